	.target	sm_80

	.elftype	@"ET_EXEC"


//--------------------- .note.nv.tkinfo           --------------------------
	.section	.note.nv.tkinfo,"",@"SHT_NOTE"
	.sectionflags	@"SHF_NOTE_NV_TKINFO"
	.tkinfo
        /*0018*/ 	.word	0x00000002
        /*0030*/ 	.string	""
        /*0030*/ 	.string	"ptxas"
        /*0030*/ 	.string	"Cuda compilation tools, release 13.0, V13.0.88"
        /*0030*/ 	.string	"Build cuda_13.0.r13.0/compiler.36424714_0"
        /*0030*/ 	.string	"-arch sm_80 -m 64 "



//--------------------- .note.nv.cuinfo           --------------------------
	.section	.note.nv.cuinfo,"",@"SHT_NOTE"
	.sectionflags	@"SHF_NOTE_NV_CUINFO"
        /*0018*/ 	.short	0x0002
        /*001a*/ 	.short	0x0050
        /*001c*/ 	.short	0x0082
	.zero		2


//--------------------- .nv.info                  --------------------------
	.section	.nv.info,"",@"SHT_CUDA_INFO"
	.align	4


	//----- nvinfo : EIATTR_REGCOUNT
	.align		4
        /*0000*/ 	.byte	0x04, 0x2f
        /*0002*/ 	.short	(.L_12 - .L_11)
	.align		4
.L_11:
        /*0004*/ 	.word	index@(_ZN5flash16flash_fwd_kernelI23Flash_fwd_kernel_traitsILi64ELi128ELi64ELi4ELb0ELb0EN7cutlass10bfloat16_tE19Flash_kernel_traitsILi64ELi128ELi64ELi4ES3_EELb0ELb0ELb1ELb1ELb0ELb0ELb1ELb0EEEvNS_16Flash_fwd_paramsE)
        /*0008*/ 	.word	0x000000ff


	//----- nvinfo : EIATTR_FRAME_SIZE
	.align		4
.L_12:
        /*000c*/ 	.byte	0x04, 0x11
        /*000e*/ 	.short	(.L_14 - .L_13)
	.align		4
.L_13:
        /*0010*/ 	.word	index@(_ZN5flash16flash_fwd_kernelI23Flash_fwd_kernel_traitsILi64ELi128ELi64ELi4ELb0ELb0EN7cutlass10bfloat16_tE19Flash_kernel_traitsILi64ELi128ELi64ELi4ES3_EELb0ELb0ELb1ELb1ELb0ELb0ELb1ELb0EEEvNS_16Flash_fwd_paramsE)
        /*0014*/ 	.word	0x00000048


	//----- nvinfo : EIATTR_REGCOUNT
	.align		4
.L_14:
        /*0018*/ 	.byte	0x04, 0x2f
        /*001a*/ 	.short	(.L_16 - .L_15)
	.align		4
.L_15:
        /*001c*/ 	.word	index@(_ZN5flash16flash_fwd_kernelI23Flash_fwd_kernel_traitsILi64ELi128ELi64ELi4ELb0ELb0EN7cutlass10bfloat16_tE19Flash_kernel_traitsILi64ELi128ELi64ELi4ES3_EELb1ELb0ELb1ELb1ELb0ELb0ELb0ELb1EEEvNS_16Flash_fwd_paramsE)
        /*0020*/ 	.word	0x000000ff


	//----- nvinfo : EIATTR_FRAME_SIZE
	.align		4
.L_16:
        /*0024*/ 	.byte	0x04, 0x11
        /*0026*/ 	.short	(.L_18 - .L_17)
	.align		4
.L_17:
        /*0028*/ 	.word	index@(_ZN5flash16flash_fwd_kernelI23Flash_fwd_kernel_traitsILi64ELi128ELi64ELi4ELb0ELb0EN7cutlass10bfloat16_tE19Flash_kernel_traitsILi64ELi128ELi64ELi4ES3_EELb1ELb0ELb1ELb1ELb0ELb0ELb0ELb1EEEvNS_16Flash_fwd_paramsE)
        /*002c*/ 	.word	0x000001c0


	//----- nvinfo : EIATTR_REGCOUNT
	.align		4
.L_18:
        /*0030*/ 	.byte	0x04, 0x2f
        /*0032*/ 	.short	(.L_20 - .L_19)
	.align		4
.L_19:
        /*0034*/ 	.word	index@(_ZN5flash16flash_fwd_kernelI23Flash_fwd_kernel_traitsILi64ELi128ELi64ELi4ELb0ELb0EN7cutlass10bfloat16_tE19Flash_kernel_traitsILi64ELi128ELi64ELi4ES3_EELb0ELb0ELb1ELb0ELb0ELb0ELb1ELb0EEEvNS_16Flash_fwd_paramsE)
        /*0038*/ 	.word	0x000000ff


	//----- nvinfo : EIATTR_FRAME_SIZE
	.align		4
.L_20:
        /*003c*/ 	.byte	0x04, 0x11
        /*003e*/ 	.short	(.L_22 - .L_21)
	.align		4
.L_21:
        /*0040*/ 	.word	index@(_ZN5flash16flash_fwd_kernelI23Flash_fwd_kernel_traitsILi64ELi128ELi64ELi4ELb0ELb0EN7cutlass10bfloat16_tE19Flash_kernel_traitsILi64ELi128ELi64ELi4ES3_EELb0ELb0ELb1ELb0ELb0ELb0ELb1ELb0EEEvNS_16Flash_fwd_paramsE)
        /*0044*/ 	.word	0x00000048


	//----- nvinfo : EIATTR_REGCOUNT
	.align		4
.L_22:
        /*0048*/ 	.byte	0x04, 0x2f
        /*004a*/ 	.short	(.L_24 - .L_23)
	.align		4
.L_23:
        /*004c*/ 	.word	index@(_ZN5flash16flash_fwd_kernelI23Flash_fwd_kernel_traitsILi64ELi128ELi64ELi4ELb0ELb0EN7cutlass10bfloat16_tE19Flash_kernel_traitsILi64ELi128ELi64ELi4ES3_EELb1ELb0ELb1ELb0ELb0ELb0ELb0ELb1EEEvNS_16Flash_fwd_paramsE)
        /*0050*/ 	.word	0x000000ff


	//----- nvinfo : EIATTR_FRAME_SIZE
	.align		4
.L_24:
        /*0054*/ 	.byte	0x04, 0x11
        /*0056*/ 	.short	(.L_26 - .L_25)
	.align		4
.L_25:
        /*0058*/ 	.word	index@(_ZN5flash16flash_fwd_kernelI23Flash_fwd_kernel_traitsILi64ELi128ELi64ELi4ELb0ELb0EN7cutlass10bfloat16_tE19Flash_kernel_traitsILi64ELi128ELi64ELi4ES3_EELb1ELb0ELb1ELb0ELb0ELb0ELb0ELb1EEEvNS_16Flash_fwd_paramsE)
        /*005c*/ 	.word	0x000001b0


	//----- nvinfo : EIATTR_REGCOUNT
	.align		4
.L_26:
        /*0060*/ 	.byte	0x04, 0x2f
        /*0062*/ 	.short	(.L_28 - .L_27)
	.align		4
.L_27:
        /*0064*/ 	.word	index@(_ZN5flash16flash_fwd_kernelI23Flash_fwd_kernel_traitsILi64ELi128ELi64ELi4ELb0ELb0EN7cutlass10bfloat16_tE19Flash_kernel_traitsILi64ELi128ELi64ELi4ES3_EELb1ELb0ELb1ELb1ELb0ELb0ELb0ELb0EEEvNS_16Flash_fwd_paramsE)
        /*0068*/ 	.word	0x000000ff


	//----- nvinfo : EIATTR_FRAME_SIZE
	.align		4
.L_28:
        /*006c*/ 	.byte	0x04, 0x11
        /*006e*/ 	.short	(.L_30 - .L_29)
	.align		4
.L_29:
        /*0070*/ 	.word	index@(_ZN5flash16flash_fwd_kernelI23Flash_fwd_kernel_traitsILi64ELi128ELi64ELi4ELb0ELb0EN7cutlass10bfloat16_tE19Flash_kernel_traitsILi64ELi128ELi64ELi4ES3_EELb1ELb0ELb1ELb1ELb0ELb0ELb0ELb0EEEvNS_16Flash_fwd_paramsE)
        /*0074*/ 	.word	0x00000080


	//----- nvinfo : EIATTR_REGCOUNT
	.align		4
.L_30:
        /*0078*/ 	.byte	0x04, 0x2f
        /*007a*/ 	.short	(.L_32 - .L_31)
	.align		4
.L_31:
        /*007c*/ 	.word	index@(_ZN5flash16flash_fwd_kernelI23Flash_fwd_kernel_traitsILi64ELi128ELi64ELi4ELb0ELb0EN7cutlass10bfloat16_tE19Flash_kernel_traitsILi64ELi128ELi64ELi4ES3_EELb0ELb0ELb1ELb0ELb0ELb1ELb1ELb0EEEvNS_16Flash_fwd_paramsE)
        /*0080*/ 	.word	0x000000ff


	//----- nvinfo : EIATTR_FRAME_SIZE
	.align		4
.L_32:
        /*0084*/ 	.byte	0x04, 0x11
        /*0086*/ 	.short	(.L_34 - .L_33)
	.align		4
.L_33:
        /*0088*/ 	.word	index@(_ZN5flash16flash_fwd_kernelI23Flash_fwd_kernel_traitsILi64ELi128ELi64ELi4ELb0ELb0EN7cutlass10bfloat16_tE19Flash_kernel_traitsILi64ELi128ELi64ELi4ES3_EELb0ELb0ELb1ELb0ELb0ELb1ELb1ELb0EEEvNS_16Flash_fwd_paramsE)
        /*008c*/ 	.word	0x00000048


	//----- nvinfo : EIATTR_REGCOUNT
	.align		4
.L_34:
        /*0090*/ 	.byte	0x04, 0x2f
        /*0092*/ 	.short	(.L_36 - .L_35)
	.align		4
.L_35:
        /*0094*/ 	.word	index@(_ZN5flash16flash_fwd_kernelI23Flash_fwd_kernel_traitsILi64ELi128ELi64ELi4ELb0ELb0EN7cutlass10bfloat16_tE19Flash_kernel_traitsILi64ELi128ELi64ELi4ES3_EELb1ELb0ELb1ELb0ELb0ELb1ELb0ELb0EEEvNS_16Flash_fwd_paramsE)
        /*0098*/ 	.word	0x000000ff


	//----- nvinfo : EIATTR_FRAME_SIZE
	.align		4
.L_36:
        /*009c*/ 	.byte	0x04, 0x11
        /*009e*/ 	.short	(.L_38 - .L_37)
	.align		4
.L_37:
        /*00a0*/ 	.word	index@(_ZN5flash16flash_fwd_kernelI23Flash_fwd_kernel_traitsILi64ELi128ELi64ELi4ELb0ELb0EN7cutlass10bfloat16_tE19Flash_kernel_traitsILi64ELi128ELi64ELi4ES3_EELb1ELb0ELb1ELb0ELb0ELb1ELb0ELb0EEEvNS_16Flash_fwd_paramsE)
        /*00a4*/ 	.word	0x000000a0


	//----- nvinfo : EIATTR_REGCOUNT
	.align		4
.L_38:
        /*00a8*/ 	.byte	0x04, 0x2f
        /*00aa*/ 	.short	(.L_40 - .L_39)
	.align		4
.L_39:
        /*00ac*/ 	.word	index@(_ZN5flash16flash_fwd_kernelI23Flash_fwd_kernel_traitsILi64ELi128ELi64ELi4ELb0ELb0EN7cutlass10bfloat16_tE19Flash_kernel_traitsILi64ELi128ELi64ELi4ES3_EELb0ELb0ELb0ELb1ELb0ELb0ELb1ELb0EEEvNS_16Flash_fwd_paramsE)
        /*00b0*/ 	.word	0x000000ff


	//----- nvinfo : EIATTR_FRAME_SIZE
	.align		4
.L_40:
        /*00b4*/ 	.byte	0x04, 0x11
        /*00b6*/ 	.short	(.L_42 - .L_41)
	.align		4
.L_41:
        /*00b8*/ 	.word	index@(_ZN5flash16flash_fwd_kernelI23Flash_fwd_kernel_traitsILi64ELi128ELi64ELi4ELb0ELb0EN7cutlass10bfloat16_tE19Flash_kernel_traitsILi64ELi128ELi64ELi4ES3_EELb0ELb0ELb0ELb1ELb0ELb0ELb1ELb0EEEvNS_16Flash_fwd_paramsE)
        /*00bc*/ 	.word	0x00000020


	//----- nvinfo : EIATTR_REGCOUNT
	.align		4
.L_42:
        /*00c0*/ 	.byte	0x04, 0x2f
        /*00c2*/ 	.short	(.L_44 - .L_43)
	.align		4
.L_43:
        /*00c4*/ 	.word	index@(_ZN5flash16flash_fwd_kernelI23Flash_fwd_kernel_traitsILi64ELi128ELi64ELi4ELb0ELb0EN7cutlass10bfloat16_tE19Flash_kernel_traitsILi64ELi128ELi64ELi4ES3_EELb1ELb0ELb0ELb1ELb0ELb0ELb0ELb1EEEvNS_16Flash_fwd_paramsE)
        /*00c8*/ 	.word	0x000000ff


	//----- nvinfo : EIATTR_FRAME_SIZE
	.align		4
.L_44:
        /*00cc*/ 	.byte	0x04, 0x11
        /*00ce*/ 	.short	(.L_46 - .L_45)
	.align		4
.L_45:
        /*00d0*/ 	.word	index@(_ZN5flash16flash_fwd_kernelI23Flash_fwd_kernel_traitsILi64ELi128ELi64ELi4ELb0ELb0EN7cutlass10bfloat16_tE19Flash_kernel_traitsILi64ELi128ELi64ELi4ES3_EELb1ELb0ELb0ELb1ELb0ELb0ELb0ELb1EEEvNS_16Flash_fwd_paramsE)
        /*00d4*/ 	.word	0x00000168


	//----- nvinfo : EIATTR_REGCOUNT
	.align		4
.L_46:
        /*00d8*/ 	.byte	0x04, 0x2f
        /*00da*/ 	.short	(.L_48 - .L_47)
	.align		4
.L_47:
        /*00dc*/ 	.word	index@(_ZN5flash16flash_fwd_kernelI23Flash_fwd_kernel_traitsILi64ELi128ELi64ELi4ELb0ELb0EN7cutlass10bfloat16_tE19Flash_kernel_traitsILi64ELi128ELi64ELi4ES3_EELb0ELb0ELb0ELb0ELb0ELb0ELb1ELb0EEEvNS_16Flash_fwd_paramsE)
        /*00e0*/ 	.word	0x000000ff


	//----- nvinfo : EIATTR_FRAME_SIZE
	.align		4
.L_48:
        /*00e4*/ 	.byte	0x04, 0x11
        /*00e6*/ 	.short	(.L_50 - .L_49)
	.align		4
.L_49:
        /*00e8*/ 	.word	index@(_ZN5flash16flash_fwd_kernelI23Flash_fwd_kernel_traitsILi64ELi128ELi64ELi4ELb0ELb0EN7cutlass10bfloat16_tE19Flash_kernel_traitsILi64ELi128ELi64ELi4ES3_EELb0ELb0ELb0ELb0ELb0ELb0ELb1ELb0EEEvNS_16Flash_fwd_paramsE)
        /*00ec*/ 	.word	0x00000000


	//----- nvinfo : EIATTR_REGCOUNT
	.align		4
.L_50:
        /*00f0*/ 	.byte	0x04, 0x2f
        /*00f2*/ 	.short	(.L_52 - .L_51)
	.align		4
.L_51:
        /*00f4*/ 	.word	index@(_ZN5flash16flash_fwd_kernelI23Flash_fwd_kernel_traitsILi64ELi128ELi64ELi4ELb0ELb0EN7cutlass10bfloat16_tE19Flash_kernel_traitsILi64ELi128ELi64ELi4ES3_EELb1ELb0ELb0ELb0ELb0ELb0ELb0ELb1EEEvNS_16Flash_fwd_paramsE)
        /*00f8*/ 	.word	0x000000ff


	//----- nvinfo : EIATTR_FRAME_SIZE
	.align		4
.L_52:
        /*00fc*/ 	.byte	0x04, 0x11
        /*00fe*/ 	.short	(.L_54 - .L_53)
	.align		4
.L_53:
        /*0100*/ 	.word	index@(_ZN5flash16flash_fwd_kernelI23Flash_fwd_kernel_traitsILi64ELi128ELi64ELi4ELb0ELb0EN7cutlass10bfloat16_tE19Flash_kernel_traitsILi64ELi128ELi64ELi4ES3_EELb1ELb0ELb0ELb0ELb0ELb0ELb0ELb1EEEvNS_16Flash_fwd_paramsE)
        /*0104*/ 	.word	0x000000e8


	//----- nvinfo : EIATTR_REGCOUNT
	.align		4
.L_54:
        /*0108*/ 	.byte	0x04, 0x2f
        /*010a*/ 	.short	(.L_56 - .L_55)
	.align		4
.L_55:
        /*010c*/ 	.word	index@(_ZN5flash16flash_fwd_kernelI23Flash_fwd_kernel_traitsILi64ELi128ELi64ELi4ELb0ELb0EN7cutlass10bfloat16_tE19Flash_kernel_traitsILi64ELi128ELi64ELi4ES3_EELb1ELb0ELb0ELb1ELb0ELb0ELb0ELb0EEEvNS_16Flash_fwd_paramsE)
        /*0110*/ 	.word	0x000000ff


	//----- nvinfo : EIATTR_FRAME_SIZE
	.align		4
.L_56:
        /*0114*/ 	.byte	0x04, 0x11
        /*0116*/ 	.short	(.L_58 - .L_57)
	.align		4
.L_57:
        /*0118*/ 	.word	index@(_ZN5flash16flash_fwd_kernelI23Flash_fwd_kernel_traitsILi64ELi128ELi64ELi4ELb0ELb0EN7cutlass10bfloat16_tE19Flash_kernel_traitsILi64ELi128ELi64ELi4ES3_EELb1ELb0ELb0ELb1ELb0ELb0ELb0ELb0EEEvNS_16Flash_fwd_paramsE)
        /*011c*/ 	.word	0x00000020


	//----- nvinfo : EIATTR_REGCOUNT
	.align		4
.L_58:
        /*0120*/ 	.byte	0x04, 0x2f
        /*0122*/ 	.short	(.L_60 - .L_59)
	.align		4
.L_59:
        /*0124*/ 	.word	index@(_ZN5flash16flash_fwd_kernelI23Flash_fwd_kernel_traitsILi64ELi128ELi64ELi4ELb0ELb0EN7cutlass10bfloat16_tE19Flash_kernel_traitsILi64ELi128ELi64ELi4ES3_EELb0ELb0ELb0ELb0ELb1ELb1ELb1ELb0EEEvNS_16Flash_fwd_paramsE)
        /*0128*/ 	.word	0x000000ff


	//----- nvinfo : EIATTR_FRAME_SIZE
	.align		4
.L_60:
        /*012c*/ 	.byte	0x04, 0x11
        /*012e*/ 	.short	(.L_62 - .L_61)
	.align		4
.L_61:
        /*0130*/ 	.word	index@(_ZN5flash16flash_fwd_kernelI23Flash_fwd_kernel_traitsILi64ELi128ELi64ELi4ELb0ELb0EN7cutlass10bfloat16_tE19Flash_kernel_traitsILi64ELi128ELi64ELi4ES3_EELb0ELb0ELb0ELb0ELb1ELb1ELb1ELb0EEEvNS_16Flash_fwd_paramsE)
        /*0134*/ 	.word	0x00000000


	//----- nvinfo : EIATTR_REGCOUNT
	.align		4
.L_62:
        /*0138*/ 	.byte	0x04, 0x2f
        /*013a*/ 	.short	(.L_64 - .L_63)
	.align		4
.L_63:
        /*013c*/ 	.word	index@(_ZN5flash16flash_fwd_kernelI23Flash_fwd_kernel_traitsILi64ELi128ELi64ELi4ELb0ELb0EN7cutlass10bfloat16_tE19Flash_kernel_traitsILi64ELi128ELi64ELi4ES3_EELb1ELb0ELb0ELb0ELb1ELb1ELb0ELb0EEEvNS_16Flash_fwd_paramsE)
        /*0140*/ 	.word	0x000000ff


	//----- nvinfo : EIATTR_FRAME_SIZE
	.align		4
.L_64:
        /*0144*/ 	.byte	0x04, 0x11
        /*0146*/ 	.short	(.L_66 - .L_65)
	.align		4
.L_65:
        /*0148*/ 	.word	index@(_ZN5flash16flash_fwd_kernelI23Flash_fwd_kernel_traitsILi64ELi128ELi64ELi4ELb0ELb0EN7cutlass10bfloat16_tE19Flash_kernel_traitsILi64ELi128ELi64ELi4ES3_EELb1ELb0ELb0ELb0ELb1ELb1ELb0ELb0EEEvNS_16Flash_fwd_paramsE)
        /*014c*/ 	.word	0x00000000


	//----- nvinfo : EIATTR_REGCOUNT
	.align		4
.L_66:
        /*0150*/ 	.byte	0x04, 0x2f
        /*0152*/ 	.short	(.L_68 - .L_67)
	.align		4
.L_67:
        /*0154*/ 	.word	index@(_ZN5flash16flash_fwd_kernelI23Flash_fwd_kernel_traitsILi64ELi128ELi64ELi4ELb0ELb0EN7cutlass10bfloat16_tE19Flash_kernel_traitsILi64ELi128ELi64ELi4ES3_EELb1ELb0ELb1ELb0ELb0ELb0ELb0ELb0EEEvNS_16Flash_fwd_paramsE)
        /*0158*/ 	.word	0x000000ff


	//----- nvinfo : EIATTR_FRAME_SIZE
	.align		4
.L_68:
        /*015c*/ 	.byte	0x04, 0x11
        /*015e*/ 	.short	(.L_70 - .L_69)
	.align		4
.L_69:
        /*0160*/ 	.word	index@(_ZN5flash16flash_fwd_kernelI23Flash_fwd_kernel_traitsILi64ELi128ELi64ELi4ELb0ELb0EN7cutlass10bfloat16_tE19Flash_kernel_traitsILi64ELi128ELi64ELi4ES3_EELb1ELb0ELb1ELb0ELb0ELb0ELb0ELb0EEEvNS_16Flash_fwd_paramsE)
        /*0164*/ 	.word	0x00000080


	//----- nvinfo : EIATTR_REGCOUNT
	.align		4
.L_70:
        /*0168*/ 	.byte	0x04, 0x2f
        /*016a*/ 	.short	(.L_72 - .L_71)
	.align		4
.L_71:
        /*016c*/ 	.word	index@(_ZN5flash16flash_fwd_kernelI23Flash_fwd_kernel_traitsILi64ELi128ELi64ELi4ELb0ELb0EN7cutlass10bfloat16_tE19Flash_kernel_traitsILi64ELi128ELi64ELi4ES3_EELb1ELb0ELb0ELb0ELb0ELb0ELb0ELb0EEEvNS_16Flash_fwd_paramsE)
        /*0170*/ 	.word	0x000000ff


	//----- nvinfo : EIATTR_FRAME_SIZE
	.align		4
.L_72:
        /*0174*/ 	.byte	0x04, 0x11
        /*0176*/ 	.short	(.L_74 - .L_73)
	.align		4
.L_73:
        /*0178*/ 	.word	index@(_ZN5flash16flash_fwd_kernelI23Flash_fwd_kernel_traitsILi64ELi128ELi64ELi4ELb0ELb0EN7cutlass10bfloat16_tE19Flash_kernel_traitsILi64ELi128ELi64ELi4ES3_EELb1ELb0ELb0ELb0ELb0ELb0ELb0ELb0EEEvNS_16Flash_fwd_paramsE)
        /*017c*/ 	.word	0x00000010


	//----- nvinfo : EIATTR_REGCOUNT
	.align		4
.L_74:
        /*0180*/ 	.byte	0x04, 0x2f
        /*0182*/ 	.short	(.L_76 - .L_75)
	.align		4
.L_75:
        /*0184*/ 	.word	index@(_ZN5flash16flash_fwd_kernelI23Flash_fwd_kernel_traitsILi64ELi128ELi64ELi4ELb0ELb0EN7cutlass10bfloat16_tE19Flash_kernel_traitsILi64ELi128ELi64ELi4ES3_EELb0ELb0ELb0ELb0ELb0ELb1ELb1ELb0EEEvNS_16Flash_fwd_paramsE)
        /*0188*/ 	.word	0x000000fd


	//----- nvinfo : EIATTR_FRAME_SIZE
	.align		4
.L_76:
        /*018c*/ 	.byte	0x04, 0x11
        /*018e*/ 	.short	(.L_78 - .L_77)
	.align		4
.L_77:
        /*0190*/ 	.word	index@(_ZN5flash16flash_fwd_kernelI23Flash_fwd_kernel_traitsILi64ELi128ELi64ELi4ELb0ELb0EN7cutlass10bfloat16_tE19Flash_kernel_traitsILi64ELi128ELi64ELi4ES3_EELb0ELb0ELb0ELb0ELb0ELb1ELb1ELb0EEEvNS_16Flash_fwd_paramsE)
        /*0194*/ 	.word	0x00000000


	//----- nvinfo : EIATTR_REGCOUNT
	.align		4
.L_78:
        /*0198*/ 	.byte	0x04, 0x2f
        /*019a*/ 	.short	(.L_80 - .L_79)
	.align		4
.L_79:
        /*019c*/ 	.word	index@(_ZN5flash16flash_fwd_kernelI23Flash_fwd_kernel_traitsILi64ELi128ELi64ELi4ELb0ELb0EN7cutlass10bfloat16_tE19Flash_kernel_traitsILi64ELi128ELi64ELi4ES3_EELb1ELb0ELb0ELb0ELb0ELb1ELb0ELb0EEEvNS_16Flash_fwd_paramsE)
        /*01a0*/ 	.word	0x000000fe


	//----- nvinfo : EIATTR_FRAME_SIZE
	.align		4
.L_80:
        /*01a4*/ 	.byte	0x04, 0x11
        /*01a6*/ 	.short	(.L_82 - .L_81)
	.align		4
.L_81:
        /*01a8*/ 	.word	index@(_ZN5flash16flash_fwd_kernelI23Flash_fwd_kernel_traitsILi64ELi128ELi64ELi4ELb0ELb0EN7cutlass10bfloat16_tE19Flash_kernel_traitsILi64ELi128ELi64ELi4ES3_EELb1ELb0ELb0ELb0ELb0ELb1ELb0ELb0EEEvNS_16Flash_fwd_paramsE)
        /*01ac*/ 	.word	0x00000000


	//----- nvinfo : EIATTR_REGCOUNT
	.align		4
.L_82:
        /*01b0*/ 	.byte	0x04, 0x2f
        /*01b2*/ 	.short	(.L_84 - .L_83)
	.align		4
.L_83:
        /*01b4*/ 	.word	index@(_ZN5flash16flash_fwd_kernelI23Flash_fwd_kernel_traitsILi64ELi128ELi128ELi4ELb0ELb0EN7cutlass10bfloat16_tE19Flash_kernel_traitsILi64ELi128ELi128ELi4ES3_EELb0ELb0ELb1ELb1ELb0ELb0ELb1ELb0EEEvNS_16Flash_fwd_paramsE)
        /*01b8*/ 	.word	0x000000ff


	//----- nvinfo : EIATTR_FRAME_SIZE
	.align		4
.L_84:
        /*01bc*/ 	.byte	0x04, 0x11
        /*01be*/ 	.short	(.L_86 - .L_85)
	.align		4
.L_85:
        /*01c0*/ 	.word	index@(_ZN5flash16flash_fwd_kernelI23Flash_fwd_kernel_traitsILi64ELi128ELi128ELi4ELb0ELb0EN7cutlass10bfloat16_tE19Flash_kernel_traitsILi64ELi128ELi128ELi4ES3_EELb0ELb0ELb1ELb1ELb0ELb0ELb1ELb0EEEvNS_16Flash_fwd_paramsE)
        /*01c4*/ 	.word	0x00000168


	//----- nvinfo : EIATTR_REGCOUNT
	.align		4
.L_86:
        /*01c8*/ 	.byte	0x04, 0x2f
        /*01ca*/ 	.short	(.L_88 - .L_87)
	.align		4
.L_87:
        /*01cc*/ 	.word	index@(_ZN5flash16flash_fwd_kernelI23Flash_fwd_kernel_traitsILi64ELi128ELi128ELi4ELb0ELb0EN7cutlass10bfloat16_tE19Flash_kernel_traitsILi64ELi128ELi128ELi4ES3_EELb0ELb0ELb1ELb1ELb0ELb0ELb0ELb0EEEvNS_16Flash_fwd_paramsE)
        /*01d0*/ 	.word	0x000000ff


	//----- nvinfo : EIATTR_FRAME_SIZE
	.align		4
.L_88:
        /*01d4*/ 	.byte	0x04, 0x11
        /*01d6*/ 	.short	(.L_90 - .L_89)
	.align		4
.L_89:
        /*01d8*/ 	.word	index@(_ZN5flash16flash_fwd_kernelI23Flash_fwd_kernel_traitsILi64ELi128ELi128ELi4ELb0ELb0EN7cutlass10bfloat16_tE19Flash_kernel_traitsILi64ELi128ELi128ELi4ES3_EELb0ELb0ELb1ELb1ELb0ELb0ELb0ELb0EEEvNS_16Flash_fwd_paramsE)
        /*01dc*/ 	.word	0x00000130


	//----- nvinfo : EIATTR_REGCOUNT
	.align		4
.L_90:
        /*01e0*/ 	.byte	0x04, 0x2f
        /*01e2*/ 	.short	(.L_92 - .L_91)
	.align		4
.L_91:
        /*01e4*/ 	.word	index@(_ZN5flash16flash_fwd_kernelI23Flash_fwd_kernel_traitsILi64ELi128ELi128ELi4ELb0ELb0EN7cutlass10bfloat16_tE19Flash_kernel_traitsILi64ELi128ELi128ELi4ES3_EELb0ELb0ELb1ELb0ELb0ELb0ELb1ELb0EEEvNS_16Flash_fwd_paramsE)
        /*01e8*/ 	.word	0x000000ff


	//----- nvinfo : EIATTR_FRAME_SIZE
	.align		4
.L_92:
        /*01ec*/ 	.byte	0x04, 0x11
        /*01ee*/ 	.short	(.L_94 - .L_93)
	.align		4
.L_93:
        /*01f0*/ 	.word	index@(_ZN5flash16flash_fwd_kernelI23Flash_fwd_kernel_traitsILi64ELi128ELi128ELi4ELb0ELb0EN7cutlass10bfloat16_tE19Flash_kernel_traitsILi64ELi128ELi128ELi4ES3_EELb0ELb0ELb1ELb0ELb0ELb0ELb1ELb0EEEvNS_16Flash_fwd_paramsE)
        /*01f4*/ 	.word	0x00000138


	//----- nvinfo : EIATTR_REGCOUNT
	.align		4
.L_94:
        /*01f8*/ 	.byte	0x04, 0x2f
        /*01fa*/ 	.short	(.L_96 - .L_95)
	.align		4
.L_95:
        /*01fc*/ 	.word	index@(_ZN5flash16flash_fwd_kernelI23Flash_fwd_kernel_traitsILi64ELi128ELi128ELi4ELb0ELb0EN7cutlass10bfloat16_tE19Flash_kernel_traitsILi64ELi128ELi128ELi4ES3_EELb0ELb0ELb1ELb0ELb0ELb0ELb0ELb0EEEvNS_16Flash_fwd_paramsE)
        /*0200*/ 	.word	0x000000ff


	//----- nvinfo : EIATTR_FRAME_SIZE
	.align		4
.L_96:
        /*0204*/ 	.byte	0x04, 0x11
        /*0206*/ 	.short	(.L_98 - .L_97)
	.align		4
.L_97:
        /*0208*/ 	.word	index@(_ZN5flash16flash_fwd_kernelI23Flash_fwd_kernel_traitsILi64ELi128ELi128ELi4ELb0ELb0EN7cutlass10bfloat16_tE19Flash_kernel_traitsILi64ELi128ELi128ELi4ES3_EELb0ELb0ELb1ELb0ELb0ELb0ELb0ELb0EEEvNS_16Flash_fwd_paramsE)
        /*020c*/ 	.word	0x00000148


	//----- nvinfo : EIATTR_REGCOUNT
	.align		4
.L_98:
        /*0210*/ 	.byte	0x04, 0x2f
        /*0212*/ 	.short	(.L_100 - .L_99)
	.align		4
.L_99:
        /*0214*/ 	.word	index@(_ZN5flash16flash_fwd_kernelI23Flash_fwd_kernel_traitsILi64ELi128ELi128ELi4ELb0ELb0EN7cutlass10bfloat16_tE19Flash_kernel_traitsILi64ELi128ELi128ELi4ES3_EELb0ELb0ELb1ELb0ELb0ELb1ELb1ELb0EEEvNS_16Flash_fwd_paramsE)
        /*0218*/ 	.word	0x000000ff


	//----- nvinfo : EIATTR_FRAME_SIZE
	.align		4
.L_100:
        /*021c*/ 	.byte	0x04, 0x11
        /*021e*/ 	.short	(.L_102 - .L_101)
	.align		4
.L_101:
        /*0220*/ 	.word	index@(_ZN5flash16flash_fwd_kernelI23Flash_fwd_kernel_traitsILi64ELi128ELi128ELi4ELb0ELb0EN7cutlass10bfloat16_tE19Flash_kernel_traitsILi64ELi128ELi128ELi4ES3_EELb0ELb0ELb1ELb0ELb0ELb1ELb1ELb0EEEvNS_16Flash_fwd_paramsE)
        /*0224*/ 	.word	0x000000b0


	//----- nvinfo : EIATTR_REGCOUNT
	.align		4
.L_102:
        /*0228*/ 	.byte	0x04, 0x2f
        /*022a*/ 	.short	(.L_104 - .L_103)
	.align		4
.L_103:
        /*022c*/ 	.word	index@(_ZN5flash16flash_fwd_kernelI23Flash_fwd_kernel_traitsILi64ELi128ELi128ELi4ELb0ELb0EN7cutlass10bfloat16_tE19Flash_kernel_traitsILi64ELi128ELi128ELi4ES3_EELb0ELb0ELb1ELb0ELb0ELb1ELb0ELb0EEEvNS_16Flash_fwd_paramsE)
        /*0230*/ 	.word	0x000000ff


	//----- nvinfo : EIATTR_FRAME_SIZE
	.align		4
.L_104:
        /*0234*/ 	.byte	0x04, 0x11
        /*0236*/ 	.short	(.L_106 - .L_105)
	.align		4
.L_105:
        /*0238*/ 	.word	index@(_ZN5flash16flash_fwd_kernelI23Flash_fwd_kernel_traitsILi64ELi128ELi128ELi4ELb0ELb0EN7cutlass10bfloat16_tE19Flash_kernel_traitsILi64ELi128ELi128ELi4ES3_EELb0ELb0ELb1ELb0ELb0ELb1ELb0ELb0EEEvNS_16Flash_fwd_paramsE)
        /*023c*/ 	.word	0x00000108


	//----- nvinfo : EIATTR_REGCOUNT
	.align		4
.L_106:
        /*0240*/ 	.byte	0x04, 0x2f
        /*0242*/ 	.short	(.L_108 - .L_107)
	.align		4
.L_107:
        /*0244*/ 	.word	index@(_ZN5flash16flash_fwd_kernelI23Flash_fwd_kernel_traitsILi64ELi128ELi128ELi4ELb0ELb0EN7cutlass10bfloat16_tE19Flash_kernel_traitsILi64ELi128ELi128ELi4ES3_EELb0ELb0ELb0ELb1ELb0ELb0ELb1ELb0EEEvNS_16Flash_fwd_paramsE)
        /*0248*/ 	.word	0x000000ff


	//----- nvinfo : EIATTR_FRAME_SIZE
	.align		4
.L_108:
        /*024c*/ 	.byte	0x04, 0x11
        /*024e*/ 	.short	(.L_110 - .L_109)
	.align		4
.L_109:
        /*0250*/ 	.word	index@(_ZN5flash16flash_fwd_kernelI23Flash_fwd_kernel_traitsILi64ELi128ELi128ELi4ELb0ELb0EN7cutlass10bfloat16_tE19Flash_kernel_traitsILi64ELi128ELi128ELi4ES3_EELb0ELb0ELb0ELb1ELb0ELb0ELb1ELb0EEEvNS_16Flash_fwd_paramsE)
        /*0254*/ 	.word	0x000000a0


	//----- nvinfo : EIATTR_REGCOUNT
	.align		4
.L_110:
        /*0258*/ 	.byte	0x04, 0x2f
        /*025a*/ 	.short	(.L_112 - .L_111)
	.align		4
.L_111:
        /*025c*/ 	.word	index@(_ZN5flash16flash_fwd_kernelI23Flash_fwd_kernel_traitsILi64ELi128ELi128ELi4ELb0ELb0EN7cutlass10bfloat16_tE19Flash_kernel_traitsILi64ELi128ELi128ELi4ES3_EELb0ELb0ELb0ELb1ELb0ELb0ELb0ELb0EEEvNS_16Flash_fwd_paramsE)
        /*0260*/ 	.word	0x000000ff


	//----- nvinfo : EIATTR_FRAME_SIZE
	.align		4
.L_112:
        /*0264*/ 	.byte	0x04, 0x11
        /*0266*/ 	.short	(.L_114 - .L_113)
	.align		4
.L_113:
        /*0268*/ 	.word	index@(_ZN5flash16flash_fwd_kernelI23Flash_fwd_kernel_traitsILi64ELi128ELi128ELi4ELb0ELb0EN7cutlass10bfloat16_tE19Flash_kernel_traitsILi64ELi128ELi128ELi4ES3_EELb0ELb0ELb0ELb1ELb0ELb0ELb0ELb0EEEvNS_16Flash_fwd_paramsE)
        /*026c*/ 	.word	0x000000c8


	//----- nvinfo : EIATTR_REGCOUNT
	.align		4
.L_114:
        /*0270*/ 	.byte	0x04, 0x2f
        /*0272*/ 	.short	(.L_116 - .L_115)
	.align		4
.L_115:
        /*0274*/ 	.word	index@(_ZN5flash16flash_fwd_kernelI23Flash_fwd_kernel_traitsILi64ELi128ELi128ELi4ELb0ELb0EN7cutlass10bfloat16_tE19Flash_kernel_traitsILi64ELi128ELi128ELi4ES3_EELb0ELb0ELb0ELb0ELb0ELb0ELb1ELb0EEEvNS_16Flash_fwd_paramsE)
        /*0278*/ 	.word	0x000000ff


	//----- nvinfo : EIATTR_FRAME_SIZE
	.align		4
.L_116:
        /*027c*/ 	.byte	0x04, 0x11
        /*027e*/ 	.short	(.L_118 - .L_117)
	.align		4
.L_117:
        /*0280*/ 	.word	index@(_ZN5flash16flash_fwd_kernelI23Flash_fwd_kernel_traitsILi64ELi128ELi128ELi4ELb0ELb0EN7cutlass10bfloat16_tE19Flash_kernel_traitsILi64ELi128ELi128ELi4ES3_EELb0ELb0ELb0ELb0ELb0ELb0ELb1ELb0EEEvNS_16Flash_fwd_paramsE)
        /*0284*/ 	.word	0x00000068


	//----- nvinfo : EIATTR_REGCOUNT
	.align		4
.L_118:
        /*0288*/ 	.byte	0x04, 0x2f
        /*028a*/ 	.short	(.L_120 - .L_119)
	.align		4
.L_119:
        /*028c*/ 	.word	index@(_ZN5flash16flash_fwd_kernelI23Flash_fwd_kernel_traitsILi64ELi128ELi128ELi4ELb0ELb0EN7cutlass10bfloat16_tE19Flash_kernel_traitsILi64ELi128ELi128ELi4ES3_EELb0ELb0ELb0ELb0ELb0ELb0ELb0ELb0EEEvNS_16Flash_fwd_paramsE)
        /*0290*/ 	.word	0x000000ff


	//----- nvinfo : EIATTR_FRAME_SIZE
	.align		4
.L_120:
        /*0294*/ 	.byte	0x04, 0x11
        /*0296*/ 	.short	(.L_122 - .L_121)
	.align		4
.L_121:
        /*0298*/ 	.word	index@(_ZN5flash16flash_fwd_kernelI23Flash_fwd_kernel_traitsILi64ELi128ELi128ELi4ELb0ELb0EN7cutlass10bfloat16_tE19Flash_kernel_traitsILi64ELi128ELi128ELi4ES3_EELb0ELb0ELb0ELb0ELb0ELb0ELb0ELb0EEEvNS_16Flash_fwd_paramsE)
        /*029c*/ 	.word	0x000000e8


	//----- nvinfo : EIATTR_REGCOUNT
	.align		4
.L_122:
        /*02a0*/ 	.byte	0x04, 0x2f
        /*02a2*/ 	.short	(.L_124 - .L_123)
	.align		4
.L_123:
        /*02a4*/ 	.word	index@(_ZN5flash16flash_fwd_kernelI23Flash_fwd_kernel_traitsILi64ELi128ELi128ELi4ELb0ELb0EN7cutlass10bfloat16_tE19Flash_kernel_traitsILi64ELi128ELi128ELi4ES3_EELb0ELb0ELb0ELb0ELb1ELb1ELb1ELb0EEEvNS_16Flash_fwd_paramsE)
        /*02a8*/ 	.word	0x000000ff


	//----- nvinfo : EIATTR_FRAME_SIZE
	.align		4
.L_124:
        /*02ac*/ 	.byte	0x04, 0x11
        /*02ae*/ 	.short	(.L_126 - .L_125)
	.align		4
.L_125:
        /*02b0*/ 	.word	index@(_ZN5flash16flash_fwd_kernelI23Flash_fwd_kernel_traitsILi64ELi128ELi128ELi4ELb0ELb0EN7cutlass10bfloat16_tE19Flash_kernel_traitsILi64ELi128ELi128ELi4ES3_EELb0ELb0ELb0ELb0ELb1ELb1ELb1ELb0EEEvNS_16Flash_fwd_paramsE)
        /*02b4*/ 	.word	0x000000e8


	//----- nvinfo : EIATTR_REGCOUNT
	.align		4
.L_126:
        /*02b8*/ 	.byte	0x04, 0x2f
        /*02ba*/ 	.short	(.L_128 - .L_127)
	.align		4
.L_127:
        /*02bc*/ 	.word	index@(_ZN5flash16flash_fwd_kernelI23Flash_fwd_kernel_traitsILi64ELi128ELi128ELi4ELb0ELb0EN7cutlass10bfloat16_tE19Flash_kernel_traitsILi64ELi128ELi128ELi4ES3_EELb0ELb0ELb0ELb0ELb1ELb1ELb0ELb0EEEvNS_16Flash_fwd_paramsE)
        /*02c0*/ 	.word	0x000000ff


	//----- nvinfo : EIATTR_FRAME_SIZE
	.align		4
.L_128:
        /*02c4*/ 	.byte	0x04, 0x11
        /*02c6*/ 	.short	(.L_130 - .L_129)
	.align		4
.L_129:
        /*02c8*/ 	.word	index@(_ZN5flash16flash_fwd_kernelI23Flash_fwd_kernel_traitsILi64ELi128ELi128ELi4ELb0ELb0EN7cutlass10bfloat16_tE19Flash_kernel_traitsILi64ELi128ELi128ELi4ES3_EELb0ELb0ELb0ELb0ELb1ELb1ELb0ELb0EEEvNS_16Flash_fwd_paramsE)
        /*02cc*/ 	.word	0x000000e8


	//----- nvinfo : EIATTR_REGCOUNT
	.align		4
.L_130:
        /*02d0*/ 	.byte	0x04, 0x2f
        /*02d2*/ 	.short	(.L_132 - .L_131)
	.align		4
.L_131:
        /*02d4*/ 	.word	index@(_ZN5flash16flash_fwd_kernelI23Flash_fwd_kernel_traitsILi64ELi128ELi128ELi4ELb0ELb0EN7cutlass10bfloat16_tE19Flash_kernel_traitsILi64ELi128ELi128ELi4ES3_EELb0ELb0ELb0ELb0ELb0ELb1ELb1ELb0EEEvNS_16Flash_fwd_paramsE)
        /*02d8*/ 	.word	0x000000ff


	//----- nvinfo : EIATTR_FRAME_SIZE
	.align		4
.L_132:
        /*02dc*/ 	.byte	0x04, 0x11
        /*02de*/ 	.short	(.L_134 - .L_133)
	.align		4
.L_133:
        /*02e0*/ 	.word	index@(_ZN5flash16flash_fwd_kernelI23Flash_fwd_kernel_traitsILi64ELi128ELi128ELi4ELb0ELb0EN7cutlass10bfloat16_tE19Flash_kernel_traitsILi64ELi128ELi128ELi4ES3_EELb0ELb0ELb0ELb0ELb0ELb1ELb1ELb0EEEvNS_16Flash_fwd_paramsE)
        /*02e4*/ 	.word	0x00000080


	//----- nvinfo : EIATTR_REGCOUNT
	.align		4
.L_134:
        /*02e8*/ 	.byte	0x04, 0x2f
        /*02ea*/ 	.short	(.L_136 - .L_135)
	.align		4
.L_135:
        /*02ec*/ 	.word	index@(_ZN5flash16flash_fwd_kernelI23Flash_fwd_kernel_traitsILi64ELi128ELi128ELi4ELb0ELb0EN7cutlass10bfloat16_tE19Flash_kernel_traitsILi64ELi128ELi128ELi4ES3_EELb0ELb0ELb0ELb0ELb0ELb1ELb0ELb0EEEvNS_16Flash_fwd_paramsE)
        /*02f0*/ 	.word	0x000000ff


	//----- nvinfo : EIATTR_FRAME_SIZE
	.align		4
.L_136:
        /*02f4*/ 	.byte	0x04, 0x11
        /*02f6*/ 	.short	(.L_138 - .L_137)
	.align		4
.L_137:
        /*02f8*/ 	.word	index@(_ZN5flash16flash_fwd_kernelI23Flash_fwd_kernel_traitsILi64ELi128ELi128ELi4ELb0ELb0EN7cutlass10bfloat16_tE19Flash_kernel_traitsILi64ELi128ELi128ELi4ES3_EELb0ELb0ELb0ELb0ELb0ELb1ELb0ELb0EEEvNS_16Flash_fwd_paramsE)
        /*02fc*/ 	.word	0x000000c0


	//----- nvinfo : EIATTR_MIN_STACK_SIZE
	.align		4
.L_138:
        /*0300*/ 	.byte	0x04, 0x12
        /*0302*/ 	.short	(.L_140 - .L_139)
	.align		4
.L_139:
        /*0304*/ 	.word	index@(_ZN5flash16flash_fwd_kernelI23Flash_fwd_kernel_traitsILi64ELi128ELi128ELi4ELb0ELb0EN7cutlass10bfloat16_tE19Flash_kernel_traitsILi64ELi128ELi128ELi4ES3_EELb0ELb0ELb0ELb0ELb0ELb1ELb0ELb0EEEvNS_16Flash_fwd_paramsE)
        /*0308*/ 	.word	0x000000c0


	//----- nvinfo : EIATTR_MIN_STACK_SIZE
	.align		4
.L_140:
        /*030c*/ 	.byte	0x04, 0x12
        /*030e*/ 	.short	(.L_142 - .L_141)
	.align		4
.L_141:
        /*0310*/ 	.word	index@(_ZN5flash16flash_fwd_kernelI23Flash_fwd_kernel_traitsILi64ELi128ELi128ELi4ELb0ELb0EN7cutlass10bfloat16_tE19Flash_kernel_traitsILi64ELi128ELi128ELi4ES3_EELb0ELb0ELb0ELb0ELb0ELb1ELb1ELb0EEEvNS_16Flash_fwd_paramsE)
        /*0314*/ 	.word	0x00000080


	//----- nvinfo : EIATTR_MIN_STACK_SIZE
	.align		4
.L_142:
        /*0318*/ 	.byte	0x04, 0x12
        /*031a*/ 	.short	(.L_144 - .L_143)
	.align		4
.L_143:
        /*031c*/ 	.word	index@(_ZN5flash16flash_fwd_kernelI23Flash_fwd_kernel_traitsILi64ELi128ELi128ELi4ELb0ELb0EN7cutlass10bfloat16_tE19Flash_kernel_traitsILi64ELi128ELi128ELi4ES3_EELb0ELb0ELb0ELb0ELb1ELb1ELb0ELb0EEEvNS_16Flash_fwd_paramsE)
        /*0320*/ 	.word	0x000000e8


	//----- nvinfo : EIATTR_MIN_STACK_SIZE
	.align		4
.L_144:
        /*0324*/ 	.byte	0x04, 0x12
        /*0326*/ 	.short	(.L_146 - .L_145)
	.align		4
.L_145:
        /*0328*/ 	.word	index@(_ZN5flash16flash_fwd_kernelI23Flash_fwd_kernel_traitsILi64ELi128ELi128ELi4ELb0ELb0EN7cutlass10bfloat16_tE19Flash_kernel_traitsILi64ELi128ELi128ELi4ES3_EELb0ELb0ELb0ELb0ELb1ELb1ELb1ELb0EEEvNS_16Flash_fwd_paramsE)
        /*032c*/ 	.word	0x000000e8


	//----- nvinfo : EIATTR_MIN_STACK_SIZE
	.align		4
.L_146:
        /*0330*/ 	.byte	0x04, 0x12
        /*0332*/ 	.short	(.L_148 - .L_147)
	.align		4
.L_147:
        /*0334*/ 	.word	index@(_ZN5flash16flash_fwd_kernelI23Flash_fwd_kernel_traitsILi64ELi128ELi128ELi4ELb0ELb0EN7cutlass10bfloat16_tE19Flash_kernel_traitsILi64ELi128ELi128ELi4ES3_EELb0ELb0ELb0ELb0ELb0ELb0ELb0ELb0EEEvNS_16Flash_fwd_paramsE)
        /*0338*/ 	.word	0x000000e8


	//----- nvinfo : EIATTR_MIN_STACK_SIZE
	.align		4
.L_148:
        /*033c*/ 	.byte	0x04, 0x12
        /*033e*/ 	.short	(.L_150 - .L_149)
	.align		4
.L_149:
        /*0340*/ 	.word	index@(_ZN5flash16flash_fwd_kernelI23Flash_fwd_kernel_traitsILi64ELi128ELi128ELi4ELb0ELb0EN7cutlass10bfloat16_tE19Flash_kernel_traitsILi64ELi128ELi128ELi4ES3_EELb0ELb0ELb0ELb0ELb0ELb0ELb1ELb0EEEvNS_16Flash_fwd_paramsE)
        /*0344*/ 	.word	0x00000068


	//----- nvinfo : EIATTR_MIN_STACK_SIZE
	.align		4
.L_150:
        /*0348*/ 	.byte	0x04, 0x12
        /*034a*/ 	.short	(.L_152 - .L_151)
	.align		4
.L_151:
        /*034c*/ 	.word	index@(_ZN5flash16flash_fwd_kernelI23Flash_fwd_kernel_traitsILi64ELi128ELi128ELi4ELb0ELb0EN7cutlass10bfloat16_tE19Flash_kernel_traitsILi64ELi128ELi128ELi4ES3_EELb0ELb0ELb0ELb1ELb0ELb0ELb0ELb0EEEvNS_16Flash_fwd_paramsE)
        /*0350*/ 	.word	0x000000c8


	//----- nvinfo : EIATTR_MIN_STACK_SIZE
	.align		4
.L_152:
        /*0354*/ 	.byte	0x04, 0x12
        /*0356*/ 	.short	(.L_154 - .L_153)
	.align		4
.L_153:
        /*0358*/ 	.word	index@(_ZN5flash16flash_fwd_kernelI23Flash_fwd_kernel_traitsILi64ELi128ELi128ELi4ELb0ELb0EN7cutlass10bfloat16_tE19Flash_kernel_traitsILi64ELi128ELi128ELi4ES3_EELb0ELb0ELb0ELb1ELb0ELb0ELb1ELb0EEEvNS_16Flash_fwd_paramsE)
        /*035c*/ 	.word	0x000000a0


	//----- nvinfo : EIATTR_MIN_STACK_SIZE
	.align		4
.L_154:
        /*0360*/ 	.byte	0x04, 0x12
        /*0362*/ 	.short	(.L_156 - .L_155)
	.align		4
.L_155:
        /*0364*/ 	.word	index@(_ZN5flash16flash_fwd_kernelI23Flash_fwd_kernel_traitsILi64ELi128ELi128ELi4ELb0ELb0EN7cutlass10bfloat16_tE19Flash_kernel_traitsILi64ELi128ELi128ELi4ES3_EELb0ELb0ELb1ELb0ELb0ELb1ELb0ELb0EEEvNS_16Flash_fwd_paramsE)
        /*0368*/ 	.word	0x00000108


	//----- nvinfo : EIATTR_MIN_STACK_SIZE
	.align		4
.L_156:
        /*036c*/ 	.byte	0x04, 0x12
        /*036e*/ 	.short	(.L_158 - .L_157)
	.align		4
.L_157:
        /*0370*/ 	.word	index@(_ZN5flash16flash_fwd_kernelI23Flash_fwd_kernel_traitsILi64ELi128ELi128ELi4ELb0ELb0EN7cutlass10bfloat16_tE19Flash_kernel_traitsILi64ELi128ELi128ELi4ES3_EELb0ELb0ELb1ELb0ELb0ELb1ELb1ELb0EEEvNS_16Flash_fwd_paramsE)
        /*0374*/ 	.word	0x000000b0


	//----- nvinfo : EIATTR_MIN_STACK_SIZE
	.align		4
.L_158:
        /*0378*/ 	.byte	0x04, 0x12
        /*037a*/ 	.short	(.L_160 - .L_159)
	.align		4
.L_159:
        /*037c*/ 	.word	index@(_ZN5flash16flash_fwd_kernelI23Flash_fwd_kernel_traitsILi64ELi128ELi128ELi4ELb0ELb0EN7cutlass10bfloat16_tE19Flash_kernel_traitsILi64ELi128ELi128ELi4ES3_EELb0ELb0ELb1ELb0ELb0ELb0ELb0ELb0EEEvNS_16Flash_fwd_paramsE)
        /*0380*/ 	.word	0x00000148


	//----- nvinfo : EIATTR_MIN_STACK_SIZE
	.align		4
.L_160:
        /*0384*/ 	.byte	0x04, 0x12
        /*0386*/ 	.short	(.L_162 - .L_161)
	.align		4
.L_161:
        /*0388*/ 	.word	index@(_ZN5flash16flash_fwd_kernelI23Flash_fwd_kernel_traitsILi64ELi128ELi128ELi4ELb0ELb0EN7cutlass10bfloat16_tE19Flash_kernel_traitsILi64ELi128ELi128ELi4ES3_EELb0ELb0ELb1ELb0ELb0ELb0ELb1ELb0EEEvNS_16Flash_fwd_paramsE)
        /*038c*/ 	.word	0x00000138


	//----- nvinfo : EIATTR_MIN_STACK_SIZE
	.align		4
.L_162:
        /*0390*/ 	.byte	0x04, 0x12
        /*0392*/ 	.short	(.L_164 - .L_163)
	.align		4
.L_163:
        /*0394*/ 	.word	index@(_ZN5flash16flash_fwd_kernelI23Flash_fwd_kernel_traitsILi64ELi128ELi128ELi4ELb0ELb0EN7cutlass10bfloat16_tE19Flash_kernel_traitsILi64ELi128ELi128ELi4ES3_EELb0ELb0ELb1ELb1ELb0ELb0ELb0ELb0EEEvNS_16Flash_fwd_paramsE)
        /*0398*/ 	.word	0x00000130


	//----- nvinfo : EIATTR_MIN_STACK_SIZE
	.align		4
.L_164:
        /*039c*/ 	.byte	0x04, 0x12
        /*039e*/ 	.short	(.L_166 - .L_165)
	.align		4
.L_165:
        /*03a0*/ 	.word	index@(_ZN5flash16flash_fwd_kernelI23Flash_fwd_kernel_traitsILi64ELi128ELi128ELi4ELb0ELb0EN7cutlass10bfloat16_tE19Flash_kernel_traitsILi64ELi128ELi128ELi4ES3_EELb0ELb0ELb1ELb1ELb0ELb0ELb1ELb0EEEvNS_16Flash_fwd_paramsE)
        /*03a4*/ 	.word	0x00000168


	//----- nvinfo : EIATTR_MIN_STACK_SIZE
	.align		4
.L_166:
        /*03a8*/ 	.byte	0x04, 0x12
        /*03aa*/ 	.short	(.L_168 - .L_167)
	.align		4
.L_167:
        /*03ac*/ 	.word	index@(_ZN5flash16flash_fwd_kernelI23Flash_fwd_kernel_traitsILi64ELi128ELi64ELi4ELb0ELb0EN7cutlass10bfloat16_tE19Flash_kernel_traitsILi64ELi128ELi64ELi4ES3_EELb1ELb0ELb0ELb0ELb0ELb1ELb0ELb0EEEvNS_16Flash_fwd_paramsE)
        /*03b0*/ 	.word	0x00000000


	//----- nvinfo : EIATTR_MIN_STACK_SIZE
	.align		4
.L_168:
        /*03b4*/ 	.byte	0x04, 0x12
        /*03b6*/ 	.short	(.L_170 - .L_169)
	.align		4
.L_169:
        /*03b8*/ 	.word	index@(_ZN5flash16flash_fwd_kernelI23Flash_fwd_kernel_traitsILi64ELi128ELi64ELi4ELb0ELb0EN7cutlass10bfloat16_tE19Flash_kernel_traitsILi64ELi128ELi64ELi4ES3_EELb0ELb0ELb0ELb0ELb0ELb1ELb1ELb0EEEvNS_16Flash_fwd_paramsE)
        /*03bc*/ 	.word	0x00000000


	//----- nvinfo : EIATTR_MIN_STACK_SIZE
	.align		4
.L_170:
        /*03c0*/ 	.byte	0x04, 0x12
        /*03c2*/ 	.short	(.L_172 - .L_171)
	.align		4
.L_171:
        /*03c4*/ 	.word	index@(_ZN5flash16flash_fwd_kernelI23Flash_fwd_kernel_traitsILi64ELi128ELi64ELi4ELb0ELb0EN7cutlass10bfloat16_tE19Flash_kernel_traitsILi64ELi128ELi64ELi4ES3_EELb1ELb0ELb0ELb0ELb0ELb0ELb0ELb0EEEvNS_16Flash_fwd_paramsE)
        /*03c8*/ 	.word	0x00000010


	//----- nvinfo : EIATTR_MIN_STACK_SIZE
	.align		4
.L_172:
        /*03cc*/ 	.byte	0x04, 0x12
        /*03ce*/ 	.short	(.L_174 - .L_173)
	.align		4
.L_173:
        /*03d0*/ 	.word	index@(_ZN5flash16flash_fwd_kernelI23Flash_fwd_kernel_traitsILi64ELi128ELi64ELi4ELb0ELb0EN7cutlass10bfloat16_tE19Flash_kernel_traitsILi64ELi128ELi64ELi4ES3_EELb1ELb0ELb1ELb0ELb0ELb0ELb0ELb0EEEvNS_16Flash_fwd_paramsE)
        /*03d4*/ 	.word	0x00000080


	//----- nvinfo : EIATTR_MIN_STACK_SIZE
	.align		4
.L_174:
        /*03d8*/ 	.byte	0x04, 0x12
        /*03da*/ 	.short	(.L_176 - .L_175)
	.align		4
.L_175:
        /*03dc*/ 	.word	index@(_ZN5flash16flash_fwd_kernelI23Flash_fwd_kernel_traitsILi64ELi128ELi64ELi4ELb0ELb0EN7cutlass10bfloat16_tE19Flash_kernel_traitsILi64ELi128ELi64ELi4ES3_EELb1ELb0ELb0ELb0ELb1ELb1ELb0ELb0EEEvNS_16Flash_fwd_paramsE)
        /*03e0*/ 	.word	0x00000000


	//----- nvinfo : EIATTR_MIN_STACK_SIZE
	.align		4
.L_176:
        /*03e4*/ 	.byte	0x04, 0x12
        /*03e6*/ 	.short	(.L_178 - .L_177)
	.align		4
.L_177:
        /*03e8*/ 	.word	index@(_ZN5flash16flash_fwd_kernelI23Flash_fwd_kernel_traitsILi64ELi128ELi64ELi4ELb0ELb0EN7cutlass10bfloat16_tE19Flash_kernel_traitsILi64ELi128ELi64ELi4ES3_EELb0ELb0ELb0ELb0ELb1ELb1ELb1ELb0EEEvNS_16Flash_fwd_paramsE)
        /*03ec*/ 	.word	0x00000000


	//----- nvinfo : EIATTR_MIN_STACK_SIZE
	.align		4
.L_178:
        /*03f0*/ 	.byte	0x04, 0x12
        /*03f2*/ 	.short	(.L_180 - .L_179)
	.align		4
.L_179:
        /*03f4*/ 	.word	index@(_ZN5flash16flash_fwd_kernelI23Flash_fwd_kernel_traitsILi64ELi128ELi64ELi4ELb0ELb0EN7cutlass10bfloat16_tE19Flash_kernel_traitsILi64ELi128ELi64ELi4ES3_EELb1ELb0ELb0ELb1ELb0ELb0ELb0ELb0EEEvNS_16Flash_fwd_paramsE)
        /*03f8*/ 	.word	0x00000020


	//----- nvinfo : EIATTR_MIN_STACK_SIZE
	.align		4
.L_180:
        /*03fc*/ 	.byte	0x04, 0x12
        /*03fe*/ 	.short	(.L_182 - .L_181)
	.align		4
.L_181:
        /*0400*/ 	.word	index@(_ZN5flash16flash_fwd_kernelI23Flash_fwd_kernel_traitsILi64ELi128ELi64ELi4ELb0ELb0EN7cutlass10bfloat16_tE19Flash_kernel_traitsILi64ELi128ELi64ELi4ES3_EELb1ELb0ELb0ELb0ELb0ELb0ELb0ELb1EEEvNS_16Flash_fwd_paramsE)
        /*0404*/ 	.word	0x000000e8


	//----- nvinfo : EIATTR_MIN_STACK_SIZE
	.align		4
.L_182:
        /*0408*/ 	.byte	0x04, 0x12
        /*040a*/ 	.short	(.L_184 - .L_183)
	.align		4
.L_183:
        /*040c*/ 	.word	index@(_ZN5flash16flash_fwd_kernelI23Flash_fwd_kernel_traitsILi64ELi128ELi64ELi4ELb0ELb0EN7cutlass10bfloat16_tE19Flash_kernel_traitsILi64ELi128ELi64ELi4ES3_EELb0ELb0ELb0ELb0ELb0ELb0ELb1ELb0EEEvNS_16Flash_fwd_paramsE)
        /*0410*/ 	.word	0x00000000


	//----- nvinfo : EIATTR_MIN_STACK_SIZE
	.align		4
.L_184:
        /*0414*/ 	.byte	0x04, 0x12
        /*0416*/ 	.short	(.L_186 - .L_185)
	.align		4
.L_185:
        /*0418*/ 	.word	index@(_ZN5flash16flash_fwd_kernelI23Flash_fwd_kernel_traitsILi64ELi128ELi64ELi4ELb0ELb0EN7cutlass10bfloat16_tE19Flash_kernel_traitsILi64ELi128ELi64ELi4ES3_EELb1ELb0ELb0ELb1ELb0ELb0ELb0ELb1EEEvNS_16Flash_fwd_paramsE)
        /*041c*/ 	.word	0x00000168


	//----- nvinfo : EIATTR_MIN_STACK_SIZE
	.align		4
.L_186:
        /*0420*/ 	.byte	0x04, 0x12
        /*0422*/ 	.short	(.L_188 - .L_187)
	.align		4
.L_187:
        /*0424*/ 	.word	index@(_ZN5flash16flash_fwd_kernelI23Flash_fwd_kernel_traitsILi64ELi128ELi64ELi4ELb0ELb0EN7cutlass10bfloat16_tE19Flash_kernel_traitsILi64ELi128ELi64ELi4ES3_EELb0ELb0ELb0ELb1ELb0ELb0ELb1ELb0EEEvNS_16Flash_fwd_paramsE)
        /*0428*/ 	.word	0x00000020


	//----- nvinfo : EIATTR_MIN_STACK_SIZE
	.align		4
.L_188:
        /*042c*/ 	.byte	0x04, 0x12
        /*042e*/ 	.short	(.L_190 - .L_189)
	.align		4
.L_189:
        /*0430*/ 	.word	index@(_ZN5flash16flash_fwd_kernelI23Flash_fwd_kernel_traitsILi64ELi128ELi64ELi4ELb0ELb0EN7cutlass10bfloat16_tE19Flash_kernel_traitsILi64ELi128ELi64ELi4ES3_EELb1ELb0ELb1ELb0ELb0ELb1ELb0ELb0EEEvNS_16Flash_fwd_paramsE)
        /*0434*/ 	.word	0x000000a0


	//----- nvinfo : EIATTR_MIN_STACK_SIZE
	.align		4
.L_190:
        /*0438*/ 	.byte	0x04, 0x12
        /*043a*/ 	.short	(.L_192 - .L_191)
	.align		4
.L_191:
        /*043c*/ 	.word	index@(_ZN5flash16flash_fwd_kernelI23Flash_fwd_kernel_traitsILi64ELi128ELi64ELi4ELb0ELb0EN7cutlass10bfloat16_tE19Flash_kernel_traitsILi64ELi128ELi64ELi4ES3_EELb0ELb0ELb1ELb0ELb0ELb1ELb1ELb0EEEvNS_16Flash_fwd_paramsE)
        /*0440*/ 	.word	0x00000048


	//----- nvinfo : EIATTR_MIN_STACK_SIZE
	.align		4
.L_192:
        /*0444*/ 	.byte	0x04, 0x12
        /*0446*/ 	.short	(.L_194 - .L_193)
	.align		4
.L_193:
        /*0448*/ 	.word	index@(_ZN5flash16flash_fwd_kernelI23Flash_fwd_kernel_traitsILi64ELi128ELi64ELi4ELb0ELb0EN7cutlass10bfloat16_tE19Flash_kernel_traitsILi64ELi128ELi64ELi4ES3_EELb1ELb0ELb1ELb1ELb0ELb0ELb0ELb0EEEvNS_16Flash_fwd_paramsE)
        /*044c*/ 	.word	0x00000080


	//----- nvinfo : EIATTR_MIN_STACK_SIZE
	.align		4
.L_194:
        /*0450*/ 	.byte	0x04, 0x12
        /*0452*/ 	.short	(.L_196 - .L_195)
	.align		4
.L_195:
        /*0454*/ 	.word	index@(_ZN5flash16flash_fwd_kernelI23Flash_fwd_kernel_traitsILi64ELi128ELi64ELi4ELb0ELb0EN7cutlass10bfloat16_tE19Flash_kernel_traitsILi64ELi128ELi64ELi4ES3_EELb1ELb0ELb1ELb0ELb0ELb0ELb0ELb1EEEvNS_16Flash_fwd_paramsE)
        /*0458*/ 	.word	0x000001b0


	//----- nvinfo : EIATTR_MIN_STACK_SIZE
	.align		4
.L_196:
        /*045c*/ 	.byte	0x04, 0x12
        /*045e*/ 	.short	(.L_198 - .L_197)
	.align		4
.L_197:
        /*0460*/ 	.word	index@(_ZN5flash16flash_fwd_kernelI23Flash_fwd_kernel_traitsILi64ELi128ELi64ELi4ELb0ELb0EN7cutlass10bfloat16_tE19Flash_kernel_traitsILi64ELi128ELi64ELi4ES3_EELb0ELb0ELb1ELb0ELb0ELb0ELb1ELb0EEEvNS_16Flash_fwd_paramsE)
        /*0464*/ 	.word	0x00000048


	//----- nvinfo : EIATTR_MIN_STACK_SIZE
	.align		4
.L_198:
        /*0468*/ 	.byte	0x04, 0x12
        /*046a*/ 	.short	(.L_200 - .L_199)
	.align		4
.L_199:
        /*046c*/ 	.word	index@(_ZN5flash16flash_fwd_kernelI23Flash_fwd_kernel_traitsILi64ELi128ELi64ELi4ELb0ELb0EN7cutlass10bfloat16_tE19Flash_kernel_traitsILi64ELi128ELi64ELi4ES3_EELb1ELb0ELb1ELb1ELb0ELb0ELb0ELb1EEEvNS_16Flash_fwd_paramsE)
        /*0470*/ 	.word	0x000001c0


	//----- nvinfo : EIATTR_MIN_STACK_SIZE
	.align		4
.L_200:
        /*0474*/ 	.byte	0x04, 0x12
        /*0476*/ 	.short	(.L_202 - .L_201)
	.align		4
.L_201:
        /*0478*/ 	.word	index@(_ZN5flash16flash_fwd_kernelI23Flash_fwd_kernel_traitsILi64ELi128ELi64ELi4ELb0ELb0EN7cutlass10bfloat16_tE19Flash_kernel_traitsILi64ELi128ELi64ELi4ES3_EELb0ELb0ELb1ELb1ELb0ELb0ELb1ELb0EEEvNS_16Flash_fwd_paramsE)
        /*047c*/ 	.word	0x00000048
.L_202:


//--------------------- .nv.info._ZN5flash16flash_fwd_kernelI23Flash_fwd_kernel_traitsILi64ELi128ELi128ELi4ELb0ELb0EN7cutlass10bfloat16_tE19Flash_kernel_traitsILi64ELi128ELi128ELi4ES3_EELb0ELb0ELb0ELb0ELb0ELb1ELb0ELb0EEEvNS_16Flash_fwd_paramsE --------------------------
	.section	.nv.info._ZN5flash16flash_fwd_kernelI23Flash_fwd_kernel_traitsILi64ELi128ELi128ELi4ELb0ELb0EN7cutlass10bfloat16_tE19Flash_kernel_traitsILi64ELi128ELi128ELi4ES3_EELb0ELb0ELb0ELb0ELb0ELb1ELb0ELb0EEEvNS_16Flash_fwd_paramsE,"",@"SHT_CUDA_INFO"
	.sectionflags	@""
	.align	4


	//----- nvinfo : EIATTR_CUDA_API_VERSION
	.align		4
        /*0000*/ 	.byte	0x04, 0x37
        /*0002*/ 	.short	(.L_204 - .L_203)
.L_203:
        /*0004*/ 	.word	0x00000082


	//----- nvinfo : EIATTR_SW2861232_WAR
	.align		4
.L_204:
        /*0008*/ 	.byte	0x01, 0x35
	.zero		2


	//----- nvinfo : EIATTR_PARAM_CBANK
	.align		4
        /*000c*/ 	.byte	0x04, 0x0a
        /*000e*/ 	.short	(.L_206 - .L_205)
	.align		4
.L_205:
        /*0010*/ 	.word	index@(.nv.constant0._ZN5flash16flash_fwd_kernelI23Flash_fwd_kernel_traitsILi64ELi128ELi128ELi4ELb0ELb0EN7cutlass10bfloat16_tE19Flash_kernel_traitsILi64ELi128ELi128ELi4ES3_EELb0ELb0ELb0ELb0ELb0ELb1ELb0ELb0EEEvNS_16Flash_fwd_paramsE)
        /*0014*/ 	.short	0x0160
        /*0016*/ 	.short	0x01d0


	//----- nvinfo : EIATTR_CBANK_PARAM_SIZE
	.align		4
.L_206:
        /*0018*/ 	.byte	0x03, 0x19
        /*001a*/ 	.short	0x01d0


	//----- nvinfo : EIATTR_KPARAM_INFO
	.align		4
        /*001c*/ 	.byte	0x04, 0x17
        /*001e*/ 	.short	(.L_208 - .L_207)
.L_207:
        /*0020*/ 	.word	0x00000000
        /*0024*/ 	.short	0x0000
        /*0026*/ 	.short	0x0000
        /*0028*/ 	.byte	0x00, 0xf0, 0x41, 0x07


	//----- nvinfo : EIATTR_MAXREG_COUNT
	.align		4
.L_208:
        /*002c*/ 	.byte	0x03, 0x1b
        /*002e*/ 	.short	0x00ff


	//----- nvinfo : EIATTR_NUM_BARRIERS
	.align		4
        /*0030*/ 	.byte	0x02, 0x4c
        /*0032*/ 	.byte	0x01
	.zero		1


	//----- nvinfo : EIATTR_ANNOTATIONS
	.align		4
        /*0034*/ 	.byte	0x04, 0x55
        /*0036*/ 	.short	(.L_210 - .L_209)


	//   ....[0]....
.L_209:
        /*0038*/ 	.word	0x00000001
        /*003c*/ 	.byte	0xc0, 0x01, 0x00, 0x00, 0x01, 0x00, 0x00, 0x00, 0x50, 0x03, 0x00, 0x00, 0x01, 0x00, 0x00, 0x00
        /* <DEDUP_REMOVED lines=56> */
        /*03cc*/ 	.byte	0x50, 0xee, 0x00, 0x00


	//----- nvinfo : EIATTR_MERCURY_ISA_VERSION
	.align		4
.L_210:
        /*03d0*/ 	.byte	0x03, 0x5f
        /*03d2*/ 	.short	0x0000


	//----- nvinfo : EIATTR_COOP_GROUP_MASK_REGIDS
	.align		4
        /*03d4*/ 	.byte	0x04, 0x29
        /*03d6*/ 	.short	(.L_212 - .L_211)


	//   ....[0]....
.L_211:
        /*03d8*/ 	.word	0xffffffff


	//   ....[1]....
        /*03dc*/ 	.word	0xffffffff


	//   ....[2]....
        /*03e0*/ 	.word	0xffffffff


	//   ....[3]....
        /*03e4*/ 	.word	0xffffffff


	//   ....[4]....
        /*03e8*/ 	.word	0xffffffff


	//   ....[5]....
        /*03ec*/ 	.word	0xffffffff


	//   ....[6]....
        /*03f0*/ 	.word	0xffffffff


	//   ....[7]....
        /*03f4*/ 	.word	0xffffffff


	//   ....[8]....
        /*03f8*/ 	.word	0xffffffff


	//   ....[9]....
        /*03fc*/ 	.word	0xffffffff


	//   ....[10]....
        /*0400*/ 	.word	0xffffffff


	//   ....[11]....
        /*0404*/ 	.word	0xffffffff


	//   ....[12]....
        /*0408*/ 	.word	0xffffffff


	//   ....[13]....
        /*040c*/ 	.word	0xffffffff


	//   ....[14]....
        /*0410*/ 	.word	0xffffffff


	//   ....[15]....
        /*0414*/ 	.word	0xffffffff


	//   ....[16]....
        /*0418*/ 	.word	0xffffffff


	//   ....[17]....
        /*041c*/ 	.word	0xffffffff


	//   ....[18]....
        /*0420*/ 	.word	0xffffffff


	//   ....[19]....
        /*0424*/ 	.word	0xffffffff


	//   ....[20]....
        /*0428*/ 	.word	0xffffffff


	//   ....[21]....
        /*042c*/ 	.word	0xffffffff


	//   ....[22]....
        /*0430*/ 	.word	0xffffffff


	//   ....[23]....
        /*0434*/ 	.word	0xffffffff


	//----- nvinfo : EIATTR_COOP_GROUP_INSTR_OFFSETS
	.align		4
.L_212:
        /*0438*/ 	.byte	0x04, 0x28
        /*043a*/ 	.short	(.L_214 - .L_213)


	//   ....[0]....
.L_213:
        /*043c*/ 	.word	0x00003ef0


	//   ....[1]....
        /*0440*/ 	.word	0x000040c0


	//   ....[2]....
        /*0444*/ 	.word	0x00004230


	//   ....[3]....
        /*0448*/ 	.word	0x00004390


	//   ....[4]....
        /*044c*/ 	.word	0x000043e0


	//   ....[5]....
        /*0450*/ 	.word	0x00004480


	//   ....[6]....
        /*0454*/ 	.word	0x000045c0


	//   ....[7]....
        /*0458*/ 	.word	0x00004670


	//   ....[8]....
        /*045c*/ 	.word	0x00009340


	//   ....[9]....
        /*0460*/ 	.word	0x000094c0


	//   ....[10]....
        /*0464*/ 	.word	0x00009500


	//   ....[11]....
        /*0468*/ 	.word	0x00009530


	//   ....[12]....
        /*046c*/ 	.word	0x00009550


	//   ....[13]....
        /*0470*/ 	.word	0x00009580


	//   ....[14]....
        /*0474*/ 	.word	0x000095e0


	//   ....[15]....
        /*0478*/ 	.word	0x000095f0


	//   ....[16]....
        /*047c*/ 	.word	0x0000d0a0


	//   ....[17]....
        /*0480*/ 	.word	0x0000d0b0


	//   ....[18]....
        /*0484*/ 	.word	0x0000d0c0


	//   ....[19]....
        /*0488*/ 	.word	0x0000d0d0


	//   ....[20]....
        /*048c*/ 	.word	0x0000d110


	//   ....[21]....
        /*0490*/ 	.word	0x0000d130


	//   ....[22]....
        /*0494*/ 	.word	0x0000d150


	//   ....[23]....
        /*0498*/ 	.word	0x0000d160


	//----- nvinfo : EIATTR_EXIT_INSTR_OFFSETS
	.align		4
.L_214:
        /*049c*/ 	.byte	0x04, 0x1c
        /*049e*/ 	.short	(.L_216 - .L_215)


	//   ....[0]....
.L_215:
        /*04a0*/ 	.word	0x00000300


	//   ....[1]....
        /*04a4*/ 	.word	0x0000eb10


	//   ....[2]....
        /*04a8*/ 	.word	0x0000ebd0


	//   ....[3]....
        /*04ac*/ 	.word	0x0000fa90


	//   ....[4]....
        /*04b0*/ 	.word	0x0000fb10


	//----- nvinfo : EIATTR_CTAIDZ_USED
	.align		4
.L_216:
        /*04b4*/ 	.byte	0x01, 0x04
	.zero		2


	//----- nvinfo : EIATTR_CRS_STACK_SIZE
	.align		4
        /*04b8*/ 	.byte	0x04, 0x1e
        /*04ba*/ 	.short	(.L_218 - .L_217)
.L_217:
        /*04bc*/ 	.word	0x00000000
.L_218:


//--------------------- .nv.info._ZN5flash16flash_fwd_kernelI23Flash_fwd_kernel_traitsILi64ELi128ELi128ELi4ELb0ELb0EN7cutlass10bfloat16_tE19Flash_kernel_traitsILi64ELi128ELi128ELi4ES3_EELb0ELb0ELb0ELb0ELb0ELb1ELb1ELb0EEEvNS_16Flash_fwd_paramsE --------------------------
	.section	.nv.info._ZN5flash16flash_fwd_kernelI23Flash_fwd_kernel_traitsILi64ELi128ELi128ELi4ELb0ELb0EN7cutlass10bfloat16_tE19Flash_kernel_traitsILi64ELi128ELi128ELi4ES3_EELb0ELb0ELb0ELb0ELb0ELb1ELb1ELb0EEEvNS_16Flash_fwd_paramsE,"",@"SHT_CUDA_INFO"
	.sectionflags	@""
	.align	4


	//----- nvinfo : EIATTR_CUDA_API_VERSION
	.align		4
        /*0000*/ 	.byte	0x04, 0x37
        /*0002*/ 	.short	(.L_220 - .L_219)
.L_219:
        /*0004*/ 	.word	0x00000082


	//----- nvinfo : EIATTR_SW2861232_WAR
	.align		4
.L_220:
        /*0008*/ 	.byte	0x01, 0x35
	.zero		2


	//----- nvinfo : EIATTR_PARAM_CBANK
	.align		4
        /*000c*/ 	.byte	0x04, 0x0a
        /*000e*/ 	.short	(.L_222 - .L_221)
	.align		4
.L_221:
        /*0010*/ 	.word	index@(.nv.constant0._ZN5flash16flash_fwd_kernelI23Flash_fwd_kernel_traitsILi64ELi128ELi128ELi4ELb0ELb0EN7cutlass10bfloat16_tE19Flash_kernel_traitsILi64ELi128ELi128ELi4ES3_EELb0ELb0ELb0ELb0ELb0ELb1ELb1ELb0EEEvNS_16Flash_fwd_paramsE)
        /*0014*/ 	.short	0x0160
        /*0016*/ 	.short	0x01d0


	//----- nvinfo : EIATTR_CBANK_PARAM_SIZE
	.align		4
.L_222:
        /*0018*/ 	.byte	0x03, 0x19
        /*001a*/ 	.short	0x01d0


	//----- nvinfo : EIATTR_KPARAM_INFO
	.align		4
        /*001c*/ 	.byte	0x04, 0x17
        /*001e*/ 	.short	(.L_224 - .L_223)
.L_223:
        /*0020*/ 	.word	0x00000000
        /*0024*/ 	.short	0x0000
        /*0026*/ 	.short	0x0000
        /*0028*/ 	.byte	0x00, 0xf0, 0x41, 0x07


	//----- nvinfo : EIATTR_MAXREG_COUNT
	.align		4
.L_224:
        /*002c*/ 	.byte	0x03, 0x1b
        /*002e*/ 	.short	0x00ff


	//----- nvinfo : EIATTR_NUM_BARRIERS
	.align		4
        /*0030*/ 	.byte	0x02, 0x4c
        /*0032*/ 	.byte	0x01
	.zero		1


	//----- nvinfo : EIATTR_ANNOTATIONS
	.align		4
        /*0034*/ 	.byte	0x04, 0x55
        /*0036*/ 	.short	(.L_226 - .L_225)


	//   ....[0]....
.L_225:
        /* <DEDUP_REMOVED lines=34> */


	//----- nvinfo : EIATTR_MERCURY_ISA_VERSION
	.align		4
.L_226:
        /*0240*/ 	.byte	0x03, 0x5f
        /*0242*/ 	.short	0x0000


	//----- nvinfo : EIATTR_COOP_GROUP_MASK_REGIDS
	.align		4
        /*0244*/ 	.byte	0x04, 0x29
        /*0246*/ 	.short	(.L_228 - .L_227)


	//   ....[0]....
.L_227:
        /*0248*/ 	.word	0xffffffff


	//   ....[1]....
        /*024c*/ 	.word	0xffffffff


	//   ....[2]....
        /*0250*/ 	.word	0xffffffff


	//   ....[3]....
        /*0254*/ 	.word	0xffffffff


	//   ....[4]....
        /*0258*/ 	.word	0xffffffff


	//   ....[5]....
        /*025c*/ 	.word	0xffffffff


	//   ....[6]....
        /*0260*/ 	.word	0xffffffff


	//   ....[7]....
        /*0264*/ 	.word	0xffffffff


	//   ....[8]....
        /*0268*/ 	.word	0xffffffff


	//   ....[9]....
        /*026c*/ 	.word	0xffffffff


	//   ....[10]....
        /*0270*/ 	.word	0xffffffff


	//   ....[11]....
        /*0274*/ 	.word	0xffffffff


	//   ....[12]....
        /*0278*/ 	.word	0xffffffff


	//   ....[13]....
        /*027c*/ 	.word	0xffffffff


	//   ....[14]....
        /*0280*/ 	.word	0xffffffff


	//   ....[15]....
        /*0284*/ 	.word	0xffffffff


	//   ....[16]....
        /*0288*/ 	.word	0xffffffff


	//   ....[17]....
        /*028c*/ 	.word	0xffffffff


	//   ....[18]....
        /*0290*/ 	.word	0xffffffff


	//   ....[19]....
        /*0294*/ 	.word	0xffffffff


	//   ....[20]....
        /*0298*/ 	.word	0xffffffff


	//   ....[21]....
        /*029c*/ 	.word	0xffffffff


	//   ....[22]....
        /*02a0*/ 	.word	0xffffffff


	//   ....[23]....
        /*02a4*/ 	.word	0xffffffff


	//----- nvinfo : EIATTR_COOP_GROUP_INSTR_OFFSETS
	.align		4
.L_228:
        /*02a8*/ 	.byte	0x04, 0x28
        /*02aa*/ 	.short	(.L_230 - .L_229)


	//   ....[0]....
.L_229:
        /*02ac*/ 	.word	0x00004cb0


	//   ....[1]....
        /*02b0*/ 	.word	0x00004db0


	//   ....[2]....
        /*02b4*/ 	.word	0x00004f10


	//   ....[3]....
        /*02b8*/ 	.word	0x00005020


	//   ....[4]....
        /*02bc*/ 	.word	0x000050c0


	//   ....[5]....
        /*02c0*/ 	.word	0x00005210


	//   ....[6]....
        /*02c4*/ 	.word	0x000052a0


	//   ....[7]....
        /*02c8*/ 	.word	0x000053b0


	//   ....[8]....
        /*02cc*/ 	.word	0x0000a100


	//   ....[9]....
        /*02d0*/ 	.word	0x0000a160


	//   ....[10]....
        /*02d4*/ 	.word	0x0000a200


	//   ....[11]....
        /*02d8*/ 	.word	0x0000a210


	//   ....[12]....
        /*02dc*/ 	.word	0x0000a250


	//   ....[13]....
        /*02e0*/ 	.word	0x0000a270


	//   ....[14]....
        /*02e4*/ 	.word	0x0000a280


	//   ....[15]....
        /*02e8*/ 	.word	0x0000a290


	//   ....[16]....
        /*02ec*/ 	.word	0x0000d470


	//   ....[17]....
        /*02f0*/ 	.word	0x0000d480


	//   ....[18]....
        /*02f4*/ 	.word	0x0000d490


	//   ....[19]....
        /*02f8*/ 	.word	0x0000d4a0


	//   ....[20]....
        /*02fc*/ 	.word	0x0000d520


	//   ....[21]....
        /*0300*/ 	.word	0x0000d540


	//   ....[22]....
        /*0304*/ 	.word	0x0000d560


	//   ....[23]....
        /*0308*/ 	.word	0x0000d580


	//----- nvinfo : EIATTR_EXIT_INSTR_OFFSETS
	.align		4
.L_230:
        /*030c*/ 	.byte	0x04, 0x1c
        /*030e*/ 	.short	(.L_232 - .L_231)


	//   ....[0]....
.L_231:
        /*0310*/ 	.word	0x00000300


	//   ....[1]....
        /*0314*/ 	.word	0x0000eed0


	//   ....[2]....
        /*0318*/ 	.word	0x0000ef80


	//   ....[3]....
        /*031c*/ 	.word	0x0000fe30


	//   ....[4]....
        /*0320*/ 	.word	0x0000feb0


	//----- nvinfo : EIATTR_CTAIDZ_USED
	.align		4
.L_232:
        /*0324*/ 	.byte	0x01, 0x04
	.zero		2


	//----- nvinfo : EIATTR_CRS_STACK_SIZE
	.align		4
        /*0328*/ 	.byte	0x04, 0x1e
        /*032a*/ 	.short	(.L_234 - .L_233)
.L_233:
        /*032c*/ 	.word	0x00000000
.L_234:


//--------------------- .nv.info._ZN5flash16flash_fwd_kernelI23Flash_fwd_kernel_traitsILi64ELi128ELi128ELi4ELb0ELb0EN7cutlass10bfloat16_tE19Flash_kernel_traitsILi64ELi128ELi128ELi4ES3_EELb0ELb0ELb0ELb0ELb1ELb1ELb0ELb0EEEvNS_16Flash_fwd_paramsE --------------------------
	.section	.nv.info._ZN5flash16flash_fwd_kernelI23Flash_fwd_kernel_traitsILi64ELi128ELi128ELi4ELb0ELb0EN7cutlass10bfloat16_tE19Flash_kernel_traitsILi64ELi128ELi128ELi4ES3_EELb0ELb0ELb0ELb0ELb1ELb1ELb0ELb0EEEvNS_16Flash_fwd_paramsE,"",@"SHT_CUDA_INFO"
	.sectionflags	@""
	.align	4


	//----- nvinfo : EIATTR_CUDA_API_VERSION
	.align		4
        /*0000*/ 	.byte	0x04, 0x37
        /*0002*/ 	.short	(.L_236 - .L_235)
.L_235:
        /*0004*/ 	.word	0x00000082


	//----- nvinfo : EIATTR_SW2861232_WAR
	.align		4
.L_236:
        /*0008*/ 	.byte	0x01, 0x35
	.zero		2


	//----- nvinfo : EIATTR_PARAM_CBANK
	.align		4
        /*000c*/ 	.byte	0x04, 0x0a
        /*000e*/ 	.short	(.L_238 - .L_237)
	.align		4
.L_237:
        /*0010*/ 	.word	index@(.nv.constant0._ZN5flash16flash_fwd_kernelI23Flash_fwd_kernel_traitsILi64ELi128ELi128ELi4ELb0ELb0EN7cutlass10bfloat16_tE19Flash_kernel_traitsILi64ELi128ELi128ELi4ES3_EELb0ELb0ELb0ELb0ELb1ELb1ELb0ELb0EEEvNS_16Flash_fwd_paramsE)
        /*0014*/ 	.short	0x0160
        /*0016*/ 	.short	0x01d0


	//----- nvinfo : EIATTR_CBANK_PARAM_SIZE
	.align		4
.L_238:
        /*0018*/ 	.byte	0x03, 0x19
        /*001a*/ 	.short	0x01d0


	//----- nvinfo : EIATTR_KPARAM_INFO
	.align		4
        /*001c*/ 	.byte	0x04, 0x17
        /*001e*/ 	.short	(.L_240 - .L_239)
.L_239:
        /*0020*/ 	.word	0x00000000
        /*0024*/ 	.short	0x0000
        /*0026*/ 	.short	0x0000
        /*0028*/ 	.byte	0x00, 0xf0, 0x41, 0x07


	//----- nvinfo : EIATTR_MAXREG_COUNT
	.align		4
.L_240:
        /*002c*/ 	.byte	0x03, 0x1b
        /*002e*/ 	.short	0x00ff


	//----- nvinfo : EIATTR_NUM_BARRIERS
	.align		4
        /*0030*/ 	.byte	0x02, 0x4c
        /*0032*/ 	.byte	0x01
	.zero		1


	//----- nvinfo : EIATTR_ANNOTATIONS
	.align		4
        /*0034*/ 	.byte	0x04, 0x55
        /*0036*/ 	.short	(.L_242 - .L_241)


	//   ....[0]....
.L_241:
        /* <DEDUP_REMOVED lines=78> */


	//----- nvinfo : EIATTR_MERCURY_ISA_VERSION
	.align		4
.L_242:
        /*0500*/ 	.byte	0x03, 0x5f
        /*0502*/ 	.short	0x0000


	//----- nvinfo : EIATTR_COOP_GROUP_MASK_REGIDS
	.align		4
        /*0504*/ 	.byte	0x04, 0x29
        /*0506*/ 	.short	(.L_244 - .L_243)


	//   ....[0]....
.L_243:
        /*0508*/ 	.word	0xffffffff


	//   ....[1]....
        /*050c*/ 	.word	0xffffffff


	//   ....[2]....
        /*0510*/ 	.word	0xffffffff


	//   ....[3]....
        /*0514*/ 	.word	0xffffffff


	//   ....[4]....
        /*0518*/ 	.word	0xffffffff


	//   ....[5]....
        /*051c*/ 	.word	0xffffffff


	//   ....[6]....
        /*0520*/ 	.word	0xffffffff


	//   ....[7]....
        /*0524*/ 	.word	0xffffffff


	//   ....[8]....
        /*0528*/ 	.word	0xffffffff


	//   ....[9]....
        /*052c*/ 	.word	0xffffffff


	//   ....[10]....
        /*0530*/ 	.word	0xffffffff


	//   ....[11]....
        /*0534*/ 	.word	0xffffffff


	//   ....[12]....
        /*0538*/ 	.word	0xffffffff


	//   ....[13]....
        /*053c*/ 	.word	0xffffffff


	//   ....[14]....
        /*0540*/ 	.word	0xffffffff


	//   ....[15]....
        /*0544*/ 	.word	0xffffffff


	//   ....[16]....
        /*0548*/ 	.word	0xffffffff


	//   ....[17]....
        /*054c*/ 	.word	0xffffffff


	//   ....[18]....
        /*0550*/ 	.word	0xffffffff


	//   ....[19]....
        /*0554*/ 	.word	0xffffffff


	//   ....[20]....
        /*0558*/ 	.word	0xffffffff


	//   ....[21]....
        /*055c*/ 	.word	0xffffffff


	//   ....[22]....
        /*0560*/ 	.word	0xffffffff


	//   ....[23]....
        /*0564*/ 	.word	0xffffffff


	//----- nvinfo : EIATTR_COOP_GROUP_INSTR_OFFSETS
	.align		4
.L_244:
        /*0568*/ 	.byte	0x04, 0x28
        /*056a*/ 	.short	(.L_246 - .L_245)


	//   ....[0]....
.L_245:
        /*056c*/ 	.word	0x00002840


	//   ....[1]....
        /*0570*/ 	.word	0x00002880


	//   ....[2]....
        /*0574*/ 	.word	0x00002960


	//   ....[3]....
        /*0578*/ 	.word	0x00002a30


	//   ....[4]....
        /*057c*/ 	.word	0x00002aa0


	//   ....[5]....
        /*0580*/ 	.word	0x00002b10


	//   ....[6]....
        /*0584*/ 	.word	0x00002e90


	//   ....[7]....
        /*0588*/ 	.word	0x00002f40


	//   ....[8]....
        /*058c*/ 	.word	0x000078b0


	//   ....[9]....
        /*0590*/ 	.word	0x00007a20


	//   ....[10]....
        /*0594*/ 	.word	0x00007a70


	//   ....[11]....
        /*0598*/ 	.word	0x00007a90


	//   ....[12]....
        /*059c*/ 	.word	0x00007ab0


	//   ....[13]....
        /*05a0*/ 	.word	0x00007af0


	//   ....[14]....
        /*05a4*/ 	.word	0x00007b30


	//   ....[15]....
        /*05a8*/ 	.word	0x00007b60


	//   ....[16]....
        /*05ac*/ 	.word	0x0000abb0


	//   ....[17]....
        /*05b0*/ 	.word	0x0000abf0


	//   ....[18]....
        /*05b4*/ 	.word	0x0000ac30


	//   ....[19]....
        /*05b8*/ 	.word	0x0000ac50


	//   ....[20]....
        /*05bc*/ 	.word	0x0000acb0


	//   ....[21]....
        /*05c0*/ 	.word	0x0000acd0


	//   ....[22]....
        /*05c4*/ 	.word	0x0000acf0


	//   ....[23]....
        /*05c8*/ 	.word	0x0000ad60


	//----- nvinfo : EIATTR_EXIT_INSTR_OFFSETS
	.align		4
.L_246:
        /*05cc*/ 	.byte	0x04, 0x1c
        /*05ce*/ 	.short	(.L_248 - .L_247)


	//   ....[0]....
.L_247:
        /*05d0*/ 	.word	0x00000170


	//   ....[1]....
        /*05d4*/ 	.word	0x0000c140


	//----- nvinfo : EIATTR_CTAIDZ_USED
	.align		4
.L_248:
        /*05d8*/ 	.byte	0x01, 0x04
	.zero		2


	//----- nvinfo : EIATTR_CRS_STACK_SIZE
	.align		4
        /*05dc*/ 	.byte	0x04, 0x1e
        /*05de*/ 	.short	(.L_250 - .L_249)
.L_249:
        /*05e0*/ 	.word	0x00000000
.L_250:


//--------------------- .nv.info._ZN5flash16flash_fwd_kernelI23Flash_fwd_kernel_traitsILi64ELi128ELi128ELi4ELb0ELb0EN7cutlass10bfloat16_tE19Flash_kernel_traitsILi64ELi128ELi128ELi4ES3_EELb0ELb0ELb0ELb0ELb1ELb1ELb1ELb0EEEvNS_16Flash_fwd_paramsE --------------------------
	.section	.nv.info._ZN5flash16flash_fwd_kernelI23Flash_fwd_kernel_traitsILi64ELi128ELi128ELi4ELb0ELb0EN7cutlass10bfloat16_tE19Flash_kernel_traitsILi64ELi128ELi128ELi4ES3_EELb0ELb0ELb0ELb0ELb1ELb1ELb1ELb0EEEvNS_16Flash_fwd_paramsE,"",@"SHT_CUDA_INFO"
	.sectionflags	@""
	.align	4


	//----- nvinfo : EIATTR_CUDA_API_VERSION
	.align		4
        /*0000*/ 	.byte	0x04, 0x37
        /*0002*/ 	.short	(.L_252 - .L_251)
.L_251:
        /*0004*/ 	.word	0x00000082


	//----- nvinfo : EIATTR_SW2861232_WAR
	.align		4
.L_252:
        /*0008*/ 	.byte	0x01, 0x35
	.zero		2


	//----- nvinfo : EIATTR_PARAM_CBANK
	.align		4
        /*000c*/ 	.byte	0x04, 0x0a
        /*000e*/ 	.short	(.L_254 - .L_253)
	.align		4
.L_253:
        /*0010*/ 	.word	index@(.nv.constant0._ZN5flash16flash_fwd_kernelI23Flash_fwd_kernel_traitsILi64ELi128ELi128ELi4ELb0ELb0EN7cutlass10bfloat16_tE19Flash_kernel_traitsILi64ELi128ELi128ELi4ES3_EELb0ELb0ELb0ELb0ELb1ELb1ELb1ELb0EEEvNS_16Flash_fwd_paramsE)
        /*0014*/ 	.short	0x0160
        /*0016*/ 	.short	0x01d0


	//----- nvinfo : EIATTR_CBANK_PARAM_SIZE
	.align		4
.L_254:
        /*0018*/ 	.byte	0x03, 0x19
        /*001a*/ 	.short	0x01d0


	//----- nvinfo : EIATTR_KPARAM_INFO
	.align		4
        /*001c*/ 	.byte	0x04, 0x17
        /*001e*/ 	.short	(.L_256 - .L_255)
.L_255:
        /*0020*/ 	.word	0x00000000
        /*0024*/ 	.short	0x0000
        /*0026*/ 	.short	0x0000
        /*0028*/ 	.byte	0x00, 0xf0, 0x41, 0x07


	//----- nvinfo : EIATTR_MAXREG_COUNT
	.align		4
.L_256:
        /*002c*/ 	.byte	0x03, 0x1b
        /*002e*/ 	.short	0x00ff


	//----- nvinfo : EIATTR_NUM_BARRIERS
	.align		4
        /*0030*/ 	.byte	0x02, 0x4c
        /*0032*/ 	.byte	0x01
	.zero		1


	//----- nvinfo : EIATTR_ANNOTATIONS
	.align		4
        /*0034*/ 	.byte	0x04, 0x55
        /*0036*/ 	.short	(.L_258 - .L_257)


	//   ....[0]....
.L_257:
        /* <DEDUP_REMOVED lines=84> */


	//----- nvinfo : EIATTR_MERCURY_ISA_VERSION
	.align		4
.L_258:
        /*0560*/ 	.byte	0x03, 0x5f
        /*0562*/ 	.short	0x0000


	//----- nvinfo : EIATTR_COOP_GROUP_MASK_REGIDS
	.align		4
        /*0564*/ 	.byte	0x04, 0x29
        /*0566*/ 	.short	(.L_260 - .L_259)


	//   ....[0]....
.L_259:
        /*0568*/ 	.word	0xffffffff


	//   ....[1]....
        /*056c*/ 	.word	0xffffffff


	//   ....[2]....
        /*0570*/ 	.word	0xffffffff


	//   ....[3]....
        /*0574*/ 	.word	0xffffffff


	//   ....[4]....
        /*0578*/ 	.word	0xffffffff


	//   ....[5]....
        /*057c*/ 	.word	0xffffffff


	//   ....[6]....
        /*0580*/ 	.word	0xffffffff


	//   ....[7]....
        /*0584*/ 	.word	0xffffffff


	//   ....[8]....
        /*0588*/ 	.word	0xffffffff


	//   ....[9]....
        /*058c*/ 	.word	0xffffffff


	//   ....[10]....
        /*0590*/ 	.word	0xffffffff


	//   ....[11]....
        /*0594*/ 	.word	0xffffffff


	//   ....[12]....
        /*0598*/ 	.word	0xffffffff


	//   ....[13]....
        /*059c*/ 	.word	0xffffffff


	//   ....[14]....
        /*05a0*/ 	.word	0xffffffff


	//   ....[15]....
        /*05a4*/ 	.word	0xffffffff


	//   ....[16]....
        /*05a8*/ 	.word	0xffffffff


	//   ....[17]....
        /*05ac*/ 	.word	0xffffffff


	//   ....[18]....
        /*05b0*/ 	.word	0xffffffff


	//   ....[19]....
        /*05b4*/ 	.word	0xffffffff


	//   ....[20]....
        /*05b8*/ 	.word	0xffffffff


	//   ....[21]....
        /*05bc*/ 	.word	0xffffffff


	//   ....[22]....
        /*05c0*/ 	.word	0xffffffff


	//   ....[23]....
        /*05c4*/ 	.word	0xffffffff


	//----- nvinfo : EIATTR_COOP_GROUP_INSTR_OFFSETS
	.align		4
.L_260:
        /*05c8*/ 	.byte	0x04, 0x28
        /*05ca*/ 	.short	(.L_262 - .L_261)


	//   ....[0]....
.L_261:
        /*05cc*/ 	.word	0x00003540


	//   ....[1]....
        /*05d0*/ 	.word	0x000035b0


	//   ....[2]....
        /*05d4*/ 	.word	0x00003650


	//   ....[3]....
        /*05d8*/ 	.word	0x000036b0


	//   ....[4]....
        /*05dc*/ 	.word	0x000036d0


	//   ....[5]....
        /*05e0*/ 	.word	0x00003790


	//   ....[6]....
        /*05e4*/ 	.word	0x00003ae0


	//   ....[7]....
        /*05e8*/ 	.word	0x00003bd0


	//   ....[8]....
        /*05ec*/ 	.word	0x00009730


	//   ....[9]....
        /*05f0*/ 	.word	0x000097b0


	//   ....[10]....
        /*05f4*/ 	.word	0x00009830


	//   ....[11]....
        /*05f8*/ 	.word	0x00009860


	//   ....[12]....
        /*05fc*/ 	.word	0x00009890


	//   ....[13]....
        /*0600*/ 	.word	0x000098e0


	//   ....[14]....
        /*0604*/ 	.word	0x00009c60


	//   ....[15]....
        /*0608*/ 	.word	0x00009cf0


	//   ....[16]....
        /*060c*/ 	.word	0x0000cf20


	//   ....[17]....
        /*0610*/ 	.word	0x0000cf30


	//   ....[18]....
        /*0614*/ 	.word	0x0000cf40


	//   ....[19]....
        /*0618*/ 	.word	0x0000cf60


	//   ....[20]....
        /*061c*/ 	.word	0x0000cf80


	//   ....[21]....
        /*0620*/ 	.word	0x0000cfa0


	//   ....[22]....
        /*0624*/ 	.word	0x0000cfb0


	//   ....[23]....
        /*0628*/ 	.word	0x0000cff0


	//----- nvinfo : EIATTR_EXIT_INSTR_OFFSETS
	.align		4
.L_262:
        /*062c*/ 	.byte	0x04, 0x1c
        /*062e*/ 	.short	(.L_264 - .L_263)


	//   ....[0]....
.L_263:
        /*0630*/ 	.word	0x00000170


	//   ....[1]....
        /*0634*/ 	.word	0x0000e3d0


	//----- nvinfo : EIATTR_CTAIDZ_USED
	.align		4
.L_264:
        /*0638*/ 	.byte	0x01, 0x04
	.zero		2


	//----- nvinfo : EIATTR_CRS_STACK_SIZE
	.align		4
        /*063c*/ 	.byte	0x04, 0x1e
        /*063e*/ 	.short	(.L_266 - .L_265)
.L_265:
        /*0640*/ 	.word	0x00000000
.L_266:


//--------------------- .nv.info._ZN5flash16flash_fwd_kernelI23Flash_fwd_kernel_traitsILi64ELi128ELi128ELi4ELb0ELb0EN7cutlass10bfloat16_tE19Flash_kernel_traitsILi64ELi128ELi128ELi4ES3_EELb0ELb0ELb0ELb0ELb0ELb0ELb0ELb0EEEvNS_16Flash_fwd_paramsE --------------------------
	.section	.nv.info._ZN5flash16flash_fwd_kernelI23Flash_fwd_kernel_traitsILi64ELi128ELi128ELi4ELb0ELb0EN7cutlass10bfloat16_tE19Flash_kernel_traitsILi64ELi128ELi128ELi4ES3_EELb0ELb0ELb0ELb0ELb0ELb0ELb0ELb0EEEvNS_16Flash_fwd_paramsE,"",@"SHT_CUDA_INFO"
	.sectionflags	@""
	.align	4


	//----- nvinfo : EIATTR_CUDA_API_VERSION
	.align		4
        /*0000*/ 	.byte	0x04, 0x37
        /*0002*/ 	.short	(.L_268 - .L_267)
.L_267:
        /*0004*/ 	.word	0x00000082


	//----- nvinfo : EIATTR_SW2861232_WAR
	.align		4
.L_268:
        /*0008*/ 	.byte	0x01, 0x35
	.zero		2


	//----- nvinfo : EIATTR_PARAM_CBANK
	.align		4
        /*000c*/ 	.byte	0x04, 0x0a
        /*000e*/ 	.short	(.L_270 - .L_269)
	.align		4
.L_269:
        /*0010*/ 	.word	index@(.nv.constant0._ZN5flash16flash_fwd_kernelI23Flash_fwd_kernel_traitsILi64ELi128ELi128ELi4ELb0ELb0EN7cutlass10bfloat16_tE19Flash_kernel_traitsILi64ELi128ELi128ELi4ES3_EELb0ELb0ELb0ELb0ELb0ELb0ELb0ELb0EEEvNS_16Flash_fwd_paramsE)
        /*0014*/ 	.short	0x0160
        /*0016*/ 	.short	0x01d0


	//----- nvinfo : EIATTR_CBANK_PARAM_SIZE
	.align		4
.L_270:
        /*0018*/ 	.byte	0x03, 0x19
        /*001a*/ 	.short	0x01d0


	//----- nvinfo : EIATTR_KPARAM_INFO
	.align		4
        /*001c*/ 	.byte	0x04, 0x17
        /*001e*/ 	.short	(.L_272 - .L_271)
.L_271:
        /*0020*/ 	.word	0x00000000
        /*0024*/ 	.short	0x0000
        /*0026*/ 	.short	0x0000
        /*0028*/ 	.byte	0x00, 0xf0, 0x41, 0x07


	//----- nvinfo : EIATTR_MAXREG_COUNT
	.align		4
.L_272:
        /*002c*/ 	.byte	0x03, 0x1b
        /*002e*/ 	.short	0x00ff


	//----- nvinfo : EIATTR_NUM_BARRIERS
	.align		4
        /*0030*/ 	.byte	0x02, 0x4c
        /*0032*/ 	.byte	0x01
	.zero		1


	//----- nvinfo : EIATTR_ANNOTATIONS
	.align		4
        /*0034*/ 	.byte	0x04, 0x55
        /*0036*/ 	.short	(.L_274 - .L_273)


	//   ....[0]....
.L_273:
        /* <DEDUP_REMOVED lines=73> */


	//----- nvinfo : EIATTR_MERCURY_ISA_VERSION
	.align		4
.L_274:
        /*04b0*/ 	.byte	0x03, 0x5f
        /*04b2*/ 	.short	0x0000


	//----- nvinfo : EIATTR_COOP_GROUP_MASK_REGIDS
	.align		4
        /*04b4*/ 	.byte	0x04, 0x29
        /*04b6*/ 	.short	(.L_276 - .L_275)


	//   ....[0]....
.L_275:
        /*04b8*/ 	.word	0xffffffff


	//   ....[1]....
        /*04bc*/ 	.word	0xffffffff


	//   ....[2]....
        /*04c0*/ 	.word	0xffffffff


	//   ....[3]....
        /*04c4*/ 	.word	0xffffffff


	//   ....[4]....
        /*04c8*/ 	.word	0xffffffff


	//   ....[5]....
        /*04cc*/ 	.word	0xffffffff


	//   ....[6]....
        /*04d0*/ 	.word	0xffffffff


	//   ....[7]....
        /*04d4*/ 	.word	0xffffffff


	//   ....[8]....
        /*04d8*/ 	.word	0xffffffff


	//   ....[9]....
        /*04dc*/ 	.word	0xffffffff


	//   ....[10]....
        /*04e0*/ 	.word	0xffffffff


	//   ....[11]....
        /*04e4*/ 	.word	0xffffffff


	//   ....[12]....
        /*04e8*/ 	.word	0xffffffff


	//   ....[13]....
        /*04ec*/ 	.word	0xffffffff


	//   ....[14]....
        /*04f0*/ 	.word	0xffffffff


	//   ....[15]....
        /*04f4*/ 	.word	0xffffffff


	//   ....[16]....
        /*04f8*/ 	.word	0xffffffff


	//   ....[17]....
        /*04fc*/ 	.word	0xffffffff


	//   ....[18]....
        /*0500*/ 	.word	0xffffffff


	//   ....[19]....
        /*0504*/ 	.word	0xffffffff


	//   ....[20]....
        /*0508*/ 	.word	0xffffffff


	//   ....[21]....
        /*050c*/ 	.word	0xffffffff


	//   ....[22]....
        /*0510*/ 	.word	0xffffffff


	//   ....[23]....
        /*0514*/ 	.word	0xffffffff


	//----- nvinfo : EIATTR_COOP_GROUP_INSTR_OFFSETS
	.align		4
.L_276:
        /*0518*/ 	.byte	0x04, 0x28
        /*051a*/ 	.short	(.L_278 - .L_277)


	//   ....[0]....
.L_277:
        /*051c*/ 	.word	0x00005320


	//   ....[1]....
        /*0520*/ 	.word	0x00005430


	//   ....[2]....
        /*0524*/ 	.word	0x00005530


	//   ....[3]....
        /*0528*/ 	.word	0x00005730


	//   ....[4]....
        /*052c*/ 	.word	0x000057d0


	//   ....[5]....
        /*0530*/ 	.word	0x000057f0


	//   ....[6]....
        /*0534*/ 	.word	0x00005b80


	//   ....[7]....
        /*0538*/ 	.word	0x00005c40


	//   ....[8]....
        /*053c*/ 	.word	0x0000acc0


	//   ....[9]....
        /*0540*/ 	.word	0x0000ad10


	//   ....[10]....
        /*0544*/ 	.word	0x0000ae00


	//   ....[11]....
        /*0548*/ 	.word	0x0000ae30


	//   ....[12]....
        /*054c*/ 	.word	0x0000ae40


	//   ....[13]....
        /*0550*/ 	.word	0x0000ae60


	//   ....[14]....
        /*0554*/ 	.word	0x0000aec0


	//   ....[15]....
        /*0558*/ 	.word	0x0000aef0


	//   ....[16]....
        /*055c*/ 	.word	0x0000e9a0


	//   ....[17]....
        /*0560*/ 	.word	0x0000e9b0


	//   ....[18]....
        /*0564*/ 	.word	0x0000e9c0


	//   ....[19]....
        /*0568*/ 	.word	0x0000e9e0


	//   ....[20]....
        /*056c*/ 	.word	0x0000e9f0


	//   ....[21]....
        /*0570*/ 	.word	0x0000ea20


	//   ....[22]....
        /*0574*/ 	.word	0x0000ea50


	//   ....[23]....
        /*0578*/ 	.word	0x0000ea70


	//----- nvinfo : EIATTR_EXIT_INSTR_OFFSETS
	.align		4
.L_278:
        /*057c*/ 	.byte	0x04, 0x1c
        /*057e*/ 	.short	(.L_280 - .L_279)


	//   ....[0]....
.L_279:
        /*0580*/ 	.word	0x000004e0


	//   ....[1]....
        /*0584*/ 	.word	0x000101c0


	//   ....[2]....
        /*0588*/ 	.word	0x00010280


	//   ....[3]....
        /*058c*/ 	.word	0x00011290


	//   ....[4]....
        /*0590*/ 	.word	0x00011310


	//----- nvinfo : EIATTR_CTAIDZ_USED
	.align		4
.L_280:
        /*0594*/ 	.byte	0x01, 0x04
	.zero		2


	//----- nvinfo : EIATTR_CRS_STACK_SIZE
	.align		4
        /*0598*/ 	.byte	0x04, 0x1e
        /*059a*/ 	.short	(.L_282 - .L_281)
.L_281:
        /*059c*/ 	.word	0x00000000
.L_282:


//--------------------- .nv.info._ZN5flash16flash_fwd_kernelI23Flash_fwd_kernel_traitsILi64ELi128ELi128ELi4ELb0ELb0EN7cutlass10bfloat16_tE19Flash_kernel_traitsILi64ELi128ELi128ELi4ES3_EELb0ELb0ELb0ELb0ELb0ELb0ELb1ELb0EEEvNS_16Flash_fwd_paramsE --------------------------
	.section	.nv.info._ZN5flash16flash_fwd_kernelI23Flash_fwd_kernel_traitsILi64ELi128ELi128ELi4ELb0ELb0EN7cutlass10bfloat16_tE19Flash_kernel_traitsILi64ELi128ELi128ELi4ES3_EELb0ELb0ELb0ELb0ELb0ELb0ELb1ELb0EEEvNS_16Flash_fwd_paramsE,"",@"SHT_CUDA_INFO"
	.sectionflags	@""
	.align	4


	//----- nvinfo : EIATTR_CUDA_API_VERSION
	.align		4
        /*0000*/ 	.byte	0x04, 0x37
        /*0002*/ 	.short	(.L_284 - .L_283)
.L_283:
        /*0004*/ 	.word	0x00000082


	//----- nvinfo : EIATTR_SW2861232_WAR
	.align		4
.L_284:
        /*0008*/ 	.byte	0x01, 0x35
	.zero		2


	//----- nvinfo : EIATTR_PARAM_CBANK
	.align		4
        /*000c*/ 	.byte	0x04, 0x0a
        /*000e*/ 	.short	(.L_286 - .L_285)
	.align		4
.L_285:
        /*0010*/ 	.word	index@(.nv.constant0._ZN5flash16flash_fwd_kernelI23Flash_fwd_kernel_traitsILi64ELi128ELi128ELi4ELb0ELb0EN7cutlass10bfloat16_tE19Flash_kernel_traitsILi64ELi128ELi128ELi4ES3_EELb0ELb0ELb0ELb0ELb0ELb0ELb1ELb0EEEvNS_16Flash_fwd_paramsE)
        /*0014*/ 	.short	0x0160
        /*0016*/ 	.short	0x01d0


	//----- nvinfo : EIATTR_CBANK_PARAM_SIZE
	.align		4
.L_286:
        /*0018*/ 	.byte	0x03, 0x19
        /*001a*/ 	.short	0x01d0


	//----- nvinfo : EIATTR_KPARAM_INFO
	.align		4
        /*001c*/ 	.byte	0x04, 0x17
        /*001e*/ 	.short	(.L_288 - .L_287)
.L_287:
        /*0020*/ 	.word	0x00000000
        /*0024*/ 	.short	0x0000
        /*0026*/ 	.short	0x0000
        /*0028*/ 	.byte	0x00, 0xf0, 0x41, 0x07


	//----- nvinfo : EIATTR_MAXREG_COUNT
	.align		4
.L_288:
        /*002c*/ 	.byte	0x03, 0x1b
        /*002e*/ 	.short	0x00ff


	//----- nvinfo : EIATTR_NUM_BARRIERS
	.align		4
        /*0030*/ 	.byte	0x02, 0x4c
        /*0032*/ 	.byte	0x01
	.zero		1


	//----- nvinfo : EIATTR_ANNOTATIONS
	.align		4
        /*0034*/ 	.byte	0x04, 0x55
        /*0036*/ 	.short	(.L_290 - .L_289)


	//   ....[0]....
.L_289:
        /* <DEDUP_REMOVED lines=26> */
        /*01cc*/ 	.byte	0x00, 0x07, 0x01, 0x00, 0x01, 0x00, 0x00, 0x00, 0x40, 0x07, 0x01, 0x00


	//----- nvinfo : EIATTR_MERCURY_ISA_VERSION
	.align		4
.L_290:
        /*01d8*/ 	.byte	0x03, 0x5f
        /*01da*/ 	.short	0x0000


	//----- nvinfo : EIATTR_COOP_GROUP_MASK_REGIDS
	.align		4
        /*01dc*/ 	.byte	0x04, 0x29
        /*01de*/ 	.short	(.L_292 - .L_291)


	//   ....[0]....
.L_291:
        /*01e0*/ 	.word	0xffffffff


	//   ....[1]....
        /*01e4*/ 	.word	0xffffffff


	//   ....[2]....
        /*01e8*/ 	.word	0xffffffff


	//   ....[3]....
        /*01ec*/ 	.word	0xffffffff


	//   ....[4]....
        /*01f0*/ 	.word	0xffffffff


	//   ....[5]....
        /*01f4*/ 	.word	0xffffffff


	//   ....[6]....
        /*01f8*/ 	.word	0xffffffff


	//   ....[7]....
        /*01fc*/ 	.word	0xffffffff


	//   ....[8]....
        /*0200*/ 	.word	0xffffffff


	//   ....[9]....
        /*0204*/ 	.word	0xffffffff


	//   ....[10]....
        /*0208*/ 	.word	0xffffffff


	//   ....[11]....
        /*020c*/ 	.word	0xffffffff


	//   ....[12]....
        /*0210*/ 	.word	0xffffffff


	//   ....[13]....
        /*0214*/ 	.word	0xffffffff


	//   ....[14]....
        /*0218*/ 	.word	0xffffffff


	//   ....[15]....
        /*021c*/ 	.word	0xffffffff


	//   ....[16]....
        /*0220*/ 	.word	0xffffffff


	//   ....[17]....
        /*0224*/ 	.word	0xffffffff


	//   ....[18]....
        /*0228*/ 	.word	0xffffffff


	//   ....[19]....
        /*022c*/ 	.word	0xffffffff


	//   ....[20]....
        /*0230*/ 	.word	0xffffffff


	//   ....[21]....
        /*0234*/ 	.word	0xffffffff


	//   ....[22]....
        /*0238*/ 	.word	0xffffffff


	//   ....[23]....
        /*023c*/ 	.word	0xffffffff


	//----- nvinfo : EIATTR_COOP_GROUP_INSTR_OFFSETS
	.align		4
.L_292:
        /*0240*/ 	.byte	0x04, 0x28
        /*0242*/ 	.short	(.L_294 - .L_293)


	//   ....[0]....
.L_293:
        /*0244*/ 	.word	0x00006180


	//   ....[1]....
        /*0248*/ 	.word	0x00006280


	//   ....[2]....
        /*024c*/ 	.word	0x00006360


	//   ....[3]....
        /*0250*/ 	.word	0x00006480


	//   ....[4]....
        /*0254*/ 	.word	0x000064d0


	//   ....[5]....
        /*0258*/ 	.word	0x00006640


	//   ....[6]....
        /*025c*/ 	.word	0x000068b0


	//   ....[7]....
        /*0260*/ 	.word	0x00006a10


	//   ....[8]....
        /*0264*/ 	.word	0x0000c170


	//   ....[9]....
        /*0268*/ 	.word	0x0000c230


	//   ....[10]....
        /*026c*/ 	.word	0x0000c290


	//   ....[11]....
        /*0270*/ 	.word	0x0000c2c0


	//   ....[12]....
        /*0274*/ 	.word	0x0000c2e0


	//   ....[13]....
        /*0278*/ 	.word	0x0000c2f0


	//   ....[14]....
        /*027c*/ 	.word	0x0000c310


	//   ....[15]....
        /*0280*/ 	.word	0x0000c330


	//   ....[16]....
        /*0284*/ 	.word	0x0000f6b0


	//   ....[17]....
        /*0288*/ 	.word	0x0000f6c0


	//   ....[18]....
        /*028c*/ 	.word	0x0000f6d0


	//   ....[19]....
        /*0290*/ 	.word	0x0000f6e0


	//   ....[20]....
        /*0294*/ 	.word	0x0000f720


	//   ....[21]....
        /*0298*/ 	.word	0x0000f740


	//   ....[22]....
        /*029c*/ 	.word	0x0000f770


	//   ....[23]....
        /*02a0*/ 	.word	0x0000f780


	//----- nvinfo : EIATTR_EXIT_INSTR_OFFSETS
	.align		4
.L_294:
        /*02a4*/ 	.byte	0x04, 0x1c
        /*02a6*/ 	.short	(.L_296 - .L_295)


	//   ....[0]....
.L_295:
        /*02a8*/ 	.word	0x000004e0


	//   ....[1]....
        /*02ac*/ 	.word	0x00010ef0


	//   ....[2]....
        /*02b0*/ 	.word	0x00010fb0


	//   ....[3]....
        /*02b4*/ 	.word	0x00011fc0


	//   ....[4]....
        /*02b8*/ 	.word	0x00012040


	//----- nvinfo : EIATTR_CTAIDZ_USED
	.align		4
.L_296:
        /*02bc*/ 	.byte	0x01, 0x04
	.zero		2


	//----- nvinfo : EIATTR_CRS_STACK_SIZE
	.align		4
        /*02c0*/ 	.byte	0x04, 0x1e
        /*02c2*/ 	.short	(.L_298 - .L_297)
.L_297:
        /*02c4*/ 	.word	0x00000000
.L_298:


//--------------------- .nv.info._ZN5flash16flash_fwd_kernelI23Flash_fwd_kernel_traitsILi64ELi128ELi128ELi4ELb0ELb0EN7cutlass10bfloat16_tE19Flash_kernel_traitsILi64ELi128ELi128ELi4ES3_EELb0ELb0ELb0ELb1ELb0ELb0ELb0ELb0EEEvNS_16Flash_fwd_paramsE --------------------------
	.section	.nv.info._ZN5flash16flash_fwd_kernelI23Flash_fwd_kernel_traitsILi64ELi128ELi128ELi4ELb0ELb0EN7cutlass10bfloat16_tE19Flash_kernel_traitsILi64ELi128ELi128ELi4ES3_EELb0ELb0ELb0ELb1ELb0ELb0ELb0ELb0EEEvNS_16Flash_fwd_paramsE,"",@"SHT_CUDA_INFO"
	.sectionflags	@""
	.align	4


	//----- nvinfo : EIATTR_CUDA_API_VERSION
	.align		4
        /*0000*/ 	.byte	0x04, 0x37
        /*0002*/ 	.short	(.L_300 - .L_299)
.L_299:
        /*0004*/ 	.word	0x00000082


	//----- nvinfo : EIATTR_SW2861232_WAR
	.align		4
.L_300:
        /*0008*/ 	.byte	0x01, 0x35
	.zero		2


	//----- nvinfo : EIATTR_PARAM_CBANK
	.align		4
        /*000c*/ 	.byte	0x04, 0x0a
        /*000e*/ 	.short	(.L_302 - .L_301)
	.align		4
.L_301:
        /*0010*/ 	.word	index@(.nv.constant0._ZN5flash16flash_fwd_kernelI23Flash_fwd_kernel_traitsILi64ELi128ELi128ELi4ELb0ELb0EN7cutlass10bfloat16_tE19Flash_kernel_traitsILi64ELi128ELi128ELi4ES3_EELb0ELb0ELb0ELb1ELb0ELb0ELb0ELb0EEEvNS_16Flash_fwd_paramsE)
        /*0014*/ 	.short	0x0160
        /*0016*/ 	.short	0x01d0


	//----- nvinfo : EIATTR_CBANK_PARAM_SIZE
	.align		4
.L_302:
        /*0018*/ 	.byte	0x03, 0x19
        /*001a*/ 	.short	0x01d0


	//----- nvinfo : EIATTR_KPARAM_INFO
	.align		4
        /*001c*/ 	.byte	0x04, 0x17
        /*001e*/ 	.short	(.L_304 - .L_303)
.L_303:
        /*0020*/ 	.word	0x00000000
        /*0024*/ 	.short	0x0000
        /*0026*/ 	.short	0x0000
        /*0028*/ 	.byte	0x00, 0xf0, 0x41, 0x07


	//----- nvinfo : EIATTR_MAXREG_COUNT
	.align		4
.L_304:
        /*002c*/ 	.byte	0x03, 0x1b
        /*002e*/ 	.short	0x00ff


	//----- nvinfo : EIATTR_NUM_BARRIERS
	.align		4
        /*0030*/ 	.byte	0x02, 0x4c
        /*0032*/ 	.byte	0x01
	.zero		1


	//----- nvinfo : EIATTR_ANNOTATIONS
	.align		4
        /*0034*/ 	.byte	0x04, 0x55
        /*0036*/ 	.short	(.L_306 - .L_305)


	//   ....[0]....
.L_305:
        /* <DEDUP_REMOVED lines=60> */


	//----- nvinfo : EIATTR_MERCURY_ISA_VERSION
	.align		4
.L_306:
        /*03e0*/ 	.byte	0x03, 0x5f
        /*03e2*/ 	.short	0x0000


	//----- nvinfo : EIATTR_COOP_GROUP_MASK_REGIDS
	.align		4
        /*03e4*/ 	.byte	0x04, 0x29
        /*03e6*/ 	.short	(.L_308 - .L_307)


	//   ....[0]....
.L_307:
        /*03e8*/ 	.word	0xffffffff


	//   ....[1]....
        /*03ec*/ 	.word	0xffffffff


	//   ....[2]....
        /*03f0*/ 	.word	0xffffffff


	//   ....[3]....
        /*03f4*/ 	.word	0xffffffff


	//   ....[4]....
        /*03f8*/ 	.word	0xffffffff


	//   ....[5]....
        /*03fc*/ 	.word	0xffffffff


	//   ....[6]....
        /*0400*/ 	.word	0xffffffff


	//   ....[7]....
        /*0404*/ 	.word	0xffffffff


	//   ....[8]....
        /*0408*/ 	.word	0xffffffff


	//   ....[9]....
        /*040c*/ 	.word	0xffffffff


	//   ....[10]....
        /*0410*/ 	.word	0xffffffff


	//   ....[11]....
        /*0414*/ 	.word	0xffffffff


	//   ....[12]....
        /*0418*/ 	.word	0xffffffff


	//   ....[13]....
        /*041c*/ 	.word	0xffffffff


	//   ....[14]....
        /*0420*/ 	.word	0xffffffff


	//   ....[15]....
        /*0424*/ 	.word	0xffffffff


	//   ....[16]....
        /*0428*/ 	.word	0xffffffff


	//   ....[17]....
        /*042c*/ 	.word	0xffffffff


	//   ....[18]....
        /*0430*/ 	.word	0xffffffff


	//   ....[19]....
        /*0434*/ 	.word	0xffffffff


	//   ....[20]....
        /*0438*/ 	.word	0xffffffff


	//   ....[21]....
        /*043c*/ 	.word	0xffffffff


	//   ....[22]....
        /*0440*/ 	.word	0xffffffff


	//   ....[23]....
        /*0444*/ 	.word	0xffffffff


	//----- nvinfo : EIATTR_COOP_GROUP_INSTR_OFFSETS
	.align		4
.L_308:
        /*0448*/ 	.byte	0x04, 0x28
        /*044a*/ 	.short	(.L_310 - .L_309)


	//   ....[0]....
.L_309:
        /*044c*/ 	.word	0x00008cb0


	//   ....[1]....
        /*0450*/ 	.word	0x00008d40


	//   ....[2]....
        /*0454*/ 	.word	0x00008d50


	//   ....[3]....
        /*0458*/ 	.word	0x00008dc0


	//   ....[4]....
        /*045c*/ 	.word	0x00009450


	//   ....[5]....
        /*0460*/ 	.word	0x00009540


	//   ....[6]....
        /*0464*/ 	.word	0x000095e0


	//   ....[7]....
        /*0468*/ 	.word	0x00009640


	//   ....[8]....
        /*046c*/ 	.word	0x000100a0


	//   ....[9]....
        /*0470*/ 	.word	0x00010250


	//   ....[10]....
        /*0474*/ 	.word	0x00010290


	//   ....[11]....
        /*0478*/ 	.word	0x00010330


	//   ....[12]....
        /*047c*/ 	.word	0x00010360


	//   ....[13]....
        /*0480*/ 	.word	0x00010400


	//   ....[14]....
        /*0484*/ 	.word	0x000104d0


	//   ....[15]....
        /*0488*/ 	.word	0x000106d0


	//   ....[16]....
        /*048c*/ 	.word	0x00013090


	//   ....[17]....
        /*0490*/ 	.word	0x000130d0


	//   ....[18]....
        /*0494*/ 	.word	0x00013100


	//   ....[19]....
        /*0498*/ 	.word	0x00013130


	//   ....[20]....
        /*049c*/ 	.word	0x000131e0


	//   ....[21]....
        /*04a0*/ 	.word	0x00013210


	//   ....[22]....
        /*04a4*/ 	.word	0x00013330


	//   ....[23]....
        /*04a8*/ 	.word	0x00013370


	//----- nvinfo : EIATTR_EXIT_INSTR_OFFSETS
	.align		4
.L_310:
        /*04ac*/ 	.byte	0x04, 0x1c
        /*04ae*/ 	.short	(.L_312 - .L_311)


	//   ....[0]....
.L_311:
        /*04b0*/ 	.word	0x000004e0


	//   ....[1]....
        /*04b4*/ 	.word	0x00014b90


	//   ....[2]....
        /*04b8*/ 	.word	0x00014c50


	//   ....[3]....
        /*04bc*/ 	.word	0x00015c70


	//   ....[4]....
        /*04c0*/ 	.word	0x00015cf0


	//----- nvinfo : EIATTR_CTAIDZ_USED
	.align		4
.L_312:
        /*04c4*/ 	.byte	0x01, 0x04
	.zero		2


	//----- nvinfo : EIATTR_CRS_STACK_SIZE
	.align		4
        /*04c8*/ 	.byte	0x04, 0x1e
        /*04ca*/ 	.short	(.L_314 - .L_313)
.L_313:
        /*04cc*/ 	.word	0x00000000
.L_314:


//--------------------- .nv.info._ZN5flash16flash_fwd_kernelI23Flash_fwd_kernel_traitsILi64ELi128ELi128ELi4ELb0ELb0EN7cutlass10bfloat16_tE19Flash_kernel_traitsILi64ELi128ELi128ELi4ES3_EELb0ELb0ELb0ELb1ELb0ELb0ELb1ELb0EEEvNS_16Flash_fwd_paramsE --------------------------
	.section	.nv.info._ZN5flash16flash_fwd_kernelI23Flash_fwd_kernel_traitsILi64ELi128ELi128ELi4ELb0ELb0EN7cutlass10bfloat16_tE19Flash_kernel_traitsILi64ELi128ELi128ELi4ES3_EELb0ELb0ELb0ELb1ELb0ELb0ELb1ELb0EEEvNS_16Flash_fwd_paramsE,"",@"SHT_CUDA_INFO"
	.sectionflags	@""
	.align	4


	//----- nvinfo : EIATTR_CUDA_API_VERSION
	.align		4
        /*0000*/ 	.byte	0x04, 0x37
        /*0002*/ 	.short	(.L_316 - .L_315)
.L_315:
        /*0004*/ 	.word	0x00000082


	//----- nvinfo : EIATTR_SW2861232_WAR
	.align		4
.L_316:
        /*0008*/ 	.byte	0x01, 0x35
	.zero		2


	//----- nvinfo : EIATTR_PARAM_CBANK
	.align		4
        /*000c*/ 	.byte	0x04, 0x0a
        /*000e*/ 	.short	(.L_318 - .L_317)
	.align		4
.L_317:
        /*0010*/ 	.word	index@(.nv.constant0._ZN5flash16flash_fwd_kernelI23Flash_fwd_kernel_traitsILi64ELi128ELi128ELi4ELb0ELb0EN7cutlass10bfloat16_tE19Flash_kernel_traitsILi64ELi128ELi128ELi4ES3_EELb0ELb0ELb0ELb1ELb0ELb0ELb1ELb0EEEvNS_16Flash_fwd_paramsE)
        /*0014*/ 	.short	0x0160
        /*0016*/ 	.short	0x01d0


	//----- nvinfo : EIATTR_CBANK_PARAM_SIZE
	.align		4
.L_318:
        /*0018*/ 	.byte	0x03, 0x19
        /*001a*/ 	.short	0x01d0


	//----- nvinfo : EIATTR_KPARAM_INFO
	.align		4
        /*001c*/ 	.byte	0x04, 0x17
        /*001e*/ 	.short	(.L_320 - .L_319)
.L_319:
        /*0020*/ 	.word	0x00000000
        /*0024*/ 	.short	0x0000
        /*0026*/ 	.short	0x0000
        /*0028*/ 	.byte	0x00, 0xf0, 0x41, 0x07


	//----- nvinfo : EIATTR_MAXREG_COUNT
	.align		4
.L_320:
        /*002c*/ 	.byte	0x03, 0x1b
        /*002e*/ 	.short	0x00ff


	//----- nvinfo : EIATTR_NUM_BARRIERS
	.align		4
        /*0030*/ 	.byte	0x02, 0x4c
        /*0032*/ 	.byte	0x01
	.zero		1


	//----- nvinfo : EIATTR_ANNOTATIONS
	.align		4
        /*0034*/ 	.byte	0x04, 0x55
        /*0036*/ 	.short	(.L_322 - .L_321)


	//   ....[0]....
.L_321:
        /* <DEDUP_REMOVED lines=46> */


	//----- nvinfo : EIATTR_MERCURY_ISA_VERSION
	.align		4
.L_322:
        /*0308*/ 	.byte	0x03, 0x5f
        /*030a*/ 	.short	0x0000


	//----- nvinfo : EIATTR_COOP_GROUP_MASK_REGIDS
	.align		4
        /*030c*/ 	.byte	0x04, 0x29
        /*030e*/ 	.short	(.L_324 - .L_323)


	//   ....[0]....
.L_323:
        /*0310*/ 	.word	0xffffffff


	//   ....[1]....
        /*0314*/ 	.word	0xffffffff


	//   ....[2]....
        /*0318*/ 	.word	0xffffffff


	//   ....[3]....
        /*031c*/ 	.word	0xffffffff


	//   ....[4]....
        /*0320*/ 	.word	0xffffffff


	//   ....[5]....
        /*0324*/ 	.word	0xffffffff


	//   ....[6]....
        /*0328*/ 	.word	0xffffffff


	//   ....[7]....
        /*032c*/ 	.word	0xffffffff


	//   ....[8]....
        /*0330*/ 	.word	0xffffffff


	//   ....[9]....
        /*0334*/ 	.word	0xffffffff


	//   ....[10]....
        /*0338*/ 	.word	0xffffffff


	//   ....[11]....
        /*033c*/ 	.word	0xffffffff


	//   ....[12]....
        /*0340*/ 	.word	0xffffffff


	//   ....[13]....
        /*0344*/ 	.word	0xffffffff


	//   ....[14]....
        /*0348*/ 	.word	0xffffffff


	//   ....[15]....
        /*034c*/ 	.word	0xffffffff


	//   ....[16]....
        /*0350*/ 	.word	0xffffffff


	//   ....[17]....
        /*0354*/ 	.word	0xffffffff


	//   ....[18]....
        /*0358*/ 	.word	0xffffffff


	//   ....[19]....
        /*035c*/ 	.word	0xffffffff


	//   ....[20]....
        /*0360*/ 	.word	0xffffffff


	//   ....[21]....
        /*0364*/ 	.word	0xffffffff


	//   ....[22]....
        /*0368*/ 	.word	0xffffffff


	//   ....[23]....
        /*036c*/ 	.word	0xffffffff


	//----- nvinfo : EIATTR_COOP_GROUP_INSTR_OFFSETS
	.align		4
.L_324:
        /*0370*/ 	.byte	0x04, 0x28
        /*0372*/ 	.short	(.L_326 - .L_325)


	//   ....[0]....
.L_325:
        /*0374*/ 	.word	0x000087e0


	//   ....[1]....
        /*0378*/ 	.word	0x000088e0


	//   ....[2]....
        /*037c*/ 	.word	0x000089e0


	//   ....[3]....
        /*0380*/ 	.word	0x00008b70


	//   ....[4]....
        /*0384*/ 	.word	0x00008bb0


	//   ....[5]....
        /*0388*/ 	.word	0x00008d10


	//   ....[6]....
        /*038c*/ 	.word	0x00008ff0


	//   ....[7]....
        /*0390*/ 	.word	0x00009130


	//   ....[8]....
        /*0394*/ 	.word	0x0000ff10


	//   ....[9]....
        /*0398*/ 	.word	0x0000ff60


	//   ....[10]....
        /*039c*/ 	.word	0x0000ff90


	//   ....[11]....
        /*03a0*/ 	.word	0x0000ffb0


	//   ....[12]....
        /*03a4*/ 	.word	0x0000ffe0


	//   ....[13]....
        /*03a8*/ 	.word	0x00010000


	//   ....[14]....
        /*03ac*/ 	.word	0x00010020


	//   ....[15]....
        /*03b0*/ 	.word	0x00010030


	//   ....[16]....
        /*03b4*/ 	.word	0x00013250


	//   ....[17]....
        /*03b8*/ 	.word	0x00013260


	//   ....[18]....
        /*03bc*/ 	.word	0x00013270


	//   ....[19]....
        /*03c0*/ 	.word	0x000132a0


	//   ....[20]....
        /*03c4*/ 	.word	0x000132c0


	//   ....[21]....
        /*03c8*/ 	.word	0x000132f0


	//   ....[22]....
        /*03cc*/ 	.word	0x00013300


	//   ....[23]....
        /*03d0*/ 	.word	0x00013330


	//----- nvinfo : EIATTR_EXIT_INSTR_OFFSETS
	.align		4
.L_326:
        /*03d4*/ 	.byte	0x04, 0x1c
        /*03d6*/ 	.short	(.L_328 - .L_327)


	//   ....[0]....
.L_327:
        /*03d8*/ 	.word	0x000004e0


	//   ....[1]....
        /*03dc*/ 	.word	0x00014aa0


	//   ....[2]....
        /*03e0*/ 	.word	0x00014b60


	//   ....[3]....
        /*03e4*/ 	.word	0x00015b70


	//   ....[4]....
        /*03e8*/ 	.word	0x00015bf0


	//----- nvinfo : EIATTR_CTAIDZ_USED
	.align		4
.L_328:
        /*03ec*/ 	.byte	0x01, 0x04
	.zero		2


	//----- nvinfo : EIATTR_CRS_STACK_SIZE
	.align		4
        /*03f0*/ 	.byte	0x04, 0x1e
        /*03f2*/ 	.short	(.L_330 - .L_329)
.L_329:
        /*03f4*/ 	.word	0x00000000
.L_330:


//--------------------- .nv.info._ZN5flash16flash_fwd_kernelI23Flash_fwd_kernel_traitsILi64ELi128ELi128ELi4ELb0ELb0EN7cutlass10bfloat16_tE19Flash_kernel_traitsILi64ELi128ELi128ELi4ES3_EELb0ELb0ELb1ELb0ELb0ELb1ELb0ELb0EEEvNS_16Flash_fwd_paramsE --------------------------
	.section	.nv.info._ZN5flash16flash_fwd_kernelI23Flash_fwd_kernel_traitsILi64ELi128ELi128ELi4ELb0ELb0EN7cutlass10bfloat16_tE19Flash_kernel_traitsILi64ELi128ELi128ELi4ES3_EELb0ELb0ELb1ELb0ELb0ELb1ELb0ELb0EEEvNS_16Flash_fwd_paramsE,"",@"SHT_CUDA_INFO"
	.sectionflags	@""
	.align	4


	//----- nvinfo : EIATTR_CUDA_API_VERSION
	.align		4
        /*0000*/ 	.byte	0x04, 0x37
        /*0002*/ 	.short	(.L_332 - .L_331)
.L_331:
        /*0004*/ 	.word	0x00000082


	//----- nvinfo : EIATTR_SW2861232_WAR
	.align		4
.L_332:
        /*0008*/ 	.byte	0x01, 0x35
	.zero		2


	//----- nvinfo : EIATTR_PARAM_CBANK
	.align		4
        /*000c*/ 	.byte	0x04, 0x0a
        /*000e*/ 	.short	(.L_334 - .L_333)
	.align		4
.L_333:
        /*0010*/ 	.word	index@(.nv.constant0._ZN5flash16flash_fwd_kernelI23Flash_fwd_kernel_traitsILi64ELi128ELi128ELi4ELb0ELb0EN7cutlass10bfloat16_tE19Flash_kernel_traitsILi64ELi128ELi128ELi4ES3_EELb0ELb0ELb1ELb0ELb0ELb1ELb0ELb0EEEvNS_16Flash_fwd_paramsE)
        /*0014*/ 	.short	0x0160
        /*0016*/ 	.short	0x01d0


	//----- nvinfo : EIATTR_CBANK_PARAM_SIZE
	.align		4
.L_334:
        /*0018*/ 	.byte	0x03, 0x19
        /*001a*/ 	.short	0x01d0


	//----- nvinfo : EIATTR_KPARAM_INFO
	.align		4
        /*001c*/ 	.byte	0x04, 0x17
        /*001e*/ 	.short	(.L_336 - .L_335)
.L_335:
        /*0020*/ 	.word	0x00000000
        /*0024*/ 	.short	0x0000
        /*0026*/ 	.short	0x0000
        /*0028*/ 	.byte	0x00, 0xf0, 0x41, 0x07


	//----- nvinfo : EIATTR_MAXREG_COUNT
	.align		4
.L_336:
        /*002c*/ 	.byte	0x03, 0x1b
        /*002e*/ 	.short	0x00ff


	//----- nvinfo : EIATTR_NUM_BARRIERS
	.align		4
        /*0030*/ 	.byte	0x02, 0x4c
        /*0032*/ 	.byte	0x01
	.zero		1


	//----- nvinfo : EIATTR_ANNOTATIONS
	.align		4
        /*0034*/ 	.byte	0x04, 0x55
        /*0036*/ 	.short	(.L_338 - .L_337)


	//   ....[0]....
.L_337:
        /* <DEDUP_REMOVED lines=105> */


	//----- nvinfo : EIATTR_MERCURY_ISA_VERSION
	.align		4
.L_338:
        /*06b0*/ 	.byte	0x03, 0x5f
        /*06b2*/ 	.short	0x0000


	//----- nvinfo : EIATTR_COOP_GROUP_MASK_REGIDS
	.align		4
        /*06b4*/ 	.byte	0x04, 0x29
        /*06b6*/ 	.short	(.L_340 - .L_339)


	//   ....[0]....
.L_339:
        /*06b8*/ 	.word	0xffffffff


	//   ....[1]....
        /*06bc*/ 	.word	0xffffffff


	//   ....[2]....
        /*06c0*/ 	.word	0xffffffff


	//   ....[3]....
        /*06c4*/ 	.word	0xffffffff


	//   ....[4]....
        /*06c8*/ 	.word	0xffffffff


	//   ....[5]....
        /*06cc*/ 	.word	0xffffffff


	//   ....[6]....
        /*06d0*/ 	.word	0xffffffff


	//   ....[7]....
        /*06d4*/ 	.word	0xffffffff


	//   ....[8]....
        /*06d8*/ 	.word	0xffffffff


	//   ....[9]....
        /*06dc*/ 	.word	0xffffffff


	//   ....[10]....
        /*06e0*/ 	.word	0xffffffff


	//   ....[11]....
        /*06e4*/ 	.word	0xffffffff


	//   ....[12]....
        /*06e8*/ 	.word	0xffffffff


	//   ....[13]....
        /*06ec*/ 	.word	0xffffffff


	//   ....[14]....
        /*06f0*/ 	.word	0xffffffff


	//   ....[15]....
        /*06f4*/ 	.word	0xffffffff


	//   ....[16]....
        /*06f8*/ 	.word	0xffffffff


	//   ....[17]....
        /*06fc*/ 	.word	0xffffffff


	//   ....[18]....
        /*0700*/ 	.word	0xffffffff


	//   ....[19]....
        /*0704*/ 	.word	0xffffffff


	//   ....[20]....
        /*0708*/ 	.word	0xffffffff


	//   ....[21]....
        /*070c*/ 	.word	0xffffffff


	//   ....[22]....
        /*0710*/ 	.word	0xffffffff


	//   ....[23]....
        /*0714*/ 	.word	0xffffffff


	//   ....[24]....
        /*0718*/ 	.word	0xffffffff


	//   ....[25]....
        /*071c*/ 	.word	0xffffffff


	//   ....[26]....
        /*0720*/ 	.word	0xffffffff


	//   ....[27]....
        /*0724*/ 	.word	0xffffffff


	//   ....[28]....
        /*0728*/ 	.word	0xffffffff


	//   ....[29]....
        /*072c*/ 	.word	0xffffffff


	//   ....[30]....
        /*0730*/ 	.word	0xffffffff


	//   ....[31]....
        /*0734*/ 	.word	0xffffffff


	//----- nvinfo : EIATTR_COOP_GROUP_INSTR_OFFSETS
	.align		4
.L_340:
        /*0738*/ 	.byte	0x04, 0x28
        /*073a*/ 	.short	(.L_342 - .L_341)


	//   ....[0]....
.L_341:
        /*073c*/ 	.word	0x00006470


	//   ....[1]....
        /*0740*/ 	.word	0x000065d0


	//   ....[2]....
        /*0744*/ 	.word	0x000067b0


	//   ....[3]....
        /*0748*/ 	.word	0x000068e0


	//   ....[4]....
        /*074c*/ 	.word	0x00006960


	//   ....[5]....
        /*0750*/ 	.word	0x00006a50


	//   ....[6]....
        /*0754*/ 	.word	0x00006c10


	//   ....[7]....
        /*0758*/ 	.word	0x00006c50


	//   ....[8]....
        /*075c*/ 	.word	0x0000e340


	//   ....[9]....
        /*0760*/ 	.word	0x0000e440


	//   ....[10]....
        /*0764*/ 	.word	0x0000e870


	//   ....[11]....
        /*0768*/ 	.word	0x0000e8f0


	//   ....[12]....
        /*076c*/ 	.word	0x0000e900


	//   ....[13]....
        /*0770*/ 	.word	0x0000e930


	//   ....[14]....
        /*0774*/ 	.word	0x0000f190


	//   ....[15]....
        /*0778*/ 	.word	0x0000f1b0


	//   ....[16]....
        /*077c*/ 	.word	0x00016ab0


	//   ....[17]....
        /*0780*/ 	.word	0x00016bf0


	//   ....[18]....
        /*0784*/ 	.word	0x00016c40


	//   ....[19]....
        /*0788*/ 	.word	0x00016c70


	//   ....[20]....
        /*078c*/ 	.word	0x00016cf0


	//   ....[21]....
        /*0790*/ 	.word	0x00016d30


	//   ....[22]....
        /*0794*/ 	.word	0x00017740


	//   ....[23]....
        /*0798*/ 	.word	0x00017790


	//   ....[24]....
        /*079c*/ 	.word	0x0001bab0


	//   ....[25]....
        /*07a0*/ 	.word	0x0001bac0


	//   ....[26]....
        /*07a4*/ 	.word	0x0001bad0


	//   ....[27]....
        /*07a8*/ 	.word	0x0001baf0


	//   ....[28]....
        /*07ac*/ 	.word	0x0001bb00


	//   ....[29]....
        /*07b0*/ 	.word	0x0001bb20


	//   ....[30]....
        /*07b4*/ 	.word	0x0001bb40


	//   ....[31]....
        /*07b8*/ 	.word	0x0001bb80


	//----- nvinfo : EIATTR_EXIT_INSTR_OFFSETS
	.align		4
.L_342:
        /*07bc*/ 	.byte	0x04, 0x1c
        /*07be*/ 	.short	(.L_344 - .L_343)


	//   ....[0]....
.L_343:
        /*07c0*/ 	.word	0x000004d0


	//   ....[1]....
        /*07c4*/ 	.word	0x00001560


	//   ....[2]....
        /*07c8*/ 	.word	0x000015e0


	//   ....[3]....
        /*07cc*/ 	.word	0x0001d280


	//   ....[4]....
        /*07d0*/ 	.word	0x0001d340


	//----- nvinfo : EIATTR_CTAIDZ_USED
	.align		4
.L_344:
        /*07d4*/ 	.byte	0x01, 0x04
	.zero		2


	//----- nvinfo : EIATTR_CRS_STACK_SIZE
	.align		4
        /*07d8*/ 	.byte	0x04, 0x1e
        /*07da*/ 	.short	(.L_346 - .L_345)
.L_345:
        /*07dc*/ 	.word	0x00000000
.L_346:


//--------------------- .nv.info._ZN5flash16flash_fwd_kernelI23Flash_fwd_kernel_traitsILi64ELi128ELi128ELi4ELb0ELb0EN7cutlass10bfloat16_tE19Flash_kernel_traitsILi64ELi128ELi128ELi4ES3_EELb0ELb0ELb1ELb0ELb0ELb1ELb1ELb0EEEvNS_16Flash_fwd_paramsE --------------------------
	.section	.nv.info._ZN5flash16flash_fwd_kernelI23Flash_fwd_kernel_traitsILi64ELi128ELi128ELi4ELb0ELb0EN7cutlass10bfloat16_tE19Flash_kernel_traitsILi64ELi128ELi128ELi4ES3_EELb0ELb0ELb1ELb0ELb0ELb1ELb1ELb0EEEvNS_16Flash_fwd_paramsE,"",@"SHT_CUDA_INFO"
	.sectionflags	@""
	.align	4


	//----- nvinfo : EIATTR_CUDA_API_VERSION
	.align		4
        /*0000*/ 	.byte	0x04, 0x37
        /*0002*/ 	.short	(.L_348 - .L_347)
.L_347:
        /*0004*/ 	.word	0x00000082


	//----- nvinfo : EIATTR_SW2861232_WAR
	.align		4
.L_348:
        /*0008*/ 	.byte	0x01, 0x35
	.zero		2


	//----- nvinfo : EIATTR_PARAM_CBANK
	.align		4
        /*000c*/ 	.byte	0x04, 0x0a
        /*000e*/ 	.short	(.L_350 - .L_349)
	.align		4
.L_349:
        /*0010*/ 	.word	index@(.nv.constant0._ZN5flash16flash_fwd_kernelI23Flash_fwd_kernel_traitsILi64ELi128ELi128ELi4ELb0ELb0EN7cutlass10bfloat16_tE19Flash_kernel_traitsILi64ELi128ELi128ELi4ES3_EELb0ELb0ELb1ELb0ELb0ELb1ELb1ELb0EEEvNS_16Flash_fwd_paramsE)
        /*0014*/ 	.short	0x0160
        /*0016*/ 	.short	0x01d0


	//----- nvinfo : EIATTR_CBANK_PARAM_SIZE
	.align		4
.L_350:
        /*0018*/ 	.byte	0x03, 0x19
        /*001a*/ 	.short	0x01d0


	//----- nvinfo : EIATTR_KPARAM_INFO
	.align		4
        /*001c*/ 	.byte	0x04, 0x17
        /*001e*/ 	.short	(.L_352 - .L_351)
.L_351:
        /*0020*/ 	.word	0x00000000
        /*0024*/ 	.short	0x0000
        /*0026*/ 	.short	0x0000
        /*0028*/ 	.byte	0x00, 0xf0, 0x41, 0x07


	//----- nvinfo : EIATTR_MAXREG_COUNT
	.align		4
.L_352:
        /*002c*/ 	.byte	0x03, 0x1b
        /*002e*/ 	.short	0x00ff


	//----- nvinfo : EIATTR_NUM_BARRIERS
	.align		4
        /*0030*/ 	.byte	0x02, 0x4c
        /*0032*/ 	.byte	0x01
	.zero		1


	//----- nvinfo : EIATTR_ANNOTATIONS
	.align		4
        /*0034*/ 	.byte	0x04, 0x55
        /*0036*/ 	.short	(.L_354 - .L_353)


	//   ....[0]....
.L_353:
        /* <DEDUP_REMOVED lines=75> */


	//----- nvinfo : EIATTR_MERCURY_ISA_VERSION
	.align		4
.L_354:
        /*04d0*/ 	.byte	0x03, 0x5f
        /*04d2*/ 	.short	0x0000


	//----- nvinfo : EIATTR_COOP_GROUP_MASK_REGIDS
	.align		4
        /*04d4*/ 	.byte	0x04, 0x29
        /*04d6*/ 	.short	(.L_356 - .L_355)


	//   ....[0]....
.L_355:
        /*04d8*/ 	.word	0xffffffff


	//   ....[1]....
        /*04dc*/ 	.word	0xffffffff


	//   ....[2]....
        /*04e0*/ 	.word	0xffffffff


	//   ....[3]....
        /*04e4*/ 	.word	0xffffffff


	//   ....[4]....
        /*04e8*/ 	.word	0xffffffff


	//   ....[5]....
        /*04ec*/ 	.word	0xffffffff


	//   ....[6]....
        /*04f0*/ 	.word	0xffffffff


	//   ....[7]....
        /*04f4*/ 	.word	0xffffffff


	//   ....[8]....
        /*04f8*/ 	.word	0xffffffff


	//   ....[9]....
        /*04fc*/ 	.word	0xffffffff


	//   ....[10]....
        /*0500*/ 	.word	0xffffffff


	//   ....[11]....
        /*0504*/ 	.word	0xffffffff


	//   ....[12]....
        /*0508*/ 	.word	0xffffffff


	//   ....[13]....
        /*050c*/ 	.word	0xffffffff


	//   ....[14]....
        /*0510*/ 	.word	0xffffffff


	//   ....[15]....
        /*0514*/ 	.word	0xffffffff


	//   ....[16]....
        /*0518*/ 	.word	0xffffffff


	//   ....[17]....
        /*051c*/ 	.word	0xffffffff


	//   ....[18]....
        /*0520*/ 	.word	0xffffffff


	//   ....[19]....
        /*0524*/ 	.word	0xffffffff


	//   ....[20]....
        /*0528*/ 	.word	0xffffffff


	//   ....[21]....
        /*052c*/ 	.word	0xffffffff


	//   ....[22]....
        /*0530*/ 	.word	0xffffffff


	//   ....[23]....
        /*0534*/ 	.word	0xffffffff


	//   ....[24]....
        /*0538*/ 	.word	0xffffffff


	//   ....[25]....
        /*053c*/ 	.word	0xffffffff


	//   ....[26]....
        /*0540*/ 	.word	0xffffffff


	//   ....[27]....
        /*0544*/ 	.word	0xffffffff


	//   ....[28]....
        /*0548*/ 	.word	0xffffffff


	//   ....[29]....
        /*054c*/ 	.word	0xffffffff


	//   ....[30]....
        /*0550*/ 	.word	0xffffffff


	//   ....[31]....
        /*0554*/ 	.word	0xffffffff


	//----- nvinfo : EIATTR_COOP_GROUP_INSTR_OFFSETS
	.align		4
.L_356:
        /*0558*/ 	.byte	0x04, 0x28
        /*055a*/ 	.short	(.L_358 - .L_357)


	//   ....[0]....
.L_357:
        /*055c*/ 	.word	0x00007a40


	//   ....[1]....
        /*0560*/ 	.word	0x00007b10


	//   ....[2]....
        /*0564*/ 	.word	0x00007ca0


	//   ....[3]....
        /*0568*/ 	.word	0x00007db0


	//   ....[4]....
        /*056c*/ 	.word	0x00007e20


	//   ....[5]....
        /*0570*/ 	.word	0x00007ed0


	//   ....[6]....
        /*0574*/ 	.word	0x00007f80


	//   ....[7]....
        /*0578*/ 	.word	0x00007fa0


	//   ....[8]....
        /*057c*/ 	.word	0x0000f590


	//   ....[9]....
        /*0580*/ 	.word	0x0000f690


	//   ....[10]....
        /*0584*/ 	.word	0x0000f8c0


	//   ....[11]....
        /*0588*/ 	.word	0x0000f930


	//   ....[12]....
        /*058c*/ 	.word	0x0000fa50


	//   ....[13]....
        /*0590*/ 	.word	0x0000fa80


	//   ....[14]....
        /*0594*/ 	.word	0x00010320


	//   ....[15]....
        /*0598*/ 	.word	0x00010400


	//   ....[16]....
        /*059c*/ 	.word	0x00016f00


	//   ....[17]....
        /*05a0*/ 	.word	0x00017020


	//   ....[18]....
        /*05a4*/ 	.word	0x00017070


	//   ....[19]....
        /*05a8*/ 	.word	0x000170d0


	//   ....[20]....
        /*05ac*/ 	.word	0x000171a0


	//   ....[21]....
        /*05b0*/ 	.word	0x00017210


	//   ....[22]....
        /*05b4*/ 	.word	0x000172f0


	//   ....[23]....
        /*05b8*/ 	.word	0x00017450


	//   ....[24]....
        /*05bc*/ 	.word	0x0001b2f0


	//   ....[25]....
        /*05c0*/ 	.word	0x0001b300


	//   ....[26]....
        /*05c4*/ 	.word	0x0001b310


	//   ....[27]....
        /*05c8*/ 	.word	0x0001b320


	//   ....[28]....
        /*05cc*/ 	.word	0x0001b350


	//   ....[29]....
        /*05d0*/ 	.word	0x0001b370


	//   ....[30]....
        /*05d4*/ 	.word	0x0001b390


	//   ....[31]....
        /*05d8*/ 	.word	0x0001b3c0


	//----- nvinfo : EIATTR_EXIT_INSTR_OFFSETS
	.align		4
.L_358:
        /*05dc*/ 	.byte	0x04, 0x1c
        /*05de*/ 	.short	(.L_360 - .L_359)


	//   ....[0]....
.L_359:
        /*05e0*/ 	.word	0x000004d0


	//   ....[1]....
        /*05e4*/ 	.word	0x00001580


	//   ....[2]....
        /*05e8*/ 	.word	0x00001600


	//   ....[3]....
        /*05ec*/ 	.word	0x0001ca70


	//   ....[4]....
        /*05f0*/ 	.word	0x0001cb20


	//----- nvinfo : EIATTR_CTAIDZ_USED
	.align		4
.L_360:
        /*05f4*/ 	.byte	0x01, 0x04
	.zero		2


	//----- nvinfo : EIATTR_CRS_STACK_SIZE
	.align		4
        /*05f8*/ 	.byte	0x04, 0x1e
        /*05fa*/ 	.short	(.L_362 - .L_361)
.L_361:
        /*05fc*/ 	.word	0x00000000
.L_362:


//--------------------- .nv.info._ZN5flash16flash_fwd_kernelI23Flash_fwd_kernel_traitsILi64ELi128ELi128ELi4ELb0ELb0EN7cutlass10bfloat16_tE19Flash_kernel_traitsILi64ELi128ELi128ELi4ES3_EELb0ELb0ELb1ELb0ELb0ELb0ELb0ELb0EEEvNS_16Flash_fwd_paramsE --------------------------
	.section	.nv.info._ZN5flash16flash_fwd_kernelI23Flash_fwd_kernel_traitsILi64ELi128ELi128ELi4ELb0ELb0EN7cutlass10bfloat16_tE19Flash_kernel_traitsILi64ELi128ELi128ELi4ES3_EELb0ELb0ELb1ELb0ELb0ELb0ELb0ELb0EEEvNS_16Flash_fwd_paramsE,"",@"SHT_CUDA_INFO"
	.sectionflags	@""
	.align	4


	//----- nvinfo : EIATTR_CUDA_API_VERSION
	.align		4
        /*0000*/ 	.byte	0x04, 0x37
        /*0002*/ 	.short	(.L_364 - .L_363)
.L_363:
        /*0004*/ 	.word	0x00000082


	//----- nvinfo : EIATTR_SW2861232_WAR
	.align		4
.L_364:
        /*0008*/ 	.byte	0x01, 0x35
	.zero		2


	//----- nvinfo : EIATTR_PARAM_CBANK
	.align		4
        /*000c*/ 	.byte	0x04, 0x0a
        /*000e*/ 	.short	(.L_366 - .L_365)
	.align		4
.L_365:
        /*0010*/ 	.word	index@(.nv.constant0._ZN5flash16flash_fwd_kernelI23Flash_fwd_kernel_traitsILi64ELi128ELi128ELi4ELb0ELb0EN7cutlass10bfloat16_tE19Flash_kernel_traitsILi64ELi128ELi128ELi4ES3_EELb0ELb0ELb1ELb0ELb0ELb0ELb0ELb0EEEvNS_16Flash_fwd_paramsE)
        /*0014*/ 	.short	0x0160
        /*0016*/ 	.short	0x01d0


	//----- nvinfo : EIATTR_CBANK_PARAM_SIZE
	.align		4
.L_366:
        /*0018*/ 	.byte	0x03, 0x19
        /*001a*/ 	.short	0x01d0


	//----- nvinfo : EIATTR_KPARAM_INFO
	.align		4
        /*001c*/ 	.byte	0x04, 0x17
        /*001e*/ 	.short	(.L_368 - .L_367)
.L_367:
        /*0020*/ 	.word	0x00000000
        /*0024*/ 	.short	0x0000
        /*0026*/ 	.short	0x0000
        /*0028*/ 	.byte	0x00, 0xf0, 0x41, 0x07


	//----- nvinfo : EIATTR_MAXREG_COUNT
	.align		4
.L_368:
        /*002c*/ 	.byte	0x03, 0x1b
        /*002e*/ 	.short	0x00ff


	//----- nvinfo : EIATTR_NUM_BARRIERS
	.align		4
        /*0030*/ 	.byte	0x02, 0x4c
        /*0032*/ 	.byte	0x01
	.zero		1


	//----- nvinfo : EIATTR_ANNOTATIONS
	.align		4
        /*0034*/ 	.byte	0x04, 0x55
        /*0036*/ 	.short	(.L_370 - .L_369)


	//   ....[0]....
.L_369:
        /* <DEDUP_REMOVED lines=156> */


	//----- nvinfo : EIATTR_MERCURY_ISA_VERSION
	.align		4
.L_370:
        /*09e0*/ 	.byte	0x03, 0x5f
        /*09e2*/ 	.short	0x0000


	//----- nvinfo : EIATTR_COOP_GROUP_MASK_REGIDS
	.align		4
        /*09e4*/ 	.byte	0x04, 0x29
        /*09e6*/ 	.short	(.L_372 - .L_371)


	//   ....[0]....
.L_371:
        /*09e8*/ 	.word	0xffffffff


	//   ....[1]....
        /*09ec*/ 	.word	0xffffffff


	//   ....[2]....
        /*09f0*/ 	.word	0xffffffff


	//   ....[3]....
        /*09f4*/ 	.word	0xffffffff


	//   ....[4]....
        /*09f8*/ 	.word	0xffffffff


	//   ....[5]....
        /*09fc*/ 	.word	0xffffffff


	//   ....[6]....
        /*0a00*/ 	.word	0xffffffff


	//   ....[7]....
        /*0a04*/ 	.word	0xffffffff


	//   ....[8]....
        /*0a08*/ 	.word	0xffffffff


	//   ....[9]....
        /*0a0c*/ 	.word	0xffffffff


	//   ....[10]....
        /*0a10*/ 	.word	0xffffffff


	//   ....[11]....
        /*0a14*/ 	.word	0xffffffff


	//   ....[12]....
        /*0a18*/ 	.word	0xffffffff


	//   ....[13]....
        /*0a1c*/ 	.word	0xffffffff


	//   ....[14]....
        /*0a20*/ 	.word	0xffffffff


	//   ....[15]....
        /*0a24*/ 	.word	0xffffffff


	//   ....[16]....
        /*0a28*/ 	.word	0xffffffff


	//   ....[17]....
        /*0a2c*/ 	.word	0xffffffff


	//   ....[18]....
        /*0a30*/ 	.word	0xffffffff


	//   ....[19]....
        /*0a34*/ 	.word	0xffffffff


	//   ....[20]....
        /*0a38*/ 	.word	0xffffffff


	//   ....[21]....
        /*0a3c*/ 	.word	0xffffffff


	//   ....[22]....
        /*0a40*/ 	.word	0xffffffff


	//   ....[23]....
        /*0a44*/ 	.word	0xffffffff


	//   ....[24]....
        /*0a48*/ 	.word	0xffffffff


	//   ....[25]....
        /*0a4c*/ 	.word	0xffffffff


	//   ....[26]....
        /*0a50*/ 	.word	0xffffffff


	//   ....[27]....
        /*0a54*/ 	.word	0xffffffff


	//   ....[28]....
        /*0a58*/ 	.word	0xffffffff


	//   ....[29]....
        /*0a5c*/ 	.word	0xffffffff


	//   ....[30]....
        /*0a60*/ 	.word	0xffffffff


	//   ....[31]....
        /*0a64*/ 	.word	0xffffffff


	//----- nvinfo : EIATTR_COOP_GROUP_INSTR_OFFSETS
	.align		4
.L_372:
        /*0a68*/ 	.byte	0x04, 0x28
        /*0a6a*/ 	.short	(.L_374 - .L_373)


	//   ....[0]....
.L_373:
        /*0a6c*/ 	.word	0x00007a80


	//   ....[1]....
        /*0a70*/ 	.word	0x00007b80


	//   ....[2]....
        /*0a74*/ 	.word	0x00007d60


	//   ....[3]....
        /*0a78*/ 	.word	0x00007eb0


	//   ....[4]....
        /*0a7c*/ 	.word	0x00008080


	//   ....[5]....
        /*0a80*/ 	.word	0x00008200


	//   ....[6]....
        /*0a84*/ 	.word	0x00008210


	//   ....[7]....
        /*0a88*/ 	.word	0x000082b0


	//   ....[8]....
        /*0a8c*/ 	.word	0x000105e0


	//   ....[9]....
        /*0a90*/ 	.word	0x00010900


	//   ....[10]....
        /*0a94*/ 	.word	0x00010b40


	//   ....[11]....
        /*0a98*/ 	.word	0x00010bc0


	//   ....[12]....
        /*0a9c*/ 	.word	0x00010c10


	//   ....[13]....
        /*0aa0*/ 	.word	0x00010c60


	//   ....[14]....
        /*0aa4*/ 	.word	0x00010c90


	//   ....[15]....
        /*0aa8*/ 	.word	0x00010d50


	//   ....[16]....
        /*0aac*/ 	.word	0x000194b0


	//   ....[17]....
        /*0ab0*/ 	.word	0x000195c0


	//   ....[18]....
        /*0ab4*/ 	.word	0x00019930


	//   ....[19]....
        /*0ab8*/ 	.word	0x00019b50


	//   ....[20]....
        /*0abc*/ 	.word	0x00019bf0


	//   ....[21]....
        /*0ac0*/ 	.word	0x00019c70


	//   ....[22]....
        /*0ac4*/ 	.word	0x00019d80


	//   ....[23]....
        /*0ac8*/ 	.word	0x00019dc0


	//   ....[24]....
        /*0acc*/ 	.word	0x0001f390


	//   ....[25]....
        /*0ad0*/ 	.word	0x0001f3a0


	//   ....[26]....
        /*0ad4*/ 	.word	0x0001f3b0


	//   ....[27]....
        /*0ad8*/ 	.word	0x0001f3d0


	//   ....[28]....
        /*0adc*/ 	.word	0x0001f3e0


	//   ....[29]....
        /*0ae0*/ 	.word	0x0001f410


	//   ....[30]....
        /*0ae4*/ 	.word	0x0001f440


	//   ....[31]....
        /*0ae8*/ 	.word	0x0001f460


	//----- nvinfo : EIATTR_EXIT_INSTR_OFFSETS
	.align		4
.L_374:
        /*0aec*/ 	.byte	0x04, 0x1c
        /*0aee*/ 	.short	(.L_376 - .L_375)


	//   ....[0]....
.L_375:
        /*0af0*/ 	.word	0x000004d0


	//   ....[1]....
        /*0af4*/ 	.word	0x00001650


	//   ....[2]....
        /*0af8*/ 	.word	0x000016d0


	//   ....[3]....
        /*0afc*/ 	.word	0x00020c50


	//   ....[4]....
        /*0b00*/ 	.word	0x00020d10


	//----- nvinfo : EIATTR_CTAIDZ_USED
	.align		4
.L_376:
        /*0b04*/ 	.byte	0x01, 0x04
	.zero		2


	//----- nvinfo : EIATTR_CRS_STACK_SIZE
	.align		4
        /*0b08*/ 	.byte	0x04, 0x1e
        /*0b0a*/ 	.short	(.L_378 - .L_377)
.L_377:
        /*0b0c*/ 	.word	0x00000000
.L_378:


//--------------------- .nv.info._ZN5flash16flash_fwd_kernelI23Flash_fwd_kernel_traitsILi64ELi128ELi128ELi4ELb0ELb0EN7cutlass10bfloat16_tE19Flash_kernel_traitsILi64ELi128ELi128ELi4ES3_EELb0ELb0ELb1ELb0ELb0ELb0ELb1ELb0EEEvNS_16Flash_fwd_paramsE --------------------------
	.section	.nv.info._ZN5flash16flash_fwd_kernelI23Flash_fwd_kernel_traitsILi64ELi128ELi128ELi4ELb0ELb0EN7cutlass10bfloat16_tE19Flash_kernel_traitsILi64ELi128ELi128ELi4ES3_EELb0ELb0ELb1ELb0ELb0ELb0ELb1ELb0EEEvNS_16Flash_fwd_paramsE,"",@"SHT_CUDA_INFO"
	.sectionflags	@""
	.align	4


	//----- nvinfo : EIATTR_CUDA_API_VERSION
	.align		4
        /*0000*/ 	.byte	0x04, 0x37
        /*0002*/ 	.short	(.L_380 - .L_379)
.L_379:
        /*0004*/ 	.word	0x00000082


	//----- nvinfo : EIATTR_SW2861232_WAR
	.align		4
.L_380:
        /*0008*/ 	.byte	0x01, 0x35
	.zero		2


	//----- nvinfo : EIATTR_PARAM_CBANK
	.align		4
        /*000c*/ 	.byte	0x04, 0x0a
        /*000e*/ 	.short	(.L_382 - .L_381)
	.align		4
.L_381:
        /*0010*/ 	.word	index@(.nv.constant0._ZN5flash16flash_fwd_kernelI23Flash_fwd_kernel_traitsILi64ELi128ELi128ELi4ELb0ELb0EN7cutlass10bfloat16_tE19Flash_kernel_traitsILi64ELi128ELi128ELi4ES3_EELb0ELb0ELb1ELb0ELb0ELb0ELb1ELb0EEEvNS_16Flash_fwd_paramsE)
        /*0014*/ 	.short	0x0160
        /*0016*/ 	.short	0x01d0


	//----- nvinfo : EIATTR_CBANK_PARAM_SIZE
	.align		4
.L_382:
        /*0018*/ 	.byte	0x03, 0x19
        /*001a*/ 	.short	0x01d0


	//----- nvinfo : EIATTR_KPARAM_INFO
	.align		4
        /*001c*/ 	.byte	0x04, 0x17
        /*001e*/ 	.short	(.L_384 - .L_383)
.L_383:
        /*0020*/ 	.word	0x00000000
        /*0024*/ 	.short	0x0000
        /*0026*/ 	.short	0x0000
        /*0028*/ 	.byte	0x00, 0xf0, 0x41, 0x07


	//----- nvinfo : EIATTR_MAXREG_COUNT
	.align		4
.L_384:
        /*002c*/ 	.byte	0x03, 0x1b
        /*002e*/ 	.short	0x00ff


	//----- nvinfo : EIATTR_NUM_BARRIERS
	.align		4
        /*0030*/ 	.byte	0x02, 0x4c
        /*0032*/ 	.byte	0x01
	.zero		1


	//----- nvinfo : EIATTR_ANNOTATIONS
	.align		4
        /*0034*/ 	.byte	0x04, 0x55
        /*0036*/ 	.short	(.L_386 - .L_385)


	//   ....[0]....
.L_385:
        /* <DEDUP_REMOVED lines=160> */


	//----- nvinfo : EIATTR_MERCURY_ISA_VERSION
	.align		4
.L_386:
        /*0a28*/ 	.byte	0x03, 0x5f
        /*0a2a*/ 	.short	0x0000


	//----- nvinfo : EIATTR_COOP_GROUP_MASK_REGIDS
	.align		4
        /*0a2c*/ 	.byte	0x04, 0x29
        /*0a2e*/ 	.short	(.L_388 - .L_387)


	//   ....[0]....
.L_387:
        /*0a30*/ 	.word	0xffffffff


	//   ....[1]....
        /*0a34*/ 	.word	0xffffffff


	//   ....[2]....
        /*0a38*/ 	.word	0xffffffff


	//   ....[3]....
        /*0a3c*/ 	.word	0xffffffff


	//   ....[4]....
        /*0a40*/ 	.word	0xffffffff


	//   ....[5]....
        /*0a44*/ 	.word	0xffffffff


	//   ....[6]....
        /*0a48*/ 	.word	0xffffffff


	//   ....[7]....
        /*0a4c*/ 	.word	0xffffffff


	//   ....[8]....
        /*0a50*/ 	.word	0xffffffff


	//   ....[9]....
        /*0a54*/ 	.word	0xffffffff


	//   ....[10]....
        /*0a58*/ 	.word	0xffffffff


	//   ....[11]....
        /*0a5c*/ 	.word	0xffffffff


	//   ....[12]....
        /*0a60*/ 	.word	0xffffffff


	//   ....[13]....
        /*0a64*/ 	.word	0xffffffff


	//   ....[14]....
        /*0a68*/ 	.word	0xffffffff


	//   ....[15]....
        /*0a6c*/ 	.word	0xffffffff


	//   ....[16]....
        /*0a70*/ 	.word	0xffffffff


	//   ....[17]....
        /*0a74*/ 	.word	0xffffffff


	//   ....[18]....
        /*0a78*/ 	.word	0xffffffff


	//   ....[19]....
        /*0a7c*/ 	.word	0xffffffff


	//   ....[20]....
        /*0a80*/ 	.word	0xffffffff


	//   ....[21]....
        /*0a84*/ 	.word	0xffffffff


	//   ....[22]....
        /*0a88*/ 	.word	0xffffffff


	//   ....[23]....
        /*0a8c*/ 	.word	0xffffffff


	//   ....[24]....
        /*0a90*/ 	.word	0xffffffff


	//   ....[25]....
        /*0a94*/ 	.word	0xffffffff


	//   ....[26]....
        /*0a98*/ 	.word	0xffffffff


	//   ....[27]....
        /*0a9c*/ 	.word	0xffffffff


	//   ....[28]....
        /*0aa0*/ 	.word	0xffffffff


	//   ....[29]....
        /*0aa4*/ 	.word	0xffffffff


	//   ....[30]....
        /*0aa8*/ 	.word	0xffffffff


	//   ....[31]....
        /*0aac*/ 	.word	0xffffffff


	//----- nvinfo : EIATTR_COOP_GROUP_INSTR_OFFSETS
	.align		4
.L_388:
        /*0ab0*/ 	.byte	0x04, 0x28
        /*0ab2*/ 	.short	(.L_390 - .L_389)


	//   ....[0]....
.L_389:
        /*0ab4*/ 	.word	0x00008d30


	//   ....[1]....
        /*0ab8*/ 	.word	0x00008e20


	//   ....[2]....
        /*0abc*/ 	.word	0x00009030


	//   ....[3]....
        /*0ac0*/ 	.word	0x00009190


	//   ....[4]....
        /*0ac4*/ 	.word	0x00009340


	//   ....[5]....
        /*0ac8*/ 	.word	0x000094c0


	//   ....[6]....
        /*0acc*/ 	.word	0x000094d0


	//   ....[7]....
        /*0ad0*/ 	.word	0x00009580


	//   ....[8]....
        /*0ad4*/ 	.word	0x00012200


	//   ....[9]....
        /*0ad8*/ 	.word	0x000126a0


	//   ....[10]....
        /*0adc*/ 	.word	0x00012730


	//   ....[11]....
        /*0ae0*/ 	.word	0x000127b0


	//   ....[12]....
        /*0ae4*/ 	.word	0x00012800


	//   ....[13]....
        /*0ae8*/ 	.word	0x00012850


	//   ....[14]....
        /*0aec*/ 	.word	0x00012880


	//   ....[15]....
        /*0af0*/ 	.word	0x00012940


	//   ....[16]....
        /*0af4*/ 	.word	0x0001c210


	//   ....[17]....
        /*0af8*/ 	.word	0x0001c490


	//   ....[18]....
        /*0afc*/ 	.word	0x0001c4e0


	//   ....[19]....
        /*0b00*/ 	.word	0x0001c740


	//   ....[20]....
        /*0b04*/ 	.word	0x0001c8b0


	//   ....[21]....
        /*0b08*/ 	.word	0x0001c900


	//   ....[22]....
        /*0b0c*/ 	.word	0x0001c920


	//   ....[23]....
        /*0b10*/ 	.word	0x0001ca00


	//   ....[24]....
        /*0b14*/ 	.word	0x000211e0


	//   ....[25]....
        /*0b18*/ 	.word	0x000211f0


	//   ....[26]....
        /*0b1c*/ 	.word	0x00021200


	//   ....[27]....
        /*0b20*/ 	.word	0x00021220


	//   ....[28]....
        /*0b24*/ 	.word	0x00021230


	//   ....[29]....
        /*0b28*/ 	.word	0x00021260


	//   ....[30]....
        /*0b2c*/ 	.word	0x00021290


	//   ....[31]....
        /*0b30*/ 	.word	0x000212b0


	//----- nvinfo : EIATTR_EXIT_INSTR_OFFSETS
	.align		4
.L_390:
        /*0b34*/ 	.byte	0x04, 0x1c
        /*0b36*/ 	.short	(.L_392 - .L_391)


	//   ....[0]....
.L_391:
        /*0b38*/ 	.word	0x000004d0


	//   ....[1]....
        /*0b3c*/ 	.word	0x00001650


	//   ....[2]....
        /*0b40*/ 	.word	0x000016d0


	//   ....[3]....
        /*0b44*/ 	.word	0x00022aa0


	//   ....[4]....
        /*0b48*/ 	.word	0x00022b60


	//----- nvinfo : EIATTR_CTAIDZ_USED
	.align		4
.L_392:
        /*0b4c*/ 	.byte	0x01, 0x04
	.zero		2


	//----- nvinfo : EIATTR_CRS_STACK_SIZE
	.align		4
        /*0b50*/ 	.byte	0x04, 0x1e
        /*0b52*/ 	.short	(.L_394 - .L_393)
.L_393:
        /*0b54*/ 	.word	0x00000000
.L_394:


//--------------------- .nv.info._ZN5flash16flash_fwd_kernelI23Flash_fwd_kernel_traitsILi64ELi128ELi128ELi4ELb0ELb0EN7cutlass10bfloat16_tE19Flash_kernel_traitsILi64ELi128ELi128ELi4ES3_EELb0ELb0ELb1ELb1ELb0ELb0ELb0ELb0EEEvNS_16Flash_fwd_paramsE --------------------------
	.section	.nv.info._ZN5flash16flash_fwd_kernelI23Flash_fwd_kernel_traitsILi64ELi128ELi128ELi4ELb0ELb0EN7cutlass10bfloat16_tE19Flash_kernel_traitsILi64ELi128ELi128ELi4ES3_EELb0ELb0ELb1ELb1ELb0ELb0ELb0ELb0EEEvNS_16Flash_fwd_paramsE,"",@"SHT_CUDA_INFO"
	.sectionflags	@""
	.align	4


	//----- nvinfo : EIATTR_CUDA_API_VERSION
	.align		4
        /*0000*/ 	.byte	0x04, 0x37
        /*0002*/ 	.short	(.L_396 - .L_395)
.L_395:
        /*0004*/ 	.word	0x00000082


	//----- nvinfo : EIATTR_SW2861232_WAR
	.align		4
.L_396:
        /*0008*/ 	.byte	0x01, 0x35
	.zero		2


	//----- nvinfo : EIATTR_PARAM_CBANK
	.align		4
        /*000c*/ 	.byte	0x04, 0x0a
        /*000e*/ 	.short	(.L_398 - .L_397)
	.align		4
.L_397:
        /*0010*/ 	.word	index@(.nv.constant0._ZN5flash16flash_fwd_kernelI23Flash_fwd_kernel_traitsILi64ELi128ELi128ELi4ELb0ELb0EN7cutlass10bfloat16_tE19Flash_kernel_traitsILi64ELi128ELi128ELi4ES3_EELb0ELb0ELb1ELb1ELb0ELb0ELb0ELb0EEEvNS_16Flash_fwd_paramsE)
        /*0014*/ 	.short	0x0160
        /*0016*/ 	.short	0x01d0


	//----- nvinfo : EIATTR_CBANK_PARAM_SIZE
	.align		4
.L_398:
        /*0018*/ 	.byte	0x03, 0x19
        /*001a*/ 	.short	0x01d0


	//----- nvinfo : EIATTR_KPARAM_INFO
	.align		4
        /*001c*/ 	.byte	0x04, 0x17
        /*001e*/ 	.short	(.L_400 - .L_399)
.L_399:
        /*0020*/ 	.word	0x00000000
        /*0024*/ 	.short	0x0000
        /*0026*/ 	.short	0x0000
        /*0028*/ 	.byte	0x00, 0xf0, 0x41, 0x07


	//----- nvinfo : EIATTR_MAXREG_COUNT
	.align		4
.L_400:
        /*002c*/ 	.byte	0x03, 0x1b
        /*002e*/ 	.short	0x00ff


	//----- nvinfo : EIATTR_NUM_BARRIERS
	.align		4
        /*0030*/ 	.byte	0x02, 0x4c
        /*0032*/ 	.byte	0x01
	.zero		1


	//----- nvinfo : EIATTR_ANNOTATIONS
	.align		4
        /*0034*/ 	.byte	0x04, 0x55
        /*0036*/ 	.short	(.L_402 - .L_401)


	//   ....[0]....
.L_401:
        /* <DEDUP_REMOVED lines=160> */


	//----- nvinfo : EIATTR_MERCURY_ISA_VERSION
	.align		4
.L_402:
        /*0a28*/ 	.byte	0x03, 0x5f
        /*0a2a*/ 	.short	0x0000


	//----- nvinfo : EIATTR_COOP_GROUP_MASK_REGIDS
	.align		4
        /*0a2c*/ 	.byte	0x04, 0x29
        /*0a2e*/ 	.short	(.L_404 - .L_403)


	//   ....[0]....
.L_403:
        /*0a30*/ 	.word	0xffffffff


	//   ....[1]....
        /*0a34*/ 	.word	0xffffffff


	//   ....[2]....
        /*0a38*/ 	.word	0xffffffff


	//   ....[3]....
        /*0a3c*/ 	.word	0xffffffff


	//   ....[4]....
        /*0a40*/ 	.word	0xffffffff


	//   ....[5]....
        /*0a44*/ 	.word	0xffffffff


	//   ....[6]....
        /*0a48*/ 	.word	0xffffffff


	//   ....[7]....
        /*0a4c*/ 	.word	0xffffffff


	//   ....[8]....
        /*0a50*/ 	.word	0xffffffff


	//   ....[9]....
        /*0a54*/ 	.word	0xffffffff


	//   ....[10]....
        /*0a58*/ 	.word	0xffffffff


	//   ....[11]....
        /*0a5c*/ 	.word	0xffffffff


	//   ....[12]....
        /*0a60*/ 	.word	0xffffffff


	//   ....[13]....
        /*0a64*/ 	.word	0xffffffff


	//   ....[14]....
        /*0a68*/ 	.word	0xffffffff


	//   ....[15]....
        /*0a6c*/ 	.word	0xffffffff


	//   ....[16]....
        /*0a70*/ 	.word	0xffffffff


	//   ....[17]....
        /*0a74*/ 	.word	0xffffffff


	//   ....[18]....
        /*0a78*/ 	.word	0xffffffff


	//   ....[19]....
        /*0a7c*/ 	.word	0xffffffff


	//   ....[20]....
        /*0a80*/ 	.word	0xffffffff


	//   ....[21]....
        /*0a84*/ 	.word	0xffffffff


	//   ....[22]....
        /*0a88*/ 	.word	0xffffffff


	//   ....[23]....
        /*0a8c*/ 	.word	0xffffffff


	//   ....[24]....
        /*0a90*/ 	.word	0xffffffff


	//   ....[25]....
        /*0a94*/ 	.word	0xffffffff


	//   ....[26]....
        /*0a98*/ 	.word	0xffffffff


	//   ....[27]....
        /*0a9c*/ 	.word	0xffffffff


	//   ....[28]....
        /*0aa0*/ 	.word	0xffffffff


	//   ....[29]....
        /*0aa4*/ 	.word	0xffffffff


	//   ....[30]....
        /*0aa8*/ 	.word	0xffffffff


	//   ....[31]....
        /*0aac*/ 	.word	0xffffffff


	//----- nvinfo : EIATTR_COOP_GROUP_INSTR_OFFSETS
	.align		4
.L_404:
        /*0ab0*/ 	.byte	0x04, 0x28
        /*0ab2*/ 	.short	(.L_406 - .L_405)


	//   ....[0]....
.L_405:
        /*0ab4*/ 	.word	0x0000aaa0


	//   ....[1]....
        /*0ab8*/ 	.word	0x0000aba0


	//   ....[2]....
        /*0abc*/ 	.word	0x0000ad80


	//   ....[3]....
        /*0ac0*/ 	.word	0x0000aed0


	//   ....[4]....
        /*0ac4*/ 	.word	0x0000b090


	//   ....[5]....
        /*0ac8*/ 	.word	0x0000b230


	//   ....[6]....
        /*0acc*/ 	.word	0x0000b270


	//   ....[7]....
        /*0ad0*/ 	.word	0x0000b2c0


	//   ....[8]....
        /*0ad4*/ 	.word	0x00015a40


	//   ....[9]....
        /*0ad8*/ 	.word	0x00016060


	//   ....[10]....
        /*0adc*/ 	.word	0x00016080


	//   ....[11]....
        /*0ae0*/ 	.word	0x000160f0


	//   ....[12]....
        /*0ae4*/ 	.word	0x00016140


	//   ....[13]....
        /*0ae8*/ 	.word	0x00016150


	//   ....[14]....
        /*0aec*/ 	.word	0x000161b0


	//   ....[15]....
        /*0af0*/ 	.word	0x00016240


	//   ....[16]....
        /*0af4*/ 	.word	0x00020080


	//   ....[17]....
        /*0af8*/ 	.word	0x00020380


	//   ....[18]....
        /*0afc*/ 	.word	0x000204f0


	//   ....[19]....
        /*0b00*/ 	.word	0x00020610


	//   ....[20]....
        /*0b04*/ 	.word	0x00020a30


	//   ....[21]....
        /*0b08*/ 	.word	0x00020aa0


	//   ....[22]....
        /*0b0c*/ 	.word	0x00020ba0


	//   ....[23]....
        /*0b10*/ 	.word	0x00020c10


	//   ....[24]....
        /*0b14*/ 	.word	0x000251a0


	//   ....[25]....
        /*0b18*/ 	.word	0x000251b0


	//   ....[26]....
        /*0b1c*/ 	.word	0x000251c0


	//   ....[27]....
        /*0b20*/ 	.word	0x000251e0


	//   ....[28]....
        /*0b24*/ 	.word	0x000251f0


	//   ....[29]....
        /*0b28*/ 	.word	0x00025210


	//   ....[30]....
        /*0b2c*/ 	.word	0x00025260


	//   ....[31]....
        /*0b30*/ 	.word	0x00025280


	//----- nvinfo : EIATTR_EXIT_INSTR_OFFSETS
	.align		4
.L_406:
        /*0b34*/ 	.byte	0x04, 0x1c
        /*0b36*/ 	.short	(.L_408 - .L_407)


	//   ....[0]....
.L_407:
        /*0b38*/ 	.word	0x000004d0


	//   ....[1]....
        /*0b3c*/ 	.word	0x00001640


	//   ....[2]....
        /*0b40*/ 	.word	0x000016c0


	//   ....[3]....
        /*0b44*/ 	.word	0x00026a70


	//   ....[4]....
        /*0b48*/ 	.word	0x00026b30


	//----- nvinfo : EIATTR_CTAIDZ_USED
	.align		4
.L_408:
        /*0b4c*/ 	.byte	0x01, 0x04
	.zero		2


	//----- nvinfo : EIATTR_CRS_STACK_SIZE
	.align		4
        /*0b50*/ 	.byte	0x04, 0x1e
        /*0b52*/ 	.short	(.L_410 - .L_409)
.L_409:
        /*0b54*/ 	.word	0x00000000
.L_410:


//--------------------- .nv.info._ZN5flash16flash_fwd_kernelI23Flash_fwd_kernel_traitsILi64ELi128ELi128ELi4ELb0ELb0EN7cutlass10bfloat16_tE19Flash_kernel_traitsILi64ELi128ELi128ELi4ES3_EELb0ELb0ELb1ELb1ELb0ELb0ELb1ELb0EEEvNS_16Flash_fwd_paramsE --------------------------
	.section	.nv.info._ZN5flash16flash_fwd_kernelI23Flash_fwd_kernel_traitsILi64ELi128ELi128ELi4ELb0ELb0EN7cutlass10bfloat16_tE19Flash_kernel_traitsILi64ELi128ELi128ELi4ES3_EELb0ELb0ELb1ELb1ELb0ELb0ELb1ELb0EEEvNS_16Flash_fwd_paramsE,"",@"SHT_CUDA_INFO"
	.sectionflags	@""
	.align	4


	//----- nvinfo : EIATTR_CUDA_API_VERSION
	.align		4
        /*0000*/ 	.byte	0x04, 0x37
        /*0002*/ 	.short	(.L_412 - .L_411)
.L_411:
        /*0004*/ 	.word	0x00000082


	//----- nvinfo : EIATTR_SW2861232_WAR
	.align		4
.L_412:
        /*0008*/ 	.byte	0x01, 0x35
	.zero		2


	//----- nvinfo : EIATTR_PARAM_CBANK
	.align		4
        /*000c*/ 	.byte	0x04, 0x0a
        /*000e*/ 	.short	(.L_414 - .L_413)
	.align		4
.L_413:
        /*0010*/ 	.word	index@(.nv.constant0._ZN5flash16flash_fwd_kernelI23Flash_fwd_kernel_traitsILi64ELi128ELi128ELi4ELb0ELb0EN7cutlass10bfloat16_tE19Flash_kernel_traitsILi64ELi128ELi128ELi4ES3_EELb0ELb0ELb1ELb1ELb0ELb0ELb1ELb0EEEvNS_16Flash_fwd_paramsE)
        /*0014*/ 	.short	0x0160
        /*0016*/ 	.short	0x01d0


	//----- nvinfo : EIATTR_CBANK_PARAM_SIZE
	.align		4
.L_414:
        /*0018*/ 	.byte	0x03, 0x19
        /*001a*/ 	.short	0x01d0


	//----- nvinfo : EIATTR_KPARAM_INFO
	.align		4
        /*001c*/ 	.byte	0x04, 0x17
        /*001e*/ 	.short	(.L_416 - .L_415)
.L_415:
        /*0020*/ 	.word	0x00000000
        /*0024*/ 	.short	0x0000
        /*0026*/ 	.short	0x0000
        /*0028*/ 	.byte	0x00, 0xf0, 0x41, 0x07


	//----- nvinfo : EIATTR_MAXREG_COUNT
	.align		4
.L_416:
        /*002c*/ 	.byte	0x03, 0x1b
        /*002e*/ 	.short	0x00ff


	//----- nvinfo : EIATTR_NUM_BARRIERS
	.align		4
        /*0030*/ 	.byte	0x02, 0x4c
        /*0032*/ 	.byte	0x01
	.zero		1


	//----- nvinfo : EIATTR_ANNOTATIONS
	.align		4
        /*0034*/ 	.byte	0x04, 0x55
        /*0036*/ 	.short	(.L_418 - .L_417)


	//   ....[0]....
.L_417:
        /* <DEDUP_REMOVED lines=201> */


	//----- nvinfo : EIATTR_MERCURY_ISA_VERSION
	.align		4
.L_418:
        /*0cb0*/ 	.byte	0x03, 0x5f
        /*0cb2*/ 	.short	0x0000


	//----- nvinfo : EIATTR_COOP_GROUP_MASK_REGIDS
	.align		4
        /*0cb4*/ 	.byte	0x04, 0x29
        /*0cb6*/ 	.short	(.L_420 - .L_419)


	//   ....[0]....
.L_419:
        /*0cb8*/ 	.word	0xffffffff


	//   ....[1]....
        /*0cbc*/ 	.word	0xffffffff


	//   ....[2]....
        /*0cc0*/ 	.word	0xffffffff


	//   ....[3]....
        /*0cc4*/ 	.word	0xffffffff


	//   ....[4]....
        /*0cc8*/ 	.word	0xffffffff


	//   ....[5]....
        /*0ccc*/ 	.word	0xffffffff


	//   ....[6]....
        /*0cd0*/ 	.word	0xffffffff


	//   ....[7]....
        /*0cd4*/ 	.word	0xffffffff


	//   ....[8]....
        /*0cd8*/ 	.word	0xffffffff


	//   ....[9]....
        /*0cdc*/ 	.word	0xffffffff


	//   ....[10]....
        /*0ce0*/ 	.word	0xffffffff


	//   ....[11]....
        /*0ce4*/ 	.word	0xffffffff


	//   ....[12]....
        /*0ce8*/ 	.word	0xffffffff


	//   ....[13]....
        /*0cec*/ 	.word	0xffffffff


	//   ....[14]....
        /*0cf0*/ 	.word	0xffffffff


	//   ....[15]....
        /*0cf4*/ 	.word	0xffffffff


	//   ....[16]....
        /*0cf8*/ 	.word	0xffffffff


	//   ....[17]....
        /*0cfc*/ 	.word	0xffffffff


	//   ....[18]....
        /*0d00*/ 	.word	0xffffffff


	//   ....[19]....
        /*0d04*/ 	.word	0xffffffff


	//   ....[20]....
        /*0d08*/ 	.word	0xffffffff


	//   ....[21]....
        /*0d0c*/ 	.word	0xffffffff


	//   ....[22]....
        /*0d10*/ 	.word	0xffffffff


	//   ....[23]....
        /*0d14*/ 	.word	0xffffffff


	//   ....[24]....
        /*0d18*/ 	.word	0xffffffff


	//   ....[25]....
        /*0d1c*/ 	.word	0xffffffff


	//   ....[26]....
        /*0d20*/ 	.word	0xffffffff


	//   ....[27]....
        /*0d24*/ 	.word	0xffffffff


	//   ....[28]....
        /*0d28*/ 	.word	0xffffffff


	//   ....[29]....
        /*0d2c*/ 	.word	0xffffffff


	//   ....[30]....
        /*0d30*/ 	.word	0xffffffff


	//   ....[31]....
        /*0d34*/ 	.word	0xffffffff


	//----- nvinfo : EIATTR_COOP_GROUP_INSTR_OFFSETS
	.align		4
.L_420:
        /*0d38*/ 	.byte	0x04, 0x28
        /*0d3a*/ 	.short	(.L_422 - .L_421)


	//   ....[0]....
.L_421:
        /*0d3c*/ 	.word	0x0000c6d0


	//   ....[1]....
        /*0d40*/ 	.word	0x0000c810


	//   ....[2]....
        /*0d44*/ 	.word	0x0000c9d0


	//   ....[3]....
        /*0d48*/ 	.word	0x0000cb30


	//   ....[4]....
        /*0d4c*/ 	.word	0x0000cc50


	//   ....[5]....
        /*0d50*/ 	.word	0x0000cdb0


	//   ....[6]....
        /*0d54*/ 	.word	0x0000cdd0


	//   ....[7]....
        /*0d58*/ 	.word	0x0000ceb0


	//   ....[8]....
        /*0d5c*/ 	.word	0x00018900


	//   ....[9]....
        /*0d60*/ 	.word	0x00018f30


	//   ....[10]....
        /*0d64*/ 	.word	0x00018f50


	//   ....[11]....
        /*0d68*/ 	.word	0x00018fc0


	//   ....[12]....
        /*0d6c*/ 	.word	0x00019010


	//   ....[13]....
        /*0d70*/ 	.word	0x00019020


	//   ....[14]....
        /*0d74*/ 	.word	0x00019080


	//   ....[15]....
        /*0d78*/ 	.word	0x00019110


	//   ....[16]....
        /*0d7c*/ 	.word	0x00024260


	//   ....[17]....
        /*0d80*/ 	.word	0x000244b0


	//   ....[18]....
        /*0d84*/ 	.word	0x00024840


	//   ....[19]....
        /*0d88*/ 	.word	0x00024970


	//   ....[20]....
        /*0d8c*/ 	.word	0x00024ce0


	//   ....[21]....
        /*0d90*/ 	.word	0x00024d60


	//   ....[22]....
        /*0d94*/ 	.word	0x00024e60


	//   ....[23]....
        /*0d98*/ 	.word	0x00024ed0


	//   ....[24]....
        /*0d9c*/ 	.word	0x00029360


	//   ....[25]....
        /*0da0*/ 	.word	0x00029370


	//   ....[26]....
        /*0da4*/ 	.word	0x00029380


	//   ....[27]....
        /*0da8*/ 	.word	0x000293a0


	//   ....[28]....
        /*0dac*/ 	.word	0x000293b0


	//   ....[29]....
        /*0db0*/ 	.word	0x000293d0


	//   ....[30]....
        /*0db4*/ 	.word	0x00029420


	//   ....[31]....
        /*0db8*/ 	.word	0x00029440


	//----- nvinfo : EIATTR_EXIT_INSTR_OFFSETS
	.align		4
.L_422:
        /*0dbc*/ 	.byte	0x04, 0x1c
        /*0dbe*/ 	.short	(.L_424 - .L_423)


	//   ....[0]....
.L_423:
        /*0dc0*/ 	.word	0x000004d0


	//   ....[1]....
        /*0dc4*/ 	.word	0x00001640


	//   ....[2]....
        /*0dc8*/ 	.word	0x000016c0


	//   ....[3]....
        /*0dcc*/ 	.word	0x0002ac30


	//   ....[4]....
        /*0dd0*/ 	.word	0x0002acf0


	//----- nvinfo : EIATTR_CTAIDZ_USED
	.align		4
.L_424:
        /*0dd4*/ 	.byte	0x01, 0x04
	.zero		2


	//----- nvinfo : EIATTR_CRS_STACK_SIZE
	.align		4
        /*0dd8*/ 	.byte	0x04, 0x1e
        /*0dda*/ 	.short	(.L_426 - .L_425)
.L_425:
        /*0ddc*/ 	.word	0x00000000
.L_426:


//--------------------- .nv.info._ZN5flash16flash_fwd_kernelI23Flash_fwd_kernel_traitsILi64ELi128ELi64ELi4ELb0ELb0EN7cutlass10bfloat16_tE19Flash_kernel_traitsILi64ELi128ELi64ELi4ES3_EELb1ELb0ELb0ELb0ELb0ELb1ELb0ELb0EEEvNS_16Flash_fwd_paramsE --------------------------
	.section	.nv.info._ZN5flash16flash_fwd_kernelI23Flash_fwd_kernel_traitsILi64ELi128ELi64ELi4ELb0ELb0EN7cutlass10bfloat16_tE19Flash_kernel_traitsILi64ELi128ELi64ELi4ES3_EELb1ELb0ELb0ELb0ELb0ELb1ELb0ELb0EEEvNS_16Flash_fwd_paramsE,"",@"SHT_CUDA_INFO"
	.sectionflags	@""
	.align	4


	//----- nvinfo : EIATTR_CUDA_API_VERSION
	.align		4
        /*0000*/ 	.byte	0x04, 0x37
        /*0002*/ 	.short	(.L_428 - .L_427)
.L_427:
        /*0004*/ 	.word	0x00000082


	//----- nvinfo : EIATTR_SW2861232_WAR
	.align		4
.L_428:
        /*0008*/ 	.byte	0x01, 0x35
	.zero		2


	//----- nvinfo : EIATTR_PARAM_CBANK
	.align		4
        /*000c*/ 	.byte	0x04, 0x0a
        /*000e*/ 	.short	(.L_430 - .L_429)
	.align		4
.L_429:
        /*0010*/ 	.word	index@(.nv.constant0._ZN5flash16flash_fwd_kernelI23Flash_fwd_kernel_traitsILi64ELi128ELi64ELi4ELb0ELb0EN7cutlass10bfloat16_tE19Flash_kernel_traitsILi64ELi128ELi64ELi4ES3_EELb1ELb0ELb0ELb0ELb0ELb1ELb0ELb0EEEvNS_16Flash_fwd_paramsE)
        /*0014*/ 	.short	0x0160
        /*0016*/ 	.short	0x01d0


	//----- nvinfo : EIATTR_CBANK_PARAM_SIZE
	.align		4
.L_430:
        /*0018*/ 	.byte	0x03, 0x19
        /*001a*/ 	.short	0x01d0


	//----- nvinfo : EIATTR_KPARAM_INFO
	.align		4
        /*001c*/ 	.byte	0x04, 0x17
        /*001e*/ 	.short	(.L_432 - .L_431)
.L_431:
        /*0020*/ 	.word	0x00000000
        /*0024*/ 	.short	0x0000
        /*0026*/ 	.short	0x0000
        /*0028*/ 	.byte	0x00, 0xf0, 0x41, 0x07


	//----- nvinfo : EIATTR_MAXREG_COUNT
	.align		4
.L_432:
        /*002c*/ 	.byte	0x03, 0x1b
        /*002e*/ 	.short	0x00ff


	//----- nvinfo : EIATTR_NUM_BARRIERS
	.align		4
        /*0030*/ 	.byte	0x02, 0x4c
        /*0032*/ 	.byte	0x01
	.zero		1


	//----- nvinfo : EIATTR_MERCURY_ISA_VERSION
	.align		4
        /*0034*/ 	.byte	0x03, 0x5f
        /*0036*/ 	.short	0x0000


	//----- nvinfo : EIATTR_INT_WARP_WIDE_INSTR_OFFSETS
	.align		4
        /*0038*/ 	.byte	0x04, 0x31
        /*003a*/ 	.short	(.L_434 - .L_433)


	//   ....[0]....
.L_433:
        /*003c*/ 	.word	0x00001350


	//----- nvinfo : EIATTR_COOP_GROUP_MASK_REGIDS
	.align		4
.L_434:
        /*0040*/ 	.byte	0x04, 0x29
        /*0042*/ 	.short	(.L_436 - .L_435)


	//   ....[0]....
.L_435:
        /*0044*/ 	.word	0xffffffff


	//   ....[1]....
        /*0048*/ 	.word	0xffffffff


	//   ....[2]....
        /*004c*/ 	.word	0xffffffff


	//   ....[3]....
        /*0050*/ 	.word	0xffffffff


	//   ....[4]....
        /*0054*/ 	.word	0xffffffff


	//   ....[5]....
        /*0058*/ 	.word	0xffffffff


	//   ....[6]....
        /*005c*/ 	.word	0xffffffff


	//   ....[7]....
        /*0060*/ 	.word	0xffffffff


	//   ....[8]....
        /*0064*/ 	.word	0xffffffff


	//   ....[9]....
        /*0068*/ 	.word	0xffffffff


	//   ....[10]....
        /*006c*/ 	.word	0xffffffff


	//   ....[11]....
        /*0070*/ 	.word	0xffffffff


	//   ....[12]....
        /*0074*/ 	.word	0xffffffff


	//   ....[13]....
        /*0078*/ 	.word	0xffffffff


	//   ....[14]....
        /*007c*/ 	.word	0xffffffff


	//   ....[15]....
        /*0080*/ 	.word	0xffffffff


	//   ....[16]....
        /*0084*/ 	.word	0xffffffff


	//   ....[17]....
        /*0088*/ 	.word	0xffffffff


	//   ....[18]....
        /*008c*/ 	.word	0xffffffff


	//   ....[19]....
        /*0090*/ 	.word	0xffffffff


	//   ....[20]....
        /*0094*/ 	.word	0xffffffff


	//   ....[21]....
        /*0098*/ 	.word	0xffffffff


	//   ....[22]....
        /*009c*/ 	.word	0xffffffff


	//   ....[23]....
        /*00a0*/ 	.word	0xffffffff


	//----- nvinfo : EIATTR_COOP_GROUP_INSTR_OFFSETS
	.align		4
.L_436:
        /*00a4*/ 	.byte	0x04, 0x28
        /*00a6*/ 	.short	(.L_438 - .L_437)


	//   ....[0]....
.L_437:
        /*00a8*/ 	.word	0x00002bf0


	//   ....[1]....
        /*00ac*/ 	.word	0x00002d60


	//   ....[2]....
        /*00b0*/ 	.word	0x00002d90


	//   ....[3]....
        /*00b4*/ 	.word	0x00002ee0


	//   ....[4]....
        /*00b8*/ 	.word	0x00002f30


	//   ....[5]....
        /*00bc*/ 	.word	0x00002fa0


	//   ....[6]....
        /*00c0*/ 	.word	0x000030b0


	//   ....[7]....
        /*00c4*/ 	.word	0x00003160


	//   ....[8]....
        /*00c8*/ 	.word	0x00006120


	//   ....[9]....
        /*00cc*/ 	.word	0x00006170


	//   ....[10]....
        /*00d0*/ 	.word	0x000061c0


	//   ....[11]....
        /*00d4*/ 	.word	0x000061f0


	//   ....[12]....
        /*00d8*/ 	.word	0x00006210


	//   ....[13]....
        /*00dc*/ 	.word	0x00006240


	//   ....[14]....
        /*00e0*/ 	.word	0x00006560


	//   ....[15]....
        /*00e4*/ 	.word	0x000066b0


	//   ....[16]....
        /*00e8*/ 	.word	0x00008dc0


	//   ....[17]....
        /*00ec*/ 	.word	0x00008e00


	//   ....[18]....
        /*00f0*/ 	.word	0x00008e20


	//   ....[19]....
        /*00f4*/ 	.word	0x00008e30


	//   ....[20]....
        /*00f8*/ 	.word	0x00008e80


	//   ....[21]....
        /*00fc*/ 	.word	0x00008ea0


	//   ....[22]....
        /*0100*/ 	.word	0x00008ec0


	//   ....[23]....
        /*0104*/ 	.word	0x00008ed0


	//----- nvinfo : EIATTR_EXIT_INSTR_OFFSETS
	.align		4
.L_438:
        /*0108*/ 	.byte	0x04, 0x1c
        /*010a*/ 	.short	(.L_440 - .L_439)


	//   ....[0]....
.L_439:
        /*010c*/ 	.word	0x000004f0


	//   ....[1]....
        /*0110*/ 	.word	0x0000a7a0


	//   ....[2]....
        /*0114*/ 	.word	0x0000a850


	//   ....[3]....
        /*0118*/ 	.word	0x0000b6e0


	//   ....[4]....
        /*011c*/ 	.word	0x0000b760


	//----- nvinfo : EIATTR_CTAIDZ_USED
	.align		4
.L_440:
        /*0120*/ 	.byte	0x01, 0x04
	.zero		2


	//----- nvinfo : EIATTR_CRS_STACK_SIZE
	.align		4
        /*0124*/ 	.byte	0x04, 0x1e
        /*0126*/ 	.short	(.L_442 - .L_441)
.L_441:
        /*0128*/ 	.word	0x00000000
.L_442:


//--------------------- .nv.info._ZN5flash16flash_fwd_kernelI23Flash_fwd_kernel_traitsILi64ELi128ELi64ELi4ELb0ELb0EN7cutlass10bfloat16_tE19Flash_kernel_traitsILi64ELi128ELi64ELi4ES3_EELb0ELb0ELb0ELb0ELb0ELb1ELb1ELb0EEEvNS_16Flash_fwd_paramsE --------------------------
	.section	.nv.info._ZN5flash16flash_fwd_kernelI23Flash_fwd_kernel_traitsILi64ELi128ELi64ELi4ELb0ELb0EN7cutlass10bfloat16_tE19Flash_kernel_traitsILi64ELi128ELi64ELi4ES3_EELb0ELb0ELb0ELb0ELb0ELb1ELb1ELb0EEEvNS_16Flash_fwd_paramsE,"",@"SHT_CUDA_INFO"
	.sectionflags	@""
	.align	4


	//----- nvinfo : EIATTR_CUDA_API_VERSION
	.align		4
        /*0000*/ 	.byte	0x04, 0x37
        /*0002*/ 	.short	(.L_444 - .L_443)
.L_443:
        /*0004*/ 	.word	0x00000082


	//----- nvinfo : EIATTR_SW2861232_WAR
	.align		4
.L_444:
        /*0008*/ 	.byte	0x01, 0x35
	.zero		2


	//----- nvinfo : EIATTR_PARAM_CBANK
	.align		4
        /*000c*/ 	.byte	0x04, 0x0a
        /*000e*/ 	.short	(.L_446 - .L_445)
	.align		4
.L_445:
        /*0010*/ 	.word	index@(.nv.constant0._ZN5flash16flash_fwd_kernelI23Flash_fwd_kernel_traitsILi64ELi128ELi64ELi4ELb0ELb0EN7cutlass10bfloat16_tE19Flash_kernel_traitsILi64ELi128ELi64ELi4ES3_EELb0ELb0ELb0ELb0ELb0ELb1ELb1ELb0EEEvNS_16Flash_fwd_paramsE)
        /*0014*/ 	.short	0x0160
        /*0016*/ 	.short	0x01d0


	//----- nvinfo : EIATTR_CBANK_PARAM_SIZE
	.align		4
.L_446:
        /*0018*/ 	.byte	0x03, 0x19
        /*001a*/ 	.short	0x01d0


	//----- nvinfo : EIATTR_KPARAM_INFO
	.align		4
        /*001c*/ 	.byte	0x04, 0x17
        /*001e*/ 	.short	(.L_448 - .L_447)
.L_447:
        /*0020*/ 	.word	0x00000000
        /*0024*/ 	.short	0x0000
        /*0026*/ 	.short	0x0000
        /*0028*/ 	.byte	0x00, 0xf0, 0x41, 0x07


	//----- nvinfo : EIATTR_MAXREG_COUNT
	.align		4
.L_448:
        /*002c*/ 	.byte	0x03, 0x1b
        /*002e*/ 	.short	0x00ff


	//----- nvinfo : EIATTR_NUM_BARRIERS
	.align		4
        /*0030*/ 	.byte	0x02, 0x4c
        /*0032*/ 	.byte	0x01
	.zero		1


	//----- nvinfo : EIATTR_MERCURY_ISA_VERSION
	.align		4
        /*0034*/ 	.byte	0x03, 0x5f
        /*0036*/ 	.short	0x0000


	//----- nvinfo : EIATTR_COOP_GROUP_MASK_REGIDS
	.align		4
        /*0038*/ 	.byte	0x04, 0x29
        /*003a*/ 	.short	(.L_450 - .L_449)


	//   ....[0]....
.L_449:
        /*003c*/ 	.word	0xffffffff


	//   ....[1]....
        /*0040*/ 	.word	0xffffffff


	//   ....[2]....
        /*0044*/ 	.word	0xffffffff


	//   ....[3]....
        /*0048*/ 	.word	0xffffffff


	//   ....[4]....
        /*004c*/ 	.word	0xffffffff


	//   ....[5]....
        /*0050*/ 	.word	0xffffffff


	//   ....[6]....
        /*0054*/ 	.word	0xffffffff


	//   ....[7]....
        /*0058*/ 	.word	0xffffffff


	//   ....[8]....
        /*005c*/ 	.word	0xffffffff


	//   ....[9]....
        /*0060*/ 	.word	0xffffffff


	//   ....[10]....
        /*0064*/ 	.word	0xffffffff


	//   ....[11]....
        /*0068*/ 	.word	0xffffffff


	//   ....[12]....
        /*006c*/ 	.word	0xffffffff


	//   ....[13]....
        /*0070*/ 	.word	0xffffffff


	//   ....[14]....
        /*0074*/ 	.word	0xffffffff


	//   ....[15]....
        /*0078*/ 	.word	0xffffffff


	//   ....[16]....
        /*007c*/ 	.word	0xffffffff


	//   ....[17]....
        /*0080*/ 	.word	0xffffffff


	//   ....[18]....
        /*0084*/ 	.word	0xffffffff


	//   ....[19]....
        /*0088*/ 	.word	0xffffffff


	//   ....[20]....
        /*008c*/ 	.word	0xffffffff


	//   ....[21]....
        /*0090*/ 	.word	0xffffffff


	//   ....[22]....
        /*0094*/ 	.word	0xffffffff


	//   ....[23]....
        /*0098*/ 	.word	0xffffffff


	//----- nvinfo : EIATTR_COOP_GROUP_INSTR_OFFSETS
	.align		4
.L_450:
        /*009c*/ 	.byte	0x04, 0x28
        /*009e*/ 	.short	(.L_452 - .L_451)


	//   ....[0]....
.L_451:
        /*00a0*/ 	.word	0x000030c0


	//   ....[1]....
        /*00a4*/ 	.word	0x00003140


	//   ....[2]....
        /*00a8*/ 	.word	0x000031e0


	//   ....[3]....
        /*00ac*/ 	.word	0x00003290


	//   ....[4]....
        /*00b0*/ 	.word	0x000032c0


	//   ....[5]....
        /*00b4*/ 	.word	0x00003410


	//   ....[6]....
        /*00b8*/ 	.word	0x00003450


	//   ....[7]....
        /*00bc*/ 	.word	0x000035d0


	//   ....[8]....
        /*00c0*/ 	.word	0x00005c20


	//   ....[9]....
        /*00c4*/ 	.word	0x00005ce0


	//   ....[10]....
        /*00c8*/ 	.word	0x00005d50


	//   ....[11]....
        /*00cc*/ 	.word	0x00005d80


	//   ....[12]....
        /*00d0*/ 	.word	0x00005da0


	//   ....[13]....
        /*00d4*/ 	.word	0x00005db0


	//   ....[14]....
        /*00d8*/ 	.word	0x00005dd0


	//   ....[15]....
        /*00dc*/ 	.word	0x00005df0


	//   ....[16]....
        /*00e0*/ 	.word	0x000076d0


	//   ....[17]....
        /*00e4*/ 	.word	0x00007710


	//   ....[18]....
        /*00e8*/ 	.word	0x00007750


	//   ....[19]....
        /*00ec*/ 	.word	0x000077e0


	//   ....[20]....
        /*00f0*/ 	.word	0x00007820


	//   ....[21]....
        /*00f4*/ 	.word	0x00007830


	//   ....[22]....
        /*00f8*/ 	.word	0x00007840


	//   ....[23]....
        /*00fc*/ 	.word	0x00007870


	//----- nvinfo : EIATTR_EXIT_INSTR_OFFSETS
	.align		4
.L_452:
        /*0100*/ 	.byte	0x04, 0x1c
        /*0102*/ 	.short	(.L_454 - .L_453)


	//   ....[0]....
.L_453:
        /*0104*/ 	.word	0x000002e0


	//   ....[1]....
        /*0108*/ 	.word	0x00009060


	//   ....[2]....
        /*010c*/ 	.word	0x00009120


	//   ....[3]....
        /*0110*/ 	.word	0x00009fc0


	//   ....[4]....
        /*0114*/ 	.word	0x0000a040


	//----- nvinfo : EIATTR_CTAIDZ_USED
	.align		4
.L_454:
        /*0118*/ 	.byte	0x01, 0x04
	.zero		2


	//----- nvinfo : EIATTR_CRS_STACK_SIZE
	.align		4
        /*011c*/ 	.byte	0x04, 0x1e
        /*011e*/ 	.short	(.L_456 - .L_455)
.L_455:
        /*0120*/ 	.word	0x00000000
.L_456:


//--------------------- .nv.info._ZN5flash16flash_fwd_kernelI23Flash_fwd_kernel_traitsILi64ELi128ELi64ELi4ELb0ELb0EN7cutlass10bfloat16_tE19Flash_kernel_traitsILi64ELi128ELi64ELi4ES3_EELb1ELb0ELb0ELb0ELb0ELb0ELb0ELb0EEEvNS_16Flash_fwd_paramsE --------------------------
	.section	.nv.info._ZN5flash16flash_fwd_kernelI23Flash_fwd_kernel_traitsILi64ELi128ELi64ELi4ELb0ELb0EN7cutlass10bfloat16_tE19Flash_kernel_traitsILi64ELi128ELi64ELi4ES3_EELb1ELb0ELb0ELb0ELb0ELb0ELb0ELb0EEEvNS_16Flash_fwd_paramsE,"",@"SHT_CUDA_INFO"
	.sectionflags	@""
	.align	4


	//----- nvinfo : EIATTR_CUDA_API_VERSION
	.align		4
        /*0000*/ 	.byte	0x04, 0x37
        /*0002*/ 	.short	(.L_458 - .L_457)
.L_457:
        /*0004*/ 	.word	0x00000082


	//----- nvinfo : EIATTR_SW2861232_WAR
	.align		4
.L_458:
        /*0008*/ 	.byte	0x01, 0x35
	.zero		2


	//----- nvinfo : EIATTR_PARAM_CBANK
	.align		4
        /*000c*/ 	.byte	0x04, 0x0a
        /*000e*/ 	.short	(.L_460 - .L_459)
	.align		4
.L_459:
        /*0010*/ 	.word	index@(.nv.constant0._ZN5flash16flash_fwd_kernelI23Flash_fwd_kernel_traitsILi64ELi128ELi64ELi4ELb0ELb0EN7cutlass10bfloat16_tE19Flash_kernel_traitsILi64ELi128ELi64ELi4ES3_EELb1ELb0ELb0ELb0ELb0ELb0ELb0ELb0EEEvNS_16Flash_fwd_paramsE)
        /*0014*/ 	.short	0x0160
        /*0016*/ 	.short	0x01d0


	//----- nvinfo : EIATTR_CBANK_PARAM_SIZE
	.align		4
.L_460:
        /*0018*/ 	.byte	0x03, 0x19
        /*001a*/ 	.short	0x01d0


	//----- nvinfo : EIATTR_KPARAM_INFO
	.align		4
        /*001c*/ 	.byte	0x04, 0x17
        /*001e*/ 	.short	(.L_462 - .L_461)
.L_461:
        /*0020*/ 	.word	0x00000000
        /*0024*/ 	.short	0x0000
        /*0026*/ 	.short	0x0000
        /*0028*/ 	.byte	0x00, 0xf0, 0x41, 0x07


	//----- nvinfo : EIATTR_MAXREG_COUNT
	.align		4
.L_462:
        /*002c*/ 	.byte	0x03, 0x1b
        /*002e*/ 	.short	0x00ff


	//----- nvinfo : EIATTR_NUM_BARRIERS
	.align		4
        /*0030*/ 	.byte	0x02, 0x4c
        /*0032*/ 	.byte	0x01
	.zero		1


	//----- nvinfo : EIATTR_ANNOTATIONS
	.align		4
        /*0034*/ 	.byte	0x04, 0x55
        /*0036*/ 	.short	(.L_464 - .L_463)


	//   ....[0]....
.L_463:
        /*0038*/ 	.word	0x00000001
        /*003c*/ 	.byte	0xf0, 0x10, 0x00, 0x00, 0x01, 0x00, 0x00, 0x00, 0x60, 0x12, 0x00, 0x00, 0x01, 0x00, 0x00, 0x00
        /*004c*/ 	.byte	0xd0, 0x13, 0x00, 0x00, 0x01, 0x00, 0x00, 0x00, 0x60, 0x15, 0x00, 0x00, 0x01, 0x00, 0x00, 0x00
        /*005c*/ 	.byte	0xf0, 0xb4, 0x00, 0x00, 0x01, 0x00, 0x00, 0x00, 0xf0, 0xb5, 0x00, 0x00, 0x01, 0x00, 0x00, 0x00
        /*006c*/ 	.byte	0xf0, 0xb6, 0x00, 0x00, 0x01, 0x00, 0x00, 0x00, 0xf0, 0xb7, 0x00, 0x00


	//----- nvinfo : EIATTR_MERCURY_ISA_VERSION
	.align		4
.L_464:
        /*0078*/ 	.byte	0x03, 0x5f
        /*007a*/ 	.short	0x0000


	//----- nvinfo : EIATTR_COOP_GROUP_MASK_REGIDS
	.align		4
        /*007c*/ 	.byte	0x04, 0x29
        /*007e*/ 	.short	(.L_466 - .L_465)


	//   ....[0]....
.L_465:
        /*0080*/ 	.word	0xffffffff


	//   ....[1]....
        /*0084*/ 	.word	0xffffffff


	//   ....[2]....
        /*0088*/ 	.word	0xffffffff


	//   ....[3]....
        /*008c*/ 	.word	0xffffffff


	//   ....[4]....
        /*0090*/ 	.word	0xffffffff


	//   ....[5]....
        /*0094*/ 	.word	0xffffffff


	//   ....[6]....
        /*0098*/ 	.word	0xffffffff


	//   ....[7]....
        /*009c*/ 	.word	0xffffffff


	//   ....[8]....
        /*00a0*/ 	.word	0xffffffff


	//   ....[9]....
        /*00a4*/ 	.word	0xffffffff


	//   ....[10]....
        /*00a8*/ 	.word	0xffffffff


	//   ....[11]....
        /*00ac*/ 	.word	0xffffffff


	//   ....[12]....
        /*00b0*/ 	.word	0xffffffff


	//   ....[13]....
        /*00b4*/ 	.word	0xffffffff


	//   ....[14]....
        /*00b8*/ 	.word	0xffffffff


	//   ....[15]....
        /*00bc*/ 	.word	0xffffffff


	//   ....[16]....
        /*00c0*/ 	.word	0xffffffff


	//   ....[17]....
        /*00c4*/ 	.word	0xffffffff


	//   ....[18]....
        /*00c8*/ 	.word	0xffffffff


	//   ....[19]....
        /*00cc*/ 	.word	0xffffffff


	//   ....[20]....
        /*00d0*/ 	.word	0xffffffff


	//   ....[21]....
        /*00d4*/ 	.word	0xffffffff


	//   ....[22]....
        /*00d8*/ 	.word	0xffffffff


	//   ....[23]....
        /*00dc*/ 	.word	0xffffffff


	//----- nvinfo : EIATTR_COOP_GROUP_INSTR_OFFSETS
	.align		4
.L_466:
        /*00e0*/ 	.byte	0x04, 0x28
        /*00e2*/ 	.short	(.L_468 - .L_467)


	//   ....[0]....
.L_467:
        /*00e4*/ 	.word	0x00003710


	//   ....[1]....
        /*00e8*/ 	.word	0x00003880


	//   ....[2]....
        /*00ec*/ 	.word	0x000038e0


	//   ....[3]....
        /*00f0*/ 	.word	0x000039d0


	//   ....[4]....
        /*00f4*/ 	.word	0x00003a70


	//   ....[5]....
        /*00f8*/ 	.word	0x00003b60


	//   ....[6]....
        /*00fc*/ 	.word	0x00003b90


	//   ....[7]....
        /*0100*/ 	.word	0x00003ce0


	//   ....[8]....
        /*0104*/ 	.word	0x00007070


	//   ....[9]....
        /*0108*/ 	.word	0x00007170


	//   ....[10]....
        /*010c*/ 	.word	0x000071a0


	//   ....[11]....
        /*0110*/ 	.word	0x000071b0


	//   ....[12]....
        /*0114*/ 	.word	0x00007250


	//   ....[13]....
        /*0118*/ 	.word	0x000072b0


	//   ....[14]....
        /*011c*/ 	.word	0x00007820


	//   ....[15]....
        /*0120*/ 	.word	0x00007960


	//   ....[16]....
        /*0124*/ 	.word	0x00009de0


	//   ....[17]....
        /*0128*/ 	.word	0x00009e20


	//   ....[18]....
        /*012c*/ 	.word	0x00009e30


	//   ....[19]....
        /*0130*/ 	.word	0x00009e40


	//   ....[20]....
        /*0134*/ 	.word	0x00009e80


	//   ....[21]....
        /*0138*/ 	.word	0x00009ea0


	//   ....[22]....
        /*013c*/ 	.word	0x00009ec0


	//   ....[23]....
        /*0140*/ 	.word	0x00009ee0


	//----- nvinfo : EIATTR_EXIT_INSTR_OFFSETS
	.align		4
.L_468:
        /*0144*/ 	.byte	0x04, 0x1c
        /*0146*/ 	.short	(.L_470 - .L_469)


	//   ....[0]....
.L_469:
        /*0148*/ 	.word	0x00000520


	//   ....[1]....
        /*014c*/ 	.word	0x0000b810


	//   ....[2]....
        /*0150*/ 	.word	0x0000b8d0


	//   ....[3]....
        /*0154*/ 	.word	0x0000c880


	//   ....[4]....
        /*0158*/ 	.word	0x0000c900


	//----- nvinfo : EIATTR_CTAIDZ_USED
	.align		4
.L_470:
        /*015c*/ 	.byte	0x01, 0x04
	.zero		2


	//----- nvinfo : EIATTR_CRS_STACK_SIZE
	.align		4
        /*0160*/ 	.byte	0x04, 0x1e
        /*0162*/ 	.short	(.L_472 - .L_471)
.L_471:
        /*0164*/ 	.word	0x00000000
.L_472:


//--------------------- .nv.info._ZN5flash16flash_fwd_kernelI23Flash_fwd_kernel_traitsILi64ELi128ELi64ELi4ELb0ELb0EN7cutlass10bfloat16_tE19Flash_kernel_traitsILi64ELi128ELi64ELi4ES3_EELb1ELb0ELb1ELb0ELb0ELb0ELb0ELb0EEEvNS_16Flash_fwd_paramsE --------------------------
	.section	.nv.info._ZN5flash16flash_fwd_kernelI23Flash_fwd_kernel_traitsILi64ELi128ELi64ELi4ELb0ELb0EN7cutlass10bfloat16_tE19Flash_kernel_traitsILi64ELi128ELi64ELi4ES3_EELb1ELb0ELb1ELb0ELb0ELb0ELb0ELb0EEEvNS_16Flash_fwd_paramsE,"",@"SHT_CUDA_INFO"
	.sectionflags	@""
	.align	4


	//----- nvinfo : EIATTR_CUDA_API_VERSION
	.align		4
        /*0000*/ 	.byte	0x04, 0x37
        /*0002*/ 	.short	(.L_474 - .L_473)
.L_473:
        /*0004*/ 	.word	0x00000082


	//----- nvinfo : EIATTR_SW2861232_WAR
	.align		4
.L_474:
        /*0008*/ 	.byte	0x01, 0x35
	.zero		2


	//----- nvinfo : EIATTR_PARAM_CBANK
	.align		4
        /*000c*/ 	.byte	0x04, 0x0a
        /*000e*/ 	.short	(.L_476 - .L_475)
	.align		4
.L_475:
        /*0010*/ 	.word	index@(.nv.constant0._ZN5flash16flash_fwd_kernelI23Flash_fwd_kernel_traitsILi64ELi128ELi64ELi4ELb0ELb0EN7cutlass10bfloat16_tE19Flash_kernel_traitsILi64ELi128ELi64ELi4ES3_EELb1ELb0ELb1ELb0ELb0ELb0ELb0ELb0EEEvNS_16Flash_fwd_paramsE)
        /*0014*/ 	.short	0x0160
        /*0016*/ 	.short	0x01d0


	//----- nvinfo : EIATTR_CBANK_PARAM_SIZE
	.align		4
.L_476:
        /*0018*/ 	.byte	0x03, 0x19
        /*001a*/ 	.short	0x01d0


	//----- nvinfo : EIATTR_KPARAM_INFO
	.align		4
        /*001c*/ 	.byte	0x04, 0x17
        /*001e*/ 	.short	(.L_478 - .L_477)
.L_477:
        /*0020*/ 	.word	0x00000000
        /*0024*/ 	.short	0x0000
        /*0026*/ 	.short	0x0000
        /*0028*/ 	.byte	0x00, 0xf0, 0x41, 0x07


	//----- nvinfo : EIATTR_MAXREG_COUNT
	.align		4
.L_478:
        /*002c*/ 	.byte	0x03, 0x1b
        /*002e*/ 	.short	0x00ff


	//----- nvinfo : EIATTR_NUM_BARRIERS
	.align		4
        /*0030*/ 	.byte	0x02, 0x4c
        /*0032*/ 	.byte	0x01
	.zero		1


	//----- nvinfo : EIATTR_ANNOTATIONS
	.align		4
        /*0034*/ 	.byte	0x04, 0x55
        /*0036*/ 	.short	(.L_480 - .L_479)


	//   ....[0]....
.L_479:
        /* <DEDUP_REMOVED lines=40> */


	//----- nvinfo : EIATTR_MERCURY_ISA_VERSION
	.align		4
.L_480:
        /*02a8*/ 	.byte	0x03, 0x5f
        /*02aa*/ 	.short	0x0000


	//----- nvinfo : EIATTR_COOP_GROUP_MASK_REGIDS
	.align		4
        /*02ac*/ 	.byte	0x04, 0x29
        /*02ae*/ 	.short	(.L_482 - .L_481)


	//   ....[0]....
.L_481:
        /*02b0*/ 	.word	0xffffffff


	//   ....[1]....
        /*02b4*/ 	.word	0xffffffff


	//   ....[2]....
        /*02b8*/ 	.word	0xffffffff


	//   ....[3]....
        /*02bc*/ 	.word	0xffffffff


	//   ....[4]....
        /*02c0*/ 	.word	0xffffffff


	//   ....[5]....
        /*02c4*/ 	.word	0xffffffff


	//   ....[6]....
        /*02c8*/ 	.word	0xffffffff


	//   ....[7]....
        /*02cc*/ 	.word	0xffffffff


	//   ....[8]....
        /*02d0*/ 	.word	0xffffffff


	//   ....[9]....
        /*02d4*/ 	.word	0xffffffff


	//   ....[10]....
        /*02d8*/ 	.word	0xffffffff


	//   ....[11]....
        /*02dc*/ 	.word	0xffffffff


	//   ....[12]....
        /*02e0*/ 	.word	0xffffffff


	//   ....[13]....
        /*02e4*/ 	.word	0xffffffff


	//   ....[14]....
        /*02e8*/ 	.word	0xffffffff


	//   ....[15]....
        /*02ec*/ 	.word	0xffffffff


	//   ....[16]....
        /*02f0*/ 	.word	0xffffffff


	//   ....[17]....
        /*02f4*/ 	.word	0xffffffff


	//   ....[18]....
        /*02f8*/ 	.word	0xffffffff


	//   ....[19]....
        /*02fc*/ 	.word	0xffffffff


	//   ....[20]....
        /*0300*/ 	.word	0xffffffff


	//   ....[21]....
        /*0304*/ 	.word	0xffffffff


	//   ....[22]....
        /*0308*/ 	.word	0xffffffff


	//   ....[23]....
        /*030c*/ 	.word	0xffffffff


	//   ....[24]....
        /*0310*/ 	.word	0xffffffff


	//   ....[25]....
        /*0314*/ 	.word	0xffffffff


	//   ....[26]....
        /*0318*/ 	.word	0xffffffff


	//   ....[27]....
        /*031c*/ 	.word	0xffffffff


	//   ....[28]....
        /*0320*/ 	.word	0xffffffff


	//   ....[29]....
        /*0324*/ 	.word	0xffffffff


	//   ....[30]....
        /*0328*/ 	.word	0xffffffff


	//   ....[31]....
        /*032c*/ 	.word	0xffffffff


	//   ....[32]....
        /*0330*/ 	.word	0xffffffff


	//   ....[33]....
        /*0334*/ 	.word	0xffffffff


	//   ....[34]....
        /*0338*/ 	.word	0xffffffff


	//   ....[35]....
        /*033c*/ 	.word	0xffffffff


	//   ....[36]....
        /*0340*/ 	.word	0xffffffff


	//   ....[37]....
        /*0344*/ 	.word	0xffffffff


	//   ....[38]....
        /*0348*/ 	.word	0xffffffff


	//   ....[39]....
        /*034c*/ 	.word	0xffffffff


	//----- nvinfo : EIATTR_COOP_GROUP_INSTR_OFFSETS
	.align		4
.L_482:
        /*0350*/ 	.byte	0x04, 0x28
        /*0352*/ 	.short	(.L_484 - .L_483)


	//   ....[0]....
.L_483:
        /*0354*/ 	.word	0x000053b0


	//   ....[1]....
        /*0358*/ 	.word	0x000053f0


	//   ....[2]....
        /*035c*/ 	.word	0x00005570


	//   ....[3]....
        /*0360*/ 	.word	0x00005700


	//   ....[4]....
        /*0364*/ 	.word	0x00005740


	//   ....[5]....
        /*0368*/ 	.word	0x000058c0


	//   ....[6]....
        /*036c*/ 	.word	0x00005cb0


	//   ....[7]....
        /*0370*/ 	.word	0x00005f20


	//   ....[8]....
        /*0374*/ 	.word	0x00009a30


	//   ....[9]....
        /*0378*/ 	.word	0x00009ab0


	//   ....[10]....
        /*037c*/ 	.word	0x00009ad0


	//   ....[11]....
        /*0380*/ 	.word	0x00009b50


	//   ....[12]....
        /*0384*/ 	.word	0x0000a4c0


	//   ....[13]....
        /*0388*/ 	.word	0x0000a580


	//   ....[14]....
        /*038c*/ 	.word	0x0000a5b0


	//   ....[15]....
        /*0390*/ 	.word	0x0000a660


	//   ....[16]....
        /*0394*/ 	.word	0x0000df20


	//   ....[17]....
        /*0398*/ 	.word	0x0000dff0


	//   ....[18]....
        /*039c*/ 	.word	0x0000e020


	//   ....[19]....
        /*03a0*/ 	.word	0x0000e0e0


	//   ....[20]....
        /*03a4*/ 	.word	0x0000f120


	//   ....[21]....
        /*03a8*/ 	.word	0x0000f1d0


	//   ....[22]....
        /*03ac*/ 	.word	0x0000f250


	//   ....[23]....
        /*03b0*/ 	.word	0x0000f2f0


	//   ....[24]....
        /*03b4*/ 	.word	0x000131c0


	//   ....[25]....
        /*03b8*/ 	.word	0x000132c0


	//   ....[26]....
        /*03bc*/ 	.word	0x000133d0


	//   ....[27]....
        /*03c0*/ 	.word	0x000134a0


	//   ....[28]....
        /*03c4*/ 	.word	0x000138d0


	//   ....[29]....
        /*03c8*/ 	.word	0x000138f0


	//   ....[30]....
        /*03cc*/ 	.word	0x00013950


	//   ....[31]....
        /*03d0*/ 	.word	0x00013970


	//   ....[32]....
        /*03d4*/ 	.word	0x00016450


	//   ....[33]....
        /*03d8*/ 	.word	0x00016460


	//   ....[34]....
        /*03dc*/ 	.word	0x00016470


	//   ....[35]....
        /*03e0*/ 	.word	0x000164b0


	//   ....[36]....
        /*03e4*/ 	.word	0x000164d0


	//   ....[37]....
        /*03e8*/ 	.word	0x000164e0


	//   ....[38]....
        /*03ec*/ 	.word	0x000164f0


	//   ....[39]....
        /*03f0*/ 	.word	0x00016520


	//----- nvinfo : EIATTR_EXIT_INSTR_OFFSETS
	.align		4
.L_484:
        /*03f4*/ 	.byte	0x04, 0x1c
        /*03f6*/ 	.short	(.L_486 - .L_485)


	//   ....[0]....
.L_485:
        /*03f8*/ 	.word	0x00000540


	//   ....[1]....
        /*03fc*/ 	.word	0x00001630


	//   ....[2]....
        /*0400*/ 	.word	0x000016b0


	//   ....[3]....
        /*0404*/ 	.word	0x00017ec0


	//   ....[4]....
        /*0408*/ 	.word	0x00017f80


	//----- nvinfo : EIATTR_CTAIDZ_USED
	.align		4
.L_486:
        /*040c*/ 	.byte	0x01, 0x04
	.zero		2


	//----- nvinfo : EIATTR_CRS_STACK_SIZE
	.align		4
        /*0410*/ 	.byte	0x04, 0x1e
        /*0412*/ 	.short	(.L_488 - .L_487)
.L_487:
        /*0414*/ 	.word	0x00000000
.L_488:


//--------------------- .nv.info._ZN5flash16flash_fwd_kernelI23Flash_fwd_kernel_traitsILi64ELi128ELi64ELi4ELb0ELb0EN7cutlass10bfloat16_tE19Flash_kernel_traitsILi64ELi128ELi64ELi4ES3_EELb1ELb0ELb0ELb0ELb1ELb1ELb0ELb0EEEvNS_16Flash_fwd_paramsE --------------------------
	.section	.nv.info._ZN5flash16flash_fwd_kernelI23Flash_fwd_kernel_traitsILi64ELi128ELi64ELi4ELb0ELb0EN7cutlass10bfloat16_tE19Flash_kernel_traitsILi64ELi128ELi64ELi4ES3_EELb1ELb0ELb0ELb0ELb1ELb1ELb0ELb0EEEvNS_16Flash_fwd_paramsE,"",@"SHT_CUDA_INFO"
	.sectionflags	@""
	.align	4


	//----- nvinfo : EIATTR_CUDA_API_VERSION
	.align		4
        /*0000*/ 	.byte	0x04, 0x37
        /*0002*/ 	.short	(.L_490 - .L_489)
.L_489:
        /*0004*/ 	.word	0x00000082


	//----- nvinfo : EIATTR_SW2861232_WAR
	.align		4
.L_490:
        /*0008*/ 	.byte	0x01, 0x35
	.zero		2


	//----- nvinfo : EIATTR_PARAM_CBANK
	.align		4
        /*000c*/ 	.byte	0x04, 0x0a
        /*000e*/ 	.short	(.L_492 - .L_491)
	.align		4
.L_491:
        /*0010*/ 	.word	index@(.nv.constant0._ZN5flash16flash_fwd_kernelI23Flash_fwd_kernel_traitsILi64ELi128ELi64ELi4ELb0ELb0EN7cutlass10bfloat16_tE19Flash_kernel_traitsILi64ELi128ELi64ELi4ES3_EELb1ELb0ELb0ELb0ELb1ELb1ELb0ELb0EEEvNS_16Flash_fwd_paramsE)
        /*0014*/ 	.short	0x0160
        /*0016*/ 	.short	0x01d0


	//----- nvinfo : EIATTR_CBANK_PARAM_SIZE
	.align		4
.L_492:
        /*0018*/ 	.byte	0x03, 0x19
        /*001a*/ 	.short	0x01d0


	//----- nvinfo : EIATTR_KPARAM_INFO
	.align		4
        /*001c*/ 	.byte	0x04, 0x17
        /*001e*/ 	.short	(.L_494 - .L_493)
.L_493:
        /*0020*/ 	.word	0x00000000
        /*0024*/ 	.short	0x0000
        /*0026*/ 	.short	0x0000
        /*0028*/ 	.byte	0x00, 0xf0, 0x41, 0x07


	//----- nvinfo : EIATTR_MAXREG_COUNT
	.align		4
.L_494:
        /*002c*/ 	.byte	0x03, 0x1b
        /*002e*/ 	.short	0x00ff


	//----- nvinfo : EIATTR_NUM_BARRIERS
	.align		4
        /*0030*/ 	.byte	0x02, 0x4c
        /*0032*/ 	.byte	0x01
	.zero		1


	//----- nvinfo : EIATTR_MERCURY_ISA_VERSION
	.align		4
        /*0034*/ 	.byte	0x03, 0x5f
        /*0036*/ 	.short	0x0000


	//----- nvinfo : EIATTR_COOP_GROUP_MASK_REGIDS
	.align		4
        /*0038*/ 	.byte	0x04, 0x29
        /*003a*/ 	.short	(.L_496 - .L_495)


	//   ....[0]....
.L_495:
        /*003c*/ 	.word	0xffffffff


	//   ....[1]....
        /*0040*/ 	.word	0xffffffff


	//   ....[2]....
        /*0044*/ 	.word	0xffffffff


	//   ....[3]....
        /*0048*/ 	.word	0xffffffff


	//   ....[4]....
        /*004c*/ 	.word	0xffffffff


	//   ....[5]....
        /*0050*/ 	.word	0xffffffff


	//   ....[6]....
        /*0054*/ 	.word	0xffffffff


	//   ....[7]....
        /*0058*/ 	.word	0xffffffff


	//   ....[8]....
        /*005c*/ 	.word	0xffffffff


	//   ....[9]....
        /*0060*/ 	.word	0xffffffff


	//   ....[10]....
        /*0064*/ 	.word	0xffffffff


	//   ....[11]....
        /*0068*/ 	.word	0xffffffff


	//   ....[12]....
        /*006c*/ 	.word	0xffffffff


	//   ....[13]....
        /*0070*/ 	.word	0xffffffff


	//   ....[14]....
        /*0074*/ 	.word	0xffffffff


	//   ....[15]....
        /*0078*/ 	.word	0xffffffff


	//   ....[16]....
        /*007c*/ 	.word	0xffffffff


	//   ....[17]....
        /*0080*/ 	.word	0xffffffff


	//   ....[18]....
        /*0084*/ 	.word	0xffffffff


	//   ....[19]....
        /*0088*/ 	.word	0xffffffff


	//   ....[20]....
        /*008c*/ 	.word	0xffffffff


	//   ....[21]....
        /*0090*/ 	.word	0xffffffff


	//   ....[22]....
        /*0094*/ 	.word	0xffffffff


	//   ....[23]....
        /*0098*/ 	.word	0xffffffff


	//----- nvinfo : EIATTR_COOP_GROUP_INSTR_OFFSETS
	.align		4
.L_496:
        /*009c*/ 	.byte	0x04, 0x28
        /*009e*/ 	.short	(.L_498 - .L_497)


	//   ....[0]....
.L_497:
        /*00a0*/ 	.word	0x00001b30


	//   ....[1]....
        /*00a4*/ 	.word	0x00001c20


	//   ....[2]....
        /*00a8*/ 	.word	0x00001dd0


	//   ....[3]....
        /*00ac*/ 	.word	0x00001e90


	//   ....[4]....
        /*00b0*/ 	.word	0x00001ec0


	//   ....[5]....
        /*00b4*/ 	.word	0x00001f30


	//   ....[6]....
        /*00b8*/ 	.word	0x00002030


	//   ....[7]....
        /*00bc*/ 	.word	0x00002150


	//   ....[8]....
        /*00c0*/ 	.word	0x00005060


	//   ....[9]....
        /*00c4*/ 	.word	0x000050e0


	//   ....[10]....
        /*00c8*/ 	.word	0x00005110


	//   ....[11]....
        /*00cc*/ 	.word	0x00005150


	//   ....[12]....
        /*00d0*/ 	.word	0x00005180


	//   ....[13]....
        /*00d4*/ 	.word	0x000051b0


	//   ....[14]....
        /*00d8*/ 	.word	0x00005460


	//   ....[15]....
        /*00dc*/ 	.word	0x000055b0


	//   ....[16]....
        /*00e0*/ 	.word	0x00007d00


	//   ....[17]....
        /*00e4*/ 	.word	0x00007d40


	//   ....[18]....
        /*00e8*/ 	.word	0x00007d80


	//   ....[19]....
        /*00ec*/ 	.word	0x00007df0


	//   ....[20]....
        /*00f0*/ 	.word	0x00007e40


	//   ....[21]....
        /*00f4*/ 	.word	0x00007e60


	//   ....[22]....
        /*00f8*/ 	.word	0x00007e80


	//   ....[23]....
        /*00fc*/ 	.word	0x00007ec0


	//----- nvinfo : EIATTR_EXIT_INSTR_OFFSETS
	.align		4
.L_498:
        /*0100*/ 	.byte	0x04, 0x1c
        /*0102*/ 	.short	(.L_500 - .L_499)


	//   ....[0]....
.L_499:
        /*0104*/ 	.word	0x00000350


	//   ....[1]....
        /*0108*/ 	.word	0x00009280


	//----- nvinfo : EIATTR_CTAIDZ_USED
	.align		4
.L_500:
        /*010c*/ 	.byte	0x01, 0x04
	.zero		2


	//----- nvinfo : EIATTR_CRS_STACK_SIZE
	.align		4
        /*0110*/ 	.byte	0x04, 0x1e
        /*0112*/ 	.short	(.L_502 - .L_501)
.L_501:
        /*0114*/ 	.word	0x00000000
.L_502:


//--------------------- .nv.info._ZN5flash16flash_fwd_kernelI23Flash_fwd_kernel_traitsILi64ELi128ELi64ELi4ELb0ELb0EN7cutlass10bfloat16_tE19Flash_kernel_traitsILi64ELi128ELi64ELi4ES3_EELb0ELb0ELb0ELb0ELb1ELb1ELb1ELb0EEEvNS_16Flash_fwd_paramsE --------------------------
	.section	.nv.info._ZN5flash16flash_fwd_kernelI23Flash_fwd_kernel_traitsILi64ELi128ELi64ELi4ELb0ELb0EN7cutlass10bfloat16_tE19Flash_kernel_traitsILi64ELi128ELi64ELi4ES3_EELb0ELb0ELb0ELb0ELb1ELb1ELb1ELb0EEEvNS_16Flash_fwd_paramsE,"",@"SHT_CUDA_INFO"
	.sectionflags	@""
	.align	4


	//----- nvinfo : EIATTR_CUDA_API_VERSION
	.align		4
        /*0000*/ 	.byte	0x04, 0x37
        /*0002*/ 	.short	(.L_504 - .L_503)
.L_503:
        /*0004*/ 	.word	0x00000082


	//----- nvinfo : EIATTR_SW2861232_WAR
	.align		4
.L_504:
        /*0008*/ 	.byte	0x01, 0x35
	.zero		2


	//----- nvinfo : EIATTR_PARAM_CBANK
	.align		4
        /*000c*/ 	.byte	0x04, 0x0a
        /*000e*/ 	.short	(.L_506 - .L_505)
	.align		4
.L_505:
        /*0010*/ 	.word	index@(.nv.constant0._ZN5flash16flash_fwd_kernelI23Flash_fwd_kernel_traitsILi64ELi128ELi64ELi4ELb0ELb0EN7cutlass10bfloat16_tE19Flash_kernel_traitsILi64ELi128ELi64ELi4ES3_EELb0ELb0ELb0ELb0ELb1ELb1ELb1ELb0EEEvNS_16Flash_fwd_paramsE)
        /*0014*/ 	.short	0x0160
        /*0016*/ 	.short	0x01d0


	//----- nvinfo : EIATTR_CBANK_PARAM_SIZE
	.align		4
.L_506:
        /*0018*/ 	.byte	0x03, 0x19
        /*001a*/ 	.short	0x01d0


	//----- nvinfo : EIATTR_KPARAM_INFO
	.align		4
        /*001c*/ 	.byte	0x04, 0x17
        /*001e*/ 	.short	(.L_508 - .L_507)
.L_507:
        /*0020*/ 	.word	0x00000000
        /*0024*/ 	.short	0x0000
        /*0026*/ 	.short	0x0000
        /*0028*/ 	.byte	0x00, 0xf0, 0x41, 0x07


	//----- nvinfo : EIATTR_MAXREG_COUNT
	.align		4
.L_508:
        /*002c*/ 	.byte	0x03, 0x1b
        /*002e*/ 	.short	0x00ff


	//----- nvinfo : EIATTR_NUM_BARRIERS
	.align		4
        /*0030*/ 	.byte	0x02, 0x4c
        /*0032*/ 	.byte	0x01
	.zero		1


	//----- nvinfo : EIATTR_MERCURY_ISA_VERSION
	.align		4
        /*0034*/ 	.byte	0x03, 0x5f
        /*0036*/ 	.short	0x0000


	//----- nvinfo : EIATTR_COOP_GROUP_MASK_REGIDS
	.align		4
        /*0038*/ 	.byte	0x04, 0x29
        /*003a*/ 	.short	(.L_510 - .L_509)


	//   ....[0]....
.L_509:
        /*003c*/ 	.word	0xffffffff


	//   ....[1]....
        /*0040*/ 	.word	0xffffffff


	//   ....[2]....
        /*0044*/ 	.word	0xffffffff


	//   ....[3]....
        /*0048*/ 	.word	0xffffffff


	//   ....[4]....
        /*004c*/ 	.word	0xffffffff


	//   ....[5]....
        /*0050*/ 	.word	0xffffffff


	//   ....[6]....
        /*0054*/ 	.word	0xffffffff


	//   ....[7]....
        /*0058*/ 	.word	0xffffffff


	//   ....[8]....
        /*005c*/ 	.word	0xffffffff


	//   ....[9]....
        /*0060*/ 	.word	0xffffffff


	//   ....[10]....
        /*0064*/ 	.word	0xffffffff


	//   ....[11]....
        /*0068*/ 	.word	0xffffffff


	//   ....[12]....
        /*006c*/ 	.word	0xffffffff


	//   ....[13]....
        /*0070*/ 	.word	0xffffffff


	//   ....[14]....
        /*0074*/ 	.word	0xffffffff


	//   ....[15]....
        /*0078*/ 	.word	0xffffffff


	//   ....[16]....
        /*007c*/ 	.word	0xffffffff


	//   ....[17]....
        /*0080*/ 	.word	0xffffffff


	//   ....[18]....
        /*0084*/ 	.word	0xffffffff


	//   ....[19]....
        /*0088*/ 	.word	0xffffffff


	//   ....[20]....
        /*008c*/ 	.word	0xffffffff


	//   ....[21]....
        /*0090*/ 	.word	0xffffffff


	//   ....[22]....
        /*0094*/ 	.word	0xffffffff


	//   ....[23]....
        /*0098*/ 	.word	0xffffffff


	//----- nvinfo : EIATTR_COOP_GROUP_INSTR_OFFSETS
	.align		4
.L_510:
        /*009c*/ 	.byte	0x04, 0x28
        /*009e*/ 	.short	(.L_512 - .L_511)


	//   ....[0]....
.L_511:
        /*00a0*/ 	.word	0x00002190


	//   ....[1]....
        /*00a4*/ 	.word	0x000021e0


	//   ....[2]....
        /*00a8*/ 	.word	0x00002220


	//   ....[3]....
        /*00ac*/ 	.word	0x000022e0


	//   ....[4]....
        /*00b0*/ 	.word	0x00002320


	//   ....[5]....
        /*00b4*/ 	.word	0x00002340


	//   ....[6]....
        /*00b8*/ 	.word	0x00002350


	//   ....[7]....
        /*00bc*/ 	.word	0x000023d0


	//   ....[8]....
        /*00c0*/ 	.word	0x00004c60


	//   ....[9]....
        /*00c4*/ 	.word	0x00004ca0


	//   ....[10]....
        /*00c8*/ 	.word	0x00004cb0


	//   ....[11]....
        /*00cc*/ 	.word	0x00004cc0


	//   ....[12]....
        /*00d0*/ 	.word	0x00004d00


	//   ....[13]....
        /*00d4*/ 	.word	0x00004d20


	//   ....[14]....
        /*00d8*/ 	.word	0x00004d30


	//   ....[15]....
        /*00dc*/ 	.word	0x00004d40


	//   ....[16]....
        /*00e0*/ 	.word	0x00006640


	//   ....[17]....
        /*00e4*/ 	.word	0x00006680


	//   ....[18]....
        /*00e8*/ 	.word	0x000066c0


	//   ....[19]....
        /*00ec*/ 	.word	0x00006700


	//   ....[20]....
        /*00f0*/ 	.word	0x000067a0


	//   ....[21]....
        /*00f4*/ 	.word	0x000067c0


	//   ....[22]....
        /*00f8*/ 	.word	0x000067e0


	//   ....[23]....
        /*00fc*/ 	.word	0x000067f0


	//----- nvinfo : EIATTR_EXIT_INSTR_OFFSETS
	.align		4
.L_512:
        /*0100*/ 	.byte	0x04, 0x1c
        /*0102*/ 	.short	(.L_514 - .L_513)


	//   ....[0]....
.L_513:
        /*0104*/ 	.word	0x00000160


	//   ....[1]....
        /*0108*/ 	.word	0x00007b80


	//----- nvinfo : EIATTR_CTAIDZ_USED
	.align		4
.L_514:
        /*010c*/ 	.byte	0x01, 0x04
	.zero		2


	//----- nvinfo : EIATTR_CRS_STACK_SIZE
	.align		4
        /*0110*/ 	.byte	0x04, 0x1e
        /*0112*/ 	.short	(.L_516 - .L_515)
.L_515:
        /*0114*/ 	.word	0x00000000
.L_516:


//--------------------- .nv.info._ZN5flash16flash_fwd_kernelI23Flash_fwd_kernel_traitsILi64ELi128ELi64ELi4ELb0ELb0EN7cutlass10bfloat16_tE19Flash_kernel_traitsILi64ELi128ELi64ELi4ES3_EELb1ELb0ELb0ELb1ELb0ELb0ELb0ELb0EEEvNS_16Flash_fwd_paramsE --------------------------
	.section	.nv.info._ZN5flash16flash_fwd_kernelI23Flash_fwd_kernel_traitsILi64ELi128ELi64ELi4ELb0ELb0EN7cutlass10bfloat16_tE19Flash_kernel_traitsILi64ELi128ELi64ELi4ES3_EELb1ELb0ELb0ELb1ELb0ELb0ELb0ELb0EEEvNS_16Flash_fwd_paramsE,"",@"SHT_CUDA_INFO"
	.sectionflags	@""
	.align	4


	//----- nvinfo : EIATTR_CUDA_API_VERSION
	.align		4
        /*0000*/ 	.byte	0x04, 0x37
        /*0002*/ 	.short	(.L_518 - .L_517)
.L_517:
        /*0004*/ 	.word	0x00000082


	//----- nvinfo : EIATTR_SW2861232_WAR
	.align		4
.L_518:
        /*0008*/ 	.byte	0x01, 0x35
	.zero		2


	//----- nvinfo : EIATTR_PARAM_CBANK
	.align		4
        /*000c*/ 	.byte	0x04, 0x0a
        /*000e*/ 	.short	(.L_520 - .L_519)
	.align		4
.L_519:
        /*0010*/ 	.word	index@(.nv.constant0._ZN5flash16flash_fwd_kernelI23Flash_fwd_kernel_traitsILi64ELi128ELi64ELi4ELb0ELb0EN7cutlass10bfloat16_tE19Flash_kernel_traitsILi64ELi128ELi64ELi4ES3_EELb1ELb0ELb0ELb1ELb0ELb0ELb0ELb0EEEvNS_16Flash_fwd_paramsE)
        /*0014*/ 	.short	0x0160
        /*0016*/ 	.short	0x01d0


	//----- nvinfo : EIATTR_CBANK_PARAM_SIZE
	.align		4
.L_520:
        /*0018*/ 	.byte	0x03, 0x19
        /*001a*/ 	.short	0x01d0


	//----- nvinfo : EIATTR_KPARAM_INFO
	.align		4
        /*001c*/ 	.byte	0x04, 0x17
        /*001e*/ 	.short	(.L_522 - .L_521)
.L_521:
        /*0020*/ 	.word	0x00000000
        /*0024*/ 	.short	0x0000
        /*0026*/ 	.short	0x0000
        /*0028*/ 	.byte	0x00, 0xf0, 0x41, 0x07


	//----- nvinfo : EIATTR_MAXREG_COUNT
	.align		4
.L_522:
        /*002c*/ 	.byte	0x03, 0x1b
        /*002e*/ 	.short	0x00ff


	//----- nvinfo : EIATTR_NUM_BARRIERS
	.align		4
        /*0030*/ 	.byte	0x02, 0x4c
        /*0032*/ 	.byte	0x01
	.zero		1


	//----- nvinfo : EIATTR_ANNOTATIONS
	.align		4
        /*0034*/ 	.byte	0x04, 0x55
        /*0036*/ 	.short	(.L_524 - .L_523)


	//   ....[0]....
.L_523:
        /* <DEDUP_REMOVED lines=9> */


	//----- nvinfo : EIATTR_MERCURY_ISA_VERSION
	.align		4
.L_524:
        /*00b8*/ 	.byte	0x03, 0x5f
        /*00ba*/ 	.short	0x0000


	//----- nvinfo : EIATTR_COOP_GROUP_MASK_REGIDS
	.align		4
        /*00bc*/ 	.byte	0x04, 0x29
        /*00be*/ 	.short	(.L_526 - .L_525)


	//   ....[0]....
.L_525:
        /*00c0*/ 	.word	0xffffffff


	//   ....[1]....
        /*00c4*/ 	.word	0xffffffff


	//   ....[2]....
        /*00c8*/ 	.word	0xffffffff


	//   ....[3]....
        /*00cc*/ 	.word	0xffffffff


	//   ....[4]....
        /*00d0*/ 	.word	0xffffffff


	//   ....[5]....
        /*00d4*/ 	.word	0xffffffff


	//   ....[6]....
        /*00d8*/ 	.word	0xffffffff


	//   ....[7]....
        /*00dc*/ 	.word	0xffffffff


	//   ....[8]....
        /*00e0*/ 	.word	0xffffffff


	//   ....[9]....
        /*00e4*/ 	.word	0xffffffff


	//   ....[10]....
        /*00e8*/ 	.word	0xffffffff


	//   ....[11]....
        /*00ec*/ 	.word	0xffffffff


	//   ....[12]....
        /*00f0*/ 	.word	0xffffffff


	//   ....[13]....
        /*00f4*/ 	.word	0xffffffff


	//   ....[14]....
        /*00f8*/ 	.word	0xffffffff


	//   ....[15]....
        /*00fc*/ 	.word	0xffffffff


	//   ....[16]....
        /*0100*/ 	.word	0xffffffff


	//   ....[17]....
        /*0104*/ 	.word	0xffffffff


	//   ....[18]....
        /*0108*/ 	.word	0xffffffff


	//   ....[19]....
        /*010c*/ 	.word	0xffffffff


	//   ....[20]....
        /*0110*/ 	.word	0xffffffff


	//   ....[21]....
        /*0114*/ 	.word	0xffffffff


	//   ....[22]....
        /*0118*/ 	.word	0xffffffff


	//   ....[23]....
        /*011c*/ 	.word	0xffffffff


	//----- nvinfo : EIATTR_COOP_GROUP_INSTR_OFFSETS
	.align		4
.L_526:
        /*0120*/ 	.byte	0x04, 0x28
        /*0122*/ 	.short	(.L_528 - .L_527)


	//   ....[0]....
.L_527:
        /*0124*/ 	.word	0x00004b60


	//   ....[1]....
        /*0128*/ 	.word	0x00004d30


	//   ....[2]....
        /*012c*/ 	.word	0x00004d60


	//   ....[3]....
        /*0130*/ 	.word	0x00004e40


	//   ....[4]....
        /*0134*/ 	.word	0x00004ee0


	//   ....[5]....
        /*0138*/ 	.word	0x00004fb0


	//   ....[6]....
        /*013c*/ 	.word	0x00005020


	//   ....[7]....
        /*0140*/ 	.word	0x00005170


	//   ....[8]....
        /*0144*/ 	.word	0x000090a0


	//   ....[9]....
        /*0148*/ 	.word	0x00009220


	//   ....[10]....
        /*014c*/ 	.word	0x00009280


	//   ....[11]....
        /*0150*/ 	.word	0x00009340


	//   ....[12]....
        /*0154*/ 	.word	0x00009480


	//   ....[13]....
        /*0158*/ 	.word	0x00009500


	//   ....[14]....
        /*015c*/ 	.word	0x00009820


	//   ....[15]....
        /*0160*/ 	.word	0x000099b0


	//   ....[16]....
        /*0164*/ 	.word	0x0000bf00


	//   ....[17]....
        /*0168*/ 	.word	0x0000bf40


	//   ....[18]....
        /*016c*/ 	.word	0x0000bf50


	//   ....[19]....
        /*0170*/ 	.word	0x0000bf60


	//   ....[20]....
        /*0174*/ 	.word	0x0000bfa0


	//   ....[21]....
        /*0178*/ 	.word	0x0000bfc0


	//   ....[22]....
        /*017c*/ 	.word	0x0000bff0


	//   ....[23]....
        /*0180*/ 	.word	0x0000c040


	//----- nvinfo : EIATTR_EXIT_INSTR_OFFSETS
	.align		4
.L_528:
        /*0184*/ 	.byte	0x04, 0x1c
        /*0186*/ 	.short	(.L_530 - .L_529)


	//   ....[0]....
.L_529:
        /*0188*/ 	.word	0x00000520


	//   ....[1]....
        /*018c*/ 	.word	0x0000d960


	//   ....[2]....
        /*0190*/ 	.word	0x0000da20


	//   ....[3]....
        /*0194*/ 	.word	0x0000e9d0


	//   ....[4]....
        /*0198*/ 	.word	0x0000ea50


	//----- nvinfo : EIATTR_CTAIDZ_USED
	.align		4
.L_530:
        /*019c*/ 	.byte	0x01, 0x04
	.zero		2


	//----- nvinfo : EIATTR_CRS_STACK_SIZE
	.align		4
        /*01a0*/ 	.byte	0x04, 0x1e
        /*01a2*/ 	.short	(.L_532 - .L_531)
.L_531:
        /*01a4*/ 	.word	0x00000000
.L_532:


//--------------------- .nv.info._ZN5flash16flash_fwd_kernelI23Flash_fwd_kernel_traitsILi64ELi128ELi64ELi4ELb0ELb0EN7cutlass10bfloat16_tE19Flash_kernel_traitsILi64ELi128ELi64ELi4ES3_EELb1ELb0ELb0ELb0ELb0ELb0ELb0ELb1EEEvNS_16Flash_fwd_paramsE --------------------------
	.section	.nv.info._ZN5flash16flash_fwd_kernelI23Flash_fwd_kernel_traitsILi64ELi128ELi64ELi4ELb0ELb0EN7cutlass10bfloat16_tE19Flash_kernel_traitsILi64ELi128ELi64ELi4ES3_EELb1ELb0ELb0ELb0ELb0ELb0ELb0ELb1EEEvNS_16Flash_fwd_paramsE,"",@"SHT_CUDA_INFO"
	.sectionflags	@""
	.align	4


	//----- nvinfo : EIATTR_CUDA_API_VERSION
	.align		4
        /*0000*/ 	.byte	0x04, 0x37
        /*0002*/ 	.short	(.L_534 - .L_533)
.L_533:
        /*0004*/ 	.word	0x00000082


	//----- nvinfo : EIATTR_SW2861232_WAR
	.align		4
.L_534:
        /*0008*/ 	.byte	0x01, 0x35
	.zero		2


	//----- nvinfo : EIATTR_PARAM_CBANK
	.align		4
        /*000c*/ 	.byte	0x04, 0x0a
        /*000e*/ 	.short	(.L_536 - .L_535)
	.align		4
.L_535:
        /*0010*/ 	.word	index@(.nv.constant0._ZN5flash16flash_fwd_kernelI23Flash_fwd_kernel_traitsILi64ELi128ELi64ELi4ELb0ELb0EN7cutlass10bfloat16_tE19Flash_kernel_traitsILi64ELi128ELi64ELi4ES3_EELb1ELb0ELb0ELb0ELb0ELb0ELb0ELb1EEEvNS_16Flash_fwd_paramsE)
        /*0014*/ 	.short	0x0160
        /*0016*/ 	.short	0x01d0


	//----- nvinfo : EIATTR_CBANK_PARAM_SIZE
	.align		4
.L_536:
        /*0018*/ 	.byte	0x03, 0x19
        /*001a*/ 	.short	0x01d0


	//----- nvinfo : EIATTR_KPARAM_INFO
	.align		4
        /*001c*/ 	.byte	0x04, 0x17
        /*001e*/ 	.short	(.L_538 - .L_537)
.L_537:
        /*0020*/ 	.word	0x00000000
        /*0024*/ 	.short	0x0000
        /*0026*/ 	.short	0x0000
        /*0028*/ 	.byte	0x00, 0xf0, 0x41, 0x07


	//----- nvinfo : EIATTR_MAXREG_COUNT
	.align		4
.L_538:
        /*002c*/ 	.byte	0x03, 0x1b
        /*002e*/ 	.short	0x00ff


	//----- nvinfo : EIATTR_NUM_BARRIERS
	.align		4
        /*0030*/ 	.byte	0x02, 0x4c
        /*0032*/ 	.byte	0x01
	.zero		1


	//----- nvinfo : EIATTR_ANNOTATIONS
	.align		4
        /*0034*/ 	.byte	0x04, 0x55
        /*0036*/ 	.short	(.L_540 - .L_539)


	//   ....[0]....
.L_539:
        /* <DEDUP_REMOVED lines=60> */


	//----- nvinfo : EIATTR_MERCURY_ISA_VERSION
	.align		4
.L_540:
        /*03e0*/ 	.byte	0x03, 0x5f
        /*03e2*/ 	.short	0x0000


	//----- nvinfo : EIATTR_COOP_GROUP_MASK_REGIDS
	.align		4
        /*03e4*/ 	.byte	0x04, 0x29
        /*03e6*/ 	.short	(.L_542 - .L_541)


	//   ....[0]....
.L_541:
        /*03e8*/ 	.word	0xffffffff


	//   ....[1]....
        /*03ec*/ 	.word	0xffffffff


	//   ....[2]....
        /*03f0*/ 	.word	0xffffffff


	//   ....[3]....
        /*03f4*/ 	.word	0xffffffff


	//   ....[4]....
        /*03f8*/ 	.word	0xffffffff


	//   ....[5]....
        /*03fc*/ 	.word	0xffffffff


	//   ....[6]....
        /*0400*/ 	.word	0xffffffff


	//   ....[7]....
        /*0404*/ 	.word	0xffffffff


	//   ....[8]....
        /*0408*/ 	.word	0xffffffff


	//   ....[9]....
        /*040c*/ 	.word	0xffffffff


	//   ....[10]....
        /*0410*/ 	.word	0xffffffff


	//   ....[11]....
        /*0414*/ 	.word	0xffffffff


	//   ....[12]....
        /*0418*/ 	.word	0xffffffff


	//   ....[13]....
        /*041c*/ 	.word	0xffffffff


	//   ....[14]....
        /*0420*/ 	.word	0xffffffff


	//   ....[15]....
        /*0424*/ 	.word	0xffffffff


	//   ....[16]....
        /*0428*/ 	.word	0xffffffff


	//   ....[17]....
        /*042c*/ 	.word	0xffffffff


	//   ....[18]....
        /*0430*/ 	.word	0xffffffff


	//   ....[19]....
        /*0434*/ 	.word	0xffffffff


	//   ....[20]....
        /*0438*/ 	.word	0xffffffff


	//   ....[21]....
        /*043c*/ 	.word	0xffffffff


	//   ....[22]....
        /*0440*/ 	.word	0xffffffff


	//   ....[23]....
        /*0444*/ 	.word	0xffffffff


	//----- nvinfo : EIATTR_COOP_GROUP_INSTR_OFFSETS
	.align		4
.L_542:
        /*0448*/ 	.byte	0x04, 0x28
        /*044a*/ 	.short	(.L_544 - .L_543)


	//   ....[0]....
.L_543:
        /*044c*/ 	.word	0x00003ab0


	//   ....[1]....
        /*0450*/ 	.word	0x00003c60


	//   ....[2]....
        /*0454*/ 	.word	0x00003df0


	//   ....[3]....
        /*0458*/ 	.word	0x00003f70


	//   ....[4]....
        /*045c*/ 	.word	0x00004d30


	//   ....[5]....
        /*0460*/ 	.word	0x00004d70


	//   ....[6]....
        /*0464*/ 	.word	0x00004ec0


	//   ....[7]....
        /*0468*/ 	.word	0x00004f60


	//   ....[8]....
        /*046c*/ 	.word	0x00009710


	//   ....[9]....
        /*0470*/ 	.word	0x000097d0


	//   ....[10]....
        /*0474*/ 	.word	0x00009880


	//   ....[11]....
        /*0478*/ 	.word	0x000098f0


	//   ....[12]....
        /*047c*/ 	.word	0x00009960


	//   ....[13]....
        /*0480*/ 	.word	0x000099e0


	//   ....[14]....
        /*0484*/ 	.word	0x00009a60


	//   ....[15]....
        /*0488*/ 	.word	0x00009ac0


	//   ....[16]....
        /*048c*/ 	.word	0x0000ed90


	//   ....[17]....
        /*0490*/ 	.word	0x0000eda0


	//   ....[18]....
        /*0494*/ 	.word	0x0000edb0


	//   ....[19]....
        /*0498*/ 	.word	0x0000edc0


	//   ....[20]....
        /*049c*/ 	.word	0x0000ee10


	//   ....[21]....
        /*04a0*/ 	.word	0x0000ee30


	//   ....[22]....
        /*04a4*/ 	.word	0x0000ee70


	//   ....[23]....
        /*04a8*/ 	.word	0x0000ee80


	//----- nvinfo : EIATTR_EXIT_INSTR_OFFSETS
	.align		4
.L_544:
        /*04ac*/ 	.byte	0x04, 0x1c
        /*04ae*/ 	.short	(.L_546 - .L_545)


	//   ....[0]....
.L_545:
        /*04b0*/ 	.word	0x000004d0


	//   ....[1]....
        /*04b4*/ 	.word	0x00010860


	//   ....[2]....
        /*04b8*/ 	.word	0x00010920


	//   ....[3]....
        /*04bc*/ 	.word	0x000118f0


	//   ....[4]....
        /*04c0*/ 	.word	0x00011970


	//----- nvinfo : EIATTR_CTAIDZ_USED
	.align		4
.L_546:
        /*04c4*/ 	.byte	0x01, 0x04
	.zero		2


	//----- nvinfo : EIATTR_CRS_STACK_SIZE
	.align		4
        /*04c8*/ 	.byte	0x04, 0x1e
        /*04ca*/ 	.short	(.L_548 - .L_547)
.L_547:
        /*04cc*/ 	.word	0x00000000
.L_548:


//--------------------- .nv.info._ZN5flash16flash_fwd_kernelI23Flash_fwd_kernel_traitsILi64ELi128ELi64ELi4ELb0ELb0EN7cutlass10bfloat16_tE19Flash_kernel_traitsILi64ELi128ELi64ELi4ES3_EELb0ELb0ELb0ELb0ELb0ELb0ELb1ELb0EEEvNS_16Flash_fwd_paramsE --------------------------
	.section	.nv.info._ZN5flash16flash_fwd_kernelI23Flash_fwd_kernel_traitsILi64ELi128ELi64ELi4ELb0ELb0EN7cutlass10bfloat16_tE19Flash_kernel_traitsILi64ELi128ELi64ELi4ES3_EELb0ELb0ELb0ELb0ELb0ELb0ELb1ELb0EEEvNS_16Flash_fwd_paramsE,"",@"SHT_CUDA_INFO"
	.sectionflags	@""
	.align	4


	//----- nvinfo : EIATTR_CUDA_API_VERSION
	.align		4
        /*0000*/ 	.byte	0x04, 0x37
        /*0002*/ 	.short	(.L_550 - .L_549)
.L_549:
        /*0004*/ 	.word	0x00000082


	//----- nvinfo : EIATTR_SW2861232_WAR
	.align		4
.L_550:
        /*0008*/ 	.byte	0x01, 0x35
	.zero		2


	//----- nvinfo : EIATTR_PARAM_CBANK
	.align		4
        /*000c*/ 	.byte	0x04, 0x0a
        /*000e*/ 	.short	(.L_552 - .L_551)
	.align		4
.L_551:
        /*0010*/ 	.word	index@(.nv.constant0._ZN5flash16flash_fwd_kernelI23Flash_fwd_kernel_traitsILi64ELi128ELi64ELi4ELb0ELb0EN7cutlass10bfloat16_tE19Flash_kernel_traitsILi64ELi128ELi64ELi4ES3_EELb0ELb0ELb0ELb0ELb0ELb0ELb1ELb0EEEvNS_16Flash_fwd_paramsE)
        /*0014*/ 	.short	0x0160
        /*0016*/ 	.short	0x01d0


	//----- nvinfo : EIATTR_CBANK_PARAM_SIZE
	.align		4
.L_552:
        /*0018*/ 	.byte	0x03, 0x19
        /*001a*/ 	.short	0x01d0


	//----- nvinfo : EIATTR_KPARAM_INFO
	.align		4
        /*001c*/ 	.byte	0x04, 0x17
        /*001e*/ 	.short	(.L_554 - .L_553)
.L_553:
        /*0020*/ 	.word	0x00000000
        /*0024*/ 	.short	0x0000
        /*0026*/ 	.short	0x0000
        /*0028*/ 	.byte	0x00, 0xf0, 0x41, 0x07


	//----- nvinfo : EIATTR_MAXREG_COUNT
	.align		4
.L_554:
        /*002c*/ 	.byte	0x03, 0x1b
        /*002e*/ 	.short	0x00ff


	//----- nvinfo : EIATTR_NUM_BARRIERS
	.align		4
        /*0030*/ 	.byte	0x02, 0x4c
        /*0032*/ 	.byte	0x01
	.zero		1


	//----- nvinfo : EIATTR_MERCURY_ISA_VERSION
	.align		4
        /*0034*/ 	.byte	0x03, 0x5f
        /*0036*/ 	.short	0x0000


	//----- nvinfo : EIATTR_COOP_GROUP_MASK_REGIDS
	.align		4
        /*0038*/ 	.byte	0x04, 0x29
        /*003a*/ 	.short	(.L_556 - .L_555)


	//   ....[0]....
.L_555:
        /*003c*/ 	.word	0xffffffff


	//   ....[1]....
        /*0040*/ 	.word	0xffffffff


	//   ....[2]....
        /*0044*/ 	.word	0xffffffff


	//   ....[3]....
        /*0048*/ 	.word	0xffffffff


	//   ....[4]....
        /*004c*/ 	.word	0xffffffff


	//   ....[5]....
        /*0050*/ 	.word	0xffffffff


	//   ....[6]....
        /*0054*/ 	.word	0xffffffff


	//   ....[7]....
        /*0058*/ 	.word	0xffffffff


	//   ....[8]....
        /*005c*/ 	.word	0xffffffff


	//   ....[9]....
        /*0060*/ 	.word	0xffffffff


	//   ....[10]....
        /*0064*/ 	.word	0xffffffff


	//   ....[11]....
        /*0068*/ 	.word	0xffffffff


	//   ....[12]....
        /*006c*/ 	.word	0xffffffff


	//   ....[13]....
        /*0070*/ 	.word	0xffffffff


	//   ....[14]....
        /*0074*/ 	.word	0xffffffff


	//   ....[15]....
        /*0078*/ 	.word	0xffffffff


	//   ....[16]....
        /*007c*/ 	.word	0xffffffff


	//   ....[17]....
        /*0080*/ 	.word	0xffffffff


	//   ....[18]....
        /*0084*/ 	.word	0xffffffff


	//   ....[19]....
        /*0088*/ 	.word	0xffffffff


	//   ....[20]....
        /*008c*/ 	.word	0xffffffff


	//   ....[21]....
        /*0090*/ 	.word	0xffffffff


	//   ....[22]....
        /*0094*/ 	.word	0xffffffff


	//   ....[23]....
        /*0098*/ 	.word	0xffffffff


	//----- nvinfo : EIATTR_COOP_GROUP_INSTR_OFFSETS
	.align		4
.L_556:
        /*009c*/ 	.byte	0x04, 0x28
        /*009e*/ 	.short	(.L_558 - .L_557)


	//   ....[0]....
.L_557:
        /*00a0*/ 	.word	0x00003aa0


	//   ....[1]....
        /*00a4*/ 	.word	0x00003b20


	//   ....[2]....
        /*00a8*/ 	.word	0x00003be0


	//   ....[3]....
        /*00ac*/ 	.word	0x00003ca0


	//   ....[4]....
        /*00b0*/ 	.word	0x00003cd0


	//   ....[5]....
        /*00b4*/ 	.word	0x00003e00


	//   ....[6]....
        /*00b8*/ 	.word	0x00003e60


	//   ....[7]....
        /*00bc*/ 	.word	0x00003fc0


	//   ....[8]....
        /*00c0*/ 	.word	0x00006a70


	//   ....[9]....
        /*00c4*/ 	.word	0x00006b30


	//   ....[10]....
        /*00c8*/ 	.word	0x00006ba0


	//   ....[11]....
        /*00cc*/ 	.word	0x00006bd0


	//   ....[12]....
        /*00d0*/ 	.word	0x00006bf0


	//   ....[13]....
        /*00d4*/ 	.word	0x00006c00


	//   ....[14]....
        /*00d8*/ 	.word	0x00006c20


	//   ....[15]....
        /*00dc*/ 	.word	0x00006c40


	//   ....[16]....
        /*00e0*/ 	.word	0x00008560


	//   ....[17]....
        /*00e4*/ 	.word	0x000085a0


	//   ....[18]....
        /*00e8*/ 	.word	0x000085e0


	//   ....[19]....
        /*00ec*/ 	.word	0x00008670


	//   ....[20]....
        /*00f0*/ 	.word	0x000086b0


	//   ....[21]....
        /*00f4*/ 	.word	0x000086c0


	//   ....[22]....
        /*00f8*/ 	.word	0x000086d0


	//   ....[23]....
        /*00fc*/ 	.word	0x00008700


	//----- nvinfo : EIATTR_EXIT_INSTR_OFFSETS
	.align		4
.L_558:
        /*0100*/ 	.byte	0x04, 0x1c
        /*0102*/ 	.short	(.L_560 - .L_559)


	//   ....[0]....
.L_559:
        /*0104*/ 	.word	0x000002e0


	//   ....[1]....
        /*0108*/ 	.word	0x00009f00


	//   ....[2]....
        /*010c*/ 	.word	0x00009fc0


	//   ....[3]....
        /*0110*/ 	.word	0x0000af50


	//   ....[4]....
        /*0114*/ 	.word	0x0000afd0


	//----- nvinfo : EIATTR_CTAIDZ_USED
	.align		4
.L_560:
        /*0118*/ 	.byte	0x01, 0x04
	.zero		2


	//----- nvinfo : EIATTR_CRS_STACK_SIZE
	.align		4
        /*011c*/ 	.byte	0x04, 0x1e
        /*011e*/ 	.short	(.L_562 - .L_561)
.L_561:
        /*0120*/ 	.word	0x00000000
.L_562:


//--------------------- .nv.info._ZN5flash16flash_fwd_kernelI23Flash_fwd_kernel_traitsILi64ELi128ELi64ELi4ELb0ELb0EN7cutlass10bfloat16_tE19Flash_kernel_traitsILi64ELi128ELi64ELi4ES3_EELb1ELb0ELb0ELb1ELb0ELb0ELb0ELb1EEEvNS_16Flash_fwd_paramsE --------------------------
	.section	.nv.info._ZN5flash16flash_fwd_kernelI23Flash_fwd_kernel_traitsILi64ELi128ELi64ELi4ELb0ELb0EN7cutlass10bfloat16_tE19Flash_kernel_traitsILi64ELi128ELi64ELi4ES3_EELb1ELb0ELb0ELb1ELb0ELb0ELb0ELb1EEEvNS_16Flash_fwd_paramsE,"",@"SHT_CUDA_INFO"
	.sectionflags	@""
	.align	4


	//----- nvinfo : EIATTR_CUDA_API_VERSION
	.align		4
        /*0000*/ 	.byte	0x04, 0x37
        /*0002*/ 	.short	(.L_564 - .L_563)
.L_563:
        /*0004*/ 	.word	0x00000082


	//----- nvinfo : EIATTR_SW2861232_WAR
	.align		4
.L_564:
        /*0008*/ 	.byte	0x01, 0x35
	.zero		2


	//----- nvinfo : EIATTR_PARAM_CBANK
	.align		4
        /*000c*/ 	.byte	0x04, 0x0a
        /*000e*/ 	.short	(.L_566 - .L_565)
	.align		4
.L_565:
        /*0010*/ 	.word	index@(.nv.constant0._ZN5flash16flash_fwd_kernelI23Flash_fwd_kernel_traitsILi64ELi128ELi64ELi4ELb0ELb0EN7cutlass10bfloat16_tE19Flash_kernel_traitsILi64ELi128ELi64ELi4ES3_EELb1ELb0ELb0ELb1ELb0ELb0ELb0ELb1EEEvNS_16Flash_fwd_paramsE)
        /*0014*/ 	.short	0x0160
        /*0016*/ 	.short	0x01d0


	//----- nvinfo : EIATTR_CBANK_PARAM_SIZE
	.align		4
.L_566:
        /*0018*/ 	.byte	0x03, 0x19
        /*001a*/ 	.short	0x01d0


	//----- nvinfo : EIATTR_KPARAM_INFO
	.align		4
        /*001c*/ 	.byte	0x04, 0x17
        /*001e*/ 	.short	(.L_568 - .L_567)
.L_567:
        /*0020*/ 	.word	0x00000000
        /*0024*/ 	.short	0x0000
        /*0026*/ 	.short	0x0000
        /*0028*/ 	.byte	0x00, 0xf0, 0x41, 0x07


	//----- nvinfo : EIATTR_MAXREG_COUNT
	.align		4
.L_568:
        /*002c*/ 	.byte	0x03, 0x1b
        /*002e*/ 	.short	0x00ff


	//----- nvinfo : EIATTR_NUM_BARRIERS
	.align		4
        /*0030*/ 	.byte	0x02, 0x4c
        /*0032*/ 	.byte	0x01
	.zero		1


	//----- nvinfo : EIATTR_ANNOTATIONS
	.align		4
        /*0034*/ 	.byte	0x04, 0x55
        /*0036*/ 	.short	(.L_570 - .L_569)


	//   ....[0]....
.L_569:
        /* <DEDUP_REMOVED lines=83> */


	//----- nvinfo : EIATTR_MERCURY_ISA_VERSION
	.align		4
.L_570:
        /*0558*/ 	.byte	0x03, 0x5f
        /*055a*/ 	.short	0x0000


	//----- nvinfo : EIATTR_COOP_GROUP_MASK_REGIDS
	.align		4
        /*055c*/ 	.byte	0x04, 0x29
        /*055e*/ 	.short	(.L_572 - .L_571)


	//   ....[0]....
.L_571:
        /*0560*/ 	.word	0xffffffff


	//   ....[1]....
        /*0564*/ 	.word	0xffffffff


	//   ....[2]....
        /*0568*/ 	.word	0xffffffff


	//   ....[3]....
        /*056c*/ 	.word	0xffffffff


	//   ....[4]....
        /*0570*/ 	.word	0xffffffff


	//   ....[5]....
        /*0574*/ 	.word	0xffffffff


	//   ....[6]....
        /*0578*/ 	.word	0xffffffff


	//   ....[7]....
        /*057c*/ 	.word	0xffffffff


	//   ....[8]....
        /*0580*/ 	.word	0xffffffff


	//   ....[9]....
        /*0584*/ 	.word	0xffffffff


	//   ....[10]....
        /*0588*/ 	.word	0xffffffff


	//   ....[11]....
        /*058c*/ 	.word	0xffffffff


	//   ....[12]....
        /*0590*/ 	.word	0xffffffff


	//   ....[13]....
        /*0594*/ 	.word	0xffffffff


	//   ....[14]....
        /*0598*/ 	.word	0xffffffff


	//   ....[15]....
        /*059c*/ 	.word	0xffffffff


	//   ....[16]....
        /*05a0*/ 	.word	0xffffffff


	//   ....[17]....
        /*05a4*/ 	.word	0xffffffff


	//   ....[18]....
        /*05a8*/ 	.word	0xffffffff


	//   ....[19]....
        /*05ac*/ 	.word	0xffffffff


	//   ....[20]....
        /*05b0*/ 	.word	0xffffffff


	//   ....[21]....
        /*05b4*/ 	.word	0xffffffff


	//   ....[22]....
        /*05b8*/ 	.word	0xffffffff


	//   ....[23]....
        /*05bc*/ 	.word	0xffffffff


	//----- nvinfo : EIATTR_COOP_GROUP_INSTR_OFFSETS
	.align		4
.L_572:
        /*05c0*/ 	.byte	0x04, 0x28
        /*05c2*/ 	.short	(.L_574 - .L_573)


	//   ....[0]....
.L_573:
        /*05c4*/ 	.word	0x00005940


	//   ....[1]....
        /*05c8*/ 	.word	0x00005ca0


	//   ....[2]....
        /*05cc*/ 	.word	0x00005d20


	//   ....[3]....
        /*05d0*/ 	.word	0x00005da0


	//   ....[4]....
        /*05d4*/ 	.word	0x00005dd0


	//   ....[5]....
        /*05d8*/ 	.word	0x00005e00


	//   ....[6]....
        /*05dc*/ 	.word	0x00005f20


	//   ....[7]....
        /*05e0*/ 	.word	0x00005f80


	//   ....[8]....
        /*05e4*/ 	.word	0x0000c940


	//   ....[9]....
        /*05e8*/ 	.word	0x0000c990


	//   ....[10]....
        /*05ec*/ 	.word	0x0000ca40


	//   ....[11]....
        /*05f0*/ 	.word	0x0000caa0


	//   ....[12]....
        /*05f4*/ 	.word	0x0000caf0


	//   ....[13]....
        /*05f8*/ 	.word	0x0000cb30


	//   ....[14]....
        /*05fc*/ 	.word	0x0000cc60


	//   ....[15]....
        /*0600*/ 	.word	0x0000cd50


	//   ....[16]....
        /*0604*/ 	.word	0x00011e00


	//   ....[17]....
        /*0608*/ 	.word	0x00011e40


	//   ....[18]....
        /*060c*/ 	.word	0x00011e70


	//   ....[19]....
        /*0610*/ 	.word	0x00011ea0


	//   ....[20]....
        /*0614*/ 	.word	0x00011f50


	//   ....[21]....
        /*0618*/ 	.word	0x00011f80


	//   ....[22]....
        /*061c*/ 	.word	0x00011fe0


	//   ....[23]....
        /*0620*/ 	.word	0x00012080


	//----- nvinfo : EIATTR_EXIT_INSTR_OFFSETS
	.align		4
.L_574:
        /*0624*/ 	.byte	0x04, 0x1c
        /*0626*/ 	.short	(.L_576 - .L_575)


	//   ....[0]....
.L_575:
        /*0628*/ 	.word	0x000006c0


	//   ....[1]....
        /*062c*/ 	.word	0x00013950


	//   ....[2]....
        /*0630*/ 	.word	0x00013a10


	//   ....[3]....
        /*0634*/ 	.word	0x00014a30


	//   ....[4]....
        /*0638*/ 	.word	0x00014ab0


	//----- nvinfo : EIATTR_CTAIDZ_USED
	.align		4
.L_576:
        /*063c*/ 	.byte	0x01, 0x04
	.zero		2


	//----- nvinfo : EIATTR_CRS_STACK_SIZE
	.align		4
        /*0640*/ 	.byte	0x04, 0x1e
        /*0642*/ 	.short	(.L_578 - .L_577)
.L_577:
        /*0644*/ 	.word	0x00000000
.L_578:


//--------------------- .nv.info._ZN5flash16flash_fwd_kernelI23Flash_fwd_kernel_traitsILi64ELi128ELi64ELi4ELb0ELb0EN7cutlass10bfloat16_tE19Flash_kernel_traitsILi64ELi128ELi64ELi4ES3_EELb0ELb0ELb0ELb1ELb0ELb0ELb1ELb0EEEvNS_16Flash_fwd_paramsE --------------------------
	.section	.nv.info._ZN5flash16flash_fwd_kernelI23Flash_fwd_kernel_traitsILi64ELi128ELi64ELi4ELb0ELb0EN7cutlass10bfloat16_tE19Flash_kernel_traitsILi64ELi128ELi64ELi4ES3_EELb0ELb0ELb0ELb1ELb0ELb0ELb1ELb0EEEvNS_16Flash_fwd_paramsE,"",@"SHT_CUDA_INFO"
	.sectionflags	@""
	.align	4


	//----- nvinfo : EIATTR_CUDA_API_VERSION
	.align		4
        /*0000*/ 	.byte	0x04, 0x37
        /*0002*/ 	.short	(.L_580 - .L_579)
.L_579:
        /*0004*/ 	.word	0x00000082


	//----- nvinfo : EIATTR_SW2861232_WAR
	.align		4
.L_580:
        /*0008*/ 	.byte	0x01, 0x35
	.zero		2


	//----- nvinfo : EIATTR_PARAM_CBANK
	.align		4
        /*000c*/ 	.byte	0x04, 0x0a
        /*000e*/ 	.short	(.L_582 - .L_581)
	.align		4
.L_581:
        /*0010*/ 	.word	index@(.nv.constant0._ZN5flash16flash_fwd_kernelI23Flash_fwd_kernel_traitsILi64ELi128ELi64ELi4ELb0ELb0EN7cutlass10bfloat16_tE19Flash_kernel_traitsILi64ELi128ELi64ELi4ES3_EELb0ELb0ELb0ELb1ELb0ELb0ELb1ELb0EEEvNS_16Flash_fwd_paramsE)
        /*0014*/ 	.short	0x0160
        /*0016*/ 	.short	0x01d0


	//----- nvinfo : EIATTR_CBANK_PARAM_SIZE
	.align		4
.L_582:
        /*0018*/ 	.byte	0x03, 0x19
        /*001a*/ 	.short	0x01d0


	//----- nvinfo : EIATTR_KPARAM_INFO
	.align		4
        /*001c*/ 	.byte	0x04, 0x17
        /*001e*/ 	.short	(.L_584 - .L_583)
.L_583:
        /*0020*/ 	.word	0x00000000
        /*0024*/ 	.short	0x0000
        /*0026*/ 	.short	0x0000
        /*0028*/ 	.byte	0x00, 0xf0, 0x41, 0x07


	//----- nvinfo : EIATTR_MAXREG_COUNT
	.align		4
.L_584:
        /*002c*/ 	.byte	0x03, 0x1b
        /*002e*/ 	.short	0x00ff


	//----- nvinfo : EIATTR_NUM_BARRIERS
	.align		4
        /*0030*/ 	.byte	0x02, 0x4c
        /*0032*/ 	.byte	0x01
	.zero		1


	//----- nvinfo : EIATTR_ANNOTATIONS
	.align		4
        /*0034*/ 	.byte	0x04, 0x55
        /*0036*/ 	.short	(.L_586 - .L_585)


	//   ....[0]....
.L_585:
        /* <DEDUP_REMOVED lines=9> */


	//----- nvinfo : EIATTR_MERCURY_ISA_VERSION
	.align		4
.L_586:
        /*00b8*/ 	.byte	0x03, 0x5f
        /*00ba*/ 	.short	0x0000


	//----- nvinfo : EIATTR_COOP_GROUP_MASK_REGIDS
	.align		4
        /*00bc*/ 	.byte	0x04, 0x29
        /*00be*/ 	.short	(.L_588 - .L_587)


	//   ....[0]....
.L_587:
        /*00c0*/ 	.word	0xffffffff


	//   ....[1]....
        /*00c4*/ 	.word	0xffffffff


	//   ....[2]....
        /*00c8*/ 	.word	0xffffffff


	//   ....[3]....
        /*00cc*/ 	.word	0xffffffff


	//   ....[4]....
        /*00d0*/ 	.word	0xffffffff


	//   ....[5]....
        /*00d4*/ 	.word	0xffffffff


	//   ....[6]....
        /*00d8*/ 	.word	0xffffffff


	//   ....[7]....
        /*00dc*/ 	.word	0xffffffff


	//   ....[8]....
        /*00e0*/ 	.word	0xffffffff


	//   ....[9]....
        /*00e4*/ 	.word	0xffffffff


	//   ....[10]....
        /*00e8*/ 	.word	0xffffffff


	//   ....[11]....
        /*00ec*/ 	.word	0xffffffff


	//   ....[12]....
        /*00f0*/ 	.word	0xffffffff


	//   ....[13]....
        /*00f4*/ 	.word	0xffffffff


	//   ....[14]....
        /*00f8*/ 	.word	0xffffffff


	//   ....[15]....
        /*00fc*/ 	.word	0xffffffff


	//   ....[16]....
        /*0100*/ 	.word	0xffffffff


	//   ....[17]....
        /*0104*/ 	.word	0xffffffff


	//   ....[18]....
        /*0108*/ 	.word	0xffffffff


	//   ....[19]....
        /*010c*/ 	.word	0xffffffff


	//   ....[20]....
        /*0110*/ 	.word	0xffffffff


	//   ....[21]....
        /*0114*/ 	.word	0xffffffff


	//   ....[22]....
        /*0118*/ 	.word	0xffffffff


	//   ....[23]....
        /*011c*/ 	.word	0xffffffff


	//----- nvinfo : EIATTR_COOP_GROUP_INSTR_OFFSETS
	.align		4
.L_588:
        /*0120*/ 	.byte	0x04, 0x28
        /*0122*/ 	.short	(.L_590 - .L_589)


	//   ....[0]....
.L_589:
        /*0124*/ 	.word	0x000051f0


	//   ....[1]....
        /*0128*/ 	.word	0x00005280


	//   ....[2]....
        /*012c*/ 	.word	0x000052e0


	//   ....[3]....
        /*0130*/ 	.word	0x00005320


	//   ....[4]....
        /*0134*/ 	.word	0x00005360


	//   ....[5]....
        /*0138*/ 	.word	0x00005410


	//   ....[6]....
        /*013c*/ 	.word	0x00005520


	//   ....[7]....
        /*0140*/ 	.word	0x000056f0


	//   ....[8]....
        /*0144*/ 	.word	0x00008e20


	//   ....[9]....
        /*0148*/ 	.word	0x00008ee0


	//   ....[10]....
        /*014c*/ 	.word	0x00008f30


	//   ....[11]....
        /*0150*/ 	.word	0x00008f60


	//   ....[12]....
        /*0154*/ 	.word	0x00008fb0


	//   ....[13]....
        /*0158*/ 	.word	0x00009040


	//   ....[14]....
        /*015c*/ 	.word	0x00009060


	//   ....[15]....
        /*0160*/ 	.word	0x00009100


	//   ....[16]....
        /*0164*/ 	.word	0x0000a960


	//   ....[17]....
        /*0168*/ 	.word	0x0000a9a0


	//   ....[18]....
        /*016c*/ 	.word	0x0000a9b0


	//   ....[19]....
        /*0170*/ 	.word	0x0000a9c0


	//   ....[20]....
        /*0174*/ 	.word	0x0000aa00


	//   ....[21]....
        /*0178*/ 	.word	0x0000aa20


	//   ....[22]....
        /*017c*/ 	.word	0x0000aa30


	//   ....[23]....
        /*0180*/ 	.word	0x0000aac0


	//----- nvinfo : EIATTR_EXIT_INSTR_OFFSETS
	.align		4
.L_590:
        /*0184*/ 	.byte	0x04, 0x1c
        /*0186*/ 	.short	(.L_592 - .L_591)


	//   ....[0]....
.L_591:
        /*0188*/ 	.word	0x000002f0


	//   ....[1]....
        /*018c*/ 	.word	0x0000c330


	//   ....[2]....
        /*0190*/ 	.word	0x0000c3f0


	//   ....[3]....
        /*0194*/ 	.word	0x0000d3b0


	//   ....[4]....
        /*0198*/ 	.word	0x0000d430


	//----- nvinfo : EIATTR_CTAIDZ_USED
	.align		4
.L_592:
        /*019c*/ 	.byte	0x01, 0x04
	.zero		2


	//----- nvinfo : EIATTR_CRS_STACK_SIZE
	.align		4
        /*01a0*/ 	.byte	0x04, 0x1e
        /*01a2*/ 	.short	(.L_594 - .L_593)
.L_593:
        /*01a4*/ 	.word	0x00000000
.L_594:


//--------------------- .nv.info._ZN5flash16flash_fwd_kernelI23Flash_fwd_kernel_traitsILi64ELi128ELi64ELi4ELb0ELb0EN7cutlass10bfloat16_tE19Flash_kernel_traitsILi64ELi128ELi64ELi4ES3_EELb1ELb0ELb1ELb0ELb0ELb1ELb0ELb0EEEvNS_16Flash_fwd_paramsE --------------------------
	.section	.nv.info._ZN5flash16flash_fwd_kernelI23Flash_fwd_kernel_traitsILi64ELi128ELi64ELi4ELb0ELb0EN7cutlass10bfloat16_tE19Flash_kernel_traitsILi64ELi128ELi64ELi4ES3_EELb1ELb0ELb1ELb0ELb0ELb1ELb0ELb0EEEvNS_16Flash_fwd_paramsE,"",@"SHT_CUDA_INFO"
	.sectionflags	@""
	.align	4


	//----- nvinfo : EIATTR_CUDA_API_VERSION
	.align		4
        /*0000*/ 	.byte	0x04, 0x37
        /*0002*/ 	.short	(.L_596 - .L_595)
.L_595:
        /*0004*/ 	.word	0x00000082


	//----- nvinfo : EIATTR_SW2861232_WAR
	.align		4
.L_596:
        /*0008*/ 	.byte	0x01, 0x35
	.zero		2


	//----- nvinfo : EIATTR_PARAM_CBANK
	.align		4
        /*000c*/ 	.byte	0x04, 0x0a
        /*000e*/ 	.short	(.L_598 - .L_597)
	.align		4
.L_597:
        /*0010*/ 	.word	index@(.nv.constant0._ZN5flash16flash_fwd_kernelI23Flash_fwd_kernel_traitsILi64ELi128ELi64ELi4ELb0ELb0EN7cutlass10bfloat16_tE19Flash_kernel_traitsILi64ELi128ELi64ELi4ES3_EELb1ELb0ELb1ELb0ELb0ELb1ELb0ELb0EEEvNS_16Flash_fwd_paramsE)
        /*0014*/ 	.short	0x0160
        /*0016*/ 	.short	0x01d0


	//----- nvinfo : EIATTR_CBANK_PARAM_SIZE
	.align		4
.L_598:
        /*0018*/ 	.byte	0x03, 0x19
        /*001a*/ 	.short	0x01d0


	//----- nvinfo : EIATTR_KPARAM_INFO
	.align		4
        /*001c*/ 	.byte	0x04, 0x17
        /*001e*/ 	.short	(.L_600 - .L_599)
.L_599:
        /*0020*/ 	.word	0x00000000
        /*0024*/ 	.short	0x0000
        /*0026*/ 	.short	0x0000
        /*0028*/ 	.byte	0x00, 0xf0, 0x41, 0x07


	//----- nvinfo : EIATTR_MAXREG_COUNT
	.align		4
.L_600:
        /*002c*/ 	.byte	0x03, 0x1b
        /*002e*/ 	.short	0x00ff


	//----- nvinfo : EIATTR_NUM_BARRIERS
	.align		4
        /*0030*/ 	.byte	0x02, 0x4c
        /*0032*/ 	.byte	0x01
	.zero		1


	//----- nvinfo : EIATTR_ANNOTATIONS
	.align		4
        /*0034*/ 	.byte	0x04, 0x55
        /*0036*/ 	.short	(.L_602 - .L_601)


	//   ....[0]....
.L_601:
        /* <DEDUP_REMOVED lines=45> */


	//----- nvinfo : EIATTR_MERCURY_ISA_VERSION
	.align		4
.L_602:
        /*02f8*/ 	.byte	0x03, 0x5f
        /*02fa*/ 	.short	0x0000


	//----- nvinfo : EIATTR_COOP_GROUP_MASK_REGIDS
	.align		4
        /*02fc*/ 	.byte	0x04, 0x29
        /*02fe*/ 	.short	(.L_604 - .L_603)


	//   ....[0]....
.L_603:
        /*0300*/ 	.word	0xffffffff


	//   ....[1]....
        /*0304*/ 	.word	0xffffffff


	//   ....[2]....
        /*0308*/ 	.word	0xffffffff


	//   ....[3]....
        /*030c*/ 	.word	0xffffffff


	//   ....[4]....
        /*0310*/ 	.word	0xffffffff


	//   ....[5]....
        /*0314*/ 	.word	0xffffffff


	//   ....[6]....
        /*0318*/ 	.word	0xffffffff


	//   ....[7]....
        /*031c*/ 	.word	0xffffffff


	//   ....[8]....
        /*0320*/ 	.word	0xffffffff


	//   ....[9]....
        /*0324*/ 	.word	0xffffffff


	//   ....[10]....
        /*0328*/ 	.word	0xffffffff


	//   ....[11]....
        /*032c*/ 	.word	0xffffffff


	//   ....[12]....
        /*0330*/ 	.word	0xffffffff


	//   ....[13]....
        /*0334*/ 	.word	0xffffffff


	//   ....[14]....
        /*0338*/ 	.word	0xffffffff


	//   ....[15]....
        /*033c*/ 	.word	0xffffffff


	//   ....[16]....
        /*0340*/ 	.word	0xffffffff


	//   ....[17]....
        /*0344*/ 	.word	0xffffffff


	//   ....[18]....
        /*0348*/ 	.word	0xffffffff


	//   ....[19]....
        /*034c*/ 	.word	0xffffffff


	//   ....[20]....
        /*0350*/ 	.word	0xffffffff


	//   ....[21]....
        /*0354*/ 	.word	0xffffffff


	//   ....[22]....
        /*0358*/ 	.word	0xffffffff


	//   ....[23]....
        /*035c*/ 	.word	0xffffffff


	//   ....[24]....
        /*0360*/ 	.word	0xffffffff


	//   ....[25]....
        /*0364*/ 	.word	0xffffffff


	//   ....[26]....
        /*0368*/ 	.word	0xffffffff


	//   ....[27]....
        /*036c*/ 	.word	0xffffffff


	//   ....[28]....
        /*0370*/ 	.word	0xffffffff


	//   ....[29]....
        /*0374*/ 	.word	0xffffffff


	//   ....[30]....
        /*0378*/ 	.word	0xffffffff


	//   ....[31]....
        /*037c*/ 	.word	0xffffffff


	//   ....[32]....
        /*0380*/ 	.word	0xffffffff


	//   ....[33]....
        /*0384*/ 	.word	0xffffffff


	//   ....[34]....
        /*0388*/ 	.word	0xffffffff


	//   ....[35]....
        /*038c*/ 	.word	0xffffffff


	//   ....[36]....
        /*0390*/ 	.word	0xffffffff


	//   ....[37]....
        /*0394*/ 	.word	0xffffffff


	//   ....[38]....
        /*0398*/ 	.word	0xffffffff


	//   ....[39]....
        /*039c*/ 	.word	0xffffffff


	//----- nvinfo : EIATTR_COOP_GROUP_INSTR_OFFSETS
	.align		4
.L_604:
        /*03a0*/ 	.byte	0x04, 0x28
        /*03a2*/ 	.short	(.L_606 - .L_605)


	//   ....[0]....
.L_605:
        /*03a4*/ 	.word	0x000046d0


	//   ....[1]....
        /*03a8*/ 	.word	0x00004820


	//   ....[2]....
        /*03ac*/ 	.word	0x000048a0


	//   ....[3]....
        /*03b0*/ 	.word	0x000049a0


	//   ....[4]....
        /*03b4*/ 	.word	0x00004a00


	//   ....[5]....
        /*03b8*/ 	.word	0x00004b00


	//   ....[6]....
        /*03bc*/ 	.word	0x00004c00


	//   ....[7]....
        /*03c0*/ 	.word	0x00004df0


	//   ....[8]....
        /*03c4*/ 	.word	0x00008770


	//   ....[9]....
        /*03c8*/ 	.word	0x000087f0


	//   ....[10]....
        /*03cc*/ 	.word	0x00008810


	//   ....[11]....
        /*03d0*/ 	.word	0x000088a0


	//   ....[12]....
        /*03d4*/ 	.word	0x00009240


	//   ....[13]....
        /*03d8*/ 	.word	0x00009280


	//   ....[14]....
        /*03dc*/ 	.word	0x00009300


	//   ....[15]....
        /*03e0*/ 	.word	0x00009360


	//   ....[16]....
        /*03e4*/ 	.word	0x0000c9a0


	//   ....[17]....
        /*03e8*/ 	.word	0x0000cb00


	//   ....[18]....
        /*03ec*/ 	.word	0x0000cb10


	//   ....[19]....
        /*03f0*/ 	.word	0x0000cc10


	//   ....[20]....
        /*03f4*/ 	.word	0x0000dba0


	//   ....[21]....
        /*03f8*/ 	.word	0x0000dbe0


	//   ....[22]....
        /*03fc*/ 	.word	0x0000dc70


	//   ....[23]....
        /*0400*/ 	.word	0x0000dcd0


	//   ....[24]....
        /*0404*/ 	.word	0x00011730


	//   ....[25]....
        /*0408*/ 	.word	0x000119b0


	//   ....[26]....
        /*040c*/ 	.word	0x00011ad0


	//   ....[27]....
        /*0410*/ 	.word	0x00011b90


	//   ....[28]....
        /*0414*/ 	.word	0x00011f10


	//   ....[29]....
        /*0418*/ 	.word	0x00011f50


	//   ....[30]....
        /*041c*/ 	.word	0x00011f80


	//   ....[31]....
        /*0420*/ 	.word	0x00011fd0


	//   ....[32]....
        /*0424*/ 	.word	0x00014aa0


	//   ....[33]....
        /*0428*/ 	.word	0x00014ab0


	//   ....[34]....
        /*042c*/ 	.word	0x00014ac0


	//   ....[35]....
        /*0430*/ 	.word	0x00014b00


	//   ....[36]....
        /*0434*/ 	.word	0x00014b20


	//   ....[37]....
        /*0438*/ 	.word	0x00014b30


	//   ....[38]....
        /*043c*/ 	.word	0x00014b40


	//   ....[39]....
        /*0440*/ 	.word	0x00014b70


	//----- nvinfo : EIATTR_EXIT_INSTR_OFFSETS
	.align		4
.L_606:
        /*0444*/ 	.byte	0x04, 0x1c
        /*0446*/ 	.short	(.L_608 - .L_607)


	//   ....[0]....
.L_607:
        /*0448*/ 	.word	0x00000540


	//   ....[1]....
        /*044c*/ 	.word	0x00001520


	//   ....[2]....
        /*0450*/ 	.word	0x000015a0


	//   ....[3]....
        /*0454*/ 	.word	0x000164d0


	//   ....[4]....
        /*0458*/ 	.word	0x00016590


	//----- nvinfo : EIATTR_CTAIDZ_USED
	.align		4
.L_608:
        /*045c*/ 	.byte	0x01, 0x04
	.zero		2


	//----- nvinfo : EIATTR_CRS_STACK_SIZE
	.align		4
        /*0460*/ 	.byte	0x04, 0x1e
        /*0462*/ 	.short	(.L_610 - .L_609)
.L_609:
        /*0464*/ 	.word	0x00000000
.L_610:


//--------------------- .nv.info._ZN5flash16flash_fwd_kernelI23Flash_fwd_kernel_traitsILi64ELi128ELi64ELi4ELb0ELb0EN7cutlass10bfloat16_tE19Flash_kernel_traitsILi64ELi128ELi64ELi4ES3_EELb0ELb0ELb1ELb0ELb0ELb1ELb1ELb0EEEvNS_16Flash_fwd_paramsE --------------------------
	.section	.nv.info._ZN5flash16flash_fwd_kernelI23Flash_fwd_kernel_traitsILi64ELi128ELi64ELi4ELb0ELb0EN7cutlass10bfloat16_tE19Flash_kernel_traitsILi64ELi128ELi64ELi4ES3_EELb0ELb0ELb1ELb0ELb0ELb1ELb1ELb0EEEvNS_16Flash_fwd_paramsE,"",@"SHT_CUDA_INFO"
	.sectionflags	@""
	.align	4


	//----- nvinfo : EIATTR_CUDA_API_VERSION
	.align		4
        /*0000*/ 	.byte	0x04, 0x37
        /*0002*/ 	.short	(.L_612 - .L_611)
.L_611:
        /*0004*/ 	.word	0x00000082


	//----- nvinfo : EIATTR_SW2861232_WAR
	.align		4
.L_612:
        /*0008*/ 	.byte	0x01, 0x35
	.zero		2


	//----- nvinfo : EIATTR_PARAM_CBANK
	.align		4
        /*000c*/ 	.byte	0x04, 0x0a
        /*000e*/ 	.short	(.L_614 - .L_613)
	.align		4
.L_613:
        /*0010*/ 	.word	index@(.nv.constant0._ZN5flash16flash_fwd_kernelI23Flash_fwd_kernel_traitsILi64ELi128ELi64ELi4ELb0ELb0EN7cutlass10bfloat16_tE19Flash_kernel_traitsILi64ELi128ELi64ELi4ES3_EELb0ELb0ELb1ELb0ELb0ELb1ELb1ELb0EEEvNS_16Flash_fwd_paramsE)
        /*0014*/ 	.short	0x0160
        /*0016*/ 	.short	0x01d0


	//----- nvinfo : EIATTR_CBANK_PARAM_SIZE
	.align		4
.L_614:
        /*0018*/ 	.byte	0x03, 0x19
        /*001a*/ 	.short	0x01d0


	//----- nvinfo : EIATTR_KPARAM_INFO
	.align		4
        /*001c*/ 	.byte	0x04, 0x17
        /*001e*/ 	.short	(.L_616 - .L_615)
.L_615:
        /*0020*/ 	.word	0x00000000
        /*0024*/ 	.short	0x0000
        /*0026*/ 	.short	0x0000
        /*0028*/ 	.byte	0x00, 0xf0, 0x41, 0x07


	//----- nvinfo : EIATTR_MAXREG_COUNT
	.align		4
.L_616:
        /*002c*/ 	.byte	0x03, 0x1b
        /*002e*/ 	.short	0x00ff


	//----- nvinfo : EIATTR_NUM_BARRIERS
	.align		4
        /*0030*/ 	.byte	0x02, 0x4c
        /*0032*/ 	.byte	0x01
	.zero		1


	//----- nvinfo : EIATTR_ANNOTATIONS
	.align		4
        /*0034*/ 	.byte	0x04, 0x55
        /*0036*/ 	.short	(.L_618 - .L_617)


	//   ....[0]....
.L_617:
        /* <DEDUP_REMOVED lines=16> */


	//----- nvinfo : EIATTR_MERCURY_ISA_VERSION
	.align		4
.L_618:
        /*0120*/ 	.byte	0x03, 0x5f
        /*0122*/ 	.short	0x0000


	//----- nvinfo : EIATTR_INT_WARP_WIDE_INSTR_OFFSETS
	.align		4
        /*0124*/ 	.byte	0x04, 0x31
        /*0126*/ 	.short	(.L_620 - .L_619)


	//   ....[0]....
.L_619:
        /*0128*/ 	.word	0x00002310


	//   ....[1]....
        /*012c*/ 	.word	0x000023e0


	//----- nvinfo : EIATTR_COOP_GROUP_MASK_REGIDS
	.align		4
.L_620:
        /*0130*/ 	.byte	0x04, 0x29
        /*0132*/ 	.short	(.L_622 - .L_621)


	//   ....[0]....
.L_621:
        /*0134*/ 	.word	0xffffffff


	//   ....[1]....
        /*0138*/ 	.word	0xffffffff


	//   ....[2]....
        /*013c*/ 	.word	0xffffffff


	//   ....[3]....
        /*0140*/ 	.word	0xffffffff


	//   ....[4]....
        /*0144*/ 	.word	0xffffffff


	//   ....[5]....
        /*0148*/ 	.word	0xffffffff


	//   ....[6]....
        /*014c*/ 	.word	0xffffffff


	//   ....[7]....
        /*0150*/ 	.word	0xffffffff


	//   ....[8]....
        /*0154*/ 	.word	0xffffffff


	//   ....[9]....
        /*0158*/ 	.word	0xffffffff


	//   ....[10]....
        /*015c*/ 	.word	0xffffffff


	//   ....[11]....
        /*0160*/ 	.word	0xffffffff


	//   ....[12]....
        /*0164*/ 	.word	0xffffffff


	//   ....[13]....
        /*0168*/ 	.word	0xffffffff


	//   ....[14]....
        /*016c*/ 	.word	0xffffffff


	//   ....[15]....
        /*0170*/ 	.word	0xffffffff


	//   ....[16]....
        /*0174*/ 	.word	0xffffffff


	//   ....[17]....
        /*0178*/ 	.word	0xffffffff


	//   ....[18]....
        /*017c*/ 	.word	0xffffffff


	//   ....[19]....
        /*0180*/ 	.word	0xffffffff


	//   ....[20]....
        /*0184*/ 	.word	0xffffffff


	//   ....[21]....
        /*0188*/ 	.word	0xffffffff


	//   ....[22]....
        /*018c*/ 	.word	0xffffffff


	//   ....[23]....
        /*0190*/ 	.word	0xffffffff


	//   ....[24]....
        /*0194*/ 	.word	0xffffffff


	//   ....[25]....
        /*0198*/ 	.word	0xffffffff


	//   ....[26]....
        /*019c*/ 	.word	0xffffffff


	//   ....[27]....
        /*01a0*/ 	.word	0xffffffff


	//   ....[28]....
        /*01a4*/ 	.word	0xffffffff


	//   ....[29]....
        /*01a8*/ 	.word	0xffffffff


	//   ....[30]....
        /*01ac*/ 	.word	0xffffffff


	//   ....[31]....
        /*01b0*/ 	.word	0xffffffff


	//   ....[32]....
        /*01b4*/ 	.word	0xffffffff


	//   ....[33]....
        /*01b8*/ 	.word	0xffffffff


	//   ....[34]....
        /*01bc*/ 	.word	0xffffffff


	//   ....[35]....
        /*01c0*/ 	.word	0xffffffff


	//   ....[36]....
        /*01c4*/ 	.word	0xffffffff


	//   ....[37]....
        /*01c8*/ 	.word	0xffffffff


	//   ....[38]....
        /*01cc*/ 	.word	0xffffffff


	//   ....[39]....
        /*01d0*/ 	.word	0xffffffff


	//----- nvinfo : EIATTR_COOP_GROUP_INSTR_OFFSETS
	.align		4
.L_622:
        /*01d4*/ 	.byte	0x04, 0x28
        /*01d6*/ 	.short	(.L_624 - .L_623)


	//   ....[0]....
.L_623:
        /*01d8*/ 	.word	0x00004b00


	//   ....[1]....
        /*01dc*/ 	.word	0x00004bb0


	//   ....[2]....
        /*01e0*/ 	.word	0x00004c00


	//   ....[3]....
        /*01e4*/ 	.word	0x00004c50


	//   ....[4]....
        /*01e8*/ 	.word	0x00004c80


	//   ....[5]....
        /*01ec*/ 	.word	0x00004d40


	//   ....[6]....
        /*01f0*/ 	.word	0x00004ed0


	//   ....[7]....
        /*01f4*/ 	.word	0x00005070


	//   ....[8]....
        /*01f8*/ 	.word	0x000081e0


	//   ....[9]....
        /*01fc*/ 	.word	0x00008220


	//   ....[10]....
        /*0200*/ 	.word	0x000082b0


	//   ....[11]....
        /*0204*/ 	.word	0x000082c0


	//   ....[12]....
        /*0208*/ 	.word	0x000082f0


	//   ....[13]....
        /*020c*/ 	.word	0x00008370


	//   ....[14]....
        /*0210*/ 	.word	0x000084f0


	//   ....[15]....
        /*0214*/ 	.word	0x00008580


	//   ....[16]....
        /*0218*/ 	.word	0x0000bc70


	//   ....[17]....
        /*021c*/ 	.word	0x0000bdb0


	//   ....[18]....
        /*0220*/ 	.word	0x0000c0f0


	//   ....[19]....
        /*0224*/ 	.word	0x0000c1d0


	//   ....[20]....
        /*0228*/ 	.word	0x0000c1f0


	//   ....[21]....
        /*022c*/ 	.word	0x0000c200


	//   ....[22]....
        /*0230*/ 	.word	0x0000c230


	//   ....[23]....
        /*0234*/ 	.word	0x0000c250


	//   ....[24]....
        /*0238*/ 	.word	0x0000f770


	//   ....[25]....
        /*023c*/ 	.word	0x0000f9f0


	//   ....[26]....
        /*0240*/ 	.word	0x0000fce0


	//   ....[27]....
        /*0244*/ 	.word	0x0000fe00


	//   ....[28]....
        /*0248*/ 	.word	0x0000feb0


	//   ....[29]....
        /*024c*/ 	.word	0x0000ff10


	//   ....[30]....
        /*0250*/ 	.word	0x0000ff90


	//   ....[31]....
        /*0254*/ 	.word	0x0000ffc0


	//   ....[32]....
        /*0258*/ 	.word	0x000117f0


	//   ....[33]....
        /*025c*/ 	.word	0x00011820


	//   ....[34]....
        /*0260*/ 	.word	0x00011830


	//   ....[35]....
        /*0264*/ 	.word	0x00011840


	//   ....[36]....
        /*0268*/ 	.word	0x00011890


	//   ....[37]....
        /*026c*/ 	.word	0x000118b0


	//   ....[38]....
        /*0270*/ 	.word	0x000118d0


	//   ....[39]....
        /*0274*/ 	.word	0x000118f0


	//----- nvinfo : EIATTR_EXIT_INSTR_OFFSETS
	.align		4
.L_624:
        /*0278*/ 	.byte	0x04, 0x1c
        /*027a*/ 	.short	(.L_626 - .L_625)


	//   ....[0]....
.L_625:
        /*027c*/ 	.word	0x000002e0


	//   ....[1]....
        /*0280*/ 	.word	0x000012d0


	//   ....[2]....
        /*0284*/ 	.word	0x00001350


	//   ....[3]....
        /*0288*/ 	.word	0x00013210


	//   ....[4]....
        /*028c*/ 	.word	0x000132d0


	//----- nvinfo : EIATTR_CTAIDZ_USED
	.align		4
.L_626:
        /*0290*/ 	.byte	0x01, 0x04
	.zero		2


	//----- nvinfo : EIATTR_CRS_STACK_SIZE
	.align		4
        /*0294*/ 	.byte	0x04, 0x1e
        /*0296*/ 	.short	(.L_628 - .L_627)
.L_627:
        /*0298*/ 	.word	0x00000000
.L_628:


//--------------------- .nv.info._ZN5flash16flash_fwd_kernelI23Flash_fwd_kernel_traitsILi64ELi128ELi64ELi4ELb0ELb0EN7cutlass10bfloat16_tE19Flash_kernel_traitsILi64ELi128ELi64ELi4ES3_EELb1ELb0ELb1ELb1ELb0ELb0ELb0ELb0EEEvNS_16Flash_fwd_paramsE --------------------------
	.section	.nv.info._ZN5flash16flash_fwd_kernelI23Flash_fwd_kernel_traitsILi64ELi128ELi64ELi4ELb0ELb0EN7cutlass10bfloat16_tE19Flash_kernel_traitsILi64ELi128ELi64ELi4ES3_EELb1ELb0ELb1ELb1ELb0ELb0ELb0ELb0EEEvNS_16Flash_fwd_paramsE,"",@"SHT_CUDA_INFO"
	.sectionflags	@""
	.align	4


	//----- nvinfo : EIATTR_CUDA_API_VERSION
	.align		4
        /*0000*/ 	.byte	0x04, 0x37
        /*0002*/ 	.short	(.L_630 - .L_629)
.L_629:
        /*0004*/ 	.word	0x00000082


	//----- nvinfo : EIATTR_SW2861232_WAR
	.align		4
.L_630:
        /*0008*/ 	.byte	0x01, 0x35
	.zero		2


	//----- nvinfo : EIATTR_PARAM_CBANK
	.align		4
        /*000c*/ 	.byte	0x04, 0x0a
        /*000e*/ 	.short	(.L_632 - .L_631)
	.align		4
.L_631:
        /*0010*/ 	.word	index@(.nv.constant0._ZN5flash16flash_fwd_kernelI23Flash_fwd_kernel_traitsILi64ELi128ELi64ELi4ELb0ELb0EN7cutlass10bfloat16_tE19Flash_kernel_traitsILi64ELi128ELi64ELi4ES3_EELb1ELb0ELb1ELb1ELb0ELb0ELb0ELb0EEEvNS_16Flash_fwd_paramsE)
        /*0014*/ 	.short	0x0160
        /*0016*/ 	.short	0x01d0


	//----- nvinfo : EIATTR_CBANK_PARAM_SIZE
	.align		4
.L_632:
        /*0018*/ 	.byte	0x03, 0x19
        /*001a*/ 	.short	0x01d0


	//----- nvinfo : EIATTR_KPARAM_INFO
	.align		4
        /*001c*/ 	.byte	0x04, 0x17
        /*001e*/ 	.short	(.L_634 - .L_633)
.L_633:
        /*0020*/ 	.word	0x00000000
        /*0024*/ 	.short	0x0000
        /*0026*/ 	.short	0x0000
        /*0028*/ 	.byte	0x00, 0xf0, 0x41, 0x07


	//----- nvinfo : EIATTR_MAXREG_COUNT
	.align		4
.L_634:
        /*002c*/ 	.byte	0x03, 0x1b
        /*002e*/ 	.short	0x00ff


	//----- nvinfo : EIATTR_NUM_BARRIERS
	.align		4
        /*0030*/ 	.byte	0x02, 0x4c
        /*0032*/ 	.byte	0x01
	.zero		1


	//----- nvinfo : EIATTR_ANNOTATIONS
	.align		4
        /*0034*/ 	.byte	0x04, 0x55
        /*0036*/ 	.short	(.L_636 - .L_635)


	//   ....[0]....
.L_635:
        /* <DEDUP_REMOVED lines=36> */


	//----- nvinfo : EIATTR_MERCURY_ISA_VERSION
	.align		4
.L_636:
        /*0268*/ 	.byte	0x03, 0x5f
        /*026a*/ 	.short	0x0000


	//----- nvinfo : EIATTR_COOP_GROUP_MASK_REGIDS
	.align		4
        /*026c*/ 	.byte	0x04, 0x29
        /*026e*/ 	.short	(.L_638 - .L_637)


	//   ....[0]....
.L_637:
        /*0270*/ 	.word	0xffffffff


	//   ....[1]....
        /*0274*/ 	.word	0xffffffff


	//   ....[2]....
        /*0278*/ 	.word	0xffffffff


	//   ....[3]....
        /*027c*/ 	.word	0xffffffff


	//   ....[4]....
        /*0280*/ 	.word	0xffffffff


	//   ....[5]....
        /*0284*/ 	.word	0xffffffff


	//   ....[6]....
        /*0288*/ 	.word	0xffffffff


	//   ....[7]....
        /*028c*/ 	.word	0xffffffff


	//   ....[8]....
        /*0290*/ 	.word	0xffffffff


	//   ....[9]....
        /*0294*/ 	.word	0xffffffff


	//   ....[10]....
        /*0298*/ 	.word	0xffffffff


	//   ....[11]....
        /*029c*/ 	.word	0xffffffff


	//   ....[12]....
        /*02a0*/ 	.word	0xffffffff


	//   ....[13]....
        /*02a4*/ 	.word	0xffffffff


	//   ....[14]....
        /*02a8*/ 	.word	0xffffffff


	//   ....[15]....
        /*02ac*/ 	.word	0xffffffff


	//   ....[16]....
        /*02b0*/ 	.word	0xffffffff


	//   ....[17]....
        /*02b4*/ 	.word	0xffffffff


	//   ....[18]....
        /*02b8*/ 	.word	0xffffffff


	//   ....[19]....
        /*02bc*/ 	.word	0xffffffff


	//   ....[20]....
        /*02c0*/ 	.word	0xffffffff


	//   ....[21]....
        /*02c4*/ 	.word	0xffffffff


	//   ....[22]....
        /*02c8*/ 	.word	0xffffffff


	//   ....[23]....
        /*02cc*/ 	.word	0xffffffff


	//   ....[24]....
        /*02d0*/ 	.word	0xffffffff


	//   ....[25]....
        /*02d4*/ 	.word	0xffffffff


	//   ....[26]....
        /*02d8*/ 	.word	0xffffffff


	//   ....[27]....
        /*02dc*/ 	.word	0xffffffff


	//   ....[28]....
        /*02e0*/ 	.word	0xffffffff


	//   ....[29]....
        /*02e4*/ 	.word	0xffffffff


	//   ....[30]....
        /*02e8*/ 	.word	0xffffffff


	//   ....[31]....
        /*02ec*/ 	.word	0xffffffff


	//   ....[32]....
        /*02f0*/ 	.word	0xffffffff


	//   ....[33]....
        /*02f4*/ 	.word	0xffffffff


	//   ....[34]....
        /*02f8*/ 	.word	0xffffffff


	//   ....[35]....
        /*02fc*/ 	.word	0xffffffff


	//   ....[36]....
        /*0300*/ 	.word	0xffffffff


	//   ....[37]....
        /*0304*/ 	.word	0xffffffff


	//   ....[38]....
        /*0308*/ 	.word	0xffffffff


	//   ....[39]....
        /*030c*/ 	.word	0xffffffff


	//----- nvinfo : EIATTR_COOP_GROUP_INSTR_OFFSETS
	.align		4
.L_638:
        /*0310*/ 	.byte	0x04, 0x28
        /*0312*/ 	.short	(.L_640 - .L_639)


	//   ....[0]....
.L_639:
        /*0314*/ 	.word	0x00006d10


	//   ....[1]....
        /*0318*/ 	.word	0x00006d50


	//   ....[2]....
        /*031c*/ 	.word	0x00006ee0


	//   ....[3]....
        /*0320*/ 	.word	0x000070f0


	//   ....[4]....
        /*0324*/ 	.word	0x00007150


	//   ....[5]....
        /*0328*/ 	.word	0x00007200


	//   ....[6]....
        /*032c*/ 	.word	0x000072c0


	//   ....[7]....
        /*0330*/ 	.word	0x00007510


	//   ....[8]....
        /*0334*/ 	.word	0x0000c730


	//   ....[9]....
        /*0338*/ 	.word	0x0000c7e0


	//   ....[10]....
        /*033c*/ 	.word	0x0000c800


	//   ....[11]....
        /*0340*/ 	.word	0x0000c8c0


	//   ....[12]....
        /*0344*/ 	.word	0x0000d120


	//   ....[13]....
        /*0348*/ 	.word	0x0000d240


	//   ....[14]....
        /*034c*/ 	.word	0x0000d330


	//   ....[15]....
        /*0350*/ 	.word	0x0000d3b0


	//   ....[16]....
        /*0354*/ 	.word	0x00012980


	//   ....[17]....
        /*0358*/ 	.word	0x00012a10


	//   ....[18]....
        /*035c*/ 	.word	0x00012a30


	//   ....[19]....
        /*0360*/ 	.word	0x00012af0


	//   ....[20]....
        /*0364*/ 	.word	0x00013370


	//   ....[21]....
        /*0368*/ 	.word	0x00013430


	//   ....[22]....
        /*036c*/ 	.word	0x000134e0


	//   ....[23]....
        /*0370*/ 	.word	0x00013560


	//   ....[24]....
        /*0374*/ 	.word	0x000183c0


	//   ....[25]....
        /*0378*/ 	.word	0x000186b0


	//   ....[26]....
        /*037c*/ 	.word	0x00018740


	//   ....[27]....
        /*0380*/ 	.word	0x00018790


	//   ....[28]....
        /*0384*/ 	.word	0x00018980


	//   ....[29]....
        /*0388*/ 	.word	0x00018a10


	//   ....[30]....
        /*038c*/ 	.word	0x00018a20


	//   ....[31]....
        /*0390*/ 	.word	0x00018b40


	//   ....[32]....
        /*0394*/ 	.word	0x0001b990


	//   ....[33]....
        /*0398*/ 	.word	0x0001b9a0


	//   ....[34]....
        /*039c*/ 	.word	0x0001b9b0


	//   ....[35]....
        /*03a0*/ 	.word	0x0001b9d0


	//   ....[36]....
        /*03a4*/ 	.word	0x0001b9f0


	//   ....[37]....
        /*03a8*/ 	.word	0x0001ba10


	//   ....[38]....
        /*03ac*/ 	.word	0x0001ba20


	//   ....[39]....
        /*03b0*/ 	.word	0x0001ba70


	//----- nvinfo : EIATTR_EXIT_INSTR_OFFSETS
	.align		4
.L_640:
        /*03b4*/ 	.byte	0x04, 0x1c
        /*03b6*/ 	.short	(.L_642 - .L_641)


	//   ....[0]....
.L_641:
        /*03b8*/ 	.word	0x00000730


	//   ....[1]....
        /*03bc*/ 	.word	0x000018a0


	//   ....[2]....
        /*03c0*/ 	.word	0x00001920


	//   ....[3]....
        /*03c4*/ 	.word	0x0001d180


	//   ....[4]....
        /*03c8*/ 	.word	0x0001d240


	//----- nvinfo : EIATTR_CTAIDZ_USED
	.align		4
.L_642:
        /*03cc*/ 	.byte	0x01, 0x04
	.zero		2


	//----- nvinfo : EIATTR_CRS_STACK_SIZE
	.align		4
        /*03d0*/ 	.byte	0x04, 0x1e
        /*03d2*/ 	.short	(.L_644 - .L_643)
.L_643:
        /*03d4*/ 	.word	0x00000000
.L_644:


//--------------------- .nv.info._ZN5flash16flash_fwd_kernelI23Flash_fwd_kernel_traitsILi64ELi128ELi64ELi4ELb0ELb0EN7cutlass10bfloat16_tE19Flash_kernel_traitsILi64ELi128ELi64ELi4ES3_EELb1ELb0ELb1ELb0ELb0ELb0ELb0ELb1EEEvNS_16Flash_fwd_paramsE --------------------------
	.section	.nv.info._ZN5flash16flash_fwd_kernelI23Flash_fwd_kernel_traitsILi64ELi128ELi64ELi4ELb0ELb0EN7cutlass10bfloat16_tE19Flash_kernel_traitsILi64ELi128ELi64ELi4ES3_EELb1ELb0ELb1ELb0ELb0ELb0ELb0ELb1EEEvNS_16Flash_fwd_paramsE,"",@"SHT_CUDA_INFO"
	.sectionflags	@""
	.align	4


	//----- nvinfo : EIATTR_CUDA_API_VERSION
	.align		4
        /*0000*/ 	.byte	0x04, 0x37
        /*0002*/ 	.short	(.L_646 - .L_645)
.L_645:
        /*0004*/ 	.word	0x00000082


	//----- nvinfo : EIATTR_SW2861232_WAR
	.align		4
.L_646:
        /*0008*/ 	.byte	0x01, 0x35
	.zero		2


	//----- nvinfo : EIATTR_PARAM_CBANK
	.align		4
        /*000c*/ 	.byte	0x04, 0x0a
        /*000e*/ 	.short	(.L_648 - .L_647)
	.align		4
.L_647:
        /*0010*/ 	.word	index@(.nv.constant0._ZN5flash16flash_fwd_kernelI23Flash_fwd_kernel_traitsILi64ELi128ELi64ELi4ELb0ELb0EN7cutlass10bfloat16_tE19Flash_kernel_traitsILi64ELi128ELi64ELi4ES3_EELb1ELb0ELb1ELb0ELb0ELb0ELb0ELb1EEEvNS_16Flash_fwd_paramsE)
        /*0014*/ 	.short	0x0160
        /*0016*/ 	.short	0x01d0


	//----- nvinfo : EIATTR_CBANK_PARAM_SIZE
	.align		4
.L_648:
        /*0018*/ 	.byte	0x03, 0x19
        /*001a*/ 	.short	0x01d0


	//----- nvinfo : EIATTR_KPARAM_INFO
	.align		4
        /*001c*/ 	.byte	0x04, 0x17
        /*001e*/ 	.short	(.L_650 - .L_649)
.L_649:
        /*0020*/ 	.word	0x00000000
        /*0024*/ 	.short	0x0000
        /*0026*/ 	.short	0x0000
        /*0028*/ 	.byte	0x00, 0xf0, 0x41, 0x07


	//----- nvinfo : EIATTR_MAXREG_COUNT
	.align		4
.L_650:
        /*002c*/ 	.byte	0x03, 0x1b
        /*002e*/ 	.short	0x00ff


	//----- nvinfo : EIATTR_NUM_BARRIERS
	.align		4
        /*0030*/ 	.byte	0x02, 0x4c
        /*0032*/ 	.byte	0x01
	.zero		1


	//----- nvinfo : EIATTR_ANNOTATIONS
	.align		4
        /*0034*/ 	.byte	0x04, 0x55
        /*0036*/ 	.short	(.L_652 - .L_651)


	//   ....[0]....
.L_651:
        /* <DEDUP_REMOVED lines=140> */


	//----- nvinfo : EIATTR_MERCURY_ISA_VERSION
	.align		4
.L_652:
        /*08e8*/ 	.byte	0x03, 0x5f
        /*08ea*/ 	.short	0x0000


	//----- nvinfo : EIATTR_COOP_GROUP_MASK_REGIDS
	.align		4
        /*08ec*/ 	.byte	0x04, 0x29
        /*08ee*/ 	.short	(.L_654 - .L_653)


	//   ....[0]....
.L_653:
        /*08f0*/ 	.word	0xffffffff


	//   ....[1]....
        /*08f4*/ 	.word	0xffffffff


	//   ....[2]....
        /*08f8*/ 	.word	0xffffffff


	//   ....[3]....
        /*08fc*/ 	.word	0xffffffff


	//   ....[4]....
        /*0900*/ 	.word	0xffffffff


	//   ....[5]....
        /*0904*/ 	.word	0xffffffff


	//   ....[6]....
        /*0908*/ 	.word	0xffffffff


	//   ....[7]....
        /*090c*/ 	.word	0xffffffff


	//   ....[8]....
        /*0910*/ 	.word	0xffffffff


	//   ....[9]....
        /*0914*/ 	.word	0xffffffff


	//   ....[10]....
        /*0918*/ 	.word	0xffffffff


	//   ....[11]....
        /*091c*/ 	.word	0xffffffff


	//   ....[12]....
        /*0920*/ 	.word	0xffffffff


	//   ....[13]....
        /*0924*/ 	.word	0xffffffff


	//   ....[14]....
        /*0928*/ 	.word	0xffffffff


	//   ....[15]....
        /*092c*/ 	.word	0xffffffff


	//   ....[16]....
        /*0930*/ 	.word	0xffffffff


	//   ....[17]....
        /*0934*/ 	.word	0xffffffff


	//   ....[18]....
        /*0938*/ 	.word	0xffffffff


	//   ....[19]....
        /*093c*/ 	.word	0xffffffff


	//   ....[20]....
        /*0940*/ 	.word	0xffffffff


	//   ....[21]....
        /*0944*/ 	.word	0xffffffff


	//   ....[22]....
        /*0948*/ 	.word	0xffffffff


	//   ....[23]....
        /*094c*/ 	.word	0xffffffff


	//   ....[24]....
        /*0950*/ 	.word	0xffffffff


	//   ....[25]....
        /*0954*/ 	.word	0xffffffff


	//   ....[26]....
        /*0958*/ 	.word	0xffffffff


	//   ....[27]....
        /*095c*/ 	.word	0xffffffff


	//   ....[28]....
        /*0960*/ 	.word	0xffffffff


	//   ....[29]....
        /*0964*/ 	.word	0xffffffff


	//   ....[30]....
        /*0968*/ 	.word	0xffffffff


	//   ....[31]....
        /*096c*/ 	.word	0xffffffff


	//   ....[32]....
        /*0970*/ 	.word	0xffffffff


	//   ....[33]....
        /*0974*/ 	.word	0xffffffff


	//   ....[34]....
        /*0978*/ 	.word	0xffffffff


	//   ....[35]....
        /*097c*/ 	.word	0xffffffff


	//   ....[36]....
        /*0980*/ 	.word	0xffffffff


	//   ....[37]....
        /*0984*/ 	.word	0xffffffff


	//   ....[38]....
        /*0988*/ 	.word	0xffffffff


	//   ....[39]....
        /*098c*/ 	.word	0xffffffff


	//----- nvinfo : EIATTR_COOP_GROUP_INSTR_OFFSETS
	.align		4
.L_654:
        /*0990*/ 	.byte	0x04, 0x28
        /*0992*/ 	.short	(.L_656 - .L_655)


	//   ....[0]....
.L_655:
        /*0994*/ 	.word	0x00005050


	//   ....[1]....
        /*0998*/ 	.word	0x00005140


	//   ....[2]....
        /*099c*/ 	.word	0x000051a0


	//   ....[3]....
        /*09a0*/ 	.word	0x000052b0


	//   ....[4]....
        /*09a4*/ 	.word	0x00007190


	//   ....[5]....
        /*09a8*/ 	.word	0x000072f0


	//   ....[6]....
        /*09ac*/ 	.word	0x00007380


	//   ....[7]....
        /*09b0*/ 	.word	0x000074f0


	//   ....[8]....
        /*09b4*/ 	.word	0x0000c860


	//   ....[9]....
        /*09b8*/ 	.word	0x0000c8a0


	//   ....[10]....
        /*09bc*/ 	.word	0x0000c900


	//   ....[11]....
        /*09c0*/ 	.word	0x0000c9c0


	//   ....[12]....
        /*09c4*/ 	.word	0x0000cfe0


	//   ....[13]....
        /*09c8*/ 	.word	0x0000d1a0


	//   ....[14]....
        /*09cc*/ 	.word	0x0000d1f0


	//   ....[15]....
        /*09d0*/ 	.word	0x0000d420


	//   ....[16]....
        /*09d4*/ 	.word	0x00014680


	//   ....[17]....
        /*09d8*/ 	.word	0x00014810


	//   ....[18]....
        /*09dc*/ 	.word	0x00014820


	//   ....[19]....
        /*09e0*/ 	.word	0x00014900


	//   ....[20]....
        /*09e4*/ 	.word	0x00015090


	//   ....[21]....
        /*09e8*/ 	.word	0x000150e0


	//   ....[22]....
        /*09ec*/ 	.word	0x00015680


	//   ....[23]....
        /*09f0*/ 	.word	0x000157a0


	//   ....[24]....
        /*09f4*/ 	.word	0x0001c9e0


	//   ....[25]....
        /*09f8*/ 	.word	0x0001caf0


	//   ....[26]....
        /*09fc*/ 	.word	0x0001cb40


	//   ....[27]....
        /*0a00*/ 	.word	0x0001cbb0


	//   ....[28]....
        /*0a04*/ 	.word	0x0001cc10


	//   ....[29]....
        /*0a08*/ 	.word	0x0001ccb0


	//   ....[30]....
        /*0a0c*/ 	.word	0x0001cd10


	//   ....[31]....
        /*0a10*/ 	.word	0x0001cd70


	//   ....[32]....
        /*0a14*/ 	.word	0x000220c0


	//   ....[33]....
        /*0a18*/ 	.word	0x000220d0


	//   ....[34]....
        /*0a1c*/ 	.word	0x000220e0


	//   ....[35]....
        /*0a20*/ 	.word	0x000220f0


	//   ....[36]....
        /*0a24*/ 	.word	0x00022140


	//   ....[37]....
        /*0a28*/ 	.word	0x00022160


	//   ....[38]....
        /*0a2c*/ 	.word	0x00022180


	//   ....[39]....
        /*0a30*/ 	.word	0x000221a0


	//----- nvinfo : EIATTR_EXIT_INSTR_OFFSETS
	.align		4
.L_656:
        /*0a34*/ 	.byte	0x04, 0x1c
        /*0a36*/ 	.short	(.L_658 - .L_657)


	//   ....[0]....
.L_657:
        /*0a38*/ 	.word	0x000004f0


	//   ....[1]....
        /*0a3c*/ 	.word	0x000015f0


	//   ....[2]....
        /*0a40*/ 	.word	0x00001670


	//   ....[3]....
        /*0a44*/ 	.word	0x00023c90


	//   ....[4]....
        /*0a48*/ 	.word	0x00023d50


	//----- nvinfo : EIATTR_CTAIDZ_USED
	.align		4
.L_658:
        /*0a4c*/ 	.byte	0x01, 0x04
	.zero		2


	//----- nvinfo : EIATTR_CRS_STACK_SIZE
	.align		4
        /*0a50*/ 	.byte	0x04, 0x1e
        /*0a52*/ 	.short	(.L_660 - .L_659)
.L_659:
        /*0a54*/ 	.word	0x00000000
.L_660:


//--------------------- .nv.info._ZN5flash16flash_fwd_kernelI23Flash_fwd_kernel_traitsILi64ELi128ELi64ELi4ELb0ELb0EN7cutlass10bfloat16_tE19Flash_kernel_traitsILi64ELi128ELi64ELi4ES3_EELb0ELb0ELb1ELb0ELb0ELb0ELb1ELb0EEEvNS_16Flash_fwd_paramsE --------------------------
	.section	.nv.info._ZN5flash16flash_fwd_kernelI23Flash_fwd_kernel_traitsILi64ELi128ELi64ELi4ELb0ELb0EN7cutlass10bfloat16_tE19Flash_kernel_traitsILi64ELi128ELi64ELi4ES3_EELb0ELb0ELb1ELb0ELb0ELb0ELb1ELb0EEEvNS_16Flash_fwd_paramsE,"",@"SHT_CUDA_INFO"
	.sectionflags	@""
	.align	4


	//----- nvinfo : EIATTR_CUDA_API_VERSION
	.align		4
        /*0000*/ 	.byte	0x04, 0x37
        /*0002*/ 	.short	(.L_662 - .L_661)
.L_661:
        /*0004*/ 	.word	0x00000082


	//----- nvinfo : EIATTR_SW2861232_WAR
	.align		4
.L_662:
        /*0008*/ 	.byte	0x01, 0x35
	.zero		2


	//----- nvinfo : EIATTR_PARAM_CBANK
	.align		4
        /*000c*/ 	.byte	0x04, 0x0a
        /*000e*/ 	.short	(.L_664 - .L_663)
	.align		4
.L_663:
        /*0010*/ 	.word	index@(.nv.constant0._ZN5flash16flash_fwd_kernelI23Flash_fwd_kernel_traitsILi64ELi128ELi64ELi4ELb0ELb0EN7cutlass10bfloat16_tE19Flash_kernel_traitsILi64ELi128ELi64ELi4ES3_EELb0ELb0ELb1ELb0ELb0ELb0ELb1ELb0EEEvNS_16Flash_fwd_paramsE)
        /*0014*/ 	.short	0x0160
        /*0016*/ 	.short	0x01d0


	//----- nvinfo : EIATTR_CBANK_PARAM_SIZE
	.align		4
.L_664:
        /*0018*/ 	.byte	0x03, 0x19
        /*001a*/ 	.short	0x01d0


	//----- nvinfo : EIATTR_KPARAM_INFO
	.align		4
        /*001c*/ 	.byte	0x04, 0x17
        /*001e*/ 	.short	(.L_666 - .L_665)
.L_665:
        /*0020*/ 	.word	0x00000000
        /*0024*/ 	.short	0x0000
        /*0026*/ 	.short	0x0000
        /*0028*/ 	.byte	0x00, 0xf0, 0x41, 0x07


	//----- nvinfo : EIATTR_MAXREG_COUNT
	.align		4
.L_666:
        /*002c*/ 	.byte	0x03, 0x1b
        /*002e*/ 	.short	0x00ff


	//----- nvinfo : EIATTR_NUM_BARRIERS
	.align		4
        /*0030*/ 	.byte	0x02, 0x4c
        /*0032*/ 	.byte	0x01
	.zero		1


	//----- nvinfo : EIATTR_ANNOTATIONS
	.align		4
        /*0034*/ 	.byte	0x04, 0x55
        /*0036*/ 	.short	(.L_668 - .L_667)


	//   ....[0]....
.L_667:
        /* <DEDUP_REMOVED lines=17> */


	//----- nvinfo : EIATTR_MERCURY_ISA_VERSION
	.align		4
.L_668:
        /*0130*/ 	.byte	0x03, 0x5f
        /*0132*/ 	.short	0x0000


	//----- nvinfo : EIATTR_COOP_GROUP_MASK_REGIDS
	.align		4
        /*0134*/ 	.byte	0x04, 0x29
        /*0136*/ 	.short	(.L_670 - .L_669)


	//   ....[0]....
.L_669:
        /*0138*/ 	.word	0xffffffff


	//   ....[1]....
        /*013c*/ 	.word	0xffffffff


	//   ....[2]....
        /*0140*/ 	.word	0xffffffff


	//   ....[3]....
        /*0144*/ 	.word	0xffffffff


	//   ....[4]....
        /*0148*/ 	.word	0xffffffff


	//   ....[5]....
        /*014c*/ 	.word	0xffffffff


	//   ....[6]....
        /*0150*/ 	.word	0xffffffff


	//   ....[7]....
        /*0154*/ 	.word	0xffffffff


	//   ....[8]....
        /*0158*/ 	.word	0xffffffff


	//   ....[9]....
        /*015c*/ 	.word	0xffffffff


	//   ....[10]....
        /*0160*/ 	.word	0xffffffff


	//   ....[11]....
        /*0164*/ 	.word	0xffffffff


	//   ....[12]....
        /*0168*/ 	.word	0xffffffff


	//   ....[13]....
        /*016c*/ 	.word	0xffffffff


	//   ....[14]....
        /*0170*/ 	.word	0xffffffff


	//   ....[15]....
        /*0174*/ 	.word	0xffffffff


	//   ....[16]....
        /*0178*/ 	.word	0xffffffff


	//   ....[17]....
        /*017c*/ 	.word	0xffffffff


	//   ....[18]....
        /*0180*/ 	.word	0xffffffff


	//   ....[19]....
        /*0184*/ 	.word	0xffffffff


	//   ....[20]....
        /*0188*/ 	.word	0xffffffff


	//   ....[21]....
        /*018c*/ 	.word	0xffffffff


	//   ....[22]....
        /*0190*/ 	.word	0xffffffff


	//   ....[23]....
        /*0194*/ 	.word	0xffffffff


	//   ....[24]....
        /*0198*/ 	.word	0xffffffff


	//   ....[25]....
        /*019c*/ 	.word	0xffffffff


	//   ....[26]....
        /*01a0*/ 	.word	0xffffffff


	//   ....[27]....
        /*01a4*/ 	.word	0xffffffff


	//   ....[28]....
        /*01a8*/ 	.word	0xffffffff


	//   ....[29]....
        /*01ac*/ 	.word	0xffffffff


	//   ....[30]....
        /*01b0*/ 	.word	0xffffffff


	//   ....[31]....
        /*01b4*/ 	.word	0xffffffff


	//   ....[32]....
        /*01b8*/ 	.word	0xffffffff


	//   ....[33]....
        /*01bc*/ 	.word	0xffffffff


	//   ....[34]....
        /*01c0*/ 	.word	0xffffffff


	//   ....[35]....
        /*01c4*/ 	.word	0xffffffff


	//   ....[36]....
        /*01c8*/ 	.word	0xffffffff


	//   ....[37]....
        /*01cc*/ 	.word	0xffffffff


	//   ....[38]....
        /*01d0*/ 	.word	0xffffffff


	//   ....[39]....
        /*01d4*/ 	.word	0xffffffff


	//----- nvinfo : EIATTR_COOP_GROUP_INSTR_OFFSETS
	.align		4
.L_670:
        /*01d8*/ 	.byte	0x04, 0x28
        /*01da*/ 	.short	(.L_672 - .L_671)


	//   ....[0]....
.L_671:
        /*01dc*/ 	.word	0x000057d0


	//   ....[1]....
        /*01e0*/ 	.word	0x00005880


	//   ....[2]....
        /*01e4*/ 	.word	0x000058d0


	//   ....[3]....
        /*01e8*/ 	.word	0x00005920


	//   ....[4]....
        /*01ec*/ 	.word	0x00005950


	//   ....[5]....
        /*01f0*/ 	.word	0x00005a10


	//   ....[6]....
        /*01f4*/ 	.word	0x00005b80


	//   ....[7]....
        /*01f8*/ 	.word	0x00005d00


	//   ....[8]....
        /*01fc*/ 	.word	0x00009430


	//   ....[9]....
        /*0200*/ 	.word	0x00009470


	//   ....[10]....
        /*0204*/ 	.word	0x00009500


	//   ....[11]....
        /*0208*/ 	.word	0x00009510


	//   ....[12]....
        /*020c*/ 	.word	0x00009540


	//   ....[13]....
        /*0210*/ 	.word	0x000095c0


	//   ....[14]....
        /*0214*/ 	.word	0x00009740


	//   ....[15]....
        /*0218*/ 	.word	0x000097c0


	//   ....[16]....
        /*021c*/ 	.word	0x0000d400


	//   ....[17]....
        /*0220*/ 	.word	0x0000d590


	//   ....[18]....
        /*0224*/ 	.word	0x0000d770


	//   ....[19]....
        /*0228*/ 	.word	0x0000d900


	//   ....[20]....
        /*022c*/ 	.word	0x0000d920


	//   ....[21]....
        /*0230*/ 	.word	0x0000d950


	//   ....[22]....
        /*0234*/ 	.word	0x0000d980


	//   ....[23]....
        /*0238*/ 	.word	0x0000da20


	//   ....[24]....
        /*023c*/ 	.word	0x00011490


	//   ....[25]....
        /*0240*/ 	.word	0x00011760


	//   ....[26]....
        /*0244*/ 	.word	0x00011a20


	//   ....[27]....
        /*0248*/ 	.word	0x00011b50


	//   ....[28]....
        /*024c*/ 	.word	0x00011bc0


	//   ....[29]....
        /*0250*/ 	.word	0x00011bf0


	//   ....[30]....
        /*0254*/ 	.word	0x00011c90


	//   ....[31]....
        /*0258*/ 	.word	0x00011cb0


	//   ....[32]....
        /*025c*/ 	.word	0x00013510


	//   ....[33]....
        /*0260*/ 	.word	0x00013550


	//   ....[34]....
        /*0264*/ 	.word	0x00013560


	//   ....[35]....
        /*0268*/ 	.word	0x00013570


	//   ....[36]....
        /*026c*/ 	.word	0x000135c0


	//   ....[37]....
        /*0270*/ 	.word	0x000135e0


	//   ....[38]....
        /*0274*/ 	.word	0x00013600


	//   ....[39]....
        /*0278*/ 	.word	0x00013620


	//----- nvinfo : EIATTR_EXIT_INSTR_OFFSETS
	.align		4
.L_672:
        /*027c*/ 	.byte	0x04, 0x1c
        /*027e*/ 	.short	(.L_674 - .L_673)


	//   ....[0]....
.L_673:
        /*0280*/ 	.word	0x000002e0


	//   ....[1]....
        /*0284*/ 	.word	0x000013c0


	//   ....[2]....
        /*0288*/ 	.word	0x00001440


	//   ....[3]....
        /*028c*/ 	.word	0x00014f30


	//   ....[4]....
        /*0290*/ 	.word	0x00014ff0


	//----- nvinfo : EIATTR_CTAIDZ_USED
	.align		4
.L_674:
        /*0294*/ 	.byte	0x01, 0x04
	.zero		2


	//----- nvinfo : EIATTR_CRS_STACK_SIZE
	.align		4
        /*0298*/ 	.byte	0x04, 0x1e
        /*029a*/ 	.short	(.L_676 - .L_675)
.L_675:
        /*029c*/ 	.word	0x00000000
.L_676:


//--------------------- .nv.info._ZN5flash16flash_fwd_kernelI23Flash_fwd_kernel_traitsILi64ELi128ELi64ELi4ELb0ELb0EN7cutlass10bfloat16_tE19Flash_kernel_traitsILi64ELi128ELi64ELi4ES3_EELb1ELb0ELb1ELb1ELb0ELb0ELb0ELb1EEEvNS_16Flash_fwd_paramsE --------------------------
	.section	.nv.info._ZN5flash16flash_fwd_kernelI23Flash_fwd_kernel_traitsILi64ELi128ELi64ELi4ELb0ELb0EN7cutlass10bfloat16_tE19Flash_kernel_traitsILi64ELi128ELi64ELi4ES3_EELb1ELb0ELb1ELb1ELb0ELb0ELb0ELb1EEEvNS_16Flash_fwd_paramsE,"",@"SHT_CUDA_INFO"
	.sectionflags	@""
	.align	4


	//----- nvinfo : EIATTR_CUDA_API_VERSION
	.align		4
        /*0000*/ 	.byte	0x04, 0x37
        /*0002*/ 	.short	(.L_678 - .L_677)
.L_677:
        /*0004*/ 	.word	0x00000082


	//----- nvinfo : EIATTR_SW2861232_WAR
	.align		4
.L_678:
        /*0008*/ 	.byte	0x01, 0x35
	.zero		2


	//----- nvinfo : EIATTR_PARAM_CBANK
	.align		4
        /*000c*/ 	.byte	0x04, 0x0a
        /*000e*/ 	.short	(.L_680 - .L_679)
	.align		4
.L_679:
        /*0010*/ 	.word	index@(.nv.constant0._ZN5flash16flash_fwd_kernelI23Flash_fwd_kernel_traitsILi64ELi128ELi64ELi4ELb0ELb0EN7cutlass10bfloat16_tE19Flash_kernel_traitsILi64ELi128ELi64ELi4ES3_EELb1ELb0ELb1ELb1ELb0ELb0ELb0ELb1EEEvNS_16Flash_fwd_paramsE)
        /*0014*/ 	.short	0x0160
        /*0016*/ 	.short	0x01d0


	//----- nvinfo : EIATTR_CBANK_PARAM_SIZE
	.align		4
.L_680:
        /*0018*/ 	.byte	0x03, 0x19
        /*001a*/ 	.short	0x01d0


	//----- nvinfo : EIATTR_KPARAM_INFO
	.align		4
        /*001c*/ 	.byte	0x04, 0x17
        /*001e*/ 	.short	(.L_682 - .L_681)
.L_681:
        /*0020*/ 	.word	0x00000000
        /*0024*/ 	.short	0x0000
        /*0026*/ 	.short	0x0000
        /*0028*/ 	.byte	0x00, 0xf0, 0x41, 0x07


	//----- nvinfo : EIATTR_MAXREG_COUNT
	.align		4
.L_682:
        /*002c*/ 	.byte	0x03, 0x1b
        /*002e*/ 	.short	0x00ff


	//----- nvinfo : EIATTR_NUM_BARRIERS
	.align		4
        /*0030*/ 	.byte	0x02, 0x4c
        /*0032*/ 	.byte	0x01
	.zero		1


	//----- nvinfo : EIATTR_ANNOTATIONS
	.align		4
        /*0034*/ 	.byte	0x04, 0x55
        /*0036*/ 	.short	(.L_684 - .L_683)


	//   ....[0]....
.L_683:
        /* <DEDUP_REMOVED lines=173> */


	//----- nvinfo : EIATTR_MERCURY_ISA_VERSION
	.align		4
.L_684:
        /*0af8*/ 	.byte	0x03, 0x5f
        /*0afa*/ 	.short	0x0000


	//----- nvinfo : EIATTR_COOP_GROUP_MASK_REGIDS
	.align		4
        /*0afc*/ 	.byte	0x04, 0x29
        /*0afe*/ 	.short	(.L_686 - .L_685)


	//   ....[0]....
.L_685:
        /*0b00*/ 	.word	0xffffffff


	//   ....[1]....
        /*0b04*/ 	.word	0xffffffff


	//   ....[2]....
        /*0b08*/ 	.word	0xffffffff


	//   ....[3]....
        /*0b0c*/ 	.word	0xffffffff


	//   ....[4]....
        /*0b10*/ 	.word	0xffffffff


	//   ....[5]....
        /*0b14*/ 	.word	0xffffffff


	//   ....[6]....
        /*0b18*/ 	.word	0xffffffff


	//   ....[7]....
        /*0b1c*/ 	.word	0xffffffff


	//   ....[8]....
        /*0b20*/ 	.word	0xffffffff


	//   ....[9]....
        /*0b24*/ 	.word	0xffffffff


	//   ....[10]....
        /*0b28*/ 	.word	0xffffffff


	//   ....[11]....
        /*0b2c*/ 	.word	0xffffffff


	//   ....[12]....
        /*0b30*/ 	.word	0xffffffff


	//   ....[13]....
        /*0b34*/ 	.word	0xffffffff


	//   ....[14]....
        /*0b38*/ 	.word	0xffffffff


	//   ....[15]....
        /*0b3c*/ 	.word	0xffffffff


	//   ....[16]....
        /*0b40*/ 	.word	0xffffffff


	//   ....[17]....
        /*0b44*/ 	.word	0xffffffff


	//   ....[18]....
        /*0b48*/ 	.word	0xffffffff


	//   ....[19]....
        /*0b4c*/ 	.word	0xffffffff


	//   ....[20]....
        /*0b50*/ 	.word	0xffffffff


	//   ....[21]....
        /*0b54*/ 	.word	0xffffffff


	//   ....[22]....
        /*0b58*/ 	.word	0xffffffff


	//   ....[23]....
        /*0b5c*/ 	.word	0xffffffff


	//   ....[24]....
        /*0b60*/ 	.word	0xffffffff


	//   ....[25]....
        /*0b64*/ 	.word	0xffffffff


	//   ....[26]....
        /*0b68*/ 	.word	0xffffffff


	//   ....[27]....
        /*0b6c*/ 	.word	0xffffffff


	//   ....[28]....
        /*0b70*/ 	.word	0xffffffff


	//   ....[29]....
        /*0b74*/ 	.word	0xffffffff


	//   ....[30]....
        /*0b78*/ 	.word	0xffffffff


	//   ....[31]....
        /*0b7c*/ 	.word	0xffffffff


	//   ....[32]....
        /*0b80*/ 	.word	0xffffffff


	//   ....[33]....
        /*0b84*/ 	.word	0xffffffff


	//   ....[34]....
        /*0b88*/ 	.word	0xffffffff


	//   ....[35]....
        /*0b8c*/ 	.word	0xffffffff


	//   ....[36]....
        /*0b90*/ 	.word	0xffffffff


	//   ....[37]....
        /*0b94*/ 	.word	0xffffffff


	//   ....[38]....
        /*0b98*/ 	.word	0xffffffff


	//   ....[39]....
        /*0b9c*/ 	.word	0xffffffff


	//----- nvinfo : EIATTR_COOP_GROUP_INSTR_OFFSETS
	.align		4
.L_686:
        /*0ba0*/ 	.byte	0x04, 0x28
        /*0ba2*/ 	.short	(.L_688 - .L_687)


	//   ....[0]....
.L_687:
        /*0ba4*/ 	.word	0x000076c0


	//   ....[1]....
        /*0ba8*/ 	.word	0x00007830


	//   ....[2]....
        /*0bac*/ 	.word	0x00007890


	//   ....[3]....
        /*0bb0*/ 	.word	0x000078e0


	//   ....[4]....
        /*0bb4*/ 	.word	0x00007910


	//   ....[5]....
        /*0bb8*/ 	.word	0x00007980


	//   ....[6]....
        /*0bbc*/ 	.word	0x00007a20


	//   ....[7]....
        /*0bc0*/ 	.word	0x00007a80


	//   ....[8]....
        /*0bc4*/ 	.word	0x0000fb60


	//   ....[9]....
        /*0bc8*/ 	.word	0x0000fbf0


	//   ....[10]....
        /*0bcc*/ 	.word	0x0000fce0


	//   ....[11]....
        /*0bd0*/ 	.word	0x0000fd70


	//   ....[12]....
        /*0bd4*/ 	.word	0x000106d0


	//   ....[13]....
        /*0bd8*/ 	.word	0x00010920


	//   ....[14]....
        /*0bdc*/ 	.word	0x00010930


	//   ....[15]....
        /*0be0*/ 	.word	0x00010a30


	//   ....[16]....
        /*0be4*/ 	.word	0x00018df0


	//   ....[17]....
        /*0be8*/ 	.word	0x00018ed0


	//   ....[18]....
        /*0bec*/ 	.word	0x00018ee0


	//   ....[19]....
        /*0bf0*/ 	.word	0x00019090


	//   ....[20]....
        /*0bf4*/ 	.word	0x00019b80


	//   ....[21]....
        /*0bf8*/ 	.word	0x00019de0


	//   ....[22]....
        /*0bfc*/ 	.word	0x00019e00


	//   ....[23]....
        /*0c00*/ 	.word	0x00019f20


	//   ....[24]....
        /*0c04*/ 	.word	0x00022c10


	//   ....[25]....
        /*0c08*/ 	.word	0x00022c70


	//   ....[26]....
        /*0c0c*/ 	.word	0x00022d10


	//   ....[27]....
        /*0c10*/ 	.word	0x00022d90


	//   ....[28]....
        /*0c14*/ 	.word	0x00022de0


	//   ....[29]....
        /*0c18*/ 	.word	0x00022e40


	//   ....[30]....
        /*0c1c*/ 	.word	0x00022eb0


	//   ....[31]....
        /*0c20*/ 	.word	0x00022fd0


	//   ....[32]....
        /*0c24*/ 	.word	0x00028930


	//   ....[33]....
        /*0c28*/ 	.word	0x00028940


	//   ....[34]....
        /*0c2c*/ 	.word	0x00028950


	//   ....[35]....
        /*0c30*/ 	.word	0x00028970


	//   ....[36]....
        /*0c34*/ 	.word	0x00028990


	//   ....[37]....
        /*0c38*/ 	.word	0x000289b0


	//   ....[38]....
        /*0c3c*/ 	.word	0x000289c0


	//   ....[39]....
        /*0c40*/ 	.word	0x00028a20


	//----- nvinfo : EIATTR_EXIT_INSTR_OFFSETS
	.align		4
.L_688:
        /*0c44*/ 	.byte	0x04, 0x1c
        /*0c46*/ 	.short	(.L_690 - .L_689)


	//   ....[0]....
.L_689:
        /*0c48*/ 	.word	0x000006c0


	//   ....[1]....
        /*0c4c*/ 	.word	0x00001820


	//   ....[2]....
        /*0c50*/ 	.word	0x000018a0


	//   ....[3]....
        /*0c54*/ 	.word	0x0002a250


	//   ....[4]....
        /*0c58*/ 	.word	0x0002a310


	//----- nvinfo : EIATTR_CTAIDZ_USED
	.align		4
.L_690:
        /*0c5c*/ 	.byte	0x01, 0x04
	.zero		2


	//----- nvinfo : EIATTR_CRS_STACK_SIZE
	.align		4
        /*0c60*/ 	.byte	0x04, 0x1e
        /*0c62*/ 	.short	(.L_692 - .L_691)
.L_691:
        /*0c64*/ 	.word	0x00000000
.L_692:


//--------------------- .nv.info._ZN5flash16flash_fwd_kernelI23Flash_fwd_kernel_traitsILi64ELi128ELi64ELi4ELb0ELb0EN7cutlass10bfloat16_tE19Flash_kernel_traitsILi64ELi128ELi64ELi4ES3_EELb0ELb0ELb1ELb1ELb0ELb0ELb1ELb0EEEvNS_16Flash_fwd_paramsE --------------------------
	.section	.nv.info._ZN5flash16flash_fwd_kernelI23Flash_fwd_kernel_traitsILi64ELi128ELi64ELi4ELb0ELb0EN7cutlass10bfloat16_tE19Flash_kernel_traitsILi64ELi128ELi64ELi4ES3_EELb0ELb0ELb1ELb1ELb0ELb0ELb1ELb0EEEvNS_16Flash_fwd_paramsE,"",@"SHT_CUDA_INFO"
	.sectionflags	@""
	.align	4


	//----- nvinfo : EIATTR_CUDA_API_VERSION
	.align		4
        /*0000*/ 	.byte	0x04, 0x37
        /*0002*/ 	.short	(.L_694 - .L_693)
.L_693:
        /*0004*/ 	.word	0x00000082


	//----- nvinfo : EIATTR_SW2861232_WAR
	.align		4
.L_694:
        /*0008*/ 	.byte	0x01, 0x35
	.zero		2


	//----- nvinfo : EIATTR_PARAM_CBANK
	.align		4
        /*000c*/ 	.byte	0x04, 0x0a
        /*000e*/ 	.short	(.L_696 - .L_695)
	.align		4
.L_695:
        /*0010*/ 	.word	index@(.nv.constant0._ZN5flash16flash_fwd_kernelI23Flash_fwd_kernel_traitsILi64ELi128ELi64ELi4ELb0ELb0EN7cutlass10bfloat16_tE19Flash_kernel_traitsILi64ELi128ELi64ELi4ES3_EELb0ELb0ELb1ELb1ELb0ELb0ELb1ELb0EEEvNS_16Flash_fwd_paramsE)
        /*0014*/ 	.short	0x0160
        /*0016*/ 	.short	0x01d0


	//----- nvinfo : EIATTR_CBANK_PARAM_SIZE
	.align		4
.L_696:
        /*0018*/ 	.byte	0x03, 0x19
        /*001a*/ 	.short	0x01d0


	//----- nvinfo : EIATTR_KPARAM_INFO
	.align		4
        /*001c*/ 	.byte	0x04, 0x17
        /*001e*/ 	.short	(.L_698 - .L_697)
.L_697:
        /*0020*/ 	.word	0x00000000
        /*0024*/ 	.short	0x0000
        /*0026*/ 	.short	0x0000
        /*0028*/ 	.byte	0x00, 0xf0, 0x41, 0x07


	//----- nvinfo : EIATTR_MAXREG_COUNT
	.align		4
.L_698:
        /*002c*/ 	.byte	0x03, 0x1b
        /*002e*/ 	.short	0x00ff


	//----- nvinfo : EIATTR_NUM_BARRIERS
	.align		4
        /*0030*/ 	.byte	0x02, 0x4c
        /*0032*/ 	.byte	0x01
	.zero		1


	//----- nvinfo : EIATTR_ANNOTATIONS
	.align		4
        /*0034*/ 	.byte	0x04, 0x55
        /*0036*/ 	.short	(.L_700 - .L_699)


	//   ....[0]....
.L_699:
        /* <DEDUP_REMOVED lines=19> */


	//----- nvinfo : EIATTR_MERCURY_ISA_VERSION
	.align		4
.L_700:
        /*0158*/ 	.byte	0x03, 0x5f
        /*015a*/ 	.short	0x0000


	//----- nvinfo : EIATTR_COOP_GROUP_MASK_REGIDS
	.align		4
        /*015c*/ 	.byte	0x04, 0x29
        /*015e*/ 	.short	(.L_702 - .L_701)


	//   ....[0]....
.L_701:
        /*0160*/ 	.word	0xffffffff


	//   ....[1]....
        /*0164*/ 	.word	0xffffffff


	//   ....[2]....
        /*0168*/ 	.word	0xffffffff


	//   ....[3]....
        /*016c*/ 	.word	0xffffffff


	//   ....[4]....
        /*0170*/ 	.word	0xffffffff


	//   ....[5]....
        /*0174*/ 	.word	0xffffffff


	//   ....[6]....
        /*0178*/ 	.word	0xffffffff


	//   ....[7]....
        /*017c*/ 	.word	0xffffffff


	//   ....[8]....
        /*0180*/ 	.word	0xffffffff


	//   ....[9]....
        /*0184*/ 	.word	0xffffffff


	//   ....[10]....
        /*0188*/ 	.word	0xffffffff


	//   ....[11]....
        /*018c*/ 	.word	0xffffffff


	//   ....[12]....
        /*0190*/ 	.word	0xffffffff


	//   ....[13]....
        /*0194*/ 	.word	0xffffffff


	//   ....[14]....
        /*0198*/ 	.word	0xffffffff


	//   ....[15]....
        /*019c*/ 	.word	0xffffffff


	//   ....[16]....
        /*01a0*/ 	.word	0xffffffff


	//   ....[17]....
        /*01a4*/ 	.word	0xffffffff


	//   ....[18]....
        /*01a8*/ 	.word	0xffffffff


	//   ....[19]....
        /*01ac*/ 	.word	0xffffffff


	//   ....[20]....
        /*01b0*/ 	.word	0xffffffff


	//   ....[21]....
        /*01b4*/ 	.word	0xffffffff


	//   ....[22]....
        /*01b8*/ 	.word	0xffffffff


	//   ....[23]....
        /*01bc*/ 	.word	0xffffffff


	//   ....[24]....
        /*01c0*/ 	.word	0xffffffff


	//   ....[25]....
        /*01c4*/ 	.word	0xffffffff


	//   ....[26]....
        /*01c8*/ 	.word	0xffffffff


	//   ....[27]....
        /*01cc*/ 	.word	0xffffffff


	//   ....[28]....
        /*01d0*/ 	.word	0xffffffff


	//   ....[29]....
        /*01d4*/ 	.word	0xffffffff


	//   ....[30]....
        /*01d8*/ 	.word	0xffffffff


	//   ....[31]....
        /*01dc*/ 	.word	0xffffffff


	//   ....[32]....
        /*01e0*/ 	.word	0xffffffff


	//   ....[33]....
        /*01e4*/ 	.word	0xffffffff


	//   ....[34]....
        /*01e8*/ 	.word	0xffffffff


	//   ....[35]....
        /*01ec*/ 	.word	0xffffffff


	//   ....[36]....
        /*01f0*/ 	.word	0xffffffff


	//   ....[37]....
        /*01f4*/ 	.word	0xffffffff


	//   ....[38]....
        /*01f8*/ 	.word	0xffffffff


	//   ....[39]....
        /*01fc*/ 	.word	0xffffffff


	//----- nvinfo : EIATTR_COOP_GROUP_INSTR_OFFSETS
	.align		4
.L_702:
        /*0200*/ 	.byte	0x04, 0x28
        /*0202*/ 	.short	(.L_704 - .L_703)


	//   ....[0]....
.L_703:
        /*0204*/ 	.word	0x000073b0


	//   ....[1]....
        /*0208*/ 	.word	0x00007460


	//   ....[2]....
        /*020c*/ 	.word	0x000074b0


	//   ....[3]....
        /*0210*/ 	.word	0x00007500


	//   ....[4]....
        /*0214*/ 	.word	0x00007530


	//   ....[5]....
        /*0218*/ 	.word	0x000075f0


	//   ....[6]....
        /*021c*/ 	.word	0x00007760


	//   ....[7]....
        /*0220*/ 	.word	0x000078c0


	//   ....[8]....
        /*0224*/ 	.word	0x0000c920


	//   ....[9]....
        /*0228*/ 	.word	0x0000c960


	//   ....[10]....
        /*022c*/ 	.word	0x0000c9f0


	//   ....[11]....
        /*0230*/ 	.word	0x0000ca00


	//   ....[12]....
        /*0234*/ 	.word	0x0000ca30


	//   ....[13]....
        /*0238*/ 	.word	0x0000cab0


	//   ....[14]....
        /*023c*/ 	.word	0x0000cc10


	//   ....[15]....
        /*0240*/ 	.word	0x0000cc80


	//   ....[16]....
        /*0244*/ 	.word	0x00012740


	//   ....[17]....
        /*0248*/ 	.word	0x00012850


	//   ....[18]....
        /*024c*/ 	.word	0x00012880


	//   ....[19]....
        /*0250*/ 	.word	0x000128a0


	//   ....[20]....
        /*0254*/ 	.word	0x00012920


	//   ....[21]....
        /*0258*/ 	.word	0x00012980


	//   ....[22]....
        /*025c*/ 	.word	0x00012aa0


	//   ....[23]....
        /*0260*/ 	.word	0x00012b20


	//   ....[24]....
        /*0264*/ 	.word	0x00017540


	//   ....[25]....
        /*0268*/ 	.word	0x00017610


	//   ....[26]....
        /*026c*/ 	.word	0x00017750


	//   ....[27]....
        /*0270*/ 	.word	0x00017970


	//   ....[28]....
        /*0274*/ 	.word	0x00017ab0


	//   ....[29]....
        /*0278*/ 	.word	0x00017be0


	//   ....[30]....
        /*027c*/ 	.word	0x00017c30


	//   ....[31]....
        /*0280*/ 	.word	0x00017d20


	//   ....[32]....
        /*0284*/ 	.word	0x00019550


	//   ....[33]....
        /*0288*/ 	.word	0x00019590


	//   ....[34]....
        /*028c*/ 	.word	0x000195c0


	//   ....[35]....
        /*0290*/ 	.word	0x00019600


	//   ....[36]....
        /*0294*/ 	.word	0x000196c0


	//   ....[37]....
        /*0298*/ 	.word	0x000196f0


	//   ....[38]....
        /*029c*/ 	.word	0x00019810


	//   ....[39]....
        /*02a0*/ 	.word	0x00019850


	//----- nvinfo : EIATTR_EXIT_INSTR_OFFSETS
	.align		4
.L_704:
        /*02a4*/ 	.byte	0x04, 0x1c
        /*02a6*/ 	.short	(.L_706 - .L_705)


	//   ....[0]....
.L_705:
        /*02a8*/ 	.word	0x000004d0


	//   ....[1]....
        /*02ac*/ 	.word	0x00001640


	//   ....[2]....
        /*02b0*/ 	.word	0x000016c0


	//   ....[3]....
        /*02b4*/ 	.word	0x0001aff0


	//   ....[4]....
        /*02b8*/ 	.word	0x0001b0b0


	//----- nvinfo : EIATTR_CTAIDZ_USED
	.align		4
.L_706:
        /*02bc*/ 	.byte	0x01, 0x04
	.zero		2


	//----- nvinfo : EIATTR_CRS_STACK_SIZE
	.align		4
        /*02c0*/ 	.byte	0x04, 0x1e
        /*02c2*/ 	.short	(.L_708 - .L_707)
.L_707:
        /*02c4*/ 	.word	0x00000000
.L_708:


//--------------------- .nv.callgraph             --------------------------
	.section	.nv.callgraph,"",@"SHT_CUDA_CALLGRAPH"
	.align	4
	.sectionentsize	8
	.align		4
        /*0000*/ 	.word	0x00000000
	.align		4
        /*0004*/ 	.word	0xffffffff
	.align		4
        /*0008*/ 	.word	0x00000000
	.align		4
        /*000c*/ 	.word	0xfffffffe
	.align		4
        /*0010*/ 	.word	0x00000000
	.align		4
        /*0014*/ 	.word	0xfffffffd
	.align		4
        /*0018*/ 	.word	0x00000000
	.align		4
        /*001c*/ 	.word	0xfffffffc


//--------------------- .nv.rel.action            --------------------------
	.section	.nv.rel.action,"",@"SHT_CUDA_RELOCINFO"
	.align	8
	.sectionentsize	8
        /*0000*/ 	.byte	0x73, 0x00, 0x00, 0x00, 0x00, 0x00, 0x00, 0x00, 0x00, 0x00, 0x00, 0x11, 0x25, 0x00, 0x05, 0x36


//--------------------- .nv.constant4             --------------------------
	.section	.nv.constant4,"a",@progbits
	.align	8
	.align		8
.nv.constant4:
        /*0000*/ 	.dword	_ZN65_INTERNAL_23b8c448_29_flash_fwd_hdim64_bf16_sm80_cu_348dd9ca_28444cuda3std3__45__cpo5beginE
	.align		8
        /*0008*/ 	.dword	_ZN65_INTERNAL_23b8c448_29_flash_fwd_hdim64_bf16_sm80_cu_348dd9ca_28444cuda3std3__45__cpo3endE
	.align		8
        /*0010*/ 	.dword	_ZN65_INTERNAL_23b8c448_29_flash_fwd_hdim64_bf16_sm80_cu_348dd9ca_28444cuda3std3__45__cpo6cbeginE
	.align		8
        /*0018*/ 	.dword	_ZN65_INTERNAL_23b8c448_29_flash_fwd_hdim64_bf16_sm80_cu_348dd9ca_28444cuda3std3__45__cpo4cendE
	.align		8
        /*0020*/ 	.dword	_ZN65_INTERNAL_23b8c448_29_flash_fwd_hdim64_bf16_sm80_cu_348dd9ca_28444cuda3std3__467_GLOBAL__N__23b8c448_29_flash_fwd_hdim64_bf16_sm80_cu_348dd9ca_28446ignoreE
	.align		8
        /*0028*/ 	.dword	_ZN65_INTERNAL_23b8c448_29_flash_fwd_hdim64_bf16_sm80_cu_348dd9ca_28444cuda3std3__419piecewise_constructE
	.align		8
        /*0030*/ 	.dword	_ZN65_INTERNAL_23b8c448_29_flash_fwd_hdim64_bf16_sm80_cu_348dd9ca_28444cuda3std3__48in_placeE
	.align		8
        /*0038*/ 	.dword	_ZN65_INTERNAL_23b8c448_29_flash_fwd_hdim64_bf16_sm80_cu_348dd9ca_28444cuda3std6ranges3__45__cpo4swapE
	.align		8
        /*0040*/ 	.dword	_ZN65_INTERNAL_23b8c448_29_flash_fwd_hdim64_bf16_sm80_cu_348dd9ca_28444cuda3std6ranges3__45__cpo9iter_moveE
	.align		8
        /*0048*/ 	.dword	_ZN65_INTERNAL_23b8c448_29_flash_fwd_hdim64_bf16_sm80_cu_348dd9ca_28444cute7productE
	.align		8
        /*0050*/ 	.dword	_ZN65_INTERNAL_23b8c448_29_flash_fwd_hdim64_bf16_sm80_cu_348dd9ca_28444cute1_E


//--------------------- .nv.constant0._ZN5flash16flash_fwd_kernelI23Flash_fwd_kernel_traitsILi64ELi128ELi128ELi4ELb0ELb0EN7cutlass10bfloat16_tE19Flash_kernel_traitsILi64ELi128ELi128ELi4ES3_EELb0ELb0ELb0ELb0ELb0ELb1ELb0ELb0EEEvNS_16Flash_fwd_paramsE --------------------------
	.section	.nv.constant0._ZN5flash16flash_fwd_kernelI23Flash_fwd_kernel_traitsILi64ELi128ELi128ELi4ELb0ELb0EN7cutlass10bfloat16_tE19Flash_kernel_traitsILi64ELi128ELi128ELi4ES3_EELb0ELb0ELb0ELb0ELb0ELb1ELb0ELb0EEEvNS_16Flash_fwd_paramsE,"a",@progbits
	.sectionflags	@""
	.align	4
.nv.constant0._ZN5flash16flash_fwd_kernelI23Flash_fwd_kernel_traitsILi64ELi128ELi128ELi4ELb0ELb0EN7cutlass10bfloat16_tE19Flash_kernel_traitsILi64ELi128ELi128ELi4ES3_EELb0ELb0ELb0ELb0ELb0ELb1ELb0ELb0EEEvNS_16Flash_fwd_paramsE:
	.zero		816


//--------------------- .nv.constant0._ZN5flash16flash_fwd_kernelI23Flash_fwd_kernel_traitsILi64ELi128ELi128ELi4ELb0ELb0EN7cutlass10bfloat16_tE19Flash_kernel_traitsILi64ELi128ELi128ELi4ES3_EELb0ELb0ELb0ELb0ELb0ELb1ELb1ELb0EEEvNS_16Flash_fwd_paramsE --------------------------
	.section	.nv.constant0._ZN5flash16flash_fwd_kernelI23Flash_fwd_kernel_traitsILi64ELi128ELi128ELi4ELb0ELb0EN7cutlass10bfloat16_tE19Flash_kernel_traitsILi64ELi128ELi128ELi4ES3_EELb0ELb0ELb0ELb0ELb0ELb1ELb1ELb0EEEvNS_16Flash_fwd_paramsE,"a",@progbits
	.sectionflags	@""
	.align	4
.nv.constant0._ZN5flash16flash_fwd_kernelI23Flash_fwd_kernel_traitsILi64ELi128ELi128ELi4ELb0ELb0EN7cutlass10bfloat16_tE19Flash_kernel_traitsILi64ELi128ELi128ELi4ES3_EELb0ELb0ELb0ELb0ELb0ELb1ELb1ELb0EEEvNS_16Flash_fwd_paramsE:
	.zero		816


//--------------------- .nv.constant0._ZN5flash16flash_fwd_kernelI23Flash_fwd_kernel_traitsILi64ELi128ELi128ELi4ELb0ELb0EN7cutlass10bfloat16_tE19Flash_kernel_traitsILi64ELi128ELi128ELi4ES3_EELb0ELb0ELb0ELb0ELb1ELb1ELb0ELb0EEEvNS_16Flash_fwd_paramsE --------------------------
	.section	.nv.constant0._ZN5flash16flash_fwd_kernelI23Flash_fwd_kernel_traitsILi64ELi128ELi128ELi4ELb0ELb0EN7cutlass10bfloat16_tE19Flash_kernel_traitsILi64ELi128ELi128ELi4ES3_EELb0ELb0ELb0ELb0ELb1ELb1ELb0ELb0EEEvNS_16Flash_fwd_paramsE,"a",@progbits
	.sectionflags	@""
	.align	4
.nv.constant0._ZN5flash16flash_fwd_kernelI23Flash_fwd_kernel_traitsILi64ELi128ELi128ELi4ELb0ELb0EN7cutlass10bfloat16_tE19Flash_kernel_traitsILi64ELi128ELi128ELi4ES3_EELb0ELb0ELb0ELb0ELb1ELb1ELb0ELb0EEEvNS_16Flash_fwd_paramsE:
	.zero		816


//--------------------- .nv.constant0._ZN5flash16flash_fwd_kernelI23Flash_fwd_kernel_traitsILi64ELi128ELi128ELi4ELb0ELb0EN7cutlass10bfloat16_tE19Flash_kernel_traitsILi64ELi128ELi128ELi4ES3_EELb0ELb0ELb0ELb0ELb1ELb1ELb1ELb0EEEvNS_16Flash_fwd_paramsE --------------------------
	.section	.nv.constant0._ZN5flash16flash_fwd_kernelI23Flash_fwd_kernel_traitsILi64ELi128ELi128ELi4ELb0ELb0EN7cutlass10bfloat16_tE19Flash_kernel_traitsILi64ELi128ELi128ELi4ES3_EELb0ELb0ELb0ELb0ELb1ELb1ELb1ELb0EEEvNS_16Flash_fwd_paramsE,"a",@progbits
	.sectionflags	@""
	.align	4
.nv.constant0._ZN5flash16flash_fwd_kernelI23Flash_fwd_kernel_traitsILi64ELi128ELi128ELi4ELb0ELb0EN7cutlass10bfloat16_tE19Flash_kernel_traitsILi64ELi128ELi128ELi4ES3_EELb0ELb0ELb0ELb0ELb1ELb1ELb1ELb0EEEvNS_16Flash_fwd_paramsE:
	.zero		816


//--------------------- .nv.constant0._ZN5flash16flash_fwd_kernelI23Flash_fwd_kernel_traitsILi64ELi128ELi128ELi4ELb0ELb0EN7cutlass10bfloat16_tE19Flash_kernel_traitsILi64ELi128ELi128ELi4ES3_EELb0ELb0ELb0ELb0ELb0ELb0ELb0ELb0EEEvNS_16Flash_fwd_paramsE --------------------------
	.section	.nv.constant0._ZN5flash16flash_fwd_kernelI23Flash_fwd_kernel_traitsILi64ELi128ELi128ELi4ELb0ELb0EN7cutlass10bfloat16_tE19Flash_kernel_traitsILi64ELi128ELi128ELi4ES3_EELb0ELb0ELb0ELb0ELb0ELb0ELb0ELb0EEEvNS_16Flash_fwd_paramsE,"a",@progbits
	.sectionflags	@""
	.align	4
.nv.constant0._ZN5flash16flash_fwd_kernelI23Flash_fwd_kernel_traitsILi64ELi128ELi128ELi4ELb0ELb0EN7cutlass10bfloat16_tE19Flash_kernel_traitsILi64ELi128ELi128ELi4ES3_EELb0ELb0ELb0ELb0ELb0ELb0ELb0ELb0EEEvNS_16Flash_fwd_paramsE:
	.zero		816


//--------------------- .nv.constant0._ZN5flash16flash_fwd_kernelI23Flash_fwd_kernel_traitsILi64ELi128ELi128ELi4ELb0ELb0EN7cutlass10bfloat16_tE19Flash_kernel_traitsILi64ELi128ELi128ELi4ES3_EELb0ELb0ELb0ELb0ELb0ELb0ELb1ELb0EEEvNS_16Flash_fwd_paramsE --------------------------
	.section	.nv.constant0._ZN5flash16flash_fwd_kernelI23Flash_fwd_kernel_traitsILi64ELi128ELi128ELi4ELb0ELb0EN7cutlass10bfloat16_tE19Flash_kernel_traitsILi64ELi128ELi128ELi4ES3_EELb0ELb0ELb0ELb0ELb0ELb0ELb1ELb0EEEvNS_16Flash_fwd_paramsE,"a",@progbits
	.sectionflags	@""
	.align	4
.nv.constant0._ZN5flash16flash_fwd_kernelI23Flash_fwd_kernel_traitsILi64ELi128ELi128ELi4ELb0ELb0EN7cutlass10bfloat16_tE19Flash_kernel_traitsILi64ELi128ELi128ELi4ES3_EELb0ELb0ELb0ELb0ELb0ELb0ELb1ELb0EEEvNS_16Flash_fwd_paramsE:
	.zero		816


//--------------------- .nv.constant0._ZN5flash16flash_fwd_kernelI23Flash_fwd_kernel_traitsILi64ELi128ELi128ELi4ELb0ELb0EN7cutlass10bfloat16_tE19Flash_kernel_traitsILi64ELi128ELi128ELi4ES3_EELb0ELb0ELb0ELb1ELb0ELb0ELb0ELb0EEEvNS_16Flash_fwd_paramsE --------------------------
	.section	.nv.constant0._ZN5flash16flash_fwd_kernelI23Flash_fwd_kernel_traitsILi64ELi128ELi128ELi4ELb0ELb0EN7cutlass10bfloat16_tE19Flash_kernel_traitsILi64ELi128ELi128ELi4ES3_EELb0ELb0ELb0ELb1ELb0ELb0ELb0ELb0EEEvNS_16Flash_fwd_paramsE,"a",@progbits
	.sectionflags	@""
	.align	4
.nv.constant0._ZN5flash16flash_fwd_kernelI23Flash_fwd_kernel_traitsILi64ELi128ELi128ELi4ELb0ELb0EN7cutlass10bfloat16_tE19Flash_kernel_traitsILi64ELi128ELi128ELi4ES3_EELb0ELb0ELb0ELb1ELb0ELb0ELb0ELb0EEEvNS_16Flash_fwd_paramsE:
	.zero		816


//--------------------- .nv.constant0._ZN5flash16flash_fwd_kernelI23Flash_fwd_kernel_traitsILi64ELi128ELi128ELi4ELb0ELb0EN7cutlass10bfloat16_tE19Flash_kernel_traitsILi64ELi128ELi128ELi4ES3_EELb0ELb0ELb0ELb1ELb0ELb0ELb1ELb0EEEvNS_16Flash_fwd_paramsE --------------------------
	.section	.nv.constant0._ZN5flash16flash_fwd_kernelI23Flash_fwd_kernel_traitsILi64ELi128ELi128ELi4ELb0ELb0EN7cutlass10bfloat16_tE19Flash_kernel_traitsILi64ELi128ELi128ELi4ES3_EELb0ELb0ELb0ELb1ELb0ELb0ELb1ELb0EEEvNS_16Flash_fwd_paramsE,"a",@progbits
	.sectionflags	@""
	.align	4
.nv.constant0._ZN5flash16flash_fwd_kernelI23Flash_fwd_kernel_traitsILi64ELi128ELi128ELi4ELb0ELb0EN7cutlass10bfloat16_tE19Flash_kernel_traitsILi64ELi128ELi128ELi4ES3_EELb0ELb0ELb0ELb1ELb0ELb0ELb1ELb0EEEvNS_16Flash_fwd_paramsE:
	.zero		816


//--------------------- .nv.constant0._ZN5flash16flash_fwd_kernelI23Flash_fwd_kernel_traitsILi64ELi128ELi128ELi4ELb0ELb0EN7cutlass10bfloat16_tE19Flash_kernel_traitsILi64ELi128ELi128ELi4ES3_EELb0ELb0ELb1ELb0ELb0ELb1ELb0ELb0EEEvNS_16Flash_fwd_paramsE --------------------------
	.section	.nv.constant0._ZN5flash16flash_fwd_kernelI23Flash_fwd_kernel_traitsILi64ELi128ELi128ELi4ELb0ELb0EN7cutlass10bfloat16_tE19Flash_kernel_traitsILi64ELi128ELi128ELi4ES3_EELb0ELb0ELb1ELb0ELb0ELb1ELb0ELb0EEEvNS_16Flash_fwd_paramsE,"a",@progbits
	.sectionflags	@""
	.align	4
.nv.constant0._ZN5flash16flash_fwd_kernelI23Flash_fwd_kernel_traitsILi64ELi128ELi128ELi4ELb0ELb0EN7cutlass10bfloat16_tE19Flash_kernel_traitsILi64ELi128ELi128ELi4ES3_EELb0ELb0ELb1ELb0ELb0ELb1ELb0ELb0EEEvNS_16Flash_fwd_paramsE:
	.zero		816


//--------------------- .nv.constant0._ZN5flash16flash_fwd_kernelI23Flash_fwd_kernel_traitsILi64ELi128ELi128ELi4ELb0ELb0EN7cutlass10bfloat16_tE19Flash_kernel_traitsILi64ELi128ELi128ELi4ES3_EELb0ELb0ELb1ELb0ELb0ELb1ELb1ELb0EEEvNS_16Flash_fwd_paramsE --------------------------
	.section	.nv.constant0._ZN5flash16flash_fwd_kernelI23Flash_fwd_kernel_traitsILi64ELi128ELi128ELi4ELb0ELb0EN7cutlass10bfloat16_tE19Flash_kernel_traitsILi64ELi128ELi128ELi4ES3_EELb0ELb0ELb1ELb0ELb0ELb1ELb1ELb0EEEvNS_16Flash_fwd_paramsE,"a",@progbits
	.sectionflags	@""
	.align	4
.nv.constant0._ZN5flash16flash_fwd_kernelI23Flash_fwd_kernel_traitsILi64ELi128ELi128ELi4ELb0ELb0EN7cutlass10bfloat16_tE19Flash_kernel_traitsILi64ELi128ELi128ELi4ES3_EELb0ELb0ELb1ELb0ELb0ELb1ELb1ELb0EEEvNS_16Flash_fwd_paramsE:
	.zero		816


//--------------------- .nv.constant0._ZN5flash16flash_fwd_kernelI23Flash_fwd_kernel_traitsILi64ELi128ELi128ELi4ELb0ELb0EN7cutlass10bfloat16_tE19Flash_kernel_traitsILi64ELi128ELi128ELi4ES3_EELb0ELb0ELb1ELb0ELb0ELb0ELb0ELb0EEEvNS_16Flash_fwd_paramsE --------------------------
	.section	.nv.constant0._ZN5flash16flash_fwd_kernelI23Flash_fwd_kernel_traitsILi64ELi128ELi128ELi4ELb0ELb0EN7cutlass10bfloat16_tE19Flash_kernel_traitsILi64ELi128ELi128ELi4ES3_EELb0ELb0ELb1ELb0ELb0ELb0ELb0ELb0EEEvNS_16Flash_fwd_paramsE,"a",@progbits
	.sectionflags	@""
	.align	4
.nv.constant0._ZN5flash16flash_fwd_kernelI23Flash_fwd_kernel_traitsILi64ELi128ELi128ELi4ELb0ELb0EN7cutlass10bfloat16_tE19Flash_kernel_traitsILi64ELi128ELi128ELi4ES3_EELb0ELb0ELb1ELb0ELb0ELb0ELb0ELb0EEEvNS_16Flash_fwd_paramsE:
	.zero		816


//--------------------- .nv.constant0._ZN5flash16flash_fwd_kernelI23Flash_fwd_kernel_traitsILi64ELi128ELi128ELi4ELb0ELb0EN7cutlass10bfloat16_tE19Flash_kernel_traitsILi64ELi128ELi128ELi4ES3_EELb0ELb0ELb1ELb0ELb0ELb0ELb1ELb0EEEvNS_16Flash_fwd_paramsE --------------------------
	.section	.nv.constant0._ZN5flash16flash_fwd_kernelI23Flash_fwd_kernel_traitsILi64ELi128ELi128ELi4ELb0ELb0EN7cutlass10bfloat16_tE19Flash_kernel_traitsILi64ELi128ELi128ELi4ES3_EELb0ELb0ELb1ELb0ELb0ELb0ELb1ELb0EEEvNS_16Flash_fwd_paramsE,"a",@progbits
	.sectionflags	@""
	.align	4
.nv.constant0._ZN5flash16flash_fwd_kernelI23Flash_fwd_kernel_traitsILi64ELi128ELi128ELi4ELb0ELb0EN7cutlass10bfloat16_tE19Flash_kernel_traitsILi64ELi128ELi128ELi4ES3_EELb0ELb0ELb1ELb0ELb0ELb0ELb1ELb0EEEvNS_16Flash_fwd_paramsE:
	.zero		816


//--------------------- .nv.constant0._ZN5flash16flash_fwd_kernelI23Flash_fwd_kernel_traitsILi64ELi128ELi128ELi4ELb0ELb0EN7cutlass10bfloat16_tE19Flash_kernel_traitsILi64ELi128ELi128ELi4ES3_EELb0ELb0ELb1ELb1ELb0ELb0ELb0ELb0EEEvNS_16Flash_fwd_paramsE --------------------------
	.section	.nv.constant0._ZN5flash16flash_fwd_kernelI23Flash_fwd_kernel_traitsILi64ELi128ELi128ELi4ELb0ELb0EN7cutlass10bfloat16_tE19Flash_kernel_traitsILi64ELi128ELi128ELi4ES3_EELb0ELb0ELb1ELb1ELb0ELb0ELb0ELb0EEEvNS_16Flash_fwd_paramsE,"a",@progbits
	.sectionflags	@""
	.align	4
.nv.constant0._ZN5flash16flash_fwd_kernelI23Flash_fwd_kernel_traitsILi64ELi128ELi128ELi4ELb0ELb0EN7cutlass10bfloat16_tE19Flash_kernel_traitsILi64ELi128ELi128ELi4ES3_EELb0ELb0ELb1ELb1ELb0ELb0ELb0ELb0EEEvNS_16Flash_fwd_paramsE:
	.zero		816


//--------------------- .nv.constant0._ZN5flash16flash_fwd_kernelI23Flash_fwd_kernel_traitsILi64ELi128ELi128ELi4ELb0ELb0EN7cutlass10bfloat16_tE19Flash_kernel_traitsILi64ELi128ELi128ELi4ES3_EELb0ELb0ELb1ELb1ELb0ELb0ELb1ELb0EEEvNS_16Flash_fwd_paramsE --------------------------
	.section	.nv.constant0._ZN5flash16flash_fwd_kernelI23Flash_fwd_kernel_traitsILi64ELi128ELi128ELi4ELb0ELb0EN7cutlass10bfloat16_tE19Flash_kernel_traitsILi64ELi128ELi128ELi4ES3_EELb0ELb0ELb1ELb1ELb0ELb0ELb1ELb0EEEvNS_16Flash_fwd_paramsE,"a",@progbits
	.sectionflags	@""
	.align	4
.nv.constant0._ZN5flash16flash_fwd_kernelI23Flash_fwd_kernel_traitsILi64ELi128ELi128ELi4ELb0ELb0EN7cutlass10bfloat16_tE19Flash_kernel_traitsILi64ELi128ELi128ELi4ES3_EELb0ELb0ELb1ELb1ELb0ELb0ELb1ELb0EEEvNS_16Flash_fwd_paramsE:
	.zero		816


//--------------------- .nv.constant0._ZN5flash16flash_fwd_kernelI23Flash_fwd_kernel_traitsILi64ELi128ELi64ELi4ELb0ELb0EN7cutlass10bfloat16_tE19Flash_kernel_traitsILi64ELi128ELi64ELi4ES3_EELb1ELb0ELb0ELb0ELb0ELb1ELb0ELb0EEEvNS_16Flash_fwd_paramsE --------------------------
	.section	.nv.constant0._ZN5flash16flash_fwd_kernelI23Flash_fwd_kernel_traitsILi64ELi128ELi64ELi4ELb0ELb0EN7cutlass10bfloat16_tE19Flash_kernel_traitsILi64ELi128ELi64ELi4ES3_EELb1ELb0ELb0ELb0ELb0ELb1ELb0ELb0EEEvNS_16Flash_fwd_paramsE,"a",@progbits
	.sectionflags	@""
	.align	4
.nv.constant0._ZN5flash16flash_fwd_kernelI23Flash_fwd_kernel_traitsILi64ELi128ELi64ELi4ELb0ELb0EN7cutlass10bfloat16_tE19Flash_kernel_traitsILi64ELi128ELi64ELi4ES3_EELb1ELb0ELb0ELb0ELb0ELb1ELb0ELb0EEEvNS_16Flash_fwd_paramsE:
	.zero		816


//--------------------- .nv.constant0._ZN5flash16flash_fwd_kernelI23Flash_fwd_kernel_traitsILi64ELi128ELi64ELi4ELb0ELb0EN7cutlass10bfloat16_tE19Flash_kernel_traitsILi64ELi128ELi64ELi4ES3_EELb0ELb0ELb0ELb0ELb0ELb1ELb1ELb0EEEvNS_16Flash_fwd_paramsE --------------------------
	.section	.nv.constant0._ZN5flash16flash_fwd_kernelI23Flash_fwd_kernel_traitsILi64ELi128ELi64ELi4ELb0ELb0EN7cutlass10bfloat16_tE19Flash_kernel_traitsILi64ELi128ELi64ELi4ES3_EELb0ELb0ELb0ELb0ELb0ELb1ELb1ELb0EEEvNS_16Flash_fwd_paramsE,"a",@progbits
	.sectionflags	@""
	.align	4
.nv.constant0._ZN5flash16flash_fwd_kernelI23Flash_fwd_kernel_traitsILi64ELi128ELi64ELi4ELb0ELb0EN7cutlass10bfloat16_tE19Flash_kernel_traitsILi64ELi128ELi64ELi4ES3_EELb0ELb0ELb0ELb0ELb0ELb1ELb1ELb0EEEvNS_16Flash_fwd_paramsE:
	.zero		816


//--------------------- .nv.constant0._ZN5flash16flash_fwd_kernelI23Flash_fwd_kernel_traitsILi64ELi128ELi64ELi4ELb0ELb0EN7cutlass10bfloat16_tE19Flash_kernel_traitsILi64ELi128ELi64ELi4ES3_EELb1ELb0ELb0ELb0ELb0ELb0ELb0ELb0EEEvNS_16Flash_fwd_paramsE --------------------------
	.section	.nv.constant0._ZN5flash16flash_fwd_kernelI23Flash_fwd_kernel_traitsILi64ELi128ELi64ELi4ELb0ELb0EN7cutlass10bfloat16_tE19Flash_kernel_traitsILi64ELi128ELi64ELi4ES3_EELb1ELb0ELb0ELb0ELb0ELb0ELb0ELb0EEEvNS_16Flash_fwd_paramsE,"a",@progbits
	.sectionflags	@""
	.align	4
.nv.constant0._ZN5flash16flash_fwd_kernelI23Flash_fwd_kernel_traitsILi64ELi128ELi64ELi4ELb0ELb0EN7cutlass10bfloat16_tE19Flash_kernel_traitsILi64ELi128ELi64ELi4ES3_EELb1ELb0ELb0ELb0ELb0ELb0ELb0ELb0EEEvNS_16Flash_fwd_paramsE:
	.zero		816


//--------------------- .nv.constant0._ZN5flash16flash_fwd_kernelI23Flash_fwd_kernel_traitsILi64ELi128ELi64ELi4ELb0ELb0EN7cutlass10bfloat16_tE19Flash_kernel_traitsILi64ELi128ELi64ELi4ES3_EELb1ELb0ELb1ELb0ELb0ELb0ELb0ELb0EEEvNS_16Flash_fwd_paramsE --------------------------
	.section	.nv.constant0._ZN5flash16flash_fwd_kernelI23Flash_fwd_kernel_traitsILi64ELi128ELi64ELi4ELb0ELb0EN7cutlass10bfloat16_tE19Flash_kernel_traitsILi64ELi128ELi64ELi4ES3_EELb1ELb0ELb1ELb0ELb0ELb0ELb0ELb0EEEvNS_16Flash_fwd_paramsE,"a",@progbits
	.sectionflags	@""
	.align	4
.nv.constant0._ZN5flash16flash_fwd_kernelI23Flash_fwd_kernel_traitsILi64ELi128ELi64ELi4ELb0ELb0EN7cutlass10bfloat16_tE19Flash_kernel_traitsILi64ELi128ELi64ELi4ES3_EELb1ELb0ELb1ELb0ELb0ELb0ELb0ELb0EEEvNS_16Flash_fwd_paramsE:
	.zero		816


//--------------------- .nv.constant0._ZN5flash16flash_fwd_kernelI23Flash_fwd_kernel_traitsILi64ELi128ELi64ELi4ELb0ELb0EN7cutlass10bfloat16_tE19Flash_kernel_traitsILi64ELi128ELi64ELi4ES3_EELb1ELb0ELb0ELb0ELb1ELb1ELb0ELb0EEEvNS_16Flash_fwd_paramsE --------------------------
	.section	.nv.constant0._ZN5flash16flash_fwd_kernelI23Flash_fwd_kernel_traitsILi64ELi128ELi64ELi4ELb0ELb0EN7cutlass10bfloat16_tE19Flash_kernel_traitsILi64ELi128ELi64ELi4ES3_EELb1ELb0ELb0ELb0ELb1ELb1ELb0ELb0EEEvNS_16Flash_fwd_paramsE,"a",@progbits
	.sectionflags	@""
	.align	4
.nv.constant0._ZN5flash16flash_fwd_kernelI23Flash_fwd_kernel_traitsILi64ELi128ELi64ELi4ELb0ELb0EN7cutlass10bfloat16_tE19Flash_kernel_traitsILi64ELi128ELi64ELi4ES3_EELb1ELb0ELb0ELb0ELb1ELb1ELb0ELb0EEEvNS_16Flash_fwd_paramsE:
	.zero		816


//--------------------- .nv.constant0._ZN5flash16flash_fwd_kernelI23Flash_fwd_kernel_traitsILi64ELi128ELi64ELi4ELb0ELb0EN7cutlass10bfloat16_tE19Flash_kernel_traitsILi64ELi128ELi64ELi4ES3_EELb0ELb0ELb0ELb0ELb1ELb1ELb1ELb0EEEvNS_16Flash_fwd_paramsE --------------------------
	.section	.nv.constant0._ZN5flash16flash_fwd_kernelI23Flash_fwd_kernel_traitsILi64ELi128ELi64ELi4ELb0ELb0EN7cutlass10bfloat16_tE19Flash_kernel_traitsILi64ELi128ELi64ELi4ES3_EELb0ELb0ELb0ELb0ELb1ELb1ELb1ELb0EEEvNS_16Flash_fwd_paramsE,"a",@progbits
	.sectionflags	@""
	.align	4
.nv.constant0._ZN5flash16flash_fwd_kernelI23Flash_fwd_kernel_traitsILi64ELi128ELi64ELi4ELb0ELb0EN7cutlass10bfloat16_tE19Flash_kernel_traitsILi64ELi128ELi64ELi4ES3_EELb0ELb0ELb0ELb0ELb1ELb1ELb1ELb0EEEvNS_16Flash_fwd_paramsE:
	.zero		816


//--------------------- .nv.constant0._ZN5flash16flash_fwd_kernelI23Flash_fwd_kernel_traitsILi64ELi128ELi64ELi4ELb0ELb0EN7cutlass10bfloat16_tE19Flash_kernel_traitsILi64ELi128ELi64ELi4ES3_EELb1ELb0ELb0ELb1ELb0ELb0ELb0ELb0EEEvNS_16Flash_fwd_paramsE --------------------------
	.section	.nv.constant0._ZN5flash16flash_fwd_kernelI23Flash_fwd_kernel_traitsILi64ELi128ELi64ELi4ELb0ELb0EN7cutlass10bfloat16_tE19Flash_kernel_traitsILi64ELi128ELi64ELi4ES3_EELb1ELb0ELb0ELb1ELb0ELb0ELb0ELb0EEEvNS_16Flash_fwd_paramsE,"a",@progbits
	.sectionflags	@""
	.align	4
.nv.constant0._ZN5flash16flash_fwd_kernelI23Flash_fwd_kernel_traitsILi64ELi128ELi64ELi4ELb0ELb0EN7cutlass10bfloat16_tE19Flash_kernel_traitsILi64ELi128ELi64ELi4ES3_EELb1ELb0ELb0ELb1ELb0ELb0ELb0ELb0EEEvNS_16Flash_fwd_paramsE:
	.zero		816


//--------------------- .nv.constant0._ZN5flash16flash_fwd_kernelI23Flash_fwd_kernel_traitsILi64ELi128ELi64ELi4ELb0ELb0EN7cutlass10bfloat16_tE19Flash_kernel_traitsILi64ELi128ELi64ELi4ES3_EELb1ELb0ELb0ELb0ELb0ELb0ELb0ELb1EEEvNS_16Flash_fwd_paramsE --------------------------
	.section	.nv.constant0._ZN5flash16flash_fwd_kernelI23Flash_fwd_kernel_traitsILi64ELi128ELi64ELi4ELb0ELb0EN7cutlass10bfloat16_tE19Flash_kernel_traitsILi64ELi128ELi64ELi4ES3_EELb1ELb0ELb0ELb0ELb0ELb0ELb0ELb1EEEvNS_16Flash_fwd_paramsE,"a",@progbits
	.sectionflags	@""
	.align	4
.nv.constant0._ZN5flash16flash_fwd_kernelI23Flash_fwd_kernel_traitsILi64ELi128ELi64ELi4ELb0ELb0EN7cutlass10bfloat16_tE19Flash_kernel_traitsILi64ELi128ELi64ELi4ES3_EELb1ELb0ELb0ELb0ELb0ELb0ELb0ELb1EEEvNS_16Flash_fwd_paramsE:
	.zero		816


//--------------------- .nv.constant0._ZN5flash16flash_fwd_kernelI23Flash_fwd_kernel_traitsILi64ELi128ELi64ELi4ELb0ELb0EN7cutlass10bfloat16_tE19Flash_kernel_traitsILi64ELi128ELi64ELi4ES3_EELb0ELb0ELb0ELb0ELb0ELb0ELb1ELb0EEEvNS_16Flash_fwd_paramsE --------------------------
	.section	.nv.constant0._ZN5flash16flash_fwd_kernelI23Flash_fwd_kernel_traitsILi64ELi128ELi64ELi4ELb0ELb0EN7cutlass10bfloat16_tE19Flash_kernel_traitsILi64ELi128ELi64ELi4ES3_EELb0ELb0ELb0ELb0ELb0ELb0ELb1ELb0EEEvNS_16Flash_fwd_paramsE,"a",@progbits
	.sectionflags	@""
	.align	4
.nv.constant0._ZN5flash16flash_fwd_kernelI23Flash_fwd_kernel_traitsILi64ELi128ELi64ELi4ELb0ELb0EN7cutlass10bfloat16_tE19Flash_kernel_traitsILi64ELi128ELi64ELi4ES3_EELb0ELb0ELb0ELb0ELb0ELb0ELb1ELb0EEEvNS_16Flash_fwd_paramsE:
	.zero		816


//--------------------- .nv.constant0._ZN5flash16flash_fwd_kernelI23Flash_fwd_kernel_traitsILi64ELi128ELi64ELi4ELb0ELb0EN7cutlass10bfloat16_tE19Flash_kernel_traitsILi64ELi128ELi64ELi4ES3_EELb1ELb0ELb0ELb1ELb0ELb0ELb0ELb1EEEvNS_16Flash_fwd_paramsE --------------------------
	.section	.nv.constant0._ZN5flash16flash_fwd_kernelI23Flash_fwd_kernel_traitsILi64ELi128ELi64ELi4ELb0ELb0EN7cutlass10bfloat16_tE19Flash_kernel_traitsILi64ELi128ELi64ELi4ES3_EELb1ELb0ELb0ELb1ELb0ELb0ELb0ELb1EEEvNS_16Flash_fwd_paramsE,"a",@progbits
	.sectionflags	@""
	.align	4
.nv.constant0._ZN5flash16flash_fwd_kernelI23Flash_fwd_kernel_traitsILi64ELi128ELi64ELi4ELb0ELb0EN7cutlass10bfloat16_tE19Flash_kernel_traitsILi64ELi128ELi64ELi4ES3_EELb1ELb0ELb0ELb1ELb0ELb0ELb0ELb1EEEvNS_16Flash_fwd_paramsE:
	.zero		816


//--------------------- .nv.constant0._ZN5flash16flash_fwd_kernelI23Flash_fwd_kernel_traitsILi64ELi128ELi64ELi4ELb0ELb0EN7cutlass10bfloat16_tE19Flash_kernel_traitsILi64ELi128ELi64ELi4ES3_EELb0ELb0ELb0ELb1ELb0ELb0ELb1ELb0EEEvNS_16Flash_fwd_paramsE --------------------------
	.section	.nv.constant0._ZN5flash16flash_fwd_kernelI23Flash_fwd_kernel_traitsILi64ELi128ELi64ELi4ELb0ELb0EN7cutlass10bfloat16_tE19Flash_kernel_traitsILi64ELi128ELi64ELi4ES3_EELb0ELb0ELb0ELb1ELb0ELb0ELb1ELb0EEEvNS_16Flash_fwd_paramsE,"a",@progbits
	.sectionflags	@""
	.align	4
.nv.constant0._ZN5flash16flash_fwd_kernelI23Flash_fwd_kernel_traitsILi64ELi128ELi64ELi4ELb0ELb0EN7cutlass10bfloat16_tE19Flash_kernel_traitsILi64ELi128ELi64ELi4ES3_EELb0ELb0ELb0ELb1ELb0ELb0ELb1ELb0EEEvNS_16Flash_fwd_paramsE:
	.zero		816


//--------------------- .nv.constant0._ZN5flash16flash_fwd_kernelI23Flash_fwd_kernel_traitsILi64ELi128ELi64ELi4ELb0ELb0EN7cutlass10bfloat16_tE19Flash_kernel_traitsILi64ELi128ELi64ELi4ES3_EELb1ELb0ELb1ELb0ELb0ELb1ELb0ELb0EEEvNS_16Flash_fwd_paramsE --------------------------
	.section	.nv.constant0._ZN5flash16flash_fwd_kernelI23Flash_fwd_kernel_traitsILi64ELi128ELi64ELi4ELb0ELb0EN7cutlass10bfloat16_tE19Flash_kernel_traitsILi64ELi128ELi64ELi4ES3_EELb1ELb0ELb1ELb0ELb0ELb1ELb0ELb0EEEvNS_16Flash_fwd_paramsE,"a",@progbits
	.sectionflags	@""
	.align	4
.nv.constant0._ZN5flash16flash_fwd_kernelI23Flash_fwd_kernel_traitsILi64ELi128ELi64ELi4ELb0ELb0EN7cutlass10bfloat16_tE19Flash_kernel_traitsILi64ELi128ELi64ELi4ES3_EELb1ELb0ELb1ELb0ELb0ELb1ELb0ELb0EEEvNS_16Flash_fwd_paramsE:
	.zero		816


//--------------------- .nv.constant0._ZN5flash16flash_fwd_kernelI23Flash_fwd_kernel_traitsILi64ELi128ELi64ELi4ELb0ELb0EN7cutlass10bfloat16_tE19Flash_kernel_traitsILi64ELi128ELi64ELi4ES3_EELb0ELb0ELb1ELb0ELb0ELb1ELb1ELb0EEEvNS_16Flash_fwd_paramsE --------------------------
	.section	.nv.constant0._ZN5flash16flash_fwd_kernelI23Flash_fwd_kernel_traitsILi64ELi128ELi64ELi4ELb0ELb0EN7cutlass10bfloat16_tE19Flash_kernel_traitsILi64ELi128ELi64ELi4ES3_EELb0ELb0ELb1ELb0ELb0ELb1ELb1ELb0EEEvNS_16Flash_fwd_paramsE,"a",@progbits
	.sectionflags	@""
	.align	4
.nv.constant0._ZN5flash16flash_fwd_kernelI23Flash_fwd_kernel_traitsILi64ELi128ELi64ELi4ELb0ELb0EN7cutlass10bfloat16_tE19Flash_kernel_traitsILi64ELi128ELi64ELi4ES3_EELb0ELb0ELb1ELb0ELb0ELb1ELb1ELb0EEEvNS_16Flash_fwd_paramsE:
	.zero		816


//--------------------- .nv.constant0._ZN5flash16flash_fwd_kernelI23Flash_fwd_kernel_traitsILi64ELi128ELi64ELi4ELb0ELb0EN7cutlass10bfloat16_tE19Flash_kernel_traitsILi64ELi128ELi64ELi4ES3_EELb1ELb0ELb1ELb1ELb0ELb0ELb0ELb0EEEvNS_16Flash_fwd_paramsE --------------------------
	.section	.nv.constant0._ZN5flash16flash_fwd_kernelI23Flash_fwd_kernel_traitsILi64ELi128ELi64ELi4ELb0ELb0EN7cutlass10bfloat16_tE19Flash_kernel_traitsILi64ELi128ELi64ELi4ES3_EELb1ELb0ELb1ELb1ELb0ELb0ELb0ELb0EEEvNS_16Flash_fwd_paramsE,"a",@progbits
	.sectionflags	@""
	.align	4
.nv.constant0._ZN5flash16flash_fwd_kernelI23Flash_fwd_kernel_traitsILi64ELi128ELi64ELi4ELb0ELb0EN7cutlass10bfloat16_tE19Flash_kernel_traitsILi64ELi128ELi64ELi4ES3_EELb1ELb0ELb1ELb1ELb0ELb0ELb0ELb0EEEvNS_16Flash_fwd_paramsE:
	.zero		816


//--------------------- .nv.constant0._ZN5flash16flash_fwd_kernelI23Flash_fwd_kernel_traitsILi64ELi128ELi64ELi4ELb0ELb0EN7cutlass10bfloat16_tE19Flash_kernel_traitsILi64ELi128ELi64ELi4ES3_EELb1ELb0ELb1ELb0ELb0ELb0ELb0ELb1EEEvNS_16Flash_fwd_paramsE --------------------------
	.section	.nv.constant0._ZN5flash16flash_fwd_kernelI23Flash_fwd_kernel_traitsILi64ELi128ELi64ELi4ELb0ELb0EN7cutlass10bfloat16_tE19Flash_kernel_traitsILi64ELi128ELi64ELi4ES3_EELb1ELb0ELb1ELb0ELb0ELb0ELb0ELb1EEEvNS_16Flash_fwd_paramsE,"a",@progbits
	.sectionflags	@""
	.align	4
.nv.constant0._ZN5flash16flash_fwd_kernelI23Flash_fwd_kernel_traitsILi64ELi128ELi64ELi4ELb0ELb0EN7cutlass10bfloat16_tE19Flash_kernel_traitsILi64ELi128ELi64ELi4ES3_EELb1ELb0ELb1ELb0ELb0ELb0ELb0ELb1EEEvNS_16Flash_fwd_paramsE:
	.zero		816


//--------------------- .nv.constant0._ZN5flash16flash_fwd_kernelI23Flash_fwd_kernel_traitsILi64ELi128ELi64ELi4ELb0ELb0EN7cutlass10bfloat16_tE19Flash_kernel_traitsILi64ELi128ELi64ELi4ES3_EELb0ELb0ELb1ELb0ELb0ELb0ELb1ELb0EEEvNS_16Flash_fwd_paramsE --------------------------
	.section	.nv.constant0._ZN5flash16flash_fwd_kernelI23Flash_fwd_kernel_traitsILi64ELi128ELi64ELi4ELb0ELb0EN7cutlass10bfloat16_tE19Flash_kernel_traitsILi64ELi128ELi64ELi4ES3_EELb0ELb0ELb1ELb0ELb0ELb0ELb1ELb0EEEvNS_16Flash_fwd_paramsE,"a",@progbits
	.sectionflags	@""
	.align	4
.nv.constant0._ZN5flash16flash_fwd_kernelI23Flash_fwd_kernel_traitsILi64ELi128ELi64ELi4ELb0ELb0EN7cutlass10bfloat16_tE19Flash_kernel_traitsILi64ELi128ELi64ELi4ES3_EELb0ELb0ELb1ELb0ELb0ELb0ELb1ELb0EEEvNS_16Flash_fwd_paramsE:
	.zero		816


//--------------------- .nv.constant0._ZN5flash16flash_fwd_kernelI23Flash_fwd_kernel_traitsILi64ELi128ELi64ELi4ELb0ELb0EN7cutlass10bfloat16_tE19Flash_kernel_traitsILi64ELi128ELi64ELi4ES3_EELb1ELb0ELb1ELb1ELb0ELb0ELb0ELb1EEEvNS_16Flash_fwd_paramsE --------------------------
	.section	.nv.constant0._ZN5flash16flash_fwd_kernelI23Flash_fwd_kernel_traitsILi64ELi128ELi64ELi4ELb0ELb0EN7cutlass10bfloat16_tE19Flash_kernel_traitsILi64ELi128ELi64ELi4ES3_EELb1ELb0ELb1ELb1ELb0ELb0ELb0ELb1EEEvNS_16Flash_fwd_paramsE,"a",@progbits
	.sectionflags	@""
	.align	4
.nv.constant0._ZN5flash16flash_fwd_kernelI23Flash_fwd_kernel_traitsILi64ELi128ELi64ELi4ELb0ELb0EN7cutlass10bfloat16_tE19Flash_kernel_traitsILi64ELi128ELi64ELi4ES3_EELb1ELb0ELb1ELb1ELb0ELb0ELb0ELb1EEEvNS_16Flash_fwd_paramsE:
	.zero		816


//--------------------- .nv.constant0._ZN5flash16flash_fwd_kernelI23Flash_fwd_kernel_traitsILi64ELi128ELi64ELi4ELb0ELb0EN7cutlass10bfloat16_tE19Flash_kernel_traitsILi64ELi128ELi64ELi4ES3_EELb0ELb0ELb1ELb1ELb0ELb0ELb1ELb0EEEvNS_16Flash_fwd_paramsE --------------------------
	.section	.nv.constant0._ZN5flash16flash_fwd_kernelI23Flash_fwd_kernel_traitsILi64ELi128ELi64ELi4ELb0ELb0EN7cutlass10bfloat16_tE19Flash_kernel_traitsILi64ELi128ELi64ELi4ES3_EELb0ELb0ELb1ELb1ELb0ELb0ELb1ELb0EEEvNS_16Flash_fwd_paramsE,"a",@progbits
	.sectionflags	@""
	.align	4
.nv.constant0._ZN5flash16flash_fwd_kernelI23Flash_fwd_kernel_traitsILi64ELi128ELi64ELi4ELb0ELb0EN7cutlass10bfloat16_tE19Flash_kernel_traitsILi64ELi128ELi64ELi4ES3_EELb0ELb0ELb1ELb1ELb0ELb0ELb1ELb0EEEvNS_16Flash_fwd_paramsE:
	.zero		816


//--------------------- .text._ZN5flash16flash_fwd_kernelI23Flash_fwd_kernel_traitsILi64ELi128ELi128ELi4ELb0ELb0EN7cutlass10bfloat16_tE19Flash_kernel_traitsILi64ELi128ELi128ELi4ES3_EELb0ELb0ELb0ELb0ELb0ELb1ELb0ELb0EEEvNS_16Flash_fwd_paramsE --------------------------
	.section	.text._ZN5flash16flash_fwd_kernelI23Flash_fwd_kernel_traitsILi64ELi128ELi128ELi4ELb0ELb0EN7cutlass10bfloat16_tE19Flash_kernel_traitsILi64ELi128ELi128ELi4ES3_EELb0ELb0ELb0ELb0ELb0ELb1ELb0ELb0EEEvNS_16Flash_fwd_paramsE,"ax",@progbits
	.sectioninfo	@"SHI_REGISTERS=255"
	.align	128
        .global         _ZN5flash16flash_fwd_kernelI23Flash_fwd_kernel_traitsILi64ELi128ELi128ELi4ELb0ELb0EN7cutlass10bfloat16_tE19Flash_kernel_traitsILi64ELi128ELi128ELi4ES3_EELb0ELb0ELb0ELb0ELb0ELb1ELb0ELb0EEEvNS_16Flash_fwd_paramsE
        .type           _ZN5flash16flash_fwd_kernelI23Flash_fwd_kernel_traitsILi64ELi128ELi128ELi4ELb0ELb0EN7cutlass10bfloat16_tE19Flash_kernel_traitsILi64ELi128ELi128ELi4ES3_EELb0ELb0ELb0ELb0ELb0ELb1ELb0ELb0EEEvNS_16Flash_fwd_paramsE,@function
        .size           _ZN5flash16flash_fwd_kernelI23Flash_fwd_kernel_traitsILi64ELi128ELi128ELi4ELb0ELb0EN7cutlass10bfloat16_tE19Flash_kernel_traitsILi64ELi128ELi128ELi4ES3_EELb0ELb0ELb0ELb0ELb0ELb1ELb0ELb0EEEvNS_16Flash_fwd_paramsE,(.L_x_2112 - _ZN5flash16flash_fwd_kernelI23Flash_fwd_kernel_traitsILi64ELi128ELi128ELi4ELb0ELb0EN7cutlass10bfloat16_tE19Flash_kernel_traitsILi64ELi128ELi128ELi4ES3_EELb0ELb0ELb0ELb0ELb0ELb1ELb0ELb0EEEvNS_16Flash_fwd_paramsE)
        .other          _ZN5flash16flash_fwd_kernelI23Flash_fwd_kernel_traitsILi64ELi128ELi128ELi4ELb0ELb0EN7cutlass10bfloat16_tE19Flash_kernel_traitsILi64ELi128ELi128ELi4ES3_EELb0ELb0ELb0ELb0ELb0ELb1ELb0ELb0EEEvNS_16Flash_fwd_paramsE,@"STO_CUDA_ENTRY STV_DEFAULT"
_ZN5flash16flash_fwd_kernelI23Flash_fwd_kernel_traitsILi64ELi128ELi128ELi4ELb0ELb0EN7cutlass10bfloat16_tE19Flash_kernel_traitsILi64ELi128ELi128ELi4ES3_EELb0ELb0ELb0ELb0ELb0ELb1ELb0ELb0EEEvNS_16Flash_fwd_paramsE:
.text._ZN5flash16flash_fwd_kernelI23Flash_fwd_kernel_traitsILi64ELi128ELi128ELi4ELb0ELb0EN7cutlass10bfloat16_tE19Flash_kernel_traitsILi64ELi128ELi128ELi4ES3_EELb0ELb0ELb0ELb0ELb0ELb1ELb0ELb0EEEvNS_16Flash_fwd_paramsE:
[----:B------:R-:W-:Y:S02]  /*0000*/  MOV R1, c[0x0][0x28] ;  /* 0x00000a0000017a02 */ /* 0x000fe40000000f00 */
[----:B------:R-:W1:Y:S01]  /*0010*/  S2R R11, SR_CTAID.Y ;  /* 0x00000000000b7919 */ /* 0x000e620000002600 */
[----:B------:R-:W2:Y:S01]  /*0020*/  LDC.U8 R0, c[0x0][0x312] ;  /* 0x0000c480ff007b82 */ /* 0x000ea20000000000 */
[----:B------:R-:W-:Y:S01]  /*0030*/  ISETP.NE.U32.AND P2, PT, RZ, c[0x0][0x240], PT ;  /* 0x00009000ff007a0c */ /* 0x000fe20003f45070 */
[----:B------:R-:W-:Y:S01]  /*0040*/  IMAD.MOV.U32 R7, RZ, RZ, 0x4 ;  /* 0x00000004ff077424 */ /* 0x000fe200078e00ff */
[----:B------:R-:W-:Y:S01]  /*0050*/  ULDC.64 UR8, c[0x0][0x118] ;  /* 0x0000460000087ab9 */ /* 0x000fe20000000a00 */
[----:B------:R-:W-:Y:S01]  /*0060*/  IMAD.MOV.U32 R9, RZ, RZ, -0x1 ;  /* 0xffffffffff097424 */ /* 0x000fe200078e00ff */
[----:B------:R-:W-:Y:S02]  /*0070*/  ISETP.NE.AND.EX P2, PT, RZ, c[0x0][0x244], PT, P2 ;  /* 0x00009100ff007a0c */ /* 0x000fe40003f45320 */
[----:B------:R-:W-:Y:S02]  /*0080*/  ISETP.EQ.U32.AND P1, PT, RZ, c[0x0][0x248], PT ;  /* 0x00009200ff007a0c */ /* 0x000fe40003f22070 */
[----:B------:R-:W-:Y:S01]  /*0090*/  ISETP.NE.U32.AND P0, PT, RZ, c[0x0][0x250], PT ;  /* 0x00009400ff007a0c */ /* 0x000fe20003f05070 */
[----:B------:R-:W-:Y:S01]  /*00a0*/  IMAD.MOV.U32 R8, RZ, RZ, -0x1 ;  /* 0xffffffffff087424 */ /* 0x000fe200078e00ff */
[----:B------:R-:W-:-:S02]  /*00b0*/  IADD3 R1, R1, -0xc0, RZ ;  /* 0xffffff4001017810 */ /* 0x000fc40007ffe0ff */
[----:B------:R-:W-:Y:S01]  /*00c0*/  ISETP.NE.AND.EX P0, PT, RZ, c[0x0][0x254], PT, P0 ;  /* 0x00009500ff007a0c */ /* 0x000fe20003f05300 */
[----:B-1----:R-:W-:Y:S01]  /*00d0*/  IMAD.WIDE R2, R11, R7, c[0x0][0x240] ;  /* 0x000090000b027625 */ /* 0x002fe200078e0207 */
[----:B--2---:R-:W-:-:S04]  /*00e0*/  ISETP.NE.AND P3, PT, R0, RZ, PT ;  /* 0x000000ff0000720c */ /* 0x004fc80003f65270 */
[----:B------:R1:W2:Y:S01]  /*00f0*/  @P2 LDG.E R9, [R2.64] ;  /* 0x0000000802092981 */ /* 0x0002a2000c1e1900 */
[----:B------:R-:W-:Y:S01]  /*0100*/  ISETP.EQ.OR.EX P1, PT, RZ, c[0x0][0x24c], !P3, P1 ;  /* 0x00009300ff007a0c */ /* 0x000fe20005f22710 */
[----:B------:R-:W-:Y:S02]  /*0110*/  IMAD.WIDE R4, R11, R7, c[0x0][0x248] ;  /* 0x000092000b047625 */ /* 0x000fe400078e0207 */
[----:B------:R1:W3:Y:S10]  /*0120*/  @P2 LDG.E R0, [R2.64+0x4] ;  /* 0x0000040802002981 */ /* 0x0002f4000c1e1900 */
[----:B------:R4:W5:Y:S01]  /*0130*/  @!P1 LDG.E R8, [R4.64] ;  /* 0x0000000804089981 */ /* 0x000962000c1e1900 */
[----:B------:R-:W-:-:S03]  /*0140*/  IMAD.MOV.U32 R6, RZ, RZ, RZ ;  /* 0x000000ffff067224 */ /* 0x000fc600078e00ff */
[----:B------:R-:W2:Y:S04]  /*0150*/  S2R R17, SR_CTAID.X ;  /* 0x0000000000117919 */ /* 0x000ea80000002500 */
[----:B------:R-:W2:Y:S01]  /*0160*/  S2R R16, SR_CTAID.Z ;  /* 0x0000000000107919 */ /* 0x000ea20000002700 */
[----:B-1----:R-:W-:-:S03]  /*0170*/  @P0 IMAD.WIDE R2, R11, R7, c[0x0][0x250] ;  /* 0x000094000b020625 */ /* 0x002fc600078e0207 */
[----:B------:R-:W1:Y:S04]  /*0180*/  S2R R138, SR_TID.X ;  /* 0x00000000008a7919 */ /* 0x000e680000002100 */
[----:B------:R4:W5:Y:S01]  /*0190*/  @P0 LDG.E R6, [R2.64] ;  /* 0x0000000802060981 */ /* 0x000962000c1e1900 */
[----:B------:R-:W-:-:S04]  /*01a0*/  ISETP.NE.U32.AND P0, PT, RZ, c[0x0][0x248], PT ;  /* 0x00009200ff007a0c */ /* 0x000fc80003f05070 */
[----:B------:R-:W-:Y:S01]  /*01b0*/  ISETP.NE.AND.EX P0, PT, RZ, c[0x0][0x24c], PT, P0 ;  /* 0x00009300ff007a0c */ /* 0x000fe20003f05300 */
[----:B--2---:R4:W-:Y:S01]  /*01c0*/  STL [R1+0x4c], R9 ;  /* 0x00004c0901007387 */ /* 0x0049e20000100800 */
[----:B---3--:R-:W-:Y:S02]  /*01d0*/  @P2 IMAD.IADD R14, R0, 0x1, -R9 ;  /* 0x00000001000e2824 */ /* 0x008fe400078e0a09 */
[----:B------:R-:W-:-:S09]  /*01e0*/  @!P2 IMAD.MOV.U32 R14, RZ, RZ, c[0x0][0x214] ;  /* 0x00008500ff0ea624 */ /* 0x000fd200078e00ff */
[----:B------:R-:W-:Y:S05]  /*01f0*/  @!P0 BRA `(.L_x_0) ;  /* 0x0000004000008947 */ /* 0x000fea0003800000 */
[----:B-1----:R-:W2:Y:S02]  /*0200*/  @P3 LDG.E R0, [R4.64+0x4] ;  /* 0x0000040804003981 */ /* 0x002ea4000c1e1900 */
[----:B--2--5:R-:W-:-:S06]  /*0210*/  @P3 IADD3 R0, R0, -R8, RZ ;  /* 0x8000000800003210 */ /* 0x024fcc0007ffe0ff */
[----:B------:R1:W5:Y:S01]  /*0220*/  @!P3 LDG.E R0, [R4.64] ;  /* 0x000000080400b981 */ /* 0x000362000c1e1900 */
[----:B------:R-:W-:Y:S05]  /*0230*/  BRA `(.L_x_1) ;  /* 0x0000001000007947 */ /* 0x000fea0003800000 */
.L_x_0:
[----:B-1----:R-:W-:Y:S02]  /*0240*/  MOV R0, c[0x0][0x218] ;  /* 0x0000860000007a02 */ /* 0x002fe40000000f00 */
.L_x_1:
[----:B------:R-:W-:-:S04]  /*0250*/  ISETP.NE.U32.AND P2, PT, RZ, c[0x0][0x258], PT ;  /* 0x00009600ff007a0c */ /* 0x000fc80003f45070 */
[----:B------:R-:W-:-:S13]  /*0260*/  ISETP.NE.AND.EX P2, PT, RZ, c[0x0][0x25c], PT, P2 ;  /* 0x00009700ff007a0c */ /* 0x000fda0003f45320 */
[----:B----4-:R-:W-:-:S06]  /*0270*/  @P2 IMAD.WIDE R2, R11, R7, c[0x0][0x258] ;  /* 0x000096000b022625 */ /* 0x010fcc00078e0207 */
[----:B------:R-:W2:Y:S01]  /*0280*/  @P2 LDG.E R3, [R2.64] ;  /* 0x0000000802032981 */ /* 0x000ea2000c1e1900 */
[----:B------:R-:W-:Y:S01]  /*0290*/  IMAD.SHL.U32 R12, R17, 0x80, RZ ;  /* 0x00000080110c7824 */ /* 0x000fe200078e00ff */
[----:B------:R-:W-:-:S04]  /*02a0*/  @!P2 ISETP.NE.U32.AND P1, PT, RZ, c[0x0][0x268], PT ;  /* 0x00009a00ff00aa0c */ /* 0x000fc80003f25070 */
[----:B------:R-:W-:Y:S02]  /*02b0*/  ISETP.GT.AND P0, PT, R14, R12, PT ;  /* 0x0000000c0e00720c */ /* 0x000fe40003f04270 */
[----:B------:R-:W-:-:S04]  /*02c0*/  @!P2 ISETP.NE.AND.EX P1, PT, RZ, c[0x0][0x26c], PT, P1 ;  /* 0x00009b00ff00aa0c */ /* 0x000fc80003f25310 */
[----:B------:R-:W-:Y:S01]  /*02d0*/  @!P2 SEL R2, RZ, c[0x0][0x21c], !P1 ;  /* 0x00008700ff02aa07 */ /* 0x000fe20004800000 */
[----:B--2--5:R-:W-:-:S03]  /*02e0*/  @P2 IMAD.IADD R28, R3, 0x1, -R6 ;  /* 0x00000001031c2824 */ /* 0x024fc600078e0a06 */
[----:B------:R-:W-:-:S03]  /*02f0*/  @!P2 IADD3 R28, R2, R0, -R6 ;  /* 0x00000000021ca210 */ /* 0x000fc60007ffe806 */
[----:B------:R-:W-:Y:S05]  /*0300*/  @!P0 EXIT ;  /* 0x000000000000894d */ /* 0x000fea0003800000 */
[C---:B------:R-:W-:Y:S02]  /*0310*/  IADD3 R0, R28.reuse, 0x7f, RZ ;  /* 0x0000007f1c007810 */ /* 0x040fe40007ffe0ff */
[----:B------:R-:W-:Y:S02]  /*0320*/  ISETP.GE.AND P0, PT, R28, 0x1, PT ;  /* 0x000000011c00780c */ /* 0x000fe40003f06270 */
[----:B------:R-:W-:-:S04]  /*0330*/  SHF.R.S32.HI R2, RZ, 0x1f, R0 ;  /* 0x0000001fff027819 */ /* 0x000fc80000011400 */
[----:B------:R-:W-:-:S05]  /*0340*/  LEA.HI R41, R2, R0, RZ, 0x7 ;  /* 0x0000000002297211 */ /* 0x000fca00078f38ff */
[----:B------:R2:W-:Y:S02]  /*0350*/  STL [R1+0x8], R41 ;  /* 0x0000082901007387 */ /* 0x0005e40000100800 */
[----:B------:R-:W-:Y:S05]  /*0360*/  @!P0 BRA `(.L_x_2) ;  /* 0x0000e87000008947 */ /* 0x000fea0003800000 */
[----:B------:R-:W-:Y:S02]  /*0370*/  ISETP.NE.AND P1, PT, R9, -0x1, PT ;  /* 0xffffffff0900780c */ /* 0x000fe40003f25270 */
[----:B------:R-:W-:-:S11]  /*0380*/  ISETP.NE.AND P0, PT, R8, -0x1, PT ;  /* 0xffffffff0800780c */ /* 0x000fd60003f05270 */
[----:B-1----:R-:W-:Y:S01]  /*0390*/  @!P1 SHF.R.S32.HI R4, RZ, 0x1f, R11 ;  /* 0x0000001fff049819 */ /* 0x002fe2000001140b */
[----:B------:R-:W-:Y:S01]  /*03a0*/  @P1 IMAD.WIDE.U32 R2, R9, c[0x0][0x190], RZ ;  /* 0x0000640009021a25 */ /* 0x000fe200078e00ff */
[----:B------:R-:W-:-:S03]  /*03b0*/  @P0 IADD3 R0, R6, R8, RZ ;  /* 0x0000000806000210 */ /* 0x000fc60007ffe0ff */
[----:B------:R-:W-:Y:S02]  /*03c0*/  @!P1 IMAD R7, R4, c[0x0][0x178], RZ ;  /* 0x00005e0004079a24 */ /* 0x000fe400078e02ff */
[----:B------:R-:W-:Y:S01]  /*03d0*/  @P1 IMAD R10, R9, c[0x0][0x194], R3 ;  /* 0x00006500090a1a24 */ /* 0x000fe200078e0203 */
[----:B------:R-:W-:Y:S01]  /*03e0*/  @P1 MOV R9, R2 ;  /* 0x0000000200091202 */ /* 0x000fe20000000f00 */
[----:B------:R-:W-:-:S04]  /*03f0*/  @P0 IMAD.WIDE.U32 R2, R0, c[0x0][0x198], RZ ;  /* 0x0000660000020a25 */ /* 0x000fc800078e00ff */
[----:B------:R-:W-:Y:S01]  /*0400*/  @!P1 IMAD.WIDE.U32 R4, R11, c[0x0][0x178], RZ ;  /* 0x00005e000b049a25 */ /* 0x000fe200078e00ff */
[----:B------:R-:W-:-:S03]  /*0410*/  @P0 MOV R25, R2 ;  /* 0x0000000200190202 */ /* 0x000fc60000000f00 */
[----:B------:R-:W-:Y:S01]  /*0420*/  @!P1 IMAD R7, R11, c[0x0][0x17c], R7 ;  /* 0x00005f000b079a24 */ /* 0x000fe200078e0207 */
[----:B------:R-:W-:Y:S01]  /*0430*/  @!P1 MOV R9, R4 ;  /* 0x0000000400099202 */ /* 0x000fe20000000f00 */
[----:B------:R-:W-:-:S03]  /*0440*/  @P0 IMAD R29, R0, c[0x0][0x19c], R3 ;  /* 0x00006700001d0a24 */ /* 0x000fc600078e0203 */
[----:B------:R-:W-:Y:S01]  /*0450*/  @!P1 IADD3 R10, R5, R7, RZ ;  /* 0x00000007050a9210 */ /* 0x000fe20007ffe0ff */
[----:B------:R-:W-:Y:S05]  /*0460*/  @P0 BRA `(.L_x_3) ;  /* 0x000000b000000947 */ /* 0x000fea0003800000 */
[----:B------:R-:W-:Y:S01]  /*0470*/  SHF.R.S32.HI R0, RZ, 0x1f, R6 ;  /* 0x0000001fff007819 */ /* 0x000fe20000011406 */
[----:B------:R-:W-:Y:S01]  /*0480*/  IMAD.WIDE.U32 R2, R6, c[0x0][0x198], RZ ;  /* 0x0000660006027a25 */ /* 0x000fe200078e00ff */
[----:B------:R-:W-:-:S03]  /*0490*/  SHF.R.S32.HI R4, RZ, 0x1f, R11 ;  /* 0x0000001fff047819 */ /* 0x000fc6000001140b */
[----:B------:R-:W-:Y:S02]  /*04a0*/  IMAD R0, R0, c[0x0][0x198], RZ ;  /* 0x0000660000007a24 */ /* 0x000fe400078e02ff */
[----:B------:R-:W-:Y:S02]  /*04b0*/  IMAD R4, R4, c[0x0][0x180], RZ ;  /* 0x0000600004047a24 */ /* 0x000fe400078e02ff */
[----:B------:R-:W-:-:S05]  /*04c0*/  IMAD R0, R6, c[0x0][0x19c], R0 ;  /* 0x0000670006007a24 */ /* 0x000fca00078e0200 */
[----:B------:R-:W-:Y:S01]  /*04d0*/  IADD3 R3, R3, R0, RZ ;  /* 0x0000000003037210 */ /* 0x000fe20007ffe0ff */
[----:B------:R-:W-:-:S04]  /*04e0*/  IMAD R0, R11, c[0x0][0x184], R4 ;  /* 0x000061000b007a24 */ /* 0x000fc800078e0204 */
[----:B------:R-:W-:-:S05]  /*04f0*/  IMAD.WIDE.U32 R2, R11, c[0x0][0x180], R2 ;  /* 0x000060000b027a25 */ /* 0x000fca00078e0002 */
[----:B------:R-:W-:Y:S02]  /*0500*/  IADD3 R29, R3, R0, RZ ;  /* 0x00000000031d7210 */ /* 0x000fe40007ffe0ff */
[----:B------:R-:W-:Y:S02]  /*0510*/  MOV R25, R2 ;  /* 0x0000000200197202 */ /* 0x000fe40000000f00 */
.L_x_3:
[----:B------:R-:W-:Y:S02]  /*0520*/  IABS R4, c[0x0][0x1c8] ;  /* 0x0000720000047a13 */ /* 0x000fe40000000000 */
[----:B------:R-:W-:Y:S02]  /*0530*/  IABS R5, R16 ;  /* 0x0000001000057213 */ /* 0x000fe40000000000 */
[----:B------:R-:W1:Y:S08]  /*0540*/  I2F.RP R2, R4 ;  /* 0x0000000400027306 */ /* 0x000e700000209400 */
[----:B-1----:R-:W1:Y:S02]  /*0550*/  MUFU.RCP R2, R2 ;  /* 0x0000000200027308 */ /* 0x002e640000001000 */
[----:B-1----:R-:W-:-:S06]  /*0560*/  IADD3 R2, R2, 0xffffffe, RZ ;  /* 0x0ffffffe02027810 */ /* 0x002fcc0007ffe0ff */
[----:B------:R-:W1:Y:S02]  /*0570*/  F2I.FTZ.U32.TRUNC.NTZ R3, R2 ;  /* 0x0000000200037305 */ /* 0x000e64000021f000 */
[----:B-1----:R-:W-:Y:S02]  /*0580*/  IMAD.MOV R0, RZ, RZ, -R3 ;  /* 0x000000ffff007224 */ /* 0x002fe400078e0a03 */
[----:B------:R-:W-:Y:S02]  /*0590*/  IMAD.MOV.U32 R2, RZ, RZ, RZ ;  /* 0x000000ffff027224 */ /* 0x000fe400078e00ff */
[----:B------:R-:W-:-:S04]  /*05a0*/  IMAD R0, R0, R4, RZ ;  /* 0x0000000400007224 */ /* 0x000fc800078e02ff */
[----:B------:R-:W-:-:S04]  /*05b0*/  IMAD.HI.U32 R0, R3, R0, R2 ;  /* 0x0000000003007227 */ /* 0x000fc800078e0002 */
[----:B------:R-:W-:Y:S01]  /*05c0*/  IMAD.MOV.U32 R3, RZ, RZ, R5 ;  /* 0x000000ffff037224 */ /* 0x000fe200078e0005 */
[----:B------:R-:W-:-:S03]  /*05d0*/  SHF.R.S32.HI R5, RZ, 0x1f, R16 ;  /* 0x0000001fff057819 */ /* 0x000fc60000011410 */
[----:B------:R-:W-:-:S05]  /*05e0*/  IMAD.HI.U32 R0, R0, R3, RZ ;  /* 0x0000000300007227 */ /* 0x000fca00078e00ff */
[----:B------:R-:W-:-:S05]  /*05f0*/  IADD3 R2, -R0, RZ, RZ ;  /* 0x000000ff00027210 */ /* 0x000fca0007ffe1ff */
[----:B------:R-:W-:-:S05]  /*0600*/  IMAD R2, R4, R2, R3 ;  /* 0x0000000204027224 */ /* 0x000fca00078e0203 */
[----:B------:R-:W-:-:S13]  /*0610*/  ISETP.GT.U32.AND P2, PT, R4, R2, PT ;  /* 0x000000020400720c */ /* 0x000fda0003f44070 */
[----:B------:R-:W-:Y:S01]  /*0620*/  @!P2 IMAD.IADD R2, R2, 0x1, -R4 ;  /* 0x000000010202a824 */ /* 0x000fe200078e0a04 */
[----:B------:R-:W-:Y:S02]  /*0630*/  @!P2 IADD3 R0, R0, 0x1, RZ ;  /* 0x000000010000a810 */ /* 0x000fe40007ffe0ff */
[----:B------:R-:W-:Y:S02]  /*0640*/  ISETP.NE.AND P2, PT, RZ, c[0x0][0x1c8], PT ;  /* 0x00007200ff007a0c */ /* 0x000fe40003f45270 */
[----:B------:R-:W-:Y:S01]  /*0650*/  ISETP.GE.U32.AND P3, PT, R2, R4, PT ;  /* 0x000000040200720c */ /* 0x000fe20003f66070 */
[----:B------:R-:W-:Y:S01]  /*0660*/  @P0 IMAD.IADD R4, R6, 0x1, R8 ;  /* 0x0000000106040824 */ /* 0x000fe200078e0208 */
[----:B------:R-:W-:-:S04]  /*0670*/  LOP3.LUT R2, R16, c[0x0][0x1c8], RZ, 0x3c, !PT ;  /* 0x0000720010027a12 */ /* 0x000fc800078e3cff */
[----:B------:R-:W-:Y:S01]  /*0680*/  ISETP.GE.AND P1, PT, R2, RZ, PT ;  /* 0x000000ff0200720c */ /* 0x000fe20003f26270 */
[----:B------:R-:W-:-:S04]  /*0690*/  @P0 IMAD.WIDE.U32 R2, R4, c[0x0][0x1a0], RZ ;  /* 0x0000680004020a25 */ /* 0x000fc800078e00ff */
[----:B------:R-:W-:Y:S01]  /*06a0*/  @P0 IMAD R27, R4, c[0x0][0x1a4], R3 ;  /* 0x00006900041b0a24 */ /* 0x000fe200078e0203 */
[----:B------:R-:W-:Y:S02]  /*06b0*/  @P0 MOV R26, R2 ;  /* 0x00000002001a0202 */ /* 0x000fe40000000f00 */
[----:B------:R-:W-:-:S04]  /*06c0*/  @P3 IADD3 R0, R0, 0x1, RZ ;  /* 0x0000000100003810 */ /* 0x000fc80007ffe0ff */
[----:B------:R-:W-:-:S05]  /*06d0*/  MOV R24, R0 ;  /* 0x0000000000187202 */ /* 0x000fca0000000f00 */
[----:B------:R-:W-:Y:S01]  /*06e0*/  @!P1 IMAD.MOV R24, RZ, RZ, -R24 ;  /* 0x000000ffff189224 */ /* 0x000fe200078e0a18 */
[----:B------:R-:W-:Y:S01]  /*06f0*/  @!P2 LOP3.LUT R24, RZ, c[0x0][0x1c8], RZ, 0x33, !PT ;  /* 0x00007200ff18aa12 */ /* 0x000fe200078e33ff */
        /* <DEDUP_REMOVED lines=12> */
.L_x_4:
[----:B------:R-:W-:Y:S01]  /*07c0*/  SHF.R.S32.HI R32, RZ, 0x1f, R138 ;  /* 0x0000001fff207819 */ /* 0x000fe2000001148a */
[----:B------:R-:W-:Y:S01]  /*07d0*/  IMAD.IADD R39, R14, 0x1, -R12 ;  /* 0x000000010e277824 */ /* 0x000fe200078e0a0c */
[----:B------:R-:W-:Y:S01]  /*07e0*/  LEA.HI.SX32 R137, R41, 0xffffffff, 0x19 ;  /* 0xffffffff29897811 */ /* 0x000fe200078fcaff */
[----:B------:R-:W-:Y:S01]  /*07f0*/  IMAD R5, R5, c[0x0][0x1a8], RZ ;  /* 0x00006a0005057a24 */ /* 0x000fe200078e02ff */
[CC--:B------:R-:W-:Y:S02]  /*0800*/  LEA.HI R0, R32.reuse, R138.reuse, RZ, 0x3 ;  /* 0x0000008a20007211 */ /* 0x0c0fe400078f18ff */
[----:B------:R-:W-:Y:S01]  /*0810*/  LEA.HI R8, R32, R138, RZ, 0x6 ;  /* 0x0000008a20087211 */ /* 0x000fe200078f30ff */
[----:B------:R1:W-:Y:S01]  /*0820*/  STL [R1+0x28], R39 ;  /* 0x0000282701007387 */ /* 0x0003e20000100800 */
[----:B------:R-:W-:-:S02]  /*0830*/  SHF.R.S32.HI R6, RZ, 0x3, R0 ;  /* 0x00000003ff067819 */ /* 0x000fc40000011400 */
[----:B------:R-:W-:Y:S01]  /*0840*/  LOP3.LUT R0, R0, 0xfffffff8, RZ, 0xc0, !PT ;  /* 0xfffffff800007812 */ /* 0x000fe200078ec0ff */
[----:B------:R-:W-:Y:S01]  /*0850*/  IMAD.SHL.U32 R8, R8, 0x8, RZ ;  /* 0x0000000808087824 */ /* 0x000fe200078e00ff */
[C---:B------:R-:W-:Y:S02]  /*0860*/  IADD3 R30, R6.reuse, 0x10, RZ ;  /* 0x00000010061e7810 */ /* 0x040fe40007ffe0ff */
[----:B------:R-:W-:Y:S01]  /*0870*/  IADD3 R37, R6, 0x20, RZ ;  /* 0x0000002006257810 */ /* 0x000fe20007ffe0ff */
[----:B------:R-:W-:Y:S01]  /*0880*/  IMAD.IADD R31, R138, 0x1, -R0 ;  /* 0x000000018a1f7824 */ /* 0x000fe200078e0a00 */
[-C--:B------:R-:W-:Y:S01]  /*0890*/  ISETP.GE.AND P1, PT, R30, R39.reuse, PT ;  /* 0x000000271e00720c */ /* 0x080fe20003f26270 */
[----:B------:R-:W-:Y:S01]  /*08a0*/  IMAD.SHL.U32 R0, R6, 0x40, RZ ;  /* 0x0000004006007824 */ /* 0x000fe200078e00ff */
[----:B------:R-:W-:Y:S01]  /*08b0*/  SHF.R.S32.HI R7, RZ, 0x1f, R6 ;  /* 0x0000001fff077819 */ /* 0x000fe20000011406 */
[----:B------:R-:W-:Y:S01]  /*08c0*/  IMAD.SHL.U32 R44, R31, 0x8, RZ ;  /* 0x000000081f2c7824 */ /* 0x000fe200078e00ff */
[----:B------:R-:W-:-:S02]  /*08d0*/  ISETP.GE.AND P0, PT, R37, R39, PT ;  /* 0x000000272500720c */ /* 0x000fc40003f06270 */
[----:B------:R-:W-:Y:S01]  /*08e0*/  LOP3.LUT R0, R0, 0x1c0, RZ, 0xc0, !PT ;  /* 0x000001c000007812 */ /* 0x000fe200078ec0ff */
[----:B------:R-:W-:Y:S01]  /*08f0*/  IMAD.WIDE R42, R17, 0x80, R6 ;  /* 0x00000080112a7825 */ /* 0x000fe200078e0206 */
[----:B------:R-:W-:Y:S02]  /*0900*/  IADD3 R2, P3, R44, R9, RZ ;  /* 0x000000092c027210 */ /* 0x000fe40007f7e0ff */
[--C-:B------:R-:W-:Y:S02]  /*0910*/  SHF.R.S32.HI R45, RZ, 0x1f, R44.reuse ;  /* 0x0000001fff2d7819 */ /* 0x100fe4000001142c */
[-C--:B------:R-:W-:Y:S01]  /*0920*/  ISETP.GE.AND P2, PT, R6, R39.reuse, PT ;  /* 0x000000270600720c */ /* 0x080fe20003f46270 */
[----:B------:R3:W-:Y:S01]  /*0930*/  STL.64 [R1+0x20], R42 ;  /* 0x0000202a01007387 */ /* 0x0007e20000100a00 */
[----:B------:R-:W-:Y:S01]  /*0940*/  LOP3.LUT R4, R0, 0x38, R44, 0xf8, !PT ;  /* 0x0000003800047812 */ /* 0x000fe200078ef82c */
[----:B------:R-:W-:Y:S01]  /*0950*/  IMAD.X R3, R45, 0x1, R10, P3 ;  /* 0x000000012d037824 */ /* 0x000fe200018e060a */
[----:B------:R-:W-:Y:S01]  /*0960*/  SHF.R.U32.HI R0, RZ, 0x3, R0 ;  /* 0x00000003ff007819 */ /* 0x000fe20000011600 */
[----:B------:R-:W-:Y:S01]  /*0970*/  STL [R1+0x6c], R37 ;  /* 0x00006c2501007387 */ /* 0x000fe20000100800 */
[----:B------:R-:W-:Y:S01]  /*0980*/  @!P1 IADD3 R9, P3, R42, 0x10, RZ ;  /* 0x000000102a099810 */ /* 0x000fe20007f7e0ff */
[----:B------:R-:W-:Y:S01]  /*0990*/  IMAD.WIDE.U32 R2, R16, c[0x0][0x1a8], R2 ;  /* 0x00006a0010027a25 */ /* 0x000fe200078e0002 */
[----:B------:R-:W-:Y:S01]  /*09a0*/  LOP3.LUT R10, R4, R0, RZ, 0x3c, !PT ;  /* 0x00000000040a7212 */ /* 0x000fe200078e3cff */
[----:B------:R-:W-:Y:S01]  /*09b0*/  STL.64 [R1+0x50], R44 ;  /* 0x0000502c01007387 */ /* 0x000fe20000100a00 */
[----:B------:R-:W-:Y:S01]  /*09c0*/  IADD3 R38, R6, 0x30, RZ ;  /* 0x0000003006267810 */ /* 0x000fe20007ffe0ff */
[----:B------:R-:W-:Y:S01]  /*09d0*/  IMAD R4, R16, c[0x0][0x1ac], R5 ;  /* 0x00006b0010047a24 */ /* 0x000fe200078e0205 */
[----:B------:R-:W-:Y:S01]  /*09e0*/  LOP3.LUT R234, R10, 0xfffffe00, R8, 0xf8, !PT ;  /* 0xfffffe000aea7812 */ /* 0x000fe200078ef808 */
[--C-:B------:R-:W-:Y:S01]  /*09f0*/  @!P1 IMAD.X R5, RZ, RZ, R43.reuse, P3 ;  /* 0x000000ffff059224 */ /* 0x100fe200018e062b */
[----:B------:R-:W-:Y:S01]  /*0a00*/  @!P0 IADD3 R13, P3, R42, 0x20, RZ ;  /* 0x000000202a0d8810 */ /* 0x000fe20007f7e0ff */
[----:B------:R-:W-:Y:S01]  /*0a10*/  @!P2 IMAD R0, R43, c[0x0][0x190], RZ ;  /* 0x000064002b00aa24 */ /* 0x000fe200078e02ff */
[C---:B------:R-:W-:Y:S01]  /*0a20*/  IADD3 R36, R6.reuse, 0x40, RZ ;  /* 0x0000004006247810 */ /* 0x040fe20007ffe0ff */
[----:B------:R-:W-:Y:S01]  /*0a30*/  IMAD.IADD R3, R3, 0x1, R4 ;  /* 0x0000000103037824 */ /* 0x000fe200078e0204 */
[----:B------:R-:W-:Y:S01]  /*0a40*/  IADD3 R35, R6, 0x50, RZ ;  /* 0x0000005006237810 */ /* 0x000fe20007ffe0ff */
[----:B------:R-:W-:Y:S01]  /*0a50*/  @!P0 IMAD.X R4, RZ, RZ, R43, P3 ;  /* 0x000000ffff048224 */ /* 0x000fe200018e062b */
[----:B------:R-:W-:Y:S01]  /*0a60*/  ISETP.GE.AND P5, PT, R36, R39, PT ;  /* 0x000000272400720c */ /* 0x000fe20003fa6270 */
[----:B------:R-:W-:Y:S01]  /*0a70*/  @!P2 IMAD R0, R42, c[0x0][0x194], R0 ;  /* 0x000065002a00aa24 */ /* 0x000fe200078e0200 */
[----:B------:R-:W-:Y:S01]  /*0a80*/  IADD3 R34, R6, 0x60, RZ ;  /* 0x0000006006227810 */ /* 0x000fe20007ffe0ff */
[----:B------:R-:W-:Y:S01]  /*0a90*/  @!P2 IMAD.WIDE.U32 R10, R42, c[0x0][0x190], R2 ;  /* 0x000064002a0aaa25 */ /* 0x000fe200078e0002 */
[----:B------:R-:W-:Y:S01]  /*0aa0*/  IADD3 R33, R6, 0x70, RZ ;  /* 0x0000007006217810 */ /* 0x000fe20007ffe0ff */
[----:B------:R-:W-:Y:S02]  /*0ab0*/  STL [R1+0x5c], R38 ;  /* 0x00005c2601007387 */ /* 0x000fe40000100800 */
[----:B------:R-:W-:Y:S01]  /*0ac0*/  @!P1 IMAD R5, R5, c[0x0][0x190], RZ ;  /* 0x0000640005059a24 */ /* 0x000fe200078e02ff */
[----:B------:R-:W-:Y:S01]  /*0ad0*/  @!P2 LEA R12, P3, R10, c[0x0][0x160], 0x1 ;  /* 0x000058000a0caa11 */ /* 0x000fe200078608ff */
[----:B------:R-:W-:Y:S01]  /*0ae0*/  @!P0 IMAD R4, R4, c[0x0][0x190], RZ ;  /* 0x0000640004048a24 */ /* 0x000fe200078e02ff */
[----:B------:R-:W-:Y:S01]  /*0af0*/  STL [R1+0x68], R36 ;  /* 0x0000682401007387 */ /* 0x000fe20000100800 */
[----:B------:R-:W-:-:S02]  /*0b00*/  @!P2 IMAD.IADD R0, R11, 0x1, R0 ;  /* 0x000000010b00a824 */ /* 0x000fc400078e0200 */
[----:B------:R-:W-:Y:S01]  /*0b10*/  @!P1 IMAD R14, R9, c[0x0][0x194], R5 ;  /* 0x00006500090e9a24 */ /* 0x000fe200078e0205 */
[----:B------:R-:W-:Y:S01]  /*0b20*/  STL [R1+0x60], R35 ;  /* 0x0000602301007387 */ /* 0x000fe20000100800 */
[C---:B------:R-:W-:Y:S02]  /*0b30*/  @!P0 IMAD R11, R13.reuse, c[0x0][0x194], R4 ;  /* 0x000065000d0b8a24 */ /* 0x040fe400078e0204 */
[----:B------:R-:W-:Y:S01]  /*0b40*/  @!P0 IMAD.WIDE.U32 R4, R13, c[0x0][0x190], R2 ;  /* 0x000064000d048a25 */ /* 0x000fe200078e0002 */
[----:B------:R-:W-:Y:S01]  /*0b50*/  @!P2 LEA.HI.X R13, R10, c[0x0][0x164], R0, 0x1, P3 ;  /* 0x000059000a0daa11 */ /* 0x000fe200018f0c00 */
[----:B------:R-:W-:Y:S01]  /*0b60*/  STL [R1+0x64], R34 ;  /* 0x0000642201007387 */ /* 0x000fe20000100800 */
[-C--:B------:R-:W-:Y:S01]  /*0b70*/  ISETP.GE.AND P3, PT, R38, R39.reuse, PT ;  /* 0x000000272600720c */ /* 0x080fe20003f66270 */
[----:B------:R-:W-:Y:S01]  /*0b80*/  IMAD.SHL.U32 R234, R234, 0x2, RZ ;  /* 0x00000002eaea7824 */ /* 0x000fe200078e00ff */
[----:B------:R-:W-:Y:S01]  /*0b90*/  @!P0 LEA R22, P4, R4, c[0x0][0x160], 0x1 ;  /* 0x0000580004168a11 */ /* 0x000fe200078808ff */
[----:B------:R-:W-:Y:S01]  /*0ba0*/  @!P1 IMAD.WIDE.U32 R8, R9, c[0x0][0x190], R2 ;  /* 0x0000640009089a25 */ /* 0x000fe200078e0002 */
[----:B------:R-:W-:Y:S03]  /*0bb0*/  STL [R1+0x58], R33 ;  /* 0x0000582101007387 */ /* 0x000fe60000100800 */
[----:B------:R-:W-:Y:S01]  /*0bc0*/  @!P1 IMAD.IADD R0, R9, 0x1, R14 ;  /* 0x0000000109009824 */ /* 0x000fe200078e020e */
[----:B------:R-:W-:Y:S01]  /*0bd0*/  @!PT LDS RZ, [RZ] ;  /* 0x00000000fffff984 */ /* 0x000fe20000000800 */
[----:B------:R-:W-:Y:S01]  /*0be0*/  @!PT LDS RZ, [RZ] ;  /* 0x00000000fffff984 */ /* 0x000fe20000000800 */
[----:B------:R-:W-:Y:S01]  /*0bf0*/  @!PT LDS RZ, [RZ] ;  /* 0x00000000fffff984 */ /* 0x000fe20000000800 */
[----:B------:R4:W-:Y:S01]  /*0c00*/  @!P2 LDGSTS.E.BYPASS.LTC128B.128 [R234], [R12.64] ;  /* 0x000000000ceaafae */ /* 0x0009e2000b901d48 */
[----:B------:R-:W-:Y:S01]  /*0c10*/  ISETP.GE.AND P2, PT, R35, R39, PT ;  /* 0x000000272300720c */ /* 0x000fe20003f46270 */
[----:B------:R-:W-:-:S05]  /*0c20*/  @!P0 IMAD.IADD R9, R5, 0x1, R11 ;  /* 0x0000000105098824 */ /* 0x000fca00078e020b */
[----:B------:R-:W-:Y:S02]  /*0c30*/  @!P0 LEA.HI.X R23, R4, c[0x0][0x164], R9, 0x1, P4 ;  /* 0x0000590004178a11 */ /* 0x000fe400020f0c09 */
[----:B------:R-:W-:Y:S02]  /*0c40*/  ISETP.GE.AND P4, PT, R34, R39, PT ;  /* 0x000000272200720c */ /* 0x000fe40003f86270 */
[----:B----4-:R-:W-:-:S04]  /*0c50*/  @!P1 LEA R12, P6, R8, c[0x0][0x160], 0x1 ;  /* 0x00005800080c9a11 */ /* 0x010fc800078c08ff */
[----:B------:R-:W-:Y:S02]  /*0c60*/  @!P1 LEA.HI.X R13, R8, c[0x0][0x164], R0, 0x1, P6 ;  /* 0x00005900080d9a11 */ /* 0x000fe400030f0c00 */
[----:B------:R-:W-:-:S03]  /*0c70*/  @!P3 IADD3 R5, P6, R42, 0x30, RZ ;  /* 0x000000302a05b810 */ /* 0x000fc60007fde0ff */
[----:B------:R4:W-:Y:S01]  /*0c80*/  @!P1 LDGSTS.E.BYPASS.LTC128B.128 [R234+0x800], [R12.64] ;  /* 0x008000000cea9fae */ /* 0x0009e2000b901d48 */
[----:B------:R-:W-:Y:S01]  /*0c90*/  ISETP.GE.AND P1, PT, R33, R39, PT ;  /* 0x000000272100720c */ /* 0x000fe20003f26270 */
[--C-:B------:R-:W-:Y:S01]  /*0ca0*/  @!P3 IMAD.X R0, RZ, RZ, R43.reuse, P6 ;  /* 0x000000ffff00b224 */ /* 0x100fe200030e062b */
[----:B------:R-:W-:Y:S01]  /*0cb0*/  @!P5 IADD3 R10, P6, R42, 0x40, RZ ;  /* 0x000000402a0ad810 */ /* 0x000fe20007fde0ff */
[----:B-1----:R-:W-:Y:S01]  /*0cc0*/  IMAD.MOV.U32 R39, RZ, RZ, c[0x0][0x198] ;  /* 0x00006600ff277624 */ /* 0x002fe200078e00ff */
[----:B------:R1:W-:Y:S01]  /*0cd0*/  @!P0 LDGSTS.E.BYPASS.LTC128B.128 [R234+0x1000], [R22.64] ;  /* 0x0100000016ea8fae */ /* 0x0003e2000b901d48 */
[----:B------:R-:W-:Y:S02]  /*0ce0*/  @!P3 IMAD R0, R0, c[0x0][0x190], RZ ;  /* 0x000064000000ba24 */ /* 0x000fe400078e02ff */
[----:B------:R-:W-:Y:S01]  /*0cf0*/  @!P5 IMAD.X R4, RZ, RZ, R43, P6 ;  /* 0x000000ffff04d224 */ /* 0x000fe200030e062b */
[----:B------:R-:W-:Y:S01]  /*0d00*/  @!P2 IADD3 R8, P6, R42, 0x50, RZ ;  /* 0x000000502a08a810 */ /* 0x000fe20007fde0ff */
[----:B------:R-:W-:-:S02]  /*0d10*/  @!P3 IMAD R15, R5, c[0x0][0x194], R0 ;  /* 0x00006500050fba24 */ /* 0x000fc400078e0200 */
[----:B------:R-:W-:Y:S02]  /*0d20*/  @!P5 IMAD R11, R4, c[0x0][0x190], RZ ;  /* 0x00006400040bda24 */ /* 0x000fe400078e02ff */
[----:B------:R-:W-:Y:S01]  /*0d30*/  @!P2 IMAD.X R9, RZ, RZ, R43, P6 ;  /* 0x000000ffff09a224 */ /* 0x000fe200030e062b */
[----:B------:R-:W-:Y:S01]  /*0d40*/  @!P4 IADD3 R14, P6, R42, 0x60, RZ ;  /* 0x000000602a0ec810 */ /* 0x000fe20007fde0ff */
[----:B------:R-:W-:-:S04]  /*0d50*/  @!P3 IMAD.WIDE.U32 R4, R5, c[0x0][0x190], R2 ;  /* 0x000064000504ba25 */ /* 0x000fc800078e0002 */
[----:B------:R-:W-:Y:S01]  /*0d60*/  @!P4 IMAD.X R0, RZ, RZ, R43, P6 ;  /* 0x000000ffff00c224 */ /* 0x000fe200030e062b */
[----:B------:R-:W-:Y:S01]  /*0d70*/  @!P3 LEA R18, P6, R4, c[0x0][0x160], 0x1 ;  /* 0x000058000412ba11 */ /* 0x000fe200078c08ff */
[----:B------:R-:W-:Y:S02]  /*0d80*/  @!P5 IMAD R17, R10, c[0x0][0x194], R11 ;  /* 0x000065000a11da24 */ /* 0x000fe400078e020b */
[----:B------:R-:W-:Y:S02]  /*0d90*/  @!P4 IMAD R20, R0, c[0x0][0x190], RZ ;  /* 0x000064000014ca24 */ /* 0x000fe400078e02ff */
[----:B------:R-:W-:Y:S02]  /*0da0*/  @!P3 IMAD.IADD R0, R5, 0x1, R15 ;  /* 0x000000010500b824 */ /* 0x000fe400078e020f */
[----:B------:R-:W-:-:S03]  /*0db0*/  @!P5 IMAD.WIDE.U32 R10, R10, c[0x0][0x190], R2 ;  /* 0x000064000a0ada25 */ /* 0x000fc600078e0002 */
[----:B------:R-:W-:Y:S01]  /*0dc0*/  @!P3 LEA.HI.X R19, R4, c[0x0][0x164], R0, 0x1, P6 ;  /* 0x000059000413ba11 */ /* 0x000fe200030f0c00 */
[----:B------:R-:W-:Y:S02]  /*0dd0*/  @!P2 IMAD R9, R9, c[0x0][0x190], RZ ;  /* 0x000064000909aa24 */ /* 0x000fe400078e02ff */
[----:B------:R-:W-:Y:S01]  /*0de0*/  @!P4 IMAD R15, R14, c[0x0][0x194], R20 ;  /* 0x000065000e0fca24 */ /* 0x000fe200078e0214 */
[----:B------:R-:W-:Y:S01]  /*0df0*/  @!P5 LEA R20, P6, R10, c[0x0][0x160], 0x1 ;  /* 0x000058000a14da11 */ /* 0x000fe200078c08ff */
[----:B------:R-:W-:Y:S01]  /*0e00*/  @!P5 IMAD.IADD R0, R11, 0x1, R17 ;  /* 0x000000010b00d824 */ /* 0x000fe200078e0211 */
[----:B------:R5:W-:Y:S01]  /*0e10*/  @!P3 LDGSTS.E.BYPASS.LTC128B.128 [R234+0x1800], [R18.64] ;  /* 0x0180000012eabfae */ /* 0x000be2000b901d48 */
[C---:B------:R-:W-:Y:S02]  /*0e20*/  @!P2 IMAD R16, R8.reuse, c[0x0][0x194], R9 ;  /* 0x000065000810aa24 */ /* 0x040fe400078e0209 */
[----:B------:R-:W-:Y:S01]  /*0e30*/  @!P2 IMAD.WIDE.U32 R8, R8, c[0x0][0x190], R2 ;  /* 0x000064000808aa25 */ /* 0x000fe200078e0002 */
[----:B------:R-:W-:-:S03]  /*0e40*/  @!P5 LEA.HI.X R21, R10, c[0x0][0x164], R0, 0x1, P6 ;  /* 0x000059000a15da11 */ /* 0x000fc600030f0c00 */
[----:B------:R-:W-:Y:S01]  /*0e50*/  @!P2 IMAD.IADD R0, R9, 0x1, R16 ;  /* 0x000000010900a824 */ /* 0x000fe200078e0210 */
[----:B------:R-:W-:Y:S01]  /*0e60*/  @!P2 LEA R10, P6, R8, c[0x0][0x160], 0x1 ;  /* 0x00005800080aaa11 */ /* 0x000fe200078c08ff */
[----:B------:R-:W-:Y:S01]  /*0e70*/  @!P4 IMAD.WIDE.U32 R4, R14, c[0x0][0x190], R2 ;  /* 0x000064000e04ca25 */ /* 0x000fe200078e0002 */
[----:B------:R2:W-:Y:S02]  /*0e80*/  @!P5 LDGSTS.E.BYPASS.LTC128B.128 [R234+0x2000], [R20.64] ;  /* 0x0200000014eadfae */ /* 0x0005e4000b901d48 */
[----:B------:R-:W-:Y:S01]  /*0e90*/  @!P2 LEA.HI.X R11, R8, c[0x0][0x164], R0, 0x1, P6 ;  /* 0x00005900080baa11 */ /* 0x000fe200030f0c00 */
[----:B------:R-:W-:Y:S01]  /*0ea0*/  @!P4 IMAD.IADD R0, R5, 0x1, R15 ;  /* 0x000000010500c824 */ /* 0x000fe200078e020f */
[C---:B------:R-:W-:Y:S01]  /*0eb0*/  @!P4 LEA R16, P6, R4.reuse, c[0x0][0x160], 0x1 ;  /* 0x000058000410ca11 */ /* 0x040fe200078c08ff */
[----:B------:R-:W-:Y:S02]  /*0ec0*/  IMAD R8, R7, c[0x0][0x198], RZ ;  /* 0x0000660007087a24 */ /* 0x000fe400078e02ff */
[----:B-1----:R-:W-:Y:S01]  /*0ed0*/  IMAD R22, R137, -0x80, R28 ;  /* 0xffffff8089167824 */ /* 0x002fe200078e021c */
[----:B------:R-:W-:Y:S01]  /*0ee0*/  @!P4 LEA.HI.X R17, R4, c[0x0][0x164], R0, 0x1, P6 ;  /* 0x000059000411ca11 */ /* 0x000fe200030f0c00 */
[----:B------:R-:W-:Y:S01]  /*0ef0*/  IMAD.WIDE.U32 R4, R6, c[0x0][0x198], R44 ;  /* 0x0000660006047a25 */ /* 0x000fe200078e002c */
[----:B------:R-:W-:Y:S01]  /*0f00*/  @!P1 IADD3 R0, P6, R42, 0x70, RZ ;  /* 0x000000702a009810 */ /* 0x000fe20007fde0ff */
[----:B------:R1:W-:Y:S01]  /*0f10*/  @!P2 LDGSTS.E.BYPASS.LTC128B.128 [R234+0x2800], [R10.64] ;  /* 0x028000000aeaafae */ /* 0x0003e2000b901d48 */
[-C--:B------:R-:W-:Y:S01]  /*0f20*/  ISETP.GE.AND P0, PT, R30, R22.reuse, PT ;  /* 0x000000161e00720c */ /* 0x080fe20003f06270 */
[C---:B------:R-:W-:Y:S01]  /*0f30*/  IMAD R8, R6.reuse, c[0x0][0x19c], R8 ;  /* 0x0000670006087a24 */ /* 0x040fe200078e0208 */
[----:B------:R-:W-:Y:S01]  /*0f40*/  ISETP.GE.AND P2, PT, R6, R22, PT ;  /* 0x000000160600720c */ /* 0x000fe20003f46270 */
[----:B------:R-:W-:Y:S01]  /*0f50*/  @!P1 IMAD.X R9, RZ, RZ, R43, P6 ;  /* 0x000000ffff099224 */ /* 0x000fe200030e062b */
[----:B------:R-:W-:Y:S01]  /*0f60*/  IADD3 R4, P6, R25, R4, RZ ;  /* 0x0000000419047210 */ /* 0x000fe20007fde0ff */
[----:B------:R-:W-:Y:S01]  /*0f70*/  @!P1 IMAD.WIDE.U32 R2, R0, c[0x0][0x190], R2 ;  /* 0x0000640000029a25 */ /* 0x000fe200078e0002 */
[----:B------:R-:W-:Y:S01]  /*0f80*/  SHF.R.S32.HI R25, RZ, 0x1f, R24 ;  /* 0x0000001fff197819 */ /* 0x000fe20000011418 */
[----:B------:R1:W-:Y:S01]  /*0f90*/  @!P4 LDGSTS.E.BYPASS.LTC128B.128 [R234+0x3000], [R16.64] ;  /* 0x0300000010eacfae */ /* 0x0003e2000b901d48 */
[----:B------:R-:W-:Y:S01]  /*0fa0*/  IADD3.X R5, R29, R5, R8, P6, !PT ;  /* 0x000000051d057210 */ /* 0x000fe200037fe408 */
[----:B------:R-:W-:Y:S01]  /*0fb0*/  @!P1 IMAD R9, R9, c[0x0][0x190], RZ ;  /* 0x0000640009099a24 */ /* 0x000fe200078e02ff */
[----:B------:R-:W-:Y:S01]  /*0fc0*/  @!P1 LEA R14, P6, R2, c[0x0][0x160], 0x1 ;  /* 0x00005800020e9a11 */ /* 0x000fe200078c08ff */
[----:B----4-:R-:W-:Y:S01]  /*0fd0*/  IMAD.SHL.U32 R12, R39, 0x80, RZ ;  /* 0x00000080270c7824 */ /* 0x010fe200078e00ff */
[----:B------:R-:W-:Y:S01]  /*0fe0*/  SHF.R.S32.HI R29, RZ, 0x1f, R137 ;  /* 0x0000001fff1d7819 */ /* 0x000fe20000011489 */
[----:B------:R-:W-:-:S02]  /*0ff0*/  @!P1 IMAD R9, R0, c[0x0][0x194], R9 ;  /* 0x0000650000099a24 */ /* 0x000fc400078e0209 */
[----:B------:R-:W-:Y:S02]  /*1000*/  IMAD.MOV.U32 R0, RZ, RZ, 0x7 ;  /* 0x00000007ff007424 */ /* 0x000fe400078e00ff */
[----:B---3--:R-:W-:-:S03]  /*1010*/  IMAD.WIDE.U32 R42, R24, c[0x0][0x1b0], R4 ;  /* 0x00006c00182a7a25 */ /* 0x008fc600078e0004 */
[----:B------:R-:W-:Y:S01]  /*1020*/  SHF.L.U64.HI R13, R39, R0, c[0x0][0x19c] ;  /* 0x00006700270d7619 */ /* 0x000fe20000010200 */
[----:B------:R-:W-:Y:S01]  /*1030*/  IMAD R0, R25, c[0x0][0x1b0], RZ ;  /* 0x00006c0019007a24 */ /* 0x000fe200078e02ff */
[----:B------:R3:W-:Y:S01]  /*1040*/  STL.64 [R1+0x40], R42 ;  /* 0x0000402a01007387 */ /* 0x0007e20000100a00 */
[----:B------:R-:W-:Y:S02]  /*1050*/  IMAD.MOV.U32 R40, RZ, RZ, R42 ;  /* 0x000000ffff287224 */ /* 0x000fe400078e002a */
[----:B------:R-:W-:Y:S02]  /*1060*/  IMAD R8, R24, c[0x0][0x1b4], R0 ;  /* 0x00006d0018087a24 */ /* 0x000fe400078e0200 */
[----:B------:R-:W-:Y:S02]  /*1070*/  @!P1 IMAD.IADD R0, R3, 0x1, R9 ;  /* 0x0000000103009824 */ /* 0x000fe400078e0209 */
[----:B------:R-:W-:Y:S02]  /*1080*/  IMAD R3, R13, R137, RZ ;  /* 0x000000890d037224 */ /* 0x000fe400078e02ff */
[----:B--2---:R-:W-:Y:S01]  /*1090*/  IMAD.IADD R41, R43, 0x1, R8 ;  /* 0x000000012b297824 */ /* 0x004fe200078e0208 */
[----:B------:R-:W-:Y:S01]  /*10a0*/  @!P1 LEA.HI.X R15, R2, c[0x0][0x164], R0, 0x1, P6 ;  /* 0x00005900020f9a11 */ /* 0x000fe200030f0c00 */
[----:B------:R-:W-:-:S02]  /*10b0*/  IMAD R0, R7, c[0x0][0x1a0], RZ ;  /* 0x0000680007007a24 */ /* 0x000fc400078e02ff */
[----:B------:R-:W-:Y:S01]  /*10c0*/  IMAD.WIDE.U32 R4, R6, c[0x0][0x1a0], R44 ;  /* 0x0000680006047a25 */ /* 0x000fe200078e002c */
[----:B------:R2:W-:Y:S03]  /*10d0*/  STL.64 [R1+0x30], R40 ;  /* 0x0000302801007387 */ /* 0x0005e60000100a00 */
[-C--:B------:R-:W-:Y:S01]  /*10e0*/  IMAD R8, R29, R12.reuse, R3 ;  /* 0x0000000c1d087224 */ /* 0x080fe200078e0203 */
[----:B------:R4:W-:Y:S01]  /*10f0*/  @!P1 LDGSTS.E.BYPASS.LTC128B.128 [R234+0x3800], [R14.64] ;  /* 0x038000000eea9fae */ /* 0x0009e2000b901d48 */
[----:B------:R-:W-:Y:S01]  /*1100*/  IMAD.WIDE.U32 R2, R137, R12, R40 ;  /* 0x0000000c89027225 */ /* 0x000fe200078e0028 */
[----:B------:R-:W-:-:S03]  /*1110*/  IADD3 R12, P3, R26, R4, RZ ;  /* 0x000000041a0c7210 */ /* 0x000fc60007f7e0ff */
[----:B------:R-:W-:Y:S01]  /*1120*/  IMAD R7, R6, c[0x0][0x1a4], R0 ;  /* 0x0000690006077a24 */ /* 0x000fe200078e0200 */
[----:B------:R-:W-:Y:S01]  /*1130*/  @!P0 LEA R0, P6, R39, R2, 0x4 ;  /* 0x0000000227008211 */ /* 0x000fe200078c20ff */
[----:B------:R-:W-:Y:S01]  /*1140*/  IMAD.IADD R3, R3, 0x1, R8 ;  /* 0x0000000103037824 */ /* 0x000fe200078e0208 */
[----:B-1----:R-:W-:Y:S01]  /*1150*/  @!P2 LEA R10, P4, R2, c[0x0][0x168], 0x1 ;  /* 0x00005a00020aaa11 */ /* 0x002fe200078808ff */
[----:B---3--:R-:W-:Y:S01]  /*1160*/  IMAD.MOV.U32 R42, RZ, RZ, c[0x0][0x19c] ;  /* 0x00006700ff2a7624 */ /* 0x008fe200078e00ff */
[----:B------:R-:W-:Y:S01]  /*1170*/  IADD3.X R13, R27, R5, R7, P3, !PT ;  /* 0x000000051b0d7210 */ /* 0x000fe20001ffe407 */
[----:B------:R-:W-:Y:S01]  /*1180*/  IMAD.WIDE.U32 R16, R137, c[0x0][0x1a0], RZ ;  /* 0x0000680089107a25 */ /* 0x000fe200078e00ff */
[----:B------:R-:W-:Y:S02]  /*1190*/  ISETP.GE.AND P3, PT, R37, R22, PT ;  /* 0x000000162500720c */ /* 0x000fe40003f66270 */
[----:B------:R-:W-:Y:S01]  /*11a0*/  @!P0 LEA.HI.X R4, R39, R3, R42, 0x4, P6 ;  /* 0x0000000327048211 */ /* 0x000fe200030f242a */
[----:B------:R-:W-:Y:S01]  /*11b0*/  IMAD.SHL.U32 R7, R42, 0x20, RZ ;  /* 0x000000202a077824 */ /* 0x000fe200078e00ff */
[----:B------:R-:W-:-:S02]  /*11c0*/  @!P0 LEA R8, P6, R0, c[0x0][0x168], 0x1 ;  /* 0x00005a0000088a11 */ /* 0x000fc400078c08ff */
[----:B------:R-:W-:Y:S02]  /*11d0*/  @!P2 LEA.HI.X R11, R2, c[0x0][0x16c], R3, 0x1, P4 ;  /* 0x00005b00020baa11 */ /* 0x000fe400020f0c03 */
[----:B------:R-:W-:Y:S01]  /*11e0*/  @!P0 LEA.HI.X R9, R0, c[0x0][0x16c], R4, 0x1, P6 ;  /* 0x00005b0000098a11 */ /* 0x000fe200030f0c04 */
[----:B------:R-:W-:Y:S01]  /*11f0*/  IMAD.WIDE.U32 R4, R39, 0x20, RZ ;  /* 0x0000002027047825 */ /* 0x000fe200078e00ff */
[-C--:B------:R-:W-:Y:S01]  /*1200*/  ISETP.GE.AND P6, PT, R38, R22.reuse, PT ;  /* 0x000000162600720c */ /* 0x080fe20003fc6270 */
[----:B------:R1:W-:Y:S01]  /*1210*/  @!P2 LDGSTS.E.BYPASS.LTC128B.128 [R234+0x4000], [R10.64] ;  /* 0x040000000aeaafae */ /* 0x0003e2000b901d48 */
[----:B------:R-:W-:Y:S01]  /*1220*/  ISETP.GE.AND P4, PT, R35, R22, PT ;  /* 0x000000162300720c */ /* 0x000fe20003f86270 */
[----:B--2---:R-:W-:Y:S01]  /*1230*/  IMAD.WIDE.U32 R40, R24, c[0x0][0x1b8], R12 ;  /* 0x00006e0018287a25 */ /* 0x004fe200078e000c */
[----:B------:R-:W-:Y:S01]  /*1240*/  @!P3 IADD3 R0, P5, R2, R4, RZ ;  /* 0x000000040200b210 */ /* 0x000fe20007fbe0ff */
[----:B------:R2:W-:Y:S01]  /*1250*/  @!P0 LDGSTS.E.BYPASS.LTC128B.128 [R234+0x4800], [R8.64] ;  /* 0x0480000008ea8fae */ /* 0x0005e2000b901d48 */
[----:B------:R-:W-:-:S02]  /*1260*/  ISETP.GE.AND P2, PT, R34, R22, PT ;  /* 0x000000162200720c */ /* 0x000fc40003f46270 */
[----:B------:R-:W-:Y:S01]  /*1270*/  @!P3 IADD3.X R4, R3, R5, R7, P5, !PT ;  /* 0x000000050304b210 */ /* 0x000fe20002ffe407 */
[----:B------:R-:W-:Y:S01]  /*1280*/  STL.64 [R1+0x38], R40 ;  /* 0x0000382801007387 */ /* 0x000fe20000100a00 */
[----:B------:R-:W-:-:S04]  /*1290*/  @!P3 LEA R20, P5, R0, c[0x0][0x168], 0x1 ;  /* 0x00005a000014ba11 */ /* 0x000fc800078a08ff */
[----:B------:R-:W-:Y:S01]  /*12a0*/  @!P3 LEA.HI.X R21, R0, c[0x0][0x16c], R4, 0x1, P5 ;  /* 0x00005b000015ba11 */ /* 0x000fe200028f0c04 */
[----:B------:R-:W-:Y:S01]  /*12b0*/  @!P6 IMAD R0, R42, 0x30, RZ ;  /* 0x000000302a00e824 */ /* 0x000fe200078e02ff */
[----:B------:R-:W-:Y:S01]  /*12c0*/  ISETP.GE.AND P5, PT, R36, R22, PT ;  /* 0x000000162400720c */ /* 0x000fe20003fa6270 */
[----:B------:R-:W-:Y:S02]  /*12d0*/  @!P6 IMAD.WIDE.U32 R4, R39, 0x30, R2 ;  /* 0x000000302704e825 */ /* 0x000fe400078e0002 */
[----:B------:R3:W-:Y:S02]  /*12e0*/  @!P3 LDGSTS.E.BYPASS.LTC128B.128 [R234+0x5000], [R20.64] ;  /* 0x0500000014eabfae */ /* 0x0007e4000b901d48 */
[----:B------:R-:W-:Y:S01]  /*12f0*/  @!P6 IMAD.IADD R0, R5, 0x1, R0 ;  /* 0x000000010500e824 */ /* 0x000fe200078e0200 */
[----:B-----5:R-:W-:-:S04]  /*1300*/  @!P6 LEA R18, P1, R4, c[0x0][0x168], 0x1 ;  /* 0x00005a000412ea11 */ /* 0x020fc800078208ff */
[----:B------:R-:W-:Y:S01]  /*1310*/  @!P6 LEA.HI.X R19, R4, c[0x0][0x16c], R0, 0x1, P1 ;  /* 0x00005b000413ea11 */ /* 0x000fe200008f0c00 */
[----:B------:R-:W-:Y:S01]  /*1320*/  IMAD R4, R25, c[0x0][0x1b8], RZ ;  /* 0x00006e0019047a24 */ /* 0x000fe200078e02ff */
[----:B------:R-:W-:Y:S02]  /*1330*/  ISETP.GE.AND P1, PT, R33, R22, PT ;  /* 0x000000162100720c */ /* 0x000fe40003f26270 */
[C---:B------:R-:W-:Y:S01]  /*1340*/  @!P5 LEA R0, P0, R39.reuse, R2, 0x6 ;  /* 0x000000022700d211 */ /* 0x040fe200078030ff */
[----:B------:R-:W-:Y:S01]  /*1350*/  IMAD R23, R24, c[0x0][0x1bc], R4 ;  /* 0x00006f0018177a24 */ /* 0x000fe200078e0204 */
[----:B------:R5:W-:Y:S01]  /*1360*/  @!P6 LDGSTS.E.BYPASS.LTC128B.128 [R234+0x5800], [R18.64] ;  /* 0x0580000012eaefae */ /* 0x000be2000b901d48 */
[----:B--2---:R-:W-:Y:S01]  /*1370*/  @!P4 IMAD R8, R42, 0x50, RZ ;  /* 0x000000502a08c824 */ /* 0x004fe200078e02ff */
[C---:B------:R-:W-:Y:S01]  /*1380*/  @!P5 LEA.HI.X R7, R39.reuse, R3, R42, 0x6, P0 ;  /* 0x000000032707d211 */ /* 0x040fe200000f342a */
[----:B------:R-:W-:Y:S01]  /*1390*/  @!P4 IMAD.WIDE.U32 R4, R39, 0x50, R2 ;  /* 0x000000502704c825 */ /* 0x000fe200078e0002 */
[----:B----4-:R-:W-:-:S02]  /*13a0*/  @!P5 LEA R14, P0, R0, c[0x0][0x168], 0x1 ;  /* 0x00005a00000eda11 */ /* 0x010fc400078008ff */
[-C--:B------:R-:W-:Y:S01]  /*13b0*/  ISETP.GE.AND P6, PT, R37, R22.reuse, PT ;  /* 0x000000162500720c */ /* 0x080fe20003fc6270 */
[----:B------:R-:W-:Y:S01]  /*13c0*/  IMAD.IADD R23, R41, 0x1, R23 ;  /* 0x0000000129177824 */ /* 0x000fe200078e0217 */
[----:B------:R-:W-:Y:S01]  /*13d0*/  @!P5 LEA.HI.X R15, R0, c[0x0][0x16c], R7, 0x1, P0 ;  /* 0x00005b00000fda11 */ /* 0x000fe200000f0c07 */
[----:B------:R-:W-:Y:S01]  /*13e0*/  @!P4 IMAD.IADD R0, R5, 0x1, R8 ;  /* 0x000000010500c824 */ /* 0x000fe200078e0208 */
[----:B------:R-:W-:Y:S01]  /*13f0*/  @!P4 LEA R12, P0, R4, c[0x0][0x168], 0x1 ;  /* 0x00005a00040cca11 */ /* 0x000fe200078008ff */
[----:B------:R-:W-:Y:S01]  /*1400*/  @!P2 IMAD R7, R42, 0x60, RZ ;  /* 0x000000602a07a824 */ /* 0x000fe200078e02ff */
[----:B------:R2:W-:Y:S01]  /*1410*/  STL [R1+0x48], R23 ;  /* 0x0000481701007387 */ /* 0x0005e20000100800 */
[----:B------:R-:W-:Y:S01]  /*1420*/  @!P2 IMAD.WIDE.U32 R8, R39, 0x60, R2 ;  /* 0x000000602708a825 */ /* 0x000fe200078e0002 */
[----:B------:R-:W-:Y:S02]  /*1430*/  @!P4 LEA.HI.X R13, R4, c[0x0][0x16c], R0, 0x1, P0 ;  /* 0x00005b00040dca11 */ /* 0x000fe400000f0c00 */
[----:B------:R4:W-:Y:S01]  /*1440*/  @!P5 LDGSTS.E.BYPASS.LTC128B.128 [R234+0x6000], [R14.64] ;  /* 0x060000000eeadfae */ /* 0x0009e2000b901d48 */
[----:B------:R-:W-:Y:S01]  /*1450*/  IMAD R4, R29, c[0x0][0x1a0], RZ ;  /* 0x000068001d047a24 */ /* 0x000fe200078e02ff */
[----:B-1----:R-:W-:Y:S01]  /*1460*/  @!P2 LEA R10, P0, R8, c[0x0][0x168], 0x1 ;  /* 0x00005a00080aaa11 */ /* 0x002fe200078008ff */
[----:B------:R-:W-:Y:S01]  /*1470*/  @!P2 IMAD.IADD R0, R9, 0x1, R7 ;  /* 0x000000010900a824 */ /* 0x000fe200078e0207 */
[----:B------:R1:W-:Y:S01]  /*1480*/  @!P4 LDGSTS.E.BYPASS.LTC128B.128 [R234+0x6800], [R12.64] ;  /* 0x068000000ceacfae */ /* 0x0003e2000b901d48 */
[----:B------:R-:W-:Y:S01]  /*1490*/  IMAD R9, R137, c[0x0][0x1a4], R4 ;  /* 0x0000690089097a24 */ /* 0x000fe200078e0204 */
[----:B------:R-:W-:Y:S01]  /*14a0*/  ISETP.GE.AND P5, PT, R38, R22, PT ;  /* 0x000000162600720c */ /* 0x000fe20003fa6270 */
[----:B------:R-:W-:Y:S01]  /*14b0*/  @!P1 IMAD R7, R42, 0x70, RZ ;  /* 0x000000702a079824 */ /* 0x000fe200078e02ff */
[----:B------:R-:W-:Y:S01]  /*14c0*/  @!P2 LEA.HI.X R11, R8, c[0x0][0x16c], R0, 0x1, P0 ;  /* 0x00005b00080baa11 */ /* 0x000fe200000f0c00 */
[----:B------:R-:W-:Y:S01]  /*14d0*/  @!P1 IMAD.WIDE.U32 R4, R39, 0x70, R2 ;  /* 0x0000007027049825 */ /* 0x000fe200078e0002 */
[----:B------:R-:W-:-:S03]  /*14e0*/  LEA R2, P3, R16, R40, 0x7 ;  /* 0x0000002810027211 */ /* 0x000fc600078638ff */
[----:B------:R-:W-:Y:S01]  /*14f0*/  @!P1 IMAD.IADD R0, R5, 0x1, R7 ;  /* 0x0000000105009824 */ /* 0x000fe200078e0207 */
[C---:B------:R-:W-:Y:S01]  /*1500*/  @!P1 LEA R8, P0, R4.reuse, c[0x0][0x168], 0x1 ;  /* 0x00005a0004089a11 */ /* 0x040fe200078008ff */
[----:B------:R-:W-:Y:S01]  /*1510*/  IMAD.IADD R3, R17, 0x1, R9 ;  /* 0x0000000111037824 */ /* 0x000fe200078e0209 */
[----:B------:R4:W-:Y:S01]  /*1520*/  @!P2 LDGSTS.E.BYPASS.LTC128B.128 [R234+0x7000], [R10.64] ;  /* 0x070000000aeaafae */ /* 0x0009e2000b901d48 */
[----:B---3--:R-:W-:Y:S01]  /*1530*/  IMAD.MOV.U32 R21, RZ, RZ, c[0x0][0x1a4] ;  /* 0x00006900ff157624 */ /* 0x008fe200078e00ff */
[----:B------:R-:W-:Y:S02]  /*1540*/  @!P1 LEA.HI.X R9, R4, c[0x0][0x16c], R0, 0x1, P0 ;  /* 0x00005b0004099a11 */ /* 0x000fe400000f0c00 */
[-C--:B------:R-:W-:Y:S02]  /*1550*/  ISETP.GE.AND P0, PT, R30, R22.reuse, PT ;  /* 0x000000161e00720c */ /* 0x080fe40003f06270 */
[----:B------:R-:W-:Y:S01]  /*1560*/  LEA.HI.X R3, R16, R23, R3, 0x7, P3 ;  /* 0x0000001710037211 */ /* 0x000fe200018f3c03 */
[----:B------:R3:W-:Y:S01]  /*1570*/  @!P1 LDGSTS.E.BYPASS.LTC128B.128 [R234+0x7800], [R8.64] ;  /* 0x0780000008ea9fae */ /* 0x0007e2000b901d48 */
[----:B--2---:R-:W-:Y:S01]  /*1580*/  IMAD.MOV.U32 R23, RZ, RZ, c[0x0][0x1a0] ;  /* 0x00006800ff177624 */ /* 0x004fe200078e00ff */
[C---:B------:R-:W-:Y:S01]  /*1590*/  ISETP.GE.AND P1, PT, R6.reuse, R22, PT ;  /* 0x000000160600720c */ /* 0x040fe20003f26270 */
[----:B------:R-:W-:Y:S01]  /*15a0*/  IMAD.SHL.U32 R6, R6, 0x8, RZ ;  /* 0x0000000806067824 */ /* 0x000fe200078e00ff */
[----:B------:R-:W0:Y:S01]  /*15b0*/  LDGDEPBAR ;  /* 0x00000000000079af */ /* 0x000e220000000000 */
[----:B------:R-:W-:-:S04]  /*15c0*/  @!P5 IMAD.WIDE.U32 R4, R23, 0x30, R2 ;  /* 0x000000301704d825 */ /* 0x000fc800078e0002 */
[----:B-1----:R-:W-:Y:S01]  /*15d0*/  IMAD.SHL.U32 R13, R21, 0x20, RZ ;  /* 0x00000020150d7824 */ /* 0x002fe200078e00ff */
[----:B------:R-:W-:Y:S01]  /*15e0*/  @!P0 LEA R0, P3, R23, R2, 0x4 ;  /* 0x0000000217008211 */ /* 0x000fe200078620ff */
[----:B------:R-:W-:Y:S02]  /*15f0*/  @!P5 IMAD R12, R21, 0x30, RZ ;  /* 0x00000030150cd824 */ /* 0x000fe400078e02ff */
[----:B----4-:R-:W-:-:S05]  /*1600*/  IMAD.WIDE.U32 R10, R23, 0x20, RZ ;  /* 0x00000020170a7825 */ /* 0x010fca00078e00ff */
[----:B------:R-:W-:Y:S02]  /*1610*/  @!P6 IADD3 R7, P2, R2, R10, RZ ;  /* 0x0000000a0207e210 */ /* 0x000fe40007f5e0ff */
[----:B---3--:R-:W-:Y:S01]  /*1620*/  @!P0 LEA.HI.X R9, R23, R3, R21, 0x4, P3 ;  /* 0x0000000317098211 */ /* 0x008fe200018f2415 */
[----:B------:R-:W-:-:S04]  /*1630*/  DEPBAR.LE SB0, 0x0 ;  /* 0x000080000000791a */ /* 0x000fc80000000000 */
[----:B------:R-:W-:Y:S01]  /*1640*/  BAR.SYNC.DEFER_BLOCKING 0x0 ;  /* 0x0000000000007b1d */ /* 0x000fe20000010000 */
[C---:B------:R-:W-:Y:S02]  /*1650*/  @!P0 LEA R8, P3, R0.reuse, c[0x0][0x170], 0x1 ;  /* 0x00005c0000088a11 */ /* 0x040fe400078608ff */
[----:B------:R-:W-:Y:S02]  /*1660*/  @!P6 IADD3.X R11, R3, R11, R13, P2, !PT ;  /* 0x0000000b030be210 */ /* 0x000fe400017fe40d */
[----:B------:R-:W-:Y:S01]  /*1670*/  @!P0 LEA.HI.X R9, R0, c[0x0][0x174], R9, 0x1, P3 ;  /* 0x00005d0000098a11 */ /* 0x000fe200018f0c09 */
[----:B------:R-:W-:Y:S01]  /*1680*/  @!P5 IMAD.IADD R0, R5, 0x1, R12 ;  /* 0x000000010500d824 */ /* 0x000fe200078e020c */
[C---:B------:R-:W-:Y:S02]  /*1690*/  @!P6 LEA R16, P3, R7.reuse, c[0x0][0x170], 0x1 ;  /* 0x00005c000710ea11 */ /* 0x040fe400078608ff */
[----:B------:R-:W-:Y:S02]  /*16a0*/  @!P1 LEA R10, P4, R2, c[0x0][0x170], 0x1 ;  /* 0x00005c00020a9a11 */ /* 0x000fe400078808ff */
[----:B------:R-:W-:-:S02]  /*16b0*/  @!P6 LEA.HI.X R17, R7, c[0x0][0x174], R11, 0x1, P3 ;  /* 0x00005d000711ea11 */ /* 0x000fc400018f0c0b */
[----:B------:R-:W-:Y:S02]  /*16c0*/  @!P1 LEA.HI.X R11, R2, c[0x0][0x174], R3, 0x1, P4 ;  /* 0x00005d00020b9a11 */ /* 0x000fe400020f0c03 */
[----:B------:R-:W-:Y:S02]  /*16d0*/  ISETP.GE.AND P4, PT, R36, R22, PT ;  /* 0x000000162400720c */ /* 0x000fe40003f86270 */
[----:B-----5:R-:W-:Y:S02]  /*16e0*/  @!P5 LEA R18, P2, R4, c[0x0][0x170], 0x1 ;  /* 0x00005c000412da11 */ /* 0x020fe400078408ff */
[----:B------:R-:W-:Y:S02]  /*16f0*/  LEA.HI R5, R32, R138, RZ, 0x4 ;  /* 0x0000008a20057211 */ /* 0x000fe400078f20ff */
[----:B------:R-:W-:Y:S02]  /*1700*/  @!P5 LEA.HI.X R19, R4, c[0x0][0x174], R0, 0x1, P2 ;  /* 0x00005d000413da11 */ /* 0x000fe400010f0c00 */
[----:B------:R-:W-:Y:S01]  /*1710*/  LOP3.LUT R0, R5, 0xfffffff0, RZ, 0xc0, !PT ;  /* 0xfffffff005007812 */ /* 0x000fe200078ec0ff */
[----:B------:R-:W-:Y:S01]  /*1720*/  @P1 STS.128 [R234+0x8000], RZ ;  /* 0x008000ffea001388 */ /* 0x000fe20000000c00 */
[----:B------:R-:W-:-:S02]  /*1730*/  ISETP.GE.AND P3, PT, R35, R22, PT ;  /* 0x000000162300720c */ /* 0x000fc40003f66270 */
[-C--:B------:R-:W-:Y:S01]  /*1740*/  ISETP.GE.AND P2, PT, R34, R22.reuse, PT ;  /* 0x000000162200720c */ /* 0x080fe20003f46270 */
[----:B------:R-:W-:Y:S01]  /*1750*/  @!PT LDS RZ, [RZ] ;  /* 0x00000000fffff984 */ /* 0x000fe20000000800 */
[----:B------:R-:W-:Y:S01]  /*1760*/  @!PT LDS RZ, [RZ] ;  /* 0x00000000fffff984 */ /* 0x000fe20000000800 */
[----:B------:R-:W-:Y:S01]  /*1770*/  @!PT LDS RZ, [RZ] ;  /* 0x00000000fffff984 */ /* 0x000fe20000000800 */
[----:B------:R1:W-:Y:S01]  /*1780*/  @!P1 LDGSTS.E.BYPASS.LTC128B.128 [R234+0x8000], [R10.64] ;  /* 0x080000000aea9fae */ /* 0x0003e2000b901d48 */
[----:B------:R-:W-:Y:S01]  /*1790*/  IMAD.IADD R0, R138, 0x1, -R0 ;  /* 0x000000018a007824 */ /* 0x000fe200078e0a00 */
[----:B------:R-:W-:Y:S02]  /*17a0*/  ISETP.GE.AND P1, PT, R33, R22, PT ;  /* 0x000000162100720c */ /* 0x000fe40003f26270 */
[----:B------:R-:W-:Y:S02]  /*17b0*/  @P0 STS.128 [R234+0x8800], RZ ;  /* 0x008800ffea000388 */ /* 0x000fe40000000c00 */
[----:B------:R-:W-:Y:S02]  /*17c0*/  SHF.R.S32.HI R4, RZ, 0x1f, R0 ;  /* 0x0000001fff047819 */ /* 0x000fe40000011400 */
[----:B------:R-:W-:Y:S01]  /*17d0*/  @!PT LDS RZ, [RZ] ;  /* 0x00000000fffff984 */ /* 0x000fe20000000800 */
[----:B------:R-:W-:Y:S01]  /*17e0*/  @!PT LDS RZ, [RZ] ;  /* 0x00000000fffff984 */ /* 0x000fe20000000800 */
[----:B------:R-:W-:Y:S01]  /*17f0*/  @!PT LDS RZ, [RZ] ;  /* 0x00000000fffff984 */ /* 0x000fe20000000800 */
[----:B------:R2:W-:Y:S01]  /*1800*/  @!P0 LDGSTS.E.BYPASS.LTC128B.128 [R234+0x8800], [R8.64] ;  /* 0x0880000008ea8fae */ /* 0x0005e2000b901d48 */
[----:B------:R-:W-:-:S02]  /*1810*/  @!P4 LEA R7, P0, R23, R2, 0x6 ;  /* 0x000000021707c211 */ /* 0x000fc400078030ff */
[----:B------:R-:W-:Y:S01]  /*1820*/  LEA.HI R20, R4, R0, RZ, 0x3 ;  /* 0x0000000004147211 */ /* 0x000fe200078f18ff */
[----:B------:R-:W-:Y:S04]  /*1830*/  @P6 STS.128 [R234+0x9000], RZ ;  /* 0x009000ffea006388 */ /* 0x000fe80000000c00 */
[----:B------:R-:W-:Y:S01]  /*1840*/  @!PT LDS RZ, [RZ] ;  /* 0x00000000fffff984 */ /* 0x000fe20000000800 */
[----:B------:R-:W-:Y:S01]  /*1850*/  @!PT LDS RZ, [RZ] ;  /* 0x00000000fffff984 */ /* 0x000fe20000000800 */
[----:B------:R-:W-:Y:S01]  /*1860*/  @!PT LDS RZ, [RZ] ;  /* 0x00000000fffff984 */ /* 0x000fe20000000800 */
[----:B------:R3:W-:Y:S04]  /*1870*/  @!P6 LDGSTS.E.BYPASS.LTC128B.128 [R234+0x9000], [R16.64] ;  /* 0x0900000010eaefae */ /* 0x0007e8000b901d48 */
[----:B------:R-:W-:Y:S04]  /*1880*/  @P5 STS.128 [R234+0x9800], RZ ;  /* 0x009800ffea005388 */ /* 0x000fe80000000c00 */
[----:B------:R-:W-:Y:S01]  /*1890*/  @!PT LDS RZ, [RZ] ;  /* 0x00000000fffff984 */ /* 0x000fe20000000800 */
[----:B------:R-:W-:Y:S01]  /*18a0*/  @!PT LDS RZ, [RZ] ;  /* 0x00000000fffff984 */ /* 0x000fe20000000800 */
[----:B------:R-:W-:Y:S01]  /*18b0*/  @!PT LDS RZ, [RZ] ;  /* 0x00000000fffff984 */ /* 0x000fe20000000800 */
[----:B------:R3:W-:Y:S01]  /*18c0*/  @!P5 LDGSTS.E.BYPASS.LTC128B.128 [R234+0x9800], [R18.64] ;  /* 0x0980000012eadfae */ /* 0x0007e2000b901d48 */
[----:B-1----:R-:W-:Y:S01]  /*18d0*/  SHF.R.S32.HI R10, RZ, 0x4, R5 ;  /* 0x00000004ff0a7819 */ /* 0x002fe20000011405 */
[----:B------:R-:W-:-:S02]  /*18e0*/  @!P3 IMAD R11, R21, 0x50, RZ ;  /* 0x00000050150bb824 */ /* 0x000fc400078e02ff */
[----:B------:R-:W-:Y:S01]  /*18f0*/  @P4 STS.128 [R234+0xa000], RZ ;  /* 0x00a000ffea004388 */ /* 0x000fe20000000c00 */
[----:B--2---:R-:W-:Y:S02]  /*1900*/  @!P4 LEA.HI.X R8, R23, R3, R21, 0x6, P0 ;  /* 0x000000031708c211 */ /* 0x004fe400000f3415 */
[----:B------:R-:W-:Y:S02]  /*1910*/  @!P4 LEA R14, P0, R7, c[0x0][0x170], 0x1 ;  /* 0x00005c00070eca11 */ /* 0x000fe400078008ff */
[----:B------:R-:W-:Y:S01]  /*1920*/  LEA.HI R9, R5, R10, RZ, 0x1 ;  /* 0x0000000a05097211 */ /* 0x000fe200078f08ff */
[----:B------:R-:W-:Y:S01]  /*1930*/  @!P3 IMAD.WIDE.U32 R4, R23, 0x50, R2 ;  /* 0x000000501704b825 */ /* 0x000fe200078e0002 */
[----:B------:R-:W-:Y:S02]  /*1940*/  @!P4 LEA.HI.X R15, R7, c[0x0][0x174], R8, 0x1, P0 ;  /* 0x00005d00070fca11 */ /* 0x000fe400000f0c08 */
[----:B------:R-:W-:Y:S01]  /*1950*/  LOP3.LUT R7, R9, 0xfffffffe, RZ, 0xc0, !PT ;  /* 0xfffffffe09077812 */ /* 0x000fe200078ec0ff */
[----:B------:R-:W-:Y:S01]  /*1960*/  @!P3 IMAD.IADD R5, R5, 0x1, R11 ;  /* 0x000000010505b824 */ /* 0x000fe200078e020b */
[----:B------:R-:W-:Y:S01]  /*1970*/  LOP3.LUT R8, R20, 0xfffffff8, RZ, 0xc0, !PT ;  /* 0xfffffff814087812 */ /* 0x000fe200078ec0ff */
[----:B------:R-:W-:Y:S01]  /*1980*/  @!PT LDS RZ, [RZ] ;  /* 0x00000000fffff984 */ /* 0x000fe20000000800 */
[----:B------:R-:W-:Y:S01]  /*1990*/  @!PT LDS RZ, [RZ] ;  /* 0x00000000fffff984 */ /* 0x000fe20000000800 */
[----:B------:R-:W-:Y:S01]  /*19a0*/  @!PT LDS RZ, [RZ] ;  /* 0x00000000fffff984 */ /* 0x000fe20000000800 */
[----:B------:R1:W-:Y:S01]  /*19b0*/  @!P4 LDGSTS.E.BYPASS.LTC128B.128 [R234+0xa000], [R14.64] ;  /* 0x0a0000000eeacfae */ /* 0x0003e2000b901d48 */
[----:B------:R-:W-:Y:S01]  /*19c0*/  @!P3 LEA R12, P0, R4, c[0x0][0x170], 0x1 ;  /* 0x00005c00040cba11 */ /* 0x000fe200078008ff */
[----:B------:R-:W-:-:S02]  /*19d0*/  IMAD.IADD R11, R10, 0x1, -R7 ;  /* 0x000000010a0b7824 */ /* 0x000fc400078e0a07 */
[----:B------:R-:W-:Y:S01]  /*19e0*/  IMAD.SHL.U32 R7, R31, 0x40, RZ ;  /* 0x000000401f077824 */ /* 0x000fe200078e00ff */
[----:B------:R-:W-:Y:S01]  /*19f0*/  @!P3 LEA.HI.X R13, R4, c[0x0][0x174], R5, 0x1, P0 ;  /* 0x00005d00040dba11 */ /* 0x000fe200000f0c05 */
[----:B------:R-:W-:Y:S01]  /*1a00*/  IMAD.IADD R22, R0, 0x1, -R8 ;  /* 0x0000000100167824 */ /* 0x000fe200078e0a08 */
[----:B------:R-:W-:Y:S01]  /*1a10*/  @P3 STS.128 [R234+0xa800], RZ ;  /* 0x00a800ffea003388 */ /* 0x000fe20000000c00 */
[----:B------:R-:W-:Y:S01]  /*1a20*/  @!P2 IMAD R8, R21, 0x60, RZ ;  /* 0x000000601508a824 */ /* 0x000fe200078e02ff */
[----:B------:R-:W-:Y:S01]  /*1a30*/  LOP3.LUT R0, R7, 0x1c0, RZ, 0xc0, !PT ;  /* 0x000001c007007812 */ /* 0x000fe200078ec0ff */
[----:B------:R-:W-:Y:S01]  /*1a40*/  @!P2 IMAD.WIDE.U32 R4, R23, 0x60, R2 ;  /* 0x000000601704a825 */ /* 0x000fe200078e0002 */
[----:B------:R-:W-:Y:S01]  /*1a50*/  @!PT LDS RZ, [RZ] ;  /* 0x00000000fffff984 */ /* 0x000fe20000000800 */
[----:B------:R-:W-:Y:S01]  /*1a60*/  @!PT LDS RZ, [RZ] ;  /* 0x00000000fffff984 */ /* 0x000fe20000000800 */
[----:B------:R-:W-:Y:S01]  /*1a70*/  @!PT LDS RZ, [RZ] ;  /* 0x00000000fffff984 */ /* 0x000fe20000000800 */
[----:B------:R1:W-:Y:S02]  /*1a80*/  @!P3 LDGSTS.E.BYPASS.LTC128B.128 [R234+0xa800], [R12.64] ;  /* 0x0a8000000ceabfae */ /* 0x0003e4000b901d48 */
[----:B------:R-:W-:Y:S01]  /*1a90*/  LOP3.LUT R9, R0, 0x8, R6, 0xf8, !PT ;  /* 0x0000000800097812 */ /* 0x000fe200078ef806 */
[----:B------:R-:W-:Y:S01]  /*1aa0*/  IMAD.SHL.U32 R7, R22, 0x40, RZ ;  /* 0x0000004016077824 */ /* 0x000fe200078e00ff */
[----:B------:R-:W-:Y:S01]  /*1ab0*/  SHF.R.U32.HI R6, RZ, 0x3, R0 ;  /* 0x00000003ff067819 */ /* 0x000fe20000011600 */
[----:B------:R-:W-:Y:S01]  /*1ac0*/  @!P2 IMAD.IADD R5, R5, 0x1, R8 ;  /* 0x000000010505a824 */ /* 0x000fe200078e0208 */
[C---:B------:R-:W-:Y:S01]  /*1ad0*/  @!P2 LEA R8, P0, R4.reuse, c[0x0][0x170], 0x1 ;  /* 0x00005c000408aa11 */ /* 0x040fe200078008ff */
[----:B------:R-:W-:Y:S01]  /*1ae0*/  @!P1 IMAD R21, R21, 0x70, RZ ;  /* 0x0000007015159824 */ /* 0x000fe200078e02ff */
[----:B------:R-:W-:Y:S01]  /*1af0*/  LOP3.LUT R0, R7, 0x1c0, RZ, 0xc0, !PT ;  /* 0x000001c007007812 */ /* 0x000fe200078ec0ff */
[----:B------:R-:W-:Y:S01]  /*1b00*/  @!P1 IMAD.WIDE.U32 R2, R23, 0x70, R2 ;  /* 0x0000007017029825 */ /* 0x000fe200078e0002 */
[----:B------:R-:W-:Y:S01]  /*1b10*/  LOP3.LUT R7, R9, R6, RZ, 0x3c, !PT ;  /* 0x0000000609077212 */ /* 0x000fe200078e3cff */
[----:B------:R-:W-:Y:S01]  /*1b20*/  @P2 STS.128 [R234+0xb000], RZ ;  /* 0x00b000ffea002388 */ /* 0x000fe20000000c00 */
[----:B------:R-:W-:Y:S01]  /*1b30*/  @!P2 LEA.HI.X R9, R4, c[0x0][0x174], R5, 0x1, P0 ;  /* 0x00005d000409aa11 */ /* 0x000fe200000f0c05 */
[----:B------:R-:W-:Y:S01]  /*1b40*/  IMAD.SHL.U32 R10, R11, 0x8, RZ ;  /* 0x000000080b0a7824 */ /* 0x000fe200078e00ff */
[----:B------:R-:W-:Y:S01]  /*1b50*/  @!P1 LEA R6, P0, R2, c[0x0][0x170], 0x1 ;  /* 0x00005c0002069a11 */ /* 0x000fe200078008ff */
[----:B------:R-:W-:Y:S01]  /*1b60*/  @!P1 IMAD.IADD R3, R3, 0x1, R21 ;  /* 0x0000000103039824 */ /* 0x000fe200078e0215 */
[----:B------:R-:W-:Y:S01]  /*1b70*/  SHF.R.U32.HI R4, RZ, 0x3, R0 ;  /* 0x00000003ff047819 */ /* 0x000fe20000011600 */
[----:B------:R-:W-:Y:S01]  /*1b80*/  @!PT LDS RZ, [RZ] ;  /* 0x00000000fffff984 */ /* 0x000fe20000000800 */
[----:B------:R-:W-:Y:S01]  /*1b90*/  @!PT LDS RZ, [RZ] ;  /* 0x00000000fffff984 */ /* 0x000fe20000000800 */
[----:B------:R-:W-:Y:S01]  /*1ba0*/  @!PT LDS RZ, [RZ] ;  /* 0x00000000fffff984 */ /* 0x000fe20000000800 */
[----:B------:R2:W-:Y:S01]  /*1bb0*/  @!P2 LDGSTS.E.BYPASS.LTC128B.128 [R234+0xb000], [R8.64] ;  /* 0x0b00000008eaafae */ /* 0x0005e2000b901d48 */
[----:B------:R-:W-:Y:S01]  /*1bc0*/  LOP3.LUT R5, R0, 0x8, R10, 0xf8, !PT ;  /* 0x0000000800057812 */ /* 0x000fe200078ef80a */
[----:B------:R-:W-:Y:S01]  /*1bd0*/  IMAD R0, R11, 0x200, R7 ;  /* 0x000002000b007824 */ /* 0x000fe200078e0207 */
[----:B------:R-:W-:Y:S01]  /*1be0*/  @!P1 LEA.HI.X R7, R2, c[0x0][0x174], R3, 0x1, P0 ;  /* 0x00005d0002079a11 */ /* 0x000fe200000f0c03 */
[----:B------:R-:W-:Y:S01]  /*1bf0*/  IMAD.SHL.U32 R3, R20, 0x40, RZ ;  /* 0x0000004014037824 */ /* 0x000fe200078e00ff */
[----:B------:R-:W-:Y:S01]  /*1c00*/  LEA.HI R2, R32, R138, RZ, 0x5 ;  /* 0x0000008a20027211 */ /* 0x000fe200078f28ff */
[----:B------:R-:W-:Y:S01]  /*1c10*/  IMAD.SHL.U32 R139, R0, 0x2, RZ ;  /* 0x00000002008b7824 */ /* 0x000fe200078e00ff */
[----:B------:R-:W-:Y:S01]  /*1c20*/  LOP3.LUT R227, R5, R4, RZ, 0x3c, !PT ;  /* 0x0000000405e37212 */ /* 0x000fe200078e3cff */
[----:B------:R-:W-:Y:S01]  /*1c30*/  @P1 STS.128 [R234+0xb800], RZ ;  /* 0x00b800ffea001388 */ /* 0x000fe20000000c00 */
[----:B------:R-:W-:Y:S01]  /*1c40*/  SHF.R.S32.HI R2, RZ, 0x5, R2 ;  /* 0x00000005ff027819 */ /* 0x000fe20000011402 */
[----:B------:R-:W-:Y:S01]  /*1c50*/  IMAD.MOV.U32 R0, RZ, RZ, 0x20 ;  /* 0x00000020ff007424 */ /* 0x000fe200078e00ff */
[----:B------:R-:W-:Y:S01]  /*1c60*/  LOP3.LUT R136, R3, 0xfffffe00, RZ, 0xc0, !PT ;  /* 0xfffffe0003887812 */ /* 0x000fe200078ec0ff */
[----:B------:R-:W-:Y:S01]  /*1c70*/  @!PT LDS RZ, [RZ] ;  /* 0x00000000fffff984 */ /* 0x000fe20000000800 */
[----:B------:R-:W-:Y:S01]  /*1c80*/  @!PT LDS RZ, [RZ] ;  /* 0x00000000fffff984 */ /* 0x000fe20000000800 */
[----:B------:R-:W-:Y:S01]  /*1c90*/  @!PT LDS RZ, [RZ] ;  /* 0x00000000fffff984 */ /* 0x000fe20000000800 */
[----:B------:R4:W-:Y:S01]  /*1ca0*/  @!P1 LDGSTS.E.BYPASS.LTC128B.128 [R234+0xb800], [R6.64] ;  /* 0x0b80000006ea9fae */ /* 0x0009e2000b901d48 */
[----:B------:R-:W-:-:S02]  /*1cb0*/  R2P PR, R22, 0x6 ;  /* 0x0000000616007804 */ /* 0x000fc40000000000 */
[----:B------:R-:W-:Y:S01]  /*1cc0*/  IADD3 R226, R139, 0x4040, RZ ;  /* 0x000040408be27810 */ /* 0x000fe20007ffe0ff */
[----:B------:R-:W-:Y:S01]  /*1cd0*/  IMAD R2, R2, 0x400, R136 ;  /* 0x0000040002027824 */ /* 0x000fe200078e0288 */
[----:B------:R-:W-:Y:S03]  /*1ce0*/  LDSM.16.M88.4 R52, [R139+0x4800] ;  /* 0x004800008b34783b */ /* 0x000fe60000000200 */
[----:B------:R-:W-:Y:S01]  /*1cf0*/  IMAD.IADD R2, R227, 0x1, R2 ;  /* 0x00000001e3027824 */ /* 0x000fe200078e0202 */
[----:B------:R-:W-:Y:S03]  /*1d00*/  LDSM.16.M88.4 R48, [R139+0x5000] ;  /* 0x005000008b30783b */ /* 0x000fe60000000200 */
[----:B------:R-:W-:Y:S01]  /*1d10*/  IMAD.SHL.U32 R222, R2, 0x2, RZ ;  /* 0x0000000202de7824 */ /* 0x000fe200078e00ff */
[----:B------:R-:W-:Y:S01]  /*1d20*/  LDSM.16.M88.4 R44, [R139+0x5800] ;  /* 0x005800008b2c783b */ /* 0x000fe20000000200 */
[----:B------:R-:W-:-:S03]  /*1d30*/  IMAD.MOV.U32 R2, RZ, RZ, 0x10 ;  /* 0x00000010ff027424 */ /* 0x000fc600078e00ff */
[----:B---3--:R-:W3:Y:S02]  /*1d40*/  LDSM.16.M88.4 R16, [R222] ;  /* 0x00000000de10783b */ /* 0x008ee40000000200 */
[----:B------:R-:W-:Y:S02]  /*1d50*/  SEL R2, R2, 0xfffffff0, !P1 ;  /* 0xfffffff002027807 */ /* 0x000fe40004800000 */
[----:B-1----:R-:W1:Y:S03]  /*1d60*/  LDSM.16.M88.4 R12, [R222+0x2000] ;  /* 0x00200000de0c783b */ /* 0x002e660000000200 */
[----:B------:R-:W-:Y:S01]  /*1d70*/  IMAD R225, R2, 0x2, R222 ;  /* 0x0000000202e17824 */ /* 0x000fe200078e02de */
[----:B------:R-:W-:Y:S04]  /*1d80*/  LDSM.16.M88.4 R36, [R139+0x6800] ;  /* 0x006800008b24783b */ /* 0x000fe80000000200 */
[----:B----4-:R-:W4:Y:S04]  /*1d90*/  LDSM.16.M88.4 R4, [R139+0x4000] ;  /* 0x004000008b04783b */ /* 0x010f280000000200 */
[----:B------:R-:W-:Y:S04]  /*1da0*/  LDSM.16.M88.4 R40, [R139+0x6000] ;  /* 0x006000008b28783b */ /* 0x000fe80000000200 */
[----:B------:R-:W5:Y:S04]  /*1db0*/  LDSM.16.M88.4 R32, [R139+0x7000] ;  /* 0x007000008b20783b */ /* 0x000f680000000200 */
[----:B------:R-:W5:Y:S04]  /*1dc0*/  LDSM.16.M88.4 R24, [R139+0x7800] ;  /* 0x007800008b18783b */ /* 0x000f680000000200 */
[----:B--2---:R-:W-:Y:S04]  /*1dd0*/  LDSM.16.M88.4 R8, [R225+0x2000] ;  /* 0x00200000e108783b */ /* 0x004fe80000000200 */
[----:B------:R-:W-:Y:S04]  /*1de0*/  LDSM.16.M88.4 R20, [R225] ;  /* 0x00000000e114783b */ /* 0x000fe80000000200 */
[----:B------:R-:W0:Y:S01]  /*1df0*/  LDGDEPBAR ;  /* 0x00000000000079af */ /* 0x000e220000000000 */
[----:B---3--:R-:W-:Y:S08]  /*1e00*/  HMMA.16816.F32.BF16 R160, R16, R54, RZ ;  /* 0x0000003610a0723c */ /* 0x008ff000000418ff */
[----:B-1----:R-:W-:Y:S08]  /*1e10*/  HMMA.16816.F32.BF16 R120, R12, R52, RZ ;  /* 0x000000340c78723c */ /* 0x002ff000000418ff */
[-C--:B----4-:R-:W-:Y:S08]  /*1e20*/  HMMA.16816.F32.BF16 R156, R16, R4.reuse, RZ ;  /* 0x00000004109c723c */ /* 0x090ff000000418ff */
[----:B------:R-:W-:Y:S01]  /*1e30*/  HMMA.16816.F32.BF16 R128, R12, R4, RZ ;  /* 0x000000040c80723c */ /* 0x000fe200000418ff */
[----:B------:R-:W-:-:S02]  /*1e40*/  IMAD.MOV.U32 R193, RZ, RZ, R160 ;  /* 0x000000ffffc17224 */ /* 0x000fc400078e00a0 */
[----:B------:R-:W-:Y:S02]  /*1e50*/  IMAD.MOV.U32 R192, RZ, RZ, R161 ;  /* 0x000000ffffc07224 */ /* 0x000fe400078e00a1 */
[----:B------:R-:W-:Y:S02]  /*1e60*/  IMAD.MOV.U32 R30, RZ, RZ, R163 ;  /* 0x000000ffff1e7224 */ /* 0x000fe400078e00a3 */
[----:B------:R-:W-:Y:S01]  /*1e70*/  SEL R4, R0, 0xffffffe0, !P2 ;  /* 0xffffffe000047807 */ /* 0x000fe20005000000 */
[----:B------:R-:W-:Y:S01]  /*1e80*/  HMMA.16816.F32.BF16 R56, R16, R6, RZ ;  /* 0x000000061038723c */ /* 0x000fe200000418ff */
[----:B------:R-:W-:Y:S01]  /*1e90*/  R2P PR, R31, 0x6 ;  /* 0x000000061f007804 */ /* 0x000fe20000000000 */
[----:B------:R-:W-:Y:S02]  /*1ea0*/  IMAD.MOV.U32 R31, RZ, RZ, R162 ;  /* 0x000000ffff1f7224 */ /* 0x000fe400078e00a2 */
[----:B------:R-:W-:Y:S02]  /*1eb0*/  IMAD R223, R4, 0x2, R222 ;  /* 0x0000000204df7824 */ /* 0x000fe400078e02de */
[----:B------:R-:W-:-:S02]  /*1ec0*/  SEL R0, R0, 0xffffffe0, !P1 ;  /* 0xffffffe000007807 */ /* 0x000fc40004800000 */
[----:B------:R-:W-:Y:S01]  /*1ed0*/  HMMA.16816.F32.BF16 R160, R16, R50, RZ ;  /* 0x0000003210a0723c */ /* 0x000fe200000418ff */
[----:B------:R-:W-:Y:S02]  /*1ee0*/  IMAD R224, R2, 0x2, R223 ;  /* 0x0000000202e07824 */ /* 0x000fe400078e02df */
[----:B------:R-:W-:-:S05]  /*1ef0*/  IMAD.IADD R221, R139, 0x1, R0 ;  /* 0x000000018bdd7824 */ /* 0x000fca00078e0200 */
[----:B------:R-:W1:Y:S01]  /*1f00*/  LDSM.16.M88.4 R92, [R221+0x6800] ;  /* 0x00680000dd5c783b */ /* 0x000e620000000200 */
[----:B------:R-:W-:Y:S03]  /*1f10*/  HMMA.16816.F32.BF16 R104, R12, R54, RZ ;  /* 0x000000360c68723c */ /* 0x000fe600000418ff */
[----:B------:R-:W2:Y:S04]  /*1f20*/  LDSM.16.M88.4 R100, [R221+0x5800] ;  /* 0x00580000dd64783b */ /* 0x000ea80000000200 */
[----:B------:R-:W3:Y:S01]  /*1f30*/  LDSM.16.M88.4 R88, [R221+0x7000] ;  /* 0x00700000dd58783b */ /* 0x000ee20000000200 */
[----:B------:R-:W-:Y:S01]  /*1f40*/  HMMA.16816.F32.BF16 R152, R16, R52, RZ ;  /* 0x000000341098723c */ /* 0x000fe200000418ff */
[----:B------:R-:W-:-:S02]  /*1f50*/  IMAD.MOV.U32 R201, RZ, RZ, R56 ;  /* 0x000000ffffc97224 */ /* 0x000fc400078e0038 */
[----:B------:R-:W4:Y:S01]  /*1f60*/  LDSM.16.M88.4 R68, [R221+0x4800] ;  /* 0x00480000dd44783b */ /* 0x000f220000000200 */
[----:B------:R-:W-:Y:S02]  /*1f70*/  IMAD.MOV.U32 R200, RZ, RZ, R57 ;  /* 0x000000ffffc87224 */ /* 0x000fe400078e0039 */
[----:B------:R-:W-:Y:S01]  /*1f80*/  IMAD.MOV.U32 R195, RZ, RZ, R58 ;  /* 0x000000ffffc37224 */ /* 0x000fe200078e003a */
[----:B------:R-:W1:Y:S01]  /*1f90*/  LDSM.16.M88.4 R80, [R221+0x5000] ;  /* 0x00500000dd50783b */ /* 0x000e620000000200 */
[C---:B------:R-:W-:Y:S01]  /*1fa0*/  HMMA.16816.F32.BF16 R116, R12.reuse, R48, RZ ;  /* 0x000000300c74723c */ /* 0x040fe200000418ff */
[----:B------:R-:W-:Y:S02]  /*1fb0*/  IMAD.MOV.U32 R194, RZ, RZ, R59 ;  /* 0x000000ffffc27224 */ /* 0x000fe400078e003b */
[----:B------:R-:W-:Y:S04]  /*1fc0*/  LDSM.16.M88.4 R56, [R221+0x4000] ;  /* 0x00400000dd38783b */ /* 0x000fe80000000200 */
[----:B------:R-:W1:Y:S01]  /*1fd0*/  LDSM.16.M88.4 R84, [R221+0x7800] ;  /* 0x00780000dd54783b */ /* 0x000e620000000200 */
[----:B------:R-:W-:Y:S03]  /*1fe0*/  HMMA.16816.F32.BF16 R76, R12, R50, RZ ;  /* 0x000000320c4c723c */ /* 0x000fe600000418ff */
[----:B------:R-:W1:Y:S04]  /*1ff0*/  LDSM.16.M88.4 R96, [R221+0x6000] ;  /* 0x00600000dd60783b */ /* 0x000e680000000200 */
[----:B------:R-:W-:Y:S01]  /*2000*/  IMAD.MOV.U32 R51, RZ, RZ, R160 ;  /* 0x000000ffff337224 */ /* 0x000fe200078e00a0 */
[----:B------:R-:W-:Y:S01]  /*2010*/  HMMA.16816.F32.BF16 R52, R16, R48, RZ ;  /* 0x000000301034723c */ /* 0x000fe200000418ff */
[----:B------:R-:W-:-:S06]  /*2020*/  IMAD.MOV.U32 R50, RZ, RZ, R161 ;  /* 0x000000ffff327224 */ /* 0x000fcc00078e00a1 */
[----:B------:R-:W-:Y:S01]  /*2030*/  IMAD.MOV.U32 R49, RZ, RZ, R162 ;  /* 0x000000ffff317224 */ /* 0x000fe200078e00a2 */
[----:B------:R-:W-:Y:S01]  /*2040*/  HMMA.16816.F32.BF16 R144, R12, R38, RZ ;  /* 0x000000260c90723c */ /* 0x000fe200000418ff */
[----:B------:R-:W-:-:S07]  /*2050*/  IMAD.MOV.U32 R48, RZ, RZ, R163 ;  /* 0x000000ffff307224 */ /* 0x000fce00078e00a3 */
[----:B------:R-:W-:Y:S08]  /*2060*/  HMMA.16816.F32.BF16 R160, R16, R46, RZ ;  /* 0x0000002e10a0723c */ /* 0x000ff000000418ff */
[C---:B------:R-:W-:Y:S08]  /*2070*/  HMMA.16816.F32.BF16 R112, R12.reuse, R44, RZ ;  /* 0x0000002c0c70723c */ /* 0x040ff000000418ff */
[----:B------:R-:W-:Y:S08]  /*2080*/  HMMA.16816.F32.BF16 R132, R12, R46, RZ ;  /* 0x0000002e0c84723c */ /* 0x000ff000000418ff */
[----:B------:R-:W-:Y:S01]  /*2090*/  HMMA.16816.F32.BF16 R188, R16, R44, RZ ;  /* 0x0000002c10bc723c */ /* 0x000fe200000418ff */
[----:B------:R-:W-:-:S02]  /*20a0*/  IMAD.MOV.U32 R3, RZ, RZ, R163 ;  /* 0x000000ffff037224 */ /* 0x000fc400078e00a3 */
[----:B------:R-:W-:Y:S02]  /*20b0*/  IMAD.MOV.U32 R29, RZ, RZ, R160 ;  /* 0x000000ffff1d7224 */ /* 0x000fe400078e00a0 */
[----:B------:R-:W-:-:S03]  /*20c0*/  IMAD.MOV.U32 R5, RZ, RZ, R162 ;  /* 0x000000ffff057224 */ /* 0x000fc600078e00a2 */
[----:B-----5:R-:W-:Y:S08]  /*20d0*/  HMMA.16816.F32.BF16 R148, R12, R34, RZ ;  /* 0x000000220c94723c */ /* 0x020ff000000418ff */
[----:B------:R-:W-:Y:S08]  /*20e0*/  HMMA.16816.F32.BF16 R44, R16, R42, RZ ;  /* 0x0000002a102c723c */ /* 0x000ff000000418ff */
[C---:B------:R-:W-:Y:S08]  /*20f0*/  HMMA.16816.F32.BF16 R64, R12.reuse, R32, RZ ;  /* 0x000000200c40723c */ /* 0x040ff000000418ff */
[----:B------:R-:W-:Y:S07]  /*2100*/  HMMA.16816.F32.BF16 R124, R12, R6, RZ ;  /* 0x000000060c7c723c */ /* 0x000fee00000418ff */
[----:B------:R-:W-:Y:S01]  /*2110*/  IMAD.MOV.U32 R6, RZ, RZ, R161 ;  /* 0x000000ffff067224 */ /* 0x000fe200078e00a1 */
[C---:B------:R-:W-:Y:S08]  /*2120*/  HMMA.16816.F32.BF16 R184, R16.reuse, R40, RZ ;  /* 0x0000002810b8723c */ /* 0x040ff000000418ff */
[C---:B------:R-:W-:Y:S08]  /*2130*/  HMMA.16816.F32.BF16 R176, R16.reuse, R36, RZ ;  /* 0x0000002410b0723c */ /* 0x040ff000000418ff */
[C---:B------:R-:W-:Y:S08]  /*2140*/  HMMA.16816.F32.BF16 R248, R16.reuse, R38, RZ ;  /* 0x0000002610f8723c */ /* 0x040ff000000418ff */
[C---:B------:R-:W-:Y:S08]  /*2150*/  HMMA.16816.F32.BF16 R172, R16.reuse, R32, RZ ;  /* 0x0000002010ac723c */ /* 0x040ff000000418ff */
[C---:B------:R-:W-:Y:S08]  /*2160*/  HMMA.16816.F32.BF16 R244, R16.reuse, R34, RZ ;  /* 0x0000002210f4723c */ /* 0x040ff000000418ff */
[C---:B------:R-:W-:Y:S08]  /*2170*/  HMMA.16816.F32.BF16 R160, R16.reuse, R24, RZ ;  /* 0x0000001810a0723c */ /* 0x040ff000000418ff */
[----:B------:R-:W-:Y:S08]  /*2180*/  HMMA.16816.F32.BF16 R240, R16, R26, RZ ;  /* 0x0000001a10f0723c */ /* 0x000ff000000418ff */
[----:B-1----:R-:W-:Y:S07]  /*2190*/  HMMA.16816.F32.BF16 R16, R8, R94, R144 ;  /* 0x0000005e0810723c */ /* 0x002fee0000041890 */
[----:B------:R-:W-:Y:S01]  /*21a0*/  IMAD.MOV.U32 R147, RZ, RZ, R3 ;  /* 0x000000ffff937224 */ /* 0x000fe200078e0003 */
[----:B------:R-:W-:Y:S01]  /*21b0*/  IADD3 R3, R139, 0x4000, RZ ;  /* 0x000040008b037810 */ /* 0x000fe20007ffe0ff */
[----:B------:R-:W-:Y:S01]  /*21c0*/  HMMA.16816.F32.BF16 R108, R12, R40, RZ ;  /* 0x000000280c6c723c */ /* 0x000fe200000418ff */
[----:B------:R-:W-:-:S02]  /*21d0*/  IMAD.MOV.U32 R144, RZ, RZ, R29 ;  /* 0x000000ffff907224 */ /* 0x000fc400078e001d */
[----:B------:R-:W-:Y:S01]  /*21e0*/  @P2 IADD3 R226, R3, -0x40, RZ ;  /* 0xffffffc003e22810 */ /* 0x000fe20007ffe0ff */
[----:B------:R-:W-:Y:S02]  /*21f0*/  IMAD.MOV.U32 R145, RZ, RZ, R6 ;  /* 0x000000ffff917224 */ /* 0x000fe400078e0006 */
[----:B------:R-:W-:Y:S01]  /*2200*/  IMAD.MOV.U32 R146, RZ, RZ, R5 ;  /* 0x000000ffff927224 */ /* 0x000fe200078e0005 */
[C---:B------:R-:W-:Y:S01]  /*2210*/  IADD3 R233, R226.reuse, 0x800, RZ ;  /* 0x00000800e2e97810 */ /* 0x040fe20007ffe0ff */
[----:B------:R-:W-:Y:S01]  /*2220*/  HMMA.16816.F32.BF16 R72, R12, R36, RZ ;  /* 0x000000240c48723c */ /* 0x000fe200000418ff */
[----:B------:R-:W-:Y:S01]  /*2230*/  IMAD.MOV.U32 R41, RZ, RZ, R46 ;  /* 0x000000ffff297224 */ /* 0x000fe200078e002e */
[----:B------:R-:W-:Y:S01]  /*2240*/  IADD3 R232, R226, 0x1000, RZ ;  /* 0x00001000e2e87810 */ /* 0x000fe20007ffe0ff */
[----:B------:R-:W-:Y:S02]  /*2250*/  IMAD.MOV.U32 R40, RZ, RZ, R47 ;  /* 0x000000ffff287224 */ /* 0x000fe400078e002f */
[----:B------:R-:W-:-:S02]  /*2260*/  IMAD.IADD R220, R0, 0x1, R226 ;  /* 0x0000000100dc7824 */ /* 0x000fc400078e02e2 */
[----:B------:R-:W-:Y:S01]  /*2270*/  IMAD.SHL.U32 R0, R138, 0x2, RZ ;  /* 0x000000028a007824 */ /* 0x000fe200078e00ff */
[----:B------:R-:W-:Y:S04]  /*2280*/  HMMA.16816.F32.BF16 R60, R12, R24, RZ ;  /* 0x000000180c3c723c */ /* 0x000fe800000418ff */
[----:B------:R-:W-:-:S04]  /*2290*/  LOP3.LUT R0, R0, 0x6, RZ, 0xc0, !PT ;  /* 0x0000000600007812 */ /* 0x000fc800078ec0ff */
[----:B------:R-:W-:Y:S01]  /*22a0*/  HMMA.16816.F32.BF16 R140, R12, R42, RZ ;  /* 0x0000002a0c8c723c */ /* 0x000fe200000418ff */
[----:B------:R-:W-:-:S05]  /*22b0*/  IMAD R0, R137, 0x80, R0 ;  /* 0x0000008089007824 */ /* 0x000fca00078e0200 */
[C---:B------:R-:W-:Y:S01]  /*22c0*/  IADD3 R3, R0.reuse, 0x1, RZ ;  /* 0x0000000100037810 */ /* 0x040fe20007ffe0ff */
[----:B------:R-:W-:Y:S01]  /*22d0*/  IMAD.MOV.U32 R43, RZ, RZ, R44 ;  /* 0x000000ffff2b7224 */ /* 0x000fe200078e002c */
[----:B------:R-:W-:Y:S01]  /*22e0*/  HMMA.16816.F32.BF16 R12, R12, R26, RZ ;  /* 0x0000001a0c0c723c */ /* 0x000fe200000418ff */
[----:B------:R-:W-:Y:S01]  /*22f0*/  IMAD.MOV.U32 R42, RZ, RZ, R45 ;  /* 0x000000ffff2a7224 */ /* 0x000fe200078e002d */
[----:B------:R-:W-:Y:S01]  /*2300*/  LDSM.16.M88.4 R24, [R223+0x2000] ;  /* 0x00200000df18783b */ /* 0x000fe20000000200 */
[-C--:B------:R-:W-:Y:S02]  /*2310*/  ISETP.GE.AND P3, PT, R3, R28.reuse, PT ;  /* 0x0000001c0300720c */ /* 0x080fe40003f66270 */
[C---:B------:R-:W-:Y:S01]  /*2320*/  IADD3 R3, R0.reuse, 0x10, RZ ;  /* 0x0000001000037810 */ /* 0x040fe20007ffe0ff */
[----:B------:R-:W1:Y:S01]  /*2330*/  LDSM.16.M88.4 R44, [R226+0x800] ;  /* 0x00080000e22c783b */ /* 0x000e620000000200 */
[-C--:B------:R-:W-:Y:S01]  /*2340*/  ISETP.GE.AND P4, PT, R0, R28.reuse, PT ;  /* 0x0000001c0000720c */ /* 0x080fe20003f86270 */
[----:B--2---:R-:W-:Y:S01]  /*2350*/  HMMA.16816.F32.BF16 R212, R8, R100, R112 ;  /* 0x0000006408d4723c */ /* 0x004fe20000041870 */
[----:B------:R-:W-:-:S02]  /*2360*/  ISETP.GE.AND P0, PT, R3, R28, PT ;  /* 0x0000001c0300720c */ /* 0x000fc40003f06270 */
[C---:B------:R-:W-:Y:S02]  /*2370*/  IADD3 R3, R0.reuse, 0x18, RZ ;  /* 0x0000001800037810 */ /* 0x040fe40007ffe0ff */
[C---:B------:R-:W-:Y:S02]  /*2380*/  IADD3 R6, R0.reuse, 0x8, RZ ;  /* 0x0000000800067810 */ /* 0x040fe40007ffe0ff */
[-C--:B------:R-:W-:Y:S01]  /*2390*/  ISETP.GE.AND P5, PT, R3, R28.reuse, PT ;  /* 0x0000001c0300720c */ /* 0x080fe20003fa6270 */
[----:B---3--:R-:W-:Y:S01]  /*23a0*/  HMMA.16816.F32.BF16 R112, R8, R90, R148 ;  /* 0x0000005a0870723c */ /* 0x008fe20000041894 */
[----:B------:R-:W-:Y:S02]  /*23b0*/  IADD3 R3, R0, 0x19, RZ ;  /* 0x0000001900037810 */ /* 0x000fe40007ffe0ff */
[----:B------:R-:W-:Y:S02]  /*23c0*/  ISETP.GE.AND P2, PT, R6, R28, PT ;  /* 0x0000001c0600720c */ /* 0x000fe40003f46270 */
[----:B------:R-:W-:-:S02]  /*23d0*/  IADD3 R5, R0, 0x9, RZ ;  /* 0x0000000900057810 */ /* 0x000fc40007ffe0ff */
[----:B------:R-:W-:Y:S01]  /*23e0*/  IADD3 R6, R0, 0x11, RZ ;  /* 0x0000001100067810 */ /* 0x000fe20007ffe0ff */
[----:B------:R-:W-:Y:S01]  /*23f0*/  HMMA.16816.F32.BF16 R196, R8, R88, R64 ;  /* 0x0000005808c4723c */ /* 0x000fe20000041840 */
[----:B------:R-:W2:Y:S01]  /*2400*/  LDSM.16.M88.4 R64, [R226+0x2800] ;  /* 0x00280000e240783b */ /* 0x000ea20000000200 */
[-C--:B------:R-:W-:Y:S02]  /*2410*/  ISETP.GE.AND P1, PT, R5, R28.reuse, PT ;  /* 0x0000001c0500720c */ /* 0x080fe40003f26270 */
[----:B------:R-:W-:-:S04]  /*2420*/  ISETP.GE.AND P6, PT, R6, R28, PT ;  /* 0x0000001c0600720c */ /* 0x000fc80003fc6270 */
[----:B----4-:R-:W-:Y:S08]  /*2430*/  HMMA.16816.F32.BF16 R164, R8, R70, R104 ;  /* 0x0000004608a4723c */ /* 0x010ff00000041868 */
[----:B------:R-:W-:Y:S01]  /*2440*/  HMMA.16816.F32.BF16 R148, R20, R80, R52 ;  /* 0x000000501494723c */ /* 0x000fe20000041834 */
[----:B------:R-:W3:Y:S07]  /*2450*/  LDSM.16.M88.4 R52, [R226+0x3800] ;  /* 0x00380000e234783b */ /* 0x000eee0000000200 */
[C---:B------:R-:W-:Y:S01]  /*2460*/  HMMA.16816.F32.BF16 R104, R8.reuse, R82, R76 ;  /* 0x000000520868723c */ /* 0x040fe2000004184c */
[----:B------:R-:W4:Y:S07]  /*2470*/  LDSM.16.M88.4 R76, [R226+0x1800] ;  /* 0x00180000e24c783b */ /* 0x000f2e0000000200 */
[C---:B------:R-:W-:Y:S08]  /*2480*/  HMMA.16816.F32.BF16 R228, R8.reuse, R68, R120 ;  /* 0x0000004408e4723c */ /* 0x040ff00000041878 */
[C---:B------:R-:W-:Y:S01]  /*2490*/  HMMA.16816.F32.BF16 R204, R8.reuse, R92, R72 ;  /* 0x0000005c08cc723c */ /* 0x040fe20000041848 */
[----:B------:R-:W-:Y:S07]  /*24a0*/  LDSM.16.M88.4 R72, [R226+0x2000] ;  /* 0x00200000e248783b */ /* 0x000fee0000000200 */
[C---:B------:R-:W-:Y:S01]  /*24b0*/  HMMA.16816.F32.BF16 R180, R8.reuse, R84, R60 ;  /* 0x0000005408b4723c */ /* 0x040fe2000004183c */
[----:B------:R-:W-:Y:S07]  /*24c0*/  LDSM.16.M88.4 R60, [R226+0x3000] ;  /* 0x00300000e23c783b */ /* 0x000fee0000000200 */
[C---:B------:R-:W-:Y:S07]  /*24d0*/  HMMA.16816.F32.BF16 R168, R8.reuse, R58, R124 ;  /* 0x0000003a08a8723c */ /* 0x040fee000004187c */
[----:B------:R-:W-:Y:S01]  /*24e0*/  IMAD.MOV.U32 R124, RZ, RZ, R51 ;  /* 0x000000ffff7c7224 */ /* 0x000fe200078e0033 */
[----:B------:R-:W-:Y:S01]  /*24f0*/  HMMA.16816.F32.BF16 R36, R8, R102, R132 ;  /* 0x000000660824723c */ /* 0x000fe20000041884 */
[----:B------:R-:W-:-:S02]  /*2500*/  IMAD.MOV.U32 R125, RZ, RZ, R50 ;  /* 0x000000ffff7d7224 */ /* 0x000fc400078e0032 */
[----:B------:R-:W-:Y:S02]  /*2510*/  IMAD.MOV.U32 R126, RZ, RZ, R49 ;  /* 0x000000ffff7e7224 */ /* 0x000fe400078e0031 */
[----:B------:R-:W-:Y:S02]  /*2520*/  IMAD.MOV.U32 R127, RZ, RZ, R48 ;  /* 0x000000ffff7f7224 */ /* 0x000fe400078e0030 */
[----:B------:R-:W5:Y:S01]  /*2530*/  LDSM.16.M88.4 R48, [R226] ;  /* 0x00000000e230783b */ /* 0x000f620000000200 */
[----:B------:R-:W-:Y:S01]  /*2540*/  HMMA.16816.F32.BF16 R120, R8, R86, R12 ;  /* 0x000000560878723c */ /* 0x000fe2000004180c */
[----:B------:R-:W-:Y:S02]  /*2550*/  IMAD.MOV.U32 R132, RZ, RZ, R43 ;  /* 0x000000ffff847224 */ /* 0x000fe400078e002b */
[----:B------:R-:W1:Y:S01]  /*2560*/  LDSM.16.M88.4 R12, [R223] ;  /* 0x00000000df0c783b */ /* 0x000e620000000200 */
[----:B------:R-:W-:Y:S02]  /*2570*/  IMAD.MOV.U32 R133, RZ, RZ, R42 ;  /* 0x000000ffff857224 */ /* 0x000fe400078e002a */
[----:B------:R-:W-:-:S02]  /*2580*/  IMAD.MOV.U32 R134, RZ, RZ, R41 ;  /* 0x000000ffff867224 */ /* 0x000fc400078e0029 */
[-C--:B------:R-:W-:Y:S01]  /*2590*/  HMMA.16816.F32.BF16 R236, R8, R56.reuse, R128 ;  /* 0x0000003808ec723c */ /* 0x080fe20000041880 */
[----:B------:R-:W-:Y:S02]  /*25a0*/  IMAD.MOV.U32 R135, RZ, RZ, R40 ;  /* 0x000000ffff877224 */ /* 0x000fe400078e0028 */
[----:B------:R-:W1:Y:S05]  /*25b0*/  LDSM.16.M88.4 R40, [R226+0x1000] ;  /* 0x00100000e228783b */ /* 0x000e6a0000000200 */
[----:B------:R-:W-:Y:S08]  /*25c0*/  HMMA.16816.F32.BF16 R128, R20, R56, R156 ;  /* 0x000000381480723c */ /* 0x000ff0000004189c */
[C---:B------:R-:W-:Y:S07]  /*25d0*/  HMMA.16816.F32.BF16 R216, R8.reuse, R80, R116 ;  /* 0x0000005008d8723c */ /* 0x040fee0000041874 */
[----:B------:R-:W-:Y:S01]  /*25e0*/  IMAD.MOV.U32 R116, RZ, RZ, R193 ;  /* 0x000000ffff747224 */ /* 0x000fe200078e00c1 */
[----:B------:R-:W-:Y:S01]  /*25f0*/  HMMA.16816.F32.BF16 R208, R8, R96, R108 ;  /* 0x0000006008d0723c */ /* 0x000fe2000004186c */
[----:B------:R-:W-:-:S02]  /*2600*/  IMAD.MOV.U32 R117, RZ, RZ, R192 ;  /* 0x000000ffff757224 */ /* 0x000fc400078e00c0 */
[----:B------:R-:W-:Y:S02]  /*2610*/  IMAD.MOV.U32 R118, RZ, RZ, R31 ;  /* 0x000000ffff767224 */ /* 0x000fe400078e001f */
[----:B------:R-:W-:Y:S02]  /*2620*/  IMAD.MOV.U32 R119, RZ, RZ, R30 ;  /* 0x000000ffff777224 */ /* 0x000fe400078e001e */
[----:B------:R-:W-:Y:S01]  /*2630*/  IMAD.MOV.U32 R110, RZ, RZ, R195 ;  /* 0x000000ffff6e7224 */ /* 0x000fe200078e00c3 */
[----:B------:R-:W-:Y:S01]  /*2640*/  HMMA.16816.F32.BF16 R32, R8, R98, R140 ;  /* 0x000000620820723c */ /* 0x000fe2000004188c */
[----:B------:R-:W-:Y:S01]  /*2650*/  IMAD.MOV.U32 R111, RZ, RZ, R194 ;  /* 0x000000ffff6f7224 */ /* 0x000fe200078e00c2 */
[----:B------:R-:W-:Y:S01]  /*2660*/  LDSM.16.M88.4 R8, [R224+0x2000] ;  /* 0x00200000e008783b */ /* 0x000fe20000000200 */
[----:B------:R-:W-:Y:S02]  /*2670*/  IMAD.MOV.U32 R108, RZ, RZ, R201 ;  /* 0x000000ffff6c7224 */ /* 0x000fe400078e00c9 */
[----:B------:R-:W-:-:S03]  /*2680*/  IMAD.MOV.U32 R109, RZ, RZ, R200 ;  /* 0x000000ffff6d7224 */ /* 0x000fc600078e00c8 */
[C---:B------:R-:W-:Y:S08]  /*2690*/  HMMA.16816.F32.BF16 R192, R20.reuse, R96, R184 ;  /* 0x0000006014c0723c */ /* 0x040ff000000418b8 */
[C---:B------:R-:W-:Y:S08]  /*26a0*/  HMMA.16816.F32.BF16 R184, R20.reuse, R88, R172 ;  /* 0x0000005814b8723c */ /* 0x040ff000000418ac */
[----:B------:R-:W-:Y:S08]  /*26b0*/  HMMA.16816.F32.BF16 R156, R20, R94, R248 ;  /* 0x0000005e149c723c */ /* 0x000ff000000418f8 */
[C---:B-1----:R-:W-:Y:S08]  /*26c0*/  HMMA.16816.F32.BF16 R172, R24.reuse, R44, R228 ;  /* 0x0000002c18ac723c */ /* 0x042ff000000418e4 */
[C---:B--2---:R-:W-:Y:S08]  /*26d0*/  HMMA.16816.F32.BF16 R228, R24.reuse, R64, R204 ;  /* 0x0000004018e4723c */ /* 0x044ff000000418cc */
[C---:B---3--:R-:W-:Y:S08]  /*26e0*/  HMMA.16816.F32.BF16 R248, R24.reuse, R52, R180 ;  /* 0x0000003418f8723c */ /* 0x048ff000000418b4 */
[C---:B----4-:R-:W-:Y:S01]  /*26f0*/  HMMA.16816.F32.BF16 R180, R24.reuse, R78, R36 ;  /* 0x0000004e18b4723c */ /* 0x050fe20000041824 */
[----:B------:R-:W1:Y:S07]  /*2700*/  LDSM.16.M88.4 R36, [R220] ;  /* 0x00000000dc24783b */ /* 0x000e6e0000000200 */
[----:B------:R-:W-:Y:S01]  /*2710*/  HMMA.16816.F32.BF16 R204, R24, R66, R16 ;  /* 0x0000004218cc723c */ /* 0x000fe20000041810 */
[----:B------:R-:W2:Y:S07]  /*2720*/  LDSM.16.M88.4 R16, [R224] ;  /* 0x00000000e010783b */ /* 0x000eae0000000200 */
[C---:B------:R-:W-:Y:S08]  /*2730*/  HMMA.16816.F32.BF16 R108, R20.reuse, R58, R108 ;  /* 0x0000003a146c723c */ /* 0x040ff0000004186c */
[C---:B------:R-:W-:Y:S08]  /*2740*/  HMMA.16816.F32.BF16 R140, R20.reuse, R68, R152 ;  /* 0x00000044148c723c */ /* 0x040ff00000041898 */
[C---:B------:R-:W-:Y:S08]  /*2750*/  HMMA.16816.F32.BF16 R200, R20.reuse, R92, R176 ;  /* 0x0000005c14c8723c */ /* 0x040ff000000418b0 */
[C---:B------:R-:W-:Y:S08]  /*2760*/  HMMA.16816.F32.BF16 R176, R20.reuse, R84, R160 ;  /* 0x0000005414b0723c */ /* 0x040ff000000418a0 */
[C---:B------:R-:W-:Y:S08]  /*2770*/  HMMA.16816.F32.BF16 R144, R20.reuse, R102, R144 ;  /* 0x000000661490723c */ /* 0x040ff00000041890 */
[C---:B------:R-:W-:Y:S08]  /*2780*/  HMMA.16816.F32.BF16 R160, R20.reuse, R98, R132 ;  /* 0x0000006214a0723c */ /* 0x040ff00000041884 */
[C---:B------:R-:W-:Y:S08]  /*2790*/  HMMA.16816.F32.BF16 R124, R20.reuse, R82, R124 ;  /* 0x00000052147c723c */ /* 0x040ff0000004187c */
[----:B------:R-:W-:Y:S08]  /*27a0*/  HMMA.16816.F32.BF16 R132, R20, R90, R244 ;  /* 0x0000005a1484723c */ /* 0x000ff000000418f4 */
[-C--:B-----5:R-:W-:Y:S08]  /*27b0*/  HMMA.16816.F32.BF16 R92, R24, R48.reuse, R236 ;  /* 0x00000030185c723c */ /* 0x0a0ff000000418ec */
[----:B------:R-:W-:Y:S08]  /*27c0*/  HMMA.16816.F32.BF16 R56, R12, R48, R128 ;  /* 0x000000300c38723c */ /* 0x000ff00000041880 */
[C---:B------:R-:W-:Y:S08]  /*27d0*/  HMMA.16816.F32.BF16 R116, R20.reuse, R70, R116 ;  /* 0x000000461474723c */ /* 0x040ff00000041874 */
[C---:B------:R-:W-:Y:S08]  /*27e0*/  HMMA.16816.F32.BF16 R188, R20.reuse, R100, R188 ;  /* 0x0000006414bc723c */ /* 0x040ff000000418bc */
[----:B------:R-:W-:Y:S01]  /*27f0*/  HMMA.16816.F32.BF16 R96, R20, R86, R240 ;  /* 0x000000561460723c */ /* 0x000fe200000418f0 */
[----:B------:R-:W-:Y:S07]  /*2800*/  LDSM.16.M88.4 R20, [R220+0x1000] ;  /* 0x00100000dc14783b */ /* 0x000fee0000000200 */
[C---:B------:R-:W-:Y:S08]  /*2810*/  HMMA.16816.F32.BF16 R244, R24.reuse, R60, R196 ;  /* 0x0000003c18f4723c */ /* 0x040ff000000418c4 */
[C---:B------:R-:W-:Y:S01]  /*2820*/  HMMA.16816.F32.BF16 R196, R24.reuse, R74, R32 ;  /* 0x0000004a18c4723c */ /* 0x040fe20000041820 */
[----:B------:R-:W3:Y:S07]  /*2830*/  LDSM.16.M88.4 R32, [R220+0x800] ;  /* 0x00080000dc20783b */ /* 0x000eee0000000200 */
[-C--:B------:R-:W-:Y:S08]  /*2840*/  HMMA.16816.F32.BF16 R152, R24, R50.reuse, R168 ;  /* 0x000000321898723c */ /* 0x080ff000000418a8 */
[----:B------:R-:W-:Y:S08]  /*2850*/  HMMA.16816.F32.BF16 R48, R12, R50, R108 ;  /* 0x000000320c30723c */ /* 0x000ff0000004186c */
[C---:B------:R-:W-:Y:S08]  /*2860*/  HMMA.16816.F32.BF16 R216, R24.reuse, R40, R216 ;  /* 0x0000002818d8723c */ /* 0x040ff000000418d8 */
[C---:B------:R-:W-:Y:S08]  /*2870*/  HMMA.16816.F32.BF16 R212, R24.reuse, R76, R212 ;  /* 0x0000004c18d4723c */ /* 0x040ff000000418d4 */
[C---:B------:R-:W-:Y:S08]  /*2880*/  HMMA.16816.F32.BF16 R208, R24.reuse, R72, R208 ;  /* 0x0000004818d0723c */ /* 0x040ff000000418d0 */
[C---:B------:R-:W-:Y:S08]  /*2890*/  HMMA.16816.F32.BF16 R164, R24.reuse, R46, R164 ;  /* 0x0000002e18a4723c */ /* 0x040ff000000418a4 */
[C---:B------:R-:W-:Y:S08]  /*28a0*/  HMMA.16816.F32.BF16 R168, R24.reuse, R42, R104 ;  /* 0x0000002a18a8723c */ /* 0x040ff00000041868 */
[C---:B------:R-:W-:Y:S08]  /*28b0*/  HMMA.16816.F32.BF16 R236, R24.reuse, R62, R112 ;  /* 0x0000003e18ec723c */ /* 0x040ff00000041870 */
[----:B------:R-:W-:Y:S01]  /*28c0*/  HMMA.16816.F32.BF16 R240, R24, R54, R120 ;  /* 0x0000003618f0723c */ /* 0x000fe20000041878 */
[----:B------:R-:W4:Y:S07]  /*28d0*/  LDSM.16.M88.4 R24, [R220+0x1800] ;  /* 0x00180000dc18783b */ /* 0x000f2e0000000200 */
[C---:B------:R-:W-:Y:S08]  /*28e0*/  HMMA.16816.F32.BF16 R68, R12.reuse, R44, R140 ;  /* 0x0000002c0c44723c */ /* 0x040ff0000004188c */
[C---:B------:R-:W-:Y:S08]  /*28f0*/  HMMA.16816.F32.BF16 R104, R12.reuse, R78, R144 ;  /* 0x0000004e0c68723c */ /* 0x040ff00000041890 */
[C---:B------:R-:W-:Y:S08]  /*2900*/  HMMA.16816.F32.BF16 R84, R12.reuse, R40, R148 ;  /* 0x000000280c54723c */ /* 0x040ff00000041894 */
[C---:B------:R-:W-:Y:S08]  /*2910*/  HMMA.16816.F32.BF16 R88, R12.reuse, R42, R124 ;  /* 0x0000002a0c58723c */ /* 0x040ff0000004187c */
[C---:B------:R-:W-:Y:S08]  /*2920*/  HMMA.16816.F32.BF16 R184, R12.reuse, R60, R184 ;  /* 0x0000003c0cb8723c */ /* 0x040ff000000418b8 */
[----:B------:R-:W-:Y:S08]  /*2930*/  HMMA.16816.F32.BF16 R144, R12, R62, R132 ;  /* 0x0000003e0c90723c */ /* 0x000ff00000041884 */
[-C--:B-1----:R-:W-:Y:S08]  /*2940*/  HMMA.16816.F32.BF16 R60, R8, R36.reuse, R92 ;  /* 0x00000024083c723c */ /* 0x082ff0000004185c */
[----:B--2---:R-:W-:Y:S08]  /*2950*/  HMMA.16816.F32.BF16 R40, R16, R36, R56 ;  /* 0x000000241028723c */ /* 0x004ff00000041838 */
[C---:B------:R-:W-:Y:S08]  /*2960*/  HMMA.16816.F32.BF16 R80, R12.reuse, R46, R116 ;  /* 0x0000002e0c50723c */ /* 0x040ff00000041874 */
[----:B------:R-:W-:Y:S01]  /*2970*/  HMMA.16816.F32.BF16 R100, R12, R76, R188 ;  /* 0x0000004c0c64723c */ /* 0x000fe200000418bc */
[----:B------:R-:W-:-:S02]  /*2980*/  FSEL R130, R62, -INF , !P4 ;  /* 0xff8000003e827808 */ /* 0x000fc40006000000 */
[----:B------:R-:W-:Y:S02]  /*2990*/  FSEL R125, R60, -INF , !P4 ;  /* 0xff8000003c7d7808 */ /* 0x000fe40006000000 */
[----:B------:R-:W-:Y:S02]  /*29a0*/  FSEL R127, R63, -INF , !P3 ;  /* 0xff8000003f7f7808 */ /* 0x000fe40005800000 */
[----:B------:R-:W-:Y:S01]  /*29b0*/  FSEL R122, R61, -INF , !P3 ;  /* 0xff8000003d7a7808 */ /* 0x000fe20005800000 */
[----:B------:R-:W-:Y:S01]  /*29c0*/  HMMA.16816.F32.BF16 R108, R12, R72, R192 ;  /* 0x000000480c6c723c */ /* 0x000fe200000418c0 */
[----:B------:R-:W-:Y:S02]  /*29d0*/  FSEL R120, R42, -INF , !P4 ;  /* 0xff8000002a787808 */ /* 0x000fe40006000000 */
[----:B------:R-:W-:Y:S02]  /*29e0*/  FSEL R112, R40, -INF , !P4 ;  /* 0xff80000028707808 */ /* 0x000fe40006000000 */
[----:B------:R-:W-:-:S02]  /*29f0*/  ISETP.GE.AND P4, PT, R3, R28, PT ;  /* 0x0000001c0300720c */ /* 0x000fc40003f86270 */
[C---:B------:R-:W-:Y:S01]  /*2a00*/  IADD3 R3, R0.reuse, 0x20, RZ ;  /* 0x0000002000037810 */ /* 0x040fe20007ffe0ff */
[C---:B------:R-:W-:Y:S01]  /*2a10*/  HMMA.16816.F32.BF16 R160, R12.reuse, R74, R160 ;  /* 0x0000004a0ca0723c */ /* 0x040fe200000418a0 */
[----:B------:R-:W-:Y:S02]  /*2a20*/  FSEL R114, R43, -INF , !P3 ;  /* 0xff8000002b727808 */ /* 0x000fe40005800000 */
[----:B------:R-:W-:Y:S02]  /*2a30*/  FSEL R30, R41, -INF , !P3 ;  /* 0xff800000291e7808 */ /* 0x000fe40005800000 */
[----:B------:R-:W-:Y:S02]  /*2a40*/  ISETP.GE.AND P3, PT, R3, R28, PT ;  /* 0x0000001c0300720c */ /* 0x000fe40003f66270 */
[----:B------:R-:W-:Y:S01]  /*2a50*/  IADD3 R3, R0, 0x21, RZ ;  /* 0x0000002100037810 */ /* 0x000fe20007ffe0ff */
[C---:B------:R-:W-:Y:S08]  /*2a60*/  HMMA.16816.F32.BF16 R116, R12.reuse, R64, R200 ;  /* 0x000000400c74723c */ /* 0x040ff000000418c8 */
[C---:B------:R-:W-:Y:S08]  /*2a70*/  HMMA.16816.F32.BF16 R156, R12.reuse, R66, R156 ;  /* 0x000000420c9c723c */ /* 0x040ff0000004189c */
[C---:B------:R-:W-:Y:S08]  /*2a80*/  HMMA.16816.F32.BF16 R176, R12.reuse, R52, R176 ;  /* 0x000000340cb0723c */ /* 0x040ff000000418b0 */
[----:B------:R-:W-:Y:S01]  /*2a90*/  HMMA.16816.F32.BF16 R148, R12, R54, R96 ;  /* 0x000000360c94723c */ /* 0x000fe20000041860 */
[----:B------:R-:W1:Y:S07]  /*2aa0*/  LDSM.16.M88.4 R12, [R220+0x2000] ;  /* 0x00200000dc0c783b */ /* 0x000e6e0000000200 */
[-C--:B------:R-:W-:Y:S08]  /*2ab0*/  HMMA.16816.F32.BF16 R56, R8, R38.reuse, R152 ;  /* 0x000000260838723c */ /* 0x080ff00000041898 */
[C---:B------:R-:W-:Y:S08]  /*2ac0*/  HMMA.16816.F32.BF16 R44, R16.reuse, R38, R48 ;  /* 0x00000026102c723c */ /* 0x040ff00000041830 */
[-C--:B---3--:R-:W-:Y:S08]  /*2ad0*/  HMMA.16816.F32.BF16 R48, R16, R32.reuse, R68 ;  /* 0x000000201030723c */ /* 0x088ff00000041844 */
[----:B------:R-:W-:Y:S01]  /*2ae0*/  HMMA.16816.F32.BF16 R36, R8, R32, R172 ;  /* 0x000000200824723c */ /* 0x000fe200000418ac */
[----:B------:R-:W-:-:S02]  /*2af0*/  FSEL R129, R58, -INF , !P2 ;  /* 0xff8000003a817808 */ /* 0x000fc40005000000 */
[----:B------:R-:W-:Y:S02]  /*2b00*/  FSEL R123, R56, -INF , !P2 ;  /* 0xff800000387b7808 */ /* 0x000fe40005000000 */
[----:B------:R-:W-:Y:S02]  /*2b10*/  FSEL R128, R59, -INF , !P1 ;  /* 0xff8000003b807808 */ /* 0x000fe40004800000 */
[----:B------:R-:W-:Y:S01]  /*2b20*/  FSEL R121, R57, -INF , !P1 ;  /* 0xff80000039797808 */ /* 0x000fe20004800000 */
[----:B------:R-:W-:Y:S01]  /*2b30*/  HMMA.16816.F32.BF16 R52, R8, R34, R164 ;  /* 0x000000220834723c */ /* 0x000fe200000418a4 */
[----:B------:R-:W-:Y:S02]  /*2b40*/  FSEL R115, R46, -INF , !P2 ;  /* 0xff8000002e737808 */ /* 0x000fe40005000000 */
[----:B------:R-:W-:-:S05]  /*2b50*/  FSEL R113, R47, -INF , !P1 ;  /* 0xff8000002f717808 */ /* 0x000fca0004800000 */
[C---:B------:R-:W-:Y:S08]  /*2b60*/  HMMA.16816.F32.BF16 R32, R16.reuse, R34, R80 ;  /* 0x000000221020723c */ /* 0x040ff00000041850 */
[----:B----4-:R-:W-:Y:S01]  /*2b70*/  HMMA.16816.F32.BF16 R80, R16, R26, R104 ;  /* 0x0000001a1050723c */ /* 0x010fe20000041868 */
[----:B------:R-:W-:Y:S02]  /*2b80*/  FSEL R137, R38, -INF , !P0 ;  /* 0xff80000026897808 */ /* 0x000fe40004000000 */
[----:B------:R-:W-:-:S02]  /*2b90*/  FSEL R124, R36, -INF , !P0 ;  /* 0xff800000247c7808 */ /* 0x000fc40004000000 */
[----:B------:R-:W-:Y:S02]  /*2ba0*/  FSEL R133, R39, -INF , !P6 ;  /* 0xff80000027857808 */ /* 0x000fe40007000000 */
[----:B------:R-:W-:Y:S01]  /*2bb0*/  FSEL R106, R44, -INF , !P2 ;  /* 0xff8000002c6a7808 */ /* 0x000fe20005000000 */
[-C--:B------:R-:W-:Y:S01]  /*2bc0*/  HMMA.16816.F32.BF16 R72, R16, R20.reuse, R84 ;  /* 0x000000141048723c */ /* 0x080fe20000041854 */
[-C--:B------:R-:W-:Y:S02]  /*2bd0*/  ISETP.GE.AND P2, PT, R3, R28.reuse, PT ;  /* 0x0000001c0300720c */ /* 0x080fe40003f46270 */
[C---:B------:R-:W-:Y:S02]  /*2be0*/  IADD3 R3, R0.reuse, 0x28, RZ ;  /* 0x0000002800037810 */ /* 0x040fe40007ffe0ff */
[----:B------:R-:W-:Y:S02]  /*2bf0*/  FSEL R107, R45, -INF , !P1 ;  /* 0xff8000002d6b7808 */ /* 0x000fe40004800000 */
[----:B------:R-:W-:Y:S01]  /*2c00*/  ISETP.GE.AND P1, PT, R3, R28, PT ;  /* 0x0000001c0300720c */ /* 0x000fe20003f26270 */
[----:B------:R-:W-:Y:S01]  /*2c10*/  HMMA.16816.F32.BF16 R68, R8, R20, R216 ;  /* 0x000000140844723c */ /* 0x000fe200000418d8 */
[----:B------:R-:W-:-:S02]  /*2c20*/  IADD3 R3, R0, 0x29, RZ ;  /* 0x0000002900037810 */ /* 0x000fc40007ffe0ff */
[----:B------:R-:W-:Y:S02]  /*2c30*/  FSEL R105, R48, -INF , !P0 ;  /* 0xff80000030697808 */ /* 0x000fe40004000000 */
[----:B------:R-:W-:Y:S02]  /*2c40*/  FSEL R126, R37, -INF , !P6 ;  /* 0xff800000257e7808 */ /* 0x000fe40007000000 */
[----:B------:R-:W-:Y:S01]  /*2c50*/  FSEL R104, R49, -INF , !P6 ;  /* 0xff80000031687808 */ /* 0x000fe20007000000 */
[----:B------:R-:W-:Y:S01]  /*2c60*/  HMMA.16816.F32.BF16 R96, R8, R22, R168 ;  /* 0x000000160860723c */ /* 0x000fe200000418a8 */
[----:B------:R-:W-:Y:S02]  /*2c70*/  FSEL R140, R54, -INF , !P5 ;  /* 0xff800000368c7808 */ /* 0x000fe40006800000 */
[----:B------:R-:W-:Y:S02]  /*2c80*/  FSEL R132, R52, -INF , !P5 ;  /* 0xff80000034847808 */ /* 0x000fe40006800000 */
[----:B------:R-:W-:-:S02]  /*2c90*/  FSEL R31, R32, -INF , !P5 ;  /* 0xff800000201f7808 */ /* 0x000fc40006800000 */
[----:B------:R-:W-:Y:S01]  /*2ca0*/  FSEL R138, R55, -INF , !P4 ;  /* 0xff800000378a7808 */ /* 0x000fe20006000000 */
[C---:B------:R-:W-:Y:S01]  /*2cb0*/  HMMA.16816.F32.BF16 R76, R16.reuse, R22, R88 ;  /* 0x00000016104c723c */ /* 0x040fe20000041858 */
[----:B------:R-:W2:Y:S01]  /*2cc0*/  LDSM.16.M88.4 R20, [R220+0x2800] ;  /* 0x00280000dc14783b */ /* 0x000ea20000000200 */
[----:B------:R-:W-:Y:S02]  /*2cd0*/  FSEL R131, R53, -INF , !P4 ;  /* 0xff80000035837808 */ /* 0x000fe40006000000 */
[----:B------:R-:W-:Y:S02]  /*2ce0*/  FSEL R29, R33, -INF , !P4 ;  /* 0xff800000211d7808 */ /* 0x000fe40006000000 */
[----:B------:R-:W-:Y:S02]  /*2cf0*/  FSEL R164, R74, -INF , !P3 ;  /* 0xff8000004aa47808 */ /* 0x000fe40005800000 */
[----:B-1----:R-:W-:Y:S01]  /*2d00*/  HMMA.16816.F32.BF16 R88, R16, R12, R108 ;  /* 0x0000000c1058723c */ /* 0x002fe2000004186c */
[----:B------:R-:W-:-:S02]  /*2d10*/  FSEL R168, R70, -INF , !P3 ;  /* 0xff80000046a87808 */ /* 0x000fc40005800000 */
[----:B------:R-:W-:Y:S02]  /*2d20*/  FSEL R166, R68, -INF , !P3 ;  /* 0xff80000044a67808 */ /* 0x000fe40005800000 */
[----:B------:R-:W-:Y:S02]  /*2d30*/  FSEL R167, R71, -INF , !P2 ;  /* 0xff80000047a77808 */ /* 0x000fe40005000000 */
[----:B------:R-:W-:Y:S01]  /*2d40*/  FSEL R111, R50, -INF , !P0 ;  /* 0xff800000326f7808 */ /* 0x000fe20004000000 */
[----:B------:R-:W-:Y:S01]  /*2d50*/  HMMA.16816.F32.BF16 R92, R16, R24, R100 ;  /* 0x00000018105c723c */ /* 0x000fe20000041864 */
[----:B------:R-:W-:Y:S02]  /*2d60*/  ISETP.GE.AND P0, PT, R3, R28, PT ;  /* 0x0000001c0300720c */ /* 0x000fe40003f06270 */
[----:B------:R-:W-:Y:S02]  /*2d70*/  IADD3 R3, R0, 0x30, RZ ;  /* 0x0000003000037810 */ /* 0x000fe40007ffe0ff */
[----:B------:R-:W-:-:S02]  /*2d80*/  FSEL R110, R51, -INF , !P6 ;  /* 0xff800000336e7808 */ /* 0x000fc40007000000 */
[-C--:B------:R-:W-:Y:S01]  /*2d90*/  ISETP.GE.AND P6, PT, R3, R28.reuse, PT ;  /* 0x0000001c0300720c */ /* 0x080fe20003fc6270 */
[C---:B------:R-:W-:Y:S01]  /*2da0*/  HMMA.16816.F32.BF16 R84, R8.reuse, R24, R212 ;  /* 0x000000180854723c */ /* 0x040fe200000418d4 */
[----:B------:R-:W-:Y:S02]  /*2db0*/  IADD3 R3, R0, 0x31, RZ ;  /* 0x0000003100037810 */ /* 0x000fe40007ffe0ff */
[----:B------:R-:W-:Y:S02]  /*2dc0*/  FSEL R109, R34, -INF , !P5 ;  /* 0xff800000226d7808 */ /* 0x000fe40006800000 */
[----:B------:R-:W-:Y:S02]  /*2dd0*/  ISETP.GE.AND P5, PT, R3, R28, PT ;  /* 0x0000001c0300720c */ /* 0x000fe40003fa6270 */
[----:B------:R-:W-:Y:S01]  /*2de0*/  IADD3 R3, R0, 0x38, RZ ;  /* 0x0000003800037810 */ /* 0x000fe20007ffe0ff */
[----:B------:R-:W-:Y:S01]  /*2df0*/  HMMA.16816.F32.BF16 R100, R8, R26, R180 ;  /* 0x0000001a0864723c */ /* 0x000fe200000418b4 */
[----:B------:R-:W-:-:S02]  /*2e00*/  FSEL R108, R35, -INF , !P4 ;  /* 0xff800000236c7808 */ /* 0x000fc40006000000 */
[----:B------:R-:W-:Y:S02]  /*2e10*/  ISETP.GE.AND P4, PT, R3, R28, PT ;  /* 0x0000001c0300720c */ /* 0x000fe40003f86270 */
[----:B------:R-:W-:Y:S02]  /*2e20*/  IADD3 R3, R0, 0x39, RZ ;  /* 0x0000003900037810 */ /* 0x000fe40007ffe0ff */
[----:B------:R-:W-:Y:S01]  /*2e30*/  FSEL R154, R73, -INF , !P2 ;  /* 0xff800000499a7808 */ /* 0x000fe20005000000 */
[----:B------:R-:W-:Y:S01]  /*2e40*/  HMMA.16816.F32.BF16 R60, R8, R12, R208 ;  /* 0x0000000c083c723c */ /* 0x000fe200000418d0 */
[----:B------:R-:W-:Y:S02]  /*2e50*/  FSEL R165, R98, -INF , !P1 ;  /* 0xff80000062a57808 */ /* 0x000fe40004800000 */
[----:B------:R-:W-:Y:S02]  /*2e60*/  FSEL R155, R96, -INF , !P1 ;  /* 0xff800000609b7808 */ /* 0x000fe40004800000 */
[----:B------:R-:W-:-:S02]  /*2e70*/  FSEL R152, R78, -INF , !P1 ;  /* 0xff8000004e987808 */ /* 0x000fc40004800000 */
[----:B------:R-:W-:Y:S01]  /*2e80*/  FSEL R142, R76, -INF , !P1 ;  /* 0xff8000004c8e7808 */ /* 0x000fe20004800000 */
[-C--:B------:R-:W-:Y:S01]  /*2e90*/  HMMA.16816.F32.BF16 R64, R8, R14.reuse, R196 ;  /* 0x0000000e0840723c */ /* 0x080fe200000418c4 */
[----:B------:R-:W-:Y:S02]  /*2ea0*/  FSEL R153, R97, -INF , !P0 ;  /* 0xff80000061997808 */ /* 0x000fe40004000000 */
[----:B------:R-:W-:Y:S02]  /*2eb0*/  FSEL R143, R79, -INF , !P0 ;  /* 0xff8000004f8f7808 */ /* 0x000fe40004000000 */
[----:B------:R-:W-:Y:S02]  /*2ec0*/  FSEL R141, R77, -INF , !P0 ;  /* 0xff8000004d8d7808 */ /* 0x000fe40004000000 */
[----:B------:R-:W-:Y:S01]  /*2ed0*/  FSEL R181, R94, -INF , !P6 ;  /* 0xff8000005eb57808 */ /* 0x000fe20007000000 */
[----:B------:R-:W-:Y:S01]  /*2ee0*/  HMMA.16816.F32.BF16 R24, R16, R14, R160 ;  /* 0x0000000e1018723c */ /* 0x000fe200000418a0 */
[----:B------:R-:W1:Y:S01]  /*2ef0*/  LDSM.16.M88.4 R12, [R220+0x3000] ;  /* 0x00300000dc0c783b */ /* 0x000e620000000200 */
[----:B------:R-:W-:-:S02]  /*2f00*/  FSEL R188, R86, -INF , !P6 ;  /* 0xff80000056bc7808 */ /* 0x000fc40007000000 */
[----:B------:R-:W-:Y:S02]  /*2f10*/  FSEL R183, R84, -INF , !P6 ;  /* 0xff80000054b77808 */ /* 0x000fe40007000000 */
[----:B------:R-:W-:Y:S02]  /*2f20*/  FSEL R175, R92, -INF , !P6 ;  /* 0xff8000005caf7808 */ /* 0x000fe40007000000 */
[----:B------:R-:W-:Y:S01]  /*2f30*/  FSEL R160, R72, -INF , !P3 ;  /* 0xff80000048a07808 */ /* 0x000fe20005800000 */
[----:B--2---:R-:W-:Y:S01]  /*2f40*/  HMMA.16816.F32.BF16 R48, R16, R20, R116 ;  /* 0x000000141030723c */ /* 0x004fe20000041874 */
[----:B------:R-:W-:Y:S02]  /*2f50*/  ISETP.GE.AND P3, PT, R3, R28, PT ;  /* 0x0000001c0300720c */ /* 0x000fe40003f66270 */
[----:B------:R-:W-:Y:S02]  /*2f60*/  IADD3 R3, R0, 0x40, RZ ;  /* 0x0000004000037810 */ /* 0x000fe40007ffe0ff */
[----:B------:R-:W-:-:S02]  /*2f70*/  FSEL R163, R69, -INF , !P2 ;  /* 0xff80000045a37808 */ /* 0x000fc40005000000 */
[----:B------:R-:W-:Y:S01]  /*2f80*/  FSEL R161, R75, -INF , !P2 ;  /* 0xff8000004ba17808 */ /* 0x000fe20005000000 */
[C---:B------:R-:W-:Y:S01]  /*2f90*/  HMMA.16816.F32.BF16 R36, R8.reuse, R20, R228 ;  /* 0x000000140824723c */ /* 0x040fe200000418e4 */
[-C--:B------:R-:W-:Y:S02]  /*2fa0*/  ISETP.GE.AND P2, PT, R3, R28.reuse, PT ;  /* 0x0000001c0300720c */ /* 0x080fe40003f46270 */
[C---:B------:R-:W-:Y:S02]  /*2fb0*/  IADD3 R3, R0.reuse, 0x41, RZ ;  /* 0x0000004100037810 */ /* 0x040fe40007ffe0ff */
[----:B------:R-:W-:Y:S02]  /*2fc0*/  FSEL R162, R99, -INF , !P0 ;  /* 0xff80000063a27808 */ /* 0x000fe40004000000 */
[----:B------:R-:W-:Y:S01]  /*2fd0*/  ISETP.GE.AND P1, PT, R3, R28, PT ;  /* 0x0000001c0300720c */ /* 0x000fe20003f26270 */
[----:B------:R-:W-:Y:S01]  /*2fe0*/  HMMA.16816.F32.BF16 R56, R8, R22, R204 ;  /* 0x000000160838723c */ /* 0x000fe200000418cc */
[----:B------:R-:W-:-:S02]  /*2ff0*/  IADD3 R3, R0, 0x48, RZ ;  /* 0x0000004800037810 */ /* 0x000fc40007ffe0ff */
[----:B------:R-:W-:Y:S02]  /*3000*/  FSEL R182, R87, -INF , !P5 ;  /* 0xff80000057b67808 */ /* 0x000fe40006800000 */
[----:B------:R-:W-:Y:S02]  /*3010*/  ISETP.GE.AND P0, PT, R3, R28, PT ;  /* 0x0000001c0300720c */ /* 0x000fe40003f06270 */
[----:B------:R-:W-:Y:S01]  /*3020*/  IADD3 R3, R0, 0x49, RZ ;  /* 0x0000004900037810 */ /* 0x000fe20007ffe0ff */
[----:B------:R-:W-:Y:S01]  /*3030*/  HMMA.16816.F32.BF16 R44, R16, R22, R156 ;  /* 0x00000016102c723c */ /* 0x000fe2000004189c */
[----:B------:R-:W2:Y:S01]  /*3040*/  LDSM.16.M88.4 R20, [R220+0x3800] ;  /* 0x00380000dc14783b */ /* 0x000ea20000000200 */
[----:B------:R-:W-:Y:S01]  /*3050*/  FSEL R174, R85, -INF , !P5 ;  /* 0xff80000055ae7808 */ /* 0x000fe20006800000 */
[----:B------:R-:W-:-:S04]  /*3060*/  DEPBAR.LE SB0, 0x0 ;  /* 0x000080000000791a */ /* 0x000fc80000000000 */
[-C--:B------:R-:W-:Y:S01]  /*3070*/  ISETP.GE.AND P6, PT, R3, R28.reuse, PT ;  /* 0x0000001c0300720c */ /* 0x080fe20003fc6270 */
[-C--:B-1----:R-:W-:Y:S01]  /*3080*/  HMMA.16816.F32.BF16 R40, R8, R12.reuse, R244 ;  /* 0x0000000c0828723c */ /* 0x082fe200000418f4 */
[C---:B------:R-:W-:Y:S02]  /*3090*/  IADD3 R3, R0.reuse, 0x50, RZ ;  /* 0x0000005000037810 */ /* 0x040fe40007ffe0ff */
[----:B------:R-:W-:Y:S02]  /*30a0*/  FSEL R172, R95, -INF , !P5 ;  /* 0xff8000005fac7808 */ /* 0x000fe40006800000 */
        /* <DEDUP_REMOVED lines=9> */
[----:B------:R-:W-:Y:S02]  /*3140*/  ISETP.GE.AND P4, PT, R3, R28, PT ;  /* 0x0000001c0300720c */ /* 0x000fe40003f86270 */
[----:B------:R-:W-:-:S02]  /*3150*/  IADD3 R3, R0, 0x58, RZ ;  /* 0x0000005800037810 */ /* 0x000fc40007ffe0ff */
[----:B------:R-:W-:Y:S02]  /*3160*/  FSEL R173, R103, -INF , !P3 ;  /* 0xff80000067ad7808 */ /* 0x000fe40005800000 */
[----:B------:R-:W-:Y:S02]  /*3170*/  FSEL R169, R101, -INF , !P3 ;  /* 0xff80000065a97808 */ /* 0x000fe40005800000 */
[----:B------:R-:W-:Y:S02]  /*3180*/  FSEL R158, R83, -INF , !P3 ;  /* 0xff800000539e7808 */ /* 0x000fe40005800000 */
        /* <DEDUP_REMOVED lines=16> */
[----:B------:R-:W-:Y:S01]  /*3290*/  FSEL R66, R66, -INF , !P0 ;  /* 0xff80000042427808 */ /* 0x000fe20004000000 */
[C---:B--2---:R-:W-:Y:S01]  /*32a0*/  HMMA.16816.F32.BF16 R12, R8.reuse, R20, R248 ;  /* 0x00000014080c723c */ /* 0x044fe200000418f8 */
[----:B------:R-:W-:Y:S02]  /*32b0*/  FSEL R218, R64, -INF , !P0 ;  /* 0xff80000040da7808 */ /* 0x000fe40004000000 */
[----:B------:R-:W-:Y:S02]  /*32c0*/  FSEL R237, R26, -INF , !P0 ;  /* 0xff8000001aed7808 */ /* 0x000fe40004000000 */
[----:B------:R-:W-:Y:S02]  /*32d0*/  FSEL R213, R24, -INF , !P0 ;  /* 0xff80000018d57808 */ /* 0x000fe40004000000 */
[----:B------:R-:W-:Y:S01]  /*32e0*/  ISETP.GE.AND P0, PT, R3, R28, PT ;  /* 0x0000001c0300720c */ /* 0x000fe20003f06270 */
[----:B------:R-:W-:Y:S01]  /*32f0*/  HMMA.16816.F32.BF16 R8, R8, R22, R240 ;  /* 0x000000160808723c */ /* 0x000fe200000418f0 */
[----:B------:R-:W-:-:S02]  /*3300*/  IADD3 R3, R0, 0x68, RZ ;  /* 0x0000006800037810 */ /* 0x000fc40007ffe0ff */
[----:B------:R-:W-:Y:S02]  /*3310*/  FSEL R135, R67, -INF , !P6 ;  /* 0xff80000043877808 */ /* 0x000fe40007000000 */
        /* <DEDUP_REMOVED lines=17> */
[----:B------:R-:W-:Y:S02]  /*3430*/  FSEL R195, R55, -INF , !P0 ;  /* 0xff80000037c37808 */ /* 0x000fe40004000000 */
[----:B------:R-:W-:-:S02]  /*3440*/  FSEL R186, R53, -INF , !P0 ;  /* 0xff80000035ba7808 */ /* 0x000fc40004000000 */
[----:B------:R-:W-:Y:S02]  /*3450*/  FSEL R214, R43, -INF , !P0 ;  /* 0xff8000002bd67808 */ /* 0x000fe40004000000 */
[----:B------:R-:W-:Y:S02]  /*3460*/  FSEL R205, R41, -INF , !P0 ;  /* 0xff80000029cd7808 */ /* 0x000fe40004000000 */
[----:B------:R-:W-:Y:S02]  /*3470*/  ISETP.GE.AND P4, PT, R3, R28, PT ;  /* 0x0000001c0300720c */ /* 0x000fe40003f86270 */
[----:B------:R-:W-:Y:S02]  /*3480*/  ISETP.GE.AND P0, PT, R28, 0x81, PT ;  /* 0x000000811c00780c */ /* 0x000fe40003f06270 */
[----:B------:R-:W-:Y:S02]  /*3490*/  IADD3 R3, R0, 0x71, RZ ;  /* 0x0000007100037810 */ /* 0x000fe40007ffe0ff */
[----:B------:R-:W-:-:S02]  /*34a0*/  FSEL R249, R58, -INF , !P3 ;  /* 0xff8000003af97808 */ /* 0x000fc40005800000 */
[----:B------:R-:W-:Y:S02]  /*34b0*/  FSEL R215, R56, -INF , !P3 ;  /* 0xff80000038d77808 */ /* 0x000fe40005800000 */
[----:B------:R-:W-:Y:S02]  /*34c0*/  FSEL R208, R46, -INF , !P3 ;  /* 0xff8000002ed07808 */ /* 0x000fe40005800000 */
[----:B------:R-:W-:Y:S02]  /*34d0*/  FSEL R196, R44, -INF , !P3 ;  /* 0xff8000002cc47808 */ /* 0x000fe40005800000 */
[----:B------:R-:W-:Y:S02]  /*34e0*/  ISETP.GE.AND P3, PT, R3, R28, PT ;  /* 0x0000001c0300720c */ /* 0x000fe40003f66270 */
[C---:B------:R-:W-:Y:S02]  /*34f0*/  IADD3 R3, R0.reuse, 0x78, RZ ;  /* 0x0000007800037810 */ /* 0x040fe40007ffe0ff */
        /* <DEDUP_REMOVED lines=9> */
[-C--:B------:R-:W-:Y:S02]  /*3590*/  ISETP.GE.AND P2, PT, R3, R28.reuse, PT ;  /* 0x0000001c0300720c */ /* 0x080fe40003f46270 */
[----:B------:R-:W-:Y:S01]  /*35a0*/  ISETP.GE.AND P1, PT, R0, R28, PT ;  /* 0x0000001c0000720c */ /* 0x000fe20003f26270 */
[----:B------:R-:W-:Y:S01]  /*35b0*/  IMAD.IADD R0, R136, 0x1, R227 ;  /* 0x0000000188007824 */ /* 0x000fe200078e02e3 */
[----:B------:R-:W-:Y:S02]  /*35c0*/  FSEL R207, R62, -INF , !P6 ;  /* 0xff8000003ecf7808 */ /* 0x000fe40007000000 */
[----:B------:R-:W-:-:S02]  /*35d0*/  FSEL R194, R60, -INF , !P6 ;  /* 0xff8000003cc27808 */ /* 0x000fc40007000000 */
        /* <DEDUP_REMOVED lines=22> */
[C---:B------:R-:W-:Y:S02]  /*3740*/  IADD3 R231, R226.reuse, 0x1800, RZ ;  /* 0x00001800e2e77810 */ /* 0x040fe40007ffe0ff */
[----:B------:R-:W-:-:S02]  /*3750*/  IADD3 R230, R226, 0x2000, RZ ;  /* 0x00002000e2e67810 */ /* 0x000fc40007ffe0ff */
[C---:B------:R-:W-:Y:S02]  /*3760*/  IADD3 R229, R226.reuse, 0x2800, RZ ;  /* 0x00002800e2e57810 */ /* 0x040fe40007ffe0ff */
[C---:B------:R-:W-:Y:S02]  /*3770*/  IADD3 R228, R226.reuse, 0x3000, RZ ;  /* 0x00003000e2e47810 */ /* 0x040fe40007ffe0ff */
[----:B------:R-:W-:Y:S01]  /*3780*/  IADD3 R227, R226, 0x3800, RZ ;  /* 0x00003800e2e37810 */ /* 0x000fe20007ffe0ff */
[----:B------:R-:W-:Y:S06]  /*3790*/  BAR.SYNC.DEFER_BLOCKING 0x0 ;  /* 0x0000000000007b1d */ /* 0x000fec0000010000 */
[----:B------:R-:W-:Y:S05]  /*37a0*/  @!P0 BRA `(.L_x_5) ;  /* 0x000002b000008947 */ /* 0x000fea0003800000 */
[----:B------:R-:W2:Y:S04]  /*37b0*/  LDL R5, [R1+0x8] ;  /* 0x0000080001057983 */ /* 0x000ea80000100800 */
[----:B------:R-:W3:Y:S01]  /*37c0*/  LDL.64 R70, [R1+0x30] ;  /* 0x0000300001467983 */ /* 0x000ee20000100a00 */
[----:B------:R-:W-:-:S02]  /*37d0*/  IMAD.MOV.U32 R216, RZ, RZ, c[0x0][0x198] ;  /* 0x00006600ffd87624 */ /* 0x000fc400078e00ff */
[----:B------:R-:W-:-:S05]  /*37e0*/  IMAD.MOV.U32 R74, RZ, RZ, 0x7 ;  /* 0x00000007ff4a7424 */ /* 0x000fca00078e00ff */
[C---:B------:R-:W-:Y:S01]  /*37f0*/  SHF.L.U64.HI R74, R216.reuse, R74, c[0x0][0x19c] ;  /* 0x00006700d84a7619 */ /* 0x040fe2000001024a */
[C---:B------:R-:W-:Y:S01]  /*3800*/  IMAD.SHL.U32 R6, R216.reuse, 0x80, RZ ;  /* 0x00000080d8067824 */ /* 0x040fe200078e00ff */
[----:B------:R-:W-:Y:S02]  /*3810*/  SHF.L.U32 R18, R216, 0x5, RZ ;  /* 0x00000005d8127819 */ /* 0x000fe400000006ff */
[----:B--2---:R-:W-:-:S04]  /*3820*/  LEA.HI.SX32 R8, R5, 0xfffffffe, 0x19 ;  /* 0xfffffffe05087811 */ /* 0x004fc800078fcaff */
[----:B------:R-:W-:Y:S01]  /*3830*/  SHF.R.S32.HI R5, RZ, 0x1f, R8 ;  /* 0x0000001fff057819 */ /* 0x000fe20000011408 */
[----:B------:R-:W-:Y:S02]  /*3840*/  IMAD R3, R74, R8, RZ ;  /* 0x000000084a037224 */ /* 0x000fe400078e02ff */
[----:B---3--:R-:W-:-:S04]  /*3850*/  IMAD.WIDE.U32 R8, R8, R6, R70 ;  /* 0x0000000608087225 */ /* 0x008fc800078e0046 */
[----:B------:R-:W-:Y:S01]  /*3860*/  IMAD R3, R5, R6, R3 ;  /* 0x0000000605037224 */ /* 0x000fe200078e0203 */
[----:B------:R-:W-:Y:S01]  /*3870*/  LEA R6, P2, R8, c[0x0][0x168], 0x1 ;  /* 0x00005a0008067a11 */ /* 0x000fe200078408ff */
[----:B------:R-:W-:Y:S02]  /*3880*/  IMAD.MOV.U32 R74, RZ, RZ, c[0x0][0x19c] ;  /* 0x00006700ff4a7624 */ /* 0x000fe400078e00ff */
[----:B------:R-:W-:Y:S01]  /*3890*/  IMAD.IADD R3, R9, 0x1, R3 ;  /* 0x0000000109037824 */ /* 0x000fe200078e0203 */
[----:B------:R-:W-:Y:S02]  /*38a0*/  IADD3 R10, P1, R18, R6, RZ ;  /* 0x00000006120a7210 */ /* 0x000fe40007f3e0ff */
[----:B------:R-:W-:Y:S02]  /*38b0*/  SHF.L.U64.HI R5, R216, 0x5, R74 ;  /* 0x00000005d8057819 */ /* 0x000fe4000001024a */
[----:B------:R-:W-:Y:S02]  /*38c0*/  LEA.HI.X R7, R8, c[0x0][0x16c], R3, 0x1, P2 ;  /* 0x00005b0008077a11 */ /* 0x000fe400010f0c03 */
[----:B------:R-:W-:-:S03]  /*38d0*/  IADD3 R16, P2, R10, R18, RZ ;  /* 0x000000120a107210 */ /* 0x000fc60007f5e0ff */
[----:B------:R-:W-:Y:S01]  /*38e0*/  IMAD.X R11, R5, 0x1, R7, P1 ;  /* 0x00000001050b7824 */ /* 0x000fe200008e0607 */
[-C--:B------:R-:W-:Y:S01]  /*38f0*/  IADD3 R14, P1, R16, R18.reuse, RZ ;  /* 0x00000012100e7210 */ /* 0x080fe20007f3e0ff */
[----:B------:R-:W-:Y:S01]  /*3900*/  @!PT LDS RZ, [RZ] ;  /* 0x00000000fffff984 */ /* 0x000fe20000000800 */
[----:B------:R-:W-:Y:S01]  /*3910*/  @!PT LDS RZ, [RZ] ;  /* 0x00000000fffff984 */ /* 0x000fe20000000800 */
[----:B------:R-:W-:Y:S01]  /*3920*/  @!PT LDS RZ, [RZ] ;  /* 0x00000000fffff984 */ /* 0x000fe20000000800 */
[----:B------:R1:W-:Y:S02]  /*3930*/  LDGSTS.E.BYPASS.LTC128B.128 [R234+0x4000], [R6.64] ;  /* 0x0400000006ea7fae */ /* 0x0003e4000b901d48 */
[----:B------:R-:W-:Y:S01]  /*3940*/  IMAD.X R17, R11, 0x1, R5, P2 ;  /* 0x000000010b117824 */ /* 0x000fe200010e0605 */
[-C--:B------:R-:W-:Y:S01]  /*3950*/  IADD3 R12, P2, R14, R18.reuse, RZ ;  /* 0x000000120e0c7210 */ /* 0x080fe20007f5e0ff */
[----:B------:R2:W-:Y:S03]  /*3960*/  LDGSTS.E.BYPASS.LTC128B.128 [R234+0x4800], [R10.64] ;  /* 0x048000000aea7fae */ /* 0x0005e6000b901d48 */
[----:B------:R-:W-:Y:S01]  /*3970*/  IADD3.X R15, R17, R5, RZ, P1, !PT ;  /* 0x00000005110f7210 */ /* 0x000fe20000ffe4ff */
[----:B------:R3:W-:Y:S01]  /*3980*/  LDGSTS.E.BYPASS.LTC128B.128 [R234+0x5000], [R16.64] ;  /* 0x0500000010ea7fae */ /* 0x0007e2000b901d48 */
[----:B------:R-:W-:-:S03]  /*3990*/  IADD3 R8, P1, R12, R18, RZ ;  /* 0x000000120c087210 */ /* 0x000fc60007f3e0ff */
[--C-:B------:R-:W-:Y:S01]  /*39a0*/  IMAD.X R13, R15, 0x1, R5.reuse, P2 ;  /* 0x000000010f0d7824 */ /* 0x100fe200010e0605 */
[----:B------:R3:W-:Y:S03]  /*39b0*/  LDGSTS.E.BYPASS.LTC128B.128 [R234+0x5800], [R14.64] ;  /* 0x058000000eea7fae */ /* 0x0007e6000b901d48 */
[----:B------:R-:W-:Y:S01]  /*39c0*/  IMAD.X R9, R13, 0x1, R5, P1 ;  /* 0x000000010d097824 */ /* 0x000fe200008e0605 */
[----:B------:R3:W-:Y:S04]  /*39d0*/  LDGSTS.E.BYPASS.LTC128B.128 [R234+0x6000], [R12.64] ;  /* 0x060000000cea7fae */ /* 0x0007e8000b901d48 */
[----:B------:R3:W-:Y:S01]  /*39e0*/  LDGSTS.E.BYPASS.LTC128B.128 [R234+0x6800], [R8.64] ;  /* 0x0680000008ea7fae */ /* 0x0007e2000b901d48 */
[----:B-1----:R-:W-:-:S04]  /*39f0*/  IADD3 R6, P2, R8, R18, RZ ;  /* 0x0000001208067210 */ /* 0x002fc80007f5e0ff */
[----:B--2---:R-:W-:Y:S02]  /*3a00*/  IADD3 R10, P1, R6, R18, RZ ;  /* 0x00000012060a7210 */ /* 0x004fe40007f3e0ff */
[----:B------:R-:W-:-:S05]  /*3a10*/  IADD3.X R7, R9, R5, RZ, P2, !PT ;  /* 0x0000000509077210 */ /* 0x000fca00017fe4ff */
[----:B------:R-:W-:Y:S01]  /*3a20*/  IMAD.X R11, R7, 0x1, R5, P1 ;  /* 0x00000001070b7824 */ /* 0x000fe200008e0605 */
[----:B------:R3:W-:Y:S04]  /*3a30*/  LDGSTS.E.BYPASS.LTC128B.128 [R234+0x7000], [R6.64] ;  /* 0x0700000006ea7fae */ /* 0x0007e8000b901d48 */
[----:B------:R3:W-:Y:S04]  /*3a40*/  LDGSTS.E.BYPASS.LTC128B.128 [R234+0x7800], [R10.64] ;  /* 0x078000000aea7fae */ /* 0x0007e8000b901d48 */
[----:B------:R-:W0:Y:S02]  /*3a50*/  LDGDEPBAR ;  /* 0x00000000000079af */ /* 0x000e240000000000 */
.L_x_5:
[----:B------:R-:W-:Y:S01]  /*3a60*/  FMNMX.FTZ R3, R112, R30, !PT ;  /* 0x0000001e70037209 */ /* 0x000fe20007810000 */
[----:B------:R-:W-:Y:S01]  /*3a70*/  IMAD.MOV.U32 R250, RZ, RZ, R134 ;  /* 0x000000fffffa7224 */ /* 0x000fe200078e0086 */
[----:B------:R-:W-:Y:S01]  /*3a80*/  MOV R241, R219 ;  /* 0x000000db00f17202 */ /* 0x000fe20000000f00 */
[----:B------:R-:W-:Y:S01]  /*3a90*/  IMAD.MOV.U32 R148, RZ, RZ, R218 ;  /* 0x000000ffff947224 */ /* 0x000fe200078e00da */
[----:B------:R-:W-:Y:S01]  /*3aa0*/  FMNMX.FTZ R3, R106, R3, !PT ;  /* 0x000000036a037209 */ /* 0x000fe20007810000 */
[----:B------:R-:W-:Y:S01]  /*3ab0*/  STL [R1+0xac], R234 ;  /* 0x0000acea01007387 */ /* 0x000fe20000100800 */
[----:B------:R-:W-:-:S02]  /*3ac0*/  MOV R240, R217 ;  /* 0x000000d900f07202 */ /* 0x000fc40000000f00 */
[----:B------:R-:W-:Y:S01]  /*3ad0*/  FMNMX.FTZ R3, R107, R3, !PT ;  /* 0x000000036b037209 */ /* 0x000fe20007810000 */
[----:B------:R-:W-:Y:S03]  /*3ae0*/  STL [R1+0xa8], R233 ;  /* 0x0000a8e901007387 */ /* 0x000fe60000100800 */
[----:B------:R-:W-:Y:S01]  /*3af0*/  FMNMX.FTZ R3, R105, R3, !PT ;  /* 0x0000000369037209 */ /* 0x000fe20007810000 */
[----:B------:R-:W-:Y:S03]  /*3b00*/  STL [R1+0xa4], R232 ;  /* 0x0000a4e801007387 */ /* 0x000fe60000100800 */
[----:B------:R-:W-:Y:S01]  /*3b10*/  FMNMX.FTZ R3, R104, R3, !PT ;  /* 0x0000000368037209 */ /* 0x000fe20007810000 */
[----:B------:R1:W-:Y:S03]  /*3b20*/  STL [R1+0xa0], R231 ;  /* 0x0000a0e701007387 */ /* 0x0003e60000100800 */
[----:B------:R-:W-:Y:S01]  /*3b30*/  FMNMX.FTZ R3, R31, R3, !PT ;  /* 0x000000031f037209 */ /* 0x000fe20007810000 */
[----:B------:R-:W-:Y:S03]  /*3b40*/  STL [R1+0x9c], R230 ;  /* 0x00009ce601007387 */ /* 0x000fe60000100800 */
        /* <DEDUP_REMOVED lines=9> */
[----:B------:R-:W-:Y:S01]  /*3be0*/  STL [R1+0x88], R225 ;  /* 0x000088e101007387 */ /* 0x000fe20000100800 */
[----:B-1----:R-:W-:-:S02]  /*3bf0*/  MOV R231, R135 ;  /* 0x0000008700e77202 */ /* 0x002fc40000000f00 */
        /* <DEDUP_REMOVED lines=8> */
[----:B------:R-:W-:-:S02]  /*3c80*/  FMNMX.FTZ R3, R120, R114, !PT ;  /* 0x0000007278037209 */ /* 0x000fc40007810000 */
[----:B------:R-:W-:Y:S01]  /*3c90*/  FMNMX.FTZ R5, R245, R5, !PT ;  /* 0x00000005f5057209 */ /* 0x000fe20007810000 */
[----:B------:R-:W-:Y:S01]  /*3ca0*/  STL [R1+0x74], R220 ;  /* 0x000074dc01007387 */ /* 0x000fe20000100800 */
[----:B------:R-:W-:Y:S02]  /*3cb0*/  FMNMX.FTZ R3, R115, R3, !PT ;  /* 0x0000000373037209 */ /* 0x000fe40007810000 */
[----:B---3--:R-:W-:Y:S01]  /*3cc0*/  FMNMX.FTZ R6, R244, R5, !PT ;  /* 0x00000005f4067209 */ /* 0x008fe20007810000 */
[----:B------:R-:W-:Y:S01]  /*3cd0*/  STL [R1+0x70], R139 ;  /* 0x0000708b01007387 */ /* 0x000fe20000100800 */
[----:B------:R-:W-:Y:S02]  /*3ce0*/  FMNMX.FTZ R3, R113, R3, !PT ;  /* 0x0000000371037209 */ /* 0x000fe40007810000 */
[----:B------:R-:W-:Y:S02]  /*3cf0*/  FMNMX.FTZ R6, R213, R6, !PT ;  /* 0x00000006d5067209 */ /* 0x000fe40007810000 */
[----:B------:R-:W-:-:S02]  /*3d00*/  FMNMX.FTZ R3, R111, R3, !PT ;  /* 0x000000036f037209 */ /* 0x000fc40007810000 */
[----:B------:R-:W-:Y:S02]  /*3d10*/  FMNMX.FTZ R6, R206, R6, !PT ;  /* 0x00000006ce067209 */ /* 0x000fe40007810000 */
[----:B------:R-:W-:Y:S02]  /*3d20*/  FMNMX.FTZ R3, R110, R3, !PT ;  /* 0x000000036e037209 */ /* 0x000fe40007810000 */
[----:B------:R-:W-:Y:S02]  /*3d30*/  FMNMX.FTZ R6, R203, R6, !PT ;  /* 0x00000006cb067209 */ /* 0x000fe40007810000 */
        /* <DEDUP_REMOVED lines=26> */
[----:B------:R-:W-:Y:S01]  /*3ee0*/  FMNMX.FTZ R5, R132, R3, !PT ;  /* 0x0000000384057209 */ /* 0x000fe20007810000 */
[----:B------:R-:W1:Y:S01]  /*3ef0*/  SHFL.BFLY PT, R8, R7, 0x2, 0x1f ;  /* 0x0c401f0007087f89 */ /* 0x000e6200000e0000 */
        /* <DEDUP_REMOVED lines=25> */
[----:B-1----:R-:W-:Y:S02]  /*4090*/  FMNMX.FTZ R7, R7, R8, !PT ;  /* 0x0000000807077209 */ /* 0x002fe40007810000 */
[----:B------:R-:W-:Y:S02]  /*40a0*/  FMNMX.FTZ R3, R168, R3, !PT ;  /* 0x00000003a8037209 */ /* 0x000fe40007810000 */
[----:B------:R-:W-:Y:S01]  /*40b0*/  FMNMX.FTZ R6, R195, R6, !PT ;  /* 0x00000006c3067209 */ /* 0x000fe20007810000 */
[----:B------:R-:W1:Y:S01]  /*40c0*/  SHFL.BFLY PT, R136, R7, 0x1, 0x1f ;  /* 0x0c201f0007887f89 */ /* 0x000e6200000e0000 */
        /* <DEDUP_REMOVED lines=20> */
[----:B-1----:R-:W-:-:S02]  /*4210*/  FMNMX.FTZ R136, R7, R136, !PT ;  /* 0x0000008807887209 */ /* 0x002fc40007810000 */
[----:B------:R-:W-:Y:S01]  /*4220*/  FMNMX.FTZ R134, R235, R5, !PT ;  /* 0x00000005eb867209 */ /* 0x000fe20007810000 */
[----:B------:R-:W1:Y:S01]  /*4230*/  SHFL.BFLY PT, R7, R6, 0x2, 0x1f ;  /* 0x0c401f0006077f89 */ /* 0x000e6200000e0000 */
[----:B------:R-:W-:Y:S01]  /*4240*/  FMNMX.FTZ R3, R241, R3, !PT ;  /* 0x00000003f1037209 */ /* 0x000fe20007810000 */
[----:B------:R-:W-:Y:S01]  /*4250*/  FMUL.FTZ R8, R136, c[0x0][0x23c] ;  /* 0x00008f0088087a20 */ /* 0x000fe20000410000 */
[----:B------:R-:W-:Y:S01]  /*4260*/  FMNMX.FTZ R134, R210, R134, !PT ;  /* 0x00000086d2867209 */ /* 0x000fe20007810000 */
[----:B------:R-:W-:Y:S01]  /*4270*/  STL [R1+0xb0], R136 ;  /* 0x0000b08801007387 */ /* 0x000fe20000100800 */
[----:B------:R-:W-:Y:S02]  /*4280*/  FMNMX.FTZ R3, R117, R3, !PT ;  /* 0x0000000375037209 */ /* 0x000fe40007810000 */
[----:B------:R-:W-:Y:S02]  /*4290*/  FMNMX.FTZ R134, R205, R134, !PT ;  /* 0x00000086cd867209 */ /* 0x000fe40007810000 */
[----:B------:R-:W-:-:S02]  /*42a0*/  FSETP.NEU.FTZ.AND P1, PT, R136, -INF , PT ;  /* 0xff8000008800780b */ /* 0x000fc40003f3d000 */
[----:B------:R-:W-:Y:S02]  /*42b0*/  FMNMX.FTZ R3, R66, R3, !PT ;  /* 0x0000000342037209 */ /* 0x000fe40007810000 */
[----:B------:R-:W-:Y:S02]  /*42c0*/  FMNMX.FTZ R134, R194, R134, !PT ;  /* 0x00000086c2867209 */ /* 0x000fe40007810000 */
[----:B------:R-:W-:Y:S02]  /*42d0*/  FSEL R8, R8, RZ, P1 ;  /* 0x000000ff08087208 */ /* 0x000fe40000800000 */
[----:B------:R-:W-:Y:S02]  /*42e0*/  FMNMX.FTZ R3, R231, R3, !PT ;  /* 0x00000003e7037209 */ /* 0x000fe40007810000 */
[----:B------:R-:W-:Y:S01]  /*42f0*/  FMNMX.FTZ R134, R193, R134, !PT ;  /* 0x00000086c1867209 */ /* 0x000fe20007810000 */
[----:B------:R-:W-:Y:S01]  /*4300*/  FFMA.FTZ R5, R112, c[0x0][0x23c], -R8 ;  /* 0x00008f0070057a23 */ /* 0x000fe20000010808 */
[----:B------:R-:W-:-:S02]  /*4310*/  FMNMX.FTZ R3, R240, R3, !PT ;  /* 0x00000003f0037209 */ /* 0x000fc40007810000 */
[----:B------:R-:W-:Y:S01]  /*4320*/  FMNMX.FTZ R134, R191, R134, !PT ;  /* 0x00000086bf867209 */ /* 0x000fe20007810000 */
[----:B------:R2:W-:Y:S01]  /*4330*/  MUFU.EX2 R11, R5 ;  /* 0x00000005000b7308 */ /* 0x0005e20000000800 */
[----:B------:R-:W-:Y:S02]  /*4340*/  FMNMX.FTZ R3, R116, R3, !PT ;  /* 0x0000000374037209 */ /* 0x000fe40007810000 */
[----:B------:R-:W-:Y:S02]  /*4350*/  FMNMX.FTZ R134, R190, R134, !PT ;  /* 0x00000086be867209 */ /* 0x000fe40007810000 */
[----:B-1----:R-:W-:Y:S02]  /*4360*/  FMNMX.FTZ R6, R6, R7, !PT ;  /* 0x0000000706067209 */ /* 0x002fe40007810000 */
[----:B------:R-:W-:Y:S02]  /*4370*/  FMNMX.FTZ R3, R249, R3, !PT ;  /* 0x00000003f9037209 */ /* 0x000fe40007810000 */
[----:B------:R-:W-:Y:S01]  /*4380*/  FMNMX.FTZ R134, R189, R134, !PT ;  /* 0x00000086bd867209 */ /* 0x000fe20007810000 */
[----:B------:R-:W1:Y:S01]  /*4390*/  SHFL.BFLY PT, R135, R6, 0x1, 0x1f ;  /* 0x0c201f0006877f89 */ /* 0x000e6200000e0000 */
[----:B------:R-:W-:-:S02]  /*43a0*/  FMNMX.FTZ R3, R248, R3, !PT ;  /* 0x00000003f8037209 */ /* 0x000fc40007810000 */
[----:B------:R-:W-:Y:S02]  /*43b0*/  FMNMX.FTZ R134, R187, R134, !PT ;  /* 0x00000086bb867209 */ /* 0x000fe40007810000 */
[----:B------:R-:W-:Y:S01]  /*43c0*/  FMNMX.FTZ R3, R238, R3, !PT ;  /* 0x00000003ee037209 */ /* 0x000fe20007810000 */
[--C-:B--2---:R-:W-:Y:S02]  /*43d0*/  FFMA.FTZ R5, R30, c[0x0][0x23c], -R8.reuse ;  /* 0x00008f001e057a23 */ /* 0x104fe40000010808 */
[----:B------:R-:W2:Y:S02]  /*43e0*/  SHFL.BFLY PT, R9, R134, 0x2, 0x1f ;  /* 0x0c401f0086097f89 */ /* 0x000ea400000e0000 */
[----:B------:R3:W-:Y:S01]  /*43f0*/  MUFU.EX2 R13, R5 ;  /* 0x00000005000d7308 */ /* 0x0007e20000000800 */
[----:B-1----:R-:W-:Y:S01]  /*4400*/  FMNMX.FTZ R135, R6, R135, !PT ;  /* 0x0000008706877209 */ /* 0x002fe20007810000 */
[----:B---3--:R-:W-:-:S03]  /*4410*/  FFMA.FTZ R5, R106, c[0x0][0x23c], -R8 ;  /* 0x00008f006a057a23 */ /* 0x008fc60000010808 */
[C---:B------:R-:W-:Y:S01]  /*4420*/  FSETP.NEU.FTZ.AND P1, PT, R135.reuse, -INF , PT ;  /* 0xff8000008700780b */ /* 0x040fe20003f3d000 */
[----:B------:R-:W-:Y:S02]  /*4430*/  FMUL.FTZ R7, R135, c[0x0][0x23c] ;  /* 0x00008f0087077a20 */ /* 0x000fe40000410000 */
[----:B------:R1:W-:Y:S01]  /*4440*/  MUFU.EX2 R251, R5 ;  /* 0x0000000500fb7308 */ /* 0x0003e20000000800 */
[----:B------:R-:W-:Y:S01]  /*4450*/  STL [R1+0xb4], R135 ;  /* 0x0000b48701007387 */ /* 0x000fe20000100800 */
[----:B--2---:R-:W-:Y:S02]  /*4460*/  FMNMX.FTZ R134, R134, R9, !PT ;  /* 0x0000000986867209 */ /* 0x004fe40007810000 */
[----:B------:R-:W-:-:S03]  /*4470*/  FSEL R7, R7, RZ, P1 ;  /* 0x000000ff07077208 */ /* 0x000fc60000800000 */
[----:B------:R-:W2:Y:S01]  /*4480*/  SHFL.BFLY PT, R9, R134, 0x1, 0x1f ;  /* 0x0c201f0086097f89 */ /* 0x000ea200000e0000 */
[----:B-1----:R-:W-:-:S04]  /*4490*/  FFMA.FTZ R5, R107, c[0x0][0x23c], -R8 ;  /* 0x00008f006b057a23 */ /* 0x002fc80000010808 */
[----:B------:R1:W-:Y:S01]  /*44a0*/  MUFU.EX2 R16, R5 ;  /* 0x0000000500107308 */ /* 0x0003e20000000800 */
[----:B--2---:R-:W-:-:S04]  /*44b0*/  FMNMX.FTZ R134, R134, R9, !PT ;  /* 0x0000000986867209 */ /* 0x004fc80007810000 */
[----:B------:R-:W-:Y:S02]  /*44c0*/  FSETP.NEU.FTZ.AND P1, PT, R134, -INF , PT ;  /* 0xff8000008600780b */ /* 0x000fe40003f3d000 */
[----:B-1----:R-:W-:Y:S01]  /*44d0*/  FMNMX.FTZ R5, R214, R3, !PT ;  /* 0x00000003d6057209 */ /* 0x002fe20007810000 */
[----:B------:R-:W-:-:S03]  /*44e0*/  FFMA.FTZ R3, R105, c[0x0][0x23c], -R8 ;  /* 0x00008f0069037a23 */ /* 0x000fc60000010808 */
[----:B------:R-:W-:Y:S01]  /*44f0*/  FMNMX.FTZ R5, R207, R5, !PT ;  /* 0x00000005cf057209 */ /* 0x000fe20007810000 */
[----:B------:R1:W-:Y:S03]  /*4500*/  MUFU.EX2 R223, R3 ;  /* 0x0000000300df7308 */ /* 0x0003e60000000800 */
[----:B------:R-:W-:-:S04]  /*4510*/  FMNMX.FTZ R5, R209, R5, !PT ;  /* 0x00000005d1057209 */ /* 0x000fc80007810000 */
[----:B------:R-:W-:-:S04]  /*4520*/  FMNMX.FTZ R5, R202, R5, !PT ;  /* 0x00000005ca057209 */ /* 0x000fc80007810000 */
[----:B------:R-:W-:-:S04]  /*4530*/  FMNMX.FTZ R5, R201, R5, !PT ;  /* 0x00000005c9057209 */ /* 0x000fc80007810000 */
[----:B------:R-:W-:Y:S01]  /*4540*/  FMNMX.FTZ R5, R200, R5, !PT ;  /* 0x00000005c8057209 */ /* 0x000fe20007810000 */
[----:B-1----:R-:W-:-:S04]  /*4550*/  FFMA.FTZ R3, R104, c[0x0][0x23c], -R8 ;  /* 0x00008f0068037a23 */ /* 0x002fc80000010808 */
[----:B------:R1:W-:Y:S02]  /*4560*/  MUFU.EX2 R17, R3 ;  /* 0x0000000300117308 */ /* 0x0003e40000000800 */
[----:B-1----:R-:W-:-:S06]  /*4570*/  FFMA.FTZ R3, R31, c[0x0][0x23c], -R8 ;  /* 0x00008f001f037a23 */ /* 0x002fcc0000010808 */
[----:B------:R1:W-:Y:S02]  /*4580*/  MUFU.EX2 R12, R3 ;  /* 0x00000003000c7308 */ /* 0x0003e40000000800 */
[----:B-1----:R-:W-:Y:S01]  /*4590*/  FMNMX.FTZ R3, R198, R5, !PT ;  /* 0x00000005c6037209 */ /* 0x002fe20007810000 */
[----:B------:R-:W-:-:S05]  /*45a0*/  FFMA.FTZ R5, R29, c[0x0][0x23c], -R8 ;  /* 0x00008f001d057a23 */ /* 0x000fca0000010808 */
[----:B------:R1:W-:Y:S01]  /*45b0*/  MUFU.EX2 R88, R5 ;  /* 0x0000000500587308 */ /* 0x0003e20000000800 */
[----:B------:R-:W2:Y:S01]  /*45c0*/  SHFL.BFLY PT, R6, R3, 0x2, 0x1f ;  /* 0x0c401f0003067f89 */ /* 0x000ea200000e0000 */
[----:B-1----:R-:W-:-:S06]  /*45d0*/  FFMA.FTZ R5, R120, c[0x0][0x23c], -R7 ;  /* 0x00008f0078057a23 */ /* 0x002fcc0000010807 */
[----:B------:R1:W-:Y:S01]  /*45e0*/  MUFU.EX2 R135, R5 ;  /* 0x0000000500877308 */ /* 0x0003e20000000800 */
[----:B--2---:R-:W-:Y:S01]  /*45f0*/  FMNMX.FTZ R3, R3, R6, !PT ;  /* 0x0000000603037209 */ /* 0x004fe20007810000 */
[----:B------:R-:W-:Y:S02]  /*4600*/  FMUL.FTZ R6, R134, c[0x0][0x23c] ;  /* 0x00008f0086067a20 */ /* 0x000fe40000410000 */
[----:B-1----:R-:W-:-:S04]  /*4610*/  FFMA.FTZ R5, R114, c[0x0][0x23c], -R7 ;  /* 0x00008f0072057a23 */ /* 0x002fc80000010807 */
[----:B------:R-:W1:Y:S02]  /*4620*/  MUFU.EX2 R10, R5 ;  /* 0x00000005000a7308 */ /* 0x000e640000000800 */
[----:B-1----:R-:W-:Y:S01]  /*4630*/  STL [R1+0x4], R10 ;  /* 0x0000040a01007387 */ /* 0x002fe20000100800 */
[----:B------:R-:W-:-:S03]  /*4640*/  FFMA.FTZ R5, R115, c[0x0][0x23c], -R7 ;  /* 0x00008f0073057a23 */ /* 0x000fc60000010807 */
[----:B------:R1:W-:Y:S02]  /*4650*/  STL [R1+0xb8], R134 ;  /* 0x0000b88601007387 */ /* 0x0003e40000100800 */
[----:B------:R2:W-:Y:S02]  /*4660*/  MUFU.EX2 R230, R5 ;  /* 0x0000000500e67308 */ /* 0x0005e40000000800 */
[----:B------:R-:W3:Y:S01]  /*4670*/  SHFL.BFLY PT, R10, R3, 0x1, 0x1f ;  /* 0x0c201f00030a7f89 */ /* 0x000ee200000e0000 */
[----:B--2---:R-:W-:-:S05]  /*4680*/  FFMA.FTZ R5, R113, c[0x0][0x23c], -R7 ;  /* 0x00008f0071057a23 */ /* 0x004fca0000010807 */
[----:B------:R2:W2:Y:S01]  /*4690*/  MUFU.EX2 R226, R5 ;  /* 0x0000000500e27308 */ /* 0x0004a20000000800 */
[----:B-1----:R-:W4:Y:S01]  /*46a0*/  LDL.LU R134, [R1+0x4] ;  /* 0x0000040001867983 */ /* 0x002f220000300800 */
[----:B--2---:R-:W-:-:S06]  /*46b0*/  FFMA.FTZ R5, R111, c[0x0][0x23c], -R7 ;  /* 0x00008f006f057a23 */ /* 0x004fcc0000010807 */
[----:B------:R1:W-:Y:S01]  /*46c0*/  MUFU.EX2 R222, R5 ;  /* 0x0000000500de7308 */ /* 0x0003e20000000800 */
[----:B------:R-:W-:Y:S01]  /*46d0*/  FSEL R6, R6, RZ, P1 ;  /* 0x000000ff06067208 */ /* 0x000fe20000800000 */
[----:B-1----:R-:W-:-:S06]  /*46e0*/  FFMA.FTZ R5, R110, c[0x0][0x23c], -R7 ;  /* 0x00008f006e057a23 */ /* 0x002fcc0000010807 */
[----:B------:R1:W-:Y:S01]  /*46f0*/  MUFU.EX2 R242, R5 ;  /* 0x0000000500f27308 */ /* 0x0003e20000000800 */
[----:B---3--:R-:W-:Y:S01]  /*4700*/  FMNMX.FTZ R3, R3, R10, !PT ;  /* 0x0000000a03037209 */ /* 0x008fe20007810000 */
[----:B-1----:R-:W-:-:S06]  /*4710*/  FFMA.FTZ R5, R109, c[0x0][0x23c], -R7 ;  /* 0x00008f006d057a23 */ /* 0x002fcc0000010807 */
[----:B------:R1:W-:Y:S02]  /*4720*/  MUFU.EX2 R243, R5 ;  /* 0x0000000500f37308 */ /* 0x0003e40000000800 */
[----:B-1----:R-:W-:-:S06]  /*4730*/  FFMA.FTZ R5, R108, c[0x0][0x23c], -R7 ;  /* 0x00008f006c057a23 */ /* 0x002fcc0000010807 */
[----:B------:R1:W-:Y:S01]  /*4740*/  MUFU.EX2 R89, R5 ;  /* 0x0000000500597308 */ /* 0x0003e20000000800 */
[----:B------:R-:W-:Y:S01]  /*4750*/  FSETP.NEU.FTZ.AND P1, PT, R3, -INF , PT ;  /* 0xff8000000300780b */ /* 0x000fe20003f3d000 */
[----:B-1----:R-:W-:-:S06]  /*4760*/  FFMA.FTZ R5, R125, c[0x0][0x23c], -R6 ;  /* 0x00008f007d057a23 */ /* 0x002fcc0000010806 */
[----:B------:R1:W-:Y:S01]  /*4770*/  MUFU.EX2 R234, R5 ;  /* 0x0000000500ea7308 */ /* 0x0003e20000000800 */
[----:B------:R-:W-:Y:S02]  /*4780*/  IMAD.SHL.U32 R216, R0, 0x2, RZ ;  /* 0x0000000200d87824 */ /* 0x000fe400078e00ff */
[----:B-1----:R-:W-:-:S03]  /*4790*/  FFMA.FTZ R5, R122, c[0x0][0x23c], -R6 ;  /* 0x00008f007a057a23 */ /* 0x002fc60000010806 */
[----:B------:R-:W1:Y:S02]  /*47a0*/  LDSM.16.MT88.4 R40, [R216+0x8000] ;  /* 0x00800000d828783b */ /* 0x000e640000004200 */
[----:B------:R2:W3:Y:S01]  /*47b0*/  MUFU.EX2 R136, R5 ;  /* 0x0000000500887308 */ /* 0x0004e20000000800 */
[----:B------:R-:W-:Y:S01]  /*47c0*/  FFMA.FTZ R9, R123, c[0x0][0x23c], -R6 ;  /* 0x00008f007b097a23 */ /* 0x000fe20000010806 */
[----:B------:R-:W-:Y:S01]  /*47d0*/  LDSM.16.MT88.4 R36, [R216+0x8800] ;  /* 0x00880000d824783b */ /* 0x000fe20000004200 */
[----:B--2---:R-:W-:-:S05]  /*47e0*/  FMUL.FTZ R5, R3, c[0x0][0x23c] ;  /* 0x00008f0003057a20 */ /* 0x004fca0000410000 */
[----:B------:R-:W-:-:S05]  /*47f0*/  FSEL R5, R5, RZ, P1 ;  /* 0x000000ff05057208 */ /* 0x000fca0000800000 */
[----:B------:R-:W-:-:S04]  /*4800*/  FFMA.FTZ R0, R130, c[0x0][0x23c], -R5 ;  /* 0x00008f0082007a23 */ /* 0x000fc80000010805 */
[----:B------:R2:W-:Y:S01]  /*4810*/  MUFU.EX2 R232, R0 ;  /* 0x0000000000e87308 */ /* 0x0005e20000000800 */
[----:B------:R-:W-:Y:S02]  /*4820*/  IMAD R217, R4, 0x2, R216 ;  /* 0x0000000204d97824 */ /* 0x000fe400078e02d8 */
[----:B--2---:R-:W-:Y:S01]  /*4830*/  FFMA.FTZ R0, R127, c[0x0][0x23c], -R5 ;  /* 0x00008f007f007a23 */ /* 0x004fe20000010805 */
[----:B------:R-:W-:-:S04]  /*4840*/  LEA R219, R2, R216, 0x1 ;  /* 0x000000d802db7211 */ /* 0x000fc800078e08ff */
[----:B------:R-:W-:Y:S01]  /*4850*/  MUFU.EX2 R229, R9 ;  /* 0x0000000900e57308 */ /* 0x000fe20000000800 */
[----:B------:R-:W-:Y:S01]  /*4860*/  LEA R218, R2, R217, 0x1 ;  /* 0x000000d902da7211 */ /* 0x000fe200078e08ff */
[----:B------:R-:W-:Y:S04]  /*4870*/  LDSM.16.MT88.4 R28, [R217+0x8000] ;  /* 0x00800000d91c783b */ /* 0x000fe80000004200 */
[----:B------:R-:W2:Y:S02]  /*4880*/  LDSM.16.MT88.4 R56, [R218+0x8000] ;  /* 0x00800000da38783b */ /* 0x000ea40000004200 */
[----:B------:R1:W-:Y:S02]  /*4890*/  MUFU.EX2 R233, R0 ;  /* 0x0000000000e97308 */ /* 0x0003e40000000800 */
[----:B------:R-:W2:Y:S01]  /*48a0*/  LDSM.16.MT88.4 R44, [R219+0x8000] ;  /* 0x00800000db2c783b */ /* 0x000ea20000004200 */
[----:B------:R-:W-:-:S02]  /*48b0*/  MOV R4, R13 ;  /* 0x0000000d00047202 */ /* 0x000fc40000000f00 */
[----:B------:R-:W-:Y:S01]  /*48c0*/  F2FP.BF16.PACK_AB R26, R16, R251 ;  /* 0x000000fb101a723e */ /* 0x000fe200000010ff */
[----:B------:R-:W2:Y:S01]  /*48d0*/  LDSM.16.MT88.4 R48, [R218+0x8800] ;  /* 0x00880000da30783b */ /* 0x000ea20000004200 */
[----:B------:R-:W-:Y:S02]  /*48e0*/  F2FP.BF16.PACK_AB R27, R226, R230 ;  /* 0x000000e6e21b723e */ /* 0x000fe400000010ff */
[----:B---3--:R-:W-:Y:S01]  /*48f0*/  F2FP.BF16.PACK_AB R20, R136, R234 ;  /* 0x000000ea8814723e */ /* 0x008fe200000010ff */
[----:B------:R-:W3:Y:S01]  /*4900*/  LDSM.16.MT88.4 R32, [R219+0x8800] ;  /* 0x00880000db20783b */ /* 0x000ee20000004200 */
[----:B------:R-:W-:-:S03]  /*4910*/  F2FP.BF16.PACK_AB R19, R89, R243 ;  /* 0x000000f35913723e */ /* 0x000fc600000010ff */
[----:B------:R-:W2:Y:S01]  /*4920*/  LDSM.16.MT88.4 R52, [R217+0x8800] ;  /* 0x00880000d934783b */ /* 0x000ea20000004200 */
[----:B-1----:R-:W-:-:S04]  /*4930*/  FFMA.FTZ R0, R129, c[0x0][0x23c], -R5 ;  /* 0x00008f0081007a23 */ /* 0x002fc80000010805 */
[----:B------:R1:W-:Y:S02]  /*4940*/  MUFU.EX2 R228, R0 ;  /* 0x0000000000e47308 */ /* 0x0003e40000000800 */
[----:B-1----:R-:W-:-:S06]  /*4950*/  FFMA.FTZ R0, R128, c[0x0][0x23c], -R5 ;  /* 0x00008f0080007a23 */ /* 0x002fcc0000010805 */
[----:B------:R1:W-:Y:S02]  /*4960*/  MUFU.EX2 R224, R0 ;  /* 0x0000000000e07308 */ /* 0x0003e40000000800 */
[----:B-1----:R-:W-:-:S06]  /*4970*/  FFMA.FTZ R0, R124, c[0x0][0x23c], -R6 ;  /* 0x00008f007c007a23 */ /* 0x002fcc0000010806 */
[----:B------:R1:W-:Y:S02]  /*4980*/  MUFU.EX2 R221, R0 ;  /* 0x0000000000dd7308 */ /* 0x0003e40000000800 */
[----:B-1----:R-:W-:-:S06]  /*4990*/  FFMA.FTZ R0, R126, c[0x0][0x23c], -R6 ;  /* 0x00008f007e007a23 */ /* 0x002fcc0000010806 */
[----:B------:R1:W-:Y:S01]  /*49a0*/  MUFU.EX2 R2, R0 ;  /* 0x0000000000027308 */ /* 0x0003e20000000800 */
[--C-:B------:R-:W-:Y:S02]  /*49b0*/  FFMA.FTZ R9, R121, c[0x0][0x23c], -R6.reuse ;  /* 0x00008f0079097a23 */ /* 0x100fe40000010806 */
[----:B-1----:R-:W-:-:S05]  /*49c0*/  FFMA.FTZ R0, R132, c[0x0][0x23c], -R6 ;  /* 0x00008f0084007a23 */ /* 0x002fca0000010806 */
[----:B------:R1:W-:Y:S02]  /*49d0*/  MUFU.EX2 R139, R0 ;  /* 0x00000000008b7308 */ /* 0x0003e40000000800 */
[----:B-1----:R-:W-:-:S06]  /*49e0*/  FFMA.FTZ R0, R131, c[0x0][0x23c], -R6 ;  /* 0x00008f0083007a23 */ /* 0x002fcc0000010806 */
[----:B------:R1:W-:Y:S08]  /*49f0*/  MUFU.EX2 R227, R0 ;  /* 0x0000000000e37308 */ /* 0x0003f00000000800 */
[----:B------:R-:W2:Y:S01]  /*4a00*/  MUFU.EX2 R225, R9 ;  /* 0x0000000900e17308 */ /* 0x000ea20000000800 */
[----:B-1----:R-:W-:-:S07]  /*4a10*/  FFMA.FTZ R0, R137, c[0x0][0x23c], -R5 ;  /* 0x00008f0089007a23 */ /* 0x002fce0000010805 */
[----:B------:R1:W-:Y:S01]  /*4a20*/  MUFU.EX2 R220, R0 ;  /* 0x0000000000dc7308 */ /* 0x0003e20000000800 */
[----:B------:R-:W-:Y:S02]  /*4a30*/  F2FP.BF16.PACK_AB R24, R4, R11 ;  /* 0x0000000b0418723e */ /* 0x000fe400000010ff */
[----:B----4-:R-:W-:Y:S01]  /*4a40*/  F2FP.BF16.PACK_AB R25, R134, R135 ;  /* 0x000000878619723e */ /* 0x010fe200000010ff */
[----:B-1----:R-:W-:-:S04]  /*4a50*/  FFMA.FTZ R0, R133, c[0x0][0x23c], -R5 ;  /* 0x00008f0085007a23 */ /* 0x002fc80000010805 */
[----:B------:R1:W-:Y:S01]  /*4a60*/  MUFU.EX2 R132, R0 ;  /* 0x0000000000847308 */ /* 0x0003e20000000800 */
[----:B------:R-:W-:Y:S01]  /*4a70*/  IMAD.MOV.U32 R129, RZ, RZ, R12 ;  /* 0x000000ffff817224 */ /* 0x000fe200078e000c */
[----:B--2---:R-:W-:Y:S01]  /*4a80*/  F2FP.BF16.PACK_AB R22, R225, R229 ;  /* 0x000000e5e116723e */ /* 0x004fe200000010ff */
[----:B------:R-:W-:Y:S01]  /*4a90*/  HMMA.16816.F32.BF16 R12, R24, R40, RZ ;  /* 0x00000028180c723c */ /* 0x000fe200000418ff */
[----:B-1----:R-:W-:-:S04]  /*4aa0*/  FFMA.FTZ R0, R140, c[0x0][0x23c], -R5 ;  /* 0x00008f008c007a23 */ /* 0x002fc80000010805 */
[----:B------:R1:W2:Y:S01]  /*4ab0*/  MUFU.EX2 R9, R0 ;  /* 0x0000000000097308 */ /* 0x0002a20000000800 */
[----:B------:R-:W-:Y:S02]  /*4ac0*/  F2FP.BF16.PACK_AB R21, R233, R232 ;  /* 0x000000e8e915723e */ /* 0x000fe400000010ff */
[----:B------:R-:W-:Y:S01]  /*4ad0*/  F2FP.BF16.PACK_AB R23, R224, R228 ;  /* 0x000000e4e017723e */ /* 0x000fe200000010ff */
[----:B------:R-:W-:-:S06]  /*4ae0*/  IMAD.MOV.U32 R140, RZ, RZ, R17 ;  /* 0x000000ffff8c7224 */ /* 0x000fcc00078e0011 */
[----:B------:R-:W-:Y:S01]  /*4af0*/  HMMA.16816.F32.BF16 R60, R20, R56, RZ ;  /* 0x00000038143c723c */ /* 0x000fe200000418ff */
[----:B-1----:R-:W-:Y:S01]  /*4b00*/  FFMA.FTZ R0, R138, c[0x0][0x23c], -R5 ;  /* 0x00008f008a007a23 */ /* 0x002fe20000010805 */
[----:B--2---:R-:W-:-:S03]  /*4b10*/  MOV R138, R9 ;  /* 0x00000009008a7202 */ /* 0x004fc60000000f00 */
[----:B------:R-:W1:Y:S01]  /*4b20*/  MUFU.EX2 R9, R0 ;  /* 0x0000000000097308 */ /* 0x000e620000000800 */
[----:B------:R-:W-:Y:S01]  /*4b30*/  IMAD.MOV.U32 R137, RZ, RZ, R16 ;  /* 0x000000ffff897224 */ /* 0x000fe200078e0010 */
[----:B------:R-:W-:Y:S02]  /*4b40*/  F2FP.BF16.PACK_AB R16, R140, R223 ;  /* 0x000000df8c10723e */ /* 0x000fe400000010ff */
[----:B------:R-:W-:Y:S02]  /*4b50*/  F2FP.BF16.PACK_AB R17, R242, R222 ;  /* 0x000000def211723e */ /* 0x000fe400000010ff */
[----:B------:R-:W-:Y:S01]  /*4b60*/  F2FP.BF16.PACK_AB R18, R88, R129 ;  /* 0x000000815812723e */ /* 0x000fe200000010ff */
[----:B------:R-:W-:Y:S08]  /*4b70*/  HMMA.16816.F32.BF16 R80, R24, R44, RZ ;  /* 0x0000002c1850723c */ /* 0x000ff000000418ff */
[----:B------:R-:W-:Y:S07]  /*4b80*/  HMMA.16816.F32.BF16 R92, R16, R36, R12 ;  /* 0x00000024105c723c */ /* 0x000fee000004180c */
[----:B------:R-:W-:-:S02]  /*4b90*/  F2FP.BF16.PACK_AB R12, R2, R221 ;  /* 0x000000dd020c723e */ /* 0x000fc400000010ff */
[----:B------:R-:W-:Y:S02]  /*4ba0*/  F2FP.BF16.PACK_AB R13, R132, R220 ;  /* 0x000000dc840d723e */ /* 0x000fe400000010ff */
[----:B------:R-:W-:Y:S02]  /*4bb0*/  F2FP.BF16.PACK_AB R14, R227, R139 ;  /* 0x0000008be30e723e */ /* 0x000fe400000010ff */
[----:B-1----:R-:W-:Y:S01]  /*4bc0*/  F2FP.BF16.PACK_AB R15, R9, R138 ;  /* 0x0000008a090f723e */ /* 0x002fe200000010ff */
[----:B------:R-:W-:Y:S01]  /*4bd0*/  HMMA.16816.F32.BF16 R84, R20, R40, RZ ;  /* 0x000000281454723c */ /* 0x000fe200000418ff */
[----:B------:R-:W-:Y:S01]  /*4be0*/  MOV R133, R66 ;  /* 0x0000004200857202 */ /* 0x000fe20000000f00 */
[----:B------:R-:W-:-:S06]  /*4bf0*/  FFMA.FTZ R0, R160, c[0x0][0x23c], -R8 ;  /* 0x00008f00a0007a23 */ /* 0x000fcc0000010808 */
[----:B------:R-:W-:Y:S01]  /*4c00*/  HMMA.16816.F32.BF16 R120, R12, R48, R60 ;  /* 0x000000300c78723c */ /* 0x000fe2000004183c */
[----:B------:R1:W-:Y:S07]  /*4c10*/  MUFU.EX2 R160, R0 ;  /* 0x0000000000a07308 */ /* 0x0003ee0000000800 */
[----:B------:R-:W-:Y:S08]  /*4c20*/  HMMA.16816.F32.BF16 R64, R24, R56, RZ ;  /* 0x000000381840723c */ /* 0x000ff000000418ff */
[----:B------:R-:W-:Y:S01]  /*4c30*/  HMMA.16816.F32.BF16 R60, R20, R46, RZ ;  /* 0x0000002e143c723c */ /* 0x000fe200000418ff */
[----:B-1----:R-:W-:-:S04]  /*4c40*/  FFMA.FTZ R0, R154, c[0x0][0x23c], -R8 ;  /* 0x00008f009a007a23 */ /* 0x002fc80000010808 */
[----:B------:R1:W-:Y:S03]  /*4c50*/  MUFU.EX2 R10, R0 ;  /* 0x00000000000a7308 */ /* 0x0003e60000000800 */
[----:B---3--:R-:W-:Y:S01]  /*4c60*/  HMMA.16816.F32.BF16 R108, R16, R32, R80 ;  /* 0x00000020106c723c */ /* 0x008fe20000041850 */
[----:B-1----:R-:W-:-:S04]  /*4c70*/  FFMA.FTZ R0, R142, c[0x0][0x23c], -R8 ;  /* 0x00008f008e007a23 */ /* 0x002fc80000010808 */
[----:B------:R1:W-:Y:S03]  /*4c80*/  MUFU.EX2 R82, R0 ;  /* 0x0000000000527308 */ /* 0x0003e60000000800 */
[----:B------:R-:W-:Y:S08]  /*4c90*/  HMMA.16816.F32.BF16 R96, R12, R36, R84 ;  /* 0x000000240c60723c */ /* 0x000ff00000041854 */
[----:B------:R-:W-:Y:S01]  /*4ca0*/  HMMA.16816.F32.BF16 R124, R16, R48, R64 ;  /* 0x00000030107c723c */ /* 0x000fe20000041840 */
[----:B-1----:R-:W-:-:S07]  /*4cb0*/  FFMA.FTZ R0, R141, c[0x0][0x23c], -R8 ;  /* 0x00008f008d007a23 */ /* 0x002fce0000010808 */
[----:B------:R-:W-:Y:S01]  /*4cc0*/  HMMA.16816.F32.BF16 R84, R12, R34, R60 ;  /* 0x000000220c54723c */ /* 0x000fe2000004183c */
[----:B------:R1:W-:Y:S07]  /*4cd0*/  MUFU.EX2 R56, R0 ;  /* 0x0000000000387308 */ /* 0x0003ee0000000800 */
[C---:B------:R-:W-:Y:S08]  /*4ce0*/  HMMA.16816.F32.BF16 R76, R20.reuse, R44, RZ ;  /* 0x0000002c144c723c */ /* 0x040ff000000418ff */
[----:B------:R-:W-:Y:S01]  /*4cf0*/  HMMA.16816.F32.BF16 R68, R20, R28, RZ ;  /* 0x0000001c1444723c */ /* 0x000fe200000418ff */
[----:B-1----:R-:W-:-:S04]  /*4d00*/  FFMA.FTZ R0, R164, c[0x0][0x23c], -R7 ;  /* 0x00008f00a4007a23 */ /* 0x002fc80000010807 */
[----:B------:R1:W2:Y:S03]  /*4d10*/  MUFU.EX2 R83, R0 ;  /* 0x0000000000537308 */ /* 0x0002a60000000800 */
[C---:B------:R-:W-:Y:S08]  /*4d20*/  HMMA.16816.F32.BF16 R64, R20.reuse, R42, RZ ;  /* 0x0000002a1440723c */ /* 0x040ff000000418ff */
[C---:B------:R-:W-:Y:S08]  /*4d30*/  HMMA.16816.F32.BF16 R60, R20.reuse, R30, RZ ;  /* 0x0000001e143c723c */ /* 0x040ff000000418ff */
[----:B------:R-:W-:Y:S01]  /*4d40*/  HMMA.16816.F32.BF16 R20, R20, R58, RZ ;  /* 0x0000003a1414723c */ /* 0x000fe200000418ff */
[----:B-1----:R-:W-:Y:S01]  /*4d50*/  FFMA.FTZ R0, R161, c[0x0][0x23c], -R7 ;  /* 0x00008f00a1007a23 */ /* 0x002fe20000010807 */
[----:B------:R-:W-:Y:S01]  /*4d60*/  MOV R37, R89 ;  /* 0x0000005900257202 */ /* 0x000fe20000000f00 */
[----:B------:R-:W-:-:S02]  /*4d70*/  IMAD.MOV.U32 R36, RZ, RZ, R88 ;  /* 0x000000ffff247224 */ /* 0x000fc400078e0058 */
[----:B------:R1:W-:Y:S01]  /*4d80*/  MUFU.EX2 R142, R0 ;  /* 0x00000000008e7308 */ /* 0x0003e20000000800 */
[----:B--2---:R-:W-:Y:S02]  /*4d90*/  IMAD.MOV.U32 R161, RZ, RZ, R83 ;  /* 0x000000ffffa17224 */ /* 0x004fe400078e0053 */
[----:B------:R-:W-:Y:S01]  /*4da0*/  MOV R83, R36 ;  /* 0x0000002400537202 */ /* 0x000fe20000000f00 */
[----:B------:R-:W-:Y:S01]  /*4db0*/  IMAD.MOV.U32 R36, RZ, RZ, R37 ;  /* 0x000000ffff247224 */ /* 0x000fe200078e0025 */
[----:B------:R-:W-:Y:S01]  /*4dc0*/  MOV R37, R137 ;  /* 0x0000008900257202 */ /* 0x000fe20000000f00 */
[----:B------:R-:W-:Y:S01]  /*4dd0*/  HMMA.16816.F32.BF16 R104, R12, R32, R76 ;  /* 0x000000200c68723c */ /* 0x000fe2000004184c */
[----:B-1----:R-:W-:-:S04]  /*4de0*/  FFMA.FTZ R0, R152, c[0x0][0x23c], -R7 ;  /* 0x00008f0098007a23 */ /* 0x002fc80000010807 */
[----:B------:R1:W-:Y:S03]  /*4df0*/  MUFU.EX2 R137, R0 ;  /* 0x0000000000897308 */ /* 0x0003e60000000800 */
[C---:B------:R-:W-:Y:S08]  /*4e00*/  HMMA.16816.F32.BF16 R112, R12.reuse, R52, R68 ;  /* 0x000000340c70723c */ /* 0x040ff00000041844 */
[----:B------:R-:W-:Y:S01]  /*4e10*/  HMMA.16816.F32.BF16 R64, R12, R38, R64 ;  /* 0x000000260c40723c */ /* 0x000fe20000041840 */
[----:B-1----:R-:W-:-:S07]  /*4e20*/  FFMA.FTZ R0, R143, c[0x0][0x23c], -R7 ;  /* 0x00008f008f007a23 */ /* 0x002fce0000010807 */
[C---:B------:R-:W-:Y:S08]  /*4e30*/  HMMA.16816.F32.BF16 R88, R12.reuse, R54, R60 ;  /* 0x000000360c58723c */ /* 0x040ff0000004183c */
[----:B------:R-:W-:Y:S01]  /*4e40*/  HMMA.16816.F32.BF16 R100, R12, R50, R20 ;  /* 0x000000320c64723c */ /* 0x000fe20000041814 */
[----:B------:R1:W-:Y:S01]  /*4e50*/  MUFU.EX2 R12, R0 ;  /* 0x00000000000c7308 */ /* 0x0003e20000000800 */
[----:B------:R-:W-:Y:S01]  /*4e60*/  MOV R152, R56 ;  /* 0x0000003800987202 */ /* 0x000fe20000000f00 */
[----:B------:R-:W-:Y:S01]  /*4e70*/  IMAD.MOV.U32 R56, RZ, RZ, R133 ;  /* 0x000000ffff387224 */ /* 0x000fe200078e0085 */
[----:B------:R-:W2:Y:S01]  /*4e80*/  LDSM.16.MT88.4 R20, [R216+0x9000] ;  /* 0x00900000d814783b */ /* 0x000ea20000004200 */
[----:B-1----:R-:W-:-:S04]  /*4e90*/  FFMA.FTZ R0, R166, c[0x0][0x23c], -R6 ;  /* 0x00008f00a6007a23 */ /* 0x002fc80000010806 */
[----:B------:R1:W-:Y:S01]  /*4ea0*/  MUFU.EX2 R166, R0 ;  /* 0x0000000000a67308 */ /* 0x0003e20000000800 */
[----:B------:R-:W-:Y:S01]  /*4eb0*/  HMMA.16816.F32.BF16 R40, R24, R42, RZ ;  /* 0x0000002a1828723c */ /* 0x000fe200000418ff */
[----:B-1----:R-:W-:-:S06]  /*4ec0*/  FFMA.FTZ R0, R163, c[0x0][0x23c], -R6 ;  /* 0x00008f00a3007a23 */ /* 0x002fcc0000010806 */
[----:B------:R1:W-:Y:S01]  /*4ed0*/  MUFU.EX2 R141, R0 ;  /* 0x00000000008d7308 */ /* 0x0003e20000000800 */
[----:B------:R-:W-:Y:S01]  /*4ee0*/  HMMA.16816.F32.BF16 R72, R24, R28, RZ ;  /* 0x0000001c1848723c */ /* 0x000fe200000418ff */
[----:B-1----:R-:W-:-:S06]  /*4ef0*/  FFMA.FTZ R0, R155, c[0x0][0x23c], -R6 ;  /* 0x00008f009b007a23 */ /* 0x002fcc0000010806 */
[----:B------:R1:W-:Y:S01]  /*4f00*/  MUFU.EX2 R133, R0 ;  /* 0x0000000000857308 */ /* 0x0003e20000000800 */
[----:B------:R-:W-:Y:S01]  /*4f10*/  IMAD.MOV.U32 R155, RZ, RZ, R10 ;  /* 0x000000ffff9b7224 */ /* 0x000fe200078e000a */
[C---:B------:R-:W-:Y:S08]  /*4f20*/  HMMA.16816.F32.BF16 R44, R24.reuse, R46, RZ ;  /* 0x0000002e182c723c */ /* 0x040ff000000418ff */
[----:B------:R-:W-:Y:S01]  /*4f30*/  HMMA.16816.F32.BF16 R28, R24, R30, RZ ;  /* 0x0000001e181c723c */ /* 0x000fe200000418ff */
[----:B-1----:R-:W-:-:S07]  /*4f40*/  FFMA.FTZ R0, R153, c[0x0][0x23c], -R6 ;  /* 0x00008f0099007a23 */ /* 0x002fce0000010806 */
[----:B------:R-:W-:Y:S01]  /*4f50*/  HMMA.16816.F32.BF16 R24, R24, R58, RZ ;  /* 0x0000003a1818723c */ /* 0x000fe200000418ff */
[----:B------:R1:W-:Y:S02]  /*4f60*/  MUFU.EX2 R10, R0 ;  /* 0x00000000000a7308 */ /* 0x0003e40000000800 */
[----:B-1----:R-:W-:-:S06]  /*4f70*/  FFMA.FTZ R0, R168, c[0x0][0x23c], -R5 ;  /* 0x00008f00a8007a23 */ /* 0x002fcc0000010805 */
[----:B------:R1:W-:Y:S01]  /*4f80*/  MUFU.EX2 R164, R0 ;  /* 0x0000000000a47308 */ /* 0x0003e20000000800 */
[----:B------:R-:W-:Y:S01]  /*4f90*/  HMMA.16816.F32.BF16 R40, R16, R38, R40 ;  /* 0x000000261028723c */ /* 0x000fe20000041828 */
[----:B-1----:R-:W-:-:S06]  /*4fa0*/  FFMA.FTZ R0, R167, c[0x0][0x23c], -R5 ;  /* 0x00008f00a7007a23 */ /* 0x002fcc0000010805 */
[----:B------:R1:W3:Y:S01]  /*4fb0*/  MUFU.EX2 R13, R0 ;  /* 0x00000000000d7308 */ /* 0x0002e20000000800 */
[----:B------:R-:W-:Y:S01]  /*4fc0*/  MOV R167, R82 ;  /* 0x0000005200a77202 */ /* 0x000fe20000000f00 */
[----:B------:R-:W-:Y:S02]  /*4fd0*/  IMAD.MOV.U32 R57, RZ, RZ, R116 ;  /* 0x000000ffff397224 */ /* 0x000fe400078e0074 */
[----:B-1----:R-:W-:-:S04]  /*4fe0*/  FFMA.FTZ R0, R165, c[0x0][0x23c], -R5 ;  /* 0x00008f00a5007a23 */ /* 0x002fc80000010805 */
[----:B------:R1:W-:Y:S01]  /*4ff0*/  MUFU.EX2 R153, R0 ;  /* 0x0000000000997308 */ /* 0x0003e20000000800 */
[----:B------:R-:W-:Y:S01]  /*5000*/  MOV R131, R117 ;  /* 0x0000007500837202 */ /* 0x000fe20000000f00 */
[----:B------:R-:W-:Y:S01]  /*5010*/  IMAD.MOV.U32 R130, RZ, RZ, R118 ;  /* 0x000000ffff827224 */ /* 0x000fe200078e0076 */
[----:B------:R-:W-:Y:S01]  /*5020*/  MOV R128, R119 ;  /* 0x0000007700807202 */ /* 0x000fe20000000f00 */
[----:B------:R-:W-:Y:S01]  /*5030*/  HMMA.16816.F32.BF16 R44, R16, R34, R44 ;  /* 0x00000022102c723c */ /* 0x000fe2000004182c */
[----:B-1----:R-:W-:-:S04]  /*5040*/  FFMA.FTZ R0, R162, c[0x0][0x23c], -R5 ;  /* 0x00008f00a2007a23 */ /* 0x002fc80000010805 */
[----:B------:R-:W1:Y:S03]  /*5050*/  MUFU.EX2 R154, R0 ;  /* 0x00000000009a7308 */ /* 0x000e660000000800 */
[----:B------:R-:W-:Y:S01]  /*5060*/  HMMA.16816.F32.BF16 R116, R16, R52, R72 ;  /* 0x000000341074723c */ /* 0x000fe20000041848 */
[----:B---3--:R-:W-:-:S07]  /*5070*/  IMAD.MOV.U32 R165, RZ, RZ, R13 ;  /* 0x000000ffffa57224 */ /* 0x008fce00078e000d */
[C---:B------:R-:W-:Y:S08]  /*5080*/  HMMA.16816.F32.BF16 R28, R16.reuse, R54, R28 ;  /* 0x00000036101c723c */ /* 0x040ff0000004181c */
[----:B------:R-:W-:Y:S07]  /*5090*/  HMMA.16816.F32.BF16 R24, R16, R50, R24 ;  /* 0x000000321018723c */ /* 0x000fee0000041818 */
[----:B------:R-:W-:-:S02]  /*50a0*/  F2FP.BF16.PACK_AB R16, R155, R160 ;  /* 0x000000a09b10723e */ /* 0x000fc400000010ff */
[----:B------:R-:W-:Y:S02]  /*50b0*/  F2FP.BF16.PACK_AB R17, R142, R161 ;  /* 0x000000a18e11723e */ /* 0x000fe400000010ff */
[----:B------:R-:W-:Y:S02]  /*50c0*/  F2FP.BF16.PACK_AB R18, R152, R167 ;  /* 0x000000a79812723e */ /* 0x000fe400000010ff */
[----:B------:R-:W-:Y:S02]  /*50d0*/  F2FP.BF16.PACK_AB R19, R12, R137 ;  /* 0x000000890c13723e */ /* 0x000fe400000010ff */
[----:B------:R-:W-:Y:S02]  /*50e0*/  F2FP.BF16.PACK_AB R13, R165, R164 ;  /* 0x000000a4a50d723e */ /* 0x000fe400000010ff */
[----:B------:R-:W-:-:S03]  /*50f0*/  F2FP.BF16.PACK_AB R14, R10, R133 ;  /* 0x000000850a0e723e */ /* 0x000fc600000010ff */
[----:B--2---:R-:W-:Y:S01]  /*5100*/  HMMA.16816.F32.BF16 R76, R16, R20, R92 ;  /* 0x00000014104c723c */ /* 0x004fe2000004185c */
[----:B-1----:R-:W-:-:S06]  /*5110*/  F2FP.BF16.PACK_AB R15, R154, R153 ;  /* 0x000000999a0f723e */ /* 0x002fcc00000010ff */
[----:B------:R-:W-:Y:S01]  /*5120*/  IMAD.MOV.U32 R94, RZ, RZ, R12 ;  /* 0x000000ffff5e7224 */ /* 0x000fe200078e000c */
[----:B------:R-:W-:Y:S01]  /*5130*/  F2FP.BF16.PACK_AB R12, R141, R166 ;  /* 0x000000a68d0c723e */ /* 0x000fe200000010ff */
[----:B------:R-:W-:Y:S01]  /*5140*/  IMAD.MOV.U32 R143, RZ, RZ, R57 ;  /* 0x000000ffff8f7224 */ /* 0x000fe200078e0039 */
[----:B------:R-:W-:Y:S02]  /*5150*/  MOV R163, R83 ;  /* 0x0000005300a37202 */ /* 0x000fe40000000f00 */
[----:B------:R-:W-:Y:S02]  /*5160*/  MOV R93, R56 ;  /* 0x00000038005d7202 */ /* 0x000fe40000000f00 */
[----:B------:R-:W-:Y:S08]  /*5170*/  HMMA.16816.F32.BF16 R56, R16, R22, R40 ;  /* 0x000000161038723c */ /* 0x000ff00000041828 */
[C---:B------:R-:W-:Y:S08]  /*5180*/  HMMA.16816.F32.BF16 R80, R12.reuse, R20, R96 ;  /* 0x000000140c50723c */ /* 0x040ff00000041860 */
[----:B------:R-:W-:Y:S01]  /*5190*/  HMMA.16816.F32.BF16 R72, R12, R22, R64 ;  /* 0x000000160c48723c */ /* 0x000fe20000041840 */
[----:B------:R-:W1:Y:S07]  /*51a0*/  LDSM.16.MT88.4 R20, [R219+0x9000] ;  /* 0x00900000db14783b */ /* 0x000e6e0000004200 */
[-C--:B-1----:R-:W-:Y:S08]  /*51b0*/  HMMA.16816.F32.BF16 R68, R16, R20.reuse, R108 ;  /* 0x000000141044723c */ /* 0x082ff0000004186c */
[C---:B------:R-:W-:Y:S08]  /*51c0*/  HMMA.16816.F32.BF16 R64, R12.reuse, R20, R104 ;  /* 0x000000140c40723c */ /* 0x040ff00000041868 */
[-C--:B------:R-:W-:Y:S08]  /*51d0*/  HMMA.16816.F32.BF16 R60, R12, R22.reuse, R84 ;  /* 0x000000160c3c723c */ /* 0x080ff00000041854 */
[----:B------:R-:W-:Y:S01]  /*51e0*/  HMMA.16816.F32.BF16 R44, R16, R22, R44 ;  /* 0x00000016102c723c */ /* 0x000fe2000004182c */
[----:B------:R-:W1:Y:S01]  /*51f0*/  LDSM.16.MT88.4 R20, [R217+0x9000] ;  /* 0x00900000d914783b */ /* 0x000e620000004200 */
[----:B------:R-:W-:-:S04]  /*5200*/  FFMA.FTZ R0, R175, c[0x0][0x23c], -R8 ;  /* 0x00008f00af007a23 */ /* 0x000fc80000010808 */
[----:B------:R2:W-:Y:S02]  /*5210*/  MUFU.EX2 R92, R0 ;  /* 0x00000000005c7308 */ /* 0x0005e40000000800 */
[-C--:B-1----:R-:W-:Y:S08]  /*5220*/  HMMA.16816.F32.BF16 R52, R16, R20.reuse, R116 ;  /* 0x000000141034723c */ /* 0x082ff00000041874 */
[C---:B------:R-:W-:Y:S08]  /*5230*/  HMMA.16816.F32.BF16 R48, R12.reuse, R20, R112 ;  /* 0x000000140c30723c */ /* 0x040ff00000041870 */
[-C--:B------:R-:W-:Y:S08]  /*5240*/  HMMA.16816.F32.BF16 R40, R12, R22.reuse, R88 ;  /* 0x000000160c28723c */ /* 0x080ff00000041858 */
[----:B------:R-:W-:Y:S01]  /*5250*/  HMMA.16816.F32.BF16 R32, R16, R22, R28 ;  /* 0x000000161020723c */ /* 0x000fe2000004181c */
[----:B------:R-:W1:Y:S01]  /*5260*/  LDSM.16.MT88.4 R20, [R218+0x9000] ;  /* 0x00900000da14783b */ /* 0x000e620000004200 */
[----:B--2---:R-:W-:-:S04]  /*5270*/  FFMA.FTZ R0, R170, c[0x0][0x23c], -R8 ;  /* 0x00008f00aa007a23 */ /* 0x004fc80000010808 */
[----:B------:R2:W-:Y:S01]  /*5280*/  MUFU.EX2 R162, R0 ;  /* 0x0000000000a27308 */ /* 0x0005e20000000800 */
[----:B------:R-:W-:Y:S01]  /*5290*/  IMAD.MOV.U32 R168, RZ, RZ, R36 ;  /* 0x000000ffffa87224 */ /* 0x000fe200078e0024 */
[----:B------:R-:W-:Y:S01]  /*52a0*/  MOV R95, R37 ;  /* 0x00000025005f7202 */ /* 0x000fe20000000f00 */
[----:B--2---:R-:W-:-:S05]  /*52b0*/  FFMA.FTZ R0, R157, c[0x0][0x23c], -R8 ;  /* 0x00008f009d007a23 */ /* 0x004fca0000010808 */
[----:B------:R2:W-:Y:S02]  /*52c0*/  MUFU.EX2 R99, R0 ;  /* 0x0000000000637308 */ /* 0x0005e40000000800 */
[----:B--2---:R-:W-:-:S06]  /*52d0*/  FFMA.FTZ R0, R156, c[0x0][0x23c], -R8 ;  /* 0x00008f009c007a23 */ /* 0x004fcc0000010808 */
[----:B------:R2:W-:Y:S01]  /*52e0*/  MUFU.EX2 R98, R0 ;  /* 0x0000000000627308 */ /* 0x0005e20000000800 */
[C---:B-1----:R-:W-:Y:S08]  /*52f0*/  HMMA.16816.F32.BF16 R36, R12.reuse, R20, R120 ;  /* 0x000000140c24723c */ /* 0x042ff00000041878 */
[----:B------:R-:W-:Y:S01]  /*5300*/  HMMA.16816.F32.BF16 R28, R12, R22, R100 ;  /* 0x000000160c1c723c */ /* 0x000fe20000041864 */
[----:B--2---:R-:W-:-:S04]  /*5310*/  FFMA.FTZ R0, R181, c[0x0][0x23c], -R7 ;  /* 0x00008f00b5007a23 */ /* 0x004fc80000010807 */
[----:B------:R1:W2:Y:S02]  /*5320*/  MUFU.EX2 R13, R0 ;  /* 0x00000000000d7308 */ /* 0x0002a40000000800 */
[----:B-1----:R-:W-:-:S06]  /*5330*/  FFMA.FTZ R0, R172, c[0x0][0x23c], -R7 ;  /* 0x00008f00ac007a23 */ /* 0x002fcc0000010807 */
[----:B------:R1:W-:Y:S02]  /*5340*/  MUFU.EX2 R12, R0 ;  /* 0x00000000000c7308 */ /* 0x0003e40000000800 */
[----:B-1----:R-:W-:Y:S02]  /*5350*/  FFMA.FTZ R0, R159, c[0x0][0x23c], -R7 ;  /* 0x00008f009f007a23 */ /* 0x002fe40000010807 */
[----:B--2---:R-:W-:-:S04]  /*5360*/  IMAD.MOV.U32 R159, RZ, RZ, R13 ;  /* 0x000000ffff9f7224 */ /* 0x004fc800078e000d */
[----:B------:R1:W2:Y:S02]  /*5370*/  MUFU.EX2 R13, R0 ;  /* 0x00000000000d7308 */ /* 0x0002a40000000800 */
[----:B-1----:R-:W-:-:S06]  /*5380*/  FFMA.FTZ R0, R158, c[0x0][0x23c], -R7 ;  /* 0x00008f009e007a23 */ /* 0x002fcc0000010807 */
[----:B------:R1:W-:Y:S01]  /*5390*/  MUFU.EX2 R175, R0 ;  /* 0x0000000000af7308 */ /* 0x0003e20000000800 */
[----:B------:R-:W-:Y:S01]  /*53a0*/  MOV R158, R92 ;  /* 0x0000005c009e7202 */ /* 0x000fe20000000f00 */
[----:B------:R-:W-:Y:S01]  /*53b0*/  IMAD.MOV.U32 R92, RZ, RZ, R93 ;  /* 0x000000ffff5c7224 */ /* 0x000fe200078e005d */
[----:B------:R-:W-:Y:S01]  /*53c0*/  MOV R93, R94 ;  /* 0x0000005e005d7202 */ /* 0x000fe20000000f00 */
[----:B-1----:R-:W-:-:S04]  /*53d0*/  FFMA.FTZ R0, R183, c[0x0][0x23c], -R6 ;  /* 0x00008f00b7007a23 */ /* 0x002fc80000010806 */
[----:B------:R1:W-:Y:S01]  /*53e0*/  MUFU.EX2 R157, R0 ;  /* 0x00000000009d7308 */ /* 0x0003e20000000800 */
[----:B------:R-:W-:Y:S01]  /*53f0*/  IMAD.MOV.U32 R94, RZ, RZ, R95 ;  /* 0x000000ffff5e7224 */ /* 0x000fe200078e005f */
[----:B------:R-:W-:Y:S01]  /*5400*/  MOV R95, R168 ;  /* 0x000000a8005f7202 */ /* 0x000fe20000000f00 */
[----:B------:R-:W-:Y:S01]  /*5410*/  IMAD.MOV.U32 R168, RZ, RZ, R163 ;  /* 0x000000ffffa87224 */ /* 0x000fe200078e00a3 */
[----:B------:R-:W-:Y:S01]  /*5420*/  MOV R163, R128 ;  /* 0x0000008000a37202 */ /* 0x000fe20000000f00 */
[----:B-1----:R-:W-:Y:S01]  /*5430*/  FFMA.FTZ R0, R174, c[0x0][0x23c], -R6 ;  /* 0x00008f00ae007a23 */ /* 0x002fe20000010806 */
[----:B--2---:R-:W-:-:S03]  /*5440*/  MOV R174, R13 ;  /* 0x0000000d00ae7202 */ /* 0x004fc60000000f00 */
[----:B------:R1:W2:Y:S01]  /*5450*/  MUFU.EX2 R13, R0 ;  /* 0x00000000000d7308 */ /* 0x0002a20000000800 */
[----:B------:R-:W-:Y:S01]  /*5460*/  IMAD.MOV.U32 R128, RZ, RZ, R231 ;  /* 0x000000ffff807224 */ /* 0x000fe200078e00e7 */
[----:B------:R-:W-:Y:S01]  /*5470*/  HMMA.16816.F32.BF16 R88, R16, R20, R124 ;  /* 0x000000141058723c */ /* 0x000fe2000004187c */
[----:B-1----:R-:W-:-:S05]  /*5480*/  FFMA.FTZ R0, R171, c[0x0][0x23c], -R6 ;  /* 0x00008f00ab007a23 */ /* 0x002fca0000010806 */
[----:B------:R1:W-:Y:S02]  /*5490*/  MUFU.EX2 R183, R0 ;  /* 0x0000000000b77308 */ /* 0x0003e40000000800 */
[----:B------:R-:W-:Y:S01]  /*54a0*/  HMMA.16816.F32.BF16 R24, R16, R22, R24 ;  /* 0x000000161018723c */ /* 0x000fe20000041818 */
[----:B------:R-:W3:Y:S01]  /*54b0*/  LDSM.16.MT88.4 R20, [R216+0x9800] ;  /* 0x00980000d814783b */ /* 0x000ee20000004200 */
[----:B-1----:R-:W-:-:S04]  /*54c0*/  FFMA.FTZ R0, R169, c[0x0][0x23c], -R6 ;  /* 0x00008f00a9007a23 */ /* 0x002fc80000010806 */
[----:B------:R1:W-:Y:S02]  /*54d0*/  MUFU.EX2 R231, R0 ;  /* 0x0000000000e77308 */ /* 0x0003e40000000800 */
[----:B-1----:R-:W-:-:S06]  /*54e0*/  FFMA.FTZ R0, R188, c[0x0][0x23c], -R5 ;  /* 0x00008f00bc007a23 */ /* 0x002fcc0000010805 */
[----:B------:R1:W-:Y:S02]  /*54f0*/  MUFU.EX2 R156, R0 ;  /* 0x00000000009c7308 */ /* 0x0003e40000000800 */
[----:B-1----:R-:W-:-:S06]  /*5500*/  FFMA.FTZ R0, R182, c[0x0][0x23c], -R5 ;  /* 0x00008f00b6007a23 */ /* 0x002fcc0000010805 */
[----:B------:R1:W4:Y:S02]  /*5510*/  MUFU.EX2 R182, R0 ;  /* 0x0000000000b67308 */ /* 0x0003240000000800 */
[----:B-1----:R-:W-:-:S06]  /*5520*/  FFMA.FTZ R0, R180, c[0x0][0x23c], -R5 ;  /* 0x00008f00b4007a23 */ /* 0x002fcc0000010805 */
[----:B------:R1:W-:Y:S01]  /*5530*/  MUFU.EX2 R172, R0 ;  /* 0x0000000000ac7308 */ /* 0x0003e20000000800 */
[----:B------:R-:W-:Y:S02]  /*5540*/  IMAD.MOV.U32 R188, RZ, RZ, R99 ;  /* 0x000000ffffbc7224 */ /* 0x000fe400078e0063 */
[----:B-1----:R-:W-:-:S05]  /*5550*/  FFMA.FTZ R0, R173, c[0x0][0x23c], -R5 ;  /* 0x00008f00ad007a23 */ /* 0x002fca0000010805 */
[----:B------:R-:W1:Y:S01]  /*5560*/  MUFU.EX2 R169, R0 ;  /* 0x0000000000a97308 */ /* 0x000e620000000800 */
[----:B------:R-:W-:Y:S01]  /*5570*/  IMAD.MOV.U32 R173, RZ, RZ, R12 ;  /* 0x000000ffffad7224 */ /* 0x000fe200078e000c */
[----:B------:R-:W-:Y:S02]  /*5580*/  MOV R181, R98 ;  /* 0x0000006200b57202 */ /* 0x000fe40000000f00 */
[----:B--2---:R-:W-:Y:S02]  /*5590*/  MOV R180, R13 ;  /* 0x0000000d00b47202 */ /* 0x004fe40000000f00 */
[----:B------:R-:W-:Y:S02]  /*55a0*/  F2FP.BF16.PACK_AB R16, R162, R158 ;  /* 0x0000009ea210723e */ /* 0x000fe400000010ff */
[----:B------:R-:W-:Y:S02]  /*55b0*/  F2FP.BF16.PACK_AB R17, R173, R159 ;  /* 0x0000009fad11723e */ /* 0x000fe400000010ff */
[----:B------:R-:W-:-:S02]  /*55c0*/  F2FP.BF16.PACK_AB R18, R181, R188 ;  /* 0x000000bcb512723e */ /* 0x000fc400000010ff */
[----:B------:R-:W-:Y:S02]  /*55d0*/  F2FP.BF16.PACK_AB R19, R175, R174 ;  /* 0x000000aeaf13723e */ /* 0x000fe400000010ff */
[----:B------:R-:W-:Y:S02]  /*55e0*/  F2FP.BF16.PACK_AB R12, R180, R157 ;  /* 0x0000009db40c723e */ /* 0x000fe400000010ff */
[----:B----4-:R-:W-:Y:S02]  /*55f0*/  F2FP.BF16.PACK_AB R13, R182, R156 ;  /* 0x0000009cb60d723e */ /* 0x010fe400000010ff */
[----:B------:R-:W-:Y:S02]  /*5600*/  F2FP.BF16.PACK_AB R14, R231, R183 ;  /* 0x000000b7e70e723e */ /* 0x000fe400000010ff */
[----:B-1----:R-:W-:Y:S01]  /*5610*/  F2FP.BF16.PACK_AB R15, R169, R172 ;  /* 0x000000aca90f723e */ /* 0x002fe200000010ff */
[-C--:B---3--:R-:W-:Y:S08]  /*5620*/  HMMA.16816.F32.BF16 R112, R16, R20.reuse, R76 ;  /* 0x000000141070723c */ /* 0x088ff0000004184c */
[C---:B------:R-:W-:Y:S08]  /*5630*/  HMMA.16816.F32.BF16 R108, R12.reuse, R20, R80 ;  /* 0x000000140c6c723c */ /* 0x040ff00000041850 */
[-C--:B------:R-:W-:Y:S08]  /*5640*/  HMMA.16816.F32.BF16 R104, R12, R22.reuse, R72 ;  /* 0x000000160c68723c */ /* 0x080ff00000041848 */
[----:B------:R-:W-:Y:S01]  /*5650*/  HMMA.16816.F32.BF16 R100, R16, R22, R56 ;  /* 0x000000161064723c */ /* 0x000fe20000041838 */
[----:B------:R-:W1:Y:S01]  /*5660*/  LDSM.16.MT88.4 R20, [R219+0x9800] ;  /* 0x00980000db14783b */ /* 0x000e620000004200 */
[----:B------:R-:W-:Y:S01]  /*5670*/  FFMA.FTZ R0, R245, c[0x0][0x23c], -R8 ;  /* 0x00008f00f5007a23 */ /* 0x000fe20000010808 */
[----:B------:R-:W-:-:S03]  /*5680*/  MOV R125, R250 ;  /* 0x000000fa007d7202 */ /* 0x000fc60000000f00 */
[----:B------:R2:W-:Y:S01]  /*5690*/  MUFU.EX2 R250, R0 ;  /* 0x0000000000fa7308 */ /* 0x0005e20000000800 */
[----:B------:R-:W-:Y:S02]  /*56a0*/  IMAD.MOV.U32 R126, RZ, RZ, R163 ;  /* 0x000000ffff7e7224 */ /* 0x000fe400078e00a3 */
[----:B------:R-:W-:Y:S01]  /*56b0*/  IMAD.MOV.U32 R163, RZ, RZ, R251 ;  /* 0x000000ffffa37224 */ /* 0x000fe200078e00fb */
[-C--:B-1----:R-:W-:Y:S08]  /*56c0*/  HMMA.16816.F32.BF16 R96, R16, R20.reuse, R68 ;  /* 0x000000141060723c */ /* 0x082ff00000041844 */
[C---:B------:R-:W-:Y:S08]  /*56d0*/  HMMA.16816.F32.BF16 R84, R12.reuse, R20, R64 ;  /* 0x000000140c54723c */ /* 0x040ff00000041840 */
[-C--:B------:R-:W-:Y:S08]  /*56e0*/  HMMA.16816.F32.BF16 R80, R12, R22.reuse, R60 ;  /* 0x000000160c50723c */ /* 0x080ff0000004183c */
[----:B------:R-:W-:Y:S01]  /*56f0*/  HMMA.16816.F32.BF16 R76, R16, R22, R44 ;  /* 0x00000016104c723c */ /* 0x000fe2000004182c */
[----:B------:R-:W1:Y:S01]  /*5700*/  LDSM.16.MT88.4 R20, [R217+0x9800] ;  /* 0x00980000d914783b */ /* 0x000e620000004200 */
[----:B--2---:R-:W-:-:S04]  /*5710*/  FFMA.FTZ R0, R244, c[0x0][0x23c], -R8 ;  /* 0x00008f00f4007a23 */ /* 0x004fc80000010808 */
[----:B------:R2:W-:Y:S01]  /*5720*/  MUFU.EX2 R251, R0 ;  /* 0x0000000000fb7308 */ /* 0x0005e20000000800 */
[----:B------:R-:W-:Y:S01]  /*5730*/  MOV R127, R168 ;  /* 0x000000a8007f7202 */ /* 0x000fe20000000f00 */
[----:B------:R-:W-:Y:S01]  /*5740*/  IMAD.MOV.U32 R122, RZ, RZ, R93 ;  /* 0x000000ffff7a7224 */ /* 0x000fe200078e005d */
[----:B------:R-:W-:Y:S01]  /*5750*/  MOV R168, R128 ;  /* 0x0000008000a87202 */ /* 0x000fe20000000f00 */
[----:B------:R-:W-:Y:S01]  /*5760*/  IMAD.MOV.U32 R120, RZ, RZ, R95 ;  /* 0x000000ffff787224 */ /* 0x000fe200078e005f */
[----:B------:R-:W-:Y:S02]  /*5770*/  MOV R123, R92 ;  /* 0x0000005c007b7202 */ /* 0x000fe40000000f00 */
[----:B------:R-:W-:Y:S01]  /*5780*/  MOV R121, R94 ;  /* 0x0000005e00797202 */ /* 0x000fe20000000f00 */
[----:B--2---:R-:W-:-:S04]  /*5790*/  FFMA.FTZ R0, R213, c[0x0][0x23c], -R8 ;  /* 0x00008f00d5007a23 */ /* 0x004fc80000010808 */
[----:B------:R2:W3:Y:S01]  /*57a0*/  MUFU.EX2 R47, R0 ;  /* 0x00000000002f7308 */ /* 0x0004e20000000800 */
[----:B------:R-:W-:Y:S02]  /*57b0*/  IMAD.MOV.U32 R58, RZ, RZ, R122 ;  /* 0x000000ffff3a7224 */ /* 0x000fe400078e007a */
[----:B------:R-:W-:Y:S01]  /*57c0*/  IMAD.MOV.U32 R122, RZ, RZ, R242 ;  /* 0x000000ffff7a7224 */ /* 0x000fe200078e00f2 */
[----:B------:R-:W-:Y:S01]  /*57d0*/  MOV R59, R121 ;  /* 0x00000079003b7202 */ /* 0x000fe20000000f00 */
[----:B--2---:R-:W-:Y:S01]  /*57e0*/  FFMA.FTZ R0, R206, c[0x0][0x23c], -R8 ;  /* 0x00008f00ce007a23 */ /* 0x004fe20000010808 */
[-C--:B-1----:R-:W-:Y:S03]  /*57f0*/  HMMA.16816.F32.BF16 R116, R16, R20.reuse, R52 ;  /* 0x000000141074723c */ /* 0x082fe60000041834 */
[----:B------:R1:W2:Y:S05]  /*5800*/  MUFU.EX2 R128, R0 ;  /* 0x0000000000807308 */ /* 0x0002aa0000000800 */
[C---:B------:R-:W-:Y:S08]  /*5810*/  HMMA.16816.F32.BF16 R72, R12.reuse, R20, R48 ;  /* 0x000000140c48723c */ /* 0x040ff00000041830 */
[----:B------:R-:W-:Y:S01]  /*5820*/  HMMA.16816.F32.BF16 R68, R12, R22, R40 ;  /* 0x000000160c44723c */ /* 0x000fe20000041828 */
[----:B-1----:R-:W-:-:S07]  /*5830*/  FFMA.FTZ R0, R125, c[0x0][0x23c], -R7 ;  /* 0x00008f007d007a23 */ /* 0x002fce0000010807 */
[----:B------:R-:W-:Y:S01]  /*5840*/  HMMA.16816.F32.BF16 R92, R16, R22, R32 ;  /* 0x00000016105c723c */ /* 0x000fe20000041820 */
[----:B------:R-:W1:Y:S01]  /*5850*/  LDSM.16.MT88.4 R20, [R218+0x9800] ;  /* 0x00980000da14783b */ /* 0x000e620000004200 */
[----:B------:R4:W-:Y:S01]  /*5860*/  MUFU.EX2 R242, R0 ;  /* 0x0000000000f27308 */ /* 0x0009e20000000800 */
[----:B------:R-:W-:Y:S01]  /*5870*/  MOV R121, R243 ;  /* 0x000000f300797202 */ /* 0x000fe20000000f00 */
[----:B----4-:R-:W-:-:S06]  /*5880*/  FFMA.FTZ R0, R246, c[0x0][0x23c], -R7 ;  /* 0x00008f00f6007a23 */ /* 0x010fcc0000010807 */
[----:B------:R4:W1:Y:S01]  /*5890*/  MUFU.EX2 R243, R0 ;  /* 0x0000000000f37308 */ /* 0x0008620000000800 */
[----:B------:R-:W-:Y:S01]  /*58a0*/  IMAD.MOV.U32 R57, RZ, RZ, R126 ;  /* 0x000000ffff397224 */ /* 0x000fe200078e007e */
[----:B------:R-:W-:Y:S01]  /*58b0*/  MOV R170, R143 ;  /* 0x0000008f00aa7202 */ /* 0x000fe20000000f00 */
[----:B----4-:R-:W-:-:S05]  /*58c0*/  FFMA.FTZ R0, R237, c[0x0][0x23c], -R7 ;  /* 0x00008f00ed007a23 */ /* 0x010fca0000010807 */
[----:B------:R4:W-:Y:S01]  /*58d0*/  MUFU.EX2 R244, R0 ;  /* 0x0000000000f47308 */ /* 0x0009e20000000800 */
[----:B------:R-:W-:Y:S02]  /*58e0*/  IMAD.MOV.U32 R143, RZ, RZ, R129 ;  /* 0x000000ffff8f7224 */ /* 0x000fe400078e0081 */
[----:B------:R-:W-:Y:S02]  /*58f0*/  IMAD.MOV.U32 R129, RZ, RZ, R148 ;  /* 0x000000ffff817224 */ /* 0x000fe400078e0094 */
[----:B----4-:R-:W-:-:S04]  /*5900*/  FFMA.FTZ R0, R211, c[0x0][0x23c], -R7 ;  /* 0x00008f00d3007a23 */ /* 0x010fc80000010807 */
[----:B------:R4:W1:Y:S01]  /*5910*/  MUFU.EX2 R245, R0 ;  /* 0x0000000000f57308 */ /* 0x0008620000000800 */
[----:B------:R-:W-:Y:S02]  /*5920*/  MOV R63, R240 ;  /* 0x000000f0003f7202 */ /* 0x000fe40000000f00 */
[----:B------:R-:W-:Y:S01]  /*5930*/  MOV R124, R127 ;  /* 0x0000007f007c7202 */ /* 0x000fe20000000f00 */
[----:B------:R-:W-:Y:S02]  /*5940*/  IMAD.MOV.U32 R127, RZ, RZ, R131 ;  /* 0x000000ffff7f7224 */ /* 0x000fe400078e0083 */
[----:B----4-:R-:W-:Y:S01]  /*5950*/  FFMA.FTZ R0, R130, c[0x0][0x23c], -R6 ;  /* 0x00008f0082007a23 */ /* 0x010fe20000010806 */
[----:B------:R-:W-:-:S03]  /*5960*/  MOV R130, R241 ;  /* 0x000000f100827202 */ /* 0x000fc60000000f00 */
[----:B------:R4:W-:Y:S01]  /*5970*/  MUFU.EX2 R241, R0 ;  /* 0x0000000000f17308 */ /* 0x0009e20000000800 */
[----:B------:R-:W-:Y:S01]  /*5980*/  MOV R44, R130 ;  /* 0x00000082002c7202 */ /* 0x000fe20000000f00 */
[----:B------:R-:W-:Y:S01]  /*5990*/  IMAD.MOV.U32 R62, RZ, RZ, R168 ;  /* 0x000000ffff3e7224 */ /* 0x000fe200078e00a8 */
[----:B------:R-:W-:Y:S01]  /*59a0*/  MOV R60, R127 ;  /* 0x0000007f003c7202 */ /* 0x000fe20000000f00 */
[----:B----4-:R-:W-:-:S04]  /*59b0*/  FFMA.FTZ R0, R57, c[0x0][0x23c], -R6 ;  /* 0x00008f0039007a23 */ /* 0x010fc80000010806 */
[----:B------:R4:W-:Y:S01]  /*59c0*/  MUFU.EX2 R240, R0 ;  /* 0x0000000000f07308 */ /* 0x0009e20000000800 */
[----:B------:R-:W-:Y:S01]  /*59d0*/  MOV R61, R123 ;  /* 0x0000007b003d7202 */ /* 0x000fe20000000f00 */
[----:B------:R-:W-:Y:S01]  /*59e0*/  FFMA.FTZ R130, R236, c[0x0][0x23c], -R7 ;  /* 0x00008f00ec827a23 */ /* 0x000fe20000010807 */
[----:B------:R-:W-:Y:S01]  /*59f0*/  MOV R45, R60 ;  /* 0x0000003c002d7202 */ /* 0x000fe20000000f00 */
[----:B-1----:R-:W-:Y:S01]  /*5a00*/  HMMA.16816.F32.BF16 R32, R12, R20, R36 ;  /* 0x000000140c20723c */ /* 0x002fe20000041824 */
[----:B------:R-:W-:Y:S01]  /*5a10*/  MOV R46, R61 ;  /* 0x0000003d002e7202 */ /* 0x000fe20000000f00 */
[----:B----4-:R-:W-:-:S04]  /*5a20*/  FFMA.FTZ R0, R129, c[0x0][0x23c], -R6 ;  /* 0x00008f0081007a23 */ /* 0x010fc80000010806 */
[----:B------:R1:W-:Y:S02]  /*5a30*/  MUFU.EX2 R237, R0 ;  /* 0x0000000000ed7308 */ /* 0x0003e40000000800 */
[----:B------:R-:W-:Y:S01]  /*5a40*/  HMMA.16816.F32.BF16 R28, R12, R22, R28 ;  /* 0x000000160c1c723c */ /* 0x000fe2000004181c */
[----:B------:R-:W4:Y:S01]  /*5a50*/  LDSM.16.MT88.4 R12, [R216+0xa000] ;  /* 0x00a00000d80c783b */ /* 0x000f220000004200 */
[----:B------:R-:W-:Y:S01]  /*5a60*/  MOV R57, R169 ;  /* 0x000000a900397202 */ /* 0x000fe20000000f00 */
[----:B------:R-:W-:Y:S01]  /*5a70*/  IMAD.MOV.U32 R56, RZ, RZ, R170 ;  /* 0x000000ffff387224 */ /* 0x000fe200078e00aa */
[----:B------:R-:W-:Y:S01]  /*5a80*/  MOV R49, R46 ;  /* 0x0000002e00317202 */ /* 0x000fe20000000f00 */
[----:B-1----:R-:W-:Y:S02]  /*5a90*/  FFMA.FTZ R0, R252, c[0x0][0x23c], -R6 ;  /* 0x00008f00fc007a23 */ /* 0x002fe40000010806 */
[----:B---3--:R-:W-:Y:S02]  /*5aa0*/  IMAD.MOV.U32 R252, RZ, RZ, R47 ;  /* 0x000000fffffc7224 */ /* 0x008fe400078e002f */
[----:B------:R1:W-:Y:S01]  /*5ab0*/  MUFU.EX2 R236, R0 ;  /* 0x0000000000ec7308 */ /* 0x0003e20000000800 */
[----:B------:R-:W-:Y:S01]  /*5ac0*/  IMAD.MOV.U32 R47, RZ, RZ, R62 ;  /* 0x000000ffff2f7224 */ /* 0x000fe200078e003e */
[----:B------:R-:W-:Y:S01]  /*5ad0*/  MOV R60, R63 ;  /* 0x0000003f003c7202 */ /* 0x000fe20000000f00 */
[----:B------:R-:W-:-:S03]  /*5ae0*/  FFMA.FTZ R129, R212, c[0x0][0x23c], -R7 ;  /* 0x00008f00d4817a23 */ /* 0x000fc60000010807 */
[----:B------:R-:W-:Y:S01]  /*5af0*/  MOV R50, R47 ;  /* 0x0000002f00327202 */ /* 0x000fe20000000f00 */
[----:B------:R-:W-:Y:S02]  /*5b00*/  IMAD.MOV.U32 R62, RZ, RZ, R57 ;  /* 0x000000ffff3e7224 */ /* 0x000fe400078e0039 */
[----:B-1----:R-:W-:-:S04]  /*5b10*/  FFMA.FTZ R0, R44, c[0x0][0x23c], -R5 ;  /* 0x00008f002c007a23 */ /* 0x002fc80000010805 */
[----:B------:R1:W-:Y:S01]  /*5b20*/  MUFU.EX2 R213, R0 ;  /* 0x0000000000d57308 */ /* 0x0003e20000000800 */
[----:B------:R-:W-:Y:S02]  /*5b30*/  MOV R61, R56 ;  /* 0x00000038003d7202 */ /* 0x000fe40000000f00 */
[----:B------:R-:W-:Y:S02]  /*5b40*/  MOV R63, R58 ;  /* 0x0000003a003f7202 */ /* 0x000fe40000000f00 */
[----:B------:R-:W-:Y:S02]  /*5b50*/  MOV R56, R59 ;  /* 0x0000003b00387202 */ /* 0x000fe40000000f00 */
[----:B------:R-:W-:Y:S01]  /*5b60*/  MOV R43, R50 ;  /* 0x00000032002b7202 */ /* 0x000fe20000000f00 */
[----:B------:R-:W-:Y:S01]  /*5b70*/  IMAD.MOV.U32 R171, RZ, RZ, R120 ;  /* 0x000000ffffab7224 */ /* 0x000fe200078e0078 */
[----:B------:R-:W-:Y:S01]  /*5b80*/  MOV R58, R124 ;  /* 0x0000007c003a7202 */ /* 0x000fe20000000f00 */
[----:B-1----:R-:W-:Y:S01]  /*5b90*/  FFMA.FTZ R0, R45, c[0x0][0x23c], -R5 ;  /* 0x00008f002d007a23 */ /* 0x002fe20000010805 */
[----:B------:R-:W-:-:S03]  /*5ba0*/  MOV R59, R154 ;  /* 0x0000009a003b7202 */ /* 0x000fc60000000f00 */
[----:B------:R1:W-:Y:S01]  /*5bb0*/  MUFU.EX2 R212, R0 ;  /* 0x0000000000d47308 */ /* 0x0003e20000000800 */
[----:B------:R-:W-:Y:S01]  /*5bc0*/  IMAD.MOV.U32 R124, RZ, RZ, R153 ;  /* 0x000000ffff7c7224 */ /* 0x000fe200078e0099 */
[----:B------:R-:W-:Y:S01]  /*5bd0*/  MOV R45, R62 ;  /* 0x0000003e002d7202 */ /* 0x000fe20000000f00 */
[----:B------:R-:W-:Y:S01]  /*5be0*/  IMAD.MOV.U32 R57, RZ, RZ, R171 ;  /* 0x000000ffff397224 */ /* 0x000fe200078e00ab */
[----:B------:R-:W-:Y:S01]  /*5bf0*/  MOV R62, R59 ;  /* 0x0000003b003e7202 */ /* 0x000fe20000000f00 */
[----:B------:R-:W-:Y:S01]  /*5c00*/  IMAD.MOV.U32 R59, RZ, RZ, R124 ;  /* 0x000000ffff3b7224 */ /* 0x000fe200078e007c */
[----:B------:R-:W-:Y:S01]  /*5c10*/  MOV R124, R141 ;  /* 0x0000008d007c7202 */ /* 0x000fe20000000f00 */
[----:B------:R-:W-:Y:S02]  /*5c20*/  FFMA.FTZ R141, R210, c[0x0][0x23c], -R6 ;  /* 0x00008f00d28d7a23 */ /* 0x000fe40000010806 */
[----:B-1----:R-:W-:-:S04]  /*5c30*/  FFMA.FTZ R0, R49, c[0x0][0x23c], -R5 ;  /* 0x00008f0031007a23 */ /* 0x002fc80000010805 */
[----:B------:R1:W-:Y:S01]  /*5c40*/  MUFU.EX2 R211, R0 ;  /* 0x0000000000d37308 */ /* 0x0003e20000000800 */
[----:B------:R-:W-:Y:S01]  /*5c50*/  IMAD.MOV.U32 R126, RZ, RZ, R137 ;  /* 0x000000ffff7e7224 */ /* 0x000fe200078e0089 */
[----:B------:R-:W-:Y:S01]  /*5c60*/  MOV R44, R61 ;  /* 0x0000003d002c7202 */ /* 0x000fe20000000f00 */
[----:B------:R-:W-:Y:S01]  /*5c70*/  IMAD.MOV.U32 R51, RZ, RZ, R60 ;  /* 0x000000ffff337224 */ /* 0x000fe200078e003c */
[----:B------:R-:W-:Y:S01]  /*5c80*/  MOV R60, R57 ;  /* 0x00000039003c7202 */ /* 0x000fe20000000f00 */
[----:B------:R-:W-:Y:S01]  /*5c90*/  IMAD.MOV.U32 R46, RZ, RZ, R63 ;  /* 0x000000ffff2e7224 */ /* 0x000fe200078e003f */
[----:B------:R-:W-:Y:S01]  /*5ca0*/  MOV R47, R56 ;  /* 0x00000038002f7202 */ /* 0x000fe20000000f00 */
[----:B------:R-:W-:Y:S01]  /*5cb0*/  IMAD.MOV.U32 R61, RZ, RZ, R58 ;  /* 0x000000ffff3d7224 */ /* 0x000fe200078e003a */
[----:B------:R-:W-:Y:S01]  /*5cc0*/  MOV R63, R158 ;  /* 0x0000009e003f7202 */ /* 0x000fe20000000f00 */
[----:B-1----:R-:W-:-:S04]  /*5cd0*/  FFMA.FTZ R0, R43, c[0x0][0x23c], -R5 ;  /* 0x00008f002b007a23 */ /* 0x002fc80000010805 */
[----:B------:R1:W3:Y:S01]  /*5ce0*/  MUFU.EX2 R210, R0 ;  /* 0x0000000000d27308 */ /* 0x0002e20000000800 */
[----:B------:R-:W-:Y:S01]  /*5cf0*/  MOV R125, R133 ;  /* 0x00000085007d7202 */ /* 0x000fe20000000f00 */
[----:B------:R-:W-:Y:S01]  /*5d00*/  IMAD.MOV.U32 R56, RZ, RZ, R159 ;  /* 0x000000ffff387224 */ /* 0x000fe200078e009f */
[----:B------:R-:W-:Y:S02]  /*5d10*/  MOV R58, R156 ;  /* 0x0000009c003a7202 */ /* 0x000fe40000000f00 */
[----:B------:R-:W-:Y:S02]  /*5d20*/  MOV R57, R157 ;  /* 0x0000009d00397202 */ /* 0x000fe40000000f00 */
[----:B------:R-:W-:Y:S02]  /*5d30*/  MOV R159, R126 ;  /* 0x0000007e009f7202 */ /* 0x000fe40000000f00 */
[----:B------:R-:W-:Y:S02]  /*5d40*/  MOV R50, R45 ;  /* 0x0000002d00327202 */ /* 0x000fe40000000f00 */
[----:B------:R-:W-:-:S02]  /*5d50*/  MOV R157, R142 ;  /* 0x0000008e009d7202 */ /* 0x000fc40000000f00 */
[----:B------:R-:W-:Y:S02]  /*5d60*/  MOV R45, R60 ;  /* 0x0000003c002d7202 */ /* 0x000fe40000000f00 */
[----:B------:R-:W-:Y:S01]  /*5d70*/  MOV R60, R63 ;  /* 0x0000003f003c7202 */ /* 0x000fe20000000f00 */
[----:B------:R-:W-:Y:S01]  /*5d80*/  IMAD.MOV.U32 R48, RZ, RZ, R51 ;  /* 0x000000ffff307224 */ /* 0x000fe200078e0033 */
[----:B------:R-:W-:Y:S02]  /*5d90*/  MOV R158, R125 ;  /* 0x0000007d009e7202 */ /* 0x000fe40000000f00 */
[----:B------:R-:W-:Y:S02]  /*5da0*/  MOV R49, R44 ;  /* 0x0000002c00317202 */ /* 0x000fe40000000f00 */
[----:B------:R-:W-:Y:S01]  /*5db0*/  MOV R63, R58 ;  /* 0x0000003a003f7202 */ /* 0x000fe20000000f00 */
[----:B------:R-:W-:Y:S01]  /*5dc0*/  IMAD.MOV.U32 R156, RZ, RZ, R155 ;  /* 0x000000ffff9c7224 */ /* 0x000fe200078e009b */
[----:B------:R-:W-:Y:S01]  /*5dd0*/  MOV R44, R47 ;  /* 0x0000002f002c7202 */ /* 0x000fe20000000f00 */
[----:B------:R-:W-:Y:S01]  /*5de0*/  IMAD.MOV.U32 R51, RZ, RZ, R46 ;  /* 0x000000ffff337224 */ /* 0x000fe200078e002e */
[----:B------:R-:W-:Y:S01]  /*5df0*/  MOV R58, R159 ;  /* 0x0000009f003a7202 */ /* 0x000fe20000000f00 */
[----:B--2---:R-:W-:Y:S01]  /*5e00*/  IMAD.MOV.U32 R246, RZ, RZ, R128 ;  /* 0x000000fffff67224 */ /* 0x004fe200078e0080 */
[----:B------:R-:W-:Y:S01]  /*5e10*/  MOV R47, R62 ;  /* 0x0000003e002f7202 */ /* 0x000fe20000000f00 */
[----:B------:R-:W-:Y:S01]  /*5e20*/  IMAD.MOV.U32 R46, RZ, RZ, R61 ;  /* 0x000000ffff2e7224 */ /* 0x000fe200078e003d */
[----:B------:R-:W-:Y:S01]  /*5e30*/  MOV R159, R157 ;  /* 0x0000009d009f7202 */ /* 0x000fe20000000f00 */
[C---:B------:R-:W-:Y:S01]  /*5e40*/  HMMA.16816.F32.BF16 R52, R16.reuse, R22, R24 ;  /* 0x000000161034723c */ /* 0x040fe20000041818 */
[----:B------:R-:W-:Y:S01]  /*5e50*/  MOV R62, R57 ;  /* 0x00000039003e7202 */ /* 0x000fe20000000f00 */
[----:B------:R-:W-:Y:S01]  /*5e60*/  IMAD.MOV.U32 R61, RZ, RZ, R56 ;  /* 0x000000ffff3d7224 */ /* 0x000fe200078e0038 */
[----:B------:R-:W-:Y:S01]  /*5e70*/  MOV R57, R158 ;  /* 0x0000009e00397202 */ /* 0x000fe20000000f00 */
[----:B------:R-:W-:Y:S01]  /*5e80*/  FFMA.FTZ R137, R203, c[0x0][0x23c], -R8 ;  /* 0x00008f00cb897a23 */ /* 0x000fe20000010808 */
[----:B------:R-:W-:Y:S01]  /*5e90*/  MOV R120, R132 ;  /* 0x0000008400787202 */ /* 0x000fe20000000f00 */
[----:B------:R-:W-:Y:S01]  /*5ea0*/  IMAD.MOV.U32 R127, RZ, RZ, R122 ;  /* 0x000000ffff7f7224 */ /* 0x000fe200078e007a */
[----:B------:R-:W-:Y:S01]  /*5eb0*/  MOV R122, R163 ;  /* 0x000000a3007a7202 */ /* 0x000fe20000000f00 */
[----:B------:R-:W-:Y:S01]  /*5ec0*/  HMMA.16816.F32.BF16 R64, R16, R20, R88 ;  /* 0x000000141040723c */ /* 0x000fe20000041858 */
[----:B------:R-:W-:Y:S01]  /*5ed0*/  FFMA.FTZ R171, R146, c[0x0][0x23c], -R7 ;  /* 0x00008f0092ab7a23 */ /* 0x000fe20000010807 */
[----:B------:R-:W-:Y:S01]  /*5ee0*/  MOV R126, R140 ;  /* 0x0000008c007e7202 */ /* 0x000fe20000000f00 */
[--C-:B------:R-:W-:Y:S01]  /*5ef0*/  FFMA.FTZ R142, R193, c[0x0][0x23c], -R6.reuse ;  /* 0x00008f00c18e7a23 */ /* 0x100fe20000010806 */
[----:B------:R-:W-:Y:S01]  /*5f00*/  MOV R193, R159 ;  /* 0x0000009f00c17202 */ /* 0x000fe20000000f00 */
[----:B------:R-:W-:Y:S01]  /*5f10*/  IMAD.MOV.U32 R56, RZ, RZ, R59 ;  /* 0x000000ffff387224 */ /* 0x000fe200078e003b */
[----:B-1----:R-:W-:Y:S01]  /*5f20*/  MOV R0, R11 ;  /* 0x0000000b00007202 */ /* 0x002fe20000000f00 */
[----:B------:R-:W-:Y:S01]  /*5f30*/  FFMA.FTZ R158, R187, c[0x0][0x23c], -R6 ;  /* 0x00008f00bb9e7a23 */ /* 0x000fe20000010806 */
[----:B------:R-:W-:Y:S01]  /*5f40*/  MOV R88, R161 ;  /* 0x000000a100587202 */ /* 0x000fe20000000f00 */
[----:B------:R-:W-:Y:S01]  /*5f50*/  FFMA.FTZ R26, R248, c[0x0][0x23c], -R5 ;  /* 0x00008f00f81a7a23 */ /* 0x000fe20000010805 */
[----:B------:R-:W-:Y:S01]  /*5f60*/  MOV R248, R143 ;  /* 0x0000008f00f87202 */ /* 0x000fe20000000f00 */
[----:B------:R-:W-:Y:S01]  /*5f70*/  IMAD.MOV.U32 R123, RZ, RZ, R152 ;  /* 0x000000ffff7b7224 */ /* 0x000fe200078e0098 */
[----:B------:R-:W-:Y:S01]  /*5f80*/  MOV R89, R160 ;  /* 0x000000a000597202 */ /* 0x000fe20000000f00 */
[--C-:B------:R-:W-:Y:S01]  /*5f90*/  FFMA.FTZ R168, R151, c[0x0][0x23c], -R8.reuse ;  /* 0x00008f0097a87a23 */ /* 0x100fe20000010808 */
[----:B------:R-:W-:Y:S01]  /*5fa0*/  MOV R91, R9 ;  /* 0x00000009005b7202 */ /* 0x000fe20000000f00 */
[----:B------:R-:W-:-:S02]  /*5fb0*/  FFMA.FTZ R169, R145, c[0x0][0x23c], -R8 ;  /* 0x00008f0091a97a23 */ /* 0x000fc40000010808 */
[--C-:B------:R-:W-:Y:S02]  /*5fc0*/  FFMA.FTZ R170, R144, c[0x0][0x23c], -R8.reuse ;  /* 0x00008f0090aa7a23 */ /* 0x100fe40000010808 */
[--C-:B------:R-:W-:Y:S02]  /*5fd0*/  FFMA.FTZ R133, R199, c[0x0][0x23c], -R8.reuse ;  /* 0x00008f00c7857a23 */ /* 0x100fe40000010808 */
[--C-:B------:R-:W-:Y:S02]  /*5fe0*/  FFMA.FTZ R131, R192, c[0x0][0x23c], -R8.reuse ;  /* 0x00008f00c0837a23 */ /* 0x100fe40000010808 */
[--C-:B------:R-:W-:Y:S02]  /*5ff0*/  FFMA.FTZ R147, R147, c[0x0][0x23c], -R8.reuse ;  /* 0x00008f0093937a23 */ /* 0x100fe40000010808 */
[--C-:B------:R-:W-:Y:S02]  /*6000*/  FFMA.FTZ R148, R186, c[0x0][0x23c], -R8.reuse ;  /* 0x00008f00ba947a23 */ /* 0x100fe40000010808 */
[----:B------:R-:W-:-:S02]  /*6010*/  FFMA.FTZ R149, R149, c[0x0][0x23c], -R8 ;  /* 0x00008f0095957a23 */ /* 0x000fc40000010808 */
[----:B------:R-:W-:Y:S02]  /*6020*/  FFMA.FTZ R150, R150, c[0x0][0x23c], -R8 ;  /* 0x00008f0096967a23 */ /* 0x000fe40000010808 */
[--C-:B------:R-:W-:Y:S02]  /*6030*/  FFMA.FTZ R153, R185, c[0x0][0x23c], -R7.reuse ;  /* 0x00008f00b9997a23 */ /* 0x100fe40000010807 */
[--C-:B------:R-:W-:Y:S02]  /*6040*/  FFMA.FTZ R154, R184, c[0x0][0x23c], -R7.reuse ;  /* 0x00008f00b89a7a23 */ /* 0x100fe40000010807 */
[--C-:B------:R-:W-:Y:S02]  /*6050*/  FFMA.FTZ R179, R179, c[0x0][0x23c], -R7.reuse ;  /* 0x00008f00b3b37a23 */ /* 0x100fe40000010807 */
[--C-:B------:R-:W-:Y:S02]  /*6060*/  FFMA.FTZ R178, R178, c[0x0][0x23c], -R7.reuse ;  /* 0x00008f00b2b27a23 */ /* 0x100fe40000010807 */
[----:B------:R-:W-:Y:S01]  /*6070*/  FFMA.FTZ R176, R176, c[0x0][0x23c], -R7 ;  /* 0x00008f00b0b07a23 */ /* 0x000fe20000010807 */
[----:B------:R-:W-:Y:S01]  /*6080*/  MOV R206, R50 ;  /* 0x0000003200ce7202 */ /* 0x000fe20000000f00 */
[----:B------:R-:W-:Y:S01]  /*6090*/  IMAD.MOV.U32 R125, RZ, RZ, R138 ;  /* 0x000000ffff7d7224 */ /* 0x000fe200078e008a */
[----:B------:R-:W-:Y:S01]  /*60a0*/  LDSM.16.MT88.4 R16, [R217+0xa000] ;  /* 0x00a00000d910783b */ /* 0x000fe20000004200 */
[----:B------:R-:W-:-:S02]  /*60b0*/  IMAD.MOV.U32 R59, RZ, RZ, R156 ;  /* 0x000000ffff3b7224 */ /* 0x000fc400078e009c */
[----:B------:R-:W-:Y:S02]  /*60c0*/  IMAD.MOV.U32 R187, RZ, RZ, R2 ;  /* 0x000000ffffbb7224 */ /* 0x000fe400078e0002 */
[----:B------:R-:W-:Y:S02]  /*60d0*/  IMAD.MOV.U32 R203, RZ, RZ, R162 ;  /* 0x000000ffffcb7224 */ /* 0x000fe400078e00a2 */
[----:B------:R-:W-:Y:S01]  /*60e0*/  FFMA.FTZ R146, R209, c[0x0][0x23c], -R5 ;  /* 0x00008f00d1927a23 */ /* 0x000fe20000010805 */
[----:B------:R-:W-:Y:S01]  /*60f0*/  F2FP.BF16.PACK_AB R9, R243, R242 ;  /* 0x000000f2f309723e */ /* 0x000fe200000010ff */
[--C-:B------:R-:W-:Y:S01]  /*6100*/  FFMA.FTZ R132, R196, c[0x0][0x23c], -R8.reuse ;  /* 0x00008f00c4847a23 */ /* 0x100fe20000010808 */
[----:B------:R-:W-:Y:S01]  /*6110*/  F2FP.BF16.PACK_AB R11, R245, R244 ;  /* 0x000000f4f50b723e */ /* 0x000fe200000010ff */
[----:B------:R-:W-:Y:S01]  /*6120*/  FFMA.FTZ R163, R177, c[0x0][0x23c], -R8 ;  /* 0x00008f00b1a37a23 */ /* 0x000fe20000010808 */
[----:B------:R-:W-:Y:S01]  /*6130*/  F2FP.BF16.PACK_AB R8, R251, R250 ;  /* 0x000000fafb08723e */ /* 0x000fe200000010ff */
[----:B------:R-:W-:-:S02]  /*6140*/  FFMA.FTZ R128, R208, c[0x0][0x23c], -R7 ;  /* 0x00008f00d0807a23 */ /* 0x000fc40000010807 */
[--C-:B------:R-:W-:Y:S02]  /*6150*/  FFMA.FTZ R27, R204, c[0x0][0x23c], -R7.reuse ;  /* 0x00008f00cc1b7a23 */ /* 0x100fe40000010807 */
[--C-:B------:R-:W-:Y:S02]  /*6160*/  FFMA.FTZ R151, R197, c[0x0][0x23c], -R7.reuse ;  /* 0x00008f00c5977a23 */ /* 0x100fe40000010807 */
[----:B------:R-:W-:Y:S01]  /*6170*/  FFMA.FTZ R152, R195, c[0x0][0x23c], -R7 ;  /* 0x00008f00c3987a23 */ /* 0x000fe20000010807 */
[----:B---3--:R-:W-:Y:S01]  /*6180*/  F2FP.BF16.PACK_AB R7, R210, R211 ;  /* 0x000000d3d207723e */ /* 0x008fe200000010ff */
[--C-:B------:R-:W-:Y:S02]  /*6190*/  FFMA.FTZ R25, R247, c[0x0][0x23c], -R6.reuse ;  /* 0x00008f00f7197a23 */ /* 0x100fe40000010806 */
[--C-:B------:R-:W-:Y:S02]  /*61a0*/  FFMA.FTZ R24, R239, c[0x0][0x23c], -R6.reuse ;  /* 0x00008f00ef187a23 */ /* 0x100fe40000010806 */
[----:B------:R-:W-:-:S02]  /*61b0*/  FFMA.FTZ R23, R215, c[0x0][0x23c], -R6 ;  /* 0x00008f00d7177a23 */ /* 0x000fc40000010806 */
[--C-:B------:R-:W-:Y:S02]  /*61c0*/  FFMA.FTZ R22, R235, c[0x0][0x23c], -R6.reuse ;  /* 0x00008f00eb167a23 */ /* 0x100fe40000010806 */
[--C-:B------:R-:W-:Y:S02]  /*61d0*/  FFMA.FTZ R140, R205, c[0x0][0x23c], -R6.reuse ;  /* 0x00008f00cd8c7a23 */ /* 0x100fe40000010806 */
[--C-:B------:R-:W-:Y:S02]  /*61e0*/  FFMA.FTZ R138, R194, c[0x0][0x23c], -R6.reuse ;  /* 0x00008f00c28a7a23 */ /* 0x100fe40000010806 */
[--C-:B------:R-:W-:Y:S02]  /*61f0*/  FFMA.FTZ R155, R191, c[0x0][0x23c], -R6.reuse ;  /* 0x00008f00bf9b7a23 */ /* 0x100fe40000010806 */
[--C-:B------:R-:W-:Y:S02]  /*6200*/  FFMA.FTZ R156, R190, c[0x0][0x23c], -R6.reuse ;  /* 0x00008f00be9c7a23 */ /* 0x100fe40000010806 */
[----:B------:R-:W-:Y:S01]  /*6210*/  FFMA.FTZ R157, R189, c[0x0][0x23c], -R6 ;  /* 0x00008f00bd9d7a23 */ /* 0x000fe20000010806 */
[----:B------:R-:W-:Y:S01]  /*6220*/  F2FP.BF16.PACK_AB R6, R236, R237 ;  /* 0x000000edec06723e */ /* 0x000fe200000010ff */
[----:B------:R-:W-:-:S02]  /*6230*/  FFMA.FTZ R21, R48, c[0x0][0x23c], -R5 ;  /* 0x00008f0030157a23 */ /* 0x000fc40000010805 */
[--C-:B------:R-:W-:Y:S02]  /*6240*/  FFMA.FTZ R20, R49, c[0x0][0x23c], -R5.reuse ;  /* 0x00008f0031147a23 */ /* 0x100fe40000010805 */
[--C-:B------:R-:W-:Y:S02]  /*6250*/  FFMA.FTZ R2, R249, c[0x0][0x23c], -R5.reuse ;  /* 0x00008f00f9027a23 */ /* 0x100fe40000010805 */
[--C-:B------:R-:W-:Y:S02]  /*6260*/  FFMA.FTZ R143, R238, c[0x0][0x23c], -R5.reuse ;  /* 0x00008f00ee8f7a23 */ /* 0x100fe40000010805 */
[--C-:B------:R-:W-:Y:S02]  /*6270*/  FFMA.FTZ R144, R214, c[0x0][0x23c], -R5.reuse ;  /* 0x00008f00d6907a23 */ /* 0x100fe40000010805 */
[----:B------:R-:W-:Y:S01]  /*6280*/  IMAD.MOV.U32 R90, RZ, RZ, R10 ;  /* 0x000000ffff5a7224 */ /* 0x000fe200078e000a */
[----:B------:R-:W-:Y:S01]  /*6290*/  F2FP.BF16.PACK_AB R10, R246, R252 ;  /* 0x000000fcf60a723e */ /* 0x000fe200000010ff */
[----:B------:R-:W-:-:S02]  /*62a0*/  FFMA.FTZ R145, R207, c[0x0][0x23c], -R5 ;  /* 0x00008f00cf917a23 */ /* 0x000fc40000010805 */
[----:B------:R-:W-:Y:S01]  /*62b0*/  IMAD.MOV.U32 R209, RZ, RZ, R4 ;  /* 0x000000ffffd17224 */ /* 0x000fe200078e0004 */
[----:B------:R-:W-:Y:S01]  /*62c0*/  F2FP.BF16.PACK_AB R4, R240, R241 ;  /* 0x000000f1f004723e */ /* 0x000fe200000010ff */
[--C-:B------:R-:W-:Y:S02]  /*62d0*/  FFMA.FTZ R159, R202, c[0x0][0x23c], -R5.reuse ;  /* 0x00008f00ca9f7a23 */ /* 0x100fe40000010805 */
[--C-:B------:R-:W-:Y:S02]  /*62e0*/  FFMA.FTZ R160, R201, c[0x0][0x23c], -R5.reuse ;  /* 0x00008f00c9a07a23 */ /* 0x100fe40000010805 */
[--C-:B------:R-:W-:Y:S02]  /*62f0*/  FFMA.FTZ R161, R200, c[0x0][0x23c], -R5.reuse ;  /* 0x00008f00c8a17a23 */ /* 0x100fe40000010805 */
[----:B------:R-:W-:Y:S01]  /*6300*/  FFMA.FTZ R162, R198, c[0x0][0x23c], -R5 ;  /* 0x00008f00c6a27a23 */ /* 0x000fe20000010805 */
[----:B------:R-:W-:Y:S01]  /*6310*/  F2FP.BF16.PACK_AB R5, R212, R213 ;  /* 0x000000d5d405723e */ /* 0x000fe200000010ff */
        /* <DEDUP_REMOVED lines=10> */
[----:B----4-:R-:W-:Y:S01]  /*63c0*/  HMMA.16816.F32.BF16 R60, R4, R12, R108 ;  /* 0x0000000c043c723c */ /* 0x010fe2000004186c */
[----:B------:R-:W-:-:S02]  /*63d0*/  MOV R194, R124 ;  /* 0x0000007c00c27202 */ /* 0x000fc40000000f00 */
[----:B------:R-:W-:Y:S02]  /*63e0*/  MOV R190, R126 ;  /* 0x0000007e00be7202 */ /* 0x000fe40000000f00 */
[----:B------:R-:W-:Y:S02]  /*63f0*/  MOV R189, R127 ;  /* 0x0000007f00bd7202 */ /* 0x000fe40000000f00 */
[----:B------:R-:W-:Y:S01]  /*6400*/  MOV R249, R120 ;  /* 0x0000007800f97202 */ /* 0x000fe20000000f00 */
[----:B------:R-:W-:Y:S01]  /*6410*/  HMMA.16816.F32.BF16 R124, R8, R12, R112 ;  /* 0x0000000c087c723c */ /* 0x000fe20000041870 */
[----:B------:R-:W-:Y:S02]  /*6420*/  MOV R214, R122 ;  /* 0x0000007a00d67202 */ /* 0x000fe40000000f00 */
[----:B------:R-:W-:-:S05]  /*6430*/  MOV R199, R123 ;  /* 0x0000007b00c77202 */ /* 0x000fca0000000f00 */
[-C--:B------:R-:W-:Y:S08]  /*6440*/  HMMA.16816.F32.BF16 R56, R4, R14.reuse, R104 ;  /* 0x0000000e0438723c */ /* 0x080ff00000041868 */
[----:B------:R-:W-:Y:S01]  /*6450*/  HMMA.16816.F32.BF16 R120, R8, R14, R100 ;  /* 0x0000000e0878723c */ /* 0x000fe20000041864 */
[----:B------:R-:W1:Y:S01]  /*6460*/  LDSM.16.MT88.4 R12, [R219+0xa000] ;  /* 0x00a00000db0c783b */ /* 0x000e620000004200 */
[----:B------:R-:W-:Y:S01]  /*6470*/  IMAD.MOV.U32 R196, RZ, RZ, R51 ;  /* 0x000000ffffc47224 */ /* 0x000fe200078e0033 */
[----:B------:R-:W-:Y:S01]  /*6480*/  MOV R192, R44 ;  /* 0x0000002c00c07202 */ /* 0x000fe20000000f00 */
[----:B------:R-:W-:Y:S01]  /*6490*/  IMAD.MOV.U32 R177, RZ, RZ, R46 ;  /* 0x000000ffffb17224 */ /* 0x000fe200078e002e */
[----:B------:R-:W-:-:S02]  /*64a0*/  MOV R186, R45 ;  /* 0x0000002d00ba7202 */ /* 0x000fc40000000f00 */
[----:B------:R-:W-:Y:S01]  /*64b0*/  MOV R204, R47 ;  /* 0x0000002f00cc7202 */ /* 0x000fe20000000f00 */
[-C--:B-1----:R-:W-:Y:S08]  /*64c0*/  HMMA.16816.F32.BF16 R112, R8, R12.reuse, R96 ;  /* 0x0000000c0870723c */ /* 0x082ff00000041860 */
[C---:B------:R-:W-:Y:S08]  /*64d0*/  HMMA.16816.F32.BF16 R48, R4.reuse, R12, R84 ;  /* 0x0000000c0430723c */ /* 0x040ff00000041854 */
[-C--:B------:R-:W-:Y:S08]  /*64e0*/  HMMA.16816.F32.BF16 R44, R4, R14.reuse, R80 ;  /* 0x0000000e042c723c */ /* 0x080ff00000041850 */
[C---:B------:R-:W-:Y:S01]  /*64f0*/  HMMA.16816.F32.BF16 R108, R8.reuse, R14, R76 ;  /* 0x0000000e086c723c */ /* 0x040fe2000004184c */
[----:B------:R-:W1:Y:S01]  /*6500*/  LDSM.16.MT88.4 R12, [R218+0xa000] ;  /* 0x00a00000da0c783b */ /* 0x000e620000004200 */
[----:B------:R-:W-:Y:S06]  /*6510*/  MUFU.EX2 R207, R23 ;  /* 0x0000001700cf7308 */ /* 0x000fec0000000800 */
[----:B------:R-:W-:Y:S02]  /*6520*/  HMMA.16816.F32.BF16 R96, R8, R16, R116 ;  /* 0x000000100860723c */ /* 0x000fe40000041874 */
[----:B------:R-:W-:Y:S01]  /*6530*/  MUFU.EX2 R208, R22 ;  /* 0x0000001600d07308 */ /* 0x000fe20000000800 */
[----:B------:R-:W-:-:S05]  /*6540*/  FADD.FTZ R0, R0, R209 ;  /* 0x000000d100007221 */ /* 0x000fca0000010000 */
[----:B------:R-:W-:Y:S02]  /*6550*/  HMMA.16816.F32.BF16 R40, R4, R16, R72 ;  /* 0x000000100428723c */ /* 0x000fe40000041848 */
[----:B------:R-:W-:Y:S01]  /*6560*/  MUFU.EX2 R117, R21 ;  /* 0x0000001500757308 */ /* 0x000fe20000000800 */
[----:B------:R-:W-:-:S05]  /*6570*/  MOV R209, R238 ;  /* 0x000000ee00d17202 */ /* 0x000fca0000000f00 */
[-C--:B------:R-:W-:Y:S02]  /*6580*/  HMMA.16816.F32.BF16 R36, R4, R18.reuse, R68 ;  /* 0x000000120424723c */ /* 0x080fe40000041844 */
[----:B------:R2:W-:Y:S06]  /*6590*/  MUFU.EX2 R118, R20 ;  /* 0x0000001400767308 */ /* 0x0005ec0000000800 */
[----:B------:R-:W-:Y:S01]  /*65a0*/  HMMA.16816.F32.BF16 R92, R8, R18, R92 ;  /* 0x00000012085c723c */ /* 0x000fe2000004185c */
[----:B------:R-:W-:Y:S01]  /*65b0*/  LDSM.16.MT88.4 R16, [R219+0xa800] ;  /* 0x00a80000db10783b */ /* 0x000fe20000004200 */
[----:B------:R-:W-:-:S06]  /*65c0*/  MOV R238, R187 ;  /* 0x000000bb00ee7202 */ /* 0x000fcc0000000f00 */
[C---:B-1----:R-:W-:Y:S01]  /*65d0*/  HMMA.16816.F32.BF16 R32, R4.reuse, R12, R32 ;  /* 0x0000000c0420723c */ /* 0x042fe20000041820 */
[----:B--2---:R-:W1:Y:S07]  /*65e0*/  LDSM.16.MT88.4 R20, [R216+0xa800] ;  /* 0x00a80000d814783b */ /* 0x004e6e0000004200 */
[----:B------:R-:W-:Y:S01]  /*65f0*/  HMMA.16816.F32.BF16 R28, R4, R14, R28 ;  /* 0x0000000e041c723c */ /* 0x000fe2000004181c */
[----:B------:R-:W-:-:S07]  /*6600*/  MOV R187, R191 ;  /* 0x000000bf00bb7202 */ /* 0x000fce0000000f00 */
[C---:B------:R-:W-:Y:S08]  /*6610*/  HMMA.16816.F32.BF16 R84, R8.reuse, R12, R64 ;  /* 0x0000000c0854723c */ /* 0x040ff00000041840 */
[----:B------:R-:W-:Y:S01]  /*6620*/  HMMA.16816.F32.BF16 R80, R8, R14, R52 ;  /* 0x0000000e0850723c */ /* 0x000fe20000041834 */
[----:B------:R-:W2:Y:S04]  /*6630*/  LDSM.16.MT88.4 R12, [R217+0xa800] ;  /* 0x00a80000d90c783b */ /* 0x000ea80000004200 */
[----:B------:R-:W3:Y:S01]  /*6640*/  LDSM.16.MT88.4 R8, [R218+0xa800] ;  /* 0x00a80000da08783b */ /* 0x000ee20000004200 */
[----:B------:R-:W-:Y:S01]  /*6650*/  IMAD.MOV.U32 R191, RZ, RZ, R235 ;  /* 0x000000ffffbf7224 */ /* 0x000fe200078e00eb */
[----:B------:R-:W-:-:S02]  /*6660*/  MOV R235, R215 ;  /* 0x000000d700eb7202 */ /* 0x000fc40000000f00 */
[----:B------:R-:W-:Y:S01]  /*6670*/  MOV R215, R239 ;  /* 0x000000ef00d77202 */ /* 0x000fe20000000f00 */
[----:B------:R-:W-:Y:S01]  /*6680*/  IMAD.MOV.U32 R239, RZ, RZ, R247 ;  /* 0x000000ffffef7224 */ /* 0x000fe200078e00f7 */
[----:B------:R-:W-:Y:S01]  /*6690*/  MOV R247, R184 ;  /* 0x000000b800f77202 */ /* 0x000fe20000000f00 */
[----:B------:R-:W-:Y:S01]  /*66a0*/  IMAD.MOV.U32 R202, RZ, RZ, R248 ;  /* 0x000000ffffca7224 */ /* 0x000fe200078e00f8 */
[----:B------:R-:W-:Y:S01]  /*66b0*/  MOV R184, R185 ;  /* 0x000000b900b87202 */ /* 0x000fe20000000f00 */
[----:B------:R-:W-:Y:S02]  /*66c0*/  IMAD.MOV.U32 R248, RZ, RZ, R189 ;  /* 0x000000fffff87224 */ /* 0x000fe400078e00bd */
[----:B------:R-:W-:Y:S01]  /*66d0*/  IMAD.MOV.U32 R185, RZ, RZ, R195 ;  /* 0x000000ffffb97224 */ /* 0x000fe200078e00c3 */
[----:B------:R-:W-:Y:S01]  /*66e0*/  MOV R195, R197 ;  /* 0x000000c500c37202 */ /* 0x000fe20000000f00 */
[----:B------:R-:W-:Y:S01]  /*66f0*/  IMAD.MOV.U32 R189, RZ, RZ, R177 ;  /* 0x000000ffffbd7224 */ /* 0x000fe200078e00b1 */
[----:B------:R-:W-:Y:S01]  /*6700*/  MOV R177, R192 ;  /* 0x000000c000b17202 */ /* 0x000fe20000000f00 */
[----:B------:R-:W-:Y:S01]  /*6710*/  MUFU.EX2 R119, R25 ;  /* 0x0000001900777308 */ /* 0x000fe20000000800 */
[----:B------:R-:W-:-:S02]  /*6720*/  MOV R197, R204 ;  /* 0x000000cc00c57202 */ /* 0x000fc40000000f00 */
[----:B------:R-:W-:-:S05]  /*6730*/  MOV R192, R206 ;  /* 0x000000ce00c07202 */ /* 0x000fca0000000f00 */
[----:B------:R4:W1:Y:S08]  /*6740*/  MUFU.EX2 R205, R24 ;  /* 0x0000001800cd7308 */ /* 0x0008700000000800 */
[----:B------:R1:W-:Y:S08]  /*6750*/  MUFU.EX2 R204, R2 ;  /* 0x0000000200cc7308 */ /* 0x0003f00000000800 */
[----:B------:R-:W2:Y:S01]  /*6760*/  MUFU.EX2 R206, R26 ;  /* 0x0000001a00ce7308 */ /* 0x000ea20000000800 */
[----:B------:R-:W-:-:S02]  /*6770*/  FADD.FTZ R4, R135, R134 ;  /* 0x0000008687047221 */ /* 0x000fc40000010000 */
[----:B------:R-:W-:Y:S02]  /*6780*/  FADD.FTZ R5, R234, R136 ;  /* 0x00000088ea057221 */ /* 0x000fe40000010000 */
[----:B------:R-:W-:Y:S01]  /*6790*/  FADD.FTZ R6, R232, R233 ;  /* 0x000000e9e8067221 */ /* 0x000fe20000010000 */
[----:B------:R-:W-:Y:S01]  /*67a0*/  MOV R201, R214 ;  /* 0x000000d600c97202 */ /* 0x000fe20000000f00 */
[----:B----4-:R-:W-:Y:S01]  /*67b0*/  FADD.FTZ R24, R229, R5 ;  /* 0x00000005e5187221 */ /* 0x010fe20000010000 */
[----:B------:R-:W-:Y:S01]  /*67c0*/  MUFU.EX2 R137, R137 ;  /* 0x0000008900897308 */ /* 0x000fe20000000800 */
[----:B------:R-:W-:Y:S01]  /*67d0*/  MOV R214, R249 ;  /* 0x000000f900d67202 */ /* 0x000fe20000000f00 */
[----:B-1----:R-:W-:Y:S01]  /*67e0*/  FADD.FTZ R2, R230, R4 ;  /* 0x00000004e6027221 */ /* 0x002fe20000010000 */
[----:B------:R-:W-:Y:S01]  /*67f0*/  MOV R249, R190 ;  /* 0x000000be00f97202 */ /* 0x000fe20000000f00 */
[----:B------:R-:W-:Y:S01]  /*6800*/  FADD.FTZ R25, R228, R6 ;  /* 0x00000006e4197221 */ /* 0x000fe20000010000 */
[----:B------:R-:W-:Y:S01]  /*6810*/  F2FP.BF16.PACK_AB R4, R205, R119 ;  /* 0x00000077cd04723e */ /* 0x000fe200000010ff */
[----:B------:R1:W5:Y:S02]  /*6820*/  LDL.LU R134, [R1+0xb8] ;  /* 0x0000b80001867983 */ /* 0x0003640000300800 */
[----:B------:R-:W-:Y:S01]  /*6830*/  MUFU.EX2 R133, R133 ;  /* 0x0000008500857308 */ /* 0x000fe20000000800 */
[----:B------:R-:W-:-:S02]  /*6840*/  F2FP.BF16.PACK_AB R5, R118, R117 ;  /* 0x000000757605723e */ /* 0x000fc400000010ff */
[----:B--2---:R-:W-:Y:S02]  /*6850*/  F2FP.BF16.PACK_AB R7, R206, R204 ;  /* 0x000000ccce07723e */ /* 0x004fe400000010ff */
[----:B------:R-:W-:-:S03]  /*6860*/  MOV R190, R186 ;  /* 0x000000ba00be7202 */ /* 0x000fc60000000f00 */
[----:B------:R-:W-:Y:S01]  /*6870*/  MUFU.EX2 R132, R132 ;  /* 0x0000008400847308 */ /* 0x000fe20000000800 */
[----:B------:R-:W-:Y:S01]  /*6880*/  F2FP.BF16.PACK_AB R6, R208, R207 ;  /* 0x000000cfd006723e */ /* 0x000fe200000010ff */
[----:B------:R-:W-:-:S06]  /*6890*/  FADD.FTZ R0, R201, R0 ;  /* 0x00000000c9007221 */ /* 0x000fcc0000010000 */
[----:B------:R-:W2:Y:S01]  /*68a0*/  MUFU.EX2 R131, R131 ;  /* 0x0000008300837308 */ /* 0x000ea20000000800 */
[----:B------:R-:W-:-:S07]  /*68b0*/  MOV R54, R177 ;  /* 0x000000b100367202 */ /* 0x000fce0000000f00 */
[----:B------:R-:W-:Y:S01]  /*68c0*/  MUFU.EX2 R130, R130 ;  /* 0x0000008200827308 */ /* 0x000fe20000000800 */
[----:B------:R-:W-:-:S07]  /*68d0*/  IMAD.MOV.U32 R201, RZ, RZ, R214 ;  /* 0x000000ffffc97224 */ /* 0x000fce00078e00d6 */
[----:B------:R-:W-:Y:S01]  /*68e0*/  MUFU.EX2 R129, R129 ;  /* 0x0000008100817308 */ /* 0x000fe20000000800 */
[----:B------:R-:W-:-:S07]  /*68f0*/  MOV R200, R238 ;  /* 0x000000ee00c87202 */ /* 0x000fce0000000f00 */
[----:B------:R-:W-:Y:S01]  /*6900*/  MUFU.EX2 R128, R128 ;  /* 0x0000008000807308 */ /* 0x000fe20000000800 */
[----:B------:R-:W-:-:S07]  /*6910*/  MOV R198, R248 ;  /* 0x000000f800c67202 */ /* 0x000fce0000000f00 */
[----:B------:R4:W1:Y:S01]  /*6920*/  MUFU.EX2 R116, R27 ;  /* 0x0000001b00747308 */ /* 0x0008620000000800 */
[----:B------:R-:W-:Y:S01]  /*6930*/  MOV R214, R187 ;  /* 0x000000bb00d67202 */ /* 0x000fe20000000f00 */
[----:B------:R-:W-:Y:S01]  /*6940*/  IMAD.MOV.U32 R248, RZ, RZ, R190 ;  /* 0x000000fffff87224 */ /* 0x000fe200078e00be */
[----:B------:R-:W-:Y:S01]  /*6950*/  MOV R238, R189 ;  /* 0x000000bd00ee7202 */ /* 0x000fe20000000f00 */
[----:B------:R-:W-:Y:S01]  /*6960*/  IMAD.MOV.U32 R189, RZ, RZ, R89 ;  /* 0x000000ffffbd7224 */ /* 0x000fe200078e0059 */
[----:B------:R-:W-:Y:S01]  /*6970*/  MOV R190, R88 ;  /* 0x0000005800be7202 */ /* 0x000fe20000000f00 */
[C---:B------:R-:W-:Y:S01]  /*6980*/  HMMA.16816.F32.BF16 R104, R4.reuse, R20, R60 ;  /* 0x000000140468723c */ /* 0x040fe2000004183c */
[----:B------:R-:W-:Y:S01]  /*6990*/  MOV R177, R90 ;  /* 0x0000005a00b17202 */ /* 0x000fe20000000f00 */
[----:B------:R-:W-:Y:S01]  /*69a0*/  IMAD.MOV.U32 R55, RZ, RZ, R249 ;  /* 0x000000ffff377224 */ /* 0x000fe200078e00f9 */
[----:B------:R-:W-:Y:S01]  /*69b0*/  MOV R187, R91 ;  /* 0x0000005b00bb7202 */ /* 0x000fe20000000f00 */
[----:B------:R-:W-:Y:S01]  /*69c0*/  MUFU.EX2 R138, R138 ;  /* 0x0000008a008a7308 */ /* 0x000fe20000000800 */
[----:B------:R1:W5:Y:S03]  /*69d0*/  LDL.LU R135, [R1+0xb4] ;  /* 0x0000b40001877983 */ /* 0x0003660000300800 */
[C---:B------:R-:W-:Y:S08]  /*69e0*/  HMMA.16816.F32.BF16 R100, R4.reuse, R22, R56 ;  /* 0x000000160464723c */ /* 0x040ff00000041838 */
[C---:B------:R-:W-:Y:S08]  /*69f0*/  HMMA.16816.F32.BF16 R76, R4.reuse, R18, R44 ;  /* 0x00000012044c723c */ /* 0x040ff0000004182c */
[C---:B------:R-:W-:Y:S08]  /*6a00*/  HMMA.16816.F32.BF16 R72, R4.reuse, R12, R40 ;  /* 0x0000000c0448723c */ /* 0x040ff00000041828 */
[C---:B------:R-:W-:Y:S08]  /*6a10*/  HMMA.16816.F32.BF16 R68, R4.reuse, R14, R36 ;  /* 0x0000000e0444723c */ /* 0x040ff00000041824 */
[C---:B---3--:R-:W-:Y:S08]  /*6a20*/  HMMA.16816.F32.BF16 R64, R4.reuse, R8, R32 ;  /* 0x000000080440723c */ /* 0x048ff00000041820 */
[----:B------:R-:W-:Y:S01]  /*6a30*/  HMMA.16816.F32.BF16 R60, R4, R10, R28 ;  /* 0x0000000a043c723c */ /* 0x000fe2000004181c */
[----:B----4-:R-:W-:-:S02]  /*6a40*/  MOV R27, R55 ;  /* 0x00000037001b7202 */ /* 0x010fc40000000f00 */
[----:B------:R-:W-:-:S05]  /*6a50*/  MOV R26, R198 ;  /* 0x000000c6001a7202 */ /* 0x000fca0000000f00 */
[----:B------:R-:W-:Y:S01]  /*6a60*/  HMMA.16816.F32.BF16 R88, R4, R16, R48 ;  /* 0x000000100458723c */ /* 0x000fe20000041830 */
[----:B------:R-:W-:Y:S01]  /*6a70*/  IMAD.MOV.U32 R249, RZ, RZ, R227 ;  /* 0x000000fffff97224 */ /* 0x000fe200078e00e3 */
[----:B------:R3:W5:Y:S01]  /*6a80*/  LDL.LU R136, [R1+0xb0] ;  /* 0x0000b00001887983 */ /* 0x0007620000300800 */
[----:B------:R-:W-:-:S04]  /*6a90*/  IMAD.MOV.U32 R198, RZ, RZ, R200 ;  /* 0x000000ffffc67224 */ /* 0x000fc800078e00c8 */
[----:B------:R-:W-:Y:S02]  /*6aa0*/  FADD.FTZ R5, R54, R0 ;  /* 0x0000000036057221 */ /* 0x000fe40000010000 */
[----:B------:R-:W-:Y:S01]  /*6ab0*/  FADD.FTZ R4, R226, R2 ;  /* 0x00000002e2047221 */ /* 0x000fe20000010000 */
[----:B--2---:R-:W-:Y:S01]  /*6ac0*/  F2FP.BF16.PACK_AB R6, R131, R132 ;  /* 0x000000848306723e */ /* 0x004fe200000010ff */
[----:B------:R-:W-:Y:S01]  /*6ad0*/  FADD.FTZ R2, R225, R24 ;  /* 0x00000018e1027221 */ /* 0x000fe20000010000 */
[----:B-1----:R-:W-:Y:S01]  /*6ae0*/  F2FP.BF16.PACK_AB R7, R116, R128 ;  /* 0x000000807407723e */ /* 0x002fe200000010ff */
[----:B------:R-:W-:Y:S01]  /*6af0*/  FADD.FTZ R0, R224, R25 ;  /* 0x00000019e0007221 */ /* 0x000fe20000010000 */
[----:B------:R3:W5:Y:S01]  /*6b00*/  LDL.LU R234, [R1+0xac] ;  /* 0x0000ac0001ea7983 */ /* 0x0007620000300800 */
[----:B------:R-:W-:Y:S01]  /*6b10*/  FADD.FTZ R25, R223, R5 ;  /* 0x00000005df197221 */ /* 0x000fe20000010000 */
[----:B------:R-:W-:Y:S01]  /*6b20*/  F2FP.BF16.PACK_AB R5, R129, R130 ;  /* 0x000000828105723e */ /* 0x000fe200000010ff */
[----:B------:R-:W-:Y:S01]  /*6b30*/  FADD.FTZ R24, R222, R4 ;  /* 0x00000004de187221 */ /* 0x000fe20000010000 */
[----:B------:R-:W-:-:S02]  /*6b40*/  F2FP.BF16.PACK_AB R4, R133, R137 ;  /* 0x000000898504723e */ /* 0x000fc400000010ff */
[----:B------:R-:W-:Y:S01]  /*6b50*/  MOV R200, R201 ;  /* 0x000000c900c87202 */ /* 0x000fe20000000f00 */
[----:B------:R-:W-:Y:S01]  /*6b60*/  FADD.FTZ R2, R221, R2 ;  /* 0x00000002dd027221 */ /* 0x000fe20000010000 */
[----:B------:R3:W5:Y:S03]  /*6b70*/  LDL.LU R233, [R1+0xa8] ;  /* 0x0000a80001e97983 */ /* 0x0007660000300800 */
[C---:B------:R-:W-:Y:S08]  /*6b80*/  HMMA.16816.F32.BF16 R56, R4.reuse, R20, R124 ;  /* 0x000000140438723c */ /* 0x040ff0000004187c */
[C---:B------:R-:W-:Y:S01]  /*6b90*/  HMMA.16816.F32.BF16 R48, R4.reuse, R22, R120 ;  /* 0x000000160430723c */ /* 0x040fe20000041878 */
[----:B------:R-:W1:Y:S07]  /*6ba0*/  LDSM.16.MT88.4 R20, [R216+0xb000] ;  /* 0x00b00000d814783b */ /* 0x000e6e0000004200 */
[C---:B------:R-:W-:Y:S08]  /*6bb0*/  HMMA.16816.F32.BF16 R40, R4.reuse, R16, R112 ;  /* 0x000000100428723c */ /* 0x040ff00000041870 */
[C---:B------:R-:W-:Y:S01]  /*6bc0*/  HMMA.16816.F32.BF16 R36, R4.reuse, R18, R108 ;  /* 0x000000120424723c */ /* 0x040fe2000004186c */
[----:B------:R-:W2:Y:S07]  /*6bd0*/  LDSM.16.MT88.4 R16, [R219+0xb000] ;  /* 0x00b00000db10783b */ /* 0x000eae0000004200 */
[C---:B------:R-:W-:Y:S08]  /*6be0*/  HMMA.16816.F32.BF16 R28, R4.reuse, R12, R96 ;  /* 0x0000000c041c723c */ /* 0x040ff00000041860 */
[C---:B------:R-:W-:Y:S01]  /*6bf0*/  HMMA.16816.F32.BF16 R32, R4.reuse, R14, R92 ;  /* 0x0000000e0420723c */ /* 0x040fe2000004185c */
[----:B------:R-:W4:Y:S07]  /*6c00*/  LDSM.16.MT88.4 R12, [R217+0xb000] ;  /* 0x00b00000d90c783b */ /* 0x000f2e0000004200 */
[C---:B------:R-:W-:Y:S08]  /*6c10*/  HMMA.16816.F32.BF16 R52, R4.reuse, R8, R84 ;  /* 0x000000080434723c */ /* 0x040ff00000041854 */
[----:B------:R-:W-:Y:S01]  /*6c20*/  HMMA.16816.F32.BF16 R44, R4, R10, R80 ;  /* 0x0000000a042c723c */ /* 0x000fe20000041850 */
[----:B------:R-:W1:Y:S01]  /*6c30*/  LDSM.16.MT88.4 R8, [R218+0xb000] ;  /* 0x00b00000da08783b */ /* 0x000e620000004200 */
[----:B------:R-:W-:Y:S01]  /*6c40*/  MUFU.EX2 R108, R141 ;  /* 0x0000008d006c7308 */ /* 0x000fe20000000800 */
[----:B------:R-:W-:Y:S01]  /*6c50*/  MOV R201, R202 ;  /* 0x000000ca00c97202 */ /* 0x000fe20000000f00 */
[----:B------:R-:W-:Y:S01]  /*6c60*/  FADD.FTZ R0, R220, R0 ;  /* 0x00000000dc007221 */ /* 0x000fe20000010000 */
[----:B------:R3:W5:Y:S05]  /*6c70*/  LDL.LU R232, [R1+0xa4] ;  /* 0x0000a40001e87983 */ /* 0x00076a0000300800 */
[----:B------:R-:W1:Y:S08]  /*6c80*/  MUFU.EX2 R109, R140 ;  /* 0x0000008c006d7308 */ /* 0x000e700000000800 */
[----:B------:R-:W-:Y:S08]  /*6c90*/  MUFU.EX2 R99, R142 ;  /* 0x0000008e00637308 */ /* 0x000ff00000000800 */
[----:B------:R-:W-:Y:S08]  /*6ca0*/  MUFU.EX2 R98, R143 ;  /* 0x0000008f00627308 */ /* 0x000ff00000000800 */
[----:B------:R-:W1:Y:S08]  /*6cb0*/  MUFU.EX2 R97, R144 ;  /* 0x0000009000617308 */ /* 0x000e700000000800 */
[----:B------:R-:W-:Y:S08]  /*6cc0*/  MUFU.EX2 R95, R145 ;  /* 0x00000091005f7308 */ /* 0x000ff00000000800 */
[----:B------:R-:W1:Y:S01]  /*6cd0*/  MUFU.EX2 R96, R146 ;  /* 0x0000009200607308 */ /* 0x000e620000000800 */
[----:B------:R-:W-:-:S02]  /*6ce0*/  IMAD.MOV.U32 R202, RZ, RZ, R209 ;  /* 0x000000ffffca7224 */ /* 0x000fc400078e00d1 */
[----:B------:R-:W-:Y:S02]  /*6cf0*/  FADD.FTZ R5, R27, R25 ;  /* 0x000000191b057221 */ /* 0x000fe40000010000 */
[----:B------:R-:W-:-:S03]  /*6d00*/  FADD.FTZ R4, R26, R24 ;  /* 0x000000181a047221 */ /* 0x000fc60000010000 */
[----:B------:R-:W-:Y:S01]  /*6d10*/  MUFU.EX2 R94, R147 ;  /* 0x00000093005e7308 */ /* 0x000fe20000000800 */
[----:B------:R-:W-:-:S07]  /*6d20*/  FADD.FTZ R25, R201, R5 ;  /* 0x00000005c9197221 */ /* 0x000fce0000010000 */
[----:B------:R-:W1:Y:S01]  /*6d30*/  MUFU.EX2 R93, R148 ;  /* 0x00000094005d7308 */ /* 0x000e620000000800 */
[----:B------:R-:W-:-:S07]  /*6d40*/  FADD.FTZ R24, R202, R4 ;  /* 0x00000004ca187221 */ /* 0x000fce0000010000 */
[----:B------:R-:W-:Y:S08]  /*6d50*/  MUFU.EX2 R92, R149 ;  /* 0x00000095005c7308 */ /* 0x000ff00000000800 */
[----:B------:R-:W-:Y:S08]  /*6d60*/  MUFU.EX2 R87, R150 ;  /* 0x0000009600577308 */ /* 0x000ff00000000800 */
[----:B------:R1:W-:Y:S08]  /*6d70*/  MUFU.EX2 R86, R151 ;  /* 0x0000009700567308 */ /* 0x0003f00000000800 */
[----:B------:R-:W1:Y:S08]  /*6d80*/  MUFU.EX2 R85, R152 ;  /* 0x0000009800557308 */ /* 0x000e700000000800 */
[----:B------:R-:W-:Y:S08]  /*6d90*/  MUFU.EX2 R84, R153 ;  /* 0x0000009900547308 */ /* 0x000ff00000000800 */
[----:B------:R-:W2:Y:S01]  /*6da0*/  MUFU.EX2 R83, R154 ;  /* 0x0000009a00537308 */ /* 0x000ea20000000800 */
[----:B-1----:R-:W-:-:S02]  /*6db0*/  F2FP.BF16.PACK_AB R4, R109, R108 ;  /* 0x0000006c6d04723e */ /* 0x002fc400000010ff */
[----:B------:R-:W-:Y:S02]  /*6dc0*/  F2FP.BF16.PACK_AB R5, R97, R98 ;  /* 0x000000626105723e */ /* 0x000fe400000010ff */
[----:B------:R-:W-:Y:S02]  /*6dd0*/  F2FP.BF16.PACK_AB R6, R99, R138 ;  /* 0x0000008a6306723e */ /* 0x000fe400000010ff */
[----:B------:R-:W-:Y:S01]  /*6de0*/  F2FP.BF16.PACK_AB R7, R96, R95 ;  /* 0x0000005f6007723e */ /* 0x000fe200000010ff */
[----:B------:R-:W-:Y:S01]  /*6df0*/  FADD.FTZ R2, R198, R2 ;  /* 0x00000002c6027221 */ /* 0x000fe20000010000 */
[----:B------:R-:W-:Y:S01]  /*6e00*/  MOV R209, R139 ;  /* 0x0000008b00d17202 */ /* 0x000fe20000000f00 */
[----:B------:R-:W-:Y:S02]  /*6e10*/  FADD.FTZ R0, R200, R0 ;  /* 0x00000000c8007221 */ /* 0x000fe40000010000 */
[----:B------:R-:W-:Y:S01]  /*6e20*/  IMAD.MOV.U32 R186, RZ, RZ, R196 ;  /* 0x000000ffffba7224 */ /* 0x000fe200078e00c4 */
[----:B------:R-:W-:Y:S01]  /*6e30*/  MOV R113, R199 ;  /* 0x000000c700717202 */ /* 0x000fe20000000f00 */
[----:B------:R-:W-:Y:S01]  /*6e40*/  FADD.FTZ R2, R209, R2 ;  /* 0x00000002d1027221 */ /* 0x000fe20000010000 */
[----:B------:R-:W-:Y:S01]  /*6e50*/  HMMA.16816.F32.BF16 R104, R4, R20, R104 ;  /* 0x000000140468723c */ /* 0x000fe20000041868 */
[----:B------:R-:W-:Y:S01]  /*6e60*/  FADD.FTZ R25, R238, R25 ;  /* 0x00000019ee197221 */ /* 0x000fe20000010000 */
[----:B------:R-:W-:Y:S01]  /*6e70*/  MOV R120, R197 ;  /* 0x000000c500787202 */ /* 0x000fe20000000f00 */
[----:B------:R-:W-:Y:S01]  /*6e80*/  FADD.FTZ R0, R214, R0 ;  /* 0x00000000d6007221 */ /* 0x000fe20000010000 */
[----:B------:R-:W-:Y:S01]  /*6e90*/  MOV R121, R195 ;  /* 0x000000c300797202 */ /* 0x000fe20000000f00 */
[----:B------:R-:W-:-:S02]  /*6ea0*/  FADD.FTZ R24, R248, R24 ;  /* 0x00000018f8187221 */ /* 0x000fc40000010000 */
[----:B------:R-:W-:Y:S01]  /*6eb0*/  IMAD.MOV.U32 R115, RZ, RZ, R177 ;  /* 0x000000ffff737224 */ /* 0x000fe200078e00b1 */
[C---:B------:R-:W-:Y:S01]  /*6ec0*/  HMMA.16816.F32.BF16 R100, R4.reuse, R22, R100 ;  /* 0x000000160464723c */ /* 0x040fe20000041864 */
[----:B------:R-:W-:Y:S01]  /*6ed0*/  FADD.FTZ R2, R249, R2 ;  /* 0x00000002f9027221 */ /* 0x000fe20000010000 */
[----:B------:R-:W-:Y:S01]  /*6ee0*/  MOV R123, R184 ;  /* 0x000000b8007b7202 */ /* 0x000fe20000000f00 */
[----:B------:R-:W-:Y:S01]  /*6ef0*/  FADD.FTZ R25, R189, R25 ;  /* 0x00000019bd197221 */ /* 0x000fe20000010000 */
[----:B------:R-:W-:Y:S01]  /*6f00*/  MOV R189, R191 ;  /* 0x000000bf00bd7202 */ /* 0x000fe20000000f00 */
[----:B------:R-:W-:Y:S01]  /*6f10*/  IMAD.MOV.U32 R122, RZ, RZ, R185 ;  /* 0x000000ffff7a7224 */ /* 0x000fe200078e00b9 */
[----:B------:R-:W-:Y:S02]  /*6f20*/  MOV R124, R247 ;  /* 0x000000f7007c7202 */ /* 0x000fe40000000f00 */
[----:B------:R-:W-:Y:S01]  /*6f30*/  MOV R125, R203 ;  /* 0x000000cb007d7202 */ /* 0x000fe20000000f00 */
[C---:B--2---:R-:W-:Y:S01]  /*6f40*/  HMMA.16816.F32.BF16 R88, R4.reuse, R16, R88 ;  /* 0x000000100458723c */ /* 0x044fe20000041858 */
[----:B------:R-:W-:Y:S01]  /*6f50*/  FADD.FTZ R0, R187, R0 ;  /* 0x00000000bb007221 */ /* 0x000fe20000010000 */
[----:B------:R-:W-:Y:S01]  /*6f60*/  MOV R191, R194 ;  /* 0x000000c200bf7202 */ /* 0x000fe20000000f00 */
[----:B------:R-:W-:Y:S01]  /*6f70*/  FADD.FTZ R24, R190, R24 ;  /* 0x00000018be187221 */ /* 0x000fe20000010000 */
[----:B------:R-:W-:Y:S01]  /*6f80*/  MOV R127, R180 ;  /* 0x000000b4007f7202 */ /* 0x000fe20000000f00 */
[----:B------:R-:W-:Y:S01]  /*6f90*/  IMAD.MOV.U32 R126, RZ, RZ, R173 ;  /* 0x000000ffff7e7224 */ /* 0x000fe200078e00ad */
[----:B------:R-:W-:Y:S01]  /*6fa0*/  MUFU.EX2 R26, R159 ;  /* 0x0000009f001a7308 */ /* 0x000fe20000000800 */
[----:B------:R-:W-:Y:S01]  /*6fb0*/  LDSM.16.MT88.4 R148, [R217+0xb800] ;  /* 0x00b80000d994783b */ /* 0x000fe20000004200 */
[----:B------:R-:W-:Y:S01]  /*6fc0*/  HMMA.16816.F32.BF16 R76, R4, R18, R76 ;  /* 0x00000012044c723c */ /* 0x000fe2000004184c */
[----:B------:R-:W-:-:S07]  /*6fd0*/  IMAD.MOV.U32 R190, RZ, RZ, R193 ;  /* 0x000000ffffbe7224 */ /* 0x000fce00078e00c1 */
[----:B----4-:R-:W-:Y:S01]  /*6fe0*/  HMMA.16816.F32.BF16 R72, R4, R12, R72 ;  /* 0x0000000c0448723c */ /* 0x010fe20000041848 */
[----:B------:R-:W-:-:S07]  /*6ff0*/  MOV R193, R165 ;  /* 0x000000a500c17202 */ /* 0x000fce0000000f00 */
[----:B------:R-:W-:Y:S01]  /*7000*/  HMMA.16816.F32.BF16 R68, R4, R14, R68 ;  /* 0x0000000e0444723c */ /* 0x000fe20000041844 */
[----:B------:R-:W-:-:S07]  /*7010*/  FADD.FTZ R2, R166, R2 ;  /* 0x00000002a6027221 */ /* 0x000fce0000010000 */
[C---:B------:R-:W-:Y:S08]  /*7020*/  HMMA.16816.F32.BF16 R64, R4.reuse, R8, R64 ;  /* 0x000000080440723c */ /* 0x040ff00000041840 */
[----:B------:R-:W-:Y:S07]  /*7030*/  HMMA.16816.F32.BF16 R60, R4, R10, R60 ;  /* 0x0000000a043c723c */ /* 0x000fee000004183c */
[----:B------:R-:W-:-:S02]  /*7040*/  F2FP.BF16.PACK_AB R4, R93, R94 ;  /* 0x0000005e5d04723e */ /* 0x000fc400000010ff */
[----:B------:R-:W-:Y:S02]  /*7050*/  F2FP.BF16.PACK_AB R5, R85, R86 ;  /* 0x000000565505723e */ /* 0x000fe400000010ff */
[----:B------:R-:W-:Y:S02]  /*7060*/  F2FP.BF16.PACK_AB R6, R87, R92 ;  /* 0x0000005c5706723e */ /* 0x000fe400000010ff */
[----:B------:R-:W-:Y:S01]  /*7070*/  F2FP.BF16.PACK_AB R7, R83, R84 ;  /* 0x000000545307723e */ /* 0x000fe200000010ff */
[----:B------:R-:W-:Y:S02]  /*7080*/  FADD.FTZ R0, R164, R0 ;  /* 0x00000000a4007221 */ /* 0x000fe40000010000 */
[----:B------:R-:W-:-:S04]  /*7090*/  IMAD.MOV.U32 R194, RZ, RZ, R167 ;  /* 0x000000ffffc27224 */ /* 0x000fc800078e00a7 */
[----:B------:R-:W-:Y:S01]  /*70a0*/  HMMA.16816.F32.BF16 R56, R4, R20, R56 ;  /* 0x000000140438723c */ /* 0x000fe20000041838 */
[----:B------:R-:W-:Y:S01]  /*70b0*/  FADD.FTZ R2, R191, R2 ;  /* 0x00000002bf027221 */ /* 0x000fe20000010000 */
[----:B------:R-:W-:Y:S01]  /*70c0*/  MOV R114, R186 ;  /* 0x000000ba00727202 */ /* 0x000fe20000000f00 */
[----:B------:R-:W-:Y:S01]  /*70d0*/  FADD.FTZ R0, R193, R0 ;  /* 0x00000000c1007221 */ /* 0x000fe20000010000 */
[----:B------:R-:W-:-:S04]  /*70e0*/  MOV R209, R182 ;  /* 0x000000b600d17202 */ /* 0x000fc80000000f00 */
[----:B------:R-:W-:Y:S01]  /*70f0*/  HMMA.16816.F32.BF16 R48, R4, R22, R48 ;  /* 0x000000160430723c */ /* 0x000fe20000041830 */
[----:B------:R-:W-:Y:S01]  /*7100*/  FADD.FTZ R2, R215, R2 ;  /* 0x00000002d7027221 */ /* 0x000fe20000010000 */
[----:B------:R-:W-:-:S06]  /*7110*/  MOV R238, R174 ;  /* 0x000000ae00ee7202 */ /* 0x000fcc0000000f00 */
[C---:B------:R-:W-:Y:S08]  /*7120*/  HMMA.16816.F32.BF16 R40, R4.reuse, R16, R40 ;  /* 0x000000100428723c */ /* 0x040ff00000041828 */
[C---:B------:R-:W-:Y:S08]  /*7130*/  HMMA.16816.F32.BF16 R36, R4.reuse, R18, R36 ;  /* 0x000000120424723c */ /* 0x040ff00000041824 */
[C---:B------:R-:W-:Y:S08]  /*7140*/  HMMA.16816.F32.BF16 R28, R4.reuse, R12, R28 ;  /* 0x0000000c041c723c */ /* 0x040ff0000004181c */
[C---:B------:R-:W-:Y:S08]  /*7150*/  HMMA.16816.F32.BF16 R32, R4.reuse, R14, R32 ;  /* 0x0000000e0420723c */ /* 0x040ff00000041820 */
[C---:B------:R-:W-:Y:S08]  /*7160*/  HMMA.16816.F32.BF16 R52, R4.reuse, R8, R52 ;  /* 0x000000080434723c */ /* 0x040ff00000041834 */
[----:B------:R-:W-:Y:S01]  /*7170*/  HMMA.16816.F32.BF16 R44, R4, R10, R44 ;  /* 0x0000000a042c723c */ /* 0x000fe2000004182c */
[----:B------:R-:W-:Y:S01]  /*7180*/  FADD.FTZ R0, R239, R0 ;  /* 0x00000000ef007221 */ /* 0x000fe20000010000 */
[----:B------:R-:W-:Y:S01]  /*7190*/  MOV R248, R183 ;  /* 0x000000b700f87202 */ /* 0x000fe20000000f00 */
[----:B------:R-:W-:-:S02]  /*71a0*/  FADD.FTZ R2, R115, R2 ;  /* 0x0000000273027221 */ /* 0x000fc40000010000 */
[----:B------:R-:W-:Y:S01]  /*71b0*/  IMAD.MOV.U32 R214, RZ, RZ, R188 ;  /* 0x000000ffffd67224 */ /* 0x000fe200078e00bc */
[----:B------:R-:W-:Y:S01]  /*71c0*/  MOV R196, R231 ;  /* 0x000000e700c47202 */ /* 0x000fe20000000f00 */
[----:B------:R-:W-:Y:S02]  /*71d0*/  FADD.FTZ R5, R189, R25 ;  /* 0x00000019bd057221 */ /* 0x000fe40000010000 */
[----:B------:R-:W-:Y:S01]  /*71e0*/  IMAD.MOV.U32 R249, RZ, RZ, R172 ;  /* 0x000000fffff97224 */ /* 0x000fe200078e00ac */
[----:B------:R-:W-:Y:S01]  /*71f0*/  MOV R215, R175 ;  /* 0x000000af00d77202 */ /* 0x000fe20000000f00 */
[----:B------:R-:W-:Y:S01]  /*7200*/  FADD.FTZ R4, R190, R24 ;  /* 0x00000018be047221 */ /* 0x000fe20000010000 */
[----:B------:R-:W-:Y:S01]  /*7210*/  MOV R247, R192 ;  /* 0x000000c000f77202 */ /* 0x000fe20000000f00 */
[----:B------:R-:W-:Y:S01]  /*7220*/  FADD.FTZ R5, R194, R5 ;  /* 0x00000005c2057221 */ /* 0x000fe20000010000 */
[----:B------:R-:W1:Y:S01]  /*7230*/  MUFU.EX2 R20, R163 ;  /* 0x000000a300147308 */ /* 0x000e620000000800 */
[----:B------:R-:W-:Y:S01]  /*7240*/  FADD.FTZ R4, R235, R4 ;  /* 0x00000004eb047221 */ /* 0x000fe20000010000 */
[----:B------:R-:W2:Y:S01]  /*7250*/  LDSM.16.MT88.4 R164, [R216+0xb800] ;  /* 0x00b80000d8a4783b */ /* 0x000ea20000004200 */
[----:B------:R-:W-:-:S02]  /*7260*/  FADD.FTZ R5, R113, R5 ;  /* 0x0000000571057221 */ /* 0x000fc40000010000 */
[----:B------:R-:W-:Y:S01]  /*7270*/  FADD.FTZ R4, R114, R4 ;  /* 0x0000000472047221 */ /* 0x000fe20000010000 */
[----:B------:R-:W-:Y:S01]  /*7280*/  LDSM.16.MT88.4 R12, [R218+0xb800] ;  /* 0x00b80000da0c783b */ /* 0x000fe20000004200 */
[----:B------:R-:W-:Y:S02]  /*7290*/  FADD.FTZ R0, R120, R0 ;  /* 0x0000000078007221 */ /* 0x000fe40000010000 */
[----:B------:R-:W-:Y:S01]  /*72a0*/  FADD.FTZ R8, R121, R5 ;  /* 0x0000000579087221 */ /* 0x000fe20000010000 */
[----:B------:R-:W4:Y:S01]  /*72b0*/  MUFU.EX2 R16, R179 ;  /* 0x000000b300107308 */ /* 0x000f220000000800 */
[----:B------:R-:W-:Y:S01]  /*72c0*/  FADD.FTZ R7, R122, R4 ;  /* 0x000000047a077221 */ /* 0x000fe20000010000 */
[----:B------:R3:W5:Y:S01]  /*72d0*/  LDL.LU R231, [R1+0xa0] ;  /* 0x0000a00001e77983 */ /* 0x0007620000300800 */
[----:B------:R-:W-:Y:S02]  /*72e0*/  FADD.FTZ R6, R123, R2 ;  /* 0x000000027b067221 */ /* 0x000fe40000010000 */
[----:B------:R-:W-:Y:S01]  /*72f0*/  FADD.FTZ R5, R124, R0 ;  /* 0x000000007c057221 */ /* 0x000fe20000010000 */
[----:B------:R-:W-:Y:S01]  /*7300*/  MOV R235, R181 ;  /* 0x000000b500eb7202 */ /* 0x000fe20000000f00 */
[----:B------:R-:W-:Y:S01]  /*7310*/  FADD.FTZ R4, R125, R8 ;  /* 0x000000087d047221 */ /* 0x000fe20000010000 */
[----:B------:R-:W1:Y:S01]  /*7320*/  MUFU.EX2 R82, R155 ;  /* 0x0000009b00527308 */ /* 0x000e620000000800 */
[----:B------:R-:W-:Y:S01]  /*7330*/  FADD.FTZ R2, R126, R7 ;  /* 0x000000077e027221 */ /* 0x000fe20000010000 */
[----:B------:R3:W5:Y:S01]  /*7340*/  LDL.LU R230, [R1+0x9c] ;  /* 0x00009c0001e67983 */ /* 0x0007620000300800 */
[----:B------:R-:W-:-:S02]  /*7350*/  FADD.FTZ R0, R127, R6 ;  /* 0x000000067f007221 */ /* 0x000fc40000010000 */
[----:B------:R-:W-:Y:S01]  /*7360*/  FADD.FTZ R5, R209, R5 ;  /* 0x00000005d1057221 */ /* 0x000fe20000010000 */
[----:B------:R3:W5:Y:S01]  /*7370*/  LDL.LU R229, [R1+0x98] ;  /* 0x0000980001e57983 */ /* 0x0007620000300800 */
[----:B------:R-:W-:Y:S02]  /*7380*/  FADD.FTZ R6, R214, R4 ;  /* 0x00000004d6067221 */ /* 0x000fe40000010000 */
[----:B------:R-:W-:Y:S01]  /*7390*/  FADD.FTZ R4, R238, R2 ;  /* 0x00000002ee047221 */ /* 0x000fe20000010000 */
[----:B------:R-:W1:Y:S01]  /*73a0*/  MUFU.EX2 R19, R168 ;  /* 0x000000a800137308 */ /* 0x000e620000000800 */
[----:B------:R-:W-:Y:S01]  /*73b0*/  FADD.FTZ R2, R248, R0 ;  /* 0x00000000f8027221 */ /* 0x000fe20000010000 */
[----:B------:R3:W5:Y:S01]  /*73c0*/  LDL.LU R228, [R1+0x94] ;  /* 0x0000940001e47983 */ /* 0x0007620000300800 */
[----:B------:R-:W-:Y:S02]  /*73d0*/  FADD.FTZ R0, R249, R5 ;  /* 0x00000005f9007221 */ /* 0x000fe40000010000 */
[----:B------:R-:W-:Y:S01]  /*73e0*/  IMAD.MOV.U32 R239, RZ, RZ, R196 ;  /* 0x000000ffffef7224 */ /* 0x000fe200078e00c4 */
[----:B------:R3:W5:Y:S01]  /*73f0*/  LDL.LU R227, [R1+0x90] ;  /* 0x0000900001e37983 */ /* 0x0007620000300800 */
[----:B------:R-:W-:-:S02]  /*7400*/  FADD.FTZ R5, R235, R6 ;  /* 0x00000006eb057221 */ /* 0x000fc40000010000 */
[----:B------:R-:W-:Y:S01]  /*7410*/  FADD.FTZ R4, R215, R4 ;  /* 0x00000004d7047221 */ /* 0x000fe20000010000 */
[----:B------:R-:W1:Y:S01]  /*7420*/  MUFU.EX2 R11, R178 ;  /* 0x000000b2000b7308 */ /* 0x000e620000000800 */
[----:B------:R-:W-:Y:S01]  /*7430*/  FADD.FTZ R0, R247, R0 ;  /* 0x00000000f7007221 */ /* 0x000fe20000010000 */
[----:B------:R3:W5:Y:S01]  /*7440*/  LDL.LU R226, [R1+0x8c] ;  /* 0x00008c0001e27983 */ /* 0x0007620000300800 */
[----:B------:R-:W-:Y:S02]  /*7450*/  FADD.FTZ R2, R239, R2 ;  /* 0x00000002ef027221 */ /* 0x000fe40000010000 */
[----:B------:R-:W-:Y:S01]  /*7460*/  FADD.FTZ R5, R250, R5 ;  /* 0x00000005fa057221 */ /* 0x000fe20000010000 */
[----:B------:R3:W5:Y:S01]  /*7470*/  LDL.LU R225, [R1+0x88] ;  /* 0x0000880001e17983 */ /* 0x0007620000300800 */
[----:B------:R-:W-:Y:S02]  /*7480*/  FADD.FTZ R4, R242, R4 ;  /* 0x00000004f2047221 */ /* 0x000fe40000010000 */
        /* <DEDUP_REMOVED lines=13> */
[----:B------:R-:W-:Y:S01]  /*7560*/  FADD.FTZ R0, R211, R0 ;  /* 0x00000000d3007221 */ /* 0x000fe20000010000 */
        /* <DEDUP_REMOVED lines=10> */
[----:B------:R-:W-:-:S02]  /*7610*/  FADD.FTZ R4, R130, R4 ;  /* 0x0000000482047221 */ /* 0x000fc40000010000 */
[----:B------:R-:W-:Y:S02]  /*7620*/  FADD.FTZ R0, R117, R0 ;  /* 0x0000000075007221 */ /* 0x000fe40000010000 */
[----:B------:R-:W-:Y:S02]  /*7630*/  FADD.FTZ R2, R119, R2 ;  /* 0x0000000277027221 */ /* 0x000fe40000010000 */
[----:B------:R-:W-:Y:S02]  /*7640*/  FADD.FTZ R5, R133, R5 ;  /* 0x0000000585057221 */ /* 0x000fe40000010000 */
[----:B------:R-:W-:Y:S02]  /*7650*/  FADD.FTZ R4, R129, R4 ;  /* 0x0000000481047221 */ /* 0x000fe40000010000 */
        /* <DEDUP_REMOVED lines=17> */
[----:B------:R-:W-:Y:S01]  /*7770*/  FADD.FTZ R2, R109, R2 ;  /* 0x000000026d027221 */ /* 0x000fe20000010000 */
[----:B------:R-:W1:Y:S01]  /*7780*/  MUFU.EX2 R10, R176 ;  /* 0x000000b0000a7308 */ /* 0x000e620000000800 */
[----:B------:R-:W-:Y:S02]  /*7790*/  FADD.FTZ R5, R92, R5 ;  /* 0x000000055c057221 */ /* 0x000fe40000010000 */
[----:B------:R-:W-:-:S02]  /*77a0*/  FADD.FTZ R4, R84, R4 ;  /* 0x0000000454047221 */ /* 0x000fc40000010000 */
[----:B------:R-:W-:Y:S02]  /*77b0*/  FADD.FTZ R0, R95, R0 ;  /* 0x000000005f007221 */ /* 0x000fe40000010000 */
[----:B------:R-:W-:Y:S01]  /*77c0*/  FADD.FTZ R2, R138, R2 ;  /* 0x000000028a027221 */ /* 0x000fe20000010000 */
[----:B------:R-:W-:Y:S01]  /*77d0*/  MUFU.EX2 R80, R157 ;  /* 0x0000009d00507308 */ /* 0x000fe20000000800 */
[----:B------:R-:W-:Y:S02]  /*77e0*/  FADD.FTZ R5, R87, R5 ;  /* 0x0000000557057221 */ /* 0x000fe40000010000 */
[----:B------:R-:W-:-:S05]  /*77f0*/  FADD.FTZ R4, R83, R4 ;  /* 0x0000000453047221 */ /* 0x000fca0000010000 */
[----:B------:R2:W-:Y:S01]  /*7800*/  MUFU.EX2 R27, R158 ;  /* 0x0000009e001b7308 */ /* 0x0005e20000000800 */
[----:B------:R-:W-:Y:S02]  /*7810*/  FADD.FTZ R0, R96, R0 ;  /* 0x0000000060007221 */ /* 0x000fe40000010000 */
[----:B------:R-:W-:-:S05]  /*7820*/  FADD.FTZ R2, R99, R2 ;  /* 0x0000000263027221 */ /* 0x000fca0000010000 */
[----:B------:R-:W3:Y:S01]  /*7830*/  MUFU.EX2 R22, R161 ;  /* 0x000000a100167308 */ /* 0x000ee20000000800 */
[----:B-1----:R-:W-:Y:S01]  /*7840*/  FADD.FTZ R5, R20, R5 ;  /* 0x0000000514057221 */ /* 0x002fe20000010000 */
[----:B--2---:R-:W1:Y:S06]  /*7850*/  LDSM.16.MT88.4 R156, [R219+0xb800] ;  /* 0x00b80000db9c783b */ /* 0x004e6c0000004200 */
[----:B------:R-:W2:Y:S01]  /*7860*/  MUFU.EX2 R17, R170 ;  /* 0x000000aa00117308 */ /* 0x000ea20000000800 */
[----:B----4-:R-:W-:Y:S02]  /*7870*/  FADD.FTZ R4, R16, R4 ;  /* 0x0000000410047221 */ /* 0x010fe40000010000 */
[----:B------:R-:W-:-:S05]  /*7880*/  FADD.FTZ R0, R26, R0 ;  /* 0x000000001a007221 */ /* 0x000fca0000010000 */
[----:B------:R-:W4:Y:S01]  /*7890*/  MUFU.EX2 R9, R171 ;  /* 0x000000ab00097308 */ /* 0x000f220000000800 */
[----:B------:R-:W-:-:S07]  /*78a0*/  FADD.FTZ R2, R82, R2 ;  /* 0x0000000252027221 */ /* 0x000fce0000010000 */
[----:B------:R-:W2:Y:S01]  /*78b0*/  MUFU.EX2 R21, R162 ;  /* 0x000000a200157308 */ /* 0x000ea20000000800 */
[----:B------:R-:W-:Y:S02]  /*78c0*/  FADD.FTZ R5, R19, R5 ;  /* 0x0000000513057221 */ /* 0x000fe40000010000 */
[----:B------:R-:W-:Y:S02]  /*78d0*/  FADD.FTZ R4, R11, R4 ;  /* 0x000000040b047221 */ /* 0x000fe40000010000 */
[----:B------:R-:W-:Y:S02]  /*78e0*/  FADD.FTZ R0, R23, R0 ;  /* 0x0000000017007221 */ /* 0x000fe40000010000 */
[----:B------:R-:W-:Y:S02]  /*78f0*/  FADD.FTZ R2, R81, R2 ;  /* 0x0000000251027221 */ /* 0x000fe40000010000 */
[----:B------:R-:W-:Y:S02]  /*7900*/  FADD.FTZ R5, R18, R5 ;  /* 0x0000000512057221 */ /* 0x000fe40000010000 */
[----:B------:R-:W-:-:S02]  /*7910*/  FADD.FTZ R4, R10, R4 ;  /* 0x000000040a047221 */ /* 0x000fc40000010000 */
[----:B---3--:R-:W-:Y:S02]  /*7920*/  FADD.FTZ R0, R22, R0 ;  /* 0x0000000016007221 */ /* 0x008fe40000010000 */
[----:B------:R-:W-:Y:S02]  /*7930*/  FADD.FTZ R2, R80, R2 ;  /* 0x0000000250027221 */ /* 0x000fe40000010000 */
[----:B--2---:R-:W-:Y:S02]  /*7940*/  FADD.FTZ R5, R17, R5 ;  /* 0x0000000511057221 */ /* 0x004fe40000010000 */
[----:B----4-:R-:W-:Y:S02]  /*7950*/  FADD.FTZ R4, R9, R4 ;  /* 0x0000000409047221 */ /* 0x010fe40000010000 */
[----:B------:R-:W-:Y:S02]  /*7960*/  FADD.FTZ R0, R21, R0 ;  /* 0x0000000015007221 */ /* 0x000fe40000010000 */
[----:B------:R-:W-:Y:S01]  /*7970*/  FADD.FTZ R2, R27, R2 ;  /* 0x000000021b027221 */ /* 0x000fe20000010000 */
[----:B------:R2:W-:Y:S04]  /*7980*/  STL [R1+0xc], R5 ;  /* 0x00000c0501007387 */ /* 0x0005e80000100800 */
[----:B------:R2:W-:Y:S04]  /*7990*/  STL [R1+0x10], R4 ;  /* 0x0000100401007387 */ /* 0x0005e80000100800 */
[----:B------:R2:W-:Y:S04]  /*79a0*/  STL [R1+0x18], R0 ;  /* 0x0000180001007387 */ /* 0x0005e80000100800 */
[----:B------:R2:W-:Y:S01]  /*79b0*/  STL [R1+0x14], R2 ;  /* 0x0000140201007387 */ /* 0x0005e20000100800 */
[----:B------:R-:W-:-:S02]  /*79c0*/  F2FP.BF16.PACK_AB R172, R81, R82 ;  /* 0x0000005251ac723e */ /* 0x000fc400000010ff */
[----:B------:R-:W-:Y:S02]  /*79d0*/  F2FP.BF16.PACK_AB R173, R23, R26 ;  /* 0x0000001a17ad723e */ /* 0x000fe400000010ff */
[----:B------:R-:W-:Y:S02]  /*79e0*/  F2FP.BF16.PACK_AB R174, R27, R80 ;  /* 0x000000501bae723e */ /* 0x000fe400000010ff */
[----:B------:R-:W-:Y:S02]  /*79f0*/  F2FP.BF16.PACK_AB R175, R21, R22 ;  /* 0x0000001615af723e */ /* 0x000fe400000010ff */
[----:B------:R-:W-:Y:S02]  /*7a00*/  F2FP.BF16.PACK_AB R140, R19, R20 ;  /* 0x00000014138c723e */ /* 0x000fe400000010ff */
[----:B------:R-:W-:Y:S02]  /*7a10*/  F2FP.BF16.PACK_AB R141, R11, R16 ;  /* 0x000000100b8d723e */ /* 0x000fe400000010ff */
[----:B------:R-:W-:-:S02]  /*7a20*/  F2FP.BF16.PACK_AB R142, R17, R18 ;  /* 0x00000012118e723e */ /* 0x000fc400000010ff */
[----:B------:R-:W-:Y:S01]  /*7a30*/  F2FP.BF16.PACK_AB R143, R9, R10 ;  /* 0x0000000a098f723e */ /* 0x000fe200000010ff */
[C---:B------:R-:W-:Y:S08]  /*7a40*/  HMMA.16816.F32.BF16 R196, R172.reuse, R164, R104 ;  /* 0x000000a4acc4723c */ /* 0x040ff00000041868 */
[C---:B------:R-:W-:Y:S08]  /*7a50*/  HMMA.16816.F32.BF16 R200, R172.reuse, R166, R100 ;  /* 0x000000a6acc8723c */ /* 0x040ff00000041864 */
[C---:B-1----:R-:W-:Y:S08]  /*7a60*/  HMMA.16816.F32.BF16 R188, R172.reuse, R156, R88 ;  /* 0x0000009cacbc723c */ /* 0x042ff00000041858 */
[C---:B------:R-:W-:Y:S08]  /*7a70*/  HMMA.16816.F32.BF16 R192, R172.reuse, R158, R76 ;  /* 0x0000009eacc0723c */ /* 0x040ff0000004184c */
[C---:B------:R-:W-:Y:S08]  /*7a80*/  HMMA.16816.F32.BF16 R180, R172.reuse, R148, R72 ;  /* 0x00000094acb4723c */ /* 0x040ff00000041848 */
[----:B------:R-:W-:Y:S08]  /*7a90*/  HMMA.16816.F32.BF16 R184, R172, R150, R68 ;  /* 0x00000096acb8723c */ /* 0x000ff00000041844 */
[C---:B------:R-:W-:Y:S08]  /*7aa0*/  HMMA.16816.F32.BF16 R168, R140.reuse, R164, R56 ;  /* 0x000000a48ca8723c */ /* 0x040ff00000041838 */
[C---:B------:R-:W-:Y:S08]  /*7ab0*/  HMMA.16816.F32.BF16 R160, R140.reuse, R156, R40 ;  /* 0x0000009c8ca0723c */ /* 0x040ff00000041828 */
[----:B------:R-:W-:Y:S08]  /*7ac0*/  HMMA.16816.F32.BF16 R152, R140, R148, R28 ;  /* 0x000000948c98723c */ /* 0x000ff0000004181c */
[----:B------:R-:W-:Y:S08]  /*7ad0*/  HMMA.16816.F32.BF16 R176, R172, R12, R64 ;  /* 0x0000000cacb0723c */ /* 0x000ff00000041840 */
[C---:B------:R-:W-:Y:S08]  /*7ae0*/  HMMA.16816.F32.BF16 R164, R140.reuse, R166, R48 ;  /* 0x000000a68ca4723c */ /* 0x040ff00000041830 */
[C---:B------:R-:W-:Y:S08]  /*7af0*/  HMMA.16816.F32.BF16 R156, R140.reuse, R158, R36 ;  /* 0x0000009e8c9c723c */ /* 0x040ff00000041824 */
[C---:B------:R-:W-:Y:S08]  /*7b00*/  HMMA.16816.F32.BF16 R148, R140.reuse, R150, R32 ;  /* 0x000000968c94723c */ /* 0x040ff00000041820 */
[----:B------:R-:W-:Y:S08]  /*7b10*/  HMMA.16816.F32.BF16 R144, R140, R12, R52 ;  /* 0x0000000c8c90723c */ /* 0x000ff00000041834 */
[-C--:B------:R-:W-:Y:S08]  /*7b20*/  HMMA.16816.F32.BF16 R172, R172, R14.reuse, R60 ;  /* 0x0000000eacac723c */ /* 0x080ff0000004183c */
[----:B------:R-:W-:Y:S01]  /*7b30*/  HMMA.16816.F32.BF16 R140, R140, R14, R44 ;  /* 0x0000000e8c8c723c */ /* 0x000fe2000004182c */
[----:B------:R-:W-:Y:S07]  /*7b40*/  @!P0 BRA `(.L_x_6) ;  /* 0x000054d000008947 */ /* 0x000fee0003800000 */
[----:B--2---:R-:W2:Y:S01]  /*7b50*/  LDL.LU R247, [R1+0x8] ;  /* 0x0000080001f77983 */ /* 0x004ea20000300800 */
[----:B------:R-:W-:Y:S01]  /*7b60*/  IMAD.MOV.U32 R252, RZ, RZ, c[0x0][0x1a4] ;  /* 0x00006900fffc7624 */ /* 0x000fe200078e00ff */
[----:B-----5:R-:W-:Y:S01]  /*7b70*/  MOV R133, R135 ;  /* 0x0000008700857202 */ /* 0x020fe20000000f00 */
[----:B------:R-:W-:Y:S01]  /*7b80*/  IMAD.MOV.U32 R246, RZ, RZ, c[0x0][0x1a0] ;  /* 0x00006800fff67624 */ /* 0x000fe200078e00ff */
[----:B------:R-:W-:Y:S01]  /*7b90*/  MOV R138, R3 ;  /* 0x00000003008a7202 */ /* 0x000fe20000000f00 */
[----:B------:R-:W-:-:S02]  /*7ba0*/  IMAD.MOV.U32 R132, RZ, RZ, R136 ;  /* 0x000000ffff847224 */ /* 0x000fc400078e0088 */
[----:B------:R-:W-:Y:S01]  /*7bb0*/  IMAD.MOV.U32 R137, RZ, RZ, R134 ;  /* 0x000000ffff897224 */ /* 0x000fe200078e0086 */
[----:B------:R-:W-:Y:S02]  /*7bc0*/  SHF.L.U64.HI R0, R246, 0x5, R252 ;  /* 0x00000005f6007819 */ /* 0x000fe400000102fc */
[----:B--2---:R-:W-:-:S05]  /*7bd0*/  LEA.HI.SX32 R2, R247, 0xfffffffe, 0x19 ;  /* 0xfffffffef7027811 */ /* 0x004fca00078fcaff */
[----:B------:R1:W-:Y:S01]  /*7be0*/  STL [R1], R2 ;  /* 0x0000000201007387 */ /* 0x0003e20000100800 */
[----:B------:R-:W-:Y:S05]  /*7bf0*/  BRA `(.L_x_7) ;  /* 0x000002a000007947 */ /* 0x000fea0003800000 */
.L_x_9:
[----:B------:R-:W2:Y:S01]  /*7c00*/  LDL.64 R238, [R1+0x40] ;  /* 0x0000400001ee7983 */ /* 0x000ea20000100a00 */
[----:B------:R-:W-:Y:S01]  /*7c10*/  ULDC.64 UR4, c[0x0][0x198] ;  /* 0x0000660000047ab9 */ /* 0x000fe20000000a00 */
[----:B------:R-:W-:Y:S01]  /*7c20*/  IADD3 R0, R212, -0x1, RZ ;  /* 0xffffffffd4007810 */ /* 0x000fe20007ffe0ff */
[----:B------:R-:W-:Y:S01]  /*7c30*/  USHF.L.U32 UR6, UR4, 0x5, URZ ;  /* 0x0000000504067899 */ /* 0x000fe2000800063f */
[----:B------:R-:W3:Y:S01]  /*7c40*/  LDL.64 R236, [R1+0x30] ;  /* 0x0000300001ec7983 */ /* 0x000ee20000100a00 */
[----:B------:R-:W-:Y:S01]  /*7c50*/  USHF.L.U64.HI UR5, UR4, 0x5, UR5 ;  /* 0x0000000504057899 */ /* 0x000fe20008010205 */
[----:B------:R-:W-:Y:S01]  /*7c60*/  SHF.R.S32.HI R2, RZ, 0x1f, R0 ;  /* 0x0000001fff027819 */ /* 0x000fe20000011400 */
[----:B------:R-:W-:Y:S04]  /*7c70*/  IMAD.WIDE.U32 R134, R0, c[0x0][0x198], RZ ;  /* 0x0000660000867a25 */ /* 0x000fe800078e00ff */
[----:B------:R-:W-:Y:S04]  /*7c80*/  IMAD R2, R2, c[0x0][0x198], RZ ;  /* 0x0000660002027a24 */ /* 0x000fe800078e02ff */
[----:B------:R-:W-:Y:S04]  /*7c90*/  IMAD R2, R0, c[0x0][0x19c], R2 ;  /* 0x0000670000027a24 */ /* 0x000fe800078e0202 */
[----:B------:R-:W-:Y:S01]  /*7ca0*/  IMAD.IADD R3, R135, 0x1, R2 ;  /* 0x0000000187037824 */ /* 0x000fe200078e0202 */
[----:B--2---:R-:W-:Y:S04]  /*7cb0*/  LEA R0, P1, R134, R238, 0x7 ;  /* 0x000000ee86007211 */ /* 0x004fe800078238ff */
[----:B------:R-:W-:Y:S02]  /*7cc0*/  LEA R2, P2, R0, c[0x0][0x168], 0x1 ;  /* 0x00005a0000027a11 */ /* 0x000fe400078408ff */
[----:B---3--:R-:W-:Y:S02]  /*7cd0*/  LEA.HI.X R3, R134, R237, R3, 0x7, P1 ;  /* 0x000000ed86037211 */ /* 0x008fe400008f3c03 */
[----:B------:R-:W-:Y:S02]  /*7ce0*/  IADD3 R204, P1, R2, UR6, RZ ;  /* 0x0000000602cc7c10 */ /* 0x000fe4000ff3e0ff */
[----:B------:R-:W-:Y:S02]  /*7cf0*/  LEA.HI.X R3, R0, c[0x0][0x16c], R3, 0x1, P2 ;  /* 0x00005b0000037a11 */ /* 0x000fe400010f0c03 */
[----:B------:R-:W-:Y:S02]  /*7d00*/  IADD3 R210, P2, R204, UR6, RZ ;  /* 0x00000006ccd27c10 */ /* 0x000fe4000ff5e0ff */
[----:B------:R-:W-:Y:S01]  /*7d10*/  IADD3.X R205, R3, UR5, RZ, P1, !PT ;  /* 0x0000000503cd7c10 */ /* 0x000fe20008ffe4ff */
[----:B------:R-:W-:Y:S01]  /*7d20*/  @!PT LDS RZ, [RZ] ;  /* 0x00000000fffff984 */ /* 0x000fe20000000800 */
[----:B------:R-:W-:Y:S01]  /*7d30*/  @!PT LDS RZ, [RZ] ;  /* 0x00000000fffff984 */ /* 0x000fe20000000800 */
[----:B------:R-:W-:Y:S01]  /*7d40*/  @!PT LDS RZ, [RZ] ;  /* 0x00000000fffff984 */ /* 0x000fe20000000800 */
[----:B------:R1:W-:Y:S01]  /*7d50*/  LDGSTS.E.BYPASS.LTC128B.128 [R234+0x4000], [R2.64] ;  /* 0x0400000002ea7fae */ /* 0x0003e2000b901d48 */
[----:B------:R-:W-:Y:S02]  /*7d60*/  IADD3 R208, P1, R210, UR6, RZ ;  /* 0x00000006d2d07c10 */ /* 0x000fe4000ff3e0ff */
[----:B------:R-:W-:Y:S01]  /*7d70*/  IADD3.X R211, R205, UR5, RZ, P2, !PT ;  /* 0x00000005cdd37c10 */ /* 0x000fe200097fe4ff */
[----:B------:R2:W-:Y:S01]  /*7d80*/  LDGSTS.E.BYPASS.LTC128B.128 [R234+0x4800], [R204.64] ;  /* 0x04800000ccea7fae */ /* 0x0005e2000b901d48 */
[----:B------:R-:W-:Y:S02]  /*7d90*/  IADD3 R206, P2, R208, UR6, RZ ;  /* 0x00000006d0ce7c10 */ /* 0x000fe4000ff5e0ff */
[----:B------:R-:W-:Y:S01]  /*7da0*/  IADD3.X R209, R211, UR5, RZ, P1, !PT ;  /* 0x00000005d3d17c10 */ /* 0x000fe20008ffe4ff */
[----:B------:R3:W-:Y:S01]  /*7db0*/  LDGSTS.E.BYPASS.LTC128B.128 [R234+0x5000], [R210.64] ;  /* 0x05000000d2ea7fae */ /* 0x0007e2000b901d48 */
[----:B------:R-:W-:Y:S02]  /*7dc0*/  IADD3 R134, P1, R206, UR6, RZ ;  /* 0x00000006ce867c10 */ /* 0x000fe4000ff3e0ff */
[----:B------:R-:W-:Y:S01]  /*7dd0*/  IADD3.X R207, R209, UR5, RZ, P2, !PT ;  /* 0x00000005d1cf7c10 */ /* 0x000fe200097fe4ff */
[----:B------:R3:W-:Y:S03]  /*7de0*/  LDGSTS.E.BYPASS.LTC128B.128 [R234+0x5800], [R208.64] ;  /* 0x05800000d0ea7fae */ /* 0x0007e6000b901d48 */
[----:B------:R-:W-:Y:S01]  /*7df0*/  IADD3.X R135, R207, UR5, RZ, P1, !PT ;  /* 0x00000005cf877c10 */ /* 0x000fe20008ffe4ff */
[----:B------:R3:W-:Y:S04]  /*7e00*/  LDGSTS.E.BYPASS.LTC128B.128 [R234+0x6000], [R206.64] ;  /* 0x06000000ceea7fae */ /* 0x0007e8000b901d48 */
[----:B------:R3:W-:Y:S01]  /*7e10*/  LDGSTS.E.BYPASS.LTC128B.128 [R234+0x6800], [R134.64] ;  /* 0x0680000086ea7fae */ /* 0x0007e2000b901d48 */
[----:B-1----:R-:W-:Y:S04]  /*7e20*/  IADD3 R2, P2, R134, UR6, RZ ;  /* 0x0000000686027c10 */ /* 0x002fe8000ff5e0ff */
[----:B--2---:R-:W-:Y:S02]  /*7e30*/  IADD3 R204, P1, R2, UR6, RZ ;  /* 0x0000000602cc7c10 */ /* 0x004fe4000ff3e0ff */
[----:B------:R-:W-:Y:S04]  /*7e40*/  IADD3.X R3, R135, UR5, RZ, P2, !PT ;  /* 0x0000000587037c10 */ /* 0x000fe800097fe4ff */
[----:B------:R-:W-:Y:S01]  /*7e50*/  IADD3.X R205, R3, UR5, RZ, P1, !PT ;  /* 0x0000000503cd7c10 */ /* 0x000fe20008ffe4ff */
[----:B------:R3:W-:Y:S04]  /*7e60*/  LDGSTS.E.BYPASS.LTC128B.128 [R234+0x7000], [R2.64] ;  /* 0x0700000002ea7fae */ /* 0x0007e8000b901d48 */
[----:B------:R3:W-:Y:S04]  /*7e70*/  LDGSTS.E.BYPASS.LTC128B.128 [R234+0x7800], [R204.64] ;  /* 0x07800000ccea7fae */ /* 0x0007e8000b901d48 */
[----:B------:R-:W0:Y:S01]  /*7e80*/  LDGDEPBAR ;  /* 0x00000000000079af */ /* 0x000e220000000000 */
[----:B------:R-:W-:-:S05]  /*7e90*/  BRA `(.L_x_8) ;  /* 0x00000da000007947 */ /* 0x000fca0003800000 */
.L_x_7:
[----:B------:R-:W2:Y:S01]  /*7ea0*/  LDL R134, [R1] ;  /* 0x0000000001867983 */ /* 0x000ea20000100800 */
[----:B------:R-:W-:Y:S04]  /*7eb0*/  DEPBAR.LE SB0, 0x0 ;  /* 0x000080000000791a */ /* 0x000fe80000000000 */
[----:B------:R-:W3:Y:S01]  /*7ec0*/  LDL.64 R14, [R1+0x38] ;  /* 0x00003800010e7983 */ /* 0x000ee20000100a00 */
[----:B------:R-:W-:Y:S02]  /*7ed0*/  IMAD.MOV.U32 R6, RZ, RZ, c[0x0][0x1a0] ;  /* 0x00006800ff067624 */ /* 0x000fe400078e00ff */
[----:B------:R-:W-:Y:S03]  /*7ee0*/  IMAD.MOV.U32 R8, RZ, RZ, c[0x0][0x1a4] ;  /* 0x00006900ff087624 */ /* 0x000fe600078e00ff */
[----:B------:R-:W4:Y:S04]  /*7ef0*/  LDL R10, [R1+0x48] ;  /* 0x00004800010a7983 */ /* 0x000f280000100800 */
[----:B------:R-:W-:Y:S01]  /*7f00*/  BAR.SYNC.DEFER_BLOCKING 0x0 ;  /* 0x0000000000007b1d */ /* 0x000fe20000010000 */
[----:B--2---:R-:W-:Y:S01]  /*7f10*/  SHF.R.S32.HI R0, RZ, 0x1f, R134 ;  /* 0x0000001fff007819 */ /* 0x004fe20000011486 */
[----:B------:R-:W-:Y:S04]  /*7f20*/  IMAD.WIDE.U32 R4, R134, c[0x0][0x1a0], RZ ;  /* 0x0000680086047a25 */ /* 0x000fe800078e00ff */
[----:B------:R-:W-:Y:S02]  /*7f30*/  IMAD R0, R0, c[0x0][0x1a0], RZ ;  /* 0x0000680000007a24 */ /* 0x000fe400078e02ff */
[----:B---3--:R-:W-:Y:S02]  /*7f40*/  IMAD.SHL.U32 R15, R6, 0x20, RZ ;  /* 0x00000020060f7824 */ /* 0x008fe400078e00ff */
[----:B-1----:R-:W-:Y:S01]  /*7f50*/  IMAD R2, R134, c[0x0][0x1a4], R0 ;  /* 0x0000690086027a24 */ /* 0x002fe200078e0200 */
[----:B------:R-:W-:Y:S02]  /*7f60*/  LEA R0, P0, R4, R14, 0x7 ;  /* 0x0000000e04007211 */ /* 0x000fe400078038ff */
[----:B------:R-:W-:Y:S01]  /*7f70*/  SHF.L.U64.HI R14, R6, 0x5, R8 ;  /* 0x00000005060e7819 */ /* 0x000fe20000010208 */
[----:B------:R-:W-:Y:S01]  /*7f80*/  IMAD.IADD R3, R5, 0x1, R2 ;  /* 0x0000000105037824 */ /* 0x000fe200078e0202 */
[----:B------:R-:W-:Y:S04]  /*7f90*/  LEA R2, P1, R0, c[0x0][0x170], 0x1 ;  /* 0x00005c0000027a11 */ /* 0x000fe800078208ff */
[----:B----4-:R-:W-:Y:S02]  /*7fa0*/  LEA.HI.X R4, R4, R10, R3, 0x7, P0 ;  /* 0x0000000a04047211 */ /* 0x010fe400000f3c03 */
[-C--:B------:R-:W-:Y:S02]  /*7fb0*/  IADD3 R6, P0, R2, R15.reuse, RZ ;  /* 0x0000000f02067210 */ /* 0x080fe40007f1e0ff */
[----:B------:R-:W-:Y:S02]  /*7fc0*/  LEA.HI.X R3, R0, c[0x0][0x174], R4, 0x1, P1 ;  /* 0x00005d0000037a11 */ /* 0x000fe400008f0c04 */
[-C--:B------:R-:W-:Y:S03]  /*7fd0*/  IADD3 R12, P1, R6, R15.reuse, RZ ;  /* 0x0000000f060c7210 */ /* 0x080fe60007f3e0ff */
[----:B------:R-:W-:Y:S01]  /*7fe0*/  @!PT LDS RZ, [RZ] ;  /* 0x00000000fffff984 */ /* 0x000fe20000000800 */
[----:B------:R-:W-:Y:S01]  /*7ff0*/  @!PT LDS RZ, [RZ] ;  /* 0x00000000fffff984 */ /* 0x000fe20000000800 */
[----:B------:R-:W-:Y:S01]  /*8000*/  @!PT LDS RZ, [RZ] ;  /* 0x00000000fffff984 */ /* 0x000fe20000000800 */
[----:B------:R1:W-:Y:S01]  /*8010*/  LDGSTS.E.BYPASS.LTC128B.128 [R234+0x8000], [R2.64] ;  /* 0x0800000002ea7fae */ /* 0x0003e2000b901d48 */
[--C-:B------:R-:W-:Y:S01]  /*8020*/  IMAD.X R7, R3, 0x1, R14.reuse, P0 ;  /* 0x0000000103077824 */ /* 0x100fe200000e060e */
[-C--:B------:R-:W-:Y:S03]  /*8030*/  IADD3 R10, P0, R12, R15.reuse, RZ ;  /* 0x0000000f0c0a7210 */ /* 0x080fe60007f1e0ff */
[--C-:B------:R-:W-:Y:S01]  /*8040*/  IMAD.X R13, R7, 0x1, R14.reuse, P1 ;  /* 0x00000001070d7824 */ /* 0x100fe200008e060e */
[-C--:B------:R-:W-:Y:S02]  /*8050*/  IADD3 R8, P1, R10, R15.reuse, RZ ;  /* 0x0000000f0a087210 */ /* 0x080fe40007f3e0ff */
[----:B------:R2:W-:Y:S02]  /*8060*/  LDGSTS.E.BYPASS.LTC128B.128 [R234+0x8800], [R6.64] ;  /* 0x0880000006ea7fae */ /* 0x0005e4000b901d48 */
[-C--:B------:R-:W-:Y:S02]  /*8070*/  IADD3.X R11, R13, R14.reuse, RZ, P0, !PT ;  /* 0x0000000e0d0b7210 */ /* 0x080fe400007fe4ff */
[-C--:B------:R-:W-:Y:S03]  /*8080*/  IADD3 R4, P0, R8, R15.reuse, RZ ;  /* 0x0000000f08047210 */ /* 0x080fe60007f1e0ff */
[--C-:B------:R-:W-:Y:S01]  /*8090*/  IMAD.X R9, R11, 0x1, R14.reuse, P1 ;  /* 0x000000010b097824 */ /* 0x100fe200008e060e */
[----:B------:R3:W-:Y:S03]  /*80a0*/  LDGSTS.E.BYPASS.LTC128B.128 [R234+0x9000], [R12.64] ;  /* 0x090000000cea7fae */ /* 0x0007e6000b901d48 */
[--C-:B------:R-:W-:Y:S05]  /*80b0*/  IMAD.X R5, R9, 0x1, R14.reuse, P0 ;  /* 0x0000000109057824 */ /* 0x100fea00000e060e */
[----:B------:R4:W-:Y:S01]  /*80c0*/  LDGSTS.E.BYPASS.LTC128B.128 [R234+0x9800], [R10.64] ;  /* 0x098000000aea7fae */ /* 0x0009e2000b901d48 */
[-C--:B-1----:R-:W-:Y:S07]  /*80d0*/  IADD3 R2, P1, R4, R15.reuse, RZ ;  /* 0x0000000f04027210 */ /* 0x082fee0007f3e0ff */
[----:B------:R4:W-:Y:S01]  /*80e0*/  LDGSTS.E.BYPASS.LTC128B.128 [R234+0xa000], [R8.64] ;  /* 0x0a00000008ea7fae */ /* 0x0009e2000b901d48 */
[----:B------:R-:W-:Y:S01]  /*80f0*/  IMAD.X R3, R5, 0x1, R14, P1 ;  /* 0x0000000105037824 */ /* 0x000fe200008e060e */
[----:B--2---:R-:W-:Y:S04]  /*8100*/  IADD3 R6, P0, R2, R15, RZ ;  /* 0x0000000f02067210 */ /* 0x004fe80007f1e0ff */
[----:B------:R-:W-:Y:S02]  /*8110*/  IADD3.X R7, R3, R14, RZ, P0, !PT ;  /* 0x0000000e03077210 */ /* 0x000fe400007fe4ff */
[----:B------:R1:W-:Y:S08]  /*8120*/  LDGSTS.E.BYPASS.LTC128B.128 [R234+0xa800], [R4.64] ;  /* 0x0a80000004ea7fae */ /* 0x0003f0000b901d48 */
[----:B------:R2:W-:Y:S08]  /*8130*/  LDGSTS.E.BYPASS.LTC128B.128 [R234+0xb000], [R2.64] ;  /* 0x0b00000002ea7fae */ /* 0x0005f0000b901d48 */
[----:B------:R1:W-:Y:S08]  /*8140*/  LDGSTS.E.BYPASS.LTC128B.128 [R234+0xb800], [R6.64] ;  /* 0x0b80000006ea7fae */ /* 0x0003f0000b901d48 */
[----:B------:R-:W-:Y:S08]  /*8150*/  LDSM.16.M88.4 R128, [R222] ;  /* 0x00000000de80783b */ /* 0x000ff00000000200 */
[----:B------:R-:W1:Y:S08]  /*8160*/  LDSM.16.M88.4 R16, [R139+0x4000] ;  /* 0x004000008b10783b */ /* 0x000e700000000200 */
[----:B------:R-:W4:Y:S08]  /*8170*/  LDSM.16.M88.4 R124, [R222+0x2000] ;  /* 0x00200000de7c783b */ /* 0x000f300000000200 */
[----:B------:R-:W5:Y:S08]  /*8180*/  LDSM.16.M88.4 R32, [R139+0x4800] ;  /* 0x004800008b20783b */ /* 0x000f700000000200 */
[----:B------:R-:W0:Y:S08]  /*8190*/  LDGDEPBAR ;  /* 0x00000000000079af */ /* 0x000e300000000000 */
[----:B------:R-:W2:Y:S01]  /*81a0*/  LDSM.16.M88.4 R48, [R139+0x5000] ;  /* 0x005000008b30783b */ /* 0x000ea20000000200 */
[-C--:B-1----:R-:W-:Y:S07]  /*81b0*/  HMMA.16816.F32.BF16 R4, R128, R16.reuse, RZ ;  /* 0x000000108004723c */ /* 0x082fee00000418ff */
[----:B------:R-:W1:Y:S01]  /*81c0*/  LDSM.16.M88.4 R64, [R139+0x5800] ;  /* 0x005800008b40783b */ /* 0x000e620000000200 */
[C---:B----4-:R-:W-:Y:S07]  /*81d0*/  HMMA.16816.F32.BF16 R8, R124.reuse, R16, RZ ;  /* 0x000000107c08723c */ /* 0x050fee00000418ff */
[----:B------:R-:W4:Y:S01]  /*81e0*/  LDSM.16.M88.4 R80, [R139+0x6000] ;  /* 0x006000008b50783b */ /* 0x000f220000000200 */
[-C--:B---3--:R-:W-:Y:S07]  /*81f0*/  HMMA.16816.F32.BF16 R12, R124, R18.reuse, RZ ;  /* 0x000000127c0c723c */ /* 0x088fee00000418ff */
[----:B------:R-:W3:Y:S01]  /*8200*/  LDSM.16.M88.4 R96, [R139+0x6800] ;  /* 0x006800008b60783b */ /* 0x000ee20000000200 */
[C---:B------:R-:W-:Y:S07]  /*8210*/  HMMA.16816.F32.BF16 R16, R128.reuse, R18, RZ ;  /* 0x000000128010723c */ /* 0x040fee00000418ff */
[----:B------:R-:W1:Y:S01]  /*8220*/  LDSM.16.M88.4 R112, [R139+0x7000] ;  /* 0x007000008b70783b */ /* 0x000e620000000200 */
[-C--:B-----5:R-:W-:Y:S07]  /*8230*/  HMMA.16816.F32.BF16 R20, R128, R32.reuse, RZ ;  /* 0x000000208014723c */ /* 0x0a0fee00000418ff */
[----:B------:R-:W5:Y:S01]  /*8240*/  LDSM.16.M88.4 R204, [R139+0x7800] ;  /* 0x007800008bcc783b */ /* 0x000f620000000200 */
[C---:B------:R-:W-:Y:S07]  /*8250*/  HMMA.16816.F32.BF16 R24, R124.reuse, R32, RZ ;  /* 0x000000207c18723c */ /* 0x040fee00000418ff */
[----:B------:R-:W-:Y:S01]  /*8260*/  LDSM.16.M88.4 R208, [R225] ;  /* 0x00000000e1d0783b */ /* 0x000fe20000000200 */
[-C--:B------:R-:W-:Y:S07]  /*8270*/  HMMA.16816.F32.BF16 R28, R124, R34.reuse, RZ ;  /* 0x000000227c1c723c */ /* 0x080fee00000418ff */
[----:B------:R-:W-:Y:S01]  /*8280*/  LDSM.16.M88.4 R212, [R225+0x2000] ;  /* 0x00200000e1d4783b */ /* 0x000fe20000000200 */
[C---:B------:R-:W-:Y:S08]  /*8290*/  HMMA.16816.F32.BF16 R32, R128.reuse, R34, RZ ;  /* 0x000000228020723c */ /* 0x040ff000000418ff */
[-C--:B--2---:R-:W-:Y:S08]  /*82a0*/  HMMA.16816.F32.BF16 R36, R128, R48.reuse, RZ ;  /* 0x000000308024723c */ /* 0x084ff000000418ff */
[C---:B------:R-:W-:Y:S08]  /*82b0*/  HMMA.16816.F32.BF16 R40, R124.reuse, R48, RZ ;  /* 0x000000307c28723c */ /* 0x040ff000000418ff */
[-C--:B------:R-:W-:Y:S08]  /*82c0*/  HMMA.16816.F32.BF16 R44, R124, R50.reuse, RZ ;  /* 0x000000327c2c723c */ /* 0x080ff000000418ff */
[C---:B------:R-:W-:Y:S08]  /*82d0*/  HMMA.16816.F32.BF16 R48, R128.reuse, R50, RZ ;  /* 0x000000328030723c */ /* 0x040ff000000418ff */
[-C--:B-1----:R-:W-:Y:S08]  /*82e0*/  HMMA.16816.F32.BF16 R52, R128, R64.reuse, RZ ;  /* 0x000000408034723c */ /* 0x082ff000000418ff */
[C---:B------:R-:W-:Y:S08]  /*82f0*/  HMMA.16816.F32.BF16 R56, R124.reuse, R64, RZ ;  /* 0x000000407c38723c */ /* 0x040ff000000418ff */
[-C--:B------:R-:W-:Y:S08]  /*8300*/  HMMA.16816.F32.BF16 R60, R124, R66.reuse, RZ ;  /* 0x000000427c3c723c */ /* 0x080ff000000418ff */
[C---:B------:R-:W-:Y:S08]  /*8310*/  HMMA.16816.F32.BF16 R64, R128.reuse, R66, RZ ;  /* 0x000000428040723c */ /* 0x040ff000000418ff */
[-C--:B----4-:R-:W-:Y:S08]  /*8320*/  HMMA.16816.F32.BF16 R68, R128, R80.reuse, RZ ;  /* 0x000000508044723c */ /* 0x090ff000000418ff */
[C---:B------:R-:W-:Y:S08]  /*8330*/  HMMA.16816.F32.BF16 R72, R124.reuse, R80, RZ ;  /* 0x000000507c48723c */ /* 0x040ff000000418ff */
[-C--:B------:R-:W-:Y:S08]  /*8340*/  HMMA.16816.F32.BF16 R76, R124, R82.reuse, RZ ;  /* 0x000000527c4c723c */ /* 0x080ff000000418ff */
[C---:B------:R-:W-:Y:S08]  /*8350*/  HMMA.16816.F32.BF16 R80, R128.reuse, R82, RZ ;  /* 0x000000528050723c */ /* 0x040ff000000418ff */
[-C--:B---3--:R-:W-:Y:S08]  /*8360*/  HMMA.16816.F32.BF16 R84, R128, R96.reuse, RZ ;  /* 0x000000608054723c */ /* 0x088ff000000418ff */
[C---:B------:R-:W-:Y:S08]  /*8370*/  HMMA.16816.F32.BF16 R88, R124.reuse, R96, RZ ;  /* 0x000000607c58723c */ /* 0x040ff000000418ff */
[-C--:B------:R-:W-:Y:S08]  /*8380*/  HMMA.16816.F32.BF16 R92, R124, R98.reuse, RZ ;  /* 0x000000627c5c723c */ /* 0x080ff000000418ff */
[C---:B------:R-:W-:Y:S08]  /*8390*/  HMMA.16816.F32.BF16 R96, R128.reuse, R98, RZ ;  /* 0x000000628060723c */ /* 0x040ff000000418ff */
[-C--:B------:R-:W-:Y:S08]  /*83a0*/  HMMA.16816.F32.BF16 R100, R128, R112.reuse, RZ ;  /* 0x000000708064723c */ /* 0x080ff000000418ff */
[C---:B------:R-:W-:Y:S08]  /*83b0*/  HMMA.16816.F32.BF16 R104, R124.reuse, R112, RZ ;  /* 0x000000707c68723c */ /* 0x040ff000000418ff */
[-C--:B------:R-:W-:Y:S08]  /*83c0*/  HMMA.16816.F32.BF16 R108, R124, R114.reuse, RZ ;  /* 0x000000727c6c723c */ /* 0x080ff000000418ff */
[C---:B------:R-:W-:Y:S08]  /*83d0*/  HMMA.16816.F32.BF16 R112, R128.reuse, R114, RZ ;  /* 0x000000728070723c */ /* 0x040ff000000418ff */
[-C--:B-----5:R-:W-:Y:S08]  /*83e0*/  HMMA.16816.F32.BF16 R116, R128, R204.reuse, RZ ;  /* 0x000000cc8074723c */ /* 0x0a0ff000000418ff */
[C---:B------:R-:W-:Y:S08]  /*83f0*/  HMMA.16816.F32.BF16 R120, R124.reuse, R204, RZ ;  /* 0x000000cc7c78723c */ /* 0x040ff000000418ff */
[-C--:B------:R-:W-:Y:S08]  /*8400*/  HMMA.16816.F32.BF16 R124, R124, R206.reuse, RZ ;  /* 0x000000ce7c7c723c */ /* 0x080ff000000418ff */
[----:B------:R-:W-:Y:S01]  /*8410*/  HMMA.16816.F32.BF16 R128, R128, R206, RZ ;  /* 0x000000ce8080723c */ /* 0x000fe200000418ff */
[----:B------:R-:W1:Y:S07]  /*8420*/  LDSM.16.M88.4 R204, [R221+0x4000] ;  /* 0x00400000ddcc783b */ /* 0x000e6e0000000200 */
[-C--:B-1----:R-:W-:Y:S08]  /*8430*/  HMMA.16816.F32.BF16 R4, R208, R204.reuse, R4 ;  /* 0x000000ccd004723c */ /* 0x082ff00000041804 */
[C---:B------:R-:W-:Y:S08]  /*8440*/  HMMA.16816.F32.BF16 R8, R212.reuse, R204, R8 ;  /* 0x000000ccd408723c */ /* 0x040ff00000041808 */
[-C--:B------:R-:W-:Y:S08]  /*8450*/  HMMA.16816.F32.BF16 R12, R212, R206.reuse, R12 ;  /* 0x000000ced40c723c */ /* 0x080ff0000004180c */
[C---:B------:R-:W-:Y:S01]  /*8460*/  HMMA.16816.F32.BF16 R16, R208.reuse, R206, R16 ;  /* 0x000000ced010723c */ /* 0x040fe20000041810 */
        /* <DEDUP_REMOVED lines=33> */
[-C--:B------:R-:W-:Y:S01]  /*8680*/  HMMA.16816.F32.BF16 R124, R212, R206.reuse, R124 ;  /* 0x000000ced47c723c */ /* 0x080fe2000004187c */
[----:B------:R-:W-:Y:S07]  /*8690*/  LDSM.16.M88.4 R212, [R223+0x2000] ;  /* 0x00200000dfd4783b */ /* 0x000fee0000000200 */
[----:B------:R-:W-:Y:S01]  /*86a0*/  HMMA.16816.F32.BF16 R128, R208, R206, R128 ;  /* 0x000000ced080723c */ /* 0x000fe20000041880 */
[----:B------:R-:W-:Y:S08]  /*86b0*/  LDSM.16.M88.4 R204, [R223] ;  /* 0x00000000dfcc783b */ /* 0x000ff00000000200 */
[----:B------:R-:W1:Y:S02]  /*86c0*/  LDSM.16.M88.4 R208, [R226] ;  /* 0x00000000e2d0783b */ /* 0x000e640000000200 */
[-C--:B-1----:R-:W-:Y:S08]  /*86d0*/  HMMA.16816.F32.BF16 R4, R204, R208.reuse, R4 ;  /* 0x000000d0cc04723c */ /* 0x082ff00000041804 */
[C---:B------:R-:W-:Y:S08]  /*86e0*/  HMMA.16816.F32.BF16 R8, R212.reuse, R208, R8 ;  /* 0x000000d0d408723c */ /* 0x040ff00000041808 */
[-C--:B------:R-:W-:Y:S08]  /*86f0*/  HMMA.16816.F32.BF16 R12, R212, R210.reuse, R12 ;  /* 0x000000d2d40c723c */ /* 0x080ff0000004180c */
[C---:B------:R-:W-:Y:S01]  /*8700*/  HMMA.16816.F32.BF16 R16, R204.reuse, R210, R16 ;  /* 0x000000d2cc10723c */ /* 0x040fe20000041810 */
[----:B------:R-:W1:Y:S07]  /*8710*/  LDSM.16.M88.4 R208, [R233] ;  /* 0x00000000e9d0783b */ /* 0x000e6e0000000200 */
        /* <DEDUP_REMOVED lines=71> */
[----:B------:R-:W1:Y:S01]  /*8b90*/  LDSM.16.M88.4 R208, [R220+0x3800] ;  /* 0x00380000dcd0783b */ /* 0x000e620000000200 */
[----:B------:R-:W-:Y:S07]  /*8ba0*/  DEPBAR.LE SB0, 0x0 ;  /* 0x000080000000791a */ /* 0x000fee0000000000 */
[----:B------:R-:W-:Y:S01]  /*8bb0*/  BAR.SYNC.DEFER_BLOCKING 0x0 ;  /* 0x0000000000007b1d */ /* 0x000fe20000010000 */
[-C--:B-1----:R-:W-:Y:S08]  /*8bc0*/  HMMA.16816.F32.BF16 R116, R204, R208.reuse, R116 ;  /* 0x000000d0cc74723c */ /* 0x082ff00000041874 */
[C---:B------:R-:W-:Y:S08]  /*8bd0*/  HMMA.16816.F32.BF16 R120, R212.reuse, R208, R120 ;  /* 0x000000d0d478723c */ /* 0x040ff00000041878 */
[-C--:B------:R-:W-:Y:S07]  /*8be0*/  HMMA.16816.F32.BF16 R124, R212, R210.reuse, R124 ;  /* 0x000000d2d47c723c */ /* 0x080fee000004187c */
[----:B------:R-:W-:Y:S01]  /*8bf0*/  IMAD.MOV.U32 R212, RZ, RZ, R134 ;  /* 0x000000ffffd47224 */ /* 0x000fe200078e0086 */
[----:B------:R-:W-:Y:S04]  /*8c00*/  HMMA.16816.F32.BF16 R128, R204, R210, R128 ;  /* 0x000000d2cc80723c */ /* 0x000fe80000041880 */
[----:B------:R-:W-:Y:S11]  /*8c10*/  ISETP.GT.AND P0, PT, R212, RZ, PT ;  /* 0x000000ffd400720c */ /* 0x000ff60003f04270 */
[----:B------:R-:W-:Y:S02]  /*8c20*/  @!UPT UIADD3 URZ, URZ, URZ, URZ ;  /* 0x0000003f3f3ff290 */ /* 0x000fe4000fffe03f */
[----:B------:R-:W-:-:S05]  /*8c30*/  @P0 BRA `(.L_x_9) ;  /* 0xffffefc000000947 */ /* 0x000fca000383ffff */
.L_x_8:
[----:B------:R-:W-:Y:S01]  /*8c40*/  FMNMX.FTZ R0, R4, R132, !PT ;  /* 0x0000008404007209 */ /* 0x000fe20007810000 */
[----:B------:R-:W-:Y:S03]  /*8c50*/  STL [R1+0x98], R229 ;  /* 0x000098e501007387 */ /* 0x000fe60000100800 */
[----:B---3--:R-:W-:Y:S01]  /*8c60*/  FMNMX.FTZ R2, R5, R0, !PT ;  /* 0x0000000005027209 */ /* 0x008fe20007810000 */
[----:B------:R-:W-:Y:S01]  /*8c70*/  STL [R1+0x94], R228 ;  /* 0x000094e401007387 */ /* 0x000fe20000100800 */
[----:B------:R-:W-:Y:S02]  /*8c80*/  FMNMX.FTZ R0, R6, R133, !PT ;  /* 0x0000008506007209 */ /* 0x000fe40007810000 */
[----:B------:R-:W-:Y:S01]  /*8c90*/  FMNMX.FTZ R2, R16, R2, !PT ;  /* 0x0000000210027209 */ /* 0x000fe20007810000 */
        /* <DEDUP_REMOVED lines=105> */
[----:B------:R-:W-:Y:S01]  /*9330*/  FMNMX.FTZ R0, R95, R0, !PT ;  /* 0x000000005f007209 */ /* 0x000fe20007810000 */
[----:B------:R-:W1:Y:S01]  /*9340*/  SHFL.BFLY PT, R135, R136, 0x2, 0x1f ;  /* 0x0c401f0088877f89 */ /* 0x000e6200000e0000 */
        /* <DEDUP_REMOVED lines=20> */
[----:B-1----:R-:W-:Y:S02]  /*9490*/  FMNMX.FTZ R136, R136, R135, !PT ;  /* 0x0000008788887209 */ /* 0x002fe40007810000 */
[----:B------:R-:W-:Y:S02]  /*94a0*/  FMNMX.FTZ R0, R126, R0, !PT ;  /* 0x000000007e007209 */ /* 0x000fe40007810000 */
[----:B------:R-:W-:Y:S01]  /*94b0*/  FMNMX.FTZ R134, R131, R134, !PT ;  /* 0x0000008683867209 */ /* 0x000fe20007810000 */
[----:B------:R-:W1:Y:S01]  /*94c0*/  SHFL.BFLY PT, R135, R136, 0x1, 0x1f ;  /* 0x0c201f0088877f89 */ /* 0x000e6200000e0000 */
[----:B------:R-:W-:Y:S02]  /*94d0*/  FMNMX.FTZ R2, R120, R2, !PT ;  /* 0x0000000278027209 */ /* 0x000fe40007810000 */
[----:B------:R-:W-:Y:S02]  /*94e0*/  FMNMX.FTZ R0, R127, R0, !PT ;  /* 0x000000007f007209 */ /* 0x000fe40007810000 */
[----:B------:R-:W-:Y:S03]  /*94f0*/  FMNMX.FTZ R3, R121, R2, !PT ;  /* 0x0000000279037209 */ /* 0x000fe60007810000 */
[----:B------:R-:W2:Y:S01]  /*9500*/  SHFL.BFLY PT, R205, R134, 0x2, 0x1f ;  /* 0x0c401f0086cd7f89 */ /* 0x000ea200000e0000 */
[----:B------:R-:W-:Y:S04]  /*9510*/  FMNMX.FTZ R3, R124, R3, !PT ;  /* 0x000000037c037209 */ /* 0x000fe80007810000 */
[----:B------:R-:W-:Y:S03]  /*9520*/  FMNMX.FTZ R3, R125, R3, !PT ;  /* 0x000000037d037209 */ /* 0x000fe60007810000 */
[----:B------:R-:W3:Y:S01]  /*9530*/  SHFL.BFLY PT, R2, R0, 0x2, 0x1f ;  /* 0x0c401f0000027f89 */ /* 0x000ee200000e0000 */
[----:B-1----:R-:W-:Y:S07]  /*9540*/  FMNMX.FTZ R136, R136, R135, !PT ;  /* 0x0000008788887209 */ /* 0x002fee0007810000 */
[----:B------:R-:W1:Y:S01]  /*9550*/  SHFL.BFLY PT, R204, R3, 0x2, 0x1f ;  /* 0x0c401f0003cc7f89 */ /* 0x000e6200000e0000 */
[----:B------:R-:W-:Y:S02]  /*9560*/  FSETP.NEU.FTZ.AND P2, PT, R136, -INF , PT ;  /* 0xff8000008800780b */ /* 0x000fe40003f5d000 */
[----:B--2---:R-:W-:Y:S05]  /*9570*/  FMNMX.FTZ R134, R134, R205, !PT ;  /* 0x000000cd86867209 */ /* 0x004fea0007810000 */
[----:B------:R-:W2:Y:S01]  /*9580*/  SHFL.BFLY PT, R205, R134, 0x1, 0x1f ;  /* 0x0c201f0086cd7f89 */ /* 0x000ea200000e0000 */
[----:B---3--:R-:W-:Y:S01]  /*9590*/  FMNMX.FTZ R2, R0, R2, !PT ;  /* 0x0000000200027209 */ /* 0x008fe20007810000 */
[----:B------:R-:W-:Y:S04]  /*95a0*/  FADD.FTZ R0, -R136, R132 ;  /* 0x0000008488007221 */ /* 0x000fe80000010100 */
[----:B------:R-:W-:Y:S04]  /*95b0*/  FMUL.FTZ R0, R0, c[0x0][0x23c] ;  /* 0x00008f0000007a20 */ /* 0x000fe80000410000 */
[----:B------:R3:W-:Y:S01]  /*95c0*/  MUFU.EX2 R132, R0 ;  /* 0x0000000000847308 */ /* 0x0007e20000000800 */
[----:B-1----:R-:W-:Y:S02]  /*95d0*/  FMNMX.FTZ R204, R3, R204, !PT ;  /* 0x000000cc03cc7209 */ /* 0x002fe40007810000 */
[----:B------:R-:W1:Y:S08]  /*95e0*/  SHFL.BFLY PT, R3, R2, 0x1, 0x1f ;  /* 0x0c201f0002037f89 */ /* 0x000e7000000e0000 */
[----:B------:R-:W4:Y:S01]  /*95f0*/  SHFL.BFLY PT, R206, R204, 0x1, 0x1f ;  /* 0x0c201f00ccce7f89 */ /* 0x000f2200000e0000 */
[----:B--2---:R-:W-:Y:S04]  /*9600*/  FMNMX.FTZ R135, R134, R205, !PT ;  /* 0x000000cd86877209 */ /* 0x004fe80007810000 */
[C---:B------:R-:W-:Y:S01]  /*9610*/  FSETP.NEU.FTZ.AND P1, PT, R135.reuse, -INF , PT ;  /* 0xff8000008700780b */ /* 0x040fe20003f3d000 */
[C---:B---3--:R-:W-:Y:S01]  /*9620*/  FADD.FTZ R0, -R135.reuse, R133 ;  /* 0x0000008587007221 */ /* 0x048fe20000010100 */
[----:B-1----:R-:W-:Y:S03]  /*9630*/  FMNMX.FTZ R3, R2, R3, !PT ;  /* 0x0000000302037209 */ /* 0x002fe60007810000 */
[----:B------:R-:W-:Y:S04]  /*9640*/  FMUL.FTZ R0, R0, c[0x0][0x23c] ;  /* 0x00008f0000007a20 */ /* 0x000fe80000410000 */
[----:B------:R1:W-:Y:S01]  /*9650*/  MUFU.EX2 R133, R0 ;  /* 0x0000000000857308 */ /* 0x0003e20000000800 */
[----:B----4-:R-:W-:Y:S01]  /*9660*/  FMNMX.FTZ R134, R204, R206, !PT ;  /* 0x000000cecc867209 */ /* 0x010fe20007810000 */
[----:B------:R-:W-:Y:S04]  /*9670*/  FMUL.FTZ R204, R135, c[0x0][0x23c] ;  /* 0x00008f0087cc7a20 */ /* 0x000fe80000410000 */
[----:B-1----:R-:W-:Y:S02]  /*9680*/  FADD.FTZ R0, -R134, R137 ;  /* 0x0000008986007221 */ /* 0x002fe40000010100 */
[----:B------:R-:W-:Y:S02]  /*9690*/  FMUL.FTZ R137, R136, c[0x0][0x23c] ;  /* 0x00008f0088897a20 */ /* 0x000fe40000410000 */
[----:B------:R-:W-:Y:S02]  /*96a0*/  FMUL.FTZ R2, R0, c[0x0][0x23c] ;  /* 0x00008f0000027a20 */ /* 0x000fe40000410000 */
[----:B------:R-:W-:Y:S01]  /*96b0*/  FADD.FTZ R0, -R3, R138 ;  /* 0x0000008a03007221 */ /* 0x000fe20000010100 */
[----:B------:R-:W-:Y:S02]  /*96c0*/  FSEL R138, R137, RZ, P2 ;  /* 0x000000ff898a7208 */ /* 0x000fe40001000000 */
[----:B------:R-:W-:Y:S01]  /*96d0*/  FSEL R137, R204, RZ, P1 ;  /* 0x000000ffcc897208 */ /* 0x000fe20000800000 */
[----:B------:R-:W-:Y:S01]  /*96e0*/  MUFU.EX2 R2, R2 ;  /* 0x0000000200027308 */ /* 0x000fe20000000800 */
[----:B------:R-:W-:Y:S01]  /*96f0*/  FSETP.NEU.FTZ.AND P2, PT, R134, -INF , PT ;  /* 0xff8000008600780b */ /* 0x000fe20003f5d000 */
[--C-:B------:R-:W-:Y:S01]  /*9700*/  FFMA.FTZ R251, R69, c[0x0][0x23c], -R138.reuse ;  /* 0x00008f0045fb7a23 */ /* 0x100fe2000001088a */
[----:B------:R-:W-:Y:S01]  /*9710*/  FSETP.NEU.FTZ.AND P1, PT, R3, -INF , PT ;  /* 0xff8000000300780b */ /* 0x000fe20003f3d000 */
[--C-:B------:R-:W-:Y:S02]  /*9720*/  FFMA.FTZ R6, R6, c[0x0][0x23c], -R137.reuse ;  /* 0x00008f0006067a23 */ /* 0x100fe40000010889 */
[--C-:B------:R-:W-:Y:S02]  /*9730*/  FFMA.FTZ R223, R119, c[0x0][0x23c], -R137.reuse ;  /* 0x00008f0077df7a23 */ /* 0x100fe40000010889 */
[--C-:B------:R-:W-:Y:S02]  /*9740*/  FFMA.FTZ R229, R84, c[0x0][0x23c], -R138.reuse ;  /* 0x00008f0054e57a23 */ /* 0x100fe4000001088a */
[----:B------:R1:W-:Y:S01]  /*9750*/  MUFU.EX2 R69, R6 ;  /* 0x0000000600457308 */ /* 0x0003e20000000800 */
[--C-:B------:R-:W-:Y:S02]  /*9760*/  FFMA.FTZ R5, R5, c[0x0][0x23c], -R138.reuse ;  /* 0x00008f0005057a23 */ /* 0x100fe4000001088a */
[--C-:B------:R-:W-:Y:S02]  /*9770*/  FFMA.FTZ R4, R4, c[0x0][0x23c], -R138.reuse ;  /* 0x00008f0004047a23 */ /* 0x100fe4000001088a */
[--C-:B------:R-:W-:Y:S02]  /*9780*/  FFMA.FTZ R139, R113, c[0x0][0x23c], -R138.reuse ;  /* 0x00008f00718b7a23 */ /* 0x100fe4000001088a */
[--C-:B------:R-:W-:Y:S02]  /*9790*/  FFMA.FTZ R225, R102, c[0x0][0x23c], -R137.reuse ;  /* 0x00008f0066e17a23 */ /* 0x100fe40000010889 */
[--C-:B------:R-:W-:Y:S01]  /*97a0*/  FFMA.FTZ R222, R118, c[0x0][0x23c], -R137.reuse ;  /* 0x00008f0076de7a23 */ /* 0x100fe20000010889 */
[----:B------:R-:W2:Y:S01]  /*97b0*/  MUFU.EX2 R5, R5 ;  /* 0x0000000500057308 */ /* 0x000ea20000000800 */
[--C-:B------:R-:W-:Y:S02]  /*97c0*/  FFMA.FTZ R227, R87, c[0x0][0x23c], -R137.reuse ;  /* 0x00008f0057e37a23 */ /* 0x100fe40000010889 */
[--C-:B------:R-:W-:Y:S02]  /*97d0*/  FFMA.FTZ R228, R99, c[0x0][0x23c], -R137.reuse ;  /* 0x00008f0063e47a23 */ /* 0x100fe40000010889 */
[--C-:B------:R-:W-:Y:S02]  /*97e0*/  FFMA.FTZ R19, R19, c[0x0][0x23c], -R137.reuse ;  /* 0x00008f0013137a23 */ /* 0x100fe40000010889 */
[--C-:B------:R-:W-:Y:S02]  /*97f0*/  FFMA.FTZ R250, R80, c[0x0][0x23c], -R138.reuse ;  /* 0x00008f0050fa7a23 */ /* 0x100fe4000001088a */
[--C-:B------:R-:W-:Y:S01]  /*9800*/  FFMA.FTZ R249, R81, c[0x0][0x23c], -R138.reuse ;  /* 0x00008f0051f97a23 */ /* 0x100fe2000001088a */
[----:B------:R3:W-:Y:S01]  /*9810*/  MUFU.EX2 R207, R4 ;  /* 0x0000000400cf7308 */ /* 0x0007e20000000800 */
[--C-:B------:R-:W-:Y:S02]  /*9820*/  FFMA.FTZ R7, R7, c[0x0][0x23c], -R137.reuse ;  /* 0x00008f0007077a23 */ /* 0x100fe40000010889 */
[--C-:B------:R-:W-:Y:S02]  /*9830*/  FFMA.FTZ R239, R20, c[0x0][0x23c], -R138.reuse ;  /* 0x00008f0014ef7a23 */ /* 0x100fe4000001088a */
[--C-:B------:R-:W-:Y:S02]  /*9840*/  FFMA.FTZ R20, R97, c[0x0][0x23c], -R138.reuse ;  /* 0x00008f0061147a23 */ /* 0x100fe4000001088a */
[--C-:B------:R-:W-:Y:S02]  /*9850*/  FFMA.FTZ R17, R17, c[0x0][0x23c], -R138.reuse ;  /* 0x00008f0011117a23 */ /* 0x100fe4000001088a */
[----:B-1----:R-:W-:Y:S01]  /*9860*/  FFMA.FTZ R6, R116, c[0x0][0x23c], -R138 ;  /* 0x00008f0074067a23 */ /* 0x002fe2000001088a */
[----:B------:R-:W-:Y:S01]  /*9870*/  MUFU.EX2 R226, R19 ;  /* 0x0000001300e27308 */ /* 0x000fe20000000800 */
[--C-:B------:R-:W-:Y:S02]  /*9880*/  FFMA.FTZ R116, R51, c[0x0][0x23c], -R137.reuse ;  /* 0x00008f0033747a23 */ /* 0x100fe40000010889 */
[----:B------:R-:W-:Y:S02]  /*9890*/  IMAD.MOV.U32 R51, RZ, RZ, R20 ;  /* 0x000000ffff337224 */ /* 0x000fe400078e0014 */
[--C-:B------:R-:W-:Y:S02]  /*98a0*/  FFMA.FTZ R245, R82, c[0x0][0x23c], -R137.reuse ;  /* 0x00008f0052f57a23 */ /* 0x100fe40000010889 */
[--C-:B------:R-:W-:Y:S02]  /*98b0*/  FFMA.FTZ R244, R83, c[0x0][0x23c], -R137.reuse ;  /* 0x00008f0053f47a23 */ /* 0x100fe40000010889 */
[--C-:B------:R-:W-:Y:S01]  /*98c0*/  FFMA.FTZ R248, R86, c[0x0][0x23c], -R137.reuse ;  /* 0x00008f0056f87a23 */ /* 0x100fe20000010889 */
[----:B------:R-:W-:Y:S01]  /*98d0*/  MUFU.EX2 R20, R7 ;  /* 0x0000000700147308 */ /* 0x000fe20000000800 */
[--C-:B------:R-:W-:Y:S01]  /*98e0*/  FFMA.FTZ R211, R54, c[0x0][0x23c], -R137.reuse ;  /* 0x00008f0036d37a23 */ /* 0x100fe20000010889 */
[----:B--2---:R-:W-:Y:S01]  /*98f0*/  MOV R54, R5 ;  /* 0x0000000500367202 */ /* 0x004fe20000000f00 */
[----:B------:R-:W-:Y:S02]  /*9900*/  FMUL.FTZ R5, R134, c[0x0][0x23c] ;  /* 0x00008f0086057a20 */ /* 0x000fe40000410000 */
[--C-:B---3--:R-:W-:Y:S02]  /*9910*/  FFMA.FTZ R4, R85, c[0x0][0x23c], -R138.reuse ;  /* 0x00008f0055047a23 */ /* 0x108fe4000001088a */
[----:B------:R-:W-:Y:S01]  /*9920*/  FFMA.FTZ R208, R67, c[0x0][0x23c], -R137 ;  /* 0x00008f0043d07a23 */ /* 0x000fe20000010889 */
[----:B------:R-:W-:Y:S01]  /*9930*/  FSEL R5, R5, RZ, P2 ;  /* 0x000000ff05057208 */ /* 0x000fe20001000000 */
[--C-:B------:R-:W-:Y:S01]  /*9940*/  FFMA.FTZ R16, R16, c[0x0][0x23c], -R138.reuse ;  /* 0x00008f0010107a23 */ /* 0x100fe2000001088a */
[----:B------:R-:W1:Y:S01]  /*9950*/  MUFU.EX2 R7, R17 ;  /* 0x0000001100077308 */ /* 0x000e620000000800 */
[----:B------:R-:W-:Y:S01]  /*9960*/  MOV R67, R4 ;  /* 0x0000000400437202 */ /* 0x000fe20000000f00 */
[----:B------:R-:W-:Y:S02]  /*9970*/  FMUL.FTZ R4, R3, c[0x0][0x23c] ;  /* 0x00008f0003047a20 */ /* 0x000fe40000410000 */
[--C-:B------:R-:W-:Y:S02]  /*9980*/  FFMA.FTZ R238, R21, c[0x0][0x23c], -R138.reuse ;  /* 0x00008f0015ee7a23 */ /* 0x100fe4000001088a */
[--C-:B------:R-:W-:Y:S01]  /*9990*/  FFMA.FTZ R21, R128, c[0x0][0x23c], -R138.reuse ;  /* 0x00008f0080157a23 */ /* 0x100fe2000001088a */
[----:B------:R-:W-:Y:S01]  /*99a0*/  FSEL R4, R4, RZ, P1 ;  /* 0x000000ff04047208 */ /* 0x000fe20000800000 */
[--C-:B------:R-:W-:Y:S02]  /*99b0*/  FFMA.FTZ R9, R9, c[0x0][0x23c], -R5.reuse ;  /* 0x00008f0009097a23 */ /* 0x100fe40000010805 */
[----:B------:R-:W-:Y:S01]  /*99c0*/  MUFU.EX2 R239, R239 ;  /* 0x000000ef00ef7308 */ /* 0x000fe20000000800 */
[----:B------:R-:W-:Y:S02]  /*99d0*/  FFMA.FTZ R119, R61, c[0x0][0x23c], -R5 ;  /* 0x00008f003d777a23 */ /* 0x000fe40000010805 */
[--C-:B------:R-:W-:Y:S02]  /*99e0*/  FFMA.FTZ R213, R49, c[0x0][0x23c], -R138.reuse ;  /* 0x00008f0031d57a23 */ /* 0x100fe4000001088a */
[--C-:B------:R-:W-:Y:S02]  /*99f0*/  FFMA.FTZ R243, R52, c[0x0][0x23c], -R138.reuse ;  /* 0x00008f0034f37a23 */ /* 0x100fe4000001088a */
[--C-:B------:R-:W-:Y:S02]  /*9a00*/  FFMA.FTZ R242, R53, c[0x0][0x23c], -R138.reuse ;  /* 0x00008f0035f27a23 */ /* 0x100fe4000001088a */
[--C-:B------:R-:W-:Y:S01]  /*9a10*/  FFMA.FTZ R241, R64, c[0x0][0x23c], -R138.reuse ;  /* 0x00008f0040f17a23 */ /* 0x100fe2000001088a */
[----:B------:R-:W-:Y:S01]  /*9a20*/  MUFU.EX2 R238, R238 ;  /* 0x000000ee00ee7308 */ /* 0x000fe20000000800 */
[--C-:B------:R-:W-:Y:S02]  /*9a30*/  FFMA.FTZ R240, R65, c[0x0][0x23c], -R138.reuse ;  /* 0x00008f0041f07a23 */ /* 0x100fe4000001088a */
[--C-:B------:R-:W-:Y:S01]  /*9a40*/  FFMA.FTZ R252, R68, c[0x0][0x23c], -R138.reuse ;  /* 0x00008f0044fc7a23 */ /* 0x100fe2000001088a */
[----:B-1----:R-:W-:Y:S01]  /*9a50*/  MOV R61, R7 ;  /* 0x00000007003d7202 */ /* 0x002fe20000000f00 */
[--C-:B------:R-:W-:Y:S01]  /*9a60*/  FFMA.FTZ R237, R32, c[0x0][0x23c], -R138.reuse ;  /* 0x00008f0020ed7a23 */ /* 0x100fe2000001088a */
[----:B------:R-:W-:Y:S01]  /*9a70*/  MOV R68, R207 ;  /* 0x000000cf00447202 */ /* 0x000fe20000000f00 */
[--C-:B------:R-:W-:Y:S02]  /*9a80*/  FFMA.FTZ R32, R101, c[0x0][0x23c], -R138.reuse ;  /* 0x00008f0065207a23 */ /* 0x100fe4000001088a */
[--C-:B------:R-:W-:Y:S01]  /*9a90*/  FFMA.FTZ R236, R33, c[0x0][0x23c], -R138.reuse ;  /* 0x00008f0021ec7a23 */ /* 0x100fe2000001088a */
[----:B------:R-:W-:Y:S01]  /*9aa0*/  MUFU.EX2 R7, R9 ;  /* 0x0000000900077308 */ /* 0x000fe20000000800 */
[--C-:B------:R-:W-:Y:S02]  /*9ab0*/  FFMA.FTZ R33, R100, c[0x0][0x23c], -R138.reuse ;  /* 0x00008f0064217a23 */ /* 0x100fe4000001088a */
[--C-:B------:R-:W-:Y:S02]  /*9ac0*/  FFMA.FTZ R235, R36, c[0x0][0x23c], -R138.reuse ;  /* 0x00008f0024eb7a23 */ /* 0x100fe4000001088a */
[--C-:B------:R-:W-:Y:S02]  /*9ad0*/  FFMA.FTZ R36, R96, c[0x0][0x23c], -R138.reuse ;  /* 0x00008f0060247a23 */ /* 0x100fe4000001088a */
[--C-:B------:R-:W-:Y:S02]  /*9ae0*/  FFMA.FTZ R215, R37, c[0x0][0x23c], -R138.reuse ;  /* 0x00008f0025d77a23 */ /* 0x100fe4000001088a */
[--C-:B------:R-:W-:Y:S01]  /*9af0*/  FFMA.FTZ R37, R112, c[0x0][0x23c], -R138.reuse ;  /* 0x00008f0070257a23 */ /* 0x100fe2000001088a */
[----:B------:R-:W-:Y:S01]  /*9b00*/  MUFU.EX2 R237, R237 ;  /* 0x000000ed00ed7308 */ /* 0x000fe20000000800 */
[--C-:B------:R-:W-:Y:S02]  /*9b10*/  FFMA.FTZ R214, R48, c[0x0][0x23c], -R138.reuse ;  /* 0x00008f0030d67a23 */ /* 0x100fe4000001088a */
[--C-:B------:R-:W-:Y:S01]  /*9b20*/  FFMA.FTZ R48, R117, c[0x0][0x23c], -R138.reuse ;  /* 0x00008f0075307a23 */ /* 0x100fe2000001088a */
[----:B------:R-:W-:Y:S01]  /*9b30*/  MOV R19, R37 ;  /* 0x0000002500137202 */ /* 0x000fe20000000f00 */
[----:B------:R-:W-:Y:S02]  /*9b40*/  FFMA.FTZ R138, R129, c[0x0][0x23c], -R138 ;  /* 0x00008f00818a7a23 */ /* 0x000fe4000001088a */
[--C-:B------:R-:W-:Y:S01]  /*9b50*/  FFMA.FTZ R129, R38, c[0x0][0x23c], -R137.reuse ;  /* 0x00008f0026817a23 */ /* 0x100fe20000010889 */
[----:B------:R-:W-:Y:S01]  /*9b60*/  MOV R38, R21 ;  /* 0x0000001500267202 */ /* 0x000fe20000000f00 */
[----:B------:R-:W-:Y:S01]  /*9b70*/  FFMA.FTZ R21, R103, c[0x0][0x23c], -R137 ;  /* 0x00008f0067157a23 */ /* 0x000fe20000010889 */
[----:B------:R-:W-:Y:S01]  /*9b80*/  MUFU.EX2 R236, R236 ;  /* 0x000000ec00ec7308 */ /* 0x000fe20000000800 */
[--C-:B------:R-:W-:Y:S01]  /*9b90*/  FFMA.FTZ R103, R45, c[0x0][0x23c], -R5.reuse ;  /* 0x00008f002d677a23 */ /* 0x100fe20000010805 */
[----:B------:R-:W-:Y:S01]  /*9ba0*/  MOV R45, R212 ;  /* 0x000000d4002d7202 */ /* 0x000fe20000000f00 */
[--C-:B------:R-:W-:Y:S02]  /*9bb0*/  FFMA.FTZ R212, R72, c[0x0][0x23c], -R5.reuse ;  /* 0x00008f0048d47a23 */ /* 0x100fe40000010805 */
[----:B------:R-:W-:Y:S01]  /*9bc0*/  FFMA.FTZ R12, R12, c[0x0][0x23c], -R5 ;  /* 0x00008f000c0c7a23 */ /* 0x000fe20000010805 */
[----:B------:R-:W2:Y:S01]  /*9bd0*/  LDL.LU R72, [R1+0xc] ;  /* 0x00000c0001487983 */ /* 0x000ea20000300800 */
[--C-:B------:R-:W-:Y:S02]  /*9be0*/  FFMA.FTZ R204, R35, c[0x0][0x23c], -R137.reuse ;  /* 0x00008f0023cc7a23 */ /* 0x100fe40000010889 */
[----:B------:R-:W-:Y:S01]  /*9bf0*/  FFMA.FTZ R35, R130, c[0x0][0x23c], -R137 ;  /* 0x00008f0082237a23 */ /* 0x000fe20000010889 */
[----:B------:R-:W-:Y:S01]  /*9c00*/  MUFU.EX2 R235, R235 ;  /* 0x000000eb00eb7308 */ /* 0x000fe20000000800 */
[--C-:B------:R-:W-:Y:S02]  /*9c10*/  FFMA.FTZ R113, R57, c[0x0][0x23c], -R5.reuse ;  /* 0x00008f0039717a23 */ /* 0x100fe40000010805 */
[----:B------:R-:W-:Y:S02]  /*9c20*/  FFMA.FTZ R57, R121, c[0x0][0x23c], -R5 ;  /* 0x00008f0079397a23 */ /* 0x000fe40000010805 */
[--C-:B------:R-:W-:Y:S02]  /*9c30*/  FFMA.FTZ R121, R91, c[0x0][0x23c], -R4.reuse ;  /* 0x00008f005b797a23 */ /* 0x100fe40000010804 */
[----:B------:R-:W-:Y:S02]  /*9c40*/  FFMA.FTZ R18, R18, c[0x0][0x23c], -R137 ;  /* 0x00008f0012127a23 */ /* 0x000fe40000010889 */
[--C-:B------:R-:W-:Y:S01]  /*9c50*/  FFMA.FTZ R13, R13, c[0x0][0x23c], -R5.reuse ;  /* 0x00008f000d0d7a23 */ /* 0x100fe20000010805 */
[----:B------:R-:W-:Y:S01]  /*9c60*/  MUFU.EX2 R91, R12 ;  /* 0x0000000c005b7308 */ /* 0x000fe20000000800 */
[--C-:B------:R-:W-:Y:S02]  /*9c70*/  FFMA.FTZ R10, R10, c[0x0][0x23c], -R4.reuse ;  /* 0x00008f000a0a7a23 */ /* 0x100fe40000010804 */
[----:B------:R-:W-:Y:S02]  /*9c80*/  FFMA.FTZ R112, R56, c[0x0][0x23c], -R5 ;  /* 0x00008f0038707a23 */ /* 0x000fe40000010805 */
[----:B------:R-:W-:Y:S02]  /*9c90*/  FFMA.FTZ R205, R34, c[0x0][0x23c], -R137 ;  /* 0x00008f0022cd7a23 */ /* 0x000fe40000010889 */
[----:B------:R-:W-:Y:S02]  /*9ca0*/  IMAD.MOV.U32 R56, RZ, RZ, R35 ;  /* 0x000000ffff387224 */ /* 0x000fe400078e0023 */
[--C-:B------:R-:W-:Y:S01]  /*9cb0*/  FFMA.FTZ R35, R92, c[0x0][0x23c], -R5.reuse ;  /* 0x00008f005c237a23 */ /* 0x100fe20000010805 */
[----:B------:R-:W1:Y:S01]  /*9cc0*/  MUFU.EX2 R34, R16 ;  /* 0x0000001000227308 */ /* 0x000e620000000800 */
        /* <DEDUP_REMOVED lines=9> */
[--C-:B------:R-:W-:Y:S01]  /*9d60*/  FFMA.FTZ R80, R43, c[0x0][0x23c], -R4.reuse ;  /* 0x00008f002b507a23 */ /* 0x100fe20000010804 */
[----:B------:R-:W-:Y:S01]  /*9d70*/  MOV R43, R38 ;  /* 0x00000026002b7202 */ /* 0x000fe20000000f00 */
[--C-:B------:R-:W-:Y:S01]  /*9d80*/  FFMA.FTZ R87, R46, c[0x0][0x23c], -R4.reuse ;  /* 0x00008f002e577a23 */ /* 0x100fe20000010804 */
[----:B------:R-:W3:Y:S01]  /*9d90*/  MUFU.EX2 R18, R18 ;  /* 0x0000001200127308 */ /* 0x000ee20000000800 */
[--C-:B------:R-:W-:Y:S01]  /*9da0*/  FFMA.FTZ R8, R8, c[0x0][0x23c], -R5.reuse ;  /* 0x00008f0008087a23 */ /* 0x100fe20000010805 */
[----:B------:R-:W-:Y:S01]  /*9db0*/  MOV R46, R35 ;  /* 0x00000023002e7202 */ /* 0x000fe20000000f00 */
[--C-:B------:R-:W-:Y:S02]  /*9dc0*/  FFMA.FTZ R11, R11, c[0x0][0x23c], -R4.reuse ;  /* 0x00008f000b0b7a23 */ /* 0x100fe40000010804 */
[----:B------:R-:W-:Y:S02]  /*9dd0*/  FFMA.FTZ R86, R47, c[0x0][0x23c], -R4 ;  /* 0x00008f002f567a23 */ /* 0x000fe40000010804 */
[--C-:B------:R-:W-:Y:S02]  /*9de0*/  FFMA.FTZ R97, R41, c[0x0][0x23c], -R5.reuse ;  /* 0x00008f0029617a23 */ /* 0x100fe40000010805 */
[--C-:B------:R-:W-:Y:S01]  /*9df0*/  FFMA.FTZ R41, R104, c[0x0][0x23c], -R5.reuse ;  /* 0x00008f0068297a23 */ /* 0x100fe20000010805 */
[----:B------:R4:W-:Y:S01]  /*9e00*/  MUFU.EX2 R111, R13 ;  /* 0x0000000d006f7308 */ /* 0x0009e20000000800 */
[--C-:B------:R-:W-:Y:S02]  /*9e10*/  FFMA.FTZ R100, R28, c[0x0][0x23c], -R5.reuse ;  /* 0x00008f001c647a23 */ /* 0x100fe40000010805 */
[--C-:B------:R-:W-:Y:S02]  /*9e20*/  FFMA.FTZ R130, R76, c[0x0][0x23c], -R5.reuse ;  /* 0x00008f004c827a23 */ /* 0x100fe40000010805 */
[----:B-1----:R-:W-:Y:S02]  /*9e30*/  IMAD.MOV.U32 R10, RZ, RZ, R34 ;  /* 0x000000ffff0a7224 */ /* 0x002fe400078e0022 */
[--C-:B------:R-:W-:Y:S02]  /*9e40*/  FFMA.FTZ R104, R75, c[0x0][0x23c], -R4.reuse ;  /* 0x00008f004b687a23 */ /* 0x100fe40000010804 */
[--C-:B------:R-:W-:Y:S01]  /*9e50*/  FFMA.FTZ R123, R123, c[0x0][0x23c], -R4.reuse ;  /* 0x00008f007b7b7a23 */ /* 0x100fe20000010804 */
[----:B------:R1:W-:Y:S01]  /*9e60*/  MUFU.EX2 R76, R8 ;  /* 0x00000008004c7308 */ /* 0x0003e20000000800 */
[--C-:B------:R-:W-:Y:S01]  /*9e70*/  FFMA.FTZ R101, R25, c[0x0][0x23c], -R5.reuse ;  /* 0x00008f0019657a23 */ /* 0x100fe20000010805 */
[----:B------:R-:W-:Y:S01]  /*9e80*/  MOV R25, R21 ;  /* 0x0000001500197202 */ /* 0x000fe20000000f00 */
[--C-:B------:R-:W-:Y:S01]  /*9e90*/  FFMA.FTZ R99, R29, c[0x0][0x23c], -R5.reuse ;  /* 0x00008f001d637a23 */ /* 0x100fe20000010805 */
[----:B------:R-:W-:Y:S01]  /*9ea0*/  MOV R29, R36 ;  /* 0x00000024001d7202 */ /* 0x000fe20000000f00 */
[----:B------:R-:W-:Y:S01]  /*9eb0*/  FFMA.FTZ R96, R44, c[0x0][0x23c], -R5 ;  /* 0x00008f002c607a23 */ /* 0x000fe20000010805 */
[----:B------:R-:W-:Y:S01]  /*9ec0*/  MOV R44, R33 ;  /* 0x00000021002c7202 */ /* 0x000fe20000000f00 */
[C---:B------:R-:W-:Y:S02]  /*9ed0*/  FMUL.FTZ R16, R132.reuse, R164 ;  /* 0x000000a484107220 */ /* 0x040fe40000410000 */
[----:B------:R-:W-:Y:S01]  /*9ee0*/  FMUL.FTZ R17, R132, R165 ;  /* 0x000000a584117220 */ /* 0x000fe20000410000 */
[----:B------:R1:W1:Y:S01]  /*9ef0*/  MUFU.EX2 R28, R11 ;  /* 0x0000000b001c7308 */ /* 0x0002620000000800 */
[--C-:B------:R-:W-:Y:S02]  /*9f00*/  FFMA.FTZ R209, R66, c[0x0][0x23c], -R137.reuse ;  /* 0x00008f0042d17a23 */ /* 0x100fe40000010889 */
[--C-:B------:R-:W-:Y:S01]  /*9f10*/  FFMA.FTZ R66, R115, c[0x0][0x23c], -R137.reuse ;  /* 0x00008f0073427a23 */ /* 0x100fe20000010889 */
[----:B----4-:R-:W4:Y:S01]  /*9f20*/  LDL.LU R13, [R1+0x10] ;  /* 0x00001000010d7983 */ /* 0x010f220000300800 */
[----:B------:R-:W-:Y:S02]  /*9f30*/  FFMA.FTZ R246, R71, c[0x0][0x23c], -R137 ;  /* 0x00008f0047f67a23 */ /* 0x000fe40000010889 */
[--C-:B------:R-:W-:Y:S02]  /*9f40*/  FFMA.FTZ R71, R109, c[0x0][0x23c], -R5.reuse ;  /* 0x00008f006d477a23 */ /* 0x100fe40000010805 */
[--C-:B------:R-:W-:Y:S01]  /*9f50*/  FFMA.FTZ R102, R24, c[0x0][0x23c], -R5.reuse ;  /* 0x00008f0018667a23 */ /* 0x100fe20000010805 */
[----:B------:R-:W-:Y:S01]  /*9f60*/  MUFU.EX2 R205, R205 ;  /* 0x000000cd00cd7308 */ /* 0x000fe20000000800 */
[----:B------:R-:W-:Y:S02]  /*9f70*/  FFMA.FTZ R24, R89, c[0x0][0x23c], -R5 ;  /* 0x00008f0059187a23 */ /* 0x000fe40000010805 */
[--C-:B------:R-:W-:Y:S02]  /*9f80*/  FFMA.FTZ R89, R59, c[0x0][0x23c], -R4.reuse ;  /* 0x00008f003b597a23 */ /* 0x100fe40000010804 */
[----:B------:R-:W-:Y:S01]  /*9f90*/  IMAD.MOV.U32 R59, RZ, RZ, R71 ;  /* 0x000000ffff3b7224 */ /* 0x000fe200078e0047 */
[----:B------:R-:W-:Y:S01]  /*9fa0*/  MOV R71, R51 ;  /* 0x0000003300477202 */ /* 0x000fe20000000f00 */
[--C-:B------:R-:W-:Y:S02]  /*9fb0*/  FFMA.FTZ R207, R22, c[0x0][0x23c], -R137.reuse ;  /* 0x00008f0016cf7a23 */ /* 0x100fe40000010889 */
[--C-:B------:R-:W-:Y:S01]  /*9fc0*/  FFMA.FTZ R210, R55, c[0x0][0x23c], -R137.reuse ;  /* 0x00008f0037d27a23 */ /* 0x100fe20000010889 */
[----:B------:R-:W-:Y:S01]  /*9fd0*/  MUFU.EX2 R204, R204 ;  /* 0x000000cc00cc7308 */ /* 0x000fe20000000800 */
[----:B------:R-:W-:Y:S02]  /*9fe0*/  FFMA.FTZ R22, R114, c[0x0][0x23c], -R137 ;  /* 0x00008f0072167a23 */ /* 0x000fe40000010889 */
[--C-:B------:R-:W-:Y:S01]  /*9ff0*/  FFMA.FTZ R115, R60, c[0x0][0x23c], -R5.reuse ;  /* 0x00008f003c737a23 */ /* 0x100fe20000010805 */
[----:B------:R-:W-:Y:S01]  /*a000*/  MOV R60, R20 ;  /* 0x00000014003c7202 */ /* 0x000fe20000000f00 */
[--C-:B------:R-:W-:Y:S01]  /*a010*/  FFMA.FTZ R55, R108, c[0x0][0x23c], -R5.reuse ;  /* 0x00008f006c377a23 */ /* 0x100fe20000010805 */
[----:B------:R-:W-:Y:S01]  /*a020*/  MOV R26, R22 ;  /* 0x00000016001a7202 */ /* 0x000fe20000000f00 */
[--C-:B------:R-:W-:Y:S01]  /*a030*/  FFMA.FTZ R9, R124, c[0x0][0x23c], -R5.reuse ;  /* 0x00008f007c097a23 */ /* 0x100fe20000010805 */
[----:B------:R-:W-:Y:S01]  /*a040*/  MOV R12, R60 ;  /* 0x0000003c000c7202 */ /* 0x000fe20000000f00 */
[--C-:B------:R-:W-:Y:S01]  /*a050*/  FFMA.FTZ R108, R63, c[0x0][0x23c], -R4.reuse ;  /* 0x00008f003f6c7a23 */ /* 0x100fe20000010804 */
[----:B------:R-:W-:Y:S01]  /*a060*/  MUFU.EX2 R207, R207 ;  /* 0x000000cf00cf7308 */ /* 0x000fe20000000800 */
[----:B------:R-:W-:Y:S01]  /*a070*/  MOV R63, R66 ;  /* 0x00000042003f7202 */ /* 0x000fe20000000f00 */
[--C-:B------:R-:W-:Y:S01]  /*a080*/  FFMA.FTZ R114, R79, c[0x0][0x23c], -R4.reuse ;  /* 0x00008f004f727a23 */ /* 0x100fe20000010804 */
[----:B------:R-:W-:Y:S01]  /*a090*/  MOV R79, R7 ;  /* 0x00000007004f7202 */ /* 0x000fe20000000f00 */
[--C-:B------:R-:W-:Y:S01]  /*a0a0*/  FFMA.FTZ R42, R106, c[0x0][0x23c], -R4.reuse ;  /* 0x00008f006a2a7a23 */ /* 0x100fe20000010804 */
[----:B------:R-:W-:Y:S01]  /*a0b0*/  MOV R60, R19 ;  /* 0x00000013003c7202 */ /* 0x000fe20000000f00 */
[----:B------:R-:W-:Y:S01]  /*a0c0*/  FFMA.FTZ R118, R77, c[0x0][0x23c], -R5 ;  /* 0x00008f004d767a23 */ /* 0x000fe20000010805 */
[----:B------:R-:W-:Y:S01]  /*a0d0*/  MOV R106, R79 ;  /* 0x0000004f006a7202 */ /* 0x000fe20000000f00 */
[--C-:B------:R-:W-:Y:S01]  /*a0e0*/  FFMA.FTZ R77, R122, c[0x0][0x23c], -R4.reuse ;  /* 0x00008f007a4d7a23 */ /* 0x100fe20000010804 */
[----:B------:R-:W-:Y:S01]  /*a0f0*/  MOV R79, R63 ;  /* 0x0000003f004f7202 */ /* 0x000fe20000000f00 */
[----:B------:R-:W-:Y:S01]  /*a100*/  MUFU.EX2 R102, R102 ;  /* 0x0000006600667308 */ /* 0x000fe20000000800 */
[----:B------:R-:W-:Y:S01]  /*a110*/  MOV R63, R59 ;  /* 0x0000003b003f7202 */ /* 0x000fe20000000f00 */
[--C-:B------:R-:W-:Y:S01]  /*a120*/  FFMA.FTZ R125, R95, c[0x0][0x23c], -R4.reuse ;  /* 0x00008f005f7d7a23 */ /* 0x100fe20000010804 */
[----:B------:R-:W-:Y:S01]  /*a130*/  MOV R59, R9 ;  /* 0x00000009003b7202 */ /* 0x000fe20000000f00 */
[----:B------:R-:W-:Y:S01]  /*a140*/  IMAD.MOV.U32 R95, RZ, RZ, R61 ;  /* 0x000000ffff5f7224 */ /* 0x000fe200078e003d */
[----:B---3--:R-:W-:Y:S01]  /*a150*/  MOV R61, R18 ;  /* 0x00000012003d7202 */ /* 0x008fe20000000f00 */
[----:B-1----:R-:W-:Y:S01]  /*a160*/  FFMA.FTZ R8, R88, c[0x0][0x23c], -R5 ;  /* 0x00008f0058087a23 */ /* 0x002fe20000010805 */
[----:B------:R-:W-:Y:S01]  /*a170*/  MOV R122, R106 ;  /* 0x0000006a007a7202 */ /* 0x000fe20000000f00 */
[----:B------:R-:W-:Y:S01]  /*a180*/  FFMA.FTZ R88, R58, c[0x0][0x23c], -R4 ;  /* 0x00008f003a587a23 */ /* 0x000fe20000010804 */
[----:B------:R-:W-:Y:S01]  /*a190*/  MOV R106, R79 ;  /* 0x0000004f006a7202 */ /* 0x000fe20000000f00 */
[----:B------:R-:W-:Y:S01]  /*a1a0*/  MUFU.EX2 R100, R100 ;  /* 0x0000006400647308 */ /* 0x000fe20000000800 */
[----:B------:R-:W-:Y:S01]  /*a1b0*/  IMAD.MOV.U32 R79, RZ, RZ, R63 ;  /* 0x000000ffff4f7224 */ /* 0x000fe200078e003f */
[----:B------:R-:W-:Y:S01]  /*a1c0*/  MOV R63, R59 ;  /* 0x0000003b003f7202 */ /* 0x000fe20000000f00 */
[----:B------:R-:W-:Y:S01]  /*a1d0*/  IMAD.MOV.U32 R59, RZ, RZ, R60 ;  /* 0x000000ffff3b7224 */ /* 0x000fe200078e003c */
[----:B------:R-:W-:Y:S01]  /*a1e0*/  MOV R60, R45 ;  /* 0x0000002d003c7202 */ /* 0x000fe20000000f00 */
[----:B------:R-:W-:Y:S01]  /*a1f0*/  FFMA.FTZ R128, R39, c[0x0][0x23c], -R137 ;  /* 0x00008f0027807a23 */ /* 0x000fe20000010889 */
[----:B------:R-:W-:Y:S01]  /*a200*/  MOV R58, R24 ;  /* 0x00000018003a7202 */ /* 0x000fe20000000f00 */
[----:B------:R-:W-:Y:S01]  /*a210*/  FFMA.FTZ R39, R105, c[0x0][0x23c], -R5 ;  /* 0x00008f0069277a23 */ /* 0x000fe20000010805 */
[----:B------:R-:W-:Y:S01]  /*a220*/  MOV R24, R6 ;  /* 0x0000000600187202 */ /* 0x000fe20000000f00 */
[--C-:B------:R-:W-:Y:S01]  /*a230*/  FFMA.FTZ R105, R74, c[0x0][0x23c], -R4.reuse ;  /* 0x00008f004a697a23 */ /* 0x100fe20000010804 */
[----:B------:R-:W-:Y:S01]  /*a240*/  MUFU.EX2 R215, R215 ;  /* 0x000000d700d77308 */ /* 0x000fe20000000800 */
[----:B------:R-:W-:Y:S02]  /*a250*/  FFMA.FTZ R247, R70, c[0x0][0x23c], -R137 ;  /* 0x00008f0046f77a23 */ /* 0x000fe40000010889 */
[----:B------:R-:W-:Y:S02]  /*a260*/  FFMA.FTZ R70, R120, c[0x0][0x23c], -R5 ;  /* 0x00008f0078467a23 */ /* 0x000fe40000010805 */
[--C-:B------:R-:W-:Y:S02]  /*a270*/  FFMA.FTZ R14, R14, c[0x0][0x23c], -R4.reuse ;  /* 0x00008f000e0e7a23 */ /* 0x100fe40000010804 */
[--C-:B------:R-:W-:Y:S02]  /*a280*/  FFMA.FTZ R15, R15, c[0x0][0x23c], -R4.reuse ;  /* 0x00008f000f0f7a23 */ /* 0x100fe40000010804 */
[--C-:B------:R-:W-:Y:S01]  /*a290*/  FFMA.FTZ R109, R62, c[0x0][0x23c], -R4.reuse ;  /* 0x00008f003e6d7a23 */ /* 0x100fe20000010804 */
[----:B------:R-:W-:Y:S01]  /*a2a0*/  MUFU.EX2 R129, R129 ;  /* 0x0000008100817308 */ /* 0x000fe20000000800 */
[--C-:B------:R-:W-:Y:S01]  /*a2b0*/  FFMA.FTZ R93, R78, c[0x0][0x23c], -R4.reuse ;  /* 0x00008f004e5d7a23 */ /* 0x100fe20000010804 */
[----:B------:R-:W-:Y:S01]  /*a2c0*/  MOV R62, R67 ;  /* 0x00000043003e7202 */ /* 0x000fe20000000f00 */
[--C-:B------:R-:W-:Y:S01]  /*a2d0*/  FFMA.FTZ R120, R90, c[0x0][0x23c], -R4.reuse ;  /* 0x00008f005a787a23 */ /* 0x100fe20000010804 */
[----:B------:R-:W-:Y:S01]  /*a2e0*/  MOV R78, R55 ;  /* 0x00000037004e7202 */ /* 0x000fe20000000f00 */
[--C-:B------:R-:W-:Y:S02]  /*a2f0*/  FFMA.FTZ R124, R94, c[0x0][0x23c], -R4.reuse ;  /* 0x00008f005e7c7a23 */ /* 0x100fe40000010804 */
[--C-:B------:R-:W-:Y:S02]  /*a300*/  FFMA.FTZ R27, R107, c[0x0][0x23c], -R4.reuse ;  /* 0x00008f006b1b7a23 */ /* 0x100fe40000010804 */
[--C-:B------:R-:W-:Y:S01]  /*a310*/  FFMA.FTZ R11, R110, c[0x0][0x23c], -R4.reuse ;  /* 0x00008f006e0b7a23 */ /* 0x100fe20000010804 */
[----:B------:R-:W-:Y:S01]  /*a320*/  MUFU.EX2 R94, R14 ;  /* 0x0000000e005e7308 */ /* 0x000fe20000000800 */
[--C-:B------:R-:W-:Y:S02]  /*a330*/  FFMA.FTZ R126, R126, c[0x0][0x23c], -R4.reuse ;  /* 0x00008f007e7e7a23 */ /* 0x100fe40000010804 */
[----:B------:R-:W-:Y:S02]  /*a340*/  FFMA.FTZ R127, R127, c[0x0][0x23c], -R4 ;  /* 0x00008f007f7f7a23 */ /* 0x000fe40000010804 */
[----:B------:R-:W-:Y:S01]  /*a350*/  FMUL.FTZ R4, R132, R168 ;  /* 0x000000a884047220 */ /* 0x000fe20000410000 */
[----:B------:R-:W-:Y:S01]  /*a360*/  MOV R168, R60 ;  /* 0x0000003c00a87202 */ /* 0x000fe20000000f00 */
[C---:B------:R-:W-:Y:S01]  /*a370*/  FMUL.FTZ R60, R2.reuse, R172 ;  /* 0x000000ac023c7220 */ /* 0x040fe20000410000 */
[----:B------:R-:W-:Y:S01]  /*a380*/  MOV R172, R61 ;  /* 0x0000003d00ac7202 */ /* 0x000fe20000000f00 */
[----:B------:R-:W-:Y:S01]  /*a390*/  FMUL.FTZ R61, R2, R173 ;  /* 0x000000ad023d7220 */ /* 0x000fe20000410000 */
[----:B------:R-:W-:Y:S01]  /*a3a0*/  MOV R173, R10 ;  /* 0x0000000a00ad7202 */ /* 0x000fe20000000f00 */
[C---:B------:R-:W-:Y:S01]  /*a3b0*/  FMUL.FTZ R20, R132.reuse, R160 ;  /* 0x000000a084147220 */ /* 0x040fe20000410000 */
[----:B------:R-:W3:Y:S01]  /*a3c0*/  LDL.LU R10, [R1+0x14] ;  /* 0x00001400010a7983 */ /* 0x000ee20000300800 */
[C---:B------:R-:W-:Y:S01]  /*a3d0*/  FMUL.FTZ R21, R132.reuse, R161 ;  /* 0x000000a184157220 */ /* 0x040fe20000410000 */
[----:B------:R-:W1:Y:S01]  /*a3e0*/  MUFU.EX2 R110, R15 ;  /* 0x0000000f006e7308 */ /* 0x000e620000000800 */
[C---:B------:R-:W-:Y:S01]  /*a3f0*/  FMUL.FTZ R33, R132.reuse, R157 ;  /* 0x0000009d84217220 */ /* 0x040fe20000410000 */
[----:B------:R-:W-:Y:S01]  /*a400*/  MOV R161, R59 ;  /* 0x0000003b00a17202 */ /* 0x000fe20000000f00 */
[C---:B------:R-:W-:Y:S02]  /*a410*/  FMUL.FTZ R36, R132.reuse, R152 ;  /* 0x0000009884247220 */ /* 0x040fe40000410000 */
[C---:B------:R-:W-:Y:S02]  /*a420*/  FMUL.FTZ R37, R132.reuse, R153 ;  /* 0x0000009984257220 */ /* 0x040fe40000410000 */
[C---:B------:R-:W-:Y:S01]  /*a430*/  FMUL.FTZ R49, R132.reuse, R149 ;  /* 0x0000009584317220 */ /* 0x040fe20000410000 */
[----:B------:R-:W-:Y:S01]  /*a440*/  MOV R149, R27 ;  /* 0x0000001b00957202 */ /* 0x000fe20000000f00 */
[C---:B------:R-:W-:Y:S01]  /*a450*/  FMUL.FTZ R52, R132.reuse, R144 ;  /* 0x0000009084347220 */ /* 0x040fe20000410000 */
[----:B------:R-:W-:Y:S01]  /*a460*/  MUFU.EX2 R138, R138 ;  /* 0x0000008a008a7308 */ /* 0x000fe20000000800 */
[C---:B------:R-:W-:Y:S02]  /*a470*/  FMUL.FTZ R53, R132.reuse, R145 ;  /* 0x0000009184357220 */ /* 0x040fe40000410000 */
[C---:B------:R-:W-:Y:S02]  /*a480*/  FMUL.FTZ R64, R132.reuse, R140 ;  /* 0x0000008c84407220 */ /* 0x040fe40000410000 */
[C---:B------:R-:W-:Y:S02]  /*a490*/  FMUL.FTZ R65, R132.reuse, R141 ;  /* 0x0000008d84417220 */ /* 0x040fe40000410000 */
[--C-:B------:R-:W-:Y:S01]  /*a4a0*/  FFMA.FTZ R206, R23, c[0x0][0x23c], -R137.reuse ;  /* 0x00008f0017ce7a23 */ /* 0x100fe20000010889 */
[----:B------:R-:W-:Y:S01]  /*a4b0*/  MOV R23, R48 ;  /* 0x0000003000177202 */ /* 0x000fe20000000f00 */
[----:B------:R-:W-:Y:S01]  /*a4c0*/  FMUL.FTZ R48, R132, R148 ;  /* 0x0000009484307220 */ /* 0x000fe20000410000 */
[----:B------:R-:W-:Y:S01]  /*a4d0*/  MUFU.EX2 R128, R128 ;  /* 0x0000008000807308 */ /* 0x000fe20000000800 */
[--C-:B------:R-:W-:Y:S01]  /*a4e0*/  FFMA.FTZ R117, R50, c[0x0][0x23c], -R137.reuse ;  /* 0x00008f0032757a23 */ /* 0x100fe20000010889 */
[----:B------:R-:W-:Y:S01]  /*a4f0*/  MOV R47, R23 ;  /* 0x00000017002f7202 */ /* 0x000fe20000000f00 */
[--C-:B------:R-:W-:Y:S02]  /*a500*/  FFMA.FTZ R50, R98, c[0x0][0x23c], -R137.reuse ;  /* 0x00008f0062327a23 */ /* 0x100fe40000010889 */
[----:B------:R-:W-:Y:S02]  /*a510*/  FFMA.FTZ R137, R131, c[0x0][0x23c], -R137 ;  /* 0x00008f0083897a23 */ /* 0x000fe40000010889 */
[--C-:B------:R-:W-:Y:S01]  /*a520*/  FFMA.FTZ R131, R73, c[0x0][0x23c], -R5.reuse ;  /* 0x00008f0049837a23 */ /* 0x100fe20000010805 */
[----:B------:R-:W-:Y:S01]  /*a530*/  MOV R30, R50 ;  /* 0x00000032001e7202 */ /* 0x000fe20000000f00 */
[----:B------:R-:W-:Y:S01]  /*a540*/  FFMA.FTZ R98, R40, c[0x0][0x23c], -R5 ;  /* 0x00008f0028627a23 */ /* 0x000fe20000010805 */
[----:B------:R-:W-:Y:S01]  /*a550*/  MUFU.EX2 R206, R206 ;  /* 0x000000ce00ce7308 */ /* 0x000fe20000000800 */
[C---:B------:R-:W-:Y:S02]  /*a560*/  FMUL.FTZ R5, R132.reuse, R169 ;  /* 0x000000a984057220 */ /* 0x040fe40000410000 */
[----:B------:R-:W-:Y:S02]  /*a570*/  IMAD.MOV.U32 R40, RZ, RZ, R32 ;  /* 0x000000ffff287224 */ /* 0x000fe400078e0020 */
[----:B------:R-:W-:Y:S02]  /*a580*/  FMUL.FTZ R32, R132, R156 ;  /* 0x0000009c84207220 */ /* 0x000fe40000410000 */
[----:B------:R-:W-:Y:S02]  /*a590*/  FMUL.FTZ R0, R0, c[0x0][0x23c] ;  /* 0x00008f0000007a20 */ /* 0x000fe40000410000 */
[----:B------:R-:W-:Y:S01]  /*a5a0*/  IMAD.MOV.U32 R90, RZ, RZ, R54 ;  /* 0x000000ffff5a7224 */ /* 0x000fe200078e0036 */
[----:B------:R-:W-:Y:S01]  /*a5b0*/  MUFU.EX2 R137, R137 ;  /* 0x0000008900897308 */ /* 0x000fe20000000800 */
[C---:B------:R-:W-:Y:S01]  /*a5c0*/  FMUL.FTZ R9, R2.reuse, R197 ;  /* 0x000000c502097220 */ /* 0x040fe20000410000 */
[----:B------:R-:W-:Y:S01]  /*a5d0*/  MOV R197, R12 ;  /* 0x0000000c00c57202 */ /* 0x000fe20000000f00 */
[----:B------:R-:W-:Y:S01]  /*a5e0*/  IMAD.MOV.U32 R107, RZ, RZ, R90 ;  /* 0x000000ffff6b7224 */ /* 0x000fe200078e005a */
[----:B------:R-:W-:Y:S01]  /*a5f0*/  MOV R90, R78 ;  /* 0x0000004e005a7202 */ /* 0x000fe20000000f00 */
[----:B------:R-:W-:Y:S01]  /*a600*/  IMAD.MOV.U32 R78, RZ, RZ, R62 ;  /* 0x000000ffff4e7224 */ /* 0x000fe200078e003e */
[----:B------:R-:W-:Y:S01]  /*a610*/  MOV R62, R58 ;  /* 0x0000003a003e7202 */ /* 0x000fe20000000f00 */
[----:B------:R-:W-:Y:S02]  /*a620*/  IMAD.MOV.U32 R58, RZ, RZ, R8 ;  /* 0x000000ffff3a7224 */ /* 0x000fe400078e0008 */
[C---:B------:R-:W-:Y:S01]  /*a630*/  FMUL.FTZ R12, R2.reuse, R200 ;  /* 0x000000c8020c7220 */ /* 0x040fe20000410000 */
[----:B------:R-:W1:Y:S01]  /*a640*/  MUFU.EX2 R0, R0 ;  /* 0x0000000000007308 */ /* 0x000e620000000800 */
        /* <DEDUP_REMOVED lines=13> */
[C---:B------:R-:W-:Y:S01]  /*a720*/  FMUL.FTZ R66, R133.reuse, R142 ;  /* 0x0000008e85427220 */ /* 0x040fe20000410000 */
        /* <DEDUP_REMOVED lines=37> */
[----:B------:R-:W-:Y:S01]  /*a980*/  IMAD.MOV.U32 R78, RZ, RZ, R62 ;  /* 0x000000ffff4e7224 */ /* 0x000fe200078e003e */
[----:B------:R-:W-:Y:S01]  /*a990*/  MOV R63, R59 ;  /* 0x0000003b003f7202 */ /* 0x000fe20000000f00 */
[----:B------:R-:W-:Y:S01]  /*a9a0*/  FMUL.FTZ R67, R133, R143 ;  /* 0x0000008f85437220 */ /* 0x000fe20000410000 */
        /* <DEDUP_REMOVED lines=10> */
[----:B------:R-:W-:Y:S01]  /*aa50*/  F2FP.BF16.PACK_AB R70, R95, R173 ;  /* 0x000000ad5f46723e */ /* 0x000fe200000010ff */
[C---:B------:R-:W-:Y:S01]  /*aa60*/  FMUL.FTZ R41, R2.reuse, R181 ;  /* 0x000000b502297220 */ /* 0x040fe20000410000 */
[----:B------:R-:W-:Y:S01]  /*aa70*/  MOV R43, R30 ;  /* 0x0000001e002b7202 */ /* 0x000fe20000000f00 */
[C---:B------:R-:W-:Y:S01]  /*aa80*/  FMUL.FTZ R44, R2.reuse, R184 ;  /* 0x000000b8022c7220 */ /* 0x040fe20000410000 */
[----:B------:R-:W-:Y:S01]  /*aa90*/  MOV R30, R71 ;  /* 0x00000047001e7202 */ /* 0x000fe20000000f00 */
[----:B------:R-:W-:Y:S01]  /*aaa0*/  FMUL.FTZ R45, R2, R185 ;  /* 0x000000b9022d7220 */ /* 0x000fe20000410000 */
[----:B------:R-:W-:Y:S01]  /*aab0*/  F2FP.BF16.PACK_AB R71, R226, R172 ;  /* 0x000000ace247723e */ /* 0x000fe200000010ff */
[C---:B------:R-:W-:Y:S01]  /*aac0*/  FMUL.FTZ R56, R2.reuse, R176 ;  /* 0x000000b002387220 */ /* 0x040fe20000410000 */
[----:B------:R-:W-:Y:S01]  /*aad0*/  MOV R145, R79 ;  /* 0x0000004f00917202 */ /* 0x000fe20000000f00 */
[----:B------:R-:W-:Y:S01]  /*aae0*/  FMUL.FTZ R57, R2, R177 ;  /* 0x000000b102397220 */ /* 0x000fe20000410000 */
[----:B-1----:R-:W-:Y:S01]  /*aaf0*/  F2FP.BF16.PACK_AB R79, R110, R94 ;  /* 0x0000005e6e4f723e */ /* 0x002fe200000010ff */
[----:B------:R-:W-:Y:S01]  /*ab00*/  IMAD.MOV.U32 R140, RZ, RZ, R78 ;  /* 0x000000ffff8c7224 */ /* 0x000fe200078e004e */
[----:B------:R-:W-:Y:S01]  /*ab10*/  MOV R166, R11 ;  /* 0x0000000b00a67202 */ /* 0x000fe20000000f00 */
[C---:B------:R-:W-:Y:S01]  /*ab20*/  FMUL.FTZ R11, R0.reuse, R199 ;  /* 0x000000c7000b7220 */ /* 0x040fe20000410000 */
[----:B------:R-:W-:Y:S01]  /*ab30*/  MOV R148, R160 ;  /* 0x000000a000947202 */ /* 0x000fe20000000f00 */
[----:B------:R-:W-:Y:S01]  /*ab40*/  FMUL.FTZ R14, R0, R202 ;  /* 0x000000ca000e7220 */ /* 0x000fe20000410000 */
[----:B------:R-:W-:Y:S01]  /*ab50*/  MOV R160, R77 ;  /* 0x0000004d00a07202 */ /* 0x000fe20000000f00 */
[----:B--2---:R-:W-:Y:S01]  /*ab60*/  FFMA.FTZ R132, R132, R72, R68 ;  /* 0x0000004884847223 */ /* 0x004fe20000010044 */
[----:B------:R-:W-:Y:S01]  /*ab70*/  F2FP.BF16.PACK_AB R68, R200, R68 ;  /* 0x00000044c844723e */ /* 0x000fe200000010ff */
[----:B------:R-:W1:Y:S01]  /*ab80*/  LDSM.16.MT88.4 R72, [R216+0x8000] ;  /* 0x00800000d848783b */ /* 0x000e620000004200 */
[----:B------:R-:W-:Y:S01]  /*ab90*/  F2FP.BF16.PACK_AB R77, R189, R92 ;  /* 0x0000005cbd4d723e */ /* 0x000fe200000010ff */
[C---:B------:R-:W-:Y:S01]  /*aba0*/  FMUL.FTZ R15, R0.reuse, R203 ;  /* 0x000000cb000f7220 */ /* 0x040fe20000410000 */
[----:B------:R-:W-:Y:S01]  /*abb0*/  MOV R153, R161 ;  /* 0x000000a100997202 */ /* 0x000fe20000000f00 */
[C---:B------:R-:W-:Y:S01]  /*abc0*/  FMUL.FTZ R27, R0.reuse, R191 ;  /* 0x000000bf001b7220 */ /* 0x040fe20000410000 */
[----:B------:R-:W-:Y:S01]  /*abd0*/  MOV R161, R26 ;  /* 0x0000001a00a17202 */ /* 0x000fe20000000f00 */
[C---:B------:R-:W-:Y:S01]  /*abe0*/  FMUL.FTZ R26, R0.reuse, R190 ;  /* 0x000000be001a7220 */ /* 0x040fe20000410000 */
[----:B------:R-:W-:Y:S01]  /*abf0*/  MOV R144, R30 ;  /* 0x0000001e00907202 */ /* 0x000fe20000000f00 */
[----:B------:R-:W2:Y:S01]  /*ac00*/  LDL.LU R142, [R1+0x18] ;  /* 0x00001800018e7983 */ /* 0x000ea20000300800 */
        /* <DEDUP_REMOVED lines=18> */
[----:B------:R-:W-:Y:S01]  /*ad30*/  MUFU.EX2 R140, R80 ;  /* 0x00000050008c7308 */ /* 0x000fe20000000800 */
[----:B------:R-:W-:Y:S01]  /*ad40*/  MOV R148, R122 ;  /* 0x0000007a00947202 */ /* 0x000fe20000000f00 */
[C---:B------:R-:W-:Y:S01]  /*ad50*/  FMUL.FTZ R58, R0.reuse, R178 ;  /* 0x000000b2003a7220 */ /* 0x040fe20000410000 */
[----:B------:R-:W-:Y:S01]  /*ad60*/  MOV R163, R141 ;  /* 0x0000008d00a37202 */ /* 0x000fe20000000f00 */
[----:B------:R-:W-:Y:S01]  /*ad70*/  FMUL.FTZ R63, R0, R175 ;  /* 0x000000af003f7220 */ /* 0x000fe20000410000 */
[----:B------:R-:W-:Y:S01]  /*ad80*/  MOV R199, R229 ;  /* 0x000000e500c77202 */ /* 0x000fe20000000f00 */
[----:B------:R-:W-:Y:S01]  /*ad90*/  FADD.FTZ R132, R200, R132 ;  /* 0x00000084c8847221 */ /* 0x000fe20000010000 */
[----:B------:R1:W5:Y:S01]  /*ada0*/  LDL.LU R229, [R1+0x98] ;  /* 0x0000980001e57983 */ /* 0x0003620000300800 */
[----:B------:R-:W-:Y:S01]  /*adb0*/  MOV R193, R148 ;  /* 0x0000009400c17202 */ /* 0x000fe20000000f00 */
[----:B------:R-:W-:Y:S01]  /*adc0*/  IMAD.MOV.U32 R176, RZ, RZ, R158 ;  /* 0x000000ffffb07224 */ /* 0x000fe200078e009e */
[----:B------:R-:W-:Y:S01]  /*add0*/  MUFU.EX2 R122, R82 ;  /* 0x00000052007a7308 */ /* 0x000fe20000000800 */
[----:B------:R-:W-:Y:S01]  /*ade0*/  MOV R162, R59 ;  /* 0x0000003b00a27202 */ /* 0x000fe20000000f00 */
[C---:B------:R-:W-:Y:S01]  /*adf0*/  FMUL.FTZ R59, R0.reuse, R179 ;  /* 0x000000b3003b7220 */ /* 0x040fe20000410000 */
[----:B------:R-:W-:Y:S01]  /*ae00*/  MOV R170, R62 ;  /* 0x0000003e00aa7202 */ /* 0x000fe20000000f00 */
[----:B------:R-:W-:Y:S01]  /*ae10*/  FMUL.FTZ R62, R0, R174 ;  /* 0x000000ae003e7220 */ /* 0x000fe20000410000 */
[----:B------:R-:W-:Y:S02]  /*ae20*/  MOV R196, R145 ;  /* 0x0000009100c47202 */ /* 0x000fe40000000f00 */
[----:B------:R-:W-:Y:S02]  /*ae30*/  MOV R146, R170 ;  /* 0x000000aa00927202 */ /* 0x000fe40000000f00 */
[----:B------:R-:W-:Y:S01]  /*ae40*/  MOV R170, R153 ;  /* 0x0000009900aa7202 */ /* 0x000fe20000000f00 */
[----:B------:R-:W-:Y:S01]  /*ae50*/  MUFU.EX2 R123, R99 ;  /* 0x00000063007b7308 */ /* 0x000fe20000000800 */
[----:B------:R-:W-:Y:S01]  /*ae60*/  MOV R153, R107 ;  /* 0x0000006b00997202 */ /* 0x000fe20000000f00 */
[----:B------:R-:W-:Y:S01]  /*ae70*/  IMAD.MOV.U32 R188, RZ, RZ, R196 ;  /* 0x000000ffffbc7224 */ /* 0x000fe200078e00c4 */
[----:B------:R-:W-:Y:S02]  /*ae80*/  MOV R196, R149 ;  /* 0x0000009500c47202 */ /* 0x000fe40000000f00 */
[----:B------:R-:W-:Y:S02]  /*ae90*/  MOV R177, R153 ;  /* 0x0000009900b17202 */ /* 0x000fe40000000f00 */
[----:B------:R-:W-:Y:S02]  /*aea0*/  MOV R200, R146 ;  /* 0x0000009200c87202 */ /* 0x000fe40000000f00 */
[----:B------:R-:W-:Y:S01]  /*aeb0*/  MOV R146, R144 ;  /* 0x0000009000927202 */ /* 0x000fe20000000f00 */
[----:B------:R-:W-:Y:S10]  /*aec0*/  MUFU.EX2 R99, R83 ;  /* 0x0000005300637308 */ /* 0x000ff40000000800 */
[----:B------:R-:W-:Y:S01]  /*aed0*/  MUFU.EX2 R141, R97 ;  /* 0x00000061008d7308 */ /* 0x000fe20000000800 */
[----:B----4-:R-:W-:Y:S01]  /*aee0*/  FFMA.FTZ R133, R133, R13, R69 ;  /* 0x0000000d85857223 */ /* 0x010fe20000010045 */
[C---:B------:R-:W-:Y:S01]  /*aef0*/  F2FP.BF16.PACK_AB R69, R197.reuse, R69 ;  /* 0x00000045c545723e */ /* 0x040fe200000010ff */
[C---:B------:R-:W-:Y:S07]  /*af00*/  FMUL.FTZ R13, R2.reuse, R201 ;  /* 0x000000c9020d7220 */ /* 0x040fee0000410000 */
[----:B------:R4:W-:Y:S01]  /*af10*/  MUFU.EX2 R97, R81 ;  /* 0x0000005100617308 */ /* 0x0009e20000000800 */
[----:B------:R-:W-:Y:S01]  /*af20*/  MOV R201, R143 ;  /* 0x0000008f00c97202 */ /* 0x000fe20000000f00 */
[----:B------:R-:W-:Y:S02]  /*af30*/  FADD.FTZ R133, R197, R133 ;  /* 0x00000085c5857221 */ /* 0x000fe40000010000 */
[----:B------:R-:W-:Y:S01]  /*af40*/  IMAD.MOV.U32 R197, RZ, RZ, R161 ;  /* 0x000000ffffc57224 */ /* 0x000fe200078e00a1 */
[-C--:B-1----:R-:W-:Y:S01]  /*af50*/  HMMA.16816.F32.BF16 R4, R68, R72.reuse, R4 ;  /* 0x000000484404723c */ /* 0x082fe20000041804 */
[----:B------:R-:W-:Y:S04]  /*af60*/  MOV R161, R160 ;  /* 0x000000a000a17202 */ /* 0x000fe80000000f00 */
[----:B------:R-:W-:Y:S10]  /*af70*/  MUFU.EX2 R143, R86 ;  /* 0x00000056008f7308 */ /* 0x000ff40000000800 */
[----:B------:R-:W-:Y:S01]  /*af80*/  MUFU.EX2 R148, R88 ;  /* 0x0000005800947308 */ /* 0x000fe20000000800 */
[----:B----4-:R-:W-:Y:S09]  /*af90*/  LDSM.16.MT88.4 R80, [R216+0x8800] ;  /* 0x00880000d850783b */ /* 0x010ff20000004200 */
[----:B------:R-:W-:Y:S10]  /*afa0*/  MUFU.EX2 R153, R89 ;  /* 0x0000005900997308 */ /* 0x000ff40000000800 */
[----:B------:R-:W-:Y:S10]  /*afb0*/  MUFU.EX2 R149, R112 ;  /* 0x0000007000957308 */ /* 0x000ff40000000800 */
[----:B------:R-:W-:Y:S10]  /*afc0*/  MUFU.EX2 R178, R227 ;  /* 0x000000e300b27308 */ /* 0x000ff40000000800 */
[----:B------:R-:W1:Y:S10]  /*afd0*/  MUFU.EX2 R107, R101 ;  /* 0x00000065006b7308 */ /* 0x000e740000000800 */
[----:B------:R-:W-:Y:S10]  /*afe0*/  MUFU.EX2 R101, R85 ;  /* 0x0000005500657308 */ /* 0x000ff40000000800 */
[----:B------:R-:W-:Y:S01]  /*aff0*/  MUFU.EX2 R144, R103 ;  /* 0x0000006700907308 */ /* 0x000fe20000000800 */
[----:B---3--:R-:W-:Y:S01]  /*b000*/  FFMA.FTZ R2, R2, R10, R76 ;  /* 0x0000000a02027223 */ /* 0x008fe2000001004c */
[----:B------:R-:W-:Y:S01]  /*b010*/  F2FP.BF16.PACK_AB R76, R192, R76 ;  /* 0x0000004cc04c723e */ /* 0x000fe200000010ff */
[C---:B------:R-:W-:Y:S02]  /*b020*/  FMUL.FTZ R10, R0.reuse, R198 ;  /* 0x000000c6000a7220 */ /* 0x040fe40000410000 */
[----:B------:R-:W-:Y:S01]  /*b030*/  IMAD.MOV.U32 R198, RZ, RZ, R152 ;  /* 0x000000ffffc67224 */ /* 0x000fe200078e0098 */
[----:B------:R-:W-:Y:S01]  /*b040*/  MOV R152, R157 ;  /* 0x0000009d00987202 */ /* 0x000fe20000000f00 */
[----:B------:R-:W-:Y:S03]  /*b050*/  IMAD.MOV.U32 R157, RZ, RZ, R31 ;  /* 0x000000ffff9d7224 */ /* 0x000fe600078e001f */
[----:B------:R-:W-:Y:S01]  /*b060*/  MUFU.EX2 R180, R105 ;  /* 0x0000006900b47308 */ /* 0x000fe20000000800 */
[C---:B------:R-:W-:Y:S01]  /*b070*/  FMUL.FTZ R31, R0.reuse, R195 ;  /* 0x000000c3001f7220 */ /* 0x040fe20000410000 */
[----:B------:R-:W-:Y:S02]  /*b080*/  F2FP.BF16.PACK_AB R78, R111, R198 ;  /* 0x000000c66f4e723e */ /* 0x000fe400000010ff */
[----:B------:R-:W-:Y:S02]  /*b090*/  MOV R154, R152 ;  /* 0x00000098009a7202 */ /* 0x000fe40000000f00 */
[----:B------:R-:W-:Y:S03]  /*b0a0*/  MOV R152, R106 ;  /* 0x0000006a00987202 */ /* 0x000fe60000000f00 */
[C---:B------:R-:W-:Y:S01]  /*b0b0*/  HMMA.16816.F32.BF16 R8, R76.reuse, R72, R8 ;  /* 0x000000484c08723c */ /* 0x040fe20000041808 */
[----:B------:R-:W3:Y:S01]  /*b0c0*/  MUFU.EX2 R106, R84 ;  /* 0x00000054006a7308 */ /* 0x000ee20000000800 */
[----:B------:R-:W-:Y:S06]  /*b0d0*/  MOV R158, R152 ;  /* 0x00000098009e7202 */ /* 0x000fec0000000f00 */
[-C--:B------:R-:W-:Y:S03]  /*b0e0*/  HMMA.16816.F32.BF16 R12, R76, R74.reuse, R12 ;  /* 0x0000004a4c0c723c */ /* 0x080fe6000004180c */
[----:B------:R-:W-:Y:S05]  /*b0f0*/  MUFU.EX2 R181, R104 ;  /* 0x0000006800b57308 */ /* 0x000fea0000000800 */
[C---:B------:R-:W-:Y:S01]  /*b100*/  HMMA.16816.F32.BF16 R16, R68.reuse, R74, R16 ;  /* 0x0000004a4410723c */ /* 0x040fe20000041810 */
[----:B------:R-:W4:Y:S04]  /*b110*/  LDSM.16.MT88.4 R72, [R219+0x8000] ;  /* 0x00800000db48783b */ /* 0x000f280000004200 */
[----:B------:R-:W-:Y:S10]  /*b120*/  MUFU.EX2 R214, R214 ;  /* 0x000000d600d67308 */ /* 0x000ff40000000800 */
[----:B------:R-:W-:Y:S10]  /*b130*/  MUFU.EX2 R213, R213 ;  /* 0x000000d500d57308 */ /* 0x000ff40000000800 */
[----:B------:R-:W-:Y:S10]  /*b140*/  MUFU.EX2 R145, R117 ;  /* 0x0000007500917308 */ /* 0x000ff40000000800 */
[----:B------:R-:W-:Y:S01]  /*b150*/  MUFU.EX2 R147, R116 ;  /* 0x0000007400937308 */ /* 0x000fe20000000800 */
[-C--:B----4-:R-:W-:Y:S09]  /*b160*/  HMMA.16816.F32.BF16 R20, R68, R72.reuse, R20 ;  /* 0x000000484414723c */ /* 0x090ff20000041814 */
[----:B------:R-:W-:Y:S01]  /*b170*/  MUFU.EX2 R98, R98 ;  /* 0x0000006200627308 */ /* 0x000fe20000000800 */
[C---:B------:R-:W-:Y:S09]  /*b180*/  HMMA.16816.F32.BF16 R24, R76.reuse, R72, R24 ;  /* 0x000000484c18723c */ /* 0x040ff20000041818 */
[----:B------:R-:W-:Y:S01]  /*b190*/  MUFU.EX2 R187, R93 ;  /* 0x0000005d00bb7308 */ /* 0x000fe20000000800 */
[-C--:B------:R-:W-:Y:S08]  /*b1a0*/  HMMA.16816.F32.BF16 R28, R76, R74.reuse, R28 ;  /* 0x0000004a4c1c723c */ /* 0x080ff0000004181c */
[C---:B------:R-:W-:Y:S01]  /*b1b0*/  HMMA.16816.F32.BF16 R32, R68.reuse, R74, R32 ;  /* 0x0000004a4420723c */ /* 0x040fe20000041820 */
[----:B------:R-:W4:Y:S01]  /*b1c0*/  LDSM.16.MT88.4 R72, [R217+0x8000] ;  /* 0x00800000d948783b */ /* 0x000f220000004200 */
[----:B------:R1:W-:Y:S10]  /*b1d0*/  MUFU.EX2 R179, R199 ;  /* 0x000000c700b37308 */ /* 0x0003f40000000800 */
[----:B------:R-:W-:Y:S10]  /*b1e0*/  MUFU.EX2 R243, R243 ;  /* 0x000000f300f37308 */ /* 0x000ff40000000800 */
[----:B------:R-:W-:Y:S01]  /*b1f0*/  MUFU.EX2 R242, R242 ;  /* 0x000000f200f27308 */ /* 0x000fe20000000800 */
[----:B-1----:R-:W-:Y:S01]  /*b200*/  IMAD.MOV.U32 R199, RZ, RZ, R177 ;  /* 0x000000ffffc77224 */ /* 0x002fe200078e00b1 */
[----:B------:R-:W-:Y:S02]  /*b210*/  MOV R177, R176 ;  /* 0x000000b000b17202 */ /* 0x000fe40000000f00 */
[----:B------:R-:W-:Y:S02]  /*b220*/  MOV R176, R200 ;  /* 0x000000c800b07202 */ /* 0x000fe40000000f00 */
[----:B------:R-:W-:Y:S04]  /*b230*/  MOV R200, R146 ;  /* 0x0000009200c87202 */ /* 0x000fe80000000f00 */
[----:B------:R-:W-:Y:S01]  /*b240*/  MUFU.EX2 R211, R211 ;  /* 0x000000d300d37308 */ /* 0x000fe20000000800 */
[----:B------:R-:W-:Y:S01]  /*b250*/  MOV R146, R151 ;  /* 0x0000009700927202 */ /* 0x000fe20000000f00 */
[----:B------:R-:W-:Y:S01]  /*b260*/  IMAD.MOV.U32 R151, RZ, RZ, R150 ;  /* 0x000000ffff977224 */ /* 0x000fe200078e0096 */
[----:B------:R-:W-:Y:S02]  /*b270*/  MOV R150, R228 ;  /* 0x000000e400967202 */ /* 0x000fe40000000f00 */
[----:B------:R1:W5:Y:S01]  /*b280*/  LDL.LU R228, [R1+0x94] ;  /* 0x0000940001e47983 */ /* 0x0003620000300800 */
[-C--:B----4-:R-:W-:Y:S03]  /*b290*/  HMMA.16816.F32.BF16 R36, R68, R72.reuse, R36 ;  /* 0x000000484424723c */ /* 0x090fe60000041824 */
[----:B------:R1:W5:Y:S01]  /*b2a0*/  LDL.LU R227, [R1+0x90] ;  /* 0x0000900001e37983 */ /* 0x0003620000300800 */
[----:B------:R-:W-:Y:S01]  /*b2b0*/  MUFU.EX2 R210, R210 ;  /* 0x000000d200d27308 */ /* 0x000fe20000000800 */
[----:B--2---:R-:W-:Y:S03]  /*b2c0*/  FFMA.FTZ R0, R0, R142, R92 ;  /* 0x0000008e00007223 */ /* 0x004fe6000001005c */
[C---:B------:R-:W-:Y:S01]  /*b2d0*/  HMMA.16816.F32.BF16 R40, R76.reuse, R72, R40 ;  /* 0x000000484c28723c */ /* 0x040fe20000041828 */
[----:B------:R-:W-:Y:S05]  /*b2e0*/  FADD.FTZ R92, R192, R2 ;  /* 0x00000002c05c7221 */ /* 0x000fea0000010000 */
[----:B------:R-:W2:Y:S01]  /*b2f0*/  MUFU.EX2 R142, R96 ;  /* 0x00000060008e7308 */ /* 0x000ea20000000800 */
[----:B------:R-:W-:Y:S01]  /*b300*/  FADD.FTZ R2, R172, R133 ;  /* 0x00000085ac027221 */ /* 0x000fe20000010000 */
[----:B------:R-:W-:Y:S01]  /*b310*/  MOV R192, R154 ;  /* 0x0000009a00c07202 */ /* 0x000fe20000000f00 */
[----:B------:R-:W-:Y:S01]  /*b320*/  FADD.FTZ R0, R189, R0 ;  /* 0x00000000bd007221 */ /* 0x000fe20000010000 */
[-C--:B------:R-:W-:Y:S02]  /*b330*/  HMMA.16816.F32.BF16 R44, R76, R74.reuse, R44 ;  /* 0x0000004a4c2c723c */ /* 0x080fe4000004182c */
[----:B------:R-:W-:Y:S01]  /*b340*/  MOV R172, R177 ;  /* 0x000000b100ac7202 */ /* 0x000fe20000000f00 */
[----:B------:R-:W-:Y:S01]  /*b350*/  FADD.FTZ R0, R94, R0 ;  /* 0x000000005e007221 */ /* 0x000fe20000010000 */
[----:B------:R-:W-:Y:S02]  /*b360*/  MOV R177, R176 ;  /* 0x000000b000b17202 */ /* 0x000fe40000000f00 */
[----:B------:R4:W1:Y:S01]  /*b370*/  MUFU.EX2 R96, R87 ;  /* 0x0000005700607308 */ /* 0x0008620000000800 */
[----:B------:R-:W-:Y:S01]  /*b380*/  FADD.FTZ R94, R226, R2 ;  /* 0x00000002e25e7221 */ /* 0x000fe20000010000 */
[C---:B------:R-:W-:Y:S01]  /*b390*/  HMMA.16816.F32.BF16 R48, R68.reuse, R74, R48 ;  /* 0x0000004a4430723c */ /* 0x040fe20000041830 */
[----:B------:R-:W1:Y:S03]  /*b3a0*/  LDSM.16.MT88.4 R72, [R218+0x8000] ;  /* 0x00800000da48783b */ /* 0x000e660000004200 */
[----:B------:R-:W-:Y:S01]  /*b3b0*/  MOV R176, R200 ;  /* 0x000000c800b07202 */ /* 0x000fe20000000f00 */
[----:B------:R-:W-:Y:S01]  /*b3c0*/  IMAD.MOV.U32 R200, RZ, RZ, R151 ;  /* 0x000000ffffc87224 */ /* 0x000fe200078e0097 */
[----:B------:R-:W-:Y:S02]  /*b3d0*/  MOV R151, R91 ;  /* 0x0000005b00977202 */ /* 0x000fe40000000f00 */
[----:B------:R-:W-:Y:S01]  /*b3e0*/  MUFU.EX2 R241, R241 ;  /* 0x000000f100f17308 */ /* 0x000fe20000000800 */
[----:B------:R1:W5:Y:S03]  /*b3f0*/  LDL.LU R226, [R1+0x8c] ;  /* 0x00008c0001e27983 */ /* 0x0003660000300800 */
[----:B------:R-:W-:Y:S02]  /*b400*/  MOV R189, R188 ;  /* 0x000000bc00bd7202 */ /* 0x000fe40000000f00 */
[----:B------:R-:W-:Y:S04]  /*b410*/  MOV R188, R155 ;  /* 0x0000009b00bc7202 */ /* 0x000fe80000000f00 */
[----:B------:R-:W-:Y:S01]  /*b420*/  MUFU.EX2 R105, R151 ;  /* 0x0000009700697308 */ /* 0x000fe20000000800 */
[----:B----4-:R-:W-:Y:S09]  /*b430*/  LDSM.16.MT88.4 R84, [R219+0x9000] ;  /* 0x00900000db54783b */ /* 0x010ff20000004200 */
[----:B------:R-:W-:Y:S10]  /*b440*/  MUFU.EX2 R155, R113 ;  /* 0x00000071009b7308 */ /* 0x000ff40000000800 */
[----:B------:R-:W-:Y:S01]  /*b450*/  MUFU.EX2 R240, R240 ;  /* 0x000000f000f07308 */ /* 0x000fe20000000800 */
[-C--:B-1----:R-:W-:Y:S09]  /*b460*/  HMMA.16816.F32.BF16 R52, R68, R72.reuse, R52 ;  /* 0x000000484434723c */ /* 0x082ff20000041834 */
[----:B------:R-:W-:Y:S01]  /*b470*/  MUFU.EX2 R160, R209 ;  /* 0x000000d100a07308 */ /* 0x000fe20000000800 */
[C---:B------:R-:W-:Y:S07]  /*b480*/  HMMA.16816.F32.BF16 R56, R76.reuse, R72, R56 ;  /* 0x000000484c38723c */ /* 0x040fee0000041838 */
[----:B------:R-:W-:Y:S01]  /*b490*/  F2FP.BF16.PACK_AB R72, R107, R102 ;  /* 0x000000666b48723e */ /* 0x000fe200000010ff */
[-C--:B------:R-:W-:Y:S01]  /*b4a0*/  HMMA.16816.F32.BF16 R60, R76, R74.reuse, R60 ;  /* 0x0000004a4c3c723c */ /* 0x080fe2000004183c */
[----:B------:R-:W1:Y:S01]  /*b4b0*/  LDSM.16.MT88.4 R76, [R219+0x8800] ;  /* 0x00880000db4c783b */ /* 0x000e620000004200 */
[----:B------:R-:W-:Y:S02]  /*b4c0*/  MUFU.EX2 R154, R115 ;  /* 0x00000073009a7308 */ /* 0x000fe40000000800 */
[----:B---3--:R-:W-:Y:S04]  /*b4d0*/  F2FP.BF16.PACK_AB R73, R106, R101 ;  /* 0x000000656a49723e */ /* 0x008fe800000010ff */
[----:B------:R-:W-:Y:S04]  /*b4e0*/  HMMA.16816.F32.BF16 R64, R68, R74, R64 ;  /* 0x0000004a4440723c */ /* 0x000fe80000041840 */
[----:B------:R-:W-:Y:S03]  /*b4f0*/  MUFU.EX2 R185, R119 ;  /* 0x0000007700b97308 */ /* 0x000fe60000000800 */
[----:B------:R-:W-:Y:S02]  /*b500*/  F2FP.BF16.PACK_AB R68, R238, R239 ;  /* 0x000000efee44723e */ /* 0x000fe400000010ff */
[----:B------:R-:W-:Y:S03]  /*b510*/  F2FP.BF16.PACK_AB R69, R206, R207 ;  /* 0x000000cfce45723e */ /* 0x000fe600000010ff */
[----:B------:R-:W-:Y:S02]  /*b520*/  F2FP.BF16.PACK_AB R70, R236, R237 ;  /* 0x000000edec46723e */ /* 0x000fe400000010ff */
[----:B------:R-:W-:Y:S01]  /*b530*/  F2FP.BF16.PACK_AB R71, R204, R205 ;  /* 0x000000cdcc47723e */ /* 0x000fe200000010ff */
[----:B------:R-:W-:Y:S01]  /*b540*/  MUFU.EX2 R152, R109 ;  /* 0x0000006d00987308 */ /* 0x000fe20000000800 */
[----:B------:R-:W-:Y:S02]  /*b550*/  F2FP.BF16.PACK_AB R74, R123, R100 ;  /* 0x000000647b4a723e */ /* 0x000fe400000010ff */
[----:B------:R-:W-:Y:S03]  /*b560*/  F2FP.BF16.PACK_AB R75, R122, R99 ;  /* 0x000000637a4b723e */ /* 0x000fe600000010ff */
[-C--:B------:R-:W-:Y:S04]  /*b570*/  HMMA.16816.F32.BF16 R4, R68, R80.reuse, R4 ;  /* 0x000000504404723c */ /* 0x080fe80000041804 */
[----:B------:R-:W-:Y:S04]  /*b580*/  MUFU.EX2 R182, R108 ;  /* 0x0000006c00b67308 */ /* 0x000fe80000000800 */
[C---:B------:R-:W-:Y:S06]  /*b590*/  HMMA.16816.F32.BF16 R8, R72.reuse, R80, R8 ;  /* 0x000000504808723c */ /* 0x040fec0000041808 */
[----:B------:R-:W-:Y:S02]  /*b5a0*/  MUFU.EX2 R252, R252 ;  /* 0x000000fc00fc7308 */ /* 0x000fe40000000800 */
[-C--:B------:R-:W-:Y:S08]  /*b5b0*/  HMMA.16816.F32.BF16 R12, R72, R82.reuse, R12 ;  /* 0x00000052480c723c */ /* 0x080ff0000004180c */
[C---:B------:R-:W-:Y:S01]  /*b5c0*/  HMMA.16816.F32.BF16 R16, R68.reuse, R82, R16 ;  /* 0x000000524410723c */ /* 0x040fe20000041810 */
[----:B------:R-:W3:Y:S01]  /*b5d0*/  LDSM.16.MT88.4 R80, [R217+0x8800] ;  /* 0x00880000d950783b */ /* 0x000ee20000004200 */
[----:B------:R-:W-:Y:S06]  /*b5e0*/  MUFU.EX2 R251, R251 ;  /* 0x000000fb00fb7308 */ /* 0x000fec0000000800 */
[-C--:B-1----:R-:W-:Y:S04]  /*b5f0*/  HMMA.16816.F32.BF16 R20, R68, R76.reuse, R20 ;  /* 0x0000004c4414723c */ /* 0x082fe80000041814 */
[----:B------:R-:W-:Y:S04]  /*b600*/  MUFU.EX2 R247, R247 ;  /* 0x000000f700f77308 */ /* 0x000fe80000000800 */
[C---:B------:R-:W-:Y:S06]  /*b610*/  HMMA.16816.F32.BF16 R24, R72.reuse, R76, R24 ;  /* 0x0000004c4818723c */ /* 0x040fec0000041818 */
[----:B------:R-:W-:Y:S02]  /*b620*/  MUFU.EX2 R246, R246 ;  /* 0x000000f600f67308 */ /* 0x000fe40000000800 */
[-C--:B------:R-:W-:Y:S08]  /*b630*/  HMMA.16816.F32.BF16 R28, R72, R78.reuse, R28 ;  /* 0x0000004e481c723c */ /* 0x080ff0000004181c */
[C---:B------:R-:W-:Y:S01]  /*b640*/  HMMA.16816.F32.BF16 R32, R68.reuse, R78, R32 ;  /* 0x0000004e4420723c */ /* 0x040fe20000041820 */
[----:B------:R-:W1:Y:S01]  /*b650*/  LDSM.16.MT88.4 R76, [R218+0x8800] ;  /* 0x00880000da4c783b */ /* 0x000e620000004200 */
[----:B------:R-:W-:Y:S06]  /*b660*/  MUFU.EX2 R250, R250 ;  /* 0x000000fa00fa7308 */ /* 0x000fec0000000800 */
[-C--:B---3--:R-:W-:Y:S04]  /*b670*/  HMMA.16816.F32.BF16 R36, R68, R80.reuse, R36 ;  /* 0x000000504424723c */ /* 0x088fe80000041824 */
[----:B------:R-:W-:Y:S04]  /*b680*/  MUFU.EX2 R249, R249 ;  /* 0x000000f900f97308 */ /* 0x000fe80000000800 */
[C---:B------:R-:W-:Y:S06]  /*b690*/  HMMA.16816.F32.BF16 R40, R72.reuse, R80, R40 ;  /* 0x000000504828723c */ /* 0x040fec0000041828 */
[----:B------:R-:W-:Y:S02]  /*b6a0*/  MUFU.EX2 R245, R245 ;  /* 0x000000f500f57308 */ /* 0x000fe40000000800 */
[-C--:B------:R-:W-:Y:S08]  /*b6b0*/  HMMA.16816.F32.BF16 R44, R72, R82.reuse, R44 ;  /* 0x00000052482c723c */ /* 0x080ff0000004182c */
[----:B------:R-:W-:Y:S01]  /*b6c0*/  MUFU.EX2 R244, R244 ;  /* 0x000000f400f47308 */ /* 0x000fe20000000800 */
[C---:B------:R-:W-:Y:S01]  /*b6d0*/  HMMA.16816.F32.BF16 R48, R68.reuse, R82, R48 ;  /* 0x000000524430723c */ /* 0x040fe20000041830 */
[----:B------:R-:W3:Y:S07]  /*b6e0*/  LDSM.16.MT88.4 R80, [R216+0x9000] ;  /* 0x00900000d850783b */ /* 0x000eee0000004200 */
[-C--:B-1----:R-:W-:Y:S01]  /*b6f0*/  HMMA.16816.F32.BF16 R52, R68, R76.reuse, R52 ;  /* 0x0000004c4434723c */ /* 0x082fe20000041834 */
[----:B------:R-:W-:Y:S07]  /*b700*/  MUFU.EX2 R212, R212 ;  /* 0x000000d400d47308 */ /* 0x000fee0000000800 */
[C---:B------:R-:W-:Y:S03]  /*b710*/  HMMA.16816.F32.BF16 R56, R72.reuse, R76, R56 ;  /* 0x0000004c4838723c */ /* 0x040fe60000041838 */
[----:B------:R-:W-:Y:S04]  /*b720*/  MUFU.EX2 R183, R131 ;  /* 0x0000008300b77308 */ /* 0x000fe80000000800 */
[----:B------:R-:W-:Y:S01]  /*b730*/  FADD.FTZ R76, R173, R132 ;  /* 0x00000084ad4c7221 */ /* 0x000fe20000010000 */
[-C--:B------:R-:W-:Y:S01]  /*b740*/  HMMA.16816.F32.BF16 R60, R72, R78.reuse, R60 ;  /* 0x0000004e483c723c */ /* 0x080fe2000004183c */
[----:B------:R-:W-:Y:S03]  /*b750*/  MOV R173, R150 ;  /* 0x0000009600ad7202 */ /* 0x000fe60000000f00 */
[----:B------:R-:W-:Y:S01]  /*b760*/  MOV R150, R90 ;  /* 0x0000005a00967202 */ /* 0x000fe20000000f00 */
[----:B------:R-:W-:Y:S01]  /*b770*/  FADD.FTZ R95, R95, R76 ;  /* 0x0000004c5f5f7221 */ /* 0x000fe20000010000 */
[----:B------:R-:W1:Y:S01]  /*b780*/  LDSM.16.MT88.4 R88, [R217+0x9000] ;  /* 0x00900000d958783b */ /* 0x000e620000004200 */
[----:B------:R-:W-:Y:S01]  /*b790*/  F2FP.BF16.PACK_AB R73, R140, R97 ;  /* 0x000000618c49723e */ /* 0x000fe200000010ff */
[----:B------:R-:W-:Y:S01]  /*b7a0*/  HMMA.16816.F32.BF16 R64, R68, R78, R64 ;  /* 0x0000004e4440723c */ /* 0x000fe20000041840 */
[----:B------:R-:W-:Y:S01]  /*b7b0*/  FADD.FTZ R72, R198, R92 ;  /* 0x0000005cc6487221 */ /* 0x000fe20000010000 */
[----:B------:R-:W-:Y:S02]  /*b7c0*/  MUFU.EX2 R186, R130 ;  /* 0x0000008200ba7308 */ /* 0x000fe40000000800 */
[----:B--2---:R-:W-:Y:S01]  /*b7d0*/  F2FP.BF16.PACK_AB R74, R144, R142 ;  /* 0x0000008e904a723e */ /* 0x004fe200000010ff */
[----:B------:R-:W-:Y:S01]  /*b7e0*/  FADD.FTZ R93, R111, R72 ;  /* 0x000000486f5d7221 */ /* 0x000fe20000010000 */
[----:B------:R-:W-:Y:S01]  /*b7f0*/  F2FP.BF16.PACK_AB R72, R141, R98 ;  /* 0x000000628d48723e */ /* 0x000fe200000010ff */
[----:B------:R-:W2:Y:S01]  /*b800*/  LDSM.16.MT88.4 R76, [R218+0x9000] ;  /* 0x00900000da4c783b */ /* 0x000ea20000004200 */
[----:B------:R-:W-:Y:S01]  /*b810*/  F2FP.BF16.PACK_AB R68, R215, R235 ;  /* 0x000000ebd744723e */ /* 0x000fe200000010ff */
[----:B------:R-:W-:Y:S03]  /*b820*/  FADD.FTZ R2, R239, R95 ;  /* 0x0000005fef027221 */ /* 0x000fe60000010000 */
[----:B------:R-:W-:Y:S01]  /*b830*/  F2FP.BF16.PACK_AB R69, R128, R129 ;  /* 0x000000818045723e */ /* 0x000fe200000010ff */
[----:B------:R-:W-:Y:S01]  /*b840*/  MUFU.EX2 R95, R156 ;  /* 0x0000009c005f7308 */ /* 0x000fe20000000800 */
[----:B------:R-:W-:Y:S01]  /*b850*/  F2FP.BF16.PACK_AB R70, R213, R214 ;  /* 0x000000d6d546723e */ /* 0x000fe200000010ff */
[----:B------:R-:W-:Y:S01]  /*b860*/  IMAD.MOV.U32 R239, RZ, RZ, R168 ;  /* 0x000000ffffef7224 */ /* 0x000fe200078e00a8 */
[----:B------:R-:W-:Y:S01]  /*b870*/  F2FP.BF16.PACK_AB R71, R147, R145 ;  /* 0x000000919347723e */ /* 0x000fe200000010ff */
[----:B------:R-:W-:Y:S01]  /*b880*/  FADD.FTZ R92, R110, R0 ;  /* 0x000000006e5c7221 */ /* 0x000fe20000010000 */
[----:B------:R-:W-:Y:S01]  /*b890*/  F2FP.BF16.PACK_AB R75, R143, R96 ;  /* 0x000000608f4b723e */ /* 0x000fe200000010ff */
[----:B------:R-:W-:Y:S01]  /*b8a0*/  FADD.FTZ R0, R207, R94 ;  /* 0x0000005ecf007221 */ /* 0x000fe20000010000 */
[----:B------:R-:W-:Y:S01]  /*b8b0*/  IADD3 R239, R239, -0x1, RZ ;  /* 0xffffffffefef7810 */ /* 0x000fe20007ffe0ff */
[----:B------:R-:W-:Y:S01]  /*b8c0*/  FADD.FTZ R2, R238, R2 ;  /* 0x00000002ee027221 */ /* 0x000fe20000010000 */
[----:B------:R-:W-:Y:S01]  /*b8d0*/  MOV R198, R173 ;  /* 0x000000ad00c67202 */ /* 0x000fe20000000f00 */
[-C--:B---3--:R-:W-:Y:S01]  /*b8e0*/  HMMA.16816.F32.BF16 R4, R68, R80.reuse, R4 ;  /* 0x000000504404723c */ /* 0x088fe20000041804 */
[----:B------:R-:W-:Y:S01]  /*b8f0*/  IMAD.MOV.U32 R173, RZ, RZ, R172 ;  /* 0x000000ffffad7224 */ /* 0x000fe200078e00ac */
[----:B------:R-:W-:Y:S01]  /*b900*/  MOV R172, R193 ;  /* 0x000000c100ac7202 */ /* 0x000fe20000000f00 */
[----:B------:R-:W-:Y:S01]  /*b910*/  MUFU.EX2 R209, R118 ;  /* 0x0000007600d17308 */ /* 0x000fe20000000800 */
[----:B------:R-:W-:Y:S01]  /*b920*/  MOV R193, R225 ;  /* 0x000000e100c17202 */ /* 0x000fe20000000f00 */
[----:B------:R-:W-:Y:S01]  /*b930*/  FADD.FTZ R0, R206, R0 ;  /* 0x00000000ce007221 */ /* 0x000fe20000010000 */
[----:B------:R3:W5:Y:S01]  /*b940*/  LDL.LU R225, [R1+0x88] ;  /* 0x0000880001e17983 */ /* 0x0007620000300800 */
[----:B------:R-:W-:Y:S01]  /*b950*/  FADD.FTZ R2, R237, R2 ;  /* 0x00000002ed027221 */ /* 0x000fe20000010000 */
[C---:B------:R-:W-:Y:S01]  /*b960*/  HMMA.16816.F32.BF16 R8, R72.reuse, R80, R8 ;  /* 0x000000504808723c */ /* 0x040fe20000041808 */
[----:B------:R-:W-:Y:S03]  /*b970*/  FADD.FTZ R0, R205, R0 ;  /* 0x00000000cd007221 */ /* 0x000fe60000010000 */
[----:B------:R-:W-:Y:S01]  /*b980*/  FADD.FTZ R2, R236, R2 ;  /* 0x00000002ec027221 */ /* 0x000fe20000010000 */
[----:B------:R-:W-:Y:S01]  /*b990*/  MUFU.EX2 R184, R114 ;  /* 0x0000007200b87308 */ /* 0x000fe20000000800 */
[----:B------:R-:W-:Y:S02]  /*b9a0*/  FADD.FTZ R0, R204, R0 ;  /* 0x00000000cc007221 */ /* 0x000fe40000010000 */
[-C--:B------:R-:W-:Y:S01]  /*b9b0*/  HMMA.16816.F32.BF16 R12, R72, R82.reuse, R12 ;  /* 0x00000052480c723c */ /* 0x080fe2000004180c */
[----:B------:R-:W-:Y:S03]  /*b9c0*/  FADD.FTZ R2, R235, R2 ;  /* 0x00000002eb027221 */ /* 0x000fe60000010000 */
[----:B------:R-:W-:Y:S02]  /*b9d0*/  FADD.FTZ R0, R129, R0 ;  /* 0x0000000081007221 */ /* 0x000fe40000010000 */
[----:B------:R-:W-:Y:S01]  /*b9e0*/  FADD.FTZ R2, R215, R2 ;  /* 0x00000002d7027221 */ /* 0x000fe20000010000 */
[----:B------:R-:W-:Y:S01]  /*b9f0*/  MUFU.EX2 R248, R248 ;  /* 0x000000f800f87308 */ /* 0x000fe20000000800 */
[C---:B------:R-:W-:Y:S01]  /*ba00*/  HMMA.16816.F32.BF16 R16, R68.reuse, R82, R16 ;  /* 0x000000524410723c */ /* 0x040fe20000041810 */
[----:B------:R-:W4:Y:S03]  /*ba10*/  LDSM.16.MT88.4 R80, [R216+0x9800] ;  /* 0x00980000d850783b */ /* 0x000f260000004200 */
[----:B------:R-:W-:Y:S02]  /*ba20*/  FADD.FTZ R0, R128, R0 ;  /* 0x0000000080007221 */ /* 0x000fe40000010000 */
[----:B------:R-:W-:Y:S02]  /*ba30*/  FADD.FTZ R2, R214, R2 ;  /* 0x00000002d6027221 */ /* 0x000fe40000010000 */
[-C--:B------:R-:W-:Y:S01]  /*ba40*/  HMMA.16816.F32.BF16 R20, R68, R84.reuse, R20 ;  /* 0x000000544414723c */ /* 0x080fe20000041814 */
[----:B------:R-:W-:Y:S01]  /*ba50*/  FADD.FTZ R0, R145, R0 ;  /* 0x0000000091007221 */ /* 0x000fe20000010000 */
[----:B------:R-:W-:Y:S02]  /*ba60*/  MUFU.EX2 R177, R177 ;  /* 0x000000b100b17308 */ /* 0x000fe40000000800 */
[----:B------:R-:W-:Y:S04]  /*ba70*/  FADD.FTZ R2, R213, R2 ;  /* 0x00000002d5027221 */ /* 0x000fe80000010000 */
[C---:B------:R-:W-:Y:S01]  /*ba80*/  HMMA.16816.F32.BF16 R24, R72.reuse, R84, R24 ;  /* 0x000000544818723c */ /* 0x040fe20000041818 */
[----:B------:R-:W-:Y:S03]  /*ba90*/  FADD.FTZ R2, R243, R2 ;  /* 0x00000002f3027221 */ /* 0x000fe60000010000 */
[----:B------:R-:W-:Y:S01]  /*baa0*/  MUFU.EX2 R176, R176 ;  /* 0x000000b000b07308 */ /* 0x000fe20000000800 */
[----:B------:R-:W-:Y:S03]  /*bab0*/  FADD.FTZ R2, R242, R2 ;  /* 0x00000002f2027221 */ /* 0x000fe60000010000 */
[-C--:B------:R-:W-:Y:S06]  /*bac0*/  HMMA.16816.F32.BF16 R28, R72, R86.reuse, R28 ;  /* 0x00000056481c723c */ /* 0x080fec000004181c */
[----:B------:R-:W-:Y:S02]  /*bad0*/  MUFU.EX2 R146, R146 ;  /* 0x0000009200927308 */ /* 0x000fe40000000800 */
[C---:B------:R-:W-:Y:S01]  /*bae0*/  HMMA.16816.F32.BF16 R32, R68.reuse, R86, R32 ;  /* 0x000000564420723c */ /* 0x040fe20000041820 */
[----:B------:R-:W3:Y:S07]  /*baf0*/  LDSM.16.MT88.4 R84, [R219+0x9800] ;  /* 0x00980000db54783b */ /* 0x000eee0000004200 */
[-C--:B-1----:R-:W-:Y:S01]  /*bb00*/  HMMA.16816.F32.BF16 R36, R68, R88.reuse, R36 ;  /* 0x000000584424723c */ /* 0x082fe20000041824 */
[----:B------:R-:W-:Y:S07]  /*bb10*/  MUFU.EX2 R130, R120 ;  /* 0x0000007800827308 */ /* 0x000fee0000000800 */
[C---:B------:R-:W-:Y:S03]  /*bb20*/  HMMA.16816.F32.BF16 R40, R72.reuse, R88, R40 ;  /* 0x000000584828723c */ /* 0x040fe60000041828 */
[----:B------:R-:W-:Y:S05]  /*bb30*/  MUFU.EX2 R121, R121 ;  /* 0x0000007900797308 */ /* 0x000fea0000000800 */
[-C--:B------:R-:W-:Y:S05]  /*bb40*/  HMMA.16816.F32.BF16 R44, R72, R90.reuse, R44 ;  /* 0x0000005a482c723c */ /* 0x080fea000004182c */
[----:B------:R-:W-:Y:S03]  /*bb50*/  MUFU.EX2 R124, R124 ;  /* 0x0000007c007c7308 */ /* 0x000fe60000000800 */
[C---:B------:R-:W-:Y:S01]  /*bb60*/  HMMA.16816.F32.BF16 R48, R68.reuse, R90, R48 ;  /* 0x0000005a4430723c */ /* 0x040fe20000041830 */
[----:B------:R-:W1:Y:S06]  /*bb70*/  LDSM.16.MT88.4 R88, [R217+0x9800] ;  /* 0x00980000d958783b */ /* 0x000e6c0000004200 */
[----:B------:R-:W-:Y:S01]  /*bb80*/  MUFU.EX2 R125, R125 ;  /* 0x0000007d007d7308 */ /* 0x000fe20000000800 */
[-C--:B--2---:R-:W-:Y:S08]  /*bb90*/  HMMA.16816.F32.BF16 R52, R68, R76.reuse, R52 ;  /* 0x0000004c4434723c */ /* 0x084ff00000041834 */
[C---:B------:R-:W-:Y:S01]  /*bba0*/  HMMA.16816.F32.BF16 R56, R72.reuse, R76, R56 ;  /* 0x0000004c4838723c */ /* 0x040fe20000041838 */
[----:B------:R-:W2:Y:S07]  /*bbb0*/  MUFU.EX2 R116, R208 ;  /* 0x000000d000747308 */ /* 0x000eae0000000800 */
[-C--:B------:R-:W-:Y:S03]  /*bbc0*/  HMMA.16816.F32.BF16 R60, R72, R78.reuse, R60 ;  /* 0x0000004e483c723c */ /* 0x080fe6000004183c */
[----:B------:R1:W-:Y:S04]  /*bbd0*/  MUFU.EX2 R208, R199 ;  /* 0x000000c700d07308 */ /* 0x0003e80000000800 */
[----:B------:R-:W-:Y:S01]  /*bbe0*/  FADD.FTZ R73, R102, R93 ;  /* 0x0000005d66497221 */ /* 0x000fe20000010000 */
[----:B------:R-:W-:Y:S01]  /*bbf0*/  HMMA.16816.F32.BF16 R64, R68, R78, R64 ;  /* 0x0000004e4440723c */ /* 0x000fe20000041840 */
[----:B------:R-:W-:Y:S01]  /*bc00*/  FADD.FTZ R72, R101, R92 ;  /* 0x0000005c65487221 */ /* 0x000fe20000010000 */
[----:B------:R-:W3:Y:S02]  /*bc10*/  LDSM.16.MT88.4 R76, [R218+0x9800] ;  /* 0x00980000da4c783b */ /* 0x000ee40000004200 */
[----:B------:R-:W-:Y:S01]  /*bc20*/  FADD.FTZ R93, R107, R73 ;  /* 0x000000496b5d7221 */ /* 0x000fe20000010000 */
[----:B------:R-:W-:Y:S01]  /*bc30*/  F2FP.BF16.PACK_AB R73, R153, R148 ;  /* 0x000000949949723e */ /* 0x000fe200000010ff */
[----:B------:R-:W-:Y:S01]  /*bc40*/  FADD.FTZ R92, R106, R72 ;  /* 0x000000486a5c7221 */ /* 0x000fe20000010000 */
[----:B------:R-:W-:Y:S01]  /*bc50*/  F2FP.BF16.PACK_AB R68, R242, R243 ;  /* 0x000000f3f244723e */ /* 0x000fe200000010ff */
[----:B------:R-:W-:Y:S01]  /*bc60*/  MUFU.EX2 R106, R150 ;  /* 0x00000096006a7308 */ /* 0x000fe20000000800 */
[----:B--2---:R-:W-:Y:S03]  /*bc70*/  MOV R207, R116 ;  /* 0x0000007400cf7202 */ /* 0x004fe60000000f00 */
[----:B------:R-:W-:Y:S02]  /*bc80*/  F2FP.BF16.PACK_AB R69, R210, R211 ;  /* 0x000000d3d245723e */ /* 0x000fe400000010ff */
[----:B------:R-:W-:Y:S02]  /*bc90*/  F2FP.BF16.PACK_AB R70, R240, R241 ;  /* 0x000000f1f046723e */ /* 0x000fe400000010ff */
[----:B------:R-:W-:Y:S02]  /*bca0*/  F2FP.BF16.PACK_AB R71, R207, R160 ;  /* 0x000000a0cf47723e */ /* 0x000fe400000010ff */
[----:B------:R-:W-:Y:S01]  /*bcb0*/  F2FP.BF16.PACK_AB R72, R155, R149 ;  /* 0x000000959b48723e */ /* 0x000fe200000010ff */
[----:B------:R-:W-:Y:S01]  /*bcc0*/  MUFU.EX2 R102, R163 ;  /* 0x000000a300667308 */ /* 0x000fe20000000800 */
[----:B------:R-:W-:Y:S02]  /*bcd0*/  F2FP.BF16.PACK_AB R74, R185, R154 ;  /* 0x0000009ab94a723e */ /* 0x000fe400000010ff */
[----:B------:R-:W-:Y:S01]  /*bce0*/  F2FP.BF16.PACK_AB R75, R182, R152 ;  /* 0x00000098b64b723e */ /* 0x000fe200000010ff */
[-C--:B----4-:R-:W-:Y:S01]  /*bcf0*/  HMMA.16816.F32.BF16 R4, R68, R80.reuse, R4 ;  /* 0x000000504404723c */ /* 0x090fe20000041804 */
[----:B-1----:R-:W-:Y:S02]  /*bd00*/  MOV R199, R198 ;  /* 0x000000c600c77202 */ /* 0x002fe40000000f00 */
[----:B------:R-:W-:Y:S01]  /*bd10*/  MOV R198, R173 ;  /* 0x000000ad00c67202 */ /* 0x000fe20000000f00 */
[----:B------:R-:W-:Y:S01]  /*bd20*/  IMAD.MOV.U32 R173, RZ, RZ, R172 ;  /* 0x000000ffffad7224 */ /* 0x000fe200078e00ac */
[----:B------:R-:W-:Y:S01]  /*bd30*/  MOV R172, R189 ;  /* 0x000000bd00ac7202 */ /* 0x000fe20000000f00 */
[----:B------:R-:W-:Y:S01]  /*bd40*/  MUFU.EX2 R101, R162 ;  /* 0x000000a200657308 */ /* 0x000fe20000000800 */
[----:B------:R-:W-:Y:S01]  /*bd50*/  MOV R189, R188 ;  /* 0x000000bc00bd7202 */ /* 0x000fe20000000f00 */
[C---:B------:R-:W-:Y:S01]  /*bd60*/  HMMA.16816.F32.BF16 R8, R72.reuse, R80, R8 ;  /* 0x000000504808723c */ /* 0x040fe20000041808 */
[----:B------:R-:W-:Y:S03]  /*bd70*/  MOV R188, R170 ;  /* 0x000000aa00bc7202 */ /* 0x000fe60000000f00 */
[----:B------:R-:W-:Y:S01]  /*bd80*/  MOV R170, R169 ;  /* 0x000000a900aa7202 */ /* 0x000fe20000000f00 */
[----:B------:R-:W-:Y:S01]  /*bd90*/  IMAD.MOV.U32 R169, RZ, RZ, R224 ;  /* 0x000000ffffa97224 */ /* 0x000fe200078e00e0 */
[----:B------:R-:W-:Y:S01]  /*bda0*/  MOV R202, R199 ;  /* 0x000000c700ca7202 */ /* 0x000fe20000000f00 */
[----:B------:R1:W5:Y:S01]  /*bdb0*/  LDL.LU R224, [R1+0x84] ;  /* 0x0000840001e07983 */ /* 0x0003620000300800 */
[-C--:B------:R-:W-:Y:S01]  /*bdc0*/  HMMA.16816.F32.BF16 R12, R72, R82.reuse, R12 ;  /* 0x00000052480c723c */ /* 0x080fe2000004180c */
[----:B------:R-:W-:Y:S03]  /*bdd0*/  MUFU.EX2 R114, R172 ;  /* 0x000000ac00727308 */ /* 0x000fe60000000800 */
[----:B------:R-:W-:Y:S01]  /*bde0*/  IMAD.MOV.U32 R203, RZ, RZ, R202 ;  /* 0x000000ffffcb7224 */ /* 0x000fe200078e00ca */
[----:B------:R-:W-:Y:S02]  /*bdf0*/  MOV R199, R198 ;  /* 0x000000c600c77202 */ /* 0x000fe40000000f00 */
[----:B------:R-:W-:Y:S01]  /*be00*/  MOV R198, R173 ;  /* 0x000000ad00c67202 */ /* 0x000fe20000000f00 */
[C---:B------:R-:W-:Y:S01]  /*be10*/  HMMA.16816.F32.BF16 R16, R68.reuse, R82, R16 ;  /* 0x000000524410723c */ /* 0x040fe20000041810 */
[----:B------:R-:W2:Y:S02]  /*be20*/  LDSM.16.MT88.4 R80, [R216+0xa000] ;  /* 0x00a00000d850783b */ /* 0x000ea40000004200 */
[----:B------:R4:W-:Y:S01]  /*be30*/  MUFU.EX2 R133, R203 ;  /* 0x000000cb00857308 */ /* 0x0009e20000000800 */
[----:B------:R-:W-:Y:S02]  /*be40*/  MOV R202, R199 ;  /* 0x000000c700ca7202 */ /* 0x000fe40000000f00 */
[----:B------:R-:W-:Y:S02]  /*be50*/  MOV R199, R198 ;  /* 0x000000c600c77202 */ /* 0x000fe40000000f00 */
[-C--:B---3--:R-:W-:Y:S01]  /*be60*/  HMMA.16816.F32.BF16 R20, R68, R84.reuse, R20 ;  /* 0x000000544414723c */ /* 0x088fe20000041814 */
[----:B------:R-:W-:Y:S03]  /*be70*/  MOV R173, R189 ;  /* 0x000000bd00ad7202 */ /* 0x000fe60000000f00 */
[----:B------:R-:W-:Y:S01]  /*be80*/  IMAD.MOV.U32 R189, RZ, RZ, R188 ;  /* 0x000000ffffbd7224 */ /* 0x000fe200078e00bc */
[----:B------:R-:W-:Y:S01]  /*be90*/  MOV R188, R197 ;  /* 0x000000c500bc7202 */ /* 0x000fe20000000f00 */
[----:B------:R-:W-:Y:S01]  /*bea0*/  MUFU.EX2 R110, R201 ;  /* 0x000000c9006e7308 */ /* 0x000fe20000000800 */
[----:B------:R-:W-:Y:S01]  /*beb0*/  MOV R197, R159 ;  /* 0x0000009f00c57202 */ /* 0x000fe20000000f00 */
[C---:B------:R-:W-:Y:S01]  /*bec0*/  HMMA.16816.F32.BF16 R24, R72.reuse, R84, R24 ;  /* 0x000000544818723c */ /* 0x040fe20000041818 */
[----:B------:R-:W-:Y:S03]  /*bed0*/  MOV R159, R166 ;  /* 0x000000a6009f7202 */ /* 0x000fe60000000f00 */
[----:B------:R-:W-:Y:S02]  /*bee0*/  MOV R166, R223 ;  /* 0x000000df00a67202 */ /* 0x000fe40000000f00 */
[----:B------:R1:W5:Y:S01]  /*bef0*/  LDL.LU R223, [R1+0x80] ;  /* 0x0000800001df7983 */ /* 0x0003620000300800 */
[----:B------:R-:W-:Y:S01]  /*bf00*/  MOV R198, R189 ;  /* 0x000000bd00c67202 */ /* 0x000fe20000000f00 */
[-C--:B------:R-:W-:Y:S01]  /*bf10*/  HMMA.16816.F32.BF16 R28, R72, R86.reuse, R28 ;  /* 0x00000056481c723c */ /* 0x080fe2000004181c */
[----:B------:R-:W-:Y:S03]  /*bf20*/  MUFU.EX2 R104, R159 ;  /* 0x0000009f00687308 */ /* 0x000fe60000000800 */
[----:B------:R-:W-:Y:S01]  /*bf30*/  MOV R189, R188 ;  /* 0x000000bc00bd7202 */ /* 0x000fe20000000f00 */
[----:B------:R-:W-:Y:S01]  /*bf40*/  IMAD.MOV.U32 R188, RZ, RZ, R197 ;  /* 0x000000ffffbc7224 */ /* 0x000fe200078e00c5 */
[----:B------:R-:W-:Y:S02]  /*bf50*/  MOV R197, R167 ;  /* 0x000000a700c57202 */ /* 0x000fe40000000f00 */
[C---:B------:R-:W-:Y:S01]  /*bf60*/  HMMA.16816.F32.BF16 R32, R68.reuse, R86, R32 ;  /* 0x000000564420723c */ /* 0x040fe20000041820 */
[----:B------:R-:W3:Y:S02]  /*bf70*/  LDSM.16.MT88.4 R84, [R219+0xa000] ;  /* 0x00a00000db54783b */ /* 0x000ee40000004200 */
[----:B------:R-:W-:Y:S01]  /*bf80*/  MUFU.EX2 R112, R189 ;  /* 0x000000bd00707308 */ /* 0x000fe20000000800 */
[----:B------:R-:W-:Y:S02]  /*bf90*/  MOV R167, R222 ;  /* 0x000000de00a77202 */ /* 0x000fe40000000f00 */
[----:B----4-:R-:W-:Y:S02]  /*bfa0*/  MOV R203, R202 ;  /* 0x000000ca00cb7202 */ /* 0x010fe40000000f00 */
[-C--:B------:R-:W-:Y:S01]  /*bfb0*/  HMMA.16816.F32.BF16 R36, R68, R88.reuse, R36 ;  /* 0x000000584424723c */ /* 0x080fe20000041824 */
[----:B------:R1:W5:Y:S03]  /*bfc0*/  LDL.LU R222, [R1+0x7c] ;  /* 0x00007c0001de7983 */ /* 0x0003660000300800 */
[----:B------:R-:W-:Y:S01]  /*bfd0*/  MOV R202, R199 ;  /* 0x000000c700ca7202 */ /* 0x000fe20000000f00 */
[----:B------:R-:W-:Y:S01]  /*bfe0*/  IMAD.MOV.U32 R199, RZ, RZ, R188 ;  /* 0x000000ffffc77224 */ /* 0x000fe200078e00bc */
[----:B------:R-:W-:Y:S01]  /*bff0*/  MOV R188, R221 ;  /* 0x000000dd00bc7202 */ /* 0x000fe20000000f00 */
[----:B------:R4:W-:Y:S01]  /*c000*/  MUFU.EX2 R132, R203 ;  /* 0x000000cb00847308 */ /* 0x0009e20000000800 */
[C---:B------:R-:W-:Y:S01]  /*c010*/  HMMA.16816.F32.BF16 R40, R72.reuse, R88, R40 ;  /* 0x000000584828723c */ /* 0x040fe20000041828 */
[----:B------:R1:W5:Y:S07]  /*c020*/  LDL.LU R221, [R1+0x78] ;  /* 0x0000780001dd7983 */ /* 0x00036e0000300800 */
[-C--:B------:R-:W-:Y:S01]  /*c030*/  HMMA.16816.F32.BF16 R44, R72, R90.reuse, R44 ;  /* 0x0000005a482c723c */ /* 0x080fe2000004182c */
[----:B------:R-:W-:Y:S07]  /*c040*/  MUFU.EX2 R109, R200 ;  /* 0x000000c8006d7308 */ /* 0x000fee0000000800 */
[C---:B------:R-:W-:Y:S01]  /*c050*/  HMMA.16816.F32.BF16 R48, R68.reuse, R90, R48 ;  /* 0x0000005a4430723c */ /* 0x040fe20000041830 */
[----:B------:R-:W1:Y:S02]  /*c060*/  LDSM.16.MT88.4 R88, [R217+0xa000] ;  /* 0x00a00000d958783b */ /* 0x000e640000004200 */
[----:B------:R-:W-:Y:S01]  /*c070*/  MUFU.EX2 R107, R197 ;  /* 0x000000c5006b7308 */ /* 0x000fe20000000800 */
[----:B----4-:R-:W-:Y:S04]  /*c080*/  MOV R203, R202 ;  /* 0x000000ca00cb7202 */ /* 0x010fe80000000f00 */
[-C--:B------:R-:W-:Y:S01]  /*c090*/  HMMA.16816.F32.BF16 R52, R68, R76.reuse, R52 ;  /* 0x0000004c4434723c */ /* 0x080fe20000041834 */
[----:B------:R-:W-:Y:S03]  /*c0a0*/  MOV R202, R199 ;  /* 0x000000c700ca7202 */ /* 0x000fe60000000f00 */
[----:B------:R-:W-:Y:S01]  /*c0b0*/  MOV R199, R188 ;  /* 0x000000bc00c77202 */ /* 0x000fe20000000f00 */
[----:B------:R-:W-:Y:S01]  /*c0c0*/  IMAD.MOV.U32 R188, RZ, RZ, R158 ;  /* 0x000000ffffbc7224 */ /* 0x000fe200078e009e */
[----:B------:R-:W-:Y:S01]  /*c0d0*/  MOV R158, R220 ;  /* 0x000000dc009e7202 */ /* 0x000fe20000000f00 */
[----:B------:R4:W-:Y:S01]  /*c0e0*/  MUFU.EX2 R131, R203 ;  /* 0x000000cb00837308 */ /* 0x0009e20000000800 */
[C---:B------:R-:W-:Y:S01]  /*c0f0*/  HMMA.16816.F32.BF16 R56, R72.reuse, R76, R56 ;  /* 0x0000004c4838723c */ /* 0x040fe20000041838 */
[----:B------:R1:W5:Y:S07]  /*c100*/  LDL.LU R220, [R1+0x74] ;  /* 0x0000740001dc7983 */ /* 0x00036e0000300800 */
[-C--:B------:R-:W-:Y:S01]  /*c110*/  HMMA.16816.F32.BF16 R60, R72, R78.reuse, R60 ;  /* 0x0000004e483c723c */ /* 0x080fe2000004183c */
[----:B------:R-:W-:Y:S06]  /*c120*/  MUFU.EX2 R103, R158 ;  /* 0x0000009e00677308 */ /* 0x000fec0000000800 */
[----:B------:R-:W-:Y:S01]  /*c130*/  FADD.FTZ R73, R100, R93 ;  /* 0x0000005d64497221 */ /* 0x000fe20000010000 */
[----:B------:R-:W-:Y:S01]  /*c140*/  HMMA.16816.F32.BF16 R64, R68, R78, R64 ;  /* 0x0000004e4440723c */ /* 0x000fe20000041840 */
[----:B------:R-:W-:Y:S01]  /*c150*/  FADD.FTZ R72, R99, R92 ;  /* 0x0000005c63487221 */ /* 0x000fe20000010000 */
[----:B------:R-:W1:Y:S01]  /*c160*/  LDSM.16.MT88.4 R76, [R218+0xa000] ;  /* 0x00a00000da4c783b */ /* 0x000e620000004200 */
[----:B------:R-:W-:Y:S01]  /*c170*/  MUFU.EX2 R100, R167 ;  /* 0x000000a700647308 */ /* 0x000fe20000000800 */
[----:B------:R-:W-:Y:S01]  /*c180*/  F2FP.BF16.PACK_AB R74, R209, R186 ;  /* 0x000000bad14a723e */ /* 0x000fe200000010ff */
[----:B------:R-:W-:Y:S01]  /*c190*/  FADD.FTZ R93, R123, R73 ;  /* 0x000000497b5d7221 */ /* 0x000fe20000010000 */
[----:B------:R-:W-:Y:S01]  /*c1a0*/  F2FP.BF16.PACK_AB R73, R181, R180 ;  /* 0x000000b4b549723e */ /* 0x000fe200000010ff */
[----:B------:R-:W-:Y:S01]  /*c1b0*/  FADD.FTZ R92, R122, R72 ;  /* 0x000000487a5c7221 */ /* 0x000fe20000010000 */
[----:B------:R-:W-:Y:S04]  /*c1c0*/  F2FP.BF16.PACK_AB R68, R251, R252 ;  /* 0x000000fcfb44723e */ /* 0x000fe800000010ff */
[----:B------:R-:W-:Y:S01]  /*c1d0*/  F2FP.BF16.PACK_AB R69, R246, R247 ;  /* 0x000000f7f645723e */ /* 0x000fe200000010ff */
[----:B------:R-:W-:Y:S01]  /*c1e0*/  MUFU.EX2 R99, R166 ;  /* 0x000000a600637308 */ /* 0x000fe20000000800 */
[----:B------:R-:W-:Y:S02]  /*c1f0*/  F2FP.BF16.PACK_AB R70, R249, R250 ;  /* 0x000000faf946723e */ /* 0x000fe400000010ff */
[----:B------:R-:W-:Y:S02]  /*c200*/  F2FP.BF16.PACK_AB R71, R244, R245 ;  /* 0x000000f5f447723e */ /* 0x000fe400000010ff */
[----:B------:R-:W-:Y:S02]  /*c210*/  F2FP.BF16.PACK_AB R72, R183, R212 ;  /* 0x000000d4b748723e */ /* 0x000fe400000010ff */
[----:B------:R-:W-:Y:S02]  /*c220*/  F2FP.BF16.PACK_AB R75, R184, R187 ;  /* 0x000000bbb84b723e */ /* 0x000fe400000010ff */
[----:B----4-:R-:W-:Y:S01]  /*c230*/  MOV R203, R202 ;  /* 0x000000ca00cb7202 */ /* 0x010fe20000000f00 */
[-C--:B--2---:R-:W-:Y:S01]  /*c240*/  HMMA.16816.F32.BF16 R4, R68, R80.reuse, R4 ;  /* 0x000000504404723c */ /* 0x084fe20000041804 */
[----:B------:R-:W-:Y:S01]  /*c250*/  MUFU.EX2 R111, R188 ;  /* 0x000000bc006f7308 */ /* 0x000fe20000000800 */
[----:B------:R-:W-:Y:S01]  /*c260*/  MOV R202, R199 ;  /* 0x000000c700ca7202 */ /* 0x000fe20000000f00 */
[----:B------:R-:W-:Y:S01]  /*c270*/  IMAD.MOV.U32 R199, RZ, RZ, R198 ;  /* 0x000000ffffc77224 */ /* 0x000fe200078e00c6 */
[----:B------:R-:W-:Y:S02]  /*c280*/  MOV R198, R173 ;  /* 0x000000ad00c67202 */ /* 0x000fe40000000f00 */
[----:B------:R-:W-:Y:S02]  /*c290*/  MOV R173, R193 ;  /* 0x000000c100ad7202 */ /* 0x000fe40000000f00 */
[C---:B------:R-:W-:Y:S01]  /*c2a0*/  HMMA.16816.F32.BF16 R8, R72.reuse, R80, R8 ;  /* 0x000000504808723c */ /* 0x040fe20000041808 */
[----:B------:R-:W-:Y:S02]  /*c2b0*/  MOV R193, R192 ;  /* 0x000000c000c17202 */ /* 0x000fe40000000f00 */
[----:B------:R-:W-:Y:S01]  /*c2c0*/  MUFU.EX2 R120, R203 ;  /* 0x000000cb00787308 */ /* 0x000fe20000000800 */
[----:B------:R-:W-:Y:S02]  /*c2d0*/  MOV R192, R139 ;  /* 0x0000008b00c07202 */ /* 0x000fe40000000f00 */
[----:B------:R2:W5:Y:S02]  /*c2e0*/  LDL.LU R139, [R1+0x70] ;  /* 0x00007000018b7983 */ /* 0x0005640000300800 */
[-C--:B------:R-:W-:Y:S05]  /*c2f0*/  HMMA.16816.F32.BF16 R12, R72, R82.reuse, R12 ;  /* 0x00000052480c723c */ /* 0x080fea000004180c */
[----:B------:R-:W4:Y:S03]  /*c300*/  MUFU.EX2 R119, R202 ;  /* 0x000000ca00777308 */ /* 0x000f260000000800 */
[C---:B------:R-:W-:Y:S01]  /*c310*/  HMMA.16816.F32.BF16 R16, R68.reuse, R82, R16 ;  /* 0x000000524410723c */ /* 0x040fe20000041810 */
[----:B------:R-:W2:Y:S06]  /*c320*/  LDSM.16.MT88.4 R80, [R216+0xa800] ;  /* 0x00a80000d850783b */ /* 0x000eac0000004200 */
[----:B------:R-:W-:Y:S01]  /*c330*/  MUFU.EX2 R118, R199 ;  /* 0x000000c700767308 */ /* 0x000fe20000000800 */
[-C--:B---3--:R-:W-:Y:S08]  /*c340*/  HMMA.16816.F32.BF16 R20, R68, R84.reuse, R20 ;  /* 0x000000544414723c */ /* 0x088ff00000041814 */
[C---:B------:R-:W-:Y:S01]  /*c350*/  HMMA.16816.F32.BF16 R24, R72.reuse, R84, R24 ;  /* 0x000000544818723c */ /* 0x040fe20000041818 */
[----:B------:R-:W3:Y:S07]  /*c360*/  MUFU.EX2 R117, R198 ;  /* 0x000000c600757308 */ /* 0x000eee0000000800 */
[-C--:B------:R-:W-:Y:S03]  /*c370*/  HMMA.16816.F32.BF16 R28, R72, R86.reuse, R28 ;  /* 0x00000056481c723c */ /* 0x080fe6000004181c */
[----:B------:R-:W2:Y:S05]  /*c380*/  MUFU.EX2 R116, R173 ;  /* 0x000000ad00747308 */ /* 0x000eaa0000000800 */
[C---:B------:R-:W-:Y:S01]  /*c390*/  HMMA.16816.F32.BF16 R32, R68.reuse, R86, R32 ;  /* 0x000000564420723c */ /* 0x040fe20000041820 */
[----:B------:R-:W2:Y:S04]  /*c3a0*/  LDSM.16.MT88.4 R84, [R219+0xa800] ;  /* 0x00a80000db54783b */ /* 0x000ea80000004200 */
[----:B------:R-:W-:Y:S03]  /*c3b0*/  MUFU.EX2 R115, R193 ;  /* 0x000000c100737308 */ /* 0x000fe60000000800 */
[-C--:B-1----:R-:W-:Y:S07]  /*c3c0*/  HMMA.16816.F32.BF16 R36, R68, R88.reuse, R36 ;  /* 0x000000584424723c */ /* 0x082fee0000041824 */
[----:B------:R-:W1:Y:S01]  /*c3d0*/  MUFU.EX2 R113, R192 ;  /* 0x000000c000717308 */ /* 0x000e620000000800 */
[C---:B------:R-:W-:Y:S08]  /*c3e0*/  HMMA.16816.F32.BF16 R40, R72.reuse, R88, R40 ;  /* 0x000000584828723c */ /* 0x040ff00000041828 */
[-C--:B------:R-:W-:Y:S01]  /*c3f0*/  HMMA.16816.F32.BF16 R44, R72, R90.reuse, R44 ;  /* 0x0000005a482c723c */ /* 0x080fe2000004182c */
[----:B------:R-:W-:Y:S07]  /*c400*/  MUFU.EX2 R108, R196 ;  /* 0x000000c4006c7308 */ /* 0x000fee0000000800 */
[C---:B------:R-:W-:Y:S01]  /*c410*/  HMMA.16816.F32.BF16 R48, R68.reuse, R90, R48 ;  /* 0x0000005a4430723c */ /* 0x040fe20000041830 */
[----:B------:R-:W1:Y:S02]  /*c420*/  LDSM.16.MT88.4 R88, [R217+0xa800] ;  /* 0x00a80000d958783b */ /* 0x000e640000004200 */
[----:B------:R-:W-:Y:S05]  /*c430*/  MUFU.EX2 R94, R161 ;  /* 0x000000a1005e7308 */ /* 0x000fea0000000800 */
[-C--:B------:R-:W-:Y:S08]  /*c440*/  HMMA.16816.F32.BF16 R52, R68, R76.reuse, R52 ;  /* 0x0000004c4434723c */ /* 0x080ff00000041834 */
[C---:B------:R-:W-:Y:S08]  /*c450*/  HMMA.16816.F32.BF16 R56, R72.reuse, R76, R56 ;  /* 0x0000004c4838723c */ /* 0x040ff00000041838 */
[-C--:B------:R-:W-:Y:S07]  /*c460*/  HMMA.16816.F32.BF16 R60, R72, R78.reuse, R60 ;  /* 0x0000004e483c723c */ /* 0x080fee000004183c */
[----:B----4-:R-:W-:Y:S01]  /*c470*/  F2FP.BF16.PACK_AB R74, R119, R120 ;  /* 0x00000078774a723e */ /* 0x010fe200000010ff */
[----:B------:R-:W-:Y:S01]  /*c480*/  HMMA.16816.F32.BF16 R64, R68, R78, R64 ;  /* 0x0000004e4440723c */ /* 0x000fe20000041840 */
[----:B------:R-:W-:Y:S01]  /*c490*/  FADD.FTZ R73, R98, R93 ;  /* 0x0000005d62497221 */ /* 0x000fe20000010000 */
[----:B------:R-:W4:Y:S01]  /*c4a0*/  LDSM.16.MT88.4 R76, [R218+0xa800] ;  /* 0x00a80000da4c783b */ /* 0x000f220000004200 */
[----:B------:R-:W1:Y:S01]  /*c4b0*/  MUFU.EX2 R98, R171 ;  /* 0x000000ab00627308 */ /* 0x000e620000000800 */
[----:B------:R-:W-:Y:S01]  /*c4c0*/  FADD.FTZ R72, R97, R92 ;  /* 0x0000005c61487221 */ /* 0x000fe20000010000 */
[----:B------:R-:W-:Y:S01]  /*c4d0*/  F2FP.BF16.PACK_AB R75, R125, R124 ;  /* 0x0000007c7d4b723e */ /* 0x000fe200000010ff */
[----:B------:R-:W-:Y:S01]  /*c4e0*/  FADD.FTZ R93, R141, R73 ;  /* 0x000000498d5d7221 */ /* 0x000fe20000010000 */
[----:B------:R-:W-:Y:S01]  /*c4f0*/  F2FP.BF16.PACK_AB R68, R208, R179 ;  /* 0x000000b3d044723e */ /* 0x000fe200000010ff */
[----:B------:R-:W-:Y:S01]  /*c500*/  FADD.FTZ R92, R140, R72 ;  /* 0x000000488c5c7221 */ /* 0x000fe20000010000 */
[----:B------:R-:W-:Y:S03]  /*c510*/  F2FP.BF16.PACK_AB R69, R178, R248 ;  /* 0x000000f8b245723e */ /* 0x000fe600000010ff */
[----:B------:R-:W-:Y:S01]  /*c520*/  F2FP.BF16.PACK_AB R70, R176, R177 ;  /* 0x000000b1b046723e */ /* 0x000fe200000010ff */
[----:B------:R-:W1:Y:S01]  /*c530*/  MUFU.EX2 R97, R170 ;  /* 0x000000aa00617308 */ /* 0x000e620000000800 */
[----:B------:R-:W-:Y:S02]  /*c540*/  F2FP.BF16.PACK_AB R71, R133, R146 ;  /* 0x000000928547723e */ /* 0x000fe400000010ff */
[----:B------:R-:W-:Y:S02]  /*c550*/  F2FP.BF16.PACK_AB R72, R131, R132 ;  /* 0x000000848348723e */ /* 0x000fe400000010ff */
[----:B------:R-:W-:Y:S02]  /*c560*/  F2FP.BF16.PACK_AB R73, R121, R130 ;  /* 0x000000827949723e */ /* 0x000fe400000010ff */
[----:B------:R-:W-:Y:S01]  /*c570*/  F2FP.BF16.PACK_AB R140, R101, R102 ;  /* 0x00000066658c723e */ /* 0x000fe200000010ff */
[-C--:B--2---:R-:W-:Y:S01]  /*c580*/  HMMA.16816.F32.BF16 R4, R68, R80.reuse, R4 ;  /* 0x000000504404723c */ /* 0x084fe20000041804 */
[----:B------:R-:W-:Y:S07]  /*c590*/  F2FP.BF16.PACK_AB R141, R99, R100 ;  /* 0x00000064638d723e */ /* 0x000fee00000010ff */
[C---:B------:R-:W-:Y:S08]  /*c5a0*/  HMMA.16816.F32.BF16 R8, R72.reuse, R80, R8 ;  /* 0x000000504808723c */ /* 0x040ff00000041808 */
[-C--:B------:R-:W-:Y:S08]  /*c5b0*/  HMMA.16816.F32.BF16 R12, R72, R82.reuse, R12 ;  /* 0x00000052480c723c */ /* 0x080ff0000004180c */
[C---:B------:R-:W-:Y:S01]  /*c5c0*/  HMMA.16816.F32.BF16 R16, R68.reuse, R82, R16 ;  /* 0x000000524410723c */ /* 0x040fe20000041810 */
[----:B------:R-:W2:Y:S07]  /*c5d0*/  LDSM.16.MT88.4 R80, [R216+0xb000] ;  /* 0x00b00000d850783b */ /* 0x000eae0000004200 */
[-C--:B------:R-:W-:Y:S08]  /*c5e0*/  HMMA.16816.F32.BF16 R20, R68, R84.reuse, R20 ;  /* 0x000000544414723c */ /* 0x080ff00000041814 */
[C---:B------:R-:W-:Y:S08]  /*c5f0*/  HMMA.16816.F32.BF16 R24, R72.reuse, R84, R24 ;  /* 0x000000544818723c */ /* 0x040ff00000041818 */
[-C--:B------:R-:W-:Y:S08]  /*c600*/  HMMA.16816.F32.BF16 R28, R72, R86.reuse, R28 ;  /* 0x00000056481c723c */ /* 0x080ff0000004181c */
[C---:B------:R-:W-:Y:S01]  /*c610*/  HMMA.16816.F32.BF16 R32, R68.reuse, R86, R32 ;  /* 0x000000564420723c */ /* 0x040fe20000041820 */
[----:B------:R-:W2:Y:S07]  /*c620*/  LDSM.16.MT88.4 R84, [R219+0xb000] ;  /* 0x00b00000db54783b */ /* 0x000eae0000004200 */
[-C--:B-1----:R-:W-:Y:S08]  /*c630*/  HMMA.16816.F32.BF16 R36, R68, R88.reuse, R36 ;  /* 0x000000584424723c */ /* 0x082ff00000041824 */
[C---:B------:R-:W-:Y:S08]  /*c640*/  HMMA.16816.F32.BF16 R40, R72.reuse, R88, R40 ;  /* 0x000000584828723c */ /* 0x040ff00000041828 */
[-C--:B------:R-:W-:Y:S08]  /*c650*/  HMMA.16816.F32.BF16 R44, R72, R90.reuse, R44 ;  /* 0x0000005a482c723c */ /* 0x080ff0000004182c */
[C---:B------:R-:W-:Y:S01]  /*c660*/  HMMA.16816.F32.BF16 R48, R68.reuse, R90, R48 ;  /* 0x0000005a4430723c */ /* 0x040fe20000041830 */
[----:B------:R-:W1:Y:S07]  /*c670*/  LDSM.16.MT88.4 R88, [R217+0xb000] ;  /* 0x00b00000d958783b */ /* 0x000e6e0000004200 */
[-C--:B----4-:R-:W-:Y:S08]  /*c680*/  HMMA.16816.F32.BF16 R52, R68, R76.reuse, R52 ;  /* 0x0000004c4434723c */ /* 0x090ff00000041834 */
[C---:B------:R-:W-:Y:S08]  /*c690*/  HMMA.16816.F32.BF16 R56, R72.reuse, R76, R56 ;  /* 0x0000004c4838723c */ /* 0x040ff00000041838 */
[-C--:B------:R-:W-:Y:S07]  /*c6a0*/  HMMA.16816.F32.BF16 R60, R72, R78.reuse, R60 ;  /* 0x0000004e483c723c */ /* 0x080fee000004183c */
[----:B------:R-:W-:Y:S01]  /*c6b0*/  FADD.FTZ R72, R96, R92 ;  /* 0x0000005c60487221 */ /* 0x000fe20000010000 */
[----:B------:R-:W-:Y:S01]  /*c6c0*/  HMMA.16816.F32.BF16 R64, R68, R78, R64 ;  /* 0x0000004e4440723c */ /* 0x000fe20000041840 */
[----:B------:R-:W-:Y:S01]  /*c6d0*/  FADD.FTZ R73, R142, R93 ;  /* 0x0000005d8e497221 */ /* 0x000fe20000010000 */
[----:B------:R-:W4:Y:S01]  /*c6e0*/  LDSM.16.MT88.4 R76, [R218+0xb000] ;  /* 0x00b00000da4c783b */ /* 0x000f220000004200 */
[----:B------:R1:W1:Y:S01]  /*c6f0*/  MUFU.EX2 R96, R157 ;  /* 0x0000009d00607308 */ /* 0x0002620000000800 */
[----:B------:R-:W-:Y:S01]  /*c700*/  FADD.FTZ R92, R143, R72 ;  /* 0x000000488f5c7221 */ /* 0x000fe20000010000 */
[----:B------:R-:W-:Y:S01]  /*c710*/  F2FP.BF16.PACK_AB R72, R109, R110 ;  /* 0x0000006e6d48723e */ /* 0x000fe200000010ff */
[----:B------:R-:W-:Y:S01]  /*c720*/  FADD.FTZ R93, R147, R0 ;  /* 0x00000000935d7221 */ /* 0x000fe20000010000 */
[----:B---3--:R-:W-:Y:S01]  /*c730*/  F2FP.BF16.PACK_AB R68, R117, R118 ;  /* 0x000000767544723e */ /* 0x008fe200000010ff */
[----:B------:R-:W-:Y:S01]  /*c740*/  FADD.FTZ R0, R144, R73 ;  /* 0x0000004990007221 */ /* 0x000fe20000010000 */
[----:B------:R-:W-:Y:S03]  /*c750*/  F2FP.BF16.PACK_AB R69, R114, R116 ;  /* 0x000000747245723e */ /* 0x000fe600000010ff */
[----:B------:R-:W-:Y:S02]  /*c760*/  F2FP.BF16.PACK_AB R70, R113, R115 ;  /* 0x000000737146723e */ /* 0x000fe400000010ff */
[----:B------:R-:W-:Y:S02]  /*c770*/  F2FP.BF16.PACK_AB R71, R111, R112 ;  /* 0x000000706f47723e */ /* 0x000fe400000010ff */
[----:B------:R-:W-:Y:S02]  /*c780*/  F2FP.BF16.PACK_AB R142, R138, R98 ;  /* 0x000000628a8e723e */ /* 0x000fe400000010ff */
[----:B------:R-:W-:Y:S02]  /*c790*/  F2FP.BF16.PACK_AB R143, R137, R97 ;  /* 0x00000061898f723e */ /* 0x000fe400000010ff */
[----:B------:R-:W-:Y:S01]  /*c7a0*/  F2FP.BF16.PACK_AB R73, R108, R107 ;  /* 0x0000006b6c49723e */ /* 0x000fe200000010ff */
[-C--:B--2---:R-:W-:Y:S01]  /*c7b0*/  HMMA.16816.F32.BF16 R4, R68, R80.reuse, R4 ;  /* 0x000000504404723c */ /* 0x084fe20000041804 */
[----:B------:R-:W-:Y:S02]  /*c7c0*/  F2FP.BF16.PACK_AB R74, R106, R105 ;  /* 0x000000696a4a723e */ /* 0x000fe400000010ff */
[----:B------:R-:W-:Y:S01]  /*c7d0*/  F2FP.BF16.PACK_AB R75, R103, R104 ;  /* 0x00000068674b723e */ /* 0x000fe200000010ff */
[----:B-1----:R-:W-:Y:S01]  /*c7e0*/  LDSM.16.MT88.4 R156, [R219+0xb800] ;  /* 0x00b80000db9c783b */ /* 0x002fe20000004200 */
[----:B------:R-:W-:Y:S05]  /*c7f0*/  F2FP.BF16.PACK_AB R172, R95, R96 ;  /* 0x000000605fac723e */ /* 0x000fea00000010ff */
[C---:B------:R-:W-:Y:S01]  /*c800*/  HMMA.16816.F32.BF16 R8, R72.reuse, R80, R8 ;  /* 0x000000504808723c */ /* 0x040fe20000041808 */
[----:B------:R-:W-:Y:S07]  /*c810*/  MUFU.EX2 R80, R127 ;  /* 0x0000007f00507308 */ /* 0x000fee0000000800 */
[-C--:B------:R-:W-:Y:S03]  /*c820*/  HMMA.16816.F32.BF16 R12, R72, R82.reuse, R12 ;  /* 0x00000052480c723c */ /* 0x080fe6000004180c */
[----:B------:R-:W1:Y:S05]  /*c830*/  MUFU.EX2 R81, R126 ;  /* 0x0000007e00517308 */ /* 0x000e6a0000000800 */
[C---:B------:R-:W-:Y:S05]  /*c840*/  HMMA.16816.F32.BF16 R16, R68.reuse, R82, R16 ;  /* 0x000000524410723c */ /* 0x040fea0000041810 */
[----:B------:R-:W-:Y:S03]  /*c850*/  MUFU.EX2 R83, R164 ;  /* 0x000000a400537308 */ /* 0x000fe60000000800 */
[-C--:B------:R-:W-:Y:S07]  /*c860*/  HMMA.16816.F32.BF16 R20, R68, R84.reuse, R20 ;  /* 0x000000544414723c */ /* 0x080fee0000041814 */
[----:B------:R-:W2:Y:S01]  /*c870*/  MUFU.EX2 R82, R169 ;  /* 0x000000a900527308 */ /* 0x000ea20000000800 */
[C---:B------:R-:W-:Y:S01]  /*c880*/  HMMA.16816.F32.BF16 R24, R72.reuse, R84, R24 ;  /* 0x000000544818723c */ /* 0x040fe20000041818 */
[----:B-1----:R-:W-:Y:S07]  /*c890*/  F2FP.BF16.PACK_AB R175, R80, R81 ;  /* 0x0000005150af723e */ /* 0x002fee00000010ff */
[-C--:B------:R-:W-:Y:S01]  /*c8a0*/  HMMA.16816.F32.BF16 R28, R72, R86.reuse, R28 ;  /* 0x00000056481c723c */ /* 0x080fe2000004181c */
[----:B------:R1:W3:Y:S07]  /*c8b0*/  MUFU.EX2 R84, R165 ;  /* 0x000000a500547308 */ /* 0x0002ee0000000800 */
[C---:B------:R-:W-:Y:S01]  /*c8c0*/  HMMA.16816.F32.BF16 R32, R68.reuse, R86, R32 ;  /* 0x000000564420723c */ /* 0x040fe20000041820 */
[----:B--2---:R-:W-:Y:S07]  /*c8d0*/  F2FP.BF16.PACK_AB R174, R82, R83 ;  /* 0x0000005352ae723e */ /* 0x004fee00000010ff */
[-C--:B------:R-:W-:Y:S08]  /*c8e0*/  HMMA.16816.F32.BF16 R36, R68, R88.reuse, R36 ;  /* 0x000000584424723c */ /* 0x080ff00000041824 */
[C---:B------:R-:W-:Y:S01]  /*c8f0*/  HMMA.16816.F32.BF16 R40, R72.reuse, R88, R40 ;  /* 0x000000584828723c */ /* 0x040fe20000041828 */
[----:B-1----:R-:W1:Y:S03]  /*c900*/  LDSM.16.MT88.4 R164, [R216+0xb800] ;  /* 0x00b80000d8a4783b */ /* 0x002e660000004200 */
[----:B---3--:R-:W-:Y:S04]  /*c910*/  F2FP.BF16.PACK_AB R173, R84, R94 ;  /* 0x0000005e54ad723e */ /* 0x008fe800000010ff */
[-C--:B------:R-:W-:Y:S08]  /*c920*/  HMMA.16816.F32.BF16 R44, R72, R90.reuse, R44 ;  /* 0x0000005a482c723c */ /* 0x080ff0000004182c */
[C---:B------:R-:W-:Y:S08]  /*c930*/  HMMA.16816.F32.BF16 R48, R68.reuse, R90, R48 ;  /* 0x0000005a4430723c */ /* 0x040ff00000041830 */
[-C--:B----4-:R-:W-:Y:S08]  /*c940*/  HMMA.16816.F32.BF16 R52, R68, R76.reuse, R52 ;  /* 0x0000004c4434723c */ /* 0x090ff00000041834 */
[C---:B------:R-:W-:Y:S07]  /*c950*/  HMMA.16816.F32.BF16 R56, R72.reuse, R76, R56 ;  /* 0x0000004c4838723c */ /* 0x040fee0000041838 */
[----:B------:R-:W-:Y:S01]  /*c960*/  FADD.FTZ R76, R149, R0 ;  /* 0x00000000954c7221 */ /* 0x000fe20000010000 */
[-C--:B------:R-:W-:Y:S01]  /*c970*/  HMMA.16816.F32.BF16 R60, R72, R78.reuse, R60 ;  /* 0x0000004e483c723c */ /* 0x080fe2000004183c */
[----:B------:R-:W-:Y:S02]  /*c980*/  FADD.FTZ R0, R148, R92 ;  /* 0x0000005c94007221 */ /* 0x000fe40000010000 */
[----:B------:R-:W2:Y:S01]  /*c990*/  LDSM.16.MT88.4 R148, [R217+0xb800] ;  /* 0x00b80000d994783b */ /* 0x000ea20000004200 */
[----:B------:R-:W-:Y:S02]  /*c9a0*/  FADD.FTZ R77, R211, R93 ;  /* 0x0000005dd34d7221 */ /* 0x000fe40000010000 */
[----:B------:R-:W-:Y:S02]  /*c9b0*/  FADD.FTZ R0, R153, R0 ;  /* 0x0000000099007221 */ /* 0x000fe40000010000 */
[----:B------:R-:W-:Y:S01]  /*c9c0*/  FADD.FTZ R77, R210, R77 ;  /* 0x0000004dd24d7221 */ /* 0x000fe20000010000 */
[----:B------:R-:W-:Y:S03]  /*c9d0*/  HMMA.16816.F32.BF16 R64, R68, R78, R64 ;  /* 0x0000004e4440723c */ /* 0x000fe60000041840 */
[----:B------:R-:W-:Y:S02]  /*c9e0*/  FADD.FTZ R77, R160, R77 ;  /* 0x0000004da04d7221 */ /* 0x000fe40000010000 */
[----:B------:R-:W-:Y:S02]  /*c9f0*/  FADD.FTZ R72, R155, R76 ;  /* 0x0000004c9b487221 */ /* 0x000fe40000010000 */
[----:B------:R-:W-:Y:S01]  /*ca00*/  FADD.FTZ R73, R241, R2 ;  /* 0x00000002f1497221 */ /* 0x000fe20000010000 */
[-C--:B-1----:R-:W-:Y:S01]  /*ca10*/  HMMA.16816.F32.BF16 R168, R140, R164.reuse, R4 ;  /* 0x000000a48ca8723c */ /* 0x082fe20000041804 */
[----:B------:R-:W-:Y:S01]  /*ca20*/  FADD.FTZ R2, R154, R72 ;  /* 0x000000489a027221 */ /* 0x000fe20000010000 */
[----:B------:R-:W1:Y:S02]  /*ca30*/  LDSM.16.MT88.4 R4, [R218+0xb800] ;  /* 0x00b80000da04783b */ /* 0x000e640000004200 */
[----:B------:R-:W-:Y:S02]  /*ca40*/  FADD.FTZ R0, R152, R0 ;  /* 0x0000000098007221 */ /* 0x000fe40000010000 */
[----:B------:R-:W-:Y:S02]  /*ca50*/  FADD.FTZ R2, R185, R2 ;  /* 0x00000002b9027221 */ /* 0x000fe40000010000 */
[----:B------:R-:W-:Y:S01]  /*ca60*/  FADD.FTZ R0, R182, R0 ;  /* 0x00000000b6007221 */ /* 0x000fe20000010000 */
[C---:B------:R-:W-:Y:S07]  /*ca70*/  HMMA.16816.F32.BF16 R196, R172.reuse, R164, R8 ;  /* 0x000000a4acc4723c */ /* 0x040fee0000041808 */
[----:B------:R-:W-:Y:S01]  /*ca80*/  FADD.FTZ R9, R240, R73 ;  /* 0x00000049f0097221 */ /* 0x000fe20000010000 */
[-C--:B------:R-:W-:Y:S01]  /*ca90*/  HMMA.16816.F32.BF16 R200, R172, R166.reuse, R12 ;  /* 0x000000a6acc8723c */ /* 0x080fe2000004180c */
[----:B------:R-:W-:Y:S03]  /*caa0*/  FADD.FTZ R8, R207, R77 ;  /* 0x0000004dcf087221 */ /* 0x000fe60000010000 */
[----:B------:R-:W-:Y:S02]  /*cab0*/  FADD.FTZ R10, R212, R2 ;  /* 0x00000002d40a7221 */ /* 0x000fe40000010000 */
[----:B------:R-:W-:Y:S02]  /*cac0*/  FADD.FTZ R11, R247, R8 ;  /* 0x00000008f70b7221 */ /* 0x000fe40000010000 */
[----:B------:R-:W-:Y:S01]  /*cad0*/  FADD.FTZ R12, R252, R9 ;  /* 0x00000009fc0c7221 */ /* 0x000fe20000010000 */
[C---:B------:R-:W-:Y:S03]  /*cae0*/  HMMA.16816.F32.BF16 R164, R140.reuse, R166, R16 ;  /* 0x000000a68ca4723c */ /* 0x040fe60000041810 */
[----:B------:R-:W-:Y:S02]  /*caf0*/  FADD.FTZ R9, R180, R0 ;  /* 0x00000000b4097221 */ /* 0x000fe40000010000 */
[----:B------:R-:W-:Y:S02]  /*cb00*/  FADD.FTZ R0, R183, R10 ;  /* 0x0000000ab7007221 */ /* 0x000fe40000010000 */
        /* <DEDUP_REMOVED lines=17> */
[----:B------:R-:W-:Y:S01]  /*cc20*/  FADD.FTZ R2, R132, R9 ;  /* 0x0000000984027221 */ /* 0x000fe20000010000 */
[----:B------:R-:W-:Y:S01]  /*cc30*/  MOV R132, R136 ;  /* 0x0000008800847202 */ /* 0x000fe20000000f00 */
[----:B------:R-:W-:Y:S01]  /*cc40*/  FADD.FTZ R8, R208, R8 ;  /* 0x00000008d0087221 */ /* 0x000fe20000010000 */
[-C--:B--2---:R-:W-:Y:S01]  /*cc50*/  HMMA.16816.F32.BF16 R152, R140, R148.reuse, R36 ;  /* 0x000000948c98723c */ /* 0x084fe20000041824 */
        /* <DEDUP_REMOVED lines=11> */
[----:B------:R-:W-:Y:S01]  /*cd10*/  FADD.FTZ R11, R133, R8 ;  /* 0x00000008850b7221 */ /* 0x000fe20000010000 */
[----:B------:R-:W-:Y:S01]  /*cd20*/  MOV R133, R135 ;  /* 0x0000008700857202 */ /* 0x000fe20000000f00 */
[----:B------:R-:W-:Y:S01]  /*cd30*/  FADD.FTZ R10, R119, R2 ;  /* 0x00000002770a7221 */ /* 0x000fe20000010000 */
[C---:B------:R-:W-:Y:S03]  /*cd40*/  HMMA.16816.F32.BF16 R148, R140.reuse, R150, R48 ;  /* 0x000000968c94723c */ /* 0x040fe60000041830 */
[----:B------:R-:W-:Y:S02]  /*cd50*/  FADD.FTZ R8, R118, R12 ;  /* 0x0000000c76087221 */ /* 0x000fe40000010000 */
[----:B------:R-:W-:Y:S02]  /*cd60*/  FADD.FTZ R9, R125, R0 ;  /* 0x000000007d097221 */ /* 0x000fe40000010000 */
[----:B------:R-:W-:Y:S01]  /*cd70*/  FADD.FTZ R2, R116, R11 ;  /* 0x0000000b74027221 */ /* 0x000fe20000010000 */
[-C--:B-1----:R-:W-:Y:S01]  /*cd80*/  HMMA.16816.F32.BF16 R144, R140, R4.reuse, R52 ;  /* 0x000000048c90723c */ /* 0x082fe20000041834 */
        /* <DEDUP_REMOVED lines=13> */
[----:B------:R-:W-:Y:S03]  /*ce60*/  HMMA.16816.F32.BF16 R140, R140, R6, R64 ;  /* 0x000000068c8c723c */ /* 0x000fe60000041840 */
[----:B------:R-:W-:Y:S02]  /*ce70*/  FADD.FTZ R9, R111, R2 ;  /* 0x000000026f097221 */ /* 0x000fe40000010000 */
[----:B------:R-:W-:Y:S02]  /*ce80*/  FADD.FTZ R4, R102, R4 ;  /* 0x0000000466047221 */ /* 0x000fe40000010000 */
[----:B------:R-:W-:Y:S02]  /*ce90*/  FADD.FTZ R2, R106, R5 ;  /* 0x000000056a027221 */ /* 0x000fe40000010000 */
[----:B------:R-:W-:Y:S03]  /*cea0*/  FADD.FTZ R0, R103, R0 ;  /* 0x0000000067007221 */ /* 0x000fe60000010000 */
[----:B------:R-:W-:Y:S02]  /*ceb0*/  FADD.FTZ R9, R100, R9 ;  /* 0x0000000964097221 */ /* 0x000fe40000010000 */
[----:B------:R-:W-:Y:S02]  /*cec0*/  FADD.FTZ R10, R101, R4 ;  /* 0x00000004650a7221 */ /* 0x000fe40000010000 */
[----:B------:R-:W-:Y:S02]  /*ced0*/  FADD.FTZ R8, R96, R2 ;  /* 0x0000000260087221 */ /* 0x000fe40000010000 */
[----:B------:R-:W-:Y:S02]  /*cee0*/  FADD.FTZ R5, R94, R0 ;  /* 0x000000005e057221 */ /* 0x000fe40000010000 */
[----:B------:R-:W-:Y:S02]  /*cef0*/  FADD.FTZ R2, R99, R9 ;  /* 0x0000000963027221 */ /* 0x000fe40000010000 */
[----:B------:R-:W-:Y:S02]  /*cf00*/  FADD.FTZ R6, R98, R10 ;  /* 0x0000000a62067221 */ /* 0x000fe40000010000 */
[----:B------:R-:W-:Y:S02]  /*cf10*/  FADD.FTZ R4, R84, R5 ;  /* 0x0000000554047221 */ /* 0x000fe40000010000 */
[----:B------:R-:W-:Y:S01]  /*cf20*/  FADD.FTZ R6, R138, R6 ;  /* 0x000000068a067221 */ /* 0x000fe20000010000 */
[----:B------:R-:W-:Y:S01]  /*cf30*/  MOV R138, R3 ;  /* 0x00000003008a7202 */ /* 0x000fe20000000f00 */
[----:B------:R-:W-:Y:S02]  /*cf40*/  FADD.FTZ R5, R97, R2 ;  /* 0x0000000261057221 */ /* 0x000fe40000010000 */
[----:B------:R-:W-:Y:S01]  /*cf50*/  FADD.FTZ R0, R95, R8 ;  /* 0x000000085f007221 */ /* 0x000fe20000010000 */
[----:B------:R1:W-:Y:S03]  /*cf60*/  STL [R1+0xc], R6 ;  /* 0x00000c0601007387 */ /* 0x0003e60000100800 */
[----:B------:R-:W-:Y:S02]  /*cf70*/  FADD.FTZ R2, R83, R0 ;  /* 0x0000000053027221 */ /* 0x000fe40000010000 */
[----:B------:R-:W-:Y:S02]  /*cf80*/  FADD.FTZ R0, R81, R4 ;  /* 0x0000000451007221 */ /* 0x000fe40000010000 */
[----:B------:R-:W-:Y:S01]  /*cf90*/  FADD.FTZ R4, R137, R5 ;  /* 0x0000000589047221 */ /* 0x000fe20000010000 */
[----:B------:R-:W-:Y:S01]  /*cfa0*/  MOV R137, R134 ;  /* 0x0000008600897202 */ /* 0x000fe20000000f00 */
[----:B------:R-:W-:Y:S02]  /*cfb0*/  FADD.FTZ R2, R82, R2 ;  /* 0x0000000252027221 */ /* 0x000fe40000010000 */
[----:B------:R-:W-:Y:S01]  /*cfc0*/  FADD.FTZ R0, R80, R0 ;  /* 0x0000000050007221 */ /* 0x000fe20000010000 */
[----:B------:R1:W-:Y:S04]  /*cfd0*/  STL [R1+0x10], R4 ;  /* 0x0000100401007387 */ /* 0x0003e80000100800 */
[----:B------:R1:W-:Y:S04]  /*cfe0*/  STL [R1+0x14], R2 ;  /* 0x0000140201007387 */ /* 0x0003e80000100800 */
[----:B------:R1:W-:Y:S04]  /*cff0*/  STL [R1+0x18], R0 ;  /* 0x0000180001007387 */ /* 0x0003e80000100800 */
[----:B------:R1:W-:Y:S02]  /*d000*/  STL [R1], R239 ;  /* 0x000000ef01007387 */ /* 0x0003e40000100800 */
[----:B-1---5:R-:W-:-:S05]  /*d010*/  @P0 BRA `(.L_x_7) ;  /* 0xffffae8000000947 */ /* 0x022fca000383ffff */
.L_x_6:
[----:B--2---:R-:W2:Y:S04]  /*d020*/  LDL.LU R4, [R1+0xc] ;  /* 0x00000c0001047983 */ /* 0x004ea80000300800 */
[----:B------:R-:W3:Y:S04]  /*d030*/  LDL.LU R9, [R1+0x10] ;  /* 0x0000100001097983 */ /* 0x000ee80000300800 */
[----:B------:R-:W4:Y:S04]  /*d040*/  LDL.LU R8, [R1+0x14] ;  /* 0x0000140001087983 */ /* 0x000f280000300800 */
[----:B------:R-:W4:Y:S04]  /*d050*/  LDL.LU R5, [R1+0x18] ;  /* 0x0000180001057983 */ /* 0x000f280000300800 */
[----:B------:R-:W4:Y:S04]  /*d060*/  LDL.LU R59, [R1+0x4c] ;  /* 0x00004c00013b7983 */ /* 0x000f280000300800 */
[----:B------:R-:W1:Y:S04]  /*d070*/  S2R R58, SR_CTAID.Y ;  /* 0x00000000003a7919 */ /* 0x000e680000002600 */
[----:B------:R-:W1:Y:S02]  /*d080*/  S2R R43, SR_TID.X ;  /* 0x00000000002b7919 */ /* 0x000e640000002100 */
[----:B-1----:R-:W-:-:S02]  /*d090*/  SHF.R.S32.HI R29, RZ, 0x1f, R43 ;  /* 0x0000001fff1d7819 */ /* 0x002fc4000001142b */
[----:B--2---:R-:W1:Y:S04]  /*d0a0*/  SHFL.BFLY PT, R0, R4, 0x2, 0x1f ;  /* 0x0c401f0004007f89 */ /* 0x004e6800000e0000 */
[----:B---3--:R-:W2:Y:S04]  /*d0b0*/  SHFL.BFLY PT, R2, R9, 0x2, 0x1f ;  /* 0x0c401f0009027f89 */ /* 0x008ea800000e0000 */
[----:B----4-:R-:W3:Y:S04]  /*d0c0*/  SHFL.BFLY PT, R7, R8, 0x2, 0x1f ;  /* 0x0c401f0008077f89 */ /* 0x010ee800000e0000 */
[----:B------:R-:W4:Y:S01]  /*d0d0*/  SHFL.BFLY PT, R6, R5, 0x2, 0x1f ;  /* 0x0c401f0005067f89 */ /* 0x000f2200000e0000 */
[----:B------:R-:W-:Y:S01]  /*d0e0*/  ISETP.NE.AND P0, PT, R59, -0x1, PT ;  /* 0xffffffff3b00780c */ /* 0x000fe20003f05270 */
[----:B-1----:R-:W-:-:S02]  /*d0f0*/  FADD.FTZ R0, R0, R4 ;  /* 0x0000000400007221 */ /* 0x002fc40000010000 */
[----:B--2---:R-:W-:-:S03]  /*d100*/  FADD.FTZ R2, R2, R9 ;  /* 0x0000000902027221 */ /* 0x004fc60000010000 */
[----:B------:R-:W1:Y:S01]  /*d110*/  SHFL.BFLY PT, R4, R0, 0x1, 0x1f ;  /* 0x0c201f0000047f89 */ /* 0x000e6200000e0000 */
[----:B---3--:R-:W-:-:S03]  /*d120*/  FADD.FTZ R7, R7, R8 ;  /* 0x0000000807077221 */ /* 0x008fc60000010000 */
[----:B------:R-:W2:Y:S01]  /*d130*/  SHFL.BFLY PT, R10, R2, 0x1, 0x1f ;  /* 0x0c201f00020a7f89 */ /* 0x000ea200000e0000 */
[----:B----4-:R-:W-:-:S03]  /*d140*/  FADD.FTZ R6, R6, R5 ;  /* 0x0000000506067221 */ /* 0x010fc60000010000 */
[----:B------:R-:W3:Y:S04]  /*d150*/  SHFL.BFLY PT, R9, R7, 0x1, 0x1f ;  /* 0x0c201f0007097f89 */ /* 0x000ee800000e0000 */
[----:B------:R-:W4:Y:S01]  /*d160*/  SHFL.BFLY PT, R8, R6, 0x1, 0x1f ;  /* 0x0c201f0006087f89 */ /* 0x000f2200000e0000 */
[----:B-1----:R-:W-:Y:S01]  /*d170*/  FADD.FTZ R41, R0, R4 ;  /* 0x0000000400297221 */ /* 0x002fe20000010000 */
[----:B------:R-:W-:Y:S01]  /*d180*/  MOV R0, 0x3f800000 ;  /* 0x3f80000000007802 */ /* 0x000fe20000000f00 */
[----:B------:R-:W-:-:S03]  /*d190*/  @P0 IMAD.WIDE.U32 R4, R59, c[0x0][0x1e8], RZ ;  /* 0x00007a003b040a25 */ /* 0x000fc600078e00ff */
[----:B------:R-:W-:Y:S01]  /*d1a0*/  FSETP.NE.FTZ.AND P6, PT, R41, RZ, PT ;  /* 0x000000ff2900720b */ /* 0x000fe20003fd5000 */
[----:B--2---:R-:W-:Y:S01]  /*d1b0*/  FADD.FTZ R40, R2, R10 ;  /* 0x0000000a02287221 */ /* 0x004fe20000010000 */
[----:B------:R-:W-:Y:S01]  /*d1c0*/  @!P0 SHF.R.S32.HI R2, RZ, 0x1f, R58 ;  /* 0x0000001fff028819 */ /* 0x000fe2000001143a */
[----:B---3--:R-:W-:Y:S01]  /*d1d0*/  FADD.FTZ R39, R7, R9 ;  /* 0x0000000907277221 */ /* 0x008fe20000010000 */
[----:B------:R-:W-:Y:S01]  /*d1e0*/  @P0 MOV R56, R4 ;  /* 0x0000000400380202 */ /* 0x000fe20000000f00 */
[----:B------:R-:W-:Y:S01]  /*d1f0*/  @!P0 IMAD.WIDE.U32 R10, R58, c[0x0][0x1e0], RZ ;  /* 0x000078003a0a8a25 */ /* 0x000fe200078e00ff */
[----:B------:R-:W-:Y:S02]  /*d200*/  FSETP.NE.FTZ.AND P5, PT, R40, RZ, PT ;  /* 0x000000ff2800720b */ /* 0x000fe40003fb5000 */
[----:B------:R-:W-:Y:S01]  /*d210*/  FSETP.NE.FTZ.AND P4, PT, R39, RZ, PT ;  /* 0x000000ff2700720b */ /* 0x000fe20003f95000 */
[----:B------:R-:W-:Y:S01]  /*d220*/  @!P0 IMAD R2, R2, c[0x0][0x1e0], RZ ;  /* 0x0000780002028a24 */ /* 0x000fe200078e02ff */
[----:B------:R-:W-:Y:S01]  /*d230*/  MOV R4, 0x3f800000 ;  /* 0x3f80000000047802 */ /* 0x000fe20000000f00 */
[----:B------:R-:W-:Y:S01]  /*d240*/  @P0 IMAD R57, R59, c[0x0][0x1ec], R5 ;  /* 0x00007b003b390a24 */ /* 0x000fe200078e0205 */
[CC--:B------:R-:W-:Y:S01]  /*d250*/  LEA.HI R5, R29.reuse, R43.reuse, RZ, 0x2 ;  /* 0x0000002b1d057211 */ /* 0x0c0fe200078f10ff */
[----:B------:R-:W1:Y:S01]  /*d260*/  @P6 MUFU.RCP R0, R41 ;  /* 0x0000002900006308 */ /* 0x000e620000001000 */
[----:B------:R-:W-:Y:S01]  /*d270*/  @!P0 IMAD R2, R58, c[0x0][0x1e4], R2 ;  /* 0x000079003a028a24 */ /* 0x000fe200078e0202 */
[----:B------:R-:W-:Y:S01]  /*d280*/  LEA.HI R29, R29, R43, RZ, 0x5 ;  /* 0x0000002b1d1d7211 */ /* 0x000fe200078f28ff */
[----:B----4-:R-:W-:Y:S01]  /*d290*/  FADD.FTZ R42, R6, R8 ;  /* 0x00000008062a7221 */ /* 0x010fe20000010000 */
[----:B------:R-:W-:Y:S01]  /*d2a0*/  LOP3.LUT R6, R5, 0x3ffffffc, RZ, 0xc0, !PT ;  /* 0x3ffffffc05067812 */ /* 0x000fe200078ec0ff */
[----:B------:R-:W-:Y:S01]  /*d2b0*/  @!P0 IMAD.IADD R57, R11, 0x1, R2 ;  /* 0x000000010b398824 */ /* 0x000fe200078e0202 */
[----:B------:R-:W-:-:S02]  /*d2c0*/  MOV R2, 0x3f800000 ;  /* 0x3f80000000027802 */ /* 0x000fc40000000f00 */
[----:B------:R-:W-:Y:S01]  /*d2d0*/  FSETP.NE.FTZ.AND P3, PT, R42, RZ, PT ;  /* 0x000000ff2a00720b */ /* 0x000fe20003f75000 */
[----:B------:R-:W2:Y:S01]  /*d2e0*/  @P5 MUFU.RCP R4, R40 ;  /* 0x0000002800045308 */ /* 0x000ea20000001000 */
[----:B------:R-:W-:Y:S02]  /*d2f0*/  IADD3 R43, -R6, R43, RZ ;  /* 0x0000002b062b7210 */ /* 0x000fe40007ffe1ff */
[----:B------:R-:W-:Y:S02]  /*d300*/  @!P0 MOV R56, R10 ;  /* 0x0000000a00388202 */ /* 0x000fe40000000f00 */
[----:B------:R-:W-:Y:S01]  /*d310*/  SHF.R.S32.HI R29, RZ, 0x5, R29 ;  /* 0x00000005ff1d7819 */ /* 0x000fe2000001141d */
[C---:B-1----:R-:W-:Y:S02]  /*d320*/  FMUL.FTZ R168, R0.reuse, R168 ;  /* 0x000000a800a87220 */ /* 0x042fe40000410000 */
[----:B------:R-:W1:Y:S01]  /*d330*/  @P4 MUFU.RCP R2, R39 ;  /* 0x0000002700024308 */ /* 0x000e620000001000 */
[----:B------:R-:W-:-:S02]  /*d340*/  FMUL.FTZ R8, R0, R169 ;  /* 0x000000a900087220 */ /* 0x000fc40000410000 */
[C---:B------:R-:W-:Y:S02]  /*d350*/  FMUL.FTZ R164, R0.reuse, R164 ;  /* 0x000000a400a47220 */ /* 0x040fe40000410000 */
[----:B------:R-:W-:Y:S01]  /*d360*/  FMUL.FTZ R6, R0, R165 ;  /* 0x000000a500067220 */ /* 0x000fe20000410000 */
[----:B------:R-:W-:Y:S01]  /*d370*/  F2FP.BF16.PACK_AB R8, R8, R168 ;  /* 0x000000a80808723e */ /* 0x000fe200000010ff */
[C---:B------:R-:W-:Y:S02]  /*d380*/  FMUL.FTZ R160, R0.reuse, R160 ;  /* 0x000000a000a07220 */ /* 0x040fe40000410000 */
[----:B------:R-:W-:Y:S01]  /*d390*/  FMUL.FTZ R15, R0, R161 ;  /* 0x000000a1000f7220 */ /* 0x000fe20000410000 */
[----:B------:R-:W-:Y:S01]  /*d3a0*/  F2FP.BF16.PACK_AB R6, R6, R164 ;  /* 0x000000a40606723e */ /* 0x000fe200000010ff */
[C---:B------:R-:W-:Y:S02]  /*d3b0*/  FMUL.FTZ R156, R0.reuse, R156 ;  /* 0x0000009c009c7220 */ /* 0x040fe40000410000 */
[C---:B------:R-:W-:Y:S01]  /*d3c0*/  FMUL.FTZ R13, R0.reuse, R157 ;  /* 0x0000009d000d7220 */ /* 0x040fe20000410000 */
[----:B------:R-:W-:Y:S01]  /*d3d0*/  F2FP.BF16.PACK_AB R15, R15, R160 ;  /* 0x000000a00f0f723e */ /* 0x000fe200000010ff */
[----:B------:R-:W-:-:S02]  /*d3e0*/  FMUL.FTZ R152, R0, R152 ;  /* 0x0000009800987220 */ /* 0x000fc40000410000 */
[C---:B------:R-:W-:Y:S01]  /*d3f0*/  FMUL.FTZ R26, R0.reuse, R153 ;  /* 0x00000099001a7220 */ /* 0x040fe20000410000 */
[----:B------:R-:W-:Y:S01]  /*d400*/  F2FP.BF16.PACK_AB R13, R13, R156 ;  /* 0x0000009c0d0d723e */ /* 0x000fe200000010ff */
[C---:B------:R-:W-:Y:S02]  /*d410*/  FMUL.FTZ R148, R0.reuse, R148 ;  /* 0x0000009400947220 */ /* 0x040fe40000410000 */
[----:B------:R-:W-:Y:S01]  /*d420*/  FMUL.FTZ R22, R0, R149 ;  /* 0x0000009500167220 */ /* 0x000fe20000410000 */
[----:B------:R-:W-:Y:S01]  /*d430*/  F2FP.BF16.PACK_AB R26, R26, R152 ;  /* 0x000000981a1a723e */ /* 0x000fe200000010ff */
[C---:B------:R-:W-:Y:S02]  /*d440*/  FMUL.FTZ R144, R0.reuse, R144 ;  /* 0x0000009000907220 */ /* 0x040fe40000410000 */
[----:B------:R-:W-:Y:S01]  /*d450*/  FMUL.FTZ R36, R0, R145 ;  /* 0x0000009100247220 */ /* 0x000fe20000410000 */
[----:B------:R-:W-:Y:S01]  /*d460*/  F2FP.BF16.PACK_AB R22, R22, R148 ;  /* 0x000000941616723e */ /* 0x000fe200000010ff */
[----:B------:R-:W-:-:S02]  /*d470*/  FMUL.FTZ R140, R0, R140 ;  /* 0x0000008c008c7220 */ /* 0x000fc40000410000 */
[----:B------:R-:W-:Y:S01]  /*d480*/  FMUL.FTZ R33, R0, R141 ;  /* 0x0000008d00217220 */ /* 0x000fe20000410000 */
[----:B------:R-:W-:Y:S01]  /*d490*/  F2FP.BF16.PACK_AB R36, R36, R144 ;  /* 0x000000902424723e */ /* 0x000fe200000010ff */
[----:B------:R-:W-:Y:S02]  /*d4a0*/  IMAD.MOV.U32 R0, RZ, RZ, 0x3f800000 ;  /* 0x3f800000ff007424 */ /* 0x000fe400078e00ff */
[C---:B--2---:R-:W-:Y:S01]  /*d4b0*/  FMUL.FTZ R170, R4.reuse, R170 ;  /* 0x000000aa04aa7220 */ /* 0x044fe20000410000 */
[----:B------:R-:W-:Y:S01]  /*d4c0*/  F2FP.BF16.PACK_AB R33, R33, R140 ;  /* 0x0000008c2121723e */ /* 0x000fe200000010ff */
[C---:B------:R-:W-:Y:S02]  /*d4d0*/  FMUL.FTZ R7, R4.reuse, R171 ;  /* 0x000000ab04077220 */ /* 0x040fe40000410000 */
[----:B------:R-:W2:Y:S01]  /*d4e0*/  @P3 MUFU.RCP R0, R42 ;  /* 0x0000002a00003308 */ /* 0x000ea20000001000 */
[C---:B------:R-:W-:Y:S02]  /*d4f0*/  FMUL.FTZ R166, R4.reuse, R166 ;  /* 0x000000a604a67220 */ /* 0x040fe40000410000 */
[C---:B------:R-:W-:Y:S01]  /*d500*/  FMUL.FTZ R167, R4.reuse, R167 ;  /* 0x000000a704a77220 */ /* 0x040fe20000410000 */
[----:B------:R-:W-:Y:S01]  /*d510*/  F2FP.BF16.PACK_AB R7, R7, R170 ;  /* 0x000000aa0707723e */ /* 0x000fe200000010ff */
[----:B------:R-:W-:-:S02]  /*d520*/  FMUL.FTZ R162, R4, R162 ;  /* 0x000000a204a27220 */ /* 0x000fc40000410000 */
[C---:B------:R-:W-:Y:S02]  /*d530*/  FMUL.FTZ R14, R4.reuse, R163 ;  /* 0x000000a3040e7220 */ /* 0x040fe40000410000 */
[C---:B------:R-:W-:Y:S02]  /*d540*/  FMUL.FTZ R158, R4.reuse, R158 ;  /* 0x0000009e049e7220 */ /* 0x040fe40000410000 */
[----:B------:R-:W-:Y:S01]  /*d550*/  FMUL.FTZ R12, R4, R159 ;  /* 0x0000009f040c7220 */ /* 0x000fe20000410000 */
[----:B------:R-:W-:Y:S01]  /*d560*/  F2FP.BF16.PACK_AB R14, R14, R162 ;  /* 0x000000a20e0e723e */ /* 0x000fe200000010ff */
[C---:B------:R-:W-:Y:S02]  /*d570*/  FMUL.FTZ R154, R4.reuse, R154 ;  /* 0x0000009a049a7220 */ /* 0x040fe40000410000 */
[----:B------:R-:W-:Y:S01]  /*d580*/  FMUL.FTZ R25, R4, R155 ;  /* 0x0000009b04197220 */ /* 0x000fe20000410000 */
[----:B------:R-:W-:Y:S01]  /*d590*/  F2FP.BF16.PACK_AB R12, R12, R158 ;  /* 0x0000009e0c0c723e */ /* 0x000fe200000010ff */
[----:B------:R-:W-:-:S02]  /*d5a0*/  FMUL.FTZ R150, R4, R150 ;  /* 0x0000009604967220 */ /* 0x000fc40000410000 */
[C---:B------:R-:W-:Y:S01]  /*d5b0*/  FMUL.FTZ R21, R4.reuse, R151 ;  /* 0x0000009704157220 */ /* 0x040fe20000410000 */
[----:B------:R-:W-:Y:S01]  /*d5c0*/  F2FP.BF16.PACK_AB R25, R25, R154 ;  /* 0x0000009a1919723e */ /* 0x000fe200000010ff */
[C---:B------:R-:W-:Y:S02]  /*d5d0*/  FMUL.FTZ R146, R4.reuse, R146 ;  /* 0x0000009204927220 */ /* 0x040fe40000410000 */
[C---:B------:R-:W-:Y:S01]  /*d5e0*/  FMUL.FTZ R38, R4.reuse, R147 ;  /* 0x0000009304267220 */ /* 0x040fe20000410000 */
[----:B------:R-:W-:Y:S01]  /*d5f0*/  F2FP.BF16.PACK_AB R21, R21, R150 ;  /* 0x000000961515723e */ /* 0x000fe200000010ff */
[C---:B------:R-:W-:Y:S02]  /*d600*/  FMUL.FTZ R142, R4.reuse, R142 ;  /* 0x0000008e048e7220 */ /* 0x040fe40000410000 */
[----:B------:R-:W-:Y:S01]  /*d610*/  FMUL.FTZ R32, R4, R143 ;  /* 0x0000008f04207220 */ /* 0x000fe20000410000 */
[----:B------:R-:W-:Y:S01]  /*d620*/  SHF.R.S32.HI R4, RZ, 0x2, R5 ;  /* 0x00000002ff047819 */ /* 0x000fe20000011405 */
[----:B-1----:R-:W-:Y:S01]  /*d630*/  FMUL.FTZ R196, R2, R196 ;  /* 0x000000c402c47220 */ /* 0x002fe20000410000 */
[----:B------:R-:W-:Y:S01]  /*d640*/  F2FP.BF16.PACK_AB R38, R38, R146 ;  /* 0x000000922626723e */ /* 0x000fe200000010ff */
        /* <DEDUP_REMOVED lines=9> */
[C---:B------:R-:W-:Y:S01]  /*d6e0*/  FMUL.FTZ R28, R2.reuse, R193 ;  /* 0x000000c1021c7220 */ /* 0x040fe20000410000 */
[----:B------:R-:W-:Y:S01]  /*d6f0*/  F2FP.BF16.PACK_AB R19, R19, R188 ;  /* 0x000000bc1313723e */ /* 0x000fe200000010ff */
[----:B------:R-:W-:-:S02]  /*d700*/  FMUL.FTZ R180, R2, R180 ;  /* 0x000000b402b47220 */ /* 0x000fc40000410000 */
[----:B------:R-:W-:Y:S01]  /*d710*/  FMUL.FTZ R24, R2, R181 ;  /* 0x000000b502187220 */ /* 0x000fe20000410000 */
        /* <DEDUP_REMOVED lines=9> */
[----:B------:R-:W-:Y:S01]  /*d7b0*/  SHF.R.S32.HI R2, RZ, 0x1f, R5 ;  /* 0x0000001fff027819 */ /* 0x000fe20000011405 */
[C---:B--2---:R-:W-:Y:S01]  /*d7c0*/  FMUL.FTZ R199, R0.reuse, R199 ;  /* 0x000000c700c77220 */ /* 0x044fe20000410000 */
[----:B------:R-:W-:Y:S01]  /*d7d0*/  F2FP.BF16.PACK_AB R5, R167, R166 ;  /* 0x000000a6a705723e */ /* 0x000fe200000010ff */
[----:B------:R-:W-:Y:S01]  /*d7e0*/  FMUL.FTZ R10, R0, R198 ;  /* 0x000000c6000a7220 */ /* 0x000fe20000410000 */
[----:B------:R-:W-:Y:S01]  /*d7f0*/  LEA.HI R2, R2, R4, RZ, 0x3 ;  /* 0x0000000402027211 */ /* 0x000fe200078f18ff */
[C---:B------:R-:W-:Y:S01]  /*d800*/  FMUL.FTZ R203, R0.reuse, R203 ;  /* 0x000000cb00cb7220 */ /* 0x040fe20000410000 */
[----:B------:R-:W-:Y:S01]  /*d810*/  F2FP.BF16.PACK_AB R35, R35, R176 ;  /* 0x000000b02323723e */ /* 0x000fe200000010ff */
[----:B------:R-:W-:Y:S01]  /*d820*/  FMUL.FTZ R16, R0, R202 ;  /* 0x000000ca00107220 */ /* 0x000fe20000410000 */
[----:B------:R-:W-:Y:S01]  /*d830*/  LOP3.LUT R2, R2, 0xfffffff8, RZ, 0xc0, !PT ;  /* 0xfffffff802027812 */ /* 0x000fe200078ec0ff */
[C---:B------:R-:W-:Y:S01]  /*d840*/  FMUL.FTZ R191, R0.reuse, R191 ;  /* 0x000000bf00bf7220 */ /* 0x040fe20000410000 */
[----:B------:R-:W-:Y:S01]  /*d850*/  F2FP.BF16.PACK_AB R10, R199, R10 ;  /* 0x0000000ac70a723e */ /* 0x000fe200000010ff */
[C---:B------:R-:W-:Y:S01]  /*d860*/  FMUL.FTZ R18, R0.reuse, R190 ;  /* 0x000000be00127220 */ /* 0x040fe20000410000 */
[----:B------:R-:W-:Y:S01]  /*d870*/  F2FP.BF16.PACK_AB R16, R203, R16 ;  /* 0x00000010cb10723e */ /* 0x000fe200000010ff */
[C---:B------:R-:W-:Y:S01]  /*d880*/  FMUL.FTZ R195, R0.reuse, R195 ;  /* 0x000000c300c37220 */ /* 0x040fe20000410000 */
[----:B------:R-:W-:Y:S01]  /*d890*/  F2FP.BF16.PACK_AB R31, R31, R172 ;  /* 0x000000ac1f1f723e */ /* 0x000fe200000010ff */
[C---:B------:R-:W-:Y:S01]  /*d8a0*/  FMUL.FTZ R27, R0.reuse, R194 ;  /* 0x000000c2001b7220 */ /* 0x040fe20000410000 */
        /* <DEDUP_REMOVED lines=12> */
[----:B------:R-:W-:Y:S02]  /*d970*/  IADD3 R0, R4, -R2, RZ ;  /* 0x8000000204007210 */ /* 0x000fe40007ffe0ff */
[----:B------:R-:W-:Y:S02]  /*d980*/  LEA R4, R29, R43, 0x9 ;  /* 0x0000002b1d047211 */ /* 0x000fe400078e48ff */
[C---:B------:R-:W-:Y:S01]  /*d990*/  SHF.L.U32 R2, R0.reuse, 0x6, RZ ;  /* 0x0000000600027819 */ /* 0x040fe200000006ff */
[----:B------:R-:W1:Y:S01]  /*d9a0*/  LDC.U8 R43, c[0x0][0x329] ;  /* 0x0000ca40ff2b7b82 */ /* 0x000e620000000000 */
[----:B------:R-:W-:Y:S02]  /*d9b0*/  LOP3.LUT R9, R0, 0x1, RZ, 0xc0, !PT ;  /* 0x0000000100097812 */ /* 0x000fe400078ec0ff */
[----:B------:R-:W-:Y:S02]  /*d9c0*/  LOP3.LUT R2, R2, 0x1c0, RZ, 0xc0, !PT ;  /* 0x000001c002027812 */ /* 0x000fe400078ec0ff */
[----:B------:R-:W-:Y:S01]  /*d9d0*/  ISETP.NE.U32.AND P1, PT, R9, 0x1, PT ;  /* 0x000000010900780c */ /* 0x000fe20003f25070 */
[----:B------:R-:W-:Y:S01]  /*d9e0*/  IMAD.MOV.U32 R9, RZ, RZ, -0x10 ;  /* 0xfffffff0ff097424 */ /* 0x000fe200078e00ff */
[----:B------:R-:W-:-:S02]  /*d9f0*/  LEA.HI R2, R2, R2, RZ, 0x1d ;  /* 0x0000000202027211 */ /* 0x000fc400078fe8ff */
[----:B------:R-:W-:Y:S02]  /*da00*/  F2FP.BF16.PACK_AB R34, R179, R34 ;  /* 0x00000022b322723e */ /* 0x000fe400000010ff */
[----:B------:R-:W-:Y:S02]  /*da10*/  LEA R2, R4, R2, 0x1 ;  /* 0x0000000204027211 */ /* 0x000fe400078e08ff */
[----:B------:R-:W-:Y:S02]  /*da20*/  SEL R9, R9, 0x10, !P1 ;  /* 0x0000001009097807 */ /* 0x000fe40004800000 */
[----:B------:R-:W-:Y:S02]  /*da30*/  SHF.L.U32 R2, R2, 0x1, RZ ;  /* 0x0000000102027819 */ /* 0x000fe400000006ff */
[----:B------:R-:W-:Y:S02]  /*da40*/  R2P PR, R0, 0x6 ;  /* 0x0000000600007804 */ /* 0x000fe40000000000 */
[C---:B------:R-:W-:Y:S01]  /*da50*/  IADD3 R4, R2.reuse, R9, RZ ;  /* 0x0000000902047210 */ /* 0x040fe20007ffe0ff */
[----:B------:R2:W-:Y:S01]  /*da60*/  STS [R2], R8 ;  /* 0x0000000802007388 */ /* 0x0005e20000000800 */
[----:B------:R-:W-:-:S02]  /*da70*/  IADD3 R0, R2, 0x40, RZ ;  /* 0x0000004002007810 */ /* 0x000fc40007ffe0ff */
[----:B------:R-:W-:Y:S01]  /*da80*/  F2FP.BF16.PACK_AB R30, R175, R30 ;  /* 0x0000001eaf1e723e */ /* 0x000fe200000010ff */
[----:B------:R3:W-:Y:S04]  /*da90*/  STS [R2+0x400], R7 ;  /* 0x0004000702007388 */ /* 0x0007e80000000800 */
[----:B------:R-:W-:Y:S02]  /*daa0*/  STS [R4], R6 ;  /* 0x0000000604007388 */ /* 0x000fe40000000800 */
[----:B------:R-:W-:Y:S02]  /*dab0*/  @P2 IADD3 R0, R2, -0x40, RZ ;  /* 0xffffffc002002810 */ /* 0x000fe40007ffe0ff */
[----:B------:R4:W-:Y:S04]  /*dac0*/  STS [R4+0x400], R5 ;  /* 0x0004000504007388 */ /* 0x0009e80000000800 */
[----:B------:R-:W-:Y:S04]  /*dad0*/  STS [R2+0x2000], R11 ;  /* 0x0020000b02007388 */ /* 0x000fe80000000800 */
[----:B------:R4:W-:Y:S04]  /*dae0*/  STS [R2+0x2400], R10 ;  /* 0x0024000a02007388 */ /* 0x0009e80000000800 */
[----:B------:R-:W-:Y:S01]  /*daf0*/  STS [R4+0x2000], R17 ;  /* 0x0020001104007388 */ /* 0x000fe20000000800 */
[----:B--2---:R-:W-:-:S03]  /*db00*/  IMAD.MOV.U32 R8, RZ, RZ, 0x20 ;  /* 0x00000020ff087424 */ /* 0x004fc600078e00ff */
[----:B------:R-:W-:Y:S02]  /*db10*/  STS [R4+0x2400], R16 ;  /* 0x0024001004007388 */ /* 0x000fe40000000800 */
[----:B------:R-:W-:Y:S02]  /*db20*/  SEL R8, R8, 0xffffffe0, !P1 ;  /* 0xffffffe008087807 */ /* 0x000fe40004800000 */
[----:B-1----:R-:W-:Y:S02]  /*db30*/  ISETP.NE.AND P1, PT, R43, RZ, PT ;  /* 0x000000ff2b00720c */ /* 0x002fe40003f25270 */
[----:B---3--:R-:W-:Y:S02]  /*db40*/  IADD3 R7, R8, 0x400, R0 ;  /* 0x0000040008077810 */ /* 0x008fe40007ffe000 */
[----:B----4-:R-:W-:Y:S02]  /*db50*/  IADD3 R5, R4, R8, RZ ;  /* 0x0000000804057210 */ /* 0x010fe40007ffe0ff */
[----:B------:R-:W-:-:S02]  /*db60*/  IADD3 R7, R9, R7, RZ ;  /* 0x0000000709077210 */ /* 0x000fc40007ffe0ff */
[----:B------:R-:W-:Y:S01]  /*db70*/  IADD3 R2, R2, R8, RZ ;  /* 0x0000000802027210 */ /* 0x000fe20007ffe0ff */
[----:B------:R-:W1:Y:S04]  /*db80*/  LDC.U8 R10, c[0x0][0x328] ;  /* 0x0000ca00ff0a7b82 */ /* 0x000e680000000000 */
[----:B------:R-:W-:Y:S01]  /*db90*/  @P1 MOV R6, c[0x0][0x210] ;  /* 0x0000840000061a02 */ /* 0x000fe20000000f00 */
[----:B------:R-:W-:Y:S04]  /*dba0*/  STS [R2], R15 ;  /* 0x0000000f02007388 */ /* 0x000fe80000000800 */
[----:B------:R-:W-:Y:S01]  /*dbb0*/  @P1 IMAD R6, R6, c[0x0][0x214], RZ ;  /* 0x0000850006061a24 */ /* 0x000fe200078e02ff */
[----:B------:R-:W-:Y:S04]  /*dbc0*/  STS [R2+0x400], R14 ;  /* 0x0004000e02007388 */ /* 0x000fe80000000800 */
[----:B------:R2:W-:Y:S04]  /*dbd0*/  STS [R5], R13 ;  /* 0x0000000d05007388 */ /* 0x0005e80000000800 */
[----:B------:R3:W-:Y:S04]  /*dbe0*/  STS [R5+0x400], R12 ;  /* 0x0004000c05007388 */ /* 0x0007e80000000800 */
[----:B------:R-:W-:Y:S04]  /*dbf0*/  STS [R2+0x2000], R19 ;  /* 0x0020001302007388 */ /* 0x000fe80000000800 */
[----:B------:R4:W-:Y:S01]  /*dc00*/  STS [R2+0x2400], R18 ;  /* 0x0024001202007388 */ /* 0x0009e20000000800 */
[----:B-1----:R-:W-:-:S03]  /*dc10*/  ISETP.NE.AND P2, PT, R10, RZ, PT ;  /* 0x000000ff0a00720c */ /* 0x002fc60003f45270 */
[----:B------:R-:W-:Y:S04]  /*dc20*/  STS [R5+0x2000], R28 ;  /* 0x0020001c05007388 */ /* 0x000fe80000000800 */
[----:B------:R1:W-:Y:S04]  /*dc30*/  STS [R5+0x2400], R27 ;  /* 0x0024001b05007388 */ /* 0x0003e80000000800 */
[----:B------:R-:W-:Y:S01]  /*dc40*/  STS [R0], R26 ;  /* 0x0000001a00007388 */ /* 0x000fe20000000800 */
[----:B--2---:R-:W-:Y:S03]  /*dc50*/  @P5 MUFU.LG2 R13, R40 ;  /* 0x00000028000d5308 */ /* 0x004fe60000000c00 */
[----:B------:R-:W-:Y:S04]  /*dc60*/  STS [R0+0x400], R25 ;  /* 0x0004001900007388 */ /* 0x000fe80000000800 */
[----:B------:R-:W2:Y:S01]  /*dc70*/  S2R R14, SR_CTAID.X ;  /* 0x00000000000e7919 */ /* 0x000ea20000002500 */
[----:B---3--:R3:W-:Y:S01]  /*dc80*/  @P4 MUFU.LG2 R12, R39 ;  /* 0x00000027000c4308 */ /* 0x0087e20000000c00 */
[----:B----4-:R-:W-:-:S02]  /*dc90*/  IMAD.IADD R2, R9, 0x1, R0 ;  /* 0x0000000109027824 */ /* 0x010fc400078e0200 */
[----:B------:R-:W4:Y:S04]  /*dca0*/  S2R R18, SR_TID.X ;  /* 0x0000000000127919 */ /* 0x000f280000002100 */
[----:B------:R-:W-:Y:S01]  /*dcb0*/  STS [R2], R22 ;  /* 0x0000001602007388 */ /* 0x000fe20000000800 */
[----:B------:R-:W-:Y:S02]  /*dcc0*/  IADD3 R4, R8, R2, RZ ;  /* 0x0000000208047210 */ /* 0x000fe40007ffe0ff */
[----:B-1----:R-:W-:Y:S01]  /*dcd0*/  @!P1 MOV R5, c[0x0][0x214] ;  /* 0x0000850000059a02 */ /* 0x002fe20000000f00 */
[----:B------:R-:W-:Y:S03]  /*dce0*/  STS [R2+0x400], R21 ;  /* 0x0004001502007388 */ /* 0x000fe60000000800 */
[----:B------:R-:W-:Y:S01]  /*dcf0*/  @!P1 SEL R6, R5, c[0x0][0x234], !P2 ;  /* 0x00008d0005069a07 */ /* 0x000fe20005000000 */
[----:B------:R-:W-:Y:S01]  /*dd00*/  STS [R0+0x2000], R24 ;  /* 0x0020001800007388 */ /* 0x000fe20000000800 */
[----:B------:R-:W-:-:S03]  /*dd10*/  ISETP.NE.OR P2, PT, R43, RZ, !P2 ;  /* 0x000000ff2b00720c */ /* 0x000fc60005745670 */
[----:B------:R1:W-:Y:S04]  /*dd20*/  STS [R0+0x2400], R23 ;  /* 0x0024001700007388 */ /* 0x0003e80000000800 */
[----:B------:R-:W-:Y:S04]  /*dd30*/  STS [R2+0x2000], R20 ;  /* 0x0020001402007388 */ /* 0x000fe80000000800 */
[----:B------:R2:W-:Y:S04]  /*dd40*/  STS [R2+0x2400], R37 ;  /* 0x0024002502007388 */ /* 0x0005e80000000800 */
[----:B------:R-:W3:Y:S01]  /*dd50*/  S2R R28, SR_CTAID.Z ;  /* 0x00000000001c7919 */ /* 0x000ee20000002700 */
[----:B-1----:R-:W-:-:S02]  /*dd60*/  IADD3 R0, R8, R0, RZ ;  /* 0x0000000008007210 */ /* 0x002fc40007ffe0ff */
[----:B----4-:R-:W-:Y:S01]  /*dd70*/  SHF.R.S32.HI R19, RZ, 0x1f, R18 ;  /* 0x0000001fff137819 */ /* 0x010fe20000011412 */
[----:B------:R-:W1:Y:S02]  /*dd80*/  @P6 MUFU.LG2 R8, R41 ;  /* 0x0000002900086308 */ /* 0x000e640000000c00 */
[----:B------:R-:W-:Y:S01]  /*dd90*/  STS [R0], R36 ;  /* 0x0000002400007388 */ /* 0x000fe20000000800 */
[----:B--2---:R-:W-:-:S03]  /*dda0*/  @!P2 IMAD R2, R58, c[0x0][0x214], RZ ;  /* 0x000085003a02aa24 */ /* 0x004fc600078e02ff */
[----:B------:R-:W-:Y:S04]  /*ddb0*/  STS [R0+0x400], R38 ;  /* 0x0004002600007388 */ /* 0x000fe80000000800 */
[----:B------:R-:W-:Y:S01]  /*ddc0*/  STS [R4], R33 ;  /* 0x0000002104007388 */ /* 0x000fe20000000800 */
[----:B------:R-:W-:Y:S01]  /*ddd0*/  LEA.HI R11, R19, R18, RZ, 0x5 ;  /* 0x00000012130b7211 */ /* 0x000fe200078f28ff */
[----:B------:R-:W2:Y:S01]  /*dde0*/  @P3 MUFU.LG2 R10, R42 ;  /* 0x0000002a000a3308 */ /* 0x000ea20000000c00 */
[----:B------:R-:W-:Y:S01]  /*ddf0*/  @!P2 SEL R2, R2, R59, !P0 ;  /* 0x0000003b0202a207 */ /* 0x000fe20004000000 */
[----:B------:R-:W-:Y:S04]  /*de00*/  STS [R7], R32 ;  /* 0x0000002007007388 */ /* 0x000fe80000000800 */
[----:B------:R-:W-:Y:S04]  /*de10*/  STS [R0+0x2000], R35 ;  /* 0x0020002300007388 */ /* 0x000fe80000000800 */
[----:B------:R4:W-:Y:S04]  /*de20*/  STS [R0+0x2400], R34 ;  /* 0x0024002200007388 */ /* 0x0009e80000000800 */
[----:B------:R-:W-:Y:S04]  /*de30*/  STS [R4+0x2000], R31 ;  /* 0x0020001f04007388 */ /* 0x000fe80000000800 */
[----:B------:R1:W-:Y:S04]  /*de40*/  STS [R7+0x2000], R30 ;  /* 0x0020001e07007388 */ /* 0x0003e80000000800 */
[----:B------:R-:W-:Y:S01]  /*de50*/  BAR.SYNC.DEFER_BLOCKING 0x0 ;  /* 0x0000000000007b1d */ /* 0x000fe20000010000 */
[----:B----4-:R-:W-:-:S02]  /*de60*/  @P1 IMAD.MOV.U32 R0, RZ, RZ, 0x1 ;  /* 0x00000001ff001424 */ /* 0x010fc400078e00ff */
[----:B------:R-:W-:-:S03]  /*de70*/  @!P1 IMAD R0, R6, c[0x0][0x1c0], RZ ;  /* 0x0000700006009a24 */ /* 0x000fc600078e02ff */
[----:B-1----:R1:W5:Y:S04]  /*de80*/  LDL R30, [R1+0x28] ;  /* 0x00002800011e7983 */ /* 0x0023680000100800 */
[----:B-----5:R1:W4:Y:S04]  /*de90*/  LDS.128 R20, [R234] ;  /* 0x00000000ea147984 */ /* 0x0203280000000c00 */
[----:B------:R1:W1:Y:S04]  /*dea0*/  LDS.128 R24, [R234+0x800] ;  /* 0x00080000ea187984 */ /* 0x0002680000000c00 */
[----:B------:R1:W1:Y:S04]  /*deb0*/  LDS.128 R32, [R234+0x1000] ;  /* 0x00100000ea207984 */ /* 0x0002680000000c00 */
[----:B---3--:R3:W1:Y:S04]  /*dec0*/  LDS.128 R36, [R234+0x1800] ;  /* 0x00180000ea247984 */ /* 0x0086680000000c00 */
[----:B------:R3:W1:Y:S04]  /*ded0*/  LDS.128 R44, [R234+0x2000] ;  /* 0x00200000ea2c7984 */ /* 0x0006680000000c00 */
[----:B------:R3:W1:Y:S04]  /*dee0*/  LDS.128 R48, [R234+0x2800] ;  /* 0x00280000ea307984 */ /* 0x0006680000000c00 */
[----:B------:R3:W1:Y:S04]  /*def0*/  LDS.128 R52, [R234+0x3000] ;  /* 0x00300000ea347984 */ /* 0x0006680000000c00 */
[----:B------:R-:W1:Y:S01]  /*df00*/  LDS.128 R232, [R234+0x3800] ;  /* 0x00380000eae87984 */ /* 0x000e620000000c00 */
[----:B------:R-:W-:-:S05]  /*df10*/  IMAD R0, R58, R0, RZ ;  /* 0x000000003a007224 */ /* 0x000fca00078e02ff */
[----:B------:R-:W-:Y:S02]  /*df20*/  SEL R9, R0, RZ, P2 ;  /* 0x000000ff00097207 */ /* 0x000fe40001000000 */
[----:B------:R-:W-:Y:S02]  /*df30*/  LOP3.LUT R0, R11, 0xffffffe0, RZ, 0xc0, !PT ;  /* 0xffffffe00b007812 */ /* 0x000fe400078ec0ff */
[----:B------:R-:W-:Y:S01]  /*df40*/  @P1 MOV R7, c[0x0][0x210] ;  /* 0x0000840000071a02 */ /* 0x000fe20000000f00 */
[----:B------:R-:W-:Y:S01]  /*df50*/  CS2R R4, SRZ ;  /* 0x0000000000047805 */ /* 0x000fe2000001ff00 */
[----:B------:R-:W-:Y:S01]  /*df60*/  @!P1 MOV R7, 0x1 ;  /* 0x0000000100079802 */ /* 0x000fe20000000f00 */
[----:B------:R-:W-:Y:S01]  /*df70*/  IMAD.IADD R0, R18, 0x1, -R0 ;  /* 0x0000000112007824 */ /* 0x000fe200078e0a00 */
[----:B------:R-:W-:Y:S02]  /*df80*/  @!P2 SHF.R.S32.HI R5, RZ, 0x1f, R2 ;  /* 0x0000001fff05a819 */ /* 0x000fe40000011402 */
[----:B------:R-:W-:Y:S01]  /*df90*/  @!P2 MOV R4, R2 ;  /* 0x000000020004a202 */ /* 0x000fe20000000f00 */
[----:B------:R-:W-:Y:S01]  /*dfa0*/  IMAD R2, R28, R6, R9 ;  /* 0x000000061c027224 */ /* 0x000fe200078e0209 */
[----:B------:R-:W-:Y:S01]  /*dfb0*/  LOP3.LUT P2, RZ, R0, 0x3, RZ, 0xc0, !PT ;  /* 0x0000000300ff7812 */ /* 0x000fe2000784c0ff */
[----:B------:R-:W-:-:S02]  /*dfc0*/  IMAD R6, R14, R7, RZ ;  /* 0x000000070e067224 */ /* 0x000fc400078e02ff */
[----:B------:R-:W-:-:S03]  /*dfd0*/  @P6 FMUL.FTZ R8, R8, 0.69314718246459960938 ;  /* 0x3f31721808086820 */ /* 0x000fc60000410000 */
[----:B------:R-:W-:Y:S01]  /*dfe0*/  SHF.L.U32 R11, R6, 0x7, RZ ;  /* 0x00000007060b7819 */ /* 0x000fe200000006ff */
[----:B--2---:R-:W-:Y:S01]  /*dff0*/  @P3 FMUL.FTZ R6, R10, 0.69314718246459960938 ;  /* 0x3f3172180a063820 */ /* 0x004fe20000410000 */
[----:B------:R-:W-:Y:S01]  /*e000*/  MOV R17, 0x7f800000 ;  /* 0x7f80000000117802 */ /* 0x000fe20000000f00 */
[----:B------:R-:W-:Y:S01]  /*e010*/  @P6 FFMA.FTZ R17, R136, c[0x0][0x238], R8 ;  /* 0x00008e0088116a23 */ /* 0x000fe20000010008 */
[--C-:B------:R-:W-:Y:S01]  /*e020*/  IADD3 R10, P1, P0, R11, R4, R2.reuse ;  /* 0x000000040b0a7210 */ /* 0x100fe2000783e002 */
[----:B------:R-:W-:Y:S01]  /*e030*/  @P5 FMUL.FTZ R9, R13, 0.69314718246459960938 ;  /* 0x3f3172180d095820 */ /* 0x000fe20000410000 */
[----:B------:R-:W-:Y:S01]  /*e040*/  SHF.R.S32.HI R4, RZ, 0x1f, R11 ;  /* 0x0000001fff047819 */ /* 0x000fe2000001140b */
[----:B------:R-:W-:Y:S01]  /*e050*/  @P4 FMUL.FTZ R8, R12, 0.69314718246459960938 ;  /* 0x3f3172180c084820 */ /* 0x000fe20000410000 */
[----:B------:R-:W-:Y:S01]  /*e060*/  SHF.R.S32.HI R2, RZ, 0x1f, R2 ;  /* 0x0000001fff027819 */ /* 0x000fe20000011402 */
[----:B------:R-:W-:Y:S01]  /*e070*/  BSSY B0, `(.L_x_10) ;  /* 0x0000030000007945 */ /* 0x000fe20003800000 */
[----:B------:R-:W-:Y:S01]  /*e080*/  MOV R16, 0x7f800000 ;  /* 0x7f80000000107802 */ /* 0x000fe20000000f00 */
[----:B------:R-:W-:Y:S01]  /*e090*/  @P5 FFMA.FTZ R16, R135, c[0x0][0x238], R9 ;  /* 0x00008e0087105a23 */ /* 0x000fe20000010009 */
[----:B------:R-:W-:Y:S01]  /*e0a0*/  MOV R14, 0x7f800000 ;  /* 0x7f800000000e7802 */ /* 0x000fe20000000f00 */
[----:B------:R-:W-:Y:S01]  /*e0b0*/  @P4 FFMA.FTZ R14, R134, c[0x0][0x238], R8 ;  /* 0x00008e00860e4a23 */ /* 0x000fe20000010008 */
[----:B------:R-:W-:Y:S01]  /*e0c0*/  MOV R15, 0x7f800000 ;  /* 0x7f800000000f7802 */ /* 0x000fe20000000f00 */
[----:B------:R-:W-:Y:S01]  /*e0d0*/  @P3 FFMA.FTZ R15, R3, c[0x0][0x238], R6 ;  /* 0x00008e00030f3a23 */ /* 0x000fe20000010006 */
[----:B------:R-:W-:Y:S01]  /*e0e0*/  IADD3.X R11, R4, R5, R2, P1, P0 ;  /* 0x00000005040b7210 */ /* 0x000fe20000fe0402 */
[----:B------:R-:W-:Y:S05]  /*e0f0*/  @P2 BRA `(.L_x_11) ;  /* 0x0000027000002947 */ /* 0x000fea0003800000 */
[----:B-1-34-:R-:W-:Y:S02]  /*e100*/  SHF.R.S32.HI R2, RZ, 0x1f, R29 ;  /* 0x0000001fff027819 */ /* 0x01afe4000001141d */
[----:B------:R-:W-:-:S02]  /*e110*/  SHF.R.S32.HI R3, RZ, 0x1f, R0 ;  /* 0x0000001fff037819 */ /* 0x000fc40000011400 */
[----:B------:R-:W-:Y:S02]  /*e120*/  LEA.HI R2, R2, R29, RZ, 0x2 ;  /* 0x0000001d02027211 */ /* 0x000fe400078f10ff */
[----:B------:R-:W-:Y:S02]  /*e130*/  LEA.HI R0, R3, R0, RZ, 0x2 ;  /* 0x0000000003007211 */ /* 0x000fe400078f10ff */
[----:B------:R-:W-:Y:S02]  /*e140*/  LOP3.LUT R2, R2, 0xffffffc, RZ, 0xc0, !PT ;  /* 0x0ffffffc02027812 */ /* 0x000fe400078ec0ff */
[----:B------:R-:W-:-:S03]  /*e150*/  SHF.R.S32.HI R0, RZ, 0x2, R0 ;  /* 0x00000002ff007819 */ /* 0x000fc60000011400 */
[----:B------:R-:W-:-:S04]  /*e160*/  IMAD.IADD R2, R29, 0x1, -R2 ;  /* 0x000000011d027824 */ /* 0x000fc800078e0a02 */
[----:B------:R-:W-:-:S05]  /*e170*/  IMAD R0, R2, 0x10, R0 ;  /* 0x0000001002007824 */ /* 0x000fca00078e0200 */
[CC--:B------:R-:W-:Y:S02]  /*e180*/  ISETP.GE.AND P6, PT, R0.reuse, R30.reuse, PT ;  /* 0x0000001e0000720c */ /* 0x0c0fe40003fc6270 */
[C---:B------:R-:W-:Y:S02]  /*e190*/  IADD3 R3, R0.reuse, 0x8, RZ ;  /* 0x0000000800037810 */ /* 0x040fe40007ffe0ff */
[C---:B------:R-:W-:Y:S02]  /*e1a0*/  IADD3 R2, R0.reuse, 0x40, RZ ;  /* 0x0000004000027810 */ /* 0x040fe40007ffe0ff */
[----:B------:R-:W-:Y:S02]  /*e1b0*/  IADD3 R4, R0, 0x48, RZ ;  /* 0x0000004800047810 */ /* 0x000fe40007ffe0ff */
[-C--:B------:R-:W-:Y:S02]  /*e1c0*/  ISETP.GE.AND P5, PT, R3, R30.reuse, PT ;  /* 0x0000001e0300720c */ /* 0x080fe40003fa6270 */
[----:B------:R-:W-:-:S02]  /*e1d0*/  ISETP.GE.AND P4, PT, R2, R30, PT ;  /* 0x0000001e0200720c */ /* 0x000fc40003f86270 */
[----:B------:R-:W-:Y:S01]  /*e1e0*/  ISETP.GE.AND P3, PT, R4, R30, PT ;  /* 0x0000001e0400720c */ /* 0x000fe20003f66270 */
[----:B------:R-:W-:-:S05]  /*e1f0*/  @!P6 IMAD R0, R0, R7, RZ ;  /* 0x000000070000e224 */ /* 0x000fca00078e02ff */
[----:B------:R-:W-:-:S03]  /*e200*/  @!P6 IADD3 R5, P0, R0, R10, RZ ;  /* 0x0000000a0005e210 */ /* 0x000fc60007f1e0ff */
[----:B------:R-:W-:Y:S01]  /*e210*/  @!P5 IMAD R3, R3, R7, RZ ;  /* 0x000000070303d224 */ /* 0x000fe200078e02ff */
[----:B------:R-:W-:Y:S01]  /*e220*/  @!P6 LEA.HI.X.SX32 R6, R0, R11, 0x1, P0 ;  /* 0x0000000b0006e211 */ /* 0x000fe200000f0eff */
[-C--:B------:R-:W-:Y:S01]  /*e230*/  @!P4 IMAD R12, R2, R7.reuse, RZ ;  /* 0x00000007020cc224 */ /* 0x080fe200078e02ff */
[----:B------:R-:W-:Y:S01]  /*e240*/  @!P6 LEA R8, P0, R5, c[0x0][0x200], 0x2 ;  /* 0x000080000508ea11 */ /* 0x000fe200078010ff */
[----:B------:R-:W-:Y:S01]  /*e250*/  @!P3 IMAD R2, R4, R7, RZ ;  /* 0x000000070402b224 */ /* 0x000fe200078e02ff */
[-C--:B------:R-:W-:Y:S02]  /*e260*/  @!P5 IADD3 R0, P2, R3, R10.reuse, RZ ;  /* 0x0000000a0300d210 */ /* 0x080fe40007f5e0ff */
[----:B------:R-:W-:Y:S02]  /*e270*/  @!P6 LEA.HI.X R9, R5, c[0x0][0x204], R6, 0x2, P0 ;  /* 0x000081000509ea11 */ /* 0x000fe400000f1406 */
[-C--:B------:R-:W-:Y:S02]  /*e280*/  @!P4 IADD3 R5, P1, R12, R10.reuse, RZ ;  /* 0x0000000a0c05c210 */ /* 0x080fe40007f3e0ff */
[----:B------:R-:W-:Y:S01]  /*e290*/  @!P3 IADD3 R10, P0, R2, R10, RZ ;  /* 0x0000000a020ab210 */ /* 0x000fe20007f1e0ff */
[----:B------:R1:W-:Y:S01]  /*e2a0*/  @!P6 STG.E [R8.64], R17 ;  /* 0x000000110800e986 */ /* 0x0003e2000c101908 */
[----:B------:R-:W-:-:S02]  /*e2b0*/  @!P5 LEA.HI.X.SX32 R3, R3, R11, 0x1, P2 ;  /* 0x0000000b0303d211 */ /* 0x000fc400010f0eff */
[----:B------:R-:W-:Y:S02]  /*e2c0*/  @!P5 LEA R6, P2, R0, c[0x0][0x200], 0x2 ;  /* 0x000080000006da11 */ /* 0x000fe400078410ff */
[-C--:B------:R-:W-:Y:S02]  /*e2d0*/  @!P4 LEA.HI.X.SX32 R12, R12, R11.reuse, 0x1, P1 ;  /* 0x0000000b0c0cc211 */ /* 0x080fe400008f0eff */
[----:B------:R-:W-:Y:S02]  /*e2e0*/  @!P3 LEA.HI.X.SX32 R11, R2, R11, 0x1, P0 ;  /* 0x0000000b020bb211 */ /* 0x000fe400000f0eff */
[----:B------:R-:W-:Y:S02]  /*e2f0*/  @!P4 LEA R4, P1, R5, c[0x0][0x200], 0x2 ;  /* 0x000080000504ca11 */ /* 0x000fe400078210ff */
[----:B------:R-:W-:Y:S02]  /*e300*/  @!P3 LEA R2, P0, R10, c[0x0][0x200], 0x2 ;  /* 0x000080000a02ba11 */ /* 0x000fe400078010ff */
[----:B------:R-:W-:-:S02]  /*e310*/  @!P5 LEA.HI.X R7, R0, c[0x0][0x204], R3, 0x2, P2 ;  /* 0x000081000007da11 */ /* 0x000fc400010f1403 */
[----:B------:R-:W-:Y:S02]  /*e320*/  @!P4 LEA.HI.X R5, R5, c[0x0][0x204], R12, 0x2, P1 ;  /* 0x000081000505ca11 */ /* 0x000fe400008f140c */
[----:B------:R-:W-:Y:S01]  /*e330*/  @!P3 LEA.HI.X R3, R10, c[0x0][0x204], R11, 0x2, P0 ;  /* 0x000081000a03ba11 */ /* 0x000fe200000f140b */
[----:B------:R1:W-:Y:S04]  /*e340*/  @!P5 STG.E [R6.64], R16 ;  /* 0x000000100600d986 */ /* 0x0003e8000c101908 */
[----:B------:R1:W-:Y:S04]  /*e350*/  @!P4 STG.E [R4.64], R14 ;  /* 0x0000000e0400c986 */ /* 0x0003e8000c101908 */
[----:B------:R1:W-:Y:S02]  /*e360*/  @!P3 STG.E [R2.64], R15 ;  /* 0x0000000f0200b986 */ /* 0x0003e4000c101908 */
.L_x_11:
[----:B-1-34-:R-:W-:Y:S05]  /*e370*/  BSYNC B0 ;  /* 0x0000000000007941 */ /* 0x01afea0003800000 */
.L_x_10:
[----:B------:R-:W2:Y:S04]  /*e380*/  LDL.LU.64 R8, [R1+0x50] ;  /* 0x0000500001087983 */ /* 0x000ea80000300a00 */
[----:B------:R1:W5:Y:S01]  /*e390*/  LDL.64 R12, [R1+0x20] ;  /* 0x00002000010c7983 */ /* 0x0003620000100a00 */
[----:B------:R-:W-:Y:S01]  /*e3a0*/  LEA.HI R0, R19, R18, RZ, 0x3 ;  /* 0x0000001213007211 */ /* 0x000fe200078f18ff */
[----:B------:R-:W-:Y:S01]  /*e3b0*/  BSSY B0, `(.L_x_12) ;  /* 0x0000013000007945 */ /* 0x000fe20003800000 */
[----:B------:R-:W-:-:S02]  /*e3c0*/  SHF.R.S32.HI R4, RZ, 0x1f, R28 ;  /* 0x0000001fff047819 */ /* 0x000fc4000001141c */
[----:B------:R-:W-:-:S03]  /*e3d0*/  SHF.R.S32.HI R10, RZ, 0x3, R0 ;  /* 0x00000003ff0a7819 */ /* 0x000fc60000011400 */
[----:B------:R-:W-:-:S04]  /*e3e0*/  IMAD R0, R4, c[0x0][0x1f0], RZ ;  /* 0x00007c0004007a24 */ /* 0x000fc800078e02ff */
[----:B------:R-:W-:Y:S01]  /*e3f0*/  IMAD R0, R28, c[0x0][0x1f4], R0 ;  /* 0x00007d001c007a24 */ /* 0x000fe200078e0200 */
[----:B--2---:R-:W-:-:S05]  /*e400*/  IADD3 R2, P0, R8, R56, RZ ;  /* 0x0000003808027210 */ /* 0x004fca0007f1e0ff */
[----:B------:R-:W-:Y:S01]  /*e410*/  IMAD.X R3, R9, 0x1, R57, P0 ;  /* 0x0000000109037824 */ /* 0x000fe200000e0639 */
[----:B------:R-:W-:-:S03]  /*e420*/  ISETP.GE.AND P0, PT, R10, R30, PT ;  /* 0x0000001e0a00720c */ /* 0x000fc60003f06270 */
[----:B------:R-:W-:-:S04]  /*e430*/  IMAD.WIDE.U32 R8, R28, c[0x0][0x1f0], R2 ;  /* 0x00007c001c087a25 */ /* 0x000fc800078e0002 */
[----:B------:R-:W-:-:S06]  /*e440*/  IMAD.IADD R7, R9, 0x1, R0 ;  /* 0x0000000109077824 */ /* 0x000fcc00078e0200 */
[----:B------:R-:W-:Y:S05]  /*e450*/  @P0 BRA `(.L_x_13) ;  /* 0x0000008000000947 */ /* 0x000fea0003800000 */
[----:B-1----:R-:W-:Y:S01]  /*e460*/  MOV R6, R8 ;  /* 0x0000000800067202 */ /* 0x002fe20000000f00 */
[----:B-----5:R-:W-:-:S04]  /*e470*/  IMAD R0, R13, c[0x0][0x1e8], RZ ;  /* 0x00007a000d007a24 */ /* 0x020fc800078e02ff */
[----:B------:R-:W-:-:S04]  /*e480*/  IMAD.WIDE.U32 R2, R12, c[0x0][0x1e8], R6 ;  /* 0x00007a000c027a25 */ /* 0x000fc800078e0006 */
[----:B------:R-:W-:Y:S01]  /*e490*/  IMAD R0, R12, c[0x0][0x1ec], R0 ;  /* 0x00007b000c007a24 */ /* 0x000fe200078e0200 */
[----:B------:R-:W-:-:S04]  /*e4a0*/  LEA R4, P0, R2, c[0x0][0x1d0], 0x1 ;  /* 0x0000740002047a11 */ /* 0x000fc800078008ff */
[----:B------:R-:W-:-:S04]  /*e4b0*/  IADD3 R0, R3, R0, RZ ;  /* 0x0000000003007210 */ /* 0x000fc80007ffe0ff */
[----:B------:R-:W-:-:S05]  /*e4c0*/  LEA.HI.X R5, R2, c[0x0][0x1d4], R0, 0x1, P0 ;  /* 0x0000750002057a11 */ /* 0x000fca00000f0c00 */
[----:B------:R1:W-:Y:S02]  /*e4d0*/  STG.E.128 [R4.64], R20 ;  /* 0x0000001404007986 */ /* 0x0003e4000c101d08 */
.L_x_13:
[----:B-1----:R-:W-:Y:S05]  /*e4e0*/  BSYNC B0 ;  /* 0x0000000000007941 */ /* 0x002fea0003800000 */
.L_x_12:
[----:B------:R-:W-:Y:S01]  /*e4f0*/  IADD3 R0, R10, 0x10, RZ ;  /* 0x000000100a007810 */ /* 0x000fe20007ffe0ff */
[----:B------:R-:W-:Y:S03]  /*e500*/  BSSY B0, `(.L_x_14) ;  /* 0x000000e000007945 */ /* 0x000fe60003800000 */
[----:B------:R-:W-:-:S13]  /*e510*/  ISETP.GE.AND P0, PT, R0, R30, PT ;  /* 0x0000001e0000720c */ /* 0x000fda0003f06270 */
[----:B------:R-:W-:Y:S05]  /*e520*/  @P0 BRA `(.L_x_15) ;  /* 0x000000b000000947 */ /* 0x000fea0003800000 */
[----:B-----5:R-:W-:Y:S01]  /*e530*/  IADD3 R4, P0, R12, 0x10, RZ ;  /* 0x000000100c047810 */ /* 0x020fe20007f1e0ff */
[----:B------:R-:W-:Y:S01]  /*e540*/  IMAD.MOV.U32 R2, RZ, RZ, R8 ;  /* 0x000000ffff027224 */ /* 0x000fe200078e0008 */
[----:B------:R-:W-:-:S03]  /*e550*/  MOV R3, R7 ;  /* 0x0000000700037202 */ /* 0x000fc60000000f00 */
[----:B------:R-:W-:Y:S02]  /*e560*/  IMAD.X R0, RZ, RZ, R13, P0 ;  /* 0x000000ffff007224 */ /* 0x000fe400000e060d */
[----:B------:R-:W-:-:S04]  /*e570*/  IMAD.WIDE.U32 R2, R4, c[0x0][0x1e8], R2 ;  /* 0x00007a0004027a25 */ /* 0x000fc800078e0002 */
[----:B------:R-:W-:-:S04]  /*e580*/  IMAD R0, R0, c[0x0][0x1e8], RZ ;  /* 0x00007a0000007a24 */ /* 0x000fc800078e02ff */
[----:B------:R-:W-:Y:S01]  /*e590*/  IMAD R0, R4, c[0x0][0x1ec], R0 ;  /* 0x00007b0004007a24 */ /* 0x000fe200078e0200 */
[----:B------:R-:W-:-:S04]  /*e5a0*/  LEA R4, P0, R2, c[0x0][0x1d0], 0x1 ;  /* 0x0000740002047a11 */ /* 0x000fc800078008ff */
[----:B------:R-:W-:-:S04]  /*e5b0*/  IADD3 R0, R3, R0, RZ ;  /* 0x0000000003007210 */ /* 0x000fc80007ffe0ff */
[----:B------:R-:W-:-:S05]  /*e5c0*/  LEA.HI.X R5, R2, c[0x0][0x1d4], R0, 0x1, P0 ;  /* 0x0000750002057a11 */ /* 0x000fca00000f0c00 */
[----:B------:R1:W-:Y:S02]  /*e5d0*/  STG.E.128 [R4.64], R24 ;  /* 0x0000001804007986 */ /* 0x0003e4000c101d08 */
.L_x_15:
[----:B------:R-:W-:Y:S05]  /*e5e0*/  BSYNC B0 ;  /* 0x0000000000007941 */ /* 0x000fea0003800000 */
.L_x_14:
[----:B------:R-:W2:Y:S01]  /*e5f0*/  LDL.LU R0, [R1+0x6c] ;  /* 0x00006c0001007983 */ /* 0x000ea20000300800 */
[----:B------:R-:W-:Y:S01]  /*e600*/  BSSY B0, `(.L_x_16) ;  /* 0x000000e000007945 */ /* 0x000fe20003800000 */
[----:B--2---:R-:W-:-:S13]  /*e610*/  ISETP.GE.AND P0, PT, R0, R30, PT ;  /* 0x0000001e0000720c */ /* 0x004fda0003f06270 */
[----:B------:R-:W-:Y:S05]  /*e620*/  @P0 BRA `(.L_x_17) ;  /* 0x000000b000000947 */ /* 0x000fea0003800000 */
[----:B-1---5:R-:W-:Y:S01]  /*e630*/  IADD3 R4, P0, R12, 0x20, RZ ;  /* 0x000000200c047810 */ /* 0x022fe20007f1e0ff */
        /* <DEDUP_REMOVED lines=10> */
.L_x_17:
[----:B------:R-:W-:Y:S05]  /*e6e0*/  BSYNC B0 ;  /* 0x0000000000007941 */ /* 0x000fea0003800000 */
.L_x_16:
        /* <DEDUP_REMOVED lines=15> */
.L_x_19:
[----:B------:R-:W-:Y:S05]  /*e7e0*/  BSYNC B0 ;  /* 0x0000000000007941 */ /* 0x000fea0003800000 */
.L_x_18:
        /* <DEDUP_REMOVED lines=15> */
.L_x_21:
[----:B------:R-:W-:Y:S05]  /*e8e0*/  BSYNC B0 ;  /* 0x0000000000007941 */ /* 0x000fea0003800000 */
.L_x_20:
        /* <DEDUP_REMOVED lines=15> */
.L_x_23:
[----:B------:R-:W-:Y:S05]  /*e9e0*/  BSYNC B0 ;  /* 0x0000000000007941 */ /* 0x000fea0003800000 */
.L_x_22:
        /* <DEDUP_REMOVED lines=15> */
.L_x_25:
[----:B------:R-:W-:Y:S05]  /*eae0*/  BSYNC B0 ;  /* 0x0000000000007941 */ /* 0x000fea0003800000 */
.L_x_24:
[----:B------:R-:W2:Y:S02]  /*eaf0*/  LDL.LU R0, [R1+0x58] ;  /* 0x0000580001007983 */ /* 0x000ea40000300800 */
[----:B--2---:R-:W-:-:S13]  /*eb00*/  ISETP.GE.AND P0, PT, R0, R30, PT ;  /* 0x0000001e0000720c */ /* 0x004fda0003f06270 */
[----:B------:R-:W-:Y:S05]  /*eb10*/  @P0 EXIT ;  /* 0x000000000000094d */ /* 0x000fea0003800000 */
[----:B-----5:R-:W-:Y:S01]  /*eb20*/  IADD3 R6, P0, R12, 0x70, RZ ;  /* 0x000000700c067810 */ /* 0x020fe20007f1e0ff */
[----:B------:R-:W-:Y:S01]  /*eb30*/  IMAD.MOV.U32 R2, RZ, RZ, R8 ;  /* 0x000000ffff027224 */ /* 0x000fe200078e0008 */
[----:B------:R-:W-:-:S03]  /*eb40*/  MOV R3, R7 ;  /* 0x0000000700037202 */ /* 0x000fc60000000f00 */
[----:B------:R-:W-:Y:S02]  /*eb50*/  IMAD.X R0, RZ, RZ, R13, P0 ;  /* 0x000000ffff007224 */ /* 0x000fe400000e060d */
[----:B-1----:R-:W-:-:S04]  /*eb60*/  IMAD.WIDE.U32 R4, R6, c[0x0][0x1e8], R2 ;  /* 0x00007a0006047a25 */ /* 0x002fc800078e0002 */
[----:B------:R-:W-:Y:S01]  /*eb70*/  IMAD R0, R0, c[0x0][0x1e8], RZ ;  /* 0x00007a0000007a24 */ /* 0x000fe200078e02ff */
[----:B------:R-:W-:-:S03]  /*eb80*/  LEA R2, P0, R4, c[0x0][0x1d0], 0x1 ;  /* 0x0000740004027a11 */ /* 0x000fc600078008ff */
[----:B------:R-:W-:-:S05]  /*eb90*/  IMAD R0, R6, c[0x0][0x1ec], R0 ;  /* 0x00007b0006007a24 */ /* 0x000fca00078e0200 */
[----:B------:R-:W-:-:S04]  /*eba0*/  IADD3 R0, R5, R0, RZ ;  /* 0x0000000005007210 */ /* 0x000fc80007ffe0ff */
[----:B------:R-:W-:-:S05]  /*ebb0*/  LEA.HI.X R3, R4, c[0x0][0x1d4], R0, 0x1, P0 ;  /* 0x0000750004037a11 */ /* 0x000fca00000f0c00 */
[----:B------:R-:W-:Y:S01]  /*ebc0*/  STG.E.128 [R2.64], R232 ;  /* 0x000000e802007986 */ /* 0x000fe2000c101d08 */
[----:B------:R-:W-:Y:S05]  /*ebd0*/  EXIT ;  /* 0x000000000000794d */ /* 0x000fea0003800000 */
.L_x_2:
[----:B------:R-:W3:Y:S01]  /*ebe0*/  LDL.LU R18, [R1+0x4c] ;  /* 0x00004c0001127983 */ /* 0x000ee20000300800 */
[----:B-1----:R-:W1:Y:S01]  /*ebf0*/  LDC.U8 R4, c[0x0][0x329] ;  /* 0x0000ca40ff047b82 */ /* 0x002e620000000000 */
[----:B------:R-:W-:Y:S01]  /*ec00*/  SHF.R.S32.HI R10, RZ, 0x1f, R138 ;  /* 0x0000001fff0a7819 */ /* 0x000fe2000001148a */
[----:B------:R-:W-:Y:S01]  /*ec10*/  IMAD.IADD R14, R14, 0x1, -R12 ;  /* 0x000000010e0e7824 */ /* 0x000fe200078e0a0c */
[----:B------:R-:W-:Y:S02]  /*ec20*/  BSSY B0, `(.L_x_26) ;  /* 0x000003c000007945 */ /* 0x000fe40003800000 */
[----:B------:R-:W-:-:S03]  /*ec30*/  LEA.HI R10, R10, R138, RZ, 0x3 ;  /* 0x0000008a0a0a7211 */ /* 0x000fc600078f18ff */
[----:B------:R-:W4:Y:S01]  /*ec40*/  LDC.U8 R0, c[0x0][0x328] ;  /* 0x0000ca00ff007b82 */ /* 0x000f220000000000 */
[----:B-1----:R-:W-:Y:S02]  /*ec50*/  ISETP.NE.AND P1, PT, R4, RZ, PT ;  /* 0x000000ff0400720c */ /* 0x002fe40003f25270 */
[----:B----4-:R-:W-:-:S04]  /*ec60*/  ISETP.NE.AND P3, PT, R0, RZ, PT ;  /* 0x000000ff0000720c */ /* 0x010fc80003f65270 */
[----:B------:R-:W-:-:S07]  /*ec70*/  ISETP.NE.OR P2, PT, R4, RZ, !P3 ;  /* 0x000000ff0400720c */ /* 0x000fce0005f45670 */
[----:B------:R-:W-:Y:S01]  /*ec80*/  @P1 IMAD.MOV.U32 R7, RZ, RZ, c[0x0][0x210] ;  /* 0x00008400ff071624 */ /* 0x000fe200078e00ff */
[----:B------:R-:W-:Y:S01]  /*ec90*/  LOP3.LUT R4, R10, 0x1ffffff8, RZ, 0xc0, !PT ;  /* 0x1ffffff80a047812 */ /* 0x000fe200078ec0ff */
[----:B------:R-:W-:Y:S01]  /*eca0*/  @!P1 IMAD.MOV.U32 R6, RZ, RZ, c[0x0][0x214] ;  /* 0x00008500ff069624 */ /* 0x000fe200078e00ff */
[----:B------:R-:W-:Y:S01]  /*ecb0*/  SHF.R.S32.HI R10, RZ, 0x3, R10 ;  /* 0x00000003ff0a7819 */ /* 0x000fe2000001140a */
[----:B------:R-:W-:Y:S02]  /*ecc0*/  @P1 IMAD R7, R7, c[0x0][0x214], RZ ;  /* 0x0000850007071a24 */ /* 0x000fe400078e02ff */
[----:B------:R-:W-:Y:S01]  /*ecd0*/  @P1 IMAD.MOV.U32 R15, RZ, RZ, c[0x0][0x210] ;  /* 0x00008400ff0f1624 */ /* 0x000fe200078e00ff */
[----:B------:R-:W-:Y:S02]  /*ece0*/  @!P1 SEL R7, R6, c[0x0][0x234], !P3 ;  /* 0x00008d0006079a07 */ /* 0x000fe40005800000 */
[----:B------:R-:W-:-:S05]  /*ecf0*/  @!P1 MOV R15, 0x1 ;  /* 0x00000001000f9802 */ /* 0x000fca0000000f00 */
[----:B------:R-:W-:Y:S01]  /*ed00*/  IMAD R6, R12, R15, RZ ;  /* 0x0000000f0c067224 */ /* 0x000fe200078e02ff */
[C---:B---3--:R-:W-:Y:S02]  /*ed10*/  ISETP.NE.AND P4, PT, R18.reuse, -0x1, PT ;  /* 0xffffffff1200780c */ /* 0x048fe40003f85270 */
[----:B------:R-:W-:-:S11]  /*ed20*/  ISETP.NE.OR P0, PT, R18, -0x1, P2 ;  /* 0xffffffff1200780c */ /* 0x000fd60001705670 */
[----:B------:R-:W-:Y:S01]  /*ed30*/  @P4 IMAD.WIDE.U32 R2, R18, c[0x0][0x1e8], RZ ;  /* 0x00007a0012024a25 */ /* 0x000fe200078e00ff */
[----:B------:R-:W-:-:S03]  /*ed40*/  @!P4 SHF.R.S32.HI R0, RZ, 0x1f, R11 ;  /* 0x0000001fff00c819 */ /* 0x000fc6000001140b */
[----:B------:R-:W-:Y:S02]  /*ed50*/  @P4 IMAD R5, R18, c[0x0][0x1ec], R3 ;  /* 0x00007b0012054a24 */ /* 0x000fe400078e0203 */
[----:B------:R-:W-:Y:S02]  /*ed60*/  @!P4 IMAD R3, R0, c[0x0][0x1e0], RZ ;  /* 0x000078000003ca24 */ /* 0x000fe400078e02ff */
[----:B------:R-:W-:-:S04]  /*ed70*/  @!P4 IMAD.WIDE.U32 R8, R11, c[0x0][0x1e0], RZ ;  /* 0x000078000b08ca25 */ /* 0x000fc800078e00ff */
[----:B------:R-:W-:Y:S01]  /*ed80*/  IMAD.IADD R0, R138, 0x1, -R4 ;  /* 0x000000018a007824 */ /* 0x000fe200078e0a04 */
[----:B------:R-:W-:Y:S01]  /*ed90*/  @!P4 MOV R2, R8 ;  /* 0x000000080002c202 */ /* 0x000fe20000000f00 */
[----:B------:R-:W-:Y:S01]  /*eda0*/  @!P4 IMAD R4, R11, c[0x0][0x1e4], R3 ;  /* 0x000079000b04ca24 */ /* 0x000fe200078e0203 */
[----:B------:R-:W-:Y:S01]  /*edb0*/  SHF.R.S32.HI R8, RZ, 0x1f, R16 ;  /* 0x0000001fff087819 */ /* 0x000fe20000011410 */
[----:B------:R-:W-:Y:S02]  /*edc0*/  IMAD.SHL.U32 R0, R0, 0x8, RZ ;  /* 0x0000000800007824 */ /* 0x000fe400078e00ff */
[----:B------:R-:W-:Y:S01]  /*edd0*/  @P1 IMAD.MOV.U32 R3, RZ, RZ, 0x1 ;  /* 0x00000001ff031424 */ /* 0x000fe200078e00ff */
[----:B------:R-:W-:Y:S01]  /*ede0*/  @!P4 IADD3 R5, R9, R4, RZ ;  /* 0x000000040905c210 */ /* 0x000fe20007ffe0ff */
[----:B------:R-:W-:Y:S01]  /*edf0*/  @!P1 IMAD R3, R7, c[0x0][0x1c0], RZ ;  /* 0x0000700007039a24 */ /* 0x000fe200078e02ff */
[----:B------:R-:W-:Y:S01]  /*ee00*/  IADD3 R4, P3, R0, R2, RZ ;  /* 0x0000000200047210 */ /* 0x000fe20007f7e0ff */
[----:B------:R-:W-:-:S02]  /*ee10*/  @!P0 IMAD R18, R11, c[0x0][0x214], RZ ;  /* 0x000085000b128a24 */ /* 0x000fc400078e02ff */
[----:B------:R-:W-:Y:S01]  /*ee20*/  IMAD R8, R8, c[0x0][0x1f0], RZ ;  /* 0x00007c0008087a24 */ /* 0x000fe200078e02ff */
[----:B------:R-:W-:Y:S01]  /*ee30*/  LEA.HI.X.SX32 R5, R0, R5, 0x1, P3 ;  /* 0x0000000500057211 */ /* 0x000fe200018f0eff */
[----:B------:R-:W-:Y:S01]  /*ee40*/  IMAD R0, R11, R3, RZ ;  /* 0x000000030b007224 */ /* 0x000fe200078e02ff */
[----:B------:R1:W-:Y:S01]  /*ee50*/  @!P0 STL [R1+0x4c], R18 ;  /* 0x00004c1201008387 */ /* 0x0003e20000100800 */
[----:B------:R-:W-:Y:S01]  /*ee60*/  CS2R R2, SRZ ;  /* 0x0000000000027805 */ /* 0x000fe2000001ff00 */
[----:B------:R-:W-:Y:S01]  /*ee70*/  SHF.R.S32.HI R11, RZ, 0x1f, R10 ;  /* 0x0000001fff0b7819 */ /* 0x000fe2000001140a */
[----:B------:R-:W-:Y:S01]  /*ee80*/  @!P2 IMAD.MOV.U32 R2, RZ, RZ, R18 ;  /* 0x000000ffff02a224 */ /* 0x000fe200078e0012 */
[----:B------:R-:W-:Y:S01]  /*ee90*/  SEL R0, R0, RZ, P2 ;  /* 0x000000ff00007207 */ /* 0x000fe20001000000 */
[C---:B------:R-:W-:Y:S01]  /*eea0*/  IMAD R8, R16.reuse, c[0x0][0x1f4], R8 ;  /* 0x00007d0010087a24 */ /* 0x040fe200078e0208 */
[----:B------:R-:W-:Y:S01]  /*eeb0*/  @!P2 SHF.R.S32.HI R3, RZ, 0x1f, R18 ;  /* 0x0000001fff03a819 */ /* 0x000fe20000011412 */
[----:B------:R-:W-:Y:S01]  /*eec0*/  IMAD.WIDE.U32 R12, R16, c[0x0][0x1f0], R4 ;  /* 0x00007c00100c7a25 */ /* 0x000fe200078e0004 */
[----:B------:R-:W-:-:S02]  /*eed0*/  ISETP.GE.AND P2, PT, R10, R14, PT ;  /* 0x0000000e0a00720c */ /* 0x000fc40003f46270 */
[----:B------:R-:W-:Y:S01]  /*eee0*/  SHF.R.S32.HI R4, RZ, 0x1f, R6 ;  /* 0x0000001fff047819 */ /* 0x000fe20000011406 */
[----:B------:R-:W-:Y:S01]  /*eef0*/  IMAD R0, R16, R7, R0 ;  /* 0x0000000710007224 */ /* 0x000fe200078e0200 */
[----:B------:R-:W-:-:S04]  /*ef00*/  IADD3 R9, R8, R13, RZ ;  /* 0x0000000d08097210 */ /* 0x000fc80007ffe0ff */
[----:B-1----:R-:W-:Y:S01]  /*ef10*/  IADD3 R18, P1, P0, R6, R2, R0 ;  /* 0x0000000206127210 */ /* 0x002fe2000783e000 */
[----:B------:R-:W-:Y:S01]  /*ef20*/  IMAD.WIDE R6, R17, 0x80, R10 ;  /* 0x0000008011067825 */ /* 0x000fe200078e020a */
[----:B------:R-:W-:-:S04]  /*ef30*/  SHF.R.S32.HI R0, RZ, 0x1f, R0 ;  /* 0x0000001fff007819 */ /* 0x000fc80000011400 */
[----:B------:R-:W-:Y:S01]  /*ef40*/  IADD3.X R17, R4, R3, R0, P1, P0 ;  /* 0x0000000304117210 */ /* 0x000fe20000fe0400 */
[----:B------:R-:W-:Y:S05]  /*ef50*/  @P2 BRA `(.L_x_27) ;  /* 0x0000008000002947 */ /* 0x000fea0003800000 */
[----:B------:R-:W-:Y:S01]  /*ef60*/  MOV R8, R12 ;  /* 0x0000000c00087202 */ /* 0x000fe20000000f00 */
[----:B------:R-:W-:-:S04]  /*ef70*/  IMAD R0, R7, c[0x0][0x1e8], RZ ;  /* 0x00007a0007007a24 */ /* 0x000fc800078e02ff */
[----:B------:R-:W-:-:S04]  /*ef80*/  IMAD.WIDE.U32 R2, R6, c[0x0][0x1e8], R8 ;  /* 0x00007a0006027a25 */ /* 0x000fc800078e0008 */
[----:B------:R-:W-:Y:S01]  /*ef90*/  IMAD R0, R6, c[0x0][0x1ec], R0 ;  /* 0x00007b0006007a24 */ /* 0x000fe200078e0200 */
[----:B------:R-:W-:-:S04]  /*efa0*/  LEA R4, P0, R2, c[0x0][0x1d0], 0x1 ;  /* 0x0000740002047a11 */ /* 0x000fc800078008ff */
[----:B------:R-:W-:-:S04]  /*efb0*/  IADD3 R0, R0, R3, RZ ;  /* 0x0000000300007210 */ /* 0x000fc80007ffe0ff */
[----:B------:R-:W-:-:S05]  /*efc0*/  LEA.HI.X R5, R2, c[0x0][0x1d4], R0, 0x1, P0 ;  /* 0x0000750002057a11 */ /* 0x000fca00000f0c00 */
[----:B------:R1:W-:Y:S02]  /*efd0*/  STG.E.128 [R4.64], RZ ;  /* 0x000000ff04007986 */ /* 0x0003e4000c101d08 */
.L_x_27:
[----:B------:R-:W-:Y:S05]  /*efe0*/  BSYNC B0 ;  /* 0x0000000000007941 */ /* 0x000fea0003800000 */
.L_x_26:
[----:B------:R-:W-:Y:S01]  /*eff0*/  IADD3 R24, R10, 0x10, RZ ;  /* 0x000000100a187810 */ /* 0x000fe20007ffe0ff */
[----:B------:R-:W-:Y:S03]  /*f000*/  BSSY B0, `(.L_x_28) ;  /* 0x000000e000007945 */ /* 0x000fe60003800000 */
[----:B------:R-:W-:-:S13]  /*f010*/  ISETP.GE.AND P0, PT, R24, R14, PT ;  /* 0x0000000e1800720c */ /* 0x000fda0003f06270 */
[----:B------:R-:W-:Y:S05]  /*f020*/  @P0 BRA `(.L_x_29) ;  /* 0x000000b000000947 */ /* 0x000fea0003800000 */
[----:B------:R-:W-:Y:S02]  /*f030*/  IADD3 R0, P0, R6, 0x10, RZ ;  /* 0x0000001006007810 */ /* 0x000fe40007f1e0ff */
[----:B------:R-:W-:-:S03]  /*f040*/  MOV R3, R9 ;  /* 0x0000000900037202 */ /* 0x000fc60000000f00 */
[----:B------:R-:W-:-:S04]  /*f050*/  IMAD.X R2, RZ, RZ, R7, P0 ;  /* 0x000000ffff027224 */ /* 0x000fc800000e0607 */
[----:B-1----:R-:W-:Y:S02]  /*f060*/  IMAD R4, R2, c[0x0][0x1e8], RZ ;  /* 0x00007a0002047a24 */ /* 0x002fe400078e02ff */
[----:B------:R-:W-:-:S04]  /*f070*/  IMAD.MOV.U32 R2, RZ, RZ, R12 ;  /* 0x000000ffff027224 */ /* 0x000fc800078e000c */
[----:B------:R-:W-:-:S04]  /*f080*/  IMAD.WIDE.U32 R2, R0, c[0x0][0x1e8], R2 ;  /* 0x00007a0000027a25 */ /* 0x000fc800078e0002 */
[----:B------:R-:W-:Y:S01]  /*f090*/  IMAD R0, R0, c[0x0][0x1ec], R4 ;  /* 0x00007b0000007a24 */ /* 0x000fe200078e0204 */
[----:B------:R-:W-:-:S04]  /*f0a0*/  LEA R4, P0, R2, c[0x0][0x1d0], 0x1 ;  /* 0x0000740002047a11 */ /* 0x000fc800078008ff */
[----:B------:R-:W-:-:S04]  /*f0b0*/  IADD3 R0, R0, R3, RZ ;  /* 0x0000000300007210 */ /* 0x000fc80007ffe0ff */
[----:B------:R-:W-:-:S05]  /*f0c0*/  LEA.HI.X R5, R2, c[0x0][0x1d4], R0, 0x1, P0 ;  /* 0x0000750002057a11 */ /* 0x000fca00000f0c00 */
[----:B------:R1:W-:Y:S02]  /*f0d0*/  STG.E.128 [R4.64], RZ ;  /* 0x000000ff04007986 */ /* 0x0003e4000c101d08 */
.L_x_29:
[----:B------:R-:W-:Y:S05]  /*f0e0*/  BSYNC B0 ;  /* 0x0000000000007941 */ /* 0x000fea0003800000 */
.L_x_28:
        /* <DEDUP_REMOVED lines=15> */
.L_x_31:
[----:B------:R-:W-:Y:S05]  /*f1e0*/  BSYNC B0 ;  /* 0x0000000000007941 */ /* 0x000fea0003800000 */
.L_x_30:
        /* <DEDUP_REMOVED lines=15> */
.L_x_33:
[----:B------:R-:W-:Y:S05]  /*f2e0*/  BSYNC B0 ;  /* 0x0000000000007941 */ /* 0x000fea0003800000 */
.L_x_32:
        /* <DEDUP_REMOVED lines=15> */
.L_x_35:
[----:B------:R-:W-:Y:S05]  /*f3e0*/  BSYNC B0 ;  /* 0x0000000000007941 */ /* 0x000fea0003800000 */
.L_x_34:
        /* <DEDUP_REMOVED lines=15> */
.L_x_37:
[----:B------:R-:W-:Y:S05]  /*f4e0*/  BSYNC B0 ;  /* 0x0000000000007941 */ /* 0x000fea0003800000 */
.L_x_36:
        /* <DEDUP_REMOVED lines=15> */
.L_x_39:
[----:B------:R-:W-:Y:S05]  /*f5e0*/  BSYNC B0 ;  /* 0x0000000000007941 */ /* 0x000fea0003800000 */
.L_x_38:
[----:B------:R-:W-:Y:S01]  /*f5f0*/  IADD3 R19, R10, 0x70, RZ ;  /* 0x000000700a137810 */ /* 0x000fe20007ffe0ff */
[----:B------:R-:W-:Y:S03]  /*f600*/  BSSY B0, `(.L_x_40) ;  /* 0x000000e000007945 */ /* 0x000fe60003800000 */
[----:B------:R-:W-:-:S13]  /*f610*/  ISETP.GE.AND P0, PT, R19, R14, PT ;  /* 0x0000000e1300720c */ /* 0x000fda0003f06270 */
[----:B------:R-:W-:Y:S05]  /*f620*/  @P0 BRA `(.L_x_41) ;  /* 0x000000b000000947 */ /* 0x000fea0003800000 */
[----:B------:R-:W-:Y:S01]  /*f630*/  IADD3 R0, P0, R6, 0x70, RZ ;  /* 0x0000007006007810 */ /* 0x000fe20007f1e0ff */
        /* <DEDUP_REMOVED lines=9> */
[----:B------:R1:W-:Y:S02]  /*f6d0*/  STG.E.128 [R2.64], RZ ;  /* 0x000000ff02007986 */ /* 0x0003e4000c101d08 */
.L_x_41:
[----:B------:R-:W-:Y:S05]  /*f6e0*/  BSYNC B0 ;  /* 0x0000000000007941 */ /* 0x000fea0003800000 */
.L_x_40:
[----:B------:R-:W-:-:S04]  /*f6f0*/  LOP3.LUT P6, RZ, R138, 0x7, RZ, 0xc0, !PT ;  /* 0x000000078aff7812 */ /* 0x000fc800078cc0ff */
[-C--:B------:R-:W-:Y:S02]  /*f700*/  ISETP.GE.OR P2, PT, R10, R14.reuse, P6 ;  /* 0x0000000e0a00720c */ /* 0x080fe40003746670 */
[-C--:B------:R-:W-:Y:S02]  /*f710*/  ISETP.GE.OR P1, PT, R24, R14.reuse, P6 ;  /* 0x0000000e1800720c */ /* 0x080fe40003726670 */
[-C--:B------:R-:W-:Y:S02]  /*f720*/  ISETP.GE.OR P5, PT, R23, R14.reuse, P6 ;  /* 0x0000000e1700720c */ /* 0x080fe400037a6670 */
[-C--:B------:R-:W-:Y:S02]  /*f730*/  ISETP.GE.OR P4, PT, R22, R14.reuse, P6 ;  /* 0x0000000e1600720c */ /* 0x080fe40003786670 */
[----:B------:R-:W-:-:S05]  /*f740*/  ISETP.GE.OR P3, PT, R21, R14, P6 ;  /* 0x0000000e1500720c */ /* 0x000fca0003766670 */
[-C--:B------:R-:W-:Y:S02]  /*f750*/  @!P2 IMAD R0, R10, R15.reuse, RZ ;  /* 0x0000000f0a00a224 */ /* 0x080fe400078e02ff */
[----:B-1----:R-:W-:Y:S02]  /*f760*/  @!P2 IMAD.MOV.U32 R5, RZ, RZ, 0x7f800000 ;  /* 0x7f800000ff05a424 */ /* 0x002fe400078e00ff */
[----:B------:R-:W-:Y:S01]  /*f770*/  @!P5 IMAD R6, R23, R15, RZ ;  /* 0x0000000f1706d224 */ /* 0x000fe200078e02ff */
[----:B------:R-:W-:Y:S01]  /*f780*/  @!P2 IADD3 R3, P0, R0, R18, RZ ;  /* 0x000000120003a210 */ /* 0x000fe20007f1e0ff */
[----:B------:R-:W-:-:S03]  /*f790*/  @!P5 IMAD.MOV.U32 R12, RZ, RZ, 0x7f800000 ;  /* 0x7f800000ff0cd424 */ /* 0x000fc600078e00ff */
[----:B------:R-:W-:Y:S01]  /*f7a0*/  @!P2 LEA.HI.X.SX32 R4, R0, R17, 0x1, P0 ;  /* 0x000000110004a211 */ /* 0x000fe200000f0eff */
[----:B------:R-:W-:Y:S01]  /*f7b0*/  @!P1 IMAD R0, R24, R15, RZ ;  /* 0x0000000f18009224 */ /* 0x000fe200078e02ff */
[----:B------:R-:W-:-:S04]  /*f7c0*/  @!P2 LEA R2, P0, R3, c[0x0][0x200], 0x2 ;  /* 0x000080000302aa11 */ /* 0x000fc800078010ff */
[----:B------:R-:W-:Y:S02]  /*f7d0*/  @!P2 LEA.HI.X R3, R3, c[0x0][0x204], R4, 0x2, P0 ;  /* 0x000081000303aa11 */ /* 0x000fe400000f1404 */
[----:B------:R-:W-:-:S03]  /*f7e0*/  @!P1 IADD3 R4, P0, R0, R18, RZ ;  /* 0x0000001200049210 */ /* 0x000fc60007f1e0ff */
[----:B------:R1:W-:Y:S02]  /*f7f0*/  @!P2 STG.E [R2.64], R5 ;  /* 0x000000050200a986 */ /* 0x0003e4000c101908 */
[----:B-1----:R-:W-:Y:S01]  /*f800*/  @!P1 LEA.HI.X.SX32 R3, R0, R17, 0x1, P0 ;  /* 0x0000001100039211 */ /* 0x002fe200000f0eff */
[----:B------:R-:W-:Y:S01]  /*f810*/  @!P4 IMAD R5, R22, R15, RZ ;  /* 0x0000000f1605c224 */ /* 0x000fe200078e02ff */
[----:B------:R-:W-:Y:S02]  /*f820*/  @!P1 LEA R2, P2, R4, c[0x0][0x200], 0x2 ;  /* 0x0000800004029a11 */ /* 0x000fe400078410ff */
[----:B------:R-:W-:Y:S02]  /*f830*/  @!P5 IADD3 R0, P0, R6, R18, RZ ;  /* 0x000000120600d210 */ /* 0x000fe40007f1e0ff */
[----:B------:R-:W-:Y:S02]  /*f840*/  @!P1 LEA.HI.X R3, R4, c[0x0][0x204], R3, 0x2, P2 ;  /* 0x0000810004039a11 */ /* 0x000fe400010f1403 */
[----:B------:R-:W-:-:S02]  /*f850*/  @!P5 LEA.HI.X.SX32 R6, R6, R17, 0x1, P0 ;  /* 0x000000110606d211 */ /* 0x000fc400000f0eff */
[C---:B------:R-:W-:Y:S02]  /*f860*/  @!P5 LEA R10, P2, R0.reuse, c[0x0][0x200], 0x2 ;  /* 0x00008000000ada11 */ /* 0x040fe400078410ff */
[C---:B------:R-:W-:Y:S02]  /*f870*/  @!P4 IADD3 R4, P0, R5.reuse, R18, RZ ;  /* 0x000000120504c210 */ /* 0x040fe40007f1e0ff */
[----:B------:R-:W-:Y:S01]  /*f880*/  @!P5 LEA.HI.X R11, R0, c[0x0][0x204], R6, 0x2, P2 ;  /* 0x00008100000bda11 */ /* 0x000fe200010f1406 */
[----:B------:R-:W-:Y:S01]  /*f890*/  @!P1 IMAD.MOV.U32 R6, RZ, RZ, 0x7f800000 ;  /* 0x7f800000ff069424 */ /* 0x000fe200078e00ff */
[-C--:B------:R-:W-:Y:S02]  /*f8a0*/  ISETP.GE.OR P2, PT, R20, R14.reuse, P6 ;  /* 0x0000000e1400720c */ /* 0x080fe40003746670 */
[----:B------:R-:W-:Y:S01]  /*f8b0*/  @!P4 LEA.HI.X.SX32 R0, R5, R17, 0x1, P0 ;  /* 0x000000110500c211 */ /* 0x000fe200000f0eff */
[----:B------:R-:W-:Y:S01]  /*f8c0*/  @!P3 IMAD R5, R21, R15, RZ ;  /* 0x0000000f1505b224 */ /* 0x000fe200078e02ff */
[----:B------:R-:W-:Y:S01]  /*f8d0*/  @!P4 LEA R8, P0, R4, c[0x0][0x200], 0x2 ;  /* 0x000080000408ca11 */ /* 0x000fe200078010ff */
[----:B------:R1:W-:Y:S01]  /*f8e0*/  @!P1 STG.E [R2.64], R6 ;  /* 0x0000000602009986 */ /* 0x0003e2000c101908 */
[----:B------:R-:W-:-:S02]  /*f8f0*/  ISETP.GE.OR P1, PT, R16, R14, P6 ;  /* 0x0000000e1000720c */ /* 0x000fc40003726670 */
[----:B------:R-:W-:Y:S01]  /*f900*/  @!P4 LEA.HI.X R9, R4, c[0x0][0x204], R0, 0x2, P0 ;  /* 0x000081000409ca11 */ /* 0x000fe200000f1400 */
[----:B------:R3:W-:Y:S01]  /*f910*/  @!P5 STG.E [R10.64], R12 ;  /* 0x0000000c0a00d986 */ /* 0x0007e2000c101908 */
[----:B------:R-:W-:Y:S02]  /*f920*/  @!P3 IADD3 R0, P0, R5, R18, RZ ;  /* 0x000000120500b210 */ /* 0x000fe40007f1e0ff */
[----:B------:R-:W-:Y:S02]  /*f930*/  ISETP.GE.OR P6, PT, R19, R14, P6 ;  /* 0x0000000e1300720c */ /* 0x000fe400037c6670 */
[----:B-1----:R-:W-:Y:S01]  /*f940*/  @!P3 LEA.HI.X.SX32 R3, R5, R17, 0x1, P0 ;  /* 0x000000110503b211 */ /* 0x002fe200000f0eff */
[----:B------:R-:W-:Y:S01]  /*f950*/  @!P2 IMAD R2, R20, R15, RZ ;  /* 0x0000000f1402a224 */ /* 0x000fe200078e02ff */
[----:B------:R-:W-:Y:S01]  /*f960*/  @!P3 LEA R6, P0, R0, c[0x0][0x200], 0x2 ;  /* 0x000080000006ba11 */ /* 0x000fe200078010ff */
[----:B---3--:R-:W-:-:S03]  /*f970*/  @!P3 IMAD.MOV.U32 R10, RZ, RZ, 0x7f800000 ;  /* 0x7f800000ff0ab424 */ /* 0x008fc600078e00ff */
[----:B------:R-:W-:Y:S01]  /*f980*/  @!P3 LEA.HI.X R7, R0, c[0x0][0x204], R3, 0x2, P0 ;  /* 0x000081000007ba11 */ /* 0x000fe200000f1403 */
[----:B------:R-:W-:Y:S01]  /*f990*/  @!P1 IMAD R3, R16, R15, RZ ;  /* 0x0000000f10039224 */ /* 0x000fe200078e02ff */
[----:B------:R-:W-:-:S04]  /*f9a0*/  @!P2 IADD3 R0, P0, R2, R18, RZ ;  /* 0x000000120200a210 */ /* 0x000fc80007f1e0ff */
[----:B------:R-:W-:Y:S02]  /*f9b0*/  @!P2 LEA.HI.X.SX32 R2, R2, R17, 0x1, P0 ;  /* 0x000000110202a211 */ /* 0x000fe400000f0eff */
[----:B------:R-:W-:-:S04]  /*f9c0*/  @!P2 LEA R4, P0, R0, c[0x0][0x200], 0x2 ;  /* 0x000080000004aa11 */ /* 0x000fc800078010ff */
[----:B------:R-:W-:Y:S02]  /*f9d0*/  @!P2 LEA.HI.X R5, R0, c[0x0][0x204], R2, 0x2, P0 ;  /* 0x000081000005aa11 */ /* 0x000fe400000f1402 */
[----:B------:R-:W-:-:S04]  /*f9e0*/  @!P1 IADD3 R0, P0, R3, R18, RZ ;  /* 0x0000001203009210 */ /* 0x000fc80007f1e0ff */
[----:B------:R-:W-:Y:S02]  /*f9f0*/  @!P1 LEA.HI.X.SX32 R3, R3, R17, 0x1, P0 ;  /* 0x0000001103039211 */ /* 0x000fe400000f0eff */
[----:B------:R-:W-:-:S04]  /*fa00*/  @!P1 LEA R2, P0, R0, c[0x0][0x200], 0x2 ;  /* 0x0000800000029a11 */ /* 0x000fc800078010ff */
[----:B------:R-:W-:Y:S01]  /*fa10*/  @!P1 LEA.HI.X R3, R0, c[0x0][0x204], R3, 0x2, P0 ;  /* 0x0000810000039a11 */ /* 0x000fe200000f1403 */
[----:B------:R-:W-:-:S05]  /*fa20*/  @!P4 IMAD.MOV.U32 R0, RZ, RZ, 0x7f800000 ;  /* 0x7f800000ff00c424 */ /* 0x000fca00078e00ff */
[----:B------:R1:W-:Y:S04]  /*fa30*/  @!P4 STG.E [R8.64], R0 ;  /* 0x000000000800c986 */ /* 0x0003e8000c101908 */
[----:B------:R3:W-:Y:S01]  /*fa40*/  @!P3 STG.E [R6.64], R10 ;  /* 0x0000000a0600b986 */ /* 0x0007e2000c101908 */
[----:B-1----:R-:W-:Y:S02]  /*fa50*/  @!P2 IMAD.MOV.U32 R8, RZ, RZ, 0x7f800000 ;  /* 0x7f800000ff08a424 */ /* 0x002fe400078e00ff */
[----:B------:R-:W-:-:S03]  /*fa60*/  @!P1 IMAD.MOV.U32 R0, RZ, RZ, 0x7f800000 ;  /* 0x7f800000ff009424 */ /* 0x000fc600078e00ff */
[----:B------:R3:W-:Y:S04]  /*fa70*/  @!P2 STG.E [R4.64], R8 ;  /* 0x000000080400a986 */ /* 0x0007e8000c101908 */
[----:B------:R3:W-:Y:S01]  /*fa80*/  @!P1 STG.E [R2.64], R0 ;  /* 0x0000000002009986 */ /* 0x0007e2000c101908 */
[----:B------:R-:W-:Y:S05]  /*fa90*/  @P6 EXIT ;  /* 0x000000000000694d */ /* 0x000fea0003800000 */
[----:B---3--:R-:W-:-:S05]  /*faa0*/  IMAD R0, R19, R15, RZ ;  /* 0x0000000f13007224 */ /* 0x008fca00078e02ff */
[----:B------:R-:W-:-:S04]  /*fab0*/  IADD3 R3, P0, R0, R18, RZ ;  /* 0x0000001200037210 */ /* 0x000fc80007f1e0ff */
[----:B------:R-:W-:Y:S02]  /*fac0*/  LEA.HI.X.SX32 R0, R0, R17, 0x1, P0 ;  /* 0x0000001100007211 */ /* 0x000fe400000f0eff */
[----:B------:R-:W-:-:S04]  /*fad0*/  LEA R2, P0, R3, c[0x0][0x200], 0x2 ;  /* 0x0000800003027a11 */ /* 0x000fc800078010ff */
[----:B------:R-:W-:Y:S01]  /*fae0*/  LEA.HI.X R3, R3, c[0x0][0x204], R0, 0x2, P0 ;  /* 0x0000810003037a11 */ /* 0x000fe200000f1400 */
[----:B------:R-:W-:-:S05]  /*faf0*/  IMAD.MOV.U32 R0, RZ, RZ, 0x7f800000 ;  /* 0x7f800000ff007424 */ /* 0x000fca00078e00ff */
[----:B------:R-:W-:Y:S01]  /*fb00*/  STG.E [R2.64], R0 ;  /* 0x0000000002007986 */ /* 0x000fe2000c101908 */
[----:B------:R-:W-:Y:S05]  /*fb10*/  EXIT ;  /* 0x000000000000794d */ /* 0x000fea0003800000 */
.L_x_42:
[----:B------:R-:W-:-:S00]  /*fb20*/  BRA `(.L_x_42) ;  /* 0xfffffff000007947 */ /* 0x000fc0000383ffff */
[----:B------:R-:W-:-:S00]  /*fb30*/  NOP ;  /* 0x0000000000007918 */ /* 0x000fc00000000000 */
        /* <DEDUP_REMOVED lines=12> */
.L_x_2112:


//--------------------- .text._ZN5flash16flash_fwd_kernelI23Flash_fwd_kernel_traitsILi64ELi128ELi128ELi4ELb0ELb0EN7cutlass10bfloat16_tE19Flash_kernel_traitsILi64ELi128ELi128ELi4ES3_EELb0ELb0ELb0ELb0ELb0ELb1ELb1ELb0EEEvNS_16Flash_fwd_paramsE --------------------------
	.section	.text._ZN5flash16flash_fwd_kernelI23Flash_fwd_kernel_traitsILi64ELi128ELi128ELi4ELb0ELb0EN7cutlass10bfloat16_tE19Flash_kernel_traitsILi64ELi128ELi128ELi4ES3_EELb0ELb0ELb0ELb0ELb0ELb1ELb1ELb0EEEvNS_16Flash_fwd_paramsE,"ax",@progbits
	.sectioninfo	@"SHI_REGISTERS=255"
	.align	128
        .global         _ZN5flash16flash_fwd_kernelI23Flash_fwd_kernel_traitsILi64ELi128ELi128ELi4ELb0ELb0EN7cutlass10bfloat16_tE19Flash_kernel_traitsILi64ELi128ELi128ELi4ES3_EELb0ELb0ELb0ELb0ELb0ELb1ELb1ELb0EEEvNS_16Flash_fwd_paramsE
        .type           _ZN5flash16flash_fwd_kernelI23Flash_fwd_kernel_traitsILi64ELi128ELi128ELi4ELb0ELb0EN7cutlass10bfloat16_tE19Flash_kernel_traitsILi64ELi128ELi128ELi4ES3_EELb0ELb0ELb0ELb0ELb0ELb1ELb1ELb0EEEvNS_16Flash_fwd_paramsE,@function
        .size           _ZN5flash16flash_fwd_kernelI23Flash_fwd_kernel_traitsILi64ELi128ELi128ELi4ELb0ELb0EN7cutlass10bfloat16_tE19Flash_kernel_traitsILi64ELi128ELi128ELi4ES3_EELb0ELb0ELb0ELb0ELb0ELb1ELb1ELb0EEEvNS_16Flash_fwd_paramsE,(.L_x_2113 - _ZN5flash16flash_fwd_kernelI23Flash_fwd_kernel_traitsILi64ELi128ELi128ELi4ELb0ELb0EN7cutlass10bfloat16_tE19Flash_kernel_traitsILi64ELi128ELi128ELi4ES3_EELb0ELb0ELb0ELb0ELb0ELb1ELb1ELb0EEEvNS_16Flash_fwd_paramsE)
        .other          _ZN5flash16flash_fwd_kernelI23Flash_fwd_kernel_traitsILi64ELi128ELi128ELi4ELb0ELb0EN7cutlass10bfloat16_tE19Flash_kernel_traitsILi64ELi128ELi128ELi4ES3_EELb0ELb0ELb0ELb0ELb0ELb1ELb1ELb0EEEvNS_16Flash_fwd_paramsE,@"STO_CUDA_ENTRY STV_DEFAULT"
_ZN5flash16flash_fwd_kernelI23Flash_fwd_kernel_traitsILi64ELi128ELi128ELi4ELb0ELb0EN7cutlass10bfloat16_tE19Flash_kernel_traitsILi64ELi128ELi128ELi4ES3_EELb0ELb0ELb0ELb0ELb0ELb1ELb1ELb0EEEvNS_16Flash_fwd_paramsE:
.text._ZN5flash16flash_fwd_kernelI23Flash_fwd_kernel_traitsILi64ELi128ELi128ELi4ELb0ELb0EN7cutlass10bfloat16_tE19Flash_kernel_traitsILi64ELi128ELi128ELi4ES3_EELb0ELb0ELb0ELb0ELb0ELb1ELb1ELb0EEEvNS_16Flash_fwd_paramsE:
        /* <DEDUP_REMOVED lines=15> */
[----:B------:R-:W2:Y:S01]  /*00f0*/  @P2 LDG.E R12, [R16.64] ;  /* 0x00000008100c2981 */ /* 0x000ea2000c1e1900 */
[----:B------:R-:W-:Y:S01]  /*0100*/  ISETP.EQ.OR.EX P1, PT, RZ, c[0x0][0x24c], !P3, P1 ;  /* 0x00009300ff007a0c */ /* 0x000fe20005f22710 */
[----:B------:R-:W-:Y:S02]  /*0110*/  IMAD.WIDE R10, R6, R7, c[0x0][0x248] ;  /* 0x00009200060a7625 */ /* 0x000fe400078e0207 */
[----:B------:R-:W3:Y:S10]  /*0120*/  @P2 LDG.E R5, [R16.64+0x4] ;  /* 0x0000040810052981 */ /* 0x000ef4000c1e1900 */
[----:B------:R1:W5:Y:S01]  /*0130*/  @!P1 LDG.E R13, [R10.64] ;  /* 0x000000080a0d9981 */ /* 0x000362000c1e1900 */
[----:B------:R-:W-:-:S02]  /*0140*/  IMAD.MOV.U32 R8, RZ, RZ, RZ ;  /* 0x000000ffff087224 */ /* 0x000fc400078e00ff */
[----:B------:R-:W-:Y:S01]  /*0150*/  @P0 IMAD.WIDE R14, R6, R7, c[0x0][0x250] ;  /* 0x00009400060e0625 */ /* 0x000fe200078e0207 */
[----:B------:R-:W4:Y:S04]  /*0160*/  S2R R3, SR_CTAID.X ;  /* 0x0000000000037919 */ /* 0x000f280000002500 */
[----:B------:R1:W5:Y:S01]  /*0170*/  @P0 LDG.E R8, [R14.64] ;  /* 0x000000080e080981 */ /* 0x000362000c1e1900 */
[----:B------:R-:W-:-:S03]  /*0180*/  ISETP.NE.U32.AND P0, PT, RZ, c[0x0][0x248], PT ;  /* 0x00009200ff007a0c */ /* 0x000fc60003f05070 */
[----:B------:R-:W1:Y:S04]  /*0190*/  S2R R2, SR_CTAID.Z ;  /* 0x0000000000027919 */ /* 0x000e680000002700 */
[----:B------:R-:W1:Y:S01]  /*01a0*/  S2R R91, SR_TID.X ;  /* 0x00000000005b7919 */ /* 0x000e620000002100 */
[----:B------:R-:W-:-:S03]  /*01b0*/  ISETP.NE.AND.EX P0, PT, RZ, c[0x0][0x24c], PT, P0 ;  /* 0x00009300ff007a0c */ /* 0x000fc60003f05300 */
[----:B--2---:R2:W-:Y:S01]  /*01c0*/  STL [R1+0x20], R12 ;  /* 0x0000200c01007387 */ /* 0x0045e20000100800 */
[----:B---3--:R-:W-:Y:S02]  /*01d0*/  @P2 IMAD.IADD R5, R5, 0x1, -R12 ;  /* 0x0000000105052824 */ /* 0x008fe400078e0a0c */
[----:B------:R-:W-:-:S07]  /*01e0*/  @!P2 IMAD.MOV.U32 R5, RZ, RZ, c[0x0][0x214] ;  /* 0x00008500ff05a624 */ /* 0x000fce00078e00ff */
[----:B------:R-:W-:Y:S05]  /*01f0*/  @!P0 BRA `(.L_x_43) ;  /* 0x0000004000008947 */ /* 0x000fea0003800000 */
[----:B-1--4-:R-:W3:Y:S02]  /*0200*/  @P3 LDG.E R0, [R10.64+0x4] ;  /* 0x000004080a003981 */ /* 0x012ee4000c1e1900 */
[----:B---3-5:R-:W-:-:S06]  /*0210*/  @P3 IADD3 R0, R0, -R13, RZ ;  /* 0x8000000d00003210 */ /* 0x028fcc0007ffe0ff */
[----:B------:R1:W5:Y:S01]  /*0220*/  @!P3 LDG.E R0, [R10.64] ;  /* 0x000000080a00b981 */ /* 0x000362000c1e1900 */
[----:B------:R-:W-:Y:S05]  /*0230*/  BRA `(.L_x_44) ;  /* 0x0000001000007947 */ /* 0x000fea0003800000 */
.L_x_43:
[----:B-1--4-:R-:W-:Y:S02]  /*0240*/  MOV R0, c[0x0][0x218] ;  /* 0x0000860000007a02 */ /* 0x012fe40000000f00 */
.L_x_44:
[----:B------:R-:W-:-:S04]  /*0250*/  ISETP.NE.U32.AND P2, PT, RZ, c[0x0][0x258], PT ;  /* 0x00009600ff007a0c */ /* 0x000fc80003f45070 */
[----:B------:R-:W-:-:S13]  /*0260*/  ISETP.NE.AND.EX P2, PT, RZ, c[0x0][0x25c], PT, P2 ;  /* 0x00009700ff007a0c */ /* 0x000fda0003f45320 */
[----:B-1----:R-:W-:-:S05]  /*0270*/  @P2 IMAD.WIDE R10, R6, R7, c[0x0][0x258] ;  /* 0x00009600060a2625 */ /* 0x002fca00078e0207 */
[----:B------:R-:W3:Y:S01]  /*0280*/  @P2 LDG.E R9, [R10.64] ;  /* 0x000000080a092981 */ /* 0x000ee2000c1e1900 */
[----:B------:R-:W-:Y:S01]  /*0290*/  IMAD.SHL.U32 R4, R3, 0x80, RZ ;  /* 0x0000008003047824 */ /* 0x000fe200078e00ff */
[----:B------:R-:W-:-:S04]  /*02a0*/  @!P2 ISETP.NE.U32.AND P1, PT, RZ, c[0x0][0x268], PT ;  /* 0x00009a00ff00aa0c */ /* 0x000fc80003f25070 */
[----:B------:R-:W-:Y:S02]  /*02b0*/  ISETP.GT.AND P0, PT, R5, R4, PT ;  /* 0x000000040500720c */ /* 0x000fe40003f04270 */
[----:B------:R-:W-:-:S04]  /*02c0*/  @!P2 ISETP.NE.AND.EX P1, PT, RZ, c[0x0][0x26c], PT, P1 ;  /* 0x00009b00ff00aa0c */ /* 0x000fc80003f25310 */
[----:B------:R-:W-:Y:S01]  /*02d0*/  @!P2 SEL R7, RZ, c[0x0][0x21c], !P1 ;  /* 0x00008700ff07aa07 */ /* 0x000fe20004800000 */
[----:B---3-5:R-:W-:-:S03]  /*02e0*/  @P2 IMAD.IADD R90, R9, 0x1, -R8 ;  /* 0x00000001095a2824 */ /* 0x028fc600078e0a08 */
[----:B------:R-:W-:-:S03]  /*02f0*/  @!P2 IADD3 R90, R7, R0, -R8 ;  /* 0x00000000075aa210 */ /* 0x000fc60007ffe808 */
[----:B------:R-:W-:Y:S05]  /*0300*/  @!P0 EXIT ;  /* 0x000000000000894d */ /* 0x000fea0003800000 */
[C---:B------:R-:W-:Y:S02]  /*0310*/  ISETP.GE.AND P0, PT, R90.reuse, 0x1, PT ;  /* 0x000000015a00780c */ /* 0x040fe40003f06270 */
[----:B------:R-:W-:-:S04]  /*0320*/  IADD3 R7, R90, 0x7f, RZ ;  /* 0x0000007f5a077810 */ /* 0x000fc80007ffe0ff */
[----:B------:R-:W-:-:S04]  /*0330*/  SHF.R.S32.HI R30, RZ, 0x1f, R7 ;  /* 0x0000001fff1e7819 */ /* 0x000fc80000011407 */
[----:B------:R-:W-:-:S03]  /*0340*/  LEA.HI R30, R30, R7, RZ, 0x7 ;  /* 0x000000071e1e7211 */ /* 0x000fc600078f38ff */
[----:B------:R-:W-:Y:S05]  /*0350*/  @!P0 BRA `(.L_x_45) ;  /* 0x0000ec3000008947 */ /* 0x000fea0003800000 */
[----:B------:R-:W-:Y:S02]  /*0360*/  ISETP.NE.AND P1, PT, R12, -0x1, PT ;  /* 0xffffffff0c00780c */ /* 0x000fe40003f25270 */
[----:B------:R-:W-:-:S11]  /*0370*/  ISETP.NE.AND P0, PT, R13, -0x1, PT ;  /* 0xffffffff0d00780c */ /* 0x000fd60003f05270 */
[----:B------:R-:W-:Y:S01]  /*0380*/  @!P1 SHF.R.S32.HI R9, RZ, 0x1f, R6 ;  /* 0x0000001fff099819 */ /* 0x000fe20000011406 */
[----:B------:R-:W-:Y:S01]  /*0390*/  @P1 IMAD.WIDE.U32 R22, R12, c[0x0][0x190], RZ ;  /* 0x000064000c161a25 */ /* 0x000fe200078e00ff */
[----:B------:R-:W-:-:S03]  /*03a0*/  @P0 IADD3 R7, R8, R13, RZ ;  /* 0x0000000d08070210 */ /* 0x000fc60007ffe0ff */
[----:B------:R-:W-:Y:S02]  /*03b0*/  @!P1 IMAD R9, R9, c[0x0][0x178], RZ ;  /* 0x00005e0009099a24 */ /* 0x000fe400078e02ff */
[----:B------:R-:W-:-:S04]  /*03c0*/  @!P1 IMAD.WIDE.U32 R10, R6, c[0x0][0x178], RZ ;  /* 0x00005e00060a9a25 */ /* 0x000fc800078e00ff */
[----:B------:R-:W-:Y:S01]  /*03d0*/  @!P1 IMAD R9, R6, c[0x0][0x17c], R9 ;  /* 0x00005f0006099a24 */ /* 0x000fe200078e0209 */
[----:B------:R-:W-:Y:S01]  /*03e0*/  @!P1 MOV R22, R10 ;  /* 0x0000000a00169202 */ /* 0x000fe20000000f00 */
[----:B------:R-:W-:-:S04]  /*03f0*/  @P0 IMAD.WIDE.U32 R18, R7, c[0x0][0x198], RZ ;  /* 0x0000660007120a25 */ /* 0x000fc800078e00ff */
[----:B------:R-:W-:Y:S01]  /*0400*/  @P1 IMAD R0, R12, c[0x0][0x194], R23 ;  /* 0x000065000c001a24 */ /* 0x000fe200078e0217 */
[----:B------:R-:W-:Y:S01]  /*0410*/  @!P1 IADD3 R0, R11, R9, RZ ;  /* 0x000000090b009210 */ /* 0x000fe20007ffe0ff */
[----:B------:R-:W-:Y:S01]  /*0420*/  @P0 IMAD R7, R7, c[0x0][0x19c], R19 ;  /* 0x0000670007070a24 */ /* 0x000fe200078e0213 */
[----:B------:R-:W-:Y:S05]  /*0430*/  @P0 BRA `(.L_x_46) ;  /* 0x000000a000000947 */ /* 0x000fea0003800000 */
[----:B------:R-:W-:Y:S01]  /*0440*/  SHF.R.S32.HI R9, RZ, 0x1f, R8 ;  /* 0x0000001fff097819 */ /* 0x000fe20000011408 */
[----:B------:R-:W-:Y:S01]  /*0450*/  IMAD.WIDE.U32 R10, R8, c[0x0][0x198], RZ ;  /* 0x00006600080a7a25 */ /* 0x000fe200078e00ff */
[----:B------:R-:W-:-:S03]  /*0460*/  SHF.R.S32.HI R7, RZ, 0x1f, R6 ;  /* 0x0000001fff077819 */ /* 0x000fc60000011406 */
[----:B------:R-:W-:Y:S02]  /*0470*/  IMAD R9, R9, c[0x0][0x198], RZ ;  /* 0x0000660009097a24 */ /* 0x000fe400078e02ff */
[----:B------:R-:W-:Y:S02]  /*0480*/  IMAD R7, R7, c[0x0][0x180], RZ ;  /* 0x0000600007077a24 */ /* 0x000fe400078e02ff */
[----:B------:R-:W-:Y:S02]  /*0490*/  IMAD R9, R8, c[0x0][0x19c], R9 ;  /* 0x0000670008097a24 */ /* 0x000fe400078e0209 */
[----:B------:R-:W-:-:S03]  /*04a0*/  IMAD R7, R6, c[0x0][0x184], R7 ;  /* 0x0000610006077a24 */ /* 0x000fc600078e0207 */
[----:B------:R-:W-:-:S05]  /*04b0*/  IADD3 R11, R11, R9, RZ ;  /* 0x000000090b0b7210 */ /* 0x000fca0007ffe0ff */
[----:B------:R-:W-:-:S05]  /*04c0*/  IMAD.WIDE.U32 R18, R6, c[0x0][0x180], R10 ;  /* 0x0000600006127a25 */ /* 0x000fca00078e000a */
[----:B------:R-:W-:Y:S02]  /*04d0*/  IADD3 R7, R19, R7, RZ ;  /* 0x0000000713077210 */ /* 0x000fe40007ffe0ff */
.L_x_46:
[----:B------:R-:W-:Y:S02]  /*04e0*/  IABS R11, c[0x0][0x1c8] ;  /* 0x00007200000b7a13 */ /* 0x000fe40000000000 */
[----:B------:R-:W-:Y:S02]  /*04f0*/  SHF.R.S32.HI R17, RZ, 0x1f, R2 ;  /* 0x0000001fff117819 */ /* 0x000fe40000011402 */
[----:B------:R-:W1:Y:S08]  /*0500*/  I2F.RP R16, R11 ;  /* 0x0000000b00107306 */ /* 0x000e700000209400 */
[----:B-1----:R-:W1:Y:S02]  /*0510*/  MUFU.RCP R14, R16 ;  /* 0x00000010000e7308 */ /* 0x002e640000001000 */
[----:B-1----:R-:W-:-:S06]  /*0520*/  IADD3 R14, R14, 0xffffffe, RZ ;  /* 0x0ffffffe0e0e7810 */ /* 0x002fcc0007ffe0ff */
[----:B------:R-:W1:Y:S02]  /*0530*/  F2I.FTZ.U32.TRUNC.NTZ R15, R14 ;  /* 0x0000000e000f7305 */ /* 0x000e64000021f000 */
[----:B-1----:R-:W-:Y:S02]  /*0540*/  IMAD.MOV R9, RZ, RZ, -R15 ;  /* 0x000000ffff097224 */ /* 0x002fe400078e0a0f */
[----:B------:R-:W-:Y:S02]  /*0550*/  IMAD.MOV.U32 R14, RZ, RZ, RZ ;  /* 0x000000ffff0e7224 */ /* 0x000fe400078e00ff */
[----:B------:R-:W-:Y:S01]  /*0560*/  IMAD R10, R9, R11, RZ ;  /* 0x0000000b090a7224 */ /* 0x000fe200078e02ff */
[----:B------:R-:W-:-:S03]  /*0570*/  IABS R9, R2 ;  /* 0x0000000200097213 */ /* 0x000fc60000000000 */
[----:B------:R-:W-:-:S04]  /*0580*/  IMAD.HI.U32 R10, R15, R10, R14 ;  /* 0x0000000a0f0a7227 */ /* 0x000fc800078e000e */
[----:B------:R-:W-:Y:S02]  /*0590*/  @P0 IMAD.IADD R14, R8, 0x1, R13 ;  /* 0x00000001080e0824 */ /* 0x000fe400078e020d */
[----:B--2---:R-:W-:-:S04]  /*05a0*/  IMAD.HI.U32 R12, R10, R9, RZ ;  /* 0x000000090a0c7227 */ /* 0x004fc800078e00ff */
[----:B------:R-:W-:Y:S02]  /*05b0*/  IMAD.MOV R10, RZ, RZ, -R12 ;  /* 0x000000ffff0a7224 */ /* 0x000fe400078e0a0c */
[----:B------:R-:W-:-:S04]  /*05c0*/  @P0 IMAD.WIDE.U32 R20, R14, c[0x0][0x1a0], RZ ;  /* 0x000068000e140a25 */ /* 0x000fc800078e00ff */
[----:B------:R-:W-:Y:S01]  /*05d0*/  IMAD R10, R11, R10, R9 ;  /* 0x0000000a0b0a7224 */ /* 0x000fe200078e0209 */
[----:B------:R-:W-:Y:S01]  /*05e0*/  LOP3.LUT R9, R2, c[0x0][0x1c8], RZ, 0x3c, !PT ;  /* 0x0000720002097a12 */ /* 0x000fe200078e3cff */
[----:B------:R-:W-:-:S03]  /*05f0*/  @P0 IMAD R14, R14, c[0x0][0x1a4], R21 ;  /* 0x000069000e0e0a24 */ /* 0x000fc600078e0215 */
[----:B------:R-:W-:Y:S02]  /*0600*/  ISETP.GT.U32.AND P2, PT, R11, R10, PT ;  /* 0x0000000a0b00720c */ /* 0x000fe40003f44070 */
[----:B------:R-:W-:-:S11]  /*0610*/  ISETP.GE.AND P1, PT, R9, RZ, PT ;  /* 0x000000ff0900720c */ /* 0x000fd60003f26270 */
[-C--:B------:R-:W-:Y:S02]  /*0620*/  @!P2 IADD3 R10, R10, -R11.reuse, RZ ;  /* 0x8000000b0a0aa210 */ /* 0x080fe40007ffe0ff */
[----:B------:R-:W-:Y:S02]  /*0630*/  @!P2 IADD3 R12, R12, 0x1, RZ ;  /* 0x000000010c0ca810 */ /* 0x000fe40007ffe0ff */
[----:B------:R-:W-:Y:S02]  /*0640*/  ISETP.GE.U32.AND P3, PT, R10, R11, PT ;  /* 0x0000000b0a00720c */ /* 0x000fe40003f66070 */
[----:B------:R-:W-:-:S11]  /*0650*/  ISETP.NE.AND P2, PT, RZ, c[0x0][0x1c8], PT ;  /* 0x00007200ff007a0c */ /* 0x000fd60003f45270 */
[----:B------:R-:W-:-:S05]  /*0660*/  @P3 IADD3 R12, R12, 0x1, RZ ;  /* 0x000000010c0c3810 */ /* 0x000fca0007ffe0ff */
[----:B------:R-:W-:-:S05]  /*0670*/  IMAD.MOV.U32 R13, RZ, RZ, R12 ;  /* 0x000000ffff0d7224 */ /* 0x000fca00078e000c */
[----:B------:R-:W-:Y:S02]  /*0680*/  @!P1 IADD3 R13, -R13, RZ, RZ ;  /* 0x000000ff0d0d9210 */ /* 0x000fe40007ffe1ff */
[----:B------:R-:W-:Y:S01]  /*0690*/  @!P2 LOP3.LUT R13, RZ, c[0x0][0x1c8], RZ, 0x33, !PT ;  /* 0x00007200ff0daa12 */ /* 0x000fe200078e33ff */
        /* <DEDUP_REMOVED lines=11> */
.L_x_47:
[----:B------:R-:W-:Y:S01]  /*0750*/  SHF.R.S32.HI R10, RZ, 0x1f, R91 ;  /* 0x0000001fff0a7819 */ /* 0x000fe2000001145b */
[----:B------:R-:W-:Y:S01]  /*0760*/  IMAD.IADD R15, R5, 0x1, -R4 ;  /* 0x00000001050f7824 */ /* 0x000fe200078e0a04 */
[----:B------:R-:W-:Y:S01]  /*0770*/  LEA.HI.SX32 R92, R30, 0xffffffff, 0x19 ;  /* 0xffffffff1e5c7811 */ /* 0x000fe200078fcaff */
[----:B------:R-:W-:Y:S01]  /*0780*/  IMAD R17, R17, c[0x0][0x1a8], RZ ;  /* 0x00006a0011117a24 */ /* 0x000fe200078e02ff */
[CC--:B------:R-:W-:Y:S02]  /*0790*/  LEA.HI R8, R10.reuse, R91.reuse, RZ, 0x3 ;  /* 0x0000005b0a087211 */ /* 0x0c0fe400078f18ff */
[----:B------:R-:W-:Y:S01]  /*07a0*/  LEA.HI R9, R10, R91, RZ, 0x6 ;  /* 0x0000005b0a097211 */ /* 0x000fe200078f30ff */
[----:B------:R-:W-:Y:S01]  /*07b0*/  IMAD R17, R2, c[0x0][0x1ac], R17 ;  /* 0x00006b0002117a24 */ /* 0x000fe200078e0211 */
[----:B------:R-:W-:Y:S01]  /*07c0*/  SHF.R.S32.HI R32, RZ, 0x3, R8 ;  /* 0x00000003ff207819 */ /* 0x000fe20000011408 */
[----:B------:R1:W-:Y:S01]  /*07d0*/  STL [R1+0x1c], R15 ;  /* 0x00001c0f01007387 */ /* 0x0003e20000100800 */
[----:B------:R-:W-:Y:S01]  /*07e0*/  LOP3.LUT R8, R8, 0xfffffff8, RZ, 0xc0, !PT ;  /* 0xfffffff808087812 */ /* 0x000fe200078ec0ff */
[----:B------:R-:W-:Y:S01]  /*07f0*/  IMAD.SHL.U32 R9, R9, 0x8, RZ ;  /* 0x0000000809097824 */ /* 0x000fe200078e00ff */
[C---:B------:R-:W-:Y:S01]  /*0800*/  IADD3 R5, R32.reuse, 0x10, RZ ;  /* 0x0000001020057810 */ /* 0x040fe20007ffe0ff */
[----:B------:R-:W-:Y:S01]  /*0810*/  IMAD.SHL.U32 R6, R32, 0x40, RZ ;  /* 0x0000004020067824 */ /* 0x000fe200078e00ff */
[----:B------:R-:W-:Y:S01]  /*0820*/  SHF.R.S32.HI R33, RZ, 0x1f, R32 ;  /* 0x0000001fff217819 */ /* 0x000fe20000011420 */
[----:B------:R-:W-:Y:S01]  /*0830*/  IMAD.IADD R8, R91, 0x1, -R8 ;  /* 0x000000015b087824 */ /* 0x000fe200078e0a08 */
[----:B------:R-:W-:-:S02]  /*0840*/  ISETP.GE.AND P1, PT, R5, R15, PT ;  /* 0x0000000f0500720c */ /* 0x000fc40003f26270 */
[----:B------:R-:W-:Y:S01]  /*0850*/  IADD3 R48, R32, 0x20, RZ ;  /* 0x0000002020307810 */ /* 0x000fe20007ffe0ff */
[----:B------:R-:W-:Y:S01]  /*0860*/  IMAD.SHL.U32 R50, R8, 0x8, RZ ;  /* 0x0000000808327824 */ /* 0x000fe200078e00ff */
[----:B------:R-:W-:Y:S01]  /*0870*/  LOP3.LUT R6, R6, 0x1c0, RZ, 0xc0, !PT ;  /* 0x000001c006067812 */ /* 0x000fe200078ec0ff */
[----:B------:R-:W-:Y:S01]  /*0880*/  IMAD.WIDE R52, R3, 0x80, R32 ;  /* 0x0000008003347825 */ /* 0x000fe200078e0220 */
[-C--:B------:R-:W-:Y:S02]  /*0890*/  ISETP.GE.AND P2, PT, R32, R15.reuse, PT ;  /* 0x0000000f2000720c */ /* 0x080fe40003f46270 */
[----:B------:R-:W-:Y:S02]  /*08a0*/  IADD3 R22, P3, R50, R22, RZ ;  /* 0x0000001632167210 */ /* 0x000fe40007f7e0ff */
[----:B------:R-:W-:Y:S01]  /*08b0*/  SHF.R.S32.HI R51, RZ, 0x1f, R50 ;  /* 0x0000001fff337819 */ /* 0x000fe20000011432 */
[----:B------:R-:W-:Y:S01]  /*08c0*/  STL.64 [R1+0x60], R52 ;  /* 0x0000603401007387 */ /* 0x000fe20000100a00 */
[----:B------:R-:W-:-:S02]  /*08d0*/  ISETP.GE.AND P0, PT, R48, R15, PT ;  /* 0x0000000f3000720c */ /* 0x000fc40003f06270 */
[----:B------:R-:W-:Y:S01]  /*08e0*/  LOP3.LUT R3, R6, 0x38, R50, 0xf8, !PT ;  /* 0x0000003806037812 */ /* 0x000fe200078ef832 */
[----:B------:R-:W-:Y:S01]  /*08f0*/  IMAD.X R23, R51, 0x1, R0, P3 ;  /* 0x0000000133177824 */ /* 0x000fe200018e0600 */
[----:B------:R-:W-:Y:S01]  /*0900*/  SHF.R.U32.HI R6, RZ, 0x3, R6 ;  /* 0x00000003ff067819 */ /* 0x000fe20000011606 */
[----:B------:R-:W-:Y:S01]  /*0910*/  STL [R1+0x38], R48 ;  /* 0x0000383001007387 */ /* 0x000fe20000100800 */
[----:B------:R-:W-:Y:S01]  /*0920*/  @!P1 IADD3 R26, P3, R52, 0x10, RZ ;  /* 0x00000010341a9810 */ /* 0x000fe20007f7e0ff */
[----:B------:R-:W-:Y:S01]  /*0930*/  @!P2 IMAD R4, R53, c[0x0][0x190], RZ ;  /* 0x000064003504aa24 */ /* 0x000fe200078e02ff */
[----:B------:R-:W-:Y:S01]  /*0940*/  LOP3.LUT R6, R3, R6, RZ, 0x3c, !PT ;  /* 0x0000000603067212 */ /* 0x000fe200078e3cff */
[----:B------:R-:W-:Y:S01]  /*0950*/  IMAD.WIDE.U32 R2, R2, c[0x0][0x1a8], R22 ;  /* 0x00006a0002027a25 */ /* 0x000fe200078e0016 */
[----:B------:R-:W-:Y:S01]  /*0960*/  IADD3 R49, R32, 0x30, RZ ;  /* 0x0000003020317810 */ /* 0x000fe20007ffe0ff */
[----:B------:R-:W-:Y:S01]  /*0970*/  STL.64 [R1+0x58], R50 ;  /* 0x0000583201007387 */ /* 0x000fe20000100a00 */
[----:B------:R-:W-:Y:S01]  /*0980*/  LOP3.LUT R6, R6, 0xfffffe00, R9, 0xf8, !PT ;  /* 0xfffffe0006067812 */ /* 0x000fe200078ef809 */
[----:B------:R-:W-:Y:S01]  /*0990*/  IMAD.IADD R17, R3, 0x1, R17 ;  /* 0x0000000103117824 */ /* 0x000fe200078e0211 */
[C---:B------:R-:W-:Y:S01]  /*09a0*/  IADD3 R47, R32.reuse, 0x40, RZ ;  /* 0x00000040202f7810 */ /* 0x040fe20007ffe0ff */
[----:B------:R-:W-:Y:S01]  /*09b0*/  @!P2 IMAD.MOV.U32 R16, RZ, RZ, R2 ;  /* 0x000000ffff10a224 */ /* 0x000fe200078e0002 */
[----:B------:R-:W-:Y:S01]  /*09c0*/  IADD3 R46, R32, 0x50, RZ ;  /* 0x00000050202e7810 */ /* 0x000fe20007ffe0ff */
[----:B------:R-:W-:Y:S01]  /*09d0*/  @!P1 IMAD.X R11, RZ, RZ, R53, P3 ;  /* 0x000000ffff0b9224 */ /* 0x000fe200018e0635 */
[C---:B------:R-:W-:Y:S01]  /*09e0*/  @!P0 IADD3 R24, P3, R52.reuse, 0x20, RZ ;  /* 0x0000002034188810 */ /* 0x040fe20007f7e0ff */
[C---:B------:R-:W-:Y:S01]  /*09f0*/  @!P2 IMAD R4, R52.reuse, c[0x0][0x194], R4 ;  /* 0x000065003404aa24 */ /* 0x040fe200078e0204 */
[----:B------:R-:W-:Y:S01]  /*0a00*/  ISETP.GE.AND P5, PT, R47, R15, PT ;  /* 0x0000000f2f00720c */ /* 0x000fe20003fa6270 */
[----:B------:R-:W-:Y:S01]  /*0a10*/  @!P2 IMAD.WIDE.U32 R22, R52, c[0x0][0x190], R16 ;  /* 0x000064003416aa25 */ /* 0x000fe200078e0010 */
[C---:B------:R-:W-:Y:S01]  /*0a20*/  IADD3 R45, R32.reuse, 0x60, RZ ;  /* 0x00000060202d7810 */ /* 0x040fe20007ffe0ff */
[----:B------:R-:W-:Y:S01]  /*0a30*/  STL [R1+0x34], R49 ;  /* 0x0000343101007387 */ /* 0x000fe20000100800 */
[----:B------:R-:W-:Y:S01]  /*0a40*/  IADD3 R44, R32, 0x70, RZ ;  /* 0x00000070202c7810 */ /* 0x000fe20007ffe0ff */
[----:B------:R-:W-:Y:S01]  /*0a50*/  @!P0 IMAD.X R9, RZ, RZ, R53, P3 ;  /* 0x000000ffff098224 */ /* 0x000fe200018e0635 */
[----:B------:R-:W-:Y:S01]  /*0a60*/  @!P2 LEA R28, P3, R22, c[0x0][0x160], 0x1 ;  /* 0x00005800161caa11 */ /* 0x000fe200078608ff */
[----:B------:R-:W-:-:S02]  /*0a70*/  @!P2 IMAD.IADD R4, R23, 0x1, R4 ;  /* 0x000000011704a824 */ /* 0x000fc400078e0204 */
[----:B------:R-:W-:Y:S02]  /*0a80*/  @!P1 IMAD R11, R11, c[0x0][0x190], RZ ;  /* 0x000064000b0b9a24 */ /* 0x000fe400078e02ff */
[----:B------:R-:W-:Y:S01]  /*0a90*/  @!P1 IMAD.MOV.U32 R16, RZ, RZ, R2 ;  /* 0x000000ffff109224 */ /* 0x000fe200078e0002 */
[----:B------:R-:W-:Y:S01]  /*0aa0*/  @!P2 LEA.HI.X R29, R22, c[0x0][0x164], R4, 0x1, P3 ;  /* 0x00005900161daa11 */ /* 0x000fe200018f0c04 */
[C---:B------:R-:W-:Y:S01]  /*0ab0*/  @!P1 IMAD R3, R26.reuse, c[0x0][0x194], R11 ;  /* 0x000065001a039a24 */ /* 0x040fe200078e020b */
[----:B------:R-:W-:Y:S01]  /*0ac0*/  ISETP.GE.AND P3, PT, R49, R15, PT ;  /* 0x0000000f3100720c */ /* 0x000fe20003f66270 */
[----:B------:R-:W-:-:S04]  /*0ad0*/  @!P1 IMAD.WIDE.U32 R26, R26, c[0x0][0x190], R16 ;  /* 0x000064001a1a9a25 */ /* 0x000fc800078e0010 */
[----:B------:R-:W-:Y:S01]  /*0ae0*/  @!P0 IMAD R9, R9, c[0x0][0x190], RZ ;  /* 0x0000640009098a24 */ /* 0x000fe200078e02ff */
[----:B------:R-:W-:Y:S01]  /*0af0*/  @!P1 LEA R38, P6, R26, c[0x0][0x160], 0x1 ;  /* 0x000058001a269a11 */ /* 0x000fe200078c08ff */
[----:B------:R-:W-:Y:S02]  /*0b00*/  @!P0 IMAD.MOV.U32 R16, RZ, RZ, R2 ;  /* 0x000000ffff108224 */ /* 0x000fe400078e0002 */
[----:B------:R-:W-:Y:S02]  /*0b10*/  IMAD.SHL.U32 R180, R6, 0x2, RZ ;  /* 0x0000000206b47824 */ /* 0x000fe400078e00ff */
[C---:B------:R-:W-:Y:S02]  /*0b20*/  @!P0 IMAD R0, R24.reuse, c[0x0][0x194], R9 ;  /* 0x0000650018008a24 */ /* 0x040fe400078e0209 */
[----:B------:R-:W-:Y:S01]  /*0b30*/  @!P1 IMAD.IADD R3, R27, 0x1, R3 ;  /* 0x000000011b039824 */ /* 0x000fe200078e0203 */
[----:B------:R-:W-:Y:S01]  /*0b40*/  @!PT LDS RZ, [RZ] ;  /* 0x00000000fffff984 */ /* 0x000fe20000000800 */
[----:B------:R-:W-:Y:S01]  /*0b50*/  @!PT LDS RZ, [RZ] ;  /* 0x00000000fffff984 */ /* 0x000fe20000000800 */
[----:B------:R-:W-:Y:S01]  /*0b60*/  @!PT LDS RZ, [RZ] ;  /* 0x00000000fffff984 */ /* 0x000fe20000000800 */
[----:B------:R2:W-:Y:S01]  /*0b70*/  @!P2 LDGSTS.E.BYPASS.LTC128B.128 [R180], [R28.64] ;  /* 0x000000001cb4afae */ /* 0x0005e2000b901d48 */
[----:B------:R-:W-:Y:S01]  /*0b80*/  @!P0 IMAD.WIDE.U32 R24, R24, c[0x0][0x190], R16 ;  /* 0x0000640018188a25 */ /* 0x000fe200078e0010 */
[----:B------:R-:W-:-:S02]  /*0b90*/  ISETP.GE.AND P2, PT, R46, R15, PT ;  /* 0x0000000f2e00720c */ /* 0x000fc40003f46270 */
[----:B------:R-:W-:Y:S01]  /*0ba0*/  @!P1 LEA.HI.X R39, R26, c[0x0][0x164], R3, 0x1, P6 ;  /* 0x000059001a279a11 */ /* 0x000fe200030f0c03 */
[----:B------:R-:W-:Y:S01]  /*0bb0*/  @!P0 IMAD.IADD R0, R25, 0x1, R0 ;  /* 0x0000000119008824 */ /* 0x000fe200078e0200 */
[----:B------:R-:W-:Y:S01]  /*0bc0*/  @!P0 LEA R22, P4, R24, c[0x0][0x160], 0x1 ;  /* 0x0000580018168a11 */ /* 0x000fe200078808ff */
[----:B------:R-:W-:Y:S01]  /*0bd0*/  @!P3 IMAD.MOV.U32 R16, RZ, RZ, R2 ;  /* 0x000000ffff10b224 */ /* 0x000fe200078e0002 */
[----:B------:R-:W-:Y:S01]  /*0be0*/  @!P3 IADD3 R26, P6, R52, 0x30, RZ ;  /* 0x00000030341ab810 */ /* 0x000fe20007fde0ff */
[----:B------:R3:W-:Y:S01]  /*0bf0*/  @!P1 LDGSTS.E.BYPASS.LTC128B.128 [R180+0x800], [R38.64] ;  /* 0x0080000026b49fae */ /* 0x0007e2000b901d48 */
[----:B------:R-:W-:Y:S02]  /*0c00*/  @!P0 LEA.HI.X R23, R24, c[0x0][0x164], R0, 0x1, P4 ;  /* 0x0000590018178a11 */ /* 0x000fe400020f0c00 */
[-C--:B------:R-:W-:Y:S01]  /*0c10*/  ISETP.GE.AND P4, PT, R45, R15.reuse, PT ;  /* 0x0000000f2d00720c */ /* 0x080fe20003f86270 */
[--C-:B------:R-:W-:Y:S01]  /*0c20*/  @!P3 IMAD.X R9, RZ, RZ, R53.reuse, P6 ;  /* 0x000000ffff09b224 */ /* 0x100fe200030e0635 */
[----:B------:R-:W-:Y:S01]  /*0c30*/  @!P5 IADD3 R24, P6, R52, 0x40, RZ ;  /* 0x000000403418d810 */ /* 0x000fe20007fde0ff */
[----:B------:R-:W-:Y:S01]  /*0c40*/  @!P2 IMAD.MOV.U32 R40, RZ, RZ, R2 ;  /* 0x000000ffff28a224 */ /* 0x000fe200078e0002 */
[----:B------:R-:W-:Y:S01]  /*0c50*/  ISETP.GE.AND P1, PT, R44, R15, PT ;  /* 0x0000000f2c00720c */ /* 0x000fe20003f26270 */
[----:B------:R-:W-:Y:S01]  /*0c60*/  @!P3 IMAD R9, R9, c[0x0][0x190], RZ ;  /* 0x000064000909ba24 */ /* 0x000fe200078e02ff */
[----:B------:R4:W-:Y:S01]  /*0c70*/  @!P0 LDGSTS.E.BYPASS.LTC128B.128 [R180+0x1000], [R22.64] ;  /* 0x0100000016b48fae */ /* 0x0009e2000b901d48 */
[----:B------:R-:W-:Y:S01]  /*0c80*/  @!P5 IMAD.X R3, RZ, RZ, R53, P6 ;  /* 0x000000ffff03d224 */ /* 0x000fe200030e0635 */
[----:B------:R-:W-:Y:S01]  /*0c90*/  @!P2 IADD3 R11, P6, R52, 0x50, RZ ;  /* 0x00000050340ba810 */ /* 0x000fe20007fde0ff */
[----:B------:R-:W-:Y:S01]  /*0ca0*/  @!P3 IMAD R0, R26, c[0x0][0x194], R9 ;  /* 0x000065001a00ba24 */ /* 0x000fe200078e0209 */
[----:B------:R-:W-:Y:S01]  /*0cb0*/  STL [R1+0x3c], R180 ;  /* 0x00003cb401007387 */ /* 0x000fe20000100800 */
[----:B------:R-:W-:-:S02]  /*0cc0*/  @!P5 IMAD R3, R3, c[0x0][0x190], RZ ;  /* 0x000064000303da24 */ /* 0x000fc400078e02ff */
[----:B------:R-:W-:Y:S01]  /*0cd0*/  @!P2 IMAD.X R12, RZ, RZ, R53, P6 ;  /* 0x000000ffff0ca224 */ /* 0x000fe200030e0635 */
[----:B------:R-:W-:Y:S01]  /*0ce0*/  @!P4 IADD3 R6, P6, R52, 0x60, RZ ;  /* 0x000000603406c810 */ /* 0x000fe20007fde0ff */
[----:B------:R-:W-:Y:S01]  /*0cf0*/  @!P3 IMAD.WIDE.U32 R26, R26, c[0x0][0x190], R16 ;  /* 0x000064001a1aba25 */ /* 0x000fe200078e0010 */
[----:B------:R-:W-:Y:S03]  /*0d00*/  STL [R1+0x30], R47 ;  /* 0x0000302f01007387 */ /* 0x000fe60000100800 */
[----:B------:R-:W-:Y:S01]  /*0d10*/  @!P5 IMAD R4, R24, c[0x0][0x194], R3 ;  /* 0x000065001804da24 */ /* 0x000fe200078e0203 */
[----:B------:R-:W-:Y:S01]  /*0d20*/  STL [R1+0x2c], R46 ;  /* 0x00002c2e01007387 */ /* 0x000fe20000100800 */
[----:B------:R-:W-:Y:S02]  /*0d30*/  @!P5 IMAD.MOV.U32 R3, RZ, RZ, R17 ;  /* 0x000000ffff03d224 */ /* 0x000fe400078e0011 */
[----:B------:R-:W-:Y:S01]  /*0d40*/  @!P4 IMAD.X R9, RZ, RZ, R53, P6 ;  /* 0x000000ffff09c224 */ /* 0x000fe200030e0635 */
[----:B------:R-:W-:Y:S01]  /*0d50*/  @!P3 LEA R36, P6, R26, c[0x0][0x160], 0x1 ;  /* 0x000058001a24ba11 */ /* 0x000fe200078c08ff */
[----:B------:R-:W-:Y:S01]  /*0d60*/  @!P3 IMAD.IADD R0, R27, 0x1, R0 ;  /* 0x000000011b00b824 */ /* 0x000fe200078e0200 */
[----:B------:R-:W-:Y:S01]  /*0d70*/  STL [R1+0x28], R45 ;  /* 0x0000282d01007387 */ /* 0x000fe20000100800 */
[----:B------:R-:W-:-:S03]  /*0d80*/  @!P5 IMAD.WIDE.U32 R24, R24, c[0x0][0x190], R2 ;  /* 0x000064001818da25 */ /* 0x000fc600078e0002 */
[----:B------:R-:W-:Y:S01]  /*0d90*/  @!P3 LEA.HI.X R37, R26, c[0x0][0x164], R0, 0x1, P6 ;  /* 0x000059001a25ba11 */ /* 0x000fe200030f0c00 */
[----:B------:R-:W-:Y:S01]  /*0da0*/  @!P2 IMAD R12, R12, c[0x0][0x190], RZ ;  /* 0x000064000c0caa24 */ /* 0x000fe200078e02ff */
[C---:B------:R-:W-:Y:S01]  /*0db0*/  @!P5 LEA R34, P6, R24.reuse, c[0x0][0x160], 0x1 ;  /* 0x000058001822da11 */ /* 0x040fe200078c08ff */
[----:B------:R-:W-:Y:S01]  /*0dc0*/  @!P2 IMAD.MOV.U32 R41, RZ, RZ, R17 ;  /* 0x000000ffff29a224 */ /* 0x000fe200078e0011 */
[----:B------:R-:W-:Y:S01]  /*0dd0*/  STL [R1+0x24], R44 ;  /* 0x0000242c01007387 */ /* 0x000fe20000100800 */
[----:B------:R-:W-:Y:S02]  /*0de0*/  @!P5 IMAD.IADD R4, R25, 0x1, R4 ;  /* 0x000000011904d824 */ /* 0x000fe400078e0204 */
[C---:B------:R-:W-:Y:S01]  /*0df0*/  @!P2 IMAD R3, R11.reuse, c[0x0][0x194], R12 ;  /* 0x000065000b03aa24 */ /* 0x040fe200078e020c */
[----:B------:R5:W-:Y:S01]  /*0e00*/  @!P3 LDGSTS.E.BYPASS.LTC128B.128 [R180+0x1800], [R36.64] ;  /* 0x0180000024b4bfae */ /* 0x000be2000b901d48 */
[----:B------:R-:W-:Y:S01]  /*0e10*/  @!P2 IMAD.WIDE.U32 R40, R11, c[0x0][0x190], R40 ;  /* 0x000064000b28aa25 */ /* 0x000fe200078e0028 */
[----:B------:R-:W-:-:S03]  /*0e20*/  @!P5 LEA.HI.X R35, R24, c[0x0][0x164], R4, 0x1, P6 ;  /* 0x000059001823da11 */ /* 0x000fc600030f0c04 */
[----:B------:R-:W-:Y:S01]  /*0e30*/  @!P4 IMAD R9, R9, c[0x0][0x190], RZ ;  /* 0x000064000909ca24 */ /* 0x000fe200078e02ff */
[----:B--2---:R-:W-:Y:S01]  /*0e40*/  @!P2 LEA R28, P6, R40, c[0x0][0x160], 0x1 ;  /* 0x00005800281caa11 */ /* 0x004fe200078c08ff */
[----:B------:R-:W-:Y:S01]  /*0e50*/  @!P4 IMAD.MOV.U32 R42, RZ, RZ, R2 ;  /* 0x000000ffff2ac224 */ /* 0x000fe200078e0002 */
[----:B------:R2:W-:Y:S01]  /*0e60*/  @!P5 LDGSTS.E.BYPASS.LTC128B.128 [R180+0x2000], [R34.64] ;  /* 0x0200000022b4dfae */ /* 0x0005e2000b901d48 */
[----:B------:R-:W-:Y:S02]  /*0e70*/  @!P4 IMAD.MOV.U32 R43, RZ, RZ, R17 ;  /* 0x000000ffff2bc224 */ /* 0x000fe400078e0011 */
[----:B------:R-:W-:Y:S02]  /*0e80*/  @!P2 IMAD.IADD R3, R41, 0x1, R3 ;  /* 0x000000012903a824 */ /* 0x000fe400078e0203 */
[C---:B------:R-:W-:Y:S02]  /*0e90*/  @!P4 IMAD R0, R6.reuse, c[0x0][0x194], R9 ;  /* 0x000065000600ca24 */ /* 0x040fe400078e0209 */
[----:B------:R-:W-:Y:S01]  /*0ea0*/  @!P4 IMAD.WIDE.U32 R42, R6, c[0x0][0x190], R42 ;  /* 0x00006400062aca25 */ /* 0x000fe200078e002a */
[----:B------:R-:W-:-:S03]  /*0eb0*/  @!P2 LEA.HI.X R29, R40, c[0x0][0x164], R3, 0x1, P6 ;  /* 0x00005900281daa11 */ /* 0x000fc600030f0c03 */
[----:B------:R-:W-:Y:S01]  /*0ec0*/  @!P4 IMAD.IADD R0, R43, 0x1, R0 ;  /* 0x000000012b00c824 */ /* 0x000fe200078e0200 */
[----:B------:R-:W-:Y:S01]  /*0ed0*/  @!P4 LEA R26, P6, R42, c[0x0][0x160], 0x1 ;  /* 0x000058002a1aca11 */ /* 0x000fe200078c08ff */
[----:B------:R-:W-:Y:S01]  /*0ee0*/  IMAD R9, R33, c[0x0][0x198], RZ ;  /* 0x0000660021097a24 */ /* 0x000fe200078e02ff */
[----:B------:R1:W-:Y:S01]  /*0ef0*/  @!P2 LDGSTS.E.BYPASS.LTC128B.128 [R180+0x2800], [R28.64] ;  /* 0x028000001cb4afae */ /* 0x0003e2000b901d48 */
[----:B------:R-:W-:Y:S01]  /*0f00*/  IMAD.WIDE.U32 R24, R32, c[0x0][0x198], R50 ;  /* 0x0000660020187a25 */ /* 0x000fe200078e0032 */
[----:B------:R-:W-:Y:S02]  /*0f10*/  @!P4 LEA.HI.X R27, R42, c[0x0][0x164], R0, 0x1, P6 ;  /* 0x000059002a1bca11 */ /* 0x000fe400030f0c00 */
[----:B------:R-:W-:Y:S01]  /*0f20*/  @!P1 IADD3 R16, P6, R52, 0x70, RZ ;  /* 0x0000007034109810 */ /* 0x000fe20007fde0ff */
[----:B------:R-:W-:Y:S02]  /*0f30*/  IMAD R0, R32, c[0x0][0x19c], R9 ;  /* 0x0000670020007a24 */ /* 0x000fe400078e0209 */
[----:B------:R-:W-:Y:S01]  /*0f40*/  @!P1 IMAD.MOV.U32 R6, RZ, RZ, R2 ;  /* 0x000000ffff069224 */ /* 0x000fe200078e0002 */
[----:B------:R-:W-:Y:S01]  /*0f50*/  SHF.R.S32.HI R2, RZ, 0x1f, R13 ;  /* 0x0000001fff027819 */ /* 0x000fe2000001140d */
[----:B------:R-:W-:Y:S01]  /*0f60*/  @!P1 IMAD.X R3, RZ, RZ, R53, P6 ;  /* 0x000000ffff039224 */ /* 0x000fe200030e0635 */
[----:B------:R-:W-:Y:S01]  /*0f70*/  IADD3 R18, P6, R18, R24, RZ ;  /* 0x0000001812127210 */ /* 0x000fe20007fde0ff */
[----:B------:R-:W-:Y:S01]  /*0f80*/  IMAD R4, R92, -0x80, R90 ;  /* 0xffffff805c047824 */ /* 0x000fe200078e025a */
[----:B------:R1:W-:Y:S01]  /*0f90*/  @!P4 LDGSTS.E.BYPASS.LTC128B.128 [R180+0x3000], [R26.64] ;  /* 0x030000001ab4cfae */ /* 0x0003e2000b901d48 */
[----:B------:R-:W-:Y:S01]  /*0fa0*/  @!P1 IMAD R3, R3, c[0x0][0x190], RZ ;  /* 0x0000640003039a24 */ /* 0x000fe200078e02ff */
[----:B------:R-:W-:Y:S01]  /*0fb0*/  IADD3.X R19, R7, R25, R0, P6, !PT ;  /* 0x0000001907137210 */ /* 0x000fe200037fe400 */
[----:B------:R-:W-:Y:S01]  /*0fc0*/  @!P1 IMAD.MOV.U32 R7, RZ, RZ, R17 ;  /* 0x000000ffff079224 */ /* 0x000fe200078e0011 */
[-C--:B------:R-:W-:Y:S01]  /*0fd0*/  ISETP.GE.AND P0, PT, R5, R4.reuse, PT ;  /* 0x000000040500720c */ /* 0x080fe20003f06270 */
[C---:B------:R-:W-:Y:S01]  /*0fe0*/  @!P1 IMAD R3, R16.reuse, c[0x0][0x194], R3 ;  /* 0x0000650010039a24 */ /* 0x040fe200078e0203 */
[----:B------:R-:W-:Y:S01]  /*0ff0*/  SHF.R.S32.HI R0, RZ, 0x1f, R92 ;  /* 0x0000001fff007819 */ /* 0x000fe2000001145c */
[----:B------:R-:W-:Y:S01]  /*1000*/  @!P1 IMAD.WIDE.U32 R16, R16, c[0x0][0x190], R6 ;  /* 0x0000640010109a25 */ /* 0x000fe200078e0006 */
[----:B------:R-:W-:-:S03]  /*1010*/  ISETP.GE.AND P2, PT, R32, R4, PT ;  /* 0x000000042000720c */ /* 0x000fc60003f46270 */
[----:B------:R-:W-:Y:S01]  /*1020*/  IMAD R12, R2, c[0x0][0x1b0], RZ ;  /* 0x00006c00020c7a24 */ /* 0x000fe200078e02ff */
[----:B------:R-:W-:Y:S01]  /*1030*/  @!P1 LEA R24, P6, R16, c[0x0][0x160], 0x1 ;  /* 0x0000580010189a11 */ /* 0x000fe200078c08ff */
[----:B------:R-:W-:Y:S02]  /*1040*/  IMAD.MOV.U32 R6, RZ, RZ, c[0x0][0x198] ;  /* 0x00006600ff067624 */ /* 0x000fe400078e00ff */
[----:B------:R-:W-:Y:S02]  /*1050*/  IMAD.MOV.U32 R7, RZ, RZ, 0x7 ;  /* 0x00000007ff077424 */ /* 0x000fe400078e00ff */
[C---:B------:R-:W-:Y:S02]  /*1060*/  IMAD R9, R13.reuse, c[0x0][0x1b4], R12 ;  /* 0x00006d000d097a24 */ /* 0x040fe400078e020c */
[----:B---3--:R-:W-:Y:S01]  /*1070*/  IMAD.WIDE.U32 R38, R13, c[0x0][0x1b0], R18 ;  /* 0x00006c000d267a25 */ /* 0x008fe200078e0012 */
[----:B------:R-:W-:-:S03]  /*1080*/  SHF.L.U64.HI R7, R6, R7, c[0x0][0x19c] ;  /* 0x0000670006077619 */ /* 0x000fc60000010207 */
[----:B------:R-:W-:Y:S01]  /*1090*/  IMAD.IADD R187, R39, 0x1, R9 ;  /* 0x0000000127bb7824 */ /* 0x000fe200078e0209 */
[----:B------:R3:W-:Y:S01]  /*10a0*/  STL.64 [R1+0x48], R38 ;  /* 0x0000482601007387 */ /* 0x0007e20000100a00 */
[----:B------:R-:W-:Y:S02]  /*10b0*/  @!P1 IMAD.IADD R3, R17, 0x1, R3 ;  /* 0x0000000111039824 */ /* 0x000fe400078e0203 */
[----:B------:R-:W-:Y:S02]  /*10c0*/  IMAD R9, R33, c[0x0][0x1a0], RZ ;  /* 0x0000680021097a24 */ /* 0x000fe400078e02ff */
[----:B------:R-:W-:Y:S01]  /*10d0*/  IMAD.WIDE.U32 R18, R32, c[0x0][0x1a0], R50 ;  /* 0x0000680020127a25 */ /* 0x000fe200078e0032 */
[----:B------:R-:W-:-:S03]  /*10e0*/  @!P1 LEA.HI.X R25, R16, c[0x0][0x164], R3, 0x1, P6 ;  /* 0x0000590010199a11 */ /* 0x000fc600030f0c03 */
[----:B------:R-:W-:Y:S01]  /*10f0*/  IMAD.SHL.U32 R31, R6, 0x80, RZ ;  /* 0x00000080061f7824 */ /* 0x000fe200078e00ff */
[----:B------:R-:W-:Y:S01]  /*1100*/  IADD3 R20, P3, R20, R18, RZ ;  /* 0x0000001214147210 */ /* 0x000fe20007f7e0ff */
[----:B------:R-:W-:Y:S01]  /*1110*/  IMAD R11, R7, R92, RZ ;  /* 0x0000005c070b7224 */ /* 0x000fe200078e02ff */
[----:B------:R3:W-:Y:S01]  /*1120*/  @!P1 LDGSTS.E.BYPASS.LTC128B.128 [R180+0x3800], [R24.64] ;  /* 0x0380000018b49fae */ /* 0x0007e2000b901d48 */
[----:B------:R-:W-:Y:S02]  /*1130*/  IMAD.MOV.U32 R186, RZ, RZ, R38 ;  /* 0x000000ffffba7224 */ /* 0x000fe400078e0026 */
[----:B------:R-:W-:Y:S02]  /*1140*/  IMAD R9, R32, c[0x0][0x1a4], R9 ;  /* 0x0000690020097a24 */ /* 0x000fe400078e0209 */
[-C--:B------:R-:W-:Y:S01]  /*1150*/  IMAD R11, R0, R31.reuse, R11 ;  /* 0x0000001f000b7224 */ /* 0x080fe200078e020b */
[----:B------:R-:W-:Y:S01]  /*1160*/  STL.64 [R1+0x50], R186 ;  /* 0x000050ba01007387 */ /* 0x000fe20000100a00 */
[----:B------:R-:W-:Y:S01]  /*1170*/  IMAD.WIDE.U32 R16, R92, R31, R186 ;  /* 0x0000001f5c107225 */ /* 0x000fe200078e00ba */
[----:B------:R-:W-:-:S02]  /*1180*/  IADD3.X R21, R14, R19, R9, P3, !PT ;  /* 0x000000130e157210 */ /* 0x000fc40001ffe409 */
[----:B------:R-:W-:Y:S01]  /*1190*/  ISETP.GE.AND P3, PT, R48, R4, PT ;  /* 0x000000043000720c */ /* 0x000fe20003f66270 */
[----:B------:R-:W-:Y:S01]  /*11a0*/  IMAD.MOV.U32 R3, RZ, RZ, c[0x0][0x19c] ;  /* 0x00006700ff037624 */ /* 0x000fe200078e00ff */
[----:B------:R-:W-:Y:S01]  /*11b0*/  @!P0 LEA R12, P6, R6, R16, 0x4 ;  /* 0x00000010060c8211 */ /* 0x000fe200078c20ff */
[----:B------:R-:W-:Y:S01]  /*11c0*/  IMAD.IADD R17, R17, 0x1, R11 ;  /* 0x0000000111117824 */ /* 0x000fe200078e020b */
[----:B--2---:R-:W-:Y:S01]  /*11d0*/  @!P2 LEA R34, P4, R16, c[0x0][0x168], 0x1 ;  /* 0x00005a001022aa11 */ /* 0x004fe200078808ff */
[----:B-1----:R-:W-:-:S03]  /*11e0*/  IMAD.WIDE.U32 R14, R6, 0x20, RZ ;  /* 0x00000020060e7825 */ /* 0x002fc600078e00ff */
[----:B------:R-:W-:Y:S01]  /*11f0*/  @!P0 LEA.HI.X R9, R6, R17, R3, 0x4, P6 ;  /* 0x0000001106098211 */ /* 0x000fe200030f2403 */
[----:B------:R-:W-:Y:S01]  /*1200*/  IMAD R2, R2, c[0x0][0x1b8], RZ ;  /* 0x00006e0002027a24 */ /* 0x000fe200078e02ff */
[----:B----4-:R-:W-:Y:S01]  /*1210*/  @!P0 LEA R22, P6, R12, c[0x0][0x168], 0x1 ;  /* 0x00005a000c168a11 */ /* 0x010fe200078c08ff */
[----:B------:R-:W-:Y:S01]  /*1220*/  IMAD.WIDE.U32 R40, R13, c[0x0][0x1b8], R20 ;  /* 0x00006e000d287a25 */ /* 0x000fe200078e0014 */
[----:B------:R-:W-:Y:S02]  /*1230*/  @!P2 LEA.HI.X R35, R16, c[0x0][0x16c], R17, 0x1, P4 ;  /* 0x00005b001023aa11 */ /* 0x000fe400020f0c11 */
[----:B------:R-:W-:Y:S01]  /*1240*/  @!P0 LEA.HI.X R23, R12, c[0x0][0x16c], R9, 0x1, P6 ;  /* 0x00005b000c178a11 */ /* 0x000fe200030f0c09 */
[----:B------:R-:W-:Y:S01]  /*1250*/  IMAD.SHL.U32 R9, R3, 0x20, RZ ;  /* 0x0000002003097824 */ /* 0x000fe200078e00ff */
[----:B------:R-:W-:Y:S01]  /*1260*/  ISETP.GE.AND P6, PT, R49, R4, PT ;  /* 0x000000043100720c */ /* 0x000fe20003fc6270 */
[----:B------:R1:W-:Y:S01]  /*1270*/  @!P2 LDGSTS.E.BYPASS.LTC128B.128 [R180+0x4000], [R34.64] ;  /* 0x0400000022b4afae */ /* 0x0003e2000b901d48 */
[----:B------:R-:W-:-:S02]  /*1280*/  @!P3 IADD3 R12, P5, R16, R14, RZ ;  /* 0x0000000e100cb210 */ /* 0x000fc40007fbe0ff */
[-C--:B------:R-:W-:Y:S01]  /*1290*/  ISETP.GE.AND P4, PT, R46, R4.reuse, PT ;  /* 0x000000042e00720c */ /* 0x080fe20003f86270 */
[----:B------:R2:W-:Y:S01]  /*12a0*/  @!P0 LDGSTS.E.BYPASS.LTC128B.128 [R180+0x4800], [R22.64] ;  /* 0x0480000016b48fae */ /* 0x0005e2000b901d48 */
[----:B------:R-:W-:Y:S02]  /*12b0*/  @!P3 IADD3.X R9, R17, R15, R9, P5, !PT ;  /* 0x0000000f1109b210 */ /* 0x000fe40002ffe409 */
[C---:B------:R-:W-:Y:S01]  /*12c0*/  @!P3 LEA R18, P5, R12.reuse, c[0x0][0x168], 0x1 ;  /* 0x00005a000c12ba11 */ /* 0x040fe200078a08ff */
[----:B------:R-:W-:Y:S01]  /*12d0*/  STL.64 [R1+0x40], R40 ;  /* 0x0000402801007387 */ /* 0x000fe20000100a00 */
[-C--:B------:R-:W-:Y:S02]  /*12e0*/  ISETP.GE.AND P2, PT, R45, R4.reuse, PT ;  /* 0x000000042d00720c */ /* 0x080fe40003f46270 */
[----:B------:R-:W-:Y:S01]  /*12f0*/  @!P3 LEA.HI.X R19, R12, c[0x0][0x16c], R9, 0x1, P5 ;  /* 0x00005b000c13ba11 */ /* 0x000fe200028f0c09 */
[----:B------:R-:W-:Y:S01]  /*1300*/  @!P6 IMAD R9, R3, 0x30, RZ ;  /* 0x000000300309e824 */ /* 0x000fe200078e02ff */
[----:B------:R-:W-:Y:S01]  /*1310*/  ISETP.GE.AND P5, PT, R47, R4, PT ;  /* 0x000000042f00720c */ /* 0x000fe20003fa6270 */
[----:B------:R-:W-:-:S02]  /*1320*/  @!P6 IMAD.WIDE.U32 R28, R6, 0x30, R16 ;  /* 0x00000030061ce825 */ /* 0x000fc400078e0010 */
[----:B------:R4:W-:Y:S02]  /*1330*/  @!P3 LDGSTS.E.BYPASS.LTC128B.128 [R180+0x5000], [R18.64] ;  /* 0x0500000012b4bfae */ /* 0x0009e4000b901d48 */
[----:B------:R-:W-:Y:S01]  /*1340*/  @!P6 IMAD.IADD R9, R29, 0x1, R9 ;  /* 0x000000011d09e824 */ /* 0x000fe200078e0209 */
[C---:B------:R-:W-:Y:S01]  /*1350*/  @!P6 LEA R14, P1, R28.reuse, c[0x0][0x168], 0x1 ;  /* 0x00005a001c0eea11 */ /* 0x040fe200078208ff */
[----:B------:R-:W-:Y:S02]  /*1360*/  @!P4 IMAD.MOV.U32 R26, RZ, RZ, R16 ;  /* 0x000000ffff1ac224 */ /* 0x000fe400078e0010 */
[----:B------:R-:W-:Y:S01]  /*1370*/  @!P4 IMAD.MOV.U32 R27, RZ, RZ, R17 ;  /* 0x000000ffff1bc224 */ /* 0x000fe200078e0011 */
[----:B------:R-:W-:Y:S01]  /*1380*/  @!P6 LEA.HI.X R15, R28, c[0x0][0x16c], R9, 0x1, P1 ;  /* 0x00005b001c0fea11 */ /* 0x000fe200008f0c09 */
[----:B------:R-:W-:Y:S01]  /*1390*/  IMAD R9, R13, c[0x0][0x1bc], R2 ;  /* 0x00006f000d097a24 */ /* 0x000fe200078e0202 */
[----:B------:R-:W-:Y:S01]  /*13a0*/  ISETP.GE.AND P1, PT, R44, R4, PT ;  /* 0x000000042c00720c */ /* 0x000fe20003f26270 */
[----:B------:R-:W-:Y:S01]  /*13b0*/  @!P4 IMAD R2, R3, 0x50, RZ ;  /* 0x000000500302c824 */ /* 0x000fe200078e02ff */
[C---:B------:R-:W-:Y:S01]  /*13c0*/  @!P5 LEA R12, P0, R6.reuse, R16, 0x6 ;  /* 0x00000010060cd211 */ /* 0x040fe200078030ff */
[----:B------:R-:W-:Y:S01]  /*13d0*/  @!P4 IMAD.WIDE.U32 R26, R6, 0x50, R26 ;  /* 0x00000050061ac825 */ /* 0x000fe200078e001a */
[----:B------:R4:W-:Y:S01]  /*13e0*/  @!P6 LDGSTS.E.BYPASS.LTC128B.128 [R180+0x5800], [R14.64] ;  /* 0x058000000eb4efae */ /* 0x0009e2000b901d48 */
[----:B------:R-:W-:-:S02]  /*13f0*/  ISETP.GE.AND P6, PT, R48, R4, PT ;  /* 0x000000043000720c */ /* 0x000fc40003fc6270 */
[----:B------:R-:W-:Y:S01]  /*1400*/  @!P5 LEA.HI.X R11, R6, R17, R3, 0x6, P0 ;  /* 0x00000011060bd211 */ /* 0x000fe200000f3403 */
[----:B--2---:R-:W-:Y:S01]  /*1410*/  @!P2 IMAD.MOV.U32 R22, RZ, RZ, R16 ;  /* 0x000000ffff16a224 */ /* 0x004fe200078e0010 */
[C---:B---3--:R-:W-:Y:S01]  /*1420*/  @!P5 LEA R24, P0, R12.reuse, c[0x0][0x168], 0x1 ;  /* 0x00005a000c18da11 */ /* 0x048fe200078008ff */
[----:B------:R-:W-:Y:S02]  /*1430*/  @!P2 IMAD.MOV.U32 R23, RZ, RZ, R17 ;  /* 0x000000ffff17a224 */ /* 0x000fe400078e0011 */
[----:B------:R-:W-:Y:S01]  /*1440*/  @!P4 IMAD.IADD R2, R27, 0x1, R2 ;  /* 0x000000011b02c824 */ /* 0x000fe200078e0202 */
[----:B------:R-:W-:Y:S01]  /*1450*/  @!P5 LEA.HI.X R25, R12, c[0x0][0x16c], R11, 0x1, P0 ;  /* 0x00005b000c19da11 */ /* 0x000fe200000f0c0b */
[----:B------:R-:W-:Y:S01]  /*1460*/  @!P2 IMAD R11, R3, 0x60, RZ ;  /* 0x00000060030ba824 */ /* 0x000fe200078e02ff */
[----:B------:R-:W-:Y:S01]  /*1470*/  @!P4 LEA R20, P0, R26, c[0x0][0x168], 0x1 ;  /* 0x00005a001a14ca11 */ /* 0x000fe200078008ff */
[----:B------:R-:W-:Y:S02]  /*1480*/  @!P2 IMAD.WIDE.U32 R22, R6, 0x60, R22 ;  /* 0x000000600616a825 */ /* 0x000fe400078e0016 */
[----:B------:R2:W-:Y:S01]  /*1490*/  @!P5 LDGSTS.E.BYPASS.LTC128B.128 [R180+0x6000], [R24.64] ;  /* 0x0600000018b4dfae */ /* 0x0005e2000b901d48 */
[----:B------:R-:W-:Y:S01]  /*14a0*/  @!P4 LEA.HI.X R21, R26, c[0x0][0x16c], R2, 0x1, P0 ;  /* 0x00005b001a15ca11 */ /* 0x000fe200000f0c02 */
[----:B------:R-:W-:Y:S01]  /*14b0*/  @!P1 IMAD.MOV.U32 R28, RZ, RZ, R16 ;  /* 0x000000ffff1c9224 */ /* 0x000fe200078e0010 */
[----:B-1----:R-:W-:Y:S01]  /*14c0*/  @!P2 LEA R34, P0, R22, c[0x0][0x168], 0x1 ;  /* 0x00005a001622aa11 */ /* 0x002fe200078008ff */
[----:B------:R-:W-:Y:S01]  /*14d0*/  @!P1 IMAD.MOV.U32 R29, RZ, RZ, R17 ;  /* 0x000000ffff1d9224 */ /* 0x000fe200078e0011 */
[----:B------:R-:W-:Y:S01]  /*14e0*/  ISETP.GE.AND P5, PT, R49, R4, PT ;  /* 0x000000043100720c */ /* 0x000fe20003fa6270 */
[----:B------:R-:W-:Y:S01]  /*14f0*/  IMAD R13, R0, c[0x0][0x1a0], RZ ;  /* 0x00006800000d7a24 */ /* 0x000fe200078e02ff */
[----:B------:R1:W-:Y:S01]  /*1500*/  @!P4 LDGSTS.E.BYPASS.LTC128B.128 [R180+0x6800], [R20.64] ;  /* 0x0680000014b4cfae */ /* 0x0003e2000b901d48 */
[----:B------:R-:W-:-:S02]  /*1510*/  @!P2 IMAD.IADD R11, R23, 0x1, R11 ;  /* 0x00000001170ba824 */ /* 0x000fc400078e020b */
[----:B------:R-:W-:Y:S02]  /*1520*/  @!P1 IMAD R0, R3, 0x70, RZ ;  /* 0x0000007003009824 */ /* 0x000fe400078e02ff */
[----:B------:R-:W-:Y:S01]  /*1530*/  @!P1 IMAD.WIDE.U32 R28, R6, 0x70, R28 ;  /* 0x00000070061c9825 */ /* 0x000fe200078e001c */
[----:B------:R-:W-:-:S03]  /*1540*/  @!P2 LEA.HI.X R35, R22, c[0x0][0x16c], R11, 0x1, P0 ;  /* 0x00005b001623aa11 */ /* 0x000fc600000f0c0b */
[----:B------:R-:W-:Y:S01]  /*1550*/  @!P1 IMAD.IADD R0, R29, 0x1, R0 ;  /* 0x000000011d009824 */ /* 0x000fe200078e0200 */
[----:B------:R-:W-:Y:S01]  /*1560*/  @!P1 LEA R22, P0, R28, c[0x0][0x168], 0x1 ;  /* 0x00005a001c169a11 */ /* 0x000fe200078008ff */
[----:B------:R3:W-:Y:S01]  /*1570*/  @!P2 LDGSTS.E.BYPASS.LTC128B.128 [R180+0x7000], [R34.64] ;  /* 0x0700000022b4afae */ /* 0x0007e2000b901d48 */
[----:B------:R-:W-:Y:S02]  /*1580*/  IMAD.WIDE.U32 R16, R92, c[0x0][0x1a0], RZ ;  /* 0x000068005c107a25 */ /* 0x000fe400078e00ff */
[----:B------:R-:W-:Y:S02]  /*1590*/  @!P1 LEA.HI.X R23, R28, c[0x0][0x16c], R0, 0x1, P0 ;  /* 0x00005b001c179a11 */ /* 0x000fe400000f0c00 */
[----:B------:R-:W-:Y:S01]  /*15a0*/  ISETP.GE.AND P0, PT, R5, R4, PT ;  /* 0x000000040500720c */ /* 0x000fe20003f06270 */
[----:B------:R-:W-:Y:S01]  /*15b0*/  IMAD R13, R92, c[0x0][0x1a4], R13 ;  /* 0x000069005c0d7a24 */ /* 0x000fe200078e020d */
[----:B------:R-:W-:Y:S01]  /*15c0*/  LEA R26, P3, R16, R40, 0x7 ;  /* 0x00000028101a7211 */ /* 0x000fe200078638ff */
[----:B------:R1:W-:Y:S01]  /*15d0*/  @!P1 LDGSTS.E.BYPASS.LTC128B.128 [R180+0x7800], [R22.64] ;  /* 0x0780000016b49fae */ /* 0x0003e2000b901d48 */
[----:B------:R-:W-:Y:S01]  /*15e0*/  IMAD.IADD R38, R41, 0x1, R9 ;  /* 0x0000000129267824 */ /* 0x000fe200078e0209 */
[----:B------:R-:W-:Y:S01]  /*15f0*/  ISETP.GE.AND P1, PT, R32, R4, PT ;  /* 0x000000042000720c */ /* 0x000fe20003f26270 */
[----:B------:R-:W-:Y:S01]  /*1600*/  IMAD.IADD R13, R17, 0x1, R13 ;  /* 0x00000001110d7824 */ /* 0x000fe200078e020d */
[----:B------:R-:W0:Y:S01]  /*1610*/  LDGDEPBAR ;  /* 0x00000000000079af */ /* 0x000e220000000000 */
[----:B------:R-:W-:-:S02]  /*1620*/  IMAD.MOV.U32 R28, RZ, RZ, c[0x0][0x1a0] ;  /* 0x00006800ff1c7624 */ /* 0x000fc400078e00ff */
[----:B------:R-:W-:Y:S01]  /*1630*/  IMAD.MOV.U32 R29, RZ, RZ, c[0x0][0x1a4] ;  /* 0x00006900ff1d7624 */ /* 0x000fe200078e00ff */
[----:B------:R-:W-:Y:S01]  /*1640*/  LEA.HI.X R27, R16, R38, R13, 0x7, P3 ;  /* 0x00000026101b7211 */ /* 0x000fe200018f3c0d */
[C---:B------:R-:W-:Y:S01]  /*1650*/  IMAD.WIDE.U32 R16, R28.reuse, 0x20, RZ ;  /* 0x000000201c107825 */ /* 0x040fe200078e00ff */
[----:B------:R-:W-:Y:S01]  /*1660*/  @!P0 LEA R12, P3, R28, R26, 0x4 ;  /* 0x0000001a1c0c8211 */ /* 0x000fe200078620ff */
[----:B------:R-:W-:Y:S01]  /*1670*/  STL [R1+0x18], R38 ;  /* 0x0000182601007387 */ /* 0x000fe20000100800 */
[----:B------:R-:W-:Y:S01]  /*1680*/  LEA.HI R13, R10, R91, RZ, 0x4 ;  /* 0x0000005b0a0d7211 */ /* 0x000fe200078f20ff */
[C---:B------:R-:W-:Y:S01]  /*1690*/  IMAD.SHL.U32 R11, R29.reuse, 0x20, RZ ;  /* 0x000000201d0b7824 */ /* 0x040fe200078e00ff */
[----:B------:R-:W-:Y:S01]  /*16a0*/  @!P0 LEA.HI.X R9, R28, R27, R29, 0x4, P3 ;  /* 0x0000001b1c098211 */ /* 0x000fe200018f241d */
[----:B------:R-:W-:Y:S01]  /*16b0*/  @!P5 IMAD R2, R29, 0x30, RZ ;  /* 0x000000301d02d824 */ /* 0x000fe200078e02ff */
[----:B----4-:R-:W-:Y:S01]  /*16c0*/  @!P0 LEA R18, P3, R12, c[0x0][0x170], 0x1 ;  /* 0x00005c000c128a11 */ /* 0x010fe200078608ff */
[----:B------:R-:W-:Y:S01]  /*16d0*/  @!P5 IMAD.WIDE.U32 R14, R28, 0x30, R26 ;  /* 0x000000301c0ed825 */ /* 0x000fe200078e001a */
[----:B------:R-:W-:-:S02]  /*16e0*/  @!P6 IADD3 R5, P2, R26, R16, RZ ;  /* 0x000000101a05e210 */ /* 0x000fc40007f5e0ff */
[----:B------:R-:W-:Y:S01]  /*16f0*/  @!P0 LEA.HI.X R19, R12, c[0x0][0x174], R9, 0x1, P3 ;  /* 0x00005d000c138a11 */ /* 0x000fe200018f0c09 */
[----:B------:R-:W-:Y:S01]  /*1700*/  @!P5 IMAD.IADD R2, R15, 0x1, R2 ;  /* 0x000000010f02d824 */ /* 0x000fe200078e0202 */
[----:B------:R-:W-:Y:S02]  /*1710*/  @!P6 IADD3.X R0, R27, R17, R11, P2, !PT ;  /* 0x000000111b00e210 */ /* 0x000fe400017fe40b */
[----:B--2---:R-:W-:Y:S02]  /*1720*/  @!P6 LEA R24, P3, R5, c[0x0][0x170], 0x1 ;  /* 0x00005c000518ea11 */ /* 0x004fe400078608ff */
[----:B------:R-:W-:Y:S01]  /*1730*/  @!P1 LEA R16, P4, R26, c[0x0][0x170], 0x1 ;  /* 0x00005c001a109a11 */ /* 0x000fe200078808ff */
[----:B------:R-:W-:-:S04]  /*1740*/  DEPBAR.LE SB0, 0x0 ;  /* 0x000080000000791a */ /* 0x000fc80000000000 */
[----:B------:R-:W-:Y:S01]  /*1750*/  BAR.SYNC.DEFER_BLOCKING 0x0 ;  /* 0x0000000000007b1d */ /* 0x000fe20000010000 */
[----:B------:R-:W-:Y:S02]  /*1760*/  @!P6 LEA.HI.X R25, R5, c[0x0][0x174], R0, 0x1, P3 ;  /* 0x00005d000519ea11 */ /* 0x000fe400018f0c00 */
[----:B------:R-:W-:Y:S02]  /*1770*/  LOP3.LUT R0, R13, 0xfffffff0, RZ, 0xc0, !PT ;  /* 0xfffffff00d007812 */ /* 0x000fe400078ec0ff */
[----:B------:R-:W-:Y:S02]  /*1780*/  @!P1 LEA.HI.X R17, R26, c[0x0][0x174], R27, 0x1, P4 ;  /* 0x00005d001a119a11 */ /* 0x000fe400020f0c1b */
[-C--:B------:R-:W-:Y:S01]  /*1790*/  ISETP.GE.AND P4, PT, R47, R4.reuse, PT ;  /* 0x000000042f00720c */ /* 0x080fe20003f86270 */
[----:B------:R-:W-:Y:S01]  /*17a0*/  IMAD.IADD R5, R91, 0x1, -R0 ;  /* 0x000000015b057824 */ /* 0x000fe200078e0a00 */
[----:B-1----:R-:W-:Y:S02]  /*17b0*/  @!P5 LEA R22, P2, R14, c[0x0][0x170], 0x1 ;  /* 0x00005c000e16da11 */ /* 0x002fe400078408ff */
[----:B------:R-:W-:-:S02]  /*17c0*/  ISETP.GE.AND P3, PT, R46, R4, PT ;  /* 0x000000042e00720c */ /* 0x000fc40003f66270 */
[----:B------:R-:W-:Y:S02]  /*17d0*/  SHF.R.S32.HI R12, RZ, 0x4, R13 ;  /* 0x00000004ff0c7819 */ /* 0x000fe4000001140d */
[----:B------:R-:W-:Y:S02]  /*17e0*/  @!P5 LEA.HI.X R23, R14, c[0x0][0x174], R2, 0x1, P2 ;  /* 0x00005d000e17da11 */ /* 0x000fe400010f0c02 */
[----:B------:R-:W-:Y:S02]  /*17f0*/  ISETP.GE.AND P2, PT, R45, R4, PT ;  /* 0x000000042d00720c */ /* 0x000fe40003f46270 */
[----:B------:R-:W-:Y:S02]  /*1800*/  SHF.R.S32.HI R2, RZ, 0x1f, R5 ;  /* 0x0000001fff027819 */ /* 0x000fe40000011405 */
[----:B------:R-:W-:Y:S02]  /*1810*/  LEA.HI R13, R13, R12, RZ, 0x1 ;  /* 0x0000000c0d0d7211 */ /* 0x000fe400078f08ff */
[----:B------:R-:W-:Y:S01]  /*1820*/  LEA.HI R2, R2, R5, RZ, 0x3 ;  /* 0x0000000502027211 */ /* 0x000fe200078f18ff */
[----:B------:R-:W-:Y:S01]  /*1830*/  @P1 STS.128 [R180+0x8000], RZ ;  /* 0x008000ffb4001388 */ /* 0x000fe20000000c00 */
[----:B------:R-:W-:Y:S01]  /*1840*/  LOP3.LUT R13, R13, 0xfffffffe, RZ, 0xc0, !PT ;  /* 0xfffffffe0d0d7812 */ /* 0x000fe200078ec0ff */
[----:B------:R-:W-:Y:S01]  /*1850*/  @!P3 IMAD R0, R29, 0x50, RZ ;  /* 0x000000501d00b824 */ /* 0x000fe200078e02ff */
[----:B------:R-:W-:Y:S01]  /*1860*/  LEA.HI R10, R10, R91, RZ, 0x5 ;  /* 0x0000005b0a0a7211 */ /* 0x000fe200078f28ff */
[----:B------:R-:W-:Y:S01]  /*1870*/  @!PT LDS RZ, [RZ] ;  /* 0x00000000fffff984 */ /* 0x000fe20000000800 */
[----:B------:R-:W-:Y:S01]  /*1880*/  @!PT LDS RZ, [RZ] ;  /* 0x00000000fffff984 */ /* 0x000fe20000000800 */
[----:B------:R-:W-:Y:S01]  /*1890*/  @!PT LDS RZ, [RZ] ;  /* 0x00000000fffff984 */ /* 0x000fe20000000800 */
[----:B------:R1:W-:Y:S01]  /*18a0*/  @!P1 LDGSTS.E.BYPASS.LTC128B.128 [R180+0x8000], [R16.64] ;  /* 0x0800000010b49fae */ /* 0x0003e2000b901d48 */
[----:B------:R-:W-:Y:S01]  /*18b0*/  ISETP.GE.AND P1, PT, R44, R4, PT ;  /* 0x000000042c00720c */ /* 0x000fe20003f26270 */
[----:B------:R-:W-:Y:S01]  /*18c0*/  IMAD.IADD R13, R12, 0x1, -R13 ;  /* 0x000000010c0d7824 */ /* 0x000fe200078e0a0d */
[----:B------:R-:W-:Y:S01]  /*18d0*/  LOP3.LUT R4, R2, 0xfffffff8, RZ, 0xc0, !PT ;  /* 0xfffffff802047812 */ /* 0x000fe200078ec0ff */
[----:B------:R-:W-:Y:S01]  /*18e0*/  @P0 STS.128 [R180+0x8800], RZ ;  /* 0x008800ffb4000388 */ /* 0x000fe20000000c00 */
[----:B------:R-:W-:Y:S01]  /*18f0*/  IMAD.SHL.U32 R12, R32, 0x8, RZ ;  /* 0x00000008200c7824 */ /* 0x000fe200078e00ff */
[----:B------:R-:W-:Y:S01]  /*1900*/  SHF.R.S32.HI R10, RZ, 0x5, R10 ;  /* 0x00000005ff0a7819 */ /* 0x000fe2000001140a */
[----:B------:R-:W-:Y:S01]  /*1910*/  @!P2 IMAD.MOV.U32 R32, RZ, RZ, R26 ;  /* 0x000000ffff20a224 */ /* 0x000fe200078e001a */
[----:B------:R-:W-:Y:S01]  /*1920*/  @!PT LDS RZ, [RZ] ;  /* 0x00000000fffff984 */ /* 0x000fe20000000800 */
[----:B------:R-:W-:Y:S01]  /*1930*/  @!PT LDS RZ, [RZ] ;  /* 0x00000000fffff984 */ /* 0x000fe20000000800 */
[----:B------:R-:W-:Y:S01]  /*1940*/  @!PT LDS RZ, [RZ] ;  /* 0x00000000fffff984 */ /* 0x000fe20000000800 */
[----:B------:R2:W-:Y:S01]  /*1950*/  @!P0 LDGSTS.E.BYPASS.LTC128B.128 [R180+0x8800], [R18.64] ;  /* 0x0880000012b48fae */ /* 0x0005e2000b901d48 */
[----:B------:R-:W-:Y:S01]  /*1960*/  @!P4 LEA R14, P0, R28, R26, 0x6 ;  /* 0x0000001a1c0ec211 */ /* 0x000fe200078030ff */
[----:B------:R-:W-:-:S02]  /*1970*/  @!P2 IMAD.MOV.U32 R33, RZ, RZ, R27 ;  /* 0x000000ffff21a224 */ /* 0x000fc400078e001b */
[----:B------:R-:W-:Y:S01]  /*1980*/  IMAD.IADD R4, R5, 0x1, -R4 ;  /* 0x0000000105047824 */ /* 0x000fe200078e0a04 */
[----:B------:R-:W-:Y:S01]  /*1990*/  @!P4 LEA.HI.X R9, R28, R27, R29, 0x6, P0 ;  /* 0x0000001b1c09c211 */ /* 0x000fe200000f341d */
[----:B------:R-:W-:Y:S01]  /*19a0*/  @!P2 IMAD R5, R29, 0x60, RZ ;  /* 0x000000601d05a824 */ /* 0x000fe200078e02ff */
[----:B------:R-:W-:Y:S01]  /*19b0*/  @!P4 LEA R20, P0, R14, c[0x0][0x170], 0x1 ;  /* 0x00005c000e14ca11 */ /* 0x000fe200078008ff */
[----:B------:R-:W-:Y:S01]  /*19c0*/  @!P2 IMAD.WIDE.U32 R32, R28, 0x60, R32 ;  /* 0x000000601c20a825 */ /* 0x000fe200078e0020 */
[----:B------:R-:W-:Y:S02]  /*19d0*/  @P6 STS.128 [R180+0x9000], RZ ;  /* 0x009000ffb4006388 */ /* 0x000fe40000000c00 */
[----:B------:R-:W-:Y:S01]  /*19e0*/  @!P4 LEA.HI.X R21, R14, c[0x0][0x174], R9, 0x1, P0 ;  /* 0x00005d000e15ca11 */ /* 0x000fe200000f0c09 */
[----:B------:R-:W-:Y:S01]  /*19f0*/  IMAD.SHL.U32 R9, R8, 0x40, RZ ;  /* 0x0000004008097824 */ /* 0x000fe200078e00ff */
[----:B------:R-:W-:Y:S01]  /*1a00*/  @!PT LDS RZ, [RZ] ;  /* 0x00000000fffff984 */ /* 0x000fe20000000800 */
[----:B------:R-:W-:Y:S01]  /*1a10*/  @!PT LDS RZ, [RZ] ;  /* 0x00000000fffff984 */ /* 0x000fe20000000800 */
[----:B------:R-:W-:Y:S01]  /*1a20*/  @!PT LDS RZ, [RZ] ;  /* 0x00000000fffff984 */ /* 0x000fe20000000800 */
[----:B------:R4:W-:Y:S01]  /*1a30*/  @!P6 LDGSTS.E.BYPASS.LTC128B.128 [R180+0x9000], [R24.64] ;  /* 0x0900000018b4efae */ /* 0x0009e2000b901d48 */
[----:B------:R-:W-:-:S02]  /*1a40*/  IMAD.SHL.U32 R14, R4, 0x40, RZ ;  /* 0x00000040040e7824 */ /* 0x000fc400078e00ff */
[----:B------:R-:W-:Y:S01]  /*1a50*/  @!P2 IMAD.IADD R5, R33, 0x1, R5 ;  /* 0x000000012105a824 */ /* 0x000fe200078e0205 */
[----:B------:R-:W-:Y:S01]  /*1a60*/  LOP3.LUT R9, R9, 0x1c0, RZ, 0xc0, !PT ;  /* 0x000001c009097812 */ /* 0x000fe200078ec0ff */
[----:B------:R-:W-:Y:S01]  /*1a70*/  IMAD.SHL.U32 R11, R13, 0x8, RZ ;  /* 0x000000080d0b7824 */ /* 0x000fe200078e00ff */
[----:B------:R-:W-:Y:S01]  /*1a80*/  LOP3.LUT R14, R14, 0x1c0, RZ, 0xc0, !PT ;  /* 0x000001c00e0e7812 */ /* 0x000fe200078ec0ff */
[----:B-1----:R-:W-:Y:S01]  /*1a90*/  @!P3 IMAD.MOV.U32 R16, RZ, RZ, R26 ;  /* 0x000000ffff10b224 */ /* 0x002fe200078e001a */
[----:B------:R-:W-:Y:S01]  /*1aa0*/  LOP3.LUT R12, R9, 0x8, R12, 0xf8, !PT ;  /* 0x00000008090c7812 */ /* 0x000fe200078ef80c */
[----:B------:R-:W-:Y:S01]  /*1ab0*/  @!P3 IMAD.MOV.U32 R17, RZ, RZ, R27 ;  /* 0x000000ffff11b224 */ /* 0x000fe200078e001b */
[----:B------:R-:W-:Y:S01]  /*1ac0*/  LOP3.LUT R11, R14, 0x8, R11, 0xf8, !PT ;  /* 0x000000080e0b7812 */ /* 0x000fe200078ef80b */
[C---:B------:R-:W-:Y:S01]  /*1ad0*/  @!P1 IMAD.WIDE.U32 R26, R28.reuse, 0x70, R26 ;  /* 0x000000701c1a9825 */ /* 0x040fe200078e001a */
[----:B------:R-:W-:Y:S01]  /*1ae0*/  SHF.R.U32.HI R88, RZ, 0x3, R14 ;  /* 0x00000003ff587819 */ /* 0x000fe2000001160e */
[----:B------:R-:W-:Y:S01]  /*1af0*/  @P5 STS.128 [R180+0x9800], RZ ;  /* 0x009800ffb4005388 */ /* 0x000fe20000000c00 */
[----:B------:R-:W-:Y:S01]  /*1b00*/  SHF.R.U32.HI R9, RZ, 0x3, R9 ;  /* 0x00000003ff097819 */ /* 0x000fe20000011609 */
[----:B------:R-:W-:Y:S01]  /*1b10*/  @!P3 IMAD.WIDE.U32 R16, R28, 0x50, R16 ;  /* 0x000000501c10b825 */ /* 0x000fe200078e0010 */
[----:B------:R-:W-:Y:S01]  /*1b20*/  LOP3.LUT R88, R11, R88, RZ, 0x3c, !PT ;  /* 0x000000580b587212 */ /* 0x000fe200078e3cff */
[----:B------:R-:W-:Y:S01]  /*1b30*/  @!PT LDS RZ, [RZ] ;  /* 0x00000000fffff984 */ /* 0x000fe20000000800 */
[----:B------:R-:W-:Y:S01]  /*1b40*/  @!PT LDS RZ, [RZ] ;  /* 0x00000000fffff984 */ /* 0x000fe20000000800 */
[----:B------:R-:W-:Y:S01]  /*1b50*/  @!PT LDS RZ, [RZ] ;  /* 0x00000000fffff984 */ /* 0x000fe20000000800 */
[----:B------:R1:W-:Y:S01]  /*1b60*/  @!P5 LDGSTS.E.BYPASS.LTC128B.128 [R180+0x9800], [R22.64] ;  /* 0x0980000016b4dfae */ /* 0x0003e2000b901d48 */
[----:B------:R-:W-:Y:S01]  /*1b70*/  LOP3.LUT R12, R12, R9, RZ, 0x3c, !PT ;  /* 0x000000090c0c7212 */ /* 0x000fe200078e3cff */
[----:B------:R-:W-:Y:S01]  /*1b80*/  @!P3 IMAD.IADD R0, R17, 0x1, R0 ;  /* 0x000000011100b824 */ /* 0x000fe200078e0200 */
[----:B--2---:R-:W-:Y:S01]  /*1b90*/  @!P3 LEA R18, P0, R16, c[0x0][0x170], 0x1 ;  /* 0x00005c001012ba11 */ /* 0x004fe200078008ff */
[----:B------:R-:W-:Y:S01]  /*1ba0*/  IMAD.SHL.U32 R89, R2, 0x40, RZ ;  /* 0x0000004002597824 */ /* 0x000fe200078e00ff */
[----:B------:R-:W-:Y:S01]  /*1bb0*/  @P4 STS.128 [R180+0xa000], RZ ;  /* 0x00a000ffb4004388 */ /* 0x000fe20000000c00 */
[----:B------:R-:W-:Y:S01]  /*1bc0*/  IMAD.SHL.U32 R91, R91, 0x2, RZ ;  /* 0x000000025b5b7824 */ /* 0x000fe200078e00ff */
[----:B------:R-:W-:Y:S01]  /*1bd0*/  @!P3 LEA.HI.X R19, R16, c[0x0][0x174], R0, 0x1, P0 ;  /* 0x00005d001013ba11 */ /* 0x000fe200000f0c00 */
[----:B------:R-:W-:Y:S01]  /*1be0*/  @!P1 IMAD R0, R29, 0x70, RZ ;  /* 0x000000701d009824 */ /* 0x000fe200078e02ff */
[----:B------:R-:W-:Y:S01]  /*1bf0*/  @!P2 LEA R16, P0, R32, c[0x0][0x170], 0x1 ;  /* 0x00005c002010aa11 */ /* 0x000fe200078008ff */
[----:B------:R-:W-:Y:S01]  /*1c00*/  @!PT LDS RZ, [RZ] ;  /* 0x00000000fffff984 */ /* 0x000fe20000000800 */
[----:B------:R-:W-:Y:S01]  /*1c10*/  @!PT LDS RZ, [RZ] ;  /* 0x00000000fffff984 */ /* 0x000fe20000000800 */
[----:B------:R-:W-:Y:S01]  /*1c20*/  @!PT LDS RZ, [RZ] ;  /* 0x00000000fffff984 */ /* 0x000fe20000000800 */
[----:B------:R1:W-:Y:S01]  /*1c30*/  @!P4 LDGSTS.E.BYPASS.LTC128B.128 [R180+0xa000], [R20.64] ;  /* 0x0a00000014b4cfae */ /* 0x0003e2000b901d48 */
[----:B------:R-:W-:-:S02]  /*1c40*/  LOP3.LUT R89, R89, 0xfffffe00, RZ, 0xc0, !PT ;  /* 0xfffffe0059597812 */ /* 0x000fc400078ec0ff */
[----:B------:R-:W-:Y:S01]  /*1c50*/  @!P2 LEA.HI.X R17, R32, c[0x0][0x174], R5, 0x1, P0 ;  /* 0x00005d002011aa11 */ /* 0x000fe200000f0c05 */
[----:B------:R-:W-:Y:S01]  /*1c60*/  @!P1 IMAD.IADD R5, R27, 0x1, R0 ;  /* 0x000000011b059824 */ /* 0x000fe200078e0200 */
[C---:B------:R-:W-:Y:S01]  /*1c70*/  @!P1 LEA R14, P0, R26.reuse, c[0x0][0x170], 0x1 ;  /* 0x00005c001a0e9a11 */ /* 0x040fe200078008ff */
[----:B------:R-:W-:Y:S01]  /*1c80*/  IMAD R0, R13, 0x200, R12 ;  /* 0x000002000d007824 */ /* 0x000fe200078e020c */
[----:B------:R-:W-:Y:S01]  /*1c90*/  @P3 STS.128 [R180+0xa800], RZ ;  /* 0x00a800ffb4003388 */ /* 0x000fe20000000c00 */
[----:B------:R-:W-:Y:S01]  /*1ca0*/  LOP3.LUT R91, R91, 0x6, RZ, 0xc0, !PT ;  /* 0x000000065b5b7812 */ /* 0x000fe200078ec0ff */
[----:B------:R-:W-:Y:S01]  /*1cb0*/  IMAD.IADD R252, R89, 0x1, R88 ;  /* 0x0000000159fc7824 */ /* 0x000fe200078e0258 */
[----:B------:R-:W-:Y:S01]  /*1cc0*/  @!P1 LEA.HI.X R15, R26, c[0x0][0x174], R5, 0x1, P0 ;  /* 0x00005d001a0f9a11 */ /* 0x000fe200000f0c05 */
[----:B------:R-:W-:Y:S01]  /*1cd0*/  IMAD R5, R10, 0x400, R89 ;  /* 0x000004000a057824 */ /* 0x000fe200078e0259 */
[----:B------:R-:W-:Y:S01]  /*1ce0*/  @!PT LDS RZ, [RZ] ;  /* 0x00000000fffff984 */ /* 0x000fe20000000800 */
[----:B------:R-:W-:Y:S01]  /*1cf0*/  @!PT LDS RZ, [RZ] ;  /* 0x00000000fffff984 */ /* 0x000fe20000000800 */
[----:B------:R-:W-:Y:S01]  /*1d00*/  @!PT LDS RZ, [RZ] ;  /* 0x00000000fffff984 */ /* 0x000fe20000000800 */
[----:B------:R2:W-:Y:S01]  /*1d10*/  @!P3 LDGSTS.E.BYPASS.LTC128B.128 [R180+0xa800], [R18.64] ;  /* 0x0a80000012b4bfae */ /* 0x0005e2000b901d48 */
[----:B------:R-:W-:-:S02]  /*1d20*/  IMAD.SHL.U32 R159, R0, 0x2, RZ ;  /* 0x00000002009f7824 */ /* 0x000fc400078e00ff */
[----:B------:R-:W-:Y:S01]  /*1d30*/  IMAD.IADD R2, R88, 0x1, R5 ;  /* 0x0000000158027824 */ /* 0x000fe200078e0205 */
[----:B------:R-:W-:Y:S01]  /*1d40*/  @P2 STS.128 [R180+0xb000], RZ ;  /* 0x00b000ffb4002388 */ /* 0x000fe20000000c00 */
[----:B------:R-:W-:Y:S01]  /*1d50*/  IMAD.MOV.U32 R0, RZ, RZ, 0x20 ;  /* 0x00000020ff007424 */ /* 0x000fe200078e00ff */
[C---:B------:R-:W-:Y:S01]  /*1d60*/  IADD3 R182, R159.reuse, 0x4040, RZ ;  /* 0x000040409fb67810 */ /* 0x040fe20007ffe0ff */
[----:B------:R-:W-:Y:S01]  /*1d70*/  IMAD.SHL.U32 R48, R2, 0x2, RZ ;  /* 0x0000000202307824 */ /* 0x000fe200078e00ff */
[----:B------:R-:W-:Y:S01]  /*1d80*/  @!PT LDS RZ, [RZ] ;  /* 0x00000000fffff984 */ /* 0x000fe20000000800 */
[----:B------:R-:W-:Y:S01]  /*1d90*/  @!PT LDS RZ, [RZ] ;  /* 0x00000000fffff984 */ /* 0x000fe20000000800 */
[----:B------:R-:W-:Y:S01]  /*1da0*/  @!PT LDS RZ, [RZ] ;  /* 0x00000000fffff984 */ /* 0x000fe20000000800 */
[----:B------:R2:W-:Y:S01]  /*1db0*/  @!P2 LDGSTS.E.BYPASS.LTC128B.128 [R180+0xb000], [R16.64] ;  /* 0x0b00000010b4afae */ /* 0x0005e2000b901d48 */
[----:B------:R-:W-:Y:S01]  /*1dc0*/  IADD3 R2, R159, 0x4000, RZ ;  /* 0x000040009f027810 */ /* 0x000fe20007ffe0ff */
[----:B------:R-:W-:Y:S02]  /*1dd0*/  IMAD R91, R92, 0x80, R91 ;  /* 0x000000805c5b7824 */ /* 0x000fe400078e025b */
[----:B------:R-:W-:Y:S04]  /*1de0*/  @P1 STS.128 [R180+0xb800], RZ ;  /* 0x00b800ffb4001388 */ /* 0x000fe80000000c00 */
[----:B------:R-:W-:Y:S01]  /*1df0*/  @!PT LDS RZ, [RZ] ;  /* 0x00000000fffff984 */ /* 0x000fe20000000800 */
[----:B------:R-:W-:Y:S01]  /*1e00*/  @!PT LDS RZ, [RZ] ;  /* 0x00000000fffff984 */ /* 0x000fe20000000800 */
[----:B------:R-:W-:Y:S01]  /*1e10*/  @!PT LDS RZ, [RZ] ;  /* 0x00000000fffff984 */ /* 0x000fe20000000800 */
[----:B------:R1:W-:Y:S01]  /*1e20*/  @!P1 LDGSTS.E.BYPASS.LTC128B.128 [R180+0xb800], [R14.64] ;  /* 0x0b8000000eb49fae */ /* 0x0003e2000b901d48 */
[----:B------:R-:W-:Y:S01]  /*1e30*/  R2P PR, R4, 0x6 ;  /* 0x0000000604007804 */ /* 0x000fe20000000000 */
[----:B------:R-:W-:-:S02]  /*1e40*/  IMAD.MOV.U32 R4, RZ, RZ, 0x10 ;  /* 0x00000010ff047424 */ /* 0x000fc400078e00ff */
[----:B------:R-:W-:Y:S02]  /*1e50*/  LDSM.16.M88.4 R40, [R48] ;  /* 0x000000003028783b */ /* 0x000fe40000000200 */
[----:B------:R-:W-:Y:S02]  /*1e60*/  SEL R5, R0, 0xffffffe0, !P2 ;  /* 0xffffffe000057807 */ /* 0x000fe40005000000 */
[----:B------:R-:W2:Y:S01]  /*1e70*/  LDSM.16.M88.4 R56, [R159+0x4000] ;  /* 0x004000009f38783b */ /* 0x000ea20000000200 */
[----:B------:R-:W-:Y:S02]  /*1e80*/  SEL R4, R4, 0xfffffff0, !P1 ;  /* 0xfffffff004047807 */ /* 0x000fe40004800000 */
[----:B------:R-:W-:Y:S01]  /*1e90*/  R2P PR, R8, 0x6 ;  /* 0x0000000608007804 */ /* 0x000fe20000000000 */
[----:B-----5:R-:W5:Y:S01]  /*1ea0*/  LDSM.16.M88.4 R36, [R48+0x2000] ;  /* 0x002000003024783b */ /* 0x020f620000000200 */
[--C-:B------:R-:W-:Y:S01]  /*1eb0*/  IMAD R8, R5, 0x2, R48.reuse ;  /* 0x0000000205087824 */ /* 0x100fe200078e0230 */
[----:B------:R-:W-:Y:S01]  /*1ec0*/  ISETP.GE.AND P4, PT, R91, R90, PT ;  /* 0x0000005a5b00720c */ /* 0x000fe20003f86270 */
[----:B------:R-:W-:Y:S01]  /*1ed0*/  IMAD R49, R4, 0x2, R48 ;  /* 0x0000000204317824 */ /* 0x000fe200078e0230 */
[----:B------:R-:W-:Y:S01]  /*1ee0*/  SEL R0, R0, 0xffffffe0, !P1 ;  /* 0xffffffe000007807 */ /* 0x000fe20004800000 */
[----:B------:R-:W-:Y:S04]  /*1ef0*/  STL [R1+0x14], R48 ;  /* 0x0000143001007387 */ /* 0x000fe80000100800 */
[----:B------:R-:W-:Y:S01]  /*1f00*/  IMAD.IADD R251, R159, 0x1, R0 ;  /* 0x000000019ffb7824 */ /* 0x000fe200078e0200 */
[----:B---3--:R-:W-:Y:S02]  /*1f10*/  LDSM.16.M88.4 R32, [R49] ;  /* 0x000000003120783b */ /* 0x008fe40000000200 */
[----:B------:R-:W-:Y:S01]  /*1f20*/  @P2 IADD3 R182, R2, -0x40, RZ ;  /* 0xffffffc002b62810 */ /* 0x000fe20007ffe0ff */
[----:B------:R-:W-:Y:S01]  /*1f30*/  IMAD R2, R4, 0x2, R8 ;  /* 0x0000000204027824 */ /* 0x000fe200078e0208 */
[----:B------:R-:W3:Y:S02]  /*1f40*/  LDSM.16.M88.4 R44, [R251+0x4000] ;  /* 0x00400000fb2c783b */ /* 0x000ee40000000200 */
[----:B------:R-:W-:Y:S01]  /*1f50*/  IADD3 R247, R182, 0x800, RZ ;  /* 0x00000800b6f77810 */ /* 0x000fe20007ffe0ff */
[----:B------:R-:W-:Y:S01]  /*1f60*/  IMAD.IADD R198, R0, 0x1, R182 ;  /* 0x0000000100c67824 */ /* 0x000fe200078e02b6 */
[----:B----4-:R-:W4:Y:S01]  /*1f70*/  LDSM.16.M88.4 R24, [R49+0x2000] ;  /* 0x002000003118783b */ /* 0x010f220000000200 */
[----:B------:R-:W-:-:S02]  /*1f80*/  IADD3 R246, R182, 0x1000, RZ ;  /* 0x00001000b6f67810 */ /* 0x000fc40007ffe0ff */
[C---:B------:R-:W-:Y:S01]  /*1f90*/  IADD3 R245, R182.reuse, 0x1800, RZ ;  /* 0x00001800b6f57810 */ /* 0x040fe20007ffe0ff */
[----:B------:R-:W-:Y:S01]  /*1fa0*/  LDSM.16.M88.4 R80, [R182] ;  /* 0x00000000b650783b */ /* 0x000fe20000000200 */
[C---:B------:R-:W-:Y:S02]  /*1fb0*/  IADD3 R244, R182.reuse, 0x2000, RZ ;  /* 0x00002000b6f47810 */ /* 0x040fe40007ffe0ff */
[C---:B------:R-:W-:Y:S01]  /*1fc0*/  IADD3 R203, R182.reuse, 0x2800, RZ ;  /* 0x00002800b6cb7810 */ /* 0x040fe20007ffe0ff */
[----:B-1----:R-:W1:Y:S01]  /*1fd0*/  LDSM.16.M88.4 R20, [R8] ;  /* 0x000000000814783b */ /* 0x002e620000000200 */
[C---:B------:R-:W-:Y:S02]  /*1fe0*/  IADD3 R202, R182.reuse, 0x3000, RZ ;  /* 0x00003000b6ca7810 */ /* 0x040fe40007ffe0ff */
[----:B------:R-:W-:Y:S01]  /*1ff0*/  IADD3 R200, R182, 0x3800, RZ ;  /* 0x00003800b6c87810 */ /* 0x000fe20007ffe0ff */
[----:B--2---:R-:W2:Y:S04]  /*2000*/  LDSM.16.M88.4 R16, [R8+0x2000] ;  /* 0x002000000810783b */ /* 0x004ea80000000200 */
[----:B------:R-:W-:Y:S01]  /*2010*/  STL [R1+0x10], R159 ;  /* 0x0000109f01007387 */ /* 0x000fe20000100800 */
[-C--:B------:R-:W-:Y:S03]  /*2020*/  HMMA.16816.F32.BF16 R76, R40, R56.reuse, RZ ;  /* 0x00000038284c723c */ /* 0x080fe600000418ff */
[----:B------:R-:W-:Y:S04]  /*2030*/  STL [R1+0xc], R49 ;  /* 0x00000c3101007387 */ /* 0x000fe80000100800 */
[----:B------:R-:W-:Y:S01]  /*2040*/  LDSM.16.M88.4 R48, [R198] ;  /* 0x00000000c630783b */ /* 0x000fe20000000200 */
[----:B-----5:R-:W-:Y:S03]  /*2050*/  HMMA.16816.F32.BF16 R52, R36, R56, RZ ;  /* 0x000000382434723c */ /* 0x020fe600000418ff */
[----:B------:R-:W5:Y:S04]  /*2060*/  LDSM.16.M88.4 R12, [R2] ;  /* 0x00000000020c783b */ /* 0x000f680000000200 */
[----:B------:R-:W2:Y:S01]  /*2070*/  LDSM.16.M88.4 R68, [R159+0x4800] ;  /* 0x004800009f44783b */ /* 0x000ea20000000200 */
[----:B------:R-:W-:Y:S03]  /*2080*/  HMMA.16816.F32.BF16 R60, R40, R58, RZ ;  /* 0x0000003a283c723c */ /* 0x000fe600000418ff */
[----:B------:R-:W-:Y:S04]  /*2090*/  STL [R1+0x4], R182 ;  /* 0x000004b601007387 */ /* 0x000fe80000100800 */
[----:B------:R-:W-:Y:S01]  /*20a0*/  STL [R1+0x8], R8 ;  /* 0x0000080801007387 */ /* 0x000fe20000100800 */
[----:B---3--:R-:W-:Y:S03]  /*20b0*/  HMMA.16816.F32.BF16 R76, R32, R44, R76 ;  /* 0x0000002c204c723c */ /* 0x008fe6000004184c */
[----:B------:R-:W3:Y:S04]  /*20c0*/  LDSM.16.M88.4 R8, [R2+0x2000] ;  /* 0x002000000208783b */ /* 0x000ee80000000200 */
[----:B------:R-:W2:Y:S01]  /*20d0*/  LDSM.16.M88.4 R64, [R251+0x4800] ;  /* 0x00480000fb40783b */ /* 0x000ea20000000200 */
[----:B------:R-:W-:Y:S03]  /*20e0*/  HMMA.16816.F32.BF16 R56, R36, R58, RZ ;  /* 0x0000003a2438723c */ /* 0x000fe600000418ff */
[----:B------:R-:W3:Y:S04]  /*20f0*/  LDSM.16.M88.4 R84, [R182+0x800] ;  /* 0x00080000b654783b */ /* 0x000ee80000000200 */
[----:B------:R2:W-:Y:S01]  /*2100*/  STL [R1], R2 ;  /* 0x0000000201007387 */ /* 0x0005e20000100800 */
[----:B----4-:R-:W-:Y:S03]  /*2110*/  HMMA.16816.F32.BF16 R52, R24, R44, R52 ;  /* 0x0000002c1834723c */ /* 0x010fe60000041834 */
[----:B------:R-:W0:Y:S05]  /*2120*/  LDGDEPBAR ;  /* 0x00000000000079af */ /* 0x000e2a0000000000 */
[----:B-1----:R-:W-:Y:S08]  /*2130*/  HMMA.16816.F32.BF16 R76, R20, R80, R76 ;  /* 0x00000050144c723c */ /* 0x002ff0000004184c */
[-C--:B------:R-:W-:Y:S08]  /*2140*/  HMMA.16816.F32.BF16 R60, R32, R46.reuse, R60 ;  /* 0x0000002e203c723c */ /* 0x080ff0000004183c */
[----:B------:R-:W-:Y:S08]  /*2150*/  HMMA.16816.F32.BF16 R56, R24, R46, R56 ;  /* 0x0000002e1838723c */ /* 0x000ff00000041838 */
[----:B--2---:R-:W-:Y:S08]  /*2160*/  HMMA.16816.F32.BF16 R52, R16, R80, R52 ;  /* 0x000000501034723c */ /* 0x004ff00000041834 */
[----:B-----5:R-:W-:Y:S08]  /*2170*/  HMMA.16816.F32.BF16 R76, R12, R48, R76 ;  /* 0x000000300c4c723c */ /* 0x020ff0000004184c */
[----:B------:R-:W-:Y:S08]  /*2180*/  HMMA.16816.F32.BF16 R72, R40, R68, RZ ;  /* 0x000000442848723c */ /* 0x000ff000000418ff */
[-C--:B------:R-:W-:Y:S08]  /*2190*/  HMMA.16816.F32.BF16 R60, R20, R82.reuse, R60 ;  /* 0x00000052143c723c */ /* 0x080ff0000004183c */
[----:B------:R-:W-:Y:S01]  /*21a0*/  HMMA.16816.F32.BF16 R56, R16, R82, R56 ;  /* 0x000000521038723c */ /* 0x000fe20000041838 */
[----:B------:R-:W-:Y:S01]  /*21b0*/  FMUL.FTZ R76, R76, c[0x0][0x2ec] ;  /* 0x0000bb004c4c7a20 */ /* 0x000fe20000410000 */
[----:B------:R-:W-:Y:S01]  /*21c0*/  LDSM.16.M88.4 R80, [R198+0x800] ;  /* 0x00080000c650783b */ /* 0x000fe20000000200 */
[----:B------:R-:W-:-:S02]  /*21d0*/  FMUL.FTZ R77, R77, c[0x0][0x2ec] ;  /* 0x0000bb004d4d7a20 */ /* 0x000fc40000410000 */
[----:B------:R-:W-:Y:S01]  /*21e0*/  FMUL.FTZ R78, R78, c[0x0][0x2ec] ;  /* 0x0000bb004e4e7a20 */ /* 0x000fe20000410000 */
[----:B------:R-:W-:Y:S01]  /*21f0*/  MUFU.TANH R104, R76 ;  /* 0x0000004c00687308 */ /* 0x000fe20000002400 */
[----:B------:R-:W-:Y:S01]  /*2200*/  FMUL.FTZ R79, R79, c[0x0][0x2ec] ;  /* 0x0000bb004f4f7a20 */ /* 0x000fe20000410000 */
[----:B------:R-:W-:Y:S06]  /*2210*/  HMMA.16816.F32.BF16 R44, R36, R68, RZ ;  /* 0x00000044242c723c */ /* 0x000fec00000418ff */
[----:B------:R-:W-:Y:S02]  /*2220*/  MUFU.TANH R103, R77 ;  /* 0x0000004d00677308 */ /* 0x000fe40000002400 */
[----:B---3--:R-:W-:Y:S06]  /*2230*/  HMMA.16816.F32.BF16 R52, R8, R48, R52 ;  /* 0x000000300834723c */ /* 0x008fec0000041834 */
[----:B------:R-:W-:Y:S02]  /*2240*/  MUFU.TANH R102, R78 ;  /* 0x0000004e00667308 */ /* 0x000fe40000002400 */
[----:B------:R-:W-:Y:S06]  /*2250*/  HMMA.16816.F32.BF16 R72, R32, R64, R72 ;  /* 0x000000402048723c */ /* 0x000fec0000041848 */
[----:B------:R1:W-:Y:S02]  /*2260*/  MUFU.TANH R101, R79 ;  /* 0x0000004f00657308 */ /* 0x0003e40000002400 */
[-C--:B------:R-:W-:Y:S08]  /*2270*/  HMMA.16816.F32.BF16 R60, R12, R50.reuse, R60 ;  /* 0x000000320c3c723c */ /* 0x080ff0000004183c */
[----:B------:R-:W-:Y:S01]  /*2280*/  HMMA.16816.F32.BF16 R56, R8, R50, R56 ;  /* 0x000000320838723c */ /* 0x000fe20000041838 */
[----:B------:R-:W-:-:S02]  /*2290*/  FMUL.FTZ R52, R52, c[0x0][0x2ec] ;  /* 0x0000bb0034347a20 */ /* 0x000fc40000410000 */
[----:B------:R-:W-:Y:S02]  /*22a0*/  FMUL.FTZ R53, R53, c[0x0][0x2ec] ;  /* 0x0000bb0035357a20 */ /* 0x000fe40000410000 */
[----:B------:R-:W-:Y:S01]  /*22b0*/  MUFU.TANH R100, R52 ;  /* 0x0000003400647308 */ /* 0x000fe20000002400 */
[----:B-1----:R-:W1:Y:S01]  /*22c0*/  LDSM.16.M88.4 R76, [R159+0x5000] ;  /* 0x005000009f4c783b */ /* 0x002e620000000200 */
[----:B------:R-:W-:Y:S01]  /*22d0*/  FMUL.FTZ R98, R54, c[0x0][0x2ec] ;  /* 0x0000bb0036627a20 */ /* 0x000fe20000410000 */
[----:B------:R-:W-:Y:S01]  /*22e0*/  HMMA.16816.F32.BF16 R44, R24, R64, R44 ;  /* 0x00000040182c723c */ /* 0x000fe2000004182c */
[----:B------:R-:W-:-:S04]  /*22f0*/  FMUL.FTZ R97, R55, c[0x0][0x2ec] ;  /* 0x0000bb0037617a20 */ /* 0x000fc80000410000 */
[----:B------:R2:W-:Y:S03]  /*2300*/  MUFU.TANH R99, R53 ;  /* 0x0000003500637308 */ /* 0x0005e60000002400 */
[----:B------:R-:W-:Y:S01]  /*2310*/  HMMA.16816.F32.BF16 R48, R40, R70, RZ ;  /* 0x000000462830723c */ /* 0x000fe200000418ff */
[----:B------:R-:W-:Y:S02]  /*2320*/  FMUL.FTZ R60, R60, c[0x0][0x2ec] ;  /* 0x0000bb003c3c7a20 */ /* 0x000fe40000410000 */
[----:B------:R-:W-:Y:S02]  /*2330*/  FMUL.FTZ R61, R61, c[0x0][0x2ec] ;  /* 0x0000bb003d3d7a20 */ /* 0x000fe40000410000 */
[----:B------:R-:W-:Y:S01]  /*2340*/  FMUL.FTZ R62, R62, c[0x0][0x2ec] ;  /* 0x0000bb003e3e7a20 */ /* 0x000fe20000410000 */
[----:B------:R-:W-:Y:S01]  /*2350*/  MUFU.TANH R96, R60 ;  /* 0x0000003c00607308 */ /* 0x000fe20000002400 */
[----:B------:R-:W-:Y:S01]  /*2360*/  FMUL.FTZ R63, R63, c[0x0][0x2ec] ;  /* 0x0000bb003f3f7a20 */ /* 0x000fe20000410000 */
[----:B------:R-:W-:Y:S01]  /*2370*/  HMMA.16816.F32.BF16 R72, R20, R84, R72 ;  /* 0x000000541448723c */ /* 0x000fe20000041848 */
[----:B------:R-:W-:-:S02]  /*2380*/  FMUL.FTZ R2, R56, c[0x0][0x2ec] ;  /* 0x0000bb0038027a20 */ /* 0x000fc40000410000 */
[----:B------:R-:W-:Y:S02]  /*2390*/  FMUL.FTZ R0, R57, c[0x0][0x2ec] ;  /* 0x0000bb0039007a20 */ /* 0x000fe40000410000 */
[----:B------:R-:W-:Y:S01]  /*23a0*/  FMUL.FTZ R106, R58, c[0x0][0x2ec] ;  /* 0x0000bb003a6a7a20 */ /* 0x000fe20000410000 */
[----:B------:R-:W-:Y:S01]  /*23b0*/  MUFU.TANH R95, R61 ;  /* 0x0000003d005f7308 */ /* 0x000fe20000002400 */
[----:B------:R-:W-:Y:S01]  /*23c0*/  FMUL.FTZ R105, R59, c[0x0][0x2ec] ;  /* 0x0000bb003b697a20 */ /* 0x000fe20000410000 */
[----:B--2---:R-:W-:Y:S01]  /*23d0*/  HMMA.16816.F32.BF16 R52, R36, R70, RZ ;  /* 0x000000462434723c */ /* 0x004fe200000418ff */
[----:B------:R-:W2:Y:S04]  /*23e0*/  LDSM.16.M88.4 R68, [R251+0x5000] ;  /* 0x00500000fb44783b */ /* 0x000ea80000000200 */
[----:B------:R-:W3:Y:S01]  /*23f0*/  LDSM.16.M88.4 R56, [R182+0x1000] ;  /* 0x00100000b638783b */ /* 0x000ee20000000200 */
[----:B------:R-:W-:Y:S02]  /*2400*/  MUFU.TANH R94, R62 ;  /* 0x0000003e005e7308 */ /* 0x000fe40000002400 */
[----:B------:R-:W-:Y:S06]  /*2410*/  HMMA.16816.F32.BF16 R44, R16, R84, R44 ;  /* 0x00000054102c723c */ /* 0x000fec000004182c */
[----:B------:R-:W-:Y:S02]  /*2420*/  MUFU.TANH R93, R63 ;  /* 0x0000003f005d7308 */ /* 0x000fe40000002400 */
[-C--:B------:R-:W-:Y:S06]  /*2430*/  HMMA.16816.F32.BF16 R48, R32, R66.reuse, R48 ;  /* 0x000000422030723c */ /* 0x080fec0000041830 */
[----:B------:R-:W4:Y:S02]  /*2440*/  MUFU.TANH R98, R98 ;  /* 0x0000006200627308 */ /* 0x000f240000002400 */
[----:B------:R-:W-:Y:S06]  /*2450*/  HMMA.16816.F32.BF16 R52, R24, R66, R52 ;  /* 0x000000421834723c */ /* 0x000fec0000041834 */
[----:B------:R-:W-:Y:S02]  /*2460*/  MUFU.TANH R97, R97 ;  /* 0x0000006100617308 */ /* 0x000fe40000002400 */
[----:B-1----:R-:W-:Y:S06]  /*2470*/  HMMA.16816.F32.BF16 R64, R40, R76, RZ ;  /* 0x0000004c2840723c */ /* 0x002fec00000418ff */
[----:B------:R-:W1:Y:S01]  /*2480*/  MUFU.TANH R2, R2 ;  /* 0x0000000200027308 */ /* 0x000e620000002400 */
[----:B----4-:R-:W-:Y:S01]  /*2490*/  FSEL R161, R98, -INF , !P4 ;  /* 0xff80000062a17808 */ /* 0x010fe20006000000 */
[----:B------:R-:W-:Y:S06]  /*24a0*/  HMMA.16816.F32.BF16 R72, R12, R80, R72 ;  /* 0x000000500c48723c */ /* 0x000fec0000041848 */
[----:B------:R-:W4:Y:S02]  /*24b0*/  MUFU.TANH R106, R106 ;  /* 0x0000006a006a7308 */ /* 0x000f240000002400 */
[----:B------:R-:W-:Y:S06]  /*24c0*/  HMMA.16816.F32.BF16 R60, R36, R76, RZ ;  /* 0x0000004c243c723c */ /* 0x000fec00000418ff */
[----:B------:R-:W-:Y:S02]  /*24d0*/  MUFU.TANH R0, R0 ;  /* 0x0000000000007308 */ /* 0x000fe40000002400 */
[----:B------:R-:W-:Y:S06]  /*24e0*/  HMMA.16816.F32.BF16 R44, R8, R80, R44 ;  /* 0x00000050082c723c */ /* 0x000fec000004182c */
[----:B------:R-:W-:Y:S02]  /*24f0*/  MUFU.TANH R105, R105 ;  /* 0x0000006900697308 */ /* 0x000fe40000002400 */
[----:B------:R-:W-:Y:S01]  /*2500*/  HMMA.16816.F32.BF16 R48, R20, R86, R48 ;  /* 0x000000561430723c */ /* 0x000fe20000041830 */
[----:B------:R-:W-:-:S02]  /*2510*/  FMUL.FTZ R72, R72, c[0x0][0x2ec] ;  /* 0x0000bb0048487a20 */ /* 0x000fc40000410000 */
[----:B------:R-:W-:Y:S02]  /*2520*/  FMUL.FTZ R73, R73, c[0x0][0x2ec] ;  /* 0x0000bb0049497a20 */ /* 0x000fe40000410000 */
[----:B------:R-:W-:Y:S01]  /*2530*/  FMUL.FTZ R109, R74, c[0x0][0x2ec] ;  /* 0x0000bb004a6d7a20 */ /* 0x000fe20000410000 */
[----:B------:R-:W-:Y:S01]  /*2540*/  MUFU.TANH R107, R72 ;  /* 0x00000048006b7308 */ /* 0x000fe20000002400 */
[----:B------:R-:W-:Y:S01]  /*2550*/  FMUL.FTZ R110, R75, c[0x0][0x2ec] ;  /* 0x0000bb004b6e7a20 */ /* 0x000fe20000410000 */
[----:B------:R-:W-:Y:S01]  /*2560*/  HMMA.16816.F32.BF16 R52, R16, R86, R52 ;  /* 0x000000561034723c */ /* 0x000fe20000041834 */
[----:B------:R-:W-:Y:S05]  /*2570*/  LDSM.16.M88.4 R84, [R182+0x1800] ;  /* 0x00180000b654783b */ /* 0x000fea0000000200 */
[----:B------:R5:W-:Y:S02]  /*2580*/  MUFU.TANH R108, R73 ;  /* 0x00000049006c7308 */ /* 0x000be40000002400 */
[----:B--2---:R-:W-:Y:S01]  /*2590*/  HMMA.16816.F32.BF16 R64, R32, R68, R64 ;  /* 0x000000442040723c */ /* 0x004fe20000041840 */
[----:B------:R-:W-:-:S02]  /*25a0*/  FMUL.FTZ R44, R44, c[0x0][0x2ec] ;  /* 0x0000bb002c2c7a20 */ /* 0x000fc40000410000 */
[----:B------:R-:W-:Y:S02]  /*25b0*/  FMUL.FTZ R112, R45, c[0x0][0x2ec] ;  /* 0x0000bb002d707a20 */ /* 0x000fe40000410000 */
[----:B------:R-:W-:Y:S01]  /*25c0*/  FMUL.FTZ R113, R46, c[0x0][0x2ec] ;  /* 0x0000bb002e717a20 */ /* 0x000fe20000410000 */
[----:B------:R2:W-:Y:S01]  /*25d0*/  MUFU.TANH R111, R44 ;  /* 0x0000002c006f7308 */ /* 0x0005e20000002400 */
[----:B------:R-:W-:Y:S01]  /*25e0*/  FMUL.FTZ R114, R47, c[0x0][0x2ec] ;  /* 0x0000bb002f727a20 */ /* 0x000fe20000410000 */
[----:B------:R-:W-:Y:S01]  /*25f0*/  HMMA.16816.F32.BF16 R60, R24, R68, R60 ;  /* 0x00000044183c723c */ /* 0x000fe2000004183c */
[----:B-----5:R-:W5:Y:S05]  /*2600*/  LDSM.16.M88.4 R72, [R198+0x1000] ;  /* 0x00100000c648783b */ /* 0x020f6a0000000200 */
[----:B------:R-:W-:Y:S02]  /*2610*/  MUFU.TANH R109, R109 ;  /* 0x0000006d006d7308 */ /* 0x000fe40000002400 */
[-C--:B------:R-:W-:Y:S01]  /*2620*/  HMMA.16816.F32.BF16 R48, R12, R82.reuse, R48 ;  /* 0x000000520c30723c */ /* 0x080fe20000041830 */
[----:B--2---:R-:W2:Y:S05]  /*2630*/  LDSM.16.M88.4 R44, [R159+0x5800] ;  /* 0x005800009f2c783b */ /* 0x004eaa0000000200 */
[----:B------:R-:W1:Y:S02]  /*2640*/  MUFU.TANH R113, R113 ;  /* 0x0000007100717308 */ /* 0x000e640000002400 */
[----:B------:R-:W-:Y:S06]  /*2650*/  HMMA.16816.F32.BF16 R52, R8, R82, R52 ;  /* 0x000000520834723c */ /* 0x000fec0000041834 */
[----:B------:R-:W1:Y:S02]  /*2660*/  MUFU.TANH R114, R114 ;  /* 0x0000007200727308 */ /* 0x000e640000002400 */
[----:B---3--:R-:W-:Y:S06]  /*2670*/  HMMA.16816.F32.BF16 R64, R20, R56, R64 ;  /* 0x000000381440723c */ /* 0x008fec0000041840 */
[----:B------:R-:W-:Y:S02]  /*2680*/  MUFU.TANH R110, R110 ;  /* 0x0000006e006e7308 */ /* 0x000fe40000002400 */
[----:B------:R-:W-:Y:S01]  /*2690*/  HMMA.16816.F32.BF16 R80, R40, R78, RZ ;  /* 0x0000004e2850723c */ /* 0x000fe200000418ff */
[----:B------:R-:W-:-:S02]  /*26a0*/  FMUL.FTZ R48, R48, c[0x0][0x2ec] ;  /* 0x0000bb0030307a20 */ /* 0x000fc40000410000 */
[----:B------:R-:W-:Y:S02]  /*26b0*/  FMUL.FTZ R116, R49, c[0x0][0x2ec] ;  /* 0x0000bb0031747a20 */ /* 0x000fe40000410000 */
[----:B------:R-:W-:Y:S01]  /*26c0*/  FMUL.FTZ R117, R50, c[0x0][0x2ec] ;  /* 0x0000bb0032757a20 */ /* 0x000fe20000410000 */
[----:B------:R3:W-:Y:S02]  /*26d0*/  MUFU.TANH R115, R48 ;  /* 0x0000003000737308 */ /* 0x0007e40000002400 */
[----:B------:R-:W-:Y:S01]  /*26e0*/  HMMA.16816.F32.BF16 R76, R36, R78, RZ ;  /* 0x0000004e244c723c */ /* 0x000fe200000418ff */
[----:B------:R-:W-:Y:S02]  /*26f0*/  FMUL.FTZ R118, R51, c[0x0][0x2ec] ;  /* 0x0000bb0033767a20 */ /* 0x000fe40000410000 */
[----:B------:R-:W-:Y:S02]  /*2700*/  FMUL.FTZ R52, R52, c[0x0][0x2ec] ;  /* 0x0000bb0034347a20 */ /* 0x000fe40000410000 */
[----:B------:R-:W-:-:S02]  /*2710*/  FMUL.FTZ R120, R53, c[0x0][0x2ec] ;  /* 0x0000bb0035787a20 */ /* 0x000fc40000410000 */
[----:B------:R1:W-:Y:S01]  /*2720*/  MUFU.TANH R119, R52 ;  /* 0x0000003400777308 */ /* 0x0003e20000002400 */
[----:B------:R-:W-:Y:S01]  /*2730*/  HMMA.16816.F32.BF16 R60, R16, R56, R60 ;  /* 0x00000038103c723c */ /* 0x000fe2000004183c */
[----:B------:R-:W-:Y:S02]  /*2740*/  FMUL.FTZ R121, R54, c[0x0][0x2ec] ;  /* 0x0000bb0036797a20 */ /* 0x000fe40000410000 */
[----:B------:R-:W-:Y:S01]  /*2750*/  FMUL.FTZ R122, R55, c[0x0][0x2ec] ;  /* 0x0000bb00377a7a20 */ /* 0x000fe20000410000 */
[----:B---3--:R-:W3:Y:S04]  /*2760*/  LDSM.16.M88.4 R48, [R251+0x5800] ;  /* 0x00580000fb30783b */ /* 0x008ee80000000200 */
[----:B-----5:R-:W-:Y:S01]  /*2770*/  HMMA.16816.F32.BF16 R64, R12, R72, R64 ;  /* 0x000000480c40723c */ /* 0x020fe20000041840 */
[----:B------:R-:W5:Y:S07]  /*2780*/  MUFU.TANH R112, R112 ;  /* 0x0000007000707308 */ /* 0x000f6e0000002400 */
[-C--:B------:R-:W-:Y:S01]  /*2790*/  HMMA.16816.F32.BF16 R76, R24, R70.reuse, R76 ;  /* 0x00000046184c723c */ /* 0x080fe2000004184c */
[----:B------:R-:W-:Y:S07]  /*27a0*/  MUFU.TANH R117, R117 ;  /* 0x0000007500757308 */ /* 0x000fee0000002400 */
[----:B------:R-:W-:Y:S01]  /*27b0*/  HMMA.16816.F32.BF16 R80, R32, R70, R80 ;  /* 0x000000462050723c */ /* 0x000fe20000041850 */
[----:B------:R-:W1:Y:S07]  /*27c0*/  MUFU.TANH R121, R121 ;  /* 0x0000007900797308 */ /* 0x000e6e0000002400 */
[----:B------:R-:W-:Y:S01]  /*27d0*/  HMMA.16816.F32.BF16 R60, R8, R72, R60 ;  /* 0x00000048083c723c */ /* 0x000fe2000004183c */
[----:B------:R-:W-:Y:S01]  /*27e0*/  FMUL.FTZ R64, R64, c[0x0][0x2ec] ;  /* 0x0000bb0040407a20 */ /* 0x000fe20000410000 */
[----:B------:R-:W-:Y:S01]  /*27f0*/  MUFU.TANH R116, R116 ;  /* 0x0000007400747308 */ /* 0x000fe20000002400 */
[----:B------:R-:W-:-:S02]  /*2800*/  FMUL.FTZ R65, R65, c[0x0][0x2ec] ;  /* 0x0000bb0041417a20 */ /* 0x000fc40000410000 */
[----:B------:R-:W-:Y:S02]  /*2810*/  FMUL.FTZ R66, R66, c[0x0][0x2ec] ;  /* 0x0000bb0042427a20 */ /* 0x000fe40000410000 */
[----:B------:R-:W-:Y:S01]  /*2820*/  FMUL.FTZ R67, R67, c[0x0][0x2ec] ;  /* 0x0000bb0043437a20 */ /* 0x000fe20000410000 */
[-C--:B--2---:R-:W-:Y:S02]  /*2830*/  HMMA.16816.F32.BF16 R68, R40, R44.reuse, RZ ;  /* 0x0000002c2844723c */ /* 0x084fe400000418ff */
[----:B------:R-:W-:Y:S06]  /*2840*/  MUFU.TANH R123, R64 ;  /* 0x00000040007b7308 */ /* 0x000fec0000002400 */
[----:B-1----:R-:W-:Y:S02]  /*2850*/  HMMA.16816.F32.BF16 R52, R36, R44, RZ ;  /* 0x0000002c2434723c */ /* 0x002fe400000418ff */
[----:B------:R-:W-:Y:S06]  /*2860*/  MUFU.TANH R124, R65 ;  /* 0x00000041007c7308 */ /* 0x000fec0000002400 */
[----:B------:R-:W-:Y:S01]  /*2870*/  HMMA.16816.F32.BF16 R76, R16, R58, R76 ;  /* 0x0000003a104c723c */ /* 0x000fe2000004184c */
[----:B------:R-:W-:Y:S01]  /*2880*/  FMUL.FTZ R60, R60, c[0x0][0x2ec] ;  /* 0x0000bb003c3c7a20 */ /* 0x000fe20000410000 */
[----:B------:R-:W-:Y:S01]  /*2890*/  MUFU.TANH R125, R66 ;  /* 0x00000042007d7308 */ /* 0x000fe20000002400 */
[----:B------:R-:W-:-:S02]  /*28a0*/  FMUL.FTZ R128, R61, c[0x0][0x2ec] ;  /* 0x0000bb003d807a20 */ /* 0x000fc40000410000 */
[----:B------:R-:W-:Y:S02]  /*28b0*/  FMUL.FTZ R129, R62, c[0x0][0x2ec] ;  /* 0x0000bb003e817a20 */ /* 0x000fe40000410000 */
[----:B------:R-:W-:Y:S01]  /*28c0*/  FMUL.FTZ R130, R63, c[0x0][0x2ec] ;  /* 0x0000bb003f827a20 */ /* 0x000fe20000410000 */
[----:B------:R-:W-:Y:S01]  /*28d0*/  HMMA.16816.F32.BF16 R80, R20, R58, R80 ;  /* 0x0000003a1450723c */ /* 0x000fe20000041850 */
[----:B------:R-:W-:Y:S01]  /*28e0*/  LDSM.16.M88.4 R56, [R198+0x1800] ;  /* 0x00180000c638783b */ /* 0x000fe20000000200 */
[----:B------:R1:W-:Y:S06]  /*28f0*/  MUFU.TANH R126, R67 ;  /* 0x00000043007e7308 */ /* 0x0003ec0000002400 */
[-C--:B---3--:R-:W-:Y:S02]  /*2900*/  HMMA.16816.F32.BF16 R68, R32, R48.reuse, R68 ;  /* 0x000000302044723c */ /* 0x088fe40000041844 */
[----:B------:R2:W-:Y:S06]  /*2910*/  MUFU.TANH R127, R60 ;  /* 0x0000003c007f7308 */ /* 0x0005ec0000002400 */
[----:B------:R-:W-:Y:S02]  /*2920*/  HMMA.16816.F32.BF16 R52, R24, R48, R52 ;  /* 0x000000301834723c */ /* 0x000fe40000041834 */
[----:B------:R-:W-:Y:S06]  /*2930*/  MUFU.TANH R118, R118 ;  /* 0x0000007600767308 */ /* 0x000fec0000002400 */
[-C--:B-1----:R-:W-:Y:S01]  /*2940*/  HMMA.16816.F32.BF16 R64, R40, R46.reuse, RZ ;  /* 0x0000002e2840723c */ /* 0x082fe200000418ff */
[----:B--2---:R-:W1:Y:S01]  /*2950*/  LDSM.16.M88.4 R60, [R159+0x6000] ;  /* 0x006000009f3c783b */ /* 0x004e620000000200 */
[----:B------:R-:W2:Y:S06]  /*2960*/  MUFU.TANH R120, R120 ;  /* 0x0000007800787308 */ /* 0x000eac0000002400 */
[----:B------:R-:W-:Y:S02]  /*2970*/  HMMA.16816.F32.BF16 R44, R36, R46, RZ ;  /* 0x0000002e242c723c */ /* 0x000fe400000418ff */
[----:B------:R-:W3:Y:S06]  /*2980*/  MUFU.TANH R122, R122 ;  /* 0x0000007a007a7308 */ /* 0x000eec0000002400 */
[----:B------:R-:W-:Y:S02]  /*2990*/  HMMA.16816.F32.BF16 R76, R8, R74, R76 ;  /* 0x0000004a084c723c */ /* 0x000fe4000004184c */
[----:B------:R-:W1:Y:S06]  /*29a0*/  MUFU.TANH R129, R129 ;  /* 0x0000008100817308 */ /* 0x000e6c0000002400 */
[-C--:B------:R-:W-:Y:S02]  /*29b0*/  HMMA.16816.F32.BF16 R64, R32, R50.reuse, R64 ;  /* 0x000000322040723c */ /* 0x080fe40000041840 */
[----:B------:R-:W-:Y:S06]  /*29c0*/  MUFU.TANH R128, R128 ;  /* 0x0000008000807308 */ /* 0x000fec0000002400 */
[----:B------:R-:W-:Y:S02]  /*29d0*/  HMMA.16816.F32.BF16 R44, R24, R50, R44 ;  /* 0x00000032182c723c */ /* 0x000fe4000004182c */
[----:B------:R-:W1:Y:S06]  /*29e0*/  MUFU.TANH R130, R130 ;  /* 0x0000008200827308 */ /* 0x000e6c0000002400 */
[----:B------:R-:W-:Y:S01]  /*29f0*/  HMMA.16816.F32.BF16 R80, R12, R74, R80 ;  /* 0x0000004a0c50723c */ /* 0x000fe20000041850 */
[----:B------:R-:W2:Y:S01]  /*2a00*/  LDSM.16.M88.4 R72, [R251+0x6000] ;  /* 0x00600000fb48783b */ /* 0x000ea20000000200 */
[----:B------:R-:W-:-:S02]  /*2a10*/  FMUL.FTZ R76, R76, c[0x0][0x2ec] ;  /* 0x0000bb004c4c7a20 */ /* 0x000fc40000410000 */
[----:B------:R-:W-:Y:S02]  /*2a20*/  FMUL.FTZ R136, R77, c[0x0][0x2ec] ;  /* 0x0000bb004d887a20 */ /* 0x000fe40000410000 */
[----:B------:R1:W-:Y:S01]  /*2a30*/  MUFU.TANH R135, R76 ;  /* 0x0000004c00877308 */ /* 0x0003e20000002400 */
[----:B------:R-:W-:Y:S01]  /*2a40*/  FMUL.FTZ R137, R78, c[0x0][0x2ec] ;  /* 0x0000bb004e897a20 */ /* 0x000fe20000410000 */
[----:B------:R-:W-:Y:S01]  /*2a50*/  HMMA.16816.F32.BF16 R68, R20, R84, R68 ;  /* 0x000000541444723c */ /* 0x000fe20000041844 */
[----:B------:R-:W-:-:S05]  /*2a60*/  FMUL.FTZ R138, R79, c[0x0][0x2ec] ;  /* 0x0000bb004f8a7a20 */ /* 0x000fca0000410000 */
[----:B------:R-:W1:Y:S02]  /*2a70*/  MUFU.TANH R137, R137 ;  /* 0x0000008900897308 */ /* 0x000e640000002400 */
        /* <DEDUP_REMOVED lines=10> */
[----:B------:R-:W-:Y:S02]  /*2b20*/  MUFU.TANH R132, R81 ;  /* 0x0000005100847308 */ /* 0x000fe40000002400 */
[----:B-1----:R-:W-:Y:S06]  /*2b30*/  HMMA.16816.F32.BF16 R76, R36, R60, RZ ;  /* 0x0000003c244c723c */ /* 0x002fec00000418ff */
[----:B------:R-:W1:Y:S02]  /*2b40*/  MUFU.TANH R133, R82 ;  /* 0x0000005200857308 */ /* 0x000e640000002400 */
[-C--:B------:R-:W-:Y:S06]  /*2b50*/  HMMA.16816.F32.BF16 R68, R12, R56.reuse, R68 ;  /* 0x000000380c44723c */ /* 0x080fec0000041844 */
[----:B------:R1:W-:Y:S02]  /*2b60*/  MUFU.TANH R134, R83 ;  /* 0x0000005300867308 */ /* 0x0003e40000002400 */
[----:B------:R-:W-:Y:S06]  /*2b70*/  HMMA.16816.F32.BF16 R52, R8, R56, R52 ;  /* 0x000000380834723c */ /* 0x000fec0000041834 */
[----:B------:R-:W-:Y:S02]  /*2b80*/  MUFU.TANH R138, R138 ;  /* 0x0000008a008a7308 */ /* 0x000fe40000002400 */
[----:B------:R-:W-:Y:S01]  /*2b90*/  HMMA.16816.F32.BF16 R48, R40, R60, RZ ;  /* 0x0000003c2830723c */ /* 0x000fe200000418ff */
[----:B-1----:R-:W1:Y:S07]  /*2ba0*/  LDSM.16.M88.4 R80, [R182+0x2000] ;  /* 0x00200000b650783b */ /* 0x002e6e0000000200 */
[----:B------:R-:W-:Y:S01]  /*2bb0*/  HMMA.16816.F32.BF16 R64, R12, R58, R64 ;  /* 0x0000003a0c40723c */ /* 0x000fe20000041840 */
[----:B------:R-:W-:-:S02]  /*2bc0*/  FMUL.FTZ R68, R68, c[0x0][0x2ec] ;  /* 0x0000bb0044447a20 */ /* 0x000fc40000410000 */
[----:B------:R-:W-:Y:S02]  /*2bd0*/  FMUL.FTZ R69, R69, c[0x0][0x2ec] ;  /* 0x0000bb0045457a20 */ /* 0x000fe40000410000 */
[----:B------:R-:W-:Y:S01]  /*2be0*/  MUFU.TANH R140, R68 ;  /* 0x00000044008c7308 */ /* 0x000fe20000002400 */
[----:B------:R-:W-:Y:S02]  /*2bf0*/  FMUL.FTZ R141, R70, c[0x0][0x2ec] ;  /* 0x0000bb00468d7a20 */ /* 0x000fe40000410000 */
[----:B------:R-:W-:Y:S01]  /*2c00*/  HMMA.16816.F32.BF16 R44, R8, R58, R44 ;  /* 0x0000003a082c723c */ /* 0x000fe2000004182c */
[----:B------:R-:W-:Y:S02]  /*2c10*/  FMUL.FTZ R52, R52, c[0x0][0x2ec] ;  /* 0x0000bb0034347a20 */ /* 0x000fe40000410000 */
[----:B------:R-:W-:Y:S02]  /*2c20*/  FMUL.FTZ R142, R71, c[0x0][0x2ec] ;  /* 0x0000bb00478e7a20 */ /* 0x000fe40000410000 */
[----:B------:R3:W-:Y:S01]  /*2c30*/  MUFU.TANH R139, R69 ;  /* 0x00000045008b7308 */ /* 0x0007e20000002400 */
[----:B------:R-:W-:-:S02]  /*2c40*/  FMUL.FTZ R144, R53, c[0x0][0x2ec] ;  /* 0x0000bb0035907a20 */ /* 0x000fc40000410000 */
[----:B--2---:R-:W-:Y:S01]  /*2c50*/  HMMA.16816.F32.BF16 R76, R24, R72, R76 ;  /* 0x00000048184c723c */ /* 0x004fe2000004184c */
[----:B------:R-:W-:Y:S02]  /*2c60*/  FMUL.FTZ R221, R54, c[0x0][0x2ec] ;  /* 0x0000bb0036dd7a20 */ /* 0x000fe40000410000 */
[----:B------:R-:W-:Y:S02]  /*2c70*/  FMUL.FTZ R147, R55, c[0x0][0x2ec] ;  /* 0x0000bb0037937a20 */ /* 0x000fe40000410000 */
[----:B------:R2:W-:Y:S03]  /*2c80*/  MUFU.TANH R143, R52 ;  /* 0x00000034008f7308 */ /* 0x0005e60000002400 */
[----:B------:R-:W-:Y:S01]  /*2c90*/  HMMA.16816.F32.BF16 R56, R40, R62, RZ ;  /* 0x0000003e2838723c */ /* 0x000fe200000418ff */
[----:B------:R-:W-:Y:S02]  /*2ca0*/  FMUL.FTZ R64, R64, c[0x0][0x2ec] ;  /* 0x0000bb0040407a20 */ /* 0x000fe40000410000 */
[----:B------:R-:W-:Y:S01]  /*2cb0*/  FMUL.FTZ R145, R65, c[0x0][0x2ec] ;  /* 0x0000bb0041917a20 */ /* 0x000fe20000410000 */
[----:B---3--:R-:W3:Y:S01]  /*2cc0*/  LDSM.16.M88.4 R68, [R198+0x2000] ;  /* 0x00200000c644783b */ /* 0x008ee20000000200 */
[----:B------:R1:W-:Y:S01]  /*2cd0*/  MUFU.TANH R146, R64 ;  /* 0x0000004000927308 */ /* 0x0003e20000002400 */
[----:B------:R-:W-:-:S02]  /*2ce0*/  FMUL.FTZ R148, R66, c[0x0][0x2ec] ;  /* 0x0000bb0042947a20 */ /* 0x000fc40000410000 */
[----:B------:R-:W-:Y:S01]  /*2cf0*/  HMMA.16816.F32.BF16 R48, R32, R72, R48 ;  /* 0x000000482030723c */ /* 0x000fe20000041830 */
[----:B------:R-:W-:Y:S02]  /*2d00*/  FMUL.FTZ R149, R67, c[0x0][0x2ec] ;  /* 0x0000bb0043957a20 */ /* 0x000fe40000410000 */
[----:B------:R-:W-:Y:S01]  /*2d10*/  FMUL.FTZ R44, R44, c[0x0][0x2ec] ;  /* 0x0000bb002c2c7a20 */ /* 0x000fe20000410000 */
[----:B--2---:R-:W2:Y:S01]  /*2d20*/  LDSM.16.M88.4 R52, [R159+0x6800] ;  /* 0x006800009f34783b */ /* 0x004ea20000000200 */
[----:B------:R-:W-:Y:S02]  /*2d30*/  FMUL.FTZ R151, R45, c[0x0][0x2ec] ;  /* 0x0000bb002d977a20 */ /* 0x000fe40000410000 */
[----:B------:R2:W-:Y:S01]  /*2d40*/  MUFU.TANH R240, R44 ;  /* 0x0000002c00f07308 */ /* 0x0005e20000002400 */
[----:B------:R-:W-:Y:S01]  /*2d50*/  HMMA.16816.F32.BF16 R60, R36, R62, RZ ;  /* 0x0000003e243c723c */ /* 0x000fe200000418ff */
[----:B------:R-:W-:Y:S02]  /*2d60*/  FMUL.FTZ R227, R46, c[0x0][0x2ec] ;  /* 0x0000bb002ee37a20 */ /* 0x000fe40000410000 */
[----:B------:R-:W-:Y:S01]  /*2d70*/  FMUL.FTZ R225, R47, c[0x0][0x2ec] ;  /* 0x0000bb002fe17a20 */ /* 0x000fe20000410000 */
[----:B-1----:R-:W1:Y:S03]  /*2d80*/  LDSM.16.M88.4 R64, [R251+0x6800] ;  /* 0x00680000fb40783b */ /* 0x002e660000000200 */
[----:B------:R-:W-:Y:S01]  /*2d90*/  MUFU.TANH R141, R141 ;  /* 0x0000008d008d7308 */ /* 0x000fe20000002400 */
[----:B------:R-:W-:Y:S07]  /*2da0*/  HMMA.16816.F32.BF16 R76, R16, R80, R76 ;  /* 0x00000050104c723c */ /* 0x000fee000004184c */
[----:B------:R-:W-:Y:S01]  /*2db0*/  MUFU.TANH R221, R221 ;  /* 0x000000dd00dd7308 */ /* 0x000fe20000002400 */
[----:B------:R-:W-:Y:S07]  /*2dc0*/  HMMA.16816.F32.BF16 R56, R32, R74, R56 ;  /* 0x0000004a2038723c */ /* 0x000fee0000041838 */
[----:B------:R-:W-:Y:S01]  /*2dd0*/  MUFU.TANH R142, R142 ;  /* 0x0000008e008e7308 */ /* 0x000fe20000002400 */
[----:B------:R-:W-:Y:S07]  /*2de0*/  HMMA.16816.F32.BF16 R48, R20, R80, R48 ;  /* 0x000000501430723c */ /* 0x000fee0000041830 */
[----:B------:R-:W-:Y:S01]  /*2df0*/  MUFU.TANH R144, R144 ;  /* 0x0000009000907308 */ /* 0x000fe20000002400 */
[----:B------:R-:W-:Y:S07]  /*2e00*/  HMMA.16816.F32.BF16 R60, R24, R74, R60 ;  /* 0x0000004a183c723c */ /* 0x000fee000004183c */
[----:B------:R-:W-:Y:S01]  /*2e10*/  MUFU.TANH R147, R147 ;  /* 0x0000009300937308 */ /* 0x000fe20000002400 */
[----:B---3--:R-:W-:Y:S07]  /*2e20*/  HMMA.16816.F32.BF16 R76, R8, R68, R76 ;  /* 0x00000044084c723c */ /* 0x008fee000004184c */
[----:B------:R-:W-:Y:S01]  /*2e30*/  MUFU.TANH R148, R148 ;  /* 0x0000009400947308 */ /* 0x000fe20000002400 */
[----:B--2---:R-:W-:Y:S07]  /*2e40*/  HMMA.16816.F32.BF16 R72, R40, R52, RZ ;  /* 0x000000342848723c */ /* 0x004fee00000418ff */
[----:B------:R-:W-:Y:S01]  /*2e50*/  MUFU.TANH R227, R227 ;  /* 0x000000e300e37308 */ /* 0x000fe20000002400 */
[----:B------:R-:W-:Y:S07]  /*2e60*/  HMMA.16816.F32.BF16 R56, R20, R82, R56 ;  /* 0x000000521438723c */ /* 0x000fee0000041838 */
[----:B------:R-:W-:Y:S01]  /*2e70*/  MUFU.TANH R145, R145 ;  /* 0x0000009100917308 */ /* 0x000fe20000002400 */
[----:B------:R-:W-:Y:S01]  /*2e80*/  HMMA.16816.F32.BF16 R48, R12, R68, R48 ;  /* 0x000000440c30723c */ /* 0x000fe20000041830 */
[----:B------:R-:W-:-:S02]  /*2e90*/  FMUL.FTZ R76, R76, c[0x0][0x2ec] ;  /* 0x0000bb004c4c7a20 */ /* 0x000fc40000410000 */
[----:B------:R-:W-:Y:S02]  /*2ea0*/  FMUL.FTZ R234, R77, c[0x0][0x2ec] ;  /* 0x0000bb004dea7a20 */ /* 0x000fe40000410000 */
[----:B------:R-:W-:Y:S02]  /*2eb0*/  FMUL.FTZ R197, R78, c[0x0][0x2ec] ;  /* 0x0000bb004ec57a20 */ /* 0x000fe40000410000 */
[----:B------:R2:W-:Y:S01]  /*2ec0*/  MUFU.TANH R154, R76 ;  /* 0x0000004c009a7308 */ /* 0x0005e20000002400 */
[----:B------:R-:W-:Y:S01]  /*2ed0*/  HMMA.16816.F32.BF16 R44, R36, R52, RZ ;  /* 0x00000034242c723c */ /* 0x000fe200000418ff */
[----:B------:R-:W-:-:S06]  /*2ee0*/  FMUL.FTZ R157, R79, c[0x0][0x2ec] ;  /* 0x0000bb004f9d7a20 */ /* 0x000fcc0000410000 */
[----:B------:R-:W3:Y:S01]  /*2ef0*/  MUFU.TANH R197, R197 ;  /* 0x000000c500c57308 */ /* 0x000ee20000002400 */
[----:B------:R-:W-:Y:S01]  /*2f00*/  HMMA.16816.F32.BF16 R60, R16, R82, R60 ;  /* 0x00000052103c723c */ /* 0x000fe2000004183c */
[----:B------:R-:W-:Y:S04]  /*2f10*/  LDSM.16.M88.4 R80, [R182+0x3000] ;  /* 0x00300000b650783b */ /* 0x000fe80000000200 */
[----:B--2---:R-:W2:Y:S03]  /*2f20*/  LDSM.16.M88.4 R76, [R159+0x7000] ;  /* 0x007000009f4c783b */ /* 0x004ea60000000200 */
[----:B-1----:R-:W-:Y:S01]  /*2f30*/  HMMA.16816.F32.BF16 R72, R32, R64, R72 ;  /* 0x000000402048723c */ /* 0x002fe20000041848 */
[----:B------:R-:W-:Y:S01]  /*2f40*/  FMUL.FTZ R48, R48, c[0x0][0x2ec] ;  /* 0x0000bb0030307a20 */ /* 0x000fe20000410000 */
[----:B------:R-:W-:Y:S01]  /*2f50*/  MUFU.TANH R234, R234 ;  /* 0x000000ea00ea7308 */ /* 0x000fe20000002400 */
[----:B------:R-:W-:-:S02]  /*2f60*/  FMUL.FTZ R49, R49, c[0x0][0x2ec] ;  /* 0x0000bb0031317a20 */ /* 0x000fc40000410000 */
[----:B------:R-:W-:Y:S02]  /*2f70*/  FMUL.FTZ R153, R50, c[0x0][0x2ec] ;  /* 0x0000bb0032997a20 */ /* 0x000fe40000410000 */
[----:B------:R-:W-:Y:S01]  /*2f80*/  FMUL.FTZ R238, R51, c[0x0][0x2ec] ;  /* 0x0000bb0033ee7a20 */ /* 0x000fe20000410000 */
[----:B------:R-:W-:Y:S02]  /*2f90*/  HMMA.16816.F32.BF16 R56, R12, R70, R56 ;  /* 0x000000460c38723c */ /* 0x000fe40000041838 */
[----:B------:R-:W-:Y:S06]  /*2fa0*/  MUFU.TANH R152, R48 ;  /* 0x0000003000987308 */ /* 0x000fec0000002400 */
[----:B------:R-:W-:Y:S02]  /*2fb0*/  HMMA.16816.F32.BF16 R44, R24, R64, R44 ;  /* 0x00000040182c723c */ /* 0x000fe4000004182c */
[----:B------:R1:W-:Y:S06]  /*2fc0*/  MUFU.TANH R150, R49 ;  /* 0x0000003100967308 */ /* 0x0003ec0000002400 */
[----:B------:R-:W-:Y:S02]  /*2fd0*/  HMMA.16816.F32.BF16 R60, R8, R70, R60 ;  /* 0x00000046083c723c */ /* 0x000fe4000004183c */
[----:B------:R-:W2:Y:S06]  /*2fe0*/  MUFU.TANH R153, R153 ;  /* 0x0000009900997308 */ /* 0x000eac0000002400 */
[----:B------:R-:W-:Y:S01]  /*2ff0*/  HMMA.16816.F32.BF16 R68, R40, R54, RZ ;  /* 0x000000362844723c */ /* 0x000fe200000418ff */
[----:B------:R-:W-:Y:S01]  /*3000*/  FMUL.FTZ R56, R56, c[0x0][0x2ec] ;  /* 0x0000bb0038387a20 */ /* 0x000fe20000410000 */
[----:B-1----:R-:W1:Y:S01]  /*3010*/  LDSM.16.M88.4 R48, [R198+0x2800] ;  /* 0x00280000c630783b */ /* 0x002e620000000200 */
[----:B------:R-:W-:Y:S01]  /*3020*/  FMUL.FTZ R155, R57, c[0x0][0x2ec] ;  /* 0x0000bb00399b7a20 */ /* 0x000fe20000410000 */
[----:B------:R-:W-:Y:S01]  /*3030*/  MUFU.TANH R238, R238 ;  /* 0x000000ee00ee7308 */ /* 0x000fe20000002400 */
[----:B------:R-:W-:-:S03]  /*3040*/  FMUL.FTZ R236, R59, c[0x0][0x2ec] ;  /* 0x0000bb003bec7a20 */ /* 0x000fc60000410000 */
[----:B------:R-:W-:Y:S04]  /*3050*/  HMMA.16816.F32.BF16 R52, R36, R54, RZ ;  /* 0x000000362434723c */ /* 0x000fe800000418ff */
[----:B------:R2:W-:Y:S04]  /*3060*/  MUFU.TANH R156, R56 ;  /* 0x00000038009c7308 */ /* 0x0005e80000002400 */
[----:B------:R-:W-:Y:S01]  /*3070*/  HMMA.16816.F32.BF16 R72, R20, R84, R72 ;  /* 0x000000541448723c */ /* 0x000fe20000041848 */
[----:B------:R-:W-:Y:S02]  /*3080*/  FMUL.FTZ R60, R60, c[0x0][0x2ec] ;  /* 0x0000bb003c3c7a20 */ /* 0x000fe40000410000 */
[----:B------:R-:W-:Y:S01]  /*3090*/  FMUL.FTZ R222, R61, c[0x0][0x2ec] ;  /* 0x0000bb003dde7a20 */ /* 0x000fe20000410000 */
[----:B------:R-:W1:Y:S01]  /*30a0*/  MUFU.TANH R157, R157 ;  /* 0x0000009d009d7308 */ /* 0x000e620000002400 */
[----:B------:R-:W-:-:S03]  /*30b0*/  FMUL.FTZ R158, R62, c[0x0][0x2ec] ;  /* 0x0000bb003e9e7a20 */ /* 0x000fc60000410000 */
[----:B------:R-:W-:Y:S04]  /*30c0*/  HMMA.16816.F32.BF16 R44, R16, R84, R44 ;  /* 0x00000054102c723c */ /* 0x000fe8000004182c */
[----:B------:R1:W-:Y:S03]  /*30d0*/  MUFU.TANH R230, R60 ;  /* 0x0000003c00e67308 */ /* 0x0003e60000002400 */
[----:B------:R-:W-:Y:S01]  /*30e0*/  FMUL.FTZ R84, R58, c[0x0][0x2ec] ;  /* 0x0000bb003a547a20 */ /* 0x000fe20000410000 */
[----:B------:R-:W-:Y:S01]  /*30f0*/  HMMA.16816.F32.BF16 R68, R32, R66, R68 ;  /* 0x000000422044723c */ /* 0x000fe20000041844 */
[----:B--2---:R-:W2:Y:S01]  /*3100*/  LDSM.16.M88.4 R56, [R251+0x7000] ;  /* 0x00700000fb38783b */ /* 0x004ea20000000200 */
[----:B------:R-:W-:-:S02]  /*3110*/  FMUL.FTZ R85, R63, c[0x0][0x2ec] ;  /* 0x0000bb003f557a20 */ /* 0x000fc40000410000 */
[----:B------:R-:W1:Y:S04]  /*3120*/  MUFU.TANH R158, R158 ;  /* 0x0000009e009e7308 */ /* 0x000e680000002400 */
[----:B------:R-:W-:Y:S04]  /*3130*/  HMMA.16816.F32.BF16 R52, R24, R66, R52 ;  /* 0x000000421834723c */ /* 0x000fe80000041834 */
[----:B------:R-:W2:Y:S04]  /*3140*/  MUFU.TANH R84, R84 ;  /* 0x0000005400547308 */ /* 0x000ea80000002400 */
[----:B------:R-:W-:Y:S04]  /*3150*/  HMMA.16816.F32.BF16 R64, R40, R76, RZ ;  /* 0x0000004c2840723c */ /* 0x000fe800000418ff */
[----:B------:R-:W-:Y:S04]  /*3160*/  MUFU.TANH R155, R155 ;  /* 0x0000009b009b7308 */ /* 0x000fe80000002400 */
[----:B-1----:R-:W-:Y:S04]  /*3170*/  HMMA.16816.F32.BF16 R72, R12, R48, R72 ;  /* 0x000000300c48723c */ /* 0x002fe80000041848 */
[----:B------:R-:W-:Y:S04]  /*3180*/  MUFU.TANH R236, R236 ;  /* 0x000000ec00ec7308 */ /* 0x000fe80000002400 */
[----:B------:R-:W-:Y:S04]  /*3190*/  HMMA.16816.F32.BF16 R60, R36, R76, RZ ;  /* 0x0000004c243c723c */ /* 0x000fe800000418ff */
[----:B------:R-:W-:Y:S04]  /*31a0*/  MUFU.TANH R222, R222 ;  /* 0x000000de00de7308 */ /* 0x000fe80000002400 */
[----:B------:R-:W-:Y:S04]  /*31b0*/  HMMA.16816.F32.BF16 R44, R8, R48, R44 ;  /* 0x00000030082c723c */ /* 0x000fe8000004182c */
[----:B------:R-:W1:Y:S04]  /*31c0*/  MUFU.TANH R85, R85 ;  /* 0x0000005500557308 */ /* 0x000e680000002400 */
[----:B--2---:R-:W-:Y:S01]  /*31d0*/  HMMA.16816.F32.BF16 R64, R32, R56, R64 ;  /* 0x000000382040723c */ /* 0x004fe20000041840 */
[----:B------:R-:W-:-:S02]  /*31e0*/  FMUL.FTZ R72, R72, c[0x0][0x2ec] ;  /* 0x0000bb0048487a20 */ /* 0x000fc40000410000 */
[----:B------:R-:W-:Y:S01]  /*31f0*/  FMUL.FTZ R73, R73, c[0x0][0x2ec] ;  /* 0x0000bb0049497a20 */ /* 0x000fe20000410000 */
[----:B------:R-:W-:Y:S01]  /*3200*/  MUFU.TANH R149, R149 ;  /* 0x0000009500957308 */ /* 0x000fe20000002400 */
[----:B------:R-:W-:Y:S02]  /*3210*/  FMUL.FTZ R228, R74, c[0x0][0x2ec] ;  /* 0x0000bb004ae47a20 */ /* 0x000fe40000410000 */
[----:B------:R-:W-:Y:S01]  /*3220*/  FMUL.FTZ R226, R75, c[0x0][0x2ec] ;  /* 0x0000bb004be27a20 */ /* 0x000fe20000410000 */
[-C--:B------:R-:W-:Y:S04]  /*3230*/  HMMA.16816.F32.BF16 R68, R20, R86.reuse, R68 ;  /* 0x000000561444723c */ /* 0x080fe80000041844 */
[----:B------:R-:W-:Y:S04]  /*3240*/  MUFU.TANH R219, R72 ;  /* 0x0000004800db7308 */ /* 0x000fe80000002400 */
[----:B------:R-:W-:Y:S01]  /*3250*/  HMMA.16816.F32.BF16 R52, R16, R86, R52 ;  /* 0x000000561034723c */ /* 0x000fe20000041834 */
[----:B------:R-:W-:-:S02]  /*3260*/  FMUL.FTZ R44, R44, c[0x0][0x2ec] ;  /* 0x0000bb002c2c7a20 */ /* 0x000fc40000410000 */
[----:B------:R-:W-:Y:S01]  /*3270*/  FMUL.FTZ R206, R45, c[0x0][0x2ec] ;  /* 0x0000bb002dce7a20 */ /* 0x000fe20000410000 */
[----:B------:R2:W-:Y:S03]  /*3280*/  MUFU.TANH R217, R73 ;  /* 0x0000004900d97308 */ /* 0x0005e60000002400 */
[----:B------:R-:W-:Y:S01]  /*3290*/  FMUL.FTZ R86, R46, c[0x0][0x2ec] ;  /* 0x0000bb002e567a20 */ /* 0x000fe20000410000 */
[----:B------:R-:W-:Y:S01]  /*32a0*/  HMMA.16816.F32.BF16 R64, R20, R80, R64 ;  /* 0x000000501440723c */ /* 0x000fe20000041840 */
[----:B------:R-:W-:-:S03]  /*32b0*/  FMUL.FTZ R87, R47, c[0x0][0x2ec] ;  /* 0x0000bb002f577a20 */ /* 0x000fc60000410000 */
[----:B------:R1:W-:Y:S04]  /*32c0*/  MUFU.TANH R208, R44 ;  /* 0x0000002c00d07308 */ /* 0x0003e80000002400 */
[----:B------:R-:W-:Y:S04]  /*32d0*/  HMMA.16816.F32.BF16 R68, R12, R50, R68 ;  /* 0x000000320c44723c */ /* 0x000fe80000041844 */
[----:B------:R-:W-:Y:S04]  /*32e0*/  MUFU.TANH R228, R228 ;  /* 0x000000e400e47308 */ /* 0x000fe80000002400 */
[----:B--2---:R-:W-:Y:S01]  /*32f0*/  HMMA.16816.F32.BF16 R72, R24, R56, R60 ;  /* 0x000000381848723c */ /* 0x004fe2000004183c */
[----:B------:R-:W2:Y:S03]  /*3300*/  LDSM.16.M88.4 R60, [R198+0x3000] ;  /* 0x00300000c63c783b */ /* 0x000ea60000000200 */
[----:B------:R-:W2:Y:S04]  /*3310*/  MUFU.TANH R86, R86 ;  /* 0x0000005600567308 */ /* 0x000ea80000002400 */
[-C--:B-1----:R-:W-:Y:S04]  /*3320*/  HMMA.16816.F32.BF16 R44, R36, R78.reuse, RZ ;  /* 0x0000004e242c723c */ /* 0x082fe800000418ff */
[----:B------:R-:W-:Y:S04]  /*3330*/  MUFU.TANH R151, R151 ;  /* 0x0000009700977308 */ /* 0x000fe80000002400 */
[----:B------:R-:W-:Y:S01]  /*3340*/  HMMA.16816.F32.BF16 R76, R40, R78, RZ ;  /* 0x0000004e284c723c */ /* 0x000fe200000418ff */
[----:B------:R-:W-:-:S02]  /*3350*/  FMUL.FTZ R69, R69, c[0x0][0x2ec] ;  /* 0x0000bb0045457a20 */ /* 0x000fc40000410000 */
[----:B------:R-:W-:Y:S01]  /*3360*/  FMUL.FTZ R68, R68, c[0x0][0x2ec] ;  /* 0x0000bb0044447a20 */ /* 0x000fe20000410000 */
[----:B------:R-:W1:Y:S01]  /*3370*/  MUFU.TANH R225, R225 ;  /* 0x000000e100e17308 */ /* 0x000e620000002400 */
[----:B------:R-:W-:Y:S02]  /*3380*/  FMUL.FTZ R70, R70, c[0x0][0x2ec] ;  /* 0x0000bb0046467a20 */ /* 0x000fe40000410000 */
[----:B------:R-:W-:Y:S01]  /*3390*/  FMUL.FTZ R71, R71, c[0x0][0x2ec] ;  /* 0x0000bb0047477a20 */ /* 0x000fe20000410000 */
[----:B------:R-:W-:Y:S01]  /*33a0*/  HMMA.16816.F32.BF16 R52, R8, R50, R52 ;  /* 0x000000320834723c */ /* 0x000fe20000041834 */
[----:B------:R1:W1:Y:S03]  /*33b0*/  LDSM.16.M88.4 R48, [R159+0x7800] ;  /* 0x007800009f30783b */ /* 0x0002660000000200 */
[----:B------:R2:W-:Y:S04]  /*33c0*/  MUFU.TANH R213, R69 ;  /* 0x0000004500d57308 */ /* 0x0005e80000002400 */
[-C--:B------:R-:W-:Y:S04]  /*33d0*/  HMMA.16816.F32.BF16 R44, R24, R58.reuse, R44 ;  /* 0x0000003a182c723c */ /* 0x080fe8000004182c */
[----:B------:R-:W-:Y:S04]  /*33e0*/  MUFU.TANH R215, R68 ;  /* 0x0000004400d77308 */ /* 0x000fe80000002400 */
[----:B------:R-:W-:Y:S01]  /*33f0*/  HMMA.16816.F32.BF16 R76, R32, R58, R76 ;  /* 0x0000003a204c723c */ /* 0x000fe2000004184c */
[----:B------:R-:W3:Y:S01]  /*3400*/  LDSM.16.M88.4 R56, [R251+0x7800] ;  /* 0x00780000fb38783b */ /* 0x000ee20000000200 */
[----:B--2---:R-:W-:-:S02]  /*3410*/  IADD3 R69, R91, 0x8, RZ ;  /* 0x000000085b457810 */ /* 0x004fc40007ffe0ff */
[----:B------:R-:W-:Y:S04]  /*3420*/  MUFU.TANH R224, R70 ;  /* 0x0000004600e07308 */ /* 0x000fe80000002400 */
[----:B------:R-:W-:Y:S01]  /*3430*/  HMMA.16816.F32.BF16 R64, R12, R60, R64 ;  /* 0x0000003c0c40723c */ /* 0x000fe20000041840 */
[----:B------:R-:W-:Y:S01]  /*3440*/  FMUL.FTZ R52, R52, c[0x0][0x2ec] ;  /* 0x0000bb0034347a20 */ /* 0x000fe20000410000 */
[-C--:B------:R-:W-:Y:S01]  /*3450*/  ISETP.GE.AND P2, PT, R69, R90.reuse, PT ;  /* 0x0000005a4500720c */ /* 0x080fe20003f46270 */
[----:B------:R-:W-:Y:S01]  /*3460*/  FMUL.FTZ R169, R53, c[0x0][0x2ec] ;  /* 0x0000bb0035a97a20 */ /* 0x000fe20000410000 */
[----:B------:R-:W-:Y:S01]  /*3470*/  IADD3 R69, R91, 0x10, RZ ;  /* 0x000000105b457810 */ /* 0x000fe20007ffe0ff */
[----:B------:R2:W-:Y:S01]  /*3480*/  MUFU.TANH R204, R52 ;  /* 0x0000003400cc7308 */ /* 0x0005e20000002400 */
[----:B------:R-:W-:Y:S01]  /*3490*/  FMUL.FTZ R172, R54, c[0x0][0x2ec] ;  /* 0x0000bb0036ac7a20 */ /* 0x000fe20000410000 */
[----:B------:R-:W-:Y:S01]  /*34a0*/  FSEL R92, R2, -INF , !P2 ;  /* 0xff800000025c7808 */ /* 0x000fe20005000000 */
[----:B------:R-:W-:Y:S01]  /*34b0*/  HMMA.16816.F32.BF16 R72, R16, R80, R72 ;  /* 0x000000501048723c */ /* 0x000fe20000041848 */
[----:B------:R-:W-:Y:S01]  /*34c0*/  FMUL.FTZ R173, R55, c[0x0][0x2ec] ;  /* 0x0000bb0037ad7a20 */ /* 0x000fe20000410000 */
[----:B------:R-:W-:-:S02]  /*34d0*/  ISETP.GE.AND P1, PT, R69, R90, PT ;  /* 0x0000005a4500720c */ /* 0x000fc40003f26270 */
[----:B----4-:R-:W-:Y:S01]  /*34e0*/  FSEL R163, R106, -INF , !P2 ;  /* 0xff8000006aa37808 */ /* 0x010fe20005000000 */
[----:B------:R4:W-:Y:S01]  /*34f0*/  MUFU.TANH R220, R71 ;  /* 0x0000004700dc7308 */ /* 0x0009e20000002400 */
[----:B------:R-:W-:Y:S02]  /*3500*/  FSEL R2, R94, -INF , !P2 ;  /* 0xff8000005e027808 */ /* 0x000fe40005000000 */
[----:B------:R-:W-:Y:S01]  /*3510*/  HMMA.16816.F32.BF16 R76, R20, R82, R76 ;  /* 0x00000052144c723c */ /* 0x000fe2000004184c */
[----:B------:R-:W-:Y:S02]  /*3520*/  FSEL R80, R100, -INF , !P4 ;  /* 0xff80000064507808 */ /* 0x000fe40006000000 */
[----:B------:R-:W-:Y:S02]  /*3530*/  FSEL R81, R104, -INF , !P4 ;  /* 0xff80000068517808 */ /* 0x000fe40006000000 */
[----:B------:R-:W-:Y:S01]  /*3540*/  FSEL R171, R96, -INF , !P2 ;  /* 0xff80000060ab7808 */ /* 0x000fe20005000000 */
[----:B------:R-:W-:Y:S01]  /*3550*/  MUFU.TANH R226, R226 ;  /* 0x000000e200e27308 */ /* 0x000fe20000002400 */
[----:B-1----:R-:W-:Y:S01]  /*3560*/  FSEL R159, R113, -INF , !P1 ;  /* 0xff800000719f7808 */ /* 0x002fe20004800000 */
[----:B------:R-:W-:Y:S01]  /*3570*/  FMUL.FTZ R209, R65, c[0x0][0x2ec] ;  /* 0x0000bb0041d17a20 */ /* 0x000fe20000410000 */
[----:B------:R-:W-:Y:S01]  /*3580*/  IADD3 R65, R91, 0x9, RZ ;  /* 0x000000095b417810 */ /* 0x000fe20007ffe0ff */
[----:B------:R-:W-:Y:S01]  /*3590*/  FMUL.FTZ R64, R64, c[0x0][0x2ec] ;  /* 0x0000bb0040407a20 */ /* 0x000fe20000410000 */
[C---:B--2---:R-:W-:Y:S01]  /*35a0*/  HMMA.16816.F32.BF16 R52, R40.reuse, R48, RZ ;  /* 0x000000302834723c */ /* 0x044fe200000418ff */
[----:B------:R-:W-:Y:S01]  /*35b0*/  FMUL.FTZ R218, R66, c[0x0][0x2ec] ;  /* 0x0000bb0042da7a20 */ /* 0x000fe20000410000 */
[-C--:B------:R-:W-:Y:S01]  /*35c0*/  ISETP.GE.AND P0, PT, R65, R90.reuse, PT ;  /* 0x0000005a4100720c */ /* 0x080fe20003f06270 */
[----:B------:R1:W-:Y:S01]  /*35d0*/  MUFU.TANH R211, R64 ;  /* 0x0000004000d37308 */ /* 0x0003e20000002400 */
[----:B------:R-:W-:Y:S01]  /*35e0*/  IADD3 R65, R91, 0x11, RZ ;  /* 0x000000115b417810 */ /* 0x000fe20007ffe0ff */
[----:B------:R-:W-:Y:S01]  /*35f0*/  FMUL.FTZ R216, R67, c[0x0][0x2ec] ;  /* 0x0000bb0043d87a20 */ /* 0x000fe20000410000 */
[----:B----4-:R-:W2:Y:S01]  /*3600*/  LDSM.16.M88.4 R68, [R182+0x3800] ;  /* 0x00380000b644783b */ /* 0x010ea20000000200 */
[----:B------:R-:W-:Y:S01]  /*3610*/  FSEL R170, R0, -INF , !P0 ;  /* 0xff80000000aa7808 */ /* 0x000fe20004000000 */
[----:B------:R-:W-:Y:S01]  /*3620*/  HMMA.16816.F32.BF16 R40, R40, R50, RZ ;  /* 0x000000322828723c */ /* 0x000fe200000418ff */
[----:B------:R-:W-:-:S02]  /*3630*/  ISETP.GE.AND P6, PT, R65, R90, PT ;  /* 0x0000005a4100720c */ /* 0x000fc40003fc6270 */
[----:B------:R-:W-:Y:S01]  /*3640*/  FSEL R165, R105, -INF , !P0 ;  /* 0xff80000069a57808 */ /* 0x000fe20004000000 */
[----:B------:R-:W-:Y:S01]  /*3650*/  MUFU.TANH R206, R206 ;  /* 0x000000ce00ce7308 */ /* 0x000fe20000002400 */
[----:B------:R-:W-:Y:S02]  /*3660*/  FSEL R0, R93, -INF , !P0 ;  /* 0xff8000005d007808 */ /* 0x000fe40004000000 */
[----:B------:R-:W-:Y:S01]  /*3670*/  FSEL R175, R95, -INF , !P0 ;  /* 0xff8000005faf7808 */ /* 0x000fe20004000000 */
[----:B------:R-:W-:Y:S01]  /*3680*/  HMMA.16816.F32.BF16 R44, R16, R82, R44 ;  /* 0x00000052102c723c */ /* 0x000fe2000004182c */
[----:B------:R-:W-:Y:S02]  /*3690*/  FSEL R162, R111, -INF , !P1 ;  /* 0xff8000006fa27808 */ /* 0x000fe40004800000 */
[----:B------:R-:W-:Y:S01]  /*36a0*/  FSEL R174, R109, -INF , !P1 ;  /* 0xff8000006dae7808 */ /* 0x000fe20004800000 */
[----:B------:R-:W4:Y:S01]  /*36b0*/  MUFU.TANH R87, R87 ;  /* 0x0000005700577308 */ /* 0x000f220000002400 */
[----:B------:R-:W-:-:S02]  /*36c0*/  FSEL R179, R107, -INF , !P1 ;  /* 0xff8000006bb37808 */ /* 0x000fc40004800000 */
[----:B------:R-:W-:Y:S01]  /*36d0*/  FSEL R82, R102, -INF , !P4 ;  /* 0xff80000066527808 */ /* 0x000fe20006000000 */
[C---:B-1----:R-:W-:Y:S01]  /*36e0*/  HMMA.16816.F32.BF16 R64, R36.reuse, R48, RZ ;  /* 0x000000302440723c */ /* 0x042fe200000418ff */
[----:B------:R-:W-:Y:S02]  /*36f0*/  FSEL R177, R114, -INF , !P6 ;  /* 0xff80000072b17808 */ /* 0x000fe40007000000 */
[----:B-----5:R-:W-:Y:S01]  /*3700*/  FSEL R166, R112, -INF , !P6 ;  /* 0xff80000070a67808 */ /* 0x020fe20007000000 */
[----:B------:R-:W1:Y:S01]  /*3710*/  MUFU.TANH R172, R172 ;  /* 0x000000ac00ac7308 */ /* 0x000e620000002400 */
[----:B------:R-:W-:Y:S02]  /*3720*/  FSEL R114, R110, -INF , !P6 ;  /* 0xff8000006e727808 */ /* 0x000fe40007000000 */
[----:B------:R-:W-:Y:S01]  /*3730*/  IADD3 R49, R91, 0x20, RZ ;  /* 0x000000205b317810 */ /* 0x000fe20007ffe0ff */
[----:B------:R-:W-:Y:S01]  /*3740*/  HMMA.16816.F32.BF16 R36, R36, R50, RZ ;  /* 0x000000322424723c */ /* 0x000fe200000418ff */
[----:B------:R-:W-:-:S03]  /*3750*/  FSEL R181, R108, -INF , !P6 ;  /* 0xff8000006cb57808 */ /* 0x000fc60007000000 */
[----:B------:R-:W-:Y:S03]  /*3760*/  MUFU.TANH R169, R169 ;  /* 0x000000a900a97308 */ /* 0x000fe60000002400 */
[C---:B------:R-:W-:Y:S01]  /*3770*/  IADD3 R51, R91.reuse, 0x39, RZ ;  /* 0x000000395b337810 */ /* 0x040fe20007ffe0ff */
[----:B------:R-:W-:Y:S04]  /*3780*/  HMMA.16816.F32.BF16 R72, R8, R60, R72 ;  /* 0x0000003c0848723c */ /* 0x000fe80000041848 */
[----:B------:R-:W5:Y:S03]  /*3790*/  MUFU.TANH R173, R173 ;  /* 0x000000ad00ad7308 */ /* 0x000f660000002400 */
[----:B------:R-:W-:Y:S01]  /*37a0*/  IADD3 R61, R91, 0x1, RZ ;  /* 0x000000015b3d7810 */ /* 0x000fe20007ffe0ff */
[----:B---3--:R-:W-:Y:S03]  /*37b0*/  HMMA.16816.F32.BF16 R52, R32, R56, R52 ;  /* 0x000000382034723c */ /* 0x008fe60000041834 */
[----:B------:R-:W-:Y:S01]  /*37c0*/  ISETP.GE.AND P3, PT, R61, R90, PT ;  /* 0x0000005a3d00720c */ /* 0x000fe20003f66270 */
[----:B------:R-:W-:Y:S01]  /*37d0*/  MUFU.TANH R218, R218 ;  /* 0x000000da00da7308 */ /* 0x000fe20000002400 */
[----:B------:R-:W-:-:S02]  /*37e0*/  IADD3 R61, R91, 0x18, RZ ;  /* 0x000000185b3d7810 */ /* 0x000fc40007ffe0ff */
[----:B------:R-:W-:Y:S01]  /*37f0*/  FSEL R160, R97, -INF , !P3 ;  /* 0xff80000061a07808 */ /* 0x000fe20005800000 */
[----:B------:R-:W-:Y:S01]  /*3800*/  HMMA.16816.F32.BF16 R64, R24, R56, R64 ;  /* 0x000000381840723c */ /* 0x000fe20000041840 */
[-C--:B------:R-:W-:Y:S02]  /*3810*/  ISETP.GE.AND P5, PT, R61, R90.reuse, PT ;  /* 0x0000005a3d00720c */ /* 0x080fe40003fa6270 */
[----:B------:R-:W-:Y:S01]  /*3820*/  IADD3 R61, R91, 0x19, RZ ;  /* 0x000000195b3d7810 */ /* 0x000fe20007ffe0ff */
[----:B------:R-:W-:Y:S01]  /*3830*/  MUFU.TANH R209, R209 ;  /* 0x000000d100d17308 */ /* 0x000fe20000002400 */
[----:B------:R-:W-:Y:S02]  /*3840*/  FSEL R83, R99, -INF , !P3 ;  /* 0xff80000063537808 */ /* 0x000fe40005800000 */
[----:B------:R-:W-:Y:S01]  /*3850*/  FSEL R164, R101, -INF , !P3 ;  /* 0xff80000065a47808 */ /* 0x000fe20005800000 */
[----:B------:R-:W-:Y:S01]  /*3860*/  HMMA.16816.F32.BF16 R32, R32, R58, R40 ;  /* 0x0000003a2020723c */ /* 0x000fe20000041828 */
[----:B------:R-:W-:Y:S01]  /*3870*/  FSEL R167, R103, -INF , !P3 ;  /* 0xff80000067a77808 */ /* 0x000fe20005800000 */
[----:B------:R-:W-:Y:S01]  /*3880*/  FMUL.FTZ R74, R74, c[0x0][0x2ec] ;  /* 0x0000bb004a4a7a20 */ /* 0x000fe20000410000 */
[-C--:B------:R-:W-:Y:S01]  /*3890*/  ISETP.GE.AND P4, PT, R61, R90.reuse, PT ;  /* 0x0000005a3d00720c */ /* 0x080fe20003f86270 */
[----:B------:R-:W-:Y:S01]  /*38a0*/  FMUL.FTZ R75, R75, c[0x0][0x2ec] ;  /* 0x0000bb004b4b7a20 */ /* 0x000fe20000410000 */
[-C--:B------:R-:W-:Y:S01]  /*38b0*/  ISETP.GE.AND P3, PT, R49, R90.reuse, PT ;  /* 0x0000005a3100720c */ /* 0x080fe20003f66270 */
[----:B------:R-:W-:Y:S01]  /*38c0*/  MUFU.TANH R56, R74 ;  /* 0x0000004a00387308 */ /* 0x000fe20000002400 */
[----:B------:R-:W-:Y:S01]  /*38d0*/  IADD3 R49, R91, 0x21, RZ ;  /* 0x000000215b317810 */ /* 0x000fe20007ffe0ff */
[-C--:B------:R-:W-:Y:S01]  /*38e0*/  HMMA.16816.F32.BF16 R76, R12, R62.reuse, R76 ;  /* 0x0000003e0c4c723c */ /* 0x080fe2000004184c */
[----:B------:R-:W-:Y:S01]  /*38f0*/  FSEL R57, R121, -INF , !P5 ;  /* 0xff80000079397808 */ /* 0x000fe20006800000 */
[----:B------:R-:W-:Y:S01]  /*3900*/  FMUL.FTZ R72, R72, c[0x0][0x2ec] ;  /* 0x0000bb0048487a20 */ /* 0x000fe20000410000 */
[-C--:B------:R-:W-:Y:S01]  /*3910*/  ISETP.GE.AND P2, PT, R49, R90.reuse, PT ;  /* 0x0000005a3100720c */ /* 0x080fe20003f46270 */
[----:B------:R-:W-:Y:S01]  /*3920*/  FMUL.FTZ R73, R73, c[0x0][0x2ec] ;  /* 0x0000bb0049497a20 */ /* 0x000fe20000410000 */
[----:B------:R-:W-:Y:S01]  /*3930*/  IADD3 R49, R91, 0x28, RZ ;  /* 0x000000285b317810 */ /* 0x000fe20007ffe0ff */
[----:B------:R-:W3:Y:S01]  /*3940*/  MUFU.TANH R94, R75 ;  /* 0x0000004b005e7308 */ /* 0x000ee20000002400 */
[----:B------:R-:W-:Y:S01]  /*3950*/  FSEL R168, R119, -INF , !P5 ;  /* 0xff80000077a87808 */ /* 0x000fe20006800000 */
[----:B------:R-:W-:Y:S01]  /*3960*/  HMMA.16816.F32.BF16 R60, R8, R62, R44 ;  /* 0x0000003e083c723c */ /* 0x000fe2000004182c */
[----:B------:R-:W1:Y:S01]  /*3970*/  LDSM.16.M88.4 R44, [R198+0x3800] ;  /* 0x00380000c62c783b */ /* 0x000e620000000200 */
[----:B------:R-:W-:Y:S01]  /*3980*/  ISETP.GE.AND P0, PT, R49, R90, PT ;  /* 0x0000005a3100720c */ /* 0x000fe20003f06270 */
[----:B------:R-:W-:-:S04]  /*3990*/  DEPBAR.LE SB0, 0x0 ;  /* 0x000080000000791a */ /* 0x000fc80000000000 */
[----:B------:R-:W-:Y:S01]  /*39a0*/  IADD3 R49, R91, 0x29, RZ ;  /* 0x000000295b317810 */ /* 0x000fe20007ffe0ff */
[----:B------:R-:W-:Y:S01]  /*39b0*/  HMMA.16816.F32.BF16 R36, R24, R58, R36 ;  /* 0x0000003a1824723c */ /* 0x000fe20000041824 */
[----:B------:R-:W-:Y:S01]  /*39c0*/  FSEL R176, R117, -INF , !P5 ;  /* 0xff80000075b07808 */ /* 0x000fe20006800000 */
[----:B------:R-:W1:Y:S01]  /*39d0*/  MUFU.TANH R98, R72 ;  /* 0x0000004800627308 */ /* 0x000e620000002400 */
[-C--:B------:R-:W-:Y:S02]  /*39e0*/  ISETP.GE.AND P1, PT, R49, R90.reuse, PT ;  /* 0x0000005a3100720c */ /* 0x080fe40003f26270 */
[----:B------:R-:W-:Y:S02]  /*39f0*/  IADD3 R49, R91, 0x30, RZ ;  /* 0x000000305b317810 */ /* 0x000fe40007ffe0ff */
[----:B------:R-:W-:Y:S01]  /*3a00*/  FSEL R183, R115, -INF , !P5 ;  /* 0xff80000073b77808 */ /* 0x000fe20006800000 */
[-C--:B--2---:R-:W-:Y:S01]  /*3a10*/  HMMA.16816.F32.BF16 R52, R20, R68.reuse, R52 ;  /* 0x000000441434723c */ /* 0x084fe20000041834 */
[-C--:B------:R-:W-:Y:S01]  /*3a20*/  ISETP.GE.AND P6, PT, R49, R90.reuse, PT ;  /* 0x0000005a3100720c */ /* 0x080fe20003fc6270 */
[----:B------:R-:W-:Y:S01]  /*3a30*/  FMUL.FTZ R77, R77, c[0x0][0x2ec] ;  /* 0x0000bb004d4d7a20 */ /* 0x000fe20000410000 */
[----:B------:R-:W-:Y:S01]  /*3a40*/  IADD3 R49, R91, 0x31, RZ ;  /* 0x000000315b317810 */ /* 0x000fe20007ffe0ff */
[----:B------:R-:W-:Y:S01]  /*3a50*/  FMUL.FTZ R214, R78, c[0x0][0x2ec] ;  /* 0x0000bb004ed67a20 */ /* 0x000fe20000410000 */
[----:B------:R-:W-:Y:S01]  /*3a60*/  FSEL R78, R120, -INF , !P4 ;  /* 0xff800000784e7808 */ /* 0x000fe20006000000 */
[----:B------:R-:W-:Y:S01]  /*3a70*/  FMUL.FTZ R212, R79, c[0x0][0x2ec] ;  /* 0x0000bb004fd47a20 */ /* 0x000fe20000410000 */
[-C--:B------:R-:W-:Y:S01]  /*3a80*/  ISETP.GE.AND P5, PT, R49, R90.reuse, PT ;  /* 0x0000005a3100720c */ /* 0x080fe20003fa6270 */
[----:B------:R-:W-:Y:S01]  /*3a90*/  HMMA.16816.F32.BF16 R64, R16, R68, R64 ;  /* 0x000000441040723c */ /* 0x000fe20000041840 */
[----:B------:R-:W-:Y:S01]  /*3aa0*/  IADD3 R49, R91, 0x38, RZ ;  /* 0x000000385b317810 */ /* 0x000fe20007ffe0ff */
[----:B------:R2:W-:Y:S01]  /*3ab0*/  MUFU.TANH R205, R77 ;  /* 0x0000004d00cd7308 */ /* 0x0005e20000002400 */
[----:B------:R-:W-:Y:S01]  /*3ac0*/  FSEL R79, R122, -INF , !P4 ;  /* 0xff8000007a4f7808 */ /* 0x000fe20006000000 */
[----:B------:R-:W-:Y:S01]  /*3ad0*/  FMUL.FTZ R61, R61, c[0x0][0x2ec] ;  /* 0x0000bb003d3d7a20 */ /* 0x000fe20000410000 */
[----:B------:R-:W-:Y:S01]  /*3ae0*/  FSEL R178, R118, -INF , !P4 ;  /* 0xff80000076b27808 */ /* 0x000fe20006000000 */
[----:B------:R-:W-:Y:S01]  /*3af0*/  FMUL.FTZ R76, R76, c[0x0][0x2ec] ;  /* 0x0000bb004c4c7a20 */ /* 0x000fe20000410000 */
[----:B------:R-:W-:Y:S01]  /*3b00*/  FSEL R185, R116, -INF , !P4 ;  /* 0xff80000074b97808 */ /* 0x000fe20006000000 */
[-C--:B------:R-:W-:Y:S01]  /*3b10*/  HMMA.16816.F32.BF16 R32, R20, R70.reuse, R32 ;  /* 0x000000461420723c */ /* 0x080fe20000041820 */
[-C--:B------:R-:W-:Y:S01]  /*3b20*/  ISETP.GE.AND P4, PT, R49, R90.reuse, PT ;  /* 0x0000005a3100720c */ /* 0x080fe20003f86270 */
[----:B------:R3:W-:Y:S01]  /*3b30*/  MUFU.TANH R122, R61 ;  /* 0x0000003d007a7308 */ /* 0x0007e20000002400 */
[----:B------:R-:W-:Y:S01]  /*3b40*/  IADD3 R69, R91, 0x40, RZ ;  /* 0x000000405b457810 */ /* 0x000fe20007ffe0ff */
[----:B------:R-:W-:Y:S01]  /*3b50*/  FMUL.FTZ R60, R60, c[0x0][0x2ec] ;  /* 0x0000bb003c3c7a20 */ /* 0x000fe20000410000 */
[----:B------:R-:W-:Y:S01]  /*3b60*/  FSEL R48, R127, -INF , !P3 ;  /* 0xff8000007f307808 */ /* 0x000fe20005800000 */
[----:B------:R-:W-:Y:S01]  /*3b70*/  FMUL.FTZ R62, R62, c[0x0][0x2ec] ;  /* 0x0000bb003e3e7a20 */ /* 0x000fe20000410000 */
[----:B------:R-:W-:Y:S01]  /*3b80*/  FSEL R50, R125, -INF , !P3 ;  /* 0xff8000007d327808 */ /* 0x000fe20005800000 */
[----:B------:R-:W-:Y:S01]  /*3b90*/  HMMA.16816.F32.BF16 R36, R16, R70, R36 ;  /* 0x000000461024723c */ /* 0x000fe20000041824 */
[----:B------:R-:W-:Y:S01]  /*3ba0*/  FSEL R49, R123, -INF , !P3 ;  /* 0xff8000007b317808 */ /* 0x000fe20005800000 */
[----:B------:R3:W-:Y:S01]  /*3bb0*/  MUFU.TANH R207, R76 ;  /* 0x0000004c00cf7308 */ /* 0x0007e20000002400 */
[----:B--2---:R-:W-:Y:S01]  /*3bc0*/  FSEL R77, R129, -INF , !P3 ;  /* 0xff800000814d7808 */ /* 0x004fe20005800000 */
[----:B------:R-:W-:Y:S01]  /*3bd0*/  FMUL.FTZ R63, R63, c[0x0][0x2ec] ;  /* 0x0000bb003f3f7a20 */ /* 0x000fe20000410000 */
[----:B------:R-:W-:-:S02]  /*3be0*/  ISETP.GE.AND P3, PT, R51, R90, PT ;  /* 0x0000005a3300720c */ /* 0x000fc40003f66270 */
[----:B------:R-:W-:Y:S01]  /*3bf0*/  FSEL R237, R130, -INF , !P2 ;  /* 0xff80000082ed7808 */ /* 0x000fe20005000000 */
[-C--:B-1----:R-:W-:Y:S01]  /*3c00*/  HMMA.16816.F32.BF16 R52, R12, R44.reuse, R52 ;  /* 0x0000002c0c34723c */ /* 0x082fe20000041834 */
[----:B------:R-:W-:Y:S01]  /*3c10*/  FSEL R74, R128, -INF , !P2 ;  /* 0xff800000804a7808 */ /* 0x000fe20005000000 */
[----:B------:R1:W2:Y:S01]  /*3c20*/  MUFU.TANH R97, R73 ;  /* 0x0000004900617308 */ /* 0x0002a20000002400 */
[----:B------:R-:W-:Y:S02]  /*3c30*/  FSEL R51, R126, -INF , !P2 ;  /* 0xff8000007e337808 */ /* 0x000fe40005000000 */
[----:B------:R-:W-:Y:S02]  /*3c40*/  FSEL R75, R124, -INF , !P2 ;  /* 0xff8000007c4b7808 */ /* 0x000fe40005000000 */
[----:B------:R-:W-:Y:S01]  /*3c50*/  ISETP.GE.AND P2, PT, R69, R90, PT ;  /* 0x0000005a4500720c */ /* 0x000fe20003f46270 */
[----:B------:R-:W-:Y:S01]  /*3c60*/  HMMA.16816.F32.BF16 R64, R8, R44, R64 ;  /* 0x0000002c0840723c */ /* 0x000fe20000041840 */
[C---:B------:R-:W-:Y:S01]  /*3c70*/  IADD3 R41, R91.reuse, 0x41, RZ ;  /* 0x000000415b297810 */ /* 0x040fe20007ffe0ff */
[----:B------:R-:W1:Y:S01]  /*3c80*/  MUFU.TANH R216, R216 ;  /* 0x000000d800d87308 */ /* 0x000e620000002400 */
[----:B------:R-:W-:-:S02]  /*3c90*/  IADD3 R17, R91, 0x59, RZ ;  /* 0x000000595b117810 */ /* 0x000fc40007ffe0ff */
[----:B------:R-:W-:Y:S02]  /*3ca0*/  FSEL R43, R137, -INF , !P0 ;  /* 0xff800000892b7808 */ /* 0x000fe40004000000 */
[----:B------:R-:W-:Y:S01]  /*3cb0*/  FSEL R40, R135, -INF , !P0 ;  /* 0xff80000087287808 */ /* 0x000fe20004000000 */
[-C--:B------:R-:W-:Y:S01]  /*3cc0*/  HMMA.16816.F32.BF16 R12, R12, R46.reuse, R32 ;  /* 0x0000002e0c0c723c */ /* 0x080fe20000041820 */
[----:B------:R-:W-:Y:S01]  /*3cd0*/  FSEL R42, R133, -INF , !P0 ;  /* 0xff800000852a7808 */ /* 0x000fe20004000000 */
[----:B------:R-:W-:Y:S01]  /*3ce0*/  MUFU.TANH R214, R214 ;  /* 0x000000d600d67308 */ /* 0x000fe20000002400 */
[----:B------:R-:W-:Y:S02]  /*3cf0*/  FSEL R241, R131, -INF , !P0 ;  /* 0xff80000083f17808 */ /* 0x000fe40004000000 */
[----:B------:R-:W-:Y:S02]  /*3d00*/  FSEL R197, R197, -INF , !P2 ;  /* 0xff800000c5c57808 */ /* 0x000fe40005000000 */
[----:B------:R-:W-:Y:S01]  /*3d10*/  FSEL R100, R154, -INF , !P2 ;  /* 0xff8000009a647808 */ /* 0x000fe20005000000 */
[----:B------:R-:W-:Y:S01]  /*3d20*/  HMMA.16816.F32.BF16 R8, R8, R46, R36 ;  /* 0x0000002e0808723c */ /* 0x000fe20000041824 */
[----:B------:R-:W-:Y:S01]  /*3d30*/  FSEL R104, R153, -INF , !P2 ;  /* 0xff80000099687808 */ /* 0x000fe20005000000 */
[----:B------:R-:W-:Y:S01]  /*3d40*/  FMUL.FTZ R52, R52, c[0x0][0x2ec] ;  /* 0x0000bb0034347a20 */ /* 0x000fe20000410000 */
[----:B------:R-:W-:Y:S01]  /*3d50*/  FSEL R105, R152, -INF , !P2 ;  /* 0xff80000098697808 */ /* 0x000fe20005000000 */
[----:B------:R-:W-:Y:S01]  /*3d60*/  FMUL.FTZ R54, R54, c[0x0][0x2ec] ;  /* 0x0000bb0036367a20 */ /* 0x000fe20000410000 */
[-C--:B------:R-:W-:Y:S01]  /*3d70*/  ISETP.GE.AND P0, PT, R41, R90.reuse, PT ;  /* 0x0000005a2900720c */ /* 0x080fe20003f06270 */
[----:B------:R-:W-:Y:S01]  /*3d80*/  FMUL.FTZ R53, R53, c[0x0][0x2ec] ;  /* 0x0000bb0035357a20 */ /* 0x000fe20000410000 */
[-C--:B------:R-:W-:Y:S01]  /*3d90*/  ISETP.GE.AND P2, PT, R17, R90.reuse, PT ;  /* 0x0000005a1100720c */ /* 0x080fe20003f46270 */
[----:B------:R-:W-:Y:S01]  /*3da0*/  FMUL.FTZ R64, R64, c[0x0][0x2ec] ;  /* 0x0000bb0040407a20 */ /* 0x000fe20000410000 */
[C---:B------:R-:W-:Y:S01]  /*3db0*/  IADD3 R41, R91.reuse, 0x48, RZ ;  /* 0x000000485b297810 */ /* 0x040fe20007ffe0ff */
[----:B------:R-:W-:Y:S01]  /*3dc0*/  FMUL.FTZ R66, R66, c[0x0][0x2ec] ;  /* 0x0000bb0042427a20 */ /* 0x000fe20000410000 */
[----:B------:R-:W-:Y:S01]  /*3dd0*/  IADD3 R17, R91, 0x60, RZ ;  /* 0x000000605b117810 */ /* 0x000fe20007ffe0ff */
[----:B------:R-:W-:Y:S01]  /*3de0*/  FMUL.FTZ R55, R55, c[0x0][0x2ec] ;  /* 0x0000bb0037377a20 */ /* 0x000fe20000410000 */
[----:B------:R-:W-:Y:S01]  /*3df0*/  FSEL R239, R138, -INF , !P1 ;  /* 0xff8000008aef7808 */ /* 0x000fe20004800000 */
        /* <DEDUP_REMOVED lines=15> */
[-C--:B------:R-:W-:Y:S01]  /*3ef0*/  ISETP.GE.AND P1, PT, R41, R90.reuse, PT ;  /* 0x0000005a2900720c */ /* 0x080fe20003f26270 */
[----:B------:R-:W-:Y:S01]  /*3f00*/  FMUL.FTZ R9, R9, c[0x0][0x2ec] ;  /* 0x0000bb0009097a20 */ /* 0x000fe20000410000 */
[----:B------:R-:W-:Y:S01]  /*3f10*/  ISETP.GE.AND P0, PT, R17, R90, PT ;  /* 0x0000005a1100720c */ /* 0x000fe20003f06270 */
[----:B------:R-:W-:Y:S01]  /*3f20*/  FMUL.FTZ R11, R11, c[0x0][0x2ec] ;  /* 0x0000bb000b0b7a20 */ /* 0x000fe20000410000 */
[C---:B---3--:R-:W-:Y:S01]  /*3f30*/  IADD3 R61, R91.reuse, 0x49, RZ ;  /* 0x000000495b3d7810 */ /* 0x048fe20007ffe0ff */
[----:B------:R-:W-:Y:S01]  /*3f40*/  MUFU.TANH R212, R212 ;  /* 0x000000d400d47308 */ /* 0x000fe20000002400 */
[----:B------:R-:W-:-:S02]  /*3f50*/  IADD3 R17, R91, 0x61, RZ ;  /* 0x000000615b117810 */ /* 0x000fc40007ffe0ff */
[----:B------:R-:W-:Y:S02]  /*3f60*/  FSEL R221, R221, -INF , !P6 ;  /* 0xff800000dddd7808 */ /* 0x000fe40007000000 */
[----:B------:R-:W-:Y:S02]  /*3f70*/  FSEL R72, R143, -INF , !P6 ;  /* 0xff8000008f487808 */ /* 0x000fe40007000000 */
[----:B------:R-:W-:Y:S01]  /*3f80*/  FSEL R76, R141, -INF , !P6 ;  /* 0xff8000008d4c7808 */ /* 0x000fe20007000000 */
[----:B------:R-:W-:Y:S01]  /*3f90*/  MUFU.TANH R60, R60 ;  /* 0x0000003c003c7308 */ /* 0x000fe20000002400 */
[----:B------:R-:W-:Y:S02]  /*3fa0*/  FSEL R41, R140, -INF , !P6 ;  /* 0xff8000008c297808 */ /* 0x000fe40007000000 */
[----:B------:R-:W-:Y:S02]  /*3fb0*/  FSEL R127, R158, -INF , !P1 ;  /* 0xff8000009e7f7808 */ /* 0x000fe40004800000 */
[----:B------:R-:W-:-:S02]  /*3fc0*/  FSEL R230, R230, -INF , !P1 ;  /* 0xff800000e6e67808 */ /* 0x000fc40004800000 */
[----:B------:R-:W-:Y:S01]  /*3fd0*/  FSEL R102, R84, -INF , !P1 ;  /* 0xff80000054667808 */ /* 0x000fe20004800000 */
[----:B------:R-:W3:Y:S01]  /*3fe0*/  MUFU.TANH R113, R62 ;  /* 0x0000003e00717308 */ /* 0x000ee20000002400 */
[----:B------:R-:W-:Y:S02]  /*3ff0*/  FSEL R101, R156, -INF , !P1 ;  /* 0xff8000009c657808 */ /* 0x000fe40004800000 */
[-C--:B------:R-:W-:Y:S02]  /*4000*/  ISETP.GE.AND P6, PT, R61, R90.reuse, PT ;  /* 0x0000005a3d00720c */ /* 0x080fe40003fc6270 */
[----:B------:R-:W-:Y:S02]  /*4010*/  ISETP.GE.AND P1, PT, R17, R90, PT ;  /* 0x0000005a1100720c */ /* 0x000fe40003f26270 */
[C---:B------:R-:W-:Y:S01]  /*4020*/  IADD3 R25, R91.reuse, 0x50, RZ ;  /* 0x000000505b197810 */ /* 0x040fe20007ffe0ff */
[----:B------:R-:W1:Y:S01]  /*4030*/  MUFU.TANH R112, R63 ;  /* 0x0000003f00707308 */ /* 0x000e620000002400 */
        /* <DEDUP_REMOVED lines=9> */
[----:B------:R-:W-:Y:S01]  /*40d0*/  MUFU.TANH R210, R54 ;  /* 0x0000003600d27308 */ /* 0x000fe20000002400 */
[----:B------:R-:W-:Y:S02]  /*40e0*/  FSEL R99, R155, -INF , !P6 ;  /* 0xff8000009b637808 */ /* 0x000fe40007000000 */
[-C--:B------:R-:W-:Y:S02]  /*40f0*/  ISETP.GE.AND P5, PT, R25, R90.reuse, PT ;  /* 0x0000005a1900720c */ /* 0x080fe40003fa6270 */
[----:B------:R-:W-:Y:S02]  /*4100*/  ISETP.GE.AND P6, PT, R17, R90, PT ;  /* 0x0000005a1100720c */ /* 0x000fe40003fc6270 */
[C---:B------:R-:W-:Y:S01]  /*4110*/  IADD3 R21, R91.reuse, 0x51, RZ ;  /* 0x000000515b157810 */ /* 0x040fe20007ffe0ff */
[----:B------:R-:W-:Y:S01]  /*4120*/  MUFU.TANH R120, R64 ;  /* 0x0000004000787308 */ /* 0x000fe20000002400 */
[----:B------:R-:W-:-:S02]  /*4130*/  IADD3 R17, R91, 0x69, RZ ;  /* 0x000000695b117810 */ /* 0x000fc40007ffe0ff */
[----:B------:R-:W-:Y:S02]  /*4140*/  FSEL R227, R227, -INF , !P4 ;  /* 0xff800000e3e37808 */ /* 0x000fe40006000000 */
[----:B------:R-:W-:Y:S02]  /*4150*/  FSEL R240, R240, -INF , !P4 ;  /* 0xff800000f0f07808 */ /* 0x000fe40006000000 */
[----:B------:R-:W-:Y:S01]  /*4160*/  FSEL R229, R148, -INF , !P4 ;  /* 0xff80000094e57808 */ /* 0x000fe20006000000 */
[----:B------:R-:W1:Y:S01]  /*4170*/  MUFU.TANH R111, R66 ;  /* 0x00000042006f7308 */ /* 0x000e620000002400 */
        /* <DEDUP_REMOVED lines=13> */
[----:B-1----:R-:W-:Y:S01]  /*4250*/  FSEL R73, R149, -INF , !P3 ;  /* 0xff80000095497808 */ /* 0x002fe20005800000 */
[----:B------:R-:W-:Y:S01]  /*4260*/  MUFU.TANH R118, R65 ;  /* 0x0000004100767308 */ /* 0x000fe20000002400 */
[----:B------:R-:W-:Y:S02]  /*4270*/  FSEL R233, R145, -INF , !P3 ;  /* 0xff80000091e97808 */ /* 0x000fe40005800000 */
[----:B----4-:R-:W-:Y:S02]  /*4280*/  FSEL R121, R87, -INF , !P4 ;  /* 0xff80000057797808 */ /* 0x010fe40006000000 */
[----:B------:R-:W-:-:S02]  /*4290*/  FSEL R206, R206, -INF , !P4 ;  /* 0xff800000cece7808 */ /* 0x000fc40006000000 */
[----:B------:R-:W-:Y:S01]  /*42a0*/  FSEL R226, R226, -INF , !P4 ;  /* 0xff800000e2e27808 */ /* 0x000fe20006000000 */
[----:B------:R-:W1:Y:S01]  /*42b0*/  MUFU.TANH R110, R67 ;  /* 0x00000043006e7308 */ /* 0x000e620000002400 */
[----:B------:R-:W-:Y:S02]  /*42c0*/  FSEL R217, R217, -INF , !P4 ;  /* 0xff800000d9d97808 */ /* 0x000fe40006000000 */
[-C--:B------:R-:W-:Y:S02]  /*42d0*/  ISETP.GE.AND P3, PT, R21, R90.reuse, PT ;  /* 0x0000005a1500720c */ /* 0x080fe40003f66270 */
[----:B------:R-:W-:Y:S02]  /*42e0*/  ISETP.GE.AND P4, PT, R17, R90, PT ;  /* 0x0000005a1100720c */ /* 0x000fe40003f86270 */
[----:B------:R-:W-:Y:S01]  /*42f0*/  IADD3 R17, R91, 0x71, RZ ;  /* 0x000000715b117810 */ /* 0x000fe20007ffe0ff */
[----:B------:R-:W-:Y:S01]  /*4300*/  MUFU.TANH R12, R12 ;  /* 0x0000000c000c7308 */ /* 0x000fe20000002400 */
[----:B------:R-:W-:-:S02]  /*4310*/  FSEL R119, R172, -INF , !P3 ;  /* 0xff800000ac777808 */ /* 0x000fc40005800000 */
[----:B------:R-:W-:Y:S02]  /*4320*/  FSEL R204, R204, -INF , !P3 ;  /* 0xff800000cccc7808 */ /* 0x000fe40005800000 */
[----:B------:R-:W-:Y:S02]  /*4330*/  FSEL R224, R224, -INF , !P3 ;  /* 0xff800000e0e07808 */ /* 0x000fe40005800000 */
[----:B------:R-:W-:Y:S01]  /*4340*/  FSEL R215, R215, -INF , !P3 ;  /* 0xff800000d7d77808 */ /* 0x000fe20005800000 */
[----:B------:R-:W-:Y:S01]  /*4350*/  MUFU.TANH R131, R14 ;  /* 0x0000000e00837308 */ /* 0x000fe20000002400 */
[----:B------:R-:W-:Y:S02]  /*4360*/  ISETP.GE.AND P3, PT, R17, R90, PT ;  /* 0x0000005a1100720c */ /* 0x000fe40003f66270 */
[----:B------:R-:W-:Y:S02]  /*4370*/  IADD3 R17, R91, 0x78, RZ ;  /* 0x000000785b117810 */ /* 0x000fe40007ffe0ff */
[----:B-----5:R-:W-:-:S02]  /*4380*/  FSEL R117, R173, -INF , !P2 ;  /* 0xff800000ad757808 */ /* 0x020fc40005000000 */
[----:B------:R-:W-:Y:S01]  /*4390*/  FSEL R130, R169, -INF , !P2 ;  /* 0xff800000a9827808 */ /* 0x000fe20005000000 */
[----:B------:R-:W-:Y:S01]  /*43a0*/  MUFU.TANH R116, R8 ;  /* 0x0000000800747308 */ /* 0x000fe20000002400 */
[----:B------:R-:W-:Y:S02]  /*43b0*/  FSEL R220, R220, -INF , !P2 ;  /* 0xff800000dcdc7808 */ /* 0x000fe40005000000 */
[----:B------:R-:W-:Y:S02]  /*43c0*/  FSEL R213, R213, -INF , !P2 ;  /* 0xff800000d5d57808 */ /* 0x000fe40005000000 */
[----:B------:R-:W-:Y:S02]  /*43d0*/  ISETP.GE.AND P2, PT, R17, R90, PT ;  /* 0x0000005a1100720c */ /* 0x000fe40003f46270 */
[----:B------:R-:W-:Y:S01]  /*43e0*/  IADD3 R17, R91, 0x79, RZ ;  /* 0x000000795b117810 */ /* 0x000fe20007ffe0ff */
[----:B------:R-:W4:Y:S01]  /*43f0*/  MUFU.TANH R109, R10 ;  /* 0x0000000a006d7308 */ /* 0x000f220000002400 */
[----:B------:R-:W-:-:S02]  /*4400*/  FSEL R91, R94, -INF , !P1 ;  /* 0xff8000005e5b7808 */ /* 0x000fc40004800000 */
[----:B------:R-:W-:Y:S02]  /*4410*/  FSEL R115, R56, -INF , !P0 ;  /* 0xff80000038737808 */ /* 0x000fe40004000000 */
[----:B------:R-:W-:Y:S02]  /*4420*/  FSEL R128, R98, -INF , !P0 ;  /* 0xff80000062807808 */ /* 0x000fe40004000000 */
[----:B------:R-:W-:Y:S01]  /*4430*/  FSEL R218, R218, -INF , !P0 ;  /* 0xff800000dada7808 */ /* 0x000fe20004000000 */
[----:B------:R-:W-:Y:S01]  /*4440*/  MUFU.TANH R95, R13 ;  /* 0x0000000d005f7308 */ /* 0x000fe20000002400 */
[----:B------:R-:W-:Y:S02]  /*4450*/  FSEL R211, R211, -INF , !P0 ;  /* 0xff800000d3d37808 */ /* 0x000fe40004000000 */
[----:B------:R-:W-:Y:S02]  /*4460*/  ISETP.GE.AND P0, PT, R90, 0x81, PT ;  /* 0x000000815a00780c */ /* 0x000fe40003f06270 */
[----:B--2---:R-:W-:-:S02]  /*4470*/  FSEL R126, R97, -INF , !P1 ;  /* 0xff800000617e7808 */ /* 0x004fc40004800000 */
[----:B------:R-:W-:Y:S01]  /*4480*/  FSEL R216, R216, -INF , !P1 ;  /* 0xff800000d8d87808 */ /* 0x000fe20004800000 */
[----:B------:R-:W-:Y:S01]  /*4490*/  MUFU.TANH R96, R15 ;  /* 0x0000000f00607308 */ /* 0x000fe20000002400 */
[----:B------:R-:W-:Y:S02]  /*44a0*/  FSEL R209, R209, -INF , !P1 ;  /* 0xff800000d1d17808 */ /* 0x000fe40004800000 */
[----:B------:R-:W-:Y:S02]  /*44b0*/  ISETP.GE.AND P1, PT, R17, R90, PT ;  /* 0x0000005a1100720c */ /* 0x000fe40003f26270 */
[----:B---3--:R-:W-:Y:S02]  /*44c0*/  FSEL R113, R113, -INF , !P6 ;  /* 0xff80000071717808 */ /* 0x008fe40007000000 */
[----:B------:R-:W-:Y:S01]  /*44d0*/  FSEL R124, R60, -INF , !P6 ;  /* 0xff8000003c7c7808 */ /* 0x000fe20007000000 */
[----:B------:R-:W-:Y:S01]  /*44e0*/  MUFU.TANH R94, R9 ;  /* 0x00000009005e7308 */ /* 0x000fe20000002400 */
[----:B------:R-:W-:-:S02]  /*44f0*/  FSEL R214, R214, -INF , !P6 ;  /* 0xff800000d6d67808 */ /* 0x000fc40007000000 */
[----:B------:R-:W-:Y:S02]  /*4500*/  FSEL R207, R207, -INF , !P6 ;  /* 0xff800000cfcf7808 */ /* 0x000fe40007000000 */
[----:B------:R-:W-:Y:S02]  /*4510*/  FSEL R112, R112, -INF , !P5 ;  /* 0xff80000070707808 */ /* 0x000fe40006800000 */
[----:B------:R-:W-:Y:S01]  /*4520*/  FSEL R122, R122, -INF , !P5 ;  /* 0xff8000007a7a7808 */ /* 0x000fe20006800000 */
[----:B------:R-:W2:Y:S01]  /*4530*/  MUFU.TANH R107, R11 ;  /* 0x0000000b006b7308 */ /* 0x000ea20000002400 */
[----:B------:R-:W-:Y:S02]  /*4540*/  FSEL R212, R212, -INF , !P5 ;  /* 0xff800000d4d47808 */ /* 0x000fe40006800000 */
[----:B------:R-:W-:Y:S02]  /*4550*/  FSEL R205, R205, -INF , !P5 ;  /* 0xff800000cdcd7808 */ /* 0x000fe40006800000 */
[----:B------:R-:W-:-:S02]  /*4560*/  FSEL R111, R111, -INF , !P4 ;  /* 0xff8000006f6f7808 */ /* 0x000fc40006000000 */
[----:B------:R-:W-:Y:S02]  /*4570*/  FSEL R120, R120, -INF , !P4 ;  /* 0xff80000078787808 */ /* 0x000fe40006000000 */
[----:B------:R-:W-:Y:S02]  /*4580*/  FSEL R210, R210, -INF , !P4 ;  /* 0xff800000d2d27808 */ /* 0x000fe40006000000 */
[----:B------:R-:W-:Y:S02]  /*4590*/  FSEL R97, R24, -INF , !P4 ;  /* 0xff80000018617808 */ /* 0x000fe40006000000 */
[----:B-1----:R-:W-:Y:S02]  /*45a0*/  FSEL R110, R110, -INF , !P3 ;  /* 0xff8000006e6e7808 */ /* 0x002fe40005800000 */
[----:B------:R-:W-:Y:S02]  /*45b0*/  FSEL R118, R118, -INF , !P3 ;  /* 0xff80000076767808 */ /* 0x000fe40005800000 */
[----:B------:R-:W-:-:S02]  /*45c0*/  FSEL R196, R196, -INF , !P3 ;  /* 0xff800000c4c47808 */ /* 0x000fc40005800000 */
[----:B------:R-:W-:Y:S02]  /*45d0*/  FSEL R201, R201, -INF , !P3 ;  /* 0xff800000c9c97808 */ /* 0x000fe40005800000 */
[----:B----4-:R-:W-:Y:S02]  /*45e0*/  FSEL R109, R109, -INF , !P2 ;  /* 0xff8000006d6d7808 */ /* 0x010fe40005000000 */
[----:B------:R-:W-:Y:S02]  /*45f0*/  FSEL R116, R116, -INF , !P2 ;  /* 0xff80000074747808 */ /* 0x000fe40005000000 */
[----:B------:R-:W-:Y:S02]  /*4600*/  FSEL R131, R131, -INF , !P2 ;  /* 0xff80000083837808 */ /* 0x000fe40005000000 */
[----:B------:R-:W-:Y:S02]  /*4610*/  FSEL R98, R12, -INF , !P2 ;  /* 0xff8000000c627808 */ /* 0x000fe40005000000 */
[----:B--2---:R-:W-:-:S02]  /*4620*/  FSEL R107, R107, -INF , !P1 ;  /* 0xff8000006b6b7808 */ /* 0x004fc40004800000 */
[----:B------:R-:W-:Y:S02]  /*4630*/  FSEL R94, R94, -INF , !P1 ;  /* 0xff8000005e5e7808 */ /* 0x000fe40004800000 */
[----:B------:R-:W-:Y:S02]  /*4640*/  FSEL R96, R96, -INF , !P1 ;  /* 0xff80000060607808 */ /* 0x000fe40004800000 */
[----:B------:R-:W-:Y:S01]  /*4650*/  FSEL R95, R95, -INF , !P1 ;  /* 0xff8000005f5f7808 */ /* 0x000fe20004800000 */
[----:B------:R-:W-:Y:S06]  /*4660*/  BAR.SYNC.DEFER_BLOCKING 0x0 ;  /* 0x0000000000007b1d */ /* 0x000fec0000010000 */
[----:B------:R-:W-:Y:S05]  /*4670*/  @!P0 BRA `(.L_x_48) ;  /* 0x0000024000008947 */ /* 0x000fea0003800000 */
[----:B------:R-:W-:Y:S02]  /*4680*/  LEA.HI.SX32 R10, R30, 0xfffffffe, 0x19 ;  /* 0xfffffffe1e0a7811 */ /* 0x000fe400078fcaff */
[----:B------:R-:W-:-:S02]  /*4690*/  SHF.L.U64.HI R3, R6, 0x5, R3 ;  /* 0x0000000506037819 */ /* 0x000fc40000010203 */
[----:B------:R-:W-:Y:S01]  /*46a0*/  SHF.R.S32.HI R8, RZ, 0x1f, R10 ;  /* 0x0000001fff087819 */ /* 0x000fe2000001140a */
[----:B------:R-:W-:Y:S02]  /*46b0*/  IMAD R7, R7, R10, RZ ;  /* 0x0000000a07077224 */ /* 0x000fe400078e02ff */
[----:B------:R-:W-:-:S04]  /*46c0*/  IMAD.WIDE.U32 R10, R10, R31, R186 ;  /* 0x0000001f0a0a7225 */ /* 0x000fc800078e00ba */
[----:B------:R-:W-:Y:S01]  /*46d0*/  IMAD R7, R8, R31, R7 ;  /* 0x0000001f08077224 */ /* 0x000fe200078e0207 */
[----:B------:R-:W-:Y:S01]  /*46e0*/  LEA R12, P2, R10, c[0x0][0x168], 0x1 ;  /* 0x00005a000a0c7a11 */ /* 0x000fe200078408ff */
[----:B------:R-:W-:Y:S02]  /*46f0*/  IMAD.SHL.U32 R8, R6, 0x20, RZ ;  /* 0x0000002006087824 */ /* 0x000fe400078e00ff */
[----:B------:R-:W-:-:S03]  /*4700*/  IMAD.IADD R7, R11, 0x1, R7 ;  /* 0x000000010b077824 */ /* 0x000fc600078e0207 */
[----:B------:R-:W-:Y:S02]  /*4710*/  IADD3 R6, P1, R8, R12, RZ ;  /* 0x0000000c08067210 */ /* 0x000fe40007f3e0ff */
        /* <DEDUP_REMOVED lines=8> */
[--C-:B------:R-:W-:Y:S01]  /*47a0*/  IMAD.X R17, R7, 0x1, R3.reuse, P2 ;  /* 0x0000000107117824 */ /* 0x100fe200010e0603 */
[-C--:B------:R-:W-:Y:S01]  /*47b0*/  IADD3 R10, P2, R14, R8.reuse, RZ ;  /* 0x000000080e0a7210 */ /* 0x080fe20007f5e0ff */
        /* <DEDUP_REMOVED lines=8> */
[----:B------:R-:W-:Y:S01]  /*4840*/  IADD3 R8, P1, R20, R8, RZ ;  /* 0x0000000814087210 */ /* 0x000fe20007f3e0ff */
[----:B------:R1:W-:Y:S02]  /*4850*/  LDGSTS.E.BYPASS.LTC128B.128 [R180+0x6000], [R10.64] ;  /* 0x060000000ab47fae */ /* 0x0003e4000b901d48 */
[----:B------:R-:W-:-:S02]  /*4860*/  IMAD.X R21, R19, 0x1, R3, P2 ;  /* 0x0000000113157824 */ /* 0x000fc400010e0603 */
[----:B------:R1:W-:Y:S02]  /*4870*/  LDGSTS.E.BYPASS.LTC128B.128 [R180+0x6800], [R18.64] ;  /* 0x0680000012b47fae */ /* 0x0003e4000b901d48 */
[----:B------:R-:W-:Y:S02]  /*4880*/  IMAD.X R9, R21, 0x1, R3, P1 ;  /* 0x0000000115097824 */ /* 0x000fe400008e0603 */
[----:B------:R1:W-:Y:S04]  /*4890*/  LDGSTS.E.BYPASS.LTC128B.128 [R180+0x7000], [R20.64] ;  /* 0x0700000014b47fae */ /* 0x0003e8000b901d48 */
[----:B------:R1:W-:Y:S04]  /*48a0*/  LDGSTS.E.BYPASS.LTC128B.128 [R180+0x7800], [R8.64] ;  /* 0x0780000008b47fae */ /* 0x0003e8000b901d48 */
[----:B------:R-:W0:Y:S02]  /*48b0*/  LDGDEPBAR ;  /* 0x00000000000079af */ /* 0x000e240000000000 */
.L_x_48:
[----:B-1----:R-:W-:Y:S02]  /*48c0*/  FMNMX.FTZ R8, R81, R167, !PT ;  /* 0x000000a751087209 */ /* 0x002fe40007810000 */
        /* <DEDUP_REMOVED lines=61> */
[----:B------:R-:W-:Y:S01]  /*4ca0*/  FMNMX.FTZ R7, R74, R7, !PT ;  /* 0x000000074a077209 */ /* 0x000fe20007810000 */
[----:B------:R-:W1:Y:S01]  /*4cb0*/  SHFL.BFLY PT, R3, R8, 0x2, 0x1f ;  /* 0x0c401f0008037f89 */ /* 0x000e6200000e0000 */
        /* <DEDUP_REMOVED lines=12> */
[----:B-1----:R-:W-:Y:S02]  /*4d80*/  FMNMX.FTZ R3, R8, R3, !PT ;  /* 0x0000000308037209 */ /* 0x002fe40007810000 */
[----:B------:R-:W-:Y:S02]  /*4d90*/  FMNMX.FTZ R6, R77, R6, !PT ;  /* 0x000000064d067209 */ /* 0x000fe40007810000 */
[----:B------:R-:W-:Y:S01]  /*4da0*/  FMNMX.FTZ R9, R216, R9, !PT ;  /* 0x00000009d8097209 */ /* 0x000fe20007810000 */
[----:B------:R-:W1:Y:S01]  /*4db0*/  SHFL.BFLY PT, R68, R3, 0x1, 0x1f ;  /* 0x0c201f0003447f89 */ /* 0x000e6200000e0000 */
        /* <DEDUP_REMOVED lines=21> */
[----:B------:R-:W1:Y:S01]  /*4f10*/  SHFL.BFLY PT, R3, R8, 0x2, 0x1f ;  /* 0x0c401f0008037f89 */ /* 0x000e6200000e0000 */
[----:B------:R-:W-:Y:S02]  /*4f20*/  FMNMX.FTZ R7, R206, R7, !PT ;  /* 0x00000007ce077209 */ /* 0x000fe40007810000 */
[----:B------:R-:W-:Y:S01]  /*4f30*/  FMNMX.FTZ R6, R197, R6, !PT ;  /* 0x00000006c5067209 */ /* 0x000fe20007810000 */
[----:B------:R-:W-:Y:S01]  /*4f40*/  FMUL.FTZ R232, R68, c[0x0][0x23c] ;  /* 0x00008f0044e87a20 */ /* 0x000fe20000410000 */
        /* <DEDUP_REMOVED lines=22> */
[----:B------:R-:W-:Y:S01]  /*50b0*/  FSETP.NEU.FTZ.AND P1, PT, R68, -INF , PT ;  /* 0xff8000004400780b */ /* 0x000fe20003f3d000 */
[----:B------:R-:W2:Y:S01]  /*50c0*/  SHFL.BFLY PT, R9, R6, 0x2, 0x1f ;  /* 0x0c401f0006097f89 */ /* 0x000ea200000e0000 */
[----:B------:R-:W-:Y:S02]  /*50d0*/  FMNMX.FTZ R10, R112, R7, !PT ;  /* 0x00000007700a7209 */ /* 0x000fe40007810000 */
[----:B------:R-:W-:Y:S02]  /*50e0*/  FSEL R232, R232, RZ, P1 ;  /* 0x000000ffe8e87208 */ /* 0x000fe40000800000 */
[----:B------:R-:W-:Y:S02]  /*50f0*/  FMNMX.FTZ R7, R111, R10, !PT ;  /* 0x0000000a6f077209 */ /* 0x000fe40007810000 */
[----:B-1----:R-:W-:Y:S01]  /*5100*/  FMNMX.FTZ R3, R3, R8, !PT ;  /* 0x0000000803037209 */ /* 0x002fe20007810000 */
[--C-:B------:R-:W-:Y:S01]  /*5110*/  FFMA.FTZ R90, R81, c[0x0][0x23c], -R232.reuse ;  /* 0x00008f00515a7a23 */ /* 0x100fe200000108e8 */
[----:B------:R-:W-:Y:S01]  /*5120*/  FMNMX.FTZ R8, R110, R7, !PT ;  /* 0x000000076e087209 */ /* 0x000fe20007810000 */
[--C-:B------:R-:W-:Y:S01]  /*5130*/  FFMA.FTZ R81, R171, c[0x0][0x23c], -R232.reuse ;  /* 0x00008f00ab517a23 */ /* 0x100fe200000108e8 */
[C---:B------:R-:W-:Y:S01]  /*5140*/  FSETP.NEU.FTZ.AND P1, PT, R3.reuse, -INF , PT ;  /* 0xff8000000300780b */ /* 0x040fe20003f3d000 */
[----:B------:R-:W-:Y:S01]  /*5150*/  FMUL.FTZ R199, R3, c[0x0][0x23c] ;  /* 0x00008f0003c77a20 */ /* 0x000fe20000410000 */
[----:B------:R-:W-:Y:S01]  /*5160*/  FMNMX.FTZ R8, R109, R8, !PT ;  /* 0x000000086d087209 */ /* 0x000fe20007810000 */
[--C-:B------:R-:W-:Y:S01]  /*5170*/  FFMA.FTZ R27, R179, c[0x0][0x23c], -R232.reuse ;  /* 0x00008f00b31b7a23 */ /* 0x100fe200000108e8 */
[----:B------:R-:W-:Y:S01]  /*5180*/  SHF.L.U32 R252, R252, 0x1, RZ ;  /* 0x00000001fcfc7819 */ /* 0x000fe200000006ff */
[--C-:B------:R-:W-:Y:S01]  /*5190*/  FFMA.FTZ R56, R185, c[0x0][0x23c], -R232.reuse ;  /* 0x00008f00b9387a23 */ /* 0x100fe200000108e8 */
[----:B------:R-:W-:Y:S01]  /*51a0*/  FMNMX.FTZ R7, R107, R8, !PT ;  /* 0x000000086b077209 */ /* 0x000fe20007810000 */
[--C-:B------:R-:W-:Y:S01]  /*51b0*/  FFMA.FTZ R87, R167, c[0x0][0x23c], -R232.reuse ;  /* 0x00008f00a7577a23 */ /* 0x100fe200000108e8 */
[----:B------:R-:W-:Y:S01]  /*51c0*/  FSEL R199, R199, RZ, P1 ;  /* 0x000000ffc7c77208 */ /* 0x000fe20000800000 */
[----:B------:R-:W-:Y:S01]  /*51d0*/  LDSM.16.MT88.4 R36, [R252+0x8000] ;  /* 0x00800000fc24783b */ /* 0x000fe20000004200 */
[-C--:B------:R-:W-:Y:S01]  /*51e0*/  LEA R249, R5, R252.reuse, 0x1 ;  /* 0x000000fc05f97211 */ /* 0x080fe200078e08ff */
[----:B------:R-:W-:Y:S01]  /*51f0*/  FFMA.FTZ R26, R175, c[0x0][0x23c], -R232 ;  /* 0x00008f00af1a7a23 */ /* 0x000fe200000108e8 */
[----:B------:R-:W-:Y:S01]  /*5200*/  LEA R250, R4, R252, 0x1 ;  /* 0x000000fc04fa7211 */ /* 0x000fe200078e08ff */
[----:B------:R-:W1:Y:S01]  /*5210*/  SHFL.BFLY PT, R8, R7, 0x2, 0x1f ;  /* 0x0c401f0007087f89 */ /* 0x000e6200000e0000 */
[----:B--2---:R-:W-:Y:S01]  /*5220*/  FMNMX.FTZ R6, R6, R9, !PT ;  /* 0x0000000906067209 */ /* 0x004fe20007810000 */
[--C-:B------:R-:W-:Y:S01]  /*5230*/  FFMA.FTZ R25, R0, c[0x0][0x23c], -R199.reuse ;  /* 0x00008f0000197a23 */ /* 0x100fe200000108c7 */
[----:B------:R-:W-:Y:S01]  /*5240*/  LEA R248, R4, R249, 0x1 ;  /* 0x000000f904f87211 */ /* 0x000fe200078e08ff */
[--C-:B------:R-:W-:Y:S01]  /*5250*/  FFMA.FTZ R88, R82, c[0x0][0x23c], -R199.reuse ;  /* 0x00008f0052587a23 */ /* 0x100fe200000108c7 */
[----:B------:R-:W-:Y:S01]  /*5260*/  LDSM.16.MT88.4 R32, [R250+0x8000] ;  /* 0x00800000fa20783b */ /* 0x000fe20000004200 */
[--C-:B------:R-:W-:Y:S01]  /*5270*/  FFMA.FTZ R82, R2, c[0x0][0x23c], -R199.reuse ;  /* 0x00008f0002527a23 */ /* 0x100fe200000108c7 */
[----:B------:R-:W-:Y:S01]  /*5280*/  MUFU.EX2 R90, R90 ;  /* 0x0000005a005a7308 */ /* 0x000fe20000000800 */
[--C-:B------:R-:W-:Y:S01]  /*5290*/  FFMA.FTZ R59, R114, c[0x0][0x23c], -R199.reuse ;  /* 0x00008f00723b7a23 */ /* 0x100fe200000108c7 */
[----:B------:R-:W2:Y:S01]  /*52a0*/  SHFL.BFLY PT, R9, R6, 0x1, 0x1f ;  /* 0x0c201f0006097f89 */ /* 0x000ea200000e0000 */
[----:B------:R-:W-:-:S02]  /*52b0*/  FFMA.FTZ R60, R176, c[0x0][0x23c], -R199 ;  /* 0x00008f00b03c7a23 */ /* 0x000fc400000108c7 */
[--C-:B------:R-:W-:Y:S01]  /*52c0*/  FFMA.FTZ R55, R178, c[0x0][0x23c], -R199.reuse ;  /* 0x00008f00b2377a23 */ /* 0x100fe200000108c7 */
[----:B------:R-:W-:Y:S01]  /*52d0*/  LDSM.16.MT88.4 R20, [R249+0x8000] ;  /* 0x00800000f914783b */ /* 0x000fe20000004200 */
[--C-:B------:R-:W-:Y:S01]  /*52e0*/  FFMA.FTZ R85, R164, c[0x0][0x23c], -R199.reuse ;  /* 0x00008f00a4557a23 */ /* 0x100fe200000108c7 */
[----:B------:R-:W3:Y:S01]  /*52f0*/  MUFU.EX2 R87, R87 ;  /* 0x0000005700577308 */ /* 0x000ee20000000800 */
[--C-:B------:R-:W-:Y:S01]  /*5300*/  FFMA.FTZ R62, R181, c[0x0][0x23c], -R232.reuse ;  /* 0x00008f00b53e7a23 */ /* 0x100fe200000108e8 */
[----:B------:R-:W-:Y:S01]  /*5310*/  LDSM.16.MT88.4 R16, [R248+0x8000] ;  /* 0x00800000f810783b */ /* 0x000fe20000004200 */
[--C-:B------:R-:W-:Y:S02]  /*5320*/  FFMA.FTZ R61, R183, c[0x0][0x23c], -R232.reuse ;  /* 0x00008f00b73d7a23 */ /* 0x100fe400000108e8 */
[----:B------:R-:W-:Y:S01]  /*5330*/  FFMA.FTZ R24, R174, c[0x0][0x23c], -R199 ;  /* 0x00008f00ae187a23 */ /* 0x000fe200000108c7 */
[----:B------:R-:W-:Y:S01]  /*5340*/  LDSM.16.MT88.4 R184, [R249+0x8800] ;  /* 0x00880000f9b8783b */ /* 0x000fe20000004200 */
[--C-:B------:R-:W-:Y:S01]  /*5350*/  FFMA.FTZ R54, R75, c[0x0][0x23c], -R232.reuse ;  /* 0x00008f004b367a23 */ /* 0x100fe200000108e8 */
[----:B------:R-:W-:Y:S01]  /*5360*/  MUFU.EX2 R81, R81 ;  /* 0x0000005100517308 */ /* 0x000fe20000000800 */
[----:B-1----:R-:W-:Y:S01]  /*5370*/  FMNMX.FTZ R0, R7, R8, !PT ;  /* 0x0000000807007209 */ /* 0x002fe20007810000 */
[----:B------:R-:W-:Y:S01]  /*5380*/  LDSM.16.MT88.4 R12, [R248+0x8800] ;  /* 0x00880000f80c783b */ /* 0x000fe20000004200 */
[----:B------:R-:W-:-:S02]  /*5390*/  FFMA.FTZ R53, R241, c[0x0][0x23c], -R232 ;  /* 0x00008f00f1357a23 */ /* 0x000fc400000108e8 */
[--C-:B------:R-:W-:Y:S01]  /*53a0*/  FFMA.FTZ R46, R243, c[0x0][0x23c], -R232.reuse ;  /* 0x00008f00f32e7a23 */ /* 0x100fe200000108e8 */
[----:B------:R-:W1:Y:S01]  /*53b0*/  SHFL.BFLY PT, R7, R0, 0x1, 0x1f ;  /* 0x0c201f0000077f89 */ /* 0x000e6200000e0000 */
[--C-:B------:R-:W-:Y:S01]  /*53c0*/  FFMA.FTZ R51, R51, c[0x0][0x23c], -R199.reuse ;  /* 0x00008f0033337a23 */ /* 0x100fe200000108c7 */
[----:B------:R-:W4:Y:S01]  /*53d0*/  MUFU.EX2 R26, R26 ;  /* 0x0000001a001a7308 */ /* 0x000f220000000800 */
[----:B---3--:R-:W-:Y:S01]  /*53e0*/  F2FP.BF16.PACK_AB R4, R87, R90 ;  /* 0x0000005a5704723e */ /* 0x008fe200000010ff */
[--C-:B------:R-:W-:Y:S01]  /*53f0*/  FFMA.FTZ R52, R42, c[0x0][0x23c], -R199.reuse ;  /* 0x00008f002a347a23 */ /* 0x100fe200000108c7 */
[----:B--2---:R-:W-:Y:S01]  /*5400*/  FMNMX.FTZ R2, R6, R9, !PT ;  /* 0x0000000906027209 */ /* 0x004fe20007810000 */
[--C-:B------:R-:W-:Y:S02]  /*5410*/  FFMA.FTZ R45, R45, c[0x0][0x23c], -R199.reuse ;  /* 0x00008f002d2d7a23 */ /* 0x100fe400000108c7 */
[----:B------:R-:W-:Y:S01]  /*5420*/  FFMA.FTZ R42, R231, c[0x0][0x23c], -R232 ;  /* 0x00008f00e72a7a23 */ /* 0x000fe200000108e8 */
[C---:B------:R-:W-:Y:S01]  /*5430*/  FSETP.NEU.FTZ.AND P1, PT, R2.reuse, -INF , PT ;  /* 0xff8000000200780b */ /* 0x040fe20003f3d000 */
[----:B------:R-:W-:Y:S01]  /*5440*/  FMUL.FTZ R129, R2, c[0x0][0x23c] ;  /* 0x00008f0002817a20 */ /* 0x000fe20000410000 */
[----:B------:R-:W-:Y:S01]  /*5450*/  MUFU.EX2 R88, R88 ;  /* 0x0000005800587308 */ /* 0x000fe20000000800 */
[----:B------:R-:W-:-:S02]  /*5460*/  FFMA.FTZ R76, R76, c[0x0][0x23c], -R199 ;  /* 0x00008f004c4c7a23 */ /* 0x000fc400000108c7 */
[--C-:B------:R-:W-:Y:S01]  /*5470*/  FFMA.FTZ R104, R104, c[0x0][0x23c], -R199.reuse ;  /* 0x00008f0068687a23 */ /* 0x100fe200000108c7 */
[----:B------:R-:W-:Y:S01]  /*5480*/  FSEL R129, R129, RZ, P1 ;  /* 0x000000ff81817208 */ /* 0x000fe20000800000 */
[----:B------:R-:W-:Y:S01]  /*5490*/  FFMA.FTZ R102, R102, c[0x0][0x23c], -R199 ;  /* 0x00008f0066667a23 */ /* 0x000fe200000108c7 */
[----:B----4-:R-:W-:Y:S02]  /*54a0*/  F2FP.BF16.PACK_AB R6, R26, R81 ;  /* 0x000000511a06723e */ /* 0x010fe400000010ff */
[----:B------:R-:W2:Y:S01]  /*54b0*/  MUFU.EX2 R85, R85 ;  /* 0x0000005500557308 */ /* 0x000ea20000000800 */
[--C-:B------:R-:W-:Y:S02]  /*54c0*/  FFMA.FTZ R86, R80, c[0x0][0x23c], -R129.reuse ;  /* 0x00008f0050567a23 */ /* 0x100fe40000010881 */
[--C-:B------:R-:W-:Y:S01]  /*54d0*/  FFMA.FTZ R80, R92, c[0x0][0x23c], -R129.reuse ;  /* 0x00008f005c507a23 */ /* 0x100fe20000010881 */
[----:B-1----:R-:W-:Y:S01]  /*54e0*/  FMNMX.FTZ R0, R0, R7, !PT ;  /* 0x0000000700007209 */ /* 0x002fe20007810000 */
[----:B------:R-:W-:-:S02]  /*54f0*/  FFMA.FTZ R83, R83, c[0x0][0x23c], -R129 ;  /* 0x00008f0053537a23 */ /* 0x000fc40000010881 */
[--C-:B------:R-:W-:Y:S01]  /*5500*/  FFMA.FTZ R69, R170, c[0x0][0x23c], -R129.reuse ;  /* 0x00008f00aa457a23 */ /* 0x100fe20000010881 */
[C---:B------:R-:W-:Y:S01]  /*5510*/  FSETP.NEU.FTZ.AND P1, PT, R0.reuse, -INF , PT ;  /* 0xff8000000000780b */ /* 0x040fe20003f3d000 */
[----:B------:R-:W-:Y:S01]  /*5520*/  FMUL.FTZ R114, R0, c[0x0][0x23c] ;  /* 0x00008f0000727a20 */ /* 0x000fe20000410000 */
[----:B------:R-:W-:Y:S01]  /*5530*/  MUFU.EX2 R86, R86 ;  /* 0x0000005600567308 */ /* 0x000fe20000000800 */
[--C-:B------:R-:W-:Y:S02]  /*5540*/  FFMA.FTZ R65, R168, c[0x0][0x23c], -R129.reuse ;  /* 0x00008f00a8417a23 */ /* 0x100fe40000010881 */
[----:B------:R-:W1:Y:S01]  /*5550*/  LDSM.16.MT88.4 R168, [R252+0x8800] ;  /* 0x00880000fca8783b */ /* 0x000e620000004200 */
[----:B------:R-:W-:Y:S01]  /*5560*/  FSEL R114, R114, RZ, P1 ;  /* 0x000000ff72727208 */ /* 0x000fe20000800000 */
[--C-:B------:R-:W-:Y:S01]  /*5570*/  FFMA.FTZ R71, R162, c[0x0][0x23c], -R129.reuse ;  /* 0x00008f00a2477a23 */ /* 0x100fe20000010881 */
[----:B--2---:R-:W-:Y:S01]  /*5580*/  F2FP.BF16.PACK_AB R5, R85, R88 ;  /* 0x000000585505723e */ /* 0x004fe200000010ff */
[----:B------:R-:W-:Y:S01]  /*5590*/  FFMA.FTZ R66, R166, c[0x0][0x23c], -R129 ;  /* 0x00008f00a6427a23 */ /* 0x000fe20000010881 */
[----:B------:R-:W2:Y:S01]  /*55a0*/  MUFU.EX2 R83, R83 ;  /* 0x0000005300537308 */ /* 0x000ea20000000800 */
[----:B------:R-:W-:-:S02]  /*55b0*/  FFMA.FTZ R92, R161, c[0x0][0x23c], -R114 ;  /* 0x00008f00a15c7a23 */ /* 0x000fc40000010872 */
[--C-:B------:R-:W-:Y:S02]  /*55c0*/  FFMA.FTZ R89, R160, c[0x0][0x23c], -R114.reuse ;  /* 0x00008f00a0597a23 */ /* 0x100fe40000010872 */
[--C-:B------:R-:W-:Y:S02]  /*55d0*/  FFMA.FTZ R84, R163, c[0x0][0x23c], -R114.reuse ;  /* 0x00008f00a3547a23 */ /* 0x100fe40000010872 */
[--C-:B------:R-:W-:Y:S01]  /*55e0*/  FFMA.FTZ R67, R165, c[0x0][0x23c], -R114.reuse ;  /* 0x00008f00a5437a23 */ /* 0x100fe20000010872 */
[----:B------:R-:W-:Y:S01]  /*55f0*/  MUFU.EX2 R80, R80 ;  /* 0x0000005000507308 */ /* 0x000fe20000000800 */
[--C-:B------:R-:W-:Y:S02]  /*5600*/  FFMA.FTZ R63, R177, c[0x0][0x23c], -R114.reuse ;  /* 0x00008f00b13f7a23 */ /* 0x100fe40000010872 */
[----:B------:R-:W3:Y:S01]  /*5610*/  LDSM.16.MT88.4 R176, [R250+0x8800] ;  /* 0x00880000fab0783b */ /* 0x000ee20000004200 */
[----:B------:R-:W-:Y:S02]  /*5620*/  FFMA.FTZ R64, R57, c[0x0][0x23c], -R114 ;  /* 0x00008f0039407a23 */ /* 0x000fe40000010872 */
[----:B------:R-:W-:-:S02]  /*5630*/  FFMA.FTZ R58, R78, c[0x0][0x23c], -R129 ;  /* 0x00008f004e3a7a23 */ /* 0x000fc40000010881 */
[----:B------:R-:W4:Y:S01]  /*5640*/  MUFU.EX2 R69, R69 ;  /* 0x0000004500457308 */ /* 0x000f220000000800 */
[----:B--2---:R-:W-:Y:S01]  /*5650*/  F2FP.BF16.PACK_AB R160, R83, R86 ;  /* 0x0000005653a0723e */ /* 0x004fe200000010ff */
[--C-:B------:R-:W-:Y:S02]  /*5660*/  FFMA.FTZ R70, R159, c[0x0][0x23c], -R114.reuse ;  /* 0x00008f009f467a23 */ /* 0x100fe40000010872 */
[----:B------:R-:W-:Y:S02]  /*5670*/  FFMA.FTZ R57, R79, c[0x0][0x23c], -R114 ;  /* 0x00008f004f397a23 */ /* 0x000fe40000010872 */
[----:B------:R-:W-:Y:S02]  /*5680*/  FFMA.FTZ R78, R50, c[0x0][0x23c], -R199 ;  /* 0x00008f00324e7a23 */ /* 0x000fe400000108c7 */
[----:B------:R-:W-:Y:S01]  /*5690*/  MUFU.EX2 R92, R92 ;  /* 0x0000005c005c7308 */ /* 0x000fe20000000800 */
[----:B------:R-:W-:Y:S02]  /*56a0*/  FFMA.FTZ R75, R48, c[0x0][0x23c], -R129 ;  /* 0x00008f00304b7a23 */ /* 0x000fe40000010881 */
[----:B------:R-:W-:-:S02]  /*56b0*/  FFMA.FTZ R79, R49, c[0x0][0x23c], -R232 ;  /* 0x00008f00314f7a23 */ /* 0x000fc400000108e8 */
[--C-:B------:R-:W-:Y:S02]  /*56c0*/  FFMA.FTZ R50, R74, c[0x0][0x23c], -R129.reuse ;  /* 0x00008f004a327a23 */ /* 0x100fe40000010881 */
[--C-:B------:R-:W-:Y:S01]  /*56d0*/  FFMA.FTZ R48, R43, c[0x0][0x23c], -R114.reuse ;  /* 0x00008f002b307a23 */ /* 0x100fe20000010872 */
[----:B------:R-:W2:Y:S01]  /*56e0*/  MUFU.EX2 R89, R89 ;  /* 0x0000005900597308 */ /* 0x000ea20000000800 */
[----:B----4-:R-:W-:Y:S01]  /*56f0*/  F2FP.BF16.PACK_AB R162, R69, R80 ;  /* 0x0000005045a2723e */ /* 0x010fe200000010ff */
[--C-:B------:R-:W-:Y:S02]  /*5700*/  FFMA.FTZ R49, R40, c[0x0][0x23c], -R129.reuse ;  /* 0x00008f0028317a23 */ /* 0x100fe40000010881 */
[----:B------:R-:W-:Y:S02]  /*5710*/  FFMA.FTZ R44, R44, c[0x0][0x23c], -R129 ;  /* 0x00008f002c2c7a23 */ /* 0x000fe40000010881 */
[--C-:B------:R-:W-:Y:S02]  /*5720*/  FFMA.FTZ R74, R77, c[0x0][0x23c], -R114.reuse ;  /* 0x00008f004d4a7a23 */ /* 0x100fe40000010872 */
[----:B------:R-:W-:Y:S01]  /*5730*/  MUFU.EX2 R84, R84 ;  /* 0x0000005400547308 */ /* 0x000fe20000000800 */
[----:B------:R-:W-:-:S02]  /*5740*/  FFMA.FTZ R47, R237, c[0x0][0x23c], -R114 ;  /* 0x00008f00ed2f7a23 */ /* 0x000fc40000010872 */
[----:B------:R-:W-:Y:S02]  /*5750*/  FFMA.FTZ R43, R239, c[0x0][0x23c], -R114 ;  /* 0x00008f00ef2b7a23 */ /* 0x000fe40000010872 */
[--C-:B------:R-:W-:Y:S02]  /*5760*/  FFMA.FTZ R77, R41, c[0x0][0x23c], -R232.reuse ;  /* 0x00008f00294d7a23 */ /* 0x100fe400000108e8 */
[--C-:B------:R-:W-:Y:S01]  /*5770*/  FFMA.FTZ R41, R235, c[0x0][0x23c], -R232.reuse ;  /* 0x00008f00eb297a23 */ /* 0x100fe200000108e8 */
[----:B------:R-:W4:Y:S01]  /*5780*/  MUFU.EX2 R67, R67 ;  /* 0x0000004300437308 */ /* 0x000f220000000800 */
[----:B--2---:R-:W-:Y:S01]  /*5790*/  F2FP.BF16.PACK_AB R161, R89, R92 ;  /* 0x0000005c59a1723e */ /* 0x004fe200000010ff */
[----:B------:R-:W-:Y:S02]  /*57a0*/  FFMA.FTZ R40, R233, c[0x0][0x23c], -R232 ;  /* 0x00008f00e9287a23 */ /* 0x000fe400000108e8 */
[----:B------:R-:W-:Y:S02]  /*57b0*/  FFMA.FTZ R31, R225, c[0x0][0x23c], -R114 ;  /* 0x00008f00e11f7a23 */ /* 0x000fe40000010872 */
[----:B------:R-:W-:-:S02]  /*57c0*/  FFMA.FTZ R228, R228, c[0x0][0x23c], -R199 ;  /* 0x00008f00e4e47a23 */ /* 0x000fc400000108c7 */
[----:B------:R-:W-:Y:S01]  /*57d0*/  MUFU.EX2 R82, R82 ;  /* 0x0000005200527308 */ /* 0x000fe20000000800 */
[--C-:B------:R-:W-:Y:S02]  /*57e0*/  FFMA.FTZ R226, R226, c[0x0][0x23c], -R199.reuse ;  /* 0x00008f00e2e27a23 */ /* 0x100fe400000108c7 */
[--C-:B------:R-:W-:Y:S02]  /*57f0*/  FFMA.FTZ R224, R224, c[0x0][0x23c], -R199.reuse ;  /* 0x00008f00e0e07a23 */ /* 0x100fe400000108c7 */
[--C-:B------:R-:W-:Y:S02]  /*5800*/  FFMA.FTZ R220, R220, c[0x0][0x23c], -R199.reuse ;  /* 0x00008f00dcdc7a23 */ /* 0x100fe400000108c7 */
[--C-:B------:R-:W-:Y:S01]  /*5810*/  FFMA.FTZ R218, R218, c[0x0][0x23c], -R199.reuse ;  /* 0x00008f00dada7a23 */ /* 0x100fe200000108c7 */
[----:B----4-:R-:W-:Y:S01]  /*5820*/  F2FP.BF16.PACK_AB R163, R67, R84 ;  /* 0x0000005443a3723e */ /* 0x010fe200000010ff */
[----:B------:R-:W2:Y:S01]  /*5830*/  MUFU.EX2 R25, R25 ;  /* 0x0000001900197308 */ /* 0x000ea20000000800 */
[----:B------:R-:W-:-:S02]  /*5840*/  FFMA.FTZ R216, R216, c[0x0][0x23c], -R199 ;  /* 0x00008f00d8d87a23 */ /* 0x000fc400000108c7 */
[--C-:B------:R-:W-:Y:S02]  /*5850*/  FFMA.FTZ R214, R214, c[0x0][0x23c], -R199.reuse ;  /* 0x00008f00d6d67a23 */ /* 0x100fe400000108c7 */
[--C-:B------:R-:W-:Y:S01]  /*5860*/  FFMA.FTZ R212, R212, c[0x0][0x23c], -R199.reuse ;  /* 0x00008f00d4d47a23 */ /* 0x100fe200000108c7 */
[C---:B------:R-:W-:Y:S01]  /*5870*/  HMMA.16816.F32.BF16 R136, R160.reuse, R36, RZ ;  /* 0x00000024a088723c */ /* 0x040fe200000418ff */
[--C-:B------:R-:W-:Y:S01]  /*5880*/  FFMA.FTZ R210, R210, c[0x0][0x23c], -R199.reuse ;  /* 0x00008f00d2d27a23 */ /* 0x100fe200000108c7 */
[----:B------:R-:W-:Y:S01]  /*5890*/  MUFU.EX2 R71, R71 ;  /* 0x0000004700477308 */ /* 0x000fe20000000800 */
[--C-:B------:R-:W-:Y:S02]  /*58a0*/  FFMA.FTZ R196, R196, c[0x0][0x23c], -R199.reuse ;  /* 0x00008f00c4c47a23 */ /* 0x100fe400000108c7 */
[----:B------:R-:W-:Y:S02]  /*58b0*/  FFMA.FTZ R131, R131, c[0x0][0x23c], -R199 ;  /* 0x00008f0083837a23 */ /* 0x000fe400000108c7 */
[--C-:B------:R-:W-:Y:S01]  /*58c0*/  FFMA.FTZ R100, R100, c[0x0][0x23c], -R129.reuse ;  /* 0x00008f0064647a23 */ /* 0x100fe20000010881 */
[----:B------:R-:W-:Y:S01]  /*58d0*/  HMMA.16816.F32.BF16 R144, R160, R32, RZ ;  /* 0x00000020a090723c */ /* 0x000fe200000418ff */
[----:B------:R-:W-:Y:S01]  /*58e0*/  FFMA.FTZ R93, R93, c[0x0][0x23c], -R114 ;  /* 0x00008f005d5d7a23 */ /* 0x000fe20000010872 */
[----:B------:R-:W4:Y:S01]  /*58f0*/  MUFU.EX2 R66, R66 ;  /* 0x0000004200427308 */ /* 0x000f220000000800 */
[----:B--2---:R-:W-:Y:S01]  /*5900*/  F2FP.BF16.PACK_AB R7, R25, R82 ;  /* 0x000000521907723e */ /* 0x004fe200000010ff */
[----:B------:R-:W-:-:S02]  /*5910*/  FFMA.FTZ R234, R234, c[0x0][0x23c], -R129 ;  /* 0x00008f00eaea7a23 */ /* 0x000fc40000010881 */
[--C-:B------:R-:W-:Y:S02]  /*5920*/  FFMA.FTZ R208, R208, c[0x0][0x23c], -R129.reuse ;  /* 0x00008f00d0d07a23 */ /* 0x100fe40000010881 */
[C---:B------:R-:W-:Y:S01]  /*5930*/  HMMA.16816.F32.BF16 R152, R160.reuse, R20, RZ ;  /* 0x00000014a098723c */ /* 0x040fe200000418ff */
[--C-:B------:R-:W-:Y:S01]  /*5940*/  FFMA.FTZ R206, R206, c[0x0][0x23c], -R129.reuse ;  /* 0x00008f00cece7a23 */ /* 0x100fe20000010881 */
[----:B------:R-:W-:Y:S01]  /*5950*/  MUFU.EX2 R65, R65 ;  /* 0x0000004100417308 */ /* 0x000fe20000000800 */
[--C-:B------:R-:W-:Y:S02]  /*5960*/  FFMA.FTZ R204, R204, c[0x0][0x23c], -R129.reuse ;  /* 0x00008f00cccc7a23 */ /* 0x100fe40000010881 */
[--C-:B------:R-:W-:Y:S02]  /*5970*/  FFMA.FTZ R128, R128, c[0x0][0x23c], -R129.reuse ;  /* 0x00008f0080807a23 */ /* 0x100fe40000010881 */
[----:B------:R-:W-:Y:S01]  /*5980*/  FFMA.FTZ R126, R126, c[0x0][0x23c], -R129 ;  /* 0x00008f007e7e7a23 */ /* 0x000fe20000010881 */
[----:B------:R-:W-:Y:S01]  /*5990*/  HMMA.16816.F32.BF16 R156, R160, R16, RZ ;  /* 0x00000010a09c723c */ /* 0x000fe200000418ff */
[--C-:B------:R-:W-:Y:S01]  /*59a0*/  FFMA.FTZ R225, R121, c[0x0][0x23c], -R114.reuse ;  /* 0x00008f0079e17a23 */ /* 0x100fe20000010872 */
[----:B------:R-:W2:Y:S01]  /*59b0*/  MUFU.EX2 R58, R58 ;  /* 0x0000003a003a7308 */ /* 0x000ea20000000800 */
[----:B----4-:R-:W-:Y:S01]  /*59c0*/  F2FP.BF16.PACK_AB R8, R66, R71 ;  /* 0x000000474208723e */ /* 0x010fe200000010ff */
[----:B------:R-:W-:-:S02]  /*59d0*/  FFMA.FTZ R121, R113, c[0x0][0x23c], -R114 ;  /* 0x00008f0071797a23 */ /* 0x000fc40000010872 */
[--C-:B------:R-:W-:Y:S02]  /*59e0*/  FFMA.FTZ R109, R109, c[0x0][0x23c], -R114.reuse ;  /* 0x00008f006d6d7a23 */ /* 0x100fe40000010872 */
[C---:B------:R-:W-:Y:S01]  /*59f0*/  HMMA.16816.F32.BF16 R132, R160.reuse, R38, RZ ;  /* 0x00000026a084723c */ /* 0x040fe200000418ff */
[----:B------:R-:W-:Y:S01]  /*5a00*/  FFMA.FTZ R107, R107, c[0x0][0x23c], -R114 ;  /* 0x00008f006b6b7a23 */ /* 0x000fe20000010872 */
[----:B------:R-:W-:Y:S01]  /*5a10*/  MUFU.EX2 R70, R70 ;  /* 0x0000004600467308 */ /* 0x000fe20000000800 */
[----:B------:R-:W-:Y:S02]  /*5a20*/  FADD.FTZ R90, R90, R87 ;  /* 0x000000575a5a7221 */ /* 0x000fe40000010000 */
[----:B------:R-:W-:Y:S02]  /*5a30*/  FADD.FTZ R85, R88, R85 ;  /* 0x0000005558557221 */ /* 0x000fe40000010000 */
[----:B------:R-:W-:Y:S01]  /*5a40*/  FADD.FTZ R89, R92, R89 ;  /* 0x000000595c597221 */ /* 0x000fe20000010000 */
[----:B------:R-:W-:Y:S02]  /*5a50*/  HMMA.16816.F32.BF16 R140, R160, R34, RZ ;  /* 0x00000022a08c723c */ /* 0x000fe400000418ff */
[----:B------:R-:W4:Y:S01]  /*5a60*/  MUFU.EX2 R63, R63 ;  /* 0x0000003f003f7308 */ /* 0x000f220000000800 */
[----:B--2---:R-:W-:-:S05]  /*5a70*/  F2FP.BF16.PACK_AB R10, R58, R65 ;  /* 0x000000413a0a723e */ /* 0x004fca00000010ff */
[C---:B------:R-:W-:Y:S02]  /*5a80*/  HMMA.16816.F32.BF16 R148, R160.reuse, R22, RZ ;  /* 0x00000016a094723c */ /* 0x040fe400000418ff */
[----:B------:R-:W-:Y:S06]  /*5a90*/  MUFU.EX2 R64, R64 ;  /* 0x0000004000407308 */ /* 0x000fec0000000800 */
[----:B------:R-:W-:Y:S02]  /*5aa0*/  HMMA.16816.F32.BF16 R160, R160, R18, RZ ;  /* 0x00000012a0a0723c */ /* 0x000fe400000418ff */
[----:B------:R-:W2:Y:S01]  /*5ab0*/  MUFU.EX2 R57, R57 ;  /* 0x0000003900397308 */ /* 0x000ea20000000800 */
[----:B----4-:R-:W-:-:S05]  /*5ac0*/  F2FP.BF16.PACK_AB R9, R63, R70 ;  /* 0x000000463f09723e */ /* 0x010fca00000010ff */
[C---:B------:R-:W-:Y:S02]  /*5ad0*/  HMMA.16816.F32.BF16 R164, R4.reuse, R36, RZ ;  /* 0x0000002404a4723c */ /* 0x040fe400000418ff */
[----:B------:R-:W-:Y:S06]  /*5ae0*/  MUFU.EX2 R27, R27 ;  /* 0x0000001b001b7308 */ /* 0x000fec0000000800 */
[----:B------:R-:W-:Y:S02]  /*5af0*/  HMMA.16816.F32.BF16 R36, R4, R38, RZ ;  /* 0x000000260424723c */ /* 0x000fe400000418ff */
[----:B------:R-:W4:Y:S01]  /*5b00*/  MUFU.EX2 R62, R62 ;  /* 0x0000003e003e7308 */ /* 0x000f220000000800 */
[----:B--2---:R-:W-:-:S05]  /*5b10*/  F2FP.BF16.PACK_AB R11, R57, R64 ;  /* 0x00000040390b723e */ /* 0x004fca00000010ff */
[----:B------:R-:W-:Y:S02]  /*5b20*/  HMMA.16816.F32.BF16 R172, R4, R32, RZ ;  /* 0x0000002004ac723c */ /* 0x000fe400000418ff */
[----:B------:R-:W-:Y:S06]  /*5b30*/  MUFU.EX2 R61, R61 ;  /* 0x0000003d003d7308 */ /* 0x000fec0000000800 */
[----:B-1----:R-:W-:Y:S02]  /*5b40*/  HMMA.16816.F32.BF16 R136, R8, R168, R136 ;  /* 0x000000a80888723c */ /* 0x002fe40000041888 */
[----:B------:R-:W1:Y:S01]  /*5b50*/  MUFU.EX2 R56, R56 ;  /* 0x0000003800387308 */ /* 0x000e620000000800 */
[----:B----4-:R-:W-:-:S05]  /*5b60*/  F2FP.BF16.PACK_AB R192, R62, R27 ;  /* 0x0000001b3ec0723e */ /* 0x010fca00000010ff */
[C---:B---3--:R-:W-:Y:S02]  /*5b70*/  HMMA.16816.F32.BF16 R144, R8.reuse, R176, R144 ;  /* 0x000000b00890723c */ /* 0x048fe40000041890 */
[----:B------:R-:W-:Y:S06]  /*5b80*/  MUFU.EX2 R24, R24 ;  /* 0x0000001800187308 */ /* 0x000fec0000000800 */
[----:B------:R-:W-:Y:S02]  /*5b90*/  HMMA.16816.F32.BF16 R152, R8, R184, R152 ;  /* 0x000000b80898723c */ /* 0x000fe40000041898 */
[----:B------:R-:W2:Y:S01]  /*5ba0*/  MUFU.EX2 R59, R59 ;  /* 0x0000003b003b7308 */ /* 0x000ea20000000800 */
[----:B-1----:R-:W-:-:S05]  /*5bb0*/  F2FP.BF16.PACK_AB R194, R56, R61 ;  /* 0x0000003d38c2723e */ /* 0x002fca00000010ff */
[C---:B------:R-:W-:Y:S02]  /*5bc0*/  HMMA.16816.F32.BF16 R156, R8.reuse, R12, R156 ;  /* 0x0000000c089c723c */ /* 0x040fe4000004189c */
[----:B------:R-:W-:Y:S06]  /*5bd0*/  MUFU.EX2 R60, R60 ;  /* 0x0000003c003c7308 */ /* 0x000fec0000000800 */
[----:B------:R-:W-:Y:S02]  /*5be0*/  HMMA.16816.F32.BF16 R132, R8, R170, R132 ;  /* 0x000000aa0884723c */ /* 0x000fe40000041884 */
[----:B------:R-:W1:Y:S01]  /*5bf0*/  MUFU.EX2 R55, R55 ;  /* 0x0000003700377308 */ /* 0x000e620000000800 */
[----:B--2---:R-:W-:-:S05]  /*5c00*/  F2FP.BF16.PACK_AB R193, R59, R24 ;  /* 0x000000183bc1723e */ /* 0x004fca00000010ff */
[C---:B------:R-:W-:Y:S02]  /*5c10*/  HMMA.16816.F32.BF16 R140, R8.reuse, R178, R140 ;  /* 0x000000b2088c723c */ /* 0x040fe4000004188c */
[----:B------:R-:W-:Y:S06]  /*5c20*/  MUFU.EX2 R79, R79 ;  /* 0x0000004f004f7308 */ /* 0x000fec0000000800 */
[C---:B------:R-:W-:Y:S01]  /*5c30*/  HMMA.16816.F32.BF16 R148, R8.reuse, R186, R148 ;  /* 0x000000ba0894723c */ /* 0x040fe20000041894 */
[----:B-1----:R-:W-:Y:S01]  /*5c40*/  F2FP.BF16.PACK_AB R195, R55, R60 ;  /* 0x0000003c37c3723e */ /* 0x002fe200000010ff */
[----:B------:R-:W-:Y:S06]  /*5c50*/  MUFU.EX2 R54, R54 ;  /* 0x0000003600367308 */ /* 0x000fec0000000800 */
[----:B------:R-:W-:Y:S01]  /*5c60*/  HMMA.16816.F32.BF16 R160, R8, R14, R160 ;  /* 0x0000000e08a0723c */ /* 0x000fe200000418a0 */
[----:B------:R-:W1:Y:S01]  /*5c70*/  LDSM.16.MT88.4 R8, [R252+0x9000] ;  /* 0x00900000fc08783b */ /* 0x000e620000004200 */
[----:B------:R-:W-:Y:S06]  /*5c80*/  MUFU.EX2 R53, R53 ;  /* 0x0000003500357308 */ /* 0x000fec0000000800 */
[C---:B------:R-:W-:Y:S02]  /*5c90*/  HMMA.16816.F32.BF16 R180, R4.reuse, R20, RZ ;  /* 0x0000001404b4723c */ /* 0x040fe400000418ff */
[----:B------:R-:W-:Y:S06]  /*5ca0*/  MUFU.EX2 R46, R46 ;  /* 0x0000002e002e7308 */ /* 0x000fec0000000800 */
[C---:B------:R-:W-:Y:S02]  /*5cb0*/  HMMA.16816.F32.BF16 R188, R4.reuse, R16, RZ ;  /* 0x0000001004bc723c */ /* 0x040fe400000418ff */
[----:B------:R-:W-:Y:S06]  /*5cc0*/  MUFU.EX2 R78, R78 ;  /* 0x0000004e004e7308 */ /* 0x000fec0000000800 */
[C---:B------:R-:W-:Y:S02]  /*5cd0*/  HMMA.16816.F32.BF16 R32, R4.reuse, R34, RZ ;  /* 0x000000220420723c */ /* 0x040fe400000418ff */
[----:B------:R-:W-:Y:S06]  /*5ce0*/  MUFU.EX2 R51, R51 ;  /* 0x0000003300337308 */ /* 0x000fec0000000800 */
[C---:B------:R-:W-:Y:S02]  /*5cf0*/  HMMA.16816.F32.BF16 R20, R4.reuse, R22, RZ ;  /* 0x000000160414723c */ /* 0x040fe400000418ff */
[----:B------:R-:W-:Y:S06]  /*5d00*/  MUFU.EX2 R52, R52 ;  /* 0x0000003400347308 */ /* 0x000fec0000000800 */
[----:B------:R-:W-:Y:S02]  /*5d10*/  HMMA.16816.F32.BF16 R4, R4, R18, RZ ;  /* 0x000000120404723c */ /* 0x000fe400000418ff */
[----:B------:R-:W-:Y:S06]  /*5d20*/  MUFU.EX2 R45, R45 ;  /* 0x0000002d002d7308 */ /* 0x000fec0000000800 */
[C---:B------:R-:W-:Y:S02]  /*5d30*/  HMMA.16816.F32.BF16 R164, R192.reuse, R168, R164 ;  /* 0x000000a8c0a4723c */ /* 0x040fe400000418a4 */
[----:B------:R-:W-:Y:S06]  /*5d40*/  MUFU.EX2 R75, R75 ;  /* 0x0000004b004b7308 */ /* 0x000fec0000000800 */
[C---:B------:R-:W-:Y:S02]  /*5d50*/  HMMA.16816.F32.BF16 R168, R192.reuse, R170, R36 ;  /* 0x000000aac0a8723c */ /* 0x040fe40000041824 */
[----:B------:R-:W2:Y:S05]  /*5d60*/  MUFU.EX2 R50, R50 ;  /* 0x0000003200327308 */ /* 0x000eaa0000000800 */
[----:B------:R-:W-:Y:S01]  /*5d70*/  FFMA.FTZ R37, R73, c[0x0][0x23c], -R199 ;  /* 0x00008f0049257a23 */ /* 0x000fe200000108c7 */
[----:B------:R-:W-:Y:S01]  /*5d80*/  HMMA.16816.F32.BF16 R172, R192, R176, R172 ;  /* 0x000000b0c0ac723c */ /* 0x000fe200000418ac */
[----:B------:R-:W-:Y:S01]  /*5d90*/  FFMA.FTZ R73, R72, c[0x0][0x23c], -R129 ;  /* 0x00008f0048497a23 */ /* 0x000fe20000010881 */
[----:B------:R-:W-:Y:S01]  /*5da0*/  MUFU.EX2 R49, R49 ;  /* 0x0000003100317308 */ /* 0x000fe20000000800 */
[----:B------:R-:W-:-:S02]  /*5db0*/  FFMA.FTZ R39, R242, c[0x0][0x23c], -R199 ;  /* 0x00008f00f2277a23 */ /* 0x000fc400000108c7 */
[----:B------:R-:W-:-:S03]  /*5dc0*/  FFMA.FTZ R38, R229, c[0x0][0x23c], -R199 ;  /* 0x00008f00e5267a23 */ /* 0x000fc600000108c7 */
[----:B------:R-:W-:Y:S01]  /*5dd0*/  HMMA.16816.F32.BF16 R180, R192, R184, R180 ;  /* 0x000000b8c0b4723c */ /* 0x000fe200000418b4 */
[----:B------:R-:W-:Y:S01]  /*5de0*/  FFMA.FTZ R36, R106, c[0x0][0x23c], -R129 ;  /* 0x00008f006a247a23 */ /* 0x000fe20000010881 */
[----:B------:R-:W-:Y:S01]  /*5df0*/  MUFU.EX2 R44, R44 ;  /* 0x0000002c002c7308 */ /* 0x000fe20000000800 */
[----:B------:R-:W-:Y:S02]  /*5e00*/  FFMA.FTZ R72, R221, c[0x0][0x23c], -R114 ;  /* 0x00008f00dd487a23 */ /* 0x000fe40000010872 */
[----:B------:R-:W-:-:S03]  /*5e10*/  FFMA.FTZ R221, R217, c[0x0][0x23c], -R232 ;  /* 0x00008f00d9dd7a23 */ /* 0x000fc600000108e8 */
[C---:B------:R-:W-:Y:S01]  /*5e20*/  HMMA.16816.F32.BF16 R188, R192.reuse, R12, R188 ;  /* 0x0000000cc0bc723c */ /* 0x040fe200000418bc */
[--C-:B------:R-:W-:Y:S01]  /*5e30*/  FFMA.FTZ R217, R213, c[0x0][0x23c], -R232.reuse ;  /* 0x00008f00d5d97a23 */ /* 0x100fe200000108e8 */
[----:B------:R-:W-:Y:S01]  /*5e40*/  MUFU.EX2 R74, R74 ;  /* 0x0000004a004a7308 */ /* 0x000fe20000000800 */
[--C-:B------:R-:W-:Y:S02]  /*5e50*/  FFMA.FTZ R106, R101, c[0x0][0x23c], -R232.reuse ;  /* 0x00008f00656a7a23 */ /* 0x100fe400000108e8 */
[--C-:B------:R-:W-:Y:S02]  /*5e60*/  FFMA.FTZ R213, R209, c[0x0][0x23c], -R232.reuse ;  /* 0x00008f00d1d57a23 */ /* 0x100fe400000108e8 */
[----:B--2---:R-:W-:Y:S01]  /*5e70*/  F2FP.BF16.PACK_AB R12, R50, R75 ;  /* 0x0000004b320c723e */ /* 0x004fe200000010ff */
[----:B------:R-:W-:Y:S01]  /*5e80*/  HMMA.16816.F32.BF16 R176, R192, R178, R32 ;  /* 0x000000b2c0b0723c */ /* 0x000fe20000041820 */
[----:B------:R-:W-:Y:S01]  /*5e90*/  FFMA.FTZ R101, R238, c[0x0][0x23c], -R199 ;  /* 0x00008f00ee657a23 */ /* 0x000fe200000108c7 */
[----:B------:R-:W2:Y:S01]  /*5ea0*/  MUFU.EX2 R47, R47 ;  /* 0x0000002f002f7308 */ /* 0x000ea20000000800 */
[----:B------:R-:W-:-:S02]  /*5eb0*/  FFMA.FTZ R209, R205, c[0x0][0x23c], -R232 ;  /* 0x00008f00cdd17a23 */ /* 0x000fc400000108e8 */
[----:B------:R-:W-:-:S03]  /*5ec0*/  FFMA.FTZ R205, R201, c[0x0][0x23c], -R232 ;  /* 0x00008f00c9cd7a23 */ /* 0x000fc600000108e8 */
[C---:B------:R-:W-:Y:S01]  /*5ed0*/  HMMA.16816.F32.BF16 R184, R192.reuse, R186, R20 ;  /* 0x000000bac0b8723c */ /* 0x040fe20000041814 */
[--C-:B------:R-:W-:Y:S01]  /*5ee0*/  FFMA.FTZ R35, R240, c[0x0][0x23c], -R129.reuse ;  /* 0x00008f00f0237a23 */ /* 0x100fe20000010881 */
[----:B------:R-:W-:Y:S01]  /*5ef0*/  LDSM.16.MT88.4 R20, [R252+0xa800] ;  /* 0x00a80000fc14783b */ /* 0x000fe20000004200 */
[----:B------:R-:W-:Y:S01]  /*5f00*/  MUFU.EX2 R48, R48 ;  /* 0x0000003000307308 */ /* 0x000fe20000000800 */
[----:B------:R-:W-:Y:S02]  /*5f10*/  FFMA.FTZ R34, R108, c[0x0][0x23c], -R129 ;  /* 0x00008f006c227a23 */ /* 0x000fe40000010881 */
[--C-:B------:R-:W-:Y:S02]  /*5f20*/  FFMA.FTZ R33, R223, c[0x0][0x23c], -R114.reuse ;  /* 0x00008f00df217a23 */ /* 0x100fe40000010872 */
[----:B------:R-:W-:Y:S01]  /*5f30*/  HMMA.16816.F32.BF16 R192, R192, R14, R4 ;  /* 0x0000000ec0c0723c */ /* 0x000fe20000041804 */
[----:B------:R-:W-:Y:S02]  /*5f40*/  FFMA.FTZ R32, R227, c[0x0][0x23c], -R114 ;  /* 0x00008f00e3207a23 */ /* 0x000fe40000010872 */
[----:B------:R-:W3:Y:S01]  /*5f50*/  MUFU.EX2 R43, R43 ;  /* 0x0000002b002b7308 */ /* 0x000ee20000000800 */
[----:B--2---:R-:W-:Y:S01]  /*5f60*/  F2FP.BF16.PACK_AB R13, R47, R74 ;  /* 0x0000004a2f0d723e */ /* 0x004fe200000010ff */
[----:B------:R-:W-:-:S02]  /*5f70*/  FFMA.FTZ R108, R105, c[0x0][0x23c], -R232 ;  /* 0x00008f00696c7a23 */ /* 0x000fc400000108e8 */
[----:B------:R-:W-:Y:S01]  /*5f80*/  F2FP.BF16.PACK_AB R4, R54, R79 ;  /* 0x0000004f3604723e */ /* 0x000fe200000010ff */
[--C-:B------:R-:W-:Y:S01]  /*5f90*/  FFMA.FTZ R105, R103, c[0x0][0x23c], -R232.reuse ;  /* 0x00008f0067697a23 */ /* 0x100fe200000108e8 */
[----:B------:R-:W-:Y:S01]  /*5fa0*/  F2FP.BF16.PACK_AB R5, R51, R78 ;  /* 0x0000004e3305723e */ /* 0x000fe200000010ff */
[--C-:B------:R-:W-:Y:S01]  /*5fb0*/  FFMA.FTZ R223, R219, c[0x0][0x23c], -R232.reuse ;  /* 0x00008f00dbdf7a23 */ /* 0x100fe200000108e8 */
[----:B------:R-:W-:Y:S01]  /*5fc0*/  F2FP.BF16.PACK_AB R6, R46, R53 ;  /* 0x000000352e06723e */ /* 0x000fe200000010ff */
[----:B------:R-:W-:Y:S01]  /*5fd0*/  MUFU.EX2 R77, R77 ;  /* 0x0000004d004d7308 */ /* 0x000fe20000000800 */
[----:B------:R-:W-:Y:S01]  /*5fe0*/  F2FP.BF16.PACK_AB R7, R45, R52 ;  /* 0x000000342d07723e */ /* 0x000fe200000010ff */
[--C-:B------:R-:W-:Y:S01]  /*5ff0*/  FFMA.FTZ R103, R99, c[0x0][0x23c], -R232.reuse ;  /* 0x00008f0063677a23 */ /* 0x100fe200000108e8 */
[----:B------:R-:W-:Y:S01]  /*6000*/  F2FP.BF16.PACK_AB R14, R44, R49 ;  /* 0x000000312c0e723e */ /* 0x000fe200000010ff */
[--C-:B------:R-:W-:Y:S02]  /*6010*/  FFMA.FTZ R219, R215, c[0x0][0x23c], -R232.reuse ;  /* 0x00008f00d7db7a23 */ /* 0x100fe400000108e8 */
[----:B------:R-:W-:Y:S01]  /*6020*/  FFMA.FTZ R99, R236, c[0x0][0x23c], -R199 ;  /* 0x00008f00ec637a23 */ /* 0x000fe200000108c7 */
[----:B---3--:R-:W-:Y:S01]  /*6030*/  F2FP.BF16.PACK_AB R15, R43, R48 ;  /* 0x000000302b0f723e */ /* 0x008fe200000010ff */
[----:B-1----:R-:W-:Y:S01]  /*6040*/  HMMA.16816.F32.BF16 R164, R4, R8, R164 ;  /* 0x0000000804a4723c */ /* 0x002fe200000418a4 */
[----:B------:R-:W-:Y:S01]  /*6050*/  MUFU.EX2 R42, R42 ;  /* 0x0000002a002a7308 */ /* 0x000fe20000000800 */
[----:B------:R-:W-:-:S02]  /*6060*/  FFMA.FTZ R215, R211, c[0x0][0x23c], -R232 ;  /* 0x00008f00d3d77a23 */ /* 0x000fc400000108e8 */
[--C-:B------:R-:W-:Y:S02]  /*6070*/  FFMA.FTZ R211, R207, c[0x0][0x23c], -R232.reuse ;  /* 0x00008f00cfd37a23 */ /* 0x100fe400000108e8 */
[----:B------:R-:W-:Y:S02]  /*6080*/  FFMA.FTZ R199, R96, c[0x0][0x23c], -R199 ;  /* 0x00008f0060c77a23 */ /* 0x000fe400000108c7 */
[----:B------:R-:W-:Y:S01]  /*6090*/  HMMA.16816.F32.BF16 R136, R12, R8, R136 ;  /* 0x000000080c88723c */ /* 0x000fe20000041888 */
[----:B------:R-:W-:Y:S01]  /*60a0*/  MUFU.EX2 R41, R41 ;  /* 0x0000002900297308 */ /* 0x000fe20000000800 */
[--C-:B------:R-:W-:Y:S02]  /*60b0*/  FFMA.FTZ R207, R97, c[0x0][0x23c], -R232.reuse ;  /* 0x00008f0061cf7a23 */ /* 0x100fe400000108e8 */
[----:B------:R-:W-:Y:S02]  /*60c0*/  FFMA.FTZ R201, R98, c[0x0][0x23c], -R232 ;  /* 0x00008f0062c97a23 */ /* 0x000fe400000108e8 */
[----:B------:R-:W-:-:S02]  /*60d0*/  FFMA.FTZ R96, R197, c[0x0][0x23c], -R114 ;  /* 0x00008f00c5607a23 */ /* 0x000fc40000010872 */
[-C--:B------:R-:W-:Y:S01]  /*60e0*/  HMMA.16816.F32.BF16 R132, R12, R10.reuse, R132 ;  /* 0x0000000a0c84723c */ /* 0x080fe20000041884 */
[----:B------:R-:W-:Y:S01]  /*60f0*/  MUFU.EX2 R40, R40 ;  /* 0x0000002800287308 */ /* 0x000fe20000000800 */
[----:B------:R-:W-:Y:S02]  /*6100*/  FFMA.FTZ R232, R95, c[0x0][0x23c], -R232 ;  /* 0x00008f005fe87a23 */ /* 0x000fe400000108e8 */
[--C-:B------:R-:W-:Y:S02]  /*6110*/  FFMA.FTZ R197, R130, c[0x0][0x23c], -R129.reuse ;  /* 0x00008f0082c57a23 */ /* 0x100fe40000010881 */
[--C-:B------:R-:W-:Y:S02]  /*6120*/  FFMA.FTZ R98, R230, c[0x0][0x23c], -R129.reuse ;  /* 0x00008f00e6627a23 */ /* 0x100fe40000010881 */
[----:B------:R-:W-:Y:S01]  /*6130*/  HMMA.16816.F32.BF16 R168, R4, R10, R168 ;  /* 0x0000000a04a8723c */ /* 0x000fe200000418a8 */
[----:B------:R-:W1:Y:S01]  /*6140*/  LDSM.16.MT88.4 R8, [R250+0x9000] ;  /* 0x00900000fa08783b */ /* 0x000e620000004200 */
[----:B------:R-:W-:Y:S01]  /*6150*/  MUFU.EX2 R76, R76 ;  /* 0x0000004c004c7308 */ /* 0x000fe20000000800 */
[----:B------:R-:W-:-:S02]  /*6160*/  FFMA.FTZ R95, R222, c[0x0][0x23c], -R129 ;  /* 0x00008f00de5f7a23 */ /* 0x000fc40000010881 */
[--C-:B------:R-:W-:Y:S02]  /*6170*/  FFMA.FTZ R130, R124, c[0x0][0x23c], -R129.reuse ;  /* 0x00008f007c827a23 */ /* 0x100fe40000010881 */
[--C-:B------:R-:W-:Y:S02]  /*6180*/  FFMA.FTZ R124, R122, c[0x0][0x23c], -R129.reuse ;  /* 0x00008f007a7c7a23 */ /* 0x100fe40000010881 */
[--C-:B------:R-:W-:Y:S01]  /*6190*/  FFMA.FTZ R122, R120, c[0x0][0x23c], -R129.reuse ;  /* 0x00008f00787a7a23 */ /* 0x100fe20000010881 */
[----:B------:R-:W-:Y:S01]  /*61a0*/  MUFU.EX2 R39, R39 ;  /* 0x0000002700277308 */ /* 0x000fe20000000800 */
[--C-:B------:R-:W-:Y:S02]  /*61b0*/  FFMA.FTZ R120, R118, c[0x0][0x23c], -R129.reuse ;  /* 0x00008f0076787a23 */ /* 0x100fe40000010881 */
[----:B------:R-:W-:Y:S02]  /*61c0*/  FFMA.FTZ R118, R116, c[0x0][0x23c], -R129 ;  /* 0x00008f0074767a23 */ /* 0x000fe40000010881 */
[----:B------:R-:W-:-:S02]  /*61d0*/  FFMA.FTZ R227, R123, c[0x0][0x23c], -R114 ;  /* 0x00008f007be37a23 */ /* 0x000fc40000010872 */
[----:B------:R-:W-:Y:S01]  /*61e0*/  FFMA.FTZ R129, R94, c[0x0][0x23c], -R129 ;  /* 0x00008f005e817a23 */ /* 0x000fe20000010881 */
[----:B------:R-:W-:Y:S01]  /*61f0*/  MUFU.EX2 R38, R38 ;  /* 0x0000002600267308 */ /* 0x000fe20000000800 */
[--C-:B------:R-:W-:Y:S02]  /*6200*/  FFMA.FTZ R123, R91, c[0x0][0x23c], -R114.reuse ;  /* 0x00008f005b7b7a23 */ /* 0x100fe40000010872 */
[--C-:B------:R-:W-:Y:S02]  /*6210*/  FFMA.FTZ R222, R119, c[0x0][0x23c], -R114.reuse ;  /* 0x00008f0077de7a23 */ /* 0x100fe40000010872 */
[--C-:B------:R-:W-:Y:S02]  /*6220*/  FFMA.FTZ R119, R112, c[0x0][0x23c], -R114.reuse ;  /* 0x00008f0070777a23 */ /* 0x100fe40000010872 */
[----:B------:R-:W-:Y:S01]  /*6230*/  FFMA.FTZ R116, R110, c[0x0][0x23c], -R114 ;  /* 0x00008f006e747a23 */ /* 0x000fe20000010872 */
[----:B------:R-:W-:Y:S08]  /*6240*/  MUFU.EX2 R37, R37 ;  /* 0x0000002500257308 */ /* 0x000ff00000000800 */
[----:B------:R-:W-:Y:S01]  /*6250*/  MUFU.EX2 R73, R73 ;  /* 0x0000004900497308 */ /* 0x000fe20000000800 */
[-C--:B-1----:R-:W-:Y:S07]  /*6260*/  HMMA.16816.F32.BF16 R172, R4, R8.reuse, R172 ;  /* 0x0000000804ac723c */ /* 0x082fee00000418ac */
[----:B------:R-:W1:Y:S01]  /*6270*/  MUFU.EX2 R36, R36 ;  /* 0x0000002400247308 */ /* 0x000e620000000800 */
[C---:B------:R-:W-:Y:S07]  /*6280*/  HMMA.16816.F32.BF16 R144, R12.reuse, R8, R144 ;  /* 0x000000080c90723c */ /* 0x040fee0000041890 */
[----:B------:R-:W-:Y:S01]  /*6290*/  MUFU.EX2 R35, R35 ;  /* 0x0000002300237308 */ /* 0x000fe20000000800 */
[-C--:B------:R-:W-:Y:S07]  /*62a0*/  HMMA.16816.F32.BF16 R140, R12, R10.reuse, R140 ;  /* 0x0000000a0c8c723c */ /* 0x080fee000004188c */
[----:B------:R-:W-:Y:S01]  /*62b0*/  MUFU.EX2 R34, R34 ;  /* 0x0000002200227308 */ /* 0x000fe20000000800 */
[C---:B------:R-:W-:Y:S01]  /*62c0*/  HMMA.16816.F32.BF16 R176, R4.reuse, R10, R176 ;  /* 0x0000000a04b0723c */ /* 0x040fe200000418b0 */
[----:B------:R-:W2:Y:S06]  /*62d0*/  LDSM.16.MT88.4 R8, [R249+0x9000] ;  /* 0x00900000f908783b */ /* 0x000eac0000004200 */
[----:B------:R-:W-:Y:S08]  /*62e0*/  MUFU.EX2 R72, R72 ;  /* 0x0000004800487308 */ /* 0x000ff00000000800 */
[----:B------:R-:W3:Y:S08]  /*62f0*/  MUFU.EX2 R33, R33 ;  /* 0x0000002100217308 */ /* 0x000ef00000000800 */
[----:B------:R-:W-:Y:S08]  /*6300*/  MUFU.EX2 R32, R32 ;  /* 0x0000002000207308 */ /* 0x000ff00000000800 */
[----:B------:R-:W4:Y:S08]  /*6310*/  MUFU.EX2 R31, R31 ;  /* 0x0000001f001f7308 */ /* 0x000f300000000800 */
[----:B------:R-:W-:Y:S01]  /*6320*/  MUFU.EX2 R108, R108 ;  /* 0x0000006c006c7308 */ /* 0x000fe20000000800 */
[-C--:B--2---:R-:W-:Y:S07]  /*6330*/  HMMA.16816.F32.BF16 R180, R4, R8.reuse, R180 ;  /* 0x0000000804b4723c */ /* 0x084fee00000418b4 */
[----:B------:R-:W-:Y:S01]  /*6340*/  MUFU.EX2 R105, R105 ;  /* 0x0000006900697308 */ /* 0x000fe20000000800 */
[C---:B------:R-:W-:Y:S07]  /*6350*/  HMMA.16816.F32.BF16 R152, R12.reuse, R8, R152 ;  /* 0x000000080c98723c */ /* 0x040fee0000041898 */
[----:B------:R-:W-:Y:S01]  /*6360*/  MUFU.EX2 R106, R106 ;  /* 0x0000006a006a7308 */ /* 0x000fe20000000800 */
[-C--:B------:R-:W-:Y:S07]  /*6370*/  HMMA.16816.F32.BF16 R148, R12, R10.reuse, R148 ;  /* 0x0000000a0c94723c */ /* 0x080fee0000041894 */
[----:B------:R-:W-:Y:S01]  /*6380*/  MUFU.EX2 R103, R103 ;  /* 0x0000006700677308 */ /* 0x000fe20000000800 */
[----:B------:R-:W-:Y:S01]  /*6390*/  HMMA.16816.F32.BF16 R184, R4, R10, R184 ;  /* 0x0000000a04b8723c */ /* 0x000fe200000418b8 */
[----:B------:R-:W2:Y:S06]  /*63a0*/  LDSM.16.MT88.4 R8, [R248+0x9000] ;  /* 0x00900000f808783b */ /* 0x000eac0000004200 */
[----:B------:R-:W-:Y:S08]  /*63b0*/  MUFU.EX2 R104, R104 ;  /* 0x0000006800687308 */ /* 0x000ff00000000800 */
[----:B------:R-:W-:Y:S08]  /*63c0*/  MUFU.EX2 R101, R101 ;  /* 0x0000006500657308 */ /* 0x000ff00000000800 */
[----:B------:R-:W-:Y:S08]  /*63d0*/  MUFU.EX2 R102, R102 ;  /* 0x0000006600667308 */ /* 0x000ff00000000800 */
[----:B------:R-:W-:Y:S08]  /*63e0*/  MUFU.EX2 R99, R99 ;  /* 0x0000006300637308 */ /* 0x000ff00000000800 */
[----:B------:R-:W-:Y:S01]  /*63f0*/  MUFU.EX2 R100, R100 ;  /* 0x0000006400647308 */ /* 0x000fe20000000800 */
[C---:B--2---:R-:W-:Y:S07]  /*6400*/  HMMA.16816.F32.BF16 R156, R12.reuse, R8, R156 ;  /* 0x000000080c9c723c */ /* 0x044fee000004189c */
[----:B------:R-:W2:Y:S01]  /*6410*/  MUFU.EX2 R97, R234 ;  /* 0x000000ea00617308 */ /* 0x000ea20000000800 */
[----:B------:R-:W-:Y:S07]  /*6420*/  HMMA.16816.F32.BF16 R160, R12, R10, R160 ;  /* 0x0000000a0ca0723c */ /* 0x000fee00000418a0 */
[----:B------:R-:W-:Y:S01]  /*6430*/  MUFU.EX2 R98, R98 ;  /* 0x0000006200627308 */ /* 0x000fe20000000800 */
[----:B-1----:R-:W-:Y:S01]  /*6440*/  F2FP.BF16.PACK_AB R12, R36, R73 ;  /* 0x00000049240c723e */ /* 0x002fe200000010ff */
[----:B------:R-:W-:Y:S01]  /*6450*/  HMMA.16816.F32.BF16 R188, R4, R8, R188 ;  /* 0x0000000804bc723c */ /* 0x000fe200000418bc */
[----:B---3--:R-:W-:-:S05]  /*6460*/  F2FP.BF16.PACK_AB R13, R33, R72 ;  /* 0x00000048210d723e */ /* 0x008fca00000010ff */
[----:B------:R-:W1:Y:S01]  /*6470*/  MUFU.EX2 R95, R95 ;  /* 0x0000005f005f7308 */ /* 0x000e620000000800 */
[----:B------:R-:W-:Y:S02]  /*6480*/  F2FP.BF16.PACK_AB R14, R34, R35 ;  /* 0x00000023220e723e */ /* 0x000fe400000010ff */
[----:B----4-:R-:W-:Y:S02]  /*6490*/  F2FP.BF16.PACK_AB R15, R31, R32 ;  /* 0x000000201f0f723e */ /* 0x010fe400000010ff */
[----:B--2---:R-:W-:Y:S01]  /*64a0*/  F2FP.BF16.PACK_AB R16, R97, R100 ;  /* 0x000000646110723e */ /* 0x004fe200000010ff */
[----:B------:R-:W-:Y:S01]  /*64b0*/  HMMA.16816.F32.BF16 R192, R4, R10, R192 ;  /* 0x0000000a04c0723c */ /* 0x000fe200000418c0 */
[----:B------:R-:W2:Y:S01]  /*64c0*/  LDSM.16.MT88.4 R8, [R252+0x9800] ;  /* 0x00980000fc08783b */ /* 0x000ea20000004200 */
[----:B------:R-:W-:Y:S05]  /*64d0*/  MUFU.EX2 R96, R96 ;  /* 0x0000006000607308 */ /* 0x000fea0000000800 */
[----:B------:R-:W-:-:S02]  /*64e0*/  F2FP.BF16.PACK_AB R4, R42, R77 ;  /* 0x0000004d2a04723e */ /* 0x000fc400000010ff */
[----:B------:R-:W-:Y:S01]  /*64f0*/  F2FP.BF16.PACK_AB R5, R39, R76 ;  /* 0x0000004c2705723e */ /* 0x000fe200000010ff */
[----:B------:R-:W3:Y:S01]  /*6500*/  MUFU.EX2 R93, R93 ;  /* 0x0000005d005d7308 */ /* 0x000ee20000000800 */
[----:B------:R-:W-:Y:S02]  /*6510*/  F2FP.BF16.PACK_AB R6, R40, R41 ;  /* 0x000000292806723e */ /* 0x000fe400000010ff */
[----:B------:R-:W-:Y:S02]  /*6520*/  F2FP.BF16.PACK_AB R7, R37, R38 ;  /* 0x000000262507723e */ /* 0x000fe400000010ff */
[----:B-1----:R-:W-:-:S03]  /*6530*/  F2FP.BF16.PACK_AB R18, R95, R98 ;  /* 0x000000625f12723e */ /* 0x002fc600000010ff */
[----:B------:R1:W-:Y:S01]  /*6540*/  MUFU.EX2 R113, R204 ;  /* 0x000000cc00717308 */ /* 0x0003e20000000800 */
[----:B---3--:R-:W-:-:S07]  /*6550*/  F2FP.BF16.PACK_AB R17, R93, R96 ;  /* 0x000000605d11723e */ /* 0x008fce00000010ff */
[----:B------:R3:W-:Y:S01]  /*6560*/  MUFU.EX2 R112, R197 ;  /* 0x000000c500707308 */ /* 0x0007e20000000800 */
[----:B-1----:R-:W-:-:S07]  /*6570*/  FADD.FTZ R204, R84, R89 ;  /* 0x0000005954cc7221 */ /* 0x002fce0000010000 */
[----:B------:R-:W-:Y:S01]  /*6580*/  MUFU.EX2 R110, R225 ;  /* 0x000000e1006e7308 */ /* 0x000fe20000000800 */
[----:B------:R-:W-:Y:S01]  /*6590*/  FADD.FTZ R67, R67, R204 ;  /* 0x000000cc43437221 */ /* 0x000fe20000010000 */
[----:B--2---:R-:W-:Y:S03]  /*65a0*/  HMMA.16816.F32.BF16 R164, R4, R8, R164 ;  /* 0x0000000804a4723c */ /* 0x004fe600000418a4 */
[----:B------:R-:W-:-:S03]  /*65b0*/  FADD.FTZ R204, R70, R67 ;  /* 0x0000004346cc7221 */ /* 0x000fc60000010000 */
[----:B------:R-:W-:Y:S01]  /*65c0*/  MUFU.EX2 R89, R223 ;  /* 0x000000df00597308 */ /* 0x000fe20000000800 */
[----:B---3--:R-:W-:Y:S02]  /*65d0*/  FADD.FTZ R197, R81, R90 ;  /* 0x0000005a51c57221 */ /* 0x008fe40000010000 */
[----:B------:R-:W-:Y:S02]  /*65e0*/  FADD.FTZ R90, R82, R85 ;  /* 0x00000055525a7221 */ /* 0x000fe40000010000 */
[----:B------:R-:W-:Y:S01]  /*65f0*/  FADD.FTZ R26, R26, R197 ;  /* 0x000000c51a1a7221 */ /* 0x000fe20000010000 */
[----:B------:R-:W-:Y:S01]  /*6600*/  HMMA.16816.F32.BF16 R136, R12, R8, R136 ;  /* 0x000000080c88723c */ /* 0x000fe20000041888 */
[----:B------:R-:W-:Y:S01]  /*6610*/  FADD.FTZ R25, R25, R90 ;  /* 0x0000005a19197221 */ /* 0x000fe20000010000 */
[----:B------:R-:W-:Y:S01]  /*6620*/  MUFU.EX2 R88, R221 ;  /* 0x000000dd00587308 */ /* 0x000fe20000000800 */
[----:B------:R-:W-:-:S04]  /*6630*/  FADD.FTZ R63, R63, R204 ;  /* 0x000000cc3f3f7221 */ /* 0x000fc80000010000 */
[----:B------:R-:W-:Y:S01]  /*6640*/  FADD.FTZ R64, R64, R63 ;  /* 0x0000003f40407221 */ /* 0x000fe20000010000 */
[----:B------:R-:W-:Y:S02]  /*6650*/  HMMA.16816.F32.BF16 R132, R12, R10, R132 ;  /* 0x0000000a0c84723c */ /* 0x000fe40000041884 */
[----:B------:R-:W-:Y:S01]  /*6660*/  MUFU.EX2 R87, R219 ;  /* 0x000000db00577308 */ /* 0x000fe20000000800 */
[----:B------:R-:W-:-:S04]  /*6670*/  FADD.FTZ R57, R57, R64 ;  /* 0x0000004039397221 */ /* 0x000fc80000010000 */
[----:B------:R-:W-:Y:S01]  /*6680*/  FADD.FTZ R74, R74, R57 ;  /* 0x000000394a4a7221 */ /* 0x000fe20000010000 */
[----:B------:R-:W-:Y:S01]  /*6690*/  HMMA.16816.F32.BF16 R168, R4, R10, R168 ;  /* 0x0000000a04a8723c */ /* 0x000fe200000418a8 */
[----:B------:R-:W1:Y:S01]  /*66a0*/  LDSM.16.MT88.4 R8, [R250+0x9800] ;  /* 0x00980000fa08783b */ /* 0x000e620000004200 */
[----:B------:R-:W-:Y:S01]  /*66b0*/  MUFU.EX2 R84, R217 ;  /* 0x000000d900547308 */ /* 0x000fe20000000800 */
[----:B------:R-:W-:-:S07]  /*66c0*/  FADD.FTZ R47, R47, R74 ;  /* 0x0000004a2f2f7221 */ /* 0x000fce0000010000 */
[----:B------:R-:W-:Y:S08]  /*66d0*/  MUFU.EX2 R85, R228 ;  /* 0x000000e400557308 */ /* 0x000ff00000000800 */
[----:B------:R-:W-:Y:S08]  /*66e0*/  MUFU.EX2 R82, R226 ;  /* 0x000000e200527308 */ /* 0x000ff00000000800 */
[----:B------:R-:W-:Y:S08]  /*66f0*/  MUFU.EX2 R81, R224 ;  /* 0x000000e000517308 */ /* 0x000ff00000000800 */
[----:B------:R-:W-:Y:S01]  /*6700*/  MUFU.EX2 R128, R128 ;  /* 0x0000008000807308 */ /* 0x000fe20000000800 */
[-C--:B-1----:R-:W-:Y:S07]  /*6710*/  HMMA.16816.F32.BF16 R172, R4, R8.reuse, R172 ;  /* 0x0000000804ac723c */ /* 0x082fee00000418ac */
[----:B------:R-:W-:Y:S01]  /*6720*/  MUFU.EX2 R67, R126 ;  /* 0x0000007e00437308 */ /* 0x000fe20000000800 */
[C---:B------:R-:W-:Y:S07]  /*6730*/  HMMA.16816.F32.BF16 R144, R12.reuse, R8, R144 ;  /* 0x000000080c90723c */ /* 0x040fee0000041890 */
[----:B------:R-:W-:Y:S01]  /*6740*/  MUFU.EX2 R130, R130 ;  /* 0x0000008200827308 */ /* 0x000fe20000000800 */
[-C--:B------:R-:W-:Y:S07]  /*6750*/  HMMA.16816.F32.BF16 R140, R12, R10.reuse, R140 ;  /* 0x0000000a0c8c723c */ /* 0x080fee000004188c */
[----:B------:R-:W-:Y:S01]  /*6760*/  MUFU.EX2 R70, R123 ;  /* 0x0000007b00467308 */ /* 0x000fe20000000800 */
[C---:B------:R-:W-:Y:S01]  /*6770*/  HMMA.16816.F32.BF16 R176, R4.reuse, R10, R176 ;  /* 0x0000000a04b0723c */ /* 0x040fe200000418b0 */
[----:B------:R-:W1:Y:S06]  /*6780*/  LDSM.16.MT88.4 R8, [R249+0x9800] ;  /* 0x00980000f908783b */ /* 0x000e6c0000004200 */
[----:B------:R-:W-:Y:S08]  /*6790*/  MUFU.EX2 R121, R121 ;  /* 0x0000007900797308 */ /* 0x000ff00000000800 */
        /* <DEDUP_REMOVED lines=10> */
[----:B------:R-:W-:Y:S01]  /*6840*/  HMMA.16816.F32.BF16 R184, R4, R10, R184 ;  /* 0x0000000a04b8723c */ /* 0x000fe200000418b8 */
[----:B------:R-:W1:Y:S06]  /*6850*/  LDSM.16.MT88.4 R8, [R248+0x9800] ;  /* 0x00980000f808783b */ /* 0x000e6c0000004200 */
[----:B------:R-:W-:Y:S08]  /*6860*/  MUFU.EX2 R129, R129 ;  /* 0x0000008100817308 */ /* 0x000ff00000000800 */
[----:B------:R-:W-:Y:S08]  /*6870*/  MUFU.EX2 R116, R116 ;  /* 0x0000007400747308 */ /* 0x000ff00000000800 */
[----:B------:R-:W-:Y:S08]  /*6880*/  MUFU.EX2 R109, R109 ;  /* 0x0000006d006d7308 */ /* 0x000ff00000000800 */
[----:B------:R-:W-:Y:S08]  /*6890*/  MUFU.EX2 R207, R207 ;  /* 0x000000cf00cf7308 */ /* 0x000ff00000000800 */
[----:B------:R-:W-:Y:S01]  /*68a0*/  MUFU.EX2 R201, R201 ;  /* 0x000000c900c97308 */ /* 0x000fe20000000800 */
[C---:B-1----:R-:W-:Y:S07]  /*68b0*/  HMMA.16816.F32.BF16 R156, R12.reuse, R8, R156 ;  /* 0x000000080c9c723c */ /* 0x042fee000004189c */
[----:B------:R-:W-:Y:S01]  /*68c0*/  MUFU.EX2 R232, R232 ;  /* 0x000000e800e87308 */ /* 0x000fe20000000800 */
[----:B------:R-:W-:Y:S07]  /*68d0*/  HMMA.16816.F32.BF16 R160, R12, R10, R160 ;  /* 0x0000000a0ca0723c */ /* 0x000fee00000418a0 */
[----:B------:R-:W-:Y:S01]  /*68e0*/  MUFU.EX2 R210, R210 ;  /* 0x000000d200d27308 */ /* 0x000fe20000000800 */
[--C-:B------:R-:W-:Y:S01]  /*68f0*/  FFMA.FTZ R12, R125, c[0x0][0x23c], -R114.reuse ;  /* 0x00008f007d0c7a23 */ /* 0x100fe20000010872 */
[----:B------:R-:W-:Y:S01]  /*6900*/  HMMA.16816.F32.BF16 R188, R4, R8, R188 ;  /* 0x0000000804bc723c */ /* 0x000fe200000418bc */
[----:B------:R-:W-:-:S05]  /*6910*/  FFMA.FTZ R125, R115, c[0x0][0x23c], -R114 ;  /* 0x00008f00737d7a23 */ /* 0x000fca0000010872 */
[----:B------:R-:W-:Y:S02]  /*6920*/  MUFU.EX2 R131, R131 ;  /* 0x0000008300837308 */ /* 0x000fe40000000800 */
[----:B------:R-:W-:Y:S01]  /*6930*/  HMMA.16816.F32.BF16 R192, R4, R10, R192 ;  /* 0x0000000a04c0723c */ /* 0x000fe200000418c0 */
[----:B------:R-:W1:Y:S05]  /*6940*/  LDSM.16.MT88.4 R8, [R252+0xa000] ;  /* 0x00a00000fc08783b */ /* 0x000e6a0000004200 */
[----:B------:R2:W-:Y:S01]  /*6950*/  MUFU.EX2 R91, R12 ;  /* 0x0000000c005b7308 */ /* 0x0005e20000000800 */
[--C-:B------:R-:W-:Y:S01]  /*6960*/  FFMA.FTZ R5, R127, c[0x0][0x23c], -R114.reuse ;  /* 0x00008f007f057a23 */ /* 0x100fe20000010872 */
[----:B------:R-:W-:Y:S01]  /*6970*/  F2FP.BF16.PACK_AB R4, R105, R108 ;  /* 0x0000006c6904723e */ /* 0x000fe200000010ff */
[----:B------:R-:W-:Y:S01]  /*6980*/  FFMA.FTZ R127, R117, c[0x0][0x23c], -R114 ;  /* 0x00008f00757f7a23 */ /* 0x000fe20000010872 */
[----:B------:R-:W-:-:S04]  /*6990*/  F2FP.BF16.PACK_AB R6, R103, R106 ;  /* 0x0000006a6706723e */ /* 0x000fc800000010ff */
[----:B------:R3:W4:Y:S01]  /*69a0*/  MUFU.EX2 R94, R5 ;  /* 0x00000005005e7308 */ /* 0x0007220000000800 */
[----:B------:R-:W-:Y:S01]  /*69b0*/  F2FP.BF16.PACK_AB R7, R99, R102 ;  /* 0x000000666307723e */ /* 0x000fe200000010ff */
[----:B------:R-:W-:Y:S01]  /*69c0*/  FFMA.FTZ R117, R111, c[0x0][0x23c], -R114 ;  /* 0x00008f006f757a23 */ /* 0x000fe20000010872 */
[----:B--2---:R-:W2:Y:S05]  /*69d0*/  LDSM.16.MT88.4 R12, [R249+0xa000] ;  /* 0x00a00000f90c783b */ /* 0x004eaa0000004200 */
[----:B------:R-:W-:Y:S01]  /*69e0*/  MUFU.EX2 R115, R208 ;  /* 0x000000d000737308 */ /* 0x000fe20000000800 */
[----:B---3--:R-:W-:-:S07]  /*69f0*/  F2FP.BF16.PACK_AB R5, R101, R104 ;  /* 0x000000686505723e */ /* 0x008fce00000010ff */
[----:B------:R-:W3:Y:S01]  /*6a00*/  MUFU.EX2 R114, R206 ;  /* 0x000000ce00727308 */ /* 0x000ee20000000800 */
[----:B----4-:R-:W-:-:S07]  /*6a10*/  F2FP.BF16.PACK_AB R19, R91, R94 ;  /* 0x0000005e5b13723e */ /* 0x010fce00000010ff */
[----:B------:R-:W4:Y:S01]  /*6a20*/  MUFU.EX2 R111, R227 ;  /* 0x000000e3006f7308 */ /* 0x000f220000000800 */
[-C--:B-1----:R-:W-:Y:S07]  /*6a30*/  HMMA.16816.F32.BF16 R164, R4, R8.reuse, R164 ;  /* 0x0000000804a4723c */ /* 0x082fee00000418a4 */
[----:B------:R-:W-:Y:S01]  /*6a40*/  MUFU.EX2 R125, R125 ;  /* 0x0000007d007d7308 */ /* 0x000fe20000000800 */
[C---:B------:R-:W-:Y:S07]  /*6a50*/  HMMA.16816.F32.BF16 R136, R16.reuse, R8, R136 ;  /* 0x000000081088723c */ /* 0x040fee0000041888 */
[----:B------:R-:W-:Y:S01]  /*6a60*/  MUFU.EX2 R117, R117 ;  /* 0x0000007500757308 */ /* 0x000fe20000000800 */
[-C--:B------:R-:W-:Y:S08]  /*6a70*/  HMMA.16816.F32.BF16 R132, R16, R10.reuse, R132 ;  /* 0x0000000a1084723c */ /* 0x080ff00000041884 */
[----:B------:R-:W-:Y:S01]  /*6a80*/  HMMA.16816.F32.BF16 R168, R4, R10, R168 ;  /* 0x0000000a04a8723c */ /* 0x000fe200000418a8 */
[----:B------:R-:W1:Y:S07]  /*6a90*/  LDSM.16.MT88.4 R8, [R250+0xa000] ;  /* 0x00a00000fa08783b */ /* 0x000e6e0000004200 */
[C---:B--2---:R-:W-:Y:S08]  /*6aa0*/  HMMA.16816.F32.BF16 R152, R16.reuse, R12, R152 ;  /* 0x0000000c1098723c */ /* 0x044ff00000041898 */
[----:B------:R-:W-:Y:S08]  /*6ab0*/  HMMA.16816.F32.BF16 R148, R16, R14, R148 ;  /* 0x0000000e1094723c */ /* 0x000ff00000041894 */
[C---:B------:R-:W-:Y:S08]  /*6ac0*/  HMMA.16816.F32.BF16 R180, R4.reuse, R12, R180 ;  /* 0x0000000c04b4723c */ /* 0x040ff000000418b4 */
[C---:B------:R-:W-:Y:S01]  /*6ad0*/  HMMA.16816.F32.BF16 R184, R4.reuse, R14, R184 ;  /* 0x0000000e04b8723c */ /* 0x040fe200000418b8 */
[----:B------:R-:W-:Y:S07]  /*6ae0*/  LDSM.16.MT88.4 R12, [R249+0xa800] ;  /* 0x00a80000f90c783b */ /* 0x000fee0000004200 */
[-C--:B-1----:R-:W-:Y:S08]  /*6af0*/  HMMA.16816.F32.BF16 R172, R4, R8.reuse, R172 ;  /* 0x0000000804ac723c */ /* 0x082ff000000418ac */
[C---:B------:R-:W-:Y:S08]  /*6b00*/  HMMA.16816.F32.BF16 R144, R16.reuse, R8, R144 ;  /* 0x000000081090723c */ /* 0x040ff00000041890 */
[-C--:B------:R-:W-:Y:S08]  /*6b10*/  HMMA.16816.F32.BF16 R140, R16, R10.reuse, R140 ;  /* 0x0000000a108c723c */ /* 0x080ff0000004188c */
[----:B------:R-:W-:Y:S01]  /*6b20*/  HMMA.16816.F32.BF16 R176, R4, R10, R176 ;  /* 0x0000000a04b0723c */ /* 0x000fe200000418b0 */
[----:B------:R-:W1:Y:S07]  /*6b30*/  LDSM.16.MT88.4 R8, [R248+0xa000] ;  /* 0x00a00000f808783b */ /* 0x000e6e0000004200 */
[C---:B-1----:R-:W-:Y:S08]  /*6b40*/  HMMA.16816.F32.BF16 R156, R16.reuse, R8, R156 ;  /* 0x00000008109c723c */ /* 0x042ff0000004189c */
[----:B------:R-:W-:Y:S01]  /*6b50*/  HMMA.16816.F32.BF16 R160, R16, R10, R160 ;  /* 0x0000000a10a0723c */ /* 0x000fe200000418a0 */
[----:B------:R-:W1:Y:S07]  /*6b60*/  LDSM.16.MT88.4 R16, [R250+0xa800] ;  /* 0x00a80000fa10783b */ /* 0x000e6e0000004200 */
[C---:B------:R-:W-:Y:S08]  /*6b70*/  HMMA.16816.F32.BF16 R188, R4.reuse, R8, R188 ;  /* 0x0000000804bc723c */ /* 0x040ff000000418bc */
[----:B------:R-:W-:Y:S01]  /*6b80*/  HMMA.16816.F32.BF16 R192, R4, R10, R192 ;  /* 0x0000000a04c0723c */ /* 0x000fe200000418c0 */
[----:B------:R-:W2:Y:S06]  /*6b90*/  LDSM.16.MT88.4 R8, [R248+0xa800] ;  /* 0x00a80000f808783b */ /* 0x000eac0000004200 */
[----:B------:R-:W-:Y:S01]  /*6ba0*/  FADD.FTZ R5, R86, R83 ;  /* 0x0000005356057221 */ /* 0x000fe20000010000 */
[----:B---3--:R-:W-:Y:S01]  /*6bb0*/  F2FP.BF16.PACK_AB R4, R114, R115 ;  /* 0x000000737204723e */ /* 0x008fe200000010ff */
[----:B------:R-:W-:Y:S01]  /*6bc0*/  MUFU.EX2 R86, R222 ;  /* 0x000000de00567308 */ /* 0x000fe20000000800 */
[----:B------:R-:W-:Y:S01]  /*6bd0*/  F2FP.BF16.PACK_AB R6, R112, R113 ;  /* 0x000000717006723e */ /* 0x000fe200000010ff */
[----:B------:R-:W-:Y:S01]  /*6be0*/  FADD.FTZ R92, R80, R5 ;  /* 0x00000005505c7221 */ /* 0x000fe20000010000 */
[----:B----4-:R-:W-:-:S05]  /*6bf0*/  F2FP.BF16.PACK_AB R5, R110, R111 ;  /* 0x0000006f6e05723e */ /* 0x010fca00000010ff */
[----:B------:R-:W3:Y:S08]  /*6c00*/  MUFU.EX2 R83, R127 ;  /* 0x0000007f00537308 */ /* 0x000ef00000000800 */
[----:B------:R-:W4:Y:S01]  /*6c10*/  MUFU.EX2 R80, R220 ;  /* 0x000000dc00507308 */ /* 0x000f220000000800 */
[----:B---3--:R-:W-:Y:S01]  /*6c20*/  F2FP.BF16.PACK_AB R7, R83, R86 ;  /* 0x000000565307723e */ /* 0x008fe200000010ff */
[----:B------:R-:W-:-:S04]  /*6c30*/  FADD.FTZ R127, R27, R26 ;  /* 0x0000001a1b7f7221 */ /* 0x000fc80000010000 */
[----:B------:R-:W-:Y:S02]  /*6c40*/  FADD.FTZ R62, R62, R127 ;  /* 0x0000007f3e3e7221 */ /* 0x000fe40000010000 */
[C---:B------:R-:W-:Y:S08]  /*6c50*/  HMMA.16816.F32.BF16 R136, R4.reuse, R20, R136 ;  /* 0x000000140488723c */ /* 0x040ff00000041888 */
[C---:B------:R-:W-:Y:S08]  /*6c60*/  HMMA.16816.F32.BF16 R132, R4.reuse, R22, R132 ;  /* 0x000000160484723c */ /* 0x040ff00000041884 */
[C---:B-1----:R-:W-:Y:S08]  /*6c70*/  HMMA.16816.F32.BF16 R144, R4.reuse, R16, R144 ;  /* 0x000000100490723c */ /* 0x042ff00000041890 */
[C---:B------:R-:W-:Y:S08]  /*6c80*/  HMMA.16816.F32.BF16 R140, R4.reuse, R18, R140 ;  /* 0x00000012048c723c */ /* 0x040ff0000004188c */
[C---:B------:R-:W-:Y:S08]  /*6c90*/  HMMA.16816.F32.BF16 R152, R4.reuse, R12, R152 ;  /* 0x0000000c0498723c */ /* 0x040ff00000041898 */
[C---:B------:R-:W-:Y:S08]  /*6ca0*/  HMMA.16816.F32.BF16 R148, R4.reuse, R14, R148 ;  /* 0x0000000e0494723c */ /* 0x040ff00000041894 */
[C---:B--2---:R-:W-:Y:S08]  /*6cb0*/  HMMA.16816.F32.BF16 R156, R4.reuse, R8, R156 ;  /* 0x00000008049c723c */ /* 0x044ff0000004189c */
[----:B------:R-:W-:Y:S07]  /*6cc0*/  HMMA.16816.F32.BF16 R160, R4, R10, R160 ;  /* 0x0000000a04a0723c */ /* 0x000fee00000418a0 */
[----:B------:R-:W-:Y:S01]  /*6cd0*/  FADD.FTZ R4, R69, R92 ;  /* 0x0000005c45047221 */ /* 0x000fe20000010000 */
[----:B------:R-:W-:Y:S01]  /*6ce0*/  F2FP.BF16.PACK_AB R5, R82, R85 ;  /* 0x000000555205723e */ /* 0x000fe200000010ff */
[----:B------:R-:W-:Y:S01]  /*6cf0*/  FADD.FTZ R92, R24, R25 ;  /* 0x00000019185c7221 */ /* 0x000fe20000010000 */
[----:B------:R-:W-:Y:S01]  /*6d00*/  F2FP.BF16.PACK_AB R6, R84, R87 ;  /* 0x000000575406723e */ /* 0x000fe200000010ff */
[----:B------:R-:W-:Y:S01]  /*6d10*/  FADD.FTZ R71, R71, R4 ;  /* 0x0000000447477221 */ /* 0x000fe20000010000 */
[----:B------:R-:W-:Y:S01]  /*6d20*/  F2FP.BF16.PACK_AB R4, R88, R89 ;  /* 0x000000595804723e */ /* 0x000fe200000010ff */
[----:B------:R-:W-:Y:S01]  /*6d30*/  LDSM.16.MT88.4 R24, [R248+0xb000] ;  /* 0x00b00000f818783b */ /* 0x000fe20000004200 */
[----:B----4-:R-:W-:Y:S01]  /*6d40*/  F2FP.BF16.PACK_AB R7, R80, R81 ;  /* 0x000000515007723e */ /* 0x010fe200000010ff */
[----:B------:R-:W-:Y:S01]  /*6d50*/  FADD.FTZ R59, R59, R92 ;  /* 0x0000005c3b3b7221 */ /* 0x000fe20000010000 */
[----:B------:R-:W1:Y:S01]  /*6d60*/  MUFU.EX2 R69, R124 ;  /* 0x0000007c00457308 */ /* 0x000e620000000800 */
[----:B------:R-:W-:-:S04]  /*6d70*/  FADD.FTZ R66, R66, R71 ;  /* 0x0000004742427221 */ /* 0x000fc80000010000 */
[----:B------:R-:W-:Y:S01]  /*6d80*/  HMMA.16816.F32.BF16 R172, R4, R16, R172 ;  /* 0x0000001004ac723c */ /* 0x000fe200000418ac */
[----:B------:R-:W-:-:S04]  /*6d90*/  FADD.FTZ R65, R65, R66 ;  /* 0x0000004241417221 */ /* 0x000fc80000010000 */
[----:B------:R-:W-:-:S03]  /*6da0*/  FADD.FTZ R58, R58, R65 ;  /* 0x000000413a3a7221 */ /* 0x000fc60000010000 */
[----:B------:R-:W-:Y:S01]  /*6db0*/  HMMA.16816.F32.BF16 R176, R4, R18, R176 ;  /* 0x0000001204b0723c */ /* 0x000fe200000418b0 */
[----:B------:R-:W2:Y:S01]  /*6dc0*/  LDSM.16.MT88.4 R16, [R252+0xb000] ;  /* 0x00b00000fc10783b */ /* 0x000ea20000004200 */
[----:B------:R-:W-:-:S04]  /*6dd0*/  FADD.FTZ R75, R75, R58 ;  /* 0x0000003a4b4b7221 */ /* 0x000fc80000010000 */
[----:B------:R-:W-:Y:S02]  /*6de0*/  FADD.FTZ R50, R50, R75 ;  /* 0x0000004b32327221 */ /* 0x000fe40000010000 */
[C---:B------:R-:W-:Y:S02]  /*6df0*/  HMMA.16816.F32.BF16 R180, R4.reuse, R12, R180 ;  /* 0x0000000c04b4723c */ /* 0x040fe400000418b4 */
[----:B------:R-:W-:Y:S02]  /*6e00*/  FADD.FTZ R49, R49, R50 ;  /* 0x0000003231317221 */ /* 0x000fe40000010000 */
[----:B------:R-:W-:Y:S02]  /*6e10*/  FADD.FTZ R50, R48, R47 ;  /* 0x0000002f30327221 */ /* 0x000fe40000010000 */
[----:B------:R-:W-:Y:S01]  /*6e20*/  FADD.FTZ R44, R44, R49 ;  /* 0x000000312c2c7221 */ /* 0x000fe20000010000 */
[----:B------:R-:W-:Y:S01]  /*6e30*/  MUFU.EX2 R48, R199 ;  /* 0x000000c700307308 */ /* 0x000fe20000000800 */
[----:B------:R-:W-:Y:S01]  /*6e40*/  HMMA.16816.F32.BF16 R184, R4, R14, R184 ;  /* 0x0000000e04b8723c */ /* 0x000fe200000418b8 */
[----:B------:R-:W3:Y:S01]  /*6e50*/  LDSM.16.MT88.4 R12, [R250+0xb000] ;  /* 0x00b00000fa0c783b */ /* 0x000ee20000004200 */
[----:B------:R-:W-:-:S02]  /*6e60*/  FADD.FTZ R43, R43, R50 ;  /* 0x000000322b2b7221 */ /* 0x000fc40000010000 */
[----:B------:R-:W-:Y:S02]  /*6e70*/  FADD.FTZ R73, R73, R44 ;  /* 0x0000002c49497221 */ /* 0x000fe40000010000 */
[----:B------:R-:W-:Y:S02]  /*6e80*/  FADD.FTZ R72, R72, R43 ;  /* 0x0000002b48487221 */ /* 0x000fe40000010000 */
[C---:B------:R-:W-:Y:S01]  /*6e90*/  HMMA.16816.F32.BF16 R188, R4.reuse, R8, R188 ;  /* 0x0000000804bc723c */ /* 0x040fe200000418bc */
[----:B------:R-:W-:Y:S02]  /*6ea0*/  FADD.FTZ R36, R36, R73 ;  /* 0x0000004924247221 */ /* 0x000fe40000010000 */
[----:B------:R-:W-:Y:S02]  /*6eb0*/  FADD.FTZ R33, R33, R72 ;  /* 0x0000004821217221 */ /* 0x000fe40000010000 */
[----:B------:R-:W-:Y:S02]  /*6ec0*/  FADD.FTZ R35, R35, R36 ;  /* 0x0000002423237221 */ /* 0x000fe40000010000 */
[----:B------:R-:W-:Y:S01]  /*6ed0*/  FADD.FTZ R32, R32, R33 ;  /* 0x0000002120207221 */ /* 0x000fe20000010000 */
[----:B------:R-:W-:Y:S01]  /*6ee0*/  HMMA.16816.F32.BF16 R192, R4, R10, R192 ;  /* 0x0000000a04c0723c */ /* 0x000fe200000418c0 */
[----:B------:R-:W4:Y:S01]  /*6ef0*/  LDSM.16.MT88.4 R8, [R249+0xb000] ;  /* 0x00b00000f908783b */ /* 0x000f220000004200 */
        /* <DEDUP_REMOVED lines=9> */
[----:B------:R-:W-:Y:S01]  /*6f90*/  FADD.FTZ R20, R60, R59 ;  /* 0x0000003b3c147221 */ /* 0x000fe20000010000 */
[----:B------:R-:W-:Y:S01]  /*6fa0*/  MUFU.EX2 R62, R209 ;  /* 0x000000d1003e7308 */ /* 0x000fe20000000800 */
[----:B------:R-:W-:-:S02]  /*6fb0*/  FADD.FTZ R56, R56, R21 ;  /* 0x0000001538387221 */ /* 0x000fc40000010000 */
[----:B------:R-:W-:Y:S02]  /*6fc0*/  FADD.FTZ R55, R55, R20 ;  /* 0x0000001437377221 */ /* 0x000fe40000010000 */
[----:B------:R-:W-:Y:S01]  /*6fd0*/  FADD.FTZ R79, R79, R56 ;  /* 0x000000384f4f7221 */ /* 0x000fe20000010000 */
[----:B------:R-:W-:Y:S01]  /*6fe0*/  F2FP.BF16.PACK_AB R4, R67, R128 ;  /* 0x000000804304723e */ /* 0x000fe200000010ff */
[----:B------:R-:W-:Y:S01]  /*6ff0*/  FADD.FTZ R78, R78, R55 ;  /* 0x000000374e4e7221 */ /* 0x000fe20000010000 */
[----:B------:R-:W5:Y:S01]  /*7000*/  MUFU.EX2 R60, R213 ;  /* 0x000000d5003c7308 */ /* 0x000f620000000800 */
[----:B------:R-:W-:Y:S01]  /*7010*/  FADD.FTZ R54, R54, R79 ;  /* 0x0000004f36367221 */ /* 0x000fe20000010000 */
[----:B------:R-:W-:Y:S01]  /*7020*/  F2FP.BF16.PACK_AB R5, R70, R125 ;  /* 0x0000007d4605723e */ /* 0x000fe200000010ff */
[----:B------:R-:W-:Y:S01]  /*7030*/  FADD.FTZ R51, R51, R78 ;  /* 0x0000004e33337221 */ /* 0x000fe20000010000 */
[----:B-1----:R-:W-:Y:S01]  /*7040*/  F2FP.BF16.PACK_AB R6, R69, R130 ;  /* 0x000000824506723e */ /* 0x002fe200000010ff */
[----:B------:R-:W-:Y:S01]  /*7050*/  FADD.FTZ R53, R53, R54 ;  /* 0x0000003635357221 */ /* 0x000fe20000010000 */
[----:B------:R-:W-:Y:S01]  /*7060*/  F2FP.BF16.PACK_AB R7, R90, R121 ;  /* 0x000000795a07723e */ /* 0x000fe200000010ff */
[----:B------:R-:W-:Y:S01]  /*7070*/  FADD.FTZ R52, R52, R51 ;  /* 0x0000003334347221 */ /* 0x000fe20000010000 */
[----:B------:R-:W1:Y:S01]  /*7080*/  MUFU.EX2 R59, R216 ;  /* 0x000000d8003b7308 */ /* 0x000e620000000800 */
[----:B------:R-:W-:Y:S01]  /*7090*/  FADD.FTZ R46, R46, R53 ;  /* 0x000000352e2e7221 */ /* 0x000fe20000010000 */
[----:B------:R-:W1:Y:S01]  /*70a0*/  LDSM.16.MT88.4 R20, [R252+0xb800] ;  /* 0x00b80000fc14783b */ /* 0x000e620000004200 */
[----:B------:R-:W-:-:S02]  /*70b0*/  FADD.FTZ R45, R45, R52 ;  /* 0x000000342d2d7221 */ /* 0x000fc40000010000 */
[----:B------:R-:W-:Y:S01]  /*70c0*/  FADD.FTZ R77, R77, R46 ;  /* 0x0000002e4d4d7221 */ /* 0x000fe20000010000 */
[C---:B--2---:R-:W-:Y:S01]  /*70d0*/  HMMA.16816.F32.BF16 R136, R4.reuse, R16, R136 ;  /* 0x000000100488723c */ /* 0x044fe20000041888 */
[----:B------:R-:W-:Y:S01]  /*70e0*/  FADD.FTZ R76, R76, R45 ;  /* 0x0000002d4c4c7221 */ /* 0x000fe20000010000 */
[----:B------:R-:W2:Y:S01]  /*70f0*/  MUFU.EX2 R61, R212 ;  /* 0x000000d4003d7308 */ /* 0x000ea20000000800 */
[----:B------:R-:W-:Y:S02]  /*7100*/  FADD.FTZ R42, R42, R77 ;  /* 0x0000004d2a2a7221 */ /* 0x000fe40000010000 */
[----:B------:R-:W-:Y:S02]  /*7110*/  FADD.FTZ R39, R39, R76 ;  /* 0x0000004c27277221 */ /* 0x000fe40000010000 */
[----:B------:R-:W-:Y:S01]  /*7120*/  FADD.FTZ R41, R41, R42 ;  /* 0x0000002a29297221 */ /* 0x000fe20000010000 */
[----:B------:R-:W-:Y:S01]  /*7130*/  HMMA.16816.F32.BF16 R132, R4, R18, R132 ;  /* 0x000000120484723c */ /* 0x000fe20000041884 */
[----:B------:R-:W-:Y:S01]  /*7140*/  FADD.FTZ R38, R38, R39 ;  /* 0x0000002726267221 */ /* 0x000fe20000010000 */
[----:B------:R-:W1:Y:S01]  /*7150*/  MUFU.EX2 R55, R120 ;  /* 0x0000007800377308 */ /* 0x000e620000000800 */
[----:B------:R-:W-:-:S02]  /*7160*/  FADD.FTZ R41, R40, R41 ;  /* 0x0000002928297221 */ /* 0x000fc40000010000 */
[----:B------:R-:W-:Y:S02]  /*7170*/  FADD.FTZ R37, R37, R38 ;  /* 0x0000002625257221 */ /* 0x000fe40000010000 */
[----:B------:R-:W-:Y:S01]  /*7180*/  FADD.FTZ R108, R108, R41 ;  /* 0x000000296c6c7221 */ /* 0x000fe20000010000 */
[C---:B---3--:R-:W-:Y:S01]  /*7190*/  HMMA.16816.F32.BF16 R144, R4.reuse, R12, R144 ;  /* 0x0000000c0490723c */ /* 0x048fe20000041890 */
[----:B------:R-:W-:Y:S02]  /*71a0*/  FADD.FTZ R104, R104, R37 ;  /* 0x0000002568687221 */ /* 0x000fe40000010000 */
[----:B------:R-:W-:Y:S02]  /*71b0*/  FADD.FTZ R105, R105, R108 ;  /* 0x0000006c69697221 */ /* 0x000fe40000010000 */
[----:B------:R-:W-:Y:S02]  /*71c0*/  FADD.FTZ R101, R101, R104 ;  /* 0x0000006865657221 */ /* 0x000fe40000010000 */
[----:B------:R-:W-:Y:S01]  /*71d0*/  FADD.FTZ R106, R106, R105 ;  /* 0x000000696a6a7221 */ /* 0x000fe20000010000 */
[----:B------:R-:W-:Y:S01]  /*71e0*/  HMMA.16816.F32.BF16 R140, R4, R14, R140 ;  /* 0x0000000e048c723c */ /* 0x000fe2000004188c */
[----:B------:R-:W-:-:S02]  /*71f0*/  FADD.FTZ R102, R102, R101 ;  /* 0x0000006566667221 */ /* 0x000fc40000010000 */
[----:B------:R-:W-:Y:S02]  /*7200*/  FADD.FTZ R106, R103, R106 ;  /* 0x0000006a676a7221 */ /* 0x000fe40000010000 */
[----:B------:R-:W-:Y:S02]  /*7210*/  FADD.FTZ R94, R94, R93 ;  /* 0x0000005d5e5e7221 */ /* 0x000fe40000010000 */
[----:B------:R-:W-:Y:S01]  /*7220*/  FADD.FTZ R98, R98, R97 ;  /* 0x0000006162627221 */ /* 0x000fe20000010000 */
[----:B----4-:R-:W-:Y:S01]  /*7230*/  HMMA.16816.F32.BF16 R152, R4, R8, R152 ;  /* 0x000000080498723c */ /* 0x010fe20000041898 */
[----:B------:R-:W-:Y:S02]  /*7240*/  FADD.FTZ R89, R89, R106 ;  /* 0x0000006a59597221 */ /* 0x000fe40000010000 */
[----:B------:R-:W-:Y:S02]  /*7250*/  FADD.FTZ R102, R99, R102 ;  /* 0x0000006663667221 */ /* 0x000fe40000010000 */
[----:B------:R-:W-:-:S02]  /*7260*/  FADD.FTZ R94, R91, R94 ;  /* 0x0000005e5b5e7221 */ /* 0x000fc40000010000 */
[----:B------:R-:W-:Y:S01]  /*7270*/  FADD.FTZ R98, R95, R98 ;  /* 0x000000625f627221 */ /* 0x000fe20000010000 */
[C---:B------:R-:W-:Y:S01]  /*7280*/  HMMA.16816.F32.BF16 R148, R4.reuse, R10, R148 ;  /* 0x0000000a0494723c */ /* 0x040fe20000041894 */
        /* <DEDUP_REMOVED lines=9> */
[----:B------:R-:W-:Y:S01]  /*7320*/  HMMA.16816.F32.BF16 R160, R4, R26, R160 ;  /* 0x0000001a04a0723c */ /* 0x000fe200000418a0 */
[----:B------:R-:W-:Y:S02]  /*7330*/  FADD.FTZ R84, R84, R87 ;  /* 0x0000005754547221 */ /* 0x000fe40000010000 */
[----:B------:R-:W-:Y:S02]  /*7340*/  FADD.FTZ R81, R81, R82 ;  /* 0x0000005251517221 */ /* 0x000fe40000010000 */
[----:B------:R-:W-:-:S02]  /*7350*/  FADD.FTZ R86, R86, R111 ;  /* 0x0000006f56567221 */ /* 0x000fc40000010000 */
[----:B-----5:R-:W-:Y:S01]  /*7360*/  F2FP.BF16.PACK_AB R4, R60, R215 ;  /* 0x000000d73c04723e */ /* 0x020fe200000010ff */
[----:B------:R-:W-:Y:S01]  /*7370*/  FADD.FTZ R113, R113, R114 ;  /* 0x0000007271717221 */ /* 0x000fe20000010000 */
[----:B-1----:R-:W-:Y:S01]  /*7380*/  F2FP.BF16.PACK_AB R5, R59, R218 ;  /* 0x000000da3b05723e */ /* 0x002fe200000010ff */
[----:B------:R-:W-:Y:S01]  /*7390*/  FADD.FTZ R215, R215, R84 ;  /* 0x00000054d7d77221 */ /* 0x000fe20000010000 */
[----:B------:R-:W-:Y:S01]  /*73a0*/  F2FP.BF16.PACK_AB R6, R62, R211 ;  /* 0x000000d33e06723e */ /* 0x000fe200000010ff */
[----:B------:R-:W-:Y:S01]  /*73b0*/  FADD.FTZ R81, R80, R81 ;  /* 0x0000005150517221 */ /* 0x000fe20000010000 */
[----:B--2---:R-:W-:Y:S01]  /*73c0*/  F2FP.BF16.PACK_AB R7, R61, R214 ;  /* 0x000000d63d07723e */ /* 0x004fe200000010ff */
[----:B------:R-:W-:Y:S02]  /*73d0*/  FADD.FTZ R86, R83, R86 ;  /* 0x0000005653567221 */ /* 0x000fe40000010000 */
[----:B------:R-:W-:Y:S02]  /*73e0*/  FADD.FTZ R113, R112, R113 ;  /* 0x0000007170717221 */ /* 0x000fe40000010000 */
[----:B------:R-:W-:-:S02]  /*73f0*/  FADD.FTZ R60, R60, R215 ;  /* 0x000000d73c3c7221 */ /* 0x000fc40000010000 */
[C---:B------:R-:W-:Y:S01]  /*7400*/  HMMA.16816.F32.BF16 R164, R4.reuse, R16, R164 ;  /* 0x0000001004a4723c */ /* 0x040fe200000418a4 */
[----:B------:R-:W-:Y:S02]  /*7410*/  FADD.FTZ R218, R218, R81 ;  /* 0x00000051dada7221 */ /* 0x000fe40000010000 */
[----:B------:R-:W-:Y:S02]  /*7420*/  FADD.FTZ R125, R125, R86 ;  /* 0x000000567d7d7221 */ /* 0x000fe40000010000 */
[----:B------:R-:W-:Y:S02]  /*7430*/  FADD.FTZ R128, R128, R113 ;  /* 0x0000007180807221 */ /* 0x000fe40000010000 */
[----:B------:R-:W-:Y:S01]  /*7440*/  FADD.FTZ R211, R211, R60 ;  /* 0x0000003cd3d37221 */ /* 0x000fe20000010000 */
[----:B------:R-:W-:Y:S01]  /*7450*/  HMMA.16816.F32.BF16 R168, R4, R18, R168 ;  /* 0x0000001204a8723c */ /* 0x000fe200000418a8 */
[----:B------:R-:W1:Y:S01]  /*7460*/  LDSM.16.MT88.4 R16, [R250+0xb800] ;  /* 0x00b80000fa10783b */ /* 0x000e620000004200 */
        /* <DEDUP_REMOVED lines=9> */
[----:B------:R-:W2:Y:S01]  /*7500*/  LDSM.16.MT88.4 R12, [R249+0xb800] ;  /* 0x00b80000f90c783b */ /* 0x000ea20000004200 */
[----:B------:R-:W-:-:S02]  /*7510*/  FADD.FTZ R61, R61, R214 ;  /* 0x000000d63d3d7221 */ /* 0x000fc40000010000 */
[----:B------:R-:W-:Y:S02]  /*7520*/  FADD.FTZ R90, R90, R121 ;  /* 0x000000795a5a7221 */ /* 0x000fe40000010000 */
[----:B------:R-:W-:Y:S02]  /*7530*/  FADD.FTZ R69, R69, R130 ;  /* 0x0000008245457221 */ /* 0x000fe40000010000 */
[C---:B------:R-:W-:Y:S08]  /*7540*/  HMMA.16816.F32.BF16 R180, R4.reuse, R8, R180 ;  /* 0x0000000804b4723c */ /* 0x040ff000000418b4 */
[C---:B------:R-:W-:Y:S01]  /*7550*/  HMMA.16816.F32.BF16 R184, R4.reuse, R10, R184 ;  /* 0x0000000a04b8723c */ /* 0x040fe200000418b8 */
[----:B------:R-:W3:Y:S07]  /*7560*/  LDSM.16.MT88.4 R8, [R248+0xb800] ;  /* 0x00b80000f808783b */ /* 0x000eee0000004200 */
[C---:B------:R-:W-:Y:S01]  /*7570*/  HMMA.16816.F32.BF16 R188, R4.reuse, R24, R188 ;  /* 0x0000001804bc723c */ /* 0x040fe200000418bc */
[----:B------:R-:W4:Y:S07]  /*7580*/  MUFU.EX2 R24, R107 ;  /* 0x0000006b00187308 */ /* 0x000f2e0000000800 */
[----:B------:R-:W-:Y:S01]  /*7590*/  HMMA.16816.F32.BF16 R192, R4, R26, R192 ;  /* 0x0000001a04c0723c */ /* 0x000fe200000418c0 */
[----:B------:R-:W5:Y:S06]  /*75a0*/  MUFU.EX2 R26, R205 ;  /* 0x000000cd001a7308 */ /* 0x000f6c0000000800 */
[----:B------:R-:W-:Y:S01]  /*75b0*/  F2FP.BF16.PACK_AB R4, R55, R122 ;  /* 0x0000007a3704723e */ /* 0x000fe200000010ff */
[----:B------:R-:W-:Y:S01]  /*75c0*/  FADD.FTZ R122, R122, R69 ;  /* 0x000000457a7a7221 */ /* 0x000fe20000010000 */
[----:B------:R-:W1:Y:S01]  /*75d0*/  MUFU.EX2 R25, R196 ;  /* 0x000000c400197308 */ /* 0x000e620000000800 */
[----:B------:R-:W-:Y:S01]  /*75e0*/  F2FP.BF16.PACK_AB R5, R116, R117 ;  /* 0x000000757405723e */ /* 0x000fe200000010ff */
[----:B------:R-:W-:Y:S01]  /*75f0*/  FADD.FTZ R117, R117, R90 ;  /* 0x0000005a75757221 */ /* 0x000fe20000010000 */
[----:B------:R-:W-:Y:S01]  /*7600*/  F2FP.BF16.PACK_AB R6, R129, R118 ;  /* 0x000000768106723e */ /* 0x000fe200000010ff */
[----:B------:R-:W-:Y:S01]  /*7610*/  FADD.FTZ R55, R55, R122 ;  /* 0x0000007a37377221 */ /* 0x000fe20000010000 */
[----:B----4-:R-:W-:Y:S01]  /*7620*/  F2FP.BF16.PACK_AB R7, R24, R109 ;  /* 0x0000006d1807723e */ /* 0x010fe200000010ff */
[----:B------:R-:W-:-:S02]  /*7630*/  FADD.FTZ R116, R116, R117 ;  /* 0x0000007574747221 */ /* 0x000fc40000010000 */
[----:B------:R-:W-:Y:S02]  /*7640*/  FADD.FTZ R118, R118, R55 ;  /* 0x0000003776767221 */ /* 0x000fe40000010000 */
[----:B------:R-:W-:Y:S02]  /*7650*/  FADD.FTZ R109, R109, R116 ;  /* 0x000000746d6d7221 */ /* 0x000fe40000010000 */
[C---:B------:R-:W-:Y:S08]  /*7660*/  HMMA.16816.F32.BF16 R136, R4.reuse, R20, R136 ;  /* 0x000000140488723c */ /* 0x040ff00000041888 */
[C---:B------:R-:W-:Y:S08]  /*7670*/  HMMA.16816.F32.BF16 R132, R4.reuse, R22, R132 ;  /* 0x000000160484723c */ /* 0x040ff00000041884 */
[C---:B-1----:R-:W-:Y:S08]  /*7680*/  HMMA.16816.F32.BF16 R144, R4.reuse, R16, R144 ;  /* 0x000000100490723c */ /* 0x042ff00000041890 */
[C---:B------:R-:W-:Y:S08]  /*7690*/  HMMA.16816.F32.BF16 R140, R4.reuse, R18, R140 ;  /* 0x00000012048c723c */ /* 0x040ff0000004188c */
[C---:B--2---:R-:W-:Y:S08]  /*76a0*/  HMMA.16816.F32.BF16 R152, R4.reuse, R12, R152 ;  /* 0x0000000c0498723c */ /* 0x044ff00000041898 */
[C---:B------:R-:W-:Y:S08]  /*76b0*/  HMMA.16816.F32.BF16 R148, R4.reuse, R14, R148 ;  /* 0x0000000e0494723c */ /* 0x040ff00000041894 */
[C---:B---3--:R-:W-:Y:S08]  /*76c0*/  HMMA.16816.F32.BF16 R156, R4.reuse, R8, R156 ;  /* 0x00000008049c723c */ /* 0x048ff0000004189c */
[----:B------:R-:W-:Y:S07]  /*76d0*/  HMMA.16816.F32.BF16 R160, R4, R10, R160 ;  /* 0x0000000a04a0723c */ /* 0x000fee00000418a0 */
[----:B-----5:R-:W-:Y:S01]  /*76e0*/  F2FP.BF16.PACK_AB R4, R26, R207 ;  /* 0x000000cf1a04723e */ /* 0x020fe200000010ff */
[----:B------:R-:W-:Y:S01]  /*76f0*/  FADD.FTZ R207, R207, R62 ;  /* 0x0000003ecfcf7221 */ /* 0x000fe20000010000 */
[C---:B------:R-:W-:Y:S01]  /*7700*/  F2FP.BF16.PACK_AB R5, R25.reuse, R210 ;  /* 0x000000d21905723e */ /* 0x040fe200000010ff */
[----:B------:R-:W-:Y:S01]  /*7710*/  FADD.FTZ R210, R210, R61 ;  /* 0x0000003dd2d27221 */ /* 0x000fe20000010000 */
[----:B------:R-:W-:Y:S01]  /*7720*/  F2FP.BF16.PACK_AB R6, R232, R201 ;  /* 0x000000c9e806723e */ /* 0x000fe200000010ff */
[----:B------:R-:W-:Y:S01]  /*7730*/  FADD.FTZ R26, R26, R207 ;  /* 0x000000cf1a1a7221 */ /* 0x000fe20000010000 */
[----:B------:R-:W-:Y:S01]  /*7740*/  F2FP.BF16.PACK_AB R7, R48, R131 ;  /* 0x000000833007723e */ /* 0x000fe200000010ff */
[----:B------:R-:W-:-:S02]  /*7750*/  FADD.FTZ R210, R25, R210 ;  /* 0x000000d219d27221 */ /* 0x000fc40000010000 */
[----:B------:R-:W-:Y:S02]  /*7760*/  FADD.FTZ R201, R201, R26 ;  /* 0x0000001ac9c97221 */ /* 0x000fe40000010000 */
[----:B------:R-:W-:Y:S02]  /*7770*/  FADD.FTZ R131, R131, R210 ;  /* 0x000000d283837221 */ /* 0x000fe40000010000 */
[C---:B------:R-:W-:Y:S08]  /*7780*/  HMMA.16816.F32.BF16 R164, R4.reuse, R20, R164 ;  /* 0x0000001404a4723c */ /* 0x040ff000000418a4 */
[C---:B------:R-:W-:Y:S08]  /*7790*/  HMMA.16816.F32.BF16 R168, R4.reuse, R22, R168 ;  /* 0x0000001604a8723c */ /* 0x040ff000000418a8 */
[C---:B------:R-:W-:Y:S08]  /*77a0*/  HMMA.16816.F32.BF16 R172, R4.reuse, R16, R172 ;  /* 0x0000001004ac723c */ /* 0x040ff000000418ac */
[C---:B------:R-:W-:Y:S08]  /*77b0*/  HMMA.16816.F32.BF16 R176, R4.reuse, R18, R176 ;  /* 0x0000001204b0723c */ /* 0x040ff000000418b0 */
[C---:B------:R-:W-:Y:S08]  /*77c0*/  HMMA.16816.F32.BF16 R180, R4.reuse, R12, R180 ;  /* 0x0000000c04b4723c */ /* 0x040ff000000418b4 */
[C---:B------:R-:W-:Y:S08]  /*77d0*/  HMMA.16816.F32.BF16 R184, R4.reuse, R14, R184 ;  /* 0x0000000e04b8723c */ /* 0x040ff000000418b8 */
[C---:B------:R-:W-:Y:S08]  /*77e0*/  HMMA.16816.F32.BF16 R188, R4.reuse, R8, R188 ;  /* 0x0000000804bc723c */ /* 0x040ff000000418bc */
[----:B------:R-:W-:Y:S07]  /*77f0*/  HMMA.16816.F32.BF16 R192, R4, R10, R192 ;  /* 0x0000000a04c0723c */ /* 0x000fee00000418c0 */
[----:B------:R-:W-:-:S02]  /*7800*/  FADD.FTZ R4, R232, R201 ;  /* 0x000000c9e8047221 */ /* 0x000fc40000010000 */
[----:B------:R-:W-:Y:S02]  /*7810*/  FADD.FTZ R6, R48, R131 ;  /* 0x0000008330067221 */ /* 0x000fe40000010000 */
[----:B------:R-:W-:Y:S01]  /*7820*/  FADD.FTZ R5, R129, R118 ;  /* 0x0000007681057221 */ /* 0x000fe20000010000 */
[----:B------:R1:W-:Y:S04]  /*7830*/  STL [R1+0x78], R4 ;  /* 0x0000780401007387 */ /* 0x0003e80000100800 */
[----:B------:R2:W-:Y:S01]  /*7840*/  STL [R1+0x74], R6 ;  /* 0x0000740601007387 */ /* 0x0005e20000100800 */
[----:B-1----:R-:W-:-:S05]  /*7850*/  FADD.FTZ R4, R24, R109 ;  /* 0x0000006d18047221 */ /* 0x002fca0000010000 */
[----:B------:R2:W-:Y:S04]  /*7860*/  STL [R1+0x6c], R4 ;  /* 0x00006c0401007387 */ /* 0x0005e80000100800 */
[----:B------:R2:W-:Y:S01]  /*7870*/  STL [R1+0x70], R5 ;  /* 0x0000700501007387 */ /* 0x0005e20000100800 */
[----:B------:R-:W-:Y:S05]  /*7880*/  @!P0 BRA `(.L_x_49) ;  /* 0x00005b4000008947 */ /* 0x000fea0003800000 */
[----:B--2---:R-:W-:Y:S01]  /*7890*/  LEA.HI.SX32 R5, R30, 0xfffffffe, 0x19 ;  /* 0xfffffffe1e057811 */ /* 0x004fe200078fcaff */
[----:B------:R-:W-:Y:S01]  /*78a0*/  IMAD.MOV.U32 R196, RZ, RZ, R3 ;  /* 0x000000ffffc47224 */ /* 0x000fe200078e0003 */
[----:B------:R-:W-:Y:S01]  /*78b0*/  SHF.L.U64.HI R4, R28, 0x5, R29 ;  /* 0x000000051c047819 */ /* 0x000fe2000001021d */
[----:B------:R-:W-:Y:S01]  /*78c0*/  IMAD.MOV.U32 R201, RZ, RZ, R68 ;  /* 0x000000ffffc97224 */ /* 0x000fe200078e0044 */
[----:B------:R-:W-:Y:S01]  /*78d0*/  MOV R199, R0 ;  /* 0x0000000000c77202 */ /* 0x000fe20000000f00 */
[----:B------:R1:W-:Y:S01]  /*78e0*/  STL [R1+0x68], R5 ;  /* 0x0000680501007387 */ /* 0x0003e20000100800 */
[----:B------:R-:W-:Y:S01]  /*78f0*/  IMAD.MOV.U32 R197, RZ, RZ, R2 ;  /* 0x000000ffffc57224 */ /* 0x000fe200078e0002 */
[----:B------:R-:W-:Y:S05]  /*7900*/  BRA `(.L_x_50) ;  /* 0x000002b000007947 */ /* 0x000fea0003800000 */
.L_x_52:
[----:B------:R-:W2:Y:S01]  /*7910*/  LDL.64 R212, [R1+0x48] ;  /* 0x0000480001d47983 */ /* 0x000ea20000100a00 */
[----:B------:R-:W-:Y:S01]  /*7920*/  ULDC.64 UR4, c[0x0][0x198] ;  /* 0x0000660000047ab9 */ /* 0x000fe20000000a00 */
[----:B------:R-:W-:Y:S01]  /*7930*/  IADD3 R3, R216, -0x1, RZ ;  /* 0xffffffffd8037810 */ /* 0x000fe20007ffe0ff */
[----:B------:R-:W-:Y:S01]  /*7940*/  USHF.L.U32 UR6, UR4, 0x5, URZ ;  /* 0x0000000504067899 */ /* 0x000fe2000800063f */
[----:B------:R-:W3:Y:S01]  /*7950*/  LDL.64 R214, [R1+0x50] ;  /* 0x0000500001d67983 */ /* 0x000ee20000100a00 */
[----:B------:R-:W-:Y:S01]  /*7960*/  USHF.L.U64.HI UR5, UR4, 0x5, UR5 ;  /* 0x0000000504057899 */ /* 0x000fe20008010205 */
[----:B------:R-:W-:Y:S01]  /*7970*/  SHF.R.S32.HI R0, RZ, 0x1f, R3 ;  /* 0x0000001fff007819 */ /* 0x000fe20000011403 */
[C---:B------:R-:W-:Y:S01]  /*7980*/  IMAD.WIDE.U32 R6, R3.reuse, c[0x0][0x198], RZ ;  /* 0x0000660003067a25 */ /* 0x040fe200078e00ff */
[----:B------:R-:W4:Y:S03]  /*7990*/  LDL R224, [R1+0x3c] ;  /* 0x00003c0001e07983 */ /* 0x000f260000100800 */
        /* <DEDUP_REMOVED lines=13> */
[----:B----4-:R1:W-:Y:S01]  /*7a70*/  LDGSTS.E.BYPASS.LTC128B.128 [R224+0x4000], [R68.64] ;  /* 0x0400000044e07fae */ /* 0x0103e2000b901d48 */
        /* <DEDUP_REMOVED lines=17> */
[----:B------:R1:W-:Y:S04]  /*7b90*/  LDGSTS.E.BYPASS.LTC128B.128 [R224+0x7800], [R124.64] ;  /* 0x078000007ce07fae */ /* 0x0003e8000b901d48 */
[----:B------:R-:W0:Y:S01]  /*7ba0*/  LDGDEPBAR ;  /* 0x00000000000079af */ /* 0x000e220000000000 */
[----:B------:R-:W-:-:S05]  /*7bb0*/  BRA `(.L_x_51) ;  /* 0x00001e2000007947 */ /* 0x000fca0003800000 */
.L_x_50:
[----:B------:R-:W2:Y:S01]  /*7bc0*/  LDL R4, [R1+0x68] ;  /* 0x0000680001047983 */ /* 0x000ea20000100800 */
[----:B------:R-:W-:Y:S04]  /*7bd0*/  DEPBAR.LE SB0, 0x0 ;  /* 0x000080000000791a */ /* 0x000fe80000000000 */
[----:B------:R-:W3:Y:S01]  /*7be0*/  LDL.64 R8, [R1+0x40] ;  /* 0x0000400001087983 */ /* 0x000ee20000100a00 */
[----:B------:R-:W-:Y:S04]  /*7bf0*/  MOV R10, c[0x0][0x1a0] ;  /* 0x00006800000a7a02 */ /* 0x000fe80000000f00 */
[----:B------:R-:W-:Y:S01]  /*7c00*/  SHF.L.U32 R10, R10, 0x5, RZ ;  /* 0x000000050a0a7819 */ /* 0x000fe200000006ff */
[----:B------:R-:W4:Y:S04]  /*7c10*/  LDL R3, [R1+0x18] ;  /* 0x0000180001037983 */ /* 0x000f280000100800 */
[----:B------:R-:W5:Y:S04]  /*7c20*/  LDL R7, [R1+0x3c] ;  /* 0x00003c0001077983 */ /* 0x000f680000100800 */
[----:B------:R-:W5:Y:S04]  /*7c30*/  LDL R6, [R1+0x14] ;  /* 0x0000140001067983 */ /* 0x000f680000100800 */
[----:B-1----:R-:W5:Y:S04]  /*7c40*/  LDL R5, [R1+0x10] ;  /* 0x0000100001057983 */ /* 0x002f680000100800 */
[----:B------:R-:W-:Y:S01]  /*7c50*/  BAR.SYNC.DEFER_BLOCKING 0x0 ;  /* 0x0000000000007b1d */ /* 0x000fe20000010000 */
[----:B--2---:R-:W-:Y:S01]  /*7c60*/  SHF.R.S32.HI R0, RZ, 0x1f, R4 ;  /* 0x0000001fff007819 */ /* 0x004fe20000011404 */
[----:B------:R-:W-:Y:S04]  /*7c70*/  IMAD.WIDE.U32 R36, R4, c[0x0][0x1a0], RZ ;  /* 0x0000680004247a25 */ /* 0x000fe800078e00ff */
[----:B------:R-:W-:Y:S01]  /*7c80*/  IMAD R0, R0, c[0x0][0x1a0], RZ ;  /* 0x0000680000007a24 */ /* 0x000fe200078e02ff */
[----:B---3--:R-:W-:Y:S02]  /*7c90*/  LEA R2, P0, R36, R8, 0x7 ;  /* 0x0000000824027211 */ /* 0x008fe400078038ff */
[----:B------:R-:W-:Y:S01]  /*7ca0*/  MOV R9, c[0x0][0x1a4] ;  /* 0x0000690000097a02 */ /* 0x000fe20000000f00 */
[----:B------:R-:W-:Y:S01]  /*7cb0*/  IMAD R0, R4, c[0x0][0x1a4], R0 ;  /* 0x0000690004007a24 */ /* 0x000fe200078e0200 */
[----:B------:R-:W-:Y:S02]  /*7cc0*/  LEA R38, P1, R2, c[0x0][0x170], 0x1 ;  /* 0x00005c0002267a11 */ /* 0x000fe400078208ff */
[----:B------:R-:W-:Y:S02]  /*7cd0*/  MOV R8, c[0x0][0x1a0] ;  /* 0x0000680000087a02 */ /* 0x000fe40000000f00 */
[----:B------:R-:W-:Y:S02]  /*7ce0*/  IADD3 R0, R37, R0, RZ ;  /* 0x0000000025007210 */ /* 0x000fe40007ffe0ff */
[----:B------:R-:W-:Y:S02]  /*7cf0*/  SHF.L.U64.HI R8, R8, 0x5, R9 ;  /* 0x0000000508087819 */ /* 0x000fe40000010209 */
[----:B----4-:R-:W-:Y:S02]  /*7d00*/  LEA.HI.X R3, R36, R3, R0, 0x7, P0 ;  /* 0x0000000324037211 */ /* 0x010fe400000f3c00 */
[-C--:B------:R-:W-:Y:S02]  /*7d10*/  IADD3 R36, P0, R38, R10.reuse, RZ ;  /* 0x0000000a26247210 */ /* 0x080fe40007f1e0ff */
[----:B------:R-:W-:Y:S02]  /*7d20*/  LEA.HI.X R39, R2, c[0x0][0x174], R3, 0x1, P1 ;  /* 0x00005d0002277a11 */ /* 0x000fe400008f0c03 */
[----:B------:R-:W-:Y:S02]  /*7d30*/  IADD3 R42, P1, R36, R10, RZ ;  /* 0x0000000a242a7210 */ /* 0x000fe40007f3e0ff */
[----:B------:R-:W-:Y:S01]  /*7d40*/  IADD3.X R37, R39, R8, RZ, P0, !PT ;  /* 0x0000000827257210 */ /* 0x000fe200007fe4ff */
[----:B------:R-:W-:Y:S01]  /*7d50*/  @!PT LDS RZ, [RZ] ;  /* 0x00000000fffff984 */ /* 0x000fe20000000800 */
[----:B------:R-:W-:Y:S01]  /*7d60*/  @!PT LDS RZ, [RZ] ;  /* 0x00000000fffff984 */ /* 0x000fe20000000800 */
[----:B------:R-:W-:Y:S01]  /*7d70*/  @!PT LDS RZ, [RZ] ;  /* 0x00000000fffff984 */ /* 0x000fe20000000800 */
[----:B-----5:R1:W-:Y:S01]  /*7d80*/  LDGSTS.E.BYPASS.LTC128B.128 [R7+0x8000], [R38.64] ;  /* 0x0800000026077fae */ /* 0x0203e2000b901d48 */
[----:B------:R-:W-:Y:S02]  /*7d90*/  IADD3 R40, P0, R42, R10, RZ ;  /* 0x0000000a2a287210 */ /* 0x000fe40007f1e0ff */
[----:B------:R-:W-:Y:S02]  /*7da0*/  IADD3.X R43, R37, R8, RZ, P1, !PT ;  /* 0x00000008252b7210 */ /* 0x000fe40000ffe4ff */
[----:B------:R-:W-:Y:S02]  /*7db0*/  IADD3 R2, P1, R40, R10, RZ ;  /* 0x0000000a28027210 */ /* 0x000fe40007f3e0ff */
[----:B------:R-:W-:Y:S01]  /*7dc0*/  IADD3.X R41, R43, R8, RZ, P0, !PT ;  /* 0x000000082b297210 */ /* 0x000fe200007fe4ff */
[----:B------:R1:W-:Y:S01]  /*7dd0*/  LDGSTS.E.BYPASS.LTC128B.128 [R7+0x8800], [R36.64] ;  /* 0x0880000024077fae */ /* 0x0003e2000b901d48 */
[----:B------:R-:W-:Y:S02]  /*7de0*/  IADD3 R44, P0, R2, R10, RZ ;  /* 0x0000000a022c7210 */ /* 0x000fe40007f1e0ff */
[----:B------:R-:W-:Y:S02]  /*7df0*/  IADD3.X R3, R41, R8, RZ, P1, !PT ;  /* 0x0000000829037210 */ /* 0x000fe40000ffe4ff */
[----:B------:R-:W-:Y:S02]  /*7e00*/  IADD3 R46, P1, R44, R10, RZ ;  /* 0x0000000a2c2e7210 */ /* 0x000fe40007f3e0ff */
[----:B------:R-:W-:Y:S01]  /*7e10*/  IADD3.X R45, R3, R8, RZ, P0, !PT ;  /* 0x00000008032d7210 */ /* 0x000fe200007fe4ff */
[----:B------:R1:W-:Y:S01]  /*7e20*/  LDGSTS.E.BYPASS.LTC128B.128 [R7+0x9000], [R42.64] ;  /* 0x090000002a077fae */ /* 0x0003e2000b901d48 */
[----:B------:R-:W-:Y:S02]  /*7e30*/  IADD3 R48, P0, R46, R10, RZ ;  /* 0x0000000a2e307210 */ /* 0x000fe40007f1e0ff */
[----:B------:R-:W-:Y:S02]  /*7e40*/  IADD3.X R47, R45, R8, RZ, P1, !PT ;  /* 0x000000082d2f7210 */ /* 0x000fe40000ffe4ff */
[----:B------:R-:W-:Y:S02]  /*7e50*/  MOV R0, R4 ;  /* 0x0000000400007202 */ /* 0x000fe40000000f00 */
[----:B------:R-:W-:Y:S01]  /*7e60*/  IADD3.X R49, R47, R8, RZ, P0, !PT ;  /* 0x000000082f317210 */ /* 0x000fe200007fe4ff */
[----:B------:R1:W-:Y:S08]  /*7e70*/  LDGSTS.E.BYPASS.LTC128B.128 [R7+0x9800], [R40.64] ;  /* 0x0980000028077fae */ /* 0x0003f0000b901d48 */
[----:B------:R2:W-:Y:S08]  /*7e80*/  LDGSTS.E.BYPASS.LTC128B.128 [R7+0xa000], [R2.64] ;  /* 0x0a00000002077fae */ /* 0x0005f0000b901d48 */
[----:B------:R1:W-:Y:S08]  /*7e90*/  LDGSTS.E.BYPASS.LTC128B.128 [R7+0xa800], [R44.64] ;  /* 0x0a8000002c077fae */ /* 0x0003f0000b901d48 */
[----:B------:R1:W-:Y:S08]  /*7ea0*/  LDGSTS.E.BYPASS.LTC128B.128 [R7+0xb000], [R46.64] ;  /* 0x0b0000002e077fae */ /* 0x0003f0000b901d48 */
[----:B------:R1:W-:Y:S08]  /*7eb0*/  LDGSTS.E.BYPASS.LTC128B.128 [R7+0xb800], [R48.64] ;  /* 0x0b80000030077fae */ /* 0x0003f0000b901d48 */
[----:B--2---:R-:W2:Y:S04]  /*7ec0*/  LDL R2, [R1+0xc] ;  /* 0x00000c0001027983 */ /* 0x004ea80000100800 */
[----:B------:R-:W-:Y:S08]  /*7ed0*/  LDSM.16.M88.4 R204, [R6] ;  /* 0x0000000006cc783b */ /* 0x000ff00000000200 */
[----:B------:R-:W1:Y:S08]  /*7ee0*/  LDSM.16.M88.4 R208, [R5+0x4000] ;  /* 0x0040000005d0783b */ /* 0x000e700000000200 */
[----:B------:R-:W3:Y:S08]  /*7ef0*/  LDSM.16.M88.4 R212, [R6+0x2000] ;  /* 0x0020000006d4783b */ /* 0x000ef00000000200 */
[----:B------:R-:W4:Y:S08]  /*7f00*/  LDSM.16.M88.4 R216, [R5+0x4800] ;  /* 0x0048000005d8783b */ /* 0x000f300000000200 */
[----:B------:R-:W5:Y:S08]  /*7f10*/  LDSM.16.M88.4 R220, [R5+0x5000] ;  /* 0x0050000005dc783b */ /* 0x000f700000000200 */
[----:B------:R-:W1:Y:S08]  /*7f20*/  LDSM.16.M88.4 R224, [R5+0x5800] ;  /* 0x0058000005e0783b */ /* 0x000e700000000200 */
[----:B------:R-:W1:Y:S08]  /*7f30*/  LDSM.16.M88.4 R228, [R5+0x6000] ;  /* 0x0060000005e4783b */ /* 0x000e700000000200 */
[----:B------:R-:W3:Y:S08]  /*7f40*/  LDSM.16.M88.4 R232, [R5+0x6800] ;  /* 0x0068000005e8783b */ /* 0x000ef00000000200 */
[----:B------:R-:W4:Y:S08]  /*7f50*/  LDSM.16.M88.4 R236, [R5+0x7000] ;  /* 0x0070000005ec783b */ /* 0x000f300000000200 */
[----:B------:R1:W2:Y:S08]  /*7f60*/  LDSM.16.M88.4 R240, [R5+0x7800] ;  /* 0x0078000005f0783b */ /* 0x0002b00000000200 */
[----:B------:R-:W2:Y:S04]  /*7f70*/  LDL R3, [R1+0x4] ;  /* 0x0000040001037983 */ /* 0x000ea80000100800 */
[----:B------:R-:W0:Y:S01]  /*7f80*/  LDGDEPBAR ;  /* 0x00000000000079af */ /* 0x000e220000000000 */
[-C--:B-1----:R-:W-:Y:S08]  /*7f90*/  HMMA.16816.F32.BF16 R4, R204, R208.reuse, RZ ;  /* 0x000000d0cc04723c */ /* 0x082ff000000418ff */
[C---:B---3--:R-:W-:Y:S08]  /*7fa0*/  HMMA.16816.F32.BF16 R8, R212.reuse, R208, RZ ;  /* 0x000000d0d408723c */ /* 0x048ff000000418ff */
[-C--:B------:R-:W-:Y:S08]  /*7fb0*/  HMMA.16816.F32.BF16 R12, R212, R210.reuse, RZ ;  /* 0x000000d2d40c723c */ /* 0x080ff000000418ff */
[C---:B------:R-:W-:Y:S08]  /*7fc0*/  HMMA.16816.F32.BF16 R16, R204.reuse, R210, RZ ;  /* 0x000000d2cc10723c */ /* 0x040ff000000418ff */
[-C--:B----4-:R-:W-:Y:S08]  /*7fd0*/  HMMA.16816.F32.BF16 R20, R204, R216.reuse, RZ ;  /* 0x000000d8cc14723c */ /* 0x090ff000000418ff */
[C---:B------:R-:W-:Y:S07]  /*7fe0*/  HMMA.16816.F32.BF16 R24, R212.reuse, R216, RZ ;  /* 0x000000d8d418723c */ /* 0x040fee00000418ff */
[----:B------:R-:W-:Y:S01]  /*7ff0*/  MOV R216, R0 ;  /* 0x0000000000d87202 */ /* 0x000fe20000000f00 */
[-C--:B------:R-:W-:Y:S03]  /*8000*/  HMMA.16816.F32.BF16 R28, R212, R218.reuse, RZ ;  /* 0x000000dad41c723c */ /* 0x080fe600000418ff */
[----:B------:R-:W-:Y:S05]  /*8010*/  ISETP.GT.AND P0, PT, R216, RZ, PT ;  /* 0x000000ffd800720c */ /* 0x000fea0003f04270 */
[C---:B------:R-:W-:Y:S08]  /*8020*/  HMMA.16816.F32.BF16 R32, R204.reuse, R218, RZ ;  /* 0x000000dacc20723c */ /* 0x040ff000000418ff */
[-C--:B-----5:R-:W-:Y:S08]  /*8030*/  HMMA.16816.F32.BF16 R36, R204, R220.reuse, RZ ;  /* 0x000000dccc24723c */ /* 0x0a0ff000000418ff */
[C---:B------:R-:W-:Y:S08]  /*8040*/  HMMA.16816.F32.BF16 R40, R212.reuse, R220, RZ ;  /* 0x000000dcd428723c */ /* 0x040ff000000418ff */
[-C--:B------:R-:W-:Y:S08]  /*8050*/  HMMA.16816.F32.BF16 R44, R212, R222.reuse, RZ ;  /* 0x000000ded42c723c */ /* 0x080ff000000418ff */
        /* <DEDUP_REMOVED lines=14> */
[C---:B------:R-:W-:Y:S01]  /*8140*/  HMMA.16816.F32.BF16 R104, R212.reuse, R236, RZ ;  /* 0x000000ecd468723c */ /* 0x040fe200000418ff */
[----:B--2---:R-:W-:Y:S07]  /*8150*/  LDSM.16.M88.4 R208, [R2] ;  /* 0x0000000002d0783b */ /* 0x004fee0000000200 */
[-C--:B------:R-:W-:Y:S08]  /*8160*/  HMMA.16816.F32.BF16 R108, R212, R238.reuse, RZ ;  /* 0x000000eed46c723c */ /* 0x080ff000000418ff */
[C---:B------:R-:W-:Y:S08]  /*8170*/  HMMA.16816.F32.BF16 R112, R204.reuse, R238, RZ ;  /* 0x000000eecc70723c */ /* 0x040ff000000418ff */
[-C--:B------:R-:W-:Y:S08]  /*8180*/  HMMA.16816.F32.BF16 R116, R204, R240.reuse, RZ ;  /* 0x000000f0cc74723c */ /* 0x080ff000000418ff */
[C---:B------:R-:W-:Y:S08]  /*8190*/  HMMA.16816.F32.BF16 R120, R212.reuse, R240, RZ ;  /* 0x000000f0d478723c */ /* 0x040ff000000418ff */
[-C--:B------:R-:W-:Y:S01]  /*81a0*/  HMMA.16816.F32.BF16 R124, R212, R242.reuse, RZ ;  /* 0x000000f2d47c723c */ /* 0x080fe200000418ff */
[----:B------:R1:W-:Y:S07]  /*81b0*/  LDSM.16.M88.4 R212, [R2+0x2000] ;  /* 0x0020000002d4783b */ /* 0x0003ee0000000200 */
[----:B------:R-:W-:Y:S01]  /*81c0*/  HMMA.16816.F32.BF16 R128, R204, R242, RZ ;  /* 0x000000f2cc80723c */ /* 0x000fe200000418ff */
[----:B------:R-:W2:Y:S08]  /*81d0*/  LDSM.16.M88.4 R204, [R251+0x4000] ;  /* 0x00400000fbcc783b */ /* 0x000eb00000000200 */
[----:B-1----:R-:W3:Y:S01]  /*81e0*/  LDL R2, [R1+0x8] ;  /* 0x0000080001027983 */ /* 0x002ee20000100800 */
[-C--:B--2---:R-:W-:Y:S08]  /*81f0*/  HMMA.16816.F32.BF16 R4, R208, R204.reuse, R4 ;  /* 0x000000ccd004723c */ /* 0x084ff00000041804 */
        /* <DEDUP_REMOVED lines=37> */
[----:B---3--:R-:W-:Y:S07]  /*8450*/  LDSM.16.M88.4 R212, [R2+0x2000] ;  /* 0x0020000002d4783b */ /* 0x008fee0000000200 */
[----:B------:R-:W-:Y:S01]  /*8460*/  HMMA.16816.F32.BF16 R128, R208, R206, R128 ;  /* 0x000000ced080723c */ /* 0x000fe20000041880 */
[----:B------:R1:W-:Y:S08]  /*8470*/  LDSM.16.M88.4 R204, [R2] ;  /* 0x0000000002cc783b */ /* 0x0003f00000000200 */
[----:B------:R-:W2:Y:S08]  /*8480*/  LDSM.16.M88.4 R208, [R3] ;  /* 0x0000000003d0783b */ /* 0x000eb00000000200 */
[----:B-1----:R-:W3:Y:S01]  /*8490*/  LDL R2, [R1] ;  /* 0x0000000001027983 */ /* 0x002ee20000100800 */
[-C--:B--2---:R-:W-:Y:S08]  /*84a0*/  HMMA.16816.F32.BF16 R4, R204, R208.reuse, R4 ;  /* 0x000000d0cc04723c */ /* 0x084ff00000041804 */
        /* <DEDUP_REMOVED lines=37> */
[----:B---3--:R-:W-:Y:S07]  /*8700*/  LDSM.16.M88.4 R212, [R2+0x2000] ;  /* 0x0020000002d4783b */ /* 0x008fee0000000200 */
[----:B------:R-:W-:Y:S01]  /*8710*/  HMMA.16816.F32.BF16 R128, R204, R210, R128 ;  /* 0x000000d2cc80723c */ /* 0x000fe20000041880 */
[----:B------:R-:W-:Y:S08]  /*8720*/  LDSM.16.M88.4 R204, [R2] ;  /* 0x0000000002cc783b */ /* 0x000ff00000000200 */
[----:B------:R-:W1:Y:S02]  /*8730*/  LDSM.16.M88.4 R208, [R198] ;  /* 0x00000000c6d0783b */ /* 0x000e640000000200 */
[-C--:B-1----:R-:W-:Y:S08]  /*8740*/  HMMA.16816.F32.BF16 R4, R204, R208.reuse, R4 ;  /* 0x000000d0cc04723c */ /* 0x082ff00000041804 */
[C---:B------:R-:W-:Y:S08]  /*8750*/  HMMA.16816.F32.BF16 R8, R212.reuse, R208, R8 ;  /* 0x000000d0d408723c */ /* 0x040ff00000041808 */
[-C--:B------:R-:W-:Y:S08]  /*8760*/  HMMA.16816.F32.BF16 R12, R212, R210.reuse, R12 ;  /* 0x000000d2d40c723c */ /* 0x080ff0000004180c */
[C---:B------:R-:W-:Y:S01]  /*8770*/  HMMA.16816.F32.BF16 R16, R204.reuse, R210, R16 ;  /* 0x000000d2cc10723c */ /* 0x040fe20000041810 */
[----:B------:R-:W1:Y:S03]  /*8780*/  LDSM.16.M88.4 R208, [R198+0x800] ;  /* 0x00080000c6d0783b */ /* 0x000e660000000200 */
[----:B------:R-:W-:Y:S02]  /*8790*/  FMUL.FTZ R3, R7, c[0x0][0x2ec] ;  /* 0x0000bb0007037a20 */ /* 0x000fe40000410000 */
[----:B------:R-:W-:Y:S02]  /*87a0*/  FMUL.FTZ R221, R4, c[0x0][0x2ec] ;  /* 0x0000bb0004dd7a20 */ /* 0x000fe40000410000 */
[----:B------:R2:W3:Y:S01]  /*87b0*/  MUFU.TANH R225, R3 ;  /* 0x0000000300e17308 */ /* 0x0004e20000002400 */
[----:B------:R-:W-:Y:S03]  /*87c0*/  FMUL.FTZ R2, R8, c[0x0][0x2ec] ;  /* 0x0000bb0008027a20 */ /* 0x000fe60000410000 */
[----:B------:R-:W-:Y:S02]  /*87d0*/  FMUL.FTZ R0, R9, c[0x0][0x2ec] ;  /* 0x0000bb0009007a20 */ /* 0x000fe40000410000 */
[----:B------:R-:W-:Y:S02]  /*87e0*/  FMUL.FTZ R223, R5, c[0x0][0x2ec] ;  /* 0x0000bb0005df7a20 */ /* 0x000fe40000410000 */
[----:B------:R-:W-:Y:S02]  /*87f0*/  FMUL.FTZ R227, R6, c[0x0][0x2ec] ;  /* 0x0000bb0006e37a20 */ /* 0x000fe40000410000 */
[----:B------:R4:W3:Y:S01]  /*8800*/  MUFU.TANH R222, R2 ;  /* 0x0000000200de7308 */ /* 0x0008e20000002400 */
[----:B------:R-:W-:Y:S02]  /*8810*/  FMUL.FTZ R9, R10, c[0x0][0x2ec] ;  /* 0x0000bb000a097a20 */ /* 0x000fe40000410000 */
[----:B------:R-:W-:Y:S02]  /*8820*/  FMUL.FTZ R11, R11, c[0x0][0x2ec] ;  /* 0x0000bb000b0b7a20 */ /* 0x000fe40000410000 */
[----:B------:R-:W-:Y:S02]  /*8830*/  FMUL.FTZ R237, R12, c[0x0][0x2ec] ;  /* 0x0000bb000ced7a20 */ /* 0x000fe40000410000 */
[----:B------:R-:W-:Y:S02]  /*8840*/  FMUL.FTZ R17, R17, c[0x0][0x2ec] ;  /* 0x0000bb0011117a20 */ /* 0x000fe40000410000 */
[----:B------:R-:W-:Y:S01]  /*8850*/  FMUL.FTZ R235, R16, c[0x0][0x2ec] ;  /* 0x0000bb0010eb7a20 */ /* 0x000fe20000410000 */
[----:B------:R5:W3:Y:S01]  /*8860*/  MUFU.TANH R229, R0 ;  /* 0x0000000000e57308 */ /* 0x000ae20000002400 */
[----:B--2---:R-:W-:Y:S09]  /*8870*/  FMUL.FTZ R3, R13, c[0x0][0x2ec] ;  /* 0x0000bb000d037a20 */ /* 0x004ff20000410000 */
[----:B------:R2:W2:Y:S01]  /*8880*/  MUFU.TANH R239, R3 ;  /* 0x0000000300ef7308 */ /* 0x0004a20000002400 */
[-C--:B-1----:R-:W-:Y:S03]  /*8890*/  HMMA.16816.F32.BF16 R20, R204, R208.reuse, R20 ;  /* 0x000000d0cc14723c */ /* 0x082fe60000041814 */
[----:B----4-:R-:W-:Y:S06]  /*88a0*/  FMUL.FTZ R2, R14, c[0x0][0x2ec] ;  /* 0x0000bb000e027a20 */ /* 0x010fec0000410000 */
[----:B------:R1:W4:Y:S01]  /*88b0*/  MUFU.TANH R13, R2 ;  /* 0x00000002000d7308 */ /* 0x0003220000002400 */
[C---:B------:R-:W-:Y:S04]  /*88c0*/  HMMA.16816.F32.BF16 R24, R212.reuse, R208, R24 ;  /* 0x000000d0d418723c */ /* 0x040fe80000041818 */
[----:B-----5:R-:W-:Y:S04]  /*88d0*/  FMUL.FTZ R0, R15, c[0x0][0x2ec] ;  /* 0x0000bb000f007a20 */ /* 0x020fe80000410000 */
[-C--:B------:R-:W-:Y:S01]  /*88e0*/  HMMA.16816.F32.BF16 R28, R212, R210.reuse, R28 ;  /* 0x000000d2d41c723c */ /* 0x080fe2000004181c */
[----:B------:R5:W3:Y:S03]  /*88f0*/  MUFU.TANH R15, R0 ;  /* 0x00000000000f7308 */ /* 0x000ae60000002400 */
[----:B--2---:R-:W-:Y:S04]  /*8900*/  FMUL.FTZ R3, R18, c[0x0][0x2ec] ;  /* 0x0000bb0012037a20 */ /* 0x004fe80000410000 */
[C---:B------:R-:W-:Y:S01]  /*8910*/  HMMA.16816.F32.BF16 R32, R204.reuse, R210, R32 ;  /* 0x000000d2cc20723c */ /* 0x040fe20000041820 */
[----:B------:R-:W2:Y:S02]  /*8920*/  LDSM.16.M88.4 R208, [R198+0x1000] ;  /* 0x00100000c6d0783b */ /* 0x000ea40000000200 */
[----:B------:R3:W2:Y:S01]  /*8930*/  MUFU.TANH R231, R3 ;  /* 0x0000000300e77308 */ /* 0x0006a20000002400 */
[----:B------:R-:W-:Y:S02]  /*8940*/  FMUL.FTZ R14, R22, c[0x0][0x2ec] ;  /* 0x0000bb00160e7a20 */ /* 0x000fe40000410000 */
[----:B------:R-:W-:Y:S02]  /*8950*/  FMUL.FTZ R21, R21, c[0x0][0x2ec] ;  /* 0x0000bb0015157a20 */ /* 0x000fe40000410000 */
[----:B-1----:R-:W-:Y:S04]  /*8960*/  FMUL.FTZ R2, R19, c[0x0][0x2ec] ;  /* 0x0000bb0013027a20 */ /* 0x002fe80000410000 */
[----:B------:R-:W-:Y:S01]  /*8970*/  FMUL.FTZ R19, R27, c[0x0][0x2ec] ;  /* 0x0000bb001b137a20 */ /* 0x000fe20000410000 */
[----:B------:R1:W1:Y:S01]  /*8980*/  MUFU.TANH R243, R17 ;  /* 0x0000001100f37308 */ /* 0x0002620000002400 */
[----:B------:R-:W-:Y:S02]  /*8990*/  FMUL.FTZ R226, R20, c[0x0][0x2ec] ;  /* 0x0000bb0014e27a20 */ /* 0x000fe40000410000 */
[----:B------:R-:W-:Y:S02]  /*89a0*/  FMUL.FTZ R27, R28, c[0x0][0x2ec] ;  /* 0x0000bb001c1b7a20 */ /* 0x000fe40000410000 */
[----:B-----5:R-:W-:Y:S02]  /*89b0*/  FMUL.FTZ R0, R25, c[0x0][0x2ec] ;  /* 0x0000bb0019007a20 */ /* 0x020fe40000410000 */
[----:B------:R-:W-:Y:S03]  /*89c0*/  FMUL.FTZ R241, R24, c[0x0][0x2ec] ;  /* 0x0000bb0018f17a20 */ /* 0x000fe60000410000 */
[----:B------:R5:W4:Y:S01]  /*89d0*/  MUFU.TANH R25, R0 ;  /* 0x0000000000197308 */ /* 0x000b220000002400 */
[----:B------:R-:W-:Y:S02]  /*89e0*/  FMUL.FTZ R234, R33, c[0x0][0x2ec] ;  /* 0x0000bb0021ea7a20 */ /* 0x000fe40000410000 */
[----:B---3--:R-:W-:Y:S07]  /*89f0*/  FMUL.FTZ R3, R23, c[0x0][0x2ec] ;  /* 0x0000bb0017037a20 */ /* 0x008fee0000410000 */
[----:B------:R3:W3:Y:S01]  /*8a00*/  MUFU.TANH R18, R3 ;  /* 0x0000000300127308 */ /* 0x0006e20000002400 */
[----:B-1----:R-:W-:Y:S02]  /*8a10*/  FMUL.FTZ R17, R26, c[0x0][0x2ec] ;  /* 0x0000bb001a117a20 */ /* 0x002fe40000410000 */
[----:B------:R-:W-:Y:S01]  /*8a20*/  FMUL.FTZ R26, R32, c[0x0][0x2ec] ;  /* 0x0000bb00201a7a20 */ /* 0x000fe20000410000 */
[-C--:B--2---:R-:W-:Y:S06]  /*8a30*/  HMMA.16816.F32.BF16 R36, R204, R208.reuse, R36 ;  /* 0x000000d0cc24723c */ /* 0x084fec0000041824 */
[----:B------:R1:W2:Y:S01]  /*8a40*/  MUFU.TANH R233, R2 ;  /* 0x0000000200e97308 */ /* 0x0002a20000002400 */
[----:B-----5:R-:W-:Y:S01]  /*8a50*/  FMUL.FTZ R0, R31, c[0x0][0x2ec] ;  /* 0x0000bb001f007a20 */ /* 0x020fe20000410000 */
[C---:B------:R-:W-:Y:S08]  /*8a60*/  HMMA.16816.F32.BF16 R40, R212.reuse, R208, R40 ;  /* 0x000000d0d428723c */ /* 0x040ff00000041828 */
[----:B------:R5:W2:Y:S01]  /*8a70*/  MUFU.TANH R23, R0 ;  /* 0x0000000000177308 */ /* 0x000aa20000002400 */
[----:B---3--:R-:W-:Y:S01]  /*8a80*/  FMUL.FTZ R3, R29, c[0x0][0x2ec] ;  /* 0x0000bb001d037a20 */ /* 0x008fe20000410000 */
[-C--:B------:R-:W-:Y:S08]  /*8a90*/  HMMA.16816.F32.BF16 R44, R212, R210.reuse, R44 ;  /* 0x000000d2d42c723c */ /* 0x080ff0000004182c */
[----:B------:R3:W2:Y:S01]  /*8aa0*/  MUFU.TANH R29, R3 ;  /* 0x00000003001d7308 */ /* 0x0006a20000002400 */
[----:B------:R-:W-:Y:S01]  /*8ab0*/  FMUL.FTZ R242, R36, c[0x0][0x2ec] ;  /* 0x0000bb0024f27a20 */ /* 0x000fe20000410000 */
[C---:B------:R-:W-:Y:S04]  /*8ac0*/  HMMA.16816.F32.BF16 R48, R204.reuse, R210, R48 ;  /* 0x000000d2cc30723c */ /* 0x040fe80000041830 */
[----:B------:R-:W-:Y:S02]  /*8ad0*/  FMUL.FTZ R238, R37, c[0x0][0x2ec] ;  /* 0x0000bb0025ee7a20 */ /* 0x000fe40000410000 */
[----:B------:R-:W-:Y:S02]  /*8ae0*/  FMUL.FTZ R22, R38, c[0x0][0x2ec] ;  /* 0x0000bb0026167a20 */ /* 0x000fe40000410000 */
[----:B------:R-:W2:Y:S01]  /*8af0*/  MUFU.TANH R230, R21 ;  /* 0x0000001500e67308 */ /* 0x000ea20000002400 */
[----:B-1----:R-:W-:Y:S03]  /*8b00*/  FMUL.FTZ R2, R30, c[0x0][0x2ec] ;  /* 0x0000bb001e027a20 */ /* 0x002fe60000410000 */
[----:B-----5:R-:W-:Y:S02]  /*8b10*/  FMUL.FTZ R0, R41, c[0x0][0x2ec] ;  /* 0x0000bb0029007a20 */ /* 0x020fe40000410000 */
[----:B------:R-:W-:Y:S02]  /*8b20*/  FMUL.FTZ R40, R40, c[0x0][0x2ec] ;  /* 0x0000bb0028287a20 */ /* 0x000fe40000410000 */
[----:B------:R-:W-:Y:S02]  /*8b30*/  FMUL.FTZ R41, R42, c[0x0][0x2ec] ;  /* 0x0000bb002a297a20 */ /* 0x000fe40000410000 */
[----:B------:R-:W1:Y:S01]  /*8b40*/  MUFU.TANH R31, R0 ;  /* 0x00000000001f7308 */ /* 0x000e620000002400 */
[----:B------:R-:W-:Y:S02]  /*8b50*/  FMUL.FTZ R43, R43, c[0x0][0x2ec] ;  /* 0x0000bb002b2b7a20 */ /* 0x000fe40000410000 */
[----:B------:R-:W-:Y:S02]  /*8b60*/  FMUL.FTZ R42, R44, c[0x0][0x2ec] ;  /* 0x0000bb002c2a7a20 */ /* 0x000fe40000410000 */
[----:B---3--:R-:W-:Y:S02]  /*8b70*/  FMUL.FTZ R3, R34, c[0x0][0x2ec] ;  /* 0x0000bb0022037a20 */ /* 0x008fe40000410000 */
[----:B------:R-:W-:Y:S02]  /*8b80*/  FMUL.FTZ R48, R48, c[0x0][0x2ec] ;  /* 0x0000bb0030307a20 */ /* 0x000fe40000410000 */
[----:B------:R-:W-:Y:S01]  /*8b90*/  FMUL.FTZ R49, R49, c[0x0][0x2ec] ;  /* 0x0000bb0031317a20 */ /* 0x000fe20000410000 */
[----:B------:R3:W1:Y:S01]  /*8ba0*/  MUFU.TANH R33, R3 ;  /* 0x0000000300217308 */ /* 0x0006620000002400 */
[----:B------:R-:W-:Y:S02]  /*8bb0*/  FMUL.FTZ R51, R51, c[0x0][0x2ec] ;  /* 0x0000bb0033337a20 */ /* 0x000fe40000410000 */
[----:B------:R-:W-:Y:S02]  /*8bc0*/  FMUL.FTZ R44, R45, c[0x0][0x2ec] ;  /* 0x0000bb002d2c7a20 */ /* 0x000fe40000410000 */
[----:B------:R-:W-:Y:S02]  /*8bd0*/  FMUL.FTZ R45, R46, c[0x0][0x2ec] ;  /* 0x0000bb002e2d7a20 */ /* 0x000fe40000410000 */
[----:B------:R-:W-:Y:S02]  /*8be0*/  FMUL.FTZ R47, R47, c[0x0][0x2ec] ;  /* 0x0000bb002f2f7a20 */ /* 0x000fe40000410000 */
[----:B------:R-:W-:Y:S01]  /*8bf0*/  FMUL.FTZ R50, R50, c[0x0][0x2ec] ;  /* 0x0000bb0032327a20 */ /* 0x000fe20000410000 */
[----:B------:R-:W1:Y:S10]  /*8c00*/  MUFU.TANH R211, R48 ;  /* 0x0000003000d37308 */ /* 0x000e740000002400 */
[----:B------:R-:W1:Y:S01]  /*8c10*/  MUFU.TANH R209, R49 ;  /* 0x0000003100d17308 */ /* 0x000e620000002400 */
[----:B---3--:R-:W-:Y:S02]  /*8c20*/  FMUL.FTZ R3, R39, c[0x0][0x2ec] ;  /* 0x0000bb0027037a20 */ /* 0x008fe40000410000 */
[----:B------:R-:W3:Y:S07]  /*8c30*/  LDSM.16.M88.4 R36, [R198+0x1800] ;  /* 0x00180000c624783b */ /* 0x000eee0000000200 */
[----:B------:R-:W1:Y:S10]  /*8c40*/  MUFU.TANH R34, R51 ;  /* 0x0000003300227308 */ /* 0x000e740000002400 */
[----:B------:R5:W1:Y:S10]  /*8c50*/  MUFU.TANH R21, R2 ;  /* 0x0000000200157308 */ /* 0x000a740000002400 */
[----:B------:R-:W1:Y:S10]  /*8c60*/  MUFU.TANH R221, R221 ;  /* 0x000000dd00dd7308 */ /* 0x000e740000002400 */
[----:B------:R-:W1:Y:S01]  /*8c70*/  MUFU.TANH R223, R223 ;  /* 0x000000df00df7308 */ /* 0x000e620000002400 */
[----:B-----5:R-:W-:Y:S01]  /*8c80*/  FMUL.FTZ R2, R35, c[0x0][0x2ec] ;  /* 0x0000bb0023027a20 */ /* 0x020fe20000410000 */
[-C--:B---3--:R-:W-:Y:S08]  /*8c90*/  HMMA.16816.F32.BF16 R52, R204, R36.reuse, R52 ;  /* 0x00000024cc34723c */ /* 0x088ff00000041834 */
[----:B------:R-:W3:Y:S01]  /*8ca0*/  MUFU.TANH R227, R227 ;  /* 0x000000e300e37308 */ /* 0x000ee20000002400 */
[C---:B------:R-:W-:Y:S09]  /*8cb0*/  HMMA.16816.F32.BF16 R56, R212.reuse, R36, R56 ;  /* 0x00000024d438723c */ /* 0x040ff20000041838 */
[----:B------:R-:W1:Y:S01]  /*8cc0*/  MUFU.TANH R9, R9 ;  /* 0x0000000900097308 */ /* 0x000e620000002400 */
[-C--:B------:R-:W-:Y:S09]  /*8cd0*/  HMMA.16816.F32.BF16 R60, R212, R38.reuse, R60 ;  /* 0x00000026d43c723c */ /* 0x080ff2000004183c */
[----:B------:R-:W1:Y:S01]  /*8ce0*/  MUFU.TANH R11, R11 ;  /* 0x0000000b000b7308 */ /* 0x000e620000002400 */
[C---:B------:R-:W-:Y:S01]  /*8cf0*/  HMMA.16816.F32.BF16 R64, R204.reuse, R38, R64 ;  /* 0x00000026cc40723c */ /* 0x040fe20000041840 */
[----:B------:R-:W5:Y:S03]  /*8d00*/  LDSM.16.M88.4 R36, [R198+0x2000] ;  /* 0x00200000c624783b */ /* 0x000f660000000200 */
[----:B------:R-:W-:Y:S02]  /*8d10*/  FMUL.FTZ R0, R52, c[0x0][0x2ec] ;  /* 0x0000bb0034007a20 */ /* 0x000fe40000410000 */
[----:B------:R-:W-:Y:S02]  /*8d20*/  FMUL.FTZ R53, R53, c[0x0][0x2ec] ;  /* 0x0000bb0035357a20 */ /* 0x000fe40000410000 */
[----:B------:R-:W-:Y:S01]  /*8d30*/  FMUL.FTZ R54, R54, c[0x0][0x2ec] ;  /* 0x0000bb0036367a20 */ /* 0x000fe20000410000 */
[----:B------:R-:W1:Y:S03]  /*8d40*/  MUFU.TANH R219, R0 ;  /* 0x0000000000db7308 */ /* 0x000e660000002400 */
[----:B------:R-:W-:Y:S02]  /*8d50*/  FMUL.FTZ R52, R55, c[0x0][0x2ec] ;  /* 0x0000bb0037347a20 */ /* 0x000fe40000410000 */
[----:B------:R-:W-:Y:S02]  /*8d60*/  FMUL.FTZ R46, R56, c[0x0][0x2ec] ;  /* 0x0000bb00382e7a20 */ /* 0x000fe40000410000 */
        /* <DEDUP_REMOVED lines=8> */
[----:B------:R2:W2:Y:S01]  /*8df0*/  MUFU.TANH R218, R64 ;  /* 0x0000004000da7308 */ /* 0x0004a20000002400 */
[----:B------:R-:W-:Y:S02]  /*8e00*/  FMUL.FTZ R55, R62, c[0x0][0x2ec] ;  /* 0x0000bb003e377a20 */ /* 0x000fe40000410000 */
[----:B------:R-:W-:Y:S02]  /*8e10*/  FMUL.FTZ R58, R66, c[0x0][0x2ec] ;  /* 0x0000bb00423a7a20 */ /* 0x000fe40000410000 */
[----:B------:R-:W-:Y:S05]  /*8e20*/  FMUL.FTZ R60, R67, c[0x0][0x2ec] ;  /* 0x0000bb00433c7a20 */ /* 0x000fea0000410000 */
[----:B------:R2:W2:Y:S01]  /*8e30*/  MUFU.TANH R210, R65 ;  /* 0x0000004100d27308 */ /* 0x0004a20000002400 */
[-C--:B-----5:R-:W-:Y:S03]  /*8e40*/  HMMA.16816.F32.BF16 R68, R204, R36.reuse, R68 ;  /* 0x00000024cc44723c */ /* 0x0a0fe60000041844 */
[----:B-1----:R-:W-:Y:S06]  /*8e50*/  FMUL.FTZ R53, R63, c[0x0][0x2ec] ;  /* 0x0000bb003f357a20 */ /* 0x002fec0000410000 */
[----:B------:R-:W1:Y:S01]  /*8e60*/  MUFU.TANH R237, R237 ;  /* 0x000000ed00ed7308 */ /* 0x000e620000002400 */
[C---:B------:R-:W-:Y:S08]  /*8e70*/  HMMA.16816.F32.BF16 R72, R212.reuse, R36, R72 ;  /* 0x00000024d448723c */ /* 0x040ff00000041848 */
[-C--:B------:R-:W-:Y:S01]  /*8e80*/  HMMA.16816.F32.BF16 R76, R212, R38.reuse, R76 ;  /* 0x00000026d44c723c */ /* 0x080fe2000004184c */
[----:B------:R-:W1:Y:S05]  /*8e90*/  MUFU.TANH R235, R235 ;  /* 0x000000eb00eb7308 */ /* 0x000e6a0000002400 */
[----:B--2---:R-:W-:Y:S02]  /*8ea0*/  FMUL.FTZ R64, R70, c[0x0][0x2ec] ;  /* 0x0000bb0046407a20 */ /* 0x004fe40000410000 */
[C---:B------:R-:W-:Y:S01]  /*8eb0*/  HMMA.16816.F32.BF16 R80, R204.reuse, R38, R80 ;  /* 0x00000026cc50723c */ /* 0x040fe20000041850 */
[----:B------:R-:W2:Y:S02]  /*8ec0*/  LDSM.16.M88.4 R36, [R198+0x2800] ;  /* 0x00280000c624783b */ /* 0x000ea40000000200 */
[----:B------:R-:W1:Y:S01]  /*8ed0*/  MUFU.TANH R226, R226 ;  /* 0x000000e200e27308 */ /* 0x000e620000002400 */
[----:B------:R-:W-:Y:S02]  /*8ee0*/  FMUL.FTZ R62, R71, c[0x0][0x2ec] ;  /* 0x0000bb00473e7a20 */ /* 0x000fe40000410000 */
[----:B------:R-:W-:Y:S02]  /*8ef0*/  FMUL.FTZ R68, R68, c[0x0][0x2ec] ;  /* 0x0000bb0044447a20 */ /* 0x000fe40000410000 */
[----:B------:R-:W-:Y:S04]  /*8f00*/  FMUL.FTZ R56, R72, c[0x0][0x2ec] ;  /* 0x0000bb0048387a20 */ /* 0x000fe80000410000 */
[----:B------:R-:W-:Y:S01]  /*8f10*/  FMUL.FTZ R71, R73, c[0x0][0x2ec] ;  /* 0x0000bb0049477a20 */ /* 0x000fe20000410000 */
[----:B------:R-:W1:Y:S01]  /*8f20*/  MUFU.TANH R14, R14 ;  /* 0x0000000e000e7308 */ /* 0x000e620000002400 */
[----:B------:R-:W-:Y:S02]  /*8f30*/  FMUL.FTZ R63, R74, c[0x0][0x2ec] ;  /* 0x0000bb004a3f7a20 */ /* 0x000fe40000410000 */
[----:B------:R-:W-:Y:S02]  /*8f40*/  FMUL.FTZ R61, R75, c[0x0][0x2ec] ;  /* 0x0000bb004b3d7a20 */ /* 0x000fe40000410000 */
[----:B------:R-:W-:Y:S02]  /*8f50*/  FMUL.FTZ R75, R76, c[0x0][0x2ec] ;  /* 0x0000bb004c4b7a20 */ /* 0x000fe40000410000 */
[----:B------:R-:W-:Y:S02]  /*8f60*/  FMUL.FTZ R73, R77, c[0x0][0x2ec] ;  /* 0x0000bb004d497a20 */ /* 0x000fe40000410000 */
        /* <DEDUP_REMOVED lines=8> */
[----:B------:R-:W-:Y:S01]  /*8ff0*/  FMUL.FTZ R69, R69, c[0x0][0x2ec] ;  /* 0x0000bb0045457a20 */ /* 0x000fe20000410000 */
[-C--:B--2---:R-:W-:Y:S08]  /*9000*/  HMMA.16816.F32.BF16 R84, R204, R36.reuse, R84 ;  /* 0x00000024cc54723c */ /* 0x084ff00000041854 */
[----:B------:R2:W1:Y:S01]  /*9010*/  MUFU.TANH R28, R81 ;  /* 0x00000051001c7308 */ /* 0x0004620000002400 */
[C---:B------:R-:W-:Y:S09]  /*9020*/  HMMA.16816.F32.BF16 R88, R212.reuse, R36, R88 ;  /* 0x00000024d458723c */ /* 0x040ff20000041858 */
[----:B------:R-:W1:Y:S01]  /*9030*/  MUFU.TANH R17, R17 ;  /* 0x0000001100117308 */ /* 0x000e620000002400 */
[-C--:B------:R-:W-:Y:S09]  /*9040*/  HMMA.16816.F32.BF16 R92, R212, R38.reuse, R92 ;  /* 0x00000026d45c723c */ /* 0x080ff2000004185c */
[----:B------:R-:W1:Y:S01]  /*9050*/  MUFU.TANH R19, R19 ;  /* 0x0000001300137308 */ /* 0x000e620000002400 */
[C---:B------:R-:W-:Y:S01]  /*9060*/  HMMA.16816.F32.BF16 R96, R204.reuse, R38, R96 ;  /* 0x00000026cc60723c */ /* 0x040fe20000041860 */
[----:B------:R-:W5:Y:S03]  /*9070*/  LDSM.16.M88.4 R36, [R198+0x3000] ;  /* 0x00300000c624783b */ /* 0x000f660000000200 */
[----:B------:R-:W-:Y:S02]  /*9080*/  FMUL.FTZ R84, R84, c[0x0][0x2ec] ;  /* 0x0000bb0054547a20 */ /* 0x000fe40000410000 */
[----:B------:R-:W-:Y:S03]  /*9090*/  FMUL.FTZ R85, R85, c[0x0][0x2ec] ;  /* 0x0000bb0055557a20 */ /* 0x000fe60000410000 */
[----:B------:R-:W1:Y:S03]  /*90a0*/  MUFU.TANH R27, R27 ;  /* 0x0000001b001b7308 */ /* 0x000e660000002400 */
        /* <DEDUP_REMOVED lines=8> */
[----:B--2---:R-:W-:Y:S02]  /*9130*/  FMUL.FTZ R81, R95, c[0x0][0x2ec] ;  /* 0x0000bb005f517a20 */ /* 0x004fe40000410000 */
[----:B------:R-:W-:Y:S01]  /*9140*/  FMUL.FTZ R90, R96, c[0x0][0x2ec] ;  /* 0x0000bb00605a7a20 */ /* 0x000fe20000410000 */
[----:B------:R-:W2:Y:S01]  /*9150*/  MUFU.TANH R234, R234 ;  /* 0x000000ea00ea7308 */ /* 0x000ea20000002400 */
[----:B------:R-:W-:Y:S02]  /*9160*/  FMUL.FTZ R88, R97, c[0x0][0x2ec] ;  /* 0x0000bb0061587a20 */ /* 0x000fe40000410000 */
[----:B------:R-:W-:Y:S02]  /*9170*/  FMUL.FTZ R89, R98, c[0x0][0x2ec] ;  /* 0x0000bb0062597a20 */ /* 0x000fe40000410000 */
[----:B------:R-:W-:Y:S02]  /*9180*/  FMUL.FTZ R94, R99, c[0x0][0x2ec] ;  /* 0x0000bb00635e7a20 */ /* 0x000fe40000410000 */
[----:B------:R-:W-:Y:S02]  /*9190*/  FMUL.FTZ R86, R86, c[0x0][0x2ec] ;  /* 0x0000bb0056567a20 */ /* 0x000fe40000410000 */
[----:B------:R-:W-:Y:S01]  /*91a0*/  FMUL.FTZ R87, R87, c[0x0][0x2ec] ;  /* 0x0000bb0057577a20 */ /* 0x000fe20000410000 */
[----:B------:R1:W1:Y:S01]  /*91b0*/  MUFU.TANH R35, R2 ;  /* 0x0000000200237308 */ /* 0x0002620000002400 */
[-C--:B-----5:R-:W-:Y:S09]  /*91c0*/  HMMA.16816.F32.BF16 R100, R204, R36.reuse, R100 ;  /* 0x00000024cc64723c */ /* 0x0a0ff20000041864 */
[----:B------:R-:W1:Y:S01]  /*91d0*/  MUFU.TANH R242, R242 ;  /* 0x000000f200f27308 */ /* 0x000e620000002400 */
[C---:B------:R-:W-:Y:S08]  /*91e0*/  HMMA.16816.F32.BF16 R104, R212.reuse, R36, R104 ;  /* 0x00000024d468723c */ /* 0x040ff00000041868 */
[-C--:B------:R-:W-:Y:S01]  /*91f0*/  HMMA.16816.F32.BF16 R108, R212, R38.reuse, R108 ;  /* 0x00000026d46c723c */ /* 0x080fe2000004186c */
[----:B------:R-:W1:Y:S07]  /*9200*/  MUFU.TANH R238, R238 ;  /* 0x000000ee00ee7308 */ /* 0x000e6e0000002400 */
[C---:B------:R-:W-:Y:S01]  /*9210*/  HMMA.16816.F32.BF16 R112, R204.reuse, R38, R112 ;  /* 0x00000026cc70723c */ /* 0x040fe20000041870 */
[----:B------:R-:W5:Y:S01]  /*9220*/  LDSM.16.M88.4 R36, [R198+0x3800] ;  /* 0x00380000c624783b */ /* 0x000f620000000200 */
[----:B------:R-:W-:Y:S04]  /*9230*/  DEPBAR.LE SB0, 0x0 ;  /* 0x000080000000791a */ /* 0x000fe80000000000 */
[----:B------:R-:W1:Y:S01]  /*9240*/  MUFU.TANH R22, R22 ;  /* 0x0000001600167308 */ /* 0x000e620000002400 */
[----:B------:R-:W-:Y:S02]  /*9250*/  FMUL.FTZ R0, R100, c[0x0][0x2ec] ;  /* 0x0000bb0064007a20 */ /* 0x000fe40000410000 */
[----:B------:R-:W-:Y:S03]  /*9260*/  BAR.SYNC.DEFER_BLOCKING 0x0 ;  /* 0x0000000000007b1d */ /* 0x000fe60000010000 */
[----:B------:R-:W-:Y:S02]  /*9270*/  FMUL.FTZ R96, R101, c[0x0][0x2ec] ;  /* 0x0000bb0065607a20 */ /* 0x000fe40000410000 */
[----:B------:R-:W-:Y:S02]  /*9280*/  FMUL.FTZ R100, R102, c[0x0][0x2ec] ;  /* 0x0000bb0066647a20 */ /* 0x000fe40000410000 */
[----:B------:R1:W1:Y:S01]  /*9290*/  MUFU.TANH R30, R3 ;  /* 0x00000003001e7308 */ /* 0x0002620000002400 */
        /* <DEDUP_REMOVED lines=13> */
[----:B------:R-:W-:Y:S01]  /*9370*/  FMUL.FTZ R107, R114, c[0x0][0x2ec] ;  /* 0x0000bb00726b7a20 */ /* 0x000fe20000410000 */
[-C--:B-----5:R-:W-:Y:S06]  /*9380*/  HMMA.16816.F32.BF16 R116, R204, R36.reuse, R116 ;  /* 0x00000024cc74723c */ /* 0x0a0fec0000041874 */
[----:B------:R-:W1:Y:S01]  /*9390*/  MUFU.TANH R43, R43 ;  /* 0x0000002b002b7308 */ /* 0x000e620000002400 */
[----:B------:R-:W-:Y:S01]  /*93a0*/  FMUL.FTZ R108, R115, c[0x0][0x2ec] ;  /* 0x0000bb00736c7a20 */ /* 0x000fe20000410000 */
[C---:B------:R-:W-:Y:S08]  /*93b0*/  HMMA.16816.F32.BF16 R120, R212.reuse, R36, R120 ;  /* 0x00000024d478723c */ /* 0x040ff00000041878 */
[----:B------:R-:W1:Y:S01]  /*93c0*/  MUFU.TANH R42, R42 ;  /* 0x0000002a002a7308 */ /* 0x000e620000002400 */
[-C--:B------:R-:W-:Y:S08]  /*93d0*/  HMMA.16816.F32.BF16 R124, R212, R38.reuse, R124 ;  /* 0x00000026d47c723c */ /* 0x080ff0000004187c */
[----:B------:R-:W-:Y:S01]  /*93e0*/  HMMA.16816.F32.BF16 R128, R204, R38, R128 ;  /* 0x00000026cc80723c */ /* 0x000fe20000041880 */
[----:B------:R-:W1:Y:S03]  /*93f0*/  MUFU.TANH R44, R44 ;  /* 0x0000002c002c7308 */ /* 0x000e660000002400 */
[----:B------:R-:W-:Y:S02]  /*9400*/  FMUL.FTZ R106, R116, c[0x0][0x2ec] ;  /* 0x0000bb00746a7a20 */ /* 0x000fe40000410000 */
[----:B------:R-:W-:Y:S02]  /*9410*/  FMUL.FTZ R115, R117, c[0x0][0x2ec] ;  /* 0x0000bb0075737a20 */ /* 0x000fe40000410000 */
[----:B------:R-:W-:Y:S03]  /*9420*/  FMUL.FTZ R114, R118, c[0x0][0x2ec] ;  /* 0x0000bb0076727a20 */ /* 0x000fe60000410000 */
        /* <DEDUP_REMOVED lines=15> */
[----:B------:R-:W-:Y:S05]  /*9520*/  FMUL.FTZ R126, R126, c[0x0][0x2ec] ;  /* 0x0000bb007e7e7a20 */ /* 0x000fea0000410000 */
[----:B------:R-:W1:Y:S10]  /*9530*/  MUFU.TANH R54, R54 ;  /* 0x0000003600367308 */ /* 0x000e740000002400 */
        /* <DEDUP_REMOVED lines=11> */
[----:B------:R1:W1:Y:S10]  /*95f0*/  MUFU.TANH R16, R68 ;  /* 0x0000004400107308 */ /* 0x0002740000002400 */
[----:B------:R1:W1:Y:S10]  /*9600*/  MUFU.TANH R12, R69 ;  /* 0x00000045000c7308 */ /* 0x0002740000002400 */
        /* <DEDUP_REMOVED lines=59> */
[----:B------:R-:W1:Y:S02]  /*99c0*/  MUFU.TANH R127, R127 ;  /* 0x0000007f007f7308 */ /* 0x000e640000002400 */
[----:B-1234-:R-:W-:-:S05]  /*99d0*/  @P0 BRA `(.L_x_52) ;  /* 0xffffdf3000000947 */ /* 0x01efca000383ffff */
.L_x_51:
[----:B------:R-:W-:Y:S02]  /*99e0*/  FMNMX.FTZ R0, R221, R201, !PT ;  /* 0x000000c9dd007209 */ /* 0x000fe40007810000 */
[----:B-1----:R-:W-:Y:S02]  /*99f0*/  FMNMX.FTZ R2, R227, R196, !PT ;  /* 0x000000c4e3027209 */ /* 0x002fe40007810000 */
        /* <DEDUP_REMOVED lines=112> */
[----:B------:R-:W-:Y:S01]  /*a100*/  SHFL.BFLY PT, R91, R8, 0x2, 0x1f ;  /* 0x0c401f00085b7f89 */ /* 0x000fe200000e0000 */
        /* <DEDUP_REMOVED lines=14> */
[----:B------:R-:W-:Y:S03]  /*a1f0*/  FMNMX.FTZ R3, R4, R7, !PT ;  /* 0x0000000704037209 */ /* 0x000fe60007810000 */
[----:B------:R-:W-:Y:S08]  /*a200*/  SHFL.BFLY PT, R69, R2, 0x2, 0x1f ;  /* 0x0c401f0002457f89 */ /* 0x000ff000000e0000 */
[----:B------:R-:W1:Y:S02]  /*a210*/  SHFL.BFLY PT, R0, R3, 0x2, 0x1f ;  /* 0x0c401f0003007f89 */ /* 0x000e6400000e0000 */
[----:B-1----:R-:W-:Y:S02]  /*a220*/  FMNMX.FTZ R7, R3, R0, !PT ;  /* 0x0000000003077209 */ /* 0x002fe40007810000 */
[----:B------:R-:W-:Y:S02]  /*a230*/  FMNMX.FTZ R91, R8, R91, !PT ;  /* 0x0000005b085b7209 */ /* 0x000fe40007810000 */
[----:B------:R-:W-:Y:S02]  /*a240*/  FMNMX.FTZ R87, R6, R87, !PT ;  /* 0x0000005706577209 */ /* 0x000fe40007810000 */
[----:B------:R-:W1:Y:S01]  /*a250*/  SHFL.BFLY PT, R0, R7, 0x1, 0x1f ;  /* 0x0c201f0007007f89 */ /* 0x000e6200000e0000 */
[----:B------:R-:W-:Y:S07]  /*a260*/  FMNMX.FTZ R10, R2, R69, !PT ;  /* 0x00000045020a7209 */ /* 0x000fee0007810000 */
[----:B------:R-:W2:Y:S08]  /*a270*/  SHFL.BFLY PT, R68, R91, 0x1, 0x1f ;  /* 0x0c201f005b447f89 */ /* 0x000eb000000e0000 */
[----:B------:R-:W3:Y:S08]  /*a280*/  SHFL.BFLY PT, R8, R87, 0x1, 0x1f ;  /* 0x0c201f0057087f89 */ /* 0x000ef000000e0000 */
[----:B------:R-:W4:Y:S01]  /*a290*/  SHFL.BFLY PT, R69, R10, 0x1, 0x1f ;  /* 0x0c201f000a457f89 */ /* 0x000f2200000e0000 */
[----:B-1----:R-:W-:Y:S02]  /*a2a0*/  FMNMX.FTZ R0, R7, R0, !PT ;  /* 0x0000000007007209 */ /* 0x002fe40007810000 */
[----:B--2---:R-:W-:Y:S04]  /*a2b0*/  FMNMX.FTZ R68, R91, R68, !PT ;  /* 0x000000445b447209 */ /* 0x004fe80007810000 */
[C---:B------:R-:W-:Y:S01]  /*a2c0*/  FSETP.NEU.FTZ.AND P2, PT, R68.reuse, -INF , PT ;  /* 0xff8000004400780b */ /* 0x040fe20003f5d000 */
[C---:B------:R-:W-:Y:S02]  /*a2d0*/  FMUL.FTZ R104, R68.reuse, c[0x0][0x23c] ;  /* 0x00008f0044687a20 */ /* 0x040fe40000410000 */
[----:B------:R-:W-:Y:S01]  /*a2e0*/  FADD.FTZ R2, -R68, R201 ;  /* 0x000000c944027221 */ /* 0x000fe20000010100 */
[----:B---3--:R-:W-:Y:S02]  /*a2f0*/  FMNMX.FTZ R3, R87, R8, !PT ;  /* 0x0000000857037209 */ /* 0x008fe40007810000 */
[----:B------:R-:W-:Y:S01]  /*a300*/  FSEL R104, R104, RZ, P2 ;  /* 0x000000ff68687208 */ /* 0x000fe20001000000 */
[----:B------:R-:W-:Y:S01]  /*a310*/  FMUL.FTZ R6, R2, c[0x0][0x23c] ;  /* 0x00008f0002067a20 */ /* 0x000fe20000410000 */
[C---:B------:R-:W-:Y:S01]  /*a320*/  FSETP.NEU.FTZ.AND P1, PT, R3.reuse, -INF , PT ;  /* 0xff8000000300780b */ /* 0x040fe20003f3d000 */
[----:B------:R-:W-:Y:S02]  /*a330*/  FMUL.FTZ R102, R3, c[0x0][0x23c] ;  /* 0x00008f0003667a20 */ /* 0x000fe40000410000 */
[--C-:B------:R-:W-:Y:S02]  /*a340*/  FFMA.FTZ R221, R221, c[0x0][0x23c], -R104.reuse ;  /* 0x00008f00dddd7a23 */ /* 0x100fe40000010868 */
[----:B------:R-:W-:Y:S01]  /*a350*/  MUFU.EX2 R6, R6 ;  /* 0x0000000600067308 */ /* 0x000fe20000000800 */
[--C-:B------:R-:W-:Y:S01]  /*a360*/  FFMA.FTZ R224, R26, c[0x0][0x23c], -R104.reuse ;  /* 0x00008f001ae07a23 */ /* 0x100fe20000010868 */
[----:B------:R-:W-:Y:S01]  /*a370*/  FSEL R102, R102, RZ, P1 ;  /* 0x000000ff66667208 */ /* 0x000fe20000800000 */
[--C-:B------:R-:W-:Y:S01]  /*a380*/  FFMA.FTZ R87, R211, c[0x0][0x23c], -R104.reuse ;  /* 0x00008f00d3577a23 */ /* 0x100fe20000010868 */
[----:B------:R-:W-:Y:S01]  /*a390*/  FSETP.NEU.FTZ.AND P1, PT, R0, -INF , PT ;  /* 0xff8000000000780b */ /* 0x000fe20003f3d000 */
[--C-:B------:R-:W-:Y:S02]  /*a3a0*/  FFMA.FTZ R86, R209, c[0x0][0x23c], -R104.reuse ;  /* 0x00008f00d1567a23 */ /* 0x100fe40000010868 */
[----:B------:R-:W-:Y:S02]  /*a3b0*/  FFMA.FTZ R91, R16, c[0x0][0x23c], -R104 ;  /* 0x00008f00105b7a23 */ /* 0x000fe40000010868 */
[----:B------:R-:W-:Y:S01]  /*a3c0*/  FFMA.FTZ R206, R22, c[0x0][0x23c], -R102 ;  /* 0x00008f0016ce7a23 */ /* 0x000fe20000010866 */
[----:B------:R1:W-:Y:S01]  /*a3d0*/  MUFU.EX2 R26, R221 ;  /* 0x000000dd001a7308 */ /* 0x0003e20000000800 */
[----:B------:R-:W-:Y:S02]  /*a3e0*/  FFMA.FTZ R105, R226, c[0x0][0x23c], -R104 ;  /* 0x00008f00e2697a23 */ /* 0x000fe40000010868 */
[----:B------:R-:W-:Y:S02]  /*a3f0*/  FFMA.FTZ R122, R227, c[0x0][0x23c], -R102 ;  /* 0x00008f00e37a7a23 */ /* 0x000fe40000010866 */
[--C-:B------:R-:W-:Y:S01]  /*a400*/  FFMA.FTZ R128, R219, c[0x0][0x23c], -R104.reuse ;  /* 0x00008f00db807a23 */ /* 0x100fe20000010868 */
[----:B------:R-:W-:Y:S01]  /*a410*/  MOV R219, R105 ;  /* 0x0000006900db7202 */ /* 0x000fe20000000f00 */
[--C-:B------:R-:W-:Y:S02]  /*a420*/  FFMA.FTZ R105, R210, c[0x0][0x23c], -R104.reuse ;  /* 0x00008f00d2697a23 */ /* 0x100fe40000010868 */
[----:B------:R-:W-:Y:S01]  /*a430*/  FFMA.FTZ R110, R223, c[0x0][0x23c], -R104 ;  /* 0x00008f00df6e7a23 */ /* 0x000fe20000010868 */
[----:B------:R2:W3:Y:S01]  /*a440*/  MUFU.EX2 R210, R122 ;  /* 0x0000007a00d27308 */ /* 0x0004e20000000800 */
[----:B------:R-:W-:Y:S02]  /*a450*/  FADD.FTZ R2, -R3, R196 ;  /* 0x000000c403027221 */ /* 0x000fe40000010100 */
[--C-:B------:R-:W-:Y:S02]  /*a460*/  FFMA.FTZ R124, R12, c[0x0][0x23c], -R104.reuse ;  /* 0x00008f000c7c7a23 */ /* 0x100fe40000010868 */
[----:B------:R-:W-:Y:S01]  /*a470*/  FMUL.FTZ R8, R2, c[0x0][0x23c] ;  /* 0x00008f0002087a20 */ /* 0x000fe20000410000 */
[----:B----4-:R-:W-:Y:S01]  /*a480*/  FMNMX.FTZ R2, R10, R69, !PT ;  /* 0x000000450a027209 */ /* 0x010fe20007810000 */
[--C-:B------:R-:W-:Y:S02]  /*a490*/  FFMA.FTZ R236, R84, c[0x0][0x23c], -R104.reuse ;  /* 0x00008f0054ec7a23 */ /* 0x100fe40000010868 */
[----:B------:R-:W-:Y:S01]  /*a4a0*/  FFMA.FTZ R214, R230, c[0x0][0x23c], -R104 ;  /* 0x00008f00e6d67a23 */ /* 0x000fe20000010868 */
[----:B------:R-:W-:Y:S01]  /*a4b0*/  MUFU.EX2 R84, R110 ;  /* 0x0000006e00547308 */ /* 0x000fe20000000800 */
[--C-:B------:R-:W-:Y:S01]  /*a4c0*/  FFMA.FTZ R196, R14, c[0x0][0x23c], -R102.reuse ;  /* 0x00008f000ec47a23 */ /* 0x100fe20000010866 */
[----:B------:R-:W-:Y:S01]  /*a4d0*/  FSETP.NEU.FTZ.AND P2, PT, R2, -INF , PT ;  /* 0xff8000000200780b */ /* 0x000fe20003f5d000 */
[--C-:B------:R-:W-:Y:S02]  /*a4e0*/  FFMA.FTZ R213, R50, c[0x0][0x23c], -R102.reuse ;  /* 0x00008f0032d57a23 */ /* 0x100fe40000010866 */
[----:B------:R-:W-:Y:S02]  /*a4f0*/  FFMA.FTZ R212, R34, c[0x0][0x23c], -R102 ;  /* 0x00008f0022d47a23 */ /* 0x000fe40000010866 */
[--C-:B------:R-:W-:Y:S02]  /*a500*/  FFMA.FTZ R120, R235, c[0x0][0x23c], -R104.reuse ;  /* 0x00008f00eb787a23 */ /* 0x100fe40000010868 */
[--C-:B------:R-:W-:Y:S01]  /*a510*/  FFMA.FTZ R228, R90, c[0x0][0x23c], -R104.reuse ;  /* 0x00008f005ae47a23 */ /* 0x100fe20000010868 */
[----:B------:R-:W4:Y:S01]  /*a520*/  MUFU.EX2 R8, R8 ;  /* 0x0000000800087308 */ /* 0x000f220000000800 */
[----:B-1----:R-:W-:Y:S02]  /*a530*/  FFMA.FTZ R221, R96, c[0x0][0x23c], -R104 ;  /* 0x00008f0060dd7a23 */ /* 0x002fe40000010868 */
[----:B------:R-:W-:Y:S02]  /*a540*/  FMUL.FTZ R96, R2, c[0x0][0x23c] ;  /* 0x00008f0002607a20 */ /* 0x000fe40000410000 */
[----:B------:R-:W-:Y:S02]  /*a550*/  FMUL.FTZ R12, R0, c[0x0][0x23c] ;  /* 0x00008f00000c7a20 */ /* 0x000fe40000410000 */
[--C-:B--2---:R-:W-:Y:S01]  /*a560*/  FFMA.FTZ R122, R70, c[0x0][0x23c], -R102.reuse ;  /* 0x00008f00467a7a23 */ /* 0x104fe20000010866 */
[----:B------:R-:W-:Y:S01]  /*a570*/  FSEL R96, R96, RZ, P2 ;  /* 0x000000ff60607208 */ /* 0x000fe20001000000 */
[--C-:B------:R-:W-:Y:S01]  /*a580*/  FFMA.FTZ R211, R107, c[0x0][0x23c], -R102.reuse ;  /* 0x00008f006bd37a23 */ /* 0x100fe20000010866 */
[----:B------:R-:W-:Y:S01]  /*a590*/  MUFU.EX2 R128, R128 ;  /* 0x0000008000807308 */ /* 0x000fe20000000800 */
[----:B------:R-:W-:Y:S01]  /*a5a0*/  FSEL R70, R12, RZ, P1 ;  /* 0x000000ff0c467208 */ /* 0x000fe20000800000 */
[----:B------:R-:W-:Y:S02]  /*a5b0*/  FFMA.FTZ R107, R119, c[0x0][0x23c], -R102 ;  /* 0x00008f00776b7a23 */ /* 0x000fe40000010866 */
[--C-:B------:R-:W-:Y:S01]  /*a5c0*/  FFMA.FTZ R119, R75, c[0x0][0x23c], -R96.reuse ;  /* 0x00008f004b777a23 */ /* 0x100fe20000010860 */
[----:B---3--:R-:W-:Y:S01]  /*a5d0*/  MOV R75, R210 ;  /* 0x000000d2004b7202 */ /* 0x008fe20000000f00 */
[----:B------:R-:W-:Y:S02]  /*a5e0*/  FFMA.FTZ R210, R66, c[0x0][0x23c], -R96 ;  /* 0x00008f0042d27a23 */ /* 0x000fe40000010860 */
[----:B------:R-:W2:Y:S01]  /*a5f0*/  LDL.LU R66, [R1+0x78] ;  /* 0x0000780001427983 */ /* 0x000ea20000300800 */
[----:B------:R-:W-:Y:S01]  /*a600*/  FADD.FTZ R7, -R2, R197 ;  /* 0x000000c502077221 */ /* 0x000fe20000010100 */
[----:B------:R-:W-:Y:S01]  /*a610*/  MUFU.EX2 R105, R105 ;  /* 0x0000006900697308 */ /* 0x000fe20000000800 */
[----:B------:R-:W-:Y:S02]  /*a620*/  FFMA.FTZ R197, R18, c[0x0][0x23c], -R102 ;  /* 0x00008f0012c57a23 */ /* 0x000fe40000010866 */
[----:B------:R-:W-:Y:S01]  /*a630*/  FFMA.FTZ R207, R29, c[0x0][0x23c], -R96 ;  /* 0x00008f001dcf7a23 */ /* 0x000fe20000010860 */
[----:B------:R-:W-:Y:S01]  /*a640*/  MOV R29, R206 ;  /* 0x000000ce001d7202 */ /* 0x000fe20000000f00 */
[----:B------:R-:W-:Y:S02]  /*a650*/  FFMA.FTZ R206, R74, c[0x0][0x23c], -R70 ;  /* 0x00008f004ace7a23 */ /* 0x000fe40000010846 */
[----:B------:R-:W3:Y:S01]  /*a660*/  LDL.LU R74, [R1+0x74] ;  /* 0x00007400014a7983 */ /* 0x000ee20000300800 */
[----:B------:R-:W-:Y:S02]  /*a670*/  FFMA.FTZ R18, R241, c[0x0][0x23c], -R96 ;  /* 0x00008f00f1127a23 */ /* 0x000fe40000010860 */
[----:B------:R-:W-:Y:S01]  /*a680*/  MUFU.EX2 R124, R124 ;  /* 0x0000007c007c7308 */ /* 0x000fe20000000800 */
[--C-:B------:R-:W-:Y:S02]  /*a690*/  FFMA.FTZ R209, R108, c[0x0][0x23c], -R102.reuse ;  /* 0x00008f006cd17a23 */ /* 0x100fe40000010866 */
[----:B------:R-:W-:Y:S02]  /*a6a0*/  FFMA.FTZ R108, R114, c[0x0][0x23c], -R102 ;  /* 0x00008f00726c7a23 */ /* 0x000fe40000010866 */
[--C-:B------:R-:W-:Y:S01]  /*a6b0*/  FFMA.FTZ R114, R73, c[0x0][0x23c], -R96.reuse ;  /* 0x00008f0049727a23 */ /* 0x100fe20000010860 */
[----:B------:R-:W-:Y:S01]  /*a6c0*/  MOV R73, R224 ;  /* 0x000000e000497202 */ /* 0x000fe20000000f00 */
[----:B------:R-:W-:Y:S01]  /*a6d0*/  FFMA.FTZ R224, R72, c[0x0][0x23c], -R96 ;  /* 0x00008f0048e07a23 */ /* 0x000fe20000010860 */
[----:B------:R-:W-:Y:S01]  /*a6e0*/  MOV R72, R197 ;  /* 0x000000c500487202 */ /* 0x000fe20000000f00 */
[----:B------:R-:W-:Y:S01]  /*a6f0*/  FFMA.FTZ R241, R11, c[0x0][0x23c], -R70 ;  /* 0x00008f000bf17a23 */ /* 0x000fe20000010846 */
[----:B------:R-:W-:Y:S01]  /*a700*/  MUFU.EX2 R122, R122 ;  /* 0x0000007a007a7308 */ /* 0x000fe20000000800 */
[----:B------:R-:W-:Y:S01]  /*a710*/  FMUL.FTZ R10, R7, c[0x0][0x23c] ;  /* 0x00008f00070a7a20 */ /* 0x000fe20000410000 */
[----:B------:R-:W-:Y:S01]  /*a720*/  MOV R11, R72 ;  /* 0x00000048000b7202 */ /* 0x000fe20000000f00 */
[----:B------:R-:W-:Y:S01]  /*a730*/  FADD.FTZ R7, -R0, R199 ;  /* 0x000000c700077221 */ /* 0x000fe20000010100 */
[----:B------:R-:W-:Y:S01]  /*a740*/  MOV R72, R18 ;  /* 0x0000001200487202 */ /* 0x000fe20000000f00 */
[----:B----4-:R-:W-:Y:S02]  /*a750*/  FMUL.FTZ R18, R8, R170 ;  /* 0x000000aa08127220 */ /* 0x010fe40000410000 */
[----:B------:R-:W5:Y:S01]  /*a760*/  LDL.LU R170, [R1+0x70] ;  /* 0x0000700001aa7983 */ /* 0x000f620000300800 */
[----:B------:R-:W-:Y:S02]  /*a770*/  FMUL.FTZ R69, R7, c[0x0][0x23c] ;  /* 0x00008f0007457a20 */ /* 0x000fe40000410000 */
[----:B------:R-:W1:Y:S01]  /*a780*/  MUFU.EX2 R10, R10 ;  /* 0x0000000a000a7308 */ /* 0x000e620000000800 */
[----:B------:R-:W-:Y:S02]  /*a790*/  FFMA.FTZ R7, R243, c[0x0][0x23c], -R104 ;  /* 0x00008f00f3077a23 */ /* 0x000fe40000010868 */
[--C-:B------:R-:W-:Y:S02]  /*a7a0*/  FFMA.FTZ R230, R233, c[0x0][0x23c], -R102.reuse ;  /* 0x00008f00e9e67a23 */ /* 0x100fe40000010866 */
[----:B------:R-:W-:Y:S02]  /*a7b0*/  FFMA.FTZ R90, R64, c[0x0][0x23c], -R102 ;  /* 0x00008f00405a7a23 */ /* 0x000fe40000010866 */
[--C-:B------:R-:W-:Y:S02]  /*a7c0*/  FFMA.FTZ R243, R238, c[0x0][0x23c], -R104.reuse ;  /* 0x00008f00eef37a23 */ /* 0x100fe40000010868 */
[--C-:B------:R-:W-:Y:S01]  /*a7d0*/  FFMA.FTZ R227, R88, c[0x0][0x23c], -R104.reuse ;  /* 0x00008f0058e37a23 */ /* 0x100fe20000010868 */
[----:B------:R5:W-:Y:S01]  /*a7e0*/  MUFU.EX2 R233, R7 ;  /* 0x0000000700e97308 */ /* 0x000be20000000800 */
[--C-:B------:R-:W-:Y:S02]  /*a7f0*/  FFMA.FTZ R204, R242, c[0x0][0x23c], -R104.reuse ;  /* 0x00008f00f2cc7a23 */ /* 0x100fe40000010868 */
[--C-:B------:R-:W-:Y:S02]  /*a800*/  FFMA.FTZ R123, R32, c[0x0][0x23c], -R104.reuse ;  /* 0x00008f00207b7a23 */ /* 0x100fe40000010868 */
[----:B------:R-:W-:Y:S02]  /*a810*/  FFMA.FTZ R235, R85, c[0x0][0x23c], -R104 ;  /* 0x00008f0055eb7a23 */ /* 0x000fe40000010868 */
[----:B------:R-:W-:Y:S01]  /*a820*/  FFMA.FTZ R110, R58, c[0x0][0x23c], -R102 ;  /* 0x00008f003a6e7a23 */ /* 0x000fe20000010866 */
[----:B------:R-:W-:Y:S01]  /*a830*/  MOV R58, R213 ;  /* 0x000000d5003a7202 */ /* 0x000fe20000000f00 */
[----:B------:R-:W-:Y:S01]  /*a840*/  FFMA.FTZ R213, R77, c[0x0][0x23c], -R70 ;  /* 0x00008f004dd57a23 */ /* 0x000fe20000010846 */
[----:B------:R-:W-:Y:S01]  /*a850*/  MUFU.EX2 R88, R120 ;  /* 0x0000007800587308 */ /* 0x000fe20000000800 */
[--C-:B------:R-:W-:Y:S01]  /*a860*/  FFMA.FTZ R240, R46, c[0x0][0x23c], -R96.reuse ;  /* 0x00008f002ef07a23 */ /* 0x100fe20000010860 */
[----:B------:R-:W-:Y:S01]  /*a870*/  MOV R46, R214 ;  /* 0x000000d6002e7202 */ /* 0x000fe20000000f00 */
[--C-:B------:R-:W-:Y:S02]  /*a880*/  FFMA.FTZ R214, R76, c[0x0][0x23c], -R96.reuse ;  /* 0x00008f004cd67a23 */ /* 0x100fe40000010860 */
[----:B------:R-:W-:Y:S01]  /*a890*/  FFMA.FTZ R130, R59, c[0x0][0x23c], -R96 ;  /* 0x00008f003b827a23 */ /* 0x000fe20000010860 */
[----:B------:R-:W-:Y:S01]  /*a8a0*/  MOV R59, R196 ;  /* 0x000000c4003b7202 */ /* 0x000fe20000000f00 */
[----:B------:R-:W-:Y:S02]  /*a8b0*/  FFMA.FTZ R196, R78, c[0x0][0x23c], -R70 ;  /* 0x00008f004ec47a23 */ /* 0x000fe40000010846 */
[--C-:B------:R-:W-:Y:S01]  /*a8c0*/  FFMA.FTZ R199, R234, c[0x0][0x23c], -R104.reuse ;  /* 0x00008f00eac77a23 */ /* 0x100fe20000010868 */
[----:B------:R-:W-:Y:S01]  /*a8d0*/  MUFU.EX2 R230, R230 ;  /* 0x000000e600e67308 */ /* 0x000fe20000000800 */
[--C-:B------:R-:W-:Y:S01]  /*a8e0*/  FFMA.FTZ R117, R217, c[0x0][0x23c], -R104.reuse ;  /* 0x00008f00d9757a23 */ /* 0x100fe20000010868 */
[----:B------:R-:W-:Y:S01]  /*a8f0*/  MOV R217, R216 ;  /* 0x000000d800d97202 */ /* 0x000fe20000000f00 */
[--C-:B------:R-:W-:Y:S02]  /*a900*/  FFMA.FTZ R112, R218, c[0x0][0x23c], -R104.reuse ;  /* 0x00008f00da707a23 */ /* 0x100fe40000010868 */
[--C-:B------:R-:W-:Y:S01]  /*a910*/  FFMA.FTZ R116, R28, c[0x0][0x23c], -R104.reuse ;  /* 0x00008f001c747a23 */ /* 0x100fe20000010868 */
[----:B------:R-:W-:Y:S01]  /*a920*/  MOV R22, R217 ;  /* 0x000000d900167202 */ /* 0x000fe20000000f00 */
[--C-:B------:R-:W-:Y:S01]  /*a930*/  FFMA.FTZ R223, R220, c[0x0][0x23c], -R104.reuse ;  /* 0x00008f00dcdf7a23 */ /* 0x100fe20000010868 */
[----:B------:R-:W-:Y:S01]  /*a940*/  MOV R28, R204 ;  /* 0x000000cc001c7202 */ /* 0x000fe20000000f00 */
[--C-:B------:R-:W-:Y:S01]  /*a950*/  FFMA.FTZ R216, R111, c[0x0][0x23c], -R104.reuse ;  /* 0x00008f006fd87a23 */ /* 0x100fe20000010868 */
[----:B------:R-:W-:Y:S01]  /*a960*/  MUFU.EX2 R69, R69 ;  /* 0x0000004500457308 */ /* 0x000fe20000000800 */
[--C-:B------:R-:W-:Y:S02]  /*a970*/  FFMA.FTZ R111, R115, c[0x0][0x23c], -R104.reuse ;  /* 0x00008f00736f7a23 */ /* 0x100fe40000010868 */
[--C-:B------:R-:W-:Y:S02]  /*a980*/  FFMA.FTZ R215, R109, c[0x0][0x23c], -R104.reuse ;  /* 0x00008f006dd77a23 */ /* 0x100fe40000010868 */
[--C-:B------:R-:W-:Y:S02]  /*a990*/  FFMA.FTZ R125, R106, c[0x0][0x23c], -R104.reuse ;  /* 0x00008f006a7d7a23 */ /* 0x100fe40000010868 */
[--C-:B------:R-:W-:Y:S02]  /*a9a0*/  FFMA.FTZ R106, R38, c[0x0][0x23c], -R104.reuse ;  /* 0x00008f00266a7a23 */ /* 0x100fe40000010868 */
[----:B------:R-:W-:Y:S01]  /*a9b0*/  FFMA.FTZ R104, R121, c[0x0][0x23c], -R104 ;  /* 0x00008f0079687a23 */ /* 0x000fe20000010868 */
[----:B------:R-:W-:Y:S01]  /*a9c0*/  MUFU.EX2 R241, R241 ;  /* 0x000000f100f17308 */ /* 0x000fe20000000800 */
[----:B------:R-:W-:Y:S01]  /*a9d0*/  FFMA.FTZ R121, R62, c[0x0][0x23c], -R102 ;  /* 0x00008f003e797a23 */ /* 0x000fe20000010866 */
[----:B------:R-:W-:Y:S01]  /*a9e0*/  MOV R62, R212 ;  /* 0x000000d4003e7202 */ /* 0x000fe20000000f00 */
[----:B------:R-:W-:Y:S02]  /*a9f0*/  FFMA.FTZ R212, R79, c[0x0][0x23c], -R70 ;  /* 0x00008f004fd47a23 */ /* 0x000fe40000010846 */
[----:B------:R-:W1:Y:S01]  /*aa00*/  LDSM.16.MT88.4 R76, [R252+0x8000] ;  /* 0x00800000fc4c783b */ /* 0x000e620000004200 */
[--C-:B------:R-:W-:Y:S02]  /*aa10*/  FFMA.FTZ R85, R225, c[0x0][0x23c], -R102.reuse ;  /* 0x00008f00e1557a23 */ /* 0x100fe40000010866 */
[----:B------:R-:W-:Y:S02]  /*aa20*/  FFMA.FTZ R16, R231, c[0x0][0x23c], -R102 ;  /* 0x00008f00e7107a23 */ /* 0x000fe40000010866 */
[----:B------:R-:W-:Y:S01]  /*aa30*/  MUFU.EX2 R117, R117 ;  /* 0x0000007500757308 */ /* 0x000fe20000000800 */
[----:B-----5:R-:W-:Y:S02]  /*aa40*/  FFMA.FTZ R7, R229, c[0x0][0x23c], -R96 ;  /* 0x00008f00e5077a23 */ /* 0x020fe40000010860 */
[----:B------:R-:W-:Y:S02]  /*aa50*/  FFMA.FTZ R9, R9, c[0x0][0x23c], -R70 ;  /* 0x00008f0009097a23 */ /* 0x000fe40000010846 */
[----:B------:R-:W-:Y:S02]  /*aa60*/  FFMA.FTZ R226, R89, c[0x0][0x23c], -R102 ;  /* 0x00008f0059e27a23 */ /* 0x000fe40000010866 */
[--C-:B------:R-:W-:Y:S02]  /*aa70*/  FFMA.FTZ R229, R239, c[0x0][0x23c], -R96.reuse ;  /* 0x00008f00efe57a23 */ /* 0x100fe40000010860 */
[----:B------:R-:W-:Y:S01]  /*aa80*/  FFMA.FTZ R38, R25, c[0x0][0x23c], -R96 ;  /* 0x00008f0019267a23 */ /* 0x000fe20000010860 */
[----:B------:R-:W5:Y:S01]  /*aa90*/  MUFU.EX2 R85, R85 ;  /* 0x0000005500557308 */ /* 0x000f620000000800 */
[----:B------:R-:W-:Y:S02]  /*aaa0*/  FFMA.FTZ R12, R21, c[0x0][0x23c], -R70 ;  /* 0x00008f00150c7a23 */ /* 0x000fe40000010846 */
[----:B------:R-:W-:Y:S02]  /*aab0*/  FMUL.FTZ R21, R6, R173 ;  /* 0x000000ad06157220 */ /* 0x000fe40000410000 */
[----:B------:R-:W-:Y:S02]  /*aac0*/  FFMA.FTZ R225, R94, c[0x0][0x23c], -R102 ;  /* 0x00008f005ee17a23 */ /* 0x000fe40000010866 */
[--C-:B------:R-:W-:Y:S02]  /*aad0*/  FFMA.FTZ R94, R48, c[0x0][0x23c], -R96.reuse ;  /* 0x00008f00305e7a23 */ /* 0x100fe40000010860 */
[----:B------:R-:W-:Y:S01]  /*aae0*/  FFMA.FTZ R217, R93, c[0x0][0x23c], -R96 ;  /* 0x00008f005dd97a23 */ /* 0x000fe20000010860 */
[----:B------:R1:W-:Y:S01]  /*aaf0*/  MUFU.EX2 R89, R16 ;  /* 0x0000001000597308 */ /* 0x0003e20000000800 */
[----:B------:R-:W-:Y:S02]  /*ab00*/  FFMA.FTZ R93, R55, c[0x0][0x23c], -R70 ;  /* 0x00008f00375d7a23 */ /* 0x000fe40000010846 */
[----:B------:R-:W-:Y:S02]  /*ab10*/  FFMA.FTZ R204, R92, c[0x0][0x23c], -R96 ;  /* 0x00008f005ccc7a23 */ /* 0x000fe40000010860 */
[--C-:B------:R-:W-:Y:S02]  /*ab20*/  FFMA.FTZ R92, R65, c[0x0][0x23c], -R70.reuse ;  /* 0x00008f00415c7a23 */ /* 0x100fe40000010846 */
[C---:B------:R-:W-:Y:S02]  /*ab30*/  FMUL.FTZ R32, R6.reuse, R176 ;  /* 0x000000b006207220 */ /* 0x040fe40000410000 */
[----:B------:R-:W-:Y:S01]  /*ab40*/  FMUL.FTZ R48, R6, R184 ;  /* 0x000000b806307220 */ /* 0x000fe20000410000 */
[----:B------:R5:W-:Y:S01]  /*ab50*/  MUFU.EX2 R239, R7 ;  /* 0x0000000700ef7308 */ /* 0x000be20000000800 */
[----:B------:R-:W-:Y:S02]  /*ab60*/  FFMA.FTZ R13, R13, c[0x0][0x23c], -R70 ;  /* 0x00008f000d0d7a23 */ /* 0x000fe40000010846 */
[----:B------:R-:W-:Y:S02]  /*ab70*/  FFMA.FTZ R231, R20, c[0x0][0x23c], -R102 ;  /* 0x00008f0014e77a23 */ /* 0x000fe40000010866 */
[----:B------:R-:W-:Y:S02]  /*ab80*/  FMUL.FTZ R20, R6, R172 ;  /* 0x000000ac06147220 */ /* 0x000fe40000410000 */
[--C-:B------:R-:W-:Y:S02]  /*ab90*/  FFMA.FTZ R14, R222, c[0x0][0x23c], -R96.reuse ;  /* 0x00008f00de0e7a23 */ /* 0x100fe40000010860 */
[----:B------:R-:W-:Y:S01]  /*aba0*/  FFMA.FTZ R232, R237, c[0x0][0x23c], -R96 ;  /* 0x00008f00ede87a23 */ /* 0x000fe20000010860 */
[----:B------:R5:W5:Y:S01]  /*abb0*/  MUFU.EX2 R25, R9 ;  /* 0x0000000900197308 */ /* 0x000b620000000800 */
[----:B------:R-:W-:Y:S02]  /*abc0*/  FFMA.FTZ R15, R15, c[0x0][0x23c], -R70 ;  /* 0x00008f000f0f7a23 */ /* 0x000fe40000010846 */
[----:B------:R-:W-:Y:S02]  /*abd0*/  FFMA.FTZ R33, R33, c[0x0][0x23c], -R102 ;  /* 0x00008f0021217a23 */ /* 0x000fe40000010866 */
[C---:B-1----:R-:W-:Y:S02]  /*abe0*/  FMUL.FTZ R16, R6.reuse, R168 ;  /* 0x000000a806107220 */ /* 0x042fe40000410000 */
[--C-:B------:R-:W-:Y:S01]  /*abf0*/  FFMA.FTZ R34, R45, c[0x0][0x23c], -R70.reuse ;  /* 0x00008f002d227a23 */ /* 0x100fe20000010846 */
[----:B------:R-:W-:Y:S01]  /*ac00*/  MOV R50, R33 ;  /* 0x0000002100327202 */ /* 0x000fe20000000f00 */
[----:B------:R-:W-:Y:S01]  /*ac10*/  FMUL.FTZ R33, R6, R177 ;  /* 0x000000b106217220 */ /* 0x000fe20000410000 */
[----:B------:R1:W-:Y:S01]  /*ac20*/  MUFU.EX2 R172, R13 ;  /* 0x0000000d00ac7308 */ /* 0x0003e20000000800 */
[----:B------:R-:W-:Y:S01]  /*ac30*/  FFMA.FTZ R45, R47, c[0x0][0x23c], -R70 ;  /* 0x00008f002f2d7a23 */ /* 0x000fe20000010846 */
[----:B------:R-:W-:Y:S01]  /*ac40*/  MOV R47, R73 ;  /* 0x00000049002f7202 */ /* 0x000fe20000000f00 */
[--C-:B------:R-:W-:Y:S01]  /*ac50*/  FFMA.FTZ R35, R35, c[0x0][0x23c], -R102.reuse ;  /* 0x00008f0023237a23 */ /* 0x100fe20000010866 */
[----:B------:R-:W-:Y:S01]  /*ac60*/  MOV R73, R38 ;  /* 0x0000002600497202 */ /* 0x000fe20000000f00 */
[C---:B-----5:R-:W-:Y:S01]  /*ac70*/  FMUL.FTZ R7, R8.reuse, R167 ;  /* 0x000000a708077220 */ /* 0x060fe20000410000 */
[----:B------:R-:W-:Y:S01]  /*ac80*/  MOV R167, R29 ;  /* 0x0000001d00a77202 */ /* 0x000fe20000000f00 */
[----:B------:R-:W-:Y:S01]  /*ac90*/  FMUL.FTZ R38, R8, R182 ;  /* 0x000000b608267220 */ /* 0x000fe20000410000 */
[----:B------:R-:W-:Y:S01]  /*aca0*/  MOV R176, R73 ;  /* 0x0000004900b07202 */ /* 0x000fe20000000f00 */
[----:B------:R-:W-:Y:S01]  /*acb0*/  FMUL.FTZ R29, R10, R141 ;  /* 0x0000008d0a1d7220 */ /* 0x000fe20000410000 */
[----:B------:R-:W-:Y:S01]  /*acc0*/  MUFU.EX2 R14, R14 ;  /* 0x0000000e000e7308 */ /* 0x000fe20000000800 */
[----:B------:R-:W-:Y:S01]  /*acd0*/  F2FP.BF16.PACK_AB R73, R85, R75 ;  /* 0x0000004b5549723e */ /* 0x000fe200000010ff */
[----:B------:R-:W-:Y:S02]  /*ace0*/  FFMA.FTZ R115, R82, c[0x0][0x23c], -R102 ;  /* 0x00008f0052737a23 */ /* 0x000fe40000010866 */
[--C-:B------:R-:W-:Y:S01]  /*acf0*/  FFMA.FTZ R82, R40, c[0x0][0x23c], -R96.reuse ;  /* 0x00008f0028527a23 */ /* 0x100fe20000010860 */
[----:B------:R-:W-:Y:S01]  /*ad00*/  MOV R40, R207 ;  /* 0x000000cf00287202 */ /* 0x000fe20000000f00 */
[----:B------:R-:W-:Y:S01]  /*ad10*/  FFMA.FTZ R207, R95, c[0x0][0x23c], -R96 ;  /* 0x00008f005fcf7a23 */ /* 0x000fe20000010860 */
[----:B------:R-:W-:Y:S01]  /*ad20*/  MOV R9, R35 ;  /* 0x0000002300097202 */ /* 0x000fe20000000f00 */
[--C-:B------:R-:W-:Y:S02]  /*ad30*/  FFMA.FTZ R95, R49, c[0x0][0x23c], -R70.reuse ;  /* 0x00008f00315f7a23 */ /* 0x100fe40000010846 */
[----:B------:R-:W-:Y:S01]  /*ad40*/  MUFU.EX2 R232, R232 ;  /* 0x000000e800e87308 */ /* 0x000fe20000000800 */
[----:B------:R-:W-:Y:S02]  /*ad50*/  FMUL.FTZ R49, R6, R185 ;  /* 0x000000b906317220 */ /* 0x000fe40000410000 */
[----:B------:R-:W-:Y:S02]  /*ad60*/  FMUL.FTZ R35, R8, R179 ;  /* 0x000000b308237220 */ /* 0x000fe40000410000 */
[----:B-1----:R-:W-:Y:S02]  /*ad70*/  FMUL.FTZ R13, R10, R133 ;  /* 0x000000850a0d7220 */ /* 0x002fe40000410000 */
[--C-:B------:R-:W-:Y:S02]  /*ad80*/  FFMA.FTZ R43, R43, c[0x0][0x23c], -R70.reuse ;  /* 0x00008f002b2b7a23 */ /* 0x100fe40000010846 */
[--C-:B------:R-:W-:Y:S01]  /*ad90*/  FFMA.FTZ R237, R51, c[0x0][0x23c], -R70.reuse ;  /* 0x00008f0033ed7a23 */ /* 0x100fe20000010846 */
[----:B------:R-:W1:Y:S01]  /*ada0*/  MUFU.EX2 R229, R229 ;  /* 0x000000e500e57308 */ /* 0x000e620000000800 */
[----:B------:R-:W-:Y:S01]  /*adb0*/  FMUL.FTZ R51, R8, R187 ;  /* 0x000000bb08337220 */ /* 0x000fe20000410000 */
[----:B------:R-:W-:Y:S01]  /*adc0*/  MOV R187, R58 ;  /* 0x0000003a00bb7202 */ /* 0x000fe20000000f00 */
[----:B------:R-:W-:Y:S02]  /*add0*/  FMUL.FTZ R58, R69, R158 ;  /* 0x0000009e453a7220 */ /* 0x000fe40000410000 */
[--C-:B------:R-:W-:Y:S02]  /*ade0*/  FFMA.FTZ R222, R81, c[0x0][0x23c], -R70.reuse ;  /* 0x00008f0051de7a23 */ /* 0x100fe40000010846 */
[----:B------:R-:W-:Y:S01]  /*adf0*/  FFMA.FTZ R197, R80, c[0x0][0x23c], -R70 ;  /* 0x00008f0050c57a23 */ /* 0x000fe20000010846 */
[----:B------:R-:W-:Y:S01]  /*ae00*/  MOV R80, R45 ;  /* 0x0000002d00507202 */ /* 0x000fe20000000f00 */
[----:B------:R-:W-:Y:S01]  /*ae10*/  FMUL.FTZ R45, R10, R149 ;  /* 0x000000950a2d7220 */ /* 0x000fe20000410000 */
[----:B------:R5:W1:Y:S01]  /*ae20*/  MUFU.EX2 R173, R15 ;  /* 0x0000000f00ad7308 */ /* 0x000a620000000800 */
[----:B------:R-:W-:Y:S01]  /*ae30*/  FFMA.FTZ R205, R30, c[0x0][0x23c], -R102 ;  /* 0x00008f001ecd7a23 */ /* 0x000fe20000010866 */
[----:B------:R-:W-:Y:S01]  /*ae40*/  MOV R30, R219 ;  /* 0x000000db001e7202 */ /* 0x000fe20000000f00 */
[----:B------:R-:W-:Y:S02]  /*ae50*/  FFMA.FTZ R208, R27, c[0x0][0x23c], -R96 ;  /* 0x00008f001bd07a23 */ /* 0x000fe40000010860 */
[--C-:B------:R-:W-:Y:S01]  /*ae60*/  FFMA.FTZ R27, R41, c[0x0][0x23c], -R70.reuse ;  /* 0x00008f00291b7a23 */ /* 0x100fe20000010846 */
[----:B------:R-:W-:Y:S01]  /*ae70*/  MOV R41, R22 ;  /* 0x0000001600297202 */ /* 0x000fe20000000f00 */
[----:B------:R-:W-:Y:S01]  /*ae80*/  FFMA.FTZ R219, R83, c[0x0][0x23c], -R70 ;  /* 0x00008f0053db7a23 */ /* 0x000fe20000010846 */
[----:B------:R-:W-:Y:S01]  /*ae90*/  MOV R83, R50 ;  /* 0x0000003200537202 */ /* 0x000fe20000000f00 */
[C---:B------:R-:W-:Y:S01]  /*aea0*/  FMUL.FTZ R64, R6.reuse, R192 ;  /* 0x000000c006407220 */ /* 0x040fe20000410000 */
[----:B------:R-:W-:Y:S01]  /*aeb0*/  MUFU.EX2 R149, R91 ;  /* 0x0000005b00957308 */ /* 0x000fe20000000800 */
[----:B------:R-:W-:Y:S01]  /*aec0*/  FMUL.FTZ R65, R6, R193 ;  /* 0x000000c106417220 */ /* 0x000fe20000410000 */
[----:B------:R-:W-:Y:S01]  /*aed0*/  MOV R192, R25 ;  /* 0x0000001900c07202 */ /* 0x000fe20000000f00 */
[--C-:B------:R-:W-:Y:S01]  /*aee0*/  FFMA.FTZ R126, R54, c[0x0][0x23c], -R102.reuse ;  /* 0x00008f00367e7a23 */ /* 0x100fe20000010866 */
[----:B------:R-:W-:Y:S01]  /*aef0*/  MOV R54, R199 ;  /* 0x000000c700367202 */ /* 0x000fe20000000f00 */
[--C-:B------:R-:W-:Y:S01]  /*af00*/  FFMA.FTZ R109, R52, c[0x0][0x23c], -R102.reuse ;  /* 0x00008f00346d7a23 */ /* 0x100fe20000010866 */
[----:B------:R-:W-:Y:S01]  /*af10*/  MOV R133, R192 ;  /* 0x000000c000857202 */ /* 0x000fe20000000f00 */
[----:B------:R-:W-:Y:S01]  /*af20*/  FMUL.FTZ R52, R6, R188 ;  /* 0x000000bc06347220 */ /* 0x000fe20000410000 */
[----:B------:R-:W-:Y:S01]  /*af30*/  MOV R188, R40 ;  /* 0x0000002800bc7202 */ /* 0x000fe20000000f00 */
[--C-:B------:R-:W-:Y:S01]  /*af40*/  FFMA.FTZ R242, R60, c[0x0][0x23c], -R102.reuse ;  /* 0x00008f003cf27a23 */ /* 0x100fe20000010866 */
[----:B------:R-:W-:Y:S01]  /*af50*/  MUFU.EX2 R126, R126 ;  /* 0x0000007e007e7308 */ /* 0x000fe20000000800 */
[----:B------:R-:W-:Y:S01]  /*af60*/  MOV R60, R205 ;  /* 0x000000cd003c7202 */ /* 0x000fe20000000f00 */
[----:B------:R-:W-:Y:S01]  /*af70*/  FFMA.FTZ R234, R24, c[0x0][0x23c], -R102 ;  /* 0x00008f0018ea7a23 */ /* 0x000fe20000010866 */
[----:B------:R-:W-:Y:S01]  /*af80*/  MOV R168, R41 ;  /* 0x0000002900a87202 */ /* 0x000fe20000000f00 */
[----:B------:R-:W-:Y:S01]  /*af90*/  FFMA.FTZ R24, R23, c[0x0][0x23c], -R70 ;  /* 0x00008f0017187a23 */ /* 0x000fe20000010846 */
[----:B------:R-:W-:Y:S01]  /*afa0*/  MOV R193, R28 ;  /* 0x0000001c00c17202 */ /* 0x000fe20000000f00 */
[--C-:B------:R-:W-:Y:S01]  /*afb0*/  FFMA.FTZ R220, R100, c[0x0][0x23c], -R102.reuse ;  /* 0x00008f0064dc7a23 */ /* 0x100fe20000010866 */
[----:B------:R-:W-:Y:S01]  /*afc0*/  MOV R179, R30 ;  /* 0x0000001e00b37202 */ /* 0x000fe20000000f00 */
[--C-:B------:R-:W-:Y:S01]  /*afd0*/  FFMA.FTZ R218, R103, c[0x0][0x23c], -R102.reuse ;  /* 0x00008f0067da7a23 */ /* 0x100fe20000010866 */
[----:B------:R-:W-:Y:S01]  /*afe0*/  MOV R192, R43 ;  /* 0x0000002b00c07202 */ /* 0x000fe20000000f00 */
[----:B------:R-:W-:Y:S01]  /*aff0*/  MUFU.EX2 R109, R109 ;  /* 0x0000006d006d7308 */ /* 0x000fe20000000800 */
[--C-:B------:R-:W-:Y:S02]  /*b000*/  FFMA.FTZ R103, R129, c[0x0][0x23c], -R102.reuse ;  /* 0x00008f0081677a23 */ /* 0x100fe40000010866 */
[----:B------:R-:W-:Y:S02]  /*b010*/  FFMA.FTZ R102, R127, c[0x0][0x23c], -R102 ;  /* 0x00008f007f667a23 */ /* 0x000fe40000010866 */
[--C-:B------:R-:W-:Y:S01]  /*b020*/  FFMA.FTZ R201, R44, c[0x0][0x23c], -R96.reuse ;  /* 0x00008f002cc97a23 */ /* 0x100fe20000010860 */
[----:B------:R-:W-:Y:S01]  /*b030*/  MOV R44, R208 ;  /* 0x000000d0002c7202 */ /* 0x000fe20000000f00 */
[----:B------:R-:W-:Y:S02]  /*b040*/  FFMA.FTZ R238, R57, c[0x0][0x23c], -R96 ;  /* 0x00008f0039ee7a23 */ /* 0x000fe40000010860 */
[----:B------:R-:W-:Y:S01]  /*b050*/  FFMA.FTZ R57, R17, c[0x0][0x23c], -R70 ;  /* 0x00008f0011397a23 */ /* 0x000fe20000010846 */
[----:B------:R-:W-:Y:S01]  /*b060*/  MUFU.EX2 R179, R179 ;  /* 0x000000b300b37308 */ /* 0x000fe20000000800 */
[----:B------:R-:W-:Y:S01]  /*b070*/  FMUL.FTZ R17, R6, R169 ;  /* 0x000000a906117220 */ /* 0x000fe20000410000 */
[----:B------:R-:W-:Y:S01]  /*b080*/  MOV R169, R72 ;  /* 0x0000004800a97202 */ /* 0x000fe20000000f00 */
[----:B------:R-:W-:Y:S01]  /*b090*/  FFMA.FTZ R131, R56, c[0x0][0x23c], -R96 ;  /* 0x00008f0038837a23 */ /* 0x000fe20000010860 */
[----:B------:R-:W-:Y:S01]  /*b0a0*/  F2FP.BF16.PACK_AB R72, R84, R26 ;  /* 0x0000001a5448723e */ /* 0x000fe200000010ff */
[----:B------:R-:W-:Y:S01]  /*b0b0*/  FFMA.FTZ R56, R19, c[0x0][0x23c], -R70 ;  /* 0x00008f0013387a23 */ /* 0x000fe20000010846 */
[----:B------:R-:W-:Y:S01]  /*b0c0*/  MOV R185, R44 ;  /* 0x0000002c00b97202 */ /* 0x000fe20000000f00 */
[----:B------:R-:W-:Y:S01]  /*b0d0*/  FFMA.FTZ R120, R71, c[0x0][0x23c], -R96 ;  /* 0x00008f0047787a23 */ /* 0x000fe20000010860 */
[----:B------:R-:W-:Y:S01]  /*b0e0*/  MOV R177, R57 ;  /* 0x0000003900b17202 */ /* 0x000fe20000000f00 */
[----:B------:R-:W-:Y:S01]  /*b0f0*/  FFMA.FTZ R71, R5, c[0x0][0x23c], -R70 ;  /* 0x00008f0005477a23 */ /* 0x000fe20000010846 */
[----:B------:R-:W-:Y:S01]  /*b100*/  MUFU.EX2 R112, R112 ;  /* 0x0000007000707308 */ /* 0x000fe20000000800 */
[----:B------:R-:W-:Y:S01]  /*b110*/  FMUL.FTZ R5, R6, R165 ;  /* 0x000000a506057220 */ /* 0x000fe20000410000 */
[----:B------:R-:W-:Y:S01]  /*b120*/  MOV R184, R56 ;  /* 0x0000003800b87202 */ /* 0x000fe20000000f00 */
[--C-:B------:R-:W-:Y:S01]  /*b130*/  FFMA.FTZ R208, R97, c[0x0][0x23c], -R96.reuse ;  /* 0x00008f0061d07a23 */ /* 0x100fe20000010860 */
[----:B------:R-:W-:Y:S01]  /*b140*/  MOV R165, R12 ;  /* 0x0000000c00a57202 */ /* 0x000fe20000000f00 */
[--C-:B------:R-:W-:Y:S02]  /*b150*/  FFMA.FTZ R199, R101, c[0x0][0x23c], -R96.reuse ;  /* 0x00008f0065c77a23 */ /* 0x100fe40000010860 */
[----:B------:R-:W-:Y:S02]  /*b160*/  FFMA.FTZ R101, R98, c[0x0][0x23c], -R96 ;  /* 0x00008f0062657a23 */ /* 0x000fe40000010860 */
[----:B------:R-:W-:Y:S01]  /*b170*/  FFMA.FTZ R98, R37, c[0x0][0x23c], -R70 ;  /* 0x00008f0025627a23 */ /* 0x000fe20000010846 */
[----:B------:R-:W-:Y:S01]  /*b180*/  MUFU.EX2 R165, R165 ;  /* 0x000000a500a57308 */ /* 0x000fe20000000800 */
[----:B------:R-:W-:Y:S02]  /*b190*/  FMUL.FTZ R37, R6, R181 ;  /* 0x000000b506257220 */ /* 0x000fe40000410000 */
[--C-:B------:R-:W-:Y:S02]  /*b1a0*/  FFMA.FTZ R100, R113, c[0x0][0x23c], -R96.reuse ;  /* 0x00008f0071647a23 */ /* 0x100fe40000010860 */
[----:B------:R-:W-:Y:S02]  /*b1b0*/  FFMA.FTZ R97, R118, c[0x0][0x23c], -R96 ;  /* 0x00008f0076617a23 */ /* 0x000fe40000010860 */
[--C-:B------:R-:W-:Y:S02]  /*b1c0*/  FFMA.FTZ R129, R53, c[0x0][0x23c], -R70.reuse ;  /* 0x00008f0035817a23 */ /* 0x100fe40000010846 */
[----:B------:R-:W-:Y:S01]  /*b1d0*/  FMUL.FTZ R53, R6, R189 ;  /* 0x000000bd06357220 */ /* 0x000fe20000410000 */
[----:B------:R-:W-:Y:S01]  /*b1e0*/  MOV R189, R24 ;  /* 0x0000001800bd7202 */ /* 0x000fe20000000f00 */
[--C-:B------:R-:W-:Y:S01]  /*b1f0*/  FFMA.FTZ R127, R63, c[0x0][0x23c], -R70.reuse ;  /* 0x00008f003f7f7a23 */ /* 0x100fe20000010846 */
[----:B------:R-:W-:Y:S01]  /*b200*/  MOV R63, R54 ;  /* 0x00000036003f7202 */ /* 0x000fe20000000f00 */
[--C-:B------:R-:W-:Y:S01]  /*b210*/  FFMA.FTZ R118, R61, c[0x0][0x23c], -R70.reuse ;  /* 0x00008f003d767a23 */ /* 0x100fe20000010846 */
[----:B------:R-:W-:Y:S01]  /*b220*/  MOV R61, R34 ;  /* 0x00000022003d7202 */ /* 0x000fe20000000f00 */
[--C-:B------:R-:W-:Y:S01]  /*b230*/  FFMA.FTZ R113, R67, c[0x0][0x23c], -R70.reuse ;  /* 0x00008f0043717a23 */ /* 0x100fe20000010846 */
[----:B------:R-:W-:Y:S01]  /*b240*/  MUFU.EX2 R102, R102 ;  /* 0x0000006600667308 */ /* 0x000fe20000000800 */
[--C-:B------:R-:W-:Y:S01]  /*b250*/  FFMA.FTZ R205, R99, c[0x0][0x23c], -R70.reuse ;  /* 0x00008f0063cd7a23 */ /* 0x100fe20000010846 */
[----:B------:R-:W-:Y:S01]  /*b260*/  MOV R81, R61 ;  /* 0x0000003d00517202 */ /* 0x000fe20000000f00 */
[--C-:B------:R-:W-:Y:S02]  /*b270*/  FFMA.FTZ R99, R36, c[0x0][0x23c], -R70.reuse ;  /* 0x00008f0024637a23 */ /* 0x100fe40000010846 */
[----:B------:R-:W-:Y:S02]  /*b280*/  FMUL.FTZ R36, R6, R180 ;  /* 0x000000b406247220 */ /* 0x000fe40000410000 */
[----:B------:R-:W-:Y:S02]  /*b290*/  FFMA.FTZ R70, R4, c[0x0][0x23c], -R70 ;  /* 0x00008f0004467a23 */ /* 0x000fe40000010846 */
[----:B------:R-:W-:Y:S01]  /*b2a0*/  FMUL.FTZ R4, R6, R164 ;  /* 0x000000a406047220 */ /* 0x000fe20000410000 */
[----:B------:R-:W-:Y:S01]  /*b2b0*/  MOV R164, R9 ;  /* 0x0000000900a47202 */ /* 0x000fe20000000f00 */
[----:B------:R-:W-:Y:S01]  /*b2c0*/  FMUL.FTZ R12, R10, R132 ;  /* 0x000000840a0c7220 */ /* 0x000fe20000410000 */
[----:B------:R-:W-:Y:S01]  /*b2d0*/  MUFU.EX2 R110, R110 ;  /* 0x0000006e006e7308 */ /* 0x000fe20000000800 */
[C---:B------:R-:W-:Y:S01]  /*b2e0*/  FMUL.FTZ R19, R8.reuse, R171 ;  /* 0x000000ab08137220 */ /* 0x040fe20000410000 */
[----:B------:R-:W4:Y:S01]  /*b2f0*/  LDL.LU R132, [R1+0x6c] ;  /* 0x00006c0001847983 */ /* 0x000f220000300800 */
[C---:B------:R-:W-:Y:S01]  /*b300*/  FMUL.FTZ R22, R8.reuse, R174 ;  /* 0x000000ae08167220 */ /* 0x040fe20000410000 */
[----:B------:R-:W-:Y:S01]  /*b310*/  MOV R174, R11 ;  /* 0x0000000b00ae7202 */ /* 0x000fe20000000f00 */
[C---:B------:R-:W-:Y:S01]  /*b320*/  FMUL.FTZ R23, R8.reuse, R175 ;  /* 0x000000af08177220 */ /* 0x040fe20000410000 */
[----:B------:R-:W-:Y:S01]  /*b330*/  MOV R171, R176 ;  /* 0x000000b000ab7202 */ /* 0x000fe20000000f00 */
[C---:B------:R-:W-:Y:S01]  /*b340*/  FMUL.FTZ R34, R8.reuse, R178 ;  /* 0x000000b208227220 */ /* 0x040fe20000410000 */
[----:B------:R-:W-:Y:S01]  /*b350*/  MOV R176, R169 ;  /* 0x000000a900b07202 */ /* 0x000fe20000000f00 */
[----:B------:R-:W-:Y:S01]  /*b360*/  FMUL.FTZ R50, R8, R186 ;  /* 0x000000ba08327220 */ /* 0x000fe20000410000 */
        /* <DEDUP_REMOVED lines=10> */
[----:B------:R-:W-:Y:S01]  /*b410*/  MUFU.EX2 R144, R87 ;  /* 0x0000005700907308 */ /* 0x000fe20000000800 */
[C---:B------:R-:W-:Y:S01]  /*b420*/  FMUL.FTZ R41, R10.reuse, R153 ;  /* 0x000000990a297220 */ /* 0x040fe20000410000 */
[----:B------:R-:W-:Y:S01]  /*b430*/  MOV R186, R62 ;  /* 0x0000003e00ba7202 */ /* 0x000fe20000000f00 */
[C---:B------:R-:W-:Y:S01]  /*b440*/  FMUL.FTZ R44, R10.reuse, R148 ;  /* 0x000000940a2c7220 */ /* 0x040fe20000410000 */
[----:B------:R-:W-:Y:S01]  /*b450*/  MOV R175, R177 ;  /* 0x000000b100af7202 */ /* 0x000fe20000000f00 */
[C---:B------:R-:W-:Y:S01]  /*b460*/  FMUL.FTZ R56, R10.reuse, R156 ;  /* 0x0000009c0a387220 */ /* 0x040fe20000410000 */
[----:B------:R-:W-:Y:S01]  /*b470*/  MOV R177, R59 ;  /* 0x0000003b00b17202 */ /* 0x000fe20000000f00 */
[C---:B------:R-:W-:Y:S02]  /*b480*/  FMUL.FTZ R57, R10.reuse, R157 ;  /* 0x0000009d0a397220 */ /* 0x040fe40000410000 */
[----:B------:R-:W-:Y:S01]  /*b490*/  FMUL.FTZ R61, R10, R161 ;  /* 0x000000a10a3d7220 */ /* 0x000fe20000410000 */
[----:B------:R-:W-:Y:S01]  /*b4a0*/  MUFU.EX2 R148, R90 ;  /* 0x0000005a00947308 */ /* 0x000fe20000000800 */
[----:B--2---:R-:W-:Y:S02]  /*b4b0*/  FFMA.FTZ R181, R6, R66, R26 ;  /* 0x0000004206b57223 */ /* 0x004fe4000001001a */
[----:B------:R-:W-:Y:S01]  /*b4c0*/  FMUL.FTZ R6, R8, R166 ;  /* 0x000000a608067220 */ /* 0x000fe20000410000 */
[----:B------:R-:W-:Y:S01]  /*b4d0*/  MOV R166, R60 ;  /* 0x0000003c00a67202 */ /* 0x000fe20000000f00 */
[----:B------:R-:W-:Y:S02]  /*b4e0*/  FMUL.FTZ R60, R10, R160 ;  /* 0x000000a00a3c7220 */ /* 0x000fe40000410000 */
[----:B------:R-:W-:Y:S02]  /*b4f0*/  FMUL.FTZ R11, R69, R139 ;  /* 0x0000008b450b7220 */ /* 0x000fe40000410000 */
[----:B---3--:R-:W-:Y:S01]  /*b500*/  FFMA.FTZ R180, R8, R74, R75 ;  /* 0x0000004a08b47223 */ /* 0x008fe2000001004b */
[----:B------:R-:W-:Y:S01]  /*b510*/  F2FP.BF16.PACK_AB R74, R233, R88 ;  /* 0x00000058e94a723e */ /* 0x000fe200000010ff */
[----:B------:R-:W-:Y:S01]  /*b520*/  FFMA.FTZ R31, R31, c[0x0][0x23c], -R96 ;  /* 0x00008f001f1f7a23 */ /* 0x000fe20000010860 */
[----:B------:R-:W-:Y:S01]  /*b530*/  F2FP.BF16.PACK_AB R75, R230, R89 ;  /* 0x00000059e64b723e */ /* 0x000fe200000010ff */
[----:B------:R-:W-:Y:S01]  /*b540*/  FADD.FTZ R181, R84, R181 ;  /* 0x000000b554b57221 */ /* 0x000fe20000010000 */
[----:B------:R-:W-:Y:S01]  /*b550*/  MUFU.EX2 R141, R186 ;  /* 0x000000ba008d7308 */ /* 0x000fe20000000800 */
[----:B------:R-:W-:Y:S01]  /*b560*/  FADD.FTZ R158, R85, R180 ;  /* 0x000000b4559e7221 */ /* 0x000fe20000010000 */
[----:B------:R-:W-:Y:S01]  /*b570*/  MOV R182, R31 ;  /* 0x0000001f00b67202 */ /* 0x000fe20000000f00 */
[----:B-----5:R-:W-:Y:S02]  /*b580*/  FMUL.FTZ R15, R69, R135 ;  /* 0x00000087450f7220 */ /* 0x020fe40000410000 */
[-C--:B------:R-:W-:Y:S05]  /*b590*/  HMMA.16816.F32.BF16 R4, R72, R76.reuse, R4 ;  /* 0x0000004c4804723c */ /* 0x080fea0000041804 */
[--C-:B------:R-:W-:Y:S01]  /*b5a0*/  FFMA.FTZ R42, R42, c[0x0][0x23c], -R96.reuse ;  /* 0x00008f002a2a7a23 */ /* 0x100fe20000010860 */
[----:B------:R-:W-:Y:S01]  /*b5b0*/  MUFU.EX2 R135, R95 ;  /* 0x0000005f00877308 */ /* 0x000fe20000000800 */
[----:B------:R-:W-:Y:S02]  /*b5c0*/  FFMA.FTZ R96, R39, c[0x0][0x23c], -R96 ;  /* 0x00008f0027607a23 */ /* 0x000fe40000010860 */
[C---:B------:R-:W-:Y:S03]  /*b5d0*/  FMUL.FTZ R39, R8.reuse, R183 ;  /* 0x000000b708277220 */ /* 0x040fe60000410000 */
[----:B------:R-:W-:Y:S01]  /*b5e0*/  MOV R183, R82 ;  /* 0x0000005200b77202 */ /* 0x000fe20000000f00 */
[C---:B------:R-:W-:Y:S01]  /*b5f0*/  FMUL.FTZ R54, R8.reuse, R190 ;  /* 0x000000be08367220 */ /* 0x040fe20000410000 */
[----:B-1----:R-:W-:Y:S01]  /*b600*/  F2FP.BF16.PACK_AB R82, R229, R232 ;  /* 0x000000e8e552723e */ /* 0x002fe200000010ff */
        /* <DEDUP_REMOVED lines=8> */
[----:B------:R-:W-:Y:S01]  /*b690*/  FFMA.FTZ R136, R10, R170, R14 ;  /* 0x000000aa0a887223 */ /* 0x000fe2000001000e */
[----:B------:R-:W-:Y:S01]  /*b6a0*/  MOV R166, R185 ;  /* 0x000000b900a67202 */ /* 0x000fe20000000f00 */
[C---:B------:R-:W-:Y:S01]  /*b6b0*/  FMUL.FTZ R10, R69.reuse, R138 ;  /* 0x0000008a450a7220 */ /* 0x040fe20000410000 */
[----:B------:R-:W-:Y:S01]  /*b6c0*/  MOV R185, R80 ;  /* 0x0000005000b97202 */ /* 0x000fe20000000f00 */
[----:B------:R-:W-:Y:S01]  /*b6d0*/  FMUL.FTZ R26, R69, R146 ;  /* 0x00000092451a7220 */ /* 0x000fe20000410000 */
[----:B------:R-:W-:Y:S01]  /*b6e0*/  F2FP.BF16.PACK_AB R80, R239, R14 ;  /* 0x0000000eef50723e */ /* 0x000fe200000010ff */
[C---:B------:R-:W-:Y:S01]  /*b6f0*/  FMUL.FTZ R14, R69.reuse, R134 ;  /* 0x00000086450e7220 */ /* 0x040fe20000410000 */
[----:B------:R-:W-:Y:S01]  /*b700*/  MUFU.EX2 R138, R185 ;  /* 0x000000b9008a7308 */ /* 0x000fe20000000800 */
[C---:B------:R-:W-:Y:S01]  /*b710*/  FMUL.FTZ R30, R69.reuse, R142 ;  /* 0x0000008e451e7220 */ /* 0x040fe20000410000 */
[----:B------:R-:W-:Y:S01]  /*b720*/  MOV R170, R184 ;  /* 0x000000b800aa7202 */ /* 0x000fe20000000f00 */
[C---:B------:R-:W-:Y:S01]  /*b730*/  FMUL.FTZ R31, R69.reuse, R143 ;  /* 0x0000008f451f7220 */ /* 0x040fe20000410000 */
[----:B------:R-:W-:Y:S01]  /*b740*/  MOV R184, R168 ;  /* 0x000000a800b87202 */ /* 0x000fe20000000f00 */
[C---:B------:R-:W-:Y:S04]  /*b750*/  HMMA.16816.F32.BF16 R8, R80.reuse, R76, R8 ;  /* 0x0000004c5008723c */ /* 0x040fe80000041808 */
[C---:B------:R-:W-:Y:S01]  /*b760*/  FMUL.FTZ R43, R69.reuse, R155 ;  /* 0x0000009b452b7220 */ /* 0x040fe20000410000 */
[----:B------:R1:W-:Y:S01]  /*b770*/  MUFU.EX2 R143, R86 ;  /* 0x00000056008f7308 */ /* 0x0003e20000000800 */
[C---:B------:R-:W-:Y:S01]  /*b780*/  FMUL.FTZ R46, R69.reuse, R150 ;  /* 0x00000096452e7220 */ /* 0x040fe20000410000 */
[----:B------:R-:W-:Y:S01]  /*b790*/  MOV R194, R193 ;  /* 0x000000c100c27202 */ /* 0x000fe20000000f00 */
[-C--:B------:R-:W-:Y:S04]  /*b7a0*/  HMMA.16816.F32.BF16 R12, R80, R78.reuse, R12 ;  /* 0x0000004e500c723c */ /* 0x080fe8000004180c */
[C---:B------:R-:W-:Y:S01]  /*b7b0*/  FMUL.FTZ R47, R69.reuse, R151 ;  /* 0x00000097452f7220 */ /* 0x040fe20000410000 */
[----:B------:R-:W-:Y:S01]  /*b7c0*/  MOV R193, R27 ;  /* 0x0000001b00c17202 */ /* 0x000fe20000000f00 */
[C---:B------:R-:W-:Y:S01]  /*b7d0*/  FMUL.FTZ R27, R69.reuse, R147 ;  /* 0x00000093451b7220 */ /* 0x040fe20000410000 */
[----:B------:R-:W-:Y:S01]  /*b7e0*/  MUFU.EX2 R142, R187 ;  /* 0x000000bb008e7308 */ /* 0x000fe20000000800 */
[C---:B------:R-:W-:Y:S01]  /*b7f0*/  HMMA.16816.F32.BF16 R16, R72.reuse, R78, R16 ;  /* 0x0000004e4810723c */ /* 0x040fe20000041810 */
[----:B------:R-:W2:Y:S03]  /*b800*/  LDSM.16.MT88.4 R76, [R250+0x8000] ;  /* 0x00800000fa4c783b */ /* 0x000ea60000004200 */
[C---:B------:R-:W-:Y:S01]  /*b810*/  FMUL.FTZ R59, R69.reuse, R159 ;  /* 0x0000009f453b7220 */ /* 0x040fe20000410000 */
[----:B------:R-:W-:Y:S01]  /*b820*/  MOV R195, R189 ;  /* 0x000000bd00c37202 */ /* 0x000fe20000000f00 */
[C---:B------:R-:W-:Y:S01]  /*b830*/  FMUL.FTZ R62, R69.reuse, R162 ;  /* 0x000000a2453e7220 */ /* 0x040fe20000410000 */
[----:B------:R-:W-:Y:S01]  /*b840*/  MOV R189, R42 ;  /* 0x0000002a00bd7202 */ /* 0x000fe20000000f00 */
[----:B------:R-:W-:Y:S01]  /*b850*/  FMUL.FTZ R42, R69, R154 ;  /* 0x0000009a452a7220 */ /* 0x000fe20000410000 */
[----:B------:R-:W-:Y:S03]  /*b860*/  MUFU.EX2 R150, R92 ;  /* 0x0000005c00967308 */ /* 0x000fe60000000800 */
[----:B------:R-:W-:Y:S01]  /*b870*/  FADD.FTZ R239, R239, R136 ;  /* 0x00000088efef7221 */ /* 0x000fe20000010000 */
[----:B-1----:R-:W-:Y:S01]  /*b880*/  LDSM.16.MT88.4 R84, [R252+0x8800] ;  /* 0x00880000fc54783b */ /* 0x002fe20000004200 */
[----:B------:R-:W-:Y:S01]  /*b890*/  MOV R168, R63 ;  /* 0x0000003f00a87202 */ /* 0x000fe20000000f00 */
[----:B------:R-:W-:Y:S02]  /*b8a0*/  FMUL.FTZ R63, R69, R163 ;  /* 0x000000a3453f7220 */ /* 0x000fe40000410000 */
[----:B------:R-:W-:Y:S02]  /*b8b0*/  FADD.FTZ R232, R232, R239 ;  /* 0x000000efe8e87221 */ /* 0x000fe40000010000 */
[----:B------:R-:W-:Y:S02]  /*b8c0*/  MUFU.EX2 R136, R93 ;  /* 0x0000005d00887308 */ /* 0x000fe40000000800 */
[----:B------:R-:W-:Y:S08]  /*b8d0*/  FADD.FTZ R229, R229, R232 ;  /* 0x000000e8e5e57221 */ /* 0x000ff00000010000 */
[----:B------:R-:W-:Y:S10]  /*b8e0*/  MUFU.EX2 R178, R178 ;  /* 0x000000b200b27308 */ /* 0x000ff40000000800 */
[----:B------:R-:W-:Y:S01]  /*b8f0*/  MUFU.EX2 R177, R177 ;  /* 0x000000b100b17308 */ /* 0x000fe20000000800 */
[-C--:B--2---:R-:W-:Y:S08]  /*b900*/  HMMA.16816.F32.BF16 R20, R72, R76.reuse, R20 ;  /* 0x0000004c4814723c */ /* 0x084ff00000041814 */
[C---:B------:R-:W-:Y:S01]  /*b910*/  HMMA.16816.F32.BF16 R24, R80.reuse, R76, R24 ;  /* 0x0000004c5018723c */ /* 0x040fe20000041818 */
[----:B------:R-:W-:Y:S07]  /*b920*/  MUFU.EX2 R174, R174 ;  /* 0x000000ae00ae7308 */ /* 0x000fee0000000800 */
[-C--:B------:R-:W-:Y:S03]  /*b930*/  HMMA.16816.F32.BF16 R28, R80, R78.reuse, R28 ;  /* 0x0000004e501c723c */ /* 0x080fe6000004181c */
[----:B------:R-:W-:Y:S05]  /*b940*/  MUFU.EX2 R169, R169 ;  /* 0x000000a900a97308 */ /* 0x000fea0000000800 */
[C---:B------:R-:W-:Y:S01]  /*b950*/  HMMA.16816.F32.BF16 R32, R72.reuse, R78, R32 ;  /* 0x0000004e4820723c */ /* 0x040fe20000041820 */
[----:B------:R-:W1:Y:S04]  /*b960*/  LDSM.16.MT88.4 R76, [R249+0x8000] ;  /* 0x00800000f94c783b */ /* 0x000e680000004200 */
[----:B------:R-:W-:Y:S10]  /*b970*/  MUFU.EX2 R168, R168 ;  /* 0x000000a800a87308 */ /* 0x000ff40000000800 */
[----:B------:R-:W-:Y:S10]  /*b980*/  MUFU.EX2 R176, R176 ;  /* 0x000000b000b07308 */ /* 0x000ff40000000800 */
[----:B------:R-:W2:Y:S10]  /*b990*/  MUFU.EX2 R171, R171 ;  /* 0x000000ab00ab7308 */ /* 0x000eb40000000800 */
[----:B------:R-:W-:Y:S01]  /*b9a0*/  MUFU.EX2 R170, R170 ;  /* 0x000000aa00aa7308 */ /* 0x000fe20000000800 */
[-C--:B-1----:R-:W-:Y:S09]  /*b9b0*/  HMMA.16816.F32.BF16 R36, R72, R76.reuse, R36 ;  /* 0x0000004c4824723c */ /* 0x082ff20000041824 */
[----:B------:R-:W-:Y:S01]  /*b9c0*/  MUFU.EX2 R166, R166 ;  /* 0x000000a600a67308 */ /* 0x000fe20000000800 */
[C---:B------:R-:W-:Y:S09]  /*b9d0*/  HMMA.16816.F32.BF16 R40, R80.reuse, R76, R40 ;  /* 0x0000004c5028723c */ /* 0x040ff20000041828 */
[----:B------:R-:W-:Y:S01]  /*b9e0*/  MUFU.EX2 R163, R137 ;  /* 0x0000008900a37308 */ /* 0x000fe20000000800 */
[-C--:B------:R-:W-:Y:S08]  /*b9f0*/  HMMA.16816.F32.BF16 R44, R80, R78.reuse, R44 ;  /* 0x0000004e502c723c */ /* 0x080ff0000004182c */
[C---:B------:R-:W-:Y:S01]  /*ba00*/  HMMA.16816.F32.BF16 R48, R72.reuse, R78, R48 ;  /* 0x0000004e4830723c */ /* 0x040fe20000041830 */
[----:B------:R-:W1:Y:S01]  /*ba10*/  LDSM.16.MT88.4 R76, [R248+0x8000] ;  /* 0x00800000f84c783b */ /* 0x000e620000004200 */
[----:B------:R3:W-:Y:S10]  /*ba20*/  MUFU.EX2 R137, R94 ;  /* 0x0000005e00897308 */ /* 0x0007f40000000800 */
[----:B------:R-:W-:Y:S10]  /*ba30*/  MUFU.EX2 R161, R194 ;  /* 0x000000c200a17308 */ /* 0x000ff40000000800 */
[----:B------:R5:W-:Y:S01]  /*ba40*/  MUFU.EX2 R160, R243 ;  /* 0x000000f300a07308 */ /* 0x000be20000000800 */
[----:B---3--:R-:W-:Y:S09]  /*ba50*/  LDSM.16.MT88.4 R92, [R249+0x9000] ;  /* 0x00900000f95c783b */ /* 0x008ff20000004200 */
[----:B------:R-:W-:Y:S01]  /*ba60*/  MUFU.EX2 R96, R96 ;  /* 0x0000006000607308 */ /* 0x000fe20000000800 */
[-C--:B-1----:R-:W-:Y:S09]  /*ba70*/  HMMA.16816.F32.BF16 R52, R72, R76.reuse, R52 ;  /* 0x0000004c4834723c */ /* 0x082ff20000041834 */
[----:B------:R-:W-:Y:S03]  /*ba80*/  MUFU.EX2 R167, R167 ;  /* 0x000000a700a77308 */ /* 0x000fe60000000800 */
[----:B-----5:R-:W-:Y:S02]  /*ba90*/  MOV R243, R184 ;  /* 0x000000b800f37202 */ /* 0x020fe40000000f00 */
[----:B------:R-:W-:Y:S01]  /*baa0*/  LDSM.16.MT88.4 R184, [R249+0xb800] ;  /* 0x00b80000f9b8783b */ /* 0x000fe20000004200 */
[C---:B------:R-:W-:Y:S04]  /*bab0*/  HMMA.16816.F32.BF16 R56, R80.reuse, R76, R56 ;  /* 0x0000004c5038723c */ /* 0x040fe80000041838 */
[----:B------:R-:W1:Y:S01]  /*bac0*/  MUFU.EX2 R164, R164 ;  /* 0x000000a400a47308 */ /* 0x000e620000000800 */
[----:B------:R-:W-:Y:S02]  /*bad0*/  IADD3 R243, R243, -0x1, RZ ;  /* 0xfffffffff3f37810 */ /* 0x000fe40007ffe0ff */
[C---:B--2---:R-:W-:Y:S01]  /*bae0*/  F2FP.BF16.PACK_AB R76, R171.reuse, R176 ;  /* 0x000000b0ab4c723e */ /* 0x044fe200000010ff */
[-C--:B------:R-:W-:Y:S01]  /*baf0*/  HMMA.16816.F32.BF16 R60, R80, R78.reuse, R60 ;  /* 0x0000004e503c723c */ /* 0x080fe2000004183c */
[----:B------:R-:W2:Y:S03]  /*bb00*/  LDSM.16.MT88.4 R80, [R250+0x8800] ;  /* 0x00880000fa50783b */ /* 0x000ea60000004200 */
[----:B------:R-:W-:Y:S02]  /*bb10*/  FADD.FTZ R176, R176, R229 ;  /* 0x000000e5b0b07221 */ /* 0x000fe40000010000 */
[----:B------:R-:W3:Y:S02]  /*bb20*/  MUFU.EX2 R175, R175 ;  /* 0x000000af00af7308 */ /* 0x000ee40000000800 */
[----:B------:R-:W-:Y:S04]  /*bb30*/  HMMA.16816.F32.BF16 R64, R72, R78, R64 ;  /* 0x0000004e4840723c */ /* 0x000fe80000041840 */
[----:B------:R-:W-:Y:S04]  /*bb40*/  FADD.FTZ R171, R171, R176 ;  /* 0x000000b0abab7221 */ /* 0x000fe80000010000 */
[----:B------:R-:W5:Y:S01]  /*bb50*/  MUFU.EX2 R162, R195 ;  /* 0x000000c300a27308 */ /* 0x000f620000000800 */
[----:B------:R-:W-:Y:S03]  /*bb60*/  F2FP.BF16.PACK_AB R72, R178, R179 ;  /* 0x000000b3b248723e */ /* 0x000fe600000010ff */
[----:B----4-:R-:W-:Y:S01]  /*bb70*/  FFMA.FTZ R134, R69, R132, R133 ;  /* 0x0000008445867223 */ /* 0x010fe20000010085 */
[----:B------:R-:W-:Y:S03]  /*bb80*/  F2FP.BF16.PACK_AB R73, R174, R177 ;  /* 0x000000b1ae49723e */ /* 0x000fe600000010ff */
[----:B------:R-:W-:Y:S01]  /*bb90*/  FADD.FTZ R241, R241, R134 ;  /* 0x00000086f1f17221 */ /* 0x000fe20000010000 */
[----:B------:R-:W-:Y:S02]  /*bba0*/  F2FP.BF16.PACK_AB R74, R168, R169 ;  /* 0x000000a9a84a723e */ /* 0x000fe400000010ff */
[----:B-1----:R-:W-:Y:S01]  /*bbb0*/  F2FP.BF16.PACK_AB R75, R164, R167 ;  /* 0x000000a7a44b723e */ /* 0x002fe200000010ff */
[----:B------:R-:W-:Y:S01]  /*bbc0*/  FADD.FTZ R180, R172, R241 ;  /* 0x000000f1acb47221 */ /* 0x000fe20000010000 */
[----:B------:R-:W-:Y:S01]  /*bbd0*/  F2FP.BF16.PACK_AB R78, R163, R166 ;  /* 0x000000a6a34e723e */ /* 0x000fe200000010ff */
[----:B------:R-:W-:Y:S01]  /*bbe0*/  FADD.FTZ R166, R166, R171 ;  /* 0x000000aba6a67221 */ /* 0x000fe20000010000 */
[----:B------:R-:W-:Y:S01]  /*bbf0*/  MUFU.EX2 R70, R70 ;  /* 0x0000004600467308 */ /* 0x000fe20000000800 */
[C---:B---3--:R-:W-:Y:S01]  /*bc00*/  F2FP.BF16.PACK_AB R77, R170.reuse, R175 ;  /* 0x000000afaa4d723e */ /* 0x048fe200000010ff */
[----:B------:R-:W-:Y:S01]  /*bc10*/  FADD.FTZ R180, R173, R180 ;  /* 0x000000b4adb47221 */ /* 0x000fe20000010000 */
[-C--:B------:R-:W-:Y:S03]  /*bc20*/  HMMA.16816.F32.BF16 R4, R72, R84.reuse, R4 ;  /* 0x000000544804723c */ /* 0x080fe60000041804 */
[----:B------:R-:W-:Y:S02]  /*bc30*/  FADD.FTZ R175, R175, R180 ;  /* 0x000000b4afaf7221 */ /* 0x000fe40000010000 */
[----:B------:R-:W-:Y:S02]  /*bc40*/  FADD.FTZ R163, R163, R166 ;  /* 0x000000a6a3a37221 */ /* 0x000fe40000010000 */
[----:B------:R-:W-:Y:S01]  /*bc50*/  FADD.FTZ R170, R170, R175 ;  /* 0x000000afaaaa7221 */ /* 0x000fe20000010000 */
[C---:B-----5:R-:W-:Y:S01]  /*bc60*/  F2FP.BF16.PACK_AB R79, R162.reuse, R165 ;  /* 0x000000a5a24f723e */ /* 0x060fe200000010ff */
[----:B------:R-:W-:Y:S03]  /*bc70*/  MUFU.EX2 R155, R191 ;  /* 0x000000bf009b7308 */ /* 0x000fe60000000800 */
[----:B------:R-:W-:Y:S03]  /*bc80*/  FADD.FTZ R165, R165, R170 ;  /* 0x000000aaa5a57221 */ /* 0x000fe60000010000 */
[C---:B------:R-:W-:Y:S04]  /*bc90*/  HMMA.16816.F32.BF16 R8, R76.reuse, R84, R8 ;  /* 0x000000544c08723c */ /* 0x040fe80000041808 */
[----:B------:R-:W-:Y:S01]  /*bca0*/  FADD.FTZ R162, R162, R165 ;  /* 0x000000a5a2a27221 */ /* 0x000fe20000010000 */
[----:B------:R-:W-:Y:S03]  /*bcb0*/  MUFU.EX2 R154, R190 ;  /* 0x000000be009a7308 */ /* 0x000fe60000000800 */
[-C--:B------:R-:W-:Y:S07]  /*bcc0*/  HMMA.16816.F32.BF16 R12, R76, R86.reuse, R12 ;  /* 0x000000564c0c723c */ /* 0x080fee000004180c */
[----:B------:R-:W-:Y:S01]  /*bcd0*/  MUFU.EX2 R152, R183 ;  /* 0x000000b700987308 */ /* 0x000fe20000000800 */
[C---:B------:R-:W-:Y:S01]  /*bce0*/  HMMA.16816.F32.BF16 R16, R72.reuse, R86, R16 ;  /* 0x000000564810723c */ /* 0x040fe20000041810 */
[----:B------:R-:W1:Y:S07]  /*bcf0*/  LDSM.16.MT88.4 R84, [R249+0x8800] ;  /* 0x00880000f954783b */ /* 0x000e6e0000004200 */
[-C--:B--2---:R-:W-:Y:S01]  /*bd00*/  HMMA.16816.F32.BF16 R20, R72, R80.reuse, R20 ;  /* 0x000000504814723c */ /* 0x084fe20000041814 */
[----:B------:R-:W2:Y:S07]  /*bd10*/  MUFU.EX2 R147, R182 ;  /* 0x000000b600937308 */ /* 0x000eae0000000800 */
[C---:B------:R-:W-:Y:S03]  /*bd20*/  HMMA.16816.F32.BF16 R24, R76.reuse, R80, R24 ;  /* 0x000000504c18723c */ /* 0x040fe60000041818 */
[----:B------:R-:W-:Y:S05]  /*bd30*/  MUFU.EX2 R153, R193 ;  /* 0x000000c100997308 */ /* 0x000fea0000000800 */
[-C--:B------:R-:W-:Y:S05]  /*bd40*/  HMMA.16816.F32.BF16 R28, R76, R82.reuse, R28 ;  /* 0x000000524c1c723c */ /* 0x080fea000004181c */
[----:B------:R-:W3:Y:S03]  /*bd50*/  MUFU.EX2 R146, R192 ;  /* 0x000000c000927308 */ /* 0x000ee60000000800 */
[C---:B------:R-:W-:Y:S01]  /*bd60*/  HMMA.16816.F32.BF16 R32, R72.reuse, R82, R32 ;  /* 0x000000524820723c */ /* 0x040fe20000041820 */
[----:B------:R-:W4:Y:S06]  /*bd70*/  LDSM.16.MT88.4 R80, [R248+0x8800] ;  /* 0x00880000f850783b */ /* 0x000f2c0000004200 */
[----:B------:R-:W-:Y:S01]  /*bd80*/  MUFU.EX2 R140, R189 ;  /* 0x000000bd008c7308 */ /* 0x000fe20000000800 */
[-C--:B-1----:R-:W-:Y:S08]  /*bd90*/  HMMA.16816.F32.BF16 R36, R72, R84.reuse, R36 ;  /* 0x000000544824723c */ /* 0x082ff00000041824 */
[C---:B------:R-:W-:Y:S01]  /*bda0*/  HMMA.16816.F32.BF16 R40, R76.reuse, R84, R40 ;  /* 0x000000544c28723c */ /* 0x040fe20000041828 */
[----:B------:R1:W5:Y:S07]  /*bdb0*/  MUFU.EX2 R139, R201 ;  /* 0x000000c9008b7308 */ /* 0x00036e0000000800 */
[-C--:B------:R-:W-:Y:S03]  /*bdc0*/  HMMA.16816.F32.BF16 R44, R76, R86.reuse, R44 ;  /* 0x000000564c2c723c */ /* 0x080fe6000004182c */
[----:B------:R-:W2:Y:S05]  /*bdd0*/  MUFU.EX2 R145, R188 ;  /* 0x000000bc00917308 */ /* 0x000eaa0000000800 */
[C---:B------:R-:W-:Y:S01]  /*bde0*/  HMMA.16816.F32.BF16 R48, R72.reuse, R86, R48 ;  /* 0x000000564830723c */ /* 0x040fe20000041830 */
[----:B------:R-:W5:Y:S04]  /*bdf0*/  LDSM.16.MT88.4 R84, [R252+0x9000] ;  /* 0x00900000fc54783b */ /* 0x000f680000004200 */
[----:B------:R-:W-:Y:S03]  /*be00*/  MUFU.EX2 R69, R242 ;  /* 0x000000f200457308 */ /* 0x000fe60000000800 */
[-C--:B----4-:R-:W-:Y:S04]  /*be10*/  HMMA.16816.F32.BF16 R52, R72, R80.reuse, R52 ;  /* 0x000000504834723c */ /* 0x090fe80000041834 */
[----:B-1----:R-:W-:Y:S03]  /*be20*/  MOV R201, R68 ;  /* 0x0000004400c97202 */ /* 0x002fe60000000f00 */
[----:B------:R-:W-:Y:S01]  /*be30*/  MUFU.EX2 R132, R240 ;  /* 0x000000f000847308 */ /* 0x000fe20000000800 */
[C---:B------:R-:W-:Y:S07]  /*be40*/  HMMA.16816.F32.BF16 R56, R76.reuse, R80, R56 ;  /* 0x000000504c38723c */ /* 0x040fee0000041838 */
[----:B------:R-:W-:Y:S01]  /*be50*/  FADD.FTZ R80, R88, R181 ;  /* 0x000000b558507221 */ /* 0x000fe20000010000 */
[-C--:B------:R-:W-:Y:S01]  /*be60*/  HMMA.16816.F32.BF16 R60, R76, R82.reuse, R60 ;  /* 0x000000524c3c723c */ /* 0x080fe2000004183c */
[----:B------:R-:W1:Y:S03]  /*be70*/  MUFU.EX2 R133, R238 ;  /* 0x000000ee00857308 */ /* 0x000e660000000800 */
[----:B------:R-:W-:Y:S02]  /*be80*/  FADD.FTZ R81, R89, R158 ;  /* 0x0000009e59517221 */ /* 0x000fe40000010000 */
[----:B------:R-:W4:Y:S01]  /*be90*/  LDSM.16.MT88.4 R88, [R250+0x9000] ;  /* 0x00900000fa58783b */ /* 0x000f220000004200 */
[----:B------:R-:W-:Y:S01]  /*bea0*/  FADD.FTZ R172, R233, R80 ;  /* 0x00000050e9ac7221 */ /* 0x000fe20000010000 */
[----:B------:R-:W-:Y:S03]  /*beb0*/  HMMA.16816.F32.BF16 R64, R72, R82, R64 ;  /* 0x000000524840723c */ /* 0x000fe60000041840 */
[----:B------:R-:W1:Y:S01]  /*bec0*/  MUFU.EX2 R134, R237 ;  /* 0x000000ed00867308 */ /* 0x000e620000000800 */
[----:B--2---:R-:W-:Y:S01]  /*bed0*/  F2FP.BF16.PACK_AB R76, R147, R152 ;  /* 0x00000098934c723e */ /* 0x004fe200000010ff */
[----:B------:R-:W-:Y:S01]  /*bee0*/  FADD.FTZ R230, R230, R81 ;  /* 0x00000051e6e67221 */ /* 0x000fe20000010000 */
[----:B---3--:R-:W-:Y:S01]  /*bef0*/  F2FP.BF16.PACK_AB R77, R146, R153 ;  /* 0x00000099924d723e */ /* 0x008fe200000010ff */
[----:B------:R-:W2:Y:S01]  /*bf00*/  LDSM.16.MT88.4 R80, [R248+0x9000] ;  /* 0x00900000f850783b */ /* 0x000ea20000004200 */
[----:B------:R-:W-:Y:S01]  /*bf10*/  F2FP.BF16.PACK_AB R72, R160, R161 ;  /* 0x000000a1a048723e */ /* 0x000fe200000010ff */
[----:B------:R-:W-:Y:S03]  /*bf20*/  FADD.FTZ R179, R179, R172 ;  /* 0x000000acb3b37221 */ /* 0x000fe60000010000 */
[----:B------:R-:W-:Y:S01]  /*bf30*/  F2FP.BF16.PACK_AB R73, R154, R155 ;  /* 0x0000009b9a49723e */ /* 0x000fe200000010ff */
[----:B------:R-:W-:Y:S01]  /*bf40*/  FADD.FTZ R178, R178, R179 ;  /* 0x000000b3b2b27221 */ /* 0x000fe20000010000 */
[----:B------:R-:W-:Y:S01]  /*bf50*/  F2FP.BF16.PACK_AB R74, R143, R144 ;  /* 0x000000908f4a723e */ /* 0x000fe200000010ff */
[----:B------:R-:W-:Y:S01]  /*bf60*/  FADD.FTZ R177, R177, R230 ;  /* 0x000000e6b1b17221 */ /* 0x000fe20000010000 */
[----:B------:R-:W-:Y:S01]  /*bf70*/  F2FP.BF16.PACK_AB R75, R141, R142 ;  /* 0x0000008e8d4b723e */ /* 0x000fe200000010ff */
[----:B------:R-:W-:Y:S01]  /*bf80*/  FADD.FTZ R169, R169, R178 ;  /* 0x000000b2a9a97221 */ /* 0x000fe20000010000 */
[----:B-----5:R-:W-:Y:S01]  /*bf90*/  F2FP.BF16.PACK_AB R78, R139, R140 ;  /* 0x0000008c8b4e723e */ /* 0x020fe200000010ff */
[----:B------:R-:W-:Y:S01]  /*bfa0*/  FADD.FTZ R174, R174, R177 ;  /* 0x000000b1aeae7221 */ /* 0x000fe20000010000 */
[----:B------:R-:W-:Y:S01]  /*bfb0*/  F2FP.BF16.PACK_AB R79, R138, R145 ;  /* 0x000000918a4f723e */ /* 0x000fe200000010ff */
[----:B------:R-:W-:Y:S01]  /*bfc0*/  LDSM.16.MT88.4 R176, [R250+0xb800] ;  /* 0x00b80000fab0783b */ /* 0x000fe20000004200 */
[----:B------:R-:W-:Y:S01]  /*bfd0*/  FADD.FTZ R168, R168, R169 ;  /* 0x000000a9a8a87221 */ /* 0x000fe20000010000 */
[-C--:B------:R-:W-:Y:S01]  /*bfe0*/  HMMA.16816.F32.BF16 R4, R72, R84.reuse, R4 ;  /* 0x000000544804723c */ /* 0x080fe20000041804 */
[----:B------:R-:W3:Y:S02]  /*bff0*/  MUFU.EX2 R130, R130 ;  /* 0x0000008200827308 */ /* 0x000ee40000000800 */
[----:B------:R-:W-:Y:S02]  /*c000*/  FADD.FTZ R161, R161, R168 ;  /* 0x000000a8a1a17221 */ /* 0x000fe40000010000 */
[----:B------:R-:W-:Y:S01]  /*c010*/  FADD.FTZ R167, R167, R174 ;  /* 0x000000aea7a77221 */ /* 0x000fe20000010000 */
[----:B------:R-:W-:Y:S01]  /*c020*/  LDSM.16.MT88.4 R168, [R252+0xb800] ;  /* 0x00b80000fca8783b */ /* 0x000fe20000004200 */
[----:B------:R-:W-:Y:S01]  /*c030*/  FADD.FTZ R152, R152, R163 ;  /* 0x000000a398987221 */ /* 0x000fe20000010000 */
[C---:B------:R-:W-:Y:S03]  /*c040*/  HMMA.16816.F32.BF16 R8, R76.reuse, R84, R8 ;  /* 0x000000544c08723c */ /* 0x040fe60000041808 */
[----:B------:R-:W5:Y:S01]  /*c050*/  MUFU.EX2 R129, R129 ;  /* 0x0000008100817308 */ /* 0x000f620000000800 */
[----:B------:R-:W-:Y:S02]  /*c060*/  FADD.FTZ R164, R164, R167 ;  /* 0x000000a7a4a47221 */ /* 0x000fe40000010000 */
[----:B------:R-:W-:Y:S02]  /*c070*/  FADD.FTZ R147, R147, R152 ;  /* 0x0000009893937221 */ /* 0x000fe40000010000 */
[-C--:B------:R-:W-:Y:S04]  /*c080*/  HMMA.16816.F32.BF16 R12, R76, R86.reuse, R12 ;  /* 0x000000564c0c723c */ /* 0x080fe8000004180c */
[----:B------:R-:W-:Y:S01]  /*c090*/  FADD.FTZ R155, R155, R164 ;  /* 0x000000a49b9b7221 */ /* 0x000fe20000010000 */
[----:B------:R-:W-:Y:S01]  /*c0a0*/  MUFU.EX2 R121, R121 ;  /* 0x0000007900797308 */ /* 0x000fe20000000800 */
[----:B------:R-:W-:Y:S02]  /*c0b0*/  FADD.FTZ R140, R140, R147 ;  /* 0x000000938c8c7221 */ /* 0x000fe40000010000 */
[C---:B------:R-:W-:Y:S01]  /*c0c0*/  HMMA.16816.F32.BF16 R16, R72.reuse, R86, R16 ;  /* 0x000000564810723c */ /* 0x040fe20000041810 */
[----:B------:R-:W1:Y:S03]  /*c0d0*/  LDSM.16.MT88.4 R84, [R252+0x9800] ;  /* 0x00980000fc54783b */ /* 0x000e660000004200 */
[----:B------:R-:W-:Y:S03]  /*c0e0*/  FADD.FTZ R155, R154, R155 ;  /* 0x0000009b9a9b7221 */ /* 0x000fe60000010000 */
[----:B------:R-:W-:Y:S01]  /*c0f0*/  MUFU.EX2 R123, R123 ;  /* 0x0000007b007b7308 */ /* 0x000fe20000000800 */
[-C--:B----4-:R-:W-:Y:S04]  /*c100*/  HMMA.16816.F32.BF16 R20, R72, R88.reuse, R20 ;  /* 0x000000584814723c */ /* 0x090fe80000041814 */
[----:B------:R-:W-:Y:S04]  /*c110*/  FADD.FTZ R142, R142, R155 ;  /* 0x0000009b8e8e7221 */ /* 0x000fe80000010000 */
[C---:B------:R-:W-:Y:S01]  /*c120*/  HMMA.16816.F32.BF16 R24, R76.reuse, R88, R24 ;  /* 0x000000584c18723c */ /* 0x040fe20000041818 */
[----:B------:R-:W-:Y:S03]  /*c130*/  MUFU.EX2 R116, R116 ;  /* 0x0000007400747308 */ /* 0x000fe60000000800 */
[----:B------:R-:W-:Y:S04]  /*c140*/  FADD.FTZ R141, R141, R142 ;  /* 0x0000008e8d8d7221 */ /* 0x000fe80000010000 */
[-C--:B------:R-:W-:Y:S03]  /*c150*/  HMMA.16816.F32.BF16 R28, R76, R90.reuse, R28 ;  /* 0x0000005a4c1c723c */ /* 0x080fe6000004181c */
[----:B------:R-:W-:Y:S05]  /*c160*/  MUFU.EX2 R115, R115 ;  /* 0x0000007300737308 */ /* 0x000fea0000000800 */
[C---:B------:R-:W-:Y:S01]  /*c170*/  HMMA.16816.F32.BF16 R32, R72.reuse, R90, R32 ;  /* 0x0000005a4820723c */ /* 0x040fe20000041820 */
[----:B------:R-:W4:Y:S04]  /*c180*/  LDSM.16.MT88.4 R88, [R250+0x9800] ;  /* 0x00980000fa58783b */ /* 0x000f280000004200 */
[----:B------:R-:W-:Y:S03]  /*c190*/  MUFU.EX2 R131, R131 ;  /* 0x0000008300837308 */ /* 0x000fe60000000800 */
[-C--:B------:R-:W-:Y:S07]  /*c1a0*/  HMMA.16816.F32.BF16 R36, R72, R92.reuse, R36 ;  /* 0x0000005c4824723c */ /* 0x080fee0000041824 */
[----:B------:R-:W1:Y:S01]  /*c1b0*/  MUFU.EX2 R120, R120 ;  /* 0x0000007800787308 */ /* 0x000e620000000800 */
[C---:B------:R-:W-:Y:S08]  /*c1c0*/  HMMA.16816.F32.BF16 R40, R76.reuse, R92, R40 ;  /* 0x0000005c4c28723c */ /* 0x040ff00000041828 */
[-C--:B------:R-:W-:Y:S01]  /*c1d0*/  HMMA.16816.F32.BF16 R44, R76, R94.reuse, R44 ;  /* 0x0000005e4c2c723c */ /* 0x080fe2000004182c */
[----:B------:R-:W-:Y:S07]  /*c1e0*/  MUFU.EX2 R127, R127 ;  /* 0x0000007f007f7308 */ /* 0x000fee0000000800 */
[C---:B------:R-:W-:Y:S01]  /*c1f0*/  HMMA.16816.F32.BF16 R48, R72.reuse, R94, R48 ;  /* 0x0000005e4830723c */ /* 0x040fe20000041830 */
[----:B------:R-:W4:Y:S02]  /*c200*/  LDSM.16.MT88.4 R92, [R249+0x9800] ;  /* 0x00980000f95c783b */ /* 0x000f240000004200 */
[----:B------:R-:W1:Y:S05]  /*c210*/  MUFU.EX2 R118, R118 ;  /* 0x0000007600767308 */ /* 0x000e6a0000000800 */
[-C--:B--2---:R-:W-:Y:S05]  /*c220*/  HMMA.16816.F32.BF16 R52, R72, R80.reuse, R52 ;  /* 0x000000504834723c */ /* 0x084fea0000041834 */
[----:B------:R-:W-:Y:S03]  /*c230*/  MUFU.EX2 R119, R119 ;  /* 0x0000007700777308 */ /* 0x000fe60000000800 */
[C---:B------:R-:W-:Y:S07]  /*c240*/  HMMA.16816.F32.BF16 R56, R76.reuse, R80, R56 ;  /* 0x000000504c38723c */ /* 0x040fee0000041838 */
[----:B------:R-:W2:Y:S01]  /*c250*/  MUFU.EX2 R114, R114 ;  /* 0x0000007200727308 */ /* 0x000ea20000000800 */
[-C--:B------:R-:W-:Y:S07]  /*c260*/  HMMA.16816.F32.BF16 R60, R76, R82.reuse, R60 ;  /* 0x000000524c3c723c */ /* 0x080fee000004183c */
[----:B-1----:R-:W-:Y:S01]  /*c270*/  F2FP.BF16.PACK_AB R76, R133, R132 ;  /* 0x00000084854c723e */ /* 0x002fe200000010ff */
[----:B------:R-:W-:Y:S01]  /*c280*/  HMMA.16816.F32.BF16 R64, R72, R82, R64 ;  /* 0x000000524840723c */ /* 0x000fe20000041840 */
[----:B------:R-:W1:Y:S01]  /*c290*/  LDSM.16.MT88.4 R80, [R248+0x9800] ;  /* 0x00980000f850783b */ /* 0x000e620000004200 */
[----:B------:R-:W1:Y:S02]  /*c2a0*/  MUFU.EX2 R113, R113 ;  /* 0x0000007100717308 */ /* 0x000e640000000800 */
[----:B------:R-:W-:Y:S02]  /*c2b0*/  F2FP.BF16.PACK_AB R77, R135, R134 ;  /* 0x00000086874d723e */ /* 0x000fe400000010ff */
[----:B---3--:R-:W-:Y:S02]  /*c2c0*/  F2FP.BF16.PACK_AB R78, R130, R137 ;  /* 0x00000089824e723e */ /* 0x008fe400000010ff */
[----:B------:R-:W-:Y:S04]  /*c2d0*/  F2FP.BF16.PACK_AB R72, R117, R128 ;  /* 0x000000807548723e */ /* 0x000fe800000010ff */
[----:B------:R-:W-:Y:S01]  /*c2e0*/  F2FP.BF16.PACK_AB R73, R109, R126 ;  /* 0x0000007e6d49723e */ /* 0x000fe200000010ff */
[----:B------:R-:W-:Y:S01]  /*c2f0*/  MUFU.EX2 R151, R236 ;  /* 0x000000ec00977308 */ /* 0x000fe20000000800 */
[----:B------:R-:W-:Y:S01]  /*c300*/  F2FP.BF16.PACK_AB R74, R105, R112 ;  /* 0x00000070694a723e */ /* 0x000fe200000010ff */
[----:B------:R-:W-:Y:S01]  /*c310*/  FADD.FTZ R126, R126, R141 ;  /* 0x0000008d7e7e7221 */ /* 0x000fe20000010000 */
[----:B------:R-:W-:Y:S02]  /*c320*/  F2FP.BF16.PACK_AB R75, R69, R110 ;  /* 0x0000006e454b723e */ /* 0x000fe400000010ff */
[----:B-----5:R-:W-:Y:S01]  /*c330*/  F2FP.BF16.PACK_AB R79, R129, R136 ;  /* 0x00000088814f723e */ /* 0x020fe200000010ff */
[----:B------:R-:W-:Y:S04]  /*c340*/  FADD.FTZ R109, R109, R126 ;  /* 0x0000007e6d6d7221 */ /* 0x000fe80000010000 */
[-C--:B------:R-:W-:Y:S01]  /*c350*/  HMMA.16816.F32.BF16 R4, R72, R84.reuse, R4 ;  /* 0x000000544804723c */ /* 0x080fe20000041804 */
[----:B------:R-:W-:Y:S02]  /*c360*/  MUFU.EX2 R156, R235 ;  /* 0x000000eb009c7308 */ /* 0x000fe40000000800 */
[----:B------:R-:W-:Y:S04]  /*c370*/  FADD.FTZ R110, R110, R109 ;  /* 0x0000006d6e6e7221 */ /* 0x000fe80000010000 */
[----:B------:R-:W-:Y:S01]  /*c380*/  FADD.FTZ R69, R69, R110 ;  /* 0x0000006e45457221 */ /* 0x000fe20000010000 */
[C---:B------:R-:W-:Y:S03]  /*c390*/  HMMA.16816.F32.BF16 R8, R76.reuse, R84, R8 ;  /* 0x000000544c08723c */ /* 0x040fe60000041808 */
[----:B------:R-:W-:Y:S05]  /*c3a0*/  MUFU.EX2 R157, R234 ;  /* 0x000000ea009d7308 */ /* 0x000fea0000000800 */
[-C--:B------:R-:W-:Y:S05]  /*c3b0*/  HMMA.16816.F32.BF16 R12, R76, R86.reuse, R12 ;  /* 0x000000564c0c723c */ /* 0x080fea000004180c */
[----:B------:R-:W-:Y:S03]  /*c3c0*/  MUFU.EX2 R158, R231 ;  /* 0x000000e7009e7308 */ /* 0x000fe60000000800 */
[C---:B------:R-:W-:Y:S01]  /*c3d0*/  HMMA.16816.F32.BF16 R16, R72.reuse, R86, R16 ;  /* 0x000000564810723c */ /* 0x040fe20000041810 */
[----:B------:R-:W3:Y:S06]  /*c3e0*/  LDSM.16.MT88.4 R84, [R252+0xa000] ;  /* 0x00a00000fc54783b */ /* 0x000eec0000004200 */
[----:B------:R-:W-:Y:S01]  /*c3f0*/  MUFU.EX2 R159, R228 ;  /* 0x000000e4009f7308 */ /* 0x000fe20000000800 */
[-C--:B----4-:R-:W-:Y:S08]  /*c400*/  HMMA.16816.F32.BF16 R20, R72, R88.reuse, R20 ;  /* 0x000000584814723c */ /* 0x090ff00000041814 */
[C---:B------:R-:W-:Y:S01]  /*c410*/  HMMA.16816.F32.BF16 R24, R76.reuse, R88, R24 ;  /* 0x000000584c18723c */ /* 0x040fe20000041818 */
[----:B------:R-:W-:Y:S07]  /*c420*/  MUFU.EX2 R188, R227 ;  /* 0x000000e300bc7308 */ /* 0x000fee0000000800 */
[-C--:B------:R-:W-:Y:S03]  /*c430*/  HMMA.16816.F32.BF16 R28, R76, R90.reuse, R28 ;  /* 0x0000005a4c1c723c */ /* 0x080fe6000004181c */
[----:B------:R-:W-:Y:S05]  /*c440*/  MUFU.EX2 R189, R226 ;  /* 0x000000e200bd7308 */ /* 0x000fea0000000800 */
[C---:B------:R-:W-:Y:S01]  /*c450*/  HMMA.16816.F32.BF16 R32, R72.reuse, R90, R32 ;  /* 0x0000005a4820723c */ /* 0x040fe20000041820 */
[----:B------:R-:W4:Y:S04]  /*c460*/  LDSM.16.MT88.4 R88, [R250+0xa000] ;  /* 0x00a00000fa58783b */ /* 0x000f280000004200 */
[----:B------:R-:W-:Y:S03]  /*c470*/  MUFU.EX2 R190, R225 ;  /* 0x000000e100be7308 */ /* 0x000fe60000000800 */
[-C--:B------:R-:W-:Y:S07]  /*c480*/  HMMA.16816.F32.BF16 R36, R72, R92.reuse, R36 ;  /* 0x0000005c4824723c */ /* 0x080fee0000041824 */
[----:B------:R-:W-:Y:S01]  /*c490*/  MUFU.EX2 R191, R224 ;  /* 0x000000e000bf7308 */ /* 0x000fe20000000800 */
[C---:B------:R-:W-:Y:S08]  /*c4a0*/  HMMA.16816.F32.BF16 R40, R76.reuse, R92, R40 ;  /* 0x0000005c4c28723c */ /* 0x040ff00000041828 */
[-C--:B------:R-:W-:Y:S01]  /*c4b0*/  HMMA.16816.F32.BF16 R44, R76, R94.reuse, R44 ;  /* 0x0000005e4c2c723c */ /* 0x080fe2000004182c */
[----:B------:R-:W5:Y:S07]  /*c4c0*/  MUFU.EX2 R210, R210 ;  /* 0x000000d200d27308 */ /* 0x000f6e0000000800 */
[C---:B------:R-:W-:Y:S01]  /*c4d0*/  HMMA.16816.F32.BF16 R48, R72.reuse, R94, R48 ;  /* 0x0000005e4830723c */ /* 0x040fe20000041830 */
[----:B------:R-:W3:Y:S02]  /*c4e0*/  LDSM.16.MT88.4 R92, [R249+0xa000] ;  /* 0x00a00000f95c783b */ /* 0x000ee40000004200 */
[----:B------:R-:W-:Y:S05]  /*c4f0*/  MUFU.EX2 R212, R212 ;  /* 0x000000d400d47308 */ /* 0x000fea0000000800 */
[-C--:B-1----:R-:W-:Y:S05]  /*c500*/  HMMA.16816.F32.BF16 R52, R72, R80.reuse, R52 ;  /* 0x000000504834723c */ /* 0x082fea0000041834 */
[----:B------:R-:W-:Y:S03]  /*c510*/  MUFU.EX2 R213, R213 ;  /* 0x000000d500d57308 */ /* 0x000fe60000000800 */
[C---:B------:R-:W-:Y:S07]  /*c520*/  HMMA.16816.F32.BF16 R56, R76.reuse, R80, R56 ;  /* 0x000000504c38723c */ /* 0x040fee0000041838 */
[----:B------:R-:W-:Y:S01]  /*c530*/  MUFU.EX2 R214, R214 ;  /* 0x000000d600d67308 */ /* 0x000fe20000000800 */
[-C--:B------:R-:W-:Y:S07]  /*c540*/  HMMA.16816.F32.BF16 R60, R76, R82.reuse, R60 ;  /* 0x000000524c3c723c */ /* 0x080fee000004183c */
[----:B------:R-:W-:Y:S01]  /*c550*/  F2FP.BF16.PACK_AB R76, R120, R131 ;  /* 0x00000083784c723e */ /* 0x000fe200000010ff */
[----:B------:R-:W-:Y:S01]  /*c560*/  HMMA.16816.F32.BF16 R64, R72, R82, R64 ;  /* 0x000000524840723c */ /* 0x000fe20000041840 */
[----:B------:R-:W1:Y:S01]  /*c570*/  LDSM.16.MT88.4 R80, [R248+0xa000] ;  /* 0x00a00000f850783b */ /* 0x000e620000004200 */
[----:B------:R-:W1:Y:S02]  /*c580*/  MUFU.EX2 R217, R217 ;  /* 0x000000d900d97308 */ /* 0x000e640000000800 */
[----:B------:R-:W-:Y:S02]  /*c590*/  F2FP.BF16.PACK_AB R77, R118, R127 ;  /* 0x0000007f764d723e */ /* 0x000fe400000010ff */
[----:B--2---:R-:W-:Y:S02]  /*c5a0*/  F2FP.BF16.PACK_AB R78, R114, R119 ;  /* 0x00000077724e723e */ /* 0x004fe400000010ff */
[----:B------:R-:W-:Y:S04]  /*c5b0*/  F2FP.BF16.PACK_AB R72, R124, R149 ;  /* 0x000000957c48723e */ /* 0x000fe800000010ff */
[----:B------:R-:W-:Y:S01]  /*c5c0*/  F2FP.BF16.PACK_AB R73, R121, R148 ;  /* 0x000000947949723e */ /* 0x000fe200000010ff */
[----:B------:R-:W-:Y:S01]  /*c5d0*/  MUFU.EX2 R219, R219 ;  /* 0x000000db00db7308 */ /* 0x000fe20000000800 */
[----:B------:R-:W-:Y:S01]  /*c5e0*/  F2FP.BF16.PACK_AB R74, R116, R123 ;  /* 0x0000007b744a723e */ /* 0x000fe200000010ff */
[----:B------:R-:W-:Y:S01]  /*c5f0*/  FADD.FTZ R148, R148, R69 ;  /* 0x0000004594947221 */ /* 0x000fe20000010000 */
[----:B------:R-:W-:Y:S02]  /*c600*/  F2FP.BF16.PACK_AB R75, R115, R122 ;  /* 0x0000007a734b723e */ /* 0x000fe400000010ff */
[----:B------:R-:W-:Y:S01]  /*c610*/  F2FP.BF16.PACK_AB R79, R150, R113 ;  /* 0x00000071964f723e */ /* 0x000fe200000010ff */
[----:B------:R-:W-:Y:S04]  /*c620*/  FADD.FTZ R121, R121, R148 ;  /* 0x0000009479797221 */ /* 0x000fe80000010000 */
[-C--:B---3--:R-:W-:Y:S01]  /*c630*/  HMMA.16816.F32.BF16 R4, R72, R84.reuse, R4 ;  /* 0x000000544804723c */ /* 0x088fe20000041804 */
[----:B------:R-:W2:Y:S02]  /*c640*/  MUFU.EX2 R222, R222 ;  /* 0x000000de00de7308 */ /* 0x000ea40000000800 */
        /* <DEDUP_REMOVED lines=21> */
[----:B------:R-:W-:Y:S07]  /*c7a0*/  MUFU.EX2 R218, R209 ;  /* 0x000000d100da7308 */ /* 0x000fee0000000800 */
[C---:B------:R-:W-:Y:S01]  /*c7b0*/  HMMA.16816.F32.BF16 R48, R72.reuse, R94, R48 ;  /* 0x0000005e4830723c */ /* 0x040fe20000041830 */
[----:B------:R-:W2:Y:S02]  /*c7c0*/  LDSM.16.MT88.4 R92, [R249+0xa800] ;  /* 0x00a80000f95c783b */ /* 0x000ea40000004200 */
[----:B------:R-:W-:Y:S05]  /*c7d0*/  MUFU.EX2 R125, R125 ;  /* 0x0000007d007d7308 */ /* 0x000fea0000000800 */
[-C--:B-1----:R-:W-:Y:S05]  /*c7e0*/  HMMA.16816.F32.BF16 R52, R72, R80.reuse, R52 ;  /* 0x000000504834723c */ /* 0x082fea0000041834 */
[----:B------:R-:W1:Y:S03]  /*c7f0*/  MUFU.EX2 R226, R111 ;  /* 0x0000006f00e27308 */ /* 0x000e660000000800 */
[C---:B------:R-:W-:Y:S07]  /*c800*/  HMMA.16816.F32.BF16 R56, R76.reuse, R80, R56 ;  /* 0x000000504c38723c */ /* 0x040fee0000041838 */
[----:B------:R-:W-:Y:S01]  /*c810*/  MUFU.EX2 R111, R104 ;  /* 0x00000068006f7308 */ /* 0x000fe20000000800 */
[-C--:B------:R-:W-:Y:S07]  /*c820*/  HMMA.16816.F32.BF16 R60, R76, R82.reuse, R60 ;  /* 0x000000524c3c723c */ /* 0x080fee000004183c */
[----:B-----5:R-:W-:Y:S01]  /*c830*/  F2FP.BF16.PACK_AB R76, R210, R191 ;  /* 0x000000bfd24c723e */ /* 0x020fe200000010ff */
[----:B------:R-:W-:Y:S01]  /*c840*/  HMMA.16816.F32.BF16 R64, R72, R82, R64 ;  /* 0x000000524840723c */ /* 0x000fe20000041840 */
[----:B------:R-:W5:Y:S01]  /*c850*/  LDSM.16.MT88.4 R80, [R248+0xa800] ;  /* 0x00a80000f850783b */ /* 0x000f620000004200 */
[----:B------:R-:W-:Y:S02]  /*c860*/  MUFU.EX2 R108, R108 ;  /* 0x0000006c006c7308 */ /* 0x000fe40000000800 */
[----:B------:R-:W-:Y:S01]  /*c870*/  FADD.FTZ R77, R153, R162 ;  /* 0x000000a2994d7221 */ /* 0x000fe20000010000 */
[----:B------:R-:W-:Y:S01]  /*c880*/  F2FP.BF16.PACK_AB R78, R217, R214 ;  /* 0x000000d6d94e723e */ /* 0x000fe200000010ff */
[----:B------:R-:W-:Y:S01]  /*c890*/  FADD.FTZ R153, R160, R161 ;  /* 0x000000a1a0997221 */ /* 0x000fe20000010000 */
[----:B------:R-:W-:Y:S01]  /*c8a0*/  F2FP.BF16.PACK_AB R72, R156, R151 ;  /* 0x000000979c48723e */ /* 0x000fe200000010ff */
[----:B------:R-:W-:Y:S01]  /*c8b0*/  FADD.FTZ R146, R146, R77 ;  /* 0x0000004d92927221 */ /* 0x000fe20000010000 */
[----:B------:R-:W-:Y:S03]  /*c8c0*/  F2FP.BF16.PACK_AB R73, R158, R157 ;  /* 0x0000009d9e49723e */ /* 0x000fe600000010ff */
[----:B------:R-:W-:Y:S01]  /*c8d0*/  F2FP.BF16.PACK_AB R74, R188, R159 ;  /* 0x0000009fbc4a723e */ /* 0x000fe200000010ff */
[----:B------:R-:W4:Y:S01]  /*c8e0*/  MUFU.EX2 R107, R107 ;  /* 0x0000006b006b7308 */ /* 0x000f220000000800 */
[----:B------:R-:W-:Y:S01]  /*c8f0*/  F2FP.BF16.PACK_AB R75, R190, R189 ;  /* 0x000000bdbe4b723e */ /* 0x000fe200000010ff */
[----:B------:R-:W-:Y:S01]  /*c900*/  FADD.FTZ R157, R157, R122 ;  /* 0x0000007a9d9d7221 */ /* 0x000fe20000010000 */
[----:B------:R-:W-:Y:S01]  /*c910*/  F2FP.BF16.PACK_AB R77, R213, R212 ;  /* 0x000000d4d54d723e */ /* 0x000fe200000010ff */
[----:B------:R-:W-:Y:S01]  /*c920*/  FADD.FTZ R144, R144, R153 ;  /* 0x0000009990907221 */ /* 0x000fe20000010000 */
[----:B--2---:R-:W-:Y:S01]  /*c930*/  F2FP.BF16.PACK_AB R79, R222, R219 ;  /* 0x000000dbde4f723e */ /* 0x004fe200000010ff */
[----:B------:R-:W-:Y:S01]  /*c940*/  FADD.FTZ R158, R158, R157 ;  /* 0x0000009d9e9e7221 */ /* 0x000fe20000010000 */
[----:B-1----:R-:W-:Y:S01]  /*c950*/  F2FP.BF16.PACK_AB R192, R226, R125 ;  /* 0x0000007de2c0723e */ /* 0x002fe200000010ff */
[-C--:B---3--:R-:W-:Y:S02]  /*c960*/  HMMA.16816.F32.BF16 R4, R72, R84.reuse, R4 ;  /* 0x000000544804723c */ /* 0x088fe40000041804 */
[----:B------:R-:W1:Y:S01]  /*c970*/  MUFU.EX2 R106, R106 ;  /* 0x0000006a006a7308 */ /* 0x000e620000000800 */
[----:B------:R-:W-:Y:S02]  /*c980*/  FADD.FTZ R189, R189, R158 ;  /* 0x0000009ebdbd7221 */ /* 0x000fe40000010000 */
[----:B------:R-:W-:Y:S03]  /*c990*/  FADD.FTZ R143, R143, R144 ;  /* 0x000000908f8f7221 */ /* 0x000fe60000010000 */
[C---:B------:R-:W-:Y:S04]  /*c9a0*/  HMMA.16816.F32.BF16 R8, R76.reuse, R84, R8 ;  /* 0x000000544c08723c */ /* 0x040fe80000041808 */
[----:B------:R-:W2:Y:S01]  /*c9b0*/  MUFU.EX2 R103, R103 ;  /* 0x0000006700677308 */ /* 0x000ea20000000800 */
[----:B------:R-:W-:Y:S03]  /*c9c0*/  FADD.FTZ R128, R128, R143 ;  /* 0x0000008f80807221 */ /* 0x000fe60000010000 */
[-C--:B------:R-:W-:Y:S04]  /*c9d0*/  HMMA.16816.F32.BF16 R12, R76, R86.reuse, R12 ;  /* 0x000000564c0c723c */ /* 0x080fe8000004180c */
[----:B----4-:R-:W-:Y:S01]  /*c9e0*/  F2FP.BF16.PACK_AB R193, R107, R108 ;  /* 0x0000006c6bc1723e */ /* 0x010fe200000010ff */
[----:B------:R-:W-:Y:S01]  /*c9f0*/  FADD.FTZ R117, R117, R128 ;  /* 0x0000008075757221 */ /* 0x000fe20000010000 */
[----:B------:R-:W3:Y:S02]  /*ca00*/  MUFU.EX2 R97, R97 ;  /* 0x0000006100617308 */ /* 0x000ee40000000800 */
[C---:B------:R-:W-:Y:S01]  /*ca10*/  HMMA.16816.F32.BF16 R16, R72.reuse, R86, R16 ;  /* 0x000000564810723c */ /* 0x040fe20000041810 */
[----:B------:R-:W4:Y:S03]  /*ca20*/  LDSM.16.MT88.4 R84, [R252+0xb000] ;  /* 0x00b00000fc54783b */ /* 0x000f260000004200 */
[----:B-1----:R-:W-:Y:S01]  /*ca30*/  F2FP.BF16.PACK_AB R194, R111, R106 ;  /* 0x0000006a6fc2723e */ /* 0x002fe200000010ff */
[----:B------:R-:W-:Y:S03]  /*ca40*/  FADD.FTZ R112, R112, R117 ;  /* 0x0000007570707221 */ /* 0x000fe60000010000 */
[-C--:B------:R-:W-:Y:S01]  /*ca50*/  HMMA.16816.F32.BF16 R20, R72, R88.reuse, R20 ;  /* 0x000000584814723c */ /* 0x080fe20000041814 */
[----:B------:R-:W1:Y:S03]  /*ca60*/  MUFU.EX2 R71, R71 ;  /* 0x0000004700477308 */ /* 0x000e660000000800 */
[----:B--2---:R-:W-:Y:S01]  /*ca70*/  F2FP.BF16.PACK_AB R195, R102, R103 ;  /* 0x0000006766c3723e */ /* 0x004fe200000010ff */
[----:B------:R-:W-:Y:S03]  /*ca80*/  FADD.FTZ R112, R105, R112 ;  /* 0x0000007069707221 */ /* 0x000fe60000010000 */
[C---:B------:R-:W-:Y:S03]  /*ca90*/  HMMA.16816.F32.BF16 R24, R76.reuse, R88, R24 ;  /* 0x000000584c18723c */ /* 0x040fe60000041818 */
[----:B------:R-:W-:Y:S01]  /*caa0*/  MUFU.EX2 R101, R101 ;  /* 0x0000006500657308 */ /* 0x000fe20000000800 */
[----:B------:R-:W-:Y:S01]  /*cab0*/  FADD.FTZ R149, R149, R112 ;  /* 0x0000007095957221 */ /* 0x000fe20000010000 */
[----:B---3--:R-:W-:Y:S03]  /*cac0*/  F2FP.BF16.PACK_AB R162, R96, R97 ;  /* 0x0000006160a2723e */ /* 0x008fe600000010ff */
[-C--:B------:R-:W-:Y:S04]  /*cad0*/  HMMA.16816.F32.BF16 R28, R76, R90.reuse, R28 ;  /* 0x0000005a4c1c723c */ /* 0x080fe8000004181c */
[----:B------:R-:W-:Y:S01]  /*cae0*/  FADD.FTZ R124, R124, R149 ;  /* 0x000000957c7c7221 */ /* 0x000fe20000010000 */
[----:B------:R-:W2:Y:S03]  /*caf0*/  MUFU.EX2 R100, R100 ;  /* 0x0000006400647308 */ /* 0x000ea60000000800 */
[C---:B------:R-:W-:Y:S01]  /*cb00*/  HMMA.16816.F32.BF16 R32, R72.reuse, R90, R32 ;  /* 0x0000005a4820723c */ /* 0x040fe20000041820 */
[----:B------:R-:W3:Y:S03]  /*cb10*/  LDSM.16.MT88.4 R88, [R250+0xb000] ;  /* 0x00b00000fa58783b */ /* 0x000ee60000004200 */
[----:B-1----:R-:W-:Y:S01]  /*cb20*/  F2FP.BF16.PACK_AB R163, R70, R71 ;  /* 0x0000004746a3723e */ /* 0x002fe200000010ff */
[----:B------:R-:W-:Y:S02]  /*cb30*/  FADD.FTZ R123, R123, R124 ;  /* 0x0000007c7b7b7221 */ /* 0x000fe40000010000 */
[----:B------:R-:W-:Y:S01]  /*cb40*/  MUFU.EX2 R99, R99 ;  /* 0x0000006300637308 */ /* 0x000fe20000000800 */
[-C--:B------:R-:W-:Y:S04]  /*cb50*/  HMMA.16816.F32.BF16 R36, R72, R92.reuse, R36 ;  /* 0x0000005c4824723c */ /* 0x080fe80000041824 */
[----:B------:R-:W-:Y:S04]  /*cb60*/  FADD.FTZ R116, R116, R123 ;  /* 0x0000007b74747221 */ /* 0x000fe80000010000 */
[C---:B------:R-:W-:Y:S01]  /*cb70*/  HMMA.16816.F32.BF16 R40, R76.reuse, R92, R40 ;  /* 0x0000005c4c28723c */ /* 0x040fe20000041828 */
[----:B------:R-:W1:Y:S03]  /*cb80*/  MUFU.EX2 R98, R98 ;  /* 0x0000006200627308 */ /* 0x000e660000000800 */
[----:B--2---:R-:W-:Y:S04]  /*cb90*/  F2FP.BF16.PACK_AB R160, R100, R101 ;  /* 0x0000006564a0723e */ /* 0x004fe800000010ff */
[-C--:B------:R-:W-:Y:S03]  /*cba0*/  HMMA.16816.F32.BF16 R44, R76, R94.reuse, R44 ;  /* 0x0000005e4c2c723c */ /* 0x080fe6000004182c */
[----:B------:R-:W-:Y:S05]  /*cbb0*/  MUFU.EX2 R208, R208 ;  /* 0x000000d000d07308 */ /* 0x000fea0000000800 */
[C---:B------:R-:W-:Y:S01]  /*cbc0*/  HMMA.16816.F32.BF16 R48, R72.reuse, R94, R48 ;  /* 0x0000005e4830723c */ /* 0x040fe20000041830 */
[----:B------:R-:W2:Y:S04]  /*cbd0*/  LDSM.16.MT88.4 R92, [R249+0xb000] ;  /* 0x00b00000f95c783b */ /* 0x000ea80000004200 */
[----:B------:R-:W3:Y:S03]  /*cbe0*/  MUFU.EX2 R207, R207 ;  /* 0x000000cf00cf7308 */ /* 0x000ee60000000800 */
[-C--:B-----5:R-:W-:Y:S04]  /*cbf0*/  HMMA.16816.F32.BF16 R52, R72, R80.reuse, R52 ;  /* 0x000000504834723c */ /* 0x0a0fe80000041834 */
[----:B-1----:R-:W-:Y:S03]  /*cc00*/  F2FP.BF16.PACK_AB R161, R98, R99 ;  /* 0x0000006362a1723e */ /* 0x002fe600000010ff */
[----:B------:R-:W-:Y:S01]  /*cc10*/  MUFU.EX2 R206, R206 ;  /* 0x000000ce00ce7308 */ /* 0x000fe20000000800 */
[C---:B------:R-:W-:Y:S08]  /*cc20*/  HMMA.16816.F32.BF16 R56, R76.reuse, R80, R56 ;  /* 0x000000504c38723c */ /* 0x040ff00000041838 */
[-C--:B------:R-:W-:Y:S01]  /*cc30*/  HMMA.16816.F32.BF16 R60, R76, R82.reuse, R60 ;  /* 0x000000524c3c723c */ /* 0x080fe2000004183c */
[----:B------:R-:W1:Y:S06]  /*cc40*/  MUFU.EX2 R205, R205 ;  /* 0x000000cd00cd7308 */ /* 0x000e6c0000000800 */
[----:B------:R-:W-:Y:S01]  /*cc50*/  FADD.FTZ R77, R145, R146 ;  /* 0x00000092914d7221 */ /* 0x000fe20000010000 */
[----:B------:R-:W-:Y:S01]  /*cc60*/  HMMA.16816.F32.BF16 R64, R72, R82, R64 ;  /* 0x000000524840723c */ /* 0x000fe20000041840 */
[----:B------:R-:W5:Y:S02]  /*cc70*/  LDSM.16.MT88.4 R80, [R248+0xb000] ;  /* 0x00b00000f850783b */ /* 0x000f640000004200 */
[----:B------:R-:W-:Y:S01]  /*cc80*/  MUFU.EX2 R204, R204 ;  /* 0x000000cc00cc7308 */ /* 0x000fe20000000800 */
[----:B---3--:R-:W-:Y:S01]  /*cc90*/  F2FP.BF16.PACK_AB R76, R207, R208 ;  /* 0x000000d0cf4c723e */ /* 0x008fe200000010ff */
[----:B------:R-:W-:Y:S02]  /*cca0*/  FADD.FTZ R145, R139, R140 ;  /* 0x0000008c8b917221 */ /* 0x000fe40000010000 */
[----:B------:R-:W-:Y:S01]  /*ccb0*/  F2FP.BF16.PACK_AB R72, R224, R223 ;  /* 0x000000dfe048723e */ /* 0x000fe200000010ff */
[----:B------:R-:W-:Y:S01]  /*ccc0*/  FADD.FTZ R139, R138, R77 ;  /* 0x0000004d8a8b7221 */ /* 0x000fe20000010000 */
[----:B------:R-:W-:Y:S03]  /*ccd0*/  F2FP.BF16.PACK_AB R73, R225, R220 ;  /* 0x000000dce149723e */ /* 0x000fe600000010ff */
[----:B------:R-:W-:Y:S01]  /*cce0*/  F2FP.BF16.PACK_AB R74, R215, R216 ;  /* 0x000000d8d74a723e */ /* 0x000fe200000010ff */
[----:B------:R-:W3:Y:S01]  /*ccf0*/  MUFU.EX2 R199, R199 ;  /* 0x000000c700c77308 */ /* 0x000ee20000000800 */
[----:B------:R-:W-:Y:S01]  /*cd00*/  F2FP.BF16.PACK_AB R75, R218, R211 ;  /* 0x000000d3da4b723e */ /* 0x000fe200000010ff */
[----:B------:R-:W-:Y:S01]  /*cd10*/  FADD.FTZ R132, R132, R145 ;  /* 0x0000009184847221 */ /* 0x000fe20000010000 */
[----:B-1----:R-:W-:Y:S01]  /*cd20*/  F2FP.BF16.PACK_AB R77, R205, R206 ;  /* 0x000000cecd4d723e */ /* 0x002fe200000010ff */
[----:B------:R-:W-:Y:S02]  /*cd30*/  FADD.FTZ R134, R134, R139 ;  /* 0x0000008b86867221 */ /* 0x000fe40000010000 */
[----:B------:R-:W-:Y:S02]  /*cd40*/  FADD.FTZ R132, R133, R132 ;  /* 0x0000008485847221 */ /* 0x000fe40000010000 */
[-C--:B----4-:R-:W-:Y:S02]  /*cd50*/  HMMA.16816.F32.BF16 R4, R72, R84.reuse, R4 ;  /* 0x000000544804723c */ /* 0x090fe40000041804 */
[----:B------:R-:W-:Y:S01]  /*cd60*/  MUFU.EX2 R197, R197 ;  /* 0x000000c500c57308 */ /* 0x000fe20000000800 */
[----:B------:R-:W-:Y:S09]  /*cd70*/  FADD.FTZ R135, R135, R134 ;  /* 0x0000008687877221 */ /* 0x000ff20000010000 */
[----:B------:R-:W1:Y:S01]  /*cd80*/  MUFU.EX2 R196, R196 ;  /* 0x000000c400c47308 */ /* 0x000e620000000800 */
[----:B---3--:R-:W-:Y:S02]  /*cd90*/  F2FP.BF16.PACK_AB R78, R199, R204 ;  /* 0x000000ccc74e723e */ /* 0x008fe400000010ff */
[----:B-1----:R-:W-:Y:S07]  /*cda0*/  F2FP.BF16.PACK_AB R79, R196, R197 ;  /* 0x000000c5c44f723e */ /* 0x002fee00000010ff */
[C---:B------:R-:W-:Y:S08]  /*cdb0*/  HMMA.16816.F32.BF16 R8, R76.reuse, R84, R8 ;  /* 0x000000544c08723c */ /* 0x040ff00000041808 */
[-C--:B------:R-:W-:Y:S08]  /*cdc0*/  HMMA.16816.F32.BF16 R12, R76, R86.reuse, R12 ;  /* 0x000000564c0c723c */ /* 0x080ff0000004180c */
[C---:B------:R-:W-:Y:S08]  /*cdd0*/  HMMA.16816.F32.BF16 R16, R72.reuse, R86, R16 ;  /* 0x000000564810723c */ /* 0x040ff00000041810 */
[-C--:B------:R-:W-:Y:S08]  /*cde0*/  HMMA.16816.F32.BF16 R20, R72, R88.reuse, R20 ;  /* 0x000000584814723c */ /* 0x080ff00000041814 */
[C---:B------:R-:W-:Y:S08]  /*cdf0*/  HMMA.16816.F32.BF16 R24, R76.reuse, R88, R24 ;  /* 0x000000584c18723c */ /* 0x040ff00000041818 */
[-C--:B------:R-:W-:Y:S08]  /*ce00*/  HMMA.16816.F32.BF16 R28, R76, R90.reuse, R28 ;  /* 0x0000005a4c1c723c */ /* 0x080ff0000004181c */
[C---:B------:R-:W-:Y:S08]  /*ce10*/  HMMA.16816.F32.BF16 R32, R72.reuse, R90, R32 ;  /* 0x0000005a4820723c */ /* 0x040ff00000041820 */
[-C--:B--2---:R-:W-:Y:S08]  /*ce20*/  HMMA.16816.F32.BF16 R36, R72, R92.reuse, R36 ;  /* 0x0000005c4824723c */ /* 0x084ff00000041824 */
[C---:B------:R-:W-:Y:S08]  /*ce30*/  HMMA.16816.F32.BF16 R40, R76.reuse, R92, R40 ;  /* 0x0000005c4c28723c */ /* 0x040ff00000041828 */
[-C--:B------:R-:W-:Y:S08]  /*ce40*/  HMMA.16816.F32.BF16 R44, R76, R94.reuse, R44 ;  /* 0x0000005e4c2c723c */ /* 0x080ff0000004182c */
[C---:B------:R-:W-:Y:S08]  /*ce50*/  HMMA.16816.F32.BF16 R48, R72.reuse, R94, R48 ;  /* 0x0000005e4830723c */ /* 0x040ff00000041830 */
[-C--:B-----5:R-:W-:Y:S08]  /*ce60*/  HMMA.16816.F32.BF16 R52, R72, R80.reuse, R52 ;  /* 0x000000504834723c */ /* 0x0a0ff00000041834 */
[C---:B------:R-:W-:Y:S08]  /*ce70*/  HMMA.16816.F32.BF16 R56, R76.reuse, R80, R56 ;  /* 0x000000504c38723c */ /* 0x040ff00000041838 */
[-C--:B------:R-:W-:Y:S08]  /*ce80*/  HMMA.16816.F32.BF16 R60, R76, R82.reuse, R60 ;  /* 0x000000524c3c723c */ /* 0x080ff0000004183c */
[----:B------:R-:W-:Y:S07]  /*ce90*/  HMMA.16816.F32.BF16 R64, R72, R82, R64 ;  /* 0x000000524840723c */ /* 0x000fee0000041840 */
[----:B------:R-:W-:Y:S01]  /*cea0*/  FADD.FTZ R73, R137, R132 ;  /* 0x0000008489497221 */ /* 0x000fe20000010000 */
[-C--:B------:R-:W-:Y:S01]  /*ceb0*/  HMMA.16816.F32.BF16 R164, R192, R168.reuse, R4 ;  /* 0x000000a8c0a4723c */ /* 0x080fe20000041804 */
[----:B------:R-:W1:Y:S04]  /*cec0*/  LDSM.16.MT88.4 R4, [R248+0xb800] ;  /* 0x00b80000f804783b */ /* 0x000e680000004200 */
[----:B------:R-:W-:Y:S02]  /*ced0*/  FADD.FTZ R72, R136, R135 ;  /* 0x0000008788487221 */ /* 0x000fe40000010000 */
[----:B------:R-:W-:Y:S01]  /*cee0*/  FADD.FTZ R130, R130, R73 ;  /* 0x0000004982827221 */ /* 0x000fe20000010000 */
[C---:B------:R-:W-:Y:S04]  /*cef0*/  HMMA.16816.F32.BF16 R136, R160.reuse, R168, R8 ;  /* 0x000000a8a088723c */ /* 0x040fe80000041808 */
[----:B------:R-:W-:Y:S02]  /*cf00*/  FADD.FTZ R72, R129, R72 ;  /* 0x0000004881487221 */ /* 0x000fe40000010000 */
[----:B------:R-:W-:Y:S02]  /*cf10*/  FADD.FTZ R131, R131, R130 ;  /* 0x0000008283837221 */ /* 0x000fe40000010000 */
[-C--:B------:R-:W-:Y:S04]  /*cf20*/  HMMA.16816.F32.BF16 R132, R160, R170.reuse, R12 ;  /* 0x000000aaa084723c */ /* 0x080fe8000004180c */
[----:B------:R-:W-:Y:S02]  /*cf30*/  FADD.FTZ R9, R151, R116 ;  /* 0x0000007497097221 */ /* 0x000fe40000010000 */
[----:B------:R-:W-:Y:S02]  /*cf40*/  FADD.FTZ R127, R127, R72 ;  /* 0x000000487f7f7221 */ /* 0x000fe40000010000 */
[C---:B------:R-:W-:Y:S04]  /*cf50*/  HMMA.16816.F32.BF16 R168, R192.reuse, R170, R16 ;  /* 0x000000aac0a8723c */ /* 0x040fe80000041810 */
[----:B------:R-:W-:Y:S02]  /*cf60*/  FADD.FTZ R118, R118, R127 ;  /* 0x0000007f76767221 */ /* 0x000fe40000010000 */
[----:B------:R-:W-:Y:S02]  /*cf70*/  FADD.FTZ R156, R156, R9 ;  /* 0x000000099c9c7221 */ /* 0x000fe40000010000 */
[-C--:B------:R-:W-:Y:S04]  /*cf80*/  HMMA.16816.F32.BF16 R172, R192, R176.reuse, R20 ;  /* 0x000000b0c0ac723c */ /* 0x080fe80000041814 */
[----:B------:R-:W-:Y:S02]  /*cf90*/  FADD.FTZ R120, R120, R131 ;  /* 0x0000008378787221 */ /* 0x000fe40000010000 */
[----:B------:R-:W-:Y:S02]  /*cfa0*/  FADD.FTZ R113, R113, R118 ;  /* 0x0000007671717221 */ /* 0x000fe40000010000 */
[----:B------:R-:W-:Y:S01]  /*cfb0*/  FADD.FTZ R159, R159, R156 ;  /* 0x0000009c9f9f7221 */ /* 0x000fe20000010000 */
[C---:B------:R-:W-:Y:S04]  /*cfc0*/  HMMA.16816.F32.BF16 R144, R160.reuse, R176, R24 ;  /* 0x000000b0a090723c */ /* 0x040fe80000041818 */
[----:B------:R-:W-:Y:S02]  /*cfd0*/  FADD.FTZ R119, R119, R120 ;  /* 0x0000007877777221 */ /* 0x000fe40000010000 */
[----:B------:R-:W-:Y:S02]  /*cfe0*/  FADD.FTZ R113, R150, R113 ;  /* 0x0000007196717221 */ /* 0x000fe40000010000 */
[----:B------:R-:W-:Y:S01]  /*cff0*/  FADD.FTZ R8, R188, R159 ;  /* 0x0000009fbc087221 */ /* 0x000fe20000010000 */
[-C--:B------:R-:W-:Y:S03]  /*d000*/  HMMA.16816.F32.BF16 R140, R160, R178.reuse, R28 ;  /* 0x000000b2a08c723c */ /* 0x080fe6000004181c */
        /* <DEDUP_REMOVED lines=23> */
[-C--:B-1----:R-:W-:Y:S03]  /*d180*/  HMMA.16816.F32.BF16 R188, R192, R4.reuse, R52 ;  /* 0x00000004c0bc723c */ /* 0x082fe60000041834 */
        /* <DEDUP_REMOVED lines=8> */
[----:B------:R-:W-:Y:S01]  /*d210*/  FADD.FTZ R206, R205, R206 ;  /* 0x000000cecdce7221 */ /* 0x000fe20000010000 */
[----:B------:R1:W-:Y:S01]  /*d220*/  STL [R1+0x78], R4 ;  /* 0x0000780401007387 */ /* 0x0003e20000100800 */
[----:B------:R-:W-:Y:S02]  /*d230*/  FADD.FTZ R204, R204, R207 ;  /* 0x000000cfcccc7221 */ /* 0x000fe40000010000 */
[----:B------:R-:W-:Y:S01]  /*d240*/  FADD.FTZ R211, R218, R211 ;  /* 0x000000d3dad37221 */ /* 0x000fe20000010000 */
[----:B------:R-:W-:Y:S04]  /*d250*/  HMMA.16816.F32.BF16 R192, R192, R6, R64 ;  /* 0x00000006c0c0723c */ /* 0x000fe80000041840 */
[----:B------:R-:W-:Y:S02]  /*d260*/  FADD.FTZ R197, R197, R206 ;  /* 0x000000cec5c57221 */ /* 0x000fe40000010000 */
[----:B------:R-:W-:Y:S01]  /*d270*/  FADD.FTZ R204, R199, R204 ;  /* 0x000000ccc7cc7221 */ /* 0x000fe20000010000 */
[----:B------:R-:W-:Y:S01]  /*d280*/  MOV R199, R0 ;  /* 0x0000000000c77202 */ /* 0x000fe20000000f00 */
[----:B------:R-:W-:Y:S04]  /*d290*/  FADD.FTZ R108, R108, R211 ;  /* 0x000000d36c6c7221 */ /* 0x000fe80000010000 */
[----:B------:R-:W-:Y:S01]  /*d2a0*/  FADD.FTZ R196, R196, R197 ;  /* 0x000000c5c4c47221 */ /* 0x000fe20000010000 */
[----:B------:R-:W-:Y:S01]  /*d2b0*/  MOV R197, R2 ;  /* 0x0000000200c57202 */ /* 0x000fe20000000f00 */
[----:B------:R-:W-:Y:S02]  /*d2c0*/  FADD.FTZ R101, R101, R204 ;  /* 0x000000cc65657221 */ /* 0x000fe40000010000 */
[----:B------:R-:W-:Y:S02]  /*d2d0*/  FADD.FTZ R108, R107, R108 ;  /* 0x0000006c6b6c7221 */ /* 0x000fe40000010000 */
[----:B------:R-:W-:Y:S01]  /*d2e0*/  FADD.FTZ R99, R99, R196 ;  /* 0x000000c463637221 */ /* 0x000fe20000010000 */
[----:B------:R-:W-:Y:S01]  /*d2f0*/  MOV R196, R3 ;  /* 0x0000000300c47202 */ /* 0x000fe20000000f00 */
[----:B------:R-:W-:Y:S02]  /*d300*/  FADD.FTZ R103, R103, R108 ;  /* 0x0000006c67677221 */ /* 0x000fe40000010000 */
[----:B------:R-:W-:Y:S02]  /*d310*/  FADD.FTZ R100, R100, R101 ;  /* 0x0000006564647221 */ /* 0x000fe40000010000 */
[----:B------:R-:W-:Y:S02]  /*d320*/  FADD.FTZ R6, R102, R103 ;  /* 0x0000006766067221 */ /* 0x000fe40000010000 */
[----:B------:R-:W-:Y:S02]  /*d330*/  FADD.FTZ R97, R97, R100 ;  /* 0x0000006461617221 */ /* 0x000fe40000010000 */
[----:B------:R-:W-:Y:S01]  /*d340*/  FADD.FTZ R98, R98, R99 ;  /* 0x0000006362627221 */ /* 0x000fe20000010000 */
[----:B------:R2:W-:Y:S01]  /*d350*/  STL [R1+0x74], R6 ;  /* 0x0000740601007387 */ /* 0x0005e20000100800 */
[----:B------:R-:W-:Y:S02]  /*d360*/  FADD.FTZ R5, R96, R97 ;  /* 0x0000006160057221 */ /* 0x000fe40000010000 */
[----:B------:R-:W-:Y:S03]  /*d370*/  FADD.FTZ R71, R71, R98 ;  /* 0x0000006247477221 */ /* 0x000fe60000010000 */
[----:B------:R2:W-:Y:S01]  /*d380*/  STL [R1+0x70], R5 ;  /* 0x0000700501007387 */ /* 0x0005e20000100800 */
[----:B-1----:R-:W-:Y:S05]  /*d390*/  FADD.FTZ R4, R70, R71 ;  /* 0x0000004746047221 */ /* 0x002fea0000010000 */
[----:B------:R2:W-:Y:S04]  /*d3a0*/  STL [R1+0x6c], R4 ;  /* 0x00006c0401007387 */ /* 0x0005e80000100800 */
[----:B------:R2:W-:Y:S02]  /*d3b0*/  STL [R1+0x68], R243 ;  /* 0x000068f301007387 */ /* 0x0005e40000100800 */
[----:B--2---:R-:W-:-:S05]  /*d3c0*/  @P0 BRA `(.L_x_50) ;  /* 0xffffa7f000000947 */ /* 0x004fca000383ffff */
.L_x_49:
[----:B--2---:R-:W2:Y:S04]  /*d3d0*/  LDL.LU R5, [R1+0x78] ;  /* 0x0000780001057983 */ /* 0x004ea80000300800 */
[----:B------:R-:W3:Y:S04]  /*d3e0*/  LDL.LU R4, [R1+0x74] ;  /* 0x0000740001047983 */ /* 0x000ee80000300800 */
[----:B------:R-:W4:Y:S04]  /*d3f0*/  LDL.LU R13, [R1+0x70] ;  /* 0x00007000010d7983 */ /* 0x000f280000300800 */
[----:B------:R-:W4:Y:S04]  /*d400*/  LDL.LU R12, [R1+0x6c] ;  /* 0x00006c00010c7983 */ /* 0x000f280000300800 */
[----:B------:R-:W4:Y:S04]  /*d410*/  LDL.LU R11, [R1+0x3c] ;  /* 0x00003c00010b7983 */ /* 0x000f280000300800 */
[----:B------:R-:W4:Y:S01]  /*d420*/  LDL.LU R52, [R1+0x20] ;  /* 0x0000200001347983 */ /* 0x000f220000300800 */
[----:B------:R-:W-:-:S03]  /*d430*/  MOV R14, 0x3f800000 ;  /* 0x3f800000000e7802 */ /* 0x000fc60000000f00 */
[----:B------:R1:W5:Y:S01]  /*d440*/  LDL R58, [R1+0x1c] ;  /* 0x00001c00013a7983 */ /* 0x0003620000100800 */
[----:B------:R-:W-:Y:S01]  /*d450*/  CS2R R56, SRZ ;  /* 0x0000000000387805 */ /* 0x000fe2000001ff00 */
[----:B------:R-:W-:Y:S02]  /*d460*/  BSSY B0, `(.L_x_53) ;  /* 0x000012d000007945 */ /* 0x000fe40003800000 */
[----:B--2---:R-:W2:Y:S04]  /*d470*/  SHFL.BFLY PT, R10, R5, 0x2, 0x1f ;  /* 0x0c401f00050a7f89 */ /* 0x004ea800000e0000 */
[----:B---3--:R-:W3:Y:S04]  /*d480*/  SHFL.BFLY PT, R8, R4, 0x2, 0x1f ;  /* 0x0c401f0004087f89 */ /* 0x008ee800000e0000 */
[----:B----4-:R-:W4:Y:S04]  /*d490*/  SHFL.BFLY PT, R6, R13, 0x2, 0x1f ;  /* 0x0c401f000d067f89 */ /* 0x010f2800000e0000 */
[----:B------:R-:W1:Y:S01]  /*d4a0*/  SHFL.BFLY PT, R16, R12, 0x2, 0x1f ;  /* 0x0c401f000c107f89 */ /* 0x000e6200000e0000 */
[----:B------:R-:W-:-:S02]  /*d4b0*/  MOV R48, R11 ;  /* 0x0000000b00307202 */ /* 0x000fc40000000f00 */
[----:B------:R-:W-:Y:S01]  /*d4c0*/  ISETP.NE.AND P0, PT, R52, -0x1, PT ;  /* 0xffffffff3400780c */ /* 0x000fe20003f05270 */
[----:B--2---:R-:W-:Y:S02]  /*d4d0*/  FADD.FTZ R10, R10, R5 ;  /* 0x000000050a0a7221 */ /* 0x004fe40000010000 */
[----:B------:R-:W2:Y:S01]  /*d4e0*/  S2R R5, SR_TID.X ;  /* 0x0000000000057919 */ /* 0x000ea20000002100 */
[----:B---3--:R-:W-:-:S03]  /*d4f0*/  FADD.FTZ R8, R8, R4 ;  /* 0x0000000408087221 */ /* 0x008fc60000010000 */
[----:B------:R-:W3:Y:S01]  /*d500*/  S2R R4, SR_CTAID.Y ;  /* 0x0000000000047919 */ /* 0x000ee20000002600 */
[----:B----4-:R-:W-:-:S03]  /*d510*/  FADD.FTZ R6, R6, R13 ;  /* 0x0000000d06067221 */ /* 0x010fc60000010000 */
[----:B------:R-:W4:Y:S01]  /*d520*/  SHFL.BFLY PT, R7, R8, 0x1, 0x1f ;  /* 0x0c201f0008077f89 */ /* 0x000f2200000e0000 */
[----:B-1----:R-:W-:-:S03]  /*d530*/  FADD.FTZ R16, R16, R12 ;  /* 0x0000000c10107221 */ /* 0x002fc60000010000 */
[----:B------:R-:W1:Y:S01]  /*d540*/  SHFL.BFLY PT, R9, R10, 0x1, 0x1f ;  /* 0x0c201f000a097f89 */ /* 0x000e6200000e0000 */
[----:B------:R-:W-:-:S03]  /*d550*/  @P0 IMAD.WIDE.U32 R12, R52, c[0x0][0x1e8], RZ ;  /* 0x00007a00340c0a25 */ /* 0x000fc600078e00ff */
[----:B------:R-:W1:Y:S01]  /*d560*/  SHFL.BFLY PT, R17, R6, 0x1, 0x1f ;  /* 0x0c201f0006117f89 */ /* 0x000e6200000e0000 */
[----:B------:R-:W-:-:S03]  /*d570*/  @P0 IMAD R11, R52, c[0x0][0x1ec], R13 ;  /* 0x00007b00340b0a24 */ /* 0x000fc600078e020d */
[----:B------:R-:W1:Y:S01]  /*d580*/  SHFL.BFLY PT, R15, R16, 0x1, 0x1f ;  /* 0x0c201f00100f7f89 */ /* 0x000e6200000e0000 */
[----:B---3--:R-:W-:Y:S01]  /*d590*/  @!P0 SHF.R.S32.HI R19, RZ, 0x1f, R4 ;  /* 0x0000001fff138819 */ /* 0x008fe20000011404 */
[----:B------:R-:W-:-:S04]  /*d5a0*/  @!P0 IMAD.WIDE.U32 R20, R4, c[0x0][0x1e0], RZ ;  /* 0x0000780004148a25 */ /* 0x000fc800078e00ff */
[----:B----4-:R-:W-:Y:S01]  /*d5b0*/  FADD.FTZ R7, R8, R7 ;  /* 0x0000000708077221 */ /* 0x010fe20000010000 */
[----:B--2---:R-:W-:Y:S01]  /*d5c0*/  SHF.R.S32.HI R8, RZ, 0x1f, R5 ;  /* 0x0000001fff087819 */ /* 0x004fe20000011405 */
[----:B------:R-:W-:Y:S01]  /*d5d0*/  @!P0 IMAD R19, R19, c[0x0][0x1e0], RZ ;  /* 0x0000780013138a24 */ /* 0x000fe200078e02ff */
[----:B------:R-:W-:Y:S01]  /*d5e0*/  @!P0 MOV R12, R20 ;  /* 0x00000014000c8202 */ /* 0x000fe20000000f00 */
[----:B-1----:R-:W-:Y:S01]  /*d5f0*/  FADD.FTZ R9, R10, R9 ;  /* 0x000000090a097221 */ /* 0x002fe20000010000 */
[----:B------:R-:W-:Y:S01]  /*d600*/  FSETP.NE.FTZ.AND P5, PT, R7, RZ, PT ;  /* 0x000000ff0700720b */ /* 0x000fe20003fb5000 */
[----:B------:R-:W-:Y:S01]  /*d610*/  @!P0 IMAD R10, R4, c[0x0][0x1e4], R19 ;  /* 0x00007900040a8a24 */ /* 0x000fe200078e0213 */
[----:B------:R-:W-:Y:S01]  /*d620*/  LEA.HI R13, R8, R5, RZ, 0x2 ;  /* 0x00000005080d7211 */ /* 0x000fe200078f10ff */
[----:B------:R-:W-:Y:S01]  /*d630*/  FADD.FTZ R17, R6, R17 ;  /* 0x0000001106117221 */ /* 0x000fe20000010000 */
[----:B------:R-:W-:Y:S01]  /*d640*/  FSETP.NE.FTZ.AND P6, PT, R9, RZ, PT ;  /* 0x000000ff0900720b */ /* 0x000fe20003fd5000 */
[----:B------:R-:W-:Y:S01]  /*d650*/  @!P0 IMAD.IADD R11, R21, 0x1, R10 ;  /* 0x00000001150b8824 */ /* 0x000fe200078e020a */
[----:B------:R-:W-:Y:S01]  /*d660*/  MOV R10, 0x3f800000 ;  /* 0x3f800000000a7802 */ /* 0x000fe20000000f00 */
[----:B------:R-:W-:Y:S01]  /*d670*/  FADD.FTZ R6, R16, R15 ;  /* 0x0000000f10067221 */ /* 0x000fe20000010000 */
[----:B------:R-:W-:-:S02]  /*d680*/  LOP3.LUT R16, R13, 0x3ffffffc, RZ, 0xc0, !PT ;  /* 0x3ffffffc0d107812 */ /* 0x000fc400078ec0ff */
[----:B------:R-:W-:Y:S02]  /*d690*/  FSETP.NE.FTZ.AND P4, PT, R17, RZ, PT ;  /* 0x000000ff1100720b */ /* 0x000fe40003f95000 */
[----:B------:R-:W-:Y:S01]  /*d6a0*/  FSETP.NE.FTZ.AND P3, PT, R6, RZ, PT ;  /* 0x000000ff0600720b */ /* 0x000fe20003f75000 */
[----:B------:R-:W1:Y:S01]  /*d6b0*/  @P5 MUFU.RCP R10, R7 ;  /* 0x00000007000a5308 */ /* 0x000e620000001000 */
[-C--:B------:R-:W-:Y:S02]  /*d6c0*/  LEA.HI R8, R8, R5.reuse, RZ, 0x5 ;  /* 0x0000000508087211 */ /* 0x080fe400078f28ff */
[----:B------:R-:W-:Y:S02]  /*d6d0*/  IADD3 R16, -R16, R5, RZ ;  /* 0x0000000510107210 */ /* 0x000fe40007ffe1ff */
[----:B------:R-:W-:Y:S02]  /*d6e0*/  MOV R5, 0x3f800000 ;  /* 0x3f80000000057802 */ /* 0x000fe40000000f00 */
[----:B------:R-:W-:Y:S01]  /*d6f0*/  SHF.R.S32.HI R15, RZ, 0x5, R8 ;  /* 0x00000005ff0f7819 */ /* 0x000fe20000011408 */
[----:B------:R-:W2:Y:S03]  /*d700*/  @P6 MUFU.RCP R14, R9 ;  /* 0x00000009000e6308 */ /* 0x000ea60000001000 */
[----:B------:R-:W-:Y:S01]  /*d710*/  LEA R16, R15, R16, 0x9 ;  /* 0x000000100f107211 */ /* 0x000fe200078e48ff */
[----:B-1----:R-:W-:-:S04]  /*d720*/  FMUL.FTZ R166, R10, R166 ;  /* 0x000000a60aa67220 */ /* 0x002fc80000410000 */
[----:B------:R-:W1:Y:S01]  /*d730*/  @P4 MUFU.RCP R5, R17 ;  /* 0x0000001100054308 */ /* 0x000e620000001000 */
[C---:B------:R-:W-:Y:S02]  /*d740*/  FMUL.FTZ R167, R10.reuse, R167 ;  /* 0x000000a70aa77220 */ /* 0x040fe40000410000 */
[C---:B------:R-:W-:Y:S02]  /*d750*/  FMUL.FTZ R170, R10.reuse, R170 ;  /* 0x000000aa0aaa7220 */ /* 0x040fe40000410000 */
[C---:B------:R-:W-:Y:S01]  /*d760*/  FMUL.FTZ R171, R10.reuse, R171 ;  /* 0x000000ab0aab7220 */ /* 0x040fe20000410000 */
[----:B------:R-:W-:Y:S01]  /*d770*/  F2FP.BF16.PACK_AB R166, R167, R166 ;  /* 0x000000a6a7a6723e */ /* 0x000fe200000010ff */
[C---:B------:R-:W-:Y:S01]  /*d780*/  FMUL.FTZ R174, R10.reuse, R174 ;  /* 0x000000ae0aae7220 */ /* 0x040fe20000410000 */
[----:B------:R-:W-:Y:S01]  /*d790*/  @P5 MUFU.LG2 R7, R7 ;  /* 0x0000000700075308 */ /* 0x000fe20000000c00 */
[C---:B------:R-:W-:Y:S01]  /*d7a0*/  FMUL.FTZ R175, R10.reuse, R175 ;  /* 0x000000af0aaf7220 */ /* 0x040fe20000410000 */
[----:B------:R-:W-:Y:S01]  /*d7b0*/  F2FP.BF16.PACK_AB R170, R171, R170 ;  /* 0x000000aaabaa723e */ /* 0x000fe200000010ff */
[----:B------:R-:W-:-:S02]  /*d7c0*/  FMUL.FTZ R178, R10, R178 ;  /* 0x000000b20ab27220 */ /* 0x000fc40000410000 */
[C---:B------:R-:W-:Y:S01]  /*d7d0*/  FMUL.FTZ R179, R10.reuse, R179 ;  /* 0x000000b30ab37220 */ /* 0x040fe20000410000 */
[----:B------:R-:W-:Y:S01]  /*d7e0*/  F2FP.BF16.PACK_AB R174, R175, R174 ;  /* 0x000000aeafae723e */ /* 0x000fe200000010ff */
[C---:B------:R-:W-:Y:S01]  /*d7f0*/  FMUL.FTZ R182, R10.reuse, R182 ;  /* 0x000000b60ab67220 */ /* 0x040fe20000410000 */
[----:B------:R-:W-:Y:S01]  /*d800*/  @P6 MUFU.LG2 R9, R9 ;  /* 0x0000000900096308 */ /* 0x000fe20000000c00 */
[C---:B------:R-:W-:Y:S01]  /*d810*/  FMUL.FTZ R183, R10.reuse, R183 ;  /* 0x000000b70ab77220 */ /* 0x040fe20000410000 */
[----:B------:R-:W-:Y:S01]  /*d820*/  F2FP.BF16.PACK_AB R178, R179, R178 ;  /* 0x000000b2b3b2723e */ /* 0x000fe200000010ff */
        /* <DEDUP_REMOVED lines=8> */
[----:B------:R-:W-:Y:S01]  /*d8b0*/  FMUL.FTZ R195, R10, R195 ;  /* 0x000000c30ac37220 */ /* 0x000fe20000410000 */
[--C-:B------:R-:W-:Y:S01]  /*d8c0*/  SHF.R.S32.HI R10, RZ, 0x2, R13.reuse ;  /* 0x00000002ff0a7819 */ /* 0x100fe2000001140d */
[C---:B--2---:R-:W-:Y:S01]  /*d8d0*/  FMUL.FTZ R164, R14.reuse, R164 ;  /* 0x000000a40ea47220 */ /* 0x044fe20000410000 */
[----:B------:R-:W-:Y:S01]  /*d8e0*/  SHF.R.S32.HI R13, RZ, 0x1f, R13 ;  /* 0x0000001fff0d7819 */ /* 0x000fe2000001140d */
[C---:B------:R-:W-:Y:S01]  /*d8f0*/  FMUL.FTZ R165, R14.reuse, R165 ;  /* 0x000000a50ea57220 */ /* 0x040fe20000410000 */
[----:B------:R-:W-:Y:S01]  /*d900*/  F2FP.BF16.PACK_AB R190, R191, R190 ;  /* 0x000000bebfbe723e */ /* 0x000fe200000010ff */
[C---:B------:R-:W-:Y:S01]  /*d910*/  FMUL.FTZ R168, R14.reuse, R168 ;  /* 0x000000a80ea87220 */ /* 0x040fe20000410000 */
[----:B------:R-:W-:Y:S01]  /*d920*/  LEA.HI R13, R13, R10, RZ, 0x3 ;  /* 0x0000000a0d0d7211 */ /* 0x000fe200078f18ff */
[C---:B------:R-:W-:Y:S01]  /*d930*/  FMUL.FTZ R169, R14.reuse, R169 ;  /* 0x000000a90ea97220 */ /* 0x040fe20000410000 */
[----:B------:R-:W-:Y:S01]  /*d940*/  F2FP.BF16.PACK_AB R164, R165, R164 ;  /* 0x000000a4a5a4723e */ /* 0x000fe200000010ff */
[C---:B------:R-:W-:Y:S01]  /*d950*/  FMUL.FTZ R172, R14.reuse, R172 ;  /* 0x000000ac0eac7220 */ /* 0x040fe20000410000 */
[----:B------:R-:W-:Y:S01]  /*d960*/  LOP3.LUT R13, R13, 0xfffffff8, RZ, 0xc0, !PT ;  /* 0xfffffff80d0d7812 */ /* 0x000fe200078ec0ff */
[C---:B------:R-:W-:Y:S01]  /*d970*/  FMUL.FTZ R173, R14.reuse, R173 ;  /* 0x000000ad0ead7220 */ /* 0x040fe20000410000 */
[----:B------:R-:W-:Y:S01]  /*d980*/  F2FP.BF16.PACK_AB R168, R169, R168 ;  /* 0x000000a8a9a8723e */ /* 0x000fe200000010ff */
[----:B------:R-:W-:Y:S01]  /*d990*/  FMUL.FTZ R176, R14, R176 ;  /* 0x000000b00eb07220 */ /* 0x000fe20000410000 */
[----:B------:R-:W-:Y:S01]  /*d9a0*/  IADD3 R13, R10, -R13, RZ ;  /* 0x8000000d0a0d7210 */ /* 0x000fe20007ffe0ff */
[C---:B------:R-:W-:Y:S01]  /*d9b0*/  FMUL.FTZ R177, R14.reuse, R177 ;  /* 0x000000b10eb17220 */ /* 0x040fe20000410000 */
[----:B------:R-:W-:Y:S01]  /*d9c0*/  F2FP.BF16.PACK_AB R172, R173, R172 ;  /* 0x000000acadac723e */ /* 0x000fe200000010ff */
[C---:B------:R-:W-:Y:S01]  /*d9d0*/  FMUL.FTZ R180, R14.reuse, R180 ;  /* 0x000000b40eb47220 */ /* 0x040fe20000410000 */
[C---:B------:R-:W-:Y:S01]  /*d9e0*/  LOP3.LUT R8, R13.reuse, 0x1, RZ, 0xc0, !PT ;  /* 0x000000010d087812 */ /* 0x040fe200078ec0ff */
[C---:B------:R-:W-:Y:S01]  /*d9f0*/  FMUL.FTZ R181, R14.reuse, R181 ;  /* 0x000000b50eb57220 */ /* 0x040fe20000410000 */
[----:B------:R-:W-:Y:S01]  /*da00*/  SHF.L.U32 R10, R13, 0x6, RZ ;  /* 0x000000060d0a7819 */ /* 0x000fe200000006ff */
[----:B------:R-:W-:Y:S01]  /*da10*/  FMUL.FTZ R184, R14, R184 ;  /* 0x000000b80eb87220 */ /* 0x000fe20000410000 */
[----:B------:R-:W-:Y:S01]  /*da20*/  ISETP.NE.U32.AND P1, PT, R8, 0x1, PT ;  /* 0x000000010800780c */ /* 0x000fe20003f25070 */
[----:B------:R-:W-:Y:S01]  /*da30*/  FMUL.FTZ R185, R14, R185 ;  /* 0x000000b90eb97220 */ /* 0x000fe20000410000 */
[----:B------:R-:W-:Y:S01]  /*da40*/  LOP3.LUT R10, R10, 0x1c0, RZ, 0xc0, !PT ;  /* 0x000001c00a0a7812 */ /* 0x000fe200078ec0ff */
[C---:B------:R-:W-:Y:S01]  /*da50*/  FMUL.FTZ R188, R14.reuse, R188 ;  /* 0x000000bc0ebc7220 */ /* 0x040fe20000410000 */
[----:B------:R-:W-:Y:S01]  /*da60*/  F2FP.BF16.PACK_AB R176, R177, R176 ;  /* 0x000000b0b1b0723e */ /* 0x000fe200000010ff */
[----:B------:R-:W-:Y:S01]  /*da70*/  FMUL.FTZ R189, R14, R189 ;  /* 0x000000bd0ebd7220 */ /* 0x000fe20000410000 */
[----:B------:R-:W-:Y:S01]  /*da80*/  LEA.HI R19, R10, R10, RZ, 0x1d ;  /* 0x0000000a0a137211 */ /* 0x000fe200078fe8ff */
[C---:B------:R-:W-:Y:S01]  /*da90*/  FMUL.FTZ R192, R14.reuse, R192 ;  /* 0x000000c00ec07220 */ /* 0x040fe20000410000 */
[----:B------:R-:W-:Y:S01]  /*daa0*/  F2FP.BF16.PACK_AB R180, R181, R180 ;  /* 0x000000b4b5b4723e */ /* 0x000fe200000010ff */
[----:B------:R-:W-:Y:S01]  /*dab0*/  FMUL.FTZ R193, R14, R193 ;  /* 0x000000c10ec17220 */ /* 0x000fe20000410000 */
[----:B------:R-:W-:Y:S01]  /*dac0*/  LEA R16, R16, R19, 0x1 ;  /* 0x0000001310107211 */ /* 0x000fe200078e08ff */
[----:B------:R-:W-:Y:S01]  /*dad0*/  IMAD.MOV.U32 R14, RZ, RZ, 0x3f800000 ;  /* 0x3f800000ff0e7424 */ /* 0x000fe200078e00ff */
[----:B------:R-:W-:Y:S01]  /*dae0*/  F2FP.BF16.PACK_AB R184, R185, R184 ;  /* 0x000000b8b9b8723e */ /* 0x000fe200000010ff */
[----:B------:R-:W-:Y:S01]  /*daf0*/  IMAD.MOV.U32 R8, RZ, RZ, -0x10 ;  /* 0xfffffff0ff087424 */ /* 0x000fe200078e00ff */
[----:B------:R-:W-:Y:S01]  /*db00*/  SHF.L.U32 R19, R16, 0x1, RZ ;  /* 0x0000000110137819 */ /* 0x000fe200000006ff */
[----:B-1----:R-:W-:Y:S01]  /*db10*/  FMUL.FTZ R136, R5, R136 ;  /* 0x0000008805887220 */ /* 0x002fe20000410000 */
[----:B------:R-:W-:Y:S01]  /*db20*/  F2FP.BF16.PACK_AB R188, R189, R188 ;  /* 0x000000bcbdbc723e */ /* 0x000fe200000010ff */
[----:B------:R-:W1:Y:S01]  /*db30*/  @P3 MUFU.RCP R14, R6 ;  /* 0x00000006000e3308 */ /* 0x000e620000001000 */
[----:B------:R-:W-:Y:S01]  /*db40*/  SEL R10, R8, 0x10, !P1 ;  /* 0x00000010080a7807 */ /* 0x000fe20004800000 */
[----:B------:R-:W-:Y:S01]  /*db50*/  FMUL.FTZ R137, R5, R137 ;  /* 0x0000008905897220 */ /* 0x000fe20000410000 */
[----:B------:R-:W2:Y:S01]  /*db60*/  LDC.U8 R8, c[0x0][0x329] ;  /* 0x0000ca40ff087b82 */ /* 0x000ea20000000000 */
[----:B------:R-:W-:Y:S01]  /*db70*/  R2P PR, R13, 0x6 ;  /* 0x000000060d007804 */ /* 0x000fe20000000000 */
[----:B------:R-:W-:Y:S01]  /*db80*/  FMUL.FTZ R132, R5, R132 ;  /* 0x0000008405847220 */ /* 0x000fe20000410000 */
[----:B------:R-:W-:Y:S01]  /*db90*/  IADD3 R21, R19, 0x40, RZ ;  /* 0x0000004013157810 */ /* 0x000fe20007ffe0ff */
[----:B------:R-:W-:Y:S01]  /*dba0*/  FMUL.FTZ R133, R5, R133 ;  /* 0x0000008505857220 */ /* 0x000fe20000410000 */
[----:B------:R-:W-:Y:S01]  /*dbb0*/  F2FP.BF16.PACK_AB R136, R137, R136 ;  /* 0x000000888988723e */ /* 0x000fe200000010ff */
[C---:B------:R-:W-:Y:S01]  /*dbc0*/  FMUL.FTZ R144, R5.reuse, R144 ;  /* 0x0000009005907220 */ /* 0x040fe20000410000 */
[----:B------:R-:W-:Y:S01]  /*dbd0*/  STS [R19], R164 ;  /* 0x000000a413007388 */ /* 0x000fe20000000800 */
[----:B------:R-:W-:Y:S01]  /*dbe0*/  FMUL.FTZ R145, R5, R145 ;  /* 0x0000009105917220 */ /* 0x000fe20000410000 */
[----:B------:R-:W-:Y:S01]  /*dbf0*/  F2FP.BF16.PACK_AB R132, R133, R132 ;  /* 0x000000848584723e */ /* 0x000fe200000010ff */
[C---:B------:R-:W-:Y:S01]  /*dc00*/  FMUL.FTZ R140, R5.reuse, R140 ;  /* 0x0000008c058c7220 */ /* 0x040fe20000410000 */
[----:B------:R-:W-:Y:S01]  /*dc10*/  STS [R19+0x400], R166 ;  /* 0x000400a613007388 */ /* 0x000fe20000000800 */
[----:B------:R-:W-:Y:S01]  /*dc20*/  FMUL.FTZ R141, R5, R141 ;  /* 0x0000008d058d7220 */ /* 0x000fe20000410000 */
[----:B------:R-:W-:Y:S01]  /*dc30*/  F2FP.BF16.PACK_AB R144, R145, R144 ;  /* 0x000000909190723e */ /* 0x000fe200000010ff */
[----:B------:R-:W-:Y:S01]  /*dc40*/  FMUL.FTZ R152, R5, R152 ;  /* 0x0000009805987220 */ /* 0x000fe20000410000 */
[----:B------:R-:W-:Y:S01]  /*dc50*/  @P2 IADD3 R21, R19, -0x40, RZ ;  /* 0xffffffc013152810 */ /* 0x000fe20007ffe0ff */
[----:B------:R-:W-:Y:S01]  /*dc60*/  FMUL.FTZ R153, R5, R153 ;  /* 0x0000009905997220 */ /* 0x000fe20000410000 */
[----:B------:R-:W-:Y:S01]  /*dc70*/  F2FP.BF16.PACK_AB R140, R141, R140 ;  /* 0x0000008c8d8c723e */ /* 0x000fe200000010ff */
        /* <DEDUP_REMOVED lines=8> */
[----:B------:R-:W-:-:S02]  /*dd00*/  FMUL.FTZ R160, R5, R160 ;  /* 0x000000a005a07220 */ /* 0x000fc40000410000 */
[C---:B-1----:R-:W-:Y:S01]  /*dd10*/  FMUL.FTZ R139, R14.reuse, R139 ;  /* 0x0000008b0e8b7220 */ /* 0x042fe20000410000 */
[----:B------:R-:W-:Y:S01]  /*dd20*/  F2FP.BF16.PACK_AB R156, R157, R156 ;  /* 0x0000009c9d9c723e */ /* 0x000fe200000010ff */
[C---:B------:R-:W-:Y:S02]  /*dd30*/  FMUL.FTZ R138, R14.reuse, R138 ;  /* 0x0000008a0e8a7220 */ /* 0x040fe40000410000 */
[C---:B------:R-:W-:Y:S02]  /*dd40*/  FMUL.FTZ R135, R14.reuse, R135 ;  /* 0x000000870e877220 */ /* 0x040fe40000410000 */
[C---:B------:R-:W-:Y:S01]  /*dd50*/  FMUL.FTZ R134, R14.reuse, R134 ;  /* 0x000000860e867220 */ /* 0x040fe20000410000 */
        /* <DEDUP_REMOVED lines=19> */
[----:B------:R-:W-:Y:S02]  /*de90*/  FMUL.FTZ R14, R14, R162 ;  /* 0x000000a20e0e7220 */ /* 0x000fe40000410000 */
[----:B------:R-:W-:Y:S01]  /*dea0*/  IMAD.MOV.U32 R13, RZ, RZ, 0x20 ;  /* 0x00000020ff0d7424 */ /* 0x000fe200078e00ff */
[----:B------:R-:W-:Y:S02]  /*deb0*/  F2FP.BF16.PACK_AB R160, R5, R160 ;  /* 0x000000a005a0723e */ /* 0x000fe400000010ff */
[----:B------:R-:W-:-:S02]  /*dec0*/  F2FP.BF16.PACK_AB R163, R163, R14 ;  /* 0x0000000ea3a3723e */ /* 0x000fc400000010ff */
[----:B------:R-:W-:Y:S02]  /*ded0*/  IADD3 R5, R19, R10, RZ ;  /* 0x0000000a13057210 */ /* 0x000fe40007ffe0ff */
[----:B------:R-:W-:Y:S02]  /*dee0*/  SEL R14, R13, 0xffffffe0, !P1 ;  /* 0xffffffe00d0e7807 */ /* 0x000fe40004800000 */
[----:B------:R-:W1:Y:S01]  /*def0*/  LDC.U8 R13, c[0x0][0x328] ;  /* 0x0000ca00ff0d7b82 */ /* 0x000e620000000000 */
[----:B------:R-:W-:Y:S01]  /*df00*/  STS [R5], R168 ;  /* 0x000000a805007388 */ /* 0x000fe20000000800 */
[-C--:B------:R-:W-:Y:S02]  /*df10*/  IADD3 R25, R19, R14.reuse, RZ ;  /* 0x0000000e13197210 */ /* 0x080fe40007ffe0ff */
[----:B------:R-:W-:Y:S01]  /*df20*/  IADD3 R23, R5, R14, RZ ;  /* 0x0000000e05177210 */ /* 0x000fe20007ffe0ff */
[----:B------:R-:W-:Y:S01]  /*df30*/  STS [R5+0x400], R170 ;  /* 0x000400aa05007388 */ /* 0x000fe20000000800 */
[----:B--2---:R-:W-:-:S03]  /*df40*/  ISETP.NE.AND P1, PT, R8, RZ, PT ;  /* 0x000000ff0800720c */ /* 0x004fc60003f25270 */
[----:B------:R-:W-:Y:S04]  /*df50*/  STS [R19+0x2000], R136 ;  /* 0x0020008813007388 */ /* 0x000fe80000000800 */
[----:B------:R2:W-:Y:S04]  /*df60*/  STS [R19+0x2400], R138 ;  /* 0x0024008a13007388 */ /* 0x0005e80000000800 */
[----:B------:R-:W-:Y:S04]  /*df70*/  STS [R5+0x2000], R132 ;  /* 0x0020008405007388 */ /* 0x000fe80000000800 */
[----:B------:R3:W-:Y:S01]  /*df80*/  STS [R5+0x2400], R134 ;  /* 0x0024008605007388 */ /* 0x0007e20000000800 */
[----:B-1----:R-:W-:-:S03]  /*df90*/  ISETP.NE.AND P2, PT, R13, RZ, PT ;  /* 0x000000ff0d00720c */ /* 0x002fc60003f45270 */
[----:B------:R-:W-:Y:S01]  /*dfa0*/  STS [R25], R172 ;  /* 0x000000ac19007388 */ /* 0x000fe20000000800 */
[----:B------:R-:W-:-:S03]  /*dfb0*/  @P1 IMAD.MOV.U32 R13, RZ, RZ, 0x1 ;  /* 0x00000001ff0d1424 */ /* 0x000fc600078e00ff */
[----:B------:R-:W-:Y:S04]  /*dfc0*/  STS [R25+0x400], R174 ;  /* 0x000400ae19007388 */ /* 0x000fe80000000800 */
[----:B------:R-:W-:Y:S04]  /*dfd0*/  STS [R23], R176 ;  /* 0x000000b017007388 */ /* 0x000fe80000000800 */
[----:B------:R-:W-:Y:S01]  /*dfe0*/  STS [R23+0x400], R178 ;  /* 0x000400b217007388 */ /* 0x000fe20000000800 */
[----:B--2---:R-:W-:-:S03]  /*dff0*/  IADD3 R19, R14, 0x400, R21 ;  /* 0x000004000e137810 */ /* 0x004fc60007ffe015 */
[----:B------:R-:W-:Y:S01]  /*e000*/  STS [R25+0x2000], R144 ;  /* 0x0020009019007388 */ /* 0x000fe20000000800 */
[C---:B------:R-:W-:Y:S01]  /*e010*/  IADD3 R18, R10.reuse, R19, RZ ;  /* 0x000000130a127210 */ /* 0x040fe20007ffe0ff */
[----:B------:R-:W-:Y:S01]  /*e020*/  IMAD.IADD R19, R10, 0x1, R21 ;  /* 0x000000010a137824 */ /* 0x000fe200078e0215 */
[----:B------:R-:W-:Y:S01]  /*e030*/  @!P1 MOV R10, c[0x0][0x214] ;  /* 0x00008500000a9a02 */ /* 0x000fe20000000f00 */
[----:B------:R1:W-:Y:S01]  /*e040*/  STS [R25+0x2400], R146 ;  /* 0x0024009219007388 */ /* 0x0003e20000000800 */
[----:B---3--:R-:W-:-:S03]  /*e050*/  @P1 MOV R5, c[0x0][0x210] ;  /* 0x0000840000051a02 */ /* 0x008fc60000000f00 */
[----:B------:R-:W-:Y:S02]  /*e060*/  STS [R23+0x2000], R140 ;  /* 0x0020008c17007388 */ /* 0x000fe40000000800 */
[----:B------:R-:W-:Y:S01]  /*e070*/  @P1 IMAD R5, R5, c[0x0][0x214], RZ ;  /* 0x0000850005051a24 */ /* 0x000fe200078e02ff */
[----:B------:R-:W-:Y:S01]  /*e080*/  @!P1 SEL R5, R10, c[0x0][0x234], !P2 ;  /* 0x00008d000a059a07 */ /* 0x000fe20005000000 */
[----:B------:R2:W-:Y:S01]  /*e090*/  STS [R23+0x2400], R142 ;  /* 0x0024008e17007388 */ /* 0x0005e20000000800 */
[----:B------:R-:W-:-:S03]  /*e0a0*/  ISETP.NE.OR P2, PT, R8, RZ, !P2 ;  /* 0x000000ff0800720c */ /* 0x000fc60005745670 */
[----:B------:R-:W-:Y:S01]  /*e0b0*/  STS [R21], R180 ;  /* 0x000000b415007388 */ /* 0x000fe20000000800 */
[----:B------:R-:W-:-:S03]  /*e0c0*/  @!P1 IMAD R13, R5, c[0x0][0x1c0], RZ ;  /* 0x00007000050d9a24 */ /* 0x000fc600078e02ff */
[----:B------:R-:W-:Y:S04]  /*e0d0*/  STS [R21+0x400], R182 ;  /* 0x000400b615007388 */ /* 0x000fe80000000800 */
[----:B------:R-:W-:Y:S02]  /*e0e0*/  STS [R19], R184 ;  /* 0x000000b813007388 */ /* 0x000fe40000000800 */
[----:B------:R-:W-:Y:S02]  /*e0f0*/  @!P2 IMAD R16, R4, c[0x0][0x214], RZ ;  /* 0x000085000410aa24 */ /* 0x000fe400078e02ff */
[----:B------:R-:W-:Y:S01]  /*e100*/  STS [R19+0x400], R186 ;  /* 0x000400ba13007388 */ /* 0x000fe20000000800 */
[----:B-1----:R-:W-:-:S03]  /*e110*/  IADD3 R25, R14, R21, RZ ;  /* 0x000000150e197210 */ /* 0x002fc60007ffe0ff */
[----:B------:R-:W1:Y:S04]  /*e120*/  S2R R8, SR_TID.X ;  /* 0x0000000000087919 */ /* 0x000e680000002100 */
[----:B------:R-:W3:Y:S01]  /*e130*/  S2R R10, SR_CTAID.X ;  /* 0x00000000000a7919 */ /* 0x000ee20000002500 */
[----:B--2---:R-:W-:Y:S01]  /*e140*/  IADD3 R23, R14, R19, RZ ;  /* 0x000000130e177210 */ /* 0x004fe20007ffe0ff */
[----:B------:R-:W-:Y:S01]  /*e150*/  IMAD R13, R4, R13, RZ ;  /* 0x0000000d040d7224 */ /* 0x000fe200078e02ff */
[----:B------:R-:W2:Y:S01]  /*e160*/  @P3 MUFU.LG2 R6, R6 ;  /* 0x0000000600063308 */ /* 0x000ea20000000c00 */
[----:B------:R-:W-:Y:S01]  /*e170*/  STS [R21+0x2000], R152 ;  /* 0x0020009815007388 */ /* 0x000fe20000000800 */
[----:B------:R-:W-:-:S03]  /*e180*/  @!P2 SEL R16, R16, R52, !P0 ;  /* 0x000000341010a207 */ /* 0x000fc60004000000 */
[----:B------:R-:W-:Y:S04]  /*e190*/  STS [R21+0x2400], R154 ;  /* 0x0024009a15007388 */ /* 0x000fe80000000800 */
[----:B------:R-:W-:Y:S04]  /*e1a0*/  STS [R19+0x2000], R148 ;  /* 0x0020009413007388 */ /* 0x000fe80000000800 */
[----:B------:R1:W-:Y:S04]  /*e1b0*/  STS [R19+0x2400], R150 ;  /* 0x0024009613007388 */ /* 0x0003e80000000800 */
[----:B------:R-:W-:Y:S04]  /*e1c0*/  STS [R25], R188 ;  /* 0x000000bc19007388 */ /* 0x000fe80000000800 */
[----:B------:R-:W-:Y:S04]  /*e1d0*/  STS [R25+0x400], R190 ;  /* 0x000400be19007388 */ /* 0x000fe80000000800 */
[----:B------:R-:W-:Y:S04]  /*e1e0*/  STS [R23], R192 ;  /* 0x000000c017007388 */ /* 0x000fe80000000800 */
[----:B------:R-:W-:Y:S04]  /*e1f0*/  STS [R18], R194 ;  /* 0x000000c212007388 */ /* 0x000fe80000000800 */
[----:B------:R-:W-:Y:S04]  /*e200*/  STS [R25+0x2000], R156 ;  /* 0x0020009c19007388 */ /* 0x000fe80000000800 */
[----:B------:R-:W-:Y:S04]  /*e210*/  STS [R25+0x2400], R158 ;  /* 0x0024009e19007388 */ /* 0x000fe80000000800 */
[----:B------:R-:W-:Y:S04]  /*e220*/  STS [R23+0x2000], R160 ;  /* 0x002000a017007388 */ /* 0x000fe80000000800 */
[----:B------:R4:W-:Y:S04]  /*e230*/  STS [R18+0x2000], R163 ;  /* 0x002000a312007388 */ /* 0x0009e80000000800 */
[----:B------:R-:W-:Y:S01]  /*e240*/  BAR.SYNC.DEFER_BLOCKING 0x0 ;  /* 0x0000000000007b1d */ /* 0x000fe20000010000 */
[----:B-1----:R-:W-:-:S05]  /*e250*/  SHF.R.S32.HI R19, RZ, 0x1f, R8 ;  /* 0x0000001fff137819 */ /* 0x002fca0000011408 */
[----:B------:R-:W1:Y:S01]  /*e260*/  S2R R14, SR_CTAID.Z ;  /* 0x00000000000e7919 */ /* 0x000e620000002700 */
[----:B------:R-:W-:-:S04]  /*e270*/  LEA.HI R4, R19, R8, RZ, 0x5 ;  /* 0x0000000813047211 */ /* 0x000fc800078f28ff */
[----:B------:R-:W-:Y:S01]  /*e280*/  LOP3.LUT R55, R4, 0xffffffe0, RZ, 0xc0, !PT ;  /* 0xffffffe004377812 */ /* 0x000fe200078ec0ff */
[----:B------:R1:W1:Y:S04]  /*e290*/  LDS.128 R44, [R48] ;  /* 0x00000000302c7984 */ /* 0x0002680000000c00 */
[----:B------:R1:W2:Y:S04]  /*e2a0*/  LDS.128 R40, [R48+0x800] ;  /* 0x0008000030287984 */ /* 0x0002a80000000c00 */
[----:B------:R1:W2:Y:S04]  /*e2b0*/  LDS.128 R36, [R48+0x1000] ;  /* 0x0010000030247984 */ /* 0x0002a80000000c00 */
[----:B------:R1:W4:Y:S04]  /*e2c0*/  LDS.128 R32, [R48+0x1800] ;  /* 0x0018000030207984 */ /* 0x0003280000000c00 */
[----:B------:R1:W4:Y:S04]  /*e2d0*/  LDS.128 R28, [R48+0x2000] ;  /* 0x00200000301c7984 */ /* 0x0003280000000c00 */
[----:B------:R2:W4:Y:S04]  /*e2e0*/  LDS.128 R24, [R48+0x2800] ;  /* 0x0028000030187984 */ /* 0x0005280000000c00 */
[----:B------:R2:W4:Y:S04]  /*e2f0*/  LDS.128 R20, [R48+0x3000] ;  /* 0x0030000030147984 */ /* 0x0005280000000c00 */
[----:B------:R-:W4:Y:S01]  /*e300*/  LDS.128 R48, [R48+0x3800] ;  /* 0x0038000030307984 */ /* 0x000f220000000c00 */
[----:B------:R-:W-:Y:S01]  /*e310*/  @P1 MOV R53, c[0x0][0x210] ;  /* 0x0000840000351a02 */ /* 0x000fe20000000f00 */
[----:B------:R-:W-:Y:S01]  /*e320*/  IMAD.IADD R55, R8, 0x1, -R55 ;  /* 0x0000000108377824 */ /* 0x000fe200078e0a37 */
[----:B------:R-:W-:-:S02]  /*e330*/  @!P1 MOV R53, 0x1 ;  /* 0x0000000100359802 */ /* 0x000fc40000000f00 */
[----:B------:R-:W-:Y:S02]  /*e340*/  @!P2 SHF.R.S32.HI R57, RZ, 0x1f, R16 ;  /* 0x0000001fff39a819 */ /* 0x000fe40000011410 */
[----:B------:R-:W-:Y:S02]  /*e350*/  SEL R13, R13, RZ, P2 ;  /* 0x000000ff0d0d7207 */ /* 0x000fe40001000000 */
[----:B------:R-:W-:Y:S01]  /*e360*/  @!P2 MOV R56, R16 ;  /* 0x000000100038a202 */ /* 0x000fe20000000f00 */
[----:B---3--:R-:W-:Y:S01]  /*e370*/  IMAD R4, R10, R53, RZ ;  /* 0x000000350a047224 */ /* 0x008fe200078e02ff */
[----:B------:R-:W-:Y:S01]  /*e380*/  LOP3.LUT P2, RZ, R55, 0x3, RZ, 0xc0, !PT ;  /* 0x0000000337ff7812 */ /* 0x000fe2000784c0ff */
[----:B-1----:R-:W-:-:S03]  /*e390*/  IMAD R13, R14, R5, R13 ;  /* 0x000000050e0d7224 */ /* 0x002fc600078e020d */
[----:B------:R-:W-:Y:S01]  /*e3a0*/  SHF.L.U32 R4, R4, 0x7, RZ ;  /* 0x0000000704047819 */ /* 0x000fe200000006ff */
[----:B------:R-:W-:Y:S02]  /*e3b0*/  @P5 FMUL.FTZ R16, R7, 0.69314718246459960938 ;  /* 0x3f31721807105820 */ /* 0x000fe40000410000 */
[----:B------:R-:W-:Y:S02]  /*e3c0*/  @P6 FMUL.FTZ R9, R9, 0.69314718246459960938 ;  /* 0x3f31721809096820 */ /* 0x000fe40000410000 */
[----:B--2---:R-:W-:Y:S01]  /*e3d0*/  @P3 FMUL.FTZ R7, R6, 0.69314718246459960938 ;  /* 0x3f31721806073820 */ /* 0x004fe20000410000 */
[--C-:B------:R-:W-:Y:S01]  /*e3e0*/  IADD3 R6, P1, P0, R4, R56, R13.reuse ;  /* 0x0000003804067210 */ /* 0x100fe2000783e00d */
[----:B------:R-:W-:Y:S01]  /*e3f0*/  @P4 FMUL.FTZ R17, R17, 0.69314718246459960938 ;  /* 0x3f31721811114820 */ /* 0x000fe20000410000 */
[----:B------:R-:W-:Y:S02]  /*e400*/  SHF.R.S32.HI R4, RZ, 0x1f, R4 ;  /* 0x0000001fff047819 */ /* 0x000fe40000011404 */
[----:B------:R-:W-:-:S02]  /*e410*/  SHF.R.S32.HI R13, RZ, 0x1f, R13 ;  /* 0x0000001fff0d7819 */ /* 0x000fc4000001140d */
[----:B----4-:R-:W-:Y:S01]  /*e420*/  MOV R18, 0x7f800000 ;  /* 0x7f80000000127802 */ /* 0x010fe20000000f00 */
[----:B------:R-:W-:Y:S01]  /*e430*/  @P6 FFMA.FTZ R18, R68, c[0x0][0x238], R9 ;  /* 0x00008e0044126a23 */ /* 0x000fe20000010009 */
        /* <DEDUP_REMOVED lines=8> */
[----:B------:R-:W-:Y:S02]  /*e4c0*/  SHF.R.S32.HI R2, RZ, 0x1f, R15 ;  /* 0x0000001fff027819 */ /* 0x000fe4000001140f */
[----:B------:R-:W-:-:S02]  /*e4d0*/  SHF.R.S32.HI R0, RZ, 0x1f, R55 ;  /* 0x0000001fff007819 */ /* 0x000fc40000011437 */
[----:B------:R-:W-:Y:S02]  /*e4e0*/  LEA.HI R2, R2, R15, RZ, 0x2 ;  /* 0x0000000f02027211 */ /* 0x000fe400078f10ff */
[----:B------:R-:W-:Y:S02]  /*e4f0*/  LEA.HI R0, R0, R55, RZ, 0x2 ;  /* 0x0000003700007211 */ /* 0x000fe400078f10ff */
[----:B------:R-:W-:Y:S02]  /*e500*/  LOP3.LUT R2, R2, 0xffffffc, RZ, 0xc0, !PT ;  /* 0x0ffffffc02027812 */ /* 0x000fe400078ec0ff */
[----:B------:R-:W-:-:S03]  /*e510*/  SHF.R.S32.HI R0, RZ, 0x2, R0 ;  /* 0x00000002ff007819 */ /* 0x000fc60000011400 */
[----:B------:R-:W-:-:S04]  /*e520*/  IMAD.IADD R15, R15, 0x1, -R2 ;  /* 0x000000010f0f7824 */ /* 0x000fc800078e0a02 */
[----:B------:R-:W-:-:S05]  /*e530*/  IMAD R52, R15, 0x10, R0 ;  /* 0x000000100f347824 */ /* 0x000fca00078e0200 */
[CC--:B-----5:R-:W-:Y:S02]  /*e540*/  ISETP.GE.AND P6, PT, R52.reuse, R58.reuse, PT ;  /* 0x0000003a3400720c */ /* 0x0e0fe40003fc6270 */
        /* <DEDUP_REMOVED lines=8> */
[-C--:B------:R-:W-:Y:S02]  /*e5d0*/  @!P5 IMAD R13, R16, R53.reuse, RZ ;  /* 0x00000035100dd224 */ /* 0x080fe400078e02ff */
[-C--:B------:R-:W-:Y:S01]  /*e5e0*/  @!P4 IMAD R7, R0, R53.reuse, RZ ;  /* 0x000000350007c224 */ /* 0x080fe200078e02ff */
[----:B------:R-:W-:Y:S01]  /*e5f0*/  @!P6 LEA.HI.X.SX32 R0, R15, R4, 0x1, P0 ;  /* 0x000000040f00e211 */ /* 0x000fe200000f0eff */
[----:B------:R-:W-:Y:S01]  /*e600*/  @!P3 IMAD R53, R2, R53, RZ ;  /* 0x000000350235b224 */ /* 0x000fe200078e02ff */
[----:B------:R-:W-:Y:S02]  /*e610*/  @!P6 LEA R16, P0, R3, c[0x0][0x200], 0x2 ;  /* 0x000080000310ea11 */ /* 0x000fe400078010ff */
[-C--:B------:R-:W-:Y:S02]  /*e620*/  @!P5 IADD3 R2, P2, R13, R6.reuse, RZ ;  /* 0x000000060d02d210 */ /* 0x080fe40007f5e0ff */
[----:B------:R-:W-:Y:S02]  /*e630*/  @!P6 LEA.HI.X R17, R3, c[0x0][0x204], R0, 0x2, P0 ;  /* 0x000081000311ea11 */ /* 0x000fe400000f1400 */
[----:B------:R-:W-:-:S02]  /*e640*/  @!P4 IADD3 R0, P1, R7, R6, RZ ;  /* 0x000000060700c210 */ /* 0x000fc40007f3e0ff */
[----:B------:R-:W-:Y:S01]  /*e650*/  @!P5 LEA.HI.X.SX32 R13, R13, R4, 0x1, P2 ;  /* 0x000000040d0dd211 */ /* 0x000fe200010f0eff */
[----:B------:R1:W-:Y:S01]  /*e660*/  @!P6 STG.E [R16.64], R18 ;  /* 0x000000121000e986 */ /* 0x0003e2000c101908 */
[----:B------:R-:W-:Y:S02]  /*e670*/  @!P3 IADD3 R6, P0, R53, R6, RZ ;  /* 0x000000063506b210 */ /* 0x000fe40007f1e0ff */
[C---:B------:R-:W-:Y:S02]  /*e680*/  @!P5 LEA R54, P2, R2.reuse, c[0x0][0x200], 0x2 ;  /* 0x000080000236da11 */ /* 0x040fe400078410ff */
[-C--:B------:R-:W-:Y:S02]  /*e690*/  @!P4 LEA.HI.X.SX32 R7, R7, R4.reuse, 0x1, P1 ;  /* 0x000000040707c211 */ /* 0x080fe400008f0eff */
[----:B------:R-:W-:Y:S02]  /*e6a0*/  @!P3 LEA.HI.X.SX32 R53, R53, R4, 0x1, P0 ;  /* 0x000000043535b211 */ /* 0x000fe400000f0eff */
[----:B------:R-:W-:-:S02]  /*e6b0*/  @!P5 LEA.HI.X R55, R2, c[0x0][0x204], R13, 0x2, P2 ;  /* 0x000081000237da11 */ /* 0x000fc400010f140d */
[----:B------:R-:W-:Y:S02]  /*e6c0*/  @!P4 LEA R56, P1, R0, c[0x0][0x200], 0x2 ;  /* 0x000080000038ca11 */ /* 0x000fe400078210ff */
[----:B------:R-:W-:Y:S01]  /*e6d0*/  @!P3 LEA R2, P0, R6, c[0x0][0x200], 0x2 ;  /* 0x000080000602ba11 */ /* 0x000fe200078010ff */
[----:B------:R1:W-:Y:S01]  /*e6e0*/  @!P5 STG.E [R54.64], R10 ;  /* 0x0000000a3600d986 */ /* 0x0003e2000c101908 */
[----:B------:R-:W-:Y:S02]  /*e6f0*/  @!P4 LEA.HI.X R57, R0, c[0x0][0x204], R7, 0x2, P1 ;  /* 0x000081000039ca11 */ /* 0x000fe400008f1407 */
[----:B------:R-:W-:-:S03]  /*e700*/  @!P3 LEA.HI.X R3, R6, c[0x0][0x204], R53, 0x2, P0 ;  /* 0x000081000603ba11 */ /* 0x000fc600000f1435 */
[----:B------:R1:W-:Y:S04]  /*e710*/  @!P4 STG.E [R56.64], R5 ;  /* 0x000000053800c986 */ /* 0x0003e8000c101908 */
[----:B------:R1:W-:Y:S02]  /*e720*/  @!P3 STG.E [R2.64], R9 ;  /* 0x000000090200b986 */ /* 0x0003e4000c101908 */
.L_x_54:
[----:B------:R-:W-:Y:S05]  /*e730*/  BSYNC B0 ;  /* 0x0000000000007941 */ /* 0x000fea0003800000 */
.L_x_53:
[----:B-1----:R-:W2:Y:S04]  /*e740*/  LDL.LU.64 R2, [R1+0x58] ;  /* 0x0000580001027983 */ /* 0x002ea80000300a00 */
[----:B------:R1:W5:Y:S01]  /*e750*/  LDL.64 R16, [R1+0x60] ;  /* 0x0000600001107983 */ /* 0x0003620000100a00 */
[----:B------:R-:W-:Y:S01]  /*e760*/  LEA.HI R8, R19, R8, RZ, 0x3 ;  /* 0x0000000813087211 */ /* 0x000fe200078f18ff */
[----:B------:R-:W-:Y:S01]  /*e770*/  BSSY B0, `(.L_x_55) ;  /* 0x0000013000007945 */ /* 0x000fe20003800000 */
[----:B------:R-:W-:-:S02]  /*e780*/  SHF.R.S32.HI R0, RZ, 0x1f, R14 ;  /* 0x0000001fff007819 */ /* 0x000fc4000001140e */
[----:B------:R-:W-:Y:S02]  /*e790*/  SHF.R.S32.HI R8, RZ, 0x3, R8 ;  /* 0x00000003ff087819 */ /* 0x000fe40000011408 */
[----:B--2---:R-:W-:-:S05]  /*e7a0*/  IADD3 R12, P0, R2, R12, RZ ;  /* 0x0000000c020c7210 */ /* 0x004fca0007f1e0ff */
[----:B------:R-:W-:Y:S01]  /*e7b0*/  IMAD.X R13, R3, 0x1, R11, P0 ;  /* 0x00000001030d7824 */ /* 0x000fe200000e060b */
[----:B-----5:R-:W-:Y:S01]  /*e7c0*/  ISETP.GE.AND P0, PT, R8, R58, PT ;  /* 0x0000003a0800720c */ /* 0x020fe20003f06270 */
[----:B------:R-:W-:-:S04]  /*e7d0*/  IMAD R3, R0, c[0x0][0x1f0], RZ ;  /* 0x00007c0000037a24 */ /* 0x000fc800078e02ff */
[C---:B------:R-:W-:Y:S02]  /*e7e0*/  IMAD R0, R14.reuse, c[0x0][0x1f4], R3 ;  /* 0x00007d000e007a24 */ /* 0x040fe400078e0203 */
[----:B------:R-:W-:-:S04]  /*e7f0*/  IMAD.WIDE.U32 R14, R14, c[0x0][0x1f0], R12 ;  /* 0x00007c000e0e7a25 */ /* 0x000fc800078e000c */
[----:B------:R-:W-:Y:S02]  /*e800*/  IMAD.IADD R5, R15, 0x1, R0 ;  /* 0x000000010f057824 */ /* 0x000fe400078e0200 */
[----:B------:R-:W-:Y:S05]  /*e810*/  @P0 BRA `(.L_x_56) ;  /* 0x0000008000000947 */ /* 0x000fea0003800000 */
[----:B-1----:R-:W-:Y:S01]  /*e820*/  MOV R4, R14 ;  /* 0x0000000e00047202 */ /* 0x002fe20000000f00 */
[----:B------:R-:W-:-:S04]  /*e830*/  IMAD R0, R17, c[0x0][0x1e8], RZ ;  /* 0x00007a0011007a24 */ /* 0x000fc800078e02ff */
[----:B------:R-:W-:-:S04]  /*e840*/  IMAD.WIDE.U32 R2, R16, c[0x0][0x1e8], R4 ;  /* 0x00007a0010027a25 */ /* 0x000fc800078e0004 */
[----:B------:R-:W-:Y:S01]  /*e850*/  IMAD R0, R16, c[0x0][0x1ec], R0 ;  /* 0x00007b0010007a24 */ /* 0x000fe200078e0200 */
[----:B------:R-:W-:-:S04]  /*e860*/  LEA R6, P0, R2, c[0x0][0x1d0], 0x1 ;  /* 0x0000740002067a11 */ /* 0x000fc800078008ff */
[----:B------:R-:W-:-:S04]  /*e870*/  IADD3 R0, R3, R0, RZ ;  /* 0x0000000003007210 */ /* 0x000fc80007ffe0ff */
[----:B------:R-:W-:-:S05]  /*e880*/  LEA.HI.X R7, R2, c[0x0][0x1d4], R0, 0x1, P0 ;  /* 0x0000750002077a11 */ /* 0x000fca00000f0c00 */
[----:B------:R1:W-:Y:S02]  /*e890*/  STG.E.128 [R6.64], R44 ;  /* 0x0000002c06007986 */ /* 0x0003e4000c101d08 */
.L_x_56:
[----:B-1----:R-:W-:Y:S05]  /*e8a0*/  BSYNC B0 ;  /* 0x0000000000007941 */ /* 0x002fea0003800000 */
.L_x_55:
        /* <DEDUP_REMOVED lines=15> */
.L_x_58:
[----:B------:R-:W-:Y:S05]  /*e9a0*/  BSYNC B0 ;  /* 0x0000000000007941 */ /* 0x000fea0003800000 */
.L_x_57:
[----:B------:R-:W2:Y:S01]  /*e9b0*/  LDL.LU R0, [R1+0x38] ;  /* 0x0000380001007983 */ /* 0x000ea20000300800 */
[----:B------:R-:W-:Y:S01]  /*e9c0*/  BSSY B0, `(.L_x_59) ;  /* 0x000000e000007945 */ /* 0x000fe20003800000 */
[----:B--2---:R-:W-:-:S13]  /*e9d0*/  ISETP.GE.AND P0, PT, R0, R58, PT ;  /* 0x0000003a0000720c */ /* 0x004fda0003f06270 */
[----:B------:R-:W-:Y:S05]  /*e9e0*/  @P0 BRA `(.L_x_60) ;  /* 0x000000b000000947 */ /* 0x000fea0003800000 */
[----:B-1----:R-:W-:Y:S01]  /*e9f0*/  IADD3 R2, P0, R16, 0x20, RZ ;  /* 0x0000002010027810 */ /* 0x002fe20007f1e0ff */
        /* <DEDUP_REMOVED lines=10> */
.L_x_60:
[----:B------:R-:W-:Y:S05]  /*eaa0*/  BSYNC B0 ;  /* 0x0000000000007941 */ /* 0x000fea0003800000 */
.L_x_59:
        /* <DEDUP_REMOVED lines=15> */
.L_x_62:
[----:B------:R-:W-:Y:S05]  /*eba0*/  BSYNC B0 ;  /* 0x0000000000007941 */ /* 0x000fea0003800000 */
.L_x_61:
        /* <DEDUP_REMOVED lines=15> */
.L_x_64:
[----:B------:R-:W-:Y:S05]  /*eca0*/  BSYNC B0 ;  /* 0x0000000000007941 */ /* 0x000fea0003800000 */
.L_x_63:
        /* <DEDUP_REMOVED lines=15> */
.L_x_66:
[----:B------:R-:W-:Y:S05]  /*eda0*/  BSYNC B0 ;  /* 0x0000000000007941 */ /* 0x000fea0003800000 */
.L_x_65:
        /* <DEDUP_REMOVED lines=15> */
.L_x_68:
[----:B------:R-:W-:Y:S05]  /*eea0*/  BSYNC B0 ;  /* 0x0000000000007941 */ /* 0x000fea0003800000 */
.L_x_67:
[----:B------:R-:W2:Y:S02]  /*eeb0*/  LDL.LU R0, [R1+0x24] ;  /* 0x0000240001007983 */ /* 0x000ea40000300800 */
[----:B--2---:R-:W-:-:S13]  /*eec0*/  ISETP.GE.AND P0, PT, R0, R58, PT ;  /* 0x0000003a0000720c */ /* 0x004fda0003f06270 */
[----:B------:R-:W-:Y:S05]  /*eed0*/  @P0 EXIT ;  /* 0x000000000000094d */ /* 0x000fea0003800000 */
[----:B------:R-:W-:Y:S02]  /*eee0*/  IADD3 R0, P0, R16, 0x70, RZ ;  /* 0x0000007010007810 */ /* 0x000fe40007f1e0ff */
[----:B------:R-:W-:Y:S02]  /*eef0*/  MOV R4, R14 ;  /* 0x0000000e00047202 */ /* 0x000fe40000000f00 */
[----:B-1----:R-:W-:-:S03]  /*ef00*/  IADD3.X R2, RZ, R17, RZ, P0, !PT ;  /* 0x00000011ff027210 */ /* 0x002fc600007fe4ff */
[----:B------:R-:W-:-:S04]  /*ef10*/  IMAD.WIDE.U32 R4, R0, c[0x0][0x1e8], R4 ;  /* 0x00007a0000047a25 */ /* 0x000fc800078e0004 */
[----:B------:R-:W-:Y:S01]  /*ef20*/  IMAD R3, R2, c[0x0][0x1e8], RZ ;  /* 0x00007a0002037a24 */ /* 0x000fe200078e02ff */
[----:B------:R-:W-:-:S03]  /*ef30*/  LEA R2, P0, R4, c[0x0][0x1d0], 0x1 ;  /* 0x0000740004027a11 */ /* 0x000fc600078008ff */
[----:B------:R-:W-:-:S05]  /*ef40*/  IMAD R3, R0, c[0x0][0x1ec], R3 ;  /* 0x00007b0000037a24 */ /* 0x000fca00078e0203 */
[----:B------:R-:W-:-:S04]  /*ef50*/  IADD3 R3, R5, R3, RZ ;  /* 0x0000000305037210 */ /* 0x000fc80007ffe0ff */
[----:B------:R-:W-:-:S05]  /*ef60*/  LEA.HI.X R3, R4, c[0x0][0x1d4], R3, 0x1, P0 ;  /* 0x0000750004037a11 */ /* 0x000fca00000f0c03 */
[----:B------:R-:W-:Y:S01]  /*ef70*/  STG.E.128 [R2.64], R48 ;  /* 0x0000003002007986 */ /* 0x000fe2000c101d08 */
[----:B------:R-:W-:Y:S05]  /*ef80*/  EXIT ;  /* 0x000000000000794d */ /* 0x000fea0003800000 */
.L_x_45:
[----:B------:R-:W3:Y:S01]  /*ef90*/  LDL.LU R16, [R1+0x20] ;  /* 0x0000200001107983 */ /* 0x000ee20000300800 */
[----:B------:R-:W1:Y:S01]  /*efa0*/  LDC.U8 R7, c[0x0][0x329] ;  /* 0x0000ca40ff077b82 */ /* 0x000e620000000000 */
[----:B------:R-:W-:Y:S01]  /*efb0*/  SHF.R.S32.HI R8, RZ, 0x1f, R91 ;  /* 0x0000001fff087819 */ /* 0x000fe2000001145b */
[----:B------:R-:W-:Y:S01]  /*efc0*/  IMAD.IADD R5, R5, 0x1, -R4 ;  /* 0x0000000105057824 */ /* 0x000fe200078e0a04 */
[----:B------:R-:W-:Y:S01]  /*efd0*/  SHF.R.S32.HI R23, RZ, 0x1f, R2 ;  /* 0x0000001fff177819 */ /* 0x000fe20000011402 */
[----:B------:R-:W-:Y:S01]  /*efe0*/  BSSY B0, `(.L_x_69) ;  /* 0x000003b000007945 */ /* 0x000fe20003800000 */
[----:B------:R-:W-:-:S03]  /*eff0*/  LEA.HI R8, R8, R91, RZ, 0x3 ;  /* 0x0000005b08087211 */ /* 0x000fc600078f18ff */
[----:B------:R-:W4:Y:S01]  /*f000*/  LDC.U8 R0, c[0x0][0x328] ;  /* 0x0000ca00ff007b82 */ /* 0x000f220000000000 */
[----:B------:R-:W-:Y:S01]  /*f010*/  LOP3.LUT R10, R8, 0x1ffffff8, RZ, 0xc0, !PT ;  /* 0x1ffffff8080a7812 */ /* 0x000fe200078ec0ff */
[----:B------:R-:W-:Y:S01]  /*f020*/  IMAD R23, R23, c[0x0][0x1f0], RZ ;  /* 0x00007c0017177a24 */ /* 0x000fe200078e02ff */
[----:B------:R-:W-:-:S03]  /*f030*/  SHF.R.S32.HI R8, RZ, 0x3, R8 ;  /* 0x00000003ff087819 */ /* 0x000fc60000011408 */
[----:B------:R-:W-:Y:S02]  /*f040*/  IMAD.IADD R11, R91, 0x1, -R10 ;  /* 0x000000015b0b7824 */ /* 0x000fe400078e0a0a */
[----:B------:R-:W-:Y:S02]  /*f050*/  IMAD R23, R2, c[0x0][0x1f4], R23 ;  /* 0x00007d0002177a24 */ /* 0x000fe400078e0217 */
[----:B------:R-:W-:Y:S01]  /*f060*/  IMAD.SHL.U32 R11, R11, 0x8, RZ ;  /* 0x000000080b0b7824 */ /* 0x000fe200078e00ff */
[----:B-1----:R-:W-:Y:S02]  /*f070*/  ISETP.NE.AND P1, PT, R7, RZ, PT ;  /* 0x000000ff0700720c */ /* 0x002fe40003f25270 */
[----:B----4-:R-:W-:-:S04]  /*f080*/  ISETP.NE.AND P3, PT, R0, RZ, PT ;  /* 0x000000ff0000720c */ /* 0x010fc80003f65270 */
[----:B------:R-:W-:-:S07]  /*f090*/  ISETP.NE.OR P2, PT, R7, RZ, !P3 ;  /* 0x000000ff0700720c */ /* 0x000fce0005f45670 */
[----:B------:R-:W-:Y:S02]  /*f0a0*/  @P1 IMAD.MOV.U32 R9, RZ, RZ, c[0x0][0x210] ;  /* 0x00008400ff091624 */ /* 0x000fe400078e00ff */
[----:B------:R-:W-:Y:S02]  /*f0b0*/  @!P1 IMAD.MOV.U32 R7, RZ, RZ, c[0x0][0x214] ;  /* 0x00008500ff079624 */ /* 0x000fe400078e00ff */
[----:B------:R-:W-:-:S03]  /*f0c0*/  @P1 IMAD R9, R9, c[0x0][0x214], RZ ;  /* 0x0000850009091a24 */ /* 0x000fc600078e02ff */
[----:B------:R-:W-:Y:S01]  /*f0d0*/  @!P1 SEL R9, R7, c[0x0][0x234], !P3 ;  /* 0x00008d0007099a07 */ /* 0x000fe20005800000 */
[----:B------:R-:W-:-:S04]  /*f0e0*/  @P1 IMAD.MOV.U32 R7, RZ, RZ, 0x1 ;  /* 0x00000001ff071424 */ /* 0x000fc800078e00ff */
[----:B------:R-:W-:Y:S01]  /*f0f0*/  @!P1 IMAD R7, R9, c[0x0][0x1c0], RZ ;  /* 0x0000700009079a24 */ /* 0x000fe200078e02ff */
[C---:B---3--:R-:W-:Y:S02]  /*f100*/  ISETP.NE.AND P4, PT, R16.reuse, -0x1, PT ;  /* 0xffffffff1000780c */ /* 0x048fe40003f85270 */
[----:B------:R-:W-:-:S11]  /*f110*/  ISETP.NE.OR P0, PT, R16, -0x1, P2 ;  /* 0xffffffff1000780c */ /* 0x000fd60001705670 */
[----:B--2---:R-:W-:-:S04]  /*f120*/  @P4 IMAD.WIDE.U32 R12, R16, c[0x0][0x1e8], RZ ;  /* 0x00007a00100c4a25 */ /* 0x004fc800078e00ff */
[----:B------:R-:W-:Y:S01]  /*f130*/  @P4 IMAD R0, R16, c[0x0][0x1ec], R13 ;  /* 0x00007b0010004a24 */ /* 0x000fe200078e020d */
[----:B------:R-:W-:Y:S01]  /*f140*/  @!P4 SHF.R.S32.HI R13, RZ, 0x1f, R6 ;  /* 0x0000001fff0dc819 */ /* 0x000fe20000011406 */
[----:B------:R-:W-:-:S04]  /*f150*/  @!P4 IMAD.WIDE.U32 R14, R6, c[0x0][0x1e0], RZ ;  /* 0x00007800060eca25 */ /* 0x000fc800078e00ff */
[----:B------:R-:W-:Y:S01]  /*f160*/  @!P4 IMAD R13, R13, c[0x0][0x1e0], RZ ;  /* 0x000078000d0dca24 */ /* 0x000fe200078e02ff */
[----:B------:R-:W-:Y:S01]  /*f170*/  @!P4 MOV R12, R14 ;  /* 0x0000000e000cc202 */ /* 0x000fe20000000f00 */
[C---:B------:R-:W-:Y:S02]  /*f180*/  @!P0 IMAD R16, R6.reuse, c[0x0][0x214], RZ ;  /* 0x0000850006108a24 */ /* 0x040fe400078e02ff */
[----:B------:R-:W-:-:S03]  /*f190*/  @!P4 IMAD R10, R6, c[0x0][0x1e4], R13 ;  /* 0x00007900060aca24 */ /* 0x000fc600078e020d */
[----:B------:R1:W-:Y:S02]  /*f1a0*/  @!P0 STL [R1+0x20], R16 ;  /* 0x0000201001008387 */ /* 0x0003e40000100800 */
[----:B------:R-:W-:Y:S02]  /*f1b0*/  @!P4 IADD3 R0, R15, R10, RZ ;  /* 0x0000000a0f00c210 */ /* 0x000fe40007ffe0ff */
[C---:B------:R-:W-:Y:S02]  /*f1c0*/  IADD3 R10, P3, R11.reuse, R12, RZ ;  /* 0x0000000c0b0a7210 */ /* 0x040fe40007f7e0ff */
[----:B------:R-:W-:Y:S02]  /*f1d0*/  CS2R R12, SRZ ;  /* 0x00000000000c7805 */ /* 0x000fe4000001ff00 */
[----:B------:R-:W-:Y:S01]  /*f1e0*/  LEA.HI.X.SX32 R11, R11, R0, 0x1, P3 ;  /* 0x000000000b0b7211 */ /* 0x000fe200018f0eff */
[----:B------:R-:W-:Y:S01]  /*f1f0*/  IMAD R0, R6, R7, RZ ;  /* 0x0000000706007224 */ /* 0x000fe200078e02ff */
[--C-:B------:R-:W-:Y:S01]  /*f200*/  @!P2 SHF.R.S32.HI R13, RZ, 0x1f, R16.reuse ;  /* 0x0000001fff0da819 */ /* 0x100fe20000011410 */
[----:B------:R-:W-:Y:S01]  /*f210*/  @P1 IMAD.MOV.U32 R7, RZ, RZ, c[0x0][0x210] ;  /* 0x00008400ff071624 */ /* 0x000fe200078e00ff */
[----:B------:R-:W-:Y:S01]  /*f220*/  @!P1 MOV R7, 0x1 ;  /* 0x0000000100079802 */ /* 0x000fe20000000f00 */
[----:B------:R-:W-:Y:S01]  /*f230*/  @!P2 IMAD.MOV.U32 R12, RZ, RZ, R16 ;  /* 0x000000ffff0ca224 */ /* 0x000fe200078e0010 */
[----:B------:R-:W-:Y:S01]  /*f240*/  SEL R0, R0, RZ, P2 ;  /* 0x000000ff00007207 */ /* 0x000fe20001000000 */
[----:B------:R-:W-:Y:S01]  /*f250*/  IMAD.WIDE.U32 R10, R2, c[0x0][0x1f0], R10 ;  /* 0x00007c00020a7a25 */ /* 0x000fe200078e000a */
[----:B------:R-:W-:-:S03]  /*f260*/  ISETP.GE.AND P2, PT, R8, R5, PT ;  /* 0x000000050800720c */ /* 0x000fc60003f46270 */
[----:B------:R-:W-:Y:S01]  /*f270*/  IMAD R4, R4, R7, RZ ;  /* 0x0000000704047224 */ /* 0x000fe200078e02ff */
[----:B------:R-:W-:Y:S01]  /*f280*/  IADD3 R23, R23, R11, RZ ;  /* 0x0000000b17177210 */ /* 0x000fe20007ffe0ff */
[----:B------:R-:W-:Y:S01]  /*f290*/  IMAD R17, R2, R9, R0 ;  /* 0x0000000902117224 */ /* 0x000fe200078e0200 */
[----:B------:R-:W-:Y:S02]  /*f2a0*/  SHF.R.S32.HI R9, RZ, 0x1f, R8 ;  /* 0x0000001fff097819 */ /* 0x000fe40000011408 */
[----:B------:R-:W-:Y:S02]  /*f2b0*/  SHF.R.S32.HI R15, RZ, 0x1f, R4 ;  /* 0x0000001fff0f7819 */ /* 0x000fe40000011404 */
[----:B------:R-:W-:Y:S01]  /*f2c0*/  IADD3 R0, P1, P0, R4, R12, R17 ;  /* 0x0000000c04007210 */ /* 0x000fe2000783e011 */
[----:B------:R-:W-:Y:S01]  /*f2d0*/  IMAD.WIDE R24, R3, 0x80, R8 ;  /* 0x0000008003187825 */ /* 0x000fe200078e0208 */
[----:B------:R-:W-:-:S04]  /*f2e0*/  SHF.R.S32.HI R12, RZ, 0x1f, R17 ;  /* 0x0000001fff0c7819 */ /* 0x000fc80000011411 */
[----:B------:R-:W-:Y:S01]  /*f2f0*/  IADD3.X R13, R15, R13, R12, P1, P0 ;  /* 0x0000000d0f0d7210 */ /* 0x000fe20000fe040c */
        /* <DEDUP_REMOVED lines=8> */
[----:B------:R1:W-:Y:S02]  /*f380*/  STG.E.128 [R16.64], RZ ;  /* 0x000000ff10007986 */ /* 0x0003e4000c101d08 */
.L_x_70:
[----:B-1----:R-:W-:Y:S05]  /*f390*/  BSYNC B0 ;  /* 0x0000000000007941 */ /* 0x002fea0003800000 */
.L_x_69:
        /* <DEDUP_REMOVED lines=9> */
[----:B------:R-:W-:Y:S01]  /*f430*/  IMAD R2, R2, c[0x0][0x1e8], RZ ;  /* 0x00007a0002027a24 */ /* 0x000fe200078e02ff */
[----:B------:R-:W-:-:S03]  /*f440*/  LEA R16, P0, R14, c[0x0][0x1d0], 0x1 ;  /* 0x000074000e107a11 */ /* 0x000fc600078008ff */
[----:B------:R-:W-:-:S05]  /*f450*/  IMAD R2, R3, c[0x0][0x1ec], R2 ;  /* 0x00007b0003027a24 */ /* 0x000fca00078e0202 */
[----:B------:R-:W-:-:S04]  /*f460*/  IADD3 R2, R2, R15, RZ ;  /* 0x0000000f02027210 */ /* 0x000fc80007ffe0ff */
[----:B------:R-:W-:-:S05]  /*f470*/  LEA.HI.X R17, R14, c[0x0][0x1d4], R2, 0x1, P0 ;  /* 0x000075000e117a11 */ /* 0x000fca00000f0c02 */
[----:B------:R1:W-:Y:S02]  /*f480*/  STG.E.128 [R16.64], RZ ;  /* 0x000000ff10007986 */ /* 0x0003e4000c101d08 */
.L_x_72:
[----:B------:R-:W-:Y:S05]  /*f490*/  BSYNC B0 ;  /* 0x0000000000007941 */ /* 0x000fea0003800000 */
.L_x_71:
        /* <DEDUP_REMOVED lines=10> */
[----:B-1----:R-:W-:-:S03]  /*f540*/  LEA R16, P0, R14, c[0x0][0x1d0], 0x1 ;  /* 0x000074000e107a11 */ /* 0x002fc600078008ff */
[----:B------:R-:W-:-:S05]  /*f550*/  IMAD R2, R3, c[0x0][0x1ec], R2 ;  /* 0x00007b0003027a24 */ /* 0x000fca00078e0202 */
[----:B------:R-:W-:-:S04]  /*f560*/  IADD3 R2, R2, R15, RZ ;  /* 0x0000000f02027210 */ /* 0x000fc80007ffe0ff */
[----:B------:R-:W-:-:S05]  /*f570*/  LEA.HI.X R17, R14, c[0x0][0x1d4], R2, 0x1, P0 ;  /* 0x000075000e117a11 */ /* 0x000fca00000f0c02 */
[----:B------:R1:W-:Y:S02]  /*f580*/  STG.E.128 [R16.64], RZ ;  /* 0x000000ff10007986 */ /* 0x0003e4000c101d08 */
.L_x_74:
[----:B------:R-:W-:Y:S05]  /*f590*/  BSYNC B0 ;  /* 0x0000000000007941 */ /* 0x000fea0003800000 */
.L_x_73:
[----:B-1----:R-:W-:Y:S01]  /*f5a0*/  IADD3 R16, R8, 0x30, RZ ;  /* 0x0000003008107810 */ /* 0x002fe20007ffe0ff */
        /* <DEDUP_REMOVED lines=14> */
.L_x_76:
[----:B------:R-:W-:Y:S05]  /*f690*/  BSYNC B0 ;  /* 0x0000000000007941 */ /* 0x000fea0003800000 */
.L_x_75:
[----:B------:R-:W-:Y:S01]  /*f6a0*/  IADD3 R14, R8, 0x40, RZ ;  /* 0x00000040080e7810 */ /* 0x000fe20007ffe0ff */
[----:B------:R-:W-:Y:S03]  /*f6b0*/  BSSY B0, `(.L_x_77) ;  /* 0x000000e000007945 */ /* 0x000fe60003800000 */
[----:B------:R-:W-:-:S13]  /*f6c0*/  ISETP.GE.AND P0, PT, R14, R5, PT ;  /* 0x000000050e00720c */ /* 0x000fda0003f06270 */
[----:B------:R-:W-:Y:S05]  /*f6d0*/  @P0 BRA `(.L_x_78) ;  /* 0x000000b000000947 */ /* 0x000fea0003800000 */
[----:B------:R-:W-:Y:S01]  /*f6e0*/  IADD3 R3, P0, R24, 0x40, RZ ;  /* 0x0000004018037810 */ /* 0x000fe20007f1e0ff */
[----:B-1----:R-:W-:Y:S01]  /*f6f0*/  IMAD.MOV.U32 R26, RZ, RZ, R10 ;  /* 0x000000ffff1a7224 */ /* 0x002fe200078e000a */
        /* <DEDUP_REMOVED lines=9> */
.L_x_78:
[----:B------:R-:W-:Y:S05]  /*f790*/  BSYNC B0 ;  /* 0x0000000000007941 */ /* 0x000fea0003800000 */
.L_x_77:
        /* <DEDUP_REMOVED lines=15> */
.L_x_80:
[----:B------:R-:W-:Y:S05]  /*f890*/  BSYNC B0 ;  /* 0x0000000000007941 */ /* 0x000fea0003800000 */
.L_x_79:
        /* <DEDUP_REMOVED lines=15> */
.L_x_82:
[----:B------:R-:W-:Y:S05]  /*f990*/  BSYNC B0 ;  /* 0x0000000000007941 */ /* 0x000fea0003800000 */
.L_x_81:
[----:B------:R-:W-:Y:S01]  /*f9a0*/  IADD3 R4, R8, 0x70, RZ ;  /* 0x0000007008047810 */ /* 0x000fe20007ffe0ff */
[----:B------:R-:W-:Y:S03]  /*f9b0*/  BSSY B0, `(.L_x_83) ;  /* 0x000000d000007945 */ /* 0x000fe60003800000 */
[----:B------:R-:W-:-:S13]  /*f9c0*/  ISETP.GE.AND P0, PT, R4, R5, PT ;  /* 0x000000050400720c */ /* 0x000fda0003f06270 */
[----:B------:R-:W-:Y:S05]  /*f9d0*/  @P0 BRA `(.L_x_84) ;  /* 0x000000a000000947 */ /* 0x000fea0003800000 */
[----:B------:R-:W-:Y:S02]  /*f9e0*/  IADD3 R3, P0, R24, 0x70, RZ ;  /* 0x0000007018037810 */ /* 0x000fe40007f1e0ff */
[----:B------:R-:W-:Y:S02]  /*f9f0*/  MOV R11, R23 ;  /* 0x00000017000b7202 */ /* 0x000fe40000000f00 */
[----:B------:R-:W-:-:S03]  /*fa00*/  IADD3.X R2, RZ, R25, RZ, P0, !PT ;  /* 0x00000019ff027210 */ /* 0x000fc600007fe4ff */
[----:B------:R-:W-:-:S04]  /*fa10*/  IMAD.WIDE.U32 R10, R3, c[0x0][0x1e8], R10 ;  /* 0x00007a00030a7a25 */ /* 0x000fc800078e000a */
[----:B------:R-:W-:Y:S01]  /*fa20*/  IMAD R2, R2, c[0x0][0x1e8], RZ ;  /* 0x00007a0002027a24 */ /* 0x000fe200078e02ff */
[----:B------:R-:W-:-:S03]  /*fa30*/  LEA R22, P0, R10, c[0x0][0x1d0], 0x1 ;  /* 0x000074000a167a11 */ /* 0x000fc600078008ff */
[----:B------:R-:W-:-:S05]  /*fa40*/  IMAD R2, R3, c[0x0][0x1ec], R2 ;  /* 0x00007b0003027a24 */ /* 0x000fca00078e0202 */
[----:B------:R-:W-:-:S04]  /*fa50*/  IADD3 R3, R2, R11, RZ ;  /* 0x0000000b02037210 */ /* 0x000fc80007ffe0ff */
[----:B------:R-:W-:-:S05]  /*fa60*/  LEA.HI.X R23, R10, c[0x0][0x1d4], R3, 0x1, P0 ;  /* 0x000075000a177a11 */ /* 0x000fca00000f0c03 */
[----:B------:R2:W-:Y:S02]  /*fa70*/  STG.E.128 [R22.64], RZ ;  /* 0x000000ff16007986 */ /* 0x0005e4000c101d08 */
.L_x_84:
[----:B------:R-:W-:Y:S05]  /*fa80*/  BSYNC B0 ;  /* 0x0000000000007941 */ /* 0x000fea0003800000 */
.L_x_83:
[----:B------:R-:W-:-:S04]  /*fa90*/  LOP3.LUT P6, RZ, R91, 0x7, RZ, 0xc0, !PT ;  /* 0x000000075bff7812 */ /* 0x000fc800078cc0ff */
[-C--:B------:R-:W-:Y:S02]  /*faa0*/  ISETP.GE.OR P2, PT, R8, R5.reuse, P6 ;  /* 0x000000050800720c */ /* 0x080fe40003746670 */
[-C--:B------:R-:W-:Y:S02]  /*fab0*/  ISETP.GE.OR P1, PT, R20, R5.reuse, P6 ;  /* 0x000000051400720c */ /* 0x080fe40003726670 */
[-C--:B------:R-:W-:Y:S02]  /*fac0*/  ISETP.GE.OR P5, PT, R18, R5.reuse, P6 ;  /* 0x000000051200720c */ /* 0x080fe400037a6670 */
[-C--:B------:R-:W-:Y:S02]  /*fad0*/  ISETP.GE.OR P4, PT, R16, R5.reuse, P6 ;  /* 0x000000051000720c */ /* 0x080fe40003786670 */
[----:B------:R-:W-:-:S05]  /*fae0*/  ISETP.GE.OR P3, PT, R14, R5, P6 ;  /* 0x000000050e00720c */ /* 0x000fca0003766670 */
[-C--:B------:R-:W-:Y:S02]  /*faf0*/  @!P2 IMAD R2, R8, R7.reuse, RZ ;  /* 0x000000070802a224 */ /* 0x080fe400078e02ff */
[-C--:B------:R-:W-:Y:S02]  /*fb00*/  @!P1 IMAD R20, R20, R7.reuse, RZ ;  /* 0x0000000714149224 */ /* 0x080fe400078e02ff */
[-C--:B------:R-:W-:Y:S01]  /*fb10*/  @!P5 IMAD R18, R18, R7.reuse, RZ ;  /* 0x000000071212d224 */ /* 0x080fe200078e02ff */
[----:B------:R-:W-:Y:S01]  /*fb20*/  @!P2 IADD3 R3, P0, R2, R0, RZ ;  /* 0x000000000203a210 */ /* 0x000fe20007f1e0ff */
[-C--:B------:R-:W-:Y:S02]  /*fb30*/  @!P4 IMAD R16, R16, R7.reuse, RZ ;  /* 0x000000071010c224 */ /* 0x080fe400078e02ff */
[----:B------:R-:W-:Y:S01]  /*fb40*/  @!P3 IMAD R14, R14, R7, RZ ;  /* 0x000000070e0eb224 */ /* 0x000fe200078e02ff */
[----:B------:R-:W-:Y:S02]  /*fb50*/  @!P2 LEA.HI.X.SX32 R2, R2, R13, 0x1, P0 ;  /* 0x0000000d0202a211 */ /* 0x000fe400000f0eff */
[----:B------:R-:W-:-:S04]  /*fb60*/  @!P2 LEA R8, P0, R3, c[0x0][0x200], 0x2 ;  /* 0x000080000308aa11 */ /* 0x000fc800078010ff */
[----:B------:R-:W-:Y:S01]  /*fb70*/  @!P2 LEA.HI.X R9, R3, c[0x0][0x204], R2, 0x2, P0 ;  /* 0x000081000309aa11 */ /* 0x000fe200000f1402 */
[----:B------:R-:W-:Y:S01]  /*fb80*/  @!P2 IMAD.MOV.U32 R3, RZ, RZ, 0x7f800000 ;  /* 0x7f800000ff03a424 */ /* 0x000fe200078e00ff */
[----:B------:R-:W-:-:S04]  /*fb90*/  @!P1 IADD3 R2, P0, R20, R0, RZ ;  /* 0x0000000014029210 */ /* 0x000fc80007f1e0ff */
[----:B------:R3:W-:Y:S01]  /*fba0*/  @!P2 STG.E [R8.64], R3 ;  /* 0x000000030800a986 */ /* 0x0007e2000c101908 */
[-C--:B------:R-:W-:Y:S02]  /*fbb0*/  @!P1 LEA.HI.X.SX32 R11, R20, R13.reuse, 0x1, P0 ;  /* 0x0000000d140b9211 */ /* 0x080fe400000f0eff */
[----:B------:R-:W-:Y:S02]  /*fbc0*/  @!P1 LEA R20, P2, R2, c[0x0][0x200], 0x2 ;  /* 0x0000800002149a11 */ /* 0x000fe400078410ff */
[----:B------:R-:W-:Y:S02]  /*fbd0*/  @!P5 IADD3 R10, P0, R18, R0, RZ ;  /* 0x00000000120ad210 */ /* 0x000fe40007f1e0ff */
[----:B------:R-:W-:Y:S02]  /*fbe0*/  @!P1 LEA.HI.X R21, R2, c[0x0][0x204], R11, 0x2, P2 ;  /* 0x0000810002159a11 */ /* 0x000fe400010f140b */
[----:B------:R-:W-:Y:S02]  /*fbf0*/  @!P5 LEA.HI.X.SX32 R11, R18, R13, 0x1, P0 ;  /* 0x0000000d120bd211 */ /* 0x000fe400000f0eff */
[----:B------:R-:W-:-:S02]  /*fc00*/  @!P5 LEA R18, P2, R10, c[0x0][0x200], 0x2 ;  /* 0x000080000a12da11 */ /* 0x000fc400078410ff */
[----:B------:R-:W-:Y:S02]  /*fc10*/  @!P4 IADD3 R2, P0, R16, R0, RZ ;  /* 0x000000001002c210 */ /* 0x000fe40007f1e0ff */
[----:B------:R-:W-:Y:S02]  /*fc20*/  @!P5 LEA.HI.X R19, R10, c[0x0][0x204], R11, 0x2, P2 ;  /* 0x000081000a13da11 */ /* 0x000fe400010f140b */
[----:B------:R-:W-:Y:S02]  /*fc30*/  ISETP.GE.OR P2, PT, R12, R5, P6 ;  /* 0x000000050c00720c */ /* 0x000fe40003746670 */
[----:B---3--:R-:W-:Y:S01]  /*fc40*/  @!P4 LEA.HI.X.SX32 R9, R16, R13, 0x1, P0 ;  /* 0x0000000d1009c211 */ /* 0x008fe200000f0eff */
[----:B------:R-:W-:Y:S01]  /*fc50*/  @!P1 IMAD.MOV.U32 R3, RZ, RZ, 0x7f800000 ;  /* 0x7f800000ff039424 */ /* 0x000fe200078e00ff */
[----:B------:R-:W-:-:S09]  /*fc60*/  @!P4 LEA R8, P0, R2, c[0x0][0x200], 0x2 ;  /* 0x000080000208ca11 */ /* 0x000fd200078010ff */
[----:B------:R-:W-:Y:S02]  /*fc70*/  @!P2 IMAD R12, R12, R7, RZ ;  /* 0x000000070c0ca224 */ /* 0x000fe400078e02ff */
[----:B-1----:R-:W-:Y:S01]  /*fc80*/  @!P2 IMAD.MOV.U32 R27, RZ, RZ, 0x7f800000 ;  /* 0x7f800000ff1ba424 */ /* 0x002fe200078e00ff */
[----:B------:R-:W-:Y:S01]  /*fc90*/  @!P4 LEA.HI.X R9, R2, c[0x0][0x204], R9, 0x2, P0 ;  /* 0x000081000209ca11 */ /* 0x000fe200000f1409 */
[----:B------:R1:W-:Y:S01]  /*fca0*/  @!P1 STG.E [R20.64], R3 ;  /* 0x0000000314009986 */ /* 0x0003e2000c101908 */
[----:B------:R-:W-:Y:S02]  /*fcb0*/  @!P3 IADD3 R2, P0, R14, R0, RZ ;  /* 0x000000000e02b210 */ /* 0x000fe40007f1e0ff */
[----:B------:R-:W-:Y:S02]  /*fcc0*/  ISETP.GE.OR P1, PT, R6, R5, P6 ;  /* 0x000000050600720c */ /* 0x000fe40003726670 */
[----:B------:R-:W-:Y:S02]  /*fcd0*/  @!P3 LEA.HI.X.SX32 R11, R14, R13, 0x1, P0 ;  /* 0x0000000d0e0bb211 */ /* 0x000fe400000f0eff */
[----:B------:R-:W-:-:S02]  /*fce0*/  @!P3 LEA R10, P0, R2, c[0x0][0x200], 0x2 ;  /* 0x00008000020aba11 */ /* 0x000fc400078010ff */
[----:B------:R-:W-:Y:S02]  /*fcf0*/  ISETP.GE.OR P6, PT, R4, R5, P6 ;  /* 0x000000050400720c */ /* 0x000fe400037c6670 */
[----:B------:R-:W-:Y:S02]  /*fd00*/  @!P3 LEA.HI.X R11, R2, c[0x0][0x204], R11, 0x2, P0 ;  /* 0x00008100020bba11 */ /* 0x000fe400000f140b */
[----:B------:R-:W-:-:S03]  /*fd10*/  @!P2 IADD3 R2, P0, R12, R0, RZ ;  /* 0x000000000c02a210 */ /* 0x000fc60007f1e0ff */
[----:B------:R-:W-:Y:S01]  /*fd20*/  @!P1 IMAD R6, R6, R7, RZ ;  /* 0x0000000706069224 */ /* 0x000fe200078e02ff */
[----:B------:R-:W-:Y:S01]  /*fd30*/  @!P2 LEA.HI.X.SX32 R15, R12, R13, 0x1, P0 ;  /* 0x0000000d0c0fa211 */ /* 0x000fe200000f0eff */
[----:B------:R-:W-:Y:S01]  /*fd40*/  @!P1 IMAD.MOV.U32 R25, RZ, RZ, 0x7f800000 ;  /* 0x7f800000ff199424 */ /* 0x000fe200078e00ff */
[----:B------:R-:W-:-:S04]  /*fd50*/  @!P2 LEA R16, P0, R2, c[0x0][0x200], 0x2 ;  /* 0x000080000210aa11 */ /* 0x000fc800078010ff */
[----:B------:R-:W-:Y:S02]  /*fd60*/  @!P2 LEA.HI.X R17, R2, c[0x0][0x204], R15, 0x2, P0 ;  /* 0x000081000211aa11 */ /* 0x000fe400000f140f */
[----:B------:R-:W-:Y:S01]  /*fd70*/  @!P1 IADD3 R2, P0, R6, R0, RZ ;  /* 0x0000000006029210 */ /* 0x000fe20007f1e0ff */
[----:B-1----:R-:W-:-:S03]  /*fd80*/  @!P5 IMAD.MOV.U32 R3, RZ, RZ, 0x7f800000 ;  /* 0x7f800000ff03d424 */ /* 0x002fc600078e00ff */
[----:B------:R-:W-:Y:S01]  /*fd90*/  @!P1 LEA.HI.X.SX32 R15, R6, R13, 0x1, P0 ;  /* 0x0000000d060f9211 */ /* 0x000fe200000f0eff */
[----:B------:R-:W-:Y:S01]  /*fda0*/  @!P3 IMAD.MOV.U32 R21, RZ, RZ, 0x7f800000 ;  /* 0x7f800000ff15b424 */ /* 0x000fe200078e00ff */
[C---:B--2---:R-:W-:Y:S01]  /*fdb0*/  @!P1 LEA R22, P0, R2.reuse, c[0x0][0x200], 0x2 ;  /* 0x0000800002169a11 */ /* 0x044fe200078010ff */
[----:B------:R1:W-:Y:S03]  /*fdc0*/  @!P5 STG.E [R18.64], R3 ;  /* 0x000000031200d986 */ /* 0x0003e6000c101908 */
[----:B------:R-:W-:Y:S01]  /*fdd0*/  @!P1 LEA.HI.X R23, R2, c[0x0][0x204], R15, 0x2, P0 ;  /* 0x0000810002179a11 */ /* 0x000fe200000f140f */
[----:B------:R-:W-:-:S05]  /*fde0*/  @!P4 IMAD.MOV.U32 R15, RZ, RZ, 0x7f800000 ;  /* 0x7f800000ff0fc424 */ /* 0x000fca00078e00ff */
[----:B------:R1:W-:Y:S04]  /*fdf0*/  @!P4 STG.E [R8.64], R15 ;  /* 0x0000000f0800c986 */ /* 0x0003e8000c101908 */
[----:B------:R1:W-:Y:S04]  /*fe00*/  @!P3 STG.E [R10.64], R21 ;  /* 0x000000150a00b986 */ /* 0x0003e8000c101908 */
[----:B------:R1:W-:Y:S04]  /*fe10*/  @!P2 STG.E [R16.64], R27 ;  /* 0x0000001b1000a986 */ /* 0x0003e8000c101908 */
[----:B------:R1:W-:Y:S01]  /*fe20*/  @!P1 STG.E [R22.64], R25 ;  /* 0x0000001916009986 */ /* 0x0003e2000c101908 */
[----:B------:R-:W-:Y:S05]  /*fe30*/  @P6 EXIT ;  /* 0x000000000000694d */ /* 0x000fea0003800000 */
[----:B------:R-:W-:Y:S02]  /*fe40*/  IMAD R4, R4, R7, RZ ;  /* 0x0000000704047224 */ /* 0x000fe400078e02ff */
[----:B------:R-:W-:-:S03]  /*fe50*/  IMAD.MOV.U32 R5, RZ, RZ, 0x7f800000 ;  /* 0x7f800000ff057424 */ /* 0x000fc600078e00ff */
[----:B------:R-:W-:-:S04]  /*fe60*/  IADD3 R0, P0, R4, R0, RZ ;  /* 0x0000000004007210 */ /* 0x000fc80007f1e0ff */
[----:B------:R-:W-:Y:S02]  /*fe70*/  LEA.HI.X.SX32 R13, R4, R13, 0x1, P0 ;  /* 0x0000000d040d7211 */ /* 0x000fe400000f0eff */
[----:B------:R-:W-:-:S04]  /*fe80*/  LEA R2, P0, R0, c[0x0][0x200], 0x2 ;  /* 0x0000800000027a11 */ /* 0x000fc800078010ff */
[----:B-1----:R-:W-:-:S05]  /*fe90*/  LEA.HI.X R3, R0, c[0x0][0x204], R13, 0x2, P0 ;  /* 0x0000810000037a11 */ /* 0x002fca00000f140d */
[----:B------:R-:W-:Y:S01]  /*fea0*/  STG.E [R2.64], R5 ;  /* 0x0000000502007986 */ /* 0x000fe2000c101908 */
[----:B------:R-:W-:Y:S05]  /*feb0*/  EXIT ;  /* 0x000000000000794d */ /* 0x000fea0003800000 */
.L_x_85:
        /* <DEDUP_REMOVED lines=12> */
.L_x_2113:


//--------------------- .text._ZN5flash16flash_fwd_kernelI23Flash_fwd_kernel_traitsILi64ELi128ELi128ELi4ELb0ELb0EN7cutlass10bfloat16_tE19Flash_kernel_traitsILi64ELi128ELi128ELi4ES3_EELb0ELb0ELb0ELb0ELb1ELb1ELb0ELb0EEEvNS_16Flash_fwd_paramsE --------------------------
	.section	.text._ZN5flash16flash_fwd_kernelI23Flash_fwd_kernel_traitsILi64ELi128ELi128ELi4ELb0ELb0EN7cutlass10bfloat16_tE19Flash_kernel_traitsILi64ELi128ELi128ELi4ES3_EELb0ELb0ELb0ELb0ELb1ELb1ELb0ELb0EEEvNS_16Flash_fwd_paramsE,"ax",@progbits
	.sectioninfo	@"SHI_REGISTERS=255"
	.align	128
        .global         _ZN5flash16flash_fwd_kernelI23Flash_fwd_kernel_traitsILi64ELi128ELi128ELi4ELb0ELb0EN7cutlass10bfloat16_tE19Flash_kernel_traitsILi64ELi128ELi128ELi4ES3_EELb0ELb0ELb0ELb0ELb1ELb1ELb0ELb0EEEvNS_16Flash_fwd_paramsE
        .type           _ZN5flash16flash_fwd_kernelI23Flash_fwd_kernel_traitsILi64ELi128ELi128ELi4ELb0ELb0EN7cutlass10bfloat16_tE19Flash_kernel_traitsILi64ELi128ELi128ELi4ES3_EELb0ELb0ELb0ELb0ELb1ELb1ELb0ELb0EEEvNS_16Flash_fwd_paramsE,@function
        .size           _ZN5flash16flash_fwd_kernelI23Flash_fwd_kernel_traitsILi64ELi128ELi128ELi4ELb0ELb0EN7cutlass10bfloat16_tE19Flash_kernel_traitsILi64ELi128ELi128ELi4ES3_EELb0ELb0ELb0ELb0ELb1ELb1ELb0ELb0EEEvNS_16Flash_fwd_paramsE,(.L_x_2114 - _ZN5flash16flash_fwd_kernelI23Flash_fwd_kernel_traitsILi64ELi128ELi128ELi4ELb0ELb0EN7cutlass10bfloat16_tE19Flash_kernel_traitsILi64ELi128ELi128ELi4ES3_EELb0ELb0ELb0ELb0ELb1ELb1ELb0ELb0EEEvNS_16Flash_fwd_paramsE)
        .other          _ZN5flash16flash_fwd_kernelI23Flash_fwd_kernel_traitsILi64ELi128ELi128ELi4ELb0ELb0EN7cutlass10bfloat16_tE19Flash_kernel_traitsILi64ELi128ELi128ELi4ES3_EELb0ELb0ELb0ELb0ELb1ELb1ELb0ELb0EEEvNS_16Flash_fwd_paramsE,@"STO_CUDA_ENTRY STV_DEFAULT"
_ZN5flash16flash_fwd_kernelI23Flash_fwd_kernel_traitsILi64ELi128ELi128ELi4ELb0ELb0EN7cutlass10bfloat16_tE19Flash_kernel_traitsILi64ELi128ELi128ELi4ES3_EELb0ELb0ELb0ELb0ELb1ELb1ELb0ELb0EEEvNS_16Flash_fwd_paramsE:
.text._ZN5flash16flash_fwd_kernelI23Flash_fwd_kernel_traitsILi64ELi128ELi128ELi4ELb0ELb0EN7cutlass10bfloat16_tE19Flash_kernel_traitsILi64ELi128ELi128ELi4ES3_EELb0ELb0ELb0ELb0ELb1ELb1ELb0ELb0EEEvNS_16Flash_fwd_paramsE:
[----:B------:R-:W-:Y:S02]  /*0000*/  MOV R1, c[0x0][0x28] ;  /* 0x00000a0000017a02 */ /* 0x000fe40000000f00 */
[----:B------:R-:W1:Y:S01]  /*0010*/  S2R R25, SR_CTAID.Y ;  /* 0x0000000000197919 */ /* 0x000e620000002600 */
[----:B------:R-:W-:Y:S01]  /*0020*/  ISETP.NE.U32.AND P2, PT, RZ, c[0x0][0x258], PT ;  /* 0x00009600ff007a0c */ /* 0x000fe20003f45070 */
[----:B------:R-:W-:Y:S01]  /*0030*/  IMAD.MOV.U32 R6, RZ, RZ, RZ ;  /* 0x000000ffff067224 */ /* 0x000fe200078e00ff */
[----:B------:R-:W-:Y:S01]  /*0040*/  ISETP.NE.U32.AND P0, PT, RZ, c[0x0][0x250], PT ;  /* 0x00009400ff007a0c */ /* 0x000fe20003f05070 */
[----:B------:R-:W-:Y:S01]  /*0050*/  ULDC.64 UR8, c[0x0][0x118] ;  /* 0x0000460000087ab9 */ /* 0x000fe20000000a00 */
[----:B------:R-:W-:Y:S02]  /*0060*/  ISETP.NE.AND.EX P2, PT, RZ, c[0x0][0x25c], PT, P2 ;  /* 0x00009700ff007a0c */ /* 0x000fe40003f45320 */
[----:B------:R-:W-:Y:S02]  /*0070*/  ISETP.NE.AND.EX P0, PT, RZ, c[0x0][0x254], PT, P0 ;  /* 0x00009500ff007a0c */ /* 0x000fe40003f05300 */
[----:B------:R-:W-:-:S09]  /*0080*/  IADD3 R1, R1, -0xe8, RZ ;  /* 0xffffff1801017810 */ /* 0x000fd20007ffe0ff */
[----:B------:R-:W-:Y:S02]  /*0090*/  @P2 IMAD.MOV.U32 R2, RZ, RZ, 0x4 ;  /* 0x00000004ff022424 */ /* 0x000fe400078e00ff */
[----:B------:R-:W-:Y:S02]  /*00a0*/  @P0 IMAD.MOV.U32 R0, RZ, RZ, 0x4 ;  /* 0x00000004ff000424 */ /* 0x000fe400078e00ff */
[----:B-1----:R-:W-:-:S04]  /*00b0*/  @P2 IMAD.WIDE R2, R25, R2, c[0x0][0x258] ;  /* 0x0000960019022625 */ /* 0x002fc800078e0202 */
[----:B------:R-:W-:Y:S02]  /*00c0*/  @P0 IMAD.WIDE R4, R25, R0, c[0x0][0x250] ;  /* 0x0000940019040625 */ /* 0x000fe400078e0200 */
[----:B------:R-:W2:Y:S04]  /*00d0*/  @P2 LDG.E R2, [R2.64] ;  /* 0x0000000802022981 */ /* 0x000ea8000c1e1900 */
[----:B------:R-:W2:Y:S04]  /*00e0*/  @P0 LDG.E R6, [R4.64] ;  /* 0x0000000804060981 */ /* 0x000ea8000c1e1900 */
[----:B------:R-:W1:Y:S01]  /*00f0*/  S2R R16, SR_CTAID.X ;  /* 0x0000000000107919 */ /* 0x000e620000002500 */
[----:B------:R-:W-:-:S04]  /*0100*/  @!P2 ISETP.NE.U32.AND P1, PT, RZ, c[0x0][0x268], PT ;  /* 0x00009a00ff00aa0c */ /* 0x000fc80003f25070 */
[----:B------:R-:W-:Y:S01]  /*0110*/  @!P2 ISETP.NE.AND.EX P1, PT, RZ, c[0x0][0x26c], PT, P1 ;  /* 0x00009b00ff00aa0c */ /* 0x000fe20003f25310 */
[----:B-1----:R-:W-:-:S05]  /*0120*/  IMAD.SHL.U32 R0, R16, 0x80, RZ ;  /* 0x0000008010007824 */ /* 0x002fca00078e00ff */
[----:B------:R-:W-:Y:S02]  /*0130*/  ISETP.GE.AND P0, PT, R0, c[0x0][0x214], PT ;  /* 0x0000850000007a0c */ /* 0x000fe40003f06270 */
[----:B------:R-:W-:Y:S01]  /*0140*/  @!P2 SEL R0, RZ, c[0x0][0x21c], !P1 ;  /* 0x00008700ff00aa07 */ /* 0x000fe20004800000 */
[----:B--2---:R-:W-:-:S03]  /*0150*/  @P2 IMAD.IADD R228, R2, 0x1, -R6 ;  /* 0x0000000102e42824 */ /* 0x004fc600078e0a06 */
[----:B------:R-:W-:-:S07]  /*0160*/  @!P2 IADD3 R228, R0, c[0x0][0x218], -R6 ;  /* 0x0000860000e4aa10 */ /* 0x000fce0007ffe806 */
[----:B------:R-:W-:Y:S05]  /*0170*/  @P0 EXIT ;  /* 0x000000000000094d */ /* 0x000fea0003800000 */
[----:B------:R-:W-:Y:S01]  /*0180*/  IABS R0, c[0x0][0x1c8] ;  /* 0x0000720000007a13 */ /* 0x000fe20000000000 */
[----:B------:R-:W1:Y:S01]  /*0190*/  S2R R22, SR_TID.X ;  /* 0x0000000000167919 */ /* 0x000e620000002100 */
[----:B------:R-:W-:Y:S01]  /*01a0*/  SHF.R.S32.HI R24, RZ, 0x1f, R25 ;  /* 0x0000001fff187819 */ /* 0x000fe20000011419 */
[----:B------:R-:W-:Y:S02]  /*01b0*/  ULDC.64 UR4, c[0x0][0x190] ;  /* 0x0000640000047ab9 */ /* 0x000fe40000000a00 */
[----:B------:R-:W-:Y:S01]  /*01c0*/  IMAD.MOV.U32 R23, RZ, RZ, R0 ;  /* 0x000000ffff177224 */ /* 0x000fe200078e0000 */
[----:B------:R-:W2:Y:S01]  /*01d0*/  S2R R26, SR_CTAID.Z ;  /* 0x00000000001a7919 */ /* 0x000ea20000002700 */
[----:B------:R-:W-:Y:S01]  /*01e0*/  IADD3 R0, R228, 0x7f, RZ ;  /* 0x0000007fe4007810 */ /* 0x000fe20007ffe0ff */
[----:B------:R-:W-:Y:S01]  /*01f0*/  USHF.L.U32 UR7, UR4, 0x5, URZ ;  /* 0x0000000504077899 */ /* 0x000fe2000800063f */
[----:B------:R-:W3:Y:S01]  /*0200*/  I2F.RP R4, R23 ;  /* 0x0000001700047306 */ /* 0x000ee20000209400 */
[----:B------:R-:W-:Y:S01]  /*0210*/  UMOV UR6, 0x5 ;  /* 0x0000000500067882 */ /* 0x000fe20000000000 */
[----:B------:R-:W-:Y:S01]  /*0220*/  SHF.R.S32.HI R3, RZ, 0x1f, R0 ;  /* 0x0000001fff037819 */ /* 0x000fe20000011400 */
[----:B------:R-:W-:-:S02]  /*0230*/  USHF.L.U64.HI UR13, UR4, UR6, UR5 ;  /* 0x00000006040d7299 */ /* 0x000fc40008010205 */
[----:B------:R-:W-:Y:S01]  /*0240*/  UMOV UR10, 0x7 ;  /* 0x00000007000a7882 */ /* 0x000fe20000000000 */
[----:B------:R-:W-:Y:S01]  /*0250*/  LEA.HI R247, R3, R0, RZ, 0x7 ;  /* 0x0000000003f77211 */ /* 0x000fe200078f38ff */
[----:B------:R-:W-:Y:S02]  /*0260*/  ULDC.64 UR4, c[0x0][0x198] ;  /* 0x0000660000047ab9 */ /* 0x000fe40000000a00 */
[----:B------:R-:W-:Y:S02]  /*0270*/  USHF.L.U64.HI UR10, UR4, UR10, UR5 ;  /* 0x0000000a040a7299 */ /* 0x000fe40008010205 */
[----:B------:R-:W-:Y:S02]  /*0280*/  USHF.L.U32 UR11, UR4, 0x7, URZ ;  /* 0x00000007040b7899 */ /* 0x000fe4000800063f */
[----:B------:R-:W-:Y:S02]  /*0290*/  USHF.L.U32 UR12, UR4, 0x5, URZ ;  /* 0x00000005040c7899 */ /* 0x000fe4000800063f */
[----:B------:R-:W-:Y:S01]  /*02a0*/  USHF.L.U64.HI UR14, UR4, UR6, UR5 ;  /* 0x00000006040e7299 */ /* 0x000fe20008010205 */
[----:B---3--:R-:W3:Y:S01]  /*02b0*/  MUFU.RCP R4, R4 ;  /* 0x0000000400047308 */ /* 0x008ee20000001000 */
[----:B-1----:R-:W-:Y:S01]  /*02c0*/  SHF.R.S32.HI R21, RZ, 0x1f, R22 ;  /* 0x0000001fff157819 */ /* 0x002fe20000011416 */
[----:B------:R-:W-:-:S02]  /*02d0*/  ULDC.64 UR4, c[0x0][0x1a0] ;  /* 0x0000680000047ab9 */ /* 0x000fc40000000a00 */
[----:B------:R-:W-:Y:S01]  /*02e0*/  USHF.L.U64.HI UR5, UR4, UR6, UR5 ;  /* 0x0000000604057299 */ /* 0x000fe20008010205 */
[----:B--2---:R-:W-:Y:S02]  /*02f0*/  LOP3.LUT R2, R26, c[0x0][0x1c8], RZ, 0x3c, !PT ;  /* 0x000072001a027a12 */ /* 0x004fe400078e3cff */
[CC--:B------:R-:W-:Y:S02]  /*0300*/  LEA.HI R20, R21.reuse, R22.reuse, RZ, 0x3 ;  /* 0x0000001615147211 */ /* 0x0c0fe400078f18ff */
[----:B------:R-:W-:Y:S02]  /*0310*/  ISETP.GE.AND P1, PT, R2, RZ, PT ;  /* 0x000000ff0200720c */ /* 0x000fe40003f26270 */
[----:B------:R-:W-:Y:S02]  /*0320*/  LOP3.LUT R0, R20, 0xfffffff8, RZ, 0xc0, !PT ;  /* 0xfffffff814007812 */ /* 0x000fe400078ec0ff */
[----:B------:R-:W-:Y:S02]  /*0330*/  SHF.R.S32.HI R2, RZ, 0x3, R20 ;  /* 0x00000003ff027819 */ /* 0x000fe40000011414 */
[----:B------:R-:W-:Y:S01]  /*0340*/  LEA.HI R10, R21, R22, RZ, 0x4 ;  /* 0x00000016150a7211 */ /* 0x000fe200078f20ff */
[----:B------:R-:W-:Y:S01]  /*0350*/  IMAD.IADD R64, R22, 0x1, -R0 ;  /* 0x0000000116407824 */ /* 0x000fe200078e0a00 */
[----:B---3--:R-:W-:Y:S01]  /*0360*/  IADD3 R4, R4, 0xffffffe, RZ ;  /* 0x0ffffffe04047810 */ /* 0x008fe20007ffe0ff */
[----:B------:R-:W-:Y:S01]  /*0370*/  IMAD.SHL.U32 R0, R2, 0x40, RZ ;  /* 0x0000004002007824 */ /* 0x000fe200078e00ff */
[----:B------:R-:W-:-:S02]  /*0380*/  SHF.R.S32.HI R3, RZ, 0x1f, R2 ;  /* 0x0000001fff037819 */ /* 0x000fc40000011402 */
[----:B------:R-:W1:Y:S01]  /*0390*/  F2I.FTZ.U32.TRUNC.NTZ R5, R4 ;  /* 0x0000000400057305 */ /* 0x000e62000021f000 */
[----:B------:R-:W-:Y:S02]  /*03a0*/  IADD3 R9, P0, R2, R6, RZ ;  /* 0x0000000602097210 */ /* 0x000fe40007f1e0ff */
[----:B------:R-:W-:Y:S01]  /*03b0*/  SHF.R.S32.HI R8, RZ, 0x4, R10 ;  /* 0x00000004ff087819 */ /* 0x000fe2000001140a */
[----:B------:R-:W-:Y:S01]  /*03c0*/  IMAD.WIDE R16, R16, 0x80, R2 ;  /* 0x0000008010107825 */ /* 0x000fe200078e0202 */
[----:B------:R-:W-:Y:S02]  /*03d0*/  LEA.HI.X.SX32 R11, R6, R3, 0x1, P0 ;  /* 0x00000003060b7211 */ /* 0x000fe400000f0eff */
[----:B------:R-:W-:Y:S01]  /*03e0*/  LEA.HI R7, R10, R8, RZ, 0x1 ;  /* 0x000000080a077211 */ /* 0x000fe200078f08ff */
[----:B------:R-:W-:Y:S01]  /*03f0*/  IMAD.SHL.U32 R6, R64, 0x8, RZ ;  /* 0x0000000840067824 */ /* 0x000fe200078e00ff */
[----:B------:R-:W-:Y:S02]  /*0400*/  LOP3.LUT R0, R0, 0x1c0, RZ, 0xc0, !PT ;  /* 0x000001c000007812 */ /* 0x000fe400078ec0ff */
[----:B------:R-:W-:-:S02]  /*0410*/  LOP3.LUT R7, R7, 0xfffffffe, RZ, 0xc0, !PT ;  /* 0xfffffffe07077812 */ /* 0x000fc400078ec0ff */
[----:B------:R-:W-:Y:S02]  /*0420*/  SHF.R.U32.HI R3, RZ, 0x3, R0 ;  /* 0x00000003ff037819 */ /* 0x000fe40000011600 */
[--C-:B------:R-:W-:Y:S01]  /*0430*/  LOP3.LUT R2, R0, 0x38, R6.reuse, 0xf8, !PT ;  /* 0x0000003800027812 */ /* 0x100fe200078ef806 */
[----:B-1----:R-:W-:Y:S01]  /*0440*/  IMAD.MOV R4, RZ, RZ, -R5 ;  /* 0x000000ffff047224 */ /* 0x002fe200078e0a05 */
[----:B------:R-:W-:Y:S01]  /*0450*/  IABS R15, R26 ;  /* 0x0000001a000f7213 */ /* 0x000fe20000000000 */
[----:B------:R-:W-:Y:S01]  /*0460*/  IMAD.IADD R19, R8, 0x1, -R7 ;  /* 0x0000000108137824 */ /* 0x000fe200078e0a07 */
[----:B------:R-:W-:Y:S01]  /*0470*/  SHF.R.S32.HI R7, RZ, 0x1f, R6 ;  /* 0x0000001fff077819 */ /* 0x000fe20000011406 */
[----:B------:R-:W-:Y:S01]  /*0480*/  IMAD R0, R4, R23, RZ ;  /* 0x0000001704007224 */ /* 0x000fe200078e02ff */
[----:B------:R-:W-:Y:S01]  /*0490*/  LOP3.LUT R246, R2, R3, RZ, 0x3c, !PT ;  /* 0x0000000302f67212 */ /* 0x000fe200078e3cff */
[----:B------:R-:W-:Y:S01]  /*04a0*/  IMAD.MOV.U32 R4, RZ, RZ, RZ ;  /* 0x000000ffff047224 */ /* 0x000fe200078e00ff */
[----:B------:R-:W-:Y:S01]  /*04b0*/  SHF.R.S32.HI R18, RZ, 0x1f, R26 ;  /* 0x0000001fff127819 */ /* 0x000fe2000001141a */
[----:B------:R-:W-:-:S04]  /*04c0*/  IMAD.WIDE.U32 R2, R25, c[0x0][0x178], R6 ;  /* 0x00005e0019027a25 */ /* 0x000fc800078e0006 */
[----:B------:R-:W-:Y:S01]  /*04d0*/  IMAD.HI.U32 R8, R5, R0, R4 ;  /* 0x0000000005087227 */ /* 0x000fe200078e0004 */
[----:B------:R-:W-:-:S03]  /*04e0*/  LOP3.LUT R5, R10, 0xfffffff0, RZ, 0xc0, !PT ;  /* 0xfffffff00a057812 */ /* 0x000fc600078ec0ff */
[----:B------:R-:W-:Y:S02]  /*04f0*/  IMAD R0, R11, c[0x0][0x198], RZ ;  /* 0x000066000b007a24 */ /* 0x000fe400078e02ff */
[----:B------:R-:W-:-:S04]  /*0500*/  IMAD.HI.U32 R12, R8, R15, RZ ;  /* 0x0000000f080c7227 */ /* 0x000fc800078e00ff */
[----:B------:R-:W-:Y:S02]  /*0510*/  IMAD R14, R9, c[0x0][0x19c], R0 ;  /* 0x00006700090e7a24 */ /* 0x000fe400078e0200 */
[----:B------:R-:W-:Y:S02]  /*0520*/  IMAD.MOV R0, RZ, RZ, -R12 ;  /* 0x000000ffff007224 */ /* 0x000fe400078e0a0c */
[----:B------:R-:W-:Y:S02]  /*0530*/  IMAD R4, R24, c[0x0][0x178], RZ ;  /* 0x00005e0018047a24 */ /* 0x000fe400078e02ff */
[----:B------:R-:W-:Y:S01]  /*0540*/  IMAD R0, R23, R0, R15 ;  /* 0x0000000017007224 */ /* 0x000fe200078e020f */
[----:B------:R-:W-:Y:S01]  /*0550*/  LEA.HI.SX32 R15, R247, 0xffffffff, 0x19 ;  /* 0xfffffffff70f7811 */ /* 0x000fe200078fcaff */
[----:B------:R-:W-:Y:S02]  /*0560*/  IMAD.IADD R10, R22, 0x1, -R5 ;  /* 0x00000001160a7824 */ /* 0x000fe400078e0a05 */
[----:B------:R-:W-:Y:S01]  /*0570*/  IMAD R4, R25, c[0x0][0x17c], R4 ;  /* 0x00005f0019047a24 */ /* 0x000fe200078e0204 */
[----:B------:R-:W-:Y:S01]  /*0580*/  ISETP.GT.U32.AND P2, PT, R23, R0, PT ;  /* 0x000000001700720c */ /* 0x000fe20003f44070 */
[----:B------:R-:W-:Y:S01]  /*0590*/  IMAD R5, R11, c[0x0][0x1a0], RZ ;  /* 0x000068000b057a24 */ /* 0x000fe200078e02ff */
[----:B------:R-:W-:Y:S01]  /*05a0*/  SHF.R.S32.HI R8, RZ, 0x1f, R10 ;  /* 0x0000001fff087819 */ /* 0x000fe2000001140a */
[----:B------:R-:W-:Y:S01]  /*05b0*/  IMAD.IADD R3, R3, 0x1, R4 ;  /* 0x0000000103037824 */ /* 0x000fe200078e0204 */
[----:B------:R-:W-:Y:S01]  /*05c0*/  LEA.HI R11, R21, R22, RZ, 0x6 ;  /* 0x00000016150b7211 */ /* 0x000fe200078f30ff */
[----:B------:R-:W-:-:S02]  /*05d0*/  IMAD R13, R9, c[0x0][0x1a4], R5 ;  /* 0x00006900090d7a24 */ /* 0x000fc400078e0205 */
[----:B------:R-:W-:-:S04]  /*05e0*/  IMAD.WIDE.U32 R4, R9, c[0x0][0x198], R6 ;  /* 0x0000660009047a25 */ /* 0x000fc800078e0006 */
[----:B------:R-:W-:Y:S02]  /*05f0*/  IMAD.WIDE.U32 R6, R9, c[0x0][0x1a0], R6 ;  /* 0x0000680009067a25 */ /* 0x000fe400078e0006 */
[-C--:B------:R-:W-:Y:S02]  /*0600*/  @!P2 IADD3 R0, R0, -R23.reuse, RZ ;  /* 0x800000170000a210 */ /* 0x080fe40007ffe0ff */
[----:B------:R-:W-:Y:S01]  /*0610*/  IMAD R9, R18, c[0x0][0x1a8], RZ ;  /* 0x00006a0012097a24 */ /* 0x000fe200078e02ff */
[----:B------:R-:W-:Y:S01]  /*0620*/  LEA.HI R18, R8, R10, RZ, 0x3 ;  /* 0x0000000a08127211 */ /* 0x000fe200078f18ff */
[----:B------:R-:W-:Y:S01]  /*0630*/  IMAD.SHL.U32 R8, R11, 0x8, RZ ;  /* 0x000000080b087824 */ /* 0x000fe200078e00ff */
[----:B------:R-:W-:Y:S01]  /*0640*/  ISETP.GE.U32.AND P3, PT, R0, R23, PT ;  /* 0x000000170000720c */ /* 0x000fe20003f66070 */
[----:B------:R-:W-:Y:S01]  /*0650*/  IMAD R9, R26, c[0x0][0x1ac], R9 ;  /* 0x00006b001a097a24 */ /* 0x000fe200078e0209 */
[----:B------:R-:W-:Y:S01]  /*0660*/  LOP3.LUT R11, R18, 0xfffffff8, RZ, 0xc0, !PT ;  /* 0xfffffff8120b7812 */ /* 0x000fe200078ec0ff */
[----:B------:R-:W-:Y:S01]  /*0670*/  IMAD.WIDE.U32 R2, R26, c[0x0][0x1a8], R2 ;  /* 0x00006a001a027a25 */ /* 0x000fe200078e0002 */
[----:B------:R-:W-:-:S02]  /*0680*/  LOP3.LUT R246, R246, 0x7ffffe00, R8, 0xf8, !PT ;  /* 0x7ffffe00f6f67812 */ /* 0x000fc400078ef808 */
[----:B------:R-:W-:Y:S01]  /*0690*/  @!P2 IADD3 R12, R12, 0x1, RZ ;  /* 0x000000010c0ca810 */ /* 0x000fe20007ffe0ff */
[----:B------:R-:W-:Y:S02]  /*06a0*/  IMAD.IADD R3, R3, 0x1, R9 ;  /* 0x0000000103037824 */ /* 0x000fe400078e0209 */
[----:B------:R-:W-:Y:S02]  /*06b0*/  IMAD R8, R17, c[0x0][0x190], RZ ;  /* 0x0000640011087a24 */ /* 0x000fe400078e02ff */
[----:B------:R-:W-:Y:S02]  /*06c0*/  IMAD.IADD R5, R5, 0x1, R14 ;  /* 0x0000000105057824 */ /* 0x000fe400078e020e */
[----:B------:R-:W-:Y:S01]  /*06d0*/  IMAD.IADD R7, R7, 0x1, R13 ;  /* 0x0000000107077824 */ /* 0x000fe200078e020d */
[----:B------:R-:W-:Y:S01]  /*06e0*/  @P3 IADD3 R12, R12, 0x1, RZ ;  /* 0x000000010c0c3810 */ /* 0x000fe20007ffe0ff */
[C---:B------:R-:W-:Y:S02]  /*06f0*/  IMAD R14, R16.reuse, c[0x0][0x194], R8 ;  /* 0x00006500100e7a24 */ /* 0x040fe400078e0208 */
[----:B------:R-:W-:Y:S01]  /*0700*/  IMAD.WIDE.U32 R2, R16, c[0x0][0x190], R2 ;  /* 0x0000640010027a25 */ /* 0x000fe200078e0002 */
[----:B------:R-:W-:-:S03]  /*0710*/  SHF.R.S32.HI R16, RZ, 0x1f, R15 ;  /* 0x0000001fff107819 */ /* 0x000fc6000001140f */
[----:B------:R-:W-:Y:S01]  /*0720*/  IMAD.WIDE.U32 R8, R25, c[0x0][0x188], R6 ;  /* 0x0000620019087a25 */ /* 0x000fe200078e0006 */
[----:B------:R-:W-:-:S03]  /*0730*/  LEA R6, P0, R2, c[0x0][0x160], 0x1 ;  /* 0x0000580002067a11 */ /* 0x000fc600078008ff */
[----:B------:R-:W-:Y:S02]  /*0740*/  IMAD.IADD R0, R3, 0x1, R14 ;  /* 0x0000000103007824 */ /* 0x000fe400078e020e */
[----:B------:R-:W-:Y:S02]  /*0750*/  IMAD.IADD R65, R10, 0x1, -R11 ;  /* 0x000000010a417824 */ /* 0x000fe400078e0a0b */
[----:B------:R-:W-:Y:S01]  /*0760*/  IMAD R10, R24, c[0x0][0x180], RZ ;  /* 0x00006000180a7a24 */ /* 0x000fe200078e02ff */
[----:B------:R-:W-:Y:S01]  /*0770*/  LEA.HI.X R7, R2, c[0x0][0x164], R0, 0x1, P0 ;  /* 0x0000590002077a11 */ /* 0x000fe200000f0c00 */
[----:B------:R-:W-:Y:S01]  /*0780*/  IMAD.WIDE.U32 R4, R25, c[0x0][0x180], R4 ;  /* 0x0000600019047a25 */ /* 0x000fe200078e0004 */
[----:B------:R-:W-:-:S03]  /*0790*/  ISETP.NE.AND P0, PT, RZ, c[0x0][0x1c8], PT ;  /* 0x00007200ff007a0c */ /* 0x000fc60003f05270 */
[----:B------:R-:W-:Y:S02]  /*07a0*/  IMAD R10, R25, c[0x0][0x184], R10 ;  /* 0x00006100190a7a24 */ /* 0x000fe400078e020a */
[----:B------:R-:W-:Y:S02]  /*07b0*/  IMAD.MOV.U32 R0, RZ, RZ, R12 ;  /* 0x000000ffff007224 */ /* 0x000fe400078e000c */
[----:B------:R-:W-:Y:S02]  /*07c0*/  IMAD.IADD R11, R5, 0x1, R10 ;  /* 0x00000001050b7824 */ /* 0x000fe400078e020a */
[----:B------:R-:W-:Y:S01]  /*07d0*/  IMAD.MOV.U32 R10, RZ, RZ, R4 ;  /* 0x000000ffff0a7224 */ /* 0x000fe200078e0004 */
[----:B------:R-:W-:Y:S01]  /*07e0*/  IADD3 R4, P2, R6, UR7, RZ ;  /* 0x0000000706047c10 */ /* 0x000fe2000ff5e0ff */
[----:B------:R-:W-:Y:S02]  /*07f0*/  @!P1 IMAD.MOV R0, RZ, RZ, -R0 ;  /* 0x000000ffff009224 */ /* 0x000fe400078e0a00 */
[----:B------:R-:W-:Y:S01]  /*0800*/  @!P0 LOP3.LUT R0, RZ, c[0x0][0x1c8], RZ, 0x33, !PT ;  /* 0x00007200ff008a12 */ /* 0x000fe200078e33ff */
[----:B------:R-:W-:Y:S01]  /*0810*/  IMAD.SHL.U32 R246, R246, 0x2, RZ ;  /* 0x00000002f6f67824 */ /* 0x000fe200078e00ff */
[----:B------:R-:W-:Y:S01]  /*0820*/  IADD3.X R5, R7, UR13, RZ, P2, !PT ;  /* 0x0000000d07057c10 */ /* 0x000fe200097fe4ff */
[----:B------:R-:W-:Y:S01]  /*0830*/  IMAD R13, R24, c[0x0][0x188], RZ ;  /* 0x00006200180d7a24 */ /* 0x000fe200078e02ff */
[----:B------:R-:W-:Y:S01]  /*0840*/  SHF.R.S32.HI R12, RZ, 0x1f, R0 ;  /* 0x0000001fff0c7819 */ /* 0x000fe20000011400 */
[----:B------:R-:W-:Y:S01]  /*0850*/  IMAD.WIDE.U32 R30, R0, c[0x0][0x1b0], R10 ;  /* 0x00006c00001e7a25 */ /* 0x000fe200078e000a */
[----:B------:R-:W-:Y:S01]  /*0860*/  IADD3 R2, P2, R4, UR7, RZ ;  /* 0x0000000704027c10 */ /* 0x000fe2000ff5e0ff */
[----:B------:R1:W-:Y:S02]  /*0870*/  LDGSTS.E.BYPASS.LTC128B.128 [R246], [R6.64] ;  /* 0x0000000006f67fae */ /* 0x0003e4000b901d48 */
[----:B------:R-:W-:Y:S01]  /*0880*/  IMAD.MOV.U32 R28, RZ, RZ, R30 ;  /* 0x000000ffff1c7224 */ /* 0x000fe200078e001e */
[----:B------:R-:W-:Y:S01]  /*0890*/  IADD3.X R3, R5, UR13, RZ, P2, !PT ;  /* 0x0000000d05037c10 */ /* 0x000fe200097fe4ff */
[----:B------:R2:W-:Y:S01]  /*08a0*/  LDGSTS.E.BYPASS.LTC128B.128 [R246+0x800], [R4.64] ;  /* 0x0080000004f67fae */ /* 0x0005e2000b901d48 */
[----:B------:R-:W-:-:S03]  /*08b0*/  IMAD R13, R25, c[0x0][0x18c], R13 ;  /* 0x00006300190d7a24 */ /* 0x000fc600078e020d */
[----:B------:R3:W-:Y:S01]  /*08c0*/  LDGSTS.E.BYPASS.LTC128B.128 [R246+0x1000], [R2.64] ;  /* 0x0100000002f67fae */ /* 0x0007e2000b901d48 */
[----:B------:R-:W-:-:S03]  /*08d0*/  IMAD.IADD R9, R9, 0x1, R13 ;  /* 0x0000000109097824 */ /* 0x000fc600078e020d */
[----:B------:R-:W-:Y:S01]  /*08e0*/  STL.64 [R1+0x68], R30 ;  /* 0x0000681e01007387 */ /* 0x000fe20000100a00 */
[----:B------:R-:W-:-:S04]  /*08f0*/  IMAD.WIDE.U32 R24, R0, c[0x0][0x1b8], R8 ;  /* 0x00006e0000187a25 */ /* 0x000fc800078e0008 */
[----:B-1----:R-:W-:Y:S02]  /*0900*/  IMAD R6, R12, c[0x0][0x1b0], RZ ;  /* 0x00006c000c067a24 */ /* 0x002fe400078e02ff */
[----:B------:R-:W-:Y:S01]  /*0910*/  IMAD R7, R15, UR10, RZ ;  /* 0x0000000a0f077c24 */ /* 0x000fe2000f8e02ff */
[----:B--2---:R-:W-:Y:S01]  /*0920*/  IADD3 R4, P0, R2, UR7, RZ ;  /* 0x0000000702047c10 */ /* 0x004fe2000ff1e0ff */
[----:B------:R-:W-:Y:S02]  /*0930*/  IMAD R6, R0, c[0x0][0x1b4], R6 ;  /* 0x00006d0000067a24 */ /* 0x000fe400078e0206 */
[----:B------:R-:W-:Y:S01]  /*0940*/  IMAD R12, R12, c[0x0][0x1b8], RZ ;  /* 0x00006e000c0c7a24 */ /* 0x000fe200078e02ff */
[----:B------:R-:W-:Y:S01]  /*0950*/  IADD3.X R5, R3, UR13, RZ, P0, !PT ;  /* 0x0000000d03057c10 */ /* 0x000fe200087fe4ff */
[----:B------:R-:W-:Y:S01]  /*0960*/  IMAD.IADD R29, R31, 0x1, R6 ;  /* 0x000000011f1d7824 */ /* 0x000fe200078e0206 */
[----:B---3--:R-:W-:Y:S01]  /*0970*/  IADD3 R2, P0, R4, UR7, RZ ;  /* 0x0000000704027c10 */ /* 0x008fe2000ff1e0ff */
[----:B------:R-:W-:-:S02]  /*0980*/  IMAD R14, R0, c[0x0][0x1bc], R12 ;  /* 0x00006f00000e7a24 */ /* 0x000fc400078e020c */
[----:B------:R1:W-:Y:S01]  /*0990*/  LDGSTS.E.BYPASS.LTC128B.128 [R246+0x1800], [R4.64] ;  /* 0x0180000004f67fae */ /* 0x0003e2000b901d48 */
[----:B------:R-:W-:Y:S01]  /*09a0*/  IADD3.X R3, R5, UR13, RZ, P0, !PT ;  /* 0x0000000d05037c10 */ /* 0x000fe200087fe4ff */
[C---:B------:R-:W-:Y:S02]  /*09b0*/  IMAD R0, R16.reuse, c[0x0][0x1a0], RZ ;  /* 0x0000680010007a24 */ /* 0x040fe400078e02ff */
[----:B------:R-:W-:Y:S02]  /*09c0*/  STL.64 [R1+0x58], R28 ;  /* 0x0000581c01007387 */ /* 0x000fe40000100a00 */
[C---:B------:R-:W-:Y:S02]  /*09d0*/  IMAD R0, R15.reuse, c[0x0][0x1a4], R0 ;  /* 0x000069000f007a24 */ /* 0x040fe400078e0200 */
[----:B------:R2:W-:Y:S04]  /*09e0*/  LDGSTS.E.BYPASS.LTC128B.128 [R246+0x2000], [R2.64] ;  /* 0x0200000002f67fae */ /* 0x0005e8000b901d48 */
[----:B------:R-:W-:Y:S01]  /*09f0*/  STL.64 [R1+0x60], R24 ;  /* 0x0000601801007387 */ /* 0x000fe20000100a00 */
[----:B-1----:R-:W-:Y:S01]  /*0a00*/  IMAD R5, R16, UR11, R7 ;  /* 0x0000000b10057c24 */ /* 0x002fe2000f8e0207 */
[----:B------:R-:W-:Y:S01]  /*0a10*/  IADD3 R4, P1, R2, UR7, RZ ;  /* 0x0000000702047c10 */ /* 0x000fe2000ff3e0ff */
[----:B------:R-:W-:-:S05]  /*0a20*/  IMAD.WIDE.U32 R6, R15, UR11, R28 ;  /* 0x0000000b0f067c25 */ /* 0x000fca000f8e001c */
[----:B------:R-:W-:Y:S01]  /*0a30*/  LEA R10, P0, R6, c[0x0][0x168], 0x1 ;  /* 0x00005a00060a7a11 */ /* 0x000fe200078008ff */
[----:B--2---:R-:W-:Y:S01]  /*0a40*/  IMAD.IADD R2, R7, 0x1, R5 ;  /* 0x0000000107027824 */ /* 0x004fe200078e0205 */
[----:B------:R-:W-:-:S04]  /*0a50*/  IADD3.X R5, R3, UR13, RZ, P1, !PT ;  /* 0x0000000d03057c10 */ /* 0x000fc80008ffe4ff */
[----:B------:R-:W-:Y:S01]  /*0a60*/  LEA.HI.X R11, R6, c[0x0][0x16c], R2, 0x1, P0 ;  /* 0x00005b00060b7a11 */ /* 0x000fe200000f0c02 */
[----:B------:R1:W-:Y:S01]  /*0a70*/  LDGSTS.E.BYPASS.LTC128B.128 [R246+0x2800], [R4.64] ;  /* 0x0280000004f67fae */ /* 0x0003e2000b901d48 */
[----:B------:R-:W-:Y:S02]  /*0a80*/  IADD3 R8, P0, R10, UR12, RZ ;  /* 0x0000000c0a087c10 */ /* 0x000fe4000ff1e0ff */
[----:B------:R-:W-:Y:S02]  /*0a90*/  IADD3 R2, P1, R4, UR7, RZ ;  /* 0x0000000704027c10 */ /* 0x000fe4000ff3e0ff */
[----:B------:R-:W-:Y:S02]  /*0aa0*/  IADD3.X R9, R11, UR14, RZ, P0, !PT ;  /* 0x0000000e0b097c10 */ /* 0x000fe400087fe4ff */
[----:B------:R-:W-:Y:S02]  /*0ab0*/  IADD3 R6, P0, R8, UR12, RZ ;  /* 0x0000000c08067c10 */ /* 0x000fe4000ff1e0ff */
[----:B------:R-:W-:-:S02]  /*0ac0*/  IADD3.X R3, R5, UR13, RZ, P1, !PT ;  /* 0x0000000d05037c10 */ /* 0x000fc40008ffe4ff */
[----:B------:R-:W-:Y:S01]  /*0ad0*/  IADD3 R12, P1, R2, UR7, RZ ;  /* 0x00000007020c7c10 */ /* 0x000fe2000ff3e0ff */
[----:B------:R-:W-:Y:S01]  /*0ae0*/  USHF.L.U32 UR7, UR4, 0x5, URZ ;  /* 0x0000000504077899 */ /* 0x000fe2000800063f */
[----:B------:R-:W-:Y:S01]  /*0af0*/  IADD3.X R7, R9, UR14, RZ, P0, !PT ;  /* 0x0000000e09077c10 */ /* 0x000fe200087fe4ff */
[----:B------:R2:W-:Y:S01]  /*0b00*/  LDGSTS.E.BYPASS.LTC128B.128 [R246+0x3000], [R2.64] ;  /* 0x0300000002f67fae */ /* 0x0005e2000b901d48 */
[----:B------:R-:W-:-:S05]  /*0b10*/  IADD3.X R13, R3, UR13, RZ, P1, !PT ;  /* 0x0000000d030d7c10 */ /* 0x000fca0008ffe4ff */
[----:B------:R3:W-:Y:S04]  /*0b20*/  LDGSTS.E.BYPASS.LTC128B.128 [R246+0x3800], [R12.64] ;  /* 0x038000000cf67fae */ /* 0x0007e8000b901d48 */
[----:B------:R4:W-:Y:S01]  /*0b30*/  LDGSTS.E.BYPASS.LTC128B.128 [R246+0x4000], [R10.64] ;  /* 0x040000000af67fae */ /* 0x0009e2000b901d48 */
[----:B-1----:R-:W-:-:S03]  /*0b40*/  IADD3 R4, P0, R6, UR12, RZ ;  /* 0x0000000c06047c10 */ /* 0x002fc6000ff1e0ff */
[----:B------:R1:W-:Y:S01]  /*0b50*/  LDGSTS.E.BYPASS.LTC128B.128 [R246+0x4800], [R8.64] ;  /* 0x0480000008f67fae */ /* 0x0003e2000b901d48 */
[----:B------:R-:W-:-:S03]  /*0b60*/  IADD3.X R5, R7, UR14, RZ, P0, !PT ;  /* 0x0000000e07057c10 */ /* 0x000fc600087fe4ff */
[----:B------:R5:W-:Y:S04]  /*0b70*/  LDGSTS.E.BYPASS.LTC128B.128 [R246+0x5000], [R6.64] ;  /* 0x0500000006f67fae */ /* 0x000be8000b901d48 */
[----:B------:R3:W-:Y:S01]  /*0b80*/  LDGSTS.E.BYPASS.LTC128B.128 [R246+0x5800], [R4.64] ;  /* 0x0580000004f67fae */ /* 0x0007e2000b901d48 */
[----:B--2---:R-:W-:-:S04]  /*0b90*/  IADD3 R2, P0, R4, UR12, RZ ;  /* 0x0000000c04027c10 */ /* 0x004fc8000ff1e0ff */
[----:B------:R-:W-:-:S05]  /*0ba0*/  IADD3.X R3, R5, UR14, RZ, P0, !PT ;  /* 0x0000000e05037c10 */ /* 0x000fca00087fe4ff */
[----:B------:R2:W-:Y:S01]  /*0bb0*/  LDGSTS.E.BYPASS.LTC128B.128 [R246+0x6000], [R2.64] ;  /* 0x0600000002f67fae */ /* 0x0005e2000b901d48 */
[----:B----4-:R-:W-:Y:S02]  /*0bc0*/  LEA.HI R10, R21, R22, RZ, 0x5 ;  /* 0x00000016150a7211 */ /* 0x010fe400078f28ff */
[----:B-1----:R-:W-:-:S04]  /*0bd0*/  IADD3 R8, P0, R2, UR12, RZ ;  /* 0x0000000c02087c10 */ /* 0x002fc8000ff1e0ff */
[----:B------:R-:W-:Y:S02]  /*0be0*/  IADD3.X R9, R3, UR14, RZ, P0, !PT ;  /* 0x0000000e03097c10 */ /* 0x000fe400087fe4ff */
[----:B-----5:R-:W-:Y:S01]  /*0bf0*/  IADD3 R6, P0, R8, UR12, RZ ;  /* 0x0000000c08067c10 */ /* 0x020fe2000ff1e0ff */
[----:B---3--:R-:W-:Y:S02]  /*0c00*/  IMAD.WIDE.U32 R4, R15, c[0x0][0x1a0], RZ ;  /* 0x000068000f047a25 */ /* 0x008fe400078e00ff */
[----:B------:R1:W-:Y:S01]  /*0c10*/  LDGSTS.E.BYPASS.LTC128B.128 [R246+0x6800], [R8.64] ;  /* 0x0680000008f67fae */ /* 0x0003e2000b901d48 */
[----:B------:R-:W-:-:S05]  /*0c20*/  IADD3.X R7, R9, UR14, RZ, P0, !PT ;  /* 0x0000000e09077c10 */ /* 0x000fca00087fe4ff */
[----:B------:R3:W-:Y:S01]  /*0c30*/  LDGSTS.E.BYPASS.LTC128B.128 [R246+0x7000], [R6.64] ;  /* 0x0700000006f67fae */ /* 0x0007e2000b901d48 */
[----:B--2---:R-:W-:-:S04]  /*0c40*/  IADD3 R2, P0, R6, UR12, RZ ;  /* 0x0000000c06027c10 */ /* 0x004fc8000ff1e0ff */
[----:B------:R-:W-:-:S05]  /*0c50*/  IADD3.X R3, R7, UR14, RZ, P0, !PT ;  /* 0x0000000e07037c10 */ /* 0x000fca00087fe4ff */
[----:B------:R2:W-:Y:S04]  /*0c60*/  LDGSTS.E.BYPASS.LTC128B.128 [R246+0x7800], [R2.64] ;  /* 0x0780000002f67fae */ /* 0x0005e8000b901d48 */
[----:B------:R-:W0:Y:S01]  /*0c70*/  LDGDEPBAR ;  /* 0x00000000000079af */ /* 0x000e220000000000 */
[----:B---3--:R-:W-:Y:S02]  /*0c80*/  IADD3 R7, R25, R14, RZ ;  /* 0x0000000e19077210 */ /* 0x008fe40007ffe0ff */
[----:B------:R-:W-:-:S03]  /*0c90*/  LEA R6, P0, R4, R24, 0x7 ;  /* 0x0000001804067211 */ /* 0x000fc600078038ff */
[----:B------:R3:W-:Y:S01]  /*0ca0*/  STL [R1+0x54], R7 ;  /* 0x0000540701007387 */ /* 0x0007e20000100800 */
[----:B--2---:R-:W-:Y:S01]  /*0cb0*/  IMAD.SHL.U32 R3, R64, 0x40, RZ ;  /* 0x0000004040037824 */ /* 0x004fe200078e00ff */
[----:B------:R-:W-:-:S04]  /*0cc0*/  DEPBAR.LE SB0, 0x0 ;  /* 0x000080000000791a */ /* 0x000fc80000000000 */
[----:B------:R-:W-:Y:S01]  /*0cd0*/  IMAD.IADD R2, R5, 0x1, R0 ;  /* 0x0000000105027824 */ /* 0x000fe200078e0200 */
[----:B------:R-:W-:Y:S01]  /*0ce0*/  LOP3.LUT R0, R3, 0x1c0, RZ, 0xc0, !PT ;  /* 0x000001c003007812 */ /* 0x000fe200078ec0ff */
[----:B------:R-:W-:-:S03]  /*0cf0*/  IMAD.SHL.U32 R5, R65, 0x40, RZ ;  /* 0x0000004041057824 */ /* 0x000fc600078e00ff */
[----:B-1----:R-:W-:Y:S02]  /*0d00*/  LOP3.LUT R8, R0, 0x8, R20, 0xf8, !PT ;  /* 0x0000000800087812 */ /* 0x002fe400078ef814 */
[----:B------:R-:W-:Y:S02]  /*0d10*/  SHF.R.U32.HI R3, RZ, 0x3, R0 ;  /* 0x00000003ff037819 */ /* 0x000fe40000011600 */
[----:B---3--:R-:W-:Y:S01]  /*0d20*/  LEA.HI.X R7, R4, R7, R2, 0x7, P0 ;  /* 0x0000000704077211 */ /* 0x008fe200000f3c02 */
[----:B------:R-:W-:Y:S01]  /*0d30*/  IMAD.SHL.U32 R4, R19, 0x8, RZ ;  /* 0x0000000813047824 */ /* 0x000fe200078e00ff */
[----:B------:R-:W-:Y:S01]  /*0d40*/  BAR.SYNC.DEFER_BLOCKING 0x0 ;  /* 0x0000000000007b1d */ /* 0x000fe20000010000 */
[----:B------:R-:W-:Y:S02]  /*0d50*/  LEA R2, P0, R6, c[0x0][0x170], 0x1 ;  /* 0x00005c0006027a11 */ /* 0x000fe400078008ff */
[----:B------:R-:W-:Y:S02]  /*0d60*/  LOP3.LUT R0, R5, 0x1c0, RZ, 0xc0, !PT ;  /* 0x000001c005007812 */ /* 0x000fe400078ec0ff */
[----:B------:R-:W-:-:S02]  /*0d70*/  LOP3.LUT R8, R8, R3, RZ, 0x3c, !PT ;  /* 0x0000000308087212 */ /* 0x000fc400078e3cff */
[----:B------:R-:W-:Y:S02]  /*0d80*/  LEA.HI.X R3, R6, c[0x0][0x174], R7, 0x1, P0 ;  /* 0x00005d0006037a11 */ /* 0x000fe400000f0c07 */
[----:B------:R-:W-:Y:S02]  /*0d90*/  IADD3 R6, P0, R2, UR7, RZ ;  /* 0x0000000702067c10 */ /* 0x000fe4000ff1e0ff */
[----:B------:R-:W-:Y:S02]  /*0da0*/  LOP3.LUT R5, R0, 0x8, R4, 0xf8, !PT ;  /* 0x0000000800057812 */ /* 0x000fe400078ef804 */
[----:B------:R-:W-:Y:S01]  /*0db0*/  SHF.R.U32.HI R4, RZ, 0x3, R0 ;  /* 0x00000003ff047819 */ /* 0x000fe20000011600 */
[----:B------:R-:W-:Y:S01]  /*0dc0*/  IMAD R0, R19, 0x200, R8 ;  /* 0x0000020013007824 */ /* 0x000fe200078e0208 */
[----:B------:R-:W-:Y:S02]  /*0dd0*/  IADD3 R8, P1, R6, UR7, RZ ;  /* 0x0000000706087c10 */ /* 0x000fe4000ff3e0ff */
[----:B------:R-:W-:-:S02]  /*0de0*/  IADD3.X R7, R3, UR5, RZ, P0, !PT ;  /* 0x0000000503077c10 */ /* 0x000fc400087fe4ff */
[----:B------:R-:W-:Y:S02]  /*0df0*/  LOP3.LUT R230, R5, R4, RZ, 0x3c, !PT ;  /* 0x0000000405e67212 */ /* 0x000fe400078e3cff */
[----:B------:R-:W-:Y:S02]  /*0e00*/  IADD3 R4, P0, R8, UR7, RZ ;  /* 0x0000000708047c10 */ /* 0x000fe4000ff1e0ff */
[----:B------:R-:W-:Y:S01]  /*0e10*/  IADD3.X R9, R7, UR5, RZ, P1, !PT ;  /* 0x0000000507097c10 */ /* 0x000fe20008ffe4ff */
[----:B------:R-:W-:Y:S01]  /*0e20*/  @!PT LDS RZ, [RZ] ;  /* 0x00000000fffff984 */ /* 0x000fe20000000800 */
[----:B------:R-:W-:Y:S01]  /*0e30*/  @!PT LDS RZ, [RZ] ;  /* 0x00000000fffff984 */ /* 0x000fe20000000800 */
[----:B------:R-:W-:Y:S01]  /*0e40*/  @!PT LDS RZ, [RZ] ;  /* 0x00000000fffff984 */ /* 0x000fe20000000800 */
[----:B------:R1:W-:Y:S01]  /*0e50*/  LDGSTS.E.BYPASS.LTC128B.128 [R246+0x8000], [R2.64] ;  /* 0x0800000002f67fae */ /* 0x0003e2000b901d48 */
[----:B------:R-:W-:Y:S02]  /*0e60*/  LEA R233, R0, 0x4000, 0x1 ;  /* 0x0000400000e97811 */ /* 0x000fe400078e08ff */
[----:B------:R-:W-:Y:S01]  /*0e70*/  IADD3.X R5, R9, UR5, RZ, P0, !PT ;  /* 0x0000000509057c10 */ /* 0x000fe200087fe4ff */
[----:B------:R2:W-:Y:S01]  /*0e80*/  LDGSTS.E.BYPASS.LTC128B.128 [R246+0x8800], [R6.64] ;  /* 0x0880000006f67fae */ /* 0x0005e2000b901d48 */
[----:B------:R-:W-:-:S03]  /*0e90*/  IADD3 R238, R233, 0x40, RZ ;  /* 0x00000040e9ee7810 */ /* 0x000fc60007ffe0ff */
[----:B------:R3:W-:Y:S04]  /*0ea0*/  LDGSTS.E.BYPASS.LTC128B.128 [R246+0x9000], [R8.64] ;  /* 0x0900000008f67fae */ /* 0x0007e8000b901d48 */
[----:B------:R4:W-:Y:S01]  /*0eb0*/  LDGSTS.E.BYPASS.LTC128B.128 [R246+0x9800], [R4.64] ;  /* 0x0980000004f67fae */ /* 0x0009e2000b901d48 */
[----:B-1----:R-:W-:Y:S01]  /*0ec0*/  IMAD.SHL.U32 R3, R18, 0x40, RZ ;  /* 0x0000004012037824 */ /* 0x002fe200078e00ff */
[----:B------:R-:W-:Y:S02]  /*0ed0*/  IADD3 R2, P1, R4, UR7, RZ ;  /* 0x0000000704027c10 */ /* 0x000fe4000ff3e0ff */
[----:B--2---:R-:W-:Y:S02]  /*0ee0*/  SHF.R.S32.HI R7, RZ, 0x5, R10 ;  /* 0x00000005ff077819 */ /* 0x004fe4000001140a */
[----:B------:R-:W-:-:S02]  /*0ef0*/  LOP3.LUT R229, R3, 0xfffffe00, RZ, 0xc0, !PT ;  /* 0xfffffe0003e57812 */ /* 0x000fc400078ec0ff */
[----:B------:R-:W-:Y:S02]  /*0f00*/  IADD3 R6, P0, R2, UR7, RZ ;  /* 0x0000000702067c10 */ /* 0x000fe4000ff1e0ff */
[----:B------:R-:W-:Y:S01]  /*0f10*/  IADD3.X R3, R5, UR5, RZ, P1, !PT ;  /* 0x0000000505037c10 */ /* 0x000fe20008ffe4ff */
[----:B---3--:R-:W-:Y:S01]  /*0f20*/  IMAD R9, R7, 0x400, R229 ;  /* 0x0000040007097824 */ /* 0x008fe200078e02e5 */
[----:B----4-:R-:W-:Y:S02]  /*0f30*/  IADD3 R4, P1, R6, UR7, RZ ;  /* 0x0000000706047c10 */ /* 0x010fe4000ff3e0ff */
[----:B------:R-:W-:Y:S01]  /*0f40*/  IADD3.X R7, R3, UR5, RZ, P0, !PT ;  /* 0x0000000503077c10 */ /* 0x000fe200087fe4ff */
[----:B------:R1:W-:Y:S01]  /*0f50*/  LDGSTS.E.BYPASS.LTC128B.128 [R246+0xa000], [R2.64] ;  /* 0x0a00000002f67fae */ /* 0x0003e2000b901d48 */
[----:B------:R-:W-:Y:S02]  /*0f60*/  IADD3 R8, P0, R4, UR7, RZ ;  /* 0x0000000704087c10 */ /* 0x000fe4000ff1e0ff */
[----:B------:R-:W-:Y:S01]  /*0f70*/  IADD3.X R5, R7, UR5, RZ, P1, !PT ;  /* 0x0000000507057c10 */ /* 0x000fe20008ffe4ff */
[----:B------:R2:W-:Y:S01]  /*0f80*/  LDGSTS.E.BYPASS.LTC128B.128 [R246+0xa800], [R6.64] ;  /* 0x0a80000006f67fae */ /* 0x0005e2000b901d48 */
[----:B------:R-:W-:-:S03]  /*0f90*/  LOP3.LUT P1, RZ, R65, 0x2, RZ, 0xc0, !PT ;  /* 0x0000000241ff7812 */ /* 0x000fc6000782c0ff */
[----:B------:R2:W-:Y:S01]  /*0fa0*/  LDGSTS.E.BYPASS.LTC128B.128 [R246+0xb000], [R4.64] ;  /* 0x0b00000004f67fae */ /* 0x0005e2000b901d48 */
[----:B-1----:R-:W-:Y:S01]  /*0fb0*/  IMAD.IADD R2, R9, 0x1, R230 ;  /* 0x0000000109027824 */ /* 0x002fe200078e02e6 */
[----:B------:R-:W-:Y:S01]  /*0fc0*/  IADD3.X R9, R5, UR5, RZ, P0, !PT ;  /* 0x0000000505097c10 */ /* 0x000fe200087fe4ff */
[----:B------:R-:W-:Y:S01]  /*0fd0*/  IMAD.SHL.U32 R3, R0, 0x2, RZ ;  /* 0x0000000200037824 */ /* 0x000fe200078e00ff */
[----:B------:R-:W-:Y:S01]  /*0fe0*/  LOP3.LUT P0, RZ, R64, 0x2, RZ, 0xc0, !PT ;  /* 0x0000000240ff7812 */ /* 0x000fe2000780c0ff */
[----:B------:R-:W-:Y:S02]  /*0ff0*/  IMAD.SHL.U32 R234, R2, 0x2, RZ ;  /* 0x0000000202ea7824 */ /* 0x000fe400078e00ff */
[----:B------:R1:W-:Y:S04]  /*1000*/  LDGSTS.E.BYPASS.LTC128B.128 [R246+0xb800], [R8.64] ;  /* 0x0b80000008f67fae */ /* 0x0003e8000b901d48 */
[----:B------:R-:W-:Y:S04]  /*1010*/  LDSM.16.M88.4 R24, [R3+0x4000] ;  /* 0x004000000318783b */ /* 0x000fe80000000200 */
[----:B--2---:R-:W2:Y:S04]  /*1020*/  LDSM.16.M88.4 R4, [R234+0x2000] ;  /* 0x00200000ea04783b */ /* 0x004ea80000000200 */
[----:B------:R-:W-:Y:S04]  /*1030*/  LDSM.16.M88.4 R20, [R3+0x4800] ;  /* 0x004800000314783b */ /* 0x000fe80000000200 */
[----:B------:R-:W-:Y:S04]  /*1040*/  LDSM.16.M88.4 R16, [R3+0x5000] ;  /* 0x005000000310783b */ /* 0x000fe80000000200 */
[----:B------:R-:W-:Y:S04]  /*1050*/  LDSM.16.M88.4 R12, [R3+0x5800] ;  /* 0x00580000030c783b */ /* 0x000fe80000000200 */
[----:B------:R-:W3:Y:S04]  /*1060*/  LDSM.16.M88.4 R28, [R3+0x6000] ;  /* 0x00600000031c783b */ /* 0x000ee80000000200 */
[----:B-1----:R-:W1:Y:S04]  /*1070*/  LDSM.16.M88.4 R8, [R234] ;  /* 0x00000000ea08783b */ /* 0x002e680000000200 */
[----:B------:R-:W-:Y:S04]  /*1080*/  LDSM.16.M88.4 R32, [R3+0x6800] ;  /* 0x006800000320783b */ /* 0x000fe80000000200 */
[----:B------:R-:W4:Y:S04]  /*1090*/  LDSM.16.M88.4 R36, [R3+0x7000] ;  /* 0x007000000324783b */ /* 0x000f280000000200 */
[----:B------:R5:W4:Y:S04]  /*10a0*/  LDSM.16.M88.4 R52, [R3+0x7800] ;  /* 0x007800000334783b */ /* 0x000b280000000200 */
[----:B------:R-:W0:Y:S01]  /*10b0*/  LDGDEPBAR ;  /* 0x00000000000079af */ /* 0x000e220000000000 */
[C---:B--2---:R-:W-:Y:S08]  /*10c0*/  HMMA.16816.F32.BF16 R56, R4.reuse, R24, RZ ;  /* 0x000000180438723c */ /* 0x044ff000000418ff */
[----:B------:R-:W-:Y:S01]  /*10d0*/  HMMA.16816.F32.BF16 R100, R4, R26, RZ ;  /* 0x0000001a0464723c */ /* 0x000fe200000418ff */
[----:B-----5:R-:W-:-:S07]  /*10e0*/  IMAD.MOV.U32 R3, RZ, RZ, 0x20 ;  /* 0x00000020ff037424 */ /* 0x020fce00078e00ff */
[----:B---3--:R-:W-:Y:S01]  /*10f0*/  HMMA.16816.F32.BF16 R76, R4, R28, RZ ;  /* 0x0000001c044c723c */ /* 0x008fe200000418ff */
[C---:B------:R-:W-:Y:S02]  /*1100*/  SEL R2, R3.reuse, 0xffffffe0, !P0 ;  /* 0xffffffe003027807 */ /* 0x040fe40004000000 */
[----:B------:R-:W-:-:S05]  /*1110*/  SEL R0, R3, 0xffffffe0, !P1 ;  /* 0xffffffe003007807 */ /* 0x000fca0004800000 */
[C---:B-1----:R-:W-:Y:S01]  /*1120*/  HMMA.16816.F32.BF16 R220, R8.reuse, R24, RZ ;  /* 0x0000001808dc723c */ /* 0x042fe200000418ff */
[----:B------:R-:W-:Y:S01]  /*1130*/  IMAD.IADD R232, R233, 0x1, R2 ;  /* 0x00000001e9e87824 */ /* 0x000fe200078e0202 */
[----:B------:R-:W-:Y:S01]  /*1140*/  LOP3.LUT P0, RZ, R64, 0x4, RZ, 0xc0, !PT ;  /* 0x0000000440ff7812 */ /* 0x000fe2000780c0ff */
[----:B------:R-:W-:Y:S01]  /*1150*/  IMAD.IADD R237, R234, 0x1, R0 ;  /* 0x00000001eaed7824 */ /* 0x000fe200078e0200 */
[----:B------:R-:W-:Y:S02]  /*1160*/  LOP3.LUT P1, RZ, R65, 0x4, RZ, 0xc0, !PT ;  /* 0x0000000441ff7812 */ /* 0x000fe4000782c0ff */
[----:B------:R-:W-:Y:S02]  /*1170*/  LDSM.16.M88.4 R44, [R232+0x800] ;  /* 0x00080000e82c783b */ /* 0x000fe40000000200 */
[----:B------:R-:W-:Y:S02]  /*1180*/  HMMA.16816.F32.BF16 R216, R8, R26, RZ ;  /* 0x0000001a08d8723c */ /* 0x000fe400000418ff */
[----:B------:R-:W-:Y:S04]  /*1190*/  LDSM.16.M88.4 R48, [R232] ;  /* 0x00000000e830783b */ /* 0x000fe80000000200 */
[----:B------:R-:W-:Y:S01]  /*11a0*/  LDSM.16.M88.4 R40, [R232+0x1000] ;  /* 0x00100000e828783b */ /* 0x000fe20000000200 */
[----:B------:R-:W-:Y:S01]  /*11b0*/  @P0 IADD3 R238, R233, -0x40, RZ ;  /* 0xffffffc0e9ee0810 */ /* 0x000fe20007ffe0ff */
[C---:B----4-:R-:W-:Y:S01]  /*11c0*/  HMMA.16816.F32.BF16 R92, R4.reuse, R36, RZ ;  /* 0x00000024045c723c */ /* 0x050fe200000418ff */
[----:B------:R-:W-:Y:S01]  /*11d0*/  ISETP.GE.AND P0, PT, R228, 0x81, PT ;  /* 0x00000081e400780c */ /* 0x000fe20003f06270 */
[----:B------:R-:W-:Y:S01]  /*11e0*/  LDSM.16.M88.4 R24, [R232+0x3000] ;  /* 0x00300000e818783b */ /* 0x000fe20000000200 */
[----:B------:R-:W-:Y:S01]  /*11f0*/  IADD3 R245, R238, 0x800, RZ ;  /* 0x00000800eef57810 */ /* 0x000fe20007ffe0ff */
[----:B------:R-:W-:Y:S01]  /*1200*/  IMAD.IADD R231, R2, 0x1, R238 ;  /* 0x0000000102e77824 */ /* 0x000fe200078e02ee */
[----:B------:R-:W-:Y:S01]  /*1210*/  LOP3.LUT R2, R230, R229, RZ, 0xfc, !PT ;  /* 0x000000e5e6027212 */ /* 0x000fe200078efcff */
[----:B------:R-:W-:Y:S01]  /*1220*/  LDSM.16.M88.4 R116, [R238+0x2000] ;  /* 0x00200000ee74783b */ /* 0x000fe20000000200 */
[C---:B------:R-:W-:Y:S01]  /*1230*/  IADD3 R244, R238.reuse, 0x1000, RZ ;  /* 0x00001000eef47810 */ /* 0x040fe20007ffe0ff */
[----:B------:R-:W-:Y:S01]  /*1240*/  HMMA.16816.F32.BF16 R212, R4, R38, RZ ;  /* 0x0000002604d4723c */ /* 0x000fe200000418ff */
[----:B------:R-:W-:Y:S01]  /*1250*/  IADD3 R239, R238, 0x3800, RZ ;  /* 0x00003800eeef7810 */ /* 0x000fe20007ffe0ff */
[----:B------:R-:W-:Y:S04]  /*1260*/  LDSM.16.M88.4 R84, [R238] ;  /* 0x00000000ee54783b */ /* 0x000fe80000000200 */
[----:B------:R-:W-:Y:S02]  /*1270*/  LDSM.16.M88.4 R124, [R238+0x2800] ;  /* 0x00280000ee7c783b */ /* 0x000fe40000000200 */
[C---:B------:R-:W-:Y:S02]  /*1280*/  HMMA.16816.F32.BF16 R184, R8.reuse, R20, RZ ;  /* 0x0000001408b8723c */ /* 0x040fe400000418ff */
[----:B------:R-:W-:Y:S04]  /*1290*/  LDSM.16.M88.4 R136, [R238+0x3000] ;  /* 0x00300000ee88783b */ /* 0x000fe80000000200 */
[----:B------:R-:W-:Y:S02]  /*12a0*/  LDSM.16.M88.4 R80, [R238+0x800] ;  /* 0x00080000ee50783b */ /* 0x000fe40000000200 */
[C---:B------:R-:W-:Y:S02]  /*12b0*/  HMMA.16816.F32.BF16 R208, R8.reuse, R22, RZ ;  /* 0x0000001608d0723c */ /* 0x040fe400000418ff */
[----:B------:R-:W-:Y:S06]  /*12c0*/  LDSM.16.M88.4 R140, [R238+0x3800] ;  /* 0x00380000ee8c783b */ /* 0x000fec0000000200 */
[C---:B------:R-:W-:Y:S08]  /*12d0*/  HMMA.16816.F32.BF16 R176, R8.reuse, R16, RZ ;  /* 0x0000001008b0723c */ /* 0x040ff000000418ff */
        /* <DEDUP_REMOVED lines=8> */
[C---:B------:R-:W-:Y:S01]  /*1360*/  HMMA.16816.F32.BF16 R148, R8.reuse, R38, RZ ;  /* 0x000000260894723c */ /* 0x040fe200000418ff */
[----:B------:R-:W-:Y:S07]  /*1370*/  LDSM.16.M88.4 R36, [R232+0x1800] ;  /* 0x00180000e824783b */ /* 0x000fee0000000200 */
[C---:B------:R-:W-:Y:S08]  /*1380*/  HMMA.16816.F32.BF16 R144, R8.reuse, R52, RZ ;  /* 0x000000340890723c */ /* 0x040ff000000418ff */
[----:B------:R-:W-:Y:S01]  /*1390*/  HMMA.16816.F32.BF16 R132, R8, R54, RZ ;  /* 0x000000360884723c */ /* 0x000fe200000418ff */
[----:B------:R-:W1:Y:S07]  /*13a0*/  LDSM.16.M88.4 R8, [R237] ;  /* 0x00000000ed08783b */ /* 0x000e6e0000000200 */
[C---:B------:R-:W-:Y:S01]  /*13b0*/  HMMA.16816.F32.BF16 R180, R4.reuse, R30, RZ ;  /* 0x0000001e04b4723c */ /* 0x040fe200000418ff */
[----:B------:R-:W2:Y:S07]  /*13c0*/  LDSM.16.M88.4 R28, [R232+0x2800] ;  /* 0x00280000e81c783b */ /* 0x000eae0000000200 */
[C---:B------:R-:W-:Y:S08]  /*13d0*/  HMMA.16816.F32.BF16 R72, R4.reuse, R12, RZ ;  /* 0x0000000c0448723c */ /* 0x040ff000000418ff */
[C---:B------:R-:W-:Y:S01]  /*13e0*/  HMMA.16816.F32.BF16 R172, R4.reuse, R14, RZ ;  /* 0x0000000e04ac723c */ /* 0x040fe200000418ff */
[----:B------:R-:W3:Y:S07]  /*13f0*/  LDSM.16.M88.4 R12, [R237+0x2000] ;  /* 0x00200000ed0c783b */ /* 0x000eee0000000200 */
[C---:B------:R-:W-:Y:S08]  /*1400*/  HMMA.16816.F32.BF16 R88, R4.reuse, R32, RZ ;  /* 0x000000200458723c */ /* 0x040ff000000418ff */
[C---:B------:R-:W-:Y:S01]  /*1410*/  HMMA.16816.F32.BF16 R196, R4.reuse, R34, RZ ;  /* 0x0000002204c4723c */ /* 0x040fe200000418ff */
[----:B------:R-:W4:Y:S07]  /*1420*/  LDSM.16.M88.4 R32, [R232+0x2000] ;  /* 0x00200000e820783b */ /* 0x000f2e0000000200 */
[C---:B------:R-:W-:Y:S08]  /*1430*/  HMMA.16816.F32.BF16 R68, R4.reuse, R20, RZ ;  /* 0x000000140444723c */ /* 0x040ff000000418ff */
[C---:B------:R-:W-:Y:S08]  /*1440*/  HMMA.16816.F32.BF16 R60, R4.reuse, R16, RZ ;  /* 0x00000010043c723c */ /* 0x040ff000000418ff */
[C---:B------:R-:W-:Y:S08]  /*1450*/  HMMA.16816.F32.BF16 R96, R4.reuse, R52, RZ ;  /* 0x000000340460723c */ /* 0x040ff000000418ff */
[C---:B------:R-:W-:Y:S08]  /*1460*/  HMMA.16816.F32.BF16 R104, R4.reuse, R22, RZ ;  /* 0x000000160468723c */ /* 0x040ff000000418ff */
[C---:B------:R-:W-:Y:S01]  /*1470*/  HMMA.16816.F32.BF16 R112, R4.reuse, R18, RZ ;  /* 0x000000120470723c */ /* 0x040fe200000418ff */
[----:B------:R-:W5:Y:S07]  /*1480*/  LDSM.16.M88.4 R16, [R232+0x3800] ;  /* 0x00380000e810783b */ /* 0x000f6e0000000200 */
[----:B------:R-:W-:Y:S07]  /*1490*/  HMMA.16816.F32.BF16 R192, R4, R54, RZ ;  /* 0x0000003604c0723c */ /* 0x000fee00000418ff */
[----:B------:R-:W-:Y:S01]  /*14a0*/  IMAD.MOV.U32 R4, RZ, RZ, 0x40 ;  /* 0x00000040ff047424 */ /* 0x000fe200078e00ff */
[----:B-1----:R-:W-:Y:S04]  /*14b0*/  HMMA.16816.F32.BF16 R164, R8, R36, R164 ;  /* 0x0000002408a4723c */ /* 0x002fe800000418a4 */
[----:B------:R-:W-:-:S04]  /*14c0*/  SEL R4, R4, 0xffffffc0, !P1 ;  /* 0xffffffc004047807 */ /* 0x000fc80004800000 */
[----:B--2---:R-:W-:Y:S01]  /*14d0*/  HMMA.16816.F32.BF16 R156, R8, R28, R156 ;  /* 0x0000001c089c723c */ /* 0x004fe2000004189c */
[----:B------:R-:W-:-:S05]  /*14e0*/  IADD3 R235, R234, R4, RZ ;  /* 0x00000004eaeb7210 */ /* 0x000fca0007ffe0ff */
[----:B------:R-:W1:Y:S01]  /*14f0*/  LDSM.16.M88.4 R20, [R235+0x2000] ;  /* 0x00200000eb14783b */ /* 0x000e620000000200 */
[----:B------:R-:W-:Y:S01]  /*1500*/  IMAD.IADD R236, R0, 0x1, R235 ;  /* 0x0000000100ec7824 */ /* 0x000fe200078e02eb */
[C---:B---3--:R-:W-:Y:S08]  /*1510*/  HMMA.16816.F32.BF16 R120, R12.reuse, R44, R68 ;  /* 0x0000002c0c78723c */ /* 0x048ff00000041844 */
[C---:B------:R-:W-:Y:S01]  /*1520*/  HMMA.16816.F32.BF16 R68, R12.reuse, R36, R72 ;  /* 0x000000240c44723c */ /* 0x040fe20000041848 */
[----:B------:R-:W2:Y:S06]  /*1530*/  LDSM.16.M88.4 R72, [R238+0x1800] ;  /* 0x00180000ee48783b */ /* 0x000eac0000000200 */
[----:B------:R-:W-:Y:S01]  /*1540*/  IMAD.MOV.U32 R37, RZ, RZ, R166 ;  /* 0x000000ffff257224 */ /* 0x000fe200078e00a6 */
[----:B------:R-:W-:Y:S01]  /*1550*/  HMMA.16816.F32.BF16 R128, R12, R48, R56 ;  /* 0x000000300c80723c */ /* 0x000fe20000041838 */
[----:B------:R-:W-:-:S07]  /*1560*/  IMAD.MOV.U32 R36, RZ, RZ, R167 ;  /* 0x000000ffff247224 */ /* 0x000fce00078e00a7 */
[----:B------:R-:W-:Y:S07]  /*1570*/  HMMA.16816.F32.BF16 R240, R8, R48, R220 ;  /* 0x0000003008f0723c */ /* 0x000fee00000418dc */
[----:B------:R-:W-:Y:S01]  /*1580*/  IMAD.MOV.U32 R49, RZ, RZ, R164 ;  /* 0x000000ffff317224 */ /* 0x000fe200078e00a4 */
[----:B------:R-:W-:Y:S01]  /*1590*/  HMMA.16816.F32.BF16 R108, R12, R40, R60 ;  /* 0x000000280c6c723c */ /* 0x000fe2000004183c */
[----:B------:R-:W-:-:S07]  /*15a0*/  IMAD.MOV.U32 R48, RZ, RZ, R165 ;  /* 0x000000ffff307224 */ /* 0x000fce00078e00a5 */
[----:B----4-:R-:W-:Y:S07]  /*15b0*/  HMMA.16816.F32.BF16 R164, R8, R32, R160 ;  /* 0x0000002008a4723c */ /* 0x010fee00000418a0 */
[----:B------:R-:W-:Y:S01]  /*15c0*/  MOV R163, R156 ;  /* 0x0000009c00a37202 */ /* 0x000fe20000000f00 */
[----:B------:R-:W-:Y:S01]  /*15d0*/  HMMA.16816.F32.BF16 R60, R12, R28, R88 ;  /* 0x0000001c0c3c723c */ /* 0x000fe20000041858 */
[----:B------:R-:W-:-:S06]  /*15e0*/  IMAD.MOV.U32 R162, RZ, RZ, R157 ;  /* 0x000000ffffa27224 */ /* 0x000fcc00078e009d */
[----:B------:R-:W-:Y:S01]  /*15f0*/  IMAD.MOV.U32 R29, RZ, RZ, R158 ;  /* 0x000000ffff1d7224 */ /* 0x000fe200078e009e */
[----:B------:R-:W-:Y:S01]  /*1600*/  HMMA.16816.F32.BF16 R176, R8, R40, R176 ;  /* 0x0000002808b0723c */ /* 0x000fe200000418b0 */
[----:B------:R-:W-:-:S07]  /*1610*/  IMAD.MOV.U32 R28, RZ, RZ, R159 ;  /* 0x000000ffff1c7224 */ /* 0x000fce00078e009f */
[----:B------:R-:W-:Y:S01]  /*1620*/  HMMA.16816.F32.BF16 R64, R12, R32, R76 ;  /* 0x000000200c40723c */ /* 0x000fe2000004184c */
[----:B------:R-:W3:Y:S01]  /*1630*/  LDSM.16.M88.4 R76, [R238+0x1000] ;  /* 0x00100000ee4c783b */ /* 0x000ee20000000200 */
[----:B------:R-:W-:Y:S02]  /*1640*/  IMAD.MOV.U32 R161, RZ, RZ, R164 ;  /* 0x000000ffffa17224 */ /* 0x000fe400078e00a4 */
[----:B------:R-:W-:-:S03]  /*1650*/  IMAD.MOV.U32 R160, RZ, RZ, R165 ;  /* 0x000000ffffa07224 */ /* 0x000fc600078e00a5 */
[----:B------:R-:W-:Y:S01]  /*1660*/  IMAD.MOV.U32 R33, RZ, RZ, R166 ;  /* 0x000000ffff217224 */ /* 0x000fe200078e00a6 */
[----:B------:R-:W-:Y:S01]  /*1670*/  HMMA.16816.F32.BF16 R156, R8, R24, R152 ;  /* 0x00000018089c723c */ /* 0x000fe20000041898 */
[----:B------:R-:W-:-:S07]  /*1680*/  IMAD.MOV.U32 R32, RZ, RZ, R167 ;  /* 0x000000ffff207224 */ /* 0x000fce00078e00a7 */
[----:B------:R-:W-:Y:S01]  /*1690*/  HMMA.16816.F32.BF16 R88, R12, R42, R112 ;  /* 0x0000002a0c58723c */ /* 0x000fe20000041870 */
[----:B------:R-:W-:Y:S02]  /*16a0*/  IMAD.MOV.U32 R41, RZ, RZ, R178 ;  /* 0x000000ffff297224 */ /* 0x000fe400078e00b2 */
[----:B------:R-:W-:-:S05]  /*16b0*/  IMAD.MOV.U32 R40, RZ, RZ, R179 ;  /* 0x000000ffff287224 */ /* 0x000fca00078e00b3 */
[C---:B------:R-:W-:Y:S08]  /*16c0*/  HMMA.16816.F32.BF16 R56, R12.reuse, R24, R92 ;  /* 0x000000180c38723c */ /* 0x040ff0000004185c */
[----:B-----5:R-:W-:Y:S01]  /*16d0*/  HMMA.16816.F32.BF16 R52, R12, R16, R96 ;  /* 0x000000100c34723c */ /* 0x020fe20000041860 */
[----:B------:R-:W-:Y:S02]  /*16e0*/  IMAD.MOV.U32 R154, RZ, RZ, R156 ;  /* 0x000000ffff9a7224 */ /* 0x000fe400078e009c */
[----:B------:R-:W-:-:S02]  /*16f0*/  IMAD.MOV.U32 R153, RZ, RZ, R157 ;  /* 0x000000ffff997224 */ /* 0x000fc400078e009d */
[----:B------:R-:W-:Y:S02]  /*1700*/  IMAD.MOV.U32 R152, RZ, RZ, R158 ;  /* 0x000000ffff987224 */ /* 0x000fe400078e009e */
[----:B------:R-:W-:Y:S01]  /*1710*/  IMAD.MOV.U32 R25, RZ, RZ, R159 ;  /* 0x000000ffff197224 */ /* 0x000fe200078e009f */
[C---:B------:R-:W-:Y:S08]  /*1720*/  HMMA.16816.F32.BF16 R112, R12.reuse, R30, R196 ;  /* 0x0000001e0c70723c */ /* 0x040ff000000418c4 */
[C---:B------:R-:W-:Y:S08]  /*1730*/  HMMA.16816.F32.BF16 R96, R12.reuse, R50, R100 ;  /* 0x000000320c60723c */ /* 0x040ff00000041864 */
[----:B------:R-:W-:Y:S08]  /*1740*/  HMMA.16816.F32.BF16 R92, R12, R46, R104 ;  /* 0x0000002e0c5c723c */ /* 0x000ff00000041868 */
[----:B------:R-:W-:Y:S07]  /*1750*/  HMMA.16816.F32.BF16 R248, R8, R44, R184 ;  /* 0x0000002c08f8723c */ /* 0x000fee00000418b8 */
[----:B------:R-:W-:Y:S01]  /*1760*/  IMAD.MOV.U32 R45, RZ, RZ, R176 ;  /* 0x000000ffff2d7224 */ /* 0x000fe200078e00b0 */
[----:B------:R-:W-:Y:S01]  /*1770*/  HMMA.16816.F32.BF16 R104, R12, R38, R172 ;  /* 0x000000260c68723c */ /* 0x000fe200000418ac */
[----:B------:R-:W-:-:S07]  /*1780*/  IMAD.MOV.U32 R44, RZ, RZ, R177 ;  /* 0x000000ffff2c7224 */ /* 0x000fce00078e00b1 */
[C---:B------:R-:W-:Y:S08]  /*1790*/  HMMA.16816.F32.BF16 R100, R12.reuse, R34, R180 ;  /* 0x000000220c64723c */ /* 0x040ff000000418b4 */
[----:B------:R-:W-:Y:S08]  /*17a0*/  HMMA.16816.F32.BF16 R224, R12, R26, R212 ;  /* 0x0000001a0ce0723c */ /* 0x000ff000000418d4 */
[----:B------:R-:W-:Y:S08]  /*17b0*/  HMMA.16816.F32.BF16 R184, R8, R38, R200 ;  /* 0x0000002608b8723c */ /* 0x000ff000000418c8 */
[----:B------:R-:W-:Y:S08]  /*17c0*/  HMMA.16816.F32.BF16 R12, R12, R18, R192 ;  /* 0x000000120c0c723c */ /* 0x000ff000000418c0 */
[C---:B------:R-:W-:Y:S08]  /*17d0*/  HMMA.16816.F32.BF16 R144, R8.reuse, R16, R144 ;  /* 0x000000100890723c */ /* 0x040ff00000041890 */
[C---:B------:R-:W-:Y:S01]  /*17e0*/  HMMA.16816.F32.BF16 R200, R8.reuse, R18, R132 ;  /* 0x0000001208c8723c */ /* 0x040fe20000041884 */
[----:B------:R-:W4:Y:S07]  /*17f0*/  LDSM.16.M88.4 R16, [R235] ;  /* 0x00000000eb10783b */ /* 0x000f2e0000000200 */
[C---:B------:R-:W-:Y:S08]  /*1800*/  HMMA.16816.F32.BF16 R164, R8.reuse, R46, R208 ;  /* 0x0000002e08a4723c */ /* 0x040ff000000418d0 */
[----:B------:R-:W-:Y:S01]  /*1810*/  HMMA.16816.F32.BF16 R176, R8, R42, R204 ;  /* 0x0000002a08b0723c */ /* 0x000fe200000418cc */
[----:B------:R-:W-:-:S02]  /*1820*/  IMAD.MOV.U32 R24, RZ, RZ, R144 ;  /* 0x000000ffff187224 */ /* 0x000fc400078e0090 */
[----:B------:R-:W-:Y:S02]  /*1830*/  IMAD.MOV.U32 R6, RZ, RZ, R145 ;  /* 0x000000ffff067224 */ /* 0x000fe400078e0091 */
[----:B------:R-:W-:Y:S02]  /*1840*/  IMAD.MOV.U32 R5, RZ, RZ, R146 ;  /* 0x000000ffff057224 */ /* 0x000fe400078e0092 */
[----:B------:R-:W-:Y:S01]  /*1850*/  IMAD.MOV.U32 R3, RZ, RZ, R147 ;  /* 0x000000ffff037224 */ /* 0x000fe200078e0093 */
[----:B-1----:R-:W-:Y:S07]  /*1860*/  HMMA.16816.F32.BF16 R192, R20, R116, R64 ;  /* 0x0000007414c0723c */ /* 0x002fee0000041840 */
[----:B------:R-:W-:Y:S01]  /*1870*/  IMAD.MOV.U32 R66, RZ, RZ, R33 ;  /* 0x000000ffff427224 */ /* 0x000fe200078e0021 */
[----:B------:R-:W-:Y:S01]  /*1880*/  HMMA.16816.F32.BF16 R156, R8, R50, R216 ;  /* 0x00000032089c723c */ /* 0x000fe200000418d8 */
[----:B------:R-:W-:-:S02]  /*1890*/  IMAD.MOV.U32 R67, RZ, RZ, R32 ;  /* 0x000000ffff437224 */ /* 0x000fc400078e0020 */
[----:B------:R-:W-:Y:S02]  /*18a0*/  IMAD.MOV.U32 R64, RZ, RZ, R161 ;  /* 0x000000ffff407224 */ /* 0x000fe400078e00a1 */
[----:B------:R-:W-:-:S03]  /*18b0*/  IMAD.MOV.U32 R65, RZ, RZ, R160 ;  /* 0x000000ffff417224 */ /* 0x000fc600078e00a0 */
[C---:B------:R-:W-:Y:S01]  /*18c0*/  HMMA.16816.F32.BF16 R188, R8.reuse, R34, R188 ;  /* 0x0000002208bc723c */ /* 0x040fe200000418bc */
[----:B------:R-:W-:Y:S07]  /*18d0*/  LDSM.16.M88.4 R32, [R231+0x2800] ;  /* 0x00280000e720783b */ /* 0x000fee0000000200 */
[C---:B------:R-:W-:Y:S08]  /*18e0*/  HMMA.16816.F32.BF16 R204, R8.reuse, R30, R168 ;  /* 0x0000001e08cc723c */ /* 0x040ff000000418a8 */
[----:B------:R-:W-:Y:S01]  /*18f0*/  HMMA.16816.F32.BF16 R208, R8, R26, R148 ;  /* 0x0000001a08d0723c */ /* 0x000fe20000041894 */
[----:B------:R-:W1:Y:S07]  /*1900*/  LDSM.16.M88.4 R8, [R236+0x2000] ;  /* 0x00200000ec08783b */ /* 0x000e6e0000000200 */
[C---:B--2---:R-:W-:Y:S07]  /*1910*/  HMMA.16816.F32.BF16 R212, R20.reuse, R72, R68 ;  /* 0x0000004814d4723c */ /* 0x044fee0000041844 */
[----:B------:R-:W-:Y:S01]  /*1920*/  IMAD.MOV.U32 R70, RZ, RZ, R29 ;  /* 0x000000ffff467224 */ /* 0x000fe200078e001d */
[----:B------:R-:W-:Y:S01]  /*1930*/  HMMA.16816.F32.BF16 R196, R20, R84, R128 ;  /* 0x0000005414c4723c */ /* 0x000fe20000041880 */
[----:B------:R-:W-:-:S02]  /*1940*/  IMAD.MOV.U32 R71, RZ, RZ, R28 ;  /* 0x000000ffff477224 */ /* 0x000fc400078e001c */
[----:B------:R-:W2:Y:S01]  /*1950*/  LDSM.16.M88.4 R28, [R231+0x3000] ;  /* 0x00300000e71c783b */ /* 0x000ea20000000200 */
[----:B------:R-:W-:Y:S02]  /*1960*/  IMAD.MOV.U32 R68, RZ, RZ, R163 ;  /* 0x000000ffff447224 */ /* 0x000fe400078e00a3 */
[----:B------:R-:W-:Y:S02]  /*1970*/  IMAD.MOV.U32 R69, RZ, RZ, R162 ;  /* 0x000000ffff457224 */ /* 0x000fe400078e00a2 */
[C---:B------:R-:W-:Y:S07]  /*1980*/  HMMA.16816.F32.BF16 R180, R20.reuse, R124, R60 ;  /* 0x0000007c14b4723c */ /* 0x040fee000004183c */
[----:B------:R-:W-:Y:S01]  /*1990*/  IMAD.MOV.U32 R60, RZ, RZ, R154 ;  /* 0x000000ffff3c7224 */ /* 0x000fe200078e009a */
[----:B------:R-:W-:Y:S01]  /*19a0*/  HMMA.16816.F32.BF16 R128, R20, R126, R112 ;  /* 0x0000007e1480723c */ /* 0x000fe20000041870 */
[----:B------:R-:W-:Y:S01]  /*19b0*/  MOV R61, R153 ;  /* 0x00000099003d7202 */ /* 0x000fe20000000f00 */
[----:B------:R-:W-:-:S02]  /*19c0*/  IMAD.MOV.U32 R62, RZ, RZ, R152 ;  /* 0x000000ffff3e7224 */ /* 0x000fc400078e0098 */
[----:B------:R-:W-:-:S04]  /*19d0*/  IMAD.MOV.U32 R63, RZ, RZ, R25 ;  /* 0x000000ffff3f7224 */ /* 0x000fc800078e0019 */
[C---:B------:R-:W-:Y:S07]  /*19e0*/  HMMA.16816.F32.BF16 R172, R20.reuse, R136, R56 ;  /* 0x0000008814ac723c */ /* 0x040fee0000041838 */
[----:B------:R-:W-:Y:S01]  /*19f0*/  IMAD.MOV.U32 R56, RZ, RZ, R49 ;  /* 0x000000ffff387224 */ /* 0x000fe200078e0031 */
[----:B------:R-:W-:Y:S01]  /*1a00*/  HMMA.16816.F32.BF16 R216, R20, R80, R120 ;  /* 0x0000005014d8723c */ /* 0x000fe20000041878 */
[----:B------:R-:W-:Y:S01]  /*1a10*/  IMAD.MOV.U32 R57, RZ, RZ, R48 ;  /* 0x000000ffff397224 */ /* 0x000fe200078e0030 */
[----:B------:R-:W-:Y:S01]  /*1a20*/  MOV R58, R37 ;  /* 0x00000025003a7202 */ /* 0x000fe20000000f00 */
[----:B------:R-:W5:Y:S01]  /*1a30*/  LDSM.16.M88.4 R48, [R231+0x800] ;  /* 0x00080000e730783b */ /* 0x000f620000000200 */
[----:B------:R-:W-:-:S03]  /*1a40*/  IMAD.MOV.U32 R59, RZ, RZ, R36 ;  /* 0x000000ffff3b7224 */ /* 0x000fc600078e0024 */
[----:B------:R-:W-:Y:S01]  /*1a50*/  LDSM.16.M88.4 R36, [R231+0x2000] ;  /* 0x00200000e724783b */ /* 0x000fe20000000200 */
[C---:B------:R-:W-:Y:S07]  /*1a60*/  HMMA.16816.F32.BF16 R152, R20.reuse, R82, R92 ;  /* 0x000000521498723c */ /* 0x040fee000004185c */
[----:B------:R-:W-:Y:S01]  /*1a70*/  IMAD.MOV.U32 R94, RZ, RZ, R41 ;  /* 0x000000ffff5e7224 */ /* 0x000fe200078e0029 */
[----:B------:R-:W-:Y:S01]  /*1a80*/  HMMA.16816.F32.BF16 R120, R20, R138, R224 ;  /* 0x0000008a1478723c */ /* 0x000fe200000418e0 */
[----:B------:R-:W-:-:S02]  /*1a90*/  IMAD.MOV.U32 R95, RZ, RZ, R40 ;  /* 0x000000ffff5f7224 */ /* 0x000fc400078e0028 */
[----:B------:R-:W-:Y:S01]  /*1aa0*/  IMAD.MOV.U32 R92, RZ, RZ, R45 ;  /* 0x000000ffff5c7224 */ /* 0x000fe200078e002d */
[----:B------:R-:W-:Y:S01]  /*1ab0*/  LDSM.16.M88.4 R40, [R231+0x1800] ;  /* 0x00180000e728783b */ /* 0x000fe20000000200 */
[----:B------:R-:W-:Y:S02]  /*1ac0*/  IMAD.MOV.U32 R93, RZ, RZ, R44 ;  /* 0x000000ffff5d7224 */ /* 0x000fe400078e002c */
[----:B------:R-:W-:Y:S01]  /*1ad0*/  IMAD.MOV.U32 R224, RZ, RZ, R24 ;  /* 0x000000ffffe07224 */ /* 0x000fe200078e0018 */
[----:B------:R-:W-:Y:S01]  /*1ae0*/  HMMA.16816.F32.BF16 R168, R20, R140, R52 ;  /* 0x0000008c14a8723c */ /* 0x000fe20000041834 */
[----:B------:R-:W1:Y:S01]  /*1af0*/  LDSM.16.M88.4 R52, [R231] ;  /* 0x00000000e734783b */ /* 0x000e620000000200 */
[----:B------:R-:W-:Y:S02]  /*1b00*/  IMAD.MOV.U32 R225, RZ, RZ, R6 ;  /* 0x000000ffffe17224 */ /* 0x000fe400078e0006 */
[----:B------:R-:W-:Y:S01]  /*1b10*/  IMAD.MOV.U32 R226, RZ, RZ, R5 ;  /* 0x000000ffffe27224 */ /* 0x000fe200078e0005 */
[----:B------:R-:W1:Y:S01]  /*1b20*/  LDSM.16.M88.4 R24, [R231+0x3800] ;  /* 0x00380000e718783b */ /* 0x000e620000000200 */
[----:B------:R-:W-:-:S02]  /*1b30*/  IMAD.MOV.U32 R227, RZ, RZ, R3 ;  /* 0x000000ffffe37224 */ /* 0x000fc400078e0003 */
[----:B------:R-:W-:Y:S01]  /*1b40*/  HMMA.16816.F32.BF16 R112, R20, R142, R12 ;  /* 0x0000008e1470723c */ /* 0x000fe2000004180c */
[----:B------:R-:W1:Y:S04]  /*1b50*/  LDSM.16.M88.4 R44, [R231+0x1000] ;  /* 0x00100000e72c783b */ /* 0x000e680000000200 */
[----:B------:R-:W1:Y:S01]  /*1b60*/  LDSM.16.M88.4 R12, [R236] ;  /* 0x00000000ec0c783b */ /* 0x000e620000000200 */
[----:B------:R-:W-:-:S04]  /*1b70*/  DEPBAR.LE SB0, 0x0 ;  /* 0x000080000000791a */ /* 0x000fc80000000000 */
[C---:B---3--:R-:W-:Y:S08]  /*1b80*/  HMMA.16816.F32.BF16 R220, R20.reuse, R76, R108 ;  /* 0x0000004c14dc723c */ /* 0x048ff0000004186c */
[C---:B------:R-:W-:Y:S08]  /*1b90*/  HMMA.16816.F32.BF16 R144, R20.reuse, R74, R104 ;  /* 0x0000004a1490723c */ /* 0x040ff00000041868 */
[----:B------:R-:W-:Y:S08]  /*1ba0*/  HMMA.16816.F32.BF16 R160, R20, R86, R96 ;  /* 0x0000005614a0723c */ /* 0x000ff00000041860 */
[C---:B----4-:R-:W-:Y:S07]  /*1bb0*/  HMMA.16816.F32.BF16 R108, R16.reuse, R84, R240 ;  /* 0x00000054106c723c */ /* 0x050fee00000418f0 */
[C---:B------:R-:W-:Y:S01]  /*1bc0*/  IADD3 R243, R238.reuse, 0x1800, RZ ;  /* 0x00001800eef37810 */ /* 0x040fe20007ffe0ff */
[----:B------:R-:W-:Y:S01]  /*1bd0*/  HMMA.16816.F32.BF16 R104, R16, R86, R156 ;  /* 0x000000561068723c */ /* 0x000fe2000004189c */
[----:B------:R-:W-:-:S02]  /*1be0*/  IADD3 R242, R238, 0x2000, RZ ;  /* 0x00002000eef27810 */ /* 0x000fc40007ffe0ff */
[C---:B------:R-:W-:Y:S02]  /*1bf0*/  IADD3 R241, R238.reuse, 0x2800, RZ ;  /* 0x00002800eef17810 */ /* 0x040fe40007ffe0ff */
[----:B------:R-:W-:-:S03]  /*1c00*/  IADD3 R240, R238, 0x3000, RZ ;  /* 0x00003000eef07810 */ /* 0x000fc60007ffe0ff */
[----:B------:R-:W-:Y:S08]  /*1c10*/  HMMA.16816.F32.BF16 R84, R16, R72, R56 ;  /* 0x000000481054723c */ /* 0x000ff00000041838 */
[C---:B------:R-:W-:Y:S08]  /*1c20*/  HMMA.16816.F32.BF16 R148, R20.reuse, R78, R88 ;  /* 0x0000004e1494723c */ /* 0x040ff00000041858 */
[----:B------:R-:W-:Y:S08]  /*1c30*/  HMMA.16816.F32.BF16 R132, R20, R118, R100 ;  /* 0x000000761484723c */ /* 0x000ff00000041864 */
[C---:B------:R-:W-:Y:S08]  /*1c40*/  HMMA.16816.F32.BF16 R56, R16.reuse, R138, R208 ;  /* 0x0000008a1038723c */ /* 0x040ff000000418d0 */
[C---:B------:R-:W-:Y:S08]  /*1c50*/  HMMA.16816.F32.BF16 R100, R16.reuse, R80, R248 ;  /* 0x000000501064723c */ /* 0x040ff000000418f8 */
[C---:B------:R-:W-:Y:S08]  /*1c60*/  HMMA.16816.F32.BF16 R96, R16.reuse, R82, R164 ;  /* 0x000000521060723c */ /* 0x040ff000000418a4 */
[C---:B------:R-:W-:Y:S08]  /*1c70*/  HMMA.16816.F32.BF16 R92, R16.reuse, R76, R92 ;  /* 0x0000004c105c723c */ /* 0x040ff0000004185c */
[----:B------:R-:W-:Y:S08]  /*1c80*/  HMMA.16816.F32.BF16 R88, R16, R78, R176 ;  /* 0x0000004e1058723c */ /* 0x000ff000000418b0 */
[----:B-1----:R-:W-:Y:S08]  /*1c90*/  HMMA.16816.F32.BF16 R208, R8, R32, R180 ;  /* 0x0000002008d0723c */ /* 0x002ff000000418b4 */
[C---:B------:R-:W-:Y:S08]  /*1ca0*/  HMMA.16816.F32.BF16 R80, R16.reuse, R74, R184 ;  /* 0x0000004a1050723c */ /* 0x040ff000000418b8 */
[----:B------:R-:W-:Y:S08]  /*1cb0*/  HMMA.16816.F32.BF16 R76, R16, R116, R64 ;  /* 0x00000074104c723c */ /* 0x000ff00000041840 */
[----:B------:R-:W-:Y:S08]  /*1cc0*/  HMMA.16816.F32.BF16 R180, R8, R34, R128 ;  /* 0x0000002208b4723c */ /* 0x000ff00000041880 */
[C---:B------:R-:W-:Y:S08]  /*1cd0*/  HMMA.16816.F32.BF16 R72, R16.reuse, R118, R188 ;  /* 0x000000761048723c */ /* 0x040ff000000418bc */
[C---:B------:R-:W-:Y:S08]  /*1ce0*/  HMMA.16816.F32.BF16 R68, R16.reuse, R124, R68 ;  /* 0x0000007c1044723c */ /* 0x040ff00000041844 */
[C---:B------:R-:W-:Y:S08]  /*1cf0*/  HMMA.16816.F32.BF16 R64, R16.reuse, R126, R204 ;  /* 0x0000007e1040723c */ /* 0x040ff000000418cc */
[C---:B------:R-:W-:Y:S08]  /*1d00*/  HMMA.16816.F32.BF16 R60, R16.reuse, R136, R60 ;  /* 0x00000088103c723c */ /* 0x040ff0000004183c */
[----:B------:R-:W-:Y:S08]  /*1d10*/  HMMA.16816.F32.BF16 R20, R16, R140, R224 ;  /* 0x0000008c1014723c */ /* 0x000ff000000418e0 */
[----:B--2---:R-:W-:Y:S08]  /*1d20*/  HMMA.16816.F32.BF16 R128, R8, R28, R172 ;  /* 0x0000001c0880723c */ /* 0x004ff000000418ac */
[----:B------:R-:W-:Y:S08]  /*1d30*/  HMMA.16816.F32.BF16 R16, R16, R142, R200 ;  /* 0x0000008e1010723c */ /* 0x000ff000000418c8 */
[C---:B-----5:R-:W-:Y:S07]  /*1d40*/  HMMA.16816.F32.BF16 R124, R8.reuse, R48, R216 ;  /* 0x00000030087c723c */ /* 0x060fee00000418d8 */
[----:B------:R-:W-:Y:S01]  /*1d50*/  STL.64 [R1], R128 ;  /* 0x0000008001007387 */ /* 0x000fe20000100a00 */
[C---:B------:R-:W-:Y:S03]  /*1d60*/  HMMA.16816.F32.BF16 R116, R8.reuse, R52, R196 ;  /* 0x000000340874723c */ /* 0x040fe600000418c4 */
[----:B------:R1:W-:Y:S05]  /*1d70*/  STL.64 [R1+0x8], R130 ;  /* 0x0000088201007387 */ /* 0x0003ea0000100a00 */
[C---:B------:R-:W-:Y:S08]  /*1d80*/  HMMA.16816.F32.BF16 R156, R8.reuse, R42, R144 ;  /* 0x0000002a089c723c */ /* 0x040ff00000041890 */
        /* <DEDUP_REMOVED lines=10> */
[C---:B------:R-:W-:Y:S08]  /*1e30*/  HMMA.16816.F32.BF16 R108, R12.reuse, R52, R108 ;  /* 0x000000340c6c723c */ /* 0x040ff0000004186c */
[C---:B------:R-:W-:Y:S08]  /*1e40*/  HMMA.16816.F32.BF16 R104, R12.reuse, R54, R104 ;  /* 0x000000360c68723c */ /* 0x040ff00000041868 */
[C---:B------:R-:W-:Y:S08]  /*1e50*/  HMMA.16816.F32.BF16 R100, R12.reuse, R48, R100 ;  /* 0x000000300c64723c */ /* 0x040ff00000041864 */
[C---:B------:R-:W-:Y:S08]  /*1e60*/  HMMA.16816.F32.BF16 R112, R12.reuse, R50, R96 ;  /* 0x000000320c70723c */ /* 0x040ff00000041860 */
[C---:B------:R-:W-:Y:S08]  /*1e70*/  HMMA.16816.F32.BF16 R120, R12.reuse, R44, R92 ;  /* 0x0000002c0c78723c */ /* 0x040ff0000004185c */
[C---:B-1----:R-:W-:Y:S08]  /*1e80*/  HMMA.16816.F32.BF16 R128, R12.reuse, R46, R88 ;  /* 0x0000002e0c80723c */ /* 0x042ff00000041858 */
        /* <DEDUP_REMOVED lines=9> */
[----:B------:R-:W-:Y:S01]  /*1f20*/  HMMA.16816.F32.BF16 R172, R12, R26, R16 ;  /* 0x0000001a0cac723c */ /* 0x000fe20000041810 */
[----:B------:R-:W-:Y:S06]  /*1f30*/  BAR.SYNC.DEFER_BLOCKING 0x0 ;  /* 0x0000000000007b1d */ /* 0x000fec0000010000 */
[----:B------:R-:W-:Y:S05]  /*1f40*/  @!P0 BRA `(.L_x_86) ;  /* 0x0000023000008947 */ /* 0x000fea0003800000 */
[----:B------:R-:W2:Y:S01]  /*1f50*/  LDL.64 R136, [R1+0x58] ;  /* 0x0000580001887983 */ /* 0x000ea20000100a00 */
[----:B------:R-:W-:-:S04]  /*1f60*/  LEA.HI.SX32 R3, R247, 0xfffffffe, 0x19 ;  /* 0xfffffffef7037811 */ /* 0x000fc800078fcaff */
[----:B------:R-:W-:Y:S01]  /*1f70*/  SHF.R.S32.HI R6, RZ, 0x1f, R3 ;  /* 0x0000001fff067819 */ /* 0x000fe20000011403 */
[C---:B------:R-:W-:Y:S02]  /*1f80*/  IMAD R5, R3.reuse, UR10, RZ ;  /* 0x0000000a03057c24 */ /* 0x040fe4000f8e02ff */
[----:B--2---:R-:W-:-:S04]  /*1f90*/  IMAD.WIDE.U32 R8, R3, UR11, R136 ;  /* 0x0000000b03087c25 */ /* 0x004fc8000f8e0088 */
[----:B------:R-:W-:Y:S01]  /*1fa0*/  IMAD R3, R6, UR11, R5 ;  /* 0x0000000b06037c24 */ /* 0x000fe2000f8e0205 */
[----:B------:R-:W-:-:S03]  /*1fb0*/  LEA R6, P2, R8, c[0x0][0x168], 0x1 ;  /* 0x00005a0008067a11 */ /* 0x000fc600078408ff */
[----:B------:R-:W-:Y:S01]  /*1fc0*/  IMAD.IADD R3, R9, 0x1, R3 ;  /* 0x0000000109037824 */ /* 0x000fe200078e0203 */
[----:B------:R-:W-:-:S04]  /*1fd0*/  IADD3 R10, P1, R6, UR12, RZ ;  /* 0x0000000c060a7c10 */ /* 0x000fc8000ff3e0ff */
        /* <DEDUP_REMOVED lines=10> */
[----:B------:R-:W-:-:S02]  /*2080*/  IADD3 R12, P2, R14, UR12, RZ ;  /* 0x0000000c0e0c7c10 */ /* 0x000fc4000ff5e0ff */
        /* <DEDUP_REMOVED lines=8> */
[----:B-1----:R-:W-:-:S04]  /*2110*/  IADD3 R6, P2, R8, UR12, RZ ;  /* 0x0000000c08067c10 */ /* 0x002fc8000ff5e0ff */
[----:B--2---:R-:W-:Y:S02]  /*2120*/  IADD3 R10, P1, R6, UR12, RZ ;  /* 0x0000000c060a7c10 */ /* 0x004fe4000ff3e0ff */
[----:B------:R-:W-:-:S04]  /*2130*/  IADD3.X R7, R9, UR14, RZ, P2, !PT ;  /* 0x0000000e09077c10 */ /* 0x000fc800097fe4ff */
[----:B------:R-:W-:Y:S01]  /*2140*/  IADD3.X R11, R7, UR14, RZ, P1, !PT ;  /* 0x0000000e070b7c10 */ /* 0x000fe20008ffe4ff */
[----:B------:R3:W-:Y:S04]  /*2150*/  LDGSTS.E.BYPASS.LTC128B.128 [R246+0x7000], [R6.64] ;  /* 0x0700000006f67fae */ /* 0x0007e8000b901d48 */
[----:B------:R3:W-:Y:S04]  /*2160*/  LDGSTS.E.BYPASS.LTC128B.128 [R246+0x7800], [R10.64] ;  /* 0x078000000af67fae */ /* 0x0007e8000b901d48 */
[----:B------:R-:W0:Y:S02]  /*2170*/  LDGDEPBAR ;  /* 0x00000000000079af */ /* 0x000e240000000000 */
.L_x_86:
[----:B------:R-:W2:Y:S04]  /*2180*/  LDL.LU R138, [R1+0x4] ;  /* 0x00000400018a7983 */ /* 0x000ea80000300800 */
[----:B------:R-:W4:Y:S04]  /*2190*/  LDL.LU R137, [R1+0x8] ;  /* 0x0000080001897983 */ /* 0x000f280000300800 */
[----:B------:R-:W-:Y:S04]  /*21a0*/  STL [R1+0xb8], R247 ;  /* 0x0000b8f701007387 */ /* 0x000fe80000100800 */
[----:B------:R-:W-:Y:S04]  /*21b0*/  STL [R1+0xb4], R246 ;  /* 0x0000b4f601007387 */ /* 0x000fe80000100800 */
[----:B------:R-:W-:Y:S04]  /*21c0*/  STL [R1+0xb0], R245 ;  /* 0x0000b0f501007387 */ /* 0x000fe80000100800 */
[----:B------:R-:W-:Y:S04]  /*21d0*/  STL [R1+0xac], R244 ;  /* 0x0000acf401007387 */ /* 0x000fe80000100800 */
[----:B------:R-:W-:Y:S04]  /*21e0*/  STL [R1+0xa8], R243 ;  /* 0x0000a8f301007387 */ /* 0x000fe80000100800 */
[----:B------:R-:W-:Y:S04]  /*21f0*/  STL [R1+0xa4], R242 ;  /* 0x0000a4f201007387 */ /* 0x000fe80000100800 */
[----:B------:R-:W-:Y:S04]  /*2200*/  STL [R1+0xa0], R241 ;  /* 0x0000a0f101007387 */ /* 0x000fe80000100800 */
[----:B------:R1:W-:Y:S04]  /*2210*/  STL [R1+0x9c], R240 ;  /* 0x00009cf001007387 */ /* 0x0003e80000100800 */
[----:B-1-3--:R-:W3:Y:S04]  /*2220*/  LDL.LU R240, [R1] ;  /* 0x0000000001f07983 */ /* 0x00aee80000300800 */
[----:B------:R-:W-:Y:S04]  /*2230*/  STL [R1+0x98], R239 ;  /* 0x000098ef01007387 */ /* 0x000fe80000100800 */
[----:B------:R-:W-:Y:S04]  /*2240*/  STL [R1+0x94], R238 ;  /* 0x000094ee01007387 */ /* 0x000fe80000100800 */
[----:B------:R-:W-:Y:S04]  /*2250*/  STL [R1+0x90], R237 ;  /* 0x000090ed01007387 */ /* 0x000fe80000100800 */
[----:B------:R-:W-:Y:S04]  /*2260*/  STL [R1+0x8c], R236 ;  /* 0x00008cec01007387 */ /* 0x000fe80000100800 */
[----:B------:R-:W-:Y:S04]  /*2270*/  STL [R1+0x88], R235 ;  /* 0x000088eb01007387 */ /* 0x000fe80000100800 */
[----:B------:R1:W-:Y:S04]  /*2280*/  STL [R1+0x84], R234 ;  /* 0x000084ea01007387 */ /* 0x0003e80000100800 */
[----:B-1----:R-:W4:Y:S01]  /*2290*/  LDL.LU R234, [R1+0xc] ;  /* 0x00000c0001ea7983 */ /* 0x002f220000300800 */
[----:B------:R-:W-:-:S02]  /*22a0*/  FMNMX.FTZ R3, R108, R109, !PT ;  /* 0x0000006d6c037209 */ /* 0x000fc40007810000 */
[----:B------:R-:W-:Y:S01]  /*22b0*/  SHF.L.U32 R139, R2, 0x1, RZ ;  /* 0x00000001028b7819 */ /* 0x000fe200000006ff */
[----:B------:R-:W-:Y:S01]  /*22c0*/  STL [R1+0x80], R233 ;  /* 0x000080e901007387 */ /* 0x000fe20000100800 */
[----:B------:R-:W-:Y:S02]  /*22d0*/  FMNMX.FTZ R3, R104, R3, !PT ;  /* 0x0000000368037209 */ /* 0x000fe40007810000 */
[----:B------:R-:W-:Y:S01]  /*22e0*/  IADD3 R228, R4, R139, RZ ;  /* 0x0000008b04e47210 */ /* 0x000fe20007ffe0ff */
[C---:B------:R-:W-:Y:S01]  /*22f0*/  IMAD.IADD R230, R0.reuse, 0x1, R139 ;  /* 0x0000000100e67824 */ /* 0x040fe200078e028b */
[----:B------:R-:W-:Y:S01]  /*2300*/  FMNMX.FTZ R3, R105, R3, !PT ;  /* 0x0000000369037209 */ /* 0x000fe20007810000 */
[----:B------:R-:W-:Y:S01]  /*2310*/  STL [R1+0x7c], R232 ;  /* 0x00007ce801007387 */ /* 0x000fe20000100800 */
[----:B------:R-:W-:Y:S02]  /*2320*/  IADD3 R229, R0, R228, RZ ;  /* 0x000000e400e57210 */ /* 0x000fe40007ffe0ff */
[----:B------:R-:W-:Y:S01]  /*2330*/  FMNMX.FTZ R5, R100, R3, !PT ;  /* 0x0000000364057209 */ /* 0x000fe20007810000 */
[----:B------:R-:W-:Y:S01]  /*2340*/  STL [R1+0x78], R231 ;  /* 0x000078e701007387 */ /* 0x000fe20000100800 */
[----:B------:R-:W-:-:S02]  /*2350*/  FMNMX.FTZ R3, R116, R117, !PT ;  /* 0x0000007574037209 */ /* 0x000fc40007810000 */
[----:B------:R-:W-:Y:S01]  /*2360*/  FMNMX.FTZ R5, R101, R5, !PT ;  /* 0x0000000565057209 */ /* 0x000fe20007810000 */
[----:B------:R-:W-:Y:S01]  /*2370*/  LDSM.16.MT88.4 R16, [R139+0x8000] ;  /* 0x008000008b10783b */ /* 0x000fe20000004200 */
[----:B------:R-:W-:Y:S02]  /*2380*/  FMNMX.FTZ R3, R160, R3, !PT ;  /* 0x00000003a0037209 */ /* 0x000fe40007810000 */
[----:B------:R-:W-:Y:S01]  /*2390*/  FMNMX.FTZ R6, R112, R5, !PT ;  /* 0x0000000570067209 */ /* 0x000fe20007810000 */
[----:B------:R-:W-:Y:S01]  /*23a0*/  LDSM.16.MT88.4 R24, [R230+0x8000] ;  /* 0x00800000e618783b */ /* 0x000fe20000004200 */
[----:B------:R-:W-:Y:S02]  /*23b0*/  FMNMX.FTZ R3, R161, R3, !PT ;  /* 0x00000003a1037209 */ /* 0x000fe40007810000 */
[----:B------:R-:W-:Y:S01]  /*23c0*/  FMNMX.FTZ R6, R113, R6, !PT ;  /* 0x0000000671067209 */ /* 0x000fe20007810000 */
[----:B------:R-:W-:Y:S01]  /*23d0*/  LDSM.16.MT88.4 R28, [R228+0x8000] ;  /* 0x00800000e41c783b */ /* 0x000fe20000004200 */
        /* <DEDUP_REMOVED lines=69> */
[----:B------:R-:W-:-:S03]  /*2830*/  FMNMX.FTZ R5, R211, R5, !PT ;  /* 0x00000005d3057209 */ /* 0x000fc60007810000 */
[----:B------:R-:W1:Y:S01]  /*2840*/  SHFL.BFLY PT, R8, R3, 0x2, 0x1f ;  /* 0x0c401f0003087f89 */ /* 0x000e6200000e0000 */
[----:B------:R-:W-:-:S04]  /*2850*/  FMNMX.FTZ R5, R182, R5, !PT ;  /* 0x00000005b6057209 */ /* 0x000fc80007810000 */
[----:B------:R-:W-:Y:S02]  /*2860*/  FMNMX.FTZ R5, R183, R5, !PT ;  /* 0x00000005b7057209 */ /* 0x000fe40007810000 */
[----:B-1----:R-:W-:-:S05]  /*2870*/  FMNMX.FTZ R3, R3, R8, !PT ;  /* 0x0000000803037209 */ /* 0x002fca0007810000 */
[----:B------:R-:W1:Y:S02]  /*2880*/  SHFL.BFLY PT, R8, R3, 0x1, 0x1f ;  /* 0x0c201f0003087f89 */ /* 0x000e6400000e0000 */
[----:B-1----:R-:W-:-:S04]  /*2890*/  FMNMX.FTZ R136, R3, R8, !PT ;  /* 0x0000000803887209 */ /* 0x002fc80007810000 */
[----:B------:R-:W-:Y:S01]  /*28a0*/  FSETP.NEU.FTZ.AND P1, PT, R136, -INF , PT ;  /* 0xff8000008800780b */ /* 0x000fe20003f3d000 */
[----:B------:R-:W-:Y:S01]  /*28b0*/  STL [R1+0xbc], R136 ;  /* 0x0000bc8801007387 */ /* 0x000fe20000100800 */
[----:B---3--:R-:W-:-:S04]  /*28c0*/  FMNMX.FTZ R6, R240, R6, !PT ;  /* 0x00000006f0067209 */ /* 0x008fc80007810000 */
[----:B--2---:R-:W-:-:S04]  /*28d0*/  FMNMX.FTZ R6, R138, R6, !PT ;  /* 0x000000068a067209 */ /* 0x004fc80007810000 */
[----:B------:R-:W-:-:S04]  /*28e0*/  FMNMX.FTZ R6, R248, R6, !PT ;  /* 0x00000006f8067209 */ /* 0x000fc80007810000 */
[----:B------:R-:W-:-:S04]  /*28f0*/  FMNMX.FTZ R6, R249, R6, !PT ;  /* 0x00000006f9067209 */ /* 0x000fc80007810000 */
[----:B------:R-:W-:Y:S02]  /*2900*/  FMNMX.FTZ R7, R224, R6, !PT ;  /* 0x00000006e0077209 */ /* 0x000fe40007810000 */
[----:B----4-:R-:W-:Y:S02]  /*2910*/  FMNMX.FTZ R6, R137, R5, !PT ;  /* 0x0000000589067209 */ /* 0x010fe40007810000 */
[----:B------:R-:W-:-:S04]  /*2920*/  FMNMX.FTZ R7, R225, R7, !PT ;  /* 0x00000007e1077209 */ /* 0x000fc80007810000 */
[----:B------:R-:W-:-:S04]  /*2930*/  FMNMX.FTZ R7, R216, R7, !PT ;  /* 0x00000007d8077209 */ /* 0x000fc80007810000 */
[----:B------:R-:W-:Y:S02]  /*2940*/  FMNMX.FTZ R5, R217, R7, !PT ;  /* 0x00000007d9057209 */ /* 0x000fe40007810000 */
[----:B------:R-:W-:-:S03]  /*2950*/  FMNMX.FTZ R7, R110, R111, !PT ;  /* 0x0000006f6e077209 */ /* 0x000fc60007810000 */
[----:B------:R-:W1:Y:S01]  /*2960*/  SHFL.BFLY PT, R9, R5, 0x2, 0x1f ;  /* 0x0c401f0005097f89 */ /* 0x000e6200000e0000 */
[----:B------:R-:W-:-:S04]  /*2970*/  FMNMX.FTZ R7, R106, R7, !PT ;  /* 0x000000076a077209 */ /* 0x000fc80007810000 */
[----:B------:R-:W-:-:S04]  /*2980*/  FMNMX.FTZ R7, R107, R7, !PT ;  /* 0x000000076b077209 */ /* 0x000fc80007810000 */
[----:B------:R-:W-:-:S04]  /*2990*/  FMNMX.FTZ R7, R102, R7, !PT ;  /* 0x0000000766077209 */ /* 0x000fc80007810000 */
        /* <DEDUP_REMOVED lines=10> */
[----:B------:R-:W-:Y:S01]  /*2a40*/  FMNMX.FTZ R6, R227, R6, !PT ;  /* 0x00000006e3067209 */ /* 0x000fe20007810000 */
[----:B------:R-:W-:Y:S01]  /*2a50*/  FMUL.FTZ R3, R136, c[0x0][0x23c] ;  /* 0x00008f0088037a20 */ /* 0x000fe20000410000 */
[----:B------:R-:W-:Y:S02]  /*2a60*/  FMNMX.FTZ R8, R123, R7, !PT ;  /* 0x000000077b087209 */ /* 0x000fe40007810000 */
[----:B------:R-:W-:-:S02]  /*2a70*/  FMNMX.FTZ R6, R218, R6, !PT ;  /* 0x00000006da067209 */ /* 0x000fc40007810000 */
[----:B------:R-:W-:Y:S02]  /*2a80*/  FSEL R7, R3, RZ, P1 ;  /* 0x000000ff03077208 */ /* 0x000fe40000800000 */
[----:B------:R-:W-:-:S05]  /*2a90*/  FMNMX.FTZ R6, R219, R6, !PT ;  /* 0x00000006db067209 */ /* 0x000fca0007810000 */
[----:B------:R-:W2:Y:S01]  /*2aa0*/  SHFL.BFLY PT, R9, R6, 0x2, 0x1f ;  /* 0x0c401f0006097f89 */ /* 0x000ea200000e0000 */
[----:B-1----:R-:W-:-:S04]  /*2ab0*/  FMNMX.FTZ R134, R5, R10, !PT ;  /* 0x0000000a05867209 */ /* 0x002fc80007810000 */
[----:B------:R-:W-:Y:S01]  /*2ac0*/  FSETP.NEU.FTZ.AND P1, PT, R134, -INF , PT ;  /* 0xff8000008600780b */ /* 0x000fe20003f3d000 */
[----:B------:R-:W-:Y:S01]  /*2ad0*/  STL [R1+0xc0], R134 ;  /* 0x0000c08601007387 */ /* 0x000fe20000100800 */
[----:B--2---:R-:W-:Y:S02]  /*2ae0*/  FMNMX.FTZ R3, R6, R9, !PT ;  /* 0x0000000906037209 */ /* 0x004fe40007810000 */
[----:B------:R-:W-:Y:S01]  /*2af0*/  FMNMX.FTZ R6, R130, R8, !PT ;  /* 0x0000000882067209 */ /* 0x000fe20007810000 */
[----:B------:R-:W-:Y:S02]  /*2b00*/  FFMA.FTZ R8, R108, c[0x0][0x23c], -R7 ;  /* 0x00008f006c087a23 */ /* 0x000fe40000010807 */
[----:B------:R-:W1:Y:S01]  /*2b10*/  SHFL.BFLY PT, R9, R3, 0x1, 0x1f ;  /* 0x0c201f0003097f89 */ /* 0x000e6200000e0000 */
[----:B------:R-:W-:Y:S01]  /*2b20*/  FMNMX.FTZ R5, R131, R6, !PT ;  /* 0x0000000683057209 */ /* 0x000fe20007810000 */
[----:B------:R-:W-:Y:S01]  /*2b30*/  FMUL.FTZ R6, R134, c[0x0][0x23c] ;  /* 0x00008f0086067a20 */ /* 0x000fe20000410000 */
[----:B------:R2:W-:Y:S02]  /*2b40*/  MUFU.EX2 R12, R8 ;  /* 0x00000008000c7308 */ /* 0x0005e40000000800 */
[----:B------:R-:W-:-:S02]  /*2b50*/  FMNMX.FTZ R5, R142, R5, !PT ;  /* 0x000000058e057209 */ /* 0x000fc40007810000 */
[----:B------:R-:W-:Y:S02]  /*2b60*/  FSEL R6, R6, RZ, P1 ;  /* 0x000000ff06067208 */ /* 0x000fe40000800000 */
[----:B------:R-:W-:-:S04]  /*2b70*/  FMNMX.FTZ R5, R143, R5, !PT ;  /* 0x000000058f057209 */ /* 0x000fc80007810000 */
[----:B------:R-:W-:-:S04]  /*2b80*/  FMNMX.FTZ R5, R146, R5, !PT ;  /* 0x0000000592057209 */ /* 0x000fc80007810000 */
[----:B------:R-:W-:Y:S01]  /*2b90*/  FMNMX.FTZ R5, R147, R5, !PT ;  /* 0x0000000593057209 */ /* 0x000fe20007810000 */
[----:B--2---:R-:W-:-:S03]  /*2ba0*/  FFMA.FTZ R8, R109, c[0x0][0x23c], -R7 ;  /* 0x00008f006d087a23 */ /* 0x004fc60000010807 */
[----:B------:R-:W-:Y:S01]  /*2bb0*/  FMNMX.FTZ R5, R166, R5, !PT ;  /* 0x00000005a6057209 */ /* 0x000fe20007810000 */
[----:B------:R2:W-:Y:S01]  /*2bc0*/  MUFU.EX2 R13, R8 ;  /* 0x00000008000d7308 */ /* 0x0005e20000000800 */
[----:B-1----:R-:W-:Y:S01]  /*2bd0*/  FMNMX.FTZ R3, R3, R9, !PT ;  /* 0x0000000903037209 */ /* 0x002fe20007810000 */
[----:B------:R-:W-:-:S03]  /*2be0*/  FFMA.FTZ R9, R161, c[0x0][0x23c], -R6 ;  /* 0x00008f00a1097a23 */ /* 0x000fc60000010806 */
[----:B------:R-:W-:-:S03]  /*2bf0*/  FSETP.NEU.FTZ.AND P1, PT, R3, -INF , PT ;  /* 0xff8000000300780b */ /* 0x000fc60003f3d000 */
[----:B------:R-:W-:Y:S01]  /*2c00*/  MUFU.EX2 R21, R9 ;  /* 0x0000000900157308 */ /* 0x000fe20000000800 */
[----:B--2---:R-:W-:-:S07]  /*2c10*/  FFMA.FTZ R8, R116, c[0x0][0x23c], -R6 ;  /* 0x00008f0074087a23 */ /* 0x004fce0000010806 */
[----:B------:R1:W2:Y:S02]  /*2c20*/  MUFU.EX2 R15, R8 ;  /* 0x00000008000f7308 */ /* 0x0002a40000000800 */
[--C-:B-1----:R-:W-:Y:S01]  /*2c30*/  FFMA.FTZ R8, R117, c[0x0][0x23c], -R6.reuse ;  /* 0x00008f0075087a23 */ /* 0x102fe20000010806 */
[----:B--2---:R-:W-:Y:S05]  /*2c40*/  STL [R1+0x74], R15 ;  /* 0x0000740f01007387 */ /* 0x004fea0000100800 */
[----:B------:R1:W-:Y:S02]  /*2c50*/  MUFU.EX2 R117, R8 ;  /* 0x0000000800757308 */ /* 0x0003e40000000800 */
[----:B-1----:R-:W-:Y:S01]  /*2c60*/  FMNMX.FTZ R8, R167, R5, !PT ;  /* 0x00000005a7087209 */ /* 0x002fe20007810000 */
[----:B------:R-:W-:-:S03]  /*2c70*/  FFMA.FTZ R5, R160, c[0x0][0x23c], -R6 ;  /* 0x00008f00a0057a23 */ /* 0x000fc60000010806 */
[----:B------:R-:W-:Y:S02]  /*2c80*/  FMNMX.FTZ R8, R170, R8, !PT ;  /* 0x00000008aa087209 */ /* 0x000fe40007810000 */
[----:B------:R1:W2:Y:S02]  /*2c90*/  MUFU.EX2 R14, R5 ;  /* 0x00000005000e7308 */ /* 0x0002a40000000800 */
[----:B------:R-:W-:-:S04]  /*2ca0*/  FMNMX.FTZ R8, R171, R8, !PT ;  /* 0x00000008ab087209 */ /* 0x000fc80007810000 */
[----:B------:R-:W-:-:S04]  /*2cb0*/  FMNMX.FTZ R8, R206, R8, !PT ;  /* 0x00000008ce087209 */ /* 0x000fc80007810000 */
[----:B------:R-:W-:-:S04]  /*2cc0*/  FMNMX.FTZ R8, R207, R8, !PT ;  /* 0x00000008cf087209 */ /* 0x000fc80007810000 */
[----:B------:R-:W-:Y:S01]  /*2cd0*/  FMNMX.FTZ R8, R202, R8, !PT ;  /* 0x00000008ca087209 */ /* 0x000fe20007810000 */
[----:B-1----:R-:W-:Y:S01]  /*2ce0*/  FMUL.FTZ R5, R3, c[0x0][0x23c] ;  /* 0x00008f0003057a20 */ /* 0x002fe20000410000 */
[----:B--2---:R-:W-:Y:S02]  /*2cf0*/  STL [R1+0x70], R14 ;  /* 0x0000700e01007387 */ /* 0x004fe40000100800 */
[----:B------:R-:W-:Y:S02]  /*2d00*/  FMNMX.FTZ R8, R203, R8, !PT ;  /* 0x00000008cb087209 */ /* 0x000fe40007810000 */
[----:B------:R-:W-:Y:S01]  /*2d10*/  FSEL R5, R5, RZ, P1 ;  /* 0x000000ff05057208 */ /* 0x000fe20000800000 */
[----:B------:R-:W-:Y:S01]  /*2d20*/  STL [R1+0xc4], R3 ;  /* 0x0000c40301007387 */ /* 0x000fe20000100800 */
[----:B------:R-:W-:-:S03]  /*2d30*/  FMNMX.FTZ R2, R198, R8, !PT ;  /* 0x00000008c6027209 */ /* 0x000fc60007810000 */
[--C-:B------:R-:W-:Y:S01]  /*2d40*/  FFMA.FTZ R8, R162, c[0x0][0x23c], -R5.reuse ;  /* 0x00008f00a2087a23 */ /* 0x100fe20000010805 */
[----:B------:R-:W-:Y:S01]  /*2d50*/  FMNMX.FTZ R2, R199, R2, !PT ;  /* 0x00000002c7027209 */ /* 0x000fe20007810000 */
[--C-:B------:R-:W-:Y:S02]  /*2d60*/  FFMA.FTZ R4, R163, c[0x0][0x23c], -R5.reuse ;  /* 0x00008f00a3047a23 */ /* 0x100fe40000010805 */
[----:B------:R-:W1:Y:S01]  /*2d70*/  MUFU.EX2 R11, R8 ;  /* 0x00000008000b7308 */ /* 0x000e620000000800 */
[----:B------:R-:W-:Y:S01]  /*2d80*/  FMNMX.FTZ R2, R190, R2, !PT ;  /* 0x00000002be027209 */ /* 0x000fe20007810000 */
[----:B------:R-:W-:Y:S01]  /*2d90*/  FFMA.FTZ R9, R118, c[0x0][0x23c], -R5 ;  /* 0x00008f0076097a23 */ /* 0x000fe20000010805 */
[----:B------:R-:W-:Y:S01]  /*2da0*/  MOV R118, R13 ;  /* 0x0000000d00767202 */ /* 0x000fe20000000f00 */
[----:B------:R-:W-:Y:S01]  /*2db0*/  IMAD.MOV.U32 R163, RZ, RZ, R21 ;  /* 0x000000ffffa37224 */ /* 0x000fe200078e0015 */
[----:B------:R-:W-:-:S03]  /*2dc0*/  FMNMX.FTZ R2, R191, R2, !PT ;  /* 0x00000002bf027209 */ /* 0x000fc60007810000 */
[----:B------:R-:W2:Y:S01]  /*2dd0*/  MUFU.EX2 R134, R4 ;  /* 0x0000000400867308 */ /* 0x000ea20000000800 */
[----:B------:R-:W-:Y:S01]  /*2de0*/  FMNMX.FTZ R0, R186, R2, !PT ;  /* 0x00000002ba007209 */ /* 0x000fe20007810000 */
[----:B------:R-:W-:Y:S01]  /*2df0*/  FFMA.FTZ R2, R124, c[0x0][0x23c], -R6 ;  /* 0x00008f007c027a23 */ /* 0x000fe20000010806 */
[----:B------:R-:W-:Y:S02]  /*2e00*/  F2FP.BF16.PACK_AB R10, R163, R14 ;  /* 0x0000000ea30a723e */ /* 0x000fe400000010ff */
[----:B------:R-:W-:-:S03]  /*2e10*/  FMNMX.FTZ R0, R187, R0, !PT ;  /* 0x00000000bb007209 */ /* 0x000fc60007810000 */
[----:B------:R3:W-:Y:S01]  /*2e20*/  MUFU.EX2 R246, R2 ;  /* 0x0000000200f67308 */ /* 0x0007e20000000800 */
[----:B-1----:R1:W-:Y:S01]  /*2e30*/  STL [R1+0x44], R11 ;  /* 0x0000440b01007387 */ /* 0x0023e20000100800 */
[----:B------:R-:W-:Y:S02]  /*2e40*/  FMNMX.FTZ R0, R174, R0, !PT ;  /* 0x00000000ae007209 */ /* 0x000fe40007810000 */
[----:B------:R-:W-:Y:S02]  /*2e50*/  F2FP.BF16.PACK_AB R8, R117, R15 ;  /* 0x0000000f7508723e */ /* 0x000fe400000010ff */
[----:B------:R-:W-:Y:S01]  /*2e60*/  FMNMX.FTZ R0, R175, R0, !PT ;  /* 0x00000000af007209 */ /* 0x000fe20007810000 */
[----:B--2---:R-:W-:Y:S01]  /*2e70*/  STL [R1+0xc8], R134 ;  /* 0x0000c88601007387 */ /* 0x004fe20000100800 */
[----:B------:R2:W-:Y:S03]  /*2e80*/  MUFU.EX2 R132, R9 ;  /* 0x0000000900847308 */ /* 0x0005e60000000800 */
[----:B------:R-:W4:Y:S01]  /*2e90*/  SHFL.BFLY PT, R4, R0, 0x2, 0x1f ;  /* 0x0c401f0000047f89 */ /* 0x000f2200000e0000 */
[----:B---3--:R-:W-:-:S04]  /*2ea0*/  FFMA.FTZ R2, R125, c[0x0][0x23c], -R6 ;  /* 0x00008f007d027a23 */ /* 0x008fc80000010806 */
[----:B------:R3:W3:Y:S01]  /*2eb0*/  MUFU.EX2 R252, R2 ;  /* 0x0000000200fc7308 */ /* 0x0006e20000000800 */
[----:B--2---:R-:W-:Y:S01]  /*2ec0*/  FFMA.FTZ R9, R119, c[0x0][0x23c], -R5 ;  /* 0x00008f0077097a23 */ /* 0x004fe20000010805 */
[----:B-1----:R-:W-:Y:S01]  /*2ed0*/  F2FP.BF16.PACK_AB R11, R134, R11 ;  /* 0x0000000b860b723e */ /* 0x002fe200000010ff */
[----:B------:R-:W-:-:S05]  /*2ee0*/  IMAD.MOV.U32 R119, RZ, RZ, R12 ;  /* 0x000000ffff777224 */ /* 0x000fca00078e000c */
[----:B------:R-:W1:Y:S01]  /*2ef0*/  MUFU.EX2 R20, R9 ;  /* 0x0000000900147308 */ /* 0x000e620000000800 */
[----:B---3--:R-:W-:Y:S01]  /*2f00*/  FFMA.FTZ R2, R152, c[0x0][0x23c], -R6 ;  /* 0x00008f0098027a23 */ /* 0x008fe20000010806 */
[----:B----4-:R-:W-:Y:S02]  /*2f10*/  FMNMX.FTZ R0, R0, R4, !PT ;  /* 0x0000000400007209 */ /* 0x010fe40007810000 */
[----:B------:R-:W-:-:S04]  /*2f20*/  F2FP.BF16.PACK_AB R12, R252, R246 ;  /* 0x000000f6fc0c723e */ /* 0x000fc800000010ff */
[----:B------:R2:W-:Y:S01]  /*2f30*/  MUFU.EX2 R238, R2 ;  /* 0x0000000200ee7308 */ /* 0x0005e20000000800 */
[----:B------:R-:W3:Y:S01]  /*2f40*/  SHFL.BFLY PT, R4, R0, 0x1, 0x1f ;  /* 0x0c201f0000047f89 */ /* 0x000ee200000e0000 */
[----:B-1----:R-:W-:-:S05]  /*2f50*/  IMAD.MOV.U32 R125, RZ, RZ, R20 ;  /* 0x000000ffff7d7224 */ /* 0x002fca00078e0014 */
[----:B------:R-:W-:Y:S01]  /*2f60*/  F2FP.BF16.PACK_AB R9, R125, R132 ;  /* 0x000000847d09723e */ /* 0x000fe200000010ff */
[----:B--2---:R-:W-:-:S06]  /*2f70*/  FFMA.FTZ R2, R153, c[0x0][0x23c], -R6 ;  /* 0x00008f0099027a23 */ /* 0x004fcc0000010806 */
[C---:B------:R-:W-:Y:S01]  /*2f80*/  HMMA.16816.F32.BF16 R60, R8.reuse, R16, RZ ;  /* 0x00000010083c723c */ /* 0x040fe200000418ff */
[----:B------:R1:W-:Y:S07]  /*2f90*/  MUFU.EX2 R124, R2 ;  /* 0x00000002007c7308 */ /* 0x0003ee0000000800 */
[----:B------:R-:W-:Y:S01]  /*2fa0*/  HMMA.16816.F32.BF16 R72, R8, R24, RZ ;  /* 0x000000180848723c */ /* 0x000fe200000418ff */
[----:B---3--:R-:W-:-:S07]  /*2fb0*/  FMNMX.FTZ R135, R0, R4, !PT ;  /* 0x0000000400877209 */ /* 0x008fce0007810000 */
[----:B------:R-:W-:Y:S01]  /*2fc0*/  HMMA.16816.F32.BF16 R64, R8, R28, RZ ;  /* 0x0000001c0840723c */ /* 0x000fe200000418ff */
[----:B-1----:R-:W-:-:S04]  /*2fd0*/  FFMA.FTZ R2, R126, c[0x0][0x23c], -R5 ;  /* 0x00008f007e027a23 */ /* 0x002fc80000010805 */
[----:B------:R1:W-:Y:S03]  /*2fe0*/  MUFU.EX2 R245, R2 ;  /* 0x0000000200f57308 */ /* 0x0003e60000000800 */
[C---:B------:R-:W-:Y:S08]  /*2ff0*/  HMMA.16816.F32.BF16 R20, R8.reuse, R32, RZ ;  /* 0x000000200814723c */ /* 0x040ff000000418ff */
[----:B------:R-:W-:Y:S01]  /*3000*/  HMMA.16816.F32.BF16 R56, R8, R18, RZ ;  /* 0x000000120838723c */ /* 0x000fe200000418ff */
[----:B-1----:R-:W-:-:S07]  /*3010*/  FFMA.FTZ R2, R127, c[0x0][0x23c], -R5 ;  /* 0x00008f007f027a23 */ /* 0x002fce0000010805 */
[C---:B------:R-:W-:Y:S01]  /*3020*/  HMMA.16816.F32.BF16 R52, R8.reuse, R26, RZ ;  /* 0x0000001a0834723c */ /* 0x040fe200000418ff */
[----:B------:R1:W2:Y:S07]  /*3030*/  MUFU.EX2 R241, R2 ;  /* 0x0000000200f17308 */ /* 0x0002ae0000000800 */
[----:B------:R-:W-:Y:S01]  /*3040*/  HMMA.16816.F32.BF16 R48, R8, R30, RZ ;  /* 0x0000001e0830723c */ /* 0x000fe200000418ff */
[----:B-1----:R-:W-:Y:S01]  /*3050*/  FFMA.FTZ R2, R154, c[0x0][0x23c], -R5 ;  /* 0x00008f009a027a23 */ /* 0x002fe20000010805 */
[----:B--2---:R-:W-:-:S03]  /*3060*/  F2FP.BF16.PACK_AB R13, R241, R245 ;  /* 0x000000f5f10d723e */ /* 0x004fc600000010ff */
[----:B------:R1:W-:Y:S02]  /*3070*/  MUFU.EX2 R237, R2 ;  /* 0x0000000200ed7308 */ /* 0x0003e40000000800 */
[----:B-1----:R-:W-:-:S06]  /*3080*/  FFMA.FTZ R2, R155, c[0x0][0x23c], -R5 ;  /* 0x00008f009b027a23 */ /* 0x002fcc0000010805 */
[----:B------:R1:W-:Y:S02]  /*3090*/  MUFU.EX2 R233, R2 ;  /* 0x0000000200e97308 */ /* 0x0003e40000000800 */
[----:B-1----:R-:W-:-:S06]  /*30a0*/  FFMA.FTZ R2, R104, c[0x0][0x23c], -R7 ;  /* 0x00008f0068027a23 */ /* 0x002fcc0000010807 */
[----:B------:R-:W1:Y:S02]  /*30b0*/  MUFU.EX2 R2, R2 ;  /* 0x0000000200027308 */ /* 0x000e640000000800 */
[----:B-1----:R1:W-:Y:S04]  /*30c0*/  STL [R1+0x38], R2 ;  /* 0x0000380201007387 */ /* 0x0023e80000100800 */
[----:B------:R-:W-:Y:S04]  /*30d0*/  STL [R1+0xcc], R246 ;  /* 0x0000ccf601007387 */ /* 0x000fe80000100800 */
[----:B------:R-:W-:Y:S04]  /*30e0*/  STL [R1+0xd4], R245 ;  /* 0x0000d4f501007387 */ /* 0x000fe80000100800 */
[----:B------:R2:W-:Y:S01]  /*30f0*/  STL [R1+0xd0], R241 ;  /* 0x0000d0f101007387 */ /* 0x0005e20000100800 */
[C---:B------:R-:W-:Y:S01]  /*3100*/  FMUL.FTZ R0, R135.reuse, c[0x0][0x23c] ;  /* 0x00008f0087007a20 */ /* 0x040fe20000410000 */
[----:B------:R-:W-:Y:S01]  /*3110*/  FSETP.NEU.FTZ.AND P1, PT, R135, -INF , PT ;  /* 0xff8000008700780b */ /* 0x000fe20003f3d000 */
[----:B-1----:R-:W-:-:S04]  /*3120*/  FFMA.FTZ R2, R105, c[0x0][0x23c], -R7 ;  /* 0x00008f0069027a23 */ /* 0x002fc80000010807 */
[----:B------:R1:W-:Y:S01]  /*3130*/  MUFU.EX2 R134, R2 ;  /* 0x0000000200867308 */ /* 0x0003e20000000800 */
[----:B--2---:R-:W2:Y:S01]  /*3140*/  LDL.LU R241, [R1+0x38] ;  /* 0x0000380001f17983 */ /* 0x004ea20000300800 */
[----:B------:R-:W-:Y:S01]  /*3150*/  FSEL R0, R0, RZ, P1 ;  /* 0x000000ff00007208 */ /* 0x000fe20000800000 */
[----:B------:R-:W-:Y:S01]  /*3160*/  HMMA.16816.F32.BF16 R8, R8, R34, RZ ;  /* 0x000000220808723c */ /* 0x000fe200000418ff */
[----:B------:R-:W-:Y:S01]  /*3170*/  F2FP.BF16.PACK_AB R15, R233, R237 ;  /* 0x000000ede90f723e */ /* 0x000fe200000010ff */
[----:B------:R-:W-:Y:S01]  /*3180*/  STL [R1+0xd8], R238 ;  /* 0x0000d8ee01007387 */ /* 0x000fe20000100800 */
[----:B------:R-:W-:Y:S01]  /*3190*/  F2FP.BF16.PACK_AB R14, R124, R238 ;  /* 0x000000ee7c0e723e */ /* 0x000fe200000010ff */
[----:B------:R-:W-:Y:S01]  /*31a0*/  IMAD.MOV.U32 R126, RZ, RZ, R117 ;  /* 0x000000ffff7e7224 */ /* 0x000fe200078e0075 */
[----:B------:R-:W-:Y:S01]  /*31b0*/  MOV R116, R234 ;  /* 0x000000ea00747202 */ /* 0x000fe20000000f00 */
[----:B-1----:R-:W-:Y:S01]  /*31c0*/  FFMA.FTZ R2, R100, c[0x0][0x23c], -R7 ;  /* 0x00008f0064027a23 */ /* 0x002fe20000010807 */
[----:B------:R-:W-:Y:S02]  /*31d0*/  STL [R1+0xe0], R237 ;  /* 0x0000e0ed01007387 */ /* 0x000fe40000100800 */
[----:B------:R-:W-:Y:S01]  /*31e0*/  MOV R117, R116 ;  /* 0x0000007400757202 */ /* 0x000fe20000000f00 */
[----:B------:R1:W-:Y:S01]  /*31f0*/  MUFU.EX2 R160, R2 ;  /* 0x0000000200a07308 */ /* 0x0003e20000000800 */
[----:B------:R3:W-:Y:S01]  /*3200*/  STL [R1+0xdc], R233 ;  /* 0x0000dce901007387 */ /* 0x0007e20000100800 */
[----:B------:R-:W-:Y:S01]  /*3210*/  HMMA.16816.F32.BF16 R76, R12, R46, R56 ;  /* 0x0000002e0c4c723c */ /* 0x000fe20000041838 */
[----:B------:R-:W-:-:S07]  /*3220*/  IMAD.MOV.U32 R116, RZ, RZ, R240 ;  /* 0x000000ffff747224 */ /* 0x000fce00078e00f0 */
[----:B------:R-:W-:Y:S01]  /*3230*/  HMMA.16816.F32.BF16 R80, R12, R42, R52 ;  /* 0x0000002a0c50723c */ /* 0x000fe20000041834 */
[----:B-1----:R-:W-:-:S07]  /*3240*/  FFMA.FTZ R2, R101, c[0x0][0x23c], -R7 ;  /* 0x00008f0065027a23 */ /* 0x002fce0000010807 */
[C---:B------:R-:W-:Y:S01]  /*3250*/  HMMA.16816.F32.BF16 R92, R12.reuse, R70, R8 ;  /* 0x000000460c5c723c */ /* 0x040fe20000041808 */
[----:B------:R1:W-:Y:S06]  /*3260*/  MUFU.EX2 R244, R2 ;  /* 0x0000000200f47308 */ /* 0x0003ec0000000800 */
[----:B------:R-:W-:Y:S01]  /*3270*/  F2FP.BF16.PACK_AB R8, R118, R119 ;  /* 0x000000777608723e */ /* 0x000fe200000010ff */
[C---:B------:R-:W-:Y:S08]  /*3280*/  HMMA.16816.F32.BF16 R88, R12.reuse, R38, R48 ;  /* 0x000000260c58723c */ /* 0x040ff00000041830 */
[----:B------:R-:W-:Y:S01]  /*3290*/  HMMA.16816.F32.BF16 R96, R12, R44, R60 ;  /* 0x0000002c0c60723c */ /* 0x000fe2000004183c */
[----:B-1----:R-:W-:-:S04]  /*32a0*/  FFMA.FTZ R2, R110, c[0x0][0x23c], -R0 ;  /* 0x00008f006e027a23 */ /* 0x002fc80000010800 */
[----:B------:R1:W-:Y:S03]  /*32b0*/  MUFU.EX2 R153, R2 ;  /* 0x0000000200997308 */ /* 0x0003e60000000800 */
[C---:B------:R-:W-:Y:S08]  /*32c0*/  HMMA.16816.F32.BF16 R72, R12.reuse, R40, R72 ;  /* 0x000000280c48723c */ /* 0x040ff00000041848 */
[----:B------:R-:W-:Y:S01]  /*32d0*/  HMMA.16816.F32.BF16 R84, R12, R36, R64 ;  /* 0x000000240c54723c */ /* 0x000fe20000041840 */
[----:B-1----:R-:W-:-:S07]  /*32e0*/  FFMA.FTZ R2, R111, c[0x0][0x23c], -R0 ;  /* 0x00008f006f027a23 */ /* 0x002fce0000010800 */
[----:B------:R-:W-:Y:S01]  /*32f0*/  HMMA.16816.F32.BF16 R108, R12, R68, R20 ;  /* 0x000000440c6c723c */ /* 0x000fe20000041814 */
[----:B------:R1:W4:Y:S02]  /*3300*/  MUFU.EX2 R152, R2 ;  /* 0x0000000200987308 */ /* 0x0003240000000800 */
[----:B-1----:R-:W-:Y:S01]  /*3310*/  FFMA.FTZ R2, R106, c[0x0][0x23c], -R0 ;  /* 0x00008f006a027a23 */ /* 0x002fe20000010800 */
[----:B----4-:R-:W-:-:S05]  /*3320*/  F2FP.BF16.PACK_AB R9, R152, R153 ;  /* 0x000000999809723e */ /* 0x010fca00000010ff */
[----:B------:R1:W-:Y:S02]  /*3330*/  MUFU.EX2 R155, R2 ;  /* 0x00000002009b7308 */ /* 0x0003e40000000800 */
[----:B-1----:R-:W-:-:S06]  /*3340*/  FFMA.FTZ R2, R107, c[0x0][0x23c], -R0 ;  /* 0x00008f006b027a23 */ /* 0x002fcc0000010800 */
[----:B------:R1:W4:Y:S02]  /*3350*/  MUFU.EX2 R154, R2 ;  /* 0x00000002009a7308 */ /* 0x0003240000000800 */
[----:B-1----:R-:W-:Y:S01]  /*3360*/  FFMA.FTZ R2, R112, c[0x0][0x23c], -R7 ;  /* 0x00008f0070027a23 */ /* 0x002fe20000010807 */
[----:B----4-:R-:W-:-:S05]  /*3370*/  F2FP.BF16.PACK_AB R11, R154, R155 ;  /* 0x0000009b9a0b723e */ /* 0x010fca00000010ff */
[----:B------:R1:W4:Y:S02]  /*3380*/  MUFU.EX2 R3, R2 ;  /* 0x0000000200037308 */ /* 0x0003240000000800 */
[----:B-1----:R-:W-:-:S06]  /*3390*/  FFMA.FTZ R2, R113, c[0x0][0x23c], -R7 ;  /* 0x00008f0071027a23 */ /* 0x002fcc0000010807 */
[----:B------:R1:W-:Y:S02]  /*33a0*/  MUFU.EX2 R236, R2 ;  /* 0x0000000200ec7308 */ /* 0x0003e40000000800 */
[----:B-1----:R-:W-:-:S06]  /*33b0*/  FFMA.FTZ R2, R102, c[0x0][0x23c], -R0 ;  /* 0x00008f0066027a23 */ /* 0x002fcc0000010800 */
[----:B------:R1:W-:Y:S02]  /*33c0*/  MUFU.EX2 R247, R2 ;  /* 0x0000000200f77308 */ /* 0x0003e40000000800 */
[----:B-1----:R-:W-:-:S06]  /*33d0*/  FFMA.FTZ R2, R103, c[0x0][0x23c], -R0 ;  /* 0x00008f0067027a23 */ /* 0x002fcc0000010800 */
[----:B------:R1:W1:Y:S02]  /*33e0*/  MUFU.EX2 R243, R2 ;  /* 0x0000000200f37308 */ /* 0x0002640000000800 */
[----:B-1----:R-:W-:-:S06]  /*33f0*/  FFMA.FTZ R2, R114, c[0x0][0x23c], -R0 ;  /* 0x00008f0072027a23 */ /* 0x002fcc0000010800 */
[----:B------:R1:W-:Y:S02]  /*3400*/  MUFU.EX2 R239, R2 ;  /* 0x0000000200ef7308 */ /* 0x0003e40000000800 */
[----:B-1----:R-:W-:Y:S01]  /*3410*/  FFMA.FTZ R2, R115, c[0x0][0x23c], -R0 ;  /* 0x00008f0073027a23 */ /* 0x002fe20000010800 */
[----:B----4-:R-:W-:-:S05]  /*3420*/  MOV R115, R3 ;  /* 0x0000000300737202 */ /* 0x010fca0000000f00 */
[----:B------:R1:W4:Y:S02]  /*3430*/  MUFU.EX2 R235, R2 ;  /* 0x0000000200eb7308 */ /* 0x0003240000000800 */
[----:B-1----:R-:W-:-:S06]  /*3440*/  FFMA.FTZ R2, R120, c[0x0][0x23c], -R7 ;  /* 0x00008f0078027a23 */ /* 0x002fcc0000010807 */
[----:B------:R1:W-:Y:S02]  /*3450*/  MUFU.EX2 R242, R2 ;  /* 0x0000000200f27308 */ /* 0x0003e40000000800 */
[----:B-1----:R-:W-:-:S06]  /*3460*/  FFMA.FTZ R2, R121, c[0x0][0x23c], -R7 ;  /* 0x00008f0079027a23 */ /* 0x002fcc0000010807 */
[----:B---3--:R1:W-:Y:S02]  /*3470*/  MUFU.EX2 R233, R2 ;  /* 0x0000000200e97308 */ /* 0x0083e40000000800 */
[----:B-1----:R-:W-:-:S06]  /*3480*/  FFMA.FTZ R2, R128, c[0x0][0x23c], -R7 ;  /* 0x00008f0080027a23 */ /* 0x002fcc0000010807 */
[----:B------:R1:W-:Y:S01]  /*3490*/  MUFU.EX2 R231, R2 ;  /* 0x0000000200e77308 */ /* 0x0003e20000000800 */
[----:B--2---:R-:W-:-:S07]  /*34a0*/  F2FP.BF16.PACK_AB R10, R134, R241 ;  /* 0x000000f1860a723e */ /* 0x004fce00000010ff */
[----:B------:R-:W-:Y:S01]  /*34b0*/  HMMA.16816.F32.BF16 R56, R8, R16, RZ ;  /* 0x000000100838723c */ /* 0x000fe200000418ff */
[----:B-1----:R-:W-:-:S04]  /*34c0*/  FFMA.FTZ R2, R129, c[0x0][0x23c], -R7 ;  /* 0x00008f0081027a23 */ /* 0x002fc80000010807 */
[----:B------:R1:W-:Y:S03]  /*34d0*/  MUFU.EX2 R133, R2 ;  /* 0x0000000200857308 */ /* 0x0003e60000000800 */
[C---:B------:R-:W-:Y:S08]  /*34e0*/  HMMA.16816.F32.BF16 R52, R8.reuse, R18, RZ ;  /* 0x000000120834723c */ /* 0x040ff000000418ff */
[----:B------:R-:W-:Y:S01]  /*34f0*/  HMMA.16816.F32.BF16 R48, R8, R24, RZ ;  /* 0x000000180830723c */ /* 0x000fe200000418ff */
[----:B-1----:R-:W-:-:S07]  /*3500*/  FFMA.FTZ R2, R122, c[0x0][0x23c], -R0 ;  /* 0x00008f007a027a23 */ /* 0x002fce0000010800 */
[C---:B------:R-:W-:Y:S01]  /*3510*/  HMMA.16816.F32.BF16 R20, R8.reuse, R28, RZ ;  /* 0x0000001c0814723c */ /* 0x040fe200000418ff */
[----:B------:R1:W-:Y:S07]  /*3520*/  MUFU.EX2 R161, R2 ;  /* 0x0000000200a17308 */ /* 0x0003ee0000000800 */
[C---:B------:R-:W-:Y:S08]  /*3530*/  HMMA.16816.F32.BF16 R24, R8.reuse, R26, RZ ;  /* 0x0000001a0818723c */ /* 0x040ff000000418ff */
[----:B------:R-:W-:Y:S01]  /*3540*/  HMMA.16816.F32.BF16 R12, R8, R32, RZ ;  /* 0x00000020080c723c */ /* 0x000fe200000418ff */
[----:B-1----:R-:W-:-:S04]  /*3550*/  FFMA.FTZ R2, R220, c[0x0][0x23c], -R6 ;  /* 0x00008f00dc027a23 */ /* 0x002fc80000010806 */
[----:B------:R1:W-:Y:S03]  /*3560*/  MUFU.EX2 R136, R2 ;  /* 0x0000000200887308 */ /* 0x0003e60000000800 */
[C---:B------:R-:W-:Y:S08]  /*3570*/  HMMA.16816.F32.BF16 R16, R8.reuse, R30, RZ ;  /* 0x0000001e0810723c */ /* 0x040ff000000418ff */
[----:B------:R-:W-:Y:S01]  /*3580*/  HMMA.16816.F32.BF16 R28, R8, R34, RZ ;  /* 0x00000022081c723c */ /* 0x000fe200000418ff */
[----:B-1----:R-:W-:-:S06]  /*3590*/  FFMA.FTZ R2, R221, c[0x0][0x23c], -R6 ;  /* 0x00008f00dd027a23 */ /* 0x002fcc0000010806 */
[----:B------:R-:W-:Y:S01]  /*35a0*/  F2FP.BF16.PACK_AB R8, R244, R160 ;  /* 0x000000a0f408723e */ /* 0x000fe200000010ff */
[----:B------:R1:W2:Y:S01]  /*35b0*/  MUFU.EX2 R3, R2 ;  /* 0x0000000200037308 */ /* 0x0002a20000000800 */
[----:B------:R-:W-:Y:S02]  /*35c0*/  F2FP.BF16.PACK_AB R9, R243, R247 ;  /* 0x000000f7f309723e */ /* 0x000fe400000010ff */
[----:B------:R-:W-:Y:S02]  /*35d0*/  F2FP.BF16.PACK_AB R10, R236, R115 ;  /* 0x00000073ec0a723e */ /* 0x000fe400000010ff */
[----:B----4-:R-:W-:-:S07]  /*35e0*/  F2FP.BF16.PACK_AB R11, R235, R239 ;  /* 0x000000efeb0b723e */ /* 0x010fce00000010ff */
[C---:B------:R-:W-:Y:S01]  /*35f0*/  HMMA.16816.F32.BF16 R48, R8.reuse, R40, R48 ;  /* 0x000000280830723c */ /* 0x040fe20000041830 */
[--C-:B-1----:R-:W-:Y:S02]  /*3600*/  FFMA.FTZ R2, R148, c[0x0][0x23c], -R6.reuse ;  /* 0x00008f0094027a23 */ /* 0x102fe40000010806 */
[----:B--2---:R-:W-:Y:S02]  /*3610*/  IMAD.MOV.U32 R148, RZ, RZ, R3 ;  /* 0x000000ffff947224 */ /* 0x004fe400078e0003 */
[----:B------:R1:W-:Y:S03]  /*3620*/  MUFU.EX2 R128, R2 ;  /* 0x0000000200807308 */ /* 0x0003e60000000800 */
[C---:B------:R-:W-:Y:S01]  /*3630*/  HMMA.16816.F32.BF16 R32, R8.reuse, R36, R20 ;  /* 0x000000240820723c */ /* 0x040fe20000041814 */
[----:B------:R-:W2:Y:S07]  /*3640*/  LDSM.16.MT88.4 R20, [R139+0x9000] ;  /* 0x009000008b14783b */ /* 0x000eae0000004200 */
[----:B------:R-:W-:Y:S01]  /*3650*/  HMMA.16816.F32.BF16 R60, R8, R68, R12 ;  /* 0x00000044083c723c */ /* 0x000fe2000004180c */
[----:B------:R-:W-:Y:S01]  /*3660*/  LDSM.16.MT88.4 R12, [R228+0x9000] ;  /* 0x00900000e40c783b */ /* 0x000fe20000004200 */
[----:B-1----:R-:W-:-:S06]  /*3670*/  FFMA.FTZ R2, R149, c[0x0][0x23c], -R6 ;  /* 0x00008f0095027a23 */ /* 0x002fcc0000010806 */
[C---:B------:R-:W-:Y:S01]  /*3680*/  HMMA.16816.F32.BF16 R40, R8.reuse, R42, R24 ;  /* 0x0000002a0828723c */ /* 0x040fe20000041818 */
[----:B------:R-:W-:Y:S01]  /*3690*/  LDSM.16.MT88.4 R24, [R229+0x9000] ;  /* 0x00900000e518783b */ /* 0x000fe20000004200 */
[----:B------:R1:W3:Y:S06]  /*36a0*/  MUFU.EX2 R127, R2 ;  /* 0x00000002007f7308 */ /* 0x0002ec0000000800 */
[C---:B------:R-:W-:Y:S01]  /*36b0*/  HMMA.16816.F32.BF16 R36, R8.reuse, R38, R16 ;  /* 0x000000260824723c */ /* 0x040fe20000041810 */
[----:B------:R-:W4:Y:S07]  /*36c0*/  LDSM.16.MT88.4 R16, [R230+0x9000] ;  /* 0x00900000e610783b */ /* 0x000f2e0000004200 */
[----:B------:R-:W-:Y:S01]  /*36d0*/  HMMA.16816.F32.BF16 R56, R8, R44, R56 ;  /* 0x0000002c0838723c */ /* 0x000fe20000041838 */
[----:B-1----:R-:W-:-:S04]  /*36e0*/  FFMA.FTZ R2, R222, c[0x0][0x23c], -R5 ;  /* 0x00008f00de027a23 */ /* 0x002fc80000010805 */
[----:B------:R1:W-:Y:S03]  /*36f0*/  MUFU.EX2 R237, R2 ;  /* 0x0000000200ed7308 */ /* 0x0003e60000000800 */
[C---:B------:R-:W-:Y:S08]  /*3700*/  HMMA.16816.F32.BF16 R52, R8.reuse, R46, R52 ;  /* 0x0000002e0834723c */ /* 0x040ff00000041834 */
[----:B------:R-:W-:Y:S01]  /*3710*/  HMMA.16816.F32.BF16 R28, R8, R70, R28 ;  /* 0x00000046081c723c */ /* 0x000fe2000004181c */
[----:B-1----:R-:W-:-:S06]  /*3720*/  FFMA.FTZ R2, R223, c[0x0][0x23c], -R5 ;  /* 0x00008f00df027a23 */ /* 0x002fcc0000010805 */
[----:B------:R-:W-:Y:S02]  /*3730*/  F2FP.BF16.PACK_AB R8, R148, R136 ;  /* 0x000000889408723e */ /* 0x000fe400000010ff */
[----:B---3--:R-:W-:Y:S01]  /*3740*/  F2FP.BF16.PACK_AB R10, R127, R128 ;  /* 0x000000807f0a723e */ /* 0x008fe200000010ff */
[----:B------:R1:W3:Y:S02]  /*3750*/  MUFU.EX2 R232, R2 ;  /* 0x0000000200e87308 */ /* 0x0002e40000000800 */
[----:B-1----:R-:W-:Y:S01]  /*3760*/  FFMA.FTZ R2, R150, c[0x0][0x23c], -R5 ;  /* 0x00008f0096027a23 */ /* 0x002fe20000010805 */
[----:B---3--:R-:W-:Y:S01]  /*3770*/  F2FP.BF16.PACK_AB R9, R232, R237 ;  /* 0x000000ede809723e */ /* 0x008fe200000010ff */
[----:B------:R-:W-:-:S04]  /*3780*/  IMAD.MOV.U32 R150, RZ, RZ, R252 ;  /* 0x000000ffff967224 */ /* 0x000fc800078e00fc */
[----:B------:R1:W-:Y:S02]  /*3790*/  MUFU.EX2 R4, R2 ;  /* 0x0000000200047308 */ /* 0x0003e40000000800 */
[----:B-1----:R-:W-:-:S06]  /*37a0*/  FFMA.FTZ R2, R151, c[0x0][0x23c], -R5 ;  /* 0x00008f0097027a23 */ /* 0x002fcc0000010805 */
[----:B------:R1:W3:Y:S02]  /*37b0*/  MUFU.EX2 R162, R2 ;  /* 0x0000000200a27308 */ /* 0x0002e40000000800 */
[----:B-1----:R-:W-:Y:S01]  /*37c0*/  FFMA.FTZ R2, R123, c[0x0][0x23c], -R0 ;  /* 0x00008f007b027a23 */ /* 0x002fe20000010800 */
[----:B---3--:R-:W-:-:S05]  /*37d0*/  F2FP.BF16.PACK_AB R11, R162, R4 ;  /* 0x00000004a20b723e */ /* 0x008fca00000010ff */
[----:B------:R1:W3:Y:S02]  /*37e0*/  MUFU.EX2 R246, R2 ;  /* 0x0000000200f67308 */ /* 0x0002e40000000800 */
[C---:B--2---:R-:W-:Y:S08]  /*37f0*/  HMMA.16816.F32.BF16 R64, R8.reuse, R20, R96 ;  /* 0x000000140840723c */ /* 0x044ff00000041860 */
[----:B----4-:R-:W-:Y:S01]  /*3800*/  HMMA.16816.F32.BF16 R72, R8, R16, R72 ;  /* 0x000000100848723c */ /* 0x010fe20000041848 */
[----:B-1----:R-:W-:-:S04]  /*3810*/  FFMA.FTZ R2, R130, c[0x0][0x23c], -R0 ;  /* 0x00008f0082027a23 */ /* 0x002fc80000010800 */
[----:B------:R1:W-:Y:S03]  /*3820*/  MUFU.EX2 R149, R2 ;  /* 0x0000000200957308 */ /* 0x0003e60000000800 */
[C---:B------:R-:W-:Y:S08]  /*3830*/  HMMA.16816.F32.BF16 R84, R8.reuse, R12, R84 ;  /* 0x0000000c0854723c */ /* 0x040ff00000041854 */
[----:B------:R-:W-:Y:S01]  /*3840*/  HMMA.16816.F32.BF16 R108, R8, R24, R108 ;  /* 0x00000018086c723c */ /* 0x000fe2000004186c */
[----:B-1----:R-:W-:-:S07]  /*3850*/  FFMA.FTZ R2, R131, c[0x0][0x23c], -R0 ;  /* 0x00008f0083027a23 */ /* 0x002fce0000010800 */
[C---:B------:R-:W-:Y:S01]  /*3860*/  HMMA.16816.F32.BF16 R68, R8.reuse, R22, R76 ;  /* 0x000000160844723c */ /* 0x040fe2000004184c */
[----:B------:R1:W2:Y:S07]  /*3870*/  MUFU.EX2 R114, R2 ;  /* 0x0000000200727308 */ /* 0x0002ae0000000800 */
[C---:B------:R-:W-:Y:S08]  /*3880*/  HMMA.16816.F32.BF16 R80, R8.reuse, R18, R80 ;  /* 0x000000120850723c */ /* 0x040ff00000041850 */
[----:B------:R-:W-:Y:S01]  /*3890*/  HMMA.16816.F32.BF16 R88, R8, R14, R88 ;  /* 0x0000000e0858723c */ /* 0x000fe20000041858 */
[----:B-1----:R-:W-:-:S04]  /*38a0*/  FFMA.FTZ R2, R140, c[0x0][0x23c], -R7 ;  /* 0x00008f008c027a23 */ /* 0x002fc80000010807 */
[----:B------:R1:W-:Y:S03]  /*38b0*/  MUFU.EX2 R100, R2 ;  /* 0x0000000200647308 */ /* 0x0003e60000000800 */
[----:B------:R-:W-:Y:S07]  /*38c0*/  HMMA.16816.F32.BF16 R92, R8, R26, R92 ;  /* 0x0000001a085c723c */ /* 0x000fee000004185c */
[----:B------:R-:W-:-:S02]  /*38d0*/  F2FP.BF16.PACK_AB R8, R233, R242 ;  /* 0x000000f2e908723e */ /* 0x000fc400000010ff */
[----:B---3--:R-:W-:Y:S02]  /*38e0*/  F2FP.BF16.PACK_AB R9, R246, R161 ;  /* 0x000000a1f609723e */ /* 0x008fe400000010ff */
[----:B------:R-:W-:Y:S02]  /*38f0*/  F2FP.BF16.PACK_AB R10, R133, R231 ;  /* 0x000000e7850a723e */ /* 0x000fe400000010ff */
[----:B--2---:R-:W-:Y:S01]  /*3900*/  F2FP.BF16.PACK_AB R11, R114, R149 ;  /* 0x00000095720b723e */ /* 0x004fe200000010ff */
[----:B-1----:R-:W-:-:S04]  /*3910*/  FFMA.FTZ R2, R141, c[0x0][0x23c], -R7 ;  /* 0x00008f008d027a23 */ /* 0x002fc80000010807 */
[----:B------:R1:W2:Y:S02]  /*3920*/  MUFU.EX2 R3, R2 ;  /* 0x0000000200037308 */ /* 0x0002a40000000800 */
[C---:B------:R-:W-:Y:S08]  /*3930*/  HMMA.16816.F32.BF16 R44, R8.reuse, R18, R40 ;  /* 0x00000012082c723c */ /* 0x040ff00000041828 */
[----:B------:R-:W-:Y:S01]  /*3940*/  HMMA.16816.F32.BF16 R40, R8, R12, R32 ;  /* 0x0000000c0828723c */ /* 0x000fe20000041820 */
[----:B-1----:R-:W-:-:S07]  /*3950*/  FFMA.FTZ R2, R144, c[0x0][0x23c], -R7 ;  /* 0x00008f0090027a23 */ /* 0x002fce0000010807 */
[C---:B------:R-:W-:Y:S01]  /*3960*/  HMMA.16816.F32.BF16 R76, R8.reuse, R20, R56 ;  /* 0x00000014084c723c */ /* 0x040fe20000041838 */
[----:B--2---:R-:W-:Y:S01]  /*3970*/  IMAD.MOV.U32 R144, RZ, RZ, R3 ;  /* 0x000000ffff907224 */ /* 0x004fe200078e0003 */
[----:B------:R1:W-:Y:S06]  /*3980*/  MUFU.EX2 R234, R2 ;  /* 0x0000000200ea7308 */ /* 0x0003ec0000000800 */
[C---:B------:R-:W-:Y:S01]  /*3990*/  HMMA.16816.F32.BF16 R52, R8.reuse, R22, R52 ;  /* 0x000000160834723c */ /* 0x040fe20000041834 */
[----:B------:R-:W2:Y:S07]  /*39a0*/  LDSM.16.MT88.4 R20, [R139+0x9800] ;  /* 0x009800008b14783b */ /* 0x000eae0000004200 */
[----:B------:R-:W-:Y:S01]  /*39b0*/  HMMA.16816.F32.BF16 R48, R8, R16, R48 ;  /* 0x000000100830723c */ /* 0x000fe20000041830 */
[----:B------:R-:W3:Y:S01]  /*39c0*/  LDSM.16.MT88.4 R16, [R230+0x9800] ;  /* 0x00980000e610783b */ /* 0x000ee20000004200 */
[----:B-1----:R-:W-:-:S04]  /*39d0*/  FFMA.FTZ R2, R145, c[0x0][0x23c], -R7 ;  /* 0x00008f0091027a23 */ /* 0x002fc80000010807 */
[----:B------:R1:W-:Y:S02]  /*39e0*/  MUFU.EX2 R120, R2 ;  /* 0x0000000200787308 */ /* 0x0003e40000000800 */
[C---:B------:R-:W-:Y:S08]  /*39f0*/  HMMA.16816.F32.BF16 R36, R8.reuse, R14, R36 ;  /* 0x0000000e0824723c */ /* 0x040ff00000041824 */
[----:B------:R-:W-:Y:S01]  /*3a00*/  HMMA.16816.F32.BF16 R32, R8, R24, R60 ;  /* 0x000000180820723c */ /* 0x000fe2000004183c */
[----:B-1----:R-:W-:-:S07]  /*3a10*/  FFMA.FTZ R2, R142, c[0x0][0x23c], -R0 ;  /* 0x00008f008e027a23 */ /* 0x002fce0000010800 */
[----:B------:R-:W-:Y:S01]  /*3a20*/  HMMA.16816.F32.BF16 R28, R8, R26, R28 ;  /* 0x0000001a081c723c */ /* 0x000fe2000004181c */
[----:B------:R-:W-:Y:S01]  /*3a30*/  LDSM.16.MT88.4 R24, [R229+0x9800] ;  /* 0x00980000e518783b */ /* 0x000fe20000004200 */
[----:B------:R1:W-:Y:S02]  /*3a40*/  MUFU.EX2 R3, R2 ;  /* 0x0000000200037308 */ /* 0x0003e40000000800 */
[----:B-1----:R-:W-:-:S06]  /*3a50*/  FFMA.FTZ R2, R212, c[0x0][0x23c], -R6 ;  /* 0x00008f00d4027a23 */ /* 0x002fcc0000010806 */
[----:B------:R1:W4:Y:S02]  /*3a60*/  MUFU.EX2 R12, R2 ;  /* 0x00000002000c7308 */ /* 0x0003240000000800 */
[----:B-1----:R-:W-:-:S06]  /*3a70*/  FFMA.FTZ R2, R213, c[0x0][0x23c], -R6 ;  /* 0x00008f00d5027a23 */ /* 0x002fcc0000010806 */
[----:B------:R1:W1:Y:S02]  /*3a80*/  MUFU.EX2 R121, R2 ;  /* 0x0000000200797308 */ /* 0x0002640000000800 */
[--C-:B-1----:R-:W-:Y:S01]  /*3a90*/  FFMA.FTZ R2, R156, c[0x0][0x23c], -R6.reuse ;  /* 0x00008f009c027a23 */ /* 0x102fe20000010806 */
[----:B----4-:R-:W-:Y:S02]  /*3aa0*/  MOV R156, R12 ;  /* 0x0000000c009c7202 */ /* 0x010fe40000000f00 */
[----:B------:R-:W1:Y:S03]  /*3ab0*/  LDSM.16.MT88.4 R12, [R228+0x9800] ;  /* 0x00980000e40c783b */ /* 0x000e660000004200 */
[----:B------:R4:W-:Y:S01]  /*3ac0*/  MUFU.EX2 R140, R2 ;  /* 0x00000002008c7308 */ /* 0x0009e20000000800 */
[----:B------:R-:W-:Y:S01]  /*3ad0*/  F2FP.BF16.PACK_AB R8, R121, R156 ;  /* 0x0000009c7908723e */ /* 0x000fe200000010ff */
[----:B----4-:R-:W-:-:S02]  /*3ae0*/  FFMA.FTZ R2, R157, c[0x0][0x23c], -R6 ;  /* 0x00008f009d027a23 */ /* 0x010fc40000010806 */
[----:B------:R-:W-:-:S04]  /*3af0*/  IMAD.MOV.U32 R157, RZ, RZ, R3 ;  /* 0x000000ffff9d7224 */ /* 0x000fc800078e0003 */
[----:B------:R4:W2:Y:S02]  /*3b00*/  MUFU.EX2 R245, R2 ;  /* 0x0000000200f57308 */ /* 0x0008a40000000800 */
[----:B----4-:R-:W-:Y:S01]  /*3b10*/  FFMA.FTZ R2, R214, c[0x0][0x23c], -R5 ;  /* 0x00008f00d6027a23 */ /* 0x010fe20000010805 */
[----:B--2---:R-:W-:-:S05]  /*3b20*/  F2FP.BF16.PACK_AB R10, R245, R140 ;  /* 0x0000008cf50a723e */ /* 0x004fca00000010ff */
[----:B------:R2:W-:Y:S02]  /*3b30*/  MUFU.EX2 R145, R2 ;  /* 0x0000000200917308 */ /* 0x0005e40000000800 */
[----:B--2---:R-:W-:-:S06]  /*3b40*/  FFMA.FTZ R2, R215, c[0x0][0x23c], -R5 ;  /* 0x00008f00d7027a23 */ /* 0x004fcc0000010805 */
[----:B------:R2:W4:Y:S02]  /*3b50*/  MUFU.EX2 R3, R2 ;  /* 0x0000000200037308 */ /* 0x0005240000000800 */
[----:B--2---:R-:W-:Y:S01]  /*3b60*/  FFMA.FTZ R2, R158, c[0x0][0x23c], -R5 ;  /* 0x00008f009e027a23 */ /* 0x004fe20000010805 */
[----:B----4-:R-:W-:Y:S02]  /*3b70*/  F2FP.BF16.PACK_AB R9, R3, R145 ;  /* 0x000000910309723e */ /* 0x010fe400000010ff */
[----:B------:R-:W-:-:S03]  /*3b80*/  MOV R158, R100 ;  /* 0x00000064009e7202 */ /* 0x000fc60000000f00 */
[----:B------:R2:W-:Y:S02]  /*3b90*/  MUFU.EX2 R240, R2 ;  /* 0x0000000200f07308 */ /* 0x0005e40000000800 */
[----:B--2---:R-:W-:-:S06]  /*3ba0*/  FFMA.FTZ R2, R159, c[0x0][0x23c], -R5 ;  /* 0x00008f009f027a23 */ /* 0x004fcc0000010805 */
[----:B------:R2:W4:Y:S02]  /*3bb0*/  MUFU.EX2 R112, R2 ;  /* 0x0000000200707308 */ /* 0x0005240000000800 */
[----:B--2---:R-:W-:Y:S01]  /*3bc0*/  FFMA.FTZ R2, R143, c[0x0][0x23c], -R0 ;  /* 0x00008f008f027a23 */ /* 0x004fe20000010800 */
[----:B----4-:R-:W-:-:S05]  /*3bd0*/  F2FP.BF16.PACK_AB R11, R112, R240 ;  /* 0x000000f0700b723e */ /* 0x010fca00000010ff */
[----:B------:R2:W4:Y:S02]  /*3be0*/  MUFU.EX2 R122, R2 ;  /* 0x00000002007a7308 */ /* 0x0005240000000800 */
[C---:B------:R-:W-:Y:S08]  /*3bf0*/  HMMA.16816.F32.BF16 R64, R8.reuse, R20, R64 ;  /* 0x000000140840723c */ /* 0x040ff00000041840 */
[----:B------:R-:W-:Y:S01]  /*3c00*/  HMMA.16816.F32.BF16 R60, R8, R22, R68 ;  /* 0x00000016083c723c */ /* 0x000fe20000041844 */
[----:B--2---:R-:W-:-:S02]  /*3c10*/  FFMA.FTZ R2, R146, c[0x0][0x23c], -R0 ;  /* 0x00008f0092027a23 */ /* 0x004fc40000010800 */
[----:B------:R-:W-:Y:S02]  /*3c20*/  IMAD.MOV.U32 R146, RZ, RZ, R162 ;  /* 0x000000ffff927224 */ /* 0x000fe400078e00a2 */
[----:B------:R2:W-:Y:S03]  /*3c30*/  MUFU.EX2 R131, R2 ;  /* 0x0000000200837308 */ /* 0x0005e60000000800 */
[C---:B---3--:R-:W-:Y:S08]  /*3c40*/  HMMA.16816.F32.BF16 R56, R8.reuse, R16, R72 ;  /* 0x000000100838723c */ /* 0x048ff00000041848 */
[----:B------:R-:W-:Y:S01]  /*3c50*/  HMMA.16816.F32.BF16 R80, R8, R18, R80 ;  /* 0x000000120850723c */ /* 0x000fe20000041850 */
[----:B--2---:R-:W-:-:S07]  /*3c60*/  FFMA.FTZ R2, R147, c[0x0][0x23c], -R0 ;  /* 0x00008f0093027a23 */ /* 0x004fce0000010800 */
[C---:B-1----:R-:W-:Y:S01]  /*3c70*/  HMMA.16816.F32.BF16 R84, R8.reuse, R12, R84 ;  /* 0x0000000c0854723c */ /* 0x042fe20000041854 */
[----:B------:R1:W2:Y:S07]  /*3c80*/  MUFU.EX2 R238, R2 ;  /* 0x0000000200ee7308 */ /* 0x0002ae0000000800 */
[C---:B------:R-:W-:Y:S08]  /*3c90*/  HMMA.16816.F32.BF16 R88, R8.reuse, R14, R88 ;  /* 0x0000000e0858723c */ /* 0x040ff00000041858 */
[----:B------:R-:W-:Y:S01]  /*3ca0*/  HMMA.16816.F32.BF16 R108, R8, R24, R108 ;  /* 0x00000018086c723c */ /* 0x000fe2000004186c */
[----:B-1----:R-:W-:-:S04]  /*3cb0*/  FFMA.FTZ R2, R164, c[0x0][0x23c], -R7 ;  /* 0x00008f00a4027a23 */ /* 0x002fc80000010807 */
[----:B------:R1:W-:Y:S03]  /*3cc0*/  MUFU.EX2 R113, R2 ;  /* 0x0000000200717308 */ /* 0x0003e60000000800 */
[----:B------:R-:W-:Y:S07]  /*3cd0*/  HMMA.16816.F32.BF16 R92, R8, R26, R92 ;  /* 0x0000001a085c723c */ /* 0x000fee000004185c */
[----:B------:R-:W-:-:S02]  /*3ce0*/  F2FP.BF16.PACK_AB R8, R144, R158 ;  /* 0x0000009e9008723e */ /* 0x000fc400000010ff */
[----:B----4-:R-:W-:Y:S02]  /*3cf0*/  F2FP.BF16.PACK_AB R9, R122, R157 ;  /* 0x0000009d7a09723e */ /* 0x010fe400000010ff */
[----:B------:R-:W-:Y:S02]  /*3d00*/  F2FP.BF16.PACK_AB R10, R120, R234 ;  /* 0x000000ea780a723e */ /* 0x000fe400000010ff */
[----:B--2---:R-:W-:Y:S01]  /*3d10*/  F2FP.BF16.PACK_AB R11, R238, R131 ;  /* 0x00000083ee0b723e */ /* 0x004fe200000010ff */
[----:B-1----:R-:W-:-:S04]  /*3d20*/  FFMA.FTZ R2, R165, c[0x0][0x23c], -R7 ;  /* 0x00008f00a5027a23 */ /* 0x002fc80000010807 */
[----:B------:R1:W-:Y:S02]  /*3d30*/  MUFU.EX2 R123, R2 ;  /* 0x00000002007b7308 */ /* 0x0003e40000000800 */
[C---:B------:R-:W-:Y:S08]  /*3d40*/  HMMA.16816.F32.BF16 R68, R8.reuse, R14, R36 ;  /* 0x0000000e0844723c */ /* 0x040ff00000041824 */
[----:B------:R-:W-:Y:S01]  /*3d50*/  HMMA.16816.F32.BF16 R36, R8, R24, R32 ;  /* 0x000000180824723c */ /* 0x000fe20000041820 */
[----:B-1----:R-:W-:-:S07]  /*3d60*/  FFMA.FTZ R2, R168, c[0x0][0x23c], -R7 ;  /* 0x00008f00a8027a23 */ /* 0x002fce0000010807 */
[C---:B------:R-:W-:Y:S01]  /*3d70*/  HMMA.16816.F32.BF16 R28, R8.reuse, R26, R28 ;  /* 0x0000001a081c723c */ /* 0x040fe2000004181c */
[----:B------:R-:W1:Y:S01]  /*3d80*/  LDSM.16.MT88.4 R24, [R229+0xa000] ;  /* 0x00a00000e518783b */ /* 0x000e620000004200 */
[----:B------:R-:W-:Y:S01]  /*3d90*/  MOV R168, R161 ;  /* 0x000000a100a87202 */ /* 0x000fe20000000f00 */
[----:B------:R2:W-:Y:S05]  /*3da0*/  MUFU.EX2 R130, R2 ;  /* 0x0000000200827308 */ /* 0x0005ea0000000800 */
[C---:B------:R-:W-:Y:S08]  /*3db0*/  HMMA.16816.F32.BF16 R104, R8.reuse, R20, R76 ;  /* 0x000000140868723c */ /* 0x040ff0000004184c */
[----:B------:R-:W-:Y:S01]  /*3dc0*/  HMMA.16816.F32.BF16 R100, R8, R22, R52 ;  /* 0x000000160864723c */ /* 0x000fe20000041834 */
[----:B------:R-:W3:Y:S01]  /*3dd0*/  LDSM.16.MT88.4 R20, [R139+0xa000] ;  /* 0x00a000008b14783b */ /* 0x000ee20000004200 */
[----:B--2---:R-:W-:Y:S01]  /*3de0*/  FFMA.FTZ R2, R169, c[0x0][0x23c], -R7 ;  /* 0x00008f00a9027a23 */ /* 0x004fe20000010807 */
[----:B------:R-:W-:-:S03]  /*3df0*/  MOV R169, R115 ;  /* 0x0000007300a97202 */ /* 0x000fc60000000f00 */
[----:B------:R2:W-:Y:S02]  /*3e00*/  MUFU.EX2 R147, R2 ;  /* 0x0000000200937308 */ /* 0x0005e40000000800 */
[C---:B------:R-:W-:Y:S08]  /*3e10*/  HMMA.16816.F32.BF16 R96, R8.reuse, R16, R48 ;  /* 0x000000100860723c */ /* 0x040ff00000041830 */
[----:B------:R-:W-:Y:S01]  /*3e20*/  HMMA.16816.F32.BF16 R76, R8, R18, R44 ;  /* 0x00000012084c723c */ /* 0x000fe2000004182c */
[----:B------:R-:W4:Y:S01]  /*3e30*/  LDSM.16.MT88.4 R16, [R230+0xa000] ;  /* 0x00a00000e610783b */ /* 0x000f220000004200 */
[----:B--2---:R-:W-:-:S06]  /*3e40*/  FFMA.FTZ R2, R166, c[0x0][0x23c], -R0 ;  /* 0x00008f00a6027a23 */ /* 0x004fcc0000010800 */
[----:B------:R-:W-:Y:S01]  /*3e50*/  HMMA.16816.F32.BF16 R72, R8, R12, R40 ;  /* 0x0000000c0848723c */ /* 0x000fe20000041828 */
[----:B------:R-:W2:Y:S01]  /*3e60*/  LDSM.16.MT88.4 R12, [R228+0xa000] ;  /* 0x00a00000e40c783b */ /* 0x000ea20000004200 */
[----:B------:R1:W-:Y:S02]  /*3e70*/  MUFU.EX2 R252, R2 ;  /* 0x0000000200fc7308 */ /* 0x0003e40000000800 */
[----:B-1----:R-:W-:-:S06]  /*3e80*/  FFMA.FTZ R2, R192, c[0x0][0x23c], -R6 ;  /* 0x00008f00c0027a23 */ /* 0x002fcc0000010806 */
[----:B------:R1:W-:Y:S02]  /*3e90*/  MUFU.EX2 R223, R2 ;  /* 0x0000000200df7308 */ /* 0x0003e40000000800 */
[----:B-1----:R-:W-:-:S06]  /*3ea0*/  FFMA.FTZ R2, R193, c[0x0][0x23c], -R6 ;  /* 0x00008f00c1027a23 */ /* 0x002fcc0000010806 */
[----:B------:R1:W1:Y:S02]  /*3eb0*/  MUFU.EX2 R129, R2 ;  /* 0x0000000200817308 */ /* 0x0002640000000800 */
[----:B-1----:R-:W-:Y:S01]  /*3ec0*/  FFMA.FTZ R2, R176, c[0x0][0x23c], -R6 ;  /* 0x00008f00b0027a23 */ /* 0x002fe20000010806 */
[----:B------:R-:W-:-:S05]  /*3ed0*/  F2FP.BF16.PACK_AB R8, R129, R223 ;  /* 0x000000df8108723e */ /* 0x000fca00000010ff */
        /* <DEDUP_REMOVED lines=15> */
[----:B------:R1:W1:Y:S02]  /*3fd0*/  MUFU.EX2 R214, R2 ;  /* 0x0000000200d67308 */ /* 0x0002640000000800 */
[C---:B------:R-:W-:Y:S07]  /*3fe0*/  HMMA.16816.F32.BF16 R40, R8.reuse, R24, R108 ;  /* 0x000000180828723c */ /* 0x040fee000004186c */
[----:B------:R-:W-:Y:S01]  /*3ff0*/  IMAD.MOV.U32 R108, RZ, RZ, R127 ;  /* 0x000000ffff6c7224 */ /* 0x000fe200078e007f */
[----:B---3--:R-:W-:Y:S01]  /*4000*/  HMMA.16816.F32.BF16 R64, R8, R20, R64 ;  /* 0x000000140840723c */ /* 0x008fe20000041840 */
[----:B------:R-:W-:Y:S01]  /*4010*/  MOV R127, R126 ;  /* 0x0000007e007f7202 */ /* 0x000fe20000000f00 */
[----:B------:R-:W-:Y:S01]  /*4020*/  IMAD.MOV.U32 R126, RZ, RZ, R132 ;  /* 0x000000ffff7e7224 */ /* 0x000fe200078e0084 */
[----:B------:R-:W-:Y:S01]  /*4030*/  MOV R111, R124 ;  /* 0x0000007c006f7202 */ /* 0x000fe20000000f00 */
[----:B-1----:R-:W-:Y:S01]  /*4040*/  FFMA.FTZ R2, R170, c[0x0][0x23c], -R0 ;  /* 0x00008f00aa027a23 */ /* 0x002fe20000010800 */
[----:B------:R-:W-:-:S02]  /*4050*/  MOV R170, R140 ;  /* 0x0000008c00aa7202 */ /* 0x000fc40000000f00 */
[----:B------:R-:W-:Y:S01]  /*4060*/  MOV R109, R150 ;  /* 0x00000096006d7202 */ /* 0x000fe20000000f00 */
[----:B------:R1:W-:Y:S01]  /*4070*/  MUFU.EX2 R213, R2 ;  /* 0x0000000200d57308 */ /* 0x0003e20000000800 */
[C---:B------:R-:W-:Y:S08]  /*4080*/  HMMA.16816.F32.BF16 R60, R8.reuse, R22, R60 ;  /* 0x00000016083c723c */ /* 0x040ff0000004183c */
[----:B----4-:R-:W-:Y:S01]  /*4090*/  HMMA.16816.F32.BF16 R56, R8, R16, R56 ;  /* 0x000000100838723c */ /* 0x010fe20000041838 */
[----:B-1----:R-:W-:-:S07]  /*40a0*/  FFMA.FTZ R2, R171, c[0x0][0x23c], -R0 ;  /* 0x00008f00ab027a23 */ /* 0x002fce0000010800 */
[C---:B------:R-:W-:Y:S01]  /*40b0*/  HMMA.16816.F32.BF16 R52, R8.reuse, R18, R80 ;  /* 0x000000120834723c */ /* 0x040fe20000041850 */
[----:B------:R-:W-:Y:S01]  /*40c0*/  IMAD.MOV.U32 R171, RZ, RZ, R131 ;  /* 0x000000ffffab7224 */ /* 0x000fe200078e0083 */
[----:B------:R1:W3:Y:S06]  /*40d0*/  MUFU.EX2 R212, R2 ;  /* 0x0000000200d47308 */ /* 0x0002ec0000000800 */
[C---:B--2---:R-:W-:Y:S08]  /*40e0*/  HMMA.16816.F32.BF16 R48, R8.reuse, R12, R84 ;  /* 0x0000000c0830723c */ /* 0x044ff00000041854 */
[----:B------:R-:W-:Y:S01]  /*40f0*/  HMMA.16816.F32.BF16 R44, R8, R14, R88 ;  /* 0x0000000e082c723c */ /* 0x000fe20000041858 */
[----:B-1----:R-:W-:Y:S01]  /*4100*/  FFMA.FTZ R2, R208, c[0x0][0x23c], -R6 ;  /* 0x00008f00d0027a23 */ /* 0x002fe20000010806 */
[----:B------:R-:W-:-:S03]  /*4110*/  MOV R208, R130 ;  /* 0x0000008200d07202 */ /* 0x000fc60000000f00 */
[----:B------:R1:W-:Y:S03]  /*4120*/  MUFU.EX2 R132, R2 ;  /* 0x0000000200847308 */ /* 0x0003e60000000800 */
[----:B------:R-:W-:Y:S07]  /*4130*/  HMMA.16816.F32.BF16 R32, R8, R26, R92 ;  /* 0x0000001a0820723c */ /* 0x000fee000004185c */
[----:B------:R-:W-:-:S02]  /*4140*/  F2FP.BF16.PACK_AB R8, R123, R113 ;  /* 0x000000717b08723e */ /* 0x000fc400000010ff */
[----:B------:R-:W-:Y:S02]  /*4150*/  F2FP.BF16.PACK_AB R9, R214, R252 ;  /* 0x000000fcd609723e */ /* 0x000fe400000010ff */
[----:B------:R-:W-:Y:S02]  /*4160*/  F2FP.BF16.PACK_AB R10, R147, R130 ;  /* 0x00000082930a723e */ /* 0x000fe400000010ff */
[----:B---3--:R-:W-:Y:S01]  /*4170*/  F2FP.BF16.PACK_AB R11, R212, R213 ;  /* 0x000000d5d40b723e */ /* 0x008fe200000010ff */
[----:B-1----:R-:W-:Y:S02]  /*4180*/  FFMA.FTZ R2, R209, c[0x0][0x23c], -R6 ;  /* 0x00008f00d1027a23 */ /* 0x002fe40000010806 */
[----:B------:R-:W-:Y:S02]  /*4190*/  IMAD.MOV.U32 R209, RZ, RZ, R133 ;  /* 0x000000ffffd17224 */ /* 0x000fe400078e0085 */
[----:B------:R1:W2:Y:S02]  /*41a0*/  MUFU.EX2 R133, R2 ;  /* 0x0000000200857308 */ /* 0x0002a40000000800 */
[C---:B------:R-:W-:Y:S07]  /*41b0*/  HMMA.16816.F32.BF16 R84, R8.reuse, R20, R104 ;  /* 0x000000140854723c */ /* 0x040fee0000041868 */
[----:B------:R-:W-:Y:S01]  /*41c0*/  MOV R107, R115 ;  /* 0x00000073006b7202 */ /* 0x000fe20000000f00 */
[----:B------:R-:W-:Y:S01]  /*41d0*/  IMAD.MOV.U32 R106, RZ, RZ, R114 ;  /* 0x000000ffff6a7224 */ /* 0x000fe200078e0072 */
[----:B------:R-:W-:Y:S01]  /*41e0*/  MOV R115, R118 ;  /* 0x0000007600737202 */ /* 0x000fe20000000f00 */
[----:B------:R-:W-:Y:S01]  /*41f0*/  HMMA.16816.F32.BF16 R92, R8, R22, R100 ;  /* 0x00000016085c723c */ /* 0x000fe20000041864 */
[----:B------:R-:W-:Y:S01]  /*4200*/  MOV R118, R137 ;  /* 0x0000008900767202 */ /* 0x000fe20000000f00 */
[----:B------:R-:W-:Y:S01]  /*4210*/  IMAD.MOV.U32 R114, RZ, RZ, R119 ;  /* 0x000000ffff727224 */ /* 0x000fe200078e0077 */
[----:B------:R-:W3:Y:S01]  /*4220*/  LDSM.16.MT88.4 R20, [R139+0xa800] ;  /* 0x00a800008b14783b */ /* 0x000ee20000004200 */
[----:B------:R-:W-:-:S02]  /*4230*/  IMAD.MOV.U32 R119, RZ, RZ, R138 ;  /* 0x000000ffff777224 */ /* 0x000fc400078e008a */
[--C-:B-1----:R-:W-:Y:S01]  /*4240*/  FFMA.FTZ R2, R180, c[0x0][0x23c], -R6.reuse ;  /* 0x00008f00b4027a23 */ /* 0x102fe20000010806 */
[----:B------:R-:W-:Y:S01]  /*4250*/  MOV R110, R114 ;  /* 0x00000072006e7202 */ /* 0x000fe20000000f00 */
[----:B------:R-:W-:Y:S01]  /*4260*/  HMMA.16816.F32.BF16 R96, R8, R16, R96 ;  /* 0x000000100860723c */ /* 0x000fe20000041860 */
[----:B------:R-:W-:Y:S01]  /*4270*/  FFMA.FTZ R114, R172, c[0x0][0x23c], -R7 ;  /* 0x00008f00ac727a23 */ /* 0x000fe20000010807 */
[----:B------:R1:W-:Y:S01]  /*4280*/  MUFU.EX2 R137, R2 ;  /* 0x0000000200897308 */ /* 0x0003e20000000800 */
[--C-:B------:R-:W-:Y:S02]  /*4290*/  FFMA.FTZ R104, R216, c[0x0][0x23c], -R6.reuse ;  /* 0x00008f00d8687a23 */ /* 0x100fe40000010806 */
[----:B------:R-:W-:-:S03]  /*42a0*/  FFMA.FTZ R105, R217, c[0x0][0x23c], -R6 ;  /* 0x00008f00d9697a23 */ /* 0x000fc60000010806 */
[C---:B------:R-:W-:Y:S01]  /*42b0*/  HMMA.16816.F32.BF16 R88, R8.reuse, R18, R76 ;  /* 0x000000120858723c */ /* 0x040fe2000004184c */
[----:B------:R-:W4:Y:S07]  /*42c0*/  LDSM.16.MT88.4 R16, [R230+0xa800] ;  /* 0x00a80000e610783b */ /* 0x000f2e0000004200 */
[----:B------:R-:W-:Y:S01]  /*42d0*/  HMMA.16816.F32.BF16 R80, R8, R12, R72 ;  /* 0x0000000c0850723c */ /* 0x000fe20000041848 */
[----:B-1----:R-:W-:-:S04]  /*42e0*/  FFMA.FTZ R2, R181, c[0x0][0x23c], -R6 ;  /* 0x00008f00b5027a23 */ /* 0x002fc80000010806 */
[----:B------:R1:W1:Y:S03]  /*42f0*/  MUFU.EX2 R138, R2 ;  /* 0x00000002008a7308 */ /* 0x0002660000000800 */
[C---:B------:R-:W-:Y:S01]  /*4300*/  HMMA.16816.F32.BF16 R76, R8.reuse, R14, R68 ;  /* 0x0000000e084c723c */ /* 0x040fe20000041844 */
[----:B------:R-:W3:Y:S07]  /*4310*/  LDSM.16.MT88.4 R12, [R228+0xa800] ;  /* 0x00a80000e40c783b */ /* 0x000eee0000004200 */
[----:B------:R-:W-:Y:S01]  /*4320*/  HMMA.16816.F32.BF16 R68, R8, R24, R36 ;  /* 0x000000180844723c */ /* 0x000fe20000041824 */
[----:B-1----:R-:W-:Y:S01]  /*4330*/  FFMA.FTZ R2, R210, c[0x0][0x23c], -R5 ;  /* 0x00008f00d2027a23 */ /* 0x002fe20000010805 */
[----:B------:R-:W-:-:S06]  /*4340*/  MOV R210, R129 ;  /* 0x0000008100d27202 */ /* 0x000fcc0000000f00 */
[----:B------:R-:W-:Y:S01]  /*4350*/  HMMA.16816.F32.BF16 R72, R8, R26, R28 ;  /* 0x0000001a0848723c */ /* 0x000fe2000004181c */
[----:B------:R-:W1:Y:S01]  /*4360*/  LDSM.16.MT88.4 R24, [R229+0xa800] ;  /* 0x00a80000e518783b */ /* 0x000e620000004200 */
[----:B------:R4:W-:Y:S01]  /*4370*/  MUFU.EX2 R130, R2 ;  /* 0x0000000200827308 */ /* 0x0009e20000000800 */
[----:B------:R-:W-:Y:S01]  /*4380*/  MOV R39, R125 ;  /* 0x0000007d00277202 */ /* 0x000fe20000000f00 */
[----:B------:R-:W-:Y:S01]  /*4390*/  IMAD.MOV.U32 R38, RZ, RZ, R126 ;  /* 0x000000ffff267224 */ /* 0x000fe200078e007e */
[----:B------:R-:W-:Y:S01]  /*43a0*/  MOV R36, R113 ;  /* 0x0000007100247202 */ /* 0x000fe20000000f00 */
[--C-:B------:R-:W-:Y:S01]  /*43b0*/  FFMA.FTZ R113, R185, c[0x0][0x23c], -R7.reuse ;  /* 0x00008f00b9717a23 */ /* 0x100fe20000010807 */
[----:B--2---:R-:W-:Y:S01]  /*43c0*/  F2FP.BF16.PACK_AB R8, R133, R132 ;  /* 0x000000848508723e */ /* 0x004fe200000010ff */
[----:B------:R-:W-:Y:S01]  /*43d0*/  IMAD.MOV.U32 R28, RZ, RZ, R128 ;  /* 0x000000ffff1c7224 */ /* 0x000fe200078e0080 */
[----:B------:R-:W-:Y:S01]  /*43e0*/  F2FP.BF16.PACK_AB R10, R138, R137 ;  /* 0x000000898a0a723e */ /* 0x000fe200000010ff */
[--C-:B------:R-:W-:Y:S01]  /*43f0*/  FFMA.FTZ R30, R196, c[0x0][0x23c], -R7.reuse ;  /* 0x00008f00c41e7a23 */ /* 0x100fe20000010807 */
[----:B------:R-:W-:Y:S01]  /*4400*/  MOV R29, R123 ;  /* 0x0000007b001d7202 */ /* 0x000fe20000000f00 */
[----:B------:R-:W-:Y:S01]  /*4410*/  FFMA.FTZ R31, R224, c[0x0][0x23c], -R6 ;  /* 0x00008f00e01f7a23 */ /* 0x000fe20000010806 */
[----:B------:R-:W-:Y:S01]  /*4420*/  MOV R37, R112 ;  /* 0x0000007000257202 */ /* 0x000fe20000000f00 */
[----:B------:R-:W-:-:S02]  /*4430*/  FFMA.FTZ R112, R184, c[0x0][0x23c], -R7 ;  /* 0x00008f00b8707a23 */ /* 0x000fc40000010807 */
[--C-:B----4-:R-:W-:Y:S02]  /*4440*/  FFMA.FTZ R2, R211, c[0x0][0x23c], -R5.reuse ;  /* 0x00008f00d3027a23 */ /* 0x110fe40000010805 */
[----:B------:R-:W-:Y:S02]  /*4450*/  IMAD.MOV.U32 R211, RZ, RZ, R4 ;  /* 0x000000ffffd37224 */ /* 0x000fe400078e0004 */
[----:B------:R2:W4:Y:S01]  /*4460*/  MUFU.EX2 R131, R2 ;  /* 0x0000000200837308 */ /* 0x0005220000000800 */
[----:B------:R-:W-:-:S07]  /*4470*/  FFMA.FTZ R4, R183, c[0x0][0x23c], -R5 ;  /* 0x00008f00b7047a23 */ /* 0x000fce0000010805 */
[----:B------:R1:W-:Y:S01]  /*4480*/  MUFU.EX2 R129, R4 ;  /* 0x0000000400817308 */ /* 0x0003e20000000800 */
[----:B--2---:R-:W-:Y:S01]  /*4490*/  FFMA.FTZ R2, R182, c[0x0][0x23c], -R5 ;  /* 0x00008f00b6027a23 */ /* 0x004fe20000010805 */
[----:B----4-:R-:W-:-:S06]  /*44a0*/  F2FP.BF16.PACK_AB R9, R131, R130 ;  /* 0x000000828309723e */ /* 0x010fcc00000010ff */
[----:B------:R2:W4:Y:S01]  /*44b0*/  MUFU.EX2 R128, R2 ;  /* 0x0000000200807308 */ /* 0x0005220000000800 */
[----:B-1----:R-:W-:Y:S02]  /*44c0*/  FFMA.FTZ R4, R202, c[0x0][0x23c], -R0 ;  /* 0x00008f00ca047a23 */ /* 0x002fe40000010800 */
[----:B--2---:R-:W-:Y:S01]  /*44d0*/  FFMA.FTZ R2, R204, c[0x0][0x23c], -R7 ;  /* 0x00008f00cc027a23 */ /* 0x004fe20000010807 */
[----:B----4-:R-:W-:-:S04]  /*44e0*/  F2FP.BF16.PACK_AB R11, R129, R128 ;  /* 0x00000080810b723e */ /* 0x010fc800000010ff */
[----:B------:R1:W-:Y:S03]  /*44f0*/  MUFU.EX2 R124, R2 ;  /* 0x00000002007c7308 */ /* 0x0003e60000000800 */
[C---:B---3--:R-:W-:Y:S07]  /*4500*/  HMMA.16816.F32.BF16 R140, R8.reuse, R20, R64 ;  /* 0x00000014088c723c */ /* 0x048fee0000041840 */
[----:B------:R-:W-:Y:S01]  /*4510*/  IMAD.MOV.U32 R67, RZ, RZ, R127 ;  /* 0x000000ffff437224 */ /* 0x000fe200078e007f */
[----:B------:R-:W-:Y:S01]  /*4520*/  MOV R66, R149 ;  /* 0x0000009500427202 */ /* 0x000fe20000000f00 */
[----:B------:R-:W-:Y:S01]  /*4530*/  IMAD.MOV.U32 R65, RZ, RZ, R148 ;  /* 0x000000ffff417224 */ /* 0x000fe200078e0094 */
[----:B------:R-:W-:Y:S01]  /*4540*/  HMMA.16816.F32.BF16 R164, R8, R18, R52 ;  /* 0x0000001208a4723c */ /* 0x000fe20000041834 */
[----:B------:R-:W-:Y:S01]  /*4550*/  MOV R202, R233 ;  /* 0x000000e900ca7202 */ /* 0x000fe20000000f00 */
[----:B-1----:R-:W-:Y:S01]  /*4560*/  FFMA.FTZ R2, R205, c[0x0][0x23c], -R7 ;  /* 0x00008f00cd027a23 */ /* 0x002fe20000010807 */
[----:B------:R-:W-:-:S03]  /*4570*/  MOV R64, R122 ;  /* 0x0000007a00407202 */ /* 0x000fc60000000f00 */
[----:B------:R1:W2:Y:S02]  /*4580*/  MUFU.EX2 R125, R2 ;  /* 0x00000002007d7308 */ /* 0x0002a40000000800 */
[C---:B------:R-:W-:Y:S07]  /*4590*/  HMMA.16816.F32.BF16 R148, R8.reuse, R22, R60 ;  /* 0x000000160894723c */ /* 0x040fee000004183c */
[----:B------:R-:W-:Y:S01]  /*45a0*/  IMAD.MOV.U32 R60, RZ, RZ, R120 ;  /* 0x000000ffff3c7224 */ /* 0x000fe200078e0078 */
[----:B------:R-:W-:Y:S01]  /*45b0*/  MOV R62, R163 ;  /* 0x000000a3003e7202 */ /* 0x000fe20000000f00 */
[----:B------:R-:W-:Y:S01]  /*45c0*/  IMAD.MOV.U32 R120, RZ, RZ, R119 ;  /* 0x000000ffff787224 */ /* 0x000fe200078e0077 */
[----:B------:R-:W-:Y:S01]  /*45d0*/  MOV R61, R160 ;  /* 0x000000a0003d7202 */ /* 0x000fe20000000f00 */
[C---:B------:R-:W-:Y:S01]  /*45e0*/  HMMA.16816.F32.BF16 R176, R8.reuse, R12, R48 ;  /* 0x0000000c08b0723c */ /* 0x040fe20000041830 */
[----:B------:R-:W-:Y:S01]  /*45f0*/  IMAD.MOV.U32 R63, RZ, RZ, R121 ;  /* 0x000000ffff3f7224 */ /* 0x000fe200078e0079 */
[----:B------:R-:W-:Y:S01]  /*4600*/  MOV R54, R62 ;  /* 0x0000003e00367202 */ /* 0x000fe20000000f00 */
[--C-:B-1----:R-:W-:Y:S01]  /*4610*/  FFMA.FTZ R2, R200, c[0x0][0x23c], -R7.reuse ;  /* 0x00008f00c8027a23 */ /* 0x102fe20000010807 */
[----:B------:R-:W-:Y:S01]  /*4620*/  MOV R52, R60 ;  /* 0x0000003c00347202 */ /* 0x000fe20000000f00 */
[----:B------:R-:W-:Y:S01]  /*4630*/  IMAD.MOV.U32 R121, RZ, RZ, R116 ;  /* 0x000000ffff797224 */ /* 0x000fe200078e0074 */
[----:B------:R-:W-:Y:S01]  /*4640*/  MOV R55, R63 ;  /* 0x0000003f00377202 */ /* 0x000fe20000000f00 */
[----:B------:R1:W-:Y:S01]  /*4650*/  MUFU.EX2 R127, R2 ;  /* 0x00000002007f7308 */ /* 0x0003e20000000800 */
[C---:B------:R-:W-:Y:S01]  /*4660*/  HMMA.16816.F32.BF16 R160, R8.reuse, R16, R56 ;  /* 0x0000001008a0723c */ /* 0x040fe20000041838 */
[--C-:B------:R-:W-:Y:S01]  /*4670*/  FFMA.FTZ R50, R188, c[0x0][0x23c], -R7.reuse ;  /* 0x00008f00bc327a23 */ /* 0x100fe20000010807 */
[----:B------:R-:W-:Y:S01]  /*4680*/  MOV R63, R209 ;  /* 0x000000d1003f7202 */ /* 0x000fe20000000f00 */
[--C-:B------:R-:W-:Y:S01]  /*4690*/  FFMA.FTZ R49, R189, c[0x0][0x23c], -R7.reuse ;  /* 0x00008f00bd317a23 */ /* 0x100fe20000010807 */
[----:B------:R-:W-:Y:S01]  /*46a0*/  MOV R60, R29 ;  /* 0x0000001d003c7202 */ /* 0x000fe20000000f00 */
[--C-:B------:R-:W-:Y:S01]  /*46b0*/  FFMA.FTZ R48, R198, c[0x0][0x23c], -R0.reuse ;  /* 0x00008f00c6307a23 */ /* 0x100fe20000010800 */
[----:B------:R-:W-:Y:S01]  /*46c0*/  MOV R209, R107 ;  /* 0x0000006b00d17202 */ /* 0x000fe20000000f00 */
[--C-:B------:R-:W-:Y:S01]  /*46d0*/  FFMA.FTZ R116, R186, c[0x0][0x23c], -R0.reuse ;  /* 0x00008f00ba747a23 */ /* 0x100fe20000010800 */
[----:B------:R-:W-:Y:S01]  /*46e0*/  MOV R57, R118 ;  /* 0x0000007600397202 */ /* 0x000fe20000000f00 */
[----:B------:R-:W-:Y:S01]  /*46f0*/  HMMA.16816.F32.BF16 R180, R8, R14, R44 ;  /* 0x0000000e08b4723c */ /* 0x000fe2000004182c */
[----:B------:R-:W-:Y:S01]  /*4700*/  MOV R58, R117 ;  /* 0x00000075003a7202 */ /* 0x000fe20000000f00 */
[----:B------:R-:W-:Y:S01]  /*4710*/  FFMA.FTZ R117, R187, c[0x0][0x23c], -R0 ;  /* 0x00008f00bb757a23 */ /* 0x000fe20000010800 */
[----:B------:R-:W-:Y:S01]  /*4720*/  MOV R59, R115 ;  /* 0x00000073003b7202 */ /* 0x000fe20000000f00 */
[----:B------:R-:W-:-:S02]  /*4730*/  FFMA.FTZ R115, R173, c[0x0][0x23c], -R7 ;  /* 0x00008f00ad737a23 */ /* 0x000fc40000010807 */
[----:B-1----:R-:W-:Y:S01]  /*4740*/  FFMA.FTZ R2, R201, c[0x0][0x23c], -R7 ;  /* 0x00008f00c9027a23 */ /* 0x002fe20000010807 */
[----:B------:R-:W-:Y:S01]  /*4750*/  MOV R47, R59 ;  /* 0x0000003b002f7202 */ /* 0x000fe20000000f00 */
[C---:B------:R-:W-:Y:S01]  /*4760*/  HMMA.16816.F32.BF16 R192, R8.reuse, R24, R40 ;  /* 0x0000001808c0723c */ /* 0x040fe20000041828 */
[--C-:B------:R-:W-:Y:S01]  /*4770*/  FFMA.FTZ R118, R174, c[0x0][0x23c], -R0.reuse ;  /* 0x00008f00ae767a23 */ /* 0x100fe20000010800 */
[----:B------:R1:W3:Y:S01]  /*4780*/  MUFU.EX2 R126, R2 ;  /* 0x00000002007e7308 */ /* 0x0002e20000000800 */
[--C-:B------:R-:W-:Y:S02]  /*4790*/  FFMA.FTZ R119, R175, c[0x0][0x23c], -R0.reuse ;  /* 0x00008f00af777a23 */ /* 0x100fe40000010800 */
[----:B------:R-:W-:Y:S01]  /*47a0*/  IMAD.MOV.U32 R53, RZ, RZ, R61 ;  /* 0x000000ffff357224 */ /* 0x000fe200078e003d */
[----:B------:R-:W-:Y:S01]  /*47b0*/  MOV R61, R211 ;  /* 0x000000d3003d7202 */ /* 0x000fe20000000f00 */
[----:B------:R-:W-:Y:S01]  /*47c0*/  FFMA.FTZ R42, R197, c[0x0][0x23c], -R7 ;  /* 0x00008f00c52a7a23 */ /* 0x000fe20000010807 */
[----:B------:R-:W-:Y:S01]  /*47d0*/  HMMA.16816.F32.BF16 R100, R8, R26, R32 ;  /* 0x0000001a0864723c */ /* 0x000fe20000041820 */
[--C-:B------:R-:W-:Y:S01]  /*47e0*/  FFMA.FTZ R7, R207, c[0x0][0x23c], -R0.reuse ;  /* 0x00008f00cf077a23 */ /* 0x100fe20000010800 */
[----:B------:R-:W-:Y:S01]  /*47f0*/  MOV R211, R208 ;  /* 0x000000d000d37202 */ /* 0x000fe20000000f00 */
[--C-:B------:R-:W-:Y:S01]  /*4800*/  FFMA.FTZ R43, R199, c[0x0][0x23c], -R0.reuse ;  /* 0x00008f00c72b7a23 */ /* 0x100fe20000010800 */
[----:B------:R-:W-:Y:S01]  /*4810*/  MOV R208, R108 ;  /* 0x0000006c00d07202 */ /* 0x000fe20000000f00 */
[----:B------:R-:W-:Y:S01]  /*4820*/  FFMA.FTZ R41, R190, c[0x0][0x23c], -R0 ;  /* 0x00008f00be297a23 */ /* 0x000fe20000010800 */
[----:B------:R-:W-:Y:S01]  /*4830*/  MUFU.EX2 R122, R7 ;  /* 0x00000007007a7308 */ /* 0x000fe20000000800 */
[----:B------:R-:W-:-:S02]  /*4840*/  FFMA.FTZ R10, R120, c[0x0][0x23c], -R6 ;  /* 0x00008f00780a7a23 */ /* 0x000fc40000010806 */
[--C-:B------:R-:W-:Y:S02]  /*4850*/  FFMA.FTZ R40, R191, c[0x0][0x23c], -R0.reuse ;  /* 0x00008f00bf287a23 */ /* 0x100fe40000010800 */
[----:B-1----:R-:W-:Y:S02]  /*4860*/  FFMA.FTZ R2, R206, c[0x0][0x23c], -R0 ;  /* 0x00008f00ce027a23 */ /* 0x002fe40000010800 */
[----:B------:R-:W-:Y:S02]  /*4870*/  FFMA.FTZ R11, R121, c[0x0][0x23c], -R6 ;  /* 0x00008f00790b7a23 */ /* 0x000fe40000010806 */
[----:B------:R1:W-:Y:S01]  /*4880*/  MUFU.EX2 R123, R2 ;  /* 0x00000002007b7308 */ /* 0x0003e20000000800 */
[----:B------:R-:W-:Y:S02]  /*4890*/  IMAD.MOV.U32 R56, RZ, RZ, R64 ;  /* 0x000000ffff387224 */ /* 0x000fe400078e0040 */
[----:B------:R-:W-:Y:S02]  /*48a0*/  IMAD.MOV.U32 R62, RZ, RZ, R210 ;  /* 0x000000ffff3e7224 */ /* 0x000fe400078e00d2 */
[----:B------:R-:W-:-:S02]  /*48b0*/  IMAD.MOV.U32 R59, RZ, RZ, R28 ;  /* 0x000000ffff3b7224 */ /* 0x000fc400078e001c */
[----:B------:R-:W-:Y:S01]  /*48c0*/  IMAD.MOV.U32 R210, RZ, RZ, R106 ;  /* 0x000000ffffd27224 */ /* 0x000fe200078e006a */
[----:B------:R-:W-:Y:S01]  /*48d0*/  MUFU.EX2 R121, R4 ;  /* 0x0000000400797308 */ /* 0x000fe20000000800 */
[----:B------:R-:W-:Y:S02]  /*48e0*/  IMAD.MOV.U32 R64, RZ, RZ, R109 ;  /* 0x000000ffff407224 */ /* 0x000fe400078e006d */
[--C-:B------:R-:W-:Y:S02]  /*48f0*/  FFMA.FTZ R9, R248, c[0x0][0x23c], -R6.reuse ;  /* 0x00008f00f8097a23 */ /* 0x100fe40000010806 */
[--C-:B------:R-:W-:Y:S02]  /*4900*/  FFMA.FTZ R8, R249, c[0x0][0x23c], -R6.reuse ;  /* 0x00008f00f9087a23 */ /* 0x100fe40000010806 */
[----:B------:R-:W-:Y:S02]  /*4910*/  FFMA.FTZ R51, R225, c[0x0][0x23c], -R6 ;  /* 0x00008f00e1337a23 */ /* 0x000fe40000010806 */
[----:B-1----:R-:W-:-:S02]  /*4920*/  FFMA.FTZ R2, R203, c[0x0][0x23c], -R0 ;  /* 0x00008f00cb027a23 */ /* 0x002fc40000010800 */
[--C-:B------:R-:W-:Y:S01]  /*4930*/  FFMA.FTZ R0, R58, c[0x0][0x23c], -R5.reuse ;  /* 0x00008f003a007a23 */ /* 0x100fe20000010805 */
[----:B------:R-:W-:Y:S01]  /*4940*/  MOV R58, R66 ;  /* 0x00000042003a7202 */ /* 0x000fe20000000f00 */
[----:B------:R1:W2:Y:S02]  /*4950*/  MUFU.EX2 R120, R2 ;  /* 0x0000000200787308 */ /* 0x0002a40000000800 */
[----:B-1----:R-:W-:Y:S01]  /*4960*/  FFMA.FTZ R2, R57, c[0x0][0x23c], -R5 ;  /* 0x00008f0039027a23 */ /* 0x002fe20000010805 */
[----:B------:R-:W-:Y:S02]  /*4970*/  MOV R57, R65 ;  /* 0x0000004100397202 */ /* 0x000fe40000000f00 */
[----:B------:R-:W-:Y:S02]  /*4980*/  MOV R65, R171 ;  /* 0x000000ab00417202 */ /* 0x000fe40000000f00 */
[----:B------:R-:W-:Y:S01]  /*4990*/  MOV R171, R170 ;  /* 0x000000aa00ab7202 */ /* 0x000fe20000000f00 */
[----:B------:R-:W-:Y:S01]  /*49a0*/  IMAD.MOV.U32 R170, RZ, RZ, R169 ;  /* 0x000000ffffaa7224 */ /* 0x000fe200078e00a9 */
[----:B------:R-:W-:-:S02]  /*49b0*/  MOV R169, R237 ;  /* 0x000000ed00a97202 */ /* 0x000fc40000000f00 */
[----:B------:R-:W4:Y:S04]  /*49c0*/  LDL.LU R237, [R1+0xe0] ;  /* 0x0000e00001ed7983 */ /* 0x000f280000300800 */
[----:B------:R-:W4:Y:S01]  /*49d0*/  LDL.LU R66, [R1+0x74] ;  /* 0x0000740001427983 */ /* 0x000f220000300800 */
[--C-:B------:R-:W-:Y:S01]  /*49e0*/  FFMA.FTZ R28, R250, c[0x0][0x23c], -R5.reuse ;  /* 0x00008f00fa1c7a23 */ /* 0x100fe20000010805 */
[----:B--2---:R-:W-:Y:S01]  /*49f0*/  F2FP.BF16.PACK_AB R4, R125, R124 ;  /* 0x0000007c7d04723e */ /* 0x004fe200000010ff */
[--C-:B------:R-:W-:Y:S01]  /*4a00*/  FFMA.FTZ R29, R251, c[0x0][0x23c], -R5.reuse ;  /* 0x00008f00fb1d7a23 */ /* 0x100fe20000010805 */
[----:B------:R-:W2:Y:S01]  /*4a10*/  LDL.LU R233, [R1+0xdc] ;  /* 0x0000dc0001e97983 */ /* 0x000ea20000300800 */
[--C-:B------:R-:W-:Y:S01]  /*4a20*/  FFMA.FTZ R106, R226, c[0x0][0x23c], -R5.reuse ;  /* 0x00008f00e26a7a23 */ /* 0x100fe20000010805 */
[----:B---3--:R-:W-:Y:S01]  /*4a30*/  F2FP.BF16.PACK_AB R6, R126, R127 ;  /* 0x0000007f7e06723e */ /* 0x008fe200000010ff */
[--C-:B------:R-:W-:Y:S01]  /*4a40*/  FFMA.FTZ R107, R227, c[0x0][0x23c], -R5.reuse ;  /* 0x00008f00e36b7a23 */ /* 0x100fe20000010805 */
[----:B------:R-:W3:Y:S01]  /*4a50*/  LDL.LU R190, [R1+0x70] ;  /* 0x0000700001be7983 */ /* 0x000ee20000300800 */
[--C-:B------:R-:W-:Y:S01]  /*4a60*/  FFMA.FTZ R108, R218, c[0x0][0x23c], -R5.reuse ;  /* 0x00008f00da6c7a23 */ /* 0x100fe20000010805 */
[----:B------:R-:W-:Y:S01]  /*4a70*/  F2FP.BF16.PACK_AB R7, R120, R121 ;  /* 0x000000797807723e */ /* 0x000fe200000010ff */
[----:B------:R-:W-:Y:S01]  /*4a80*/  FFMA.FTZ R109, R219, c[0x0][0x23c], -R5 ;  /* 0x00008f00db6d7a23 */ /* 0x000fe20000010805 */
[----:B------:R-:W-:Y:S01]  /*4a90*/  F2FP.BF16.PACK_AB R5, R122, R123 ;  /* 0x0000007b7a05723e */ /* 0x000fe200000010ff */
[----:B------:R-:W-:Y:S01]  /*4aa0*/  IMAD.MOV.U32 R191, RZ, RZ, R39 ;  /* 0x000000ffffbf7224 */ /* 0x000fe200078e0027 */
[----:B------:R-:W-:Y:S01]  /*4ab0*/  MOV R174, R67 ;  /* 0x0000004300ae7202 */ /* 0x000fe20000000f00 */
[----:B------:R-:W-:Y:S01]  /*4ac0*/  FADD.FTZ R110, R110, R47 ;  /* 0x0000002f6e6e7221 */ /* 0x000fe20000010000 */
        /* <DEDUP_REMOVED lines=13> */
[----:B------:R-:W-:Y:S01]  /*4ba0*/  HMMA.16816.F32.BF16 R56, R4, R22, R92 ;  /* 0x000000160438723c */ /* 0x000fe2000004185c */
[----:B------:R-:W-:-:S02]  /*4bb0*/  MOV R201, R61 ;  /* 0x0000003d00c97202 */ /* 0x000fc40000000f00 */
[----:B------:R-:W-:Y:S02]  /*4bc0*/  MOV R200, R63 ;  /* 0x0000003f00c87202 */ /* 0x000fe40000000f00 */
[----:B------:R-:W-:Y:S02]  /*4bd0*/  MOV R197, R64 ;  /* 0x0000004000c57202 */ /* 0x000fe40000000f00 */
[----:B------:R-:W-:Y:S01]  /*4be0*/  MOV R207, R37 ;  /* 0x0000002500cf7202 */ /* 0x000fe20000000f00 */
[----:B------:R-:W-:Y:S01]  /*4bf0*/  HMMA.16816.F32.BF16 R44, R4, R16, R96 ;  /* 0x00000010042c723c */ /* 0x000fe20000041860 */
[----:B------:R-:W-:-:S07]  /*4c00*/  MOV R173, R111 ;  /* 0x0000006f00ad7202 */ /* 0x000fce0000000f00 */
[C---:B------:R-:W-:Y:S01]  /*4c10*/  HMMA.16816.F32.BF16 R36, R4.reuse, R18, R88 ;  /* 0x000000120424723c */ /* 0x040fe20000041858 */
[----:B------:R-:W-:Y:S07]  /*4c20*/  LDSM.16.MT88.4 R16, [R230+0xb000] ;  /* 0x00b00000e610783b */ /* 0x000fee0000004200 */
[C---:B------:R-:W-:Y:S08]  /*4c30*/  HMMA.16816.F32.BF16 R32, R4.reuse, R12, R80 ;  /* 0x0000000c0420723c */ /* 0x040ff00000041850 */
[C---:B------:R-:W-:Y:S08]  /*4c40*/  HMMA.16816.F32.BF16 R52, R4.reuse, R14, R76 ;  /* 0x0000000e0434723c */ /* 0x040ff0000004184c */
[C---:B------:R-:W-:Y:S08]  /*4c50*/  HMMA.16816.F32.BF16 R68, R4.reuse, R24, R68 ;  /* 0x000000180444723c */ /* 0x040ff00000041844 */
[----:B------:R-:W-:Y:S01]  /*4c60*/  HMMA.16816.F32.BF16 R60, R4, R26, R72 ;  /* 0x0000001a043c723c */ /* 0x000fe20000041848 */
[----:B------:R1:W-:Y:S01]  /*4c70*/  MUFU.EX2 R77, R2 ;  /* 0x00000002004d7308 */ /* 0x0003e20000000800 */
[----:B------:R-:W-:Y:S01]  /*4c80*/  LDSM.16.MT88.4 R12, [R228+0xb000] ;  /* 0x00b00000e40c783b */ /* 0x000fe20000004200 */
[----:B-1----:R-:W-:-:S04]  /*4c90*/  FADD.FTZ R2, R241, R110 ;  /* 0x0000006ef1027221 */ /* 0x002fc80000010000 */
[----:B------:R-:W-:Y:S01]  /*4ca0*/  FADD.FTZ R2, R134, R2 ;  /* 0x0000000286027221 */ /* 0x000fe20000010000 */
[----:B----4-:R-:W-:Y:S02]  /*4cb0*/  MOV R187, R66 ;  /* 0x0000004200bb7202 */ /* 0x010fe40000000f00 */
[----:B------:R-:W-:Y:S07]  /*4cc0*/  HMMA.16816.F32.BF16 R64, R4, R20, R84 ;  /* 0x000000140440723c */ /* 0x000fee0000041854 */
[----:B------:R-:W-:Y:S01]  /*4cd0*/  FADD.FTZ R5, R187, R174 ;  /* 0x000000aebb057221 */ /* 0x000fe20000010000 */
[----:B------:R-:W-:Y:S01]  /*4ce0*/  MOV R174, R191 ;  /* 0x000000bf00ae7202 */ /* 0x000fe20000000f00 */
[----:B------:R-:W-:Y:S01]  /*4cf0*/  IMAD.MOV.U32 R187, RZ, RZ, R186 ;  /* 0x000000ffffbb7224 */ /* 0x000fe200078e00ba */
[----:B---3--:R-:W-:Y:S01]  /*4d00*/  MOV R186, R190 ;  /* 0x000000be00ba7202 */ /* 0x008fe20000000f00 */
[----:B------:R-:W-:Y:S01]  /*4d10*/  IMAD.MOV.U32 R191, RZ, RZ, R199 ;  /* 0x000000ffffbf7224 */ /* 0x000fe200078e00c7 */
[----:B------:R-:W-:Y:S01]  /*4d20*/  MOV R190, R198 ;  /* 0x000000c600be7202 */ /* 0x000fe20000000f00 */
[----:B------:R-:W-:Y:S01]  /*4d30*/  FADD.FTZ R4, R187, R174 ;  /* 0x000000aebb047221 */ /* 0x000fe20000010000 */
[----:B------:R-:W-:Y:S01]  /*4d40*/  MOV R198, R203 ;  /* 0x000000cb00c67202 */ /* 0x000fe20000000f00 */
[----:B------:R-:W-:Y:S01]  /*4d50*/  MUFU.EX2 R80, R8 ;  /* 0x0000000800507308 */ /* 0x000fe20000000800 */
[----:B------:R-:W-:Y:S01]  /*4d60*/  MOV R203, R245 ;  /* 0x000000f500cb7202 */ /* 0x000fe20000000f00 */
[----:B------:R-:W-:Y:S01]  /*4d70*/  IMAD.MOV.U32 R199, RZ, RZ, R238 ;  /* 0x000000ffffc77224 */ /* 0x000fe200078e00ee */
[----:B------:R-:W-:Y:S01]  /*4d80*/  MOV R187, R186 ;  /* 0x000000ba00bb7202 */ /* 0x000fe20000000f00 */
[----:B------:R-:W-:Y:S01]  /*4d90*/  IMAD.MOV.U32 R186, RZ, RZ, R191 ;  /* 0x000000ffffba7224 */ /* 0x000fe200078e00bf */
[----:B------:R-:W3:Y:S01]  /*4da0*/  LDL.LU R238, [R1+0xd8] ;  /* 0x0000d80001ee7983 */ /* 0x000ee20000300800 */
[----:B------:R-:W-:-:S02]  /*4db0*/  MOV R191, R190 ;  /* 0x000000be00bf7202 */ /* 0x000fc40000000f00 */
[----:B------:R-:W-:Y:S01]  /*4dc0*/  MOV R190, R203 ;  /* 0x000000cb00be7202 */ /* 0x000fe20000000f00 */
[----:B------:R-:W4:Y:S01]  /*4dd0*/  LDL.LU R245, [R1+0xd4] ;  /* 0x0000d40001f57983 */ /* 0x000f220000300800 */
[----:B------:R-:W-:Y:S02]  /*4de0*/  IMAD.MOV.U32 R203, RZ, RZ, R246 ;  /* 0x000000ffffcb7224 */ /* 0x000fe400078e00f6 */
[----:B------:R-:W-:Y:S01]  /*4df0*/  FADD.FTZ R25, R187, R5 ;  /* 0x00000005bb197221 */ /* 0x000fe20000010000 */
[----:B------:R-:W2:Y:S04]  /*4e00*/  LDL.LU R241, [R1+0xd0] ;  /* 0x0000d00001f17983 */ /* 0x000ea80000300800 */
[----:B------:R-:W2:Y:S04]  /*4e10*/  LDL.LU R246, [R1+0xcc] ;  /* 0x0000cc0001f67983 */ /* 0x000ea80000300800 */
[----:B------:R-:W2:Y:S04]  /*4e20*/  LDL.LU R187, [R1+0x44] ;  /* 0x0000440001bb7983 */ /* 0x000ea80000300800 */
[----:B------:R-:W3:Y:S01]  /*4e30*/  LDL.LU R134, [R1+0xc8] ;  /* 0x0000c80001867983 */ /* 0x000ee20000300800 */
[----:B------:R-:W-:Y:S03]  /*4e40*/  MUFU.EX2 R84, R11 ;  /* 0x0000000b00547308 */ /* 0x000fe60000000800 */
[----:B------:R-:W1:Y:S05]  /*4e50*/  LDSM.16.MT88.4 R20, [R139+0xb000] ;  /* 0x00b000008b14783b */ /* 0x000e6a0000004200 */
[----:B------:R-:W-:Y:S08]  /*4e60*/  MUFU.EX2 R85, R10 ;  /* 0x0000000a00557308 */ /* 0x000ff00000000800 */
[----:B------:R1:W-:Y:S02]  /*4e70*/  MUFU.EX2 R86, R9 ;  /* 0x0000000900567308 */ /* 0x0003e40000000800 */
[----:B-1----:R-:W1:Y:S06]  /*4e80*/  LDSM.16.MT88.4 R8, [R229+0xb000] ;  /* 0x00b00000e508783b */ /* 0x002e6c0000004200 */
[----:B------:R-:W1:Y:S08]  /*4e90*/  MUFU.EX2 R76, R0 ;  /* 0x00000000004c7308 */ /* 0x000e700000000800 */
[----:B------:R-:W-:Y:S08]  /*4ea0*/  MUFU.EX2 R72, R28 ;  /* 0x0000001c00487308 */ /* 0x000ff00000000800 */
[----:B------:R-:W1:Y:S08]  /*4eb0*/  MUFU.EX2 R73, R29 ;  /* 0x0000001d00497308 */ /* 0x000e700000000800 */
[----:B------:R-:W-:Y:S08]  /*4ec0*/  MUFU.EX2 R27, R30 ;  /* 0x0000001e001b7308 */ /* 0x000ff00000000800 */
[----:B------:R-:W1:Y:S08]  /*4ed0*/  MUFU.EX2 R42, R42 ;  /* 0x0000002a002a7308 */ /* 0x000e700000000800 */
[----:B------:R-:W-:Y:S08]  /*4ee0*/  MUFU.EX2 R50, R50 ;  /* 0x0000003200327308 */ /* 0x000ff00000000800 */
[----:B------:R-:W-:Y:S08]  /*4ef0*/  MUFU.EX2 R49, R49 ;  /* 0x0000003100317308 */ /* 0x000ff00000000800 */
[----:B------:R-:W-:Y:S08]  /*4f00*/  MUFU.EX2 R48, R48 ;  /* 0x0000003000307308 */ /* 0x000ff00000000800 */
[----:B------:R-:W1:Y:S08]  /*4f10*/  MUFU.EX2 R43, R43 ;  /* 0x0000002b002b7308 */ /* 0x000e700000000800 */
[----:B------:R-:W-:Y:S08]  /*4f20*/  MUFU.EX2 R41, R41 ;  /* 0x0000002900297308 */ /* 0x000ff00000000800 */
[----:B------:R-:W2:Y:S01]  /*4f30*/  MUFU.EX2 R40, R40 ;  /* 0x0000002800287308 */ /* 0x000ea20000000800 */
[----:B-1----:R-:W-:-:S02]  /*4f40*/  F2FP.BF16.PACK_AB R5, R76, R77 ;  /* 0x0000004d4c05723e */ /* 0x002fc400000010ff */
[----:B------:R-:W-:Y:S02]  /*4f50*/  F2FP.BF16.PACK_AB R6, R80, R86 ;  /* 0x000000565006723e */ /* 0x000fe400000010ff */
[----:B------:R-:W-:Y:S01]  /*4f60*/  F2FP.BF16.PACK_AB R7, R73, R72 ;  /* 0x000000484907723e */ /* 0x000fe200000010ff */
[----:B------:R-:W-:Y:S02]  /*4f70*/  FADD.FTZ R111, R153, R152 ;  /* 0x00000098996f7221 */ /* 0x000fe40000010000 */
[----:B------:R1:W-:Y:S02]  /*4f80*/  MUFU.EX2 R26, R31 ;  /* 0x0000001f001a7308 */ /* 0x0003e40000000800 */
[----:B------:R-:W-:-:S04]  /*4f90*/  FADD.FTZ R0, R155, R111 ;  /* 0x0000006f9b007221 */ /* 0x000fc80000010000 */
[----:B------:R-:W-:Y:S01]  /*4fa0*/  FADD.FTZ R0, R154, R0 ;  /* 0x000000009a007221 */ /* 0x000fe20000010000 */
[----:B------:R-:W-:Y:S01]  /*4fb0*/  MOV R249, R168 ;  /* 0x000000a800f97202 */ /* 0x000fe20000000f00 */
[----:B------:R-:W-:Y:S01]  /*4fc0*/  IMAD.MOV.U32 R248, RZ, RZ, R242 ;  /* 0x000000fffff87224 */ /* 0x000fe200078e00f2 */
[----:B------:R-:W-:Y:S01]  /*4fd0*/  MOV R96, R188 ;  /* 0x000000bc00607202 */ /* 0x000fe20000000f00 */
[----:B------:R-:W-:Y:S01]  /*4fe0*/  FADD.FTZ R0, R247, R0 ;  /* 0x00000000f7007221 */ /* 0x000fe20000010000 */
[----:B------:R-:W-:Y:S01]  /*4ff0*/  MOV R97, R201 ;  /* 0x000000c900617202 */ /* 0x000fe20000000f00 */
[----:B------:R-:W-:Y:S01]  /*5000*/  IMAD.MOV.U32 R91, RZ, RZ, R189 ;  /* 0x000000ffff5b7224 */ /* 0x000fe200078e00bd */
[----:B------:R-:W-:Y:S01]  /*5010*/  MOV R99, R210 ;  /* 0x000000d200637202 */ /* 0x000fe20000000f00 */
[----:B------:R-:W-:Y:S01]  /*5020*/  FADD.FTZ R0, R243, R0 ;  /* 0x00000000f3007221 */ /* 0x000fe20000010000 */
[----:B------:R-:W-:Y:S01]  /*5030*/  MOV R93, R146 ;  /* 0x00000092005d7202 */ /* 0x000fe20000000f00 */
[----:B------:R-:W-:-:S02]  /*5040*/  IMAD.MOV.U32 R98, RZ, RZ, R200 ;  /* 0x000000ffff627224 */ /* 0x000fc400078e00c8 */
[----:B------:R-:W-:Y:S01]  /*5050*/  IMAD.MOV.U32 R92, RZ, RZ, R208 ;  /* 0x000000ffff5c7224 */ /* 0x000fe200078e00d0 */
[----:B------:R-:W-:Y:S01]  /*5060*/  MOV R94, R157 ;  /* 0x0000009d005e7202 */ /* 0x000fe20000000f00 */
[----:B------:R-:W-:Y:S02]  /*5070*/  FADD.FTZ R0, R239, R0 ;  /* 0x00000000ef007221 */ /* 0x000fe40000010000 */
[----:B--2---:R-:W-:Y:S01]  /*5080*/  FADD.FTZ R24, R187, R4 ;  /* 0x00000004bb187221 */ /* 0x004fe20000010000 */
[----:B------:R-:W-:Y:S01]  /*5090*/  MOV R187, R186 ;  /* 0x000000ba00bb7202 */ /* 0x000fe20000000f00 */
[----:B------:R-:W-:Y:S01]  /*50a0*/  IMAD.MOV.U32 R95, RZ, RZ, R156 ;  /* 0x000000ffff5f7224 */ /* 0x000fe200078e009c */
[----:B------:R-:W-:Y:S01]  /*50b0*/  MOV R186, R191 ;  /* 0x000000bf00ba7202 */ /* 0x000fe20000000f00 */
[----:B------:R-:W-:Y:S01]  /*50c0*/  IMAD.MOV.U32 R191, RZ, RZ, R203 ;  /* 0x000000ffffbf7224 */ /* 0x000fe200078e00cb */
[----:B------:R-:W-:Y:S01]  /*50d0*/  MOV R203, R202 ;  /* 0x000000ca00cb7202 */ /* 0x000fe20000000f00 */
[----:B------:R-:W2:Y:S01]  /*50e0*/  LDSM.16.MT88.4 R152, [R139+0xb800] ;  /* 0x00b800008b98783b */ /* 0x000ea20000004200 */
[----:B------:R-:W-:Y:S01]  /*50f0*/  MOV R202, R173 ;  /* 0x000000ad00ca7202 */ /* 0x000fe20000000f00 */
[----:B------:R-:W-:-:S02]  /*5100*/  IMAD.MOV.U32 R173, RZ, RZ, R3 ;  /* 0x000000ffffad7224 */ /* 0x000fc400078e0003 */
[----:B------:R-:W-:Y:S01]  /*5110*/  FADD.FTZ R25, R187, R25 ;  /* 0x00000019bb197221 */ /* 0x000fe20000010000 */
[----:B------:R-:W-:Y:S02]  /*5120*/  MOV R187, R186 ;  /* 0x000000ba00bb7202 */ /* 0x000fe40000000f00 */
[----:B------:R-:W-:Y:S01]  /*5130*/  F2FP.BF16.PACK_AB R4, R85, R84 ;  /* 0x000000545504723e */ /* 0x000fe200000010ff */
[----:B---3--:R-:W-:Y:S01]  /*5140*/  FADD.FTZ R24, R134, R24 ;  /* 0x0000001886187221 */ /* 0x008fe20000010000 */
[----:B------:R-:W-:Y:S01]  /*5150*/  MOV R186, R203 ;  /* 0x000000cb00ba7202 */ /* 0x000fe20000000f00 */
[----:B------:R-:W-:Y:S01]  /*5160*/  IMAD.MOV.U32 R203, RZ, RZ, R202 ;  /* 0x000000ffffcb7224 */ /* 0x000fe200078e00ca */
[----:B------:R-:W-:Y:S01]  /*5170*/  MOV R202, R173 ;  /* 0x000000ad00ca7202 */ /* 0x000fe20000000f00 */
[----:B------:R3:W5:Y:S01]  /*5180*/  LDL.LU R3, [R1+0xc4] ;  /* 0x0000c40001037983 */ /* 0x0007620000300800 */
[----:B------:R-:W-:Y:S01]  /*5190*/  MOV R173, R172 ;  /* 0x000000ac00ad7202 */ /* 0x000fe20000000f00 */
[----:B------:R-:W-:Y:S01]  /*51a0*/  IMAD.MOV.U32 R172, RZ, RZ, R185 ;  /* 0x000000ffffac7224 */ /* 0x000fe200078e00b9 */
[----:B------:R-:W-:Y:S01]  /*51b0*/  MOV R185, R184 ;  /* 0x000000b800b97202 */ /* 0x000fe20000000f00 */
[----:B------:R-:W-:Y:S01]  /*51c0*/  HMMA.16816.F32.BF16 R140, R4, R20, R140 ;  /* 0x00000014048c723c */ /* 0x000fe2000004188c */
[----:B------:R-:W-:Y:S01]  /*51d0*/  MOV R184, R197 ;  /* 0x000000c500b87202 */ /* 0x000fe20000000f00 */
[----:B------:R-:W-:Y:S01]  /*51e0*/  IMAD.MOV.U32 R197, RZ, RZ, R171 ;  /* 0x000000ffffc57224 */ /* 0x000fe200078e00ab */
[----:B------:R-:W-:-:S05]  /*51f0*/  MOV R171, R170 ;  /* 0x000000aa00ab7202 */ /* 0x000fca0000000f00 */
[----:B------:R-:W-:Y:S01]  /*5200*/  HMMA.16816.F32.BF16 R148, R4, R22, R148 ;  /* 0x000000160494723c */ /* 0x000fe20000041894 */
[----:B------:R-:W-:Y:S01]  /*5210*/  MOV R170, R169 ;  /* 0x000000a900aa7202 */ /* 0x000fe20000000f00 */
[----:B------:R-:W-:Y:S01]  /*5220*/  IMAD.MOV.U32 R169, RZ, RZ, R136 ;  /* 0x000000ffffa97224 */ /* 0x000fe200078e0088 */
[----:B------:R-:W-:-:S05]  /*5230*/  MOV R217, R184 ;  /* 0x000000b800d97202 */ /* 0x000fca0000000f00 */
[----:B------:R-:W-:Y:S01]  /*5240*/  HMMA.16816.F32.BF16 R160, R4, R16, R160 ;  /* 0x0000001004a0723c */ /* 0x000fe200000418a0 */
[----:B------:R-:W-:Y:S01]  /*5250*/  FADD.FTZ R25, R246, R25 ;  /* 0x00000019f6197221 */ /* 0x000fe20000010000 */
[----:B------:R-:W-:-:S06]  /*5260*/  MOV R216, R171 ;  /* 0x000000ab00d87202 */ /* 0x000fcc0000000f00 */
[----:B------:R-:W-:Y:S01]  /*5270*/  HMMA.16816.F32.BF16 R164, R4, R18, R164 ;  /* 0x0000001204a4723c */ /* 0x000fe200000418a4 */
[----:B------:R-:W-:-:S07]  /*5280*/  IMAD.MOV.U32 R225, RZ, RZ, R170 ;  /* 0x000000ffffe17224 */ /* 0x000fce00078e00aa */
[----:B------:R-:W-:Y:S01]  /*5290*/  HMMA.16816.F32.BF16 R176, R4, R12, R176 ;  /* 0x0000000c04b0723c */ /* 0x000fe200000418b0 */
[----:B------:R-:W-:-:S07]  /*52a0*/  FADD.FTZ R2, R187, R2 ;  /* 0x00000002bb027221 */ /* 0x000fce0000010000 */
[----:B------:R-:W-:Y:S01]  /*52b0*/  HMMA.16816.F32.BF16 R180, R4, R14, R180 ;  /* 0x0000000e04b4723c */ /* 0x000fe200000418b4 */
[----:B------:R-:W-:-:S07]  /*52c0*/  MOV R224, R169 ;  /* 0x000000a900e07202 */ /* 0x000fce0000000f00 */
[C---:B------:R-:W-:Y:S08]  /*52d0*/  HMMA.16816.F32.BF16 R192, R4.reuse, R8, R192 ;  /* 0x0000000804c0723c */ /* 0x040ff000000418c0 */
[----:B-1----:R-:W-:Y:S01]  /*52e0*/  HMMA.16816.F32.BF16 R28, R4, R10, R100 ;  /* 0x0000000a041c723c */ /* 0x002fe20000041864 */
[----:B----4-:R-:W-:Y:S01]  /*52f0*/  FADD.FTZ R24, R245, R24 ;  /* 0x00000018f5187221 */ /* 0x010fe20000010000 */
[----:B------:R-:W-:Y:S01]  /*5300*/  MOV R175, R203 ;  /* 0x000000cb00af7202 */ /* 0x000fe20000000f00 */
[----:B------:R-:W-:Y:S01]  /*5310*/  FADD.FTZ R2, R244, R2 ;  /* 0x00000002f4027221 */ /* 0x000fe20000010000 */
[----:B------:R-:W-:Y:S01]  /*5320*/  MOV R174, R186 ;  /* 0x000000ba00ae7202 */ /* 0x000fe20000000f00 */
[----:B------:R3:W5:Y:S02]  /*5330*/  LDL.LU R134, [R1+0xc0] ;  /* 0x0000c00001867983 */ /* 0x0007640000300800 */
[----:B------:R-:W-:-:S02]  /*5340*/  F2FP.BF16.PACK_AB R4, R42, R27 ;  /* 0x0000001b2a04723e */ /* 0x000fc400000010ff */
[----:B------:R-:W-:Y:S01]  /*5350*/  F2FP.BF16.PACK_AB R5, R43, R48 ;  /* 0x000000302b05723e */ /* 0x000fe200000010ff */
[----:B------:R3:W5:Y:S01]  /*5360*/  LDL.LU R136, [R1+0xbc] ;  /* 0x0000bc0001887983 */ /* 0x0007620000300800 */
[----:B------:R-:W-:Y:S02]  /*5370*/  F2FP.BF16.PACK_AB R6, R49, R50 ;  /* 0x000000323106723e */ /* 0x000fe400000010ff */
[----:B------:R-:W-:Y:S01]  /*5380*/  F2FP.BF16.PACK_AB R7, R40, R41 ;  /* 0x000000292807723e */ /* 0x000fe200000010ff */
[----:B------:R3:W5:Y:S04]  /*5390*/  LDL.LU R247, [R1+0xb8] ;  /* 0x0000b80001f77983 */ /* 0x0007680000300800 */
[----:B------:R3:W5:Y:S02]  /*53a0*/  LDL.LU R246, [R1+0xb4] ;  /* 0x0000b40001f67983 */ /* 0x0007640000300800 */
[----:B------:R-:W-:Y:S02]  /*53b0*/  HMMA.16816.F32.BF16 R32, R4, R12, R32 ;  /* 0x0000000c0420723c */ /* 0x000fe40000041820 */
[----:B------:R3:W5:Y:S04]  /*53c0*/  LDL.LU R245, [R1+0xb0] ;  /* 0x0000b00001f57983 */ /* 0x0007680000300800 */
[----:B------:R3:W5:Y:S01]  /*53d0*/  LDL.LU R244, [R1+0xac] ;  /* 0x0000ac0001f47983 */ /* 0x0007620000300800 */
[----:B------:R-:W-:Y:S01]  /*53e0*/  FADD.FTZ R13, R217, R25 ;  /* 0x00000019d90d7221 */ /* 0x000fe20000010000 */
[----:B------:R-:W-:-:S02]  /*53f0*/  MOV R217, R216 ;  /* 0x000000d800d97202 */ /* 0x000fc40000000f00 */
[----:B------:R-:W-:Y:S01]  /*5400*/  MOV R216, R225 ;  /* 0x000000e100d87202 */ /* 0x000fe20000000f00 */
[----:B------:R-:W-:Y:S01]  /*5410*/  IMAD.MOV.U32 R225, RZ, RZ, R224 ;  /* 0x000000ffffe17224 */ /* 0x000fe200078e00e0 */
[----:B------:R-:W-:Y:S01]  /*5420*/  MOV R224, R249 ;  /* 0x000000f900e07202 */ /* 0x000fe20000000f00 */
[----:B------:R-:W-:Y:S01]  /*5430*/  FADD.FTZ R12, R241, R24 ;  /* 0x00000018f10c7221 */ /* 0x000fe20000010000 */
[----:B------:R-:W-:Y:S01]  /*5440*/  MOV R249, R248 ;  /* 0x000000f800f97202 */ /* 0x000fe20000000f00 */
[----:B------:R-:W-:Y:S01]  /*5450*/  FADD.FTZ R2, R217, R2 ;  /* 0x00000002d9027221 */ /* 0x000fe20000010000 */
[C---:B------:R-:W-:Y:S01]  /*5460*/  HMMA.16816.F32.BF16 R68, R4.reuse, R8, R68 ;  /* 0x000000080444723c */ /* 0x040fe20000041844 */
[----:B------:R-:W-:Y:S01]  /*5470*/  IMAD.MOV.U32 R248, RZ, RZ, R175 ;  /* 0x000000fffff87224 */ /* 0x000fe200078e00af */
[----:B------:R-:W-:Y:S01]  /*5480*/  MOV R175, R174 ;  /* 0x000000ae00af7202 */ /* 0x000fe20000000f00 */
[----:B------:R3:W5:Y:S01]  /*5490*/  LDL.LU R243, [R1+0xa8] ;  /* 0x0000a80001f37983 */ /* 0x0007620000300800 */
[----:B------:R-:W-:Y:S01]  /*54a0*/  MOV R174, R191 ;  /* 0x000000bf00ae7202 */ /* 0x000fe20000000f00 */
[----:B------:R-:W-:Y:S01]  /*54b0*/  IMAD.MOV.U32 R191, RZ, RZ, R190 ;  /* 0x000000ffffbf7224 */ /* 0x000fe200078e00be */
[----:B------:R-:W-:Y:S01]  /*54c0*/  MOV R226, R249 ;  /* 0x000000f900e27202 */ /* 0x000fe20000000f00 */
[----:B------:R-:W-:Y:S01]  /*54d0*/  FADD.FTZ R9, R238, R13 ;  /* 0x0000000dee097221 */ /* 0x000fe20000010000 */
[----:B------:R-:W-:Y:S01]  /*54e0*/  MOV R87, R145 ;  /* 0x0000009100577202 */ /* 0x000fe20000000f00 */
[----:B------:R-:W-:Y:S01]  /*54f0*/  FADD.FTZ R8, R237, R12 ;  /* 0x0000000ced087221 */ /* 0x000fe20000010000 */
[----:B------:R-:W-:Y:S01]  /*5500*/  MOV R190, R199 ;  /* 0x000000c700be7202 */ /* 0x000fe20000000f00 */
[----:B------:R-:W-:Y:S01]  /*5510*/  FADD.FTZ R13, R236, R2 ;  /* 0x00000002ec0d7221 */ /* 0x000fe20000010000 */
[----:B------:R3:W5:Y:S01]  /*5520*/  LDL.LU R242, [R1+0xa4] ;  /* 0x0000a40001f27983 */ /* 0x0007620000300800 */
[----:B------:R-:W-:Y:S01]  /*5530*/  MOV R199, R198 ;  /* 0x000000c600c77202 */ /* 0x000fe20000000f00 */
[----:B------:R-:W-:Y:S01]  /*5540*/  FADD.FTZ R12, R235, R0 ;  /* 0x00000000eb0c7221 */ /* 0x000fe20000010000 */
[----:B------:R-:W-:Y:S01]  /*5550*/  MOV R217, R216 ;  /* 0x000000d800d97202 */ /* 0x000fe20000000f00 */
[----:B------:R-:W-:Y:S01]  /*5560*/  HMMA.16816.F32.BF16 R64, R4, R20, R64 ;  /* 0x000000140440723c */ /* 0x000fe20000041840 */
[----:B------:R3:W5:Y:S01]  /*5570*/  LDL.LU R241, [R1+0xa0] ;  /* 0x0000a00001f17983 */ /* 0x0007620000300800 */
[----:B------:R-:W-:-:S02]  /*5580*/  IMAD.MOV.U32 R198, RZ, RZ, R240 ;  /* 0x000000ffffc67224 */ /* 0x000fc400078e00f0 */
[----:B------:R-:W-:Y:S01]  /*5590*/  FADD.FTZ R0, R233, R8 ;  /* 0x00000008e9007221 */ /* 0x000fe20000010000 */
[----:B------:R3:W5:Y:S01]  /*55a0*/  LDL.LU R240, [R1+0x9c] ;  /* 0x00009c0001f07983 */ /* 0x0007620000300800 */
[----:B------:R-:W-:Y:S02]  /*55b0*/  IMAD.MOV.U32 R216, RZ, RZ, R175 ;  /* 0x000000ffffd87224 */ /* 0x000fe400078e00af */
[C---:B------:R-:W-:Y:S01]  /*55c0*/  HMMA.16816.F32.BF16 R56, R4.reuse, R22, R56 ;  /* 0x000000160438723c */ /* 0x040fe20000041838 */
[----:B------:R3:W5:Y:S01]  /*55d0*/  LDL.LU R239, [R1+0x98] ;  /* 0x0000980001ef7983 */ /* 0x0007620000300800 */
[----:B------:R-:W-:Y:S02]  /*55e0*/  IMAD.MOV.U32 R251, RZ, RZ, R224 ;  /* 0x000000fffffb7224 */ /* 0x000fe400078e00e0 */
[----:B------:R-:W-:Y:S01]  /*55f0*/  FADD.FTZ R0, R217, R0 ;  /* 0x00000000d9007221 */ /* 0x000fe20000010000 */
[----:B------:R3:W5:Y:S03]  /*5600*/  LDL.LU R238, [R1+0x94] ;  /* 0x0000940001ee7983 */ /* 0x0007660000300800 */
[----:B------:R-:W-:Y:S01]  /*5610*/  HMMA.16816.F32.BF16 R44, R4, R16, R44 ;  /* 0x00000010042c723c */ /* 0x000fe2000004182c */
[----:B------:R3:W5:Y:S01]  /*5620*/  LDL.LU R237, [R1+0x90] ;  /* 0x0000900001ed7983 */ /* 0x0007620000300800 */
[----:B------:R-:W-:Y:S01]  /*5630*/  IMAD.MOV.U32 R224, RZ, RZ, R190 ;  /* 0x000000ffffe07224 */ /* 0x000fe200078e00be */
[----:B------:R-:W-:-:S02]  /*5640*/  MOV R219, R144 ;  /* 0x0000009000db7202 */ /* 0x000fc40000000f00 */
[----:B------:R3:W5:Y:S03]  /*5650*/  LDL.LU R236, [R1+0x8c] ;  /* 0x00008c0001ec7983 */ /* 0x0007660000300800 */
[C---:B------:R-:W-:Y:S01]  /*5660*/  HMMA.16816.F32.BF16 R36, R4.reuse, R18, R36 ;  /* 0x000000120424723c */ /* 0x040fe20000041824 */
[----:B------:R3:W5:Y:S01]  /*5670*/  LDL.LU R235, [R1+0x88] ;  /* 0x0000880001eb7983 */ /* 0x0007620000300800 */
[----:B------:R-:W-:Y:S02]  /*5680*/  MOV R190, R234 ;  /* 0x000000ea00be7202 */ /* 0x000fe40000000f00 */
[----:B------:R-:W-:Y:S01]  /*5690*/  MOV R210, R209 ;  /* 0x000000d100d27202 */ /* 0x000fe20000000f00 */
[----:B------:R3:W5:Y:S03]  /*56a0*/  LDL.LU R234, [R1+0x84] ;  /* 0x0000840001ea7983 */ /* 0x0007660000300800 */
[----:B------:R-:W-:Y:S01]  /*56b0*/  HMMA.16816.F32.BF16 R52, R4, R14, R52 ;  /* 0x0000000e0434723c */ /* 0x000fe20000041834 */
[----:B------:R3:W5:Y:S01]  /*56c0*/  LDL.LU R233, [R1+0x80] ;  /* 0x0000800001e97983 */ /* 0x0007620000300800 */
[----:B------:R-:W-:-:S03]  /*56d0*/  IMAD.MOV.U32 R208, RZ, RZ, R159 ;  /* 0x000000ffffd07224 */ /* 0x000fc600078e009f */
[----:B------:R-:W1:Y:S03]  /*56e0*/  LDSM.16.MT88.4 R168, [R230+0xb800] ;  /* 0x00b80000e6a8783b */ /* 0x000e660000004200 */
[----:B------:R-:W-:Y:S01]  /*56f0*/  HMMA.16816.F32.BF16 R60, R4, R10, R60 ;  /* 0x0000000a043c723c */ /* 0x000fe2000004183c */
[----:B------:R-:W-:Y:S01]  /*5700*/  FADD.FTZ R0, R232, R0 ;  /* 0x00000000e8007221 */ /* 0x000fe20000010000 */
[----:B------:R-:W-:Y:S01]  /*5710*/  MOV R227, R248 ;  /* 0x000000f800e37202 */ /* 0x000fe20000000f00 */
[----:B------:R3:W5:Y:S04]  /*5720*/  LDL.LU R232, [R1+0x7c] ;  /* 0x00007c0001e87983 */ /* 0x0007680000300800 */
[----:B------:R-:W-:-:S02]  /*5730*/  FADD.FTZ R5, R226, R13 ;  /* 0x0000000de2057221 */ /* 0x000fc40000010000 */
[----:B------:R-:W-:Y:S01]  /*5740*/  IMAD.MOV.U32 R203, RZ, RZ, R202 ;  /* 0x000000ffffcb7224 */ /* 0x000fe200078e00ca */
[----:B------:R-:W-:Y:S01]  /*5750*/  MOV R250, R225 ;  /* 0x000000e100fa7202 */ /* 0x000fe20000000f00 */
[----:B------:R-:W-:Y:S01]  /*5760*/  FADD.FTZ R5, R216, R5 ;  /* 0x00000005d8057221 */ /* 0x000fe20000010000 */
[----:B------:R-:W-:Y:S01]  /*5770*/  MOV R249, R191 ;  /* 0x000000bf00f97202 */ /* 0x000fe20000000f00 */
[----:B------:R-:W-:Y:S02]  /*5780*/  LDSM.16.MT88.4 R16, [R229+0xb800] ;  /* 0x00b80000e510783b */ /* 0x000fe40000004200 */
[----:B------:R-:W-:Y:S02]  /*5790*/  FADD.FTZ R5, R231, R5 ;  /* 0x00000005e7057221 */ /* 0x000fe40000010000 */
[----:B------:R3:W5:Y:S01]  /*57a0*/  LDL.LU R231, [R1+0x78] ;  /* 0x0000780001e77983 */ /* 0x0007620000300800 */
[----:B------:R-:W-:Y:S02]  /*57b0*/  MOV R202, R173 ;  /* 0x000000ad00ca7202 */ /* 0x000fe40000000f00 */
[----:B------:R-:W-:Y:S01]  /*57c0*/  MOV R173, R172 ;  /* 0x000000ac00ad7202 */ /* 0x000fe20000000f00 */
[----:B------:R-:W-:-:S02]  /*57d0*/  IMAD.MOV.U32 R172, RZ, RZ, R185 ;  /* 0x000000ffffac7224 */ /* 0x000fc400078e00b9 */
[----:B------:R-:W-:Y:S01]  /*57e0*/  FADD.FTZ R2, R227, R9 ;  /* 0x00000009e3027221 */ /* 0x000fe20000010000 */
[----:B------:R-:W-:Y:S01]  /*57f0*/  MOV R225, R174 ;  /* 0x000000ae00e17202 */ /* 0x000fe20000000f00 */
[----:B------:R-:W-:Y:S01]  /*5800*/  FADD.FTZ R4, R251, R12 ;  /* 0x0000000cfb047221 */ /* 0x000fe20000010000 */
[----:B------:R-:W-:Y:S01]  /*5810*/  MOV R90, R172 ;  /* 0x000000ac005a7202 */ /* 0x000fe20000000f00 */
[----:B------:R-:W-:Y:S01]  /*5820*/  FADD.FTZ R2, R250, R2 ;  /* 0x00000002fa027221 */ /* 0x000fe20000010000 */
[----:B------:R-:W-:Y:S01]  /*5830*/  MOV R248, R199 ;  /* 0x000000c700f87202 */ /* 0x000fe20000000f00 */
[----:B------:R-:W-:Y:S02]  /*5840*/  FADD.FTZ R4, R225, R4 ;  /* 0x00000004e1047221 */ /* 0x000fe40000010000 */
[----:B------:R-:W-:Y:S02]  /*5850*/  FADD.FTZ R0, R97, R0 ;  /* 0x0000000061007221 */ /* 0x000fe40000010000 */
[----:B------:R-:W-:Y:S01]  /*5860*/  FADD.FTZ R5, R98, R5 ;  /* 0x0000000562057221 */ /* 0x000fe20000010000 */
[----:B------:R-:W-:Y:S01]  /*5870*/  MOV R175, R198 ;  /* 0x000000c600af7202 */ /* 0x000fe20000000f00 */
[----:B------:R-:W-:Y:S01]  /*5880*/  FADD.FTZ R2, R90, R2 ;  /* 0x000000025a027221 */ /* 0x000fe20000010000 */
[----:B------:R-:W-:Y:S01]  /*5890*/  MOV R191, R196 ;  /* 0x000000c400bf7202 */ /* 0x000fe20000000f00 */
[----:B------:R-:W-:Y:S01]  /*58a0*/  FADD.FTZ R4, R91, R4 ;  /* 0x000000045b047221 */ /* 0x000fe20000010000 */
[----:B------:R-:W-:Y:S01]  /*58b0*/  MOV R226, R203 ;  /* 0x000000cb00e27202 */ /* 0x000fe20000000f00 */
[----:B------:R-:W-:Y:S01]  /*58c0*/  FADD.FTZ R2, R96, R2 ;  /* 0x0000000260027221 */ /* 0x000fe20000010000 */
[----:B------:R-:W-:Y:S01]  /*58d0*/  MOV R218, R173 ;  /* 0x000000ad00da7202 */ /* 0x000fe20000000f00 */
[----:B------:R-:W-:Y:S01]  /*58e0*/  IMAD.MOV.U32 R225, RZ, RZ, R248 ;  /* 0x000000ffffe17224 */ /* 0x000fe200078e00f8 */
[----:B------:R-:W-:Y:S01]  /*58f0*/  MOV R248, R158 ;  /* 0x0000009e00f87202 */ /* 0x000fe20000000f00 */
[----:B------:R-:W-:Y:S01]  /*5900*/  FADD.FTZ R4, R99, R4 ;  /* 0x0000000463047221 */ /* 0x000fe20000010000 */
[----:B------:R-:W-:Y:S01]  /*5910*/  MOV R209, R147 ;  /* 0x0000009300d17202 */ /* 0x000fe20000000f00 */
[----:B------:R-:W-:Y:S01]  /*5920*/  FADD.FTZ R2, R92, R2 ;  /* 0x000000025c027221 */ /* 0x000fe20000010000 */
[----:B------:R-:W4:Y:S01]  /*5930*/  LDSM.16.MT88.4 R184, [R228+0xb800] ;  /* 0x00b80000e4b8783b */ /* 0x000f220000004200 */
[----:B------:R-:W-:-:S02]  /*5940*/  FADD.FTZ R0, R93, R0 ;  /* 0x000000005d007221 */ /* 0x000fc40000010000 */
[----:B------:R-:W-:Y:S02]  /*5950*/  IMAD.MOV.U32 R174, RZ, RZ, R197 ;  /* 0x000000ffffae7224 */ /* 0x000fe400078e00c5 */
[----:B------:R-:W-:Y:S02]  /*5960*/  IMAD.MOV.U32 R227, RZ, RZ, R202 ;  /* 0x000000ffffe37224 */ /* 0x000fe400078e00ca */
[----:B------:R-:W-:Y:S02]  /*5970*/  FADD.FTZ R248, R248, R5 ;  /* 0x00000005f8f87221 */ /* 0x000fe40000010000 */
[----:B------:R-:W-:Y:S02]  /*5980*/  FADD.FTZ R4, R94, R4 ;  /* 0x000000045e047221 */ /* 0x000fe40000010000 */
[----:B------:R-:W-:Y:S02]  /*5990*/  FADD.FTZ R2, R95, R2 ;  /* 0x000000025f027221 */ /* 0x000fe40000010000 */
[----:B------:R-:W-:Y:S01]  /*59a0*/  FADD.FTZ R0, R87, R0 ;  /* 0x0000000057007221 */ /* 0x000fe20000010000 */
[----:B------:R-:W-:Y:S01]  /*59b0*/  MOV R216, R175 ;  /* 0x000000af00d87202 */ /* 0x000fe20000000f00 */
[----:B------:R-:W-:Y:S01]  /*59c0*/  IMAD.MOV.U32 R250, RZ, RZ, R191 ;  /* 0x000000fffffa7224 */ /* 0x000fe200078e00bf */
[----:B------:R-:W-:Y:S01]  /*59d0*/  MOV R217, R174 ;  /* 0x000000ae00d97202 */ /* 0x000fe20000000f00 */
[----:B------:R-:W-:Y:S01]  /*59e0*/  FADD.FTZ R248, R219, R248 ;  /* 0x000000f8dbf87221 */ /* 0x000fe20000010000 */
[----:B------:R-:W-:Y:S01]  /*59f0*/  MOV R251, R190 ;  /* 0x000000be00fb7202 */ /* 0x000fe20000000f00 */
        /* <DEDUP_REMOVED lines=42> */
[----:B------:R-:W-:Y:S01]  /*5ca0*/  FADD.FTZ R0, R129, R0 ;  /* 0x0000000081007221 */ /* 0x000fe20000010000 */
[----:B------:R-:W1:Y:S01]  /*5cb0*/  MUFU.EX2 R51, R51 ;  /* 0x0000003300337308 */ /* 0x000e620000000800 */
[----:B------:R-:W-:-:S02]  /*5cc0*/  FADD.FTZ R248, R27, R248 ;  /* 0x000000f81bf87221 */ /* 0x000fc40000010000 */
[----:B------:R-:W-:Y:S02]  /*5cd0*/  FADD.FTZ R4, R48, R4 ;  /* 0x0000000430047221 */ /* 0x000fe40000010000 */
[----:B------:R-:W-:Y:S02]  /*5ce0*/  FADD.FTZ R2, R84, R2 ;  /* 0x0000000254027221 */ /* 0x000fe40000010000 */
[----:B------:R-:W-:Y:S01]  /*5cf0*/  FADD.FTZ R0, R77, R0 ;  /* 0x000000004d007221 */ /* 0x000fe20000010000 */
[----:B------:R-:W-:Y:S01]  /*5d00*/  MUFU.EX2 R104, R104 ;  /* 0x0000006800687308 */ /* 0x000fe20000000800 */
[----:B------:R-:W-:Y:S02]  /*5d10*/  FADD.FTZ R248, R42, R248 ;  /* 0x000000f82af87221 */ /* 0x000fe40000010000 */
[----:B------:R-:W-:-:S05]  /*5d20*/  FADD.FTZ R4, R43, R4 ;  /* 0x000000042b047221 */ /* 0x000fca0000010000 */
[----:B------:R-:W-:Y:S01]  /*5d30*/  MUFU.EX2 R105, R105 ;  /* 0x0000006900697308 */ /* 0x000fe20000000800 */
[----:B------:R-:W-:Y:S02]  /*5d40*/  FADD.FTZ R2, R85, R2 ;  /* 0x0000000255027221 */ /* 0x000fe40000010000 */
[----:B------:R-:W-:-:S05]  /*5d50*/  FADD.FTZ R0, R76, R0 ;  /* 0x000000004c007221 */ /* 0x000fca0000010000 */
[----:B------:R-:W-:Y:S08]  /*5d60*/  MUFU.EX2 R106, R106 ;  /* 0x0000006a006a7308 */ /* 0x000ff00000000800 */
[----:B------:R-:W-:Y:S08]  /*5d70*/  MUFU.EX2 R107, R107 ;  /* 0x0000006b006b7308 */ /* 0x000ff00000000800 */
[----:B------:R-:W-:Y:S08]  /*5d80*/  MUFU.EX2 R108, R108 ;  /* 0x0000006c006c7308 */ /* 0x000ff00000000800 */
[----:B------:R-:W-:Y:S08]  /*5d90*/  MUFU.EX2 R109, R109 ;  /* 0x0000006d006d7308 */ /* 0x000ff00000000800 */
[----:B------:R-:W1:Y:S08]  /*5da0*/  MUFU.EX2 R112, R112 ;  /* 0x0000007000707308 */ /* 0x000e700000000800 */
[----:B------:R-:W-:Y:S08]  /*5db0*/  MUFU.EX2 R113, R113 ;  /* 0x0000007100717308 */ /* 0x000ff00000000800 */
[----:B------:R-:W-:Y:S08]  /*5dc0*/  MUFU.EX2 R114, R114 ;  /* 0x0000007200727308 */ /* 0x000ff00000000800 */
[----:B------:R-:W-:Y:S08]  /*5dd0*/  MUFU.EX2 R115, R115 ;  /* 0x0000007300737308 */ /* 0x000ff00000000800 */
[----:B------:R-:W1:Y:S08]  /*5de0*/  MUFU.EX2 R116, R116 ;  /* 0x0000007400747308 */ /* 0x000e700000000800 */
[----:B------:R-:W1:Y:S08]  /*5df0*/  MUFU.EX2 R117, R117 ;  /* 0x0000007500757308 */ /* 0x000e700000000800 */
[----:B------:R-:W-:Y:S08]  /*5e00*/  MUFU.EX2 R118, R118 ;  /* 0x0000007600767308 */ /* 0x000ff00000000800 */
[----:B------:R-:W1:Y:S01]  /*5e10*/  MUFU.EX2 R119, R119 ;  /* 0x0000007700777308 */ /* 0x000e620000000800 */
[----:B------:R-:W-:-:S02]  /*5e20*/  FADD.FTZ R248, R50, R248 ;  /* 0x000000f832f87221 */ /* 0x000fc40000010000 */
[----:B------:R-:W-:Y:S02]  /*5e30*/  FADD.FTZ R4, R41, R4 ;  /* 0x0000000429047221 */ /* 0x000fe40000010000 */
[----:B------:R-:W-:Y:S02]  /*5e40*/  FADD.FTZ R2, R86, R2 ;  /* 0x0000000256027221 */ /* 0x000fe40000010000 */
[----:B------:R-:W-:Y:S02]  /*5e50*/  FADD.FTZ R0, R72, R0 ;  /* 0x0000000048007221 */ /* 0x000fe40000010000 */
[----:B------:R-:W-:Y:S02]  /*5e60*/  FADD.FTZ R248, R49, R248 ;  /* 0x000000f831f87221 */ /* 0x000fe40000010000 */
[----:B------:R-:W-:Y:S02]  /*5e70*/  FADD.FTZ R4, R40, R4 ;  /* 0x0000000428047221 */ /* 0x000fe40000010000 */
[----:B------:R-:W-:-:S02]  /*5e80*/  FADD.FTZ R2, R80, R2 ;  /* 0x0000000250027221 */ /* 0x000fc40000010000 */
[----:B------:R-:W-:Y:S01]  /*5e90*/  FADD.FTZ R0, R73, R0 ;  /* 0x0000000049007221 */ /* 0x000fe20000010000 */
[----:B-1----:R-:W-:Y:S01]  /*5ea0*/  F2FP.BF16.PACK_AB R196, R51, R26 ;  /* 0x0000001a33c4723e */ /* 0x002fe200000010ff */
[----:B------:R-:W-:Y:S01]  /*5eb0*/  FADD.FTZ R248, R112, R248 ;  /* 0x000000f870f87221 */ /* 0x000fe20000010000 */
[----:B------:R-:W-:Y:S01]  /*5ec0*/  F2FP.BF16.PACK_AB R197, R107, R106 ;  /* 0x0000006a6bc5723e */ /* 0x000fe200000010ff */
[----:B------:R-:W-:Y:S01]  /*5ed0*/  FADD.FTZ R4, R116, R4 ;  /* 0x0000000474047221 */ /* 0x000fe20000010000 */
[----:B------:R-:W-:Y:S01]  /*5ee0*/  F2FP.BF16.PACK_AB R198, R105, R104 ;  /* 0x0000006869c6723e */ /* 0x000fe200000010ff */
[----:B------:R-:W-:Y:S01]  /*5ef0*/  FADD.FTZ R2, R26, R2 ;  /* 0x000000021a027221 */ /* 0x000fe20000010000 */
[----:B------:R-:W-:Y:S01]  /*5f00*/  F2FP.BF16.PACK_AB R199, R109, R108 ;  /* 0x0000006c6dc7723e */ /* 0x000fe200000010ff */
[----:B------:R-:W-:Y:S01]  /*5f10*/  FADD.FTZ R0, R106, R0 ;  /* 0x000000006a007221 */ /* 0x000fe20000010000 */
[----:B------:R-:W-:Y:S02]  /*5f20*/  F2FP.BF16.PACK_AB R200, R113, R112 ;  /* 0x0000007071c8723e */ /* 0x000fe400000010ff */
[----:B------:R-:W-:-:S02]  /*5f30*/  F2FP.BF16.PACK_AB R201, R117, R116 ;  /* 0x0000007475c9723e */ /* 0x000fc400000010ff */
[----:B------:R-:W-:Y:S02]  /*5f40*/  F2FP.BF16.PACK_AB R202, R115, R114 ;  /* 0x0000007273ca723e */ /* 0x000fe400000010ff */
[----:B------:R-:W-:Y:S01]  /*5f50*/  F2FP.BF16.PACK_AB R203, R119, R118 ;  /* 0x0000007677cb723e */ /* 0x000fe200000010ff */
[----:B------:R-:W-:Y:S02]  /*5f60*/  FADD.FTZ R248, R113, R248 ;  /* 0x000000f871f87221 */ /* 0x000fe40000010000 */
[----:B------:R-:W-:Y:S02]  /*5f70*/  FADD.FTZ R4, R117, R4 ;  /* 0x0000000475047221 */ /* 0x000fe40000010000 */
[----:B------:R-:W-:Y:S02]  /*5f80*/  FADD.FTZ R2, R51, R2 ;  /* 0x0000000233027221 */ /* 0x000fe40000010000 */
[----:B------:R-:W-:Y:S01]  /*5f90*/  FADD.FTZ R0, R107, R0 ;  /* 0x000000006b007221 */ /* 0x000fe20000010000 */
[----:B--2---:R-:W-:Y:S01]  /*5fa0*/  HMMA.16816.F32.BF16 R140, R196, R152, R140 ;  /* 0x00000098c48c723c */ /* 0x004fe2000004188c */
[----:B------:R-:W-:-:S02]  /*5fb0*/  FADD.FTZ R248, R114, R248 ;  /* 0x000000f872f87221 */ /* 0x000fc40000010000 */
[----:B------:R-:W-:Y:S02]  /*5fc0*/  FADD.FTZ R4, R118, R4 ;  /* 0x0000000476047221 */ /* 0x000fe40000010000 */
[----:B------:R-:W-:Y:S02]  /*5fd0*/  FADD.FTZ R2, R104, R2 ;  /* 0x0000000268027221 */ /* 0x000fe40000010000 */
[----:B------:R-:W-:Y:S01]  /*5fe0*/  FADD.FTZ R0, R108, R0 ;  /* 0x000000006c007221 */ /* 0x000fe20000010000 */
[----:B------:R-:W-:Y:S01]  /*5ff0*/  HMMA.16816.F32.BF16 R148, R196, R154, R148 ;  /* 0x0000009ac494723c */ /* 0x000fe20000041894 */
[----:B------:R-:W-:Y:S02]  /*6000*/  FADD.FTZ R248, R115, R248 ;  /* 0x000000f873f87221 */ /* 0x000fe40000010000 */
[----:B------:R-:W-:-:S05]  /*6010*/  FADD.FTZ R250, R119, R4 ;  /* 0x0000000477fa7221 */ /* 0x000fca0000010000 */
[----:B------:R-:W-:Y:S01]  /*6020*/  HMMA.16816.F32.BF16 R160, R196, R168, R160 ;  /* 0x000000a8c4a0723c */ /* 0x000fe200000418a0 */
[----:B------:R-:W-:Y:S02]  /*6030*/  FADD.FTZ R249, R105, R2 ;  /* 0x0000000269f97221 */ /* 0x000fe40000010000 */
[----:B------:R-:W-:-:S05]  /*6040*/  FADD.FTZ R251, R109, R0 ;  /* 0x000000006dfb7221 */ /* 0x000fca0000010000 */
[C---:B------:R-:W-:Y:S08]  /*6050*/  HMMA.16816.F32.BF16 R164, R196.reuse, R170, R164 ;  /* 0x000000aac4a4723c */ /* 0x040ff000000418a4 */
[C---:B----4-:R-:W-:Y:S08]  /*6060*/  HMMA.16816.F32.BF16 R176, R196.reuse, R184, R176 ;  /* 0x000000b8c4b0723c */ /* 0x050ff000000418b0 */
        /* <DEDUP_REMOVED lines=11> */
[----:B------:R-:W-:Y:S01]  /*6120*/  @!UPT UIADD3 URZ, URZ, URZ, URZ ;  /* 0x0000003f3f3ff290 */ /* 0x000fe2000fffe03f */
[----:B------:R-:W-:Y:S11]  /*6130*/  @!P0 BRA `(.L_x_87) ;  /* 0x00004a7000008947 */ /* 0x000ff60003800000 */
[----:B---3-5:R-:W-:Y:S01]  /*6140*/  LEA.HI.SX32 R247, R247, 0xfffffffe, 0x19 ;  /* 0xfffffffef7f77811 */ /* 0x028fe200078fcaff */
[----:B------:R-:W-:Y:S01]  /*6150*/  IMAD.MOV.U32 R133, RZ, RZ, R135 ;  /* 0x000000ffff857224 */ /* 0x000fe200078e0087 */
[----:B------:R-:W-:Y:S01]  /*6160*/  MOV R138, R3 ;  /* 0x00000003008a7202 */ /* 0x000fe20000000f00 */
[----:B------:R-:W-:Y:S01]  /*6170*/  IMAD.MOV.U32 R132, RZ, RZ, R136 ;  /* 0x000000ffff847224 */ /* 0x000fe200078e0088 */
[----:B------:R-:W-:Y:S01]  /*6180*/  MOV R137, R134 ;  /* 0x0000008600897202 */ /* 0x000fe20000000f00 */
[----:B------:R-:W-:Y:S06]  /*6190*/  BRA `(.L_x_88) ;  /* 0x0000027000007947 */ /* 0x000fec0003800000 */
.L_x_90:
[----:B------:R-:W2:Y:S01]  /*61a0*/  LDL.64 R218, [R1+0x68] ;  /* 0x0000680001da7983 */ /* 0x000ea20000100a00 */
[----:B------:R-:W-:Y:S03]  /*61b0*/  IADD3 R0, R247, -0x1, RZ ;  /* 0xfffffffff7007810 */ /* 0x000fe60007ffe0ff */
[----:B------:R-:W3:Y:S01]  /*61c0*/  LDL.64 R216, [R1+0x58] ;  /* 0x0000580001d87983 */ /* 0x000ee20000100a00 */
        /* <DEDUP_REMOVED lines=36> */
.L_x_88:
[----:B------:R-:W2:Y:S01]  /*6410*/  LDL.64 R14, [R1+0x60] ;  /* 0x00006000010e7983 */ /* 0x000ea20000100a00 */
[----:B------:R-:W-:Y:S01]  /*6420*/  SHF.R.S32.HI R0, RZ, 0x1f, R247 ;  /* 0x0000001fff007819 */ /* 0x000fe200000114f7 */
[----:B------:R-:W-:Y:S04]  /*6430*/  DEPBAR.LE SB0, 0x0 ;  /* 0x000080000000791a */ /* 0x000fe80000000000 */
[----:B------:R-:W3:Y:S01]  /*6440*/  LDL R6, [R1+0x54] ;  /* 0x0000540001067983 */ /* 0x000ee20000100800 */
[----:B------:R-:W-:Y:S02]  /*6450*/  IMAD R0, R0, c[0x0][0x1a0], RZ ;  /* 0x0000680000007a24 */ /* 0x000fe400078e02ff */
[C---:B------:R-:W-:Y:S01]  /*6460*/  IMAD.WIDE.U32 R4, R247.reuse, c[0x0][0x1a0], RZ ;  /* 0x00006800f7047a25 */ /* 0x040fe200078e00ff */
[----:B------:R-:W-:Y:S03]  /*6470*/  BAR.SYNC.DEFER_BLOCKING 0x0 ;  /* 0x0000000000007b1d */ /* 0x000fe60000010000 */
        /* <DEDUP_REMOVED lines=14> */
[----:B------:R-:W-:Y:S02]  /*6560*/  IADD3.X R13, R7, UR5, RZ, P1, !PT ;  /* 0x00000005070d7c10 */ /* 0x000fe40008ffe4ff */
[----:B------:R-:W-:Y:S02]  /*6570*/  IADD3 R8, P1, R10, UR7, RZ ;  /* 0x000000070a087c10 */ /* 0x000fe4000ff3e0ff */
[----:B------:R-:W-:Y:S01]  /*6580*/  IADD3.X R11, R13, UR5, RZ, P0, !PT ;  /* 0x000000050d0b7c10 */ /* 0x000fe200087fe4ff */
[----:B------:R2:W-:Y:S01]  /*6590*/  LDGSTS.E.BYPASS.LTC128B.128 [R246+0x8800], [R6.64] ;  /* 0x0880000006f67fae */ /* 0x0005e2000b901d48 */
[----:B------:R-:W-:Y:S02]  /*65a0*/  IADD3 R4, P0, R8, UR7, RZ ;  /* 0x0000000708047c10 */ /* 0x000fe4000ff1e0ff */
[----:B------:R-:W-:Y:S04]  /*65b0*/  IADD3.X R9, R11, UR5, RZ, P1, !PT ;  /* 0x000000050b097c10 */ /* 0x000fe80008ffe4ff */
[----:B------:R-:W-:Y:S01]  /*65c0*/  IADD3.X R5, R9, UR5, RZ, P0, !PT ;  /* 0x0000000509057c10 */ /* 0x000fe200087fe4ff */
[----:B------:R3:W-:Y:S08]  /*65d0*/  LDGSTS.E.BYPASS.LTC128B.128 [R246+0x9000], [R12.64] ;  /* 0x090000000cf67fae */ /* 0x0007f0000b901d48 */
[----:B------:R4:W-:Y:S01]  /*65e0*/  LDGSTS.E.BYPASS.LTC128B.128 [R246+0x9800], [R10.64] ;  /* 0x098000000af67fae */ /* 0x0009e2000b901d48 */
[----:B-1----:R-:W-:Y:S04]  /*65f0*/  IADD3 R2, P1, R4, UR7, RZ ;  /* 0x0000000704027c10 */ /* 0x002fe8000ff3e0ff */
[----:B------:R-:W-:Y:S03]  /*6600*/  IADD3.X R3, R5, UR5, RZ, P1, !PT ;  /* 0x0000000505037c10 */ /* 0x000fe60008ffe4ff */
[----:B------:R4:W-:Y:S01]  /*6610*/  LDGSTS.E.BYPASS.LTC128B.128 [R246+0xa000], [R8.64] ;  /* 0x0a00000008f67fae */ /* 0x0009e2000b901d48 */
[----:B--2---:R-:W-:Y:S04]  /*6620*/  IADD3 R6, P0, R2, UR7, RZ ;  /* 0x0000000702067c10 */ /* 0x004fe8000ff1e0ff */
[----:B------:R-:W-:Y:S03]  /*6630*/  IADD3.X R7, R3, UR5, RZ, P0, !PT ;  /* 0x0000000503077c10 */ /* 0x000fe600087fe4ff */
[----:B------:R1:W-:Y:S01]  /*6640*/  LDGSTS.E.BYPASS.LTC128B.128 [R246+0xa800], [R4.64] ;  /* 0x0a80000004f67fae */ /* 0x0003e2000b901d48 */
[----:B------:R-:W-:Y:S07]  /*6650*/  ISETP.GT.AND P0, PT, R247, RZ, PT ;  /* 0x000000fff700720c */ /* 0x000fee0003f04270 */
[----:B------:R2:W-:Y:S08]  /*6660*/  LDGSTS.E.BYPASS.LTC128B.128 [R246+0xb000], [R2.64] ;  /* 0x0b00000002f67fae */ /* 0x0005f0000b901d48 */
[----:B------:R1:W-:Y:S08]  /*6670*/  LDGSTS.E.BYPASS.LTC128B.128 [R246+0xb800], [R6.64] ;  /* 0x0b80000006f67fae */ /* 0x0003f0000b901d48 */
[----:B------:R-:W-:Y:S08]  /*6680*/  LDSM.16.M88.4 R128, [R234] ;  /* 0x00000000ea80783b */ /* 0x000ff00000000200 */
[----:B------:R-:W1:Y:S08]  /*6690*/  LDSM.16.M88.4 R16, [R233] ;  /* 0x00000000e910783b */ /* 0x000e700000000200 */
        /* <DEDUP_REMOVED lines=17> */
[----:B------:R-:W1:Y:S01]  /*67b0*/  LDSM.16.M88.4 R212, [R232] ;  /* 0x00000000e8d4783b */ /* 0x000e620000000200 */
[C---:B------:R-:W-:Y:S07]  /*67c0*/  HMMA.16816.F32.BF16 R32, R128.reuse, R34, RZ ;  /* 0x000000228020723c */ /* 0x040fee00000418ff */
[----:B------:R-:W3:Y:S01]  /*67d0*/  LDSM.16.M88.4 R216, [R237+0x2000] ;  /* 0x00200000edd8783b */ /* 0x000ee20000000200 */
[-C--:B--2---:R-:W-:Y:S07]  /*67e0*/  HMMA.16816.F32.BF16 R36, R128, R48.reuse, RZ ;  /* 0x000000308024723c */ /* 0x084fee00000418ff */
[----:B------:R-:W2:Y:S01]  /*67f0*/  LDSM.16.M88.4 R220, [R232+0x800] ;  /* 0x00080000e8dc783b */ /* 0x000ea20000000200 */
[C---:B------:R-:W-:Y:S07]  /*6800*/  HMMA.16816.F32.BF16 R40, R124.reuse, R48, RZ ;  /* 0x000000307c28723c */ /* 0x040fee00000418ff */
[----:B------:R-:W-:Y:S01]  /*6810*/  LDSM.16.M88.4 R224, [R232+0x2000] ;  /* 0x00200000e8e0783b */ /* 0x000fe20000000200 */
        /* <DEDUP_REMOVED lines=23> */
[-C--:B------:R-:W-:Y:S08]  /*6990*/  HMMA.16816.F32.BF16 R4, R208, R212.reuse, R4 ;  /* 0x000000d4d004723c */ /* 0x080ff00000041804 */
[C---:B------:R-:W-:Y:S08]  /*69a0*/  HMMA.16816.F32.BF16 R8, R216.reuse, R212, R8 ;  /* 0x000000d4d808723c */ /* 0x040ff00000041808 */
[-C--:B------:R-:W-:Y:S08]  /*69b0*/  HMMA.16816.F32.BF16 R12, R216, R214.reuse, R12 ;  /* 0x000000d6d80c723c */ /* 0x080ff0000004180c */
[C---:B------:R-:W-:Y:S01]  /*69c0*/  HMMA.16816.F32.BF16 R16, R208.reuse, R214, R16 ;  /* 0x000000d6d010723c */ /* 0x040fe20000041810 */
[----:B------:R-:W3:Y:S07]  /*69d0*/  LDSM.16.M88.4 R212, [R232+0x1800] ;  /* 0x00180000e8d4783b */ /* 0x000eee0000000200 */
[-C--:B--2---:R-:W-:Y:S08]  /*69e0*/  HMMA.16816.F32.BF16 R20, R208, R220.reuse, R20 ;  /* 0x000000dcd014723c */ /* 0x084ff00000041814 */
[C---:B------:R-:W-:Y:S08]  /*69f0*/  HMMA.16816.F32.BF16 R24, R216.reuse, R220, R24 ;  /* 0x000000dcd818723c */ /* 0x040ff00000041818 */
[-C--:B------:R-:W-:Y:S08]  /*6a00*/  HMMA.16816.F32.BF16 R28, R216, R222.reuse, R28 ;  /* 0x000000ded81c723c */ /* 0x080ff0000004181c */
[C---:B------:R-:W-:Y:S01]  /*6a10*/  HMMA.16816.F32.BF16 R32, R208.reuse, R222, R32 ;  /* 0x000000ded020723c */ /* 0x040fe20000041820 */
[----:B------:R-:W-:Y:S07]  /*6a20*/  LDSM.16.M88.4 R220, [R232+0x3800] ;  /* 0x00380000e8dc783b */ /* 0x000fee0000000200 */
[-C--:B-1----:R-:W-:Y:S08]  /*6a30*/  HMMA.16816.F32.BF16 R36, R208, R204.reuse, R36 ;  /* 0x000000ccd024723c */ /* 0x082ff00000041824 */
[C---:B------:R-:W-:Y:S08]  /*6a40*/  HMMA.16816.F32.BF16 R40, R216.reuse, R204, R40 ;  /* 0x000000ccd828723c */ /* 0x040ff00000041828 */
[-C--:B------:R-:W-:Y:S08]  /*6a50*/  HMMA.16816.F32.BF16 R44, R216, R206.reuse, R44 ;  /* 0x000000ced82c723c */ /* 0x080ff0000004182c */
[C---:B------:R-:W-:Y:S01]  /*6a60*/  HMMA.16816.F32.BF16 R48, R208.reuse, R206, R48 ;  /* 0x000000ced030723c */ /* 0x040fe20000041830 */
[----:B------:R-:W1:Y:S07]  /*6a70*/  LDSM.16.M88.4 R204, [R232+0x2800] ;  /* 0x00280000e8cc783b */ /* 0x000e6e0000000200 */
[-C--:B---3--:R-:W-:Y:S08]  /*6a80*/  HMMA.16816.F32.BF16 R52, R208, R212.reuse, R52 ;  /* 0x000000d4d034723c */ /* 0x088ff00000041834 */
[C---:B------:R-:W-:Y:S08]  /*6a90*/  HMMA.16816.F32.BF16 R56, R216.reuse, R212, R56 ;  /* 0x000000d4d838723c */ /* 0x040ff00000041838 */
[-C--:B------:R-:W-:Y:S08]  /*6aa0*/  HMMA.16816.F32.BF16 R60, R216, R214.reuse, R60 ;  /* 0x000000d6d83c723c */ /* 0x080ff0000004183c */
[C---:B------:R-:W-:Y:S01]  /*6ab0*/  HMMA.16816.F32.BF16 R64, R208.reuse, R214, R64 ;  /* 0x000000d6d040723c */ /* 0x040fe20000041840 */
[----:B------:R-:W2:Y:S07]  /*6ac0*/  LDSM.16.M88.4 R212, [R232+0x3000] ;  /* 0x00300000e8d4783b */ /* 0x000eae0000000200 */
[-C--:B------:R-:W-:Y:S08]  /*6ad0*/  HMMA.16816.F32.BF16 R68, R208, R224.reuse, R68 ;  /* 0x000000e0d044723c */ /* 0x080ff00000041844 */
        /* <DEDUP_REMOVED lines=8> */
[----:B------:R-:W-:Y:S07]  /*6b60*/  LDSM.16.M88.4 R204, [R235] ;  /* 0x00000000ebcc783b */ /* 0x000fee0000000200 */
[-C--:B--2---:R-:W-:Y:S08]  /*6b70*/  HMMA.16816.F32.BF16 R100, R208, R212.reuse, R100 ;  /* 0x000000d4d064723c */ /* 0x084ff00000041864 */
[C---:B------:R-:W-:Y:S08]  /*6b80*/  HMMA.16816.F32.BF16 R104, R216.reuse, R212, R104 ;  /* 0x000000d4d868723c */ /* 0x040ff00000041868 */
[-C--:B------:R-:W-:Y:S08]  /*6b90*/  HMMA.16816.F32.BF16 R108, R216, R214.reuse, R108 ;  /* 0x000000d6d86c723c */ /* 0x080ff0000004186c */
[C---:B------:R-:W-:Y:S01]  /*6ba0*/  HMMA.16816.F32.BF16 R112, R208.reuse, R214, R112 ;  /* 0x000000d6d070723c */ /* 0x040fe20000041870 */
[----:B------:R-:W1:Y:S07]  /*6bb0*/  LDSM.16.M88.4 R212, [R238] ;  /* 0x00000000eed4783b */ /* 0x000e6e0000000200 */
[-C--:B------:R-:W-:Y:S08]  /*6bc0*/  HMMA.16816.F32.BF16 R116, R208, R220.reuse, R116 ;  /* 0x000000dcd074723c */ /* 0x080ff00000041874 */
[C---:B------:R-:W-:Y:S08]  /*6bd0*/  HMMA.16816.F32.BF16 R120, R216.reuse, R220, R120 ;  /* 0x000000dcd878723c */ /* 0x040ff00000041878 */
[-C--:B------:R-:W-:Y:S01]  /*6be0*/  HMMA.16816.F32.BF16 R124, R216, R222.reuse, R124 ;  /* 0x000000ded87c723c */ /* 0x080fe2000004187c */
[----:B------:R-:W2:Y:S07]  /*6bf0*/  LDSM.16.M88.4 R216, [R245] ;  /* 0x00000000f5d8783b */ /* 0x000eae0000000200 */
[----:B------:R-:W-:Y:S01]  /*6c00*/  HMMA.16816.F32.BF16 R128, R208, R222, R128 ;  /* 0x000000ded080723c */ /* 0x000fe20000041880 */
[----:B------:R-:W3:Y:S07]  /*6c10*/  LDSM.16.M88.4 R208, [R244] ;  /* 0x00000000f4d0783b */ /* 0x000eee0000000200 */
[-C--:B-1----:R-:W-:Y:S01]  /*6c20*/  HMMA.16816.F32.BF16 R4, R204, R212.reuse, R4 ;  /* 0x000000d4cc04723c */ /* 0x082fe20000041804 */
[----:B------:R-:W-:Y:S07]  /*6c30*/  LDSM.16.M88.4 R220, [R242] ;  /* 0x00000000f2dc783b */ /* 0x000fee0000000200 */
[C---:B------:R-:W-:Y:S08]  /*6c40*/  HMMA.16816.F32.BF16 R8, R224.reuse, R212, R8 ;  /* 0x000000d4e008723c */ /* 0x040ff00000041808 */
[-C--:B------:R-:W-:Y:S08]  /*6c50*/  HMMA.16816.F32.BF16 R12, R224, R214.reuse, R12 ;  /* 0x000000d6e00c723c */ /* 0x080ff0000004180c */
[C---:B------:R-:W-:Y:S01]  /*6c60*/  HMMA.16816.F32.BF16 R16, R204.reuse, R214, R16 ;  /* 0x000000d6cc10723c */ /* 0x040fe20000041810 */
[----:B------:R-:W1:Y:S07]  /*6c70*/  LDSM.16.M88.4 R212, [R243] ;  /* 0x00000000f3d4783b */ /* 0x000e6e0000000200 */
[-C--:B--2---:R-:W-:Y:S08]  /*6c80*/  HMMA.16816.F32.BF16 R20, R204, R216.reuse, R20 ;  /* 0x000000d8cc14723c */ /* 0x084ff00000041814 */
[C---:B------:R-:W-:Y:S08]  /*6c90*/  HMMA.16816.F32.BF16 R24, R224.reuse, R216, R24 ;  /* 0x000000d8e018723c */ /* 0x040ff00000041818 */
[-C--:B------:R-:W-:Y:S08]  /*6ca0*/  HMMA.16816.F32.BF16 R28, R224, R218.reuse, R28 ;  /* 0x000000dae01c723c */ /* 0x080ff0000004181c */
[C---:B------:R-:W-:Y:S01]  /*6cb0*/  HMMA.16816.F32.BF16 R32, R204.reuse, R218, R32 ;  /* 0x000000dacc20723c */ /* 0x040fe20000041820 */
[----:B------:R-:W-:Y:S07]  /*6cc0*/  LDSM.16.M88.4 R216, [R239] ;  /* 0x00000000efd8783b */ /* 0x000fee0000000200 */
[-C--:B---3--:R-:W-:Y:S08]  /*6cd0*/  HMMA.16816.F32.BF16 R36, R204, R208.reuse, R36 ;  /* 0x000000d0cc24723c */ /* 0x088ff00000041824 */
[C---:B------:R-:W-:Y:S08]  /*6ce0*/  HMMA.16816.F32.BF16 R40, R224.reuse, R208, R40 ;  /* 0x000000d0e028723c */ /* 0x040ff00000041828 */
[-C--:B------:R-:W-:Y:S08]  /*6cf0*/  HMMA.16816.F32.BF16 R44, R224, R210.reuse, R44 ;  /* 0x000000d2e02c723c */ /* 0x080ff0000004182c */
[C---:B------:R-:W-:Y:S01]  /*6d00*/  HMMA.16816.F32.BF16 R48, R204.reuse, R210, R48 ;  /* 0x000000d2cc30723c */ /* 0x040fe20000041830 */
[----:B------:R-:W2:Y:S07]  /*6d10*/  LDSM.16.M88.4 R208, [R241] ;  /* 0x00000000f1d0783b */ /* 0x000eae0000000200 */
[-C--:B-1----:R-:W-:Y:S08]  /*6d20*/  HMMA.16816.F32.BF16 R52, R204, R212.reuse, R52 ;  /* 0x000000d4cc34723c */ /* 0x082ff00000041834 */
[C---:B------:R-:W-:Y:S08]  /*6d30*/  HMMA.16816.F32.BF16 R56, R224.reuse, R212, R56 ;  /* 0x000000d4e038723c */ /* 0x040ff00000041838 */
[-C--:B------:R-:W-:Y:S08]  /*6d40*/  HMMA.16816.F32.BF16 R60, R224, R214.reuse, R60 ;  /* 0x000000d6e03c723c */ /* 0x080ff0000004183c */
[C---:B------:R-:W-:Y:S01]  /*6d50*/  HMMA.16816.F32.BF16 R64, R204.reuse, R214, R64 ;  /* 0x000000d6cc40723c */ /* 0x040fe20000041840 */
[----:B------:R-:W1:Y:S07]  /*6d60*/  LDSM.16.M88.4 R212, [R240] ;  /* 0x00000000f0d4783b */ /* 0x000e6e0000000200 */
[-C--:B------:R-:W-:Y:S08]  /*6d70*/  HMMA.16816.F32.BF16 R68, R204, R220.reuse, R68 ;  /* 0x000000dccc44723c */ /* 0x080ff00000041844 */
[C---:B------:R-:W-:Y:S08]  /*6d80*/  HMMA.16816.F32.BF16 R72, R224.reuse, R220, R72 ;  /* 0x000000dce048723c */ /* 0x040ff00000041848 */
[-C--:B------:R-:W-:Y:S08]  /*6d90*/  HMMA.16816.F32.BF16 R76, R224, R222.reuse, R76 ;  /* 0x000000dee04c723c */ /* 0x080ff0000004184c */
[C---:B------:R-:W-:Y:S01]  /*6da0*/  HMMA.16816.F32.BF16 R80, R204.reuse, R222, R80 ;  /* 0x000000decc50723c */ /* 0x040fe20000041850 */
[----:B------:R-:W-:Y:S07]  /*6db0*/  LDSM.16.M88.4 R220, [R236+0x2000] ;  /* 0x00200000ecdc783b */ /* 0x000fee0000000200 */
[-C--:B--2---:R-:W-:Y:S08]  /*6dc0*/  HMMA.16816.F32.BF16 R84, R204, R208.reuse, R84 ;  /* 0x000000d0cc54723c */ /* 0x084ff00000041854 */
[C---:B------:R-:W-:Y:S08]  /*6dd0*/  HMMA.16816.F32.BF16 R88, R224.reuse, R208, R88 ;  /* 0x000000d0e058723c */ /* 0x040ff00000041858 */
[-C--:B------:R-:W-:Y:S08]  /*6de0*/  HMMA.16816.F32.BF16 R92, R224, R210.reuse, R92 ;  /* 0x000000d2e05c723c */ /* 0x080ff0000004185c */
[C---:B------:R-:W-:Y:S01]  /*6df0*/  HMMA.16816.F32.BF16 R96, R204.reuse, R210, R96 ;  /* 0x000000d2cc60723c */ /* 0x040fe20000041860 */
[----:B------:R-:W-:Y:S07]  /*6e00*/  LDSM.16.M88.4 R208, [R236] ;  /* 0x00000000ecd0783b */ /* 0x000fee0000000200 */
[-C--:B-1----:R-:W-:Y:S08]  /*6e10*/  HMMA.16816.F32.BF16 R100, R204, R212.reuse, R100 ;  /* 0x000000d4cc64723c */ /* 0x082ff00000041864 */
[C---:B------:R-:W-:Y:S08]  /*6e20*/  HMMA.16816.F32.BF16 R104, R224.reuse, R212, R104 ;  /* 0x000000d4e068723c */ /* 0x040ff00000041868 */
[-C--:B------:R-:W-:Y:S08]  /*6e30*/  HMMA.16816.F32.BF16 R108, R224, R214.reuse, R108 ;  /* 0x000000d6e06c723c */ /* 0x080ff0000004186c */
[C---:B------:R-:W-:Y:S01]  /*6e40*/  HMMA.16816.F32.BF16 R112, R204.reuse, R214, R112 ;  /* 0x000000d6cc70723c */ /* 0x040fe20000041870 */
[----:B------:R-:W1:Y:S07]  /*6e50*/  LDSM.16.M88.4 R212, [R231] ;  /* 0x00000000e7d4783b */ /* 0x000e6e0000000200 */
[-C--:B------:R-:W-:Y:S08]  /*6e60*/  HMMA.16816.F32.BF16 R116, R204, R216.reuse, R116 ;  /* 0x000000d8cc74723c */ /* 0x080ff00000041874 */
[C---:B------:R-:W-:Y:S08]  /*6e70*/  HMMA.16816.F32.BF16 R120, R224.reuse, R216, R120 ;  /* 0x000000d8e078723c */ /* 0x040ff00000041878 */
[-C--:B------:R-:W-:Y:S01]  /*6e80*/  HMMA.16816.F32.BF16 R124, R224, R218.reuse, R124 ;  /* 0x000000dae07c723c */ /* 0x080fe2000004187c */
[----:B------:R-:W2:Y:S07]  /*6e90*/  LDSM.16.M88.4 R224, [R231+0x800] ;  /* 0x00080000e7e0783b */ /* 0x000eae0000000200 */
[----:B------:R-:W-:Y:S01]  /*6ea0*/  HMMA.16816.F32.BF16 R128, R204, R218, R128 ;  /* 0x000000dacc80723c */ /* 0x000fe20000041880 */
[----:B------:R-:W3:Y:S07]  /*6eb0*/  LDSM.16.M88.4 R204, [R231+0x1000] ;  /* 0x00100000e7cc783b */ /* 0x000eee0000000200 */
[-C--:B-1----:R-:W-:Y:S01]  /*6ec0*/  HMMA.16816.F32.BF16 R4, R208, R212.reuse, R4 ;  /* 0x000000d4d004723c */ /* 0x082fe20000041804 */
[----:B------:R-:W-:Y:S07]  /*6ed0*/  LDSM.16.M88.4 R216, [R231+0x2000] ;  /* 0x00200000e7d8783b */ /* 0x000fee0000000200 */
[C---:B------:R-:W-:Y:S08]  /*6ee0*/  HMMA.16816.F32.BF16 R8, R220.reuse, R212, R8 ;  /* 0x000000d4dc08723c */ /* 0x040ff00000041808 */
[-C--:B------:R-:W-:Y:S08]  /*6ef0*/  HMMA.16816.F32.BF16 R12, R220, R214.reuse, R12 ;  /* 0x000000d6dc0c723c */ /* 0x080ff0000004180c */
[C---:B------:R-:W-:Y:S01]  /*6f00*/  HMMA.16816.F32.BF16 R16, R208.reuse, R214, R16 ;  /* 0x000000d6d010723c */ /* 0x040fe20000041810 */
[----:B------:R-:W1:Y:S07]  /*6f10*/  LDSM.16.M88.4 R212, [R231+0x1800] ;  /* 0x00180000e7d4783b */ /* 0x000e6e0000000200 */
[-C--:B--2---:R-:W-:Y:S08]  /*6f20*/  HMMA.16816.F32.BF16 R20, R208, R224.reuse, R20 ;  /* 0x000000e0d014723c */ /* 0x084ff00000041814 */
[C---:B------:R-:W-:Y:S08]  /*6f30*/  HMMA.16816.F32.BF16 R24, R220.reuse, R224, R24 ;  /* 0x000000e0dc18723c */ /* 0x040ff00000041818 */
[-C--:B------:R-:W-:Y:S08]  /*6f40*/  HMMA.16816.F32.BF16 R28, R220, R226.reuse, R28 ;  /* 0x000000e2dc1c723c */ /* 0x080ff0000004181c */
[C---:B------:R-:W-:Y:S01]  /*6f50*/  HMMA.16816.F32.BF16 R32, R208.reuse, R226, R32 ;  /* 0x000000e2d020723c */ /* 0x040fe20000041820 */
[----:B------:R-:W-:Y:S07]  /*6f60*/  LDSM.16.M88.4 R224, [R231+0x3800] ;  /* 0x00380000e7e0783b */ /* 0x000fee0000000200 */
[-C--:B---3--:R-:W-:Y:S08]  /*6f70*/  HMMA.16816.F32.BF16 R36, R208, R204.reuse, R36 ;  /* 0x000000ccd024723c */ /* 0x088ff00000041824 */
[C---:B------:R-:W-:Y:S08]  /*6f80*/  HMMA.16816.F32.BF16 R40, R220.reuse, R204, R40 ;  /* 0x000000ccdc28723c */ /* 0x040ff00000041828 */
[-C--:B------:R-:W-:Y:S08]  /*6f90*/  HMMA.16816.F32.BF16 R44, R220, R206.reuse, R44 ;  /* 0x000000cedc2c723c */ /* 0x080ff0000004182c */
[C---:B------:R-:W-:Y:S01]  /*6fa0*/  HMMA.16816.F32.BF16 R48, R208.reuse, R206, R48 ;  /* 0x000000ced030723c */ /* 0x040fe20000041830 */
[----:B------:R-:W2:Y:S07]  /*6fb0*/  LDSM.16.M88.4 R204, [R231+0x2800] ;  /* 0x00280000e7cc783b */ /* 0x000eae0000000200 */
[-C--:B-1----:R-:W-:Y:S08]  /*6fc0*/  HMMA.16816.F32.BF16 R52, R208, R212.reuse, R52 ;  /* 0x000000d4d034723c */ /* 0x082ff00000041834 */
[C---:B------:R-:W-:Y:S08]  /*6fd0*/  HMMA.16816.F32.BF16 R56, R220.reuse, R212, R56 ;  /* 0x000000d4dc38723c */ /* 0x040ff00000041838 */
[-C--:B------:R-:W-:Y:S08]  /*6fe0*/  HMMA.16816.F32.BF16 R60, R220, R214.reuse, R60 ;  /* 0x000000d6dc3c723c */ /* 0x080ff0000004183c */
[C---:B------:R-:W-:Y:S01]  /*6ff0*/  HMMA.16816.F32.BF16 R64, R208.reuse, R214, R64 ;  /* 0x000000d6d040723c */ /* 0x040fe20000041840 */
[----:B------:R-:W1:Y:S01]  /*7000*/  LDSM.16.M88.4 R212, [R231+0x3000] ;  /* 0x00300000e7d4783b */ /* 0x000e620000000200 */
[----:B------:R-:W-:Y:S06]  /*7010*/  DEPBAR.LE SB0, 0x0 ;  /* 0x000080000000791a */ /* 0x000fec0000000000 */
[-C--:B------:R-:W-:Y:S01]  /*7020*/  HMMA.16816.F32.BF16 R68, R208, R216.reuse, R68 ;  /* 0x000000d8d044723c */ /* 0x080fe20000041844 */
[----:B------:R-:W-:Y:S07]  /*7030*/  BAR.SYNC.DEFER_BLOCKING 0x0 ;  /* 0x0000000000007b1d */ /* 0x000fee0000010000 */
[C---:B------:R-:W-:Y:S08]  /*7040*/  HMMA.16816.F32.BF16 R72, R220.reuse, R216, R72 ;  /* 0x000000d8dc48723c */ /* 0x040ff00000041848 */
[-C--:B------:R-:W-:Y:S08]  /*7050*/  HMMA.16816.F32.BF16 R76, R220, R218.reuse, R76 ;  /* 0x000000dadc4c723c */ /* 0x080ff0000004184c */
[C---:B------:R-:W-:Y:S08]  /*7060*/  HMMA.16816.F32.BF16 R80, R208.reuse, R218, R80 ;  /* 0x000000dad050723c */ /* 0x040ff00000041850 */
[-C--:B--2---:R-:W-:Y:S08]  /*7070*/  HMMA.16816.F32.BF16 R84, R208, R204.reuse, R84 ;  /* 0x000000ccd054723c */ /* 0x084ff00000041854 */
[C---:B------:R-:W-:Y:S08]  /*7080*/  HMMA.16816.F32.BF16 R88, R220.reuse, R204, R88 ;  /* 0x000000ccdc58723c */ /* 0x040ff00000041858 */
[-C--:B------:R-:W-:Y:S08]  /*7090*/  HMMA.16816.F32.BF16 R92, R220, R206.reuse, R92 ;  /* 0x000000cedc5c723c */ /* 0x080ff0000004185c */
[C---:B------:R-:W-:Y:S08]  /*70a0*/  HMMA.16816.F32.BF16 R96, R208.reuse, R206, R96 ;  /* 0x000000ced060723c */ /* 0x040ff00000041860 */
[-C--:B-1----:R-:W-:Y:S08]  /*70b0*/  HMMA.16816.F32.BF16 R100, R208, R212.reuse, R100 ;  /* 0x000000d4d064723c */ /* 0x082ff00000041864 */
[C---:B------:R-:W-:Y:S08]  /*70c0*/  HMMA.16816.F32.BF16 R104, R220.reuse, R212, R104 ;  /* 0x000000d4dc68723c */ /* 0x040ff00000041868 */
[-C--:B------:R-:W-:Y:S08]  /*70d0*/  HMMA.16816.F32.BF16 R108, R220, R214.reuse, R108 ;  /* 0x000000d6dc6c723c */ /* 0x080ff0000004186c */
[C---:B------:R-:W-:Y:S08]  /*70e0*/  HMMA.16816.F32.BF16 R112, R208.reuse, R214, R112 ;  /* 0x000000d6d070723c */ /* 0x040ff00000041870 */
[-C--:B------:R-:W-:Y:S08]  /*70f0*/  HMMA.16816.F32.BF16 R116, R208, R224.reuse, R116 ;  /* 0x000000e0d074723c */ /* 0x080ff00000041874 */
[C---:B------:R-:W-:Y:S08]  /*7100*/  HMMA.16816.F32.BF16 R120, R220.reuse, R224, R120 ;  /* 0x000000e0dc78723c */ /* 0x040ff00000041878 */
[-C--:B------:R-:W-:Y:S08]  /*7110*/  HMMA.16816.F32.BF16 R124, R220, R226.reuse, R124 ;  /* 0x000000e2dc7c723c */ /* 0x080ff0000004187c */
[----:B------:R-:W-:Y:S01]  /*7120*/  HMMA.16816.F32.BF16 R128, R208, R226, R128 ;  /* 0x000000e2d080723c */ /* 0x000fe20000041880 */
[----:B------:R-:W-:-:S07]  /*7130*/  @P0 BRA `(.L_x_90) ;  /* 0xfffff06000000947 */ /* 0x000fce000383ffff */
.L_x_89:
        /* <DEDUP_REMOVED lines=145> */
[----:B------:R-:W-:Y:S02]  /*7a50*/  FMNMX.FTZ R0, R127, R0, !PT ;  /* 0x000000007f007209 */ /* 0x000fe40007810000 */
[----:B------:R-:W-:Y:S01]  /*7a60*/  FMNMX.FTZ R134, R124, R2, !PT ;  /* 0x000000027c867209 */ /* 0x000fe20007810000 */
[----:B------:R-:W2:Y:S03]  /*7a70*/  SHFL.BFLY PT, R135, R3, 0x2, 0x1f ;  /* 0x0c401f0003877f89 */ /* 0x000ea600000e0000 */
[----:B------:R-:W-:Y:S05]  /*7a80*/  FMNMX.FTZ R134, R125, R134, !PT ;  /* 0x000000867d867209 */ /* 0x000fea0007810000 */
[----:B------:R-:W3:Y:S01]  /*7a90*/  SHFL.BFLY PT, R2, R0, 0x2, 0x1f ;  /* 0x0c401f0000027f89 */ /* 0x000ee200000e0000 */
[----:B-1----:R-:W-:Y:S07]  /*7aa0*/  FMNMX.FTZ R136, R136, R205, !PT ;  /* 0x000000cd88887209 */ /* 0x002fee0007810000 */
[----:B------:R-:W1:Y:S01]  /*7ab0*/  SHFL.BFLY PT, R204, R134, 0x2, 0x1f ;  /* 0x0c401f0086cc7f89 */ /* 0x000e6200000e0000 */
[----:B------:R-:W-:Y:S02]  /*7ac0*/  FSETP.NEU.FTZ.AND P1, PT, R136, -INF , PT ;  /* 0xff8000008800780b */ /* 0x000fe40003f3d000 */
[----:B--2---:R-:W-:Y:S05]  /*7ad0*/  FMNMX.FTZ R135, R3, R135, !PT ;  /* 0x0000008703877209 */ /* 0x004fea0007810000 */
[----:B------:R-:W-:Y:S04]  /*7ae0*/  STL [R1+0xbc], R136 ;  /* 0x0000bc8801007387 */ /* 0x000fe80000100800 */
[----:B------:R-:W2:Y:S01]  /*7af0*/  SHFL.BFLY PT, R206, R135, 0x1, 0x1f ;  /* 0x0c201f0087ce7f89 */ /* 0x000ea200000e0000 */
[----:B---3--:R-:W-:Y:S01]  /*7b00*/  FMNMX.FTZ R2, R0, R2, !PT ;  /* 0x0000000200027209 */ /* 0x008fe20007810000 */
[----:B------:R-:W-:Y:S04]  /*7b10*/  FADD.FTZ R0, -R136, R132 ;  /* 0x0000008488007221 */ /* 0x000fe80000010100 */
[----:B------:R-:W-:Y:S02]  /*7b20*/  FMUL.FTZ R0, R0, c[0x0][0x23c] ;  /* 0x00008f0000007a20 */ /* 0x000fe40000410000 */
[----:B------:R-:W3:Y:S02]  /*7b30*/  SHFL.BFLY PT, R3, R2, 0x1, 0x1f ;  /* 0x0c201f0002037f89 */ /* 0x000ee400000e0000 */
[----:B------:R4:W-:Y:S01]  /*7b40*/  MUFU.EX2 R132, R0 ;  /* 0x0000000000847308 */ /* 0x0009e20000000800 */
[----:B-1----:R-:W-:Y:S05]  /*7b50*/  FMNMX.FTZ R134, R134, R204, !PT ;  /* 0x000000cc86867209 */ /* 0x002fea0007810000 */
[----:B------:R-:W1:Y:S01]  /*7b60*/  SHFL.BFLY PT, R204, R134, 0x1, 0x1f ;  /* 0x0c201f0086cc7f89 */ /* 0x000e6200000e0000 */
[----:B--2---:R-:W-:Y:S07]  /*7b70*/  FMNMX.FTZ R135, R135, R206, !PT ;  /* 0x000000ce87877209 */ /* 0x004fee0007810000 */
[----:B------:R-:W-:Y:S01]  /*7b80*/  STL [R1+0xc0], R135 ;  /* 0x0000c08701007387 */ /* 0x000fe20000100800 */
[----:B---3--:R-:W-:Y:S01]  /*7b90*/  FMNMX.FTZ R3, R2, R3, !PT ;  /* 0x0000000302037209 */ /* 0x008fe20007810000 */
[----:B----4-:R-:W-:Y:S04]  /*7ba0*/  FADD.FTZ R0, -R135, R133 ;  /* 0x0000008587007221 */ /* 0x010fe80000010100 */
[----:B------:R-:W-:Y:S02]  /*7bb0*/  FMUL.FTZ R205, R3, c[0x0][0x23c] ;  /* 0x00008f0003cd7a20 */ /* 0x000fe40000410000 */
[----:B------:R-:W-:Y:S01]  /*7bc0*/  FMUL.FTZ R0, R0, c[0x0][0x23c] ;  /* 0x00008f0000007a20 */ /* 0x000fe20000410000 */
[----:B-1----:R-:W-:Y:S03]  /*7bd0*/  FMNMX.FTZ R134, R134, R204, !PT ;  /* 0x000000cc86867209 */ /* 0x002fe60007810000 */
[----:B------:R1:W-:Y:S02]  /*7be0*/  MUFU.EX2 R133, R0 ;  /* 0x0000000000857308 */ /* 0x0003e40000000800 */
[----:B------:R-:W-:Y:S01]  /*7bf0*/  STL [R1+0xc4], R134 ;  /* 0x0000c48601007387 */ /* 0x000fe20000100800 */
[C---:B------:R-:W-:Y:S03]  /*7c00*/  FMUL.FTZ R204, R134.reuse, c[0x0][0x23c] ;  /* 0x00008f0086cc7a20 */ /* 0x040fe60000410000 */
[----:B------:R2:W-:Y:S01]  /*7c10*/  STL [R1+0xc8], R3 ;  /* 0x0000c80301007387 */ /* 0x0005e20000100800 */
[----:B-1----:R-:W-:Y:S02]  /*7c20*/  FADD.FTZ R0, -R134, R137 ;  /* 0x0000008986007221 */ /* 0x002fe40000010100 */
[----:B------:R-:W-:Y:S02]  /*7c30*/  FMUL.FTZ R137, R136, c[0x0][0x23c] ;  /* 0x00008f0088897a20 */ /* 0x000fe40000410000 */
[----:B------:R-:W-:Y:S03]  /*7c40*/  FMUL.FTZ R0, R0, c[0x0][0x23c] ;  /* 0x00008f0000007a20 */ /* 0x000fe60000410000 */
[----:B------:R-:W-:Y:S01]  /*7c50*/  FSEL R137, R137, RZ, P1 ;  /* 0x000000ff89897208 */ /* 0x000fe20000800000 */
[----:B------:R1:W-:Y:S01]  /*7c60*/  MUFU.EX2 R2, R0 ;  /* 0x0000000000027308 */ /* 0x0003e20000000800 */
[----:B------:R-:W-:Y:S03]  /*7c70*/  FSETP.NEU.FTZ.AND P1, PT, R135, -INF , PT ;  /* 0xff8000008700780b */ /* 0x000fe60003f3d000 */
[--C-:B------:R-:W-:Y:S02]  /*7c80*/  FFMA.FTZ R21, R21, c[0x0][0x23c], -R137.reuse ;  /* 0x00008f0015157a23 */ /* 0x100fe40000010889 */
[--C-:B------:R-:W-:Y:S02]  /*7c90*/  FFMA.FTZ R4, R4, c[0x0][0x23c], -R137.reuse ;  /* 0x00008f0004047a23 */ /* 0x100fe40000010889 */
[--C-:B------:R-:W-:Y:S02]  /*7ca0*/  FFMA.FTZ R32, R32, c[0x0][0x23c], -R137.reuse ;  /* 0x00008f0020207a23 */ /* 0x100fe40000010889 */
        /* <DEDUP_REMOVED lines=8> */
[--C-:B------:R-:W-:Y:S02]  /*7d30*/  FFMA.FTZ R48, R48, c[0x0][0x23c], -R137.reuse ;  /* 0x00008f0030307a23 */ /* 0x100fe40000010889 */
[----:B-1----:R-:W-:Y:S02]  /*7d40*/  FADD.FTZ R0, -R3, R138 ;  /* 0x0000008a03007221 */ /* 0x002fe40000010100 */
[----:B------:R-:W-:Y:S02]  /*7d50*/  FMUL.FTZ R138, R135, c[0x0][0x23c] ;  /* 0x00008f00878a7a20 */ /* 0x000fe40000410000 */
[--C-:B------:R-:W-:Y:S01]  /*7d60*/  FFMA.FTZ R49, R49, c[0x0][0x23c], -R137.reuse ;  /* 0x00008f0031317a23 */ /* 0x100fe20000010889 */
[----:B------:R-:W-:Y:S01]  /*7d70*/  MUFU.EX2 R221, R20 ;  /* 0x0000001400dd7308 */ /* 0x000fe20000000800 */
[--C-:B------:R-:W-:Y:S01]  /*7d80*/  FFMA.FTZ R5, R5, c[0x0][0x23c], -R137.reuse ;  /* 0x00008f0005057a23 */ /* 0x100fe20000010889 */
[----:B------:R-:W-:Y:S01]  /*7d90*/  FSEL R138, R138, RZ, P1 ;  /* 0x000000ff8a8a7208 */ /* 0x000fe20000800000 */
[--C-:B------:R-:W-:Y:S01]  /*7da0*/  FFMA.FTZ R53, R53, c[0x0][0x23c], -R137.reuse ;  /* 0x00008f0035357a23 */ /* 0x100fe20000010889 */
[----:B------:R-:W-:Y:S01]  /*7db0*/  FSETP.NEU.FTZ.AND P1, PT, R134, -INF , PT ;  /* 0xff8000008600780b */ /* 0x000fe20003f3d000 */
[----:B------:R-:W-:Y:S02]  /*7dc0*/  FFMA.FTZ R52, R52, c[0x0][0x23c], -R137 ;  /* 0x00008f0034347a23 */ /* 0x000fe40000010889 */
[--C-:B------:R-:W-:Y:S01]  /*7dd0*/  FFMA.FTZ R23, R23, c[0x0][0x23c], -R138.reuse ;  /* 0x00008f0017177a23 */ /* 0x100fe2000001088a */
[----:B------:R-:W-:Y:S01]  /*7de0*/  FSEL R204, R204, RZ, P1 ;  /* 0x000000ffcccc7208 */ /* 0x000fe20000800000 */
[--C-:B------:R-:W-:Y:S01]  /*7df0*/  FFMA.FTZ R34, R34, c[0x0][0x23c], -R138.reuse ;  /* 0x00008f0022227a23 */ /* 0x100fe2000001088a */
[----:B------:R-:W-:Y:S01]  /*7e00*/  MUFU.EX2 R213, R5 ;  /* 0x0000000500d57308 */ /* 0x000fe20000000800 */
[----:B------:R-:W-:Y:S01]  /*7e10*/  FSETP.NEU.FTZ.AND P1, PT, R3, -INF , PT ;  /* 0xff8000000300780b */ /* 0x000fe20003f3d000 */
[--C-:B------:R-:W-:Y:S02]  /*7e20*/  FFMA.FTZ R38, R38, c[0x0][0x23c], -R138.reuse ;  /* 0x00008f0026267a23 */ /* 0x100fe4000001088a */
[--C-:B------:R-:W-:Y:S01]  /*7e30*/  FFMA.FTZ R39, R39, c[0x0][0x23c], -R138.reuse ;  /* 0x00008f0027277a23 */ /* 0x100fe2000001088a */
[----:B------:R-:W-:Y:S01]  /*7e40*/  FSEL R205, R205, RZ, P1 ;  /* 0x000000ffcdcd7208 */ /* 0x000fe20000800000 */
[----:B------:R-:W-:Y:S02]  /*7e50*/  FFMA.FTZ R22, R22, c[0x0][0x23c], -R138 ;  /* 0x00008f0016167a23 */ /* 0x000fe4000001088a */
[----:B------:R-:W-:Y:S02]  /*7e60*/  FFMA.FTZ R72, R72, c[0x0][0x23c], -R204 ;  /* 0x00008f0048487a23 */ /* 0x000fe400000108cc */
[----:B--2---:R-:W1:Y:S01]  /*7e70*/  MUFU.EX2 R3, R21 ;  /* 0x0000001500037308 */ /* 0x004e620000000800 */
[----:B------:R-:W-:Y:S02]  /*7e80*/  FFMA.FTZ R35, R35, c[0x0][0x23c], -R138 ;  /* 0x00008f0023237a23 */ /* 0x000fe4000001088a */
[--C-:B------:R-:W-:Y:S02]  /*7e90*/  FFMA.FTZ R28, R28, c[0x0][0x23c], -R204.reuse ;  /* 0x00008f001c1c7a23 */ /* 0x100fe400000108cc */
[--C-:B------:R-:W-:Y:S02]  /*7ea0*/  FFMA.FTZ R29, R29, c[0x0][0x23c], -R204.reuse ;  /* 0x00008f001d1d7a23 */ /* 0x100fe400000108cc */
[--C-:B------:R-:W-:Y:S02]  /*7eb0*/  FFMA.FTZ R30, R30, c[0x0][0x23c], -R205.reuse ;  /* 0x00008f001e1e7a23 */ /* 0x100fe400000108cd */
[--C-:B------:R-:W-:Y:S01]  /*7ec0*/  FFMA.FTZ R31, R31, c[0x0][0x23c], -R205.reuse ;  /* 0x00008f001f1f7a23 */ /* 0x100fe200000108cd */
[----:B------:R-:W-:Y:S01]  /*7ed0*/  MUFU.EX2 R220, R22 ;  /* 0x0000001600dc7308 */ /* 0x000fe20000000800 */
[--C-:B------:R-:W-:Y:S02]  /*7ee0*/  FFMA.FTZ R40, R40, c[0x0][0x23c], -R204.reuse ;  /* 0x00008f0028287a23 */ /* 0x100fe400000108cc */
[----:B------:R-:W-:Y:S02]  /*7ef0*/  FFMA.FTZ R41, R41, c[0x0][0x23c], -R204 ;  /* 0x00008f0029297a23 */ /* 0x000fe400000108cc */
[--C-:B------:R-:W-:Y:S02]  /*7f00*/  FFMA.FTZ R18, R18, c[0x0][0x23c], -R138.reuse ;  /* 0x00008f0012127a23 */ /* 0x100fe4000001088a */
[--C-:B------:R-:W-:Y:S02]  /*7f10*/  FFMA.FTZ R19, R19, c[0x0][0x23c], -R138.reuse ;  /* 0x00008f0013137a23 */ /* 0x100fe4000001088a */
[--C-:B------:R-:W-:Y:S01]  /*7f20*/  FFMA.FTZ R6, R6, c[0x0][0x23c], -R138.reuse ;  /* 0x00008f0006067a23 */ /* 0x100fe2000001088a */
[----:B------:R2:W-:Y:S01]  /*7f30*/  MUFU.EX2 R215, R16 ;  /* 0x0000001000d77308 */ /* 0x0005e20000000800 */
[----:B------:R-:W-:Y:S02]  /*7f40*/  FFMA.FTZ R7, R7, c[0x0][0x23c], -R138 ;  /* 0x00008f0007077a23 */ /* 0x000fe4000001088a */
[--C-:B------:R-:W-:Y:S01]  /*7f50*/  FFMA.FTZ R73, R73, c[0x0][0x23c], -R204.reuse ;  /* 0x00008f0049497a23 */ /* 0x100fe200000108cc */
[----:B-1----:R1:W-:Y:S01]  /*7f60*/  STL [R1+0xc], R3 ;  /* 0x00000c0301007387 */ /* 0x0023e20000100800 */
[--C-:B------:R-:W-:Y:S02]  /*7f70*/  FFMA.FTZ R74, R74, c[0x0][0x23c], -R205.reuse ;  /* 0x00008f004a4a7a23 */ /* 0x100fe400000108cd */
[--C-:B------:R-:W-:Y:S02]  /*7f80*/  FFMA.FTZ R75, R75, c[0x0][0x23c], -R205.reuse ;  /* 0x00008f004b4b7a23 */ /* 0x100fe400000108cd */
        /* <DEDUP_REMOVED lines=8> */
[--C-:B------:R-:W-:Y:S02]  /*8010*/  FFMA.FTZ R14, R14, c[0x0][0x23c], -R205.reuse ;  /* 0x00008f000e0e7a23 */ /* 0x100fe400000108cd */
[--C-:B------:R-:W-:Y:S02]  /*8020*/  FFMA.FTZ R15, R15, c[0x0][0x23c], -R205.reuse ;  /* 0x00008f000f0f7a23 */ /* 0x100fe400000108cd */
[----:B--2---:R-:W-:Y:S02]  /*8030*/  FMUL.FTZ R16, R132, R152 ;  /* 0x0000009884107220 */ /* 0x004fe40000410000 */
[--C-:B------:R-:W-:Y:S02]  /*8040*/  FFMA.FTZ R42, R42, c[0x0][0x23c], -R205.reuse ;  /* 0x00008f002a2a7a23 */ /* 0x100fe400000108cd */
[----:B------:R-:W-:Y:S01]  /*8050*/  FFMA.FTZ R43, R43, c[0x0][0x23c], -R205 ;  /* 0x00008f002b2b7a23 */ /* 0x000fe200000108cd */
[----:B-1----:R-:W1:Y:S01]  /*8060*/  MUFU.EX2 R3, R23 ;  /* 0x0000001700037308 */ /* 0x002e620000000800 */
[----:B------:R-:W-:Y:S02]  /*8070*/  FMUL.FTZ R32, R132, R168 ;  /* 0x000000a884207220 */ /* 0x000fe40000410000 */
[----:B------:R-:W-:Y:S02]  /*8080*/  FFMA.FTZ R168, R116, c[0x0][0x23c], -R137 ;  /* 0x00008f0074a87a23 */ /* 0x000fe40000010889 */
[----:B------:R-:W-:Y:S02]  /*8090*/  FFMA.FTZ R116, R87, c[0x0][0x23c], -R138 ;  /* 0x00008f0057747a23 */ /* 0x000fe4000001088a */
[--C-:B------:R-:W-:Y:S02]  /*80a0*/  FFMA.FTZ R44, R44, c[0x0][0x23c], -R204.reuse ;  /* 0x00008f002c2c7a23 */ /* 0x100fe400000108cc */
[----:B------:R-:W-:Y:S01]  /*80b0*/  FFMA.FTZ R45, R45, c[0x0][0x23c], -R204 ;  /* 0x00008f002d2d7a23 */ /* 0x000fe200000108cc */
[----:B------:R2:W3:Y:S01]  /*80c0*/  MUFU.EX2 R223, R17 ;  /* 0x0000001100df7308 */ /* 0x0004e20000000800 */
[--C-:B------:R-:W-:Y:S02]  /*80d0*/  FFMA.FTZ R46, R46, c[0x0][0x23c], -R205.reuse ;  /* 0x00008f002e2e7a23 */ /* 0x100fe400000108cd */
[--C-:B------:R-:W-:Y:S02]  /*80e0*/  FFMA.FTZ R50, R50, c[0x0][0x23c], -R138.reuse ;  /* 0x00008f0032327a23 */ /* 0x100fe4000001088a */
[--C-:B------:R-:W-:Y:S02]  /*80f0*/  FFMA.FTZ R51, R51, c[0x0][0x23c], -R138.reuse ;  /* 0x00008f0033337a23 */ /* 0x100fe4000001088a */
[--C-:B------:R-:W-:Y:S02]  /*8100*/  FFMA.FTZ R54, R54, c[0x0][0x23c], -R138.reuse ;  /* 0x00008f0036367a23 */ /* 0x100fe4000001088a */
[----:B------:R-:W-:Y:S01]  /*8110*/  FFMA.FTZ R55, R55, c[0x0][0x23c], -R138 ;  /* 0x00008f0037377a23 */ /* 0x000fe2000001088a */
[----:B------:R4:W-:Y:S01]  /*8120*/  MUFU.EX2 R214, R18 ;  /* 0x0000001200d67308 */ /* 0x0009e20000000800 */
[--C-:B------:R-:W-:Y:S02]  /*8130*/  FFMA.FTZ R56, R56, c[0x0][0x23c], -R204.reuse ;  /* 0x00008f0038387a23 */ /* 0x100fe400000108cc */
[--C-:B------:R-:W-:Y:S01]  /*8140*/  FFMA.FTZ R57, R57, c[0x0][0x23c], -R204.reuse ;  /* 0x00008f0039397a23 */ /* 0x100fe200000108cc */
[----:B-1----:R1:W-:Y:S01]  /*8150*/  STL [R1+0x8], R3 ;  /* 0x0000080301007387 */ /* 0x0023e20000100800 */
[--C-:B------:R-:W-:Y:S02]  /*8160*/  FFMA.FTZ R58, R58, c[0x0][0x23c], -R205.reuse ;  /* 0x00008f003a3a7a23 */ /* 0x100fe400000108cd */
[----:B------:R-:W-:Y:S01]  /*8170*/  FFMA.FTZ R59, R59, c[0x0][0x23c], -R205 ;  /* 0x00008f003b3b7a23 */ /* 0x000fe200000108cd */
[----:B------:R-:W3:Y:S01]  /*8180*/  LDSM.16.MT88.4 R20, [R139+0x8000] ;  /* 0x008000008b14783b */ /* 0x000ee20000004200 */
[----:B------:R-:W-:Y:S01]  /*8190*/  FFMA.FTZ R60, R60, c[0x0][0x23c], -R204 ;  /* 0x00008f003c3c7a23 */ /* 0x000fe200000108cc */
[----:B------:R3:W3:Y:S01]  /*81a0*/  MUFU.EX2 R222, R19 ;  /* 0x0000001300de7308 */ /* 0x0006e20000000800 */
[--C-:B------:R-:W-:Y:S02]  /*81b0*/  FFMA.FTZ R64, R64, c[0x0][0x23c], -R137.reuse ;  /* 0x00008f0040407a23 */ /* 0x100fe40000010889 */
[----:B------:R-:W-:Y:S02]  /*81c0*/  FFMA.FTZ R65, R65, c[0x0][0x23c], -R137 ;  /* 0x00008f0041417a23 */ /* 0x000fe40000010889 */
[----:B--2---:R-:W-:Y:S01]  /*81d0*/  FMUL.FTZ R17, R132, R153 ;  /* 0x0000009984117220 */ /* 0x004fe20000410000 */
[----:B------:R2:W-:Y:S01]  /*81e0*/  STL [R1+0x14], R4 ;  /* 0x0000140401007387 */ /* 0x0005e20000100800 */
[----:B------:R-:W-:Y:S02]  /*81f0*/  FFMA.FTZ R66, R66, c[0x0][0x23c], -R138 ;  /* 0x00008f0042427a23 */ /* 0x000fe4000001088a */
[----:B------:R-:W-:Y:S01]  /*8200*/  FMUL.FTZ R0, R0, c[0x0][0x23c] ;  /* 0x00008f0000007a20 */ /* 0x000fe20000410000 */
[----:B------:R2:W-:Y:S01]  /*8210*/  MUFU.EX2 R218, R12 ;  /* 0x0000000c00da7308 */ /* 0x0005e20000000800 */
[--C-:B------:R-:W-:Y:S02]  /*8220*/  FFMA.FTZ R8, R8, c[0x0][0x23c], -R204.reuse ;  /* 0x00008f0008087a23 */ /* 0x100fe400000108cc */
[--C-:B------:R-:W-:Y:S02]  /*8230*/  FFMA.FTZ R9, R9, c[0x0][0x23c], -R204.reuse ;  /* 0x00008f0009097a23 */ /* 0x100fe400000108cc */
[----:B----4-:R-:W-:Y:S02]  /*8240*/  FMUL.FTZ R18, R133, R154 ;  /* 0x0000009a85127220 */ /* 0x010fe40000410000 */
[--C-:B------:R-:W-:Y:S02]  /*8250*/  FFMA.FTZ R10, R10, c[0x0][0x23c], -R205.reuse ;  /* 0x00008f000a0a7a23 */ /* 0x100fe400000108cd */
[--C-:B------:R-:W-:Y:S01]  /*8260*/  FFMA.FTZ R11, R11, c[0x0][0x23c], -R205.reuse ;  /* 0x00008f000b0b7a23 */ /* 0x100fe200000108cd */
[----:B-1----:R-:W1:Y:S01]  /*8270*/  MUFU.EX2 R3, R33 ;  /* 0x0000002100037308 */ /* 0x002e620000000800 */
[----:B------:R-:W-:Y:S01]  /*8280*/  FMUL.FTZ R5, R132, R145 ;  /* 0x0000009184057220 */ /* 0x000fe20000410000 */
[----:B------:R-:W-:Y:S01]  /*8290*/  F2FP.BF16.PACK_AB R145, R212, R208 ;  /* 0x000000d0d491723e */ /* 0x000fe200000010ff */
[----:B------:R-:W-:Y:S01]  /*82a0*/  FMUL.FTZ R6, R133, R146 ;  /* 0x0000009285067220 */ /* 0x000fe20000410000 */
[----:B---3--:R-:W-:Y:S01]  /*82b0*/  F2FP.BF16.PACK_AB R146, R223, R215 ;  /* 0x000000d7df92723e */ /* 0x008fe200000010ff */
[C---:B------:R-:W-:Y:S02]  /*82c0*/  FMUL.FTZ R19, R133.reuse, R155 ;  /* 0x0000009b85137220 */ /* 0x040fe40000410000 */
[----:B------:R-:W-:Y:S01]  /*82d0*/  LDSM.16.MT88.4 R152, [R229+0x8000] ;  /* 0x00800000e598783b */ /* 0x000fe20000004200 */
[----:B------:R-:W-:Y:S01]  /*82e0*/  FMUL.FTZ R7, R133, R147 ;  /* 0x0000009385077220 */ /* 0x000fe20000410000 */
[----:B------:R-:W-:Y:S01]  /*82f0*/  F2FP.BF16.PACK_AB R147, R222, R214 ;  /* 0x000000d6de93723e */ /* 0x000fe200000010ff */
[----:B------:R-:W-:Y:S01]  /*8300*/  MUFU.EX2 R0, R0 ;  /* 0x0000000000007308 */ /* 0x000fe20000000800 */
[--C-:B------:R-:W-:Y:S02]  /*8310*/  FFMA.FTZ R24, R24, c[0x0][0x23c], -R204.reuse ;  /* 0x00008f0018187a23 */ /* 0x100fe400000108cc */
[----:B------:R-:W-:Y:S02]  /*8320*/  FFMA.FTZ R25, R25, c[0x0][0x23c], -R204 ;  /* 0x00008f0019197a23 */ /* 0x000fe400000108cc */
[----:B--2---:R-:W-:Y:S02]  /*8330*/  FMUL.FTZ R12, R2, R148 ;  /* 0x00000094020c7220 */ /* 0x004fe40000410000 */
[--C-:B------:R-:W-:Y:S02]  /*8340*/  FFMA.FTZ R26, R26, c[0x0][0x23c], -R205.reuse ;  /* 0x00008f001a1a7a23 */ /* 0x100fe400000108cd */
[--C-:B------:R-:W-:Y:S01]  /*8350*/  FFMA.FTZ R27, R27, c[0x0][0x23c], -R205.reuse ;  /* 0x00008f001b1b7a23 */ /* 0x100fe200000108cd */
[----:B------:R-:W2:Y:S01]  /*8360*/  MUFU.EX2 R4, R34 ;  /* 0x0000002200047308 */ /* 0x000ea20000000800 */
[----:B------:R-:W-:Y:S02]  /*8370*/  FFMA.FTZ R47, R47, c[0x0][0x23c], -R205 ;  /* 0x00008f002f2f7a23 */ /* 0x000fe400000108cd */
[--C-:B------:R-:W-:Y:S01]  /*8380*/  FFMA.FTZ R67, R67, c[0x0][0x23c], -R138.reuse ;  /* 0x00008f0043437a23 */ /* 0x100fe2000001088a */
[----:B-1----:R1:W-:Y:S01]  /*8390*/  STL [R1+0x34], R3 ;  /* 0x0000340301007387 */ /* 0x0023e20000100800 */
[----:B------:R-:W-:Y:S02]  /*83a0*/  FMUL.FTZ R33, R132, R169 ;  /* 0x000000a984217220 */ /* 0x000fe40000410000 */
[--C-:B------:R-:W-:Y:S02]  /*83b0*/  FFMA.FTZ R169, R117, c[0x0][0x23c], -R137.reuse ;  /* 0x00008f0075a97a23 */ /* 0x100fe40000010889 */
[--C-:B------:R-:W-:Y:S01]  /*83c0*/  FFMA.FTZ R117, R98, c[0x0][0x23c], -R138.reuse ;  /* 0x00008f0062757a23 */ /* 0x100fe2000001088a */
[----:B------:R3:W-:Y:S01]  /*83d0*/  MUFU.EX2 R206, R8 ;  /* 0x0000000800ce7308 */ /* 0x0007e20000000800 */
[--C-:B------:R-:W-:Y:S02]  /*83e0*/  FFMA.FTZ R102, R102, c[0x0][0x23c], -R138.reuse ;  /* 0x00008f0066667a23 */ /* 0x100fe4000001088a */
[--C-:B------:R-:W-:Y:S02]  /*83f0*/  FFMA.FTZ R103, R103, c[0x0][0x23c], -R138.reuse ;  /* 0x00008f0067677a23 */ /* 0x100fe4000001088a */
[--C-:B------:R-:W-:Y:S02]  /*8400*/  FFMA.FTZ R114, R114, c[0x0][0x23c], -R138.reuse ;  /* 0x00008f0072727a23 */ /* 0x100fe4000001088a */
[--C-:B------:R-:W-:Y:S02]  /*8410*/  FFMA.FTZ R115, R115, c[0x0][0x23c], -R138.reuse ;  /* 0x00008f0073737a23 */ /* 0x100fe4000001088a */
[--C-:B------:R-:W-:Y:S01]  /*8420*/  FFMA.FTZ R118, R118, c[0x0][0x23c], -R138.reuse ;  /* 0x00008f0076767a23 */ /* 0x100fe2000001088a */
[----:B------:R-:W4:Y:S01]  /*8430*/  MUFU.EX2 R211, R9 ;  /* 0x0000000900d37308 */ /* 0x000f220000000800 */
[--C-:B------:R-:W-:Y:S02]  /*8440*/  FFMA.FTZ R119, R119, c[0x0][0x23c], -R138.reuse ;  /* 0x00008f0077777a23 */ /* 0x100fe4000001088a */
[--C-:B------:R-:W-:Y:S01]  /*8450*/  FFMA.FTZ R130, R130, c[0x0][0x23c], -R138.reuse ;  /* 0x00008f0082827a23 */ /* 0x100fe2000001088a */
[----:B--2---:R2:W-:Y:S01]  /*8460*/  STL [R1+0x10], R4 ;  /* 0x0000100401007387 */ /* 0x0045e20000100800 */
[----:B------:R-:W-:Y:S02]  /*8470*/  FMUL.FTZ R34, R133, R170 ;  /* 0x000000aa85227220 */ /* 0x000fe40000410000 */
[----:B------:R-:W-:Y:S02]  /*8480*/  FFMA.FTZ R170, R128, c[0x0][0x23c], -R137 ;  /* 0x00008f0080aa7a23 */ /* 0x000fe40000010889 */
[----:B------:R-:W-:Y:S01]  /*8490*/  FFMA.FTZ R128, R99, c[0x0][0x23c], -R138 ;  /* 0x00008f0063807a23 */ /* 0x000fe2000001088a */
[----:B-1----:R-:W1:Y:S01]  /*84a0*/  MUFU.EX2 R3, R35 ;  /* 0x0000002300037308 */ /* 0x002e620000000800 */
[--C-:B------:R-:W-:Y:S02]  /*84b0*/  FFMA.FTZ R94, R94, c[0x0][0x23c], -R205.reuse ;  /* 0x00008f005e5e7a23 */ /* 0x100fe400000108cd */
[--C-:B------:R-:W-:Y:S02]  /*84c0*/  FFMA.FTZ R104, R104, c[0x0][0x23c], -R204.reuse ;  /* 0x00008f0068687a23 */ /* 0x100fe400000108cc */
[----:B---3--:R-:W-:Y:S02]  /*84d0*/  FMUL.FTZ R8, R2, R140 ;  /* 0x0000008c02087220 */ /* 0x008fe40000410000 */
[--C-:B------:R-:W-:Y:S02]  /*84e0*/  FFMA.FTZ R105, R105, c[0x0][0x23c], -R204.reuse ;  /* 0x00008f0069697a23 */ /* 0x100fe400000108cc */
[--C-:B------:R-:W-:Y:S01]  /*84f0*/  FFMA.FTZ R108, R108, c[0x0][0x23c], -R204.reuse ;  /* 0x00008f006c6c7a23 */ /* 0x100fe200000108cc */
[----:B------:R3:W-:Y:S01]  /*8500*/  MUFU.EX2 R209, R10 ;  /* 0x0000000a00d17308 */ /* 0x0007e20000000800 */
[--C-:B------:R-:W-:Y:S02]  /*8510*/  FFMA.FTZ R109, R109, c[0x0][0x23c], -R204.reuse ;  /* 0x00008f006d6d7a23 */ /* 0x100fe400000108cc */
[--C-:B------:R-:W-:Y:S01]  /*8520*/  FFMA.FTZ R95, R95, c[0x0][0x23c], -R205.reuse ;  /* 0x00008f005f5f7a23 */ /* 0x100fe200000108cd */
[----:B----4-:R-:W-:Y:S01]  /*8530*/  F2FP.BF16.PACK_AB R140, R211, R206 ;  /* 0x000000ced38c723e */ /* 0x010fe200000010ff */
[----:B------:R-:W-:Y:S02]  /*8540*/  FMUL.FTZ R9, R2, R141 ;  /* 0x0000008d02097220 */ /* 0x000fe40000410000 */
[--C-:B------:R-:W-:Y:S02]  /*8550*/  FFMA.FTZ R106, R106, c[0x0][0x23c], -R205.reuse ;  /* 0x00008f006a6a7a23 */ /* 0x100fe400000108cd */
[--C-:B------:R-:W-:Y:S01]  /*8560*/  FFMA.FTZ R107, R107, c[0x0][0x23c], -R205.reuse ;  /* 0x00008f006b6b7a23 */ /* 0x100fe200000108cd */
[----:B--2---:R-:W2:Y:S01]  /*8570*/  MUFU.EX2 R4, R28 ;  /* 0x0000001c00047308 */ /* 0x004ea20000000800 */
[--C-:B------:R-:W-:Y:S02]  /*8580*/  FFMA.FTZ R110, R110, c[0x0][0x23c], -R205.reuse ;  /* 0x00008f006e6e7a23 */ /* 0x100fe400000108cd */
[--C-:B------:R-:W-:Y:S01]  /*8590*/  FFMA.FTZ R111, R111, c[0x0][0x23c], -R205.reuse ;  /* 0x00008f006f6f7a23 */ /* 0x100fe200000108cd */
[----:B-1----:R1:W-:Y:S01]  /*85a0*/  STL [R1+0x30], R3 ;  /* 0x0000300301007387 */ /* 0x0023e20000100800 */
[----:B------:R-:W-:Y:S02]  /*85b0*/  FMUL.FTZ R35, R133, R171 ;  /* 0x000000ab85237220 */ /* 0x000fe40000410000 */
[--C-:B------:R-:W-:Y:S02]  /*85c0*/  FFMA.FTZ R122, R122, c[0x0][0x23c], -R205.reuse ;  /* 0x00008f007a7a7a23 */ /* 0x100fe400000108cd */
[--C-:B------:R-:W-:Y:S01]  /*85d0*/  FFMA.FTZ R123, R123, c[0x0][0x23c], -R205.reuse ;  /* 0x00008f007b7b7a23 */ /* 0x100fe200000108cd */
[----:B------:R-:W4:Y:S01]  /*85e0*/  MUFU.EX2 R210, R11 ;  /* 0x0000000b00d27308 */ /* 0x000f220000000800 */
[----:B------:R-:W-:Y:S02]  /*85f0*/  FFMA.FTZ R126, R126, c[0x0][0x23c], -R205 ;  /* 0x00008f007e7e7a23 */ /* 0x000fe400000108cd */
[--C-:B------:R-:W-:Y:S02]  /*8600*/  FFMA.FTZ R120, R120, c[0x0][0x23c], -R204.reuse ;  /* 0x00008f0078787a23 */ /* 0x100fe400000108cc */
[----:B---3--:R-:W-:Y:S02]  /*8610*/  FMUL.FTZ R10, R0, R142 ;  /* 0x0000008e000a7220 */ /* 0x008fe40000410000 */
[--C-:B------:R-:W-:Y:S02]  /*8620*/  FFMA.FTZ R121, R121, c[0x0][0x23c], -R204.reuse ;  /* 0x00008f0079797a23 */ /* 0x100fe400000108cc */
[----:B------:R-:W-:Y:S01]  /*8630*/  FFMA.FTZ R124, R124, c[0x0][0x23c], -R204 ;  /* 0x00008f007c7c7a23 */ /* 0x000fe200000108cc */
[----:B------:R-:W3:Y:S01]  /*8640*/  MUFU.EX2 R219, R13 ;  /* 0x0000000d00db7308 */ /* 0x000ee20000000800 */
[----:B--2---:R2:W-:Y:S01]  /*8650*/  STL [R1+0x20], R4 ;  /* 0x0000200401007387 */ /* 0x0045e20000100800 */
[----:B------:R-:W-:Y:S02]  /*8660*/  FMUL.FTZ R28, R2, R164 ;  /* 0x000000a4021c7220 */ /* 0x000fe40000410000 */
[--C-:B------:R-:W-:Y:S02]  /*8670*/  FFMA.FTZ R164, R100, c[0x0][0x23c], -R137.reuse ;  /* 0x00008f0064a47a23 */ /* 0x100fe40000010889 */
[--C-:B------:R-:W-:Y:S04]  /*8680*/  FFMA.FTZ R100, R83, c[0x0][0x23c], -R138.reuse ;  /* 0x00008f0053647a23 */ /* 0x100fe8000001088a */
[----:B-1----:R-:W1:Y:S01]  /*8690*/  MUFU.EX2 R3, R29 ;  /* 0x0000001d00037308 */ /* 0x002e620000000800 */
[----:B----4-:R-:W-:Y:S01]  /*86a0*/  F2FP.BF16.PACK_AB R141, R210, R209 ;  /* 0x000000d1d28d723e */ /* 0x010fe200000010ff */
[----:B------:R-:W-:Y:S08]  /*86b0*/  FMUL.FTZ R11, R0, R143 ;  /* 0x0000008f000b7220 */ /* 0x000ff00000410000 */
[----:B------:R4:W-:Y:S01]  /*86c0*/  MUFU.EX2 R216, R14 ;  /* 0x0000000e00d87308 */ /* 0x0009e20000000800 */
[----:B---3--:R-:W-:Y:S01]  /*86d0*/  F2FP.BF16.PACK_AB R142, R219, R218 ;  /* 0x000000dadb8e723e */ /* 0x008fe200000010ff */
[C---:B------:R-:W-:Y:S08]  /*86e0*/  FMUL.FTZ R13, R2.reuse, R149 ;  /* 0x00000095020d7220 */ /* 0x040ff00000410000 */
[----:B--2---:R-:W2:Y:S01]  /*86f0*/  MUFU.EX2 R4, R30 ;  /* 0x0000001e00047308 */ /* 0x004ea20000000800 */
[----:B-1----:R1:W-:Y:S01]  /*8700*/  STL [R1+0x24], R3 ;  /* 0x0000240301007387 */ /* 0x0023e20000100800 */
[----:B------:R-:W-:Y:S02]  /*8710*/  FMUL.FTZ R29, R2, R165 ;  /* 0x000000a5021d7220 */ /* 0x000fe40000410000 */
[--C-:B------:R-:W-:Y:S02]  /*8720*/  FFMA.FTZ R165, R101, c[0x0][0x23c], -R137.reuse ;  /* 0x00008f0065a57a23 */ /* 0x100fe40000010889 */
[--C-:B------:R-:W-:Y:S04]  /*8730*/  FFMA.FTZ R101, R82, c[0x0][0x23c], -R138.reuse ;  /* 0x00008f0052657a23 */ /* 0x100fe8000001088a */
[----:B------:R-:W3:Y:S01]  /*8740*/  MUFU.EX2 R217, R15 ;  /* 0x0000000f00d97308 */ /* 0x000ee20000000800 */
[C---:B----4-:R-:W-:Y:S09]  /*8750*/  FMUL.FTZ R14, R0.reuse, R150 ;  /* 0x00000096000e7220 */ /* 0x050ff20000410000 */
[----:B------:R4:W-:Y:S01]  /*8760*/  MUFU.EX2 R227, R24 ;  /* 0x0000001800e37308 */ /* 0x0009e20000000800 */
[----:B--2---:R2:W-:Y:S01]  /*8770*/  STL [R1+0x18], R4 ;  /* 0x0000180401007387 */ /* 0x0045e20000100800 */
[----:B------:R-:W-:Y:S02]  /*8780*/  FMUL.FTZ R30, R0, R166 ;  /* 0x000000a6001e7220 */ /* 0x000fe40000410000 */
[--C-:B------:R-:W-:Y:S02]  /*8790*/  FFMA.FTZ R166, R112, c[0x0][0x23c], -R137.reuse ;  /* 0x00008f0070a67a23 */ /* 0x100fe40000010889 */
[--C-:B------:R-:W-:Y:S04]  /*87a0*/  FFMA.FTZ R112, R71, c[0x0][0x23c], -R138.reuse ;  /* 0x00008f0047707a23 */ /* 0x100fe8000001088a */
[----:B-1----:R-:W1:Y:S01]  /*87b0*/  MUFU.EX2 R3, R31 ;  /* 0x0000001f00037308 */ /* 0x002e620000000800 */
[----:B---3--:R-:W-:Y:S01]  /*87c0*/  F2FP.BF16.PACK_AB R143, R217, R216 ;  /* 0x000000d8d98f723e */ /* 0x008fe200000010ff */
[----:B------:R-:W-:Y:S02]  /*87d0*/  FMUL.FTZ R15, R0, R151 ;  /* 0x00000097000f7220 */ /* 0x000fe40000410000 */
[----:B------:R-:W-:Y:S06]  /*87e0*/  LDSM.16.MT88.4 R148, [R228+0x8000] ;  /* 0x00800000e494783b */ /* 0x000fec0000004200 */
[----:B------:R3:W-:Y:S01]  /*87f0*/  MUFU.EX2 R252, R25 ;  /* 0x0000001900fc7308 */ /* 0x0007e20000000800 */
[----:B----4-:R-:W-:Y:S02]  /*8800*/  FMUL.FTZ R24, R2, R160 ;  /* 0x000000a002187220 */ /* 0x010fe40000410000 */
[--C-:B------:R-:W-:Y:S07]  /*8810*/  FFMA.FTZ R160, R84, c[0x0][0x23c], -R137.reuse ;  /* 0x00008f0054a07a23 */ /* 0x100fee0000010889 */
[----:B--2---:R-:W2:Y:S01]  /*8820*/  MUFU.EX2 R4, R36 ;  /* 0x0000002400047308 */ /* 0x004ea20000000800 */
[----:B-1----:R1:W-:Y:S01]  /*8830*/  STL [R1+0x1c], R3 ;  /* 0x00001c0301007387 */ /* 0x0023e20000100800 */
[----:B------:R-:W-:Y:S02]  /*8840*/  FMUL.FTZ R31, R0, R167 ;  /* 0x000000a7001f7220 */ /* 0x000fe40000410000 */
[--C-:B------:R-:W-:Y:S02]  /*8850*/  FFMA.FTZ R167, R113, c[0x0][0x23c], -R137.reuse ;  /* 0x00008f0071a77a23 */ /* 0x100fe40000010889 */
[--C-:B------:R-:W-:Y:S04]  /*8860*/  FFMA.FTZ R113, R86, c[0x0][0x23c], -R138.reuse ;  /* 0x00008f0056717a23 */ /* 0x100fe8000001088a */
[----:B------:R4:W-:Y:S01]  /*8870*/  MUFU.EX2 R225, R26 ;  /* 0x0000001a00e17308 */ /* 0x0009e20000000800 */
[----:B---3--:R-:W-:Y:S02]  /*8880*/  FMUL.FTZ R25, R2, R161 ;  /* 0x000000a102197220 */ /* 0x008fe40000410000 */
[--C-:B------:R-:W-:Y:S02]  /*8890*/  FFMA.FTZ R161, R85, c[0x0][0x23c], -R137.reuse ;  /* 0x00008f0055a17a23 */ /* 0x100fe40000010889 */
[----:B------:R-:W-:Y:S05]  /*88a0*/  LDSM.16.MT88.4 R84, [R230+0x8800] ;  /* 0x00880000e654783b */ /* 0x000fea0000004200 */
[----:B------:R3:W-:Y:S03]  /*88b0*/  MUFU.EX2 R226, R27 ;  /* 0x0000001b00e27308 */ /* 0x0007e60000000800 */
[----:B--2---:R2:W-:Y:S07]  /*88c0*/  STL [R1+0x2c], R4 ;  /* 0x00002c0401007387 */ /* 0x0045ee0000100800 */
[----:B-1----:R-:W1:Y:S01]  /*88d0*/  MUFU.EX2 R3, R37 ;  /* 0x0000002500037308 */ /* 0x002e620000000800 */
[----:B----4-:R-:W-:Y:S02]  /*88e0*/  FMUL.FTZ R26, R0, R162 ;  /* 0x000000a2001a7220 */ /* 0x010fe40000410000 */
[--C-:B------:R-:W-:Y:S02]  /*88f0*/  FFMA.FTZ R162, R96, c[0x0][0x23c], -R137.reuse ;  /* 0x00008f0060a27a23 */ /* 0x100fe40000010889 */
[--C-:B------:R-:W-:Y:S05]  /*8900*/  FFMA.FTZ R96, R70, c[0x0][0x23c], -R138.reuse ;  /* 0x00008f0046607a23 */ /* 0x100fea000001088a */
[----:B------:R4:W-:Y:S01]  /*8910*/  MUFU.EX2 R136, R44 ;  /* 0x0000002c00887308 */ /* 0x0009e20000000800 */
[----:B------:R-:W-:Y:S02]  /*8920*/  FFMA.FTZ R138, R131, c[0x0][0x23c], -R138 ;  /* 0x00008f00838a7a23 */ /* 0x000fe4000001088a */
[----:B---3--:R-:W-:Y:S02]  /*8930*/  FMUL.FTZ R27, R0, R163 ;  /* 0x000000a3001b7220 */ /* 0x008fe40000410000 */
[--C-:B------:R-:W-:Y:S05]  /*8940*/  FFMA.FTZ R163, R97, c[0x0][0x23c], -R137.reuse ;  /* 0x00008f0061a37a23 */ /* 0x100fea0000010889 */
[----:B------:R3:W-:Y:S01]  /*8950*/  MUFU.EX2 R244, R45 ;  /* 0x0000002d00f47308 */ /* 0x0007e20000000800 */
[----:B-1----:R1:W-:Y:S09]  /*8960*/  STL [R1+0x4c], R3 ;  /* 0x00004c0301007387 */ /* 0x0023f20000100800 */
[----:B--2---:R-:W2:Y:S01]  /*8970*/  MUFU.EX2 R4, R38 ;  /* 0x0000002600047308 */ /* 0x004ea20000000800 */
[C---:B----4-:R-:W-:Y:S09]  /*8980*/  FMUL.FTZ R44, R2.reuse, R180 ;  /* 0x000000b4022c7220 */ /* 0x050ff20000410000 */
[----:B------:R4:W-:Y:S01]  /*8990*/  MUFU.EX2 R247, R46 ;  /* 0x0000002e00f77308 */ /* 0x0009e20000000800 */
[----:B---3--:R-:W-:Y:S09]  /*89a0*/  FMUL.FTZ R45, R2, R181 ;  /* 0x000000b5022d7220 */ /* 0x008ff20000410000 */
[----:B-1----:R-:W1:Y:S01]  /*89b0*/  MUFU.EX2 R3, R39 ;  /* 0x0000002700037308 */ /* 0x002e620000000800 */
[----:B--2---:R2:W-:Y:S09]  /*89c0*/  STL [R1+0x28], R4 ;  /* 0x0000280401007387 */ /* 0x0045f20000100800 */
[----:B------:R3:W-:Y:S01]  /*89d0*/  MUFU.EX2 R134, R48 ;  /* 0x0000003000867308 */ /* 0x0007e20000000800 */
[----:B----4-:R-:W-:Y:S09]  /*89e0*/  FMUL.FTZ R46, R0, R182 ;  /* 0x000000b6002e7220 */ /* 0x010ff20000410000 */
[----:B------:R4:W-:Y:S01]  /*89f0*/  MUFU.EX2 R246, R49 ;  /* 0x0000003100f67308 */ /* 0x0009e20000000800 */
[----:B-1----:R1:W-:Y:S04]  /*8a00*/  STL [R1+0x50], R3 ;  /* 0x0000500301007387 */ /* 0x0023e80000100800 */
[----:B------:R-:W1:Y:S05]  /*8a10*/  LDSM.16.MT88.4 R36, [R230+0x8000] ;  /* 0x00800000e624783b */ /* 0x000e6a0000004200 */
[----:B--2---:R2:W-:Y:S01]  /*8a20*/  MUFU.EX2 R4, R41 ;  /* 0x0000002900047308 */ /* 0x0045e20000000800 */
[C---:B---3--:R-:W-:Y:S09]  /*8a30*/  FMUL.FTZ R48, R132.reuse, R184 ;  /* 0x000000b884307220 */ /* 0x048ff20000410000 */
[----:B------:R3:W-:Y:S01]  /*8a40*/  MUFU.EX2 R135, R50 ;  /* 0x0000003200877308 */ /* 0x0007e20000000800 */
[----:B----4-:R-:W-:Y:S09]  /*8a50*/  FMUL.FTZ R49, R132, R185 ;  /* 0x000000b984317220 */ /* 0x010ff20000410000 */
[----:B-1----:R-:W1:Y:S01]  /*8a60*/  MUFU.EX2 R3, R40 ;  /* 0x0000002800037308 */ /* 0x002e620000000800 */
[C---:B--2---:R-:W-:Y:S09]  /*8a70*/  FMUL.FTZ R41, R2.reuse, R177 ;  /* 0x000000b102297220 */ /* 0x044ff20000410000 */
[----:B------:R-:W2:Y:S01]  /*8a80*/  MUFU.EX2 R40, R47 ;  /* 0x0000002f00287308 */ /* 0x000ea20000000800 */
[C---:B---3--:R-:W-:Y:S09]  /*8a90*/  FMUL.FTZ R50, R133.reuse, R186 ;  /* 0x000000ba85327220 */ /* 0x048ff20000410000 */
[----:B------:R3:W-:Y:S01]  /*8aa0*/  MUFU.EX2 R245, R51 ;  /* 0x0000003300f57308 */ /* 0x0007e20000000800 */
[----:B-1----:R1:W-:Y:S04]  /*8ab0*/  STL [R1+0x40], R3 ;  /* 0x0000400301007387 */ /* 0x0023e80000100800 */
[----:B------:R4:W-:Y:S05]  /*8ac0*/  STL [R1+0x48], R4 ;  /* 0x0000480401007387 */ /* 0x0009ea0000100800 */
[----:B------:R4:W-:Y:S01]  /*8ad0*/  MUFU.EX2 R243, R52 ;  /* 0x0000003400f37308 */ /* 0x0009e20000000800 */
[----:B--2---:R-:W-:Y:S01]  /*8ae0*/  MOV R171, R40 ;  /* 0x0000002800ab7202 */ /* 0x004fe20000000f00 */
[----:B------:R-:W-:Y:S02]  /*8af0*/  FMUL.FTZ R40, R2, R176 ;  /* 0x000000b002287220 */ /* 0x000fe40000410000 */
[----:B------:R-:W-:Y:S06]  /*8b00*/  FMUL.FTZ R47, R0, R183 ;  /* 0x000000b7002f7220 */ /* 0x000fec0000410000 */
[----:B------:R-:W-:Y:S01]  /*8b10*/  MUFU.EX2 R239, R53 ;  /* 0x0000003500ef7308 */ /* 0x000fe20000000800 */
[----:B---3--:R-:W-:Y:S09]  /*8b20*/  FMUL.FTZ R51, R133, R187 ;  /* 0x000000bb85337220 */ /* 0x008ff20000410000 */
[----:B-1----:R-:W1:Y:S01]  /*8b30*/  MUFU.EX2 R3, R42 ;  /* 0x0000002a00037308 */ /* 0x002e620000000800 */
[C---:B----4-:R-:W-:Y:S01]  /*8b40*/  FMUL.FTZ R4, R132.reuse, R144 ;  /* 0x0000009084047220 */ /* 0x050fe20000410000 */
[----:B------:R-:W-:Y:S01]  /*8b50*/  F2FP.BF16.PACK_AB R144, R213, R207 ;  /* 0x000000cfd590723e */ /* 0x000fe200000010ff */
[----:B------:R-:W-:Y:S07]  /*8b60*/  FMUL.FTZ R52, R132, R188 ;  /* 0x000000bc84347220 */ /* 0x000fee0000410000 */
[----:B------:R2:W-:Y:S01]  /*8b70*/  MUFU.EX2 R242, R54 ;  /* 0x0000003600f27308 */ /* 0x0005e20000000800 */
[-C--:B------:R-:W-:Y:S08]  /*8b80*/  HMMA.16816.F32.BF16 R4, R144, R20.reuse, R4 ;  /* 0x000000149004723c */ /* 0x080ff00000041804 */
[C---:B------:R-:W-:Y:S01]  /*8b90*/  HMMA.16816.F32.BF16 R8, R140.reuse, R20, R8 ;  /* 0x000000148c08723c */ /* 0x040fe20000041808 */
[----:B------:R3:W-:Y:S01]  /*8ba0*/  MUFU.EX2 R238, R55 ;  /* 0x0000003700ee7308 */ /* 0x0007e20000000800 */
[----:B-1----:R1:W-:Y:S02]  /*8bb0*/  STL [R1+0x3c], R3 ;  /* 0x00003c0301007387 */ /* 0x0023e40000100800 */
[----:B------:R-:W-:Y:S04]  /*8bc0*/  FMUL.FTZ R42, R0, R178 ;  /* 0x000000b2002a7220 */ /* 0x000fe80000410000 */
[-C--:B------:R-:W-:Y:S01]  /*8bd0*/  HMMA.16816.F32.BF16 R12, R140, R22.reuse, R12 ;  /* 0x000000168c0c723c */ /* 0x080fe2000004180c */
[----:B------:R-:W4:Y:S02]  /*8be0*/  LDL.LU R184, [R1+0x48] ;  /* 0x0000480001b87983 */ /* 0x000f240000300800 */
[----:B------:R1:W-:Y:S01]  /*8bf0*/  MUFU.EX2 R241, R56 ;  /* 0x0000003800f17308 */ /* 0x0003e20000000800 */
[C---:B------:R-:W-:Y:S01]  /*8c00*/  FMUL.FTZ R20, R132.reuse, R156 ;  /* 0x0000009c84147220 */ /* 0x040fe20000410000 */
[----:B------:R-:W4:Y:S01]  /*8c10*/  LDL.LU R185, [R1+0x50] ;  /* 0x0000500001b97983 */ /* 0x000f220000300800 */
[----:B------:R-:W-:Y:S02]  /*8c20*/  FMUL.FTZ R21, R132, R157 ;  /* 0x0000009d84157220 */ /* 0x000fe40000410000 */
[C---:B------:R-:W-:Y:S01]  /*8c30*/  HMMA.16816.F32.BF16 R16, R144.reuse, R22, R16 ;  /* 0x000000169010723c */ /* 0x040fe20000041810 */
[----:B------:R-:W4:Y:S03]  /*8c40*/  LDL.LU R186, [R1+0x4c] ;  /* 0x00004c0001ba7983 */ /* 0x000f260000300800 */
[C---:B--2---:R-:W-:Y:S01]  /*8c50*/  FMUL.FTZ R54, R133.reuse, R190 ;  /* 0x000000be85367220 */ /* 0x044fe20000410000 */
[----:B------:R-:W2:Y:S01]  /*8c60*/  MUFU.EX2 R53, R67 ;  /* 0x0000004300357308 */ /* 0x000ea20000000800 */
[----:B------:R-:W4:Y:S01]  /*8c70*/  LDL.LU R187, [R1+0x3c] ;  /* 0x00003c0001bb7983 */ /* 0x000f220000300800 */
[C---:B------:R-:W-:Y:S02]  /*8c80*/  FMUL.FTZ R22, R133.reuse, R158 ;  /* 0x0000009e85167220 */ /* 0x040fe40000410000 */
[C---:B------:R-:W-:Y:S03]  /*8c90*/  FMUL.FTZ R23, R133.reuse, R159 ;  /* 0x0000009f85177220 */ /* 0x040fe60000410000 */
[----:B---3--:R-:W-:Y:S02]  /*8ca0*/  FMUL.FTZ R55, R133, R191 ;  /* 0x000000bf85377220 */ /* 0x008fe40000410000 */
[--C-:B------:R-:W-:Y:S01]  /*8cb0*/  FFMA.FTZ R159, R80, c[0x0][0x23c], -R137.reuse ;  /* 0x00008f00509f7a23 */ /* 0x100fe20000010889 */
[----:B-1----:R1:W-:Y:S01]  /*8cc0*/  MUFU.EX2 R3, R43 ;  /* 0x0000002b00037308 */ /* 0x0023e20000000800 */
[-C--:B------:R-:W-:Y:S03]  /*8cd0*/  HMMA.16816.F32.BF16 R20, R144, R36.reuse, R20 ;  /* 0x000000249014723c */ /* 0x080fe60000041814 */
[----:B------:R-:W-:Y:S01]  /*8ce0*/  F2FP.BF16.PACK_AB R80, R252, R227 ;  /* 0x000000e3fc50723e */ /* 0x000fe200000010ff */
[----:B------:R-:W-:Y:S02]  /*8cf0*/  FMUL.FTZ R56, R2, R192 ;  /* 0x000000c002387220 */ /* 0x000fe40000410000 */
[--C-:B------:R-:W-:Y:S01]  /*8d00*/  FFMA.FTZ R158, R81, c[0x0][0x23c], -R137.reuse ;  /* 0x00008f00519e7a23 */ /* 0x100fe20000010889 */
[----:B------:R-:W-:Y:S01]  /*8d10*/  F2FP.BF16.PACK_AB R81, R226, R225 ;  /* 0x000000e1e251723e */ /* 0x000fe200000010ff */
[C---:B------:R-:W-:Y:S01]  /*8d20*/  HMMA.16816.F32.BF16 R24, R140.reuse, R36, R24 ;  /* 0x000000248c18723c */ /* 0x040fe20000041818 */
[----:B------:R3:W-:Y:S03]  /*8d30*/  MUFU.EX2 R237, R57 ;  /* 0x0000003900ed7308 */ /* 0x0007e60000000800 */
[----:B------:R-:W-:Y:S01]  /*8d40*/  FFMA.FTZ R156, R68, c[0x0][0x23c], -R137 ;  /* 0x00008f00449c7a23 */ /* 0x000fe20000010889 */
[----:B--2---:R-:W-:Y:S01]  /*8d50*/  MOV R188, R53 ;  /* 0x0000003500bc7202 */ /* 0x004fe20000000f00 */
[C---:B------:R-:W-:Y:S02]  /*8d60*/  FMUL.FTZ R53, R132.reuse, R189 ;  /* 0x000000bd84357220 */ /* 0x040fe40000410000 */
[-C--:B------:R-:W-:Y:S03]  /*8d70*/  HMMA.16816.F32.BF16 R28, R140, R38.reuse, R28 ;  /* 0x000000268c1c723c */ /* 0x080fe6000004181c */
[----:B------:R2:W-:Y:S01]  /*8d80*/  MUFU.EX2 R240, R58 ;  /* 0x0000003a00f07308 */ /* 0x0005e20000000800 */
[C---:B------:R-:W-:Y:S02]  /*8d90*/  FMUL.FTZ R36, R132.reuse, R172 ;  /* 0x000000ac84247220 */ /* 0x040fe40000410000 */
[----:B------:R-:W-:Y:S02]  /*8da0*/  FMUL.FTZ R37, R132, R173 ;  /* 0x000000ad84257220 */ /* 0x000fe40000410000 */
[C---:B------:R-:W-:Y:S04]  /*8db0*/  HMMA.16816.F32.BF16 R32, R144.reuse, R38, R32 ;  /* 0x000000269020723c */ /* 0x040fe80000041820 */
[C---:B-1----:R-:W-:Y:S01]  /*8dc0*/  FMUL.FTZ R43, R0.reuse, R179 ;  /* 0x000000b3002b7220 */ /* 0x042fe20000410000 */
[----:B------:R1:W-:Y:S01]  /*8dd0*/  MUFU.EX2 R236, R59 ;  /* 0x0000003b00ec7308 */ /* 0x0003e20000000800 */
[----:B------:R-:W-:Y:S02]  /*8de0*/  FFMA.FTZ R68, R63, c[0x0][0x23c], -R205 ;  /* 0x00008f003f447a23 */ /* 0x000fe400000108cd */
[C---:B------:R-:W-:Y:S04]  /*8df0*/  FMUL.FTZ R38, R133.reuse, R174 ;  /* 0x000000ae85267220 */ /* 0x040fe80000410000 */
[C---:B------:R-:W-:Y:S02]  /*8e00*/  FMUL.FTZ R39, R133.reuse, R175 ;  /* 0x000000af85277220 */ /* 0x040fe40000410000 */
[----:B------:R-:W-:Y:S01]  /*8e10*/  FMUL.FTZ R63, R0, R199 ;  /* 0x000000c7003f7220 */ /* 0x000fe20000410000 */
[----:B------:R1:W-:Y:S01]  /*8e20*/  MUFU.EX2 R233, R60 ;  /* 0x0000003c00e97308 */ /* 0x0003e20000000800 */
[----:B---3--:R-:W-:Y:S02]  /*8e30*/  FMUL.FTZ R57, R2, R193 ;  /* 0x000000c102397220 */ /* 0x008fe40000410000 */
[----:B------:R-:W-:Y:S01]  /*8e40*/  FMUL.FTZ R67, R133, R203 ;  /* 0x000000cb85437220 */ /* 0x000fe20000410000 */
[-C--:B------:R-:W-:Y:S03]  /*8e50*/  HMMA.16816.F32.BF16 R36, R144, R148.reuse, R36 ;  /* 0x000000949024723c */ /* 0x080fe60000041824 */
[C---:B--2---:R-:W-:Y:S02]  /*8e60*/  FMUL.FTZ R58, R0.reuse, R194 ;  /* 0x000000c2003a7220 */ /* 0x044fe40000410000 */
[--C-:B------:R-:W-:Y:S01]  /*8e70*/  FFMA.FTZ R157, R69, c[0x0][0x23c], -R137.reuse ;  /* 0x00008f00459d7a23 */ /* 0x100fe20000010889 */
[----:B------:R2:W-:Y:S01]  /*8e80*/  MUFU.EX2 R235, R64 ;  /* 0x0000004000eb7308 */ /* 0x0005e20000000800 */
[----:B------:R-:W-:Y:S01]  /*8e90*/  FFMA.FTZ R137, R129, c[0x0][0x23c], -R137 ;  /* 0x00008f0081897a23 */ /* 0x000fe20000010889 */
[C---:B------:R-:W-:Y:S04]  /*8ea0*/  HMMA.16816.F32.BF16 R40, R140.reuse, R148, R40 ;  /* 0x000000948c28723c */ /* 0x040fe80000041828 */
[----:B-1----:R-:W-:Y:S04]  /*8eb0*/  FMUL.FTZ R59, R0, R195 ;  /* 0x000000c3003b7220 */ /* 0x002fe80000410000 */
[-C--:B------:R-:W-:Y:S01]  /*8ec0*/  HMMA.16816.F32.BF16 R44, R140, R150.reuse, R44 ;  /* 0x000000968c2c723c */ /* 0x080fe2000004182c */
[----:B------:R1:W-:Y:S03]  /*8ed0*/  MUFU.EX2 R231, R65 ;  /* 0x0000004100e77308 */ /* 0x0003e60000000800 */
[C---:B------:R-:W-:Y:S04]  /*8ee0*/  FMUL.FTZ R60, R2.reuse, R196 ;  /* 0x000000c4023c7220 */ /* 0x040fe80000410000 */
[C---:B------:R-:W-:Y:S01]  /*8ef0*/  HMMA.16816.F32.BF16 R48, R144.reuse, R150, R48 ;  /* 0x000000969030723c */ /* 0x040fe20000041830 */
[----:B------:R-:W3:Y:S02]  /*8f00*/  LDSM.16.MT88.4 R148, [R139+0x8800] ;  /* 0x008800008b94783b */ /* 0x000ee40000004200 */
[----:B------:R1:W-:Y:S01]  /*8f10*/  MUFU.EX2 R234, R66 ;  /* 0x0000004200ea7308 */ /* 0x0003e20000000800 */
[----:B--2---:R-:W-:Y:S04]  /*8f20*/  FFMA.FTZ R64, R61, c[0x0][0x23c], -R204 ;  /* 0x00008f003d407a23 */ /* 0x004fe800000108cc */
[-C--:B------:R-:W-:Y:S04]  /*8f30*/  HMMA.16816.F32.BF16 R52, R144, R152.reuse, R52 ;  /* 0x000000989034723c */ /* 0x080fe80000041834 */
[----:B------:R-:W-:Y:S01]  /*8f40*/  FMUL.FTZ R61, R2, R197 ;  /* 0x000000c5023d7220 */ /* 0x000fe20000410000 */
[----:B------:R-:W-:Y:S03]  /*8f50*/  MUFU.EX2 R174, R96 ;  /* 0x0000006000ae7308 */ /* 0x000fe60000000800 */
[C---:B------:R-:W-:Y:S01]  /*8f60*/  HMMA.16816.F32.BF16 R56, R140.reuse, R152, R56 ;  /* 0x000000988c38723c */ /* 0x040fe20000041838 */
[----:B------:R-:W2:Y:S03]  /*8f70*/  LDL.LU R152, [R1+0x2c] ;  /* 0x00002c0001987983 */ /* 0x000ea60000300800 */
[----:B-1----:R-:W-:Y:S01]  /*8f80*/  FFMA.FTZ R65, R62, c[0x0][0x23c], -R205 ;  /* 0x00008f003e417a23 */ /* 0x002fe200000108cd */
[----:B------:R-:W2:Y:S01]  /*8f90*/  LDL.LU R153, [R1+0x28] ;  /* 0x0000280001997983 */ /* 0x000ea20000300800 */
[C---:B------:R-:W-:Y:S01]  /*8fa0*/  FMUL.FTZ R62, R0.reuse, R198 ;  /* 0x000000c6003e7220 */ /* 0x040fe20000410000 */
[----:B------:R1:W1:Y:S01]  /*8fb0*/  MUFU.EX2 R189, R64 ;  /* 0x0000004000bd7308 */ /* 0x0002620000000800 */
[----:B------:R-:W-:Y:S01]  /*8fc0*/  FFMA.FTZ R0, R0, R251, R209 ;  /* 0x000000fb00007223 */ /* 0x000fe200000100d1 */
[----:B------:R-:W2:Y:S03]  /*8fd0*/  LDL.LU R196, [R1+0x40] ;  /* 0x0000400001c47983 */ /* 0x000ea60000300800 */
[C---:B------:R-:W-:Y:S01]  /*8fe0*/  FMUL.FTZ R66, R133.reuse, R202 ;  /* 0x000000ca85427220 */ /* 0x040fe20000410000 */
[-C--:B------:R-:W-:Y:S01]  /*8ff0*/  HMMA.16816.F32.BF16 R60, R140, R154.reuse, R60 ;  /* 0x0000009a8c3c723c */ /* 0x080fe2000004183c */
[----:B------:R-:W2:Y:S02]  /*9000*/  LDL.LU R197, [R1+0x1c] ;  /* 0x00001c0001c57983 */ /* 0x000ea40000300800 */
[----:B------:R-:W-:Y:S01]  /*9010*/  FFMA.FTZ R133, R133, R250, R208 ;  /* 0x000000fa85857223 */ /* 0x000fe200000100d0 */
[----:B------:R3:W-:Y:S01]  /*9020*/  MUFU.EX2 R232, R65 ;  /* 0x0000004100e87308 */ /* 0x0007e20000000800 */
[----:B------:R-:W2:Y:S01]  /*9030*/  LDL.LU R198, [R1+0x24] ;  /* 0x0000240001c67983 */ /* 0x000ea20000300800 */
[----:B------:R-:W-:Y:S03]  /*9040*/  FADD.FTZ R0, R210, R0 ;  /* 0x00000000d2007221 */ /* 0x000fe60000010000 */
[----:B------:R-:W2:Y:S03]  /*9050*/  LDL.LU R199, [R1+0x30] ;  /* 0x0000300001c77983 */ /* 0x000ea60000300800 */
[----:B------:R-:W-:Y:S01]  /*9060*/  FADD.FTZ R0, R216, R0 ;  /* 0x00000000d8007221 */ /* 0x000fe20000010000 */
[----:B------:R-:W2:Y:S01]  /*9070*/  LDL.LU R140, [R1+0x10] ;  /* 0x00001000018c7983 */ /* 0x000ea20000300800 */
[----:B------:R-:W-:Y:S02]  /*9080*/  MUFU.EX2 R190, R68 ;  /* 0x0000004400be7308 */ /* 0x000fe40000000800 */
[----:B------:R-:W-:Y:S01]  /*9090*/  FADD.FTZ R0, R217, R0 ;  /* 0x00000000d9007221 */ /* 0x000fe20000010000 */
[----:B------:R-:W4:Y:S01]  /*90a0*/  LDL.LU R141, [R1+0x20] ;  /* 0x00002000018d7983 */ /* 0x000f220000300800 */
[----:B-1----:R-:W-:Y:S01]  /*90b0*/  FMUL.FTZ R64, R132, R200 ;  /* 0x000000c884407220 */ /* 0x002fe20000410000 */
[----:B------:R-:W-:Y:S01]  /*90c0*/  MOV R203, R189 ;  /* 0x000000bd00cb7202 */ /* 0x000fe20000000f00 */
[----:B------:R-:W-:Y:S01]  /*90d0*/  FADD.FTZ R0, R225, R0 ;  /* 0x00000000e1007221 */ /* 0x000fe20000010000 */
[----:B------:R-:W4:Y:S02]  /*90e0*/  LDL.LU R142, [R1+0x18] ;  /* 0x00001800018e7983 */ /* 0x000f240000300800 */
[----:B------:R-:W-:Y:S01]  /*90f0*/  MOV R209, R203 ;  /* 0x000000cb00d17202 */ /* 0x000fe20000000f00 */
[----:B------:R-:W-:Y:S01]  /*9100*/  MUFU.EX2 R173, R72 ;  /* 0x0000004800ad7308 */ /* 0x000fe20000000800 */
[----:B------:R-:W4:Y:S01]  /*9110*/  LDL.LU R143, [R1+0x34] ;  /* 0x00003400018f7983 */ /* 0x000f220000300800 */
[----:B------:R-:W-:Y:S02]  /*9120*/  FADD.FTZ R0, R226, R0 ;  /* 0x00000000e2007221 */ /* 0x000fe40000010000 */
[C---:B---3--:R-:W-:Y:S01]  /*9130*/  FMUL.FTZ R65, R132.reuse, R201 ;  /* 0x000000c984417220 */ /* 0x048fe20000410000 */
[----:B------:R-:W3:Y:S01]  /*9140*/  LDL.LU R200, [R1+0x14] ;  /* 0x0000140001c87983 */ /* 0x000ee20000300800 */
[----:B------:R-:W-:Y:S03]  /*9150*/  FFMA.FTZ R132, R132, R248, R207 ;  /* 0x000000f884847223 */ /* 0x000fe600000100cf */
[----:B------:R-:W3:Y:S01]  /*9160*/  LDL.LU R201, [R1+0x8] ;  /* 0x0000080001c97983 */ /* 0x000ee20000300800 */
[----:B------:R-:W-:Y:S01]  /*9170*/  MUFU.EX2 R178, R73 ;  /* 0x0000004900b27308 */ /* 0x000fe20000000800 */
[----:B------:R-:W-:Y:S02]  /*9180*/  HMMA.16816.F32.BF16 R64, R144, R154, R64 ;  /* 0x0000009a9040723c */ /* 0x000fe40000041840 */
[----:B------:R-:W3:Y:S04]  /*9190*/  LDL.LU R202, [R1+0xc] ;  /* 0x00000c0001ca7983 */ /* 0x000ee80000300800 */
[----:B------:R-:W1:Y:S01]  /*91a0*/  LDSM.16.MT88.4 R96, [R228+0x8800] ;  /* 0x00880000e460783b */ /* 0x000e620000004200 */
[----:B------:R-:W-:Y:S02]  /*91b0*/  MOV R155, R188 ;  /* 0x000000bc009b7202 */ /* 0x000fe40000000f00 */
[----:B------:R-:W-:Y:S03]  /*91c0*/  MUFU.EX2 R172, R74 ;  /* 0x0000004a00ac7308 */ /* 0x000fe60000000800 */
[----:B------:R-:W-:Y:S07]  /*91d0*/  MOV R251, R155 ;  /* 0x0000009b00fb7202 */ /* 0x000fee0000000f00 */
[----:B------:R1:W-:Y:S10]  /*91e0*/  MUFU.EX2 R177, R75 ;  /* 0x0000004b00b17308 */ /* 0x0003f40000000800 */
[----:B------:R-:W-:Y:S10]  /*91f0*/  MUFU.EX2 R176, R76 ;  /* 0x0000004c00b07308 */ /* 0x000ff40000000800 */
[----:B------:R-:W-:Y:S01]  /*9200*/  MUFU.EX2 R224, R77 ;  /* 0x0000004d00e07308 */ /* 0x000fe20000000800 */
[----:B-1----:R-:W1:Y:S09]  /*9210*/  LDSM.16.MT88.4 R72, [R229+0x8800] ;  /* 0x00880000e548783b */ /* 0x002e720000004200 */
[----:B------:R-:W-:Y:S10]  /*9220*/  MUFU.EX2 R183, R78 ;  /* 0x0000004e00b77308 */ /* 0x000ff40000000800 */
[----:B------:R1:W-:Y:S10]  /*9230*/  MUFU.EX2 R182, R79 ;  /* 0x0000004f00b67308 */ /* 0x0003f40000000800 */
[----:B------:R1:W1:Y:S10]  /*9240*/  MUFU.EX2 R192, R100 ;  /* 0x0000006400c07308 */ /* 0x0002740000000800 */
[----:B------:R-:W-:Y:S01]  /*9250*/  MUFU.EX2 R175, R156 ;  /* 0x0000009c00af7308 */ /* 0x000fe20000000800 */
[----:B-1----:R-:W1:Y:S09]  /*9260*/  LDSM.16.MT88.4 R76, [R139+0x9000] ;  /* 0x009000008b4c783b */ /* 0x002e720000004200 */
[----:B------:R-:W-:Y:S01]  /*9270*/  MUFU.EX2 R179, R112 ;  /* 0x0000007000b37308 */ /* 0x000fe20000000800 */
[----:B------:R-:W-:Y:S01]  /*9280*/  FFMA.FTZ R100, R93, c[0x0][0x23c], -R204 ;  /* 0x00008f005d647a23 */ /* 0x000fe200000108cc */
[----:B------:R-:W-:Y:S01]  /*9290*/  MOV R207, R192 ;  /* 0x000000c000cf7202 */ /* 0x000fe20000000f00 */
[--C-:B------:R-:W-:Y:S07]  /*92a0*/  FFMA.FTZ R93, R90, c[0x0][0x23c], -R205.reuse ;  /* 0x00008f005a5d7a23 */ /* 0x100fee00000108cd */
[----:B------:R-:W-:Y:S10]  /*92b0*/  MUFU.EX2 R131, R93 ;  /* 0x0000005d00837308 */ /* 0x000ff40000000800 */
        /* <DEDUP_REMOVED lines=16> */
[----:B------:R-:W-:Y:S01]  /*93c0*/  MUFU.EX2 R107, R107 ;  /* 0x0000006b006b7308 */ /* 0x000fe20000000800 */
[----:B--2---:R-:W-:Y:S09]  /*93d0*/  F2FP.BF16.PACK_AB R71, R199, R140 ;  /* 0x0000008cc747723e */ /* 0x004ff200000010ff */
[----:B------:R-:W-:Y:S01]  /*93e0*/  MUFU.EX2 R108, R108 ;  /* 0x0000006c006c7308 */ /* 0x000fe20000000800 */
[----:B----4-:R-:W-:Y:S02]  /*93f0*/  F2FP.BF16.PACK_AB R82, R198, R141 ;  /* 0x0000008dc652723e */ /* 0x010fe400000010ff */
[C---:B------:R-:W-:Y:S01]  /*9400*/  F2FP.BF16.PACK_AB R83, R197.reuse, R142 ;  /* 0x0000008ec553723e */ /* 0x040fe200000010ff */
[----:B------:R-:W-:Y:S06]  /*9410*/  FADD.FTZ R0, R142, R0 ;  /* 0x000000008e007221 */ /* 0x000fec0000010000 */
[----:B------:R-:W-:Y:S01]  /*9420*/  MUFU.EX2 R109, R109 ;  /* 0x0000006d006d7308 */ /* 0x000fe20000000800 */
[----:B------:R-:W-:Y:S01]  /*9430*/  FADD.FTZ R0, R197, R0 ;  /* 0x00000000c5007221 */ /* 0x000fe20000010000 */
[----:B---3--:R-:W-:Y:S03]  /*9440*/  F2FP.BF16.PACK_AB R70, R143, R200 ;  /* 0x000000c88f46723e */ /* 0x008fe600000010ff */
[----:B------:R-:W-:Y:S01]  /*9450*/  FADD.FTZ R0, R187, R0 ;  /* 0x00000000bb007221 */ /* 0x000fe20000010000 */
[----:B------:R-:W-:Y:S03]  /*9460*/  F2FP.BF16.PACK_AB R69, R201, R220 ;  /* 0x000000dcc945723e */ /* 0x000fe600000010ff */
[----:B------:R-:W-:Y:S01]  /*9470*/  FADD.FTZ R0, R3, R0 ;  /* 0x0000000003007221 */ /* 0x000fe20000010000 */
[----:B------:R-:W-:Y:S01]  /*9480*/  MUFU.EX2 R118, R118 ;  /* 0x0000007600767308 */ /* 0x000fe20000000800 */
[----:B------:R-:W-:Y:S02]  /*9490*/  F2FP.BF16.PACK_AB R68, R202, R221 ;  /* 0x000000ddca44723e */ /* 0x000fe400000010ff */
[----:B------:R-:W-:Y:S05]  /*94a0*/  FADD.FTZ R0, R247, R0 ;  /* 0x00000000f7007221 */ /* 0x000fea0000010000 */
[-C--:B------:R-:W-:Y:S02]  /*94b0*/  HMMA.16816.F32.BF16 R4, R68, R148.reuse, R4 ;  /* 0x000000944404723c */ /* 0x080fe40000041804 */
[----:B------:R-:W-:Y:S06]  /*94c0*/  MUFU.EX2 R119, R119 ;  /* 0x0000007700777308 */ /* 0x000fec0000000800 */
[C---:B------:R-:W-:Y:S04]  /*94d0*/  HMMA.16816.F32.BF16 R8, R80.reuse, R148, R8 ;  /* 0x000000945008723c */ /* 0x040fe80000041808 */
[----:B------:R-:W-:Y:S04]  /*94e0*/  MUFU.EX2 R137, R137 ;  /* 0x0000008900897308 */ /* 0x000fe80000000800 */
[-C--:B------:R-:W-:Y:S06]  /*94f0*/  HMMA.16816.F32.BF16 R12, R80, R150.reuse, R12 ;  /* 0x00000096500c723c */ /* 0x080fec000004180c */
[----:B------:R-:W-:Y:S02]  /*9500*/  MUFU.EX2 R138, R138 ;  /* 0x0000008a008a7308 */ /* 0x000fe40000000800 */
[C---:B------:R-:W-:Y:S08]  /*9510*/  HMMA.16816.F32.BF16 R16, R68.reuse, R150, R16 ;  /* 0x000000964410723c */ /* 0x040ff00000041810 */
[----:B------:R-:W-:Y:S01]  /*9520*/  MUFU.EX2 R157, R157 ;  /* 0x0000009d009d7308 */ /* 0x000fe20000000800 */
[-C--:B------:R-:W-:Y:S08]  /*9530*/  HMMA.16816.F32.BF16 R20, R68, R84.reuse, R20 ;  /* 0x000000544414723c */ /* 0x080ff00000041814 */
[C---:B------:R-:W-:Y:S01]  /*9540*/  HMMA.16816.F32.BF16 R24, R80.reuse, R84, R24 ;  /* 0x000000545018723c */ /* 0x040fe20000041818 */
[----:B------:R-:W2:Y:S07]  /*9550*/  MUFU.EX2 R159, R159 ;  /* 0x0000009f009f7308 */ /* 0x000eae0000000800 */
[-C--:B------:R-:W-:Y:S03]  /*9560*/  HMMA.16816.F32.BF16 R28, R80, R86.reuse, R28 ;  /* 0x00000056501c723c */ /* 0x080fe6000004181c */
[----:B------:R-:W3:Y:S05]  /*9570*/  MUFU.EX2 R158, R158 ;  /* 0x0000009e009e7308 */ /* 0x000eea0000000800 */
[C---:B------:R-:W-:Y:S01]  /*9580*/  HMMA.16816.F32.BF16 R32, R68.reuse, R86, R32 ;  /* 0x000000564420723c */ /* 0x040fe20000041820 */
[----:B------:R-:W4:Y:S04]  /*9590*/  LDSM.16.MT88.4 R84, [R230+0x9000] ;  /* 0x00900000e654783b */ /* 0x000f280000004200 */
[----:B------:R-:W1:Y:S03]  /*95a0*/  MUFU.EX2 R191, R101 ;  /* 0x0000006500bf7308 */ /* 0x000e660000000800 */
[-C--:B------:R-:W-:Y:S04]  /*95b0*/  HMMA.16816.F32.BF16 R36, R68, R96.reuse, R36 ;  /* 0x000000604424723c */ /* 0x080fe80000041824 */
[----:B--2---:R-:W-:Y:S03]  /*95c0*/  MOV R250, R159 ;  /* 0x0000009f00fa7202 */ /* 0x004fe60000000f00 */
[----:B------:R-:W-:Y:S01]  /*95d0*/  MUFU.EX2 R101, R167 ;  /* 0x000000a700657308 */ /* 0x000fe20000000800 */
[C---:B------:R-:W-:Y:S04]  /*95e0*/  HMMA.16816.F32.BF16 R40, R80.reuse, R96, R40 ;  /* 0x000000605028723c */ /* 0x040fe80000041828 */
[----:B---3--:R-:W-:Y:S03]  /*95f0*/  MOV R248, R158 ;  /* 0x0000009e00f87202 */ /* 0x008fe60000000f00 */
[--C-:B------:R-:W-:Y:S01]  /*9600*/  FFMA.FTZ R96, R88, c[0x0][0x23c], -R204.reuse ;  /* 0x00008f0058607a23 */ /* 0x100fe200000108cc */
[-C--:B------:R-:W-:Y:S01]  /*9610*/  HMMA.16816.F32.BF16 R44, R80, R98.reuse, R44 ;  /* 0x00000062502c723c */ /* 0x080fe2000004182c */
[----:B------:R-:W-:Y:S03]  /*9620*/  MUFU.EX2 R110, R110 ;  /* 0x0000006e006e7308 */ /* 0x000fe60000000800 */
[--C-:B------:R-:W-:Y:S01]  /*9630*/  FFMA.FTZ R97, R89, c[0x0][0x23c], -R204.reuse ;  /* 0x00008f0059617a23 */ /* 0x100fe200000108cc */
[----:B-1----:R-:W-:Y:S03]  /*9640*/  MOV R208, R191 ;  /* 0x000000bf00d07202 */ /* 0x002fe60000000f00 */
[C---:B------:R-:W-:Y:S03]  /*9650*/  HMMA.16816.F32.BF16 R48, R68.reuse, R98, R48 ;  /* 0x000000624430723c */ /* 0x040fe60000041830 */
[----:B------:R-:W-:Y:S04]  /*9660*/  MUFU.EX2 R191, R117 ;  /* 0x0000007500bf7308 */ /* 0x000fe80000000800 */
[--C-:B------:R-:W-:Y:S01]  /*9670*/  FFMA.FTZ R98, R91, c[0x0][0x23c], -R205.reuse ;  /* 0x00008f005b627a23 */ /* 0x100fe200000108cd */
[-C--:B------:R-:W-:Y:S01]  /*9680*/  HMMA.16816.F32.BF16 R52, R68, R72.reuse, R52 ;  /* 0x000000484434723c */ /* 0x080fe20000041834 */
[----:B------:R-:W-:Y:S03]  /*9690*/  LDSM.16.MT88.4 R88, [R229+0x9000] ;  /* 0x00900000e558783b */ /* 0x000fe60000004200 */
[----:B------:R-:W-:Y:S01]  /*96a0*/  FFMA.FTZ R99, R92, c[0x0][0x23c], -R204 ;  /* 0x00008f005c637a23 */ /* 0x000fe200000108cc */
[----:B------:R-:W-:Y:S01]  /*96b0*/  MUFU.EX2 R129, R98 ;  /* 0x0000006200817308 */ /* 0x000fe20000000800 */
[----:B------:R-:W-:Y:S01]  /*96c0*/  FFMA.FTZ R92, R2, R249, R206 ;  /* 0x000000f9025c7223 */ /* 0x000fe200000100ce */
[----:B------:R-:W-:Y:S01]  /*96d0*/  MOV R249, R190 ;  /* 0x000000be00f97202 */ /* 0x000fe20000000f00 */
[C---:B------:R-:W-:Y:S04]  /*96e0*/  HMMA.16816.F32.BF16 R56, R80.reuse, R72, R56 ;  /* 0x000000485038723c */ /* 0x040fe80000041838 */
[----:B------:R-:W-:Y:S01]  /*96f0*/  FADD.FTZ R93, R211, R92 ;  /* 0x0000005cd35d7221 */ /* 0x000fe20000010000 */
[----:B------:R-:W-:Y:S01]  /*9700*/  MOV R206, R157 ;  /* 0x0000009d00ce7202 */ /* 0x000fe20000000f00 */
[----:B------:R-:W-:Y:S01]  /*9710*/  FFMA.FTZ R205, R127, c[0x0][0x23c], -R205 ;  /* 0x00008f007fcd7a23 */ /* 0x000fe200000108cd */
[----:B------:R-:W-:Y:S01]  /*9720*/  F2FP.BF16.PACK_AB R72, R184, R196 ;  /* 0x000000c4b848723e */ /* 0x000fe200000010ff */
[-C--:B------:R-:W-:Y:S01]  /*9730*/  HMMA.16816.F32.BF16 R60, R80, R74.reuse, R60 ;  /* 0x0000004a503c723c */ /* 0x080fe2000004183c */
[----:B------:R-:W1:Y:S01]  /*9740*/  LDSM.16.MT88.4 R80, [R228+0x9000] ;  /* 0x00900000e450783b */ /* 0x000e620000004200 */
[----:B------:R-:W-:Y:S02]  /*9750*/  MUFU.EX2 R98, R170 ;  /* 0x000000aa00627308 */ /* 0x000fe40000000800 */
[----:B------:R-:W-:Y:S01]  /*9760*/  F2FP.BF16.PACK_AB R73, R3, R187 ;  /* 0x000000bb0349723e */ /* 0x000fe200000010ff */
[----:B------:R-:W-:Y:S02]  /*9770*/  FFMA.FTZ R204, R125, c[0x0][0x23c], -R204 ;  /* 0x00008f007dcc7a23 */ /* 0x000fe400000108cc */
[----:B------:R-:W-:Y:S01]  /*9780*/  FADD.FTZ R2, R212, R133 ;  /* 0x00000085d4027221 */ /* 0x000fe20000010000 */
[----:B------:R-:W-:Y:S01]  /*9790*/  HMMA.16816.F32.BF16 R64, R68, R74, R64 ;  /* 0x0000004a4440723c */ /* 0x000fe20000041840 */
[----:B------:R-:W2:Y:S03]  /*97a0*/  LDL.LU R3, [R1+0xc8] ;  /* 0x0000c80001037983 */ /* 0x000ea60000300800 */
[----:B------:R-:W-:Y:S01]  /*97b0*/  MUFU.EX2 R125, R94 ;  /* 0x0000005e007d7308 */ /* 0x000fe20000000800 */
[----:B------:R-:W-:Y:S02]  /*97c0*/  FADD.FTZ R2, R214, R2 ;  /* 0x00000002d6027221 */ /* 0x000fe40000010000 */
[----:B------:R-:W-:Y:S02]  /*97d0*/  F2FP.BF16.PACK_AB R68, R186, R152 ;  /* 0x00000098ba44723e */ /* 0x000fe400000010ff */
[----:B------:R-:W-:Y:S03]  /*97e0*/  F2FP.BF16.PACK_AB R69, R185, R153 ;  /* 0x00000099b945723e */ /* 0x000fe600000010ff */
[----:B------:R-:W-:Y:S01]  /*97f0*/  F2FP.BF16.PACK_AB R70, R246, R134 ;  /* 0x00000086f646723e */ /* 0x000fe200000010ff */
[----:B------:R-:W-:Y:S01]  /*9800*/  FADD.FTZ R2, R222, R2 ;  /* 0x00000002de027221 */ /* 0x000fe20000010000 */
        /* <DEDUP_REMOVED lines=12> */
[-C--:B----4-:R-:W-:Y:S04]  /*98d0*/  HMMA.16816.F32.BF16 R20, R68, R84.reuse, R20 ;  /* 0x000000544414723c */ /* 0x090fe80000041814 */
[----:B------:R-:W-:Y:S04]  /*98e0*/  MUFU.EX2 R99, R169 ;  /* 0x000000a900637308 */ /* 0x000fe80000000800 */
[C---:B------:R-:W-:Y:S06]  /*98f0*/  HMMA.16816.F32.BF16 R24, R72.reuse, R84, R24 ;  /* 0x000000544818723c */ /* 0x040fec0000041818 */
[----:B------:R-:W-:Y:S02]  /*9900*/  MUFU.EX2 R189, R96 ;  /* 0x0000006000bd7308 */ /* 0x000fe40000000800 */
[-C--:B------:R-:W-:Y:S08]  /*9910*/  HMMA.16816.F32.BF16 R28, R72, R86.reuse, R28 ;  /* 0x00000056481c723c */ /* 0x080ff0000004181c */
[C---:B------:R-:W-:Y:S01]  /*9920*/  HMMA.16816.F32.BF16 R32, R68.reuse, R86, R32 ;  /* 0x000000564420723c */ /* 0x040fe20000041820 */
[----:B------:R-:W-:Y:S01]  /*9930*/  LDSM.16.MT88.4 R84, [R228+0x9800] ;  /* 0x00980000e454783b */ /* 0x000fe20000004200 */
[----:B------:R-:W-:Y:S06]  /*9940*/  MUFU.EX2 R188, R97 ;  /* 0x0000006100bc7308 */ /* 0x000fec0000000800 */
[-C--:B-1----:R-:W-:Y:S04]  /*9950*/  HMMA.16816.F32.BF16 R36, R68, R80.reuse, R36 ;  /* 0x000000504424723c */ /* 0x082fe80000041824 */
[----:B------:R-:W-:Y:S04]  /*9960*/  MUFU.EX2 R117, R95 ;  /* 0x0000005f00757308 */ /* 0x000fe80000000800 */
[C---:B------:R-:W-:Y:S06]  /*9970*/  HMMA.16816.F32.BF16 R40, R72.reuse, R80, R40 ;  /* 0x000000504828723c */ /* 0x040fec0000041828 */
[----:B------:R-:W1:Y:S02]  /*9980*/  MUFU.EX2 R97, R130 ;  /* 0x0000008200617308 */ /* 0x000e640000000800 */
[-C--:B------:R-:W-:Y:S08]  /*9990*/  HMMA.16816.F32.BF16 R44, R72, R82.reuse, R44 ;  /* 0x00000052482c723c */ /* 0x080ff0000004182c */
[C---:B------:R-:W-:Y:S01]  /*99a0*/  HMMA.16816.F32.BF16 R48, R68.reuse, R82, R48 ;  /* 0x000000524430723c */ /* 0x040fe20000041830 */
[----:B------:R-:W4:Y:S01]  /*99b0*/  LDSM.16.MT88.4 R80, [R230+0x9800] ;  /* 0x00980000e650783b */ /* 0x000f220000004200 */
[----:B------:R-:W-:Y:S06]  /*99c0*/  MUFU.EX2 R111, R111 ;  /* 0x0000006f006f7308 */ /* 0x000fec0000000800 */
[-C--:B------:R-:W-:Y:S04]  /*99d0*/  HMMA.16816.F32.BF16 R52, R68, R88.reuse, R52 ;  /* 0x000000584434723c */ /* 0x080fe80000041834 */
[----:B------:R-:W-:Y:S01]  /*99e0*/  MUFU.EX2 R96, R120 ;  /* 0x0000007800607308 */ /* 0x000fe20000000800 */
[----:B-1----:R-:W-:Y:S03]  /*99f0*/  F2FP.BF16.PACK_AB R203, R138, R97 ;  /* 0x000000618acb723e */ /* 0x002fe600000010ff */
[C---:B------:R-:W-:Y:S06]  /*9a00*/  HMMA.16816.F32.BF16 R56, R72.reuse, R88, R56 ;  /* 0x000000584838723c */ /* 0x040fec0000041838 */
[----:B------:R-:W1:Y:S02]  /*9a10*/  MUFU.EX2 R95, R121 ;  /* 0x00000079005f7308 */ /* 0x000e640000000800 */
[-C--:B------:R-:W-:Y:S07]  /*9a20*/  HMMA.16816.F32.BF16 R60, R72, R90.reuse, R60 ;  /* 0x0000005a483c723c */ /* 0x080fee000004183c */
[----:B------:R-:W-:Y:S01]  /*9a30*/  F2FP.BF16.PACK_AB R73, R236, R240 ;  /* 0x000000f0ec49723e */ /* 0x000fe200000010ff */
[----:B------:R-:W-:Y:S01]  /*9a40*/  HMMA.16816.F32.BF16 R64, R68, R90, R64 ;  /* 0x0000005a4440723c */ /* 0x000fe20000041840 */
[----:B------:R-:W1:Y:S01]  /*9a50*/  LDSM.16.MT88.4 R88, [R229+0x9800] ;  /* 0x00980000e558783b */ /* 0x000e620000004200 */
[----:B------:R-:W-:Y:S02]  /*9a60*/  MUFU.EX2 R204, R204 ;  /* 0x000000cc00cc7308 */ /* 0x000fe40000000800 */
[----:B------:R-:W-:Y:S01]  /*9a70*/  FADD.FTZ R72, R213, R132 ;  /* 0x00000084d5487221 */ /* 0x000fe20000010000 */
[----:B------:R-:W-:Y:S02]  /*9a80*/  F2FP.BF16.PACK_AB R74, R209, R233 ;  /* 0x000000e9d14a723e */ /* 0x000fe400000010ff */
[----:B------:R-:W-:Y:S01]  /*9a90*/  F2FP.BF16.PACK_AB R68, R239, R243 ;  /* 0x000000f3ef44723e */ /* 0x000fe200000010ff */
[----:B------:R-:W-:Y:S01]  /*9aa0*/  FADD.FTZ R92, R215, R72 ;  /* 0x00000048d75c7221 */ /* 0x000fe20000010000 */
[----:B------:R-:W-:Y:S03]  /*9ab0*/  F2FP.BF16.PACK_AB R69, R238, R242 ;  /* 0x000000f2ee45723e */ /* 0x000fe600000010ff */
[----:B------:R-:W-:Y:S01]  /*9ac0*/  F2FP.BF16.PACK_AB R70, R231, R235 ;  /* 0x000000ebe746723e */ /* 0x000fe200000010ff */
[----:B------:R-:W-:Y:S01]  /*9ad0*/  MUFU.EX2 R205, R205 ;  /* 0x000000cd00cd7308 */ /* 0x000fe20000000800 */
[----:B------:R-:W-:Y:S02]  /*9ae0*/  F2FP.BF16.PACK_AB R71, R251, R234 ;  /* 0x000000eafb47723e */ /* 0x000fe400000010ff */
[----:B------:R-:W-:Y:S02]  /*9af0*/  F2FP.BF16.PACK_AB R72, R237, R241 ;  /* 0x000000f1ed48723e */ /* 0x000fe400000010ff */
[C---:B------:R-:W-:Y:S02]  /*9b00*/  F2FP.BF16.PACK_AB R75, R249.reuse, R232 ;  /* 0x000000e8f94b723e */ /* 0x040fe400000010ff */
[----:B------:R-:W-:Y:S01]  /*9b10*/  MOV R132, R171 ;  /* 0x000000ab00847202 */ /* 0x000fe20000000f00 */
[-C--:B---3--:R-:W-:Y:S01]  /*9b20*/  HMMA.16816.F32.BF16 R4, R68, R76.reuse, R4 ;  /* 0x0000004c4404723c */ /* 0x088fe20000041804 */
[----:B------:R-:W-:Y:S03]  /*9b30*/  LDSM.16.MT88.4 R168, [R230+0xb800] ;  /* 0x00b80000e6a8783b */ /* 0x000fe60000004200 */
[----:B------:R-:W-:Y:S04]  /*9b40*/  FADD.FTZ R0, R132, R0 ;  /* 0x0000000084007221 */ /* 0x000fe80000010000 */
[C---:B------:R-:W-:Y:S04]  /*9b50*/  HMMA.16816.F32.BF16 R8, R72.reuse, R76, R8 ;  /* 0x0000004c4808723c */ /* 0x040fe80000041808 */
[----:B------:R-:W-:Y:S04]  /*9b60*/  FADD.FTZ R0, R240, R0 ;  /* 0x00000000f0007221 */ /* 0x000fe80000010000 */
[-C--:B------:R-:W-:Y:S04]  /*9b70*/  HMMA.16816.F32.BF16 R12, R72, R78.reuse, R12 ;  /* 0x0000004e480c723c */ /* 0x080fe8000004180c */
[----:B------:R-:W-:Y:S04]  /*9b80*/  FADD.FTZ R0, R236, R0 ;  /* 0x00000000ec007221 */ /* 0x000fe80000010000 */
[C---:B------:R-:W-:Y:S01]  /*9b90*/  HMMA.16816.F32.BF16 R16, R68.reuse, R78, R16 ;  /* 0x0000004e4410723c */ /* 0x040fe20000041810 */
[----:B------:R-:W3:Y:S03]  /*9ba0*/  LDSM.16.MT88.4 R76, [R139+0xa000] ;  /* 0x00a000008b4c783b */ /* 0x000ee60000004200 */
[----:B------:R-:W-:Y:S04]  /*9bb0*/  FADD.FTZ R0, R232, R0 ;  /* 0x00000000e8007221 */ /* 0x000fe80000010000 */
[-C--:B----4-:R-:W-:Y:S04]  /*9bc0*/  HMMA.16816.F32.BF16 R20, R68, R80.reuse, R20 ;  /* 0x000000504414723c */ /* 0x090fe80000041814 */
[----:B------:R-:W-:Y:S04]  /*9bd0*/  FADD.FTZ R0, R249, R0 ;  /* 0x00000000f9007221 */ /* 0x000fe80000010000 */
[C---:B------:R-:W-:Y:S08]  /*9be0*/  HMMA.16816.F32.BF16 R24, R72.reuse, R80, R24 ;  /* 0x000000504818723c */ /* 0x040ff00000041818 */
[-C--:B------:R-:W-:Y:S08]  /*9bf0*/  HMMA.16816.F32.BF16 R28, R72, R82.reuse, R28 ;  /* 0x00000052481c723c */ /* 0x080ff0000004181c */
[C---:B------:R-:W-:Y:S01]  /*9c00*/  HMMA.16816.F32.BF16 R32, R68.reuse, R82, R32 ;  /* 0x000000524420723c */ /* 0x040fe20000041820 */
[----:B------:R-:W4:Y:S07]  /*9c10*/  LDSM.16.MT88.4 R80, [R230+0xa000] ;  /* 0x00a00000e650783b */ /* 0x000f2e0000004200 */
[-C--:B------:R-:W-:Y:S08]  /*9c20*/  HMMA.16816.F32.BF16 R36, R68, R84.reuse, R36 ;  /* 0x000000544424723c */ /* 0x080ff00000041824 */
[C---:B------:R-:W-:Y:S08]  /*9c30*/  HMMA.16816.F32.BF16 R40, R72.reuse, R84, R40 ;  /* 0x000000544828723c */ /* 0x040ff00000041828 */
[-C--:B------:R-:W-:Y:S08]  /*9c40*/  HMMA.16816.F32.BF16 R44, R72, R86.reuse, R44 ;  /* 0x00000056482c723c */ /* 0x080ff0000004182c */
[C---:B------:R-:W-:Y:S01]  /*9c50*/  HMMA.16816.F32.BF16 R48, R68.reuse, R86, R48 ;  /* 0x000000564430723c */ /* 0x040fe20000041830 */
[----:B------:R-:W2:Y:S07]  /*9c60*/  LDSM.16.MT88.4 R84, [R228+0xa000] ;  /* 0x00a00000e454783b */ /* 0x000eae0000004200 */
[-C--:B-1----:R-:W-:Y:S08]  /*9c70*/  HMMA.16816.F32.BF16 R52, R68, R88.reuse, R52 ;  /* 0x000000584434723c */ /* 0x082ff00000041834 */
[C---:B------:R-:W-:Y:S08]  /*9c80*/  HMMA.16816.F32.BF16 R56, R72.reuse, R88, R56 ;  /* 0x000000584838723c */ /* 0x040ff00000041838 */
[-C--:B------:R-:W-:Y:S07]  /*9c90*/  HMMA.16816.F32.BF16 R60, R72, R90.reuse, R60 ;  /* 0x0000005a483c723c */ /* 0x080fee000004183c */
[----:B------:R-:W-:Y:S01]  /*9ca0*/  F2FP.BF16.PACK_AB R74, R224, R176 ;  /* 0x000000b0e04a723e */ /* 0x000fe200000010ff */
[----:B------:R-:W-:Y:S01]  /*9cb0*/  HMMA.16816.F32.BF16 R64, R68, R90, R64 ;  /* 0x0000005a4440723c */ /* 0x000fe20000041840 */
[----:B------:R-:W1:Y:S03]  /*9cc0*/  LDSM.16.MT88.4 R88, [R229+0xa000] ;  /* 0x00a00000e558783b */ /* 0x000e660000004200 */
[----:B------:R-:W-:Y:S01]  /*9cd0*/  FADD.FTZ R73, R218, R93 ;  /* 0x0000005dda497221 */ /* 0x000fe20000010000 */
[----:B------:R-:W-:Y:S01]  /*9ce0*/  F2FP.BF16.PACK_AB R75, R182, R183 ;  /* 0x000000b7b64b723e */ /* 0x000fe200000010ff */
[----:B------:R-:W-:Y:S01]  /*9cf0*/  FADD.FTZ R72, R223, R92 ;  /* 0x0000005cdf487221 */ /* 0x000fe20000010000 */
[----:B------:R-:W-:Y:S01]  /*9d00*/  F2FP.BF16.PACK_AB R68, R206, R175 ;  /* 0x000000afce44723e */ /* 0x000fe200000010ff */
[----:B------:R-:W-:Y:S01]  /*9d10*/  FADD.FTZ R94, R219, R73 ;  /* 0x00000049db5e7221 */ /* 0x000fe20000010000 */
[----:B------:R-:W-:Y:S03]  /*9d20*/  F2FP.BF16.PACK_AB R69, R179, R174 ;  /* 0x000000aeb345723e */ /* 0x000fe600000010ff */
[----:B------:R-:W-:Y:S01]  /*9d30*/  F2FP.BF16.PACK_AB R70, R248, R250 ;  /* 0x000000faf846723e */ /* 0x000fe200000010ff */
[----:B------:R-:W-:Y:S01]  /*9d40*/  FADD.FTZ R93, R221, R72 ;  /* 0x00000048dd5d7221 */ /* 0x000fe20000010000 */
[----:B------:R-:W-:Y:S01]  /*9d50*/  F2FP.BF16.PACK_AB R71, R207, R208 ;  /* 0x000000d0cf47723e */ /* 0x000fe200000010ff */
[----:B------:R-:W-:Y:S01]  /*9d60*/  FADD.FTZ R92, R220, R2 ;  /* 0x00000002dc5c7221 */ /* 0x000fe20000010000 */
[----:B------:R-:W-:Y:S01]  /*9d70*/  F2FP.BF16.PACK_AB R72, R178, R173 ;  /* 0x000000adb248723e */ /* 0x000fe200000010ff */
[----:B------:R-:W-:Y:S01]  /*9d80*/  FADD.FTZ R2, R227, R94 ;  /* 0x0000005ee3027221 */ /* 0x000fe20000010000 */
[----:B------:R-:W-:Y:S01]  /*9d90*/  F2FP.BF16.PACK_AB R73, R177, R172 ;  /* 0x000000acb149723e */ /* 0x000fe200000010ff */
[----:B------:R-:W-:Y:S02]  /*9da0*/  MUFU.EX2 R94, R122 ;  /* 0x0000007a005e7308 */ /* 0x000fe40000000800 */
[-C--:B---3--:R-:W-:Y:S03]  /*9db0*/  HMMA.16816.F32.BF16 R4, R68, R76.reuse, R4 ;  /* 0x0000004c4404723c */ /* 0x088fe60000041804 */
[----:B------:R-:W-:Y:S04]  /*9dc0*/  FADD.FTZ R2, R252, R2 ;  /* 0x00000002fc027221 */ /* 0x000fe80000010000 */
[----:B------:R-:W-:Y:S01]  /*9dd0*/  FADD.FTZ R2, R141, R2 ;  /* 0x000000028d027221 */ /* 0x000fe20000010000 */
[C---:B------:R-:W-:Y:S04]  /*9de0*/  HMMA.16816.F32.BF16 R8, R72.reuse, R76, R8 ;  /* 0x0000004c4808723c */ /* 0x040fe80000041808 */
[----:B------:R-:W-:Y:S04]  /*9df0*/  FADD.FTZ R2, R198, R2 ;  /* 0x00000002c6027221 */ /* 0x000fe80000010000 */
[-C--:B------:R-:W-:Y:S04]  /*9e00*/  HMMA.16816.F32.BF16 R12, R72, R78.reuse, R12 ;  /* 0x0000004e480c723c */ /* 0x080fe8000004180c */
[----:B------:R-:W-:Y:S01]  /*9e10*/  FADD.FTZ R2, R196, R2 ;  /* 0x00000002c4027221 */ /* 0x000fe20000010000 */
[----:B------:R-:W-:Y:S03]  /*9e20*/  F2FP.BF16.PACK_AB R196, R95, R96 ;  /* 0x000000605fc4723e */ /* 0x000fe600000010ff */
[C---:B------:R-:W-:Y:S01]  /*9e30*/  HMMA.16816.F32.BF16 R16, R68.reuse, R78, R16 ;  /* 0x0000004e4410723c */ /* 0x040fe20000041810 */
[----:B------:R-:W3:Y:S03]  /*9e40*/  LDSM.16.MT88.4 R76, [R139+0xa800] ;  /* 0x00a800008b4c783b */ /* 0x000ee60000004200 */
[----:B------:R-:W-:Y:S04]  /*9e50*/  FADD.FTZ R2, R184, R2 ;  /* 0x00000002b8027221 */ /* 0x000fe80000010000 */
[-C--:B----4-:R-:W-:Y:S08]  /*9e60*/  HMMA.16816.F32.BF16 R20, R68, R80.reuse, R20 ;  /* 0x000000504414723c */ /* 0x090ff00000041814 */
[C---:B------:R-:W-:Y:S08]  /*9e70*/  HMMA.16816.F32.BF16 R24, R72.reuse, R80, R24 ;  /* 0x000000504818723c */ /* 0x040ff00000041818 */
[-C--:B------:R-:W-:Y:S08]  /*9e80*/  HMMA.16816.F32.BF16 R28, R72, R82.reuse, R28 ;  /* 0x00000052481c723c */ /* 0x080ff0000004181c */
[C---:B------:R-:W-:Y:S01]  /*9e90*/  HMMA.16816.F32.BF16 R32, R68.reuse, R82, R32 ;  /* 0x000000524420723c */ /* 0x040fe20000041820 */
[----:B------:R-:W4:Y:S07]  /*9ea0*/  LDSM.16.MT88.4 R80, [R230+0xa800] ;  /* 0x00a80000e650783b */ /* 0x000f2e0000004200 */
[-C--:B--2---:R-:W-:Y:S08]  /*9eb0*/  HMMA.16816.F32.BF16 R36, R68, R84.reuse, R36 ;  /* 0x000000544424723c */ /* 0x084ff00000041824 */
        /* <DEDUP_REMOVED lines=18> */
[----:B------:R-:W-:Y:S02]  /*9fe0*/  F2FP.BF16.PACK_AB R71, R190, R191 ;  /* 0x000000bfbe47723e */ /* 0x000fe400000010ff */
[----:B------:R-:W-:Y:S02]  /*9ff0*/  F2FP.BF16.PACK_AB R72, R188, R189 ;  /* 0x000000bdbc48723e */ /* 0x000fe400000010ff */
[----:B------:R-:W-:Y:S02]  /*a000*/  F2FP.BF16.PACK_AB R73, R129, R131 ;  /* 0x000000838149723e */ /* 0x000fe400000010ff */
[----:B------:R-:W-:Y:S01]  /*a010*/  F2FP.BF16.PACK_AB R200, R99, R100 ;  /* 0x0000006463c8723e */ /* 0x000fe200000010ff */
[-C--:B---3--:R-:W-:Y:S03]  /*a020*/  HMMA.16816.F32.BF16 R4, R68, R76.reuse, R4 ;  /* 0x0000004c4404723c */ /* 0x088fe60000041804 */
[----:B------:R-:W-:Y:S02]  /*a030*/  F2FP.BF16.PACK_AB R201, R119, R118 ;  /* 0x0000007677c9723e */ /* 0x000fe400000010ff */
[----:B------:R-:W-:Y:S03]  /*a040*/  F2FP.BF16.PACK_AB R202, R137, R98 ;  /* 0x0000006289ca723e */ /* 0x000fe600000010ff */
[C---:B------:R-:W-:Y:S08]  /*a050*/  HMMA.16816.F32.BF16 R8, R72.reuse, R76, R8 ;  /* 0x0000004c4808723c */ /* 0x040ff00000041808 */
[-C--:B------:R-:W-:Y:S08]  /*a060*/  HMMA.16816.F32.BF16 R12, R72, R78.reuse, R12 ;  /* 0x0000004e480c723c */ /* 0x080ff0000004180c */
[C---:B------:R-:W-:Y:S01]  /*a070*/  HMMA.16816.F32.BF16 R16, R68.reuse, R78, R16 ;  /* 0x0000004e4410723c */ /* 0x040fe20000041810 */
[----:B------:R-:W3:Y:S07]  /*a080*/  LDSM.16.MT88.4 R76, [R139+0xb000] ;  /* 0x00b000008b4c783b */ /* 0x000eee0000004200 */
        /* <DEDUP_REMOVED lines=13> */
[----:B------:R-:W-:Y:S01]  /*a160*/  FADD.FTZ R73, R143, R93 ;  /* 0x0000005d8f497221 */ /* 0x000fe20000010000 */
[----:B------:R-:W-:Y:S01]  /*a170*/  HMMA.16816.F32.BF16 R64, R68, R90, R64 ;  /* 0x0000005a4440723c */ /* 0x000fe20000041840 */
[----:B------:R-:W1:Y:S03]  /*a180*/  LDSM.16.MT88.4 R88, [R229+0xb000] ;  /* 0x00b00000e558783b */ /* 0x000e660000004200 */
[----:B------:R-:W-:Y:S01]  /*a190*/  FADD.FTZ R72, R199, R92 ;  /* 0x0000005cc7487221 */ /* 0x000fe20000010000 */
[----:B------:R-:W-:Y:S01]  /*a1a0*/  F2FP.BF16.PACK_AB R74, R109, R108 ;  /* 0x0000006c6d4a723e */ /* 0x000fe200000010ff */
[----:B------:R-:W-:Y:S01]  /*a1b0*/  FADD.FTZ R92, R152, R73 ;  /* 0x00000049985c7221 */ /* 0x000fe20000010000 */
[----:B------:R-:W-:Y:S01]  /*a1c0*/  F2FP.BF16.PACK_AB R68, R113, R116 ;  /* 0x000000747144723e */ /* 0x000fe200000010ff */
[----:B------:R-:W-:Y:S01]  /*a1d0*/  FADD.FTZ R93, R153, R72 ;  /* 0x00000048995d7221 */ /* 0x000fe20000010000 */
[----:B------:R-:W-:Y:S01]  /*a1e0*/  F2FP.BF16.PACK_AB R69, R103, R112 ;  /* 0x000000706745723e */ /* 0x000fe200000010ff */
[----:B------:R-:W1:Y:S02]  /*a1f0*/  LDSM.16.MT88.4 R152, [R139+0xb800] ;  /* 0x00b800008b98783b */ /* 0x000e640000004200 */
[----:B------:R-:W-:Y:S02]  /*a200*/  F2FP.BF16.PACK_AB R70, R101, R102 ;  /* 0x000000666546723e */ /* 0x000fe400000010ff */
[----:B------:R-:W-:Y:S02]  /*a210*/  F2FP.BF16.PACK_AB R71, R115, R114 ;  /* 0x000000727347723e */ /* 0x000fe400000010ff */
[----:B------:R-:W-:Y:S02]  /*a220*/  F2FP.BF16.PACK_AB R72, R105, R104 ;  /* 0x000000686948723e */ /* 0x000fe400000010ff */
[----:B------:R-:W-:Y:S02]  /*a230*/  F2FP.BF16.PACK_AB R73, R107, R106 ;  /* 0x0000006a6b49723e */ /* 0x000fe400000010ff */
[----:B------:R-:W-:Y:S01]  /*a240*/  F2FP.BF16.PACK_AB R75, R111, R110 ;  /* 0x0000006e6f4b723e */ /* 0x000fe200000010ff */
[-C--:B---3--:R-:W-:Y:S08]  /*a250*/  HMMA.16816.F32.BF16 R4, R68, R76.reuse, R4 ;  /* 0x0000004c4404723c */ /* 0x088ff00000041804 */
[C---:B------:R-:W-:Y:S01]  /*a260*/  HMMA.16816.F32.BF16 R8, R72.reuse, R76, R8 ;  /* 0x0000004c4808723c */ /* 0x040fe20000041808 */
[----:B------:R-:W3:Y:S06]  /*a270*/  MUFU.EX2 R77, R126 ;  /* 0x0000007e004d7308 */ /* 0x000eec0000000800 */
[----:B------:R-:W-:Y:S01]  /*a280*/  FADD.FTZ R76, R186, R92 ;  /* 0x0000005cba4c7221 */ /* 0x000fe20000010000 */
[-C--:B------:R-:W-:Y:S08]  /*a290*/  HMMA.16816.F32.BF16 R12, R72, R78.reuse, R12 ;  /* 0x0000004e480c723c */ /* 0x080ff0000004180c */
[C---:B------:R-:W-:Y:S01]  /*a2a0*/  HMMA.16816.F32.BF16 R16, R68.reuse, R78, R16 ;  /* 0x0000004e4410723c */ /* 0x040fe20000041810 */
[----:B------:R-:W1:Y:S07]  /*a2b0*/  MUFU.EX2 R79, R123 ;  /* 0x0000007b004f7308 */ /* 0x000e6e0000000800 */
[-C--:B----4-:R-:W-:Y:S03]  /*a2c0*/  HMMA.16816.F32.BF16 R20, R68, R80.reuse, R20 ;  /* 0x000000504414723c */ /* 0x090fe60000041814 */
[----:B------:R-:W4:Y:S01]  /*a2d0*/  MUFU.EX2 R78, R124 ;  /* 0x0000007c004e7308 */ /* 0x000f220000000800 */
[----:B---3--:R-:W-:Y:S04]  /*a2e0*/  F2FP.BF16.PACK_AB R199, R205, R77 ;  /* 0x0000004dcdc7723e */ /* 0x008fe800000010ff */
[C---:B------:R-:W-:Y:S08]  /*a2f0*/  HMMA.16816.F32.BF16 R24, R72.reuse, R80, R24 ;  /* 0x000000504818723c */ /* 0x040ff00000041818 */
[-C--:B------:R-:W-:Y:S04]  /*a300*/  HMMA.16816.F32.BF16 R28, R72, R82.reuse, R28 ;  /* 0x00000052481c723c */ /* 0x080fe8000004181c */
[----:B-1----:R-:W-:Y:S04]  /*a310*/  F2FP.BF16.PACK_AB R197, R79, R94 ;  /* 0x0000005e4fc5723e */ /* 0x002fe800000010ff */
[C---:B------:R-:W-:Y:S04]  /*a320*/  HMMA.16816.F32.BF16 R32, R68.reuse, R82, R32 ;  /* 0x000000524420723c */ /* 0x040fe80000041820 */
[----:B----4-:R-:W-:Y:S04]  /*a330*/  F2FP.BF16.PACK_AB R198, R204, R78 ;  /* 0x0000004eccc6723e */ /* 0x010fe800000010ff */
[-C--:B--2---:R-:W-:Y:S08]  /*a340*/  HMMA.16816.F32.BF16 R36, R68, R84.reuse, R36 ;  /* 0x000000544424723c */ /* 0x084ff00000041824 */
[C---:B------:R-:W-:Y:S08]  /*a350*/  HMMA.16816.F32.BF16 R40, R72.reuse, R84, R40 ;  /* 0x000000544828723c */ /* 0x040ff00000041828 */
[-C--:B------:R-:W-:Y:S08]  /*a360*/  HMMA.16816.F32.BF16 R44, R72, R86.reuse, R44 ;  /* 0x00000056482c723c */ /* 0x080ff0000004182c */
[C---:B------:R-:W-:Y:S08]  /*a370*/  HMMA.16816.F32.BF16 R48, R68.reuse, R86, R48 ;  /* 0x000000564430723c */ /* 0x040ff00000041830 */
[-C--:B------:R-:W-:Y:S08]  /*a380*/  HMMA.16816.F32.BF16 R52, R68, R88.reuse, R52 ;  /* 0x000000584434723c */ /* 0x080ff00000041834 */
[C---:B------:R-:W-:Y:S08]  /*a390*/  HMMA.16816.F32.BF16 R56, R72.reuse, R88, R56 ;  /* 0x000000584838723c */ /* 0x040ff00000041838 */
[-C--:B------:R-:W-:Y:S07]  /*a3a0*/  HMMA.16816.F32.BF16 R60, R72, R90.reuse, R60 ;  /* 0x0000005a483c723c */ /* 0x080fee000004183c */
[----:B------:R-:W-:Y:S01]  /*a3b0*/  FADD.FTZ R72, R185, R93 ;  /* 0x0000005db9487221 */ /* 0x000fe20000010000 */
[----:B------:R-:W-:Y:S01]  /*a3c0*/  HMMA.16816.F32.BF16 R64, R68, R90, R64 ;  /* 0x0000005a4440723c */ /* 0x000fe20000041840 */
[----:B------:R-:W1:Y:S03]  /*a3d0*/  LDSM.16.MT88.4 R184, [R228+0xb800] ;  /* 0x00b80000e4b8783b */ /* 0x000e660000004200 */
[----:B------:R-:W-:Y:S02]  /*a3e0*/  FADD.FTZ R73, R134, R76 ;  /* 0x0000004c86497221 */ /* 0x000fe40000010000 */
[----:B------:R-:W-:Y:S02]  /*a3f0*/  FADD.FTZ R72, R135, R72 ;  /* 0x0000004887487221 */ /* 0x000fe40000010000 */
[----:B------:R-:W-:Y:S01]  /*a400*/  FADD.FTZ R74, R136, R2 ;  /* 0x00000002884a7221 */ /* 0x000fe20000010000 */
[----:B------:R-:W2:Y:S01]  /*a410*/  LDL.LU R134, [R1+0xc4] ;  /* 0x0000c40001867983 */ /* 0x000ea20000300800 */
[-C--:B------:R-:W-:Y:S03]  /*a420*/  HMMA.16816.F32.BF16 R144, R200, R152.reuse, R4 ;  /* 0x00000098c890723c */ /* 0x080fe60000041804 */
[----:B------:R-:W3:Y:S02]  /*a430*/  LDL.LU R135, [R1+0xc0] ;  /* 0x0000c00001877983 */ /* 0x000ee40000300800 */
[----:B------:R-:W-:Y:S02]  /*a440*/  FADD.FTZ R73, R246, R73 ;  /* 0x00000049f6497221 */ /* 0x000fe40000010000 */
[----:B------:R-:W-:Y:S01]  /*a450*/  FADD.FTZ R2, R245, R72 ;  /* 0x00000048f5027221 */ /* 0x000fe20000010000 */
[----:B------:R-:W4:Y:S01]  /*a460*/  LDL.LU R136, [R1+0xbc] ;  /* 0x0000bc0001887983 */ /* 0x000f220000300800 */
[----:B------:R-:W-:Y:S01]  /*a470*/  FADD.FTZ R5, R244, R74 ;  /* 0x0000004af4057221 */ /* 0x000fe20000010000 */
[C---:B------:R-:W-:Y:S02]  /*a480*/  HMMA.16816.F32.BF16 R140, R196.reuse, R152, R8 ;  /* 0x00000098c48c723c */ /* 0x040fe40000041808 */
[----:B------:R-:W4:Y:S02]  /*a490*/  LDL.LU R247, [R1+0xb8] ;  /* 0x0000b80001f77983 */ /* 0x000f240000300800 */
[----:B------:R-:W-:Y:S02]  /*a4a0*/  FADD.FTZ R4, R243, R73 ;  /* 0x00000049f3047221 */ /* 0x000fe40000010000 */
[----:B------:R-:W-:Y:S01]  /*a4b0*/  FADD.FTZ R2, R242, R2 ;  /* 0x00000002f2027221 */ /* 0x000fe20000010000 */
[----:B------:R1:W5:Y:S01]  /*a4c0*/  LDL.LU R246, [R1+0xb4] ;  /* 0x0000b40001f67983 */ /* 0x0003620000300800 */
[----:B------:R-:W-:Y:S01]  /*a4d0*/  FADD.FTZ R5, R241, R5 ;  /* 0x00000005f1057221 */ /* 0x000fe20000010000 */
[-C--:B------:R-:W-:Y:S02]  /*a4e0*/  HMMA.16816.F32.BF16 R148, R196, R154.reuse, R12 ;  /* 0x0000009ac494723c */ /* 0x080fe4000004180c */
[----:B------:R1:W5:Y:S01]  /*a4f0*/  LDL.LU R245, [R1+0xb0] ;  /* 0x0000b00001f57983 */ /* 0x0003620000300800 */
[----:B------:R-:W-:Y:S02]  /*a500*/  FADD.FTZ R4, R239, R4 ;  /* 0x00000004ef047221 */ /* 0x000fe40000010000 */
[----:B------:R-:W-:Y:S01]  /*a510*/  FADD.FTZ R6, R238, R2 ;  /* 0x00000002ee067221 */ /* 0x000fe20000010000 */
[----:B------:R1:W5:Y:S01]  /*a520*/  LDL.LU R244, [R1+0xac] ;  /* 0x0000ac0001f47983 */ /* 0x0003620000300800 */
[----:B------:R-:W-:Y:S01]  /*a530*/  FADD.FTZ R2, R237, R5 ;  /* 0x00000005ed027221 */ /* 0x000fe20000010000 */
[C---:B------:R-:W-:Y:S02]  /*a540*/  HMMA.16816.F32.BF16 R152, R200.reuse, R154, R16 ;  /* 0x0000009ac898723c */ /* 0x040fe40000041810 */
[----:B------:R1:W5:Y:S02]  /*a550*/  LDL.LU R243, [R1+0xa8] ;  /* 0x0000a80001f37983 */ /* 0x0003640000300800 */
        /* <DEDUP_REMOVED lines=28> */
[-C--:B-1----:R-:W-:Y:S02]  /*a720*/  HMMA.16816.F32.BF16 R172, R200, R184.reuse, R36 ;  /* 0x000000b8c8ac723c */ /* 0x082fe40000041824 */
        /* <DEDUP_REMOVED lines=9> */
[----:B------:R-:W1:Y:S01]  /*a7c0*/  LDSM.16.MT88.4 R4, [R229+0xb800] ;  /* 0x00b80000e504783b */ /* 0x000e620000004200 */
[----:B------:R-:W-:Y:S04]  /*a7d0*/  FADD.FTZ R9, R224, R10 ;  /* 0x0000000ae0097221 */ /* 0x000fe80000010000 */
[----:B------:R-:W-:Y:S02]  /*a7e0*/  FADD.FTZ R0, R182, R0 ;  /* 0x00000000b6007221 */ /* 0x000fe40000010000 */
        /* <DEDUP_REMOVED lines=10> */
[----:B------:R-:W-:Y:S04]  /*a890*/  FADD.FTZ R2, R188, R2 ;  /* 0x00000002bc027221 */ /* 0x000fe80000010000 */
[----:B------:R-:W-:Y:S02]  /*a8a0*/  FADD.FTZ R11, R190, R8 ;  /* 0x00000008be0b7221 */ /* 0x000fe40000010000 */
[----:B------:R-:W-:Y:S02]  /*a8b0*/  FADD.FTZ R0, R129, R0 ;  /* 0x0000000081007221 */ /* 0x000fe40000010000 */
        /* <DEDUP_REMOVED lines=15> */
[----:B------:R-:W-:Y:S04]  /*a9b0*/  HMMA.16816.F32.BF16 R200, R200, R6, R64 ;  /* 0x00000006c8c8723c */ /* 0x000fe80000041840 */
[----:B------:R-:W-:Y:S02]  /*a9c0*/  FADD.FTZ R0, R107, R9 ;  /* 0x000000096b007221 */ /* 0x000fe40000010000 */
[----:B------:R-:W-:Y:S02]  /*a9d0*/  FADD.FTZ R4, R102, R10 ;  /* 0x0000000a66047221 */ /* 0x000fe40000010000 */
[----:B------:R-:W-:Y:S04]  /*a9e0*/  FADD.FTZ R2, R114, R2 ;  /* 0x0000000272027221 */ /* 0x000fe80000010000 */
[----:B------:R-:W-:Y:S02]  /*a9f0*/  FADD.FTZ R5, R108, R8 ;  /* 0x000000086c057221 */ /* 0x000fe40000010000 */
        /* <DEDUP_REMOVED lines=22> */
[----:B--2---:R-:W-:Y:S02]  /*ab60*/  MOV R137, R134 ;  /* 0x0000008600897202 */ /* 0x004fe40000000f00 */
[----:B---3--:R-:W-:Y:S02]  /*ab70*/  MOV R133, R135 ;  /* 0x0000008700857202 */ /* 0x008fe40000000f00 */
[----:B----4-:R-:W-:Y:S02]  /*ab80*/  MOV R132, R136 ;  /* 0x0000008800847202 */ /* 0x010fe40000000f00 */
[----:B------:R-:W-:Y:S01]  /*ab90*/  IADD3 R247, R247, -0x1, RZ ;  /* 0xfffffffff7f77810 */ /* 0x000fe20007ffe0ff */
[----:B-----5:R-:W-:-:S05]  /*aba0*/  @P0 BRA `(.L_x_88) ;  /* 0xffffb86000000947 */ /* 0x020fca000383ffff */
.L_x_87:
[----:B---3--:R-:W1:Y:S01]  /*abb0*/  SHFL.BFLY PT, R0, R248, 0x2, 0x1f ;  /* 0x0c401f00f8007f89 */ /* 0x008e6200000e0000 */
[----:B------:R-:W-:Y:S01]  /*abc0*/  ULDC.U8 UR4, c[0x0][0x329] ;  /* 0x0000ca4000047ab9 */ /* 0x000fe20000000000 */
[----:B------:R-:W-:Y:S01]  /*abd0*/  MOV R35, 0xfffffff0 ;  /* 0xfffffff000237802 */ /* 0x000fe20000000f00 */
[----:B------:R-:W-:Y:S01]  /*abe0*/  ULDC.U8 UR5, c[0x0][0x328] ;  /* 0x0000ca0000057ab9 */ /* 0x000fe20000000000 */
[----:B------:R-:W2:Y:S01]  /*abf0*/  SHFL.BFLY PT, R5, R250, 0x2, 0x1f ;  /* 0x0c401f00fa057f89 */ /* 0x000ea200000e0000 */
[----:B------:R-:W-:Y:S01]  /*ac00*/  ISETP.NE.AND P0, PT, RZ, UR4, PT ;  /* 0x00000004ff007c0c */ /* 0x000fe2000bf05270 */
[----:B------:R-:W-:Y:S01]  /*ac10*/  BSSY B0, `(.L_x_91) ;  /* 0x0000120000007945 */ /* 0x000fe20003800000 */
[----:B------:R-:W-:Y:S01]  /*ac20*/  ISETP.NE.AND P3, PT, RZ, UR5, PT ;  /* 0x00000005ff007c0c */ /* 0x000fe2000bf65270 */
[----:B------:R-:W3:Y:S01]  /*ac30*/  SHFL.BFLY PT, R4, R249, 0x2, 0x1f ;  /* 0x0c401f00f9047f89 */ /* 0x000ee200000e0000 */
[----:B------:R-:W-:-:S03]  /*ac40*/  MOV R32, 0x20 ;  /* 0x0000002000207802 */ /* 0x000fc60000000f00 */
[----:B------:R-:W4:Y:S04]  /*ac50*/  SHFL.BFLY PT, R2, R251, 0x2, 0x1f ;  /* 0x0c401f00fb027f89 */ /* 0x000f2800000e0000 */
[----:B------:R-:W4:Y:S02]  /*ac60*/  S2R R55, SR_TID.X ;  /* 0x0000000000377919 */ /* 0x000f240000002100 */
[----:B------:R-:W-:-:S05]  /*ac70*/  @P0 MOV R54, c[0x0][0x210] ;  /* 0x0000840000360a02 */ /* 0x000fca0000000f00 */
[----:B------:R-:W-:Y:S02]  /*ac80*/  @P0 IMAD R54, R54, c[0x0][0x214], RZ ;  /* 0x0000850036360a24 */ /* 0x000fe400078e02ff */
[----:B-1----:R-:W-:Y:S02]  /*ac90*/  FADD.FTZ R0, R0, R248 ;  /* 0x000000f800007221 */ /* 0x002fe40000010000 */
[----:B--2---:R-:W-:-:S03]  /*aca0*/  FADD.FTZ R5, R5, R250 ;  /* 0x000000fa05057221 */ /* 0x004fc60000010000 */
[----:B------:R-:W1:Y:S01]  /*acb0*/  SHFL.BFLY PT, R6, R0, 0x1, 0x1f ;  /* 0x0c201f0000067f89 */ /* 0x000e6200000e0000 */
[----:B---3--:R-:W-:-:S03]  /*acc0*/  FADD.FTZ R4, R4, R249 ;  /* 0x000000f904047221 */ /* 0x008fc60000010000 */
[----:B------:R-:W2:Y:S01]  /*acd0*/  SHFL.BFLY PT, R8, R5, 0x1, 0x1f ;  /* 0x0c201f0005087f89 */ /* 0x000ea200000e0000 */
[----:B----4-:R-:W-:-:S03]  /*ace0*/  FADD.FTZ R2, R2, R251 ;  /* 0x000000fb02027221 */ /* 0x010fc60000010000 */
[----:B------:R-:W3:Y:S01]  /*acf0*/  SHFL.BFLY PT, R7, R4, 0x1, 0x1f ;  /* 0x0c201f0004077f89 */ /* 0x000ee200000e0000 */
[----:B------:R-:W-:-:S04]  /*ad00*/  SHF.R.S32.HI R56, RZ, 0x1f, R55 ;  /* 0x0000001fff387819 */ /* 0x000fc80000011437 */
[CC--:B------:R-:W-:Y:S02]  /*ad10*/  LEA.HI R38, R56.reuse, R55.reuse, RZ, 0x2 ;  /* 0x0000003738267211 */ /* 0x0c0fe400078f10ff */
[----:B------:R-:W-:-:S04]  /*ad20*/  LEA.HI R27, R56, R55, RZ, 0x5 ;  /* 0x00000037381b7211 */ /* 0x000fc800078f28ff */
[----:B------:R-:W-:Y:S01]  /*ad30*/  SHF.R.S32.HI R27, RZ, 0x5, R27 ;  /* 0x00000005ff1b7819 */ /* 0x000fe2000001141b */
[----:B-1----:R-:W-:Y:S01]  /*ad40*/  FADD.FTZ R36, R0, R6 ;  /* 0x0000000600247221 */ /* 0x002fe20000010000 */
[----:B------:R-:W-:Y:S01]  /*ad50*/  MOV R0, 0x3f800000 ;  /* 0x3f80000000007802 */ /* 0x000fe20000000f00 */
[----:B------:R-:W1:Y:S01]  /*ad60*/  SHFL.BFLY PT, R6, R2, 0x1, 0x1f ;  /* 0x0c201f0002067f89 */ /* 0x000e6200000e0000 */
[----:B--2---:R-:W-:Y:S01]  /*ad70*/  FADD.FTZ R37, R5, R8 ;  /* 0x0000000805257221 */ /* 0x004fe20000010000 */
[--C-:B------:R-:W-:Y:S02]  /*ad80*/  SHF.R.S32.HI R8, RZ, 0x2, R38.reuse ;  /* 0x00000002ff087819 */ /* 0x100fe40000011426 */
[----:B------:R-:W-:Y:S01]  /*ad90*/  SHF.R.S32.HI R5, RZ, 0x1f, R38 ;  /* 0x0000001fff057819 */ /* 0x000fe20000011426 */
[----:B---3--:R-:W-:Y:S01]  /*ada0*/  FADD.FTZ R52, R4, R7 ;  /* 0x0000000704347221 */ /* 0x008fe20000010000 */
[----:B------:R-:W-:Y:S02]  /*adb0*/  FSETP.NE.FTZ.AND P6, PT, R36, RZ, PT ;  /* 0x000000ff2400720b */ /* 0x000fe40003fd5000 */
[----:B------:R-:W-:-:S02]  /*adc0*/  LEA.HI R4, R5, R8, RZ, 0x3 ;  /* 0x0000000805047211 */ /* 0x000fc400078f18ff */
[----:B------:R-:W-:Y:S02]  /*add0*/  FSETP.NE.FTZ.AND P5, PT, R37, RZ, PT ;  /* 0x000000ff2500720b */ /* 0x000fe40003fb5000 */
[----:B------:R-:W-:Y:S01]  /*ade0*/  LOP3.LUT R7, R4, 0xfffffff8, RZ, 0xc0, !PT ;  /* 0xfffffff804077812 */ /* 0x000fe200078ec0ff */
[----:B------:R-:W-:Y:S01]  /*adf0*/  IMAD.MOV.U32 R4, RZ, RZ, 0x3f800000 ;  /* 0x3f800000ff047424 */ /* 0x000fe200078e00ff */
[----:B------:R-:W-:Y:S02]  /*ae00*/  FSETP.NE.FTZ.AND P4, PT, R52, RZ, PT ;  /* 0x000000ff3400720b */ /* 0x000fe40003f95000 */
[----:B------:R-:W-:Y:S02]  /*ae10*/  IADD3 R7, R8, -R7, RZ ;  /* 0x8000000708077210 */ /* 0x000fe40007ffe0ff */
[----:B------:R-:W-:Y:S01]  /*ae20*/  @!P0 MOV R5, c[0x0][0x214] ;  /* 0x0000850000058a02 */ /* 0x000fe20000000f00 */
[----:B------:R-:W2:Y:S03]  /*ae30*/  @P6 MUFU.RCP R0, R36 ;  /* 0x0000002400006308 */ /* 0x000ea60000001000 */
[----:B------:R-:W-:Y:S01]  /*ae40*/  @!P0 SEL R54, R5, c[0x0][0x234], !P3 ;  /* 0x00008d0005368a07 */ /* 0x000fe20005800000 */
[----:B-1----:R-:W-:Y:S01]  /*ae50*/  FADD.FTZ R53, R2, R6 ;  /* 0x0000000602357221 */ /* 0x002fe20000010000 */
[----:B------:R-:W-:-:S03]  /*ae60*/  LOP3.LUT R2, R7, 0x1, RZ, 0xc0, !PT ;  /* 0x0000000107027812 */ /* 0x000fc600078ec0ff */
[----:B------:R-:W-:Y:S01]  /*ae70*/  @P5 MUFU.RCP R4, R37 ;  /* 0x0000002500045308 */ /* 0x000fe20000001000 */
[----:B------:R-:W-:Y:S01]  /*ae80*/  ISETP.NE.U32.AND P1, PT, R2, 0x1, PT ;  /* 0x000000010200780c */ /* 0x000fe20003f25070 */
[----:B------:R-:W-:-:S03]  /*ae90*/  IMAD.MOV.U32 R2, RZ, RZ, 0x3f800000 ;  /* 0x3f800000ff027424 */ /* 0x000fc600078e00ff */
[----:B------:R-:W-:Y:S02]  /*aea0*/  SEL R35, R35, 0x10, !P1 ;  /* 0x0000001023237807 */ /* 0x000fe40004800000 */
[----:B------:R-:W-:Y:S01]  /*aeb0*/  R2P PR, R7, 0x6 ;  /* 0x0000000607007804 */ /* 0x000fe20000000000 */
[C---:B--2---:R-:W-:Y:S01]  /*aec0*/  FMUL.FTZ R144, R0.reuse, R144 ;  /* 0x0000009000907220 */ /* 0x044fe20000410000 */
[----:B------:R-:W1:Y:S01]  /*aed0*/  @P4 MUFU.RCP R2, R52 ;  /* 0x0000003400024308 */ /* 0x000e620000001000 */
[C---:B------:R-:W-:Y:S01]  /*aee0*/  FMUL.FTZ R31, R0.reuse, R145 ;  /* 0x00000091001f7220 */ /* 0x040fe20000410000 */
[----:B------:R-:W-:Y:S01]  /*aef0*/  ISETP.NE.OR P3, PT, RZ, UR4, !P3 ;  /* 0x00000004ff007c0c */ /* 0x000fe2000df65670 */
[----:B------:R-:W-:Y:S01]  /*af00*/  FMUL.FTZ R152, R0, R152 ;  /* 0x0000009800987220 */ /* 0x000fe20000410000 */
[----:B------:R-:W-:Y:S01]  /*af10*/  SEL R32, R32, 0xffffffe0, !P1 ;  /* 0xffffffe020207807 */ /* 0x000fe20004800000 */
[C---:B------:R-:W-:Y:S01]  /*af20*/  FMUL.FTZ R5, R0.reuse, R153 ;  /* 0x0000009900057220 */ /* 0x040fe20000410000 */
[----:B------:R-:W-:Y:S01]  /*af30*/  FSETP.NE.FTZ.AND P1, PT, R53, RZ, PT ;  /* 0x000000ff3500720b */ /* 0x000fe20003f35000 */
[C---:B------:R-:W-:Y:S01]  /*af40*/  FMUL.FTZ R156, R0.reuse, R156 ;  /* 0x0000009c009c7220 */ /* 0x040fe20000410000 */
[----:B------:R-:W-:Y:S01]  /*af50*/  F2FP.BF16.PACK_AB R31, R31, R144 ;  /* 0x000000901f1f723e */ /* 0x000fe200000010ff */
        /* <DEDUP_REMOVED lines=16> */
[----:B------:R-:W-:Y:S01]  /*b060*/  MOV R0, 0x3f800000 ;  /* 0x3f80000000007802 */ /* 0x000fe20000000f00 */
[----:B-1----:R-:W-:Y:S01]  /*b070*/  FMUL.FTZ R140, R2, R140 ;  /* 0x0000008c028c7220 */ /* 0x002fe20000410000 */
[----:B------:R-:W-:Y:S01]  /*b080*/  F2FP.BF16.PACK_AB R14, R14, R188 ;  /* 0x000000bc0e0e723e */ /* 0x000fe200000010ff */
[----:B------:R-:W-:Y:S01]  /*b090*/  FMUL.FTZ R34, R2, R141 ;  /* 0x0000008d02227220 */ /* 0x000fe20000410000 */
[----:B------:R-:W-:Y:S01]  /*b0a0*/  F2FP.BF16.PACK_AB R10, R10, R200 ;  /* 0x000000c80a0a723e */ /* 0x000fe200000010ff */
[C---:B------:R-:W-:Y:S01]  /*b0b0*/  FMUL.FTZ R148, R2.reuse, R148 ;  /* 0x0000009402947220 */ /* 0x040fe20000410000 */
[----:B------:R-:W1:Y:S01]  /*b0c0*/  @P1 MUFU.RCP R0, R53 ;  /* 0x0000003500001308 */ /* 0x000e620000001000 */
        /* <DEDUP_REMOVED lines=35> */
[----:B------:R-:W-:Y:S01]  /*b300*/  LOP3.LUT R0, R38, 0x3ffffffc, RZ, 0xc0, !PT ;  /* 0x3ffffffc26007812 */ /* 0x000fe200078ec0ff */
[C---:B------:R-:W-:Y:S01]  /*b310*/  FMUL.FTZ R17, R2.reuse, R181 ;  /* 0x000000b502117220 */ /* 0x040fe20000410000 */
[----:B------:R-:W-:Y:S01]  /*b320*/  F2FP.BF16.PACK_AB R11, R195, R11 ;  /* 0x0000000bc30b723e */ /* 0x000fe200000010ff */
[C---:B------:R-:W-:Y:S02]  /*b330*/  FMUL.FTZ R192, R2.reuse, R192 ;  /* 0x000000c002c07220 */ /* 0x040fe40000410000 */
[C---:B------:R-:W-:Y:S01]  /*b340*/  FMUL.FTZ R12, R2.reuse, R193 ;  /* 0x000000c1020c7220 */ /* 0x040fe20000410000 */
[----:B------:R-:W-:Y:S01]  /*b350*/  F2FP.BF16.PACK_AB R17, R17, R180 ;  /* 0x000000b41111723e */ /* 0x000fe200000010ff */
[----:B------:R-:W-:-:S02]  /*b360*/  FMUL.FTZ R196, R2, R196 ;  /* 0x000000c402c47220 */ /* 0x000fc40000410000 */
[----:B------:R-:W-:Y:S01]  /*b370*/  FMUL.FTZ R8, R2, R197 ;  /* 0x000000c502087220 */ /* 0x000fe20000410000 */
[----:B------:R-:W-:Y:S01]  /*b380*/  SHF.L.U32 R2, R7, 0x6, RZ ;  /* 0x0000000607027819 */ /* 0x000fe200000006ff */
[----:B------:R-:W-:Y:S01]  /*b390*/  IMAD.IADD R0, R55, 0x1, -R0 ;  /* 0x0000000137007824 */ /* 0x000fe200078e0a00 */
[----:B------:R-:W-:Y:S01]  /*b3a0*/  F2FP.BF16.PACK_AB R12, R12, R192 ;  /* 0x000000c00c0c723e */ /* 0x000fe200000010ff */
[----:B------:R-:W-:Y:S01]  /*b3b0*/  FMUL.FTZ R146, R4, R146 ;  /* 0x0000009204927220 */ /* 0x000fe20000410000 */
[----:B------:R-:W-:Y:S01]  /*b3c0*/  LOP3.LUT R2, R2, 0x1c0, RZ, 0xc0, !PT ;  /* 0x000001c002027812 */ /* 0x000fe200078ec0ff */
[C---:B------:R-:W-:Y:S01]  /*b3d0*/  FMUL.FTZ R30, R4.reuse, R147 ;  /* 0x00000093041e7220 */ /* 0x040fe20000410000 */
[----:B------:R-:W-:Y:S01]  /*b3e0*/  LEA R0, R27, R0, 0x9 ;  /* 0x000000001b007211 */ /* 0x000fe200078e48ff */
[----:B------:R-:W-:Y:S01]  /*b3f0*/  FMUL.FTZ R154, R4, R154 ;  /* 0x0000009a049a7220 */ /* 0x000fe20000410000 */
[----:B------:R-:W-:Y:S01]  /*b400*/  LEA.HI R2, R2, R2, RZ, 0x1d ;  /* 0x0000000202027211 */ /* 0x000fe200078fe8ff */
[----:B------:R-:W-:Y:S01]  /*b410*/  FMUL.FTZ R6, R4, R155 ;  /* 0x0000009b04067220 */ /* 0x000fe20000410000 */
[----:B------:R-:W-:Y:S01]  /*b420*/  F2FP.BF16.PACK_AB R30, R30, R146 ;  /* 0x000000921e1e723e */ /* 0x000fe200000010ff */
[----:B------:R-:W-:Y:S01]  /*b430*/  FMUL.FTZ R158, R4, R158 ;  /* 0x0000009e049e7220 */ /* 0x000fe20000410000 */
[----:B------:R-:W-:Y:S01]  /*b440*/  LEA R0, R0, R2, 0x1 ;  /* 0x0000000200007211 */ /* 0x000fe200078e08ff */
[----:B------:R-:W-:Y:S01]  /*b450*/  FMUL.FTZ R26, R4, R159 ;  /* 0x0000009f041a7220 */ /* 0x000fe20000410000 */
[----:B------:R-:W-:Y:S01]  /*b460*/  F2FP.BF16.PACK_AB R6, R6, R154 ;  /* 0x0000009a0606723e */ /* 0x000fe200000010ff */
[----:B------:R-:W-:Y:S01]  /*b470*/  FMUL.FTZ R170, R4, R170 ;  /* 0x000000aa04aa7220 */ /* 0x000fe20000410000 */
[----:B------:R-:W-:Y:S01]  /*b480*/  SHF.L.U32 R2, R0, 0x1, RZ ;  /* 0x0000000100027819 */ /* 0x000fe200000006ff */
[----:B------:R-:W-:Y:S01]  /*b490*/  FMUL.FTZ R19, R4, R171 ;  /* 0x000000ab04137220 */ /* 0x000fe20000410000 */
[----:B------:R-:W-:Y:S01]  /*b4a0*/  F2FP.BF16.PACK_AB R26, R26, R158 ;  /* 0x0000009e1a1a723e */ /* 0x000fe200000010ff */
[----:B------:R-:W-:Y:S01]  /*b4b0*/  FMUL.FTZ R174, R4, R174 ;  /* 0x000000ae04ae7220 */ /* 0x000fe20000410000 */
[----:B------:R-:W-:Y:S01]  /*b4c0*/  IADD3 R0, R2, 0x40, RZ ;  /* 0x0000004002007810 */ /* 0x000fe20007ffe0ff */
[C---:B------:R-:W-:Y:S01]  /*b4d0*/  FMUL.FTZ R24, R4.reuse, R175 ;  /* 0x000000af04187220 */ /* 0x040fe20000410000 */
[----:B------:R-:W-:Y:S01]  /*b4e0*/  STS [R2], R31 ;  /* 0x0000001f02007388 */ /* 0x000fe20000000800 */
[----:B------:R-:W-:Y:S01]  /*b4f0*/  FMUL.FTZ R186, R4, R186 ;  /* 0x000000ba04ba7220 */ /* 0x000fe20000410000 */
[----:B------:R-:W-:Y:S01]  /*b500*/  @P2 IADD3 R0, R2, -0x40, RZ ;  /* 0xffffffc002002810 */ /* 0x000fe20007ffe0ff */
[C---:B------:R-:W-:Y:S01]  /*b510*/  FMUL.FTZ R15, R4.reuse, R187 ;  /* 0x000000bb040f7220 */ /* 0x040fe20000410000 */
[----:B------:R-:W-:Y:S01]  /*b520*/  STS [R2+0x400], R30 ;  /* 0x0004001e02007388 */ /* 0x000fe20000000800 */
[C---:B------:R-:W-:Y:S01]  /*b530*/  FMUL.FTZ R190, R4.reuse, R190 ;  /* 0x000000be04be7220 */ /* 0x040fe20000410000 */
[----:B------:R-:W-:Y:S01]  /*b540*/  F2FP.BF16.PACK_AB R19, R19, R170 ;  /* 0x000000aa1313723e */ /* 0x000fe200000010ff */
[----:B------:R-:W-:Y:S01]  /*b550*/  FMUL.FTZ R13, R4, R191 ;  /* 0x000000bf040d7220 */ /* 0x000fe20000410000 */
[----:B------:R-:W-:Y:S01]  /*b560*/  F2FP.BF16.PACK_AB R24, R24, R174 ;  /* 0x000000ae1818723e */ /* 0x000fe200000010ff */
[C---:B------:R-:W-:Y:S01]  /*b570*/  FMUL.FTZ R202, R4.reuse, R202 ;  /* 0x000000ca04ca7220 */ /* 0x040fe20000410000 */
[----:B------:R-:W-:Y:S01]  /*b580*/  F2FP.BF16.PACK_AB R15, R15, R186 ;  /* 0x000000ba0f0f723e */ /* 0x000fe200000010ff */
[----:B------:R-:W-:Y:S01]  /*b590*/  FMUL.FTZ R9, R4, R203 ;  /* 0x000000cb04097220 */ /* 0x000fe20000410000 */
[----:B------:R-:W-:Y:S01]  /*b5a0*/  F2FP.BF16.PACK_AB R13, R13, R190 ;  /* 0x000000be0d0d723e */ /* 0x000fe200000010ff */
[----:B------:R-:W-:Y:S01]  /*b5b0*/  IMAD.IADD R4, R2, 0x1, R35 ;  /* 0x0000000102047824 */ /* 0x000fe200078e0223 */
[----:B------:R-:W-:-:S02]  /*b5c0*/  F2FP.BF16.PACK_AB R8, R8, R196 ;  /* 0x000000c40808723e */ /* 0x000fc400000010ff */
[----:B------:R-:W-:Y:S02]  /*b5d0*/  F2FP.BF16.PACK_AB R9, R9, R202 ;  /* 0x000000ca0909723e */ /* 0x000fe400000010ff */
[----:B------:R1:W-:Y:S01]  /*b5e0*/  STS [R4+0x400], R6 ;  /* 0x0004000604007388 */ /* 0x0003e20000000800 */
[----:B------:R-:W-:-:S03]  /*b5f0*/  F2FP.BF16.PACK_AB R7, R199, R198 ;  /* 0x000000c6c707723e */ /* 0x000fc600000010ff */
[----:B------:R2:W-:Y:S04]  /*b600*/  STS [R4], R5 ;  /* 0x0000000504007388 */ /* 0x0005e80000000800 */
[----:B------:R-:W-:Y:S04]  /*b610*/  STS [R2+0x2000], R34 ;  /* 0x0020002202007388 */ /* 0x000fe80000000800 */
[----:B------:R3:W-:Y:S04]  /*b620*/  STS [R2+0x2400], R142 ;  /* 0x0024008e02007388 */ /* 0x0007e80000000800 */
[----:B------:R-:W-:Y:S04]  /*b630*/  STS [R4+0x2000], R33 ;  /* 0x0020002104007388 */ /* 0x000fe80000000800 */
[----:B------:R4:W-:Y:S01]  /*b640*/  STS [R4+0x2400], R150 ;  /* 0x0024009604007388 */ /* 0x0009e20000000800 */
[----:B-1----:R-:W-:-:S02]  /*b650*/  IADD3 R6, R2, R32, RZ ;  /* 0x0000002002067210 */ /* 0x002fc40007ffe0ff */
[----:B--2---:R-:W-:-:S03]  /*b660*/  IADD3 R5, R4, R32, RZ ;  /* 0x0000002004057210 */ /* 0x004fc60007ffe0ff */
[----:B------:R-:W-:Y:S04]  /*b670*/  STS [R6], R28 ;  /* 0x0000001c06007388 */ /* 0x000fe80000000800 */
[----:B------:R-:W-:Y:S01]  /*b680*/  STS [R6+0x400], R26 ;  /* 0x0004001a06007388 */ /* 0x000fe20000000800 */
[----:B---3--:R-:W-:-:S03]  /*b690*/  IADD3 R2, R0, 0x400, RZ ;  /* 0x0000040000027810 */ /* 0x008fc60007ffe0ff */
[----:B------:R-:W-:Y:S04]  /*b6a0*/  STS [R5], R20 ;  /* 0x0000001405007388 */ /* 0x000fe80000000800 */
[----:B------:R1:W-:Y:S01]  /*b6b0*/  STS [R5+0x400], R19 ;  /* 0x0004001305007388 */ /* 0x0003e20000000800 */
[----:B----4-:R-:W-:-:S03]  /*b6c0*/  IMAD.IADD R4, R32, 0x1, R0 ;  /* 0x0000000120047824 */ /* 0x010fc600078e0200 */
[----:B------:R-:W-:Y:S04]  /*b6d0*/  STS [R6+0x2000], R29 ;  /* 0x0020001d06007388 */ /* 0x000fe80000000800 */
[----:B------:R2:W-:Y:S04]  /*b6e0*/  STS [R6+0x2400], R162 ;  /* 0x002400a206007388 */ /* 0x0005e80000000800 */
[----:B------:R-:W-:Y:S04]  /*b6f0*/  STS [R5+0x2000], R22 ;  /* 0x0020001605007388 */ /* 0x000fe80000000800 */
[----:B------:R-:W-:Y:S04]  /*b700*/  STS [R5+0x2400], R166 ;  /* 0x002400a605007388 */ /* 0x000fe80000000800 */
[----:B------:R-:W-:Y:S04]  /*b710*/  STS [R0], R25 ;  /* 0x0000001900007388 */ /* 0x000fe80000000800 */
[----:B------:R-:W-:Y:S04]  /*b720*/  STS [R0+0x400], R24 ;  /* 0x0004001800007388 */ /* 0x000fe80000000800 */
[----:B-1----:R-:W1:Y:S01]  /*b730*/  S2R R19, SR_TID.X ;  /* 0x0000000000137919 */ /* 0x002e620000002100 */
[----:B--2---:R-:W-:-:S02]  /*b740*/  IADD3 R6, R35, R2, R32 ;  /* 0x0000000223067210 */ /* 0x004fc40007ffe020 */
[----:B------:R-:W-:-:S05]  /*b750*/  IADD3 R2, R35, R0, RZ ;  /* 0x0000000023027210 */ /* 0x000fca0007ffe0ff */
[----:B------:R-:W-:Y:S04]  /*b760*/  STS [R2], R18 ;  /* 0x0000001202007388 */ /* 0x000fe80000000800 */
[----:B------:R2:W-:Y:S04]  /*b770*/  STS [R2+0x400], R15 ;  /* 0x0004000f02007388 */ /* 0x0005e80000000800 */
[----:B------:R-:W-:Y:S04]  /*b780*/  STS [R0+0x2000], R23 ;  /* 0x0020001700007388 */ /* 0x000fe80000000800 */
[----:B------:R3:W-:Y:S04]  /*b790*/  STS [R0+0x2400], R21 ;  /* 0x0024001500007388 */ /* 0x0007e80000000800 */
[----:B------:R4:W-:Y:S04]  /*b7a0*/  STS [R2+0x2000], R17 ;  /* 0x0020001102007388 */ /* 0x0009e80000000800 */
[----:B------:R1:W-:Y:S04]  /*b7b0*/  STS [R2+0x2400], R16 ;  /* 0x0024001002007388 */ /* 0x0003e80000000800 */
[----:B------:R1:W-:Y:S04]  /*b7c0*/  STS [R4], R14 ;  /* 0x0000000e04007388 */ /* 0x0003e80000000800 */
[----:B------:R1:W-:Y:S01]  /*b7d0*/  STS [R4+0x400], R13 ;  /* 0x0004000d04007388 */ /* 0x0003e20000000800 */
[----:B--2---:R-:W-:-:S03]  /*b7e0*/  MOV R15, 0x7f800000 ;  /* 0x7f800000000f7802 */ /* 0x004fc60000000f00 */
[----:B------:R-:W2:Y:S04]  /*b7f0*/  S2R R24, SR_CTAID.Y ;  /* 0x0000000000187919 */ /* 0x000ea80000002600 */
[----:B------:R-:W2:Y:S01]  /*b800*/  S2R R18, SR_CTAID.X ;  /* 0x0000000000127919 */ /* 0x000ea20000002500 */
[----:B---3--:R-:W-:-:S03]  /*b810*/  IADD3 R0, R32, R2, RZ ;  /* 0x0000000220007210 */ /* 0x008fc60007ffe0ff */
[----:B------:R-:W3:Y:S01]  /*b820*/  S2R R25, SR_CTAID.Z ;  /* 0x0000000000197919 */ /* 0x000ee20000002700 */
[----:B----4-:R-:W-:-:S03]  /*b830*/  MOV R17, 0x7f800000 ;  /* 0x7f80000000117802 */ /* 0x010fc60000000f00 */
[----:B------:R4:W-:Y:S01]  /*b840*/  STS [R0], R10 ;  /* 0x0000000a00007388 */ /* 0x0009e20000000800 */
[----:B-1----:R-:W-:Y:S01]  /*b850*/  SHF.R.S32.HI R2, RZ, 0x1f, R19 ;  /* 0x0000001fff027819 */ /* 0x002fe20000011413 */
[----:B------:R-:W-:Y:S02]  /*b860*/  IMAD.MOV.U32 R16, RZ, RZ, 0x7f800000 ;  /* 0x7f800000ff107424 */ /* 0x000fe400078e00ff */
[----:B------:R-:W-:Y:S01]  /*b870*/  STS [R6], R9 ;  /* 0x0000000906007388 */ /* 0x000fe20000000800 */
[----:B------:R-:W-:Y:S02]  /*b880*/  LEA.HI R2, R2, R19, RZ, 0x5 ;  /* 0x0000001302027211 */ /* 0x000fe400078f28ff */
[----:B------:R-:W-:Y:S01]  /*b890*/  MOV R14, 0x7f800000 ;  /* 0x7f800000000e7802 */ /* 0x000fe20000000f00 */
[----:B------:R-:W-:Y:S01]  /*b8a0*/  STS [R4+0x2000], R12 ;  /* 0x0020000c04007388 */ /* 0x000fe20000000800 */
[----:B------:R-:W-:-:S03]  /*b8b0*/  LOP3.LUT R2, R2, 0xffffffe0, RZ, 0xc0, !PT ;  /* 0xffffffe002027812 */ /* 0x000fc600078ec0ff */
[----:B------:R1:W-:Y:S01]  /*b8c0*/  STS [R4+0x2400], R11 ;  /* 0x0024000b04007388 */ /* 0x0003e20000000800 */
[----:B--2---:R-:W-:-:S03]  /*b8d0*/  @!P3 IMAD R13, R24, c[0x0][0x214], RZ ;  /* 0x00008500180dba24 */ /* 0x004fc600078e02ff */
[----:B------:R2:W-:Y:S04]  /*b8e0*/  STS [R0+0x2000], R8 ;  /* 0x0020000800007388 */ /* 0x0005e80000000800 */
[----:B------:R3:W-:Y:S04]  /*b8f0*/  STS [R6+0x2000], R7 ;  /* 0x0020000706007388 */ /* 0x0007e80000000800 */
[----:B------:R-:W-:Y:S06]  /*b900*/  BAR.SYNC.DEFER_BLOCKING 0x0 ;  /* 0x0000000000007b1d */ /* 0x000fec0000010000 */
[----:B----4-:R-:W4:Y:S01]  /*b910*/  @P5 MUFU.LG2 R10, R37 ;  /* 0x00000025000a5308 */ /* 0x010f220000000c00 */
[----:B-1----:R-:W-:-:S07]  /*b920*/  CS2R R4, SRZ ;  /* 0x0000000000047805 */ /* 0x002fce000001ff00 */
[----:B------:R-:W1:Y:S01]  /*b930*/  @P4 MUFU.LG2 R12, R52 ;  /* 0x00000034000c4308 */ /* 0x000e620000000c00 */
[----:B------:R-:W-:Y:S02]  /*b940*/  @!P3 SHF.R.S32.HI R5, RZ, 0x1f, R13 ;  /* 0x0000001fff05b819 */ /* 0x000fe4000001140d */
[----:B--2---:R-:W-:Y:S01]  /*b950*/  @P0 MOV R0, 0x1 ;  /* 0x0000000100000802 */ /* 0x004fe20000000f00 */
[----:B------:R-:W-:Y:S01]  /*b960*/  @!P0 IMAD R0, R54, c[0x0][0x1c0], RZ ;  /* 0x0000700036008a24 */ /* 0x000fe200078e02ff */
[----:B------:R-:W-:Y:S01]  /*b970*/  @!P3 MOV R4, R13 ;  /* 0x0000000d0004b202 */ /* 0x000fe20000000f00 */
[----:B---3--:R-:W-:Y:S02]  /*b980*/  @P0 IMAD.MOV.U32 R7, RZ, RZ, c[0x0][0x210] ;  /* 0x00008400ff070624 */ /* 0x008fe400078e00ff */
[----:B------:R-:W2:Y:S01]  /*b990*/  @P6 MUFU.LG2 R8, R36 ;  /* 0x0000002400086308 */ /* 0x000ea20000000c00 */
[----:B------:R-:W-:Y:S01]  /*b9a0*/  IMAD R0, R24, R0, RZ ;  /* 0x0000000018007224 */ /* 0x000fe200078e02ff */
[----:B-----5:R3:W3:Y:S01]  /*b9b0*/  LDS.128 R28, [R246] ;  /* 0x00000000f61c7984 */ /* 0x0206e20000000c00 */
[----:B------:R-:W-:Y:S01]  /*b9c0*/  @!P0 MOV R7, 0x1 ;  /* 0x0000000100078802 */ /* 0x000fe20000000f00 */
[----:B----4-:R-:W-:Y:S01]  /*b9d0*/  @P5 FMUL.FTZ R10, R10, 0.69314718246459960938 ;  /* 0x3f3172180a0a5820 */ /* 0x010fe20000410000 */
[----:B------:R-:W-:Y:S01]  /*b9e0*/  IADD3 R6, -R2, R19, RZ ;  /* 0x0000001302067210 */ /* 0x000fe20007ffe1ff */
[----:B------:R4:W3:Y:S01]  /*b9f0*/  LDS.128 R20, [R246+0x800] ;  /* 0x00080000f6147984 */ /* 0x0008e20000000c00 */
[----:B------:R-:W-:Y:S01]  /*ba00*/  SEL R9, R0, RZ, P3 ;  /* 0x000000ff00097207 */ /* 0x000fe20001800000 */
[----:B------:R-:W4:Y:S01]  /*ba10*/  @P1 MUFU.LG2 R11, R53 ;  /* 0x00000035000b1308 */ /* 0x000f220000000c00 */
[----:B------:R-:W-:Y:S01]  /*ba20*/  LOP3.LUT P3, RZ, R6, 0x3, RZ, 0xc0, !PT ;  /* 0x0000000306ff7812 */ /* 0x000fe2000786c0ff */
[----:B------:R3:W3:Y:S01]  /*ba30*/  LDS.128 R32, [R246+0x1000] ;  /* 0x00100000f6207984 */ /* 0x0006e20000000c00 */
[----:B------:R-:W-:-:S02]  /*ba40*/  IMAD R0, R18, R7, RZ ;  /* 0x0000000712007224 */ /* 0x000fc400078e02ff */
[----:B------:R-:W-:Y:S01]  /*ba50*/  IMAD R2, R25, R54, R9 ;  /* 0x0000003619027224 */ /* 0x000fe200078e0209 */
[----:B------:R3:W3:Y:S01]  /*ba60*/  LDS.128 R48, [R246+0x1800] ;  /* 0x00180000f6307984 */ /* 0x0006e20000000c00 */
[----:B-1----:R-:W-:Y:S01]  /*ba70*/  @P4 FMUL.FTZ R9, R12, 0.69314718246459960938 ;  /* 0x3f3172180c094820 */ /* 0x002fe20000410000 */
[----:B------:R-:W-:Y:S01]  /*ba80*/  SHF.L.U32 R0, R0, 0x7, RZ ;  /* 0x0000000700007819 */ /* 0x000fe200000006ff */
[----:B--2---:R-:W-:Y:S01]  /*ba90*/  @P6 FMUL.FTZ R8, R8, 0.69314718246459960938 ;  /* 0x3f31721808086820 */ /* 0x004fe20000410000 */
[----:B------:R1:W2:Y:S01]  /*baa0*/  LDS.128 R44, [R246+0x2000] ;  /* 0x00200000f62c7984 */ /* 0x0002a20000000c00 */
[----:B------:R-:W-:Y:S01]  /*bab0*/  @P5 FFMA.FTZ R16, R135, c[0x0][0x238], R10 ;  /* 0x00008e0087105a23 */ /* 0x000fe2000001000a */
[----:B------:R-:W-:Y:S01]  /*bac0*/  IADD3 R13, P2, P0, R0, R4, R2 ;  /* 0x00000004000d7210 */ /* 0x000fe2000785e002 */
[----:B------:R-:W-:Y:S01]  /*bad0*/  @P6 FFMA.FTZ R17, R136, c[0x0][0x238], R8 ;  /* 0x00008e0088116a23 */ /* 0x000fe20000010008 */
[----:B------:R1:W1:Y:S01]  /*bae0*/  LDS.128 R40, [R246+0x2800] ;  /* 0x00280000f6287984 */ /* 0x0002620000000c00 */
[----:B------:R-:W-:Y:S01]  /*baf0*/  SHF.R.S32.HI R0, RZ, 0x1f, R0 ;  /* 0x0000001fff007819 */ /* 0x000fe20000011400 */
[----:B----4-:R-:W-:Y:S01]  /*bb00*/  @P1 FMUL.FTZ R8, R11, 0.69314718246459960938 ;  /* 0x3f3172180b081820 */ /* 0x010fe20000410000 */
[----:B------:R-:W-:Y:S01]  /*bb10*/  SHF.R.S32.HI R2, RZ, 0x1f, R2 ;  /* 0x0000001fff027819 */ /* 0x000fe20000011402 */
[----:B------:R4:W1:Y:S01]  /*bb20*/  LDS.128 R36, [R246+0x3000] ;  /* 0x00300000f6247984 */ /* 0x0008620000000c00 */
[----:B------:R-:W-:-:S02]  /*bb30*/  @P4 FFMA.FTZ R14, R134, c[0x0][0x238], R9 ;  /* 0x00008e00860e4a23 */ /* 0x000fc40000010009 */
[----:B------:R-:W-:Y:S01]  /*bb40*/  @P1 FFMA.FTZ R15, R3, c[0x0][0x238], R8 ;  /* 0x00008e00030f1a23 */ /* 0x000fe20000010008 */
[----:B------:R-:W1:Y:S01]  /*bb50*/  LDS.128 R244, [R246+0x3800] ;  /* 0x00380000f6f47984 */ /* 0x000e620000000c00 */
[----:B------:R-:W-:Y:S01]  /*bb60*/  IADD3.X R11, R0, R5, R2, P2, P0 ;  /* 0x00000005000b7210 */ /* 0x000fe200017e0402 */
[----:B------:R-:W-:Y:S05]  /*bb70*/  @P3 BRA `(.L_x_92) ;  /* 0x0000029000003947 */ /* 0x000fea0003800000 */
[----:B------:R-:W-:Y:S01]  /*bb80*/  SHF.R.S32.HI R0, RZ, 0x1f, R27 ;  /* 0x0000001fff007819 */ /* 0x000fe2000001141b */
[----:B------:R-:W-:Y:S01]  /*bb90*/  IMAD.MOV.U32 R5, RZ, RZ, c[0x0][0x214] ;  /* 0x00008500ff057624 */ /* 0x000fe200078e00ff */
[----:B------:R-:W-:Y:S02]  /*bba0*/  SHF.R.S32.HI R3, RZ, 0x1f, R6 ;  /* 0x0000001fff037819 */ /* 0x000fe40000011406 */
[----:B------:R-:W-:Y:S01]  /*bbb0*/  LEA.HI R2, R0, R27, RZ, 0x2 ;  /* 0x0000001b00027211 */ /* 0x000fe200078f10ff */
[----:B------:R-:W-:Y:S01]  /*bbc0*/  IMAD R5, R18, -0x80, R5 ;  /* 0xffffff8012057824 */ /* 0x000fe200078e0205 */
[----:B------:R-:W-:Y:S02]  /*bbd0*/  LEA.HI R0, R3, R6, RZ, 0x2 ;  /* 0x0000000603007211 */ /* 0x000fe400078f10ff */
[----:B------:R-:W-:-:S02]  /*bbe0*/  LOP3.LUT R2, R2, 0xffffffc, RZ, 0xc0, !PT ;  /* 0x0ffffffc02027812 */ /* 0x000fc400078ec0ff */
        /* <DEDUP_REMOVED lines=34> */
.L_x_92:
[----:B------:R-:W-:Y:S05]  /*be10*/  BSYNC B0 ;  /* 0x0000000000007941 */ /* 0x000fea0003800000 */
.L_x_91:
[----:B------:R-:W-:Y:S01]  /*be20*/  LEA.HI R0, R56, R55, RZ, 0x3 ;  /* 0x0000003738007211 */ /* 0x000fe200078f18ff */
[----:B------:R-:W-:Y:S01]  /*be30*/  ULDC.64 UR4, c[0x0][0x1e8] ;  /* 0x00007a0000047ab9 */ /* 0x000fe20000000a00 */
[----:B----4-:R-:W-:Y:S01]  /*be40*/  SHF.R.S32.HI R5, RZ, 0x1f, R24 ;  /* 0x0000001fff057819 */ /* 0x010fe20000011418 */
[----:B------:R-:W-:Y:S01]  /*be50*/  USHF.L.U32 UR7, UR4, 0x5, URZ ;  /* 0x0000000504077899 */ /* 0x000fe2000800063f */
[----:B------:R-:W-:Y:S01]  /*be60*/  LOP3.LUT R2, R0, 0xfffffff8, RZ, 0xc0, !PT ;  /* 0xfffffff800027812 */ /* 0x000fe200078ec0ff */
[----:B------:R-:W-:Y:S01]  /*be70*/  UMOV UR6, 0x5 ;  /* 0x0000000500067882 */ /* 0x000fe20000000000 */
[----:B------:R-:W-:Y:S01]  /*be80*/  SHF.R.S32.HI R6, RZ, 0x1f, R25 ;  /* 0x0000001fff067819 */ /* 0x000fe20000011419 */
[----:B------:R-:W-:Y:S01]  /*be90*/  IMAD R5, R5, c[0x0][0x1e0], RZ ;  /* 0x0000780005057a24 */ /* 0x000fe200078e02ff */
[----:B------:R-:W-:Y:S01]  /*bea0*/  SHF.R.S32.HI R4, RZ, 0x3, R0 ;  /* 0x00000003ff047819 */ /* 0x000fe20000011400 */
[----:B------:R-:W-:Y:S01]  /*beb0*/  IMAD.IADD R2, R55, 0x1, -R2 ;  /* 0x0000000137027824 */ /* 0x000fe200078e0a02 */
[----:B------:R-:W-:Y:S01]  /*bec0*/  USHF.L.U64.HI UR5, UR4, UR6, UR5 ;  /* 0x0000000604057299 */ /* 0x000fe20008010205 */
[----:B------:R-:W-:Y:S01]  /*bed0*/  IMAD R0, R24, c[0x0][0x1e4], R5 ;  /* 0x0000790018007a24 */ /* 0x000fe200078e0205 */
[----:B------:R-:W-:Y:S01]  /*bee0*/  SHF.R.S32.HI R5, RZ, 0x1f, R4 ;  /* 0x0000001fff057819 */ /* 0x000fe20000011404 */
[----:B------:R-:W-:-:S02]  /*bef0*/  IMAD.SHL.U32 R2, R2, 0x8, RZ ;  /* 0x0000000802027824 */ /* 0x000fc400078e00ff */
[----:B------:R-:W-:Y:S02]  /*bf00*/  IMAD R6, R6, c[0x0][0x1f0], RZ ;  /* 0x00007c0006067a24 */ /* 0x000fe400078e02ff */
[----:B------:R-:W-:Y:S01]  /*bf10*/  IMAD.WIDE R4, R18, 0x80, R4 ;  /* 0x0000008012047825 */ /* 0x000fe200078e0204 */
[----:B------:R-:W-:-:S03]  /*bf20*/  SHF.R.S32.HI R3, RZ, 0x1f, R2 ;  /* 0x0000001fff037819 */ /* 0x000fc60000011402 */
[----:B------:R-:W-:Y:S02]  /*bf30*/  IMAD R6, R25, c[0x0][0x1f4], R6 ;  /* 0x00007d0019067a24 */ /* 0x000fe400078e0206 */
[----:B------:R-:W-:-:S04]  /*bf40*/  IMAD.WIDE.U32 R2, R24, c[0x0][0x1e0], R2 ;  /* 0x0000780018027a25 */ /* 0x000fc800078e0002 */
[----:B------:R-:W-:Y:S02]  /*bf50*/  IMAD.IADD R3, R3, 0x1, R0 ;  /* 0x0000000103037824 */ /* 0x000fe400078e0200 */
[----:B------:R-:W-:Y:S02]  /*bf60*/  IMAD R0, R5, c[0x0][0x1e8], RZ ;  /* 0x00007a0005007a24 */ /* 0x000fe400078e02ff */
[----:B------:R-:W-:-:S04]  /*bf70*/  IMAD.WIDE.U32 R2, R25, c[0x0][0x1f0], R2 ;  /* 0x00007c0019027a25 */ /* 0x000fc800078e0002 */
[----:B------:R-:W-:Y:S02]  /*bf80*/  IMAD.IADD R3, R3, 0x1, R6 ;  /* 0x0000000103037824 */ /* 0x000fe400078e0206 */
[C---:B------:R-:W-:Y:S02]  /*bf90*/  IMAD R0, R4.reuse, c[0x0][0x1ec], R0 ;  /* 0x00007b0004007a24 */ /* 0x040fe400078e0200 */
[----:B------:R-:W-:-:S04]  /*bfa0*/  IMAD.WIDE.U32 R2, R4, c[0x0][0x1e8], R2 ;  /* 0x00007a0004027a25 */ /* 0x000fc800078e0002 */
[----:B------:R-:W-:Y:S01]  /*bfb0*/  IMAD.IADD R0, R3, 0x1, R0 ;  /* 0x0000000103007824 */ /* 0x000fe200078e0200 */
[----:B------:R-:W-:-:S04]  /*bfc0*/  LEA R12, P0, R2, c[0x0][0x1d0], 0x1 ;  /* 0x00007400020c7a11 */ /* 0x000fc800078008ff */
[----:B------:R-:W-:Y:S02]  /*bfd0*/  LEA.HI.X R13, R2, c[0x0][0x1d4], R0, 0x1, P0 ;  /* 0x00007500020d7a11 */ /* 0x000fe400000f0c00 */
[----:B------:R-:W-:-:S03]  /*bfe0*/  IADD3 R2, P0, R12, UR7, RZ ;  /* 0x000000070c027c10 */ /* 0x000fc6000ff1e0ff */
[----:B---3--:R-:W-:Y:S01]  /*bff0*/  STG.E.128 [R12.64], R28 ;  /* 0x0000001c0c007986 */ /* 0x008fe2000c101d08 */
[----:B------:R-:W-:Y:S02]  /*c000*/  IADD3.X R3, R13, UR5, RZ, P0, !PT ;  /* 0x000000050d037c10 */ /* 0x000fe400087fe4ff */
[----:B------:R-:W-:-:S03]  /*c010*/  IADD3 R10, P0, R2, UR7, RZ ;  /* 0x00000007020a7c10 */ /* 0x000fc6000ff1e0ff */
[----:B------:R3:W-:Y:S01]  /*c020*/  STG.E.128 [R2.64], R20 ;  /* 0x0000001402007986 */ /* 0x0007e2000c101d08 */
[----:B------:R-:W-:Y:S02]  /*c030*/  IADD3.X R11, R3, UR5, RZ, P0, !PT ;  /* 0x00000005030b7c10 */ /* 0x000fe400087fe4ff */
[----:B------:R-:W-:-:S03]  /*c040*/  IADD3 R8, P0, R10, UR7, RZ ;  /* 0x000000070a087c10 */ /* 0x000fc6000ff1e0ff */
[----:B------:R4:W-:Y:S01]  /*c050*/  STG.E.128 [R10.64], R32 ;  /* 0x000000200a007986 */ /* 0x0009e2000c101d08 */
[----:B------:R-:W-:Y:S02]  /*c060*/  IADD3.X R9, R11, UR5, RZ, P0, !PT ;  /* 0x000000050b097c10 */ /* 0x000fe400087fe4ff */
[----:B------:R-:W-:-:S03]  /*c070*/  IADD3 R6, P0, R8, UR7, RZ ;  /* 0x0000000708067c10 */ /* 0x000fc6000ff1e0ff */
[----:B------:R-:W-:Y:S01]  /*c080*/  STG.E.128 [R8.64], R48 ;  /* 0x0000003008007986 */ /* 0x000fe2000c101d08 */
[----:B------:R-:W-:Y:S02]  /*c090*/  IADD3.X R7, R9, UR5, RZ, P0, !PT ;  /* 0x0000000509077c10 */ /* 0x000fe400087fe4ff */
[----:B------:R-:W-:-:S03]  /*c0a0*/  IADD3 R4, P0, R6, UR7, RZ ;  /* 0x0000000706047c10 */ /* 0x000fc6000ff1e0ff */
[----:B--2---:R-:W-:Y:S01]  /*c0b0*/  STG.E.128 [R6.64], R44 ;  /* 0x0000002c06007986 */ /* 0x004fe2000c101d08 */
[----:B------:R-:W-:-:S05]  /*c0c0*/  IADD3.X R5, R7, UR5, RZ, P0, !PT ;  /* 0x0000000507057c10 */ /* 0x000fca00087fe4ff */
[----:B-1----:R-:W-:Y:S01]  /*c0d0*/  STG.E.128 [R4.64], R40 ;  /* 0x0000002804007986 */ /* 0x002fe2000c101d08 */
[----:B---3--:R-:W-:-:S04]  /*c0e0*/  IADD3 R2, P0, R4, UR7, RZ ;  /* 0x0000000704027c10 */ /* 0x008fc8000ff1e0ff */
[----:B------:R-:W-:Y:S02]  /*c0f0*/  IADD3.X R3, R5, UR5, RZ, P0, !PT ;  /* 0x0000000505037c10 */ /* 0x000fe400087fe4ff */
[----:B----4-:R-:W-:-:S03]  /*c100*/  IADD3 R10, P0, R2, UR7, RZ ;  /* 0x00000007020a7c10 */ /* 0x010fc6000ff1e0ff */
[----:B------:R-:W-:Y:S01]  /*c110*/  STG.E.128 [R2.64], R36 ;  /* 0x0000002402007986 */ /* 0x000fe2000c101d08 */
[----:B------:R-:W-:-:S05]  /*c120*/  IADD3.X R11, R3, UR5, RZ, P0, !PT ;  /* 0x00000005030b7c10 */ /* 0x000fca00087fe4ff */
[----:B------:R-:W-:Y:S01]  /*c130*/  STG.E.128 [R10.64], R244 ;  /* 0x000000f40a007986 */ /* 0x000fe2000c101d08 */
[----:B------:R-:W-:Y:S05]  /*c140*/  EXIT ;  /* 0x000000000000794d */ /* 0x000fea0003800000 */
.L_x_93:
        /* <DEDUP_REMOVED lines=11> */
.L_x_2114:


//--------------------- .text._ZN5flash16flash_fwd_kernelI23Flash_fwd_kernel_traitsILi64ELi128ELi128ELi4ELb0ELb0EN7cutlass10bfloat16_tE19Flash_kernel_traitsILi64ELi128ELi128ELi4ES3_EELb0ELb0ELb0ELb0ELb1ELb1ELb1ELb0EEEvNS_16Flash_fwd_paramsE --------------------------
	.section	.text._ZN5flash16flash_fwd_kernelI23Flash_fwd_kernel_traitsILi64ELi128ELi128ELi4ELb0ELb0EN7cutlass10bfloat16_tE19Flash_kernel_traitsILi64ELi128ELi128ELi4ES3_EELb0ELb0ELb0ELb0ELb1ELb1ELb1ELb0EEEvNS_16Flash_fwd_paramsE,"ax",@progbits
	.sectioninfo	@"SHI_REGISTERS=255"
	.align	128
        .global         _ZN5flash16flash_fwd_kernelI23Flash_fwd_kernel_traitsILi64ELi128ELi128ELi4ELb0ELb0EN7cutlass10bfloat16_tE19Flash_kernel_traitsILi64ELi128ELi128ELi4ES3_EELb0ELb0ELb0ELb0ELb1ELb1ELb1ELb0EEEvNS_16Flash_fwd_paramsE
        .type           _ZN5flash16flash_fwd_kernelI23Flash_fwd_kernel_traitsILi64ELi128ELi128ELi4ELb0ELb0EN7cutlass10bfloat16_tE19Flash_kernel_traitsILi64ELi128ELi128ELi4ES3_EELb0ELb0ELb0ELb0ELb1ELb1ELb1ELb0EEEvNS_16Flash_fwd_paramsE,@function
        .size           _ZN5flash16flash_fwd_kernelI23Flash_fwd_kernel_traitsILi64ELi128ELi128ELi4ELb0ELb0EN7cutlass10bfloat16_tE19Flash_kernel_traitsILi64ELi128ELi128ELi4ES3_EELb0ELb0ELb0ELb0ELb1ELb1ELb1ELb0EEEvNS_16Flash_fwd_paramsE,(.L_x_2115 - _ZN5flash16flash_fwd_kernelI23Flash_fwd_kernel_traitsILi64ELi128ELi128ELi4ELb0ELb0EN7cutlass10bfloat16_tE19Flash_kernel_traitsILi64ELi128ELi128ELi4ES3_EELb0ELb0ELb0ELb0ELb1ELb1ELb1ELb0EEEvNS_16Flash_fwd_paramsE)
        .other          _ZN5flash16flash_fwd_kernelI23Flash_fwd_kernel_traitsILi64ELi128ELi128ELi4ELb0ELb0EN7cutlass10bfloat16_tE19Flash_kernel_traitsILi64ELi128ELi128ELi4ES3_EELb0ELb0ELb0ELb0ELb1ELb1ELb1ELb0EEEvNS_16Flash_fwd_paramsE,@"STO_CUDA_ENTRY STV_DEFAULT"
_ZN5flash16flash_fwd_kernelI23Flash_fwd_kernel_traitsILi64ELi128ELi128ELi4ELb0ELb0EN7cutlass10bfloat16_tE19Flash_kernel_traitsILi64ELi128ELi128ELi4ES3_EELb0ELb0ELb0ELb0ELb1ELb1ELb1ELb0EEEvNS_16Flash_fwd_paramsE:
.text._ZN5flash16flash_fwd_kernelI23Flash_fwd_kernel_traitsILi64ELi128ELi128ELi4ELb0ELb0EN7cutlass10bfloat16_tE19Flash_kernel_traitsILi64ELi128ELi128ELi4ES3_EELb0ELb0ELb0ELb0ELb1ELb1ELb1ELb0EEEvNS_16Flash_fwd_paramsE:
        /* <DEDUP_REMOVED lines=27> */
[----:B------:R-:W-:Y:S01]  /*01b0*/  ULDC.64 UR4, c[0x0][0x190] ;  /* 0x0000640000047ab9 */ /* 0x000fe20000000a00 */
[----:B------:R-:W-:Y:S01]  /*01c0*/  MOV R25, R0 ;  /* 0x0000000000197202 */ /* 0x000fe20000000f00 */
        /* <DEDUP_REMOVED lines=21> */
[----:B------:R-:W-:Y:S02]  /*0320*/  SHF.R.S32.HI R2, RZ, 0x3, R22 ;  /* 0x00000003ff027819 */ /* 0x000fe40000011416 */
[----:B------:R-:W-:Y:S02]  /*0330*/  LOP3.LUT R0, R22, 0xfffffff8, RZ, 0xc0, !PT ;  /* 0xfffffff816007812 */ /* 0x000fe400078ec0ff */
[----:B------:R-:W-:-:S02]  /*0340*/  LEA.HI R10, R23, R24, RZ, 0x4 ;  /* 0x00000018170a7211 */ /* 0x000fc400078f20ff */
[----:B---3--:R-:W-:Y:S02]  /*0350*/  IADD3 R4, R4, 0xffffffe, RZ ;  /* 0x0ffffffe04047810 */ /* 0x008fe40007ffe0ff */
[--C-:B------:R-:W-:Y:S02]  /*0360*/  SHF.R.S32.HI R3, RZ, 0x1f, R2.reuse ;  /* 0x0000001fff037819 */ /* 0x100fe40000011402 */
[----:B------:R-:W1:Y:S01]  /*0370*/  F2I.FTZ.U32.TRUNC.NTZ R5, R4 ;  /* 0x0000000400057305 */ /* 0x000e62000021f000 */
[----:B------:R-:W-:Y:S02]  /*0380*/  IADD3 R9, P0, R2, R6, RZ ;  /* 0x0000000602097210 */ /* 0x000fe40007f1e0ff */
[----:B------:R-:W-:Y:S01]  /*0390*/  IADD3 R18, -R0, R24, RZ ;  /* 0x0000001800127210 */ /* 0x000fe20007ffe1ff */
[----:B------:R-:W-:Y:S01]  /*03a0*/  IMAD.WIDE R16, R16, 0x80, R2 ;  /* 0x0000008010107825 */ /* 0x000fe200078e0202 */
[----:B------:R-:W-:Y:S02]  /*03b0*/  SHF.L.U32 R0, R2, 0x6, RZ ;  /* 0x0000000602007819 */ /* 0x000fe400000006ff */
[----:B------:R-:W-:-:S02]  /*03c0*/  SHF.R.S32.HI R8, RZ, 0x4, R10 ;  /* 0x00000004ff087819 */ /* 0x000fc4000001140a */
[----:B------:R-:W-:Y:S02]  /*03d0*/  LEA.HI.X.SX32 R11, R6, R3, 0x1, P0 ;  /* 0x00000003060b7211 */ /* 0x000fe400000f0eff */
[----:B------:R-:W-:Y:S02]  /*03e0*/  LOP3.LUT R0, R0, 0x1c0, RZ, 0xc0, !PT ;  /* 0x000001c000007812 */ /* 0x000fe400078ec0ff */
[----:B------:R-:W-:Y:S02]  /*03f0*/  SHF.L.U32 R6, R18, 0x3, RZ ;  /* 0x0000000312067819 */ /* 0x000fe400000006ff */
[----:B------:R-:W-:Y:S02]  /*0400*/  LEA.HI R7, R10, R8, RZ, 0x1 ;  /* 0x000000080a077211 */ /* 0x000fe400078f08ff */
[----:B-1----:R-:W-:Y:S02]  /*0410*/  IADD3 R4, RZ, -R5, RZ ;  /* 0x80000005ff047210 */ /* 0x002fe40007ffe0ff */
[----:B------:R-:W-:-:S02]  /*0420*/  SHF.R.U32.HI R3, RZ, 0x3, R0 ;  /* 0x00000003ff037819 */ /* 0x000fc40000011600 */
[----:B------:R-:W-:Y:S01]  /*0430*/  LOP3.LUT R2, R0, 0x38, R6, 0xf8, !PT ;  /* 0x0000003800027812 */ /* 0x000fe200078ef806 */
[----:B------:R-:W-:Y:S01]  /*0440*/  IMAD R0, R4, R25, RZ ;  /* 0x0000001904007224 */ /* 0x000fe200078e02ff */
[----:B------:R-:W-:Y:S02]  /*0450*/  LOP3.LUT R7, R7, 0xfffffffe, RZ, 0xc0, !PT ;  /* 0xfffffffe07077812 */ /* 0x000fe400078ec0ff */
[----:B------:R-:W-:Y:S02]  /*0460*/  MOV R4, RZ ;  /* 0x000000ff00047202 */ /* 0x000fe40000000f00 */
[----:B------:R-:W-:Y:S02]  /*0470*/  IADD3 R21, R8, -R7, RZ ;  /* 0x8000000708157210 */ /* 0x000fe40007ffe0ff */
[----:B------:R-:W-:Y:S01]  /*0480*/  IABS R15, R19 ;  /* 0x00000013000f7213 */ /* 0x000fe20000000000 */
[----:B------:R-:W-:Y:S01]  /*0490*/  IMAD.HI.U32 R8, R5, R0, R4 ;  /* 0x0000000005087227 */ /* 0x000fe200078e0004 */
[----:B------:R-:W-:-:S02]  /*04a0*/  SHF.R.S32.HI R7, RZ, 0x1f, R6 ;  /* 0x0000001fff077819 */ /* 0x000fc40000011406 */
[----:B------:R-:W-:Y:S01]  /*04b0*/  LOP3.LUT R5, R10, 0xfffffff0, RZ, 0xc0, !PT ;  /* 0xfffffff00a057812 */ /* 0x000fe200078ec0ff */
[----:B------:R-:W-:Y:S01]  /*04c0*/  IMAD R0, R11, c[0x0][0x198], RZ ;  /* 0x000066000b007a24 */ /* 0x000fe200078e02ff */
[----:B------:R-:W-:Y:S01]  /*04d0*/  LOP3.LUT R243, R2, R3, RZ, 0x3c, !PT ;  /* 0x0000000302f37212 */ /* 0x000fe200078e3cff */
[----:B------:R-:W-:Y:S01]  /*04e0*/  IMAD.HI.U32 R12, R8, R15, RZ ;  /* 0x0000000f080c7227 */ /* 0x000fe200078e00ff */
[----:B------:R-:W-:Y:S02]  /*04f0*/  IADD3 R10, -R5, R24, RZ ;  /* 0x00000018050a7210 */ /* 0x000fe40007ffe1ff */
[----:B------:R-:W-:Y:S01]  /*0500*/  SHF.R.S32.HI R20, RZ, 0x1f, R19 ;  /* 0x0000001fff147819 */ /* 0x000fe20000011413 */
[----:B------:R-:W-:Y:S01]  /*0510*/  IMAD R14, R9, c[0x0][0x19c], R0 ;  /* 0x00006700090e7a24 */ /* 0x000fe200078e0200 */
[----:B------:R-:W-:Y:S01]  /*0520*/  IADD3 R0, -R12, RZ, RZ ;  /* 0x000000ff0c007210 */ /* 0x000fe20007ffe1ff */
[----:B------:R-:W-:Y:S01]  /*0530*/  IMAD R4, R26, c[0x0][0x178], RZ ;  /* 0x00005e001a047a24 */ /* 0x000fe200078e02ff */
[----:B------:R-:W-:Y:S01]  /*0540*/  SHF.R.S32.HI R8, RZ, 0x1f, R10 ;  /* 0x0000001fff087819 */ /* 0x000fe2000001140a */
[----:B------:R-:W-:-:S04]  /*0550*/  IMAD.WIDE.U32 R2, R27, c[0x0][0x178], R6 ;  /* 0x00005e001b027a25 */ /* 0x000fc800078e0006 */
[----:B------:R-:W-:Y:S02]  /*0560*/  IMAD R4, R27, c[0x0][0x17c], R4 ;  /* 0x00005f001b047a24 */ /* 0x000fe400078e0204 */
[----:B------:R-:W-:Y:S01]  /*0570*/  IMAD R5, R11, c[0x0][0x1a0], RZ ;  /* 0x000068000b057a24 */ /* 0x000fe200078e02ff */
[----:B------:R-:W-:Y:S01]  /*0580*/  LEA.HI R11, R23, R24, RZ, 0x6 ;  /* 0x00000018170b7211 */ /* 0x000fe200078f30ff */
[----:B------:R-:W-:Y:S01]  /*0590*/  IMAD R0, R25, R0, R15 ;  /* 0x0000000019007224 */ /* 0x000fe200078e020f */
[----:B------:R-:W-:Y:S01]  /*05a0*/  IADD3 R3, R3, R4, RZ ;  /* 0x0000000403037210 */ /* 0x000fe20007ffe0ff */
[C---:B------:R-:W-:Y:S01]  /*05b0*/  IMAD R13, R9.reuse, c[0x0][0x1a4], R5 ;  /* 0x00006900090d7a24 */ /* 0x040fe200078e0205 */
[----:B------:R-:W-:Y:S01]  /*05c0*/  LEA.HI.SX32 R15, R244, 0xffffffff, 0x19 ;  /* 0xfffffffff40f7811 */ /* 0x000fe200078fcaff */
[----:B------:R-:W-:Y:S01]  /*05d0*/  IMAD.WIDE.U32 R4, R9, c[0x0][0x198], R6 ;  /* 0x0000660009047a25 */ /* 0x000fe200078e0006 */
[----:B------:R-:W-:-:S03]  /*05e0*/  ISETP.GT.U32.AND P2, PT, R25, R0, PT ;  /* 0x000000001900720c */ /* 0x000fc60003f44070 */
[----:B------:R-:W-:Y:S01]  /*05f0*/  IMAD.WIDE.U32 R6, R9, c[0x0][0x1a0], R6 ;  /* 0x0000680009067a25 */ /* 0x000fe200078e0006 */
[----:B------:R-:W-:-:S03]  /*0600*/  IADD3 R5, R5, R14, RZ ;  /* 0x0000000e05057210 */ /* 0x000fc60007ffe0ff */
[----:B------:R-:W-:Y:S01]  /*0610*/  IMAD R9, R20, c[0x0][0x1a8], RZ ;  /* 0x00006a0014097a24 */ /* 0x000fe200078e02ff */
[----:B------:R-:W-:Y:S01]  /*0620*/  LEA.HI R20, R8, R10, RZ, 0x3 ;  /* 0x0000000a08147211 */ /* 0x000fe200078f18ff */
[----:B------:R-:W-:Y:S01]  /*0630*/  IMAD.WIDE.U32 R2, R19, c[0x0][0x1a8], R2 ;  /* 0x00006a0013027a25 */ /* 0x000fe200078e0002 */
[----:B------:R-:W-:Y:S02]  /*0640*/  SHF.L.U32 R8, R11, 0x3, RZ ;  /* 0x000000030b087819 */ /* 0x000fe400000006ff */
[----:B------:R-:W-:Y:S01]  /*0650*/  IADD3 R7, R7, R13, RZ ;  /* 0x0000000d07077210 */ /* 0x000fe20007ffe0ff */
[----:B------:R-:W-:Y:S01]  /*0660*/  IMAD R9, R19, c[0x0][0x1ac], R9 ;  /* 0x00006b0013097a24 */ /* 0x000fe200078e0209 */
[----:B------:R-:W-:Y:S01]  /*0670*/  LOP3.LUT R243, R243, 0x7ffffe00, R8, 0xf8, !PT ;  /* 0x7ffffe00f3f37812 */ /* 0x000fe200078ef808 */
[----:B------:R-:W-:Y:S01]  /*0680*/  IMAD R8, R17, c[0x0][0x190], RZ ;  /* 0x0000640011087a24 */ /* 0x000fe200078e02ff */
[----:B------:R-:W-:Y:S01]  /*0690*/  @!P2 IADD3 R0, R0, -R25, RZ ;  /* 0x800000190000a210 */ /* 0x000fe20007ffe0ff */
[----:B------:R-:W-:Y:S01]  /*06a0*/  IMAD.WIDE.U32 R4, R27, c[0x0][0x180], R4 ;  /* 0x000060001b047a25 */ /* 0x000fe200078e0004 */
[----:B------:R-:W-:-:S02]  /*06b0*/  IADD3 R3, R3, R9, RZ ;  /* 0x0000000903037210 */ /* 0x000fc40007ffe0ff */
[----:B------:R-:W-:Y:S01]  /*06c0*/  ISETP.GE.U32.AND P3, PT, R0, R25, PT ;  /* 0x000000190000720c */ /* 0x000fe20003f66070 */
[----:B------:R-:W-:Y:S01]  /*06d0*/  IMAD R14, R16, c[0x0][0x194], R8 ;  /* 0x00006500100e7a24 */ /* 0x000fe200078e0208 */
[----:B------:R-:W-:Y:S01]  /*06e0*/  LOP3.LUT R11, R20, 0xfffffff8, RZ, 0xc0, !PT ;  /* 0xfffffff8140b7812 */ /* 0x000fe200078ec0ff */
[----:B------:R-:W-:Y:S01]  /*06f0*/  IMAD.WIDE.U32 R2, R16, c[0x0][0x190], R2 ;  /* 0x0000640010027a25 */ /* 0x000fe200078e0002 */
[----:B------:R-:W-:Y:S02]  /*0700*/  @!P2 IADD3 R12, R12, 0x1, RZ ;  /* 0x000000010c0ca810 */ /* 0x000fe40007ffe0ff */
[----:B------:R-:W-:Y:S01]  /*0710*/  IADD3 R19, R10, -R11, RZ ;  /* 0x8000000b0a137210 */ /* 0x000fe20007ffe0ff */
[----:B------:R-:W-:Y:S01]  /*0720*/  IMAD.WIDE.U32 R8, R27, c[0x0][0x188], R6 ;  /* 0x000062001b087a25 */ /* 0x000fe200078e0006 */
[----:B------:R-:W-:Y:S02]  /*0730*/  IADD3 R0, R3, R14, RZ ;  /* 0x0000000e03007210 */ /* 0x000fe40007ffe0ff */
[----:B------:R-:W-:Y:S01]  /*0740*/  LEA R6, P0, R2, c[0x0][0x160], 0x1 ;  /* 0x0000580002067a11 */ /* 0x000fe200078008ff */
[C---:B------:R-:W-:Y:S01]  /*0750*/  IMAD R10, R26.reuse, c[0x0][0x180], RZ ;  /* 0x000060001a0a7a24 */ /* 0x040fe200078e02ff */
[----:B------:R-:W-:Y:S01]  /*0760*/  SHF.L.U32 R243, R243, 0x1, RZ ;  /* 0x00000001f3f37819 */ /* 0x000fe200000006ff */
[----:B------:R-:W-:Y:S01]  /*0770*/  IMAD R13, R26, c[0x0][0x188], RZ ;  /* 0x000062001a0d7a24 */ /* 0x000fe200078e02ff */
[----:B------:R-:W-:Y:S01]  /*0780*/  LEA.HI.X R7, R2, c[0x0][0x164], R0, 0x1, P0 ;  /* 0x0000590002077a11 */ /* 0x000fe200000f0c00 */
[C---:B------:R-:W-:Y:S01]  /*0790*/  IMAD R10, R27.reuse, c[0x0][0x184], R10 ;  /* 0x000061001b0a7a24 */ /* 0x040fe200078e020a */
[----:B------:R-:W-:Y:S01]  /*07a0*/  ISETP.NE.AND P0, PT, RZ, c[0x0][0x1c8], PT ;  /* 0x00007200ff007a0c */ /* 0x000fe20003f05270 */
[----:B------:R-:W-:Y:S01]  /*07b0*/  IMAD R13, R27, c[0x0][0x18c], R13 ;  /* 0x000063001b0d7a24 */ /* 0x000fe200078e020d */
[----:B------:R-:W-:Y:S01]  /*07c0*/  @P3 IADD3 R12, R12, 0x1, RZ ;  /* 0x000000010c0c3810 */ /* 0x000fe20007ffe0ff */
[----:B------:R1:W-:Y:S01]  /*07d0*/  LDGSTS.E.BYPASS.LTC128B.128 [R243], [R6.64] ;  /* 0x0000000006f37fae */ /* 0x0003e2000b901d48 */
[----:B------:R-:W-:-:S02]  /*07e0*/  IADD3 R11, R5, R10, RZ ;  /* 0x0000000a050b7210 */ /* 0x000fc40007ffe0ff */
[----:B------:R-:W-:Y:S02]  /*07f0*/  MOV R0, R12 ;  /* 0x0000000c00007202 */ /* 0x000fe40000000f00 */
[----:B------:R-:W-:Y:S02]  /*0800*/  MOV R10, R4 ;  /* 0x00000004000a7202 */ /* 0x000fe40000000f00 */
[----:B------:R-:W-:Y:S02]  /*0810*/  @!P1 IADD3 R0, -R0, RZ, RZ ;  /* 0x000000ff00009210 */ /* 0x000fe40007ffe1ff */
[----:B------:R-:W-:Y:S02]  /*0820*/  IADD3 R4, P2, R6, UR7, RZ ;  /* 0x0000000706047c10 */ /* 0x000fe4000ff5e0ff */
[----:B------:R-:W-:Y:S02]  /*0830*/  @!P0 LOP3.LUT R0, RZ, c[0x0][0x1c8], RZ, 0x33, !PT ;  /* 0x00007200ff008a12 */ /* 0x000fe400078e33ff */
[----:B------:R-:W-:-:S02]  /*0840*/  IADD3.X R5, R7, UR13, RZ, P2, !PT ;  /* 0x0000000d07057c10 */ /* 0x000fc400097fe4ff */
[----:B------:R-:W-:Y:S01]  /*0850*/  SHF.R.S32.HI R12, RZ, 0x1f, R0 ;  /* 0x0000001fff0c7819 */ /* 0x000fe20000011400 */
[----:B------:R-:W-:Y:S01]  /*0860*/  IMAD.WIDE.U32 R28, R0, c[0x0][0x1b0], R10 ;  /* 0x00006c00001c7a25 */ /* 0x000fe200078e000a */
[----:B------:R-:W-:Y:S01]  /*0870*/  IADD3 R2, P2, R4, UR7, RZ ;  /* 0x0000000704027c10 */ /* 0x000fe2000ff5e0ff */
[----:B------:R2:W-:Y:S01]  /*0880*/  LDGSTS.E.BYPASS.LTC128B.128 [R243+0x800], [R4.64] ;  /* 0x0080000004f37fae */ /* 0x0005e2000b901d48 */
[----:B------:R-:W-:Y:S02]  /*0890*/  SHF.R.S32.HI R16, RZ, 0x1f, R15 ;  /* 0x0000001fff107819 */ /* 0x000fe4000001140f */
[----:B------:R-:W-:Y:S01]  /*08a0*/  IADD3.X R3, R5, UR13, RZ, P2, !PT ;  /* 0x0000000d05037c10 */ /* 0x000fe200097fe4ff */
[----:B------:R-:W-:Y:S01]  /*08b0*/  STL.64 [R1+0x70], R28 ;  /* 0x0000701c01007387 */ /* 0x000fe20000100a00 */
[----:B------:R-:W-:Y:S02]  /*08c0*/  MOV R224, R28 ;  /* 0x0000001c00e07202 */ /* 0x000fe40000000f00 */
[----:B------:R-:W-:Y:S01]  /*08d0*/  IADD3 R9, R9, R13, RZ ;  /* 0x0000000d09097210 */ /* 0x000fe20007ffe0ff */
[----:B------:R3:W-:Y:S01]  /*08e0*/  LDGSTS.E.BYPASS.LTC128B.128 [R243+0x1000], [R2.64] ;  /* 0x0100000002f37fae */ /* 0x0007e2000b901d48 */
[----:B-1----:R-:W-:-:S02]  /*08f0*/  IMAD R6, R12, c[0x0][0x1b0], RZ ;  /* 0x00006c000c067a24 */ /* 0x002fc400078e02ff */
[----:B------:R-:W-:Y:S02]  /*0900*/  IMAD R7, R15, UR10, RZ ;  /* 0x0000000a0f077c24 */ /* 0x000fe4000f8e02ff */
[C---:B------:R-:W-:Y:S02]  /*0910*/  IMAD R6, R0.reuse, c[0x0][0x1b4], R6 ;  /* 0x00006d0000067a24 */ /* 0x040fe400078e0206 */
[----:B------:R-:W-:-:S03]  /*0920*/  IMAD.WIDE.U32 R26, R0, c[0x0][0x1b8], R8 ;  /* 0x00006e00001a7a25 */ /* 0x000fc600078e0008 */
[----:B------:R-:W-:Y:S01]  /*0930*/  IADD3 R225, R29, R6, RZ ;  /* 0x000000061de17210 */ /* 0x000fe20007ffe0ff */
[----:B------:R-:W-:-:S04]  /*0940*/  IMAD R12, R12, c[0x0][0x1b8], RZ ;  /* 0x00006e000c0c7a24 */ /* 0x000fc800078e02ff */
[----:B------:R-:W-:Y:S01]  /*0950*/  IMAD R14, R0, c[0x0][0x1bc], R12 ;  /* 0x00006f00000e7a24 */ /* 0x000fe200078e020c */
[----:B------:R-:W-:Y:S01]  /*0960*/  STL.64 [R1+0x60], R224 ;  /* 0x000060e001007387 */ /* 0x000fe20000100a00 */
[----:B------:R-:W-:Y:S01]  /*0970*/  IMAD R0, R16, c[0x0][0x1a0], RZ ;  /* 0x0000680010007a24 */ /* 0x000fe200078e02ff */
[----:B--2---:R-:W-:Y:S02]  /*0980*/  IADD3 R4, P0, R2, UR7, RZ ;  /* 0x0000000702047c10 */ /* 0x004fe4000ff1e0ff */
[----:B------:R-:W-:Y:S01]  /*0990*/  STL.64 [R1+0x68], R26 ;  /* 0x0000681a01007387 */ /* 0x000fe20000100a00 */
[----:B------:R-:W-:Y:S01]  /*09a0*/  IMAD R0, R15, c[0x0][0x1a4], R0 ;  /* 0x000069000f007a24 */ /* 0x000fe200078e0200 */
[----:B------:R-:W-:Y:S02]  /*09b0*/  IADD3.X R5, R3, UR13, RZ, P0, !PT ;  /* 0x0000000d03057c10 */ /* 0x000fe400087fe4ff */
[----:B---3--:R-:W-:-:S03]  /*09c0*/  IADD3 R2, P0, R4, UR7, RZ ;  /* 0x0000000704027c10 */ /* 0x008fc6000ff1e0ff */
[----:B------:R1:W-:Y:S01]  /*09d0*/  LDGSTS.E.BYPASS.LTC128B.128 [R243+0x1800], [R4.64] ;  /* 0x0180000004f37fae */ /* 0x0003e2000b901d48 */
[----:B------:R-:W-:-:S05]  /*09e0*/  IADD3.X R3, R5, UR13, RZ, P0, !PT ;  /* 0x0000000d05037c10 */ /* 0x000fca00087fe4ff */
[----:B------:R2:W-:Y:S01]  /*09f0*/  LDGSTS.E.BYPASS.LTC128B.128 [R243+0x2000], [R2.64] ;  /* 0x0200000002f37fae */ /* 0x0005e2000b901d48 */
[----:B-1----:R-:W-:Y:S01]  /*0a00*/  IMAD R5, R16, UR11, R7 ;  /* 0x0000000b10057c24 */ /* 0x002fe2000f8e0207 */
[----:B------:R-:W-:Y:S01]  /*0a10*/  IADD3 R4, P1, R2, UR7, RZ ;  /* 0x0000000702047c10 */ /* 0x000fe2000ff3e0ff */
[----:B------:R-:W-:-:S05]  /*0a20*/  IMAD.WIDE.U32 R6, R15, UR11, R224 ;  /* 0x0000000b0f067c25 */ /* 0x000fca000f8e00e0 */
[C---:B------:R-:W-:Y:S02]  /*0a30*/  LEA R10, P0, R6.reuse, c[0x0][0x168], 0x1 ;  /* 0x00005a00060a7a11 */ /* 0x040fe400078008ff */
[----:B--2---:R-:W-:Y:S02]  /*0a40*/  IADD3 R2, R7, R5, RZ ;  /* 0x0000000507027210 */ /* 0x004fe40007ffe0ff */
[----:B------:R-:W-:Y:S02]  /*0a50*/  IADD3.X R5, R3, UR13, RZ, P1, !PT ;  /* 0x0000000d03057c10 */ /* 0x000fe40008ffe4ff */
[----:B------:R-:W-:Y:S02]  /*0a60*/  LEA.HI.X R11, R6, c[0x0][0x16c], R2, 0x1, P0 ;  /* 0x00005b00060b7a11 */ /* 0x000fe400000f0c02 */
[----:B------:R-:W-:Y:S01]  /*0a70*/  IADD3 R8, P0, R10, UR12, RZ ;  /* 0x0000000c0a087c10 */ /* 0x000fe2000ff1e0ff */
[----:B------:R1:W-:Y:S01]  /*0a80*/  LDGSTS.E.BYPASS.LTC128B.128 [R243+0x2800], [R4.64] ;  /* 0x0280000004f37fae */ /* 0x0003e2000b901d48 */
[----:B------:R-:W-:-:S02]  /*0a90*/  IADD3 R2, P1, R4, UR7, RZ ;  /* 0x0000000704027c10 */ /* 0x000fc4000ff3e0ff */
[----:B------:R-:W-:Y:S02]  /*0aa0*/  IADD3.X R9, R11, UR14, RZ, P0, !PT ;  /* 0x0000000e0b097c10 */ /* 0x000fe400087fe4ff */
[----:B------:R-:W-:Y:S02]  /*0ab0*/  IADD3 R6, P0, R8, UR12, RZ ;  /* 0x0000000c08067c10 */ /* 0x000fe4000ff1e0ff */
[----:B------:R-:W-:Y:S02]  /*0ac0*/  IADD3.X R3, R5, UR13, RZ, P1, !PT ;  /* 0x0000000d05037c10 */ /* 0x000fe40008ffe4ff */
[----:B------:R-:W-:Y:S01]  /*0ad0*/  IADD3 R12, P1, R2, UR7, RZ ;  /* 0x00000007020c7c10 */ /* 0x000fe2000ff3e0ff */
[----:B------:R-:W-:Y:S01]  /*0ae0*/  USHF.L.U32 UR7, UR4, 0x5, URZ ;  /* 0x0000000504077899 */ /* 0x000fe2000800063f */
[----:B------:R-:W-:Y:S01]  /*0af0*/  IADD3.X R7, R9, UR14, RZ, P0, !PT ;  /* 0x0000000e09077c10 */ /* 0x000fe200087fe4ff */
[----:B------:R2:W-:Y:S01]  /*0b00*/  LDGSTS.E.BYPASS.LTC128B.128 [R243+0x3000], [R2.64] ;  /* 0x0300000002f37fae */ /* 0x0005e2000b901d48 */
[----:B------:R-:W-:-:S05]  /*0b10*/  IADD3.X R13, R3, UR13, RZ, P1, !PT ;  /* 0x0000000d030d7c10 */ /* 0x000fca0008ffe4ff */
[----:B------:R3:W-:Y:S04]  /*0b20*/  LDGSTS.E.BYPASS.LTC128B.128 [R243+0x3800], [R12.64] ;  /* 0x038000000cf37fae */ /* 0x0007e8000b901d48 */
[----:B------:R4:W-:Y:S04]  /*0b30*/  LDGSTS.E.BYPASS.LTC128B.128 [R243+0x4000], [R10.64] ;  /* 0x040000000af37fae */ /* 0x0009e8000b901d48 */
[----:B------:R5:W-:Y:S01]  /*0b40*/  LDGSTS.E.BYPASS.LTC128B.128 [R243+0x4800], [R8.64] ;  /* 0x0480000008f37fae */ /* 0x000be2000b901d48 */
[----:B-1----:R-:W-:-:S03]  /*0b50*/  IADD3 R4, P0, R6, UR12, RZ ;  /* 0x0000000c06047c10 */ /* 0x002fc6000ff1e0ff */
[----:B------:R1:W-:Y:S01]  /*0b60*/  LDGSTS.E.BYPASS.LTC128B.128 [R243+0x5000], [R6.64] ;  /* 0x0500000006f37fae */ /* 0x0003e2000b901d48 */
[----:B------:R-:W-:-:S05]  /*0b70*/  IADD3.X R5, R7, UR14, RZ, P0, !PT ;  /* 0x0000000e07057c10 */ /* 0x000fca00087fe4ff */
[----:B------:R4:W-:Y:S01]  /*0b80*/  LDGSTS.E.BYPASS.LTC128B.128 [R243+0x5800], [R4.64] ;  /* 0x0580000004f37fae */ /* 0x0009e2000b901d48 */
[----:B--2---:R-:W-:-:S04]  /*0b90*/  IADD3 R2, P0, R4, UR12, RZ ;  /* 0x0000000c04027c10 */ /* 0x004fc8000ff1e0ff */
[----:B------:R-:W-:Y:S02]  /*0ba0*/  IADD3.X R3, R5, UR14, RZ, P0, !PT ;  /* 0x0000000e05037c10 */ /* 0x000fe400087fe4ff */
[----:B---3--:R-:W-:-:S03]  /*0bb0*/  LEA.HI R12, R23, R24, RZ, 0x5 ;  /* 0x00000018170c7211 */ /* 0x008fc600078f28ff */
[----:B------:R2:W-:Y:S01]  /*0bc0*/  LDGSTS.E.BYPASS.LTC128B.128 [R243+0x6000], [R2.64] ;  /* 0x0600000002f37fae */ /* 0x0005e2000b901d48 */
[----:B-----5:R-:W-:-:S04]  /*0bd0*/  IADD3 R8, P0, R2, UR12, RZ ;  /* 0x0000000c02087c10 */ /* 0x020fc8000ff1e0ff */
[----:B------:R-:W-:Y:S02]  /*0be0*/  IADD3.X R9, R3, UR14, RZ, P0, !PT ;  /* 0x0000000e03097c10 */ /* 0x000fe400087fe4ff */
[----:B-1----:R-:W-:-:S03]  /*0bf0*/  IADD3 R6, P0, R8, UR12, RZ ;  /* 0x0000000c08067c10 */ /* 0x002fc6000ff1e0ff */
[----:B------:R1:W-:Y:S01]  /*0c00*/  LDGSTS.E.BYPASS.LTC128B.128 [R243+0x6800], [R8.64] ;  /* 0x0680000008f37fae */ /* 0x0003e2000b901d48 */
[----:B------:R-:W-:Y:S01]  /*0c10*/  IADD3.X R7, R9, UR14, RZ, P0, !PT ;  /* 0x0000000e09077c10 */ /* 0x000fe200087fe4ff */
[----:B----4-:R-:W-:-:S04]  /*0c20*/  IMAD.WIDE.U32 R4, R15, c[0x0][0x1a0], RZ ;  /* 0x000068000f047a25 */ /* 0x010fc800078e00ff */
        /* <DEDUP_REMOVED lines=8> */
[----:B--2---:R-:W-:Y:S01]  /*0cb0*/  SHF.L.U32 R3, R18, 0x6, RZ ;  /* 0x0000000612037819 */ /* 0x004fe200000006ff */
[----:B------:R-:W-:-:S04]  /*0cc0*/  DEPBAR.LE SB0, 0x0 ;  /* 0x000080000000791a */ /* 0x000fc80000000000 */
[----:B------:R-:W-:Y:S02]  /*0cd0*/  IADD3 R2, R5, R0, RZ ;  /* 0x0000000005027210 */ /* 0x000fe40007ffe0ff */
[----:B------:R-:W-:Y:S02]  /*0ce0*/  LOP3.LUT R0, R3, 0x1c0, RZ, 0xc0, !PT ;  /* 0x000001c003007812 */ /* 0x000fe400078ec0ff */
[----:B------:R-:W-:Y:S02]  /*0cf0*/  SHF.L.U32 R5, R19, 0x6, RZ ;  /* 0x0000000613057819 */ /* 0x000fe400000006ff */
[----:B-1----:R-:W-:Y:S02]  /*0d00*/  LOP3.LUT R8, R0, 0x8, R22, 0xf8, !PT ;  /* 0x0000000800087812 */ /* 0x002fe400078ef816 */
[----:B------:R-:W-:Y:S02]  /*0d10*/  SHF.L.U32 R3, R21, 0x3, RZ ;  /* 0x0000000315037819 */ /* 0x000fe400000006ff */
[----:B---3--:R-:W-:-:S02]  /*0d20*/  LEA.HI.X R7, R4, R7, R2, 0x7, P0 ;  /* 0x0000000704077211 */ /* 0x008fc400000f3c02 */
[----:B------:R-:W-:Y:S01]  /*0d30*/  SHF.R.U32.HI R2, RZ, 0x3, R0 ;  /* 0x00000003ff027819 */ /* 0x000fe20000011600 */
[----:B------:R-:W-:Y:S01]  /*0d40*/  BAR.SYNC.DEFER_BLOCKING 0x0 ;  /* 0x0000000000007b1d */ /* 0x000fe20000010000 */
[----:B------:R-:W-:Y:S02]  /*0d50*/  LEA R4, P0, R6, c[0x0][0x170], 0x1 ;  /* 0x00005c0006047a11 */ /* 0x000fe400078008ff */
[----:B------:R-:W-:Y:S02]  /*0d60*/  LOP3.LUT R0, R5, 0x1c0, RZ, 0xc0, !PT ;  /* 0x000001c005007812 */ /* 0x000fe400078ec0ff */
[----:B------:R-:W-:Y:S02]  /*0d70*/  LOP3.LUT R9, R8, R2, RZ, 0x3c, !PT ;  /* 0x0000000208097212 */ /* 0x000fe400078e3cff */
[----:B------:R-:W-:Y:S02]  /*0d80*/  LEA.HI.X R5, R6, c[0x0][0x174], R7, 0x1, P0 ;  /* 0x00005d0006057a11 */ /* 0x000fe400000f0c07 */
[----:B------:R-:W-:-:S02]  /*0d90*/  IADD3 R8, P0, R4, UR7, RZ ;  /* 0x0000000704087c10 */ /* 0x000fc4000ff1e0ff */
[----:B------:R-:W-:Y:S02]  /*0da0*/  LOP3.LUT R2, R0, 0x8, R3, 0xf8, !PT ;  /* 0x0000000800027812 */ /* 0x000fe400078ef803 */
[----:B------:R-:W-:Y:S02]  /*0db0*/  LEA R3, R21, R9, 0x9 ;  /* 0x0000000915037211 */ /* 0x000fe400078e48ff */
[----:B------:R-:W-:Y:S02]  /*0dc0*/  IADD3 R10, P1, R8, UR7, RZ ;  /* 0x00000007080a7c10 */ /* 0x000fe4000ff3e0ff */
[----:B------:R-:W-:Y:S02]  /*0dd0*/  IADD3.X R9, R5, UR5, RZ, P0, !PT ;  /* 0x0000000505097c10 */ /* 0x000fe400087fe4ff */
[----:B------:R-:W-:Y:S02]  /*0de0*/  SHF.R.U32.HI R0, RZ, 0x3, R0 ;  /* 0x00000003ff007819 */ /* 0x000fe40000011600 */
[----:B------:R-:W-:-:S02]  /*0df0*/  IADD3 R6, P0, R10, UR7, RZ ;  /* 0x000000070a067c10 */ /* 0x000fc4000ff1e0ff */
[----:B------:R-:W-:Y:S01]  /*0e00*/  IADD3.X R11, R9, UR5, RZ, P1, !PT ;  /* 0x00000005090b7c10 */ /* 0x000fe20008ffe4ff */
[----:B------:R-:W-:Y:S01]  /*0e10*/  @!PT LDS RZ, [RZ] ;  /* 0x00000000fffff984 */ /* 0x000fe20000000800 */
[----:B------:R-:W-:Y:S01]  /*0e20*/  @!PT LDS RZ, [RZ] ;  /* 0x00000000fffff984 */ /* 0x000fe20000000800 */
[----:B------:R-:W-:Y:S01]  /*0e30*/  @!PT LDS RZ, [RZ] ;  /* 0x00000000fffff984 */ /* 0x000fe20000000800 */
[----:B------:R1:W-:Y:S01]  /*0e40*/  LDGSTS.E.BYPASS.LTC128B.128 [R243+0x8000], [R4.64] ;  /* 0x0800000004f37fae */ /* 0x0003e2000b901d48 */
[----:B------:R-:W-:Y:S02]  /*0e50*/  LOP3.LUT R100, R2, R0, RZ, 0x3c, !PT ;  /* 0x0000000002647212 */ /* 0x000fe400078e3cff */
[----:B------:R-:W-:Y:S01]  /*0e60*/  IADD3.X R7, R11, UR5, RZ, P0, !PT ;  /* 0x000000050b077c10 */ /* 0x000fe200087fe4ff */
[----:B------:R2:W-:Y:S01]  /*0e70*/  LDGSTS.E.BYPASS.LTC128B.128 [R243+0x8800], [R8.64] ;  /* 0x0880000008f37fae */ /* 0x0005e2000b901d48 */
[----:B------:R-:W-:Y:S02]  /*0e80*/  SHF.L.U32 R2, R20, 0x6, RZ ;  /* 0x0000000614027819 */ /* 0x000fe400000006ff */
[----:B------:R-:W-:Y:S01]  /*0e90*/  SHF.R.S32.HI R0, RZ, 0x5, R12 ;  /* 0x00000005ff007819 */ /* 0x000fe2000001140c */
[----:B------:R3:W-:Y:S01]  /*0ea0*/  LDGSTS.E.BYPASS.LTC128B.128 [R243+0x9000], [R10.64] ;  /* 0x090000000af37fae */ /* 0x0007e2000b901d48 */
[----:B------:R-:W-:-:S02]  /*0eb0*/  LOP3.LUT R98, R2, 0xfffffe00, RZ, 0xc0, !PT ;  /* 0xfffffe0002627812 */ /* 0x000fc400078ec0ff */
[C---:B------:R-:W-:Y:S01]  /*0ec0*/  SHF.L.U32 R92, R3.reuse, 0x1, RZ ;  /* 0x00000001035c7819 */ /* 0x040fe200000006ff */
[----:B------:R4:W-:Y:S01]  /*0ed0*/  LDGSTS.E.BYPASS.LTC128B.128 [R243+0x9800], [R6.64] ;  /* 0x0980000006f37fae */ /* 0x0009e2000b901d48 */
[----:B------:R-:W-:Y:S02]  /*0ee0*/  LEA R0, R0, R98, 0xa ;  /* 0x0000006200007211 */ /* 0x000fe400078e50ff */
[----:B------:R-:W-:Y:S02]  /*0ef0*/  MOV R2, 0x20 ;  /* 0x0000002000027802 */ /* 0x000fe40000000f00 */
[----:B------:R-:W-:Y:S02]  /*0f00*/  IADD3 R0, R0, R100, RZ ;  /* 0x0000006400007210 */ /* 0x000fe40007ffe0ff */
[----:B------:R-:W-:Y:S02]  /*0f10*/  LEA R230, R3, 0x4000, 0x1 ;  /* 0x0000400003e67811 */ /* 0x000fe400078e08ff */
[----:B------:R-:W-:-:S02]  /*0f20*/  SHF.L.U32 R231, R0, 0x1, RZ ;  /* 0x0000000100e77819 */ /* 0x000fc400000006ff */
[----:B------:R-:W-:Y:S02]  /*0f30*/  IADD3 R235, R230, 0x40, RZ ;  /* 0x00000040e6eb7810 */ /* 0x000fe40007ffe0ff */
[----:B-1----:R-:W-:-:S04]  /*0f40*/  IADD3 R4, P1, R6, UR7, RZ ;  /* 0x0000000706047c10 */ /* 0x002fc8000ff3e0ff */
[----:B--2---:R-:W-:Y:S02]  /*0f50*/  IADD3 R8, P0, R4, UR7, RZ ;  /* 0x0000000704087c10 */ /* 0x004fe4000ff1e0ff */
[----:B------:R-:W-:-:S04]  /*0f60*/  IADD3.X R5, R7, UR5, RZ, P1, !PT ;  /* 0x0000000507057c10 */ /* 0x000fc80008ffe4ff */
[----:B------:R-:W-:Y:S01]  /*0f70*/  IADD3.X R9, R5, UR5, RZ, P0, !PT ;  /* 0x0000000505097c10 */ /* 0x000fe200087fe4ff */
[----:B------:R1:W-:Y:S01]  /*0f80*/  LDGSTS.E.BYPASS.LTC128B.128 [R243+0xa000], [R4.64] ;  /* 0x0a00000004f37fae */ /* 0x0003e2000b901d48 */
[----:B----4-:R-:W-:-:S03]  /*0f90*/  IADD3 R6, P1, R8, UR7, RZ ;  /* 0x0000000708067c10 */ /* 0x010fc6000ff3e0ff */
[----:B------:R3:W-:Y:S01]  /*0fa0*/  LDGSTS.E.BYPASS.LTC128B.128 [R243+0xa800], [R8.64] ;  /* 0x0a80000008f37fae */ /* 0x0007e2000b901d48 */
[----:B------:R-:W-:Y:S02]  /*0fb0*/  IADD3.X R7, R9, UR5, RZ, P1, !PT ;  /* 0x0000000509077c10 */ /* 0x000fe40008ffe4ff */
[----:B------:R-:W-:-:S03]  /*0fc0*/  LOP3.LUT P1, RZ, R19, 0x2, RZ, 0xc0, !PT ;  /* 0x0000000213ff7812 */ /* 0x000fc6000782c0ff */
[----:B------:R2:W-:Y:S01]  /*0fd0*/  LDGSTS.E.BYPASS.LTC128B.128 [R243+0xb000], [R6.64] ;  /* 0x0b00000006f37fae */ /* 0x0005e2000b901d48 */
[----:B-1----:R-:W-:-:S04]  /*0fe0*/  IADD3 R4, P0, R6, UR7, RZ ;  /* 0x0000000706047c10 */ /* 0x002fc8000ff1e0ff */
[----:B------:R-:W-:Y:S02]  /*0ff0*/  IADD3.X R5, R7, UR5, RZ, P0, !PT ;  /* 0x0000000507057c10 */ /* 0x000fe400087fe4ff */
[----:B------:R-:W-:-:S03]  /*1000*/  LOP3.LUT P0, RZ, R18, 0x2, RZ, 0xc0, !PT ;  /* 0x0000000212ff7812 */ /* 0x000fc6000780c0ff */
[----:B------:R1:W-:Y:S01]  /*1010*/  LDGSTS.E.BYPASS.LTC128B.128 [R243+0xb800], [R4.64] ;  /* 0x0b80000004f37fae */ /* 0x0003e2000b901d48 */
[C---:B------:R-:W-:Y:S02]  /*1020*/  SEL R0, R2.reuse, 0xffffffe0, !P0 ;  /* 0xffffffe002007807 */ /* 0x040fe40004000000 */
[----:B------:R-:W-:Y:S01]  /*1030*/  SEL R2, R2, 0xffffffe0, !P1 ;  /* 0xffffffe002027807 */ /* 0x000fe20004800000 */
[----:B------:R-:W-:Y:S01]  /*1040*/  LDSM.16.M88.4 R36, [R231] ;  /* 0x00000000e724783b */ /* 0x000fe20000000200 */
[----:B------:R-:W-:Y:S02]  /*1050*/  IADD3 R229, R230, R0, RZ ;  /* 0x00000000e6e57210 */ /* 0x000fe40007ffe0ff */
[----:B------:R-:W-:Y:S01]  /*1060*/  IADD3 R234, R231, R2, RZ ;  /* 0x00000002e7ea7210 */ /* 0x000fe20007ffe0ff */
[----:B------:R-:W3:Y:S01]  /*1070*/  LDSM.16.M88.4 R40, [R92+0x4000] ;  /* 0x004000005c28783b */ /* 0x000ee20000000200 */
[----:B------:R-:W-:Y:S02]  /*1080*/  LOP3.LUT P0, RZ, R18, 0x4, RZ, 0xc0, !PT ;  /* 0x0000000412ff7812 */ /* 0x000fe4000780c0ff */
[----:B------:R-:W-:Y:S01]  /*1090*/  LOP3.LUT P1, RZ, R19, 0x4, RZ, 0xc0, !PT ;  /* 0x0000000413ff7812 */ /* 0x000fe2000782c0ff */
[----:B------:R-:W4:Y:S04]  /*10a0*/  LDSM.16.M88.4 R32, [R231+0x2000] ;  /* 0x00200000e720783b */ /* 0x000f280000000200 */
[----:B------:R-:W-:Y:S04]  /*10b0*/  LDSM.16.M88.4 R28, [R234] ;  /* 0x00000000ea1c783b */ /* 0x000fe80000000200 */
[----:B------:R-:W5:Y:S02]  /*10c0*/  LDSM.16.M88.4 R44, [R229] ;  /* 0x00000000e52c783b */ /* 0x000f640000000200 */
[----:B------:R-:W-:-:S02]  /*10d0*/  @P0 IADD3 R235, R230, -0x40, RZ ;  /* 0xffffffc0e6eb0810 */ /* 0x000fc40007ffe0ff */
[----:B------:R-:W2:Y:S01]  /*10e0*/  LDSM.16.M88.4 R24, [R234+0x2000] ;  /* 0x00200000ea18783b */ /* 0x000ea20000000200 */
[----:B------:R-:W-:Y:S02]  /*10f0*/  ISETP.GE.AND P0, PT, R93, 0x81, PT ;  /* 0x000000815d00780c */ /* 0x000fe40003f06270 */
[----:B-1----:R-:W-:Y:S01]  /*1100*/  MOV R4, 0x40 ;  /* 0x0000004000047802 */ /* 0x002fe20000000f00 */
[----:B------:R-:W-:Y:S01]  /*1110*/  LDSM.16.M88.4 R48, [R235] ;  /* 0x00000000eb30783b */ /* 0x000fe20000000200 */
[----:B------:R-:W-:Y:S02]  /*1120*/  IADD3 R228, R0, R235, RZ ;  /* 0x000000eb00e47210 */ /* 0x000fe40007ffe0ff */
[----:B------:R-:W-:Y:S01]  /*1130*/  SEL R4, R4, 0xffffffc0, !P1 ;  /* 0xffffffc004047807 */ /* 0x000fe20004800000 */
[----:B------:R-:W0:Y:S01]  /*1140*/  LDGDEPBAR ;  /* 0x00000000000079af */ /* 0x000e220000000000 */
[----:B------:R-:W-:Y:S02]  /*1150*/  IADD3 R242, R235, 0x800, RZ ;  /* 0x00000800ebf27810 */ /* 0x000fe40007ffe0ff */
[----:B------:R-:W-:Y:S01]  /*1160*/  IADD3 R232, R231, R4, RZ ;  /* 0x00000004e7e87210 */ /* 0x000fe20007ffe0ff */
[----:B------:R-:W-:Y:S01]  /*1170*/  LDSM.16.M88.4 R52, [R228] ;  /* 0x00000000e434783b */ /* 0x000fe20000000200 */
[----:B------:R-:W-:-:S02]  /*1180*/  IADD3 R241, R235, 0x1000, RZ ;  /* 0x00001000ebf17810 */ /* 0x000fc40007ffe0ff */
[----:B------:R-:W-:Y:S01]  /*1190*/  IADD3 R233, R2, R232, RZ ;  /* 0x000000e802e97210 */ /* 0x000fe20007ffe0ff */
[----:B------:R-:W1:Y:S01]  /*11a0*/  LDSM.16.M88.4 R20, [R232] ;  /* 0x00000000e814783b */ /* 0x000e620000000200 */
[C---:B------:R-:W-:Y:S02]  /*11b0*/  IADD3 R240, R235.reuse, 0x1800, RZ ;  /* 0x00001800ebf07810 */ /* 0x040fe40007ffe0ff */
[C---:B------:R-:W-:Y:S01]  /*11c0*/  IADD3 R239, R235.reuse, 0x2000, RZ ;  /* 0x00002000ebef7810 */ /* 0x040fe20007ffe0ff */
[----:B------:R-:W1:Y:S01]  /*11d0*/  LDSM.16.M88.4 R16, [R232+0x2000] ;  /* 0x00200000e810783b */ /* 0x000e620000000200 */
[C---:B------:R-:W-:Y:S02]  /*11e0*/  IADD3 R238, R235.reuse, 0x2800, RZ ;  /* 0x00002800ebee7810 */ /* 0x040fe40007ffe0ff */
[C---:B------:R-:W-:Y:S01]  /*11f0*/  IADD3 R237, R235.reuse, 0x3000, RZ ;  /* 0x00003000ebed7810 */ /* 0x040fe20007ffe0ff */
[----:B---3--:R-:W-:Y:S01]  /*1200*/  HMMA.16816.F32.BF16 R8, R36, R40, RZ ;  /* 0x000000282408723c */ /* 0x008fe200000418ff */
[----:B------:R-:W3:Y:S01]  /*1210*/  LDSM.16.M88.4 R12, [R233] ;  /* 0x00000000e90c783b */ /* 0x000ee20000000200 */
[----:B------:R-:W-:-:S06]  /*1220*/  IADD3 R236, R235, 0x3800, RZ ;  /* 0x00003800ebec7810 */ /* 0x000fcc0007ffe0ff */
[----:B----4-:R-:W-:Y:S08]  /*1230*/  HMMA.16816.F32.BF16 R56, R32, R40, RZ ;  /* 0x000000282038723c */ /* 0x010ff000000418ff */
[----:B------:R-:W-:Y:S08]  /*1240*/  HMMA.16816.F32.BF16 R64, R36, R42, RZ ;  /* 0x0000002a2440723c */ /* 0x000ff000000418ff */
[-C--:B-----5:R-:W-:Y:S01]  /*1250*/  HMMA.16816.F32.BF16 R60, R28, R44.reuse, R8 ;  /* 0x0000002c1c3c723c */ /* 0x0a0fe20000041808 */
[----:B------:R-:W-:Y:S07]  /*1260*/  LDSM.16.M88.4 R8, [R233+0x2000] ;  /* 0x00200000e908783b */ /* 0x000fee0000000200 */
[----:B--2---:R-:W-:Y:S08]  /*1270*/  HMMA.16816.F32.BF16 R56, R24, R44, R56 ;  /* 0x0000002c1838723c */ /* 0x004ff00000041838 */
[----:B------:R-:W-:Y:S01]  /*1280*/  HMMA.16816.F32.BF16 R72, R32, R42, RZ ;  /* 0x0000002a2048723c */ /* 0x000fe200000418ff */
[----:B------:R-:W-:Y:S07]  /*1290*/  LDSM.16.M88.4 R40, [R229+0x800] ;  /* 0x00080000e528783b */ /* 0x000fee0000000200 */
[----:B-1----:R-:W-:Y:S01]  /*12a0*/  HMMA.16816.F32.BF16 R68, R20, R48, R60 ;  /* 0x000000301444723c */ /* 0x002fe2000004183c */
[----:B------:R-:W1:Y:S07]  /*12b0*/  LDSM.16.M88.4 R60, [R92+0x4800] ;  /* 0x004800005c3c783b */ /* 0x000e6e0000000200 */
[----:B------:R-:W-:Y:S08]  /*12c0*/  HMMA.16816.F32.BF16 R64, R28, R46, R64 ;  /* 0x0000002e1c40723c */ /* 0x000ff00000041840 */
[----:B------:R-:W-:Y:S08]  /*12d0*/  HMMA.16816.F32.BF16 R56, R16, R48, R56 ;  /* 0x000000301038723c */ /* 0x000ff00000041838 */
[----:B------:R-:W-:Y:S08]  /*12e0*/  HMMA.16816.F32.BF16 R72, R24, R46, R72 ;  /* 0x0000002e1848723c */ /* 0x000ff00000041848 */
[----:B---3--:R-:W-:Y:S08]  /*12f0*/  HMMA.16816.F32.BF16 R76, R12, R52, R68 ;  /* 0x000000340c4c723c */ /* 0x008ff00000041844 */
[----:B------:R-:W-:Y:S08]  /*1300*/  HMMA.16816.F32.BF16 R64, R20, R50, R64 ;  /* 0x000000321440723c */ /* 0x000ff00000041840 */
[----:B-1----:R-:W-:Y:S08]  /*1310*/  HMMA.16816.F32.BF16 R68, R36, R60, RZ ;  /* 0x0000003c2444723c */ /* 0x002ff000000418ff */
[----:B------:R-:W-:Y:S01]  /*1320*/  HMMA.16816.F32.BF16 R84, R8, R52, R56 ;  /* 0x000000340854723c */ /* 0x000fe20000041838 */
[----:B------:R-:W1:Y:S01]  /*1330*/  LDSM.16.M88.4 R56, [R235+0x800] ;  /* 0x00080000eb38783b */ /* 0x000e620000000200 */
[----:B------:R-:W-:-:S02]  /*1340*/  FMUL.FTZ R76, R76, c[0x0][0x2ec] ;  /* 0x0000bb004c4c7a20 */ /* 0x000fc40000410000 */
[----:B------:R-:W-:Y:S02]  /*1350*/  FMUL.FTZ R77, R77, c[0x0][0x2ec] ;  /* 0x0000bb004d4d7a20 */ /* 0x000fe40000410000 */
[----:B------:R-:W-:Y:S01]  /*1360*/  FMUL.FTZ R78, R78, c[0x0][0x2ec] ;  /* 0x0000bb004e4e7a20 */ /* 0x000fe20000410000 */
[----:B------:R-:W2:Y:S01]  /*1370*/  MUFU.TANH R112, R76 ;  /* 0x0000004c00707308 */ /* 0x000ea20000002400 */
[----:B------:R-:W-:Y:S01]  /*1380*/  HMMA.16816.F32.BF16 R44, R32, R60, RZ ;  /* 0x0000003c202c723c */ /* 0x000fe200000418ff */
[----:B------:R-:W-:-:S06]  /*1390*/  FMUL.FTZ R79, R79, c[0x0][0x2ec] ;  /* 0x0000bb004f4f7a20 */ /* 0x000fcc0000410000 */
[----:B------:R-:W3:Y:S01]  /*13a0*/  MUFU.TANH R113, R77 ;  /* 0x0000004d00717308 */ /* 0x000ee20000002400 */
[----:B------:R-:W-:Y:S07]  /*13b0*/  HMMA.16816.F32.BF16 R48, R16, R50, R72 ;  /* 0x000000321030723c */ /* 0x000fee0000041848 */
[----:B------:R-:W4:Y:S01]  /*13c0*/  MUFU.TANH R218, R78 ;  /* 0x0000004e00da7308 */ /* 0x000f220000002400 */
[----:B------:R-:W-:Y:S01]  /*13d0*/  HMMA.16816.F32.BF16 R72, R28, R40, R68 ;  /* 0x000000281c48723c */ /* 0x000fe20000041844 */
[----:B------:R-:W-:-:S02]  /*13e0*/  FMUL.FTZ R84, R84, c[0x0][0x2ec] ;  /* 0x0000bb0054547a20 */ /* 0x000fc40000410000 */
[----:B------:R-:W-:Y:S02]  /*13f0*/  FMUL.FTZ R85, R85, c[0x0][0x2ec] ;  /* 0x0000bb0055557a20 */ /* 0x000fe40000410000 */
[----:B------:R-:W-:Y:S02]  /*1400*/  FMUL.FTZ R86, R86, c[0x0][0x2ec] ;  /* 0x0000bb0056567a20 */ /* 0x000fe40000410000 */
[----:B------:R5:W1:Y:S01]  /*1410*/  MUFU.TANH R217, R79 ;  /* 0x0000004f00d97308 */ /* 0x000a620000002400 */
[----:B------:R-:W-:Y:S01]  /*1420*/  HMMA.16816.F32.BF16 R80, R12, R54, R64 ;  /* 0x000000360c50723c */ /* 0x000fe20000041840 */
[----:B------:R-:W-:-:S06]  /*1430*/  FMUL.FTZ R87, R87, c[0x0][0x2ec] ;  /* 0x0000bb0057577a20 */ /* 0x000fcc0000410000 */
[----:B------:R-:W1:Y:S01]  /*1440*/  MUFU.TANH R110, R84 ;  /* 0x00000054006e7308 */ /* 0x000e620000002400 */
[----:B------:R-:W-:Y:S01]  /*1450*/  HMMA.16816.F32.BF16 R64, R24, R40, R44 ;  /* 0x000000281840723c */ /* 0x000fe2000004182c */
[----:B------:R-:W2:Y:S06]  /*1460*/  LDSM.16.M88.4 R44, [R228+0x800] ;  /* 0x00080000e42c783b */ /* 0x000eac0000000200 */
[----:B------:R-:W1:Y:S01]  /*1470*/  MUFU.TANH R108, R85 ;  /* 0x00000055006c7308 */ /* 0x000e620000002400 */
[----:B------:R-:W-:Y:S01]  /*1480*/  HMMA.16816.F32.BF16 R88, R8, R54, R48 ;  /* 0x000000360858723c */ /* 0x000fe20000041830 */
[----:B------:R-:W2:Y:S06]  /*1490*/  LDSM.16.M88.4 R48, [R92+0x5000] ;  /* 0x005000005c30783b */ /* 0x000eac0000000200 */
[----:B------:R-:W2:Y:S01]  /*14a0*/  MUFU.TANH R109, R86 ;  /* 0x00000056006d7308 */ /* 0x000ea20000002400 */
[----:B------:R-:W-:Y:S01]  /*14b0*/  HMMA.16816.F32.BF16 R68, R36, R62, RZ ;  /* 0x0000003e2444723c */ /* 0x000fe200000418ff */
[----:B------:R-:W-:-:S02]  /*14c0*/  FMUL.FTZ R80, R80, c[0x0][0x2ec] ;  /* 0x0000bb0050507a20 */ /* 0x000fc40000410000 */
[----:B------:R-:W-:Y:S02]  /*14d0*/  FMUL.FTZ R81, R81, c[0x0][0x2ec] ;  /* 0x0000bb0051517a20 */ /* 0x000fe40000410000 */
[----:B------:R-:W-:Y:S02]  /*14e0*/  FMUL.FTZ R82, R82, c[0x0][0x2ec] ;  /* 0x0000bb0052527a20 */ /* 0x000fe40000410000 */
[----:B------:R-:W-:Y:S01]  /*14f0*/  FMUL.FTZ R83, R83, c[0x0][0x2ec] ;  /* 0x0000bb0053537a20 */ /* 0x000fe20000410000 */
[----:B-1----:R-:W-:Y:S01]  /*1500*/  HMMA.16816.F32.BF16 R72, R20, R56, R72 ;  /* 0x000000381448723c */ /* 0x002fe20000041848 */
[----:B------:R-:W1:Y:S07]  /*1510*/  MUFU.TANH R206, R80 ;  /* 0x0000005000ce7308 */ /* 0x000e6e0000002400 */
[----:B-----5:R-:W-:Y:S01]  /*1520*/  HMMA.16816.F32.BF16 R76, R32, R62, RZ ;  /* 0x0000003e204c723c */ /* 0x020fe200000418ff */
[----:B------:R-:W5:Y:S01]  /*1530*/  LDSM.16.M88.4 R60, [R229+0x1000] ;  /* 0x00100000e53c783b */ /* 0x000f620000000200 */
[----:B------:R-:W1:Y:S01]  /*1540*/  MUFU.TANH R202, R81 ;  /* 0x0000005100ca7308 */ /* 0x000e620000002400 */
[----:B------:R-:W-:-:S02]  /*1550*/  FMUL.FTZ R88, R88, c[0x0][0x2ec] ;  /* 0x0000bb0058587a20 */ /* 0x000fc40000410000 */
[----:B------:R-:W-:Y:S02]  /*1560*/  FMUL.FTZ R89, R89, c[0x0][0x2ec] ;  /* 0x0000bb0059597a20 */ /* 0x000fe40000410000 */
[----:B------:R-:W-:Y:S01]  /*1570*/  FMUL.FTZ R90, R90, c[0x0][0x2ec] ;  /* 0x0000bb005a5a7a20 */ /* 0x000fe20000410000 */
[----:B------:R-:W-:Y:S01]  /*1580*/  HMMA.16816.F32.BF16 R52, R16, R56, R64 ;  /* 0x000000381034723c */ /* 0x000fe20000041840 */
[----:B------:R-:W-:Y:S01]  /*1590*/  FMUL.FTZ R91, R91, c[0x0][0x2ec] ;  /* 0x0000bb005b5b7a20 */ /* 0x000fe20000410000 */
[----:B------:R-:W1:Y:S06]  /*15a0*/  MUFU.TANH R214, R82 ;  /* 0x0000005200d67308 */ /* 0x000e6c0000002400 */
[-C--:B------:R-:W-:Y:S02]  /*15b0*/  HMMA.16816.F32.BF16 R64, R28, R42.reuse, R68 ;  /* 0x0000002a1c40723c */ /* 0x080fe40000041844 */
[----:B------:R2:W1:Y:S06]  /*15c0*/  MUFU.TANH R213, R83 ;  /* 0x0000005300d57308 */ /* 0x00046c0000002400 */
[----:B------:R-:W-:Y:S01]  /*15d0*/  HMMA.16816.F32.BF16 R68, R24, R42, R76 ;  /* 0x0000002a1844723c */ /* 0x000fe2000004184c */
[----:B------:R-:W1:Y:S01]  /*15e0*/  LDSM.16.M88.4 R40, [R235+0x1000] ;  /* 0x00100000eb28783b */ /* 0x000e620000000200 */
[----:B------:R3:W1:Y:S06]  /*15f0*/  MUFU.TANH R111, R87 ;  /* 0x00000057006f7308 */ /* 0x00066c0000002400 */
[----:B--2---:R-:W-:Y:S02]  /*1600*/  HMMA.16816.F32.BF16 R80, R12, R44, R72 ;  /* 0x0000002c0c50723c */ /* 0x004fe40000041848 */
[----:B------:R-:W2:Y:S06]  /*1610*/  MUFU.TANH R105, R88 ;  /* 0x0000005800697308 */ /* 0x000eac0000002400 */
[----:B------:R-:W-:Y:S02]  /*1620*/  HMMA.16816.F32.BF16 R72, R36, R48, RZ ;  /* 0x000000302448723c */ /* 0x000fe400000418ff */
[----:B------:R-:W1:Y:S06]  /*1630*/  MUFU.TANH R103, R89 ;  /* 0x0000005900677308 */ /* 0x000e6c0000002400 */
[----:B---3--:R-:W-:Y:S02]  /*1640*/  HMMA.16816.F32.BF16 R84, R8, R44, R52 ;  /* 0x0000002c0854723c */ /* 0x008fe40000041834 */
[----:B------:R-:W3:Y:S06]  /*1650*/  MUFU.TANH R106, R90 ;  /* 0x0000005a006a7308 */ /* 0x000eec0000002400 */
[----:B------:R-:W-:Y:S01]  /*1660*/  HMMA.16816.F32.BF16 R52, R32, R48, RZ ;  /* 0x000000302034723c */ /* 0x000fe200000418ff */
[----:B------:R-:W-:Y:S01]  /*1670*/  FMUL.FTZ R80, R80, c[0x0][0x2ec] ;  /* 0x0000bb0050507a20 */ /* 0x000fe20000410000 */
[----:B------:R-:W1:Y:S01]  /*1680*/  MUFU.TANH R107, R91 ;  /* 0x0000005b006b7308 */ /* 0x000e620000002400 */
[----:B------:R-:W-:-:S02]  /*1690*/  FMUL.FTZ R81, R81, c[0x0][0x2ec] ;  /* 0x0000bb0051517a20 */ /* 0x000fc40000410000 */
[----:B------:R-:W-:Y:S02]  /*16a0*/  FMUL.FTZ R82, R82, c[0x0][0x2ec] ;  /* 0x0000bb0052527a20 */ /* 0x000fe40000410000 */
[----:B------:R-:W-:Y:S01]  /*16b0*/  FMUL.FTZ R83, R83, c[0x0][0x2ec] ;  /* 0x0000bb0053537a20 */ /* 0x000fe20000410000 */
[-C--:B------:R-:W-:Y:S02]  /*16c0*/  HMMA.16816.F32.BF16 R64, R20, R58.reuse, R64 ;  /* 0x0000003a1440723c */ /* 0x080fe40000041840 */
[----:B------:R-:W1:Y:S06]  /*16d0*/  MUFU.TANH R114, R80 ;  /* 0x0000005000727308 */ /* 0x000e6c0000002400 */
[----:B------:R-:W-:Y:S01]  /*16e0*/  HMMA.16816.F32.BF16 R68, R16, R58, R68 ;  /* 0x0000003a1044723c */ /* 0x000fe20000041844 */
[----:B------:R-:W-:Y:S01]  /*16f0*/  FMUL.FTZ R84, R84, c[0x0][0x2ec] ;  /* 0x0000bb0054547a20 */ /* 0x000fe20000410000 */
[----:B------:R-:W1:Y:S01]  /*1700*/  MUFU.TANH R115, R81 ;  /* 0x0000005100737308 */ /* 0x000e620000002400 */
[----:B------:R-:W-:-:S02]  /*1710*/  FMUL.FTZ R85, R85, c[0x0][0x2ec] ;  /* 0x0000bb0055557a20 */ /* 0x000fc40000410000 */
[----:B------:R-:W-:Y:S02]  /*1720*/  FMUL.FTZ R86, R86, c[0x0][0x2ec] ;  /* 0x0000bb0056567a20 */ /* 0x000fe40000410000 */
[----:B------:R-:W-:Y:S01]  /*1730*/  FMUL.FTZ R87, R87, c[0x0][0x2ec] ;  /* 0x0000bb0057577a20 */ /* 0x000fe20000410000 */
[-C--:B-----5:R-:W-:Y:S02]  /*1740*/  HMMA.16816.F32.BF16 R72, R28, R60.reuse, R72 ;  /* 0x0000003c1c48723c */ /* 0x0a0fe40000041848 */
[----:B------:R-:W1:Y:S06]  /*1750*/  MUFU.TANH R208, R82 ;  /* 0x0000005200d07308 */ /* 0x000e6c0000002400 */
[----:B------:R-:W-:Y:S01]  /*1760*/  HMMA.16816.F32.BF16 R56, R24, R60, R52 ;  /* 0x0000003c1838723c */ /* 0x000fe20000041834 */
[----:B------:R-:W5:Y:S01]  /*1770*/  LDSM.16.M88.4 R52, [R228+0x1000] ;  /* 0x00100000e434783b */ /* 0x000f620000000200 */
[----:B------:R1:W1:Y:S06]  /*1780*/  MUFU.TANH R205, R83 ;  /* 0x0000005300cd7308 */ /* 0x00026c0000002400 */
[-C--:B------:R-:W-:Y:S01]  /*1790*/  HMMA.16816.F32.BF16 R76, R12, R46.reuse, R64 ;  /* 0x0000002e0c4c723c */ /* 0x080fe20000041840 */
[----:B------:R-:W2:Y:S01]  /*17a0*/  LDSM.16.M88.4 R64, [R92+0x5800] ;  /* 0x005800005c40783b */ /* 0x000ea20000000200 */
[----:B------:R-:W2:Y:S06]  /*17b0*/  MUFU.TANH R101, R84 ;  /* 0x0000005400657308 */ /* 0x000eac0000002400 */
[----:B-1----:R-:W-:Y:S02]  /*17c0*/  HMMA.16816.F32.BF16 R80, R8, R46, R68 ;  /* 0x0000002e0850723c */ /* 0x002fe40000041844 */
[----:B------:R-:W1:Y:S06]  /*17d0*/  MUFU.TANH R99, R85 ;  /* 0x0000005500637308 */ /* 0x000e6c0000002400 */
[----:B------:R-:W-:Y:S02]  /*17e0*/  HMMA.16816.F32.BF16 R68, R20, R40, R72 ;  /* 0x000000281444723c */ /* 0x000fe40000041848 */
[----:B------:R-:W1:Y:S06]  /*17f0*/  MUFU.TANH R102, R86 ;  /* 0x0000005600667308 */ /* 0x000e6c0000002400 */
[----:B------:R-:W-:Y:S01]  /*1800*/  FMUL.FTZ R76, R76, c[0x0][0x2ec] ;  /* 0x0000bb004c4c7a20 */ /* 0x000fe20000410000 */
[----:B------:R-:W-:Y:S01]  /*1810*/  HMMA.16816.F32.BF16 R44, R36, R50, RZ ;  /* 0x00000032242c723c */ /* 0x000fe200000418ff */
[----:B------:R-:W-:-:S02]  /*1820*/  FMUL.FTZ R77, R77, c[0x0][0x2ec] ;  /* 0x0000bb004d4d7a20 */ /* 0x000fc40000410000 */
[----:B------:R-:W1:Y:S01]  /*1830*/  MUFU.TANH R159, R76 ;  /* 0x0000004c009f7308 */ /* 0x000e620000002400 */
[----:B------:R-:W-:Y:S02]  /*1840*/  FMUL.FTZ R78, R78, c[0x0][0x2ec] ;  /* 0x0000bb004e4e7a20 */ /* 0x000fe40000410000 */
[----:B------:R-:W-:Y:S02]  /*1850*/  FMUL.FTZ R79, R79, c[0x0][0x2ec] ;  /* 0x0000bb004f4f7a20 */ /* 0x000fe40000410000 */
[----:B------:R-:W-:Y:S01]  /*1860*/  HMMA.16816.F32.BF16 R72, R32, R50, RZ ;  /* 0x000000322048723c */ /* 0x000fe200000418ff */
[----:B------:R-:W-:Y:S02]  /*1870*/  FMUL.FTZ R80, R80, c[0x0][0x2ec] ;  /* 0x0000bb0050507a20 */ /* 0x000fe40000410000 */
[----:B------:R-:W1:Y:S01]  /*1880*/  MUFU.TANH R161, R77 ;  /* 0x0000004d00a17308 */ /* 0x000e620000002400 */
[----:B------:R-:W-:Y:S02]  /*1890*/  FMUL.FTZ R81, R81, c[0x0][0x2ec] ;  /* 0x0000bb0051517a20 */ /* 0x000fe40000410000 */
[----:B------:R-:W-:-:S02]  /*18a0*/  FMUL.FTZ R82, R82, c[0x0][0x2ec] ;  /* 0x0000bb0052527a20 */ /* 0x000fc40000410000 */
[----:B------:R-:W-:Y:S01]  /*18b0*/  FMUL.FTZ R83, R83, c[0x0][0x2ec] ;  /* 0x0000bb0053537a20 */ /* 0x000fe20000410000 */
[----:B------:R-:W-:Y:S02]  /*18c0*/  HMMA.16816.F32.BF16 R48, R16, R40, R56 ;  /* 0x000000281030723c */ /* 0x000fe40000041838 */
[----:B------:R-:W1:Y:S06]  /*18d0*/  MUFU.TANH R171, R78 ;  /* 0x0000004e00ab7308 */ /* 0x000e6c0000002400 */
[----:B------:R-:W-:Y:S01]  /*18e0*/  HMMA.16816.F32.BF16 R56, R28, R62, R44 ;  /* 0x0000003e1c38723c */ /* 0x000fe2000004182c */
[----:B------:R-:W1:Y:S01]  /*18f0*/  LDSM.16.M88.4 R44, [R229+0x1800] ;  /* 0x00180000e52c783b */ /* 0x000e620000000200 */
[----:B------:R5:W1:Y:S08]  /*1900*/  MUFU.TANH R173, R79 ;  /* 0x0000004f00ad7308 */ /* 0x000a700000002400 */
[----:B------:R1:W1:Y:S01]  /*1910*/  MUFU.TANH R104, R87 ;  /* 0x0000005700687308 */ /* 0x0002620000002400 */
[----:B-----5:R-:W-:Y:S07]  /*1920*/  HMMA.16816.F32.BF16 R76, R12, R52, R68 ;  /* 0x000000340c4c723c */ /* 0x020fee0000041844 */
[----:B------:R-:W1:Y:S01]  /*1930*/  MUFU.TANH R95, R80 ;  /* 0x00000050005f7308 */ /* 0x000e620000002400 */
[----:B------:R-:W-:Y:S07]  /*1940*/  HMMA.16816.F32.BF16 R68, R24, R62, R72 ;  /* 0x0000003e1844723c */ /* 0x000fee0000041848 */
[----:B------:R-:W3:Y:S01]  /*1950*/  MUFU.TANH R94, R81 ;  /* 0x00000051005e7308 */ /* 0x000ee20000002400 */
[----:B--2---:R-:W-:Y:S07]  /*1960*/  HMMA.16816.F32.BF16 R72, R36, R64, RZ ;  /* 0x000000402448723c */ /* 0x004fee00000418ff */
[----:B------:R-:W2:Y:S01]  /*1970*/  MUFU.TANH R96, R82 ;  /* 0x0000005200607308 */ /* 0x000ea20000002400 */
[----:B-1----:R-:W-:Y:S01]  /*1980*/  HMMA.16816.F32.BF16 R84, R8, R52, R48 ;  /* 0x000000340854723c */ /* 0x002fe20000041830 */
[----:B------:R-:W-:-:S06]  /*1990*/  FMUL.FTZ R76, R76, c[0x0][0x2ec] ;  /* 0x0000bb004c4c7a20 */ /* 0x000fcc0000410000 */
[----:B------:R1:W1:Y:S01]  /*19a0*/  MUFU.TANH R97, R83 ;  /* 0x0000005300617308 */ /* 0x0002620000002400 */
[----:B------:R-:W-:Y:S02]  /*19b0*/  FMUL.FTZ R77, R77, c[0x0][0x2ec] ;  /* 0x0000bb004d4d7a20 */ /* 0x000fe40000410000 */
[----:B------:R-:W-:Y:S02]  /*19c0*/  FMUL.FTZ R78, R78, c[0x0][0x2ec] ;  /* 0x0000bb004e4e7a20 */ /* 0x000fe40000410000 */
[----:B------:R-:W-:Y:S01]  /*19d0*/  FMUL.FTZ R79, R79, c[0x0][0x2ec] ;  /* 0x0000bb004f4f7a20 */ /* 0x000fe20000410000 */
[-C--:B------:R-:W-:Y:S01]  /*19e0*/  HMMA.16816.F32.BF16 R60, R20, R42.reuse, R56 ;  /* 0x0000002a143c723c */ /* 0x080fe20000041838 */
[----:B------:R-:W5:Y:S01]  /*19f0*/  LDSM.16.M88.4 R56, [R235+0x1800] ;  /* 0x00180000eb38783b */ /* 0x000f620000000200 */
[----:B------:R-:W1:Y:S06]  /*1a00*/  MUFU.TANH R198, R76 ;  /* 0x0000004c00c67308 */ /* 0x000e6c0000002400 */
[----:B------:R-:W-:Y:S01]  /*1a10*/  HMMA.16816.F32.BF16 R68, R16, R42, R68 ;  /* 0x0000002a1044723c */ /* 0x000fe20000041844 */
[----:B------:R-:W2:Y:S01]  /*1a20*/  LDSM.16.M88.4 R40, [R228+0x1800] ;  /* 0x00180000e428783b */ /* 0x000ea20000000200 */
[----:B------:R-:W1:Y:S06]  /*1a30*/  MUFU.TANH R195, R77 ;  /* 0x0000004d00c37308 */ /* 0x000e6c0000002400 */
[----:B------:R-:W-:Y:S01]  /*1a40*/  HMMA.16816.F32.BF16 R48, R32, R64, RZ ;  /* 0x000000402030723c */ /* 0x000fe200000418ff */
[----:B------:R-:W-:Y:S01]  /*1a50*/  FMUL.FTZ R84, R84, c[0x0][0x2ec] ;  /* 0x0000bb0054547a20 */ /* 0x000fe20000410000 */
[----:B------:R-:W2:Y:S01]  /*1a60*/  MUFU.TANH R188, R78 ;  /* 0x0000004e00bc7308 */ /* 0x000ea20000002400 */
[----:B------:R-:W-:-:S02]  /*1a70*/  FMUL.FTZ R85, R85, c[0x0][0x2ec] ;  /* 0x0000bb0055557a20 */ /* 0x000fc40000410000 */
[----:B------:R-:W-:Y:S02]  /*1a80*/  FMUL.FTZ R86, R86, c[0x0][0x2ec] ;  /* 0x0000bb0056567a20 */ /* 0x000fe40000410000 */
[----:B------:R-:W-:Y:S01]  /*1a90*/  FMUL.FTZ R87, R87, c[0x0][0x2ec] ;  /* 0x0000bb0057577a20 */ /* 0x000fe20000410000 */
[----:B------:R-:W-:Y:S02]  /*1aa0*/  HMMA.16816.F32.BF16 R72, R28, R44, R72 ;  /* 0x0000002c1c48723c */ /* 0x000fe40000041848 */
[----:B------:R2:W2:Y:S06]  /*1ab0*/  MUFU.TANH R204, R79 ;  /* 0x0000004f00cc7308 */ /* 0x0004ac0000002400 */
[-C--:B-1----:R-:W-:Y:S02]  /*1ac0*/  HMMA.16816.F32.BF16 R80, R12, R54.reuse, R60 ;  /* 0x000000360c50723c */ /* 0x082fe4000004183c */
[----:B------:R-:W1:Y:S06]  /*1ad0*/  MUFU.TANH R172, R84 ;  /* 0x0000005400ac7308 */ /* 0x000e6c0000002400 */
[----:B------:R-:W-:Y:S02]  /*1ae0*/  HMMA.16816.F32.BF16 R88, R8, R54, R68 ;  /* 0x000000360858723c */ /* 0x000fe40000041844 */
[----:B------:R-:W1:Y:S06]  /*1af0*/  MUFU.TANH R165, R85 ;  /* 0x0000005500a57308 */ /* 0x000e6c0000002400 */
[----:B------:R-:W-:Y:S01]  /*1b00*/  HMMA.16816.F32.BF16 R60, R24, R44, R48 ;  /* 0x0000002c183c723c */ /* 0x000fe20000041830 */
[----:B------:R-:W1:Y:S01]  /*1b10*/  LDSM.16.M88.4 R48, [R92+0x6000] ;  /* 0x006000005c30783b */ /* 0x000e620000000200 */
[----:B------:R-:W1:Y:S06]  /*1b20*/  MUFU.TANH R163, R86 ;  /* 0x0000005600a37308 */ /* 0x000e6c0000002400 */
[----:B------:R-:W-:Y:S01]  /*1b30*/  HMMA.16816.F32.BF16 R68, R36, R66, RZ ;  /* 0x000000422444723c */ /* 0x000fe200000418ff */
[----:B------:R-:W-:Y:S01]  /*1b40*/  FMUL.FTZ R80, R80, c[0x0][0x2ec] ;  /* 0x0000bb0050507a20 */ /* 0x000fe20000410000 */
[----:B------:R-:W1:Y:S01]  /*1b50*/  MUFU.TANH R162, R87 ;  /* 0x0000005700a27308 */ /* 0x000e620000002400 */
[----:B------:R-:W-:-:S02]  /*1b60*/  FMUL.FTZ R81, R81, c[0x0][0x2ec] ;  /* 0x0000bb0051517a20 */ /* 0x000fc40000410000 */
[----:B------:R-:W-:Y:S02]  /*1b70*/  FMUL.FTZ R82, R82, c[0x0][0x2ec] ;  /* 0x0000bb0052527a20 */ /* 0x000fe40000410000 */
[----:B------:R-:W-:Y:S01]  /*1b80*/  FMUL.FTZ R83, R83, c[0x0][0x2ec] ;  /* 0x0000bb0053537a20 */ /* 0x000fe20000410000 */
[----:B--2---:R-:W-:Y:S01]  /*1b90*/  HMMA.16816.F32.BF16 R76, R32, R66, RZ ;  /* 0x00000042204c723c */ /* 0x004fe200000418ff */
[----:B------:R-:W-:Y:S01]  /*1ba0*/  FMUL.FTZ R88, R88, c[0x0][0x2ec] ;  /* 0x0000bb0058587a20 */ /* 0x000fe20000410000 */
[----:B------:R-:W2:Y:S01]  /*1bb0*/  MUFU.TANH R156, R80 ;  /* 0x00000050009c7308 */ /* 0x000ea20000002400 */
[----:B------:R-:W-:Y:S02]  /*1bc0*/  FMUL.FTZ R89, R89, c[0x0][0x2ec] ;  /* 0x0000bb0059597a20 */ /* 0x000fe40000410000 */
[----:B------:R-:W-:Y:S02]  /*1bd0*/  FMUL.FTZ R90, R90, c[0x0][0x2ec] ;  /* 0x0000bb005a5a7a20 */ /* 0x000fe40000410000 */
[----:B------:R-:W-:Y:S01]  /*1be0*/  FMUL.FTZ R91, R91, c[0x0][0x2ec] ;  /* 0x0000bb005b5b7a20 */ /* 0x000fe20000410000 */
[-C--:B-----5:R-:W-:Y:S02]  /*1bf0*/  HMMA.16816.F32.BF16 R72, R20, R56.reuse, R72 ;  /* 0x000000381448723c */ /* 0x0a0fe40000041848 */
[----:B------:R-:W1:Y:S06]  /*1c00*/  MUFU.TANH R154, R81 ;  /* 0x00000051009a7308 */ /* 0x000e6c0000002400 */
[----:B------:R-:W-:Y:S01]  /*1c10*/  HMMA.16816.F32.BF16 R52, R16, R56, R60 ;  /* 0x000000381034723c */ /* 0x000fe2000004183c */
[----:B------:R-:W5:Y:S01]  /*1c20*/  LDSM.16.M88.4 R60, [R229+0x2000] ;  /* 0x00200000e53c783b */ /* 0x000f620000000200 */
[----:B------:R-:W1:Y:S06]  /*1c30*/  MUFU.TANH R170, R82 ;  /* 0x0000005200aa7308 */ /* 0x000e6c0000002400 */
[-C--:B------:R-:W-:Y:S02]  /*1c40*/  HMMA.16816.F32.BF16 R64, R28, R46.reuse, R68 ;  /* 0x0000002e1c40723c */ /* 0x080fe40000041844 */
[----:B------:R1:W1:Y:S06]  /*1c50*/  MUFU.TANH R168, R83 ;  /* 0x0000005300a87308 */ /* 0x00026c0000002400 */
[----:B------:R-:W-:Y:S01]  /*1c60*/  HMMA.16816.F32.BF16 R68, R24, R46, R76 ;  /* 0x0000002e1844723c */ /* 0x000fe2000004184c */
[----:B------:R-:W2:Y:S01]  /*1c70*/  LDSM.16.M88.4 R44, [R235+0x2000] ;  /* 0x00200000eb2c783b */ /* 0x000ea20000000200 */
[----:B------:R-:W2:Y:S06]  /*1c80*/  MUFU.TANH R137, R88 ;  /* 0x0000005800897308 */ /* 0x000eac0000002400 */
[-C--:B------:R-:W-:Y:S02]  /*1c90*/  HMMA.16816.F32.BF16 R76, R8, R40.reuse, R52 ;  /* 0x00000028084c723c */ /* 0x080fe40000041834 */
[----:B------:R-:W2:Y:S06]  /*1ca0*/  MUFU.TANH R133, R89 ;  /* 0x0000005900857308 */ /* 0x000eac0000002400 */
[----:B-1----:R-:W-:Y:S02]  /*1cb0*/  HMMA.16816.F32.BF16 R80, R12, R40, R72 ;  /* 0x000000280c50723c */ /* 0x002fe40000041848 */
[----:B------:R-:W1:Y:S06]  /*1cc0*/  MUFU.TANH R134, R90 ;  /* 0x0000005a00867308 */ /* 0x000e6c0000002400 */
[-C--:B------:R-:W-:Y:S02]  /*1cd0*/  HMMA.16816.F32.BF16 R72, R36, R48.reuse, RZ ;  /* 0x000000302448723c */ /* 0x080fe400000418ff */
[----:B------:R1:W1:Y:S06]  /*1ce0*/  MUFU.TANH R136, R91 ;  /* 0x0000005b00887308 */ /* 0x00026c0000002400 */
[----:B------:R-:W-:Y:S01]  /*1cf0*/  HMMA.16816.F32.BF16 R52, R32, R48, RZ ;  /* 0x000000302034723c */ /* 0x000fe200000418ff */
[----:B------:R-:W-:-:S02]  /*1d00*/  FMUL.FTZ R76, R76, c[0x0][0x2ec] ;  /* 0x0000bb004c4c7a20 */ /* 0x000fc40000410000 */
[----:B------:R-:W-:Y:S02]  /*1d10*/  FMUL.FTZ R77, R77, c[0x0][0x2ec] ;  /* 0x0000bb004d4d7a20 */ /* 0x000fe40000410000 */
[----:B------:R-:W-:Y:S01]  /*1d20*/  FMUL.FTZ R78, R78, c[0x0][0x2ec] ;  /* 0x0000bb004e4e7a20 */ /* 0x000fe20000410000 */
[----:B------:R-:W1:Y:S01]  /*1d30*/  MUFU.TANH R183, R76 ;  /* 0x0000004c00b77308 */ /* 0x000e620000002400 */
[----:B------:R-:W-:Y:S01]  /*1d40*/  FMUL.FTZ R79, R79, c[0x0][0x2ec] ;  /* 0x0000bb004f4f7a20 */ /* 0x000fe20000410000 */
[-C--:B------:R-:W-:Y:S01]  /*1d50*/  HMMA.16816.F32.BF16 R68, R16, R58.reuse, R68 ;  /* 0x0000003a1044723c */ /* 0x080fe20000041844 */
[----:B------:R-:W-:Y:S02]  /*1d60*/  FMUL.FTZ R80, R80, c[0x0][0x2ec] ;  /* 0x0000bb0050507a20 */ /* 0x000fe40000410000 */
[----:B------:R-:W-:Y:S02]  /*1d70*/  FMUL.FTZ R81, R81, c[0x0][0x2ec] ;  /* 0x0000bb0051517a20 */ /* 0x000fe40000410000 */
[----:B------:R-:W-:Y:S01]  /*1d80*/  FMUL.FTZ R82, R82, c[0x0][0x2ec] ;  /* 0x0000bb0052527a20 */ /* 0x000fe20000410000 */
[----:B------:R-:W1:Y:S01]  /*1d90*/  MUFU.TANH R201, R80 ;  /* 0x0000005000c97308 */ /* 0x000e620000002400 */
[----:B------:R-:W-:Y:S01]  /*1da0*/  FMUL.FTZ R83, R83, c[0x0][0x2ec] ;  /* 0x0000bb0053537a20 */ /* 0x000fe20000410000 */
[----:B------:R-:W-:Y:S06]  /*1db0*/  HMMA.16816.F32.BF16 R64, R20, R58, R64 ;  /* 0x0000003a1440723c */ /* 0x000fec0000041840 */
[----:B------:R-:W1:Y:S02]  /*1dc0*/  MUFU.TANH R199, R81 ;  /* 0x0000005100c77308 */ /* 0x000e640000002400 */
[-C--:B-----5:R-:W-:Y:S06]  /*1dd0*/  HMMA.16816.F32.BF16 R72, R28, R60.reuse, R72 ;  /* 0x0000003c1c48723c */ /* 0x0a0fec0000041848 */
[----:B------:R-:W2:Y:S02]  /*1de0*/  MUFU.TANH R197, R82 ;  /* 0x0000005200c57308 */ /* 0x000ea40000002400 */
[----:B------:R-:W-:Y:S01]  /*1df0*/  HMMA.16816.F32.BF16 R56, R24, R60, R52 ;  /* 0x0000003c1838723c */ /* 0x000fe20000041834 */
[----:B------:R-:W5:Y:S05]  /*1e00*/  LDSM.16.M88.4 R52, [R228+0x2000] ;  /* 0x00200000e434783b */ /* 0x000f6a0000000200 */
[----:B------:R2:W2:Y:S02]  /*1e10*/  MUFU.TANH R209, R83 ;  /* 0x0000005300d17308 */ /* 0x0004a40000002400 */
[----:B-1----:R-:W-:Y:S06]  /*1e20*/  HMMA.16816.F32.BF16 R88, R8, R42, R68 ;  /* 0x0000002a0858723c */ /* 0x002fec0000041844 */
[----:B------:R-:W1:Y:S02]  /*1e30*/  MUFU.TANH R174, R77 ;  /* 0x0000004d00ae7308 */ /* 0x000e640000002400 */
[----:B------:R-:W-:Y:S06]  /*1e40*/  HMMA.16816.F32.BF16 R68, R36, R50, RZ ;  /* 0x000000322444723c */ /* 0x000fec00000418ff */
[----:B------:R-:W1:Y:S02]  /*1e50*/  MUFU.TANH R167, R78 ;  /* 0x0000004e00a77308 */ /* 0x000e640000002400 */
[----:B--2---:R-:W-:Y:S01]  /*1e60*/  HMMA.16816.F32.BF16 R80, R12, R42, R64 ;  /* 0x0000002a0c50723c */ /* 0x004fe20000041840 */
[----:B------:R-:W2:Y:S05]  /*1e70*/  LDSM.16.M88.4 R64, [R92+0x6800] ;  /* 0x006800005c40783b */ /* 0x000eaa0000000200 */
[----:B------:R1:W1:Y:S02]  /*1e80*/  MUFU.TANH R166, R79 ;  /* 0x0000004f00a67308 */ /* 0x0002640000002400 */
[----:B------:R-:W-:Y:S01]  /*1e90*/  HMMA.16816.F32.BF16 R72, R20, R44, R72 ;  /* 0x0000002c1448723c */ /* 0x000fe20000041848 */
[----:B------:R-:W-:-:S02]  /*1ea0*/  FMUL.FTZ R88, R88, c[0x0][0x2ec] ;  /* 0x0000bb0058587a20 */ /* 0x000fc40000410000 */
[----:B------:R-:W-:Y:S02]  /*1eb0*/  FMUL.FTZ R89, R89, c[0x0][0x2ec] ;  /* 0x0000bb0059597a20 */ /* 0x000fe40000410000 */
[----:B------:R-:W-:Y:S01]  /*1ec0*/  FMUL.FTZ R90, R90, c[0x0][0x2ec] ;  /* 0x0000bb005a5a7a20 */ /* 0x000fe20000410000 */
[----:B------:R-:W2:Y:S01]  /*1ed0*/  MUFU.TANH R146, R88 ;  /* 0x0000005800927308 */ /* 0x000ea20000002400 */
[----:B------:R-:W-:Y:S01]  /*1ee0*/  FMUL.FTZ R91, R91, c[0x0][0x2ec] ;  /* 0x0000bb005b5b7a20 */ /* 0x000fe20000410000 */
[----:B------:R-:W-:Y:S06]  /*1ef0*/  HMMA.16816.F32.BF16 R40, R16, R44, R56 ;  /* 0x0000002c1028723c */ /* 0x000fec0000041838 */
[----:B------:R-:W2:Y:S02]  /*1f00*/  MUFU.TANH R138, R89 ;  /* 0x00000059008a7308 */ /* 0x000ea40000002400 */
[----:B-1----:R-:W-:Y:S01]  /*1f10*/  HMMA.16816.F32.BF16 R76, R32, R50, RZ ;  /* 0x00000032204c723c */ /* 0x002fe200000418ff */
[----:B------:R-:W1:Y:S01]  /*1f20*/  LDSM.16.M88.4 R48, [R229+0x2800] ;  /* 0x00280000e530783b */ /* 0x000e620000000200 */
[----:B------:R-:W-:-:S02]  /*1f30*/  FMUL.FTZ R80, R80, c[0x0][0x2ec] ;  /* 0x0000bb0050507a20 */ /* 0x000fc40000410000 */
[----:B------:R-:W-:Y:S02]  /*1f40*/  FMUL.FTZ R81, R81, c[0x0][0x2ec] ;  /* 0x0000bb0051517a20 */ /* 0x000fe40000410000 */
[----:B------:R-:W-:Y:S01]  /*1f50*/  FMUL.FTZ R82, R82, c[0x0][0x2ec] ;  /* 0x0000bb0052527a20 */ /* 0x000fe20000410000 */
[----:B------:R-:W1:Y:S01]  /*1f60*/  MUFU.TANH R158, R80 ;  /* 0x00000050009e7308 */ /* 0x000e620000002400 */
[----:B------:R-:W-:Y:S01]  /*1f70*/  HMMA.16816.F32.BF16 R56, R28, R62, R68 ;  /* 0x0000003e1c38723c */ /* 0x000fe20000041844 */
[----:B------:R-:W-:-:S06]  /*1f80*/  FMUL.FTZ R83, R83, c[0x0][0x2ec] ;  /* 0x0000bb0053537a20 */ /* 0x000fcc0000410000 */
[----:B------:R-:W1:Y:S01]  /*1f90*/  MUFU.TANH R157, R81 ;  /* 0x00000051009d7308 */ /* 0x000e620000002400 */
[----:B-----5:R-:W-:Y:S07]  /*1fa0*/  HMMA.16816.F32.BF16 R84, R8, R52, R40 ;  /* 0x000000340854723c */ /* 0x020fee0000041828 */
[----:B------:R-:W1:Y:S01]  /*1fb0*/  MUFU.TANH R178, R82 ;  /* 0x0000005200b27308 */ /* 0x000e620000002400 */
[----:B------:R-:W-:Y:S07]  /*1fc0*/  HMMA.16816.F32.BF16 R68, R24, R62, R76 ;  /* 0x0000003e1844723c */ /* 0x000fee000004184c */
[----:B------:R5:W1:Y:S01]  /*1fd0*/  MUFU.TANH R177, R83 ;  /* 0x0000005300b17308 */ /* 0x000a620000002400 */
[----:B------:R-:W-:Y:S01]  /*1fe0*/  HMMA.16816.F32.BF16 R60, R20, R46, R56 ;  /* 0x0000002e143c723c */ /* 0x000fe20000041838 */
[----:B------:R-:W1:Y:S06]  /*1ff0*/  LDSM.16.M88.4 R56, [R235+0x2800] ;  /* 0x00280000eb38783b */ /* 0x000e6c0000000200 */
[----:B------:R-:W1:Y:S01]  /*2000*/  MUFU.TANH R144, R90 ;  /* 0x0000005a00907308 */ /* 0x000e620000002400 */
[----:B--2---:R-:W-:Y:S01]  /*2010*/  HMMA.16816.F32.BF16 R40, R32, R64, RZ ;  /* 0x000000402028723c */ /* 0x004fe200000418ff */
[----:B------:R-:W-:-:S02]  /*2020*/  FMUL.FTZ R84, R84, c[0x0][0x2ec] ;  /* 0x0000bb0054547a20 */ /* 0x000fc40000410000 */
[----:B------:R-:W-:Y:S02]  /*2030*/  FMUL.FTZ R85, R85, c[0x0][0x2ec] ;  /* 0x0000bb0055557a20 */ /* 0x000fe40000410000 */
[----:B------:R-:W-:Y:S02]  /*2040*/  FMUL.FTZ R86, R86, c[0x0][0x2ec] ;  /* 0x0000bb0056567a20 */ /* 0x000fe40000410000 */
[----:B------:R2:W1:Y:S01]  /*2050*/  MUFU.TANH R139, R91 ;  /* 0x0000005b008b7308 */ /* 0x0004620000002400 */
[----:B-----5:R-:W-:Y:S01]  /*2060*/  HMMA.16816.F32.BF16 R80, R12, R52, R72 ;  /* 0x000000340c50723c */ /* 0x020fe20000041848 */
[----:B------:R-:W-:-:S06]  /*2070*/  FMUL.FTZ R87, R87, c[0x0][0x2ec] ;  /* 0x0000bb0057577a20 */ /* 0x000fcc0000410000 */
[----:B------:R-:W1:Y:S01]  /*2080*/  MUFU.TANH R194, R84 ;  /* 0x0000005400c27308 */ /* 0x000e620000002400 */
[----:B------:R-:W-:Y:S07]  /*2090*/  HMMA.16816.F32.BF16 R72, R36, R64, RZ ;  /* 0x000000402448723c */ /* 0x000fee00000418ff */
[----:B------:R-:W1:Y:S01]  /*20a0*/  MUFU.TANH R185, R85 ;  /* 0x0000005500b97308 */ /* 0x000e620000002400 */
[----:B------:R-:W-:Y:S07]  /*20b0*/  HMMA.16816.F32.BF16 R68, R16, R46, R68 ;  /* 0x0000002e1044723c */ /* 0x000fee0000041844 */
[----:B------:R-:W2:Y:S01]  /*20c0*/  MUFU.TANH R176, R86 ;  /* 0x0000005600b07308 */ /* 0x000ea20000002400 */
[----:B------:R-:W-:Y:S01]  /*20d0*/  HMMA.16816.F32.BF16 R76, R12, R54, R60 ;  /* 0x000000360c4c723c */ /* 0x000fe2000004183c */
[----:B------:R-:W-:-:S02]  /*20e0*/  FMUL.FTZ R80, R80, c[0x0][0x2ec] ;  /* 0x0000bb0050507a20 */ /* 0x000fc40000410000 */
[----:B------:R-:W-:Y:S02]  /*20f0*/  FMUL.FTZ R81, R81, c[0x0][0x2ec] ;  /* 0x0000bb0051517a20 */ /* 0x000fe40000410000 */
[----:B------:R-:W-:Y:S02]  /*2100*/  FMUL.FTZ R82, R82, c[0x0][0x2ec] ;  /* 0x0000bb0052527a20 */ /* 0x000fe40000410000 */
[----:B------:R-:W-:Y:S01]  /*2110*/  FMUL.FTZ R83, R83, c[0x0][0x2ec] ;  /* 0x0000bb0053537a20 */ /* 0x000fe20000410000 */
[----:B-1----:R-:W-:Y:S01]  /*2120*/  HMMA.16816.F32.BF16 R72, R28, R48, R72 ;  /* 0x000000301c48723c */ /* 0x002fe20000041848 */
[----:B------:R-:W1:Y:S07]  /*2130*/  MUFU.TANH R207, R80 ;  /* 0x0000005000cf7308 */ /* 0x000e6e0000002400 */
[----:B--2---:R-:W-:Y:S01]  /*2140*/  HMMA.16816.F32.BF16 R88, R8, R54, R68 ;  /* 0x000000360858723c */ /* 0x004fe20000041844 */
[----:B------:R-:W-:Y:S01]  /*2150*/  LDSM.16.M88.4 R52, [R92+0x7000] ;  /* 0x007000005c34783b */ /* 0x000fe20000000200 */
[----:B------:R-:W2:Y:S06]  /*2160*/  MUFU.TANH R203, R81 ;  /* 0x0000005100cb7308 */ /* 0x000eac0000002400 */
[----:B------:R-:W-:Y:S01]  /*2170*/  HMMA.16816.F32.BF16 R60, R36, R66, RZ ;  /* 0x00000042243c723c */ /* 0x000fe200000418ff */
[----:B------:R-:W-:Y:S01]  /*2180*/  FMUL.FTZ R76, R76, c[0x0][0x2ec] ;  /* 0x0000bb004c4c7a20 */ /* 0x000fe20000410000 */
[----:B------:R-:W1:Y:S01]  /*2190*/  MUFU.TANH R200, R82 ;  /* 0x0000005200c87308 */ /* 0x000e620000002400 */
[----:B------:R-:W-:-:S02]  /*21a0*/  FMUL.FTZ R77, R77, c[0x0][0x2ec] ;  /* 0x0000bb004d4d7a20 */ /* 0x000fc40000410000 */
[----:B------:R-:W-:Y:S02]  /*21b0*/  FMUL.FTZ R78, R78, c[0x0][0x2ec] ;  /* 0x0000bb004e4e7a20 */ /* 0x000fe40000410000 */
[----:B------:R-:W-:Y:S01]  /*21c0*/  FMUL.FTZ R79, R79, c[0x0][0x2ec] ;  /* 0x0000bb004f4f7a20 */ /* 0x000fe20000410000 */
[----:B------:R-:W-:Y:S02]  /*21d0*/  HMMA.16816.F32.BF16 R68, R20, R56, R72 ;  /* 0x000000381444723c */ /* 0x000fe40000041848 */
[----:B------:R-:W1:Y:S06]  /*21e0*/  MUFU.TANH R164, R76 ;  /* 0x0000004c00a47308 */ /* 0x000e6c0000002400 */
[----:B------:R-:W-:Y:S01]  /*21f0*/  HMMA.16816.F32.BF16 R72, R32, R66, RZ ;  /* 0x000000422048723c */ /* 0x000fe200000418ff */
[----:B------:R-:W-:Y:S01]  /*2200*/  LDSM.16.M88.4 R64, [R229+0x3000] ;  /* 0x00300000e540783b */ /* 0x000fe20000000200 */
[----:B------:R-:W1:Y:S01]  /*2210*/  MUFU.TANH R160, R77 ;  /* 0x0000004d00a07308 */ /* 0x000e620000002400 */
[----:B------:R-:W-:-:S02]  /*2220*/  FMUL.FTZ R88, R88, c[0x0][0x2ec] ;  /* 0x0000bb0058587a20 */ /* 0x000fc40000410000 */
[----:B------:R-:W-:Y:S02]  /*2230*/  FMUL.FTZ R89, R89, c[0x0][0x2ec] ;  /* 0x0000bb0059597a20 */ /* 0x000fe40000410000 */
[----:B------:R-:W-:Y:S01]  /*2240*/  FMUL.FTZ R90, R90, c[0x0][0x2ec] ;  /* 0x0000bb005a5a7a20 */ /* 0x000fe20000410000 */
[----:B------:R-:W-:Y:S01]  /*2250*/  HMMA.16816.F32.BF16 R44, R24, R48, R40 ;  /* 0x00000030182c723c */ /* 0x000fe20000041828 */
[----:B------:R-:W5:Y:S01]  /*2260*/  LDSM.16.M88.4 R40, [R228+0x2800] ;  /* 0x00280000e428783b */ /* 0x000f620000000200 */
[----:B------:R-:W1:Y:S01]  /*2270*/  MUFU.TANH R191, R78 ;  /* 0x0000004e00bf7308 */ /* 0x000e620000002400 */
[----:B------:R-:W-:-:S05]  /*2280*/  FMUL.FTZ R91, R91, c[0x0][0x2ec] ;  /* 0x0000bb005b5b7a20 */ /* 0x000fca0000410000 */
[-C--:B------:R-:W-:Y:S02]  /*2290*/  HMMA.16816.F32.BF16 R60, R28, R50.reuse, R60 ;  /* 0x000000321c3c723c */ /* 0x080fe4000004183c */
[----:B------:R5:W1:Y:S06]  /*22a0*/  MUFU.TANH R190, R79 ;  /* 0x0000004f00be7308 */ /* 0x000a6c0000002400 */
[----:B------:R-:W-:Y:S02]  /*22b0*/  HMMA.16816.F32.BF16 R72, R24, R50, R72 ;  /* 0x000000321848723c */ /* 0x000fe40000041848 */
[----:B------:R1:W1:Y:S06]  /*22c0*/  MUFU.TANH R210, R83 ;  /* 0x0000005300d27308 */ /* 0x00026c0000002400 */
[----:B------:R-:W-:Y:S02]  /*22d0*/  HMMA.16816.F32.BF16 R44, R16, R56, R44 ;  /* 0x00000038102c723c */ /* 0x000fe4000004182c */
[----:B------:R1:W1:Y:S06]  /*22e0*/  MUFU.TANH R175, R87 ;  /* 0x0000005700af7308 */ /* 0x00026c0000002400 */
[-C--:B------:R-:W-:Y:S02]  /*22f0*/  HMMA.16816.F32.BF16 R60, R20, R58.reuse, R60 ;  /* 0x0000003a143c723c */ /* 0x080fe4000004183c */
[----:B------:R-:W1:Y:S06]  /*2300*/  MUFU.TANH R153, R88 ;  /* 0x0000005800997308 */ /* 0x000e6c0000002400 */
[----:B------:R-:W-:Y:S02]  /*2310*/  HMMA.16816.F32.BF16 R56, R16, R58, R72 ;  /* 0x0000003a1038723c */ /* 0x000fe40000041848 */
[----:B------:R-:W1:Y:S06]  /*2320*/  MUFU.TANH R147, R89 ;  /* 0x0000005900937308 */ /* 0x000e6c0000002400 */
[----:B-----5:R-:W-:Y:S02]  /*2330*/  HMMA.16816.F32.BF16 R76, R12, R40, R68 ;  /* 0x000000280c4c723c */ /* 0x020fe40000041844 */
[----:B------:R-:W2:Y:S06]  /*2340*/  MUFU.TANH R151, R90 ;  /* 0x0000005a00977308 */ /* 0x000eac0000002400 */
[----:B------:R-:W-:Y:S02]  /*2350*/  HMMA.16816.F32.BF16 R68, R36, R52, RZ ;  /* 0x000000342444723c */ /* 0x000fe400000418ff */
[----:B------:R-:W2:Y:S06]  /*2360*/  MUFU.TANH R150, R91 ;  /* 0x0000005b00967308 */ /* 0x000eac0000002400 */
[----:B-1----:R-:W-:Y:S01]  /*2370*/  HMMA.16816.F32.BF16 R80, R8, R40, R44 ;  /* 0x000000280850723c */ /* 0x002fe2000004182c */
[----:B------:R-:W1:Y:S07]  /*2380*/  LDSM.16.M88.4 R44, [R235+0x3000] ;  /* 0x00300000eb2c783b */ /* 0x000e6e0000000200 */
[----:B------:R-:W-:Y:S01]  /*2390*/  HMMA.16816.F32.BF16 R48, R32, R52, RZ ;  /* 0x000000342030723c */ /* 0x000fe200000418ff */
[----:B------:R-:W-:-:S02]  /*23a0*/  FMUL.FTZ R76, R76, c[0x0][0x2ec] ;  /* 0x0000bb004c4c7a20 */ /* 0x000fc40000410000 */
[----:B------:R-:W-:Y:S02]  /*23b0*/  FMUL.FTZ R77, R77, c[0x0][0x2ec] ;  /* 0x0000bb004d4d7a20 */ /* 0x000fe40000410000 */
[----:B------:R-:W-:Y:S01]  /*23c0*/  FMUL.FTZ R78, R78, c[0x0][0x2ec] ;  /* 0x0000bb004e4e7a20 */ /* 0x000fe20000410000 */
[----:B------:R-:W1:Y:S01]  /*23d0*/  MUFU.TANH R222, R76 ;  /* 0x0000004c00de7308 */ /* 0x000e620000002400 */
[----:B------:R-:W-:Y:S01]  /*23e0*/  FMUL.FTZ R79, R79, c[0x0][0x2ec] ;  /* 0x0000bb004f4f7a20 */ /* 0x000fe20000410000 */
[----:B------:R-:W-:Y:S06]  /*23f0*/  HMMA.16816.F32.BF16 R68, R28, R64, R68 ;  /* 0x000000401c44723c */ /* 0x000fec0000041844 */
[----:B------:R-:W1:Y:S02]  /*2400*/  MUFU.TANH R221, R77 ;  /* 0x0000004d00dd7308 */ /* 0x000e640000002400 */
[----:B------:R-:W-:Y:S01]  /*2410*/  HMMA.16816.F32.BF16 R84, R8, R42, R56 ;  /* 0x0000002a0854723c */ /* 0x000fe20000041838 */
[----:B------:R-:W-:Y:S01]  /*2420*/  LDSM.16.M88.4 R56, [R92+0x7800] ;  /* 0x007800005c38783b */ /* 0x000fe20000000200 */
[----:B------:R-:W-:-:S02]  /*2430*/  FMUL.FTZ R80, R80, c[0x0][0x2ec] ;  /* 0x0000bb0050507a20 */ /* 0x000fc40000410000 */
[----:B------:R-:W-:Y:S02]  /*2440*/  FMUL.FTZ R81, R81, c[0x0][0x2ec] ;  /* 0x0000bb0051517a20 */ /* 0x000fe40000410000 */
[----:B------:R-:W1:Y:S01]  /*2450*/  MUFU.TANH R220, R78 ;  /* 0x0000004e00dc7308 */ /* 0x000e620000002400 */
[----:B------:R-:W-:Y:S01]  /*2460*/  FMUL.FTZ R82, R82, c[0x0][0x2ec] ;  /* 0x0000bb0052527a20 */ /* 0x000fe20000410000 */
[----:B------:R-:W-:Y:S01]  /*2470*/  HMMA.16816.F32.BF16 R48, R24, R64, R48 ;  /* 0x000000401830723c */ /* 0x000fe20000041830 */
[----:B------:R-:W-:-:S05]  /*2480*/  FMUL.FTZ R83, R83, c[0x0][0x2ec] ;  /* 0x0000bb0053537a20 */ /* 0x000fca0000410000 */
[----:B------:R5:W2:Y:S02]  /*2490*/  MUFU.TANH R219, R79 ;  /* 0x0000004f00db7308 */ /* 0x000aa40000002400 */
[----:B------:R-:W-:Y:S06]  /*24a0*/  HMMA.16816.F32.BF16 R72, R32, R54, RZ ;  /* 0x000000362048723c */ /* 0x000fec00000418ff */
[----:B------:R-:W2:Y:S02]  /*24b0*/  MUFU.TANH R196, R80 ;  /* 0x0000005000c47308 */ /* 0x000ea40000002400 */
[----:B-1----:R-:W-:Y:S01]  /*24c0*/  HMMA.16816.F32.BF16 R68, R20, R44, R68 ;  /* 0x0000002c1444723c */ /* 0x002fe20000041844 */
[----:B------:R-:W-:-:S02]  /*24d0*/  FMUL.FTZ R84, R84, c[0x0][0x2ec] ;  /* 0x0000bb0054547a20 */ /* 0x000fc40000410000 */
[----:B------:R-:W-:Y:S02]  /*24e0*/  FMUL.FTZ R85, R85, c[0x0][0x2ec] ;  /* 0x0000bb0055557a20 */ /* 0x000fe40000410000 */
[----:B------:R-:W-:Y:S01]  /*24f0*/  FMUL.FTZ R86, R86, c[0x0][0x2ec] ;  /* 0x0000bb0056567a20 */ /* 0x000fe20000410000 */
[----:B------:R-:W1:Y:S01]  /*2500*/  MUFU.TANH R189, R81 ;  /* 0x0000005100bd7308 */ /* 0x000e620000002400 */
[----:B------:R-:W-:Y:S01]  /*2510*/  FMUL.FTZ R87, R87, c[0x0][0x2ec] ;  /* 0x0000bb0057577a20 */ /* 0x000fe20000410000 */
[----:B-----5:R-:W-:Y:S01]  /*2520*/  HMMA.16816.F32.BF16 R76, R12, R42, R60 ;  /* 0x0000002a0c4c723c */ /* 0x020fe2000004183c */
[----:B------:R-:W5:Y:S05]  /*2530*/  LDSM.16.M88.4 R60, [R228+0x3000] ;  /* 0x00300000e43c783b */ /* 0x000f6a0000000200 */
[----:B------:R-:W1:Y:S02]  /*2540*/  MUFU.TANH R182, R82 ;  /* 0x0000005200b67308 */ /* 0x000e640000002400 */
[----:B------:R-:W-:Y:S06]  /*2550*/  HMMA.16816.F32.BF16 R40, R36, R54, RZ ;  /* 0x000000362428723c */ /* 0x000fec00000418ff */
[----:B------:R5:W1:Y:S02]  /*2560*/  MUFU.TANH R179, R83 ;  /* 0x0000005300b37308 */ /* 0x000a640000002400 */
[----:B------:R-:W-:Y:S06]  /*2570*/  HMMA.16816.F32.BF16 R48, R16, R44, R48 ;  /* 0x0000002c1030723c */ /* 0x000fec0000041830 */
[----:B------:R-:W1:Y:S02]  /*2580*/  MUFU.TANH R155, R84 ;  /* 0x00000054009b7308 */ /* 0x000e640000002400 */
[----:B------:R-:W-:Y:S01]  /*2590*/  FMUL.FTZ R76, R76, c[0x0][0x2ec] ;  /* 0x0000bb004c4c7a20 */ /* 0x000fe20000410000 */
[----:B------:R-:W-:Y:S01]  /*25a0*/  HMMA.16816.F32.BF16 R72, R24, R66, R72 ;  /* 0x000000421848723c */ /* 0x000fe20000041848 */
[----:B------:R-:W-:-:S02]  /*25b0*/  FMUL.FTZ R77, R77, c[0x0][0x2ec] ;  /* 0x0000bb004d4d7a20 */ /* 0x000fc40000410000 */
[----:B------:R-:W-:Y:S02]  /*25c0*/  FMUL.FTZ R78, R78, c[0x0][0x2ec] ;  /* 0x0000bb004e4e7a20 */ /* 0x000fe40000410000 */
[----:B------:R-:W-:Y:S01]  /*25d0*/  FMUL.FTZ R79, R79, c[0x0][0x2ec] ;  /* 0x0000bb004f4f7a20 */ /* 0x000fe20000410000 */
[----:B------:R-:W1:Y:S02]  /*25e0*/  MUFU.TANH R216, R76 ;  /* 0x0000004c00d87308 */ /* 0x000e640000002400 */
[----:B------:R-:W-:Y:S01]  /*25f0*/  HMMA.16816.F32.BF16 R52, R28, R66, R40 ;  /* 0x000000421c34723c */ /* 0x000fe20000041828 */
[----:B------:R-:W1:Y:S05]  /*2600*/  LDSM.16.M88.4 R40, [R229+0x3800] ;  /* 0x00380000e528783b */ /* 0x000e6a0000000200 */
[----:B------:R-:W1:Y:S02]  /*2610*/  MUFU.TANH R212, R77 ;  /* 0x0000004d00d47308 */ /* 0x000e640000002400 */
[----:B-----5:R-:W-:Y:S01]  /*2620*/  HMMA.16816.F32.BF16 R80, R8, R60, R48 ;  /* 0x0000003c0850723c */ /* 0x020fe20000041830 */
[----:B------:R-:W5:Y:S05]  /*2630*/  LDSM.16.M88.4 R48, [R235+0x3800] ;  /* 0x00380000eb30783b */ /* 0x000f6a0000000200 */
[----:B------:R-:W1:Y:S02]  /*2640*/  MUFU.TANH R215, R78 ;  /* 0x0000004e00d77308 */ /* 0x000e640000002400 */
[-C--:B------:R-:W-:Y:S06]  /*2650*/  HMMA.16816.F32.BF16 R72, R16, R46.reuse, R72 ;  /* 0x0000002e1048723c */ /* 0x080fec0000041848 */
[----:B------:R2:W1:Y:S02]  /*2660*/  MUFU.TANH R211, R79 ;  /* 0x0000004f00d37308 */ /* 0x0004640000002400 */
[----:B------:R-:W-:Y:S01]  /*2670*/  HMMA.16816.F32.BF16 R64, R20, R46, R52 ;  /* 0x0000002e1440723c */ /* 0x000fe20000041834 */
[----:B------:R-:W1:Y:S01]  /*2680*/  LDSM.16.M88.4 R44, [R228+0x3800] ;  /* 0x00380000e42c783b */ /* 0x000e620000000200 */
[----:B------:R-:W-:-:S04]  /*2690*/  DEPBAR.LE SB0, 0x0 ;  /* 0x000080000000791a */ /* 0x000fc80000000000 */
[----:B------:R-:W1:Y:S02]  /*26a0*/  MUFU.TANH R149, R85 ;  /* 0x0000005500957308 */ /* 0x000e640000002400 */
[----:B------:R-:W-:Y:S01]  /*26b0*/  HMMA.16816.F32.BF16 R52, R32, R56, RZ ;  /* 0x000000382034723c */ /* 0x000fe200000418ff */
[----:B------:R-:W-:Y:S02]  /*26c0*/  FMUL.FTZ R80, R80, c[0x0][0x2ec] ;  /* 0x0000bb0050507a20 */ /* 0x000fe40000410000 */
[----:B------:R-:W-:Y:S02]  /*26d0*/  FMUL.FTZ R81, R81, c[0x0][0x2ec] ;  /* 0x0000bb0051517a20 */ /* 0x000fe40000410000 */
[----:B------:R-:W-:Y:S01]  /*26e0*/  FMUL.FTZ R82, R82, c[0x0][0x2ec] ;  /* 0x0000bb0052527a20 */ /* 0x000fe20000410000 */
[----:B------:R-:W1:Y:S01]  /*26f0*/  MUFU.TANH R145, R86 ;  /* 0x0000005600917308 */ /* 0x000e620000002400 */
[----:B------:R-:W-:Y:S01]  /*2700*/  FMUL.FTZ R83, R83, c[0x0][0x2ec] ;  /* 0x0000bb0053537a20 */ /* 0x000fe20000410000 */
[----:B--2---:R-:W-:Y:S06]  /*2710*/  HMMA.16816.F32.BF16 R76, R12, R60, R68 ;  /* 0x0000003c0c4c723c */ /* 0x004fec0000041844 */
[----:B------:R-:W2:Y:S02]  /*2720*/  MUFU.TANH R152, R87 ;  /* 0x0000005700987308 */ /* 0x000ea40000002400 */
[C---:B------:R-:W-:Y:S06]  /*2730*/  HMMA.16816.F32.BF16 R68, R36.reuse, R56, RZ ;  /* 0x000000382444723c */ /* 0x040fec00000418ff */
[----:B------:R-:W1:Y:S02]  /*2740*/  MUFU.TANH R186, R80 ;  /* 0x0000005000ba7308 */ /* 0x000e640000002400 */
[-C--:B------:R-:W-:Y:S06]  /*2750*/  HMMA.16816.F32.BF16 R36, R36, R58.reuse, RZ ;  /* 0x0000003a2424723c */ /* 0x080fec00000418ff */
[----:B------:R-:W2:Y:S02]  /*2760*/  MUFU.TANH R180, R81 ;  /* 0x0000005100b47308 */ /* 0x000ea40000002400 */
[----:B------:R-:W-:Y:S01]  /*2770*/  HMMA.16816.F32.BF16 R56, R32, R58, RZ ;  /* 0x0000003a2038723c */ /* 0x000fe200000418ff */
[----:B------:R-:W-:-:S02]  /*2780*/  FMUL.FTZ R76, R76, c[0x0][0x2ec] ;  /* 0x0000bb004c4c7a20 */ /* 0x000fc40000410000 */
[----:B------:R-:W-:Y:S02]  /*2790*/  FMUL.FTZ R77, R77, c[0x0][0x2ec] ;  /* 0x0000bb004d4d7a20 */ /* 0x000fe40000410000 */
[----:B------:R-:W-:Y:S01]  /*27a0*/  FMUL.FTZ R78, R78, c[0x0][0x2ec] ;  /* 0x0000bb004e4e7a20 */ /* 0x000fe20000410000 */
[----:B------:R-:W2:Y:S01]  /*27b0*/  MUFU.TANH R193, R76 ;  /* 0x0000004c00c17308 */ /* 0x000ea20000002400 */
[----:B------:R-:W-:Y:S01]  /*27c0*/  FMUL.FTZ R79, R79, c[0x0][0x2ec] ;  /* 0x0000bb004f4f7a20 */ /* 0x000fe20000410000 */
[C---:B-1----:R-:W-:Y:S06]  /*27d0*/  HMMA.16816.F32.BF16 R68, R28.reuse, R40, R68 ;  /* 0x000000281c44723c */ /* 0x042fec0000041844 */
[----:B------:R-:W1:Y:S02]  /*27e0*/  MUFU.TANH R187, R77 ;  /* 0x0000004d00bb7308 */ /* 0x000e640000002400 */
[----:B------:R-:W-:Y:S06]  /*27f0*/  HMMA.16816.F32.BF16 R28, R28, R42, R36 ;  /* 0x0000002a1c1c723c */ /* 0x000fec0000041824 */
[----:B------:R-:W1:Y:S02]  /*2800*/  MUFU.TANH R192, R78 ;  /* 0x0000004e00c07308 */ /* 0x000e640000002400 */
[-C--:B------:R-:W-:Y:S06]  /*2810*/  HMMA.16816.F32.BF16 R72, R8, R62.reuse, R72 ;  /* 0x0000003e0848723c */ /* 0x080fec0000041848 */
[----:B------:R1:W1:Y:S08]  /*2820*/  MUFU.TANH R184, R79 ;  /* 0x0000004f00b87308 */ /* 0x0002700000002400 */
[----:B------:R-:W2:Y:S01]  /*2830*/  MUFU.TANH R181, R82 ;  /* 0x0000005200b57308 */ /* 0x000ea20000002400 */
[----:B-1----:R-:W-:Y:S07]  /*2840*/  HMMA.16816.F32.BF16 R76, R12, R62, R64 ;  /* 0x0000003e0c4c723c */ /* 0x002fee0000041840 */
[----:B------:R-:W1:Y:S02]  /*2850*/  MUFU.TANH R169, R83 ;  /* 0x0000005300a97308 */ /* 0x000e640000002400 */
[----:B------:R-:W-:-:S02]  /*2860*/  FMUL.FTZ R0, R74, c[0x0][0x2ec] ;  /* 0x0000bb004a007a20 */ /* 0x000fc40000410000 */
[----:B------:R-:W-:Y:S02]  /*2870*/  FMUL.FTZ R72, R72, c[0x0][0x2ec] ;  /* 0x0000bb0048487a20 */ /* 0x000fe40000410000 */
[----:B------:R-:W-:Y:S01]  /*2880*/  FMUL.FTZ R73, R73, c[0x0][0x2ec] ;  /* 0x0000bb0049497a20 */ /* 0x000fe20000410000 */
[C---:B------:R-:W-:Y:S01]  /*2890*/  HMMA.16816.F32.BF16 R64, R24.reuse, R40, R52 ;  /* 0x000000281840723c */ /* 0x040fe20000041834 */
[----:B------:R1:W1:Y:S07]  /*28a0*/  MUFU.TANH R132, R0 ;  /* 0x0000000000847308 */ /* 0x00026e0000002400 */
[----:B------:R-:W-:Y:S01]  /*28b0*/  HMMA.16816.F32.BF16 R24, R24, R42, R56 ;  /* 0x0000002a1818723c */ /* 0x000fe20000041838 */
[----:B------:R-:W2:Y:S07]  /*28c0*/  MUFU.TANH R141, R72 ;  /* 0x00000048008d7308 */ /* 0x000eae0000002400 */
[----:B-----5:R-:W-:Y:S01]  /*28d0*/  HMMA.16816.F32.BF16 R52, R20, R48, R68 ;  /* 0x000000301434723c */ /* 0x020fe20000041844 */
[----:B-1----:R-:W-:Y:S01]  /*28e0*/  FMUL.FTZ R0, R75, c[0x0][0x2ec] ;  /* 0x0000bb004b007a20 */ /* 0x002fe20000410000 */
[----:B------:R-:W1:Y:S01]  /*28f0*/  MUFU.TANH R135, R73 ;  /* 0x0000004900877308 */ /* 0x000e620000002400 */
[----:B------:R-:W-:-:S02]  /*2900*/  FMUL.FTZ R76, R76, c[0x0][0x2ec] ;  /* 0x0000bb004c4c7a20 */ /* 0x000fc40000410000 */
[----:B------:R-:W-:Y:S02]  /*2910*/  FMUL.FTZ R77, R77, c[0x0][0x2ec] ;  /* 0x0000bb004d4d7a20 */ /* 0x000fe40000410000 */
[----:B------:R-:W-:Y:S01]  /*2920*/  FMUL.FTZ R78, R78, c[0x0][0x2ec] ;  /* 0x0000bb004e4e7a20 */ /* 0x000fe20000410000 */
[----:B------:R-:W-:Y:S01]  /*2930*/  HMMA.16816.F32.BF16 R32, R16, R48, R64 ;  /* 0x000000301020723c */ /* 0x000fe20000041840 */
[----:B------:R-:W-:Y:S01]  /*2940*/  FMUL.FTZ R79, R79, c[0x0][0x2ec] ;  /* 0x0000bb004f4f7a20 */ /* 0x000fe20000410000 */
[----:B------:R5:W1:Y:S06]  /*2950*/  MUFU.TANH R131, R0 ;  /* 0x0000000000837308 */ /* 0x000a6c0000002400 */
[-C--:B------:R-:W-:Y:S02]  /*2960*/  HMMA.16816.F32.BF16 R20, R20, R50.reuse, R28 ;  /* 0x000000321414723c */ /* 0x080fe4000004181c */
[----:B------:R-:W1:Y:S06]  /*2970*/  MUFU.TANH R148, R76 ;  /* 0x0000004c00947308 */ /* 0x000e6c0000002400 */
[----:B------:R-:W-:Y:S02]  /*2980*/  HMMA.16816.F32.BF16 R16, R16, R50, R24 ;  /* 0x000000321010723c */ /* 0x000fe40000041818 */
[----:B------:R-:W1:Y:S06]  /*2990*/  MUFU.TANH R142, R77 ;  /* 0x0000004d008e7308 */ /* 0x000e6c0000002400 */
[-C--:B------:R-:W-:Y:S02]  /*29a0*/  HMMA.16816.F32.BF16 R36, R12, R44.reuse, R52 ;  /* 0x0000002c0c24723c */ /* 0x080fe40000041834 */
[----:B------:R-:W1:Y:S06]  /*29b0*/  MUFU.TANH R143, R78 ;  /* 0x0000004e008f7308 */ /* 0x000e6c0000002400 */
[----:B------:R-:W-:Y:S02]  /*29c0*/  HMMA.16816.F32.BF16 R28, R8, R44, R32 ;  /* 0x0000002c081c723c */ /* 0x000fe40000041820 */
[----:B------:R-:W1:Y:S06]  /*29d0*/  MUFU.TANH R140, R79 ;  /* 0x0000004f008c7308 */ /* 0x000e6c0000002400 */
[-C--:B------:R-:W-:Y:S08]  /*29e0*/  HMMA.16816.F32.BF16 R12, R12, R46.reuse, R20 ;  /* 0x0000002e0c0c723c */ /* 0x080ff00000041814 */
[----:B------:R-:W-:Y:S01]  /*29f0*/  HMMA.16816.F32.BF16 R8, R8, R46, R16 ;  /* 0x0000002e0808723c */ /* 0x000fe20000041810 */
[----:B------:R-:W-:-:S02]  /*2a00*/  FMUL.FTZ R36, R36, c[0x0][0x2ec] ;  /* 0x0000bb0024247a20 */ /* 0x000fc40000410000 */
[----:B------:R-:W-:Y:S02]  /*2a10*/  FMUL.FTZ R37, R37, c[0x0][0x2ec] ;  /* 0x0000bb0025257a20 */ /* 0x000fe40000410000 */
[----:B------:R-:W-:Y:S01]  /*2a20*/  FMUL.FTZ R38, R38, c[0x0][0x2ec] ;  /* 0x0000bb0026267a20 */ /* 0x000fe20000410000 */
[----:B------:R-:W1:Y:S01]  /*2a30*/  MUFU.TANH R119, R36 ;  /* 0x0000002400777308 */ /* 0x000e620000002400 */
[----:B-----5:R-:W-:Y:S02]  /*2a40*/  FMUL.FTZ R0, R39, c[0x0][0x2ec] ;  /* 0x0000bb0027007a20 */ /* 0x020fe40000410000 */
[----:B------:R-:W-:Y:S02]  /*2a50*/  FMUL.FTZ R28, R28, c[0x0][0x2ec] ;  /* 0x0000bb001c1c7a20 */ /* 0x000fe40000410000 */
[----:B------:R-:W-:-:S03]  /*2a60*/  FMUL.FTZ R29, R29, c[0x0][0x2ec] ;  /* 0x0000bb001d1d7a20 */ /* 0x000fc60000410000 */
[----:B------:R-:W1:Y:S02]  /*2a70*/  MUFU.TANH R116, R37 ;  /* 0x0000002500747308 */ /* 0x000e640000002400 */
[----:B------:R-:W-:Y:S02]  /*2a80*/  FMUL.FTZ R12, R12, c[0x0][0x2ec] ;  /* 0x0000bb000c0c7a20 */ /* 0x000fe40000410000 */
[----:B------:R-:W-:Y:S02]  /*2a90*/  FMUL.FTZ R13, R13, c[0x0][0x2ec] ;  /* 0x0000bb000d0d7a20 */ /* 0x000fe40000410000 */
[----:B------:R-:W-:Y:S02]  /*2aa0*/  FMUL.FTZ R14, R14, c[0x0][0x2ec] ;  /* 0x0000bb000e0e7a20 */ /* 0x000fe40000410000 */
[----:B------:R-:W-:Y:S01]  /*2ab0*/  FMUL.FTZ R15, R15, c[0x0][0x2ec] ;  /* 0x0000bb000f0f7a20 */ /* 0x000fe20000410000 */
[----:B------:R-:W1:Y:S01]  /*2ac0*/  MUFU.TANH R130, R38 ;  /* 0x0000002600827308 */ /* 0x000e620000002400 */
[----:B------:R-:W-:-:S02]  /*2ad0*/  FMUL.FTZ R8, R8, c[0x0][0x2ec] ;  /* 0x0000bb0008087a20 */ /* 0x000fc40000410000 */
[----:B------:R-:W-:Y:S02]  /*2ae0*/  FMUL.FTZ R9, R9, c[0x0][0x2ec] ;  /* 0x0000bb0009097a20 */ /* 0x000fe40000410000 */
[----:B------:R-:W-:Y:S02]  /*2af0*/  FMUL.FTZ R10, R10, c[0x0][0x2ec] ;  /* 0x0000bb000a0a7a20 */ /* 0x000fe40000410000 */
[----:B------:R-:W-:Y:S01]  /*2b00*/  FMUL.FTZ R11, R11, c[0x0][0x2ec] ;  /* 0x0000bb000b0b7a20 */ /* 0x000fe20000410000 */
[----:B------:R-:W1:Y:S08]  /*2b10*/  MUFU.TANH R127, R28 ;  /* 0x0000001c007f7308 */ /* 0x000e700000002400 */
        /* <DEDUP_REMOVED lines=9> */
[----:B------:R5:W1:Y:S02]  /*2bb0*/  MUFU.TANH R120, R0 ;  /* 0x0000000000787308 */ /* 0x000a640000002400 */
[----:B-----5:R-:W-:-:S06]  /*2bc0*/  FMUL.FTZ R0, R30, c[0x0][0x2ec] ;  /* 0x0000bb001e007a20 */ /* 0x020fcc0000410000 */
[----:B------:R5:W1:Y:S02]  /*2bd0*/  MUFU.TANH R129, R0 ;  /* 0x0000000000817308 */ /* 0x000a640000002400 */
[----:B-----5:R-:W-:-:S06]  /*2be0*/  FMUL.FTZ R0, R31, c[0x0][0x2ec] ;  /* 0x0000bb001f007a20 */ /* 0x020fcc0000410000 */
[----:B------:R5:W1:Y:S02]  /*2bf0*/  MUFU.TANH R128, R0 ;  /* 0x0000000000807308 */ /* 0x000a640000002400 */
[----:B-----5:R-:W-:Y:S01]  /*2c00*/  LOP3.LUT R0, R100, R98, RZ, 0xfc, !PT ;  /* 0x0000006264007212 */ /* 0x020fe200078efcff */
[----:B------:R-:W-:Y:S06]  /*2c10*/  BAR.SYNC.DEFER_BLOCKING 0x0 ;  /* 0x0000000000007b1d */ /* 0x000fec0000010000 */
[----:B------:R-:W-:Y:S05]  /*2c20*/  @!P0 BRA `(.L_x_94) ;  /* 0x0000022000008947 */ /* 0x000fea0003800000 */
[----:B-1234-:R-:W-:-:S04]  /*2c30*/  LEA.HI.SX32 R8, R244, 0xfffffffe, 0x19 ;  /* 0xfffffffef4087811 */ /* 0x01efc800078fcaff */
[----:B------:R-:W-:Y:S01]  /*2c40*/  SHF.R.S32.HI R5, RZ, 0x1f, R8 ;  /* 0x0000001fff057819 */ /* 0x000fe20000011408 */
[C---:B------:R-:W-:Y:S02]  /*2c50*/  IMAD R3, R8.reuse, UR10, RZ ;  /* 0x0000000a08037c24 */ /* 0x040fe4000f8e02ff */
[----:B------:R-:W-:-:S04]  /*2c60*/  IMAD.WIDE.U32 R8, R8, UR11, R224 ;  /* 0x0000000b08087c25 */ /* 0x000fc8000f8e00e0 */
        /* <DEDUP_REMOVED lines=30> */
.L_x_94:
[----:B-1234-:R-:W-:Y:S01]  /*2e50*/  FMNMX.FTZ R3, R112, R113, !PT ;  /* 0x0000007170037209 */ /* 0x01efe20007810000 */
[----:B------:R-:W-:Y:S01]  /*2e60*/  STL [R1+0xbc], R244 ;  /* 0x0000bcf401007387 */ /* 0x000fe20000100800 */
[----:B------:R-:W-:-:S02]  /*2e70*/  SHF.L.U32 R224, R0, 0x1, RZ ;  /* 0x0000000100e07819 */ /* 0x000fc400000006ff */
[----:B------:R-:W-:Y:S01]  /*2e80*/  FMNMX.FTZ R3, R206, R3, !PT ;  /* 0x00000003ce037209 */ /* 0x000fe20007810000 */
[----:B------:R-:W-:Y:S01]  /*2e90*/  STL [R1+0xb8], R243 ;  /* 0x0000b8f301007387 */ /* 0x000fe20000100800 */
[----:B------:R-:W-:Y:S01]  /*2ea0*/  IADD3 R225, R4, R224, RZ ;  /* 0x000000e004e17210 */ /* 0x000fe20007ffe0ff */
[----:B------:R-:W-:Y:S01]  /*2eb0*/  IMAD.IADD R227, R2, 0x1, R224 ;  /* 0x0000000102e37824 */ /* 0x000fe200078e02e0 */
[----:B------:R-:W-:Y:S01]  /*2ec0*/  FMNMX.FTZ R3, R202, R3, !PT ;  /* 0x00000003ca037209 */ /* 0x000fe20007810000 */
[----:B------:R-:W-:Y:S02]  /*2ed0*/  STL [R1+0xb4], R242 ;  /* 0x0000b4f201007387 */ /* 0x000fe40000100800 */
[----:B------:R-:W-:Y:S01]  /*2ee0*/  IMAD.IADD R226, R2, 0x1, R225 ;  /* 0x0000000102e27824 */ /* 0x000fe200078e02e1 */
[----:B------:R-:W-:Y:S01]  /*2ef0*/  FMNMX.FTZ R5, R114, R3, !PT ;  /* 0x0000000372057209 */ /* 0x000fe20007810000 */
[----:B------:R-:W-:Y:S01]  /*2f00*/  STL [R1+0xb0], R241 ;  /* 0x0000b0f101007387 */ /* 0x000fe20000100800 */
[----:B------:R-:W-:-:S02]  /*2f10*/  FMNMX.FTZ R3, R110, R108, !PT ;  /* 0x0000006c6e037209 */ /* 0x000fc40007810000 */
        /* <DEDUP_REMOVED lines=104> */
[----:B------:R-:W-:Y:S01]  /*35a0*/  FMNMX.FTZ R6, R218, R217, !PT ;  /* 0x000000d9da067209 */ /* 0x000fe20007810000 */
[----:B------:R-:W2:Y:S01]  /*35b0*/  SHFL.BFLY PT, R8, R3, 0x2, 0x1f ;  /* 0x0c401f0003087f89 */ /* 0x000ea200000e0000 */
[----:B------:R-:W-:-:S02]  /*35c0*/  FMNMX.FTZ R5, R132, R5, !PT ;  /* 0x0000000584057209 */ /* 0x000fc40007810000 */
[----:B------:R-:W-:Y:S02]  /*35d0*/  FMNMX.FTZ R6, R214, R6, !PT ;  /* 0x00000006d6067209 */ /* 0x000fe40007810000 */
[----:B------:R-:W-:Y:S02]  /*35e0*/  FMNMX.FTZ R5, R131, R5, !PT ;  /* 0x0000000583057209 */ /* 0x000fe40007810000 */
[----:B------:R-:W-:Y:S02]  /*35f0*/  FMNMX.FTZ R6, R213, R6, !PT ;  /* 0x00000006d5067209 */ /* 0x000fe40007810000 */
[----:B------:R-:W-:Y:S02]  /*3600*/  FMNMX.FTZ R5, R129, R5, !PT ;  /* 0x0000000581057209 */ /* 0x000fe40007810000 */
[----:B------:R-:W-:Y:S02]  /*3610*/  FMNMX.FTZ R6, R208, R6, !PT ;  /* 0x00000006d0067209 */ /* 0x000fe40007810000 */
[----:B-1----:R-:W-:-:S02]  /*3620*/  FMNMX.FTZ R74, R74, R7, !PT ;  /* 0x000000074a4a7209 */ /* 0x002fc40007810000 */
[----:B------:R-:W-:Y:S02]  /*3630*/  FMNMX.FTZ R5, R128, R5, !PT ;  /* 0x0000000580057209 */ /* 0x000fe40007810000 */
[----:B------:R-:W-:Y:S01]  /*3640*/  FMNMX.FTZ R6, R205, R6, !PT ;  /* 0x00000006cd067209 */ /* 0x000fe20007810000 */
[----:B------:R-:W1:Y:S01]  /*3650*/  SHFL.BFLY PT, R7, R74, 0x1, 0x1f ;  /* 0x0c201f004a077f89 */ /* 0x000e6200000e0000 */
[----:B------:R-:W-:Y:S02]  /*3660*/  FMNMX.FTZ R5, R125, R5, !PT ;  /* 0x000000057d057209 */ /* 0x000fe40007810000 */
[----:B------:R-:W-:Y:S02]  /*3670*/  FMNMX.FTZ R6, R171, R6, !PT ;  /* 0x00000006ab067209 */ /* 0x000fe40007810000 */
[----:B------:R-:W-:Y:S02]  /*3680*/  FMNMX.FTZ R5, R124, R5, !PT ;  /* 0x000000057c057209 */ /* 0x000fe40007810000 */
[----:B--2---:R-:W-:-:S02]  /*3690*/  FMNMX.FTZ R3, R3, R8, !PT ;  /* 0x0000000803037209 */ /* 0x004fc40007810000 */
[----:B------:R-:W-:Y:S01]  /*36a0*/  FMNMX.FTZ R6, R173, R6, !PT ;  /* 0x00000006ad067209 */ /* 0x000fe20007810000 */
[----:B------:R-:W2:Y:S03]  /*36b0*/  SHFL.BFLY PT, R8, R5, 0x2, 0x1f ;  /* 0x0c401f0005087f89 */ /* 0x000ea600000e0000 */
[----:B------:R-:W-:Y:S01]  /*36c0*/  FMNMX.FTZ R6, R188, R6, !PT ;  /* 0x00000006bc067209 */ /* 0x000fe20007810000 */
[----:B------:R-:W3:Y:S03]  /*36d0*/  SHFL.BFLY PT, R72, R3, 0x1, 0x1f ;  /* 0x0c201f0003487f89 */ /* 0x000ee600000e0000 */
[----:B------:R-:W-:-:S04]  /*36e0*/  FMNMX.FTZ R6, R204, R6, !PT ;  /* 0x00000006cc067209 */ /* 0x000fc80007810000 */
[----:B------:R-:W-:Y:S02]  /*36f0*/  FMNMX.FTZ R6, R170, R6, !PT ;  /* 0x00000006aa067209 */ /* 0x000fe40007810000 */
[----:B-1----:R-:W-:-:S04]  /*3700*/  FMNMX.FTZ R74, R74, R7, !PT ;  /* 0x000000074a4a7209 */ /* 0x002fc80007810000 */
[C---:B------:R-:W-:Y:S01]  /*3710*/  FSETP.NEU.FTZ.AND P1, PT, R74.reuse, -INF , PT ;  /* 0xff8000004a00780b */ /* 0x040fe20003f3d000 */
[----:B------:R-:W-:Y:S01]  /*3720*/  FMUL.FTZ R7, R74, c[0x0][0x23c] ;  /* 0x00008f004a077a20 */ /* 0x000fe20000410000 */
[----:B------:R-:W-:Y:S04]  /*3730*/  STL [R1+0xc0], R74 ;  /* 0x0000c04a01007387 */ /* 0x000fe80000100800 */
[----:B------:R-:W-:Y:S02]  /*3740*/  FSEL R7, R7, RZ, P1 ;  /* 0x000000ff07077208 */ /* 0x000fe40000800000 */
[----:B--2---:R-:W-:Y:S02]  /*3750*/  FMNMX.FTZ R5, R5, R8, !PT ;  /* 0x0000000805057209 */ /* 0x004fe40007810000 */
[----:B---3--:R-:W-:Y:S01]  /*3760*/  FMNMX.FTZ R72, R3, R72, !PT ;  /* 0x0000004803487209 */ /* 0x008fe20007810000 */
[----:B------:R-:W-:Y:S01]  /*3770*/  FFMA.FTZ R8, R112, c[0x0][0x23c], -R7 ;  /* 0x00008f0070087a23 */ /* 0x000fe20000010807 */
[----:B------:R-:W-:Y:S01]  /*3780*/  FMNMX.FTZ R3, R168, R6, !PT ;  /* 0x00000006a8037209 */ /* 0x000fe20007810000 */
[----:B------:R-:W1:Y:S01]  /*3790*/  SHFL.BFLY PT, R9, R5, 0x1, 0x1f ;  /* 0x0c201f0005097f89 */ /* 0x000e6200000e0000 */
[C---:B------:R-:W-:Y:S01]  /*37a0*/  FSETP.NEU.FTZ.AND P1, PT, R72.reuse, -INF , PT ;  /* 0xff8000004800780b */ /* 0x040fe20003f3d000 */
[----:B------:R-:W-:Y:S01]  /*37b0*/  FMUL.FTZ R6, R72, c[0x0][0x23c] ;  /* 0x00008f0048067a20 */ /* 0x000fe20000410000 */
[----:B------:R-:W-:Y:S01]  /*37c0*/  FMNMX.FTZ R3, R197, R3, !PT ;  /* 0x00000003c5037209 */ /* 0x000fe20007810000 */
[----:B------:R2:W-:Y:S01]  /*37d0*/  MUFU.EX2 R98, R8 ;  /* 0x0000000800627308 */ /* 0x0005e20000000800 */
[----:B------:R-:W-:Y:S02]  /*37e0*/  STL [R1+0xc4], R72 ;  /* 0x0000c44801007387 */ /* 0x000fe40000100800 */
[----:B------:R-:W-:-:S02]  /*37f0*/  FMNMX.FTZ R3, R209, R3, !PT ;  /* 0x00000003d1037209 */ /* 0x000fc40007810000 */
[----:B------:R-:W-:Y:S02]  /*3800*/  FSEL R6, R6, RZ, P1 ;  /* 0x000000ff06067208 */ /* 0x000fe40000800000 */
[----:B------:R-:W-:-:S04]  /*3810*/  FMNMX.FTZ R3, R178, R3, !PT ;  /* 0x00000003b2037209 */ /* 0x000fc80007810000 */
[----:B------:R-:W-:-:S04]  /*3820*/  FMNMX.FTZ R3, R177, R3, !PT ;  /* 0x00000003b1037209 */ /* 0x000fc80007810000 */
[----:B------:R-:W-:Y:S01]  /*3830*/  FMNMX.FTZ R3, R200, R3, !PT ;  /* 0x00000003c8037209 */ /* 0x000fe20007810000 */
[----:B--2---:R-:W-:-:S04]  /*3840*/  FFMA.FTZ R8, R113, c[0x0][0x23c], -R7 ;  /* 0x00008f0071087a23 */ /* 0x004fc80000010807 */
[----:B------:R2:W-:Y:S02]  /*3850*/  MUFU.EX2 R12, R8 ;  /* 0x00000008000c7308 */ /* 0x0005e40000000800 */
[----:B--2---:R-:W-:-:S06]  /*3860*/  FFMA.FTZ R8, R110, c[0x0][0x23c], -R6 ;  /* 0x00008f006e087a23 */ /* 0x004fcc0000010806 */
[----:B------:R2:W-:Y:S02]  /*3870*/  MUFU.EX2 R249, R8 ;  /* 0x0000000800f97308 */ /* 0x0005e40000000800 */
[----:B--2---:R-:W-:-:S06]  /*3880*/  FFMA.FTZ R8, R108, c[0x0][0x23c], -R6 ;  /* 0x00008f006c087a23 */ /* 0x004fcc0000010806 */
[----:B------:R2:W-:Y:S02]  /*3890*/  MUFU.EX2 R246, R8 ;  /* 0x0000000800f67308 */ /* 0x0005e40000000800 */
[----:B--2---:R-:W-:Y:S02]  /*38a0*/  FMNMX.FTZ R8, R210, R3, !PT ;  /* 0x00000003d2087209 */ /* 0x004fe40007810000 */
[----:B-1----:R-:W-:Y:S01]  /*38b0*/  FMNMX.FTZ R3, R5, R9, !PT ;  /* 0x0000000905037209 */ /* 0x002fe20007810000 */
[--C-:B------:R-:W-:Y:S01]  /*38c0*/  FFMA.FTZ R5, R105, c[0x0][0x23c], -R6.reuse ;  /* 0x00008f0069057a23 */ /* 0x100fe20000010806 */
[----:B------:R-:W-:Y:S01]  /*38d0*/  FMNMX.FTZ R8, R191, R8, !PT ;  /* 0x00000008bf087209 */ /* 0x000fe20007810000 */
[----:B------:R-:W-:Y:S01]  /*38e0*/  FFMA.FTZ R9, R103, c[0x0][0x23c], -R6 ;  /* 0x00008f0067097a23 */ /* 0x000fe20000010806 */
[----:B------:R-:W-:Y:S01]  /*38f0*/  FSETP.NEU.FTZ.AND P1, PT, R3, -INF , PT ;  /* 0xff8000000300780b */ /* 0x000fe20003f3d000 */
[----:B------:R1:W-:Y:S01]  /*3900*/  MUFU.EX2 R74, R5 ;  /* 0x00000005004a7308 */ /* 0x0003e20000000800 */
[----:B------:R-:W-:Y:S01]  /*3910*/  FMNMX.FTZ R8, R190, R8, !PT ;  /* 0x00000008be087209 */ /* 0x000fe20007810000 */
[----:B------:R-:W-:Y:S03]  /*3920*/  STL [R1+0xc8], R3 ;  /* 0x0000c80301007387 */ /* 0x000fe60000100800 */
[----:B------:R-:W-:-:S03]  /*3930*/  FMNMX.FTZ R8, R220, R8, !PT ;  /* 0x00000008dc087209 */ /* 0x000fc60007810000 */
[----:B------:R-:W2:Y:S01]  /*3940*/  MUFU.EX2 R252, R9 ;  /* 0x0000000900fc7308 */ /* 0x000ea20000000800 */
[----:B------:R-:W-:-:S04]  /*3950*/  FMNMX.FTZ R8, R219, R8, !PT ;  /* 0x00000008db087209 */ /* 0x000fc80007810000 */
[----:B------:R-:W-:Y:S01]  /*3960*/  FMNMX.FTZ R8, R215, R8, !PT ;  /* 0x00000008d7087209 */ /* 0x000fe20007810000 */
[----:B-1----:R-:W-:-:S03]  /*3970*/  FMUL.FTZ R5, R3, c[0x0][0x23c] ;  /* 0x00008f0003057a20 */ /* 0x002fc60000410000 */
[----:B------:R-:W-:-:S04]  /*3980*/  FMNMX.FTZ R8, R211, R8, !PT ;  /* 0x00000008d3087209 */ /* 0x000fc80007810000 */
[----:B------:R-:W-:Y:S02]  /*3990*/  FMNMX.FTZ R0, R192, R8, !PT ;  /* 0x00000008c0007209 */ /* 0x000fe40007810000 */
[----:B------:R-:W-:Y:S02]  /*39a0*/  FSEL R5, R5, RZ, P1 ;  /* 0x000000ff05057208 */ /* 0x000fe40000800000 */
[----:B------:R-:W-:Y:S02]  /*39b0*/  FMNMX.FTZ R0, R184, R0, !PT ;  /* 0x00000000b8007209 */ /* 0x000fe40007810000 */
[----:B--2---:R-:W-:Y:S01]  /*39c0*/  F2FP.BF16.PACK_AB R10, R252, R74 ;  /* 0x0000004afc0a723e */ /* 0x004fe200000010ff */
[--C-:B------:R-:W-:Y:S01]  /*39d0*/  FFMA.FTZ R8, R106, c[0x0][0x23c], -R5.reuse ;  /* 0x00008f006a087a23 */ /* 0x100fe20000010805 */
[----:B------:R-:W-:Y:S01]  /*39e0*/  FMNMX.FTZ R0, R143, R0, !PT ;  /* 0x000000008f007209 */ /* 0x000fe20007810000 */
[--C-:B------:R-:W-:Y:S02]  /*39f0*/  FFMA.FTZ R9, R109, c[0x0][0x23c], -R5.reuse ;  /* 0x00008f006d097a23 */ /* 0x100fe40000010805 */
[----:B------:R1:W-:Y:S01]  /*3a00*/  MUFU.EX2 R244, R8 ;  /* 0x0000000800f47308 */ /* 0x0003e20000000800 */
[----:B------:R-:W-:Y:S01]  /*3a10*/  FMNMX.FTZ R4, R140, R0, !PT ;  /* 0x000000008c047209 */ /* 0x000fe20007810000 */
[----:B------:R-:W-:-:S03]  /*3a20*/  FFMA.FTZ R0, R107, c[0x0][0x23c], -R5 ;  /* 0x00008f006b007a23 */ /* 0x000fc60000010805 */
[----:B------:R-:W-:-:S03]  /*3a30*/  FMNMX.FTZ R2, R130, R4, !PT ;  /* 0x0000000482027209 */ /* 0x000fc60007810000 */
[----:B------:R2:W3:Y:S08]  /*3a40*/  MUFU.EX2 R240, R0 ;  /* 0x0000000000f07308 */ /* 0x0004f00000000800 */
[----:B------:R4:W-:Y:S01]  /*3a50*/  MUFU.EX2 R245, R9 ;  /* 0x0000000900f57308 */ /* 0x0009e20000000800 */
[----:B-1----:R-:W-:Y:S02]  /*3a60*/  F2FP.BF16.PACK_AB R8, R246, R249 ;  /* 0x000000f9f608723e */ /* 0x002fe400000010ff */
[----:B--2---:R-:W-:Y:S01]  /*3a70*/  FMNMX.FTZ R0, R120, R2, !PT ;  /* 0x0000000278007209 */ /* 0x004fe20007810000 */
[----:B------:R-:W-:Y:S01]  /*3a80*/  FFMA.FTZ R2, R101, c[0x0][0x23c], -R6 ;  /* 0x00008f0065027a23 */ /* 0x000fe20000010806 */
[----:B---3--:R-:W-:-:S02]  /*3a90*/  F2FP.BF16.PACK_AB R11, R240, R244 ;  /* 0x000000f4f00b723e */ /* 0x008fc400000010ff */
[----:B------:R-:W-:Y:S01]  /*3aa0*/  FMNMX.FTZ R0, R121, R0, !PT ;  /* 0x0000000079007209 */ /* 0x000fe20007810000 */
[----:B------:R1:W-:Y:S03]  /*3ab0*/  MUFU.EX2 R237, R2 ;  /* 0x0000000200ed7308 */ /* 0x0003e60000000800 */
[----:B------:R-:W-:Y:S01]  /*3ac0*/  FMNMX.FTZ R0, R122, R0, !PT ;  /* 0x000000007a007209 */ /* 0x000fe20007810000 */
[----:B----4-:R-:W-:-:S04]  /*3ad0*/  FFMA.FTZ R9, R111, c[0x0][0x23c], -R5 ;  /* 0x00008f006f097a23 */ /* 0x010fc80000010805 */
[----:B------:R-:W2:Y:S01]  /*3ae0*/  SHFL.BFLY PT, R4, R0, 0x2, 0x1f ;  /* 0x0c401f0000047f89 */ /* 0x000ea200000e0000 */
[----:B------:R-:W3:Y:S01]  /*3af0*/  MUFU.EX2 R223, R9 ;  /* 0x0000000900df7308 */ /* 0x000ee20000000800 */
[----:B-1----:R-:W-:-:S07]  /*3b00*/  FFMA.FTZ R2, R99, c[0x0][0x23c], -R6 ;  /* 0x00008f0063027a23 */ /* 0x002fce0000010806 */
[----:B------:R-:W1:Y:S01]  /*3b10*/  MUFU.EX2 R2, R2 ;  /* 0x0000000200027308 */ /* 0x000e620000000800 */
[----:B---3--:R-:W-:Y:S01]  /*3b20*/  F2FP.BF16.PACK_AB R9, R223, R245 ;  /* 0x000000f5df09723e */ /* 0x008fe200000010ff */
[----:B-1----:R-:W-:Y:S04]  /*3b30*/  STL [R1+0x5c], R2 ;  /* 0x00005c0201007387 */ /* 0x002fe80000100800 */
[----:B------:R-:W-:Y:S04]  /*3b40*/  STL [R1+0xcc], R74 ;  /* 0x0000cc4a01007387 */ /* 0x000fe80000100800 */
[----:B------:R1:W-:Y:S04]  /*3b50*/  STL [R1+0xd4], R244 ;  /* 0x0000d4f401007387 */ /* 0x0003e80000100800 */
[----:B-1----:R-:W3:Y:S01]  /*3b60*/  LDL.LU R244, [R1+0x5c] ;  /* 0x00005c0001f47983 */ /* 0x002ee20000300800 */
[----:B------:R-:W-:Y:S01]  /*3b70*/  FFMA.FTZ R2, R95, c[0x0][0x23c], -R6 ;  /* 0x00008f005f027a23 */ /* 0x000fe20000010806 */
[----:B--2---:R-:W-:Y:S01]  /*3b80*/  FMNMX.FTZ R0, R0, R4, !PT ;  /* 0x0000000400007209 */ /* 0x004fe20007810000 */
[----:B------:R-:W-:Y:S01]  /*3b90*/  HMMA.16816.F32.BF16 R64, R8, R28, RZ ;  /* 0x0000001c0840723c */ /* 0x000fe200000418ff */
[----:B------:R-:W-:Y:S01]  /*3ba0*/  STL [R1+0xd0], R240 ;  /* 0x0000d0f001007387 */ /* 0x000fe20000100800 */
[----:B------:R1:W-:Y:S01]  /*3bb0*/  MUFU.EX2 R231, R2 ;  /* 0x0000000200e77308 */ /* 0x0003e20000000800 */
[----:B------:R-:W-:-:S02]  /*3bc0*/  FFMA.FTZ R116, R116, c[0x0][0x23c], -R7 ;  /* 0x00008f0074747a23 */ /* 0x000fc40000010807 */
[----:B------:R-:W2:Y:S01]  /*3bd0*/  SHFL.BFLY PT, R4, R0, 0x1, 0x1f ;  /* 0x0c201f0000047f89 */ /* 0x000ea200000e0000 */
[--C-:B------:R-:W-:Y:S02]  /*3be0*/  FFMA.FTZ R117, R117, c[0x0][0x23c], -R7.reuse ;  /* 0x00008f0075757a23 */ /* 0x100fe40000010807 */
[----:B------:R-:W-:Y:S01]  /*3bf0*/  HMMA.16816.F32.BF16 R60, R8, R16, RZ ;  /* 0x00000010083c723c */ /* 0x000fe200000418ff */
[----:B------:R-:W-:Y:S02]  /*3c00*/  FFMA.FTZ R118, R118, c[0x0][0x23c], -R7 ;  /* 0x00008f0076767a23 */ /* 0x000fe40000010807 */
[----:B------:R-:W-:-:S05]  /*3c10*/  FFMA.FTZ R75, R75, c[0x0][0x23c], -R6 ;  /* 0x00008f004b4b7a23 */ /* 0x000fca0000010806 */
[----:B------:R-:W-:Y:S01]  /*3c20*/  HMMA.16816.F32.BF16 R76, R8, R24, RZ ;  /* 0x00000018084c723c */ /* 0x000fe200000418ff */
[----:B-1----:R-:W-:-:S04]  /*3c30*/  FFMA.FTZ R2, R94, c[0x0][0x23c], -R6 ;  /* 0x00008f005e027a23 */ /* 0x002fc80000010806 */
[----:B------:R1:W4:Y:S03]  /*3c40*/  MUFU.EX2 R105, R2 ;  /* 0x0000000200697308 */ /* 0x0003260000000800 */
[----:B------:R-:W-:Y:S01]  /*3c50*/  HMMA.16816.F32.BF16 R20, R8, R32, RZ ;  /* 0x000000200814723c */ /* 0x000fe200000418ff */
[----:B--2---:R-:W-:-:S07]  /*3c60*/  FMNMX.FTZ R73, R0, R4, !PT ;  /* 0x0000000400497209 */ /* 0x004fce0007810000 */
[----:B------:R-:W-:Y:S01]  /*3c70*/  HMMA.16816.F32.BF16 R56, R8, R18, RZ ;  /* 0x000000120838723c */ /* 0x000fe200000418ff */
[C---:B------:R-:W-:Y:S01]  /*3c80*/  FSETP.NEU.FTZ.AND P1, PT, R73.reuse, -INF , PT ;  /* 0xff8000004900780b */ /* 0x040fe20003f3d000 */
[----:B------:R-:W-:Y:S02]  /*3c90*/  FMUL.FTZ R0, R73, c[0x0][0x23c] ;  /* 0x00008f0049007a20 */ /* 0x000fe40000410000 */
[----:B-1----:R-:W-:-:S03]  /*3ca0*/  FFMA.FTZ R2, R102, c[0x0][0x23c], -R5 ;  /* 0x00008f0066027a23 */ /* 0x002fc60000010805 */
[----:B------:R-:W-:Y:S01]  /*3cb0*/  FSEL R0, R0, RZ, P1 ;  /* 0x000000ff00007208 */ /* 0x000fe20000800000 */
[C---:B------:R-:W-:Y:S01]  /*3cc0*/  HMMA.16816.F32.BF16 R52, R8.reuse, R26, RZ ;  /* 0x0000001a0834723c */ /* 0x040fe200000418ff */
[----:B----4-:R-:W-:Y:S01]  /*3cd0*/  F2FP.BF16.PACK_AB R14, R105, R231 ;  /* 0x000000e7690e723e */ /* 0x010fe200000010ff */
[----:B------:R1:W-:Y:S02]  /*3ce0*/  MUFU.EX2 R236, R2 ;  /* 0x0000000200ec7308 */ /* 0x0003e40000000800 */
[--C-:B------:R-:W-:Y:S02]  /*3cf0*/  FFMA.FTZ R120, R120, c[0x0][0x23c], -R0.reuse ;  /* 0x00008f0078787a23 */ /* 0x100fe40000010800 */
[--C-:B------:R-:W-:Y:S02]  /*3d00*/  FFMA.FTZ R121, R121, c[0x0][0x23c], -R0.reuse ;  /* 0x00008f0079797a23 */ /* 0x100fe40000010800 */
[----:B------:R-:W-:Y:S01]  /*3d10*/  HMMA.16816.F32.BF16 R48, R8, R30, RZ ;  /* 0x0000001e0830723c */ /* 0x000fe200000418ff */
[----:B------:R-:W-:-:S07]  /*3d20*/  FFMA.FTZ R122, R122, c[0x0][0x23c], -R0 ;  /* 0x00008f007a7a7a23 */ /* 0x000fce0000010800 */
[----:B------:R-:W-:Y:S01]  /*3d30*/  HMMA.16816.F32.BF16 R8, R8, R34, RZ ;  /* 0x000000220808723c */ /* 0x000fe200000418ff */
[----:B-1----:R-:W-:-:S04]  /*3d40*/  FFMA.FTZ R2, R104, c[0x0][0x23c], -R5 ;  /* 0x00008f0068027a23 */ /* 0x002fc80000010805 */
[----:B------:R1:W2:Y:S02]  /*3d50*/  MUFU.EX2 R234, R2 ;  /* 0x0000000200ea7308 */ /* 0x0002a40000000800 */
[----:B-1----:R-:W-:Y:S01]  /*3d60*/  FFMA.FTZ R2, R96, c[0x0][0x23c], -R5 ;  /* 0x00008f0060027a23 */ /* 0x002fe20000010805 */
[----:B--2---:R-:W-:-:S05]  /*3d70*/  F2FP.BF16.PACK_AB R13, R234, R236 ;  /* 0x000000ecea0d723e */ /* 0x004fca00000010ff */
[----:B------:R1:W-:Y:S02]  /*3d80*/  MUFU.EX2 R230, R2 ;  /* 0x0000000200e67308 */ /* 0x0003e40000000800 */
[----:B-1----:R-:W-:-:S06]  /*3d90*/  FFMA.FTZ R2, R97, c[0x0][0x23c], -R5 ;  /* 0x00008f0061027a23 */ /* 0x002fcc0000010805 */
[----:B------:R1:W2:Y:S02]  /*3da0*/  MUFU.EX2 R241, R2 ;  /* 0x0000000200f17308 */ /* 0x0002a40000000800 */
[----:B-1----:R-:W-:Y:S01]  /*3db0*/  FFMA.FTZ R2, R206, c[0x0][0x23c], -R7 ;  /* 0x00008f00ce027a23 */ /* 0x002fe20000010807 */
[----:B--2---:R-:W-:-:S05]  /*3dc0*/  F2FP.BF16.PACK_AB R15, R241, R230 ;  /* 0x000000e6f10f723e */ /* 0x004fca00000010ff */
[----:B------:R1:W-:Y:S02]  /*3dd0*/  MUFU.EX2 R3, R2 ;  /* 0x0000000200037308 */ /* 0x0003e40000000800 */
[----:B-1----:R-:W-:Y:S01]  /*3de0*/  FFMA.FTZ R2, R202, c[0x0][0x23c], -R7 ;  /* 0x00008f00ca027a23 */ /* 0x002fe20000010807 */
[----:B------:R-:W-:-:S05]  /*3df0*/  MOV R202, R12 ;  /* 0x0000000c00ca7202 */ /* 0x000fca0000000f00 */
[----:B------:R1:W2:Y:S02]  /*3e00*/  MUFU.EX2 R243, R2 ;  /* 0x0000000200f37308 */ /* 0x0002a40000000800 */
[----:B-1----:R-:W-:-:S06]  /*3e10*/  FFMA.FTZ R2, R114, c[0x0][0x23c], -R7 ;  /* 0x00008f0072027a23 */ /* 0x002fcc0000010807 */
[----:B------:R1:W-:Y:S02]  /*3e20*/  MUFU.EX2 R247, R2 ;  /* 0x0000000200f77308 */ /* 0x0003e40000000800 */
[----:B-1----:R-:W-:-:S06]  /*3e30*/  FFMA.FTZ R2, R115, c[0x0][0x23c], -R7 ;  /* 0x00008f0073027a23 */ /* 0x002fcc0000010807 */
[----:B------:R1:W-:Y:S02]  /*3e40*/  MUFU.EX2 R235, R2 ;  /* 0x0000000200eb7308 */ /* 0x0003e40000000800 */
[--C-:B-1----:R-:W-:Y:S02]  /*3e50*/  FFMA.FTZ R2, R218, c[0x0][0x23c], -R0.reuse ;  /* 0x00008f00da027a23 */ /* 0x102fe40000010800 */
[----:B------:R-:W-:Y:S01]  /*3e60*/  IMAD.MOV.U32 R218, RZ, RZ, R105 ;  /* 0x000000ffffda7224 */ /* 0x000fe200078e0069 */
[----:B---3--:R-:W-:Y:S01]  /*3e70*/  F2FP.BF16.PACK_AB R12, R244, R237 ;  /* 0x000000edf40c723e */ /* 0x008fe200000010ff */
[----:B------:R1:W-:Y:S04]  /*3e80*/  STL [R1+0xdc], R244 ;  /* 0x0000dcf401007387 */ /* 0x0003e80000100800 */
[----:B------:R-:W-:Y:S02]  /*3e90*/  STL [R1+0xd8], R237 ;  /* 0x0000d8ed01007387 */ /* 0x000fe40000100800 */
[C---:B------:R-:W-:Y:S02]  /*3ea0*/  HMMA.16816.F32.BF16 R88, R12.reuse, R36, R64 ;  /* 0x000000240c58723c */ /* 0x040fe40000041840 */
[----:B------:R3:W-:Y:S06]  /*3eb0*/  STL [R1+0xe0], R234 ;  /* 0x0000e0ea01007387 */ /* 0x0007ec0000100800 */
[C---:B------:R-:W-:Y:S08]  /*3ec0*/  HMMA.16816.F32.BF16 R80, R12.reuse, R46, R56 ;  /* 0x0000002e0c50723c */ /* 0x040ff00000041838 */
[C---:B------:R-:W-:Y:S01]  /*3ed0*/  HMMA.16816.F32.BF16 R84, R12.reuse, R42, R52 ;  /* 0x0000002a0c54723c */ /* 0x040fe20000041834 */
[----:B-1----:R1:W-:Y:S07]  /*3ee0*/  MUFU.EX2 R244, R2 ;  /* 0x0000000200f47308 */ /* 0x0023ee0000000800 */
[C---:B------:R-:W-:Y:S08]  /*3ef0*/  HMMA.16816.F32.BF16 R112, R12.reuse, R68, R20 ;  /* 0x000000440c70723c */ /* 0x040ff00000041814 */
[----:B------:R-:W-:Y:S01]  /*3f00*/  HMMA.16816.F32.BF16 R92, R12, R38, R48 ;  /* 0x000000260c5c723c */ /* 0x000fe20000041830 */
[----:B-1----:R-:W-:Y:S01]  /*3f10*/  FFMA.FTZ R2, R217, c[0x0][0x23c], -R0 ;  /* 0x00008f00d9027a23 */ /* 0x002fe20000010800 */
[----:B------:R-:W-:-:S03]  /*3f20*/  MOV R217, R249 ;  /* 0x000000f900d97202 */ /* 0x000fc60000000f00 */
[----:B---3--:R1:W3:Y:S03]  /*3f30*/  MUFU.EX2 R234, R2 ;  /* 0x0000000200ea7308 */ /* 0x0082e60000000800 */
[C---:B------:R-:W-:Y:S08]  /*3f40*/  HMMA.16816.F32.BF16 R100, R12.reuse, R44, R60 ;  /* 0x0000002c0c64723c */ /* 0x040ff0000004183c */
[----:B------:R-:W-:Y:S01]  /*3f50*/  HMMA.16816.F32.BF16 R76, R12, R40, R76 ;  /* 0x000000280c4c723c */ /* 0x000fe2000004184c */
[----:B-1----:R-:W-:-:S04]  /*3f60*/  FFMA.FTZ R2, R214, c[0x0][0x23c], -R0 ;  /* 0x00008f00d6027a23 */ /* 0x002fc80000010800 */
[----:B------:R1:W-:Y:S02]  /*3f70*/  MUFU.EX2 R248, R2 ;  /* 0x0000000200f87308 */ /* 0x0003e40000000800 */
[----:B-1----:R-:W-:-:S06]  /*3f80*/  FFMA.FTZ R2, R213, c[0x0][0x23c], -R0 ;  /* 0x00008f00d5027a23 */ /* 0x002fcc0000010800 */
[----:B------:R1:W4:Y:S02]  /*3f90*/  MUFU.EX2 R242, R2 ;  /* 0x0000000200f27308 */ /* 0x0003240000000800 */
[----:B-1----:R-:W-:-:S06]  /*3fa0*/  FFMA.FTZ R2, R159, c[0x0][0x23c], -R7 ;  /* 0x00008f009f027a23 */ /* 0x002fcc0000010807 */
[----:B------:R1:W-:Y:S02]  /*3fb0*/  MUFU.EX2 R251, R2 ;  /* 0x0000000200fb7308 */ /* 0x0003e40000000800 */
[----:B-1----:R-:W-:Y:S02]  /*3fc0*/  FFMA.FTZ R2, R161, c[0x0][0x23c], -R7 ;  /* 0x00008f00a1027a23 */ /* 0x002fe40000010807 */
[----:B------:R-:W-:-:S04]  /*3fd0*/  IMAD.MOV.U32 R161, RZ, RZ, R98 ;  /* 0x000000ffffa17224 */ /* 0x000fc800078e0062 */
[----:B------:R1:W-:Y:S01]  /*3fe0*/  MUFU.EX2 R229, R2 ;  /* 0x0000000200e57308 */ /* 0x0003e20000000800 */
[----:B------:R-:W-:Y:S07]  /*3ff0*/  HMMA.16816.F32.BF16 R96, R12, R70, R8 ;  /* 0x000000460c60723c */ /* 0x000fee0000041808 */
[----:B------:R-:W-:Y:S02]  /*4000*/  F2FP.BF16.PACK_AB R8, R202, R161 ;  /* 0x000000a1ca08723e */ /* 0x000fe400000010ff */
[----:B--2---:R-:W-:-:S02]  /*4010*/  F2FP.BF16.PACK_AB R10, R243, R3 ;  /* 0x00000003f30a723e */ /* 0x004fc400000010ff */
[----:B---3--:R-:W-:Y:S02]  /*4020*/  F2FP.BF16.PACK_AB R9, R234, R244 ;  /* 0x000000f4ea09723e */ /* 0x008fe400000010ff */
[----:B----4-:R-:W-:Y:S01]  /*4030*/  F2FP.BF16.PACK_AB R11, R242, R248 ;  /* 0x000000f8f20b723e */ /* 0x010fe200000010ff */
[----:B-1----:R-:W-:-:S04]  /*4040*/  FFMA.FTZ R2, R208, c[0x0][0x23c], -R0 ;  /* 0x00008f00d0027a23 */ /* 0x002fc80000010800 */
[----:B------:R1:W-:Y:S02]  /*4050*/  MUFU.EX2 R238, R2 ;  /* 0x0000000200ee7308 */ /* 0x0003e40000000800 */
[C---:B------:R-:W-:Y:S08]  /*4060*/  HMMA.16816.F32.BF16 R56, R8.reuse, R16, RZ ;  /* 0x000000100838723c */ /* 0x040ff000000418ff */
[----:B------:R-:W-:Y:S01]  /*4070*/  HMMA.16816.F32.BF16 R52, R8, R18, RZ ;  /* 0x000000120834723c */ /* 0x000fe200000418ff */
[----:B-1----:R-:W-:-:S07]  /*4080*/  FFMA.FTZ R2, R205, c[0x0][0x23c], -R0 ;  /* 0x00008f00cd027a23 */ /* 0x002fce0000010800 */
[C---:B------:R-:W-:Y:S01]  /*4090*/  HMMA.16816.F32.BF16 R48, R8.reuse, R24, RZ ;  /* 0x000000180830723c */ /* 0x040fe200000418ff */
[----:B------:R1:W2:Y:S07]  /*40a0*/  MUFU.EX2 R4, R2 ;  /* 0x0000000200047308 */ /* 0x0002ae0000000800 */
[C---:B------:R-:W-:Y:S08]  /*40b0*/  HMMA.16816.F32.BF16 R20, R8.reuse, R28, RZ ;  /* 0x0000001c0814723c */ /* 0x040ff000000418ff */
[----:B------:R-:W-:Y:S01]  /*40c0*/  HMMA.16816.F32.BF16 R16, R8, R30, RZ ;  /* 0x0000001e0810723c */ /* 0x000fe200000418ff */
[----:B-1----:R-:W-:-:S04]  /*40d0*/  FFMA.FTZ R2, R171, c[0x0][0x23c], -R0 ;  /* 0x00008f00ab027a23 */ /* 0x002fc80000010800 */
[----:B------:R1:W-:Y:S03]  /*40e0*/  MUFU.EX2 R232, R2 ;  /* 0x0000000200e87308 */ /* 0x0003e60000000800 */
[C---:B------:R-:W-:Y:S08]  /*40f0*/  HMMA.16816.F32.BF16 R24, R8.reuse, R26, RZ ;  /* 0x0000001a0818723c */ /* 0x040ff000000418ff */
[----:B------:R-:W-:Y:S01]  /*4100*/  HMMA.16816.F32.BF16 R12, R8, R32, RZ ;  /* 0x00000020080c723c */ /* 0x000fe200000418ff */
[----:B-1----:R-:W-:Y:S01]  /*4110*/  FFMA.FTZ R2, R173, c[0x0][0x23c], -R0 ;  /* 0x00008f00ad027a23 */ /* 0x002fe20000010800 */
[----:B--2---:R-:W-:-:S06]  /*4120*/  MOV R173, R4 ;  /* 0x0000000400ad7202 */ /* 0x004fcc0000000f00 */
[----:B------:R-:W-:Y:S01]  /*4130*/  HMMA.16816.F32.BF16 R28, R8, R34, RZ ;  /* 0x00000022081c723c */ /* 0x000fe200000418ff */
[----:B------:R1:W2:Y:S06]  /*4140*/  MUFU.EX2 R228, R2 ;  /* 0x0000000200e47308 */ /* 0x0002ac0000000800 */
[----:B------:R-:W-:Y:S02]  /*4150*/  F2FP.BF16.PACK_AB R8, R235, R247 ;  /* 0x000000f7eb08723e */ /* 0x000fe400000010ff */
[----:B------:R-:W-:Y:S02]  /*4160*/  F2FP.BF16.PACK_AB R9, R173, R238 ;  /* 0x000000eead09723e */ /* 0x000fe400000010ff */
[----:B------:R-:W-:Y:S01]  /*4170*/  F2FP.BF16.PACK_AB R10, R229, R251 ;  /* 0x000000fbe50a723e */ /* 0x000fe200000010ff */
[----:B-1----:R-:W-:Y:S01]  /*4180*/  FFMA.FTZ R2, R198, c[0x0][0x23c], -R7 ;  /* 0x00008f00c6027a23 */ /* 0x002fe20000010807 */
[----:B--2---:R-:W-:-:S03]  /*4190*/  F2FP.BF16.PACK_AB R11, R228, R232 ;  /* 0x000000e8e40b723e */ /* 0x004fc600000010ff */
[----:B------:R1:W-:Y:S04]  /*41a0*/  MUFU.EX2 R213, R2 ;  /* 0x0000000200d57308 */ /* 0x0003e80000000800 */
[C---:B------:R-:W-:Y:S08]  /*41b0*/  HMMA.16816.F32.BF16 R56, R8.reuse, R44, R56 ;  /* 0x0000002c0838723c */ /* 0x040ff00000041838 */
[----:B------:R-:W-:Y:S01]  /*41c0*/  HMMA.16816.F32.BF16 R48, R8, R40, R48 ;  /* 0x000000280830723c */ /* 0x000fe20000041830 */
[----:B-1----:R-:W-:-:S04]  /*41d0*/  FFMA.FTZ R2, R195, c[0x0][0x23c], -R7 ;  /* 0x00008f00c3027a23 */ /* 0x002fc80000010807 */
        /* <DEDUP_REMOVED lines=8> */
[----:B------:R1:W-:Y:S06]  /*4260*/  MUFU.EX2 R64, R2 ;  /* 0x0000000200407308 */ /* 0x0003ec0000000800 */
[C---:B------:R-:W-:Y:S01]  /*4270*/  HMMA.16816.F32.BF16 R36, R8.reuse, R38, R16 ;  /* 0x000000260824723c */ /* 0x040fe20000041810 */
[----:B------:R-:W3:Y:S07]  /*4280*/  LDSM.16.MT88.4 R16, [R227+0x9000] ;  /* 0x00900000e310783b */ /* 0x000eee0000004200 */
[----:B------:R-:W-:Y:S01]  /*4290*/  HMMA.16816.F32.BF16 R52, R8, R46, R52 ;  /* 0x0000002e0834723c */ /* 0x000fe20000041834 */
[----:B-1----:R-:W-:-:S04]  /*42a0*/  FFMA.FTZ R2, R154, c[0x0][0x23c], -R7 ;  /* 0x00008f009a027a23 */ /* 0x002fc80000010807 */
[----:B------:R1:W-:Y:S03]  /*42b0*/  MUFU.EX2 R205, R2 ;  /* 0x0000000200cd7308 */ /* 0x0003e60000000800 */
[----:B------:R-:W-:Y:S01]  /*42c0*/  HMMA.16816.F32.BF16 R28, R8, R70, R28 ;  /* 0x00000046081c723c */ /* 0x000fe2000004181c */
[----:B-1----:R-:W-:-:S04]  /*42d0*/  FFMA.FTZ R2, R188, c[0x0][0x23c], -R0 ;  /* 0x00008f00bc027a23 */ /* 0x002fc80000010800 */
[----:B------:R1:W-:Y:S02]  /*42e0*/  MUFU.EX2 R65, R2 ;  /* 0x0000000200417308 */ /* 0x0003e40000000800 */
[----:B-1----:R-:W-:-:S06]  /*42f0*/  FFMA.FTZ R2, R172, c[0x0][0x23c], -R6 ;  /* 0x00008f00ac027a23 */ /* 0x002fcc0000010806 */
[----:B------:R1:W-:Y:S02]  /*4300*/  MUFU.EX2 R198, R2 ;  /* 0x0000000200c67308 */ /* 0x0003e40000000800 */
[----:B-1----:R-:W-:-:S06]  /*4310*/  FFMA.FTZ R2, R165, c[0x0][0x23c], -R6 ;  /* 0x00008f00a5027a23 */ /* 0x002fcc0000010806 */
[----:B------:R1:W4:Y:S02]  /*4320*/  MUFU.EX2 R214, R2 ;  /* 0x0000000200d67308 */ /* 0x0003240000000800 */
[----:B-1----:R-:W-:Y:S01]  /*4330*/  FFMA.FTZ R2, R137, c[0x0][0x23c], -R6 ;  /* 0x00008f0089027a23 */ /* 0x002fe20000010806 */
[----:B----4-:R-:W-:-:S05]  /*4340*/  F2FP.BF16.PACK_AB R8, R214, R198 ;  /* 0x000000c6d608723e */ /* 0x010fca00000010ff */
[----:B------:R1:W-:Y:S02]  /*4350*/  MUFU.EX2 R4, R2 ;  /* 0x0000000200047308 */ /* 0x0003e40000000800 */
[----:B-1----:R-:W-:Y:S01]  /*4360*/  FFMA.FTZ R2, R133, c[0x0][0x23c], -R6 ;  /* 0x00008f0085027a23 */ /* 0x002fe20000010806 */
[----:B------:R-:W-:-:S05]  /*4370*/  MOV R133, R247 ;  /* 0x000000f700857202 */ /* 0x000fca0000000f00 */
[----:B------:R1:W4:Y:S02]  /*4380*/  MUFU.EX2 R188, R2 ;  /* 0x0000000200bc7308 */ /* 0x0003240000000800 */
[----:B-1----:R-:W-:Y:S01]  /*4390*/  FFMA.FTZ R2, R163, c[0x0][0x23c], -R5 ;  /* 0x00008f00a3027a23 */ /* 0x002fe20000010805 */
[----:B----4-:R-:W-:Y:S01]  /*43a0*/  F2FP.BF16.PACK_AB R10, R188, R4 ;  /* 0x00000004bc0a723e */ /* 0x010fe200000010ff */
[----:B------:R-:W-:-:S04]  /*43b0*/  IMAD.MOV.U32 R163, RZ, RZ, R251 ;  /* 0x000000ffffa37224 */ /* 0x000fc800078e00fb */
[----:B------:R1:W-:Y:S02]  /*43c0*/  MUFU.EX2 R171, R2 ;  /* 0x0000000200ab7308 */ /* 0x0003e40000000800 */
[----:B-1----:R-:W-:Y:S02]  /*43d0*/  FFMA.FTZ R2, R162, c[0x0][0x23c], -R5 ;  /* 0x00008f00a2027a23 */ /* 0x002fe40000010805 */
[----:B------:R-:W-:-:S04]  /*43e0*/  IMAD.MOV.U32 R162, RZ, RZ, R65 ;  /* 0x000000ffffa27224 */ /* 0x000fc800078e0041 */
[----:B------:R1:W-:Y:S02]  /*43f0*/  MUFU.EX2 R44, R2 ;  /* 0x00000002002c7308 */ /* 0x0003e40000000800 */
[----:B-1----:R-:W-:Y:S01]  /*4400*/  FFMA.FTZ R2, R134, c[0x0][0x23c], -R5 ;  /* 0x00008f0086027a23 */ /* 0x002fe20000010805 */
[----:B------:R-:W-:-:S05]  /*4410*/  MOV R134, R252 ;  /* 0x000000fc00867202 */ /* 0x000fca0000000f00 */
[----:B------:R1:W-:Y:S02]  /*4420*/  MUFU.EX2 R137, R2 ;  /* 0x0000000200897308 */ /* 0x0003e40000000800 */
[----:B-1----:R-:W-:Y:S01]  /*4430*/  FFMA.FTZ R2, R136, c[0x0][0x23c], -R5 ;  /* 0x00008f0088027a23 */ /* 0x002fe20000010805 */
[----:B------:R-:W-:-:S05]  /*4440*/  MOV R136, R64 ;  /* 0x0000004000887202 */ /* 0x000fca0000000f00 */
[----:B------:R1:W4:Y:S02]  /*4450*/  MUFU.EX2 R172, R2 ;  /* 0x0000000200ac7308 */ /* 0x0003240000000800 */
[----:B-1----:R-:W-:Y:S01]  /*4460*/  FFMA.FTZ R2, R204, c[0x0][0x23c], -R0 ;  /* 0x00008f00cc027a23 */ /* 0x002fe20000010800 */
[----:B----4-:R-:W-:Y:S01]  /*4470*/  F2FP.BF16.PACK_AB R11, R172, R137 ;  /* 0x00000089ac0b723e */ /* 0x010fe200000010ff */
[----:B------:R-:W-:-:S04]  /*4480*/  IMAD.MOV.U32 R204, RZ, RZ, R44 ;  /* 0x000000ffffcc7224 */ /* 0x000fc800078e002c */
[----:B------:R1:W4:Y:S01]  /*4490*/  MUFU.EX2 R154, R2 ;  /* 0x00000002009a7308 */ /* 0x0003220000000800 */
[----:B------:R-:W-:-:S07]  /*44a0*/  F2FP.BF16.PACK_AB R9, R204, R171 ;  /* 0x000000abcc09723e */ /* 0x000fce00000010ff */
[----:B--2---:R-:W-:Y:S01]  /*44b0*/  HMMA.16816.F32.BF16 R64, R8, R20, R100 ;  /* 0x000000140840723c */ /* 0x004fe20000041864 */
[----:B-1----:R-:W-:-:S07]  /*44c0*/  FFMA.FTZ R2, R170, c[0x0][0x23c], -R0 ;  /* 0x00008f00aa027a23 */ /* 0x002fce0000010800 */
[C---:B---3--:R-:W-:Y:S01]  /*44d0*/  HMMA.16816.F32.BF16 R76, R8.reuse, R16, R76 ;  /* 0x00000010084c723c */ /* 0x048fe2000004184c */
[----:B------:R1:W-:Y:S07]  /*44e0*/  MUFU.EX2 R208, R2 ;  /* 0x0000000200d07308 */ /* 0x0003ee0000000800 */
[C---:B------:R-:W-:Y:S08]  /*44f0*/  HMMA.16816.F32.BF16 R88, R8.reuse, R12, R88 ;  /* 0x0000000c0858723c */ /* 0x040ff00000041858 */
[----:B------:R-:W-:Y:S01]  /*4500*/  HMMA.16816.F32.BF16 R112, R8, R24, R112 ;  /* 0x000000180870723c */ /* 0x000fe20000041870 */
[----:B-1----:R-:W-:-:S04]  /*4510*/  FFMA.FTZ R2, R168, c[0x0][0x23c], -R0 ;  /* 0x00008f00a8027a23 */ /* 0x002fc80000010800 */
[----:B------:R1:W2:Y:S03]  /*4520*/  MUFU.EX2 R206, R2 ;  /* 0x0000000200ce7308 */ /* 0x0002a60000000800 */
[C---:B------:R-:W-:Y:S08]  /*4530*/  HMMA.16816.F32.BF16 R68, R8.reuse, R22, R80 ;  /* 0x000000160844723c */ /* 0x040ff00000041850 */
[----:B------:R-:W-:Y:S01]  /*4540*/  HMMA.16816.F32.BF16 R84, R8, R18, R84 ;  /* 0x000000120854723c */ /* 0x000fe20000041854 */
[----:B-1----:R-:W-:-:S07]  /*4550*/  FFMA.FTZ R2, R201, c[0x0][0x23c], -R7 ;  /* 0x00008f00c9027a23 */ /* 0x002fce0000010807 */
[C---:B------:R-:W-:Y:S01]  /*4560*/  HMMA.16816.F32.BF16 R92, R8.reuse, R14, R92 ;  /* 0x0000000e085c723c */ /* 0x040fe2000004185c */
[----:B------:R-:W-:Y:S01]  /*4570*/  IMAD.MOV.U32 R201, RZ, RZ, R218 ;  /* 0x000000ffffc97224 */ /* 0x000fe200078e00da */
[----:B------:R1:W-:Y:S06]  /*4580*/  MUFU.EX2 R104, R2 ;  /* 0x0000000200687308 */ /* 0x0003ec0000000800 */
[----:B------:R-:W-:Y:S07]  /*4590*/  HMMA.16816.F32.BF16 R96, R8, R26, R96 ;  /* 0x0000001a0860723c */ /* 0x000fee0000041860 */
[----:B------:R-:W-:-:S02]  /*45a0*/  F2FP.BF16.PACK_AB R8, R72, R213 ;  /* 0x000000d54808723e */ /* 0x000fc400000010ff */
[----:B----4-:R-:W-:Y:S01]  /*45b0*/  F2FP.BF16.PACK_AB R9, R154, R162 ;  /* 0x000000a29a09723e */ /* 0x010fe200000010ff */
[--C-:B-1----:R-:W-:Y:S01]  /*45c0*/  FFMA.FTZ R2, R199, c[0x0][0x23c], -R7.reuse ;  /* 0x00008f00c7027a23 */ /* 0x102fe20000010807 */
[----:B------:R-:W-:Y:S02]  /*45d0*/  F2FP.BF16.PACK_AB R10, R205, R136 ;  /* 0x00000088cd0a723e */ /* 0x000fe400000010ff */
[----:B--2---:R-:W-:Y:S01]  /*45e0*/  F2FP.BF16.PACK_AB R11, R206, R208 ;  /* 0x000000d0ce0b723e */ /* 0x004fe200000010ff */
[----:B------:R1:W-:Y:S06]  /*45f0*/  MUFU.EX2 R170, R2 ;  /* 0x0000000200aa7308 */ /* 0x0003ec0000000800 */
[C---:B------:R-:W-:Y:S08]  /*4600*/  HMMA.16816.F32.BF16 R44, R8.reuse, R18, R40 ;  /* 0x00000012082c723c */ /* 0x040ff00000041828 */
[----:B------:R-:W-:Y:S01]  /*4610*/  HMMA.16816.F32.BF16 R40, R8, R12, R32 ;  /* 0x0000000c0828723c */ /* 0x000fe20000041820 */
[----:B-1----:R-:W-:-:S04]  /*4620*/  FFMA.FTZ R2, R158, c[0x0][0x23c], -R7 ;  /* 0x00008f009e027a23 */ /* 0x002fc80000010807 */
[----:B------:R1:W-:Y:S03]  /*4630*/  MUFU.EX2 R156, R2 ;  /* 0x00000002009c7308 */ /* 0x0003e60000000800 */
[C---:B------:R-:W-:Y:S08]  /*4640*/  HMMA.16816.F32.BF16 R80, R8.reuse, R20, R56 ;  /* 0x000000140850723c */ /* 0x040ff00000041838 */
[----:B------:R-:W-:Y:S01]  /*4650*/  HMMA.16816.F32.BF16 R52, R8, R22, R52 ;  /* 0x000000160834723c */ /* 0x000fe20000041834 */
[----:B------:R-:W2:Y:S01]  /*4660*/  LDSM.16.MT88.4 R20, [R224+0x9800] ;  /* 0x00980000e014783b */ /* 0x000ea20000004200 */
[----:B-1----:R-:W-:-:S06]  /*4670*/  FFMA.FTZ R2, R157, c[0x0][0x23c], -R7 ;  /* 0x00008f009d027a23 */ /* 0x002fcc0000010807 */
[C---:B------:R-:W-:Y:S01]  /*4680*/  HMMA.16816.F32.BF16 R48, R8.reuse, R16, R48 ;  /* 0x000000100830723c */ /* 0x040fe20000041830 */
[----:B------:R-:W1:Y:S01]  /*4690*/  LDSM.16.MT88.4 R16, [R227+0x9800] ;  /* 0x00980000e310783b */ /* 0x000e620000004200 */
[----:B------:R3:W-:Y:S06]  /*46a0*/  MUFU.EX2 R233, R2 ;  /* 0x0000000200e97308 */ /* 0x0007ec0000000800 */
[C---:B------:R-:W-:Y:S01]  /*46b0*/  HMMA.16816.F32.BF16 R36, R8.reuse, R14, R36 ;  /* 0x0000000e0824723c */ /* 0x040fe20000041824 */
[----:B------:R-:W4:Y:S07]  /*46c0*/  LDSM.16.MT88.4 R12, [R225+0x9800] ;  /* 0x00980000e10c783b */ /* 0x000f2e0000004200 */
[----:B------:R-:W-:Y:S01]  /*46d0*/  HMMA.16816.F32.BF16 R32, R8, R24, R60 ;  /* 0x000000180820723c */ /* 0x000fe2000004183c */
[----:B---3--:R-:W-:-:S04]  /*46e0*/  FFMA.FTZ R2, R197, c[0x0][0x23c], -R0 ;  /* 0x00008f00c5027a23 */ /* 0x008fc80000010800 */
[----:B------:R3:W-:Y:S03]  /*46f0*/  MUFU.EX2 R197, R2 ;  /* 0x0000000200c57308 */ /* 0x0007e60000000800 */
[----:B------:R-:W-:Y:S01]  /*4700*/  HMMA.16816.F32.BF16 R28, R8, R26, R28 ;  /* 0x0000001a081c723c */ /* 0x000fe2000004181c */
[----:B------:R-:W1:Y:S01]  /*4710*/  LDSM.16.MT88.4 R24, [R226+0x9800] ;  /* 0x00980000e218783b */ /* 0x000e620000004200 */
[----:B---3--:R-:W-:Y:S01]  /*4720*/  FFMA.FTZ R2, R183, c[0x0][0x23c], -R6 ;  /* 0x00008f00b7027a23 */ /* 0x008fe20000010806 */
[----:B------:R-:W-:-:S03]  /*4730*/  MOV R183, R214 ;  /* 0x000000d600b77202 */ /* 0x000fc60000000f00 */
[----:B------:R3:W-:Y:S02]  /*4740*/  MUFU.EX2 R199, R2 ;  /* 0x0000000200c77308 */ /* 0x0007e40000000800 */
[----:B---3--:R-:W-:Y:S02]  /*4750*/  FFMA.FTZ R2, R174, c[0x0][0x23c], -R6 ;  /* 0x00008f00ae027a23 */ /* 0x008fe40000010806 */
[----:B------:R-:W-:-:S04]  /*4760*/  IMAD.MOV.U32 R174, RZ, RZ, R246 ;  /* 0x000000ffffae7224 */ /* 0x000fc800078e00f6 */
[----:B------:R3:W1:Y:S02]  /*4770*/  MUFU.EX2 R159, R2 ;  /* 0x00000002009f7308 */ /* 0x0006640000000800 */
[----:B---3--:R-:W-:Y:S01]  /*4780*/  FFMA.FTZ R2, R146, c[0x0][0x23c], -R6 ;  /* 0x00008f0092027a23 */ /* 0x008fe20000010806 */
[----:B-1----:R-:W-:-:S05]  /*4790*/  F2FP.BF16.PACK_AB R8, R159, R199 ;  /* 0x000000c79f08723e */ /* 0x002fca00000010ff */
[----:B------:R1:W-:Y:S02]  /*47a0*/  MUFU.EX2 R237, R2 ;  /* 0x0000000200ed7308 */ /* 0x0003e40000000800 */
[----:B-1----:R-:W-:-:S06]  /*47b0*/  FFMA.FTZ R2, R138, c[0x0][0x23c], -R6 ;  /* 0x00008f008a027a23 */ /* 0x002fcc0000010806 */
[----:B------:R1:W3:Y:S02]  /*47c0*/  MUFU.EX2 R74, R2 ;  /* 0x00000002004a7308 */ /* 0x0002e40000000800 */
[----:B-1----:R-:W-:Y:S01]  /*47d0*/  FFMA.FTZ R2, R167, c[0x0][0x23c], -R5 ;  /* 0x00008f00a7027a23 */ /* 0x002fe20000010805 */
[----:B---3--:R-:W-:-:S05]  /*47e0*/  F2FP.BF16.PACK_AB R10, R74, R237 ;  /* 0x000000ed4a0a723e */ /* 0x008fca00000010ff */
[----:B------:R1:W-:Y:S02]  /*47f0*/  MUFU.EX2 R168, R2 ;  /* 0x0000000200a87308 */ /* 0x0003e40000000800 */
[----:B-1----:R-:W-:Y:S01]  /*4800*/  FFMA.FTZ R2, R166, c[0x0][0x23c], -R5 ;  /* 0x00008f00a6027a23 */ /* 0x002fe20000010805 */
[----:B------:R-:W-:-:S05]  /*4810*/  MOV R166, R104 ;  /* 0x0000006800a67202 */ /* 0x000fca0000000f00 */
[----:B------:R1:W3:Y:S02]  /*4820*/  MUFU.EX2 R157, R2 ;  /* 0x00000002009d7308 */ /* 0x0002e40000000800 */
[----:B-1----:R-:W-:Y:S01]  /*4830*/  FFMA.FTZ R2, R144, c[0x0][0x23c], -R5 ;  /* 0x00008f0090027a23 */ /* 0x002fe20000010805 */
[----:B---3--:R-:W-:Y:S02]  /*4840*/  F2FP.BF16.PACK_AB R9, R157, R168 ;  /* 0x000000a89d09723e */ /* 0x008fe400000010ff */
[----:B------:R-:W-:-:S03]  /*4850*/  MOV R144, R245 ;  /* 0x000000f500907202 */ /* 0x000fc60000000f00 */
[----:B------:R1:W-:Y:S02]  /*4860*/  MUFU.EX2 R239, R2 ;  /* 0x0000000200ef7308 */ /* 0x0003e40000000800 */
[----:B-1----:R-:W-:Y:S02]  /*4870*/  FFMA.FTZ R2, R139, c[0x0][0x23c], -R5 ;  /* 0x00008f008b027a23 */ /* 0x002fe40000010805 */
[----:B------:R-:W-:-:S04]  /*4880*/  IMAD.MOV.U32 R139, RZ, RZ, R223 ;  /* 0x000000ffff8b7224 */ /* 0x000fc800078e00df */
[----:B------:R1:W3:Y:S02]  /*4890*/  MUFU.EX2 R167, R2 ;  /* 0x0000000200a77308 */ /* 0x0002e40000000800 */
[----:B-1----:R-:W-:Y:S01]  /*48a0*/  FFMA.FTZ R2, R209, c[0x0][0x23c], -R0 ;  /* 0x00008f00d1027a23 */ /* 0x002fe20000010800 */
[----:B---3--:R-:W-:-:S05]  /*48b0*/  F2FP.BF16.PACK_AB R11, R167, R239 ;  /* 0x000000efa70b723e */ /* 0x008fca00000010ff */
[----:B------:R1:W3:Y:S02]  /*48c0*/  MUFU.EX2 R158, R2 ;  /* 0x00000002009e7308 */ /* 0x0002e40000000800 */
[C---:B--2---:R-:W-:Y:S08]  /*48d0*/  HMMA.16816.F32.BF16 R64, R8.reuse, R20, R64 ;  /* 0x000000140840723c */ /* 0x044ff00000041840 */
[----:B------:R-:W-:Y:S01]  /*48e0*/  HMMA.16816.F32.BF16 R60, R8, R22, R68 ;  /* 0x00000016083c723c */ /* 0x000fe20000041844 */
[----:B-1----:R-:W-:Y:S01]  /*48f0*/  FFMA.FTZ R2, R178, c[0x0][0x23c], -R0 ;  /* 0x00008f00b2027a23 */ /* 0x002fe20000010800 */
[----:B------:R-:W-:Y:S01]  /*4900*/  MOV R178, R4 ;  /* 0x0000000400b27202 */ /* 0x000fe20000000f00 */
[----:B------:R-:W-:-:S02]  /*4910*/  FFMA.FTZ R4, R152, c[0x0][0x23c], -R5 ;  /* 0x00008f0098047a23 */ /* 0x000fc40000010805 */
[----:B------:R1:W-:Y:S03]  /*4920*/  MUFU.EX2 R195, R2 ;  /* 0x0000000200c37308 */ /* 0x0003e60000000800 */
[C---:B------:R-:W-:Y:S08]  /*4930*/  HMMA.16816.F32.BF16 R56, R8.reuse, R16, R76 ;  /* 0x000000100838723c */ /* 0x040ff0000004184c */
[----:B------:R-:W-:Y:S01]  /*4940*/  HMMA.16816.F32.BF16 R84, R8, R18, R84 ;  /* 0x000000120854723c */ /* 0x000fe20000041854 */
[----:B-1----:R-:W-:-:S07]  /*4950*/  FFMA.FTZ R2, R177, c[0x0][0x23c], -R0 ;  /* 0x00008f00b1027a23 */ /* 0x002fce0000010800 */
[C---:B----4-:R-:W-:Y:S01]  /*4960*/  HMMA.16816.F32.BF16 R88, R8.reuse, R12, R88 ;  /* 0x0000000c0858723c */ /* 0x050fe20000041858 */
        /* <DEDUP_REMOVED lines=10> */
[----:B-1----:R-:W-:Y:S02]  /*4a10*/  FFMA.FTZ R2, R203, c[0x0][0x23c], -R7 ;  /* 0x00008f00cb027a23 */ /* 0x002fe40000010807 */
[----:B------:R-:W-:Y:S02]  /*4a20*/  IMAD.MOV.U32 R203, RZ, RZ, R137 ;  /* 0x000000ffffcb7224 */ /* 0x000fe400078e0089 */
        /* <DEDUP_REMOVED lines=8> */
[C---:B------:R-:W-:Y:S03]  /*4ab0*/  HMMA.16816.F32.BF16 R100, R8.reuse, R16, R48 ;  /* 0x000000100864723c */ /* 0x040fe60000041830 */
[----:B------:R3:W-:Y:S05]  /*4ac0*/  MUFU.EX2 R205, R4 ;  /* 0x0000000400cd7308 */ /* 0x0007ea0000000800 */
[----:B------:R-:W-:Y:S01]  /*4ad0*/  HMMA.16816.F32.BF16 R80, R8, R18, R44 ;  /* 0x000000120850723c */ /* 0x000fe2000004182c */
[----:B------:R-:W4:Y:S01]  /*4ae0*/  LDSM.16.MT88.4 R16, [R227+0xa000] ;  /* 0x00a00000e310783b */ /* 0x000f220000004200 */
[----:B--2---:R-:W-:-:S02]  /*4af0*/  FFMA.FTZ R2, R160, c[0x0][0x23c], -R7 ;  /* 0x00008f00a0027a23 */ /* 0x004fc40000010807 */
[----:B------:R-:W-:Y:S02]  /*4b00*/  IMAD.MOV.U32 R160, RZ, RZ, R206 ;  /* 0x000000ffffa07224 */ /* 0x000fe400078e00ce */
[----:B------:R2:W-:Y:S02]  /*4b10*/  MUFU.EX2 R165, R2 ;  /* 0x0000000200a57308 */ /* 0x0005e40000000800 */
[----:B------:R-:W-:Y:S01]  /*4b20*/  HMMA.16816.F32.BF16 R76, R8, R12, R40 ;  /* 0x0000000c084c723c */ /* 0x000fe20000041828 */
[----:B------:R-:W1:Y:S01]  /*4b30*/  LDSM.16.MT88.4 R12, [R225+0xa000] ;  /* 0x00a00000e10c783b */ /* 0x000e620000004200 */
[----:B---3--:R-:W-:-:S06]  /*4b40*/  FFMA.FTZ R4, R215, c[0x0][0x23c], -R0 ;  /* 0x00008f00d7047a23 */ /* 0x008fcc0000010800 */
[----:B------:R-:W-:Y:S01]  /*4b50*/  HMMA.16816.F32.BF16 R36, R8, R24, R32 ;  /* 0x000000180824723c */ /* 0x000fe20000041820 */
[----:B--2---:R-:W-:-:S07]  /*4b60*/  FFMA.FTZ R2, R200, c[0x0][0x23c], -R0 ;  /* 0x00008f00c8027a23 */ /* 0x004fce0000010800 */
[----:B------:R-:W-:Y:S01]  /*4b70*/  HMMA.16816.F32.BF16 R28, R8, R26, R28 ;  /* 0x0000001a081c723c */ /* 0x000fe2000004181c */
[----:B------:R-:W2:Y:S01]  /*4b80*/  LDSM.16.MT88.4 R24, [R226+0xa000] ;  /* 0x00a00000e218783b */ /* 0x000ea20000004200 */
[----:B------:R3:W-:Y:S02]  /*4b90*/  MUFU.EX2 R249, R2 ;  /* 0x0000000200f97308 */ /* 0x0007e40000000800 */
[----:B---3--:R-:W-:Y:S02]  /*4ba0*/  FFMA.FTZ R2, R194, c[0x0][0x23c], -R6 ;  /* 0x00008f00c2027a23 */ /* 0x008fe40000010806 */
[----:B------:R-:W-:-:S04]  /*4bb0*/  IMAD.MOV.U32 R194, RZ, RZ, R248 ;  /* 0x000000ffffc27224 */ /* 0x000fc800078e00f8 */
[----:B------:R3:W-:Y:S02]  /*4bc0*/  MUFU.EX2 R248, R2 ;  /* 0x0000000200f87308 */ /* 0x0007e40000000800 */
[----:B---3--:R-:W-:Y:S02]  /*4bd0*/  FFMA.FTZ R2, R185, c[0x0][0x23c], -R6 ;  /* 0x00008f00b9027a23 */ /* 0x008fe40000010806 */
[----:B------:R-:W-:-:S04]  /*4be0*/  IMAD.MOV.U32 R185, RZ, RZ, R163 ;  /* 0x000000ffffb97224 */ /* 0x000fc800078e00a3 */
[----:B------:R3:W1:Y:S02]  /*4bf0*/  MUFU.EX2 R250, R2 ;  /* 0x0000000200fa7308 */ /* 0x0006640000000800 */
[----:B---3--:R-:W-:Y:S01]  /*4c00*/  FFMA.FTZ R2, R153, c[0x0][0x23c], -R6 ;  /* 0x00008f0099027a23 */ /* 0x008fe20000010806 */
[----:B------:R-:W-:Y:S01]  /*4c10*/  MOV R153, R213 ;  /* 0x000000d500997202 */ /* 0x000fe20000000f00 */
[----:B------:R-:W-:Y:S01]  /*4c20*/  IMAD.MOV.U32 R213, RZ, RZ, R217 ;  /* 0x000000ffffd57224 */ /* 0x000fe200078e00d9 */
[----:B-1----:R-:W-:-:S03]  /*4c30*/  F2FP.BF16.PACK_AB R8, R250, R248 ;  /* 0x000000f8fa08723e */ /* 0x002fc600000010ff */
[----:B------:R1:W-:Y:S01]  /*4c40*/  MUFU.EX2 R251, R2 ;  /* 0x0000000200fb7308 */ /* 0x0003e20000000800 */
[----:B------:R-:W-:Y:S01]  /*4c50*/  MOV R200, R213 ;  /* 0x000000d500c87202 */ /* 0x000fe20000000f00 */
[----:B-1----:R-:W-:-:S06]  /*4c60*/  FFMA.FTZ R2, R147, c[0x0][0x23c], -R6 ;  /* 0x00008f0093027a23 */ /* 0x002fcc0000010806 */
[----:B------:R1:W3:Y:S02]  /*4c70*/  MUFU.EX2 R252, R2 ;  /* 0x0000000200fc7308 */ /* 0x0002e40000000800 */
[----:B-1----:R-:W-:Y:S01]  /*4c80*/  FFMA.FTZ R2, R176, c[0x0][0x23c], -R5 ;  /* 0x00008f00b0027a23 */ /* 0x002fe20000010805 */
[----:B---3--:R-:W-:-:S05]  /*4c90*/  F2FP.BF16.PACK_AB R10, R252, R251 ;  /* 0x000000fbfc0a723e */ /* 0x008fca00000010ff */
[----:B------:R1:W-:Y:S02]  /*4ca0*/  MUFU.EX2 R247, R2 ;  /* 0x0000000200f77308 */ /* 0x0003e40000000800 */
[----:B-1----:R-:W-:-:S06]  /*4cb0*/  FFMA.FTZ R2, R175, c[0x0][0x23c], -R5 ;  /* 0x00008f00af027a23 */ /* 0x002fcc0000010805 */
[----:B------:R1:W3:Y:S02]  /*4cc0*/  MUFU.EX2 R223, R2 ;  /* 0x0000000200df7308 */ /* 0x0002e40000000800 */
[----:B-1----:R-:W-:Y:S01]  /*4cd0*/  FFMA.FTZ R2, R151, c[0x0][0x23c], -R5 ;  /* 0x00008f0097027a23 */ /* 0x002fe20000010805 */
[----:B---3--:R-:W-:Y:S02]  /*4ce0*/  F2FP.BF16.PACK_AB R9, R223, R247 ;  /* 0x000000f7df09723e */ /* 0x008fe400000010ff */
[----:B------:R-:W-:-:S03]  /*4cf0*/  MOV R151, R160 ;  /* 0x000000a000977202 */ /* 0x000fc60000000f00 */
[----:B------:R1:W-:Y:S02]  /*4d00*/  MUFU.EX2 R245, R2 ;  /* 0x0000000200f57308 */ /* 0x0003e40000000800 */
[----:B-1----:R-:W-:Y:S02]  /*4d10*/  FFMA.FTZ R2, R150, c[0x0][0x23c], -R5 ;  /* 0x00008f0096027a23 */ /* 0x002fe40000010805 */
[----:B------:R-:W-:Y:S01]  /*4d20*/  IMAD.MOV.U32 R150, RZ, RZ, R164 ;  /* 0x000000ffff967224 */ /* 0x000fe200078e00a4 */
[----:B------:R-:W-:-:S03]  /*4d30*/  MOV R164, R162 ;  /* 0x000000a200a47202 */ /* 0x000fc60000000f00 */
[----:B------:R1:W3:Y:S02]  /*4d40*/  MUFU.EX2 R246, R2 ;  /* 0x0000000200f67308 */ /* 0x0002e40000000800 */
[----:B-1----:R-:W-:Y:S01]  /*4d50*/  FFMA.FTZ R2, R210, c[0x0][0x23c], -R0 ;  /* 0x00008f00d2027a23 */ /* 0x002fe20000010800 */
[----:B---3--:R-:W-:-:S05]  /*4d60*/  F2FP.BF16.PACK_AB R11, R246, R245 ;  /* 0x000000f5f60b723e */ /* 0x008fca00000010ff */
[----:B------:R1:W3:Y:S02]  /*4d70*/  MUFU.EX2 R218, R2 ;  /* 0x0000000200da7308 */ /* 0x0002e40000000800 */
[C---:B------:R-:W-:Y:S08]  /*4d80*/  HMMA.16816.F32.BF16 R64, R8.reuse, R20, R64 ;  /* 0x000000140840723c */ /* 0x040ff00000041840 */
[----:B------:R-:W-:Y:S01]  /*4d90*/  HMMA.16816.F32.BF16 R60, R8, R22, R60 ;  /* 0x00000016083c723c */ /* 0x000fe2000004183c */
[----:B-1----:R-:W-:-:S04]  /*4da0*/  FFMA.FTZ R2, R191, c[0x0][0x23c], -R0 ;  /* 0x00008f00bf027a23 */ /* 0x002fc80000010800 */
[----:B------:R1:W-:Y:S03]  /*4db0*/  MUFU.EX2 R217, R2 ;  /* 0x0000000200d97308 */ /* 0x0003e60000000800 */
[C---:B----4-:R-:W-:Y:S08]  /*4dc0*/  HMMA.16816.F32.BF16 R56, R8.reuse, R16, R56 ;  /* 0x000000100838723c */ /* 0x050ff00000041838 */
[----:B------:R-:W-:Y:S01]  /*4dd0*/  HMMA.16816.F32.BF16 R52, R8, R18, R84 ;  /* 0x000000120834723c */ /* 0x000fe20000041854 */
[----:B-1----:R-:W-:-:S07]  /*4de0*/  FFMA.FTZ R2, R190, c[0x0][0x23c], -R0 ;  /* 0x00008f00be027a23 */ /* 0x002fce0000010800 */
[C---:B------:R-:W-:Y:S01]  /*4df0*/  HMMA.16816.F32.BF16 R48, R8.reuse, R12, R88 ;  /* 0x0000000c0830723c */ /* 0x040fe20000041858 */
[----:B------:R1:W4:Y:S07]  /*4e00*/  MUFU.EX2 R214, R2 ;  /* 0x0000000200d67308 */ /* 0x00032e0000000800 */
[C---:B------:R-:W-:Y:S08]  /*4e10*/  HMMA.16816.F32.BF16 R44, R8.reuse, R14, R92 ;  /* 0x0000000e082c723c */ /* 0x040ff0000004185c */
[----:B--2---:R-:W-:Y:S01]  /*4e20*/  HMMA.16816.F32.BF16 R40, R8, R24, R112 ;  /* 0x000000180828723c */ /* 0x004fe20000041870 */
[----:B-1----:R-:W-:Y:S01]  /*4e30*/  FFMA.FTZ R2, R196, c[0x0][0x23c], -R6 ;  /* 0x00008f00c4027a23 */ /* 0x002fe20000010806 */
[----:B------:R-:W-:-:S05]  /*4e40*/  MOV R196, R203 ;  /* 0x000000cb00c47202 */ /* 0x000fca0000000f00 */
[----:B------:R-:W-:Y:S01]  /*4e50*/  MOV R114, R139 ;  /* 0x0000008b00727202 */ /* 0x000fe20000000f00 */
[----:B------:R-:W-:Y:S01]  /*4e60*/  HMMA.16816.F32.BF16 R32, R8, R26, R96 ;  /* 0x0000001a0820723c */ /* 0x000fe20000041860 */
[----:B------:R-:W-:Y:S01]  /*4e70*/  MOV R113, R161 ;  /* 0x000000a100717202 */ /* 0x000fe20000000f00 */
[----:B------:R-:W-:Y:S02]  /*4e80*/  FFMA.FTZ R115, R119, c[0x0][0x23c], -R7 ;  /* 0x00008f0077737a23 */ /* 0x000fe40000010807 */
[----:B------:R-:W-:Y:S02]  /*4e90*/  FFMA.FTZ R119, R130, c[0x0][0x23c], -R0 ;  /* 0x00008f0082777a23 */ /* 0x000fe40000010800 */
[----:B------:R-:W-:Y:S01]  /*4ea0*/  MUFU.EX2 R130, R4 ;  /* 0x0000000400827308 */ /* 0x000fe20000000800 */
[----:B------:R-:W-:Y:S01]  /*4eb0*/  F2FP.BF16.PACK_AB R8, R146, R138 ;  /* 0x0000008a9208723e */ /* 0x000fe200000010ff */
[----:B------:R-:W-:Y:S01]  /*4ec0*/  FFMA.FTZ R112, R124, c[0x0][0x23c], -R5 ;  /* 0x00008f007c707a23 */ /* 0x000fe20000010805 */
[----:B---3--:R-:W-:-:S02]  /*4ed0*/  F2FP.BF16.PACK_AB R9, R218, R249 ;  /* 0x000000f9da09723e */ /* 0x008fc400000010ff */
[----:B------:R-:W-:Y:S02]  /*4ee0*/  F2FP.BF16.PACK_AB R10, R165, R177 ;  /* 0x000000b1a50a723e */ /* 0x000fe400000010ff */
[----:B----4-:R-:W-:-:S07]  /*4ef0*/  F2FP.BF16.PACK_AB R11, R214, R217 ;  /* 0x000000d9d60b723e */ /* 0x010fce00000010ff */
[C---:B------:R-:W-:Y:S08]  /*4f00*/  HMMA.16816.F32.BF16 R92, R8.reuse, R18, R80 ;  /* 0x00000012085c723c */ /* 0x040ff00000041850 */
[C---:B------:R-:W-:Y:S08]  /*4f10*/  HMMA.16816.F32.BF16 R80, R8.reuse, R14, R68 ;  /* 0x0000000e0850723c */ /* 0x040ff00000041844 */
[C---:B------:R-:W-:Y:S07]  /*4f20*/  HMMA.16816.F32.BF16 R68, R8.reuse, R24, R36 ;  /* 0x000000180844723c */ /* 0x040fee0000041824 */
[----:B------:R-:W-:Y:S01]  /*4f30*/  IMAD.MOV.U32 R39, RZ, RZ, R144 ;  /* 0x000000ffff277224 */ /* 0x000fe200078e0090 */
[C---:B------:R-:W-:Y:S01]  /*4f40*/  HMMA.16816.F32.BF16 R88, R8.reuse, R20, R108 ;  /* 0x000000140858723c */ /* 0x040fe2000004186c */
[----:B------:R-:W-:Y:S01]  /*4f50*/  IMAD.MOV.U32 R144, RZ, RZ, R208 ;  /* 0x000000ffff907224 */ /* 0x000fe200078e00d0 */
[----:B------:R-:W-:Y:S01]  /*4f60*/  MOV R36, R174 ;  /* 0x000000ae00247202 */ /* 0x000fe20000000f00 */
[----:B------:R1:W-:Y:S01]  /*4f70*/  MUFU.EX2 R208, R2 ;  /* 0x0000000200d07308 */ /* 0x0003e20000000800 */
[----:B------:R-:W-:Y:S01]  /*4f80*/  IMAD.MOV.U32 R174, RZ, RZ, R204 ;  /* 0x000000ffffae7224 */ /* 0x000fe200078e00cc */
[----:B------:R-:W-:Y:S01]  /*4f90*/  MOV R38, R167 ;  /* 0x000000a700267202 */ /* 0x000fe20000000f00 */
[----:B------:R-:W-:Y:S01]  /*4fa0*/  IMAD.MOV.U32 R37, RZ, RZ, R138 ;  /* 0x000000ffff257224 */ /* 0x000fe200078e008a */
[----:B------:R-:W-:Y:S01]  /*4fb0*/  MOV R167, R136 ;  /* 0x0000008800a77202 */ /* 0x000fe20000000f00 */
[----:B------:R-:W-:Y:S01]  /*4fc0*/  HMMA.16816.F32.BF16 R96, R8, R22, R104 ;  /* 0x000000160860723c */ /* 0x000fe20000041868 */
[----:B------:R-:W2:Y:S01]  /*4fd0*/  LDSM.16.MT88.4 R20, [R224+0xa800] ;  /* 0x00a80000e014783b */ /* 0x000ea20000004200 */
[----:B------:R-:W-:Y:S01]  /*4fe0*/  FFMA.FTZ R108, R123, c[0x0][0x23c], -R6 ;  /* 0x00008f007b6c7a23 */ /* 0x000fe20000010806 */
[----:B------:R-:W-:Y:S01]  /*4ff0*/  MOV R152, R167 ;  /* 0x000000a700987202 */ /* 0x000fe20000000f00 */
[--C-:B------:R-:W-:Y:S01]  /*5000*/  FFMA.FTZ R109, R129, c[0x0][0x23c], -R5.reuse ;  /* 0x00008f00816d7a23 */ /* 0x100fe20000010805 */
[----:B------:R-:W-:Y:S01]  /*5010*/  MOV R167, R172 ;  /* 0x000000ac00a77202 */ /* 0x000fe20000000f00 */
[----:B------:R-:W-:-:S02]  /*5020*/  FFMA.FTZ R110, R128, c[0x0][0x23c], -R5 ;  /* 0x00008f00806e7a23 */ /* 0x000fc40000010805 */
[----:B------:R-:W-:Y:S01]  /*5030*/  HMMA.16816.F32.BF16 R100, R8, R16, R100 ;  /* 0x000000100864723c */ /* 0x000fe20000041864 */
[----:B------:R-:W3:Y:S01]  /*5040*/  LDSM.16.MT88.4 R16, [R227+0xa800] ;  /* 0x00a80000e310783b */ /* 0x000ee20000004200 */
[----:B------:R-:W-:Y:S02]  /*5050*/  FFMA.FTZ R111, R125, c[0x0][0x23c], -R5 ;  /* 0x00008f007d6f7a23 */ /* 0x000fe40000010805 */
[----:B-1----:R-:W-:-:S04]  /*5060*/  FFMA.FTZ R2, R189, c[0x0][0x23c], -R6 ;  /* 0x00008f00bd027a23 */ /* 0x002fc80000010806 */
[----:B------:R1:W4:Y:S01]  /*5070*/  MUFU.EX2 R209, R2 ;  /* 0x0000000200d17308 */ /* 0x0003220000000800 */
[C---:B------:R-:W-:Y:S01]  /*5080*/  HMMA.16816.F32.BF16 R84, R8.reuse, R12, R76 ;  /* 0x0000000c0854723c */ /* 0x040fe2000004184c */
[----:B------:R-:W-:Y:S07]  /*5090*/  LDSM.16.MT88.4 R12, [R225+0xa800] ;  /* 0x00a80000e10c783b */ /* 0x000fee0000004200 */
[----:B------:R-:W-:Y:S01]  /*50a0*/  HMMA.16816.F32.BF16 R76, R8, R26, R28 ;  /* 0x0000001a084c723c */ /* 0x000fe2000004181c */
[----:B------:R-:W2:Y:S01]  /*50b0*/  LDSM.16.MT88.4 R24, [R226+0xa800] ;  /* 0x00a80000e218783b */ /* 0x000ea20000004200 */
[----:B-1----:R-:W-:-:S05]  /*50c0*/  FFMA.FTZ R2, R155, c[0x0][0x23c], -R6 ;  /* 0x00008f009b027a23 */ /* 0x002fca0000010806 */
[----:B----4-:R-:W-:Y:S01]  /*50d0*/  F2FP.BF16.PACK_AB R8, R209, R208 ;  /* 0x000000d0d108723e */ /* 0x010fe200000010ff */
[----:B------:R-:W-:Y:S01]  /*50e0*/  FFMA.FTZ R30, R193, c[0x0][0x23c], -R7 ;  /* 0x00008f00c11e7a23 */ /* 0x000fe20000010807 */
[----:B------:R1:W-:Y:S01]  /*50f0*/  MUFU.EX2 R210, R2 ;  /* 0x0000000200d27308 */ /* 0x0003e20000000800 */
[----:B------:R-:W-:Y:S02]  /*5100*/  IMAD.MOV.U32 R155, RZ, RZ, R177 ;  /* 0x000000ffff9b7224 */ /* 0x000fe400078e00b1 */
[--C-:B------:R-:W-:Y:S02]  /*5110*/  FFMA.FTZ R31, R127, c[0x0][0x23c], -R6.reuse ;  /* 0x00008f007f1f7a23 */ /* 0x100fe40000010806 */
[--C-:B------:R-:W-:Y:S02]  /*5120*/  FFMA.FTZ R28, R132, c[0x0][0x23c], -R5.reuse ;  /* 0x00008f00841c7a23 */ /* 0x100fe40000010805 */
[----:B------:R-:W-:Y:S02]  /*5130*/  FFMA.FTZ R29, R131, c[0x0][0x23c], -R5 ;  /* 0x00008f00831d7a23 */ /* 0x000fe40000010805 */
[----:B-1----:R-:W-:Y:S01]  /*5140*/  FFMA.FTZ R2, R149, c[0x0][0x23c], -R6 ;  /* 0x00008f0095027a23 */ /* 0x002fe20000010806 */
[----:B------:R-:W-:-:S03]  /*5150*/  MOV R149, R178 ;  /* 0x000000b200957202 */ /* 0x000fc60000000f00 */
[----:B------:R1:W4:Y:S02]  /*5160*/  MUFU.EX2 R213, R2 ;  /* 0x0000000200d57308 */ /* 0x0003240000000800 */
[----:B-1----:R-:W-:Y:S01]  /*5170*/  FFMA.FTZ R2, R182, c[0x0][0x23c], -R5 ;  /* 0x00008f00b6027a23 */ /* 0x002fe20000010805 */
[----:B----4-:R-:W-:Y:S01]  /*5180*/  F2FP.BF16.PACK_AB R10, R213, R210 ;  /* 0x000000d2d50a723e */ /* 0x010fe200000010ff */
[----:B------:R-:W-:-:S04]  /*5190*/  IMAD.MOV.U32 R182, RZ, RZ, R144 ;  /* 0x000000ffffb67224 */ /* 0x000fc800078e0090 */
[----:B------:R1:W-:Y:S02]  /*51a0*/  MUFU.EX2 R206, R2 ;  /* 0x0000000200ce7308 */ /* 0x0003e40000000800 */
[----:B-1----:R-:W-:-:S06]  /*51b0*/  FFMA.FTZ R2, R179, c[0x0][0x23c], -R5 ;  /* 0x00008f00b3027a23 */ /* 0x002fcc0000010805 */
[----:B------:R1:W4:Y:S02]  /*51c0*/  MUFU.EX2 R207, R2 ;  /* 0x0000000200cf7308 */ /* 0x0003240000000800 */
[----:B-1----:R-:W-:Y:S01]  /*51d0*/  FFMA.FTZ R2, R145, c[0x0][0x23c], -R5 ;  /* 0x00008f0091027a23 */ /* 0x002fe20000010805 */
[----:B----4-:R-:W-:-:S05]  /*51e0*/  F2FP.BF16.PACK_AB R9, R207, R206 ;  /* 0x000000cecf09723e */ /* 0x010fca00000010ff */
[----:B------:R-:W1:Y:S02]  /*51f0*/  MUFU.EX2 R204, R2 ;  /* 0x0000000200cc7308 */ /* 0x000e640000000800 */
[----:B-1----:R-:W-:Y:S01]  /*5200*/  F2FP.BF16.PACK_AB R11, R205, R204 ;  /* 0x000000cccd0b723e */ /* 0x002fe200000010ff */
[----:B------:R-:W-:-:S06]  /*5210*/  FFMA.FTZ R2, R222, c[0x0][0x23c], -R7 ;  /* 0x00008f00de027a23 */ /* 0x000fcc0000010807 */
[C---:B--2---:R-:W-:Y:S07]  /*5220*/  HMMA.16816.F32.BF16 R136, R8.reuse, R20, R64 ;  /* 0x000000140888723c */ /* 0x044fee0000041840 */
[----:B------:R-:W-:Y:S01]  /*5230*/  MOV R66, R146 ;  /* 0x0000009200427202 */ /* 0x000fe20000000f00 */
[----:B---3--:R-:W-:Y:S01]  /*5240*/  HMMA.16816.F32.BF16 R160, R8, R18, R52 ;  /* 0x0000001208a0723c */ /* 0x008fe20000041834 */
[----:B------:R-:W-:Y:S01]  /*5250*/  MOV R64, R183 ;  /* 0x000000b700407202 */ /* 0x000fe20000000f00 */
[----:B------:R-:W-:-:S02]  /*5260*/  IMAD.MOV.U32 R65, RZ, RZ, R174 ;  /* 0x000000ffff417224 */ /* 0x000fc400078e00ae */
[----:B------:R-:W-:Y:S02]  /*5270*/  IMAD.MOV.U32 R67, RZ, RZ, R200 ;  /* 0x000000ffff437224 */ /* 0x000fe400078e00c8 */
[----:B------:R1:W-:Y:S01]  /*5280*/  MUFU.EX2 R200, R2 ;  /* 0x0000000200c87308 */ /* 0x0003e20000000800 */
[----:B------:R-:W-:Y:S01]  /*5290*/  IMAD.MOV.U32 R55, RZ, RZ, R202 ;  /* 0x000000ffff377224 */ /* 0x000fe200078e00ca */
[----:B------:R-:W-:Y:S01]  /*52a0*/  HMMA.16816.F32.BF16 R144, R8, R22, R60 ;  /* 0x000000160890723c */ /* 0x000fe2000004183c */
[----:B------:R-:W-:Y:S02]  /*52b0*/  IMAD.MOV.U32 R183, RZ, RZ, R188 ;  /* 0x000000ffffb77224 */ /* 0x000fe400078e00bc */
[----:B------:R-:W-:-:S04]  /*52c0*/  FADD.FTZ R113, R113, R55 ;  /* 0x0000003771717221 */ /* 0x000fc80000010000 */
[----:B------:R-:W-:Y:S01]  /*52d0*/  MOV R63, R158 ;  /* 0x0000009e003f7202 */ /* 0x000fe20000000f00 */
[----:B------:R-:W-:Y:S01]  /*52e0*/  IMAD.MOV.U32 R62, RZ, RZ, R159 ;  /* 0x000000ffff3e7224 */ /* 0x000fe200078e009f */
[----:B------:R-:W-:Y:S01]  /*52f0*/  MOV R61, R157 ;  /* 0x0000009d003d7202 */ /* 0x000fe20000000f00 */
[----:B------:R-:W-:Y:S01]  /*5300*/  HMMA.16816.F32.BF16 R188, R8, R24, R40 ;  /* 0x0000001808bc723c */ /* 0x000fe20000041828 */
[----:B------:R-:W-:Y:S01]  /*5310*/  MOV R60, R156 ;  /* 0x0000009c003c7202 */ /* 0x000fe20000000f00 */
[----:B-1----:R-:W-:-:S05]  /*5320*/  FFMA.FTZ R2, R221, c[0x0][0x23c], -R7 ;  /* 0x00008f00dd027a23 */ /* 0x002fca0000010807 */
[----:B------:R-:W-:Y:S01]  /*5330*/  FFMA.FTZ R42, R187, c[0x0][0x23c], -R7 ;  /* 0x00008f00bb2a7a23 */ /* 0x000fe20000010807 */
[C---:B------:R-:W-:Y:S01]  /*5340*/  HMMA.16816.F32.BF16 R156, R8.reuse, R16, R56 ;  /* 0x00000010089c723c */ /* 0x040fe20000041838 */
[--C-:B------:R-:W-:Y:S02]  /*5350*/  FFMA.FTZ R43, R184, c[0x0][0x23c], -R0.reuse ;  /* 0x00008f00b82b7a23 */ /* 0x100fe40000010800 */
[--C-:B------:R-:W-:Y:S02]  /*5360*/  FFMA.FTZ R41, R143, c[0x0][0x23c], -R0.reuse ;  /* 0x00008f008f297a23 */ /* 0x100fe40000010800 */
[----:B------:R-:W-:Y:S02]  /*5370*/  FFMA.FTZ R40, R140, c[0x0][0x23c], -R0 ;  /* 0x00008f008c287a23 */ /* 0x000fe40000010800 */
[----:B------:R-:W-:Y:S01]  /*5380*/  MOV R56, R173 ;  /* 0x000000ad00387202 */ /* 0x000fe20000000f00 */
[----:B------:R-:W-:Y:S01]  /*5390*/  IMAD.MOV.U32 R59, RZ, RZ, R201 ;  /* 0x000000ffff3b7224 */ /* 0x000fe200078e00c9 */
[----:B------:R-:W-:Y:S01]  /*53a0*/  MOV R58, R134 ;  /* 0x00000086003a7202 */ /* 0x000fe20000000f00 */
[----:B------:R1:W2:Y:S01]  /*53b0*/  MUFU.EX2 R201, R2 ;  /* 0x0000000200c97308 */ /* 0x0002a20000000800 */
[----:B------:R-:W-:Y:S01]  /*53c0*/  MOV R57, R133 ;  /* 0x0000008500397202 */ /* 0x000fe20000000f00 */
[----:B------:R-:W-:Y:S01]  /*53d0*/  HMMA.16816.F32.BF16 R172, R8, R12, R48 ;  /* 0x0000000c08ac723c */ /* 0x000fe20000041830 */
[----:B------:R-:W-:-:S02]  /*53e0*/  MOV R55, R56 ;  /* 0x0000003800377202 */ /* 0x000fc40000000f00 */
[----:B------:R-:W-:Y:S01]  /*53f0*/  MOV R56, R57 ;  /* 0x0000003900387202 */ /* 0x000fe20000000f00 */
[----:B------:R-:W-:Y:S01]  /*5400*/  IMAD.MOV.U32 R57, RZ, RZ, R58 ;  /* 0x000000ffff397224 */ /* 0x000fe200078e003a */
[----:B------:R-:W-:Y:S02]  /*5410*/  MOV R58, R59 ;  /* 0x0000003b003a7202 */ /* 0x000fe40000000f00 */
[----:B------:R-:W-:Y:S01]  /*5420*/  MOV R59, R60 ;  /* 0x0000003c003b7202 */ /* 0x000fe20000000f00 */
[----:B------:R-:W-:Y:S01]  /*5430*/  IMAD.MOV.U32 R60, RZ, RZ, R61 ;  /* 0x000000ffff3c7224 */ /* 0x000fe200078e003d */
[----:B------:R-:W-:Y:S01]  /*5440*/  MOV R61, R62 ;  /* 0x0000003e003d7202 */ /* 0x000fe20000000f00 */
[--C-:B------:R-:W-:Y:S01]  /*5450*/  FFMA.FTZ R50, R148, c[0x0][0x23c], -R7.reuse ;  /* 0x00008f0094327a23 */ /* 0x100fe20000010807 */
[----:B------:R-:W-:Y:S01]  /*5460*/  MOV R62, R63 ;  /* 0x0000003f003e7202 */ /* 0x000fe20000000f00 */
[----:B------:R-:W-:Y:S01]  /*5470*/  IMAD.MOV.U32 R63, RZ, RZ, R64 ;  /* 0x000000ffff3f7224 */ /* 0x000fe200078e0040 */
[----:B------:R-:W-:Y:S01]  /*5480*/  MOV R64, R65 ;  /* 0x0000004100407202 */ /* 0x000fe20000000f00 */
[----:B-1----:R-:W-:Y:S01]  /*5490*/  FFMA.FTZ R2, R216, c[0x0][0x23c], -R7 ;  /* 0x00008f00d8027a23 */ /* 0x002fe20000010807 */
[----:B------:R-:W-:Y:S01]  /*54a0*/  MOV R65, R66 ;  /* 0x0000004200417202 */ /* 0x000fe20000000f00 */
[----:B------:R-:W-:Y:S01]  /*54b0*/  IMAD.MOV.U32 R66, RZ, RZ, R67 ;  /* 0x000000ffff427224 */ /* 0x000fe200078e0043 */
[----:B------:R-:W-:Y:S01]  /*54c0*/  MOV R67, R36 ;  /* 0x0000002400437202 */ /* 0x000fe20000000f00 */
[----:B------:R1:W-:Y:S01]  /*54d0*/  MUFU.EX2 R203, R2 ;  /* 0x0000000200cb7308 */ /* 0x0003e20000000800 */
[----:B------:R-:W-:Y:S01]  /*54e0*/  MOV R36, R37 ;  /* 0x0000002500247202 */ /* 0x000fe20000000f00 */
[----:B------:R-:W-:Y:S01]  /*54f0*/  IMAD.MOV.U32 R37, RZ, RZ, R38 ;  /* 0x000000ffff257224 */ /* 0x000fe200078e0026 */
[----:B------:R-:W-:Y:S01]  /*5500*/  MOV R38, R39 ;  /* 0x0000002700267202 */ /* 0x000fe20000000f00 */
[--C-:B------:R-:W-:Y:S01]  /*5510*/  FFMA.FTZ R49, R142, c[0x0][0x23c], -R7.reuse ;  /* 0x00008f008e317a23 */ /* 0x100fe20000010807 */
[----:B------:R-:W-:Y:S01]  /*5520*/  MOV R39, R114 ;  /* 0x0000007200277202 */ /* 0x000fe20000000f00 */
[----:B------:R-:W-:Y:S01]  /*5530*/  FADD.FTZ R114, R244, R234 ;  /* 0x000000eaf4727221 */ /* 0x000fe20000010000 */
[C---:B------:R-:W-:Y:S01]  /*5540*/  HMMA.16816.F32.BF16 R176, R8.reuse, R14, R44 ;  /* 0x0000000e08b0723c */ /* 0x040fe2000004182c */
[----:B------:R-:W3:Y:S01]  /*5550*/  LDL.LU R234, [R1+0xe0] ;  /* 0x0000e00001ea7983 */ /* 0x000ee20000300800 */
[----:B------:R-:W-:Y:S01]  /*5560*/  FFMA.FTZ R48, R192, c[0x0][0x23c], -R0 ;  /* 0x00008f00c0307a23 */ /* 0x000fe20000010800 */
[----:B--2---:R-:W-:Y:S01]  /*5570*/  F2FP.BF16.PACK_AB R4, R201, R200 ;  /* 0x000000c8c904723e */ /* 0x004fe200000010ff */
[----:B------:R-:W-:Y:S01]  /*5580*/  FFMA.FTZ R51, R126, c[0x0][0x23c], -R6 ;  /* 0x00008f007e337a23 */ /* 0x000fe20000010806 */
[----:B------:R-:W2:Y:S03]  /*5590*/  LDL.LU R244, [R1+0xdc] ;  /* 0x0000dc0001f47983 */ /* 0x000ea60000300800 */
[----:B------:R-:W-:Y:S01]  /*55a0*/  HMMA.16816.F32.BF16 R104, R8, R26, R32 ;  /* 0x0000001a0868723c */ /* 0x000fe20000041820 */
[----:B-1----:R-:W-:-:S02]  /*55b0*/  FFMA.FTZ R2, R212, c[0x0][0x23c], -R7 ;  /* 0x00008f00d4027a23 */ /* 0x002fc40000010807 */
[----:B------:R-:W-:Y:S02]  /*55c0*/  FFMA.FTZ R7, R219, c[0x0][0x23c], -R0 ;  /* 0x00008f00db077a23 */ /* 0x000fe40000010800 */
[----:B------:R1:W4:Y:S02]  /*55d0*/  MUFU.EX2 R202, R2 ;  /* 0x0000000200ca7308 */ /* 0x0003240000000800 */
[--C-:B------:R-:W-:Y:S02]  /*55e0*/  FFMA.FTZ R11, R186, c[0x0][0x23c], -R6.reuse ;  /* 0x00008f00ba0b7a23 */ /* 0x100fe40000010806 */
[--C-:B------:R-:W-:Y:S02]  /*55f0*/  FFMA.FTZ R10, R180, c[0x0][0x23c], -R6.reuse ;  /* 0x00008f00b40a7a23 */ /* 0x100fe40000010806 */
[--C-:B------:R-:W-:Y:S02]  /*5600*/  FFMA.FTZ R9, R141, c[0x0][0x23c], -R6.reuse ;  /* 0x00008f008d097a23 */ /* 0x100fe40000010806 */
[----:B------:R-:W-:Y:S01]  /*5610*/  MUFU.EX2 R133, R7 ;  /* 0x0000000700857308 */ /* 0x000fe20000000800 */
[----:B------:R-:W-:-:S02]  /*5620*/  FFMA.FTZ R8, R135, c[0x0][0x23c], -R6 ;  /* 0x00008f0087087a23 */ /* 0x000fc40000010806 */
[----:B-1----:R-:W-:-:S05]  /*5630*/  FFMA.FTZ R2, R220, c[0x0][0x23c], -R0 ;  /* 0x00008f00dc027a23 */ /* 0x002fca0000010800 */
[----:B------:R1:W1:Y:S02]  /*5640*/  MUFU.EX2 R134, R2 ;  /* 0x0000000200867308 */ /* 0x0002640000000800 */
[----:B-1----:R-:W-:Y:S01]  /*5650*/  FFMA.FTZ R2, R211, c[0x0][0x23c], -R0 ;  /* 0x00008f00d3027a23 */ /* 0x002fe20000010800 */
[----:B----4-:R-:W-:Y:S01]  /*5660*/  F2FP.BF16.PACK_AB R6, R202, R203 ;  /* 0x000000cbca06723e */ /* 0x010fe200000010ff */
[----:B------:R-:W-:-:S04]  /*5670*/  FFMA.FTZ R0, R169, c[0x0][0x23c], -R5 ;  /* 0x00008f00a9007a23 */ /* 0x000fc80000010805 */
[----:B------:R1:W4:Y:S01]  /*5680*/  MUFU.EX2 R123, R2 ;  /* 0x00000002007b7308 */ /* 0x0003220000000800 */
        /* <DEDUP_REMOVED lines=9> */
[----:B-1----:R-:W-:Y:S01]  /*5720*/  FFMA.FTZ R2, R181, c[0x0][0x23c], -R5 ;  /* 0x00008f00b5027a23 */ /* 0x002fe20000010805 */
[----:B------:R-:W-:-:S02]  /*5730*/  F2FP.BF16.PACK_AB R5, R133, R134 ;  /* 0x000000868505723e */ /* 0x000fc400000010ff */
[----:B----4-:R-:W-:Y:S01]  /*5740*/  F2FP.BF16.PACK_AB R7, R123, R130 ;  /* 0x000000827b07723e */ /* 0x010fe200000010ff */
[----:B------:R-:W-:Y:S01]  /*5750*/  IMAD.MOV.U32 R184, RZ, RZ, R58 ;  /* 0x000000ffffb87224 */ /* 0x000fe200078e003a */
[----:B------:R-:W-:Y:S01]  /*5760*/  MOV R193, R62 ;  /* 0x0000003e00c17202 */ /* 0x000fe20000000f00 */
[----:B------:R-:W-:Y:S01]  /*5770*/  IMAD.MOV.U32 R187, RZ, RZ, R61 ;  /* 0x000000ffffbb7224 */ /* 0x000fe200078e003d */
[----:B------:R-:W-:Y:S01]  /*5780*/  MOV R216, R63 ;  /* 0x0000003f00d87202 */ /* 0x000fe20000000f00 */
[----:B------:R-:W-:Y:S01]  /*5790*/  IMAD.MOV.U32 R221, RZ, RZ, R64 ;  /* 0x000000ffffdd7224 */ /* 0x000fe200078e0040 */
[----:B------:R-:W-:Y:S01]  /*57a0*/  MOV R222, R65 ;  /* 0x0000004100de7202 */ /* 0x000fe20000000f00 */
[----:B------:R-:W-:Y:S01]  /*57b0*/  HMMA.16816.F32.BF16 R56, R4, R22, R96 ;  /* 0x000000160438723c */ /* 0x000fe20000041860 */
[----:B------:R-:W-:Y:S02]  /*57c0*/  MOV R212, R36 ;  /* 0x0000002400d47202 */ /* 0x000fe40000000f00 */
[----:B------:R-:W-:-:S02]  /*57d0*/  MOV R220, R37 ;  /* 0x0000002500dc7202 */ /* 0x000fc40000000f00 */
[----:B------:R-:W-:-:S03]  /*57e0*/  MOV R140, R39 ;  /* 0x00000027008c7202 */ /* 0x000fc60000000f00 */
[----:B------:R-:W-:Y:S01]  /*57f0*/  HMMA.16816.F32.BF16 R64, R4, R20, R88 ;  /* 0x000000140440723c */ /* 0x000fe20000041858 */
[----:B------:R-:W-:Y:S01]  /*5800*/  MOV R192, R153 ;  /* 0x0000009900c07202 */ /* 0x000fe20000000f00 */
[----:B------:R-:W1:Y:S01]  /*5810*/  LDSM.16.MT88.4 R20, [R224+0xb000] ;  /* 0x00b00000e014783b */ /* 0x000e620000004200 */
[----:B------:R-:W-:-:S03]  /*5820*/  MOV R194, R237 ;  /* 0x000000ed00c27202 */ /* 0x000fc60000000f00 */
[----:B------:R-:W4:Y:S02]  /*5830*/  LDL.LU R237, [R1+0xd8] ;  /* 0x0000d80001ed7983 */ /* 0x000f240000300800 */
[C---:B------:R-:W-:Y:S08]  /*5840*/  HMMA.16816.F32.BF16 R44, R4.reuse, R16, R100 ;  /* 0x00000010042c723c */ /* 0x040ff00000041864 */
[C---:B------:R-:W-:Y:S08]  /*5850*/  HMMA.16816.F32.BF16 R36, R4.reuse, R18, R92 ;  /* 0x000000120424723c */ /* 0x040ff0000004185c */
[C---:B------:R-:W-:Y:S08]  /*5860*/  HMMA.16816.F32.BF16 R32, R4.reuse, R12, R84 ;  /* 0x0000000c0420723c */ /* 0x040ff00000041854 */
[C---:B------:R-:W-:Y:S08]  /*5870*/  HMMA.16816.F32.BF16 R52, R4.reuse, R14, R80 ;  /* 0x0000000e0434723c */ /* 0x040ff00000041850 */
[C---:B------:R-:W-:Y:S08]  /*5880*/  HMMA.16816.F32.BF16 R68, R4.reuse, R24, R68 ;  /* 0x000000180444723c */ /* 0x040ff00000041844 */
[----:B------:R-:W-:Y:S01]  /*5890*/  HMMA.16816.F32.BF16 R60, R4, R26, R76 ;  /* 0x0000001a043c723c */ /* 0x000fe2000004184c */
[----:B--2---:R-:W-:-:S06]  /*58a0*/  MOV R153, R244 ;  /* 0x000000f400997202 */ /* 0x004fcc0000000f00 */
[----:B------:R-:W-:Y:S01]  /*58b0*/  FADD.FTZ R5, R180, R141 ;  /* 0x0000008db4057221 */ /* 0x000fe20000010000 */
[----:B------:R-:W-:Y:S01]  /*58c0*/  MOV R141, R140 ;  /* 0x0000008c008d7202 */ /* 0x000fe20000000f00 */
[----:B------:R-:W-:Y:S01]  /*58d0*/  IMAD.MOV.U32 R180, RZ, RZ, R186 ;  /* 0x000000ffffb47224 */ /* 0x000fe200078e00ba */
[----:B------:R-:W-:Y:S01]  /*58e0*/  MOV R186, R143 ;  /* 0x0000008f00ba7202 */ /* 0x000fe20000000f00 */
[----:B------:R-:W-:Y:S01]  /*58f0*/  IMAD.MOV.U32 R140, RZ, RZ, R211 ;  /* 0x000000ffff8c7224 */ /* 0x000fe200078e00d3 */
[----:B------:R-:W-:Y:S01]  /*5900*/  MOV R143, R215 ;  /* 0x000000d7008f7202 */ /* 0x000fe20000000f00 */
[----:B------:R-:W2:Y:S01]  /*5910*/  LDL.LU R244, [R1+0xd4] ;  /* 0x0000d40001f47983 */ /* 0x000ea20000300800 */
[----:B------:R-:W-:Y:S01]  /*5920*/  MOV R211, R219 ;  /* 0x000000db00d37202 */ /* 0x000fe20000000f00 */
[----:B------:R-:W-:Y:S01]  /*5930*/  IMAD.MOV.U32 R215, RZ, RZ, R240 ;  /* 0x000000ffffd77224 */ /* 0x000fe200078e00f0 */
[----:B------:R-:W-:Y:S01]  /*5940*/  MOV R219, R74 ;  /* 0x0000004a00db7202 */ /* 0x000fe20000000f00 */
[----:B------:R-:W2:Y:S04]  /*5950*/  LDL.LU R240, [R1+0xd0] ;  /* 0x0000d00001f07983 */ /* 0x000ea80000300800 */
[----:B------:R-:W2:Y:S01]  /*5960*/  LDL.LU R74, [R1+0xcc] ;  /* 0x0000cc00014a7983 */ /* 0x000ea20000300800 */
[----:B------:R-:W-:Y:S03]  /*5970*/  MUFU.EX2 R88, R11 ;  /* 0x0000000b00587308 */ /* 0x000fe60000000800 */
[----:B------:R-:W1:Y:S04]  /*5980*/  LDSM.16.MT88.4 R16, [R227+0xb000] ;  /* 0x00b00000e310783b */ /* 0x000e680000004200 */
[----:B------:R-:W1:Y:S01]  /*5990*/  LDSM.16.MT88.4 R12, [R225+0xb000] ;  /* 0x00b00000e10c783b */ /* 0x000e620000004200 */
[----:B------:R-:W-:Y:S08]  /*59a0*/  MUFU.EX2 R89, R10 ;  /* 0x0000000a00597308 */ /* 0x000ff00000000800 */
[----:B------:R-:W-:Y:S08]  /*59b0*/  MUFU.EX2 R90, R9 ;  /* 0x00000009005a7308 */ /* 0x000ff00000000800 */
[----:B------:R3:W1:Y:S01]  /*59c0*/  MUFU.EX2 R84, R8 ;  /* 0x0000000800547308 */ /* 0x0006620000000800 */
[----:B------:R-:W-:Y:S01]  /*59d0*/  FADD.FTZ R4, R180, R141 ;  /* 0x0000008db4047221 */ /* 0x000fe20000010000 */
[----:B------:R-:W-:Y:S01]  /*59e0*/  MOV R180, R186 ;  /* 0x000000ba00b47202 */ /* 0x000fe20000000f00 */
[----:B------:R-:W-:Y:S01]  /*59f0*/  IMAD.MOV.U32 R186, RZ, RZ, R140 ;  /* 0x000000ffffba7224 */ /* 0x000fe200078e008c */
[----:B---3--:R-:W3:Y:S01]  /*5a00*/  LDSM.16.MT88.4 R8, [R226+0xb000] ;  /* 0x00b00000e208783b */ /* 0x008ee20000004200 */
[----:B------:R-:W-:-:S03]  /*5a10*/  MOV R140, R143 ;  /* 0x0000008f008c7202 */ /* 0x000fc60000000f00 */
[----:B------:R1:W-:Y:S01]  /*5a20*/  MUFU.EX2 R80, R0 ;  /* 0x0000000000507308 */ /* 0x0003e20000000800 */
[----:B------:R-:W-:-:S07]  /*5a30*/  MOV R143, R211 ;  /* 0x000000d3008f7202 */ /* 0x000fce0000000f00 */
[----:B------:R-:W-:Y:S01]  /*5a40*/  MUFU.EX2 R81, R2 ;  /* 0x0000000200517308 */ /* 0x000fe20000000800 */
[----:B-1----:R-:W-:Y:S01]  /*5a50*/  FADD.FTZ R0, R180, R114 ;  /* 0x00000072b4007221 */ /* 0x002fe20000010000 */
[----:B------:R-:W-:-:S06]  /*5a60*/  MOV R180, R186 ;  /* 0x000000ba00b47202 */ /* 0x000fcc0000000f00 */
[----:B------:R-:W-:Y:S01]  /*5a70*/  MUFU.EX2 R76, R28 ;  /* 0x0000001c004c7308 */ /* 0x000fe20000000800 */
[----:B------:R-:W-:Y:S01]  /*5a80*/  MOV R186, R140 ;  /* 0x0000008c00ba7202 */ /* 0x000fe20000000f00 */
[----:B------:R-:W-:Y:S01]  /*5a90*/  IMAD.MOV.U32 R140, RZ, RZ, R143 ;  /* 0x000000ffff8c7224 */ /* 0x000fe200078e008f */
[----:B------:R-:W-:-:S05]  /*5aa0*/  MOV R143, R241 ;  /* 0x000000f1008f7202 */ /* 0x000fca0000000f00 */
        /* <DEDUP_REMOVED lines=9> */
[----:B------:R-:W-:-:S02]  /*5b40*/  F2FP.BF16.PACK_AB R6, R84, R90 ;  /* 0x0000005a5406723e */ /* 0x000fc400000010ff */
[----:B-1----:R-:W-:Y:S01]  /*5b50*/  F2FP.BF16.PACK_AB R7, R77, R76 ;  /* 0x0000004c4d07723e */ /* 0x002fe200000010ff */
[----:B------:R-:W-:-:S04]  /*5b60*/  FADD.FTZ R2, R3, R113 ;  /* 0x0000007103027221 */ /* 0x000fc80000010000 */
[----:B------:R1:W-:Y:S01]  /*5b70*/  MUFU.EX2 R26, R31 ;  /* 0x0000001f001a7308 */ /* 0x0003e20000000800 */
[----:B------:R-:W-:Y:S01]  /*5b80*/  FADD.FTZ R2, R243, R2 ;  /* 0x00000002f3027221 */ /* 0x000fe20000010000 */
[----:B------:R-:W-:Y:S01]  /*5b90*/  MOV R129, R185 ;  /* 0x000000b900817202 */ /* 0x000fe20000000f00 */
[----:B------:R-:W-:Y:S01]  /*5ba0*/  FADD.FTZ R0, R242, R0 ;  /* 0x00000000f2007221 */ /* 0x000fe20000010000 */
[----:B------:R-:W-:Y:S01]  /*5bb0*/  MOV R131, R164 ;  /* 0x000000a400837202 */ /* 0x000fe20000000f00 */
[----:B------:R-:W-:Y:S01]  /*5bc0*/  IMAD.MOV.U32 R211, RZ, RZ, R72 ;  /* 0x000000ffffd37224 */ /* 0x000fe200078e0048 */
[----:B------:R-:W-:Y:S01]  /*5bd0*/  MOV R99, R197 ;  /* 0x000000c500637202 */ /* 0x000fe20000000f00 */
[----:B------:R-:W-:Y:S01]  /*5be0*/  FADD.FTZ R0, R238, R0 ;  /* 0x00000000ee007221 */ /* 0x000fe20000010000 */
[----:B------:R-:W1:Y:S01]  /*5bf0*/  MUFU.EX2 R115, R115 ;  /* 0x0000007300737308 */ /* 0x000e620000000800 */
[----:B------:R-:W-:Y:S01]  /*5c00*/  IMAD.MOV.U32 R185, RZ, RZ, R166 ;  /* 0x000000ffffb97224 */ /* 0x000fe200078e00a6 */
[----:B------:R1:W5:Y:S04]  /*5c10*/  LDL.LU R3, [R1+0xc8] ;  /* 0x0000c80001037983 */ /* 0x0003680000300800 */
[----:B------:R-:W-:Y:S01]  /*5c20*/  MOV R98, R185 ;  /* 0x000000b900627202 */ /* 0x000fe20000000f00 */
[----:B------:R1:W5:Y:S01]  /*5c30*/  LDL.LU R72, [R1+0xc4] ;  /* 0x0000c40001487983 */ /* 0x0003620000300800 */
[----:B------:R-:W1:Y:S08]  /*5c40*/  MUFU.EX2 R119, R119 ;  /* 0x0000007700777308 */ /* 0x000e700000000800 */
[----:B------:R-:W1:Y:S08]  /*5c50*/  MUFU.EX2 R109, R109 ;  /* 0x0000006d006d7308 */ /* 0x000e700000000800 */
[----:B------:R-:W1:Y:S08]  /*5c60*/  MUFU.EX2 R116, R116 ;  /* 0x0000007400747308 */ /* 0x000e700000000800 */
[----:B------:R-:W1:Y:S01]  /*5c70*/  MUFU.EX2 R120, R120 ;  /* 0x0000007800787308 */ /* 0x000e620000000800 */
[----:B--2---:R-:W-:-:S02]  /*5c80*/  FADD.FTZ R25, R74, R5 ;  /* 0x000000054a197221 */ /* 0x004fc40000010000 */
[----:B------:R-:W-:-:S05]  /*5c90*/  FADD.FTZ R24, R244, R4 ;  /* 0x00000004f4187221 */ /* 0x000fca0000010000 */
[----:B------:R-:W2:Y:S01]  /*5ca0*/  MUFU.EX2 R110, R110 ;  /* 0x0000006e006e7308 */ /* 0x000ea20000000800 */
[----:B------:R-:W-:Y:S01]  /*5cb0*/  FADD.FTZ R25, R180, R25 ;  /* 0x00000019b4197221 */ /* 0x000fe20000010000 */
[----:B------:R-:W-:Y:S01]  /*5cc0*/  MOV R180, R186 ;  /* 0x000000ba00b47202 */ /* 0x000fe20000000f00 */
[----:B------:R-:W-:Y:S01]  /*5cd0*/  IMAD.MOV.U32 R186, RZ, RZ, R140 ;  /* 0x000000ffffba7224 */ /* 0x000fe200078e008c */
[----:B------:R-:W-:Y:S01]  /*5ce0*/  MOV R140, R143 ;  /* 0x0000008f008c7202 */ /* 0x000fe20000000f00 */
[----:B------:R1:W5:Y:S01]  /*5cf0*/  LDL.LU R74, [R1+0xc0] ;  /* 0x0000c000014a7983 */ /* 0x0003620000300800 */
[----:B------:R-:W-:Y:S01]  /*5d00*/  MOV R143, R184 ;  /* 0x000000b8008f7202 */ /* 0x000fe20000000f00 */
[----:B------:R-:W-:Y:S01]  /*5d10*/  IMAD.MOV.U32 R184, RZ, RZ, R142 ;  /* 0x000000ffffb87224 */ /* 0x000fe200078e008e */
[----:B------:R-:W-:Y:S02]  /*5d20*/  MOV R142, R148 ;  /* 0x00000094008e7202 */ /* 0x000fe40000000f00 */
[----:B------:R-:W-:-:S02]  /*5d30*/  F2FP.BF16.PACK_AB R4, R89, R88 ;  /* 0x000000585904723e */ /* 0x000fc400000010ff */
[----:B------:R-:W-:Y:S01]  /*5d40*/  F2FP.BF16.PACK_AB R5, R80, R81 ;  /* 0x000000515005723e */ /* 0x000fe200000010ff */
[----:B----4-:R-:W-:Y:S01]  /*5d50*/  FADD.FTZ R25, R237, R25 ;  /* 0x00000019ed197221 */ /* 0x010fe20000010000 */
        /* <DEDUP_REMOVED lines=15> */
[C---:B------:R-:W-:Y:S01]  /*5e50*/  HMMA.16816.F32.BF16 R136, R4.reuse, R20, R136 ;  /* 0x000000140488723c */ /* 0x040fe20000041888 */
[----:B------:R-:W-:Y:S01]  /*5e60*/  MOV R151, R153 ;  /* 0x0000009900977202 */ /* 0x000fe20000000f00 */
[----:B------:R-:W4:Y:S01]  /*5e70*/  MUFU.EX2 R51, R51 ;  /* 0x0000003300337308 */ /* 0x000f220000000800 */
[----:B------:R-:W-:Y:S01]  /*5e80*/  MOV R135, R140 ;  /* 0x0000008c00877202 */ /* 0x000fe20000000f00 */
[----:B------:R1:W5:Y:S04]  /*5e90*/  LDL.LU R244, [R1+0xbc] ;  /* 0x0000bc0001f47983 */ /* 0x0003680000300800 */
[----:B------:R-:W-:Y:S01]  /*5ea0*/  HMMA.16816.F32.BF16 R144, R4, R22, R144 ;  /* 0x000000160490723c */ /* 0x000fe20000041890 */
[----:B------:R-:W-:-:S07]  /*5eb0*/  MOV R128, R151 ;  /* 0x0000009700807202 */ /* 0x000fce0000000f00 */
[----:B------:R-:W-:Y:S01]  /*5ec0*/  HMMA.16816.F32.BF16 R156, R4, R16, R156 ;  /* 0x00000010049c723c */ /* 0x000fe2000004189c */
[----:B------:R-:W-:-:S07]  /*5ed0*/  MOV R132, R142 ;  /* 0x0000008e00847202 */ /* 0x000fce0000000f00 */
[C---:B------:R-:W-:Y:S08]  /*5ee0*/  HMMA.16816.F32.BF16 R160, R4.reuse, R18, R160 ;  /* 0x0000001204a0723c */ /* 0x040ff000000418a0 */
[C---:B------:R-:W-:Y:S08]  /*5ef0*/  HMMA.16816.F32.BF16 R172, R4.reuse, R12, R172 ;  /* 0x0000000c04ac723c */ /* 0x040ff000000418ac */
[C---:B------:R-:W-:Y:S08]  /*5f00*/  HMMA.16816.F32.BF16 R176, R4.reuse, R14, R176 ;  /* 0x0000000e04b0723c */ /* 0x040ff000000418b0 */
[C---:B---3--:R-:W-:Y:S08]  /*5f10*/  HMMA.16816.F32.BF16 R188, R4.reuse, R8, R188 ;  /* 0x0000000804bc723c */ /* 0x048ff000000418bc */
[----:B-1----:R-:W-:Y:S01]  /*5f20*/  HMMA.16816.F32.BF16 R28, R4, R10, R104 ;  /* 0x0000000a041c723c */ /* 0x002fe20000041868 */
[----:B------:R-:W-:Y:S01]  /*5f30*/  IMAD.MOV.U32 R126, RZ, RZ, R184 ;  /* 0x000000ffff7e7224 */ /* 0x000fe200078e00b8 */
[----:B------:R-:W-:Y:S01]  /*5f40*/  MOV R127, R143 ;  /* 0x0000008f007f7202 */ /* 0x000fe20000000f00 */
[----:B------:R-:W-:-:S02]  /*5f50*/  FADD.FTZ R24, R236, R24 ;  /* 0x00000018ec187221 */ /* 0x000fc40000010000 */
[----:B------:R-:W-:Y:S02]  /*5f60*/  FADD.FTZ R2, R235, R2 ;  /* 0x00000002eb027221 */ /* 0x000fe40000010000 */
[----:B------:R-:W-:Y:S01]  /*5f70*/  FADD.FTZ R0, R232, R0 ;  /* 0x00000000e8007221 */ /* 0x000fe20000010000 */
[----:B------:R-:W-:Y:S02]  /*5f80*/  F2FP.BF16.PACK_AB R4, R42, R27 ;  /* 0x0000001b2a04723e */ /* 0x000fe400000010ff */
[----:B------:R-:W-:Y:S01]  /*5f90*/  MOV R186, R193 ;  /* 0x000000c100ba7202 */ /* 0x000fe20000000f00 */
[----:B------:R-:W-:Y:S01]  /*5fa0*/  IMAD.MOV.U32 R153, RZ, RZ, R239 ;  /* 0x000000ffff997224 */ /* 0x000fe200078e00ef */
[----:B------:R-:W-:Y:S01]  /*5fb0*/  F2FP.BF16.PACK_AB R5, R43, R48 ;  /* 0x000000302b05723e */ /* 0x000fe200000010ff */
[----:B------:R-:W-:Y:S01]  /*5fc0*/  IMAD.MOV.U32 R141, RZ, RZ, R187 ;  /* 0x000000ffff8d7224 */ /* 0x000fe200078e00bb */
[----:B------:R-:W-:Y:S01]  /*5fd0*/  F2FP.BF16.PACK_AB R6, R49, R50 ;  /* 0x000000323106723e */ /* 0x000fe200000010ff */
[----:B------:R-:W1:Y:S01]  /*5fe0*/  MUFU.EX2 R117, R117 ;  /* 0x0000007500757308 */ /* 0x000e620000000800 */
[----:B------:R-:W-:Y:S01]  /*5ff0*/  F2FP.BF16.PACK_AB R7, R40, R41 ;  /* 0x000000292807723e */ /* 0x000fe200000010ff */
[----:B------:R3:W5:Y:S01]  /*6000*/  LDL.LU R243, [R1+0xb8] ;  /* 0x0000b80001f37983 */ /* 0x0007620000300800 */
[----:B------:R-:W-:-:S02]  /*6010*/  MOV R140, R216 ;  /* 0x000000d8008c7202 */ /* 0x000fc40000000f00 */
[----:B------:R-:W-:-:S03]  /*6020*/  MOV R143, R222 ;  /* 0x000000de008f7202 */ /* 0x000fc60000000f00 */
[C---:B------:R-:W-:Y:S01]  /*6030*/  HMMA.16816.F32.BF16 R32, R4.reuse, R12, R32 ;  /* 0x0000000c0420723c */ /* 0x040fe20000041820 */
[----:B------:R-:W-:Y:S01]  /*6040*/  MOV R184, R152 ;  /* 0x0000009800b87202 */ /* 0x000fe20000000f00 */
[----:B------:R-:W-:Y:S01]  /*6050*/  IMAD.MOV.U32 R142, RZ, RZ, R182 ;  /* 0x000000ffff8e7224 */ /* 0x000fe200078e00b6 */
[----:B------:R-:W-:Y:S02]  /*6060*/  MOV R187, R155 ;  /* 0x0000009b00bb7202 */ /* 0x000fe40000000f00 */
[----:B------:R-:W-:Y:S01]  /*6070*/  MOV R92, R186 ;  /* 0x000000ba005c7202 */ /* 0x000fe20000000f00 */
[----:B------:R-:W-:Y:S01]  /*6080*/  IMAD.MOV.U32 R193, RZ, RZ, R153 ;  /* 0x000000ffffc17224 */ /* 0x000fe200078e0099 */
[----:B------:R-:W-:Y:S01]  /*6090*/  MOV R169, R148 ;  /* 0x0000009400a97202 */ /* 0x000fe20000000f00 */
[----:B------:R-:W-:Y:S01]  /*60a0*/  FADD.FTZ R13, R128, R25 ;  /* 0x00000019800d7221 */ /* 0x000fe20000010000 */
[----:B------:R-:W-:Y:S01]  /*60b0*/  MOV R128, R129 ;  /* 0x0000008100807202 */ /* 0x000fe20000000f00 */
[C---:B------:R-:W-:Y:S01]  /*60c0*/  HMMA.16816.F32.BF16 R68, R4.reuse, R8, R68 ;  /* 0x000000080444723c */ /* 0x040fe20000041844 */
        /* <DEDUP_REMOVED lines=16> */
[----:B------:R-:W-:Y:S01]  /*61d0*/  HMMA.16816.F32.BF16 R64, R4, R20, R64 ;  /* 0x000000140440723c */ /* 0x000fe20000041840 */
[----:B------:R-:W-:Y:S01]  /*61e0*/  FADD.FTZ R12, R228, R0 ;  /* 0x00000000e40c7221 */ /* 0x000fe20000010000 */
[----:B------:R-:W-:Y:S01]  /*61f0*/  MOV R129, R192 ;  /* 0x000000c000817202 */ /* 0x000fe20000000f00 */
[----:B------:R-:W-:Y:S01]  /*6200*/  FADD.FTZ R0, R124, R8 ;  /* 0x000000087c007221 */ /* 0x000fe20000010000 */
[----:B------:R-:W1:Y:S01]  /*6210*/  MUFU.EX2 R121, R121 ;  /* 0x0000007900797308 */ /* 0x000e620000000800 */
[----:B------:R-:W-:-:S03]  /*6220*/  FADD.FTZ R2, R91, R9 ;  /* 0x000000095b027221 */ /* 0x000fc60000010000 */
[----:B------:R-:W-:Y:S01]  /*6230*/  HMMA.16816.F32.BF16 R56, R4, R22, R56 ;  /* 0x000000160438723c */ /* 0x000fe20000041838 */
[----:B------:R-:W-:Y:S01]  /*6240*/  IMAD.MOV.U32 R222, RZ, RZ, R196 ;  /* 0x000000ffffde7224 */ /* 0x000fe200078e00c4 */
[----:B------:R-:W-:Y:S01]  /*6250*/  MOV R94, R143 ;  /* 0x0000008f005e7202 */ /* 0x000fe20000000f00 */
[----:B------:R-:W-:Y:S01]  /*6260*/  FADD.FTZ R0, R171, R0 ;  /* 0x00000000ab007221 */ /* 0x000fe20000010000 */
[----:B------:R-:W1:Y:S01]  /*6270*/  MUFU.EX2 R111, R111 ;  /* 0x0000006f006f7308 */ /* 0x000e620000000800 */
[----:B------:R-:W-:-:S03]  /*6280*/  IMAD.MOV.U32 R93, RZ, RZ, R140 ;  /* 0x000000ffff5d7224 */ /* 0x000fc600078e008c */
[C---:B------:R-:W-:Y:S01]  /*6290*/  HMMA.16816.F32.BF16 R44, R4.reuse, R16, R44 ;  /* 0x00000010042c723c */ /* 0x040fe2000004182c */
[----:B------:R-:W-:Y:S01]  /*62a0*/  FADD.FTZ R2, R198, R2 ;  /* 0x00000002c6027221 */ /* 0x000fe20000010000 */
[----:B------:R-:W-:Y:S01]  /*62b0*/  MOV R152, R150 ;  /* 0x0000009600987202 */ /* 0x000fe20000000f00 */
[----:B------:R3:W5:Y:S05]  /*62c0*/  LDL.LU R242, [R1+0xb4] ;  /* 0x0000b40001f27983 */ /* 0x00076a0000300800 */
[----:B------:R-:W-:Y:S01]  /*62d0*/  HMMA.16816.F32.BF16 R36, R4, R18, R36 ;  /* 0x000000120424723c */ /* 0x000fe20000041824 */
[----:B------:R-:W-:-:S07]  /*62e0*/  MOV R95, R184 ;  /* 0x000000b8005f7202 */ /* 0x000fce0000000f00 */
[----:B------:R-:W-:Y:S01]  /*62f0*/  HMMA.16816.F32.BF16 R52, R4, R14, R52 ;  /* 0x0000000e0434723c */ /* 0x000fe20000041834 */
[----:B------:R-:W-:-:S07]  /*6300*/  MOV R153, R167 ;  /* 0x000000a700997202 */ /* 0x000fce0000000f00 */
[----:B------:R-:W-:Y:S01]  /*6310*/  HMMA.16816.F32.BF16 R60, R4, R10, R60 ;  /* 0x0000000a043c723c */ /* 0x000fe2000004183c */
        /* <DEDUP_REMOVED lines=10> */
[----:B------:R-:W-:Y:S01]  /*63c0*/  MOV R127, R194 ;  /* 0x000000c2007f7202 */ /* 0x000fe20000000f00 */
[----:B------:R-:W-:Y:S01]  /*63d0*/  FADD.FTZ R5, R129, R5 ;  /* 0x0000000581057221 */ /* 0x000fe20000010000 */
[----:B------:R-:W1:Y:S01]  /*63e0*/  MUFU.EX2 R75, R75 ;  /* 0x0000004b004b7308 */ /* 0x000e620000000800 */
[----:B------:R-:W-:Y:S01]  /*63f0*/  FADD.FTZ R4, R154, R4 ;  /* 0x000000049a047221 */ /* 0x000fe20000010000 */
[----:B------:R-:W-:Y:S01]  /*6400*/  LDSM.16.MT88.4 R180, [R225+0xb800] ;  /* 0x00b80000e1b4783b */ /* 0x000fe20000004200 */
[----:B------:R-:W-:Y:S01]  /*6410*/  FADD.FTZ R5, R94, R5 ;  /* 0x000000055e057221 */ /* 0x000fe20000010000 */
[----:B------:R-:W-:Y:S01]  /*6420*/  MOV R96, R196 ;  /* 0x000000c400607202 */ /* 0x000fe20000000f00 */
[----:B------:R-:W-:Y:S01]  /*6430*/  IMAD.MOV.U32 R103, RZ, RZ, R152 ;  /* 0x000000ffff677224 */ /* 0x000fe200078e0098 */
[----:B------:R-:W-:Y:S01]  /*6440*/  LDSM.16.MT88.4 R16, [R226+0xb800] ;  /* 0x00b80000e210783b */ /* 0x000fe20000004200 */
[----:B------:R-:W-:-:S02]  /*6450*/  FADD.FTZ R4, R95, R4 ;  /* 0x000000045f047221 */ /* 0x000fc40000010000 */
[----:B------:R-:W-:Y:S01]  /*6460*/  IMAD.MOV.U32 R97, RZ, RZ, R153 ;  /* 0x000000ffff617224 */ /* 0x000fe200078e0099 */
[----:B------:R-:W1:Y:S01]  /*6470*/  MUFU.EX2 R118, R118 ;  /* 0x0000007600767308 */ /* 0x000e620000000800 */
[----:B------:R-:W-:Y:S01]  /*6480*/  FADD.FTZ R0, R101, R0 ;  /* 0x0000000065007221 */ /* 0x000fe20000010000 */
[----:B------:R3:W5:Y:S01]  /*6490*/  LDL.LU R241, [R1+0xb0] ;  /* 0x0000b00001f17983 */ /* 0x0007620000300800 */
[----:B------:R-:W-:Y:S02]  /*64a0*/  FADD.FTZ R2, R100, R2 ;  /* 0x0000000264027221 */ /* 0x000fe40000010000 */
[----:B------:R-:W-:Y:S01]  /*64b0*/  FADD.FTZ R5, R102, R5 ;  /* 0x0000000566057221 */ /* 0x000fe20000010000 */
[----:B------:R-:W-:Y:S01]  /*64c0*/  MOV R125, R170 ;  /* 0x000000aa007d7202 */ /* 0x000fe20000000f00 */
[----:B------:R-:W-:Y:S01]  /*64d0*/  FADD.FTZ R4, R103, R4 ;  /* 0x0000000467047221 */ /* 0x000fe20000010000 */
[----:B------:R-:W-:Y:S01]  /*64e0*/  MOV R128, R141 ;  /* 0x0000008d00807202 */ /* 0x000fe20000000f00 */
[----:B------:R-:W-:Y:S01]  /*64f0*/  FADD.FTZ R0, R97, R0 ;  /* 0x0000000061007221 */ /* 0x000fe20000010000 */
[----:B------:R-:W1:Y:S01]  /*6500*/  MUFU.EX2 R122, R122 ;  /* 0x0000007a007a7308 */ /* 0x000e620000000800 */
[----:B------:R-:W-:Y:S01]  /*6510*/  IMAD.MOV.U32 R91, RZ, RZ, R199 ;  /* 0x000000ffff5b7224 */ /* 0x000fe200078e00c7 */
[----:B------:R3:W5:Y:S01]  /*6520*/  LDL.LU R240, [R1+0xac] ;  /* 0x0000ac0001f07983 */ /* 0x0007620000300800 */
[----:B------:R-:W-:-:S02]  /*6530*/  FADD.FTZ R2, R96, R2 ;  /* 0x0000000260027221 */ /* 0x000fc40000010000 */
[----:B------:R-:W-:Y:S01]  /*6540*/  FADD.FTZ R5, R98, R5 ;  /* 0x0000000562057221 */ /* 0x000fe20000010000 */
[----:B------:R3:W5:Y:S01]  /*6550*/  LDL.LU R239, [R1+0xa8] ;  /* 0x0000a80001ef7983 */ /* 0x0007620000300800 */
[----:B------:R-:W-:Y:S02]  /*6560*/  FADD.FTZ R4, R99, R4 ;  /* 0x0000000463047221 */ /* 0x000fe40000010000 */
[----:B------:R-:W-:Y:S01]  /*6570*/  FADD.FTZ R0, R124, R0 ;  /* 0x000000007c007221 */ /* 0x000fe20000010000 */
[----:B------:R-:W1:Y:S01]  /*6580*/  MUFU.EX2 R112, R112 ;  /* 0x0000007000707308 */ /* 0x000e620000000800 */
[----:B------:R-:W-:Y:S01]  /*6590*/  IMAD.MOV.U32 R129, RZ, RZ, R169 ;  /* 0x000000ffff817224 */ /* 0x000fe200078e00a9 */
[----:B------:R3:W5:Y:S01]  /*65a0*/  LDL.LU R238, [R1+0xa4] ;  /* 0x0000a40001ee7983 */ /* 0x0007620000300800 */
[----:B------:R-:W-:Y:S02]  /*65b0*/  FADD.FTZ R2, R91, R2 ;  /* 0x000000025b027221 */ /* 0x000fe40000010000 */
[----:B------:R-:W-:Y:S01]  /*65c0*/  FADD.FTZ R5, R125, R5 ;  /* 0x000000057d057221 */ /* 0x000fe20000010000 */
[----:B------:R3:W5:Y:S01]  /*65d0*/  LDL.LU R237, [R1+0xa0] ;  /* 0x0000a00001ed7983 */ /* 0x0007620000300800 */
[----:B------:R-:W-:-:S02]  /*65e0*/  FADD.FTZ R4, R128, R4 ;  /* 0x0000000480047221 */ /* 0x000fc40000010000 */
[----:B------:R-:W-:Y:S01]  /*65f0*/  IMAD.MOV.U32 R135, RZ, RZ, R193 ;  /* 0x000000ffff877224 */ /* 0x000fe200078e00c1 */
[----:B------:R-:W1:Y:S01]  /*6600*/  MUFU.EX2 R108, R108 ;  /* 0x0000006c006c7308 */ /* 0x000e620000000800 */
[----:B------:R-:W-:Y:S01]  /*6610*/  FADD.FTZ R0, R131, R0 ;  /* 0x0000000083007221 */ /* 0x000fe20000010000 */
[----:B------:R3:W5:Y:S01]  /*6620*/  LDL.LU R236, [R1+0x9c] ;  /* 0x00009c0001ec7983 */ /* 0x0007620000300800 */
[----:B------:R-:W-:Y:S02]  /*6630*/  FADD.FTZ R2, R129, R2 ;  /* 0x0000000281027221 */ /* 0x000fe40000010000 */
[----:B------:R-:W-:Y:S01]  /*6640*/  IMAD.MOV.U32 R211, RZ, RZ, R233 ;  /* 0x000000ffffd37224 */ /* 0x000fe200078e00e9 */
[----:B------:R3:W5:Y:S01]  /*6650*/  LDL.LU R235, [R1+0x98] ;  /* 0x0000980001eb7983 */ /* 0x0007620000300800 */
[----:B------:R-:W-:Y:S02]  /*6660*/  FADD.FTZ R5, R132, R5 ;  /* 0x0000000584057221 */ /* 0x000fe40000010000 */
[----:B------:R-:W-:Y:S01]  /*6670*/  FADD.FTZ R4, R126, R4 ;  /* 0x000000047e047221 */ /* 0x000fe20000010000 */
[----:B------:R3:W5:Y:S01]  /*6680*/  LDL.LU R234, [R1+0x94] ;  /* 0x0000940001ea7983 */ /* 0x0007620000300800 */
[----:B------:R-:W-:-:S02]  /*6690*/  FADD.FTZ R0, R135, R0 ;  /* 0x0000000087007221 */ /* 0x000fc40000010000 */
[----:B------:R-:W-:Y:S01]  /*66a0*/  FADD.FTZ R2, R127, R2 ;  /* 0x000000027f027221 */ /* 0x000fe20000010000 */
[----:B------:R3:W5:Y:S01]  /*66b0*/  LDL.LU R233, [R1+0x90] ;  /* 0x0000900001e97983 */ /* 0x0007620000300800 */
[----:B------:R-:W-:Y:S02]  /*66c0*/  FADD.FTZ R5, R211, R5 ;  /* 0x00000005d3057221 */ /* 0x000fe40000010000 */
[----:B------:R-:W-:Y:S01]  /*66d0*/  FADD.FTZ R4, R215, R4 ;  /* 0x00000004d7047221 */ /* 0x000fe20000010000 */
[----:B------:R3:W5:Y:S01]  /*66e0*/  LDL.LU R232, [R1+0x8c] ;  /* 0x00008c0001e87983 */ /* 0x0007620000300800 */
[----:B------:R-:W-:Y:S02]  /*66f0*/  FADD.FTZ R0, R220, R0 ;  /* 0x00000000dc007221 */ /* 0x000fe40000010000 */
[----:B------:R-:W-:Y:S01]  /*6700*/  FADD.FTZ R2, R219, R2 ;  /* 0x00000002db027221 */ /* 0x000fe20000010000 */
[----:B------:R3:W5:Y:S01]  /*6710*/  LDL.LU R231, [R1+0x88] ;  /* 0x0000880001e77983 */ /* 0x0007620000300800 */
[----:B------:R-:W-:-:S02]  /*6720*/  IMAD.MOV.U32 R216, RZ, RZ, R221 ;  /* 0x000000ffffd87224 */ /* 0x000fc400078e00dd */
[----:B------:R-:W-:Y:S02]  /*6730*/  FADD.FTZ R5, R212, R5 ;  /* 0x00000005d4057221 */ /* 0x000fe40000010000 */
[----:B------:R-:W-:Y:S01]  /*6740*/  FADD.FTZ R4, R249, R4 ;  /* 0x00000004f9047221 */ /* 0x000fe20000010000 */
[----:B------:R-:W-:Y:S01]  /*6750*/  MOV R221, R149 ;  /* 0x0000009500dd7202 */ /* 0x000fe20000000f00 */
[----:B------:R-:W-:Y:S01]  /*6760*/  IMAD.MOV.U32 R155, RZ, RZ, R165 ;  /* 0x000000ffff9b7224 */ /* 0x000fe200078e00a5 */
[----:B------:R-:W1:Y:S01]  /*6770*/  LDSM.16.MT88.4 R148, [R224+0xb800] ;  /* 0x00b80000e094783b */ /* 0x000e620000004200 */
[----:B------:R-:W-:Y:S02]  /*6780*/  FADD.FTZ R0, R247, R0 ;  /* 0x00000000f7007221 */ /* 0x000fe40000010000 */
[----:B------:R-:W-:Y:S01]  /*6790*/  FADD.FTZ R2, R248, R2 ;  /* 0x00000002f8027221 */ /* 0x000fe20000010000 */
[----:B------:R3:W5:Y:S01]  /*67a0*/  LDL.LU R230, [R1+0x84] ;  /* 0x0000840001e67983 */ /* 0x0007620000300800 */
[----:B------:R-:W-:-:S02]  /*67b0*/  FADD.FTZ R5, R216, R5 ;  /* 0x00000005d8057221 */ /* 0x000fc40000010000 */
[----:B------:R-:W-:Y:S01]  /*67c0*/  FADD.FTZ R4, R218, R4 ;  /* 0x00000004da047221 */ /* 0x000fe20000010000 */
[----:B------:R-:W-:Y:S01]  /*67d0*/  MOV R222, R155 ;  /* 0x0000009b00de7202 */ /* 0x000fe20000000f00 */
[----:B------:R-:W-:Y:S01]  /*67e0*/  FADD.FTZ R0, R223, R0 ;  /* 0x00000000df007221 */ /* 0x000fe20000010000 */
[----:B------:R-:W1:Y:S01]  /*67f0*/  LDSM.16.MT88.4 R164, [R227+0xb800] ;  /* 0x00b80000e3a4783b */ /* 0x000e620000004200 */
[----:B------:R-:W-:Y:S02]  /*6800*/  FADD.FTZ R2, R250, R2 ;  /* 0x00000002fa027221 */ /* 0x000fe40000010000 */
[----:B------:R-:W-:Y:S01]  /*6810*/  FADD.FTZ R5, R221, R5 ;  /* 0x00000005dd057221 */ /* 0x000fe20000010000 */
[----:B------:R3:W5:Y:S01]  /*6820*/  LDL.LU R229, [R1+0x80] ;  /* 0x0000800001e57983 */ /* 0x0007620000300800 */
[----:B------:R-:W-:Y:S02]  /*6830*/  FADD.FTZ R4, R217, R4 ;  /* 0x00000004d9047221 */ /* 0x000fe40000010000 */
[----:B------:R-:W-:Y:S01]  /*6840*/  FADD.FTZ R0, R245, R0 ;  /* 0x00000000f5007221 */ /* 0x000fe20000010000 */
[----:B------:R3:W5:Y:S01]  /*6850*/  LDL.LU R228, [R1+0x7c] ;  /* 0x00007c0001e47983 */ /* 0x0007620000300800 */
        /* <DEDUP_REMOVED lines=43> */
[----:B--2---:R-:W-:Y:S02]  /*6b10*/  FADD.FTZ R0, R110, R0 ;  /* 0x000000006e007221 */ /* 0x004fe40000010000 */
[----:B----4-:R-:W-:Y:S02]  /*6b20*/  FADD.FTZ R2, R51, R2 ;  /* 0x0000000233027221 */ /* 0x010fe40000010000 */
[----:B-1----:R-:W-:Y:S02]  /*6b30*/  FADD.FTZ R5, R117, R5 ;  /* 0x0000000575057221 */ /* 0x002fe40000010000 */
[----:B------:R-:W-:Y:S02]  /*6b40*/  FADD.FTZ R4, R121, R4 ;  /* 0x0000000479047221 */ /* 0x000fe40000010000 */
[----:B------:R-:W-:Y:S02]  /*6b50*/  FADD.FTZ R0, R111, R0 ;  /* 0x000000006f007221 */ /* 0x000fe40000010000 */
[----:B------:R-:W-:-:S02]  /*6b60*/  FADD.FTZ R2, R75, R2 ;  /* 0x000000024b027221 */ /* 0x000fc40000010000 */
[----:B------:R-:W-:Y:S02]  /*6b70*/  FADD.FTZ R5, R118, R5 ;  /* 0x0000000576057221 */ /* 0x000fe40000010000 */
[----:B------:R-:W-:Y:S02]  /*6b80*/  FADD.FTZ R4, R122, R4 ;  /* 0x000000047a047221 */ /* 0x000fe40000010000 */
        /* <DEDUP_REMOVED lines=37> */
[----:B------:R1:W-:Y:S01]  /*6de0*/  STL [R1+0x30], R0 ;  /* 0x0000300001007387 */ /* 0x0003e20000100800 */
[----:B------:R-:W-:Y:S05]  /*6df0*/  BRA `(.L_x_96) ;  /* 0x0000027000007947 */ /* 0x000fea0003800000 */
.L_x_98:
        /* <DEDUP_REMOVED lines=39> */
.L_x_96:
[----:B------:R-:W2:Y:S01]  /*7070*/  LDL R250, [R1+0x30] ;  /* 0x0000300001fa7983 */ /* 0x000ea20000100800 */
[----:B------:R-:W-:Y:S04]  /*7080*/  DEPBAR.LE SB0, 0x0 ;  /* 0x000080000000791a */ /* 0x000fe80000000000 */
[----:B------:R-:W3:Y:S06]  /*7090*/  LDL.64 R14, [R1+0x68] ;  /* 0x00006800010e7983 */ /* 0x000eec0000100a00 */
[----:B------:R-:W4:Y:S04]  /*70a0*/  LDL R6, [R1+0x78] ;  /* 0x0000780001067983 */ /* 0x000f280000100800 */
[----:B------:R-:W-:Y:S01]  /*70b0*/  BAR.SYNC.DEFER_BLOCKING 0x0 ;  /* 0x0000000000007b1d */ /* 0x000fe20000010000 */
[----:B-12---:R-:W-:Y:S01]  /*70c0*/  SHF.R.S32.HI R0, RZ, 0x1f, R250 ;  /* 0x0000001fff007819 */ /* 0x006fe200000114fa */
[----:B------:R-:W-:Y:S04]  /*70d0*/  IMAD.WIDE.U32 R4, R250, c[0x0][0x1a0], RZ ;  /* 0x00006800fa047a25 */ /* 0x000fe800078e00ff */
[----:B------:R-:W-:Y:S04]  /*70e0*/  IMAD R0, R0, c[0x0][0x1a0], RZ ;  /* 0x0000680000007a24 */ /* 0x000fe800078e02ff */
[----:B------:R-:W-:Y:S01]  /*70f0*/  IMAD R2, R250, c[0x0][0x1a4], R0 ;  /* 0x00006900fa027a24 */ /* 0x000fe200078e0200 */
[----:B---3--:R-:W-:Y:S04]  /*7100*/  LEA R0, P0, R4, R14, 0x7 ;  /* 0x0000000e04007211 */ /* 0x008fe800078038ff */
[----:B------:R-:W-:Y:S02]  /*7110*/  IADD3 R3, R5, R2, RZ ;  /* 0x0000000205037210 */ /* 0x000fe40007ffe0ff */
[----:B------:R-:W-:Y:S02]  /*7120*/  LEA R2, P1, R0, c[0x0][0x170], 0x1 ;  /* 0x00005c0000027a11 */ /* 0x000fe400078208ff */
[----:B----4-:R-:W-:Y:S02]  /*7130*/  LEA.HI.X R4, R4, R6, R3, 0x7, P0 ;  /* 0x0000000604047211 */ /* 0x010fe400000f3c03 */
        /* <DEDUP_REMOVED lines=23> */
[----:B------:R1:W-:Y:S08]  /*72b0*/  LDGSTS.E.BYPASS.LTC128B.128 [R243+0xa800], [R4.64] ;  /* 0x0a80000004f37fae */ /* 0x0003f0000b901d48 */
[----:B------:R2:W-:Y:S08]  /*72c0*/  LDGSTS.E.BYPASS.LTC128B.128 [R243+0xb000], [R2.64] ;  /* 0x0b00000002f37fae */ /* 0x0005f0000b901d48 */
[----:B------:R1:W-:Y:S08]  /*72d0*/  LDGSTS.E.BYPASS.LTC128B.128 [R243+0xb800], [R6.64] ;  /* 0x0b80000006f37fae */ /* 0x0003f0000b901d48 */
[----:B------:R-:W-:Y:S08]  /*72e0*/  LDSM.16.M88.4 R128, [R231] ;  /* 0x00000000e780783b */ /* 0x000ff00000000200 */
[----:B------:R-:W1:Y:S08]  /*72f0*/  LDSM.16.M88.4 R16, [R230] ;  /* 0x00000000e610783b */ /* 0x000e700000000200 */
[----:B------:R-:W4:Y:S08]  /*7300*/  LDSM.16.M88.4 R124, [R231+0x2000] ;  /* 0x00200000e77c783b */ /* 0x000f300000000200 */
[----:B------:R-:W5:Y:S08]  /*7310*/  LDSM.16.M88.4 R32, [R230+0x800] ;  /* 0x00080000e620783b */ /* 0x000f700000000200 */
[----:B------:R-:W2:Y:S08]  /*7320*/  LDSM.16.M88.4 R48, [R230+0x1000] ;  /* 0x00100000e630783b */ /* 0x000eb00000000200 */
[----:B------:R-:W2:Y:S01]  /*7330*/  LDSM.16.M88.4 R64, [R230+0x1800] ;  /* 0x00180000e640783b */ /* 0x000ea20000000200 */
[-C--:B-1----:R-:W-:Y:S07]  /*7340*/  HMMA.16816.F32.BF16 R4, R128, R16.reuse, RZ ;  /* 0x000000108004723c */ /* 0x082fee00000418ff */
[----:B------:R-:W1:Y:S01]  /*7350*/  LDSM.16.M88.4 R80, [R230+0x2000] ;  /* 0x00200000e650783b */ /* 0x000e620000000200 */
[C---:B----4-:R-:W-:Y:S07]  /*7360*/  HMMA.16816.F32.BF16 R8, R124.reuse, R16, RZ ;  /* 0x000000107c08723c */ /* 0x050fee00000418ff */
[----:B------:R-:W4:Y:S01]  /*7370*/  LDSM.16.M88.4 R96, [R230+0x2800] ;  /* 0x00280000e660783b */ /* 0x000f220000000200 */
[-C--:B---3--:R-:W-:Y:S07]  /*7380*/  HMMA.16816.F32.BF16 R12, R124, R18.reuse, RZ ;  /* 0x000000127c0c723c */ /* 0x088fee00000418ff */
[----:B------:R-:W0:Y:S01]  /*7390*/  LDGDEPBAR ;  /* 0x00000000000079af */ /* 0x000e220000000000 */
[C---:B------:R-:W-:Y:S07]  /*73a0*/  HMMA.16816.F32.BF16 R16, R128.reuse, R18, RZ ;  /* 0x000000128010723c */ /* 0x040fee00000418ff */
[----:B------:R-:W3:Y:S01]  /*73b0*/  LDSM.16.M88.4 R112, [R230+0x3000] ;  /* 0x00300000e670783b */ /* 0x000ee20000000200 */
[-C--:B-----5:R-:W-:Y:S07]  /*73c0*/  HMMA.16816.F32.BF16 R20, R128, R32.reuse, RZ ;  /* 0x000000208014723c */ /* 0x0a0fee00000418ff */
[----:B------:R-:W5:Y:S01]  /*73d0*/  LDSM.16.M88.4 R200, [R230+0x3800] ;  /* 0x00380000e6c8783b */ /* 0x000f620000000200 */
[C---:B------:R-:W-:Y:S07]  /*73e0*/  HMMA.16816.F32.BF16 R24, R124.reuse, R32, RZ ;  /* 0x000000207c18723c */ /* 0x040fee00000418ff */
[----:B------:R-:W-:Y:S01]  /*73f0*/  LDSM.16.M88.4 R204, [R234] ;  /* 0x00000000eacc783b */ /* 0x000fe20000000200 */
[-C--:B------:R-:W-:Y:S07]  /*7400*/  HMMA.16816.F32.BF16 R28, R124, R34.reuse, RZ ;  /* 0x000000227c1c723c */ /* 0x080fee00000418ff */
[----:B------:R-:W1:Y:S01]  /*7410*/  LDSM.16.M88.4 R208, [R229] ;  /* 0x00000000e5d0783b */ /* 0x000e620000000200 */
[C---:B------:R-:W-:Y:S07]  /*7420*/  HMMA.16816.F32.BF16 R32, R128.reuse, R34, RZ ;  /* 0x000000228020723c */ /* 0x040fee00000418ff */
[----:B------:R-:W1:Y:S01]  /*7430*/  LDSM.16.M88.4 R212, [R234+0x2000] ;  /* 0x00200000ead4783b */ /* 0x000e620000000200 */
[-C--:B--2---:R-:W-:Y:S07]  /*7440*/  HMMA.16816.F32.BF16 R36, R128, R48.reuse, RZ ;  /* 0x000000308024723c */ /* 0x084fee00000418ff */
[----:B------:R-:W2:Y:S01]  /*7450*/  LDSM.16.M88.4 R216, [R229+0x800] ;  /* 0x00080000e5d8783b */ /* 0x000ea20000000200 */
[C---:B------:R-:W-:Y:S07]  /*7460*/  HMMA.16816.F32.BF16 R40, R124.reuse, R48, RZ ;  /* 0x000000307c28723c */ /* 0x040fee00000418ff */
[----:B------:R-:W-:Y:S01]  /*7470*/  LDSM.16.M88.4 R220, [R229+0x2000] ;  /* 0x00200000e5dc783b */ /* 0x000fe20000000200 */
[-C--:B------:R-:W-:Y:S08]  /*7480*/  HMMA.16816.F32.BF16 R44, R124, R50.reuse, RZ ;  /* 0x000000327c2c723c */ /* 0x080ff000000418ff */
[C---:B------:R-:W-:Y:S08]  /*7490*/  HMMA.16816.F32.BF16 R48, R128.reuse, R50, RZ ;  /* 0x000000328030723c */ /* 0x040ff000000418ff */
[-C--:B------:R-:W-:Y:S08]  /*74a0*/  HMMA.16816.F32.BF16 R52, R128, R64.reuse, RZ ;  /* 0x000000408034723c */ /* 0x080ff000000418ff */
        /* <DEDUP_REMOVED lines=60> */
[----:B------:R-:W3:Y:S08]  /*7870*/  LDSM.16.M88.4 R204, [R241] ;  /* 0x00000000f1cc783b */ /* 0x000ef00000000200 */
[----:B------:R-:W4:Y:S01]  /*7880*/  LDSM.16.M88.4 R216, [R240] ;  /* 0x00000000f0d8783b */ /* 0x000f220000000200 */
[-C--:B-1----:R-:W-:Y:S08]  /*7890*/  HMMA.16816.F32.BF16 R4, R200, R208.reuse, R4 ;  /* 0x000000d0c804723c */ /* 0x082ff00000041804 */
        /* <DEDUP_REMOVED lines=14> */
[-C--:B----4-:R-:W-:Y:S08]  /*7980*/  HMMA.16816.F32.BF16 R52, R200, R216.reuse, R52 ;  /* 0x000000d8c834723c */ /* 0x090ff00000041834 */
[C---:B------:R-:W-:Y:S08]  /*7990*/  HMMA.16816.F32.BF16 R56, R220.reuse, R216, R56 ;  /* 0x000000d8dc38723c */ /* 0x040ff00000041838 */
[-C--:B------:R-:W-:Y:S08]  /*79a0*/  HMMA.16816.F32.BF16 R60, R220, R218.reuse, R60 ;  /* 0x000000dadc3c723c */ /* 0x080ff0000004183c */
[C---:B------:R-:W-:Y:S01]  /*79b0*/  HMMA.16816.F32.BF16 R64, R200.reuse, R218, R64 ;  /* 0x000000dac840723c */ /* 0x040fe20000041840 */
[----:B------:R-:W3:Y:S07]  /*79c0*/  LDSM.16.M88.4 R216, [R236] ;  /* 0x00000000ecd8783b */ /* 0x000eee0000000200 */
        /* <DEDUP_REMOVED lines=14> */
[----:B------:R-:W2:Y:S07]  /*7ab0*/  LDSM.16.M88.4 R212, [R233+0x2000] ;  /* 0x00200000e9d4783b */ /* 0x000eae0000000200 */
[-C--:B---3--:R-:W-:Y:S08]  /*7ac0*/  HMMA.16816.F32.BF16 R116, R200, R216.reuse, R116 ;  /* 0x000000d8c874723c */ /* 0x088ff00000041874 */
[C---:B------:R-:W-:Y:S08]  /*7ad0*/  HMMA.16816.F32.BF16 R120, R220.reuse, R216, R120 ;  /* 0x000000d8dc78723c */ /* 0x040ff00000041878 */
[-C--:B------:R-:W-:Y:S08]  /*7ae0*/  HMMA.16816.F32.BF16 R124, R220, R218.reuse, R124 ;  /* 0x000000dadc7c723c */ /* 0x080ff0000004187c */
[----:B------:R-:W-:Y:S08]  /*7af0*/  HMMA.16816.F32.BF16 R128, R200, R218, R128 ;  /* 0x000000dac880723c */ /* 0x000ff00000041880 */
[-C--:B-1----:R-:W-:Y:S08]  /*7b00*/  HMMA.16816.F32.BF16 R4, R204, R208.reuse, R4 ;  /* 0x000000d0cc04723c */ /* 0x082ff00000041804 */
[C---:B--2---:R-:W-:Y:S08]  /*7b10*/  HMMA.16816.F32.BF16 R8, R212.reuse, R208, R8 ;  /* 0x000000d0d408723c */ /* 0x044ff00000041808 */
[-C--:B------:R-:W-:Y:S08]  /*7b20*/  HMMA.16816.F32.BF16 R12, R212, R210.reuse, R12 ;  /* 0x000000d2d40c723c */ /* 0x080ff0000004180c */
[----:B------:R-:W-:Y:S01]  /*7b30*/  FMUL.FTZ R5, R5, c[0x0][0x2ec] ;  /* 0x0000bb0005057a20 */ /* 0x000fe20000410000 */
[C---:B------:R-:W-:Y:S03]  /*7b40*/  HMMA.16816.F32.BF16 R16, R204.reuse, R210, R16 ;  /* 0x000000d2cc10723c */ /* 0x040fe60000041810 */
[----:B------:R-:W1:Y:S01]  /*7b50*/  MUFU.TANH R0, R5 ;  /* 0x0000000500007308 */ /* 0x000e620000002400 */
[----:B------:R-:W-:Y:S02]  /*7b60*/  FMUL.FTZ R7, R7, c[0x0][0x2ec] ;  /* 0x0000bb0007077a20 */ /* 0x000fe40000410000 */
[----:B------:R-:W-:Y:S02]  /*7b70*/  FMUL.FTZ R4, R4, c[0x0][0x2ec] ;  /* 0x0000bb0004047a20 */ /* 0x000fe40000410000 */
[----:B------:R-:W-:Y:S04]  /*7b80*/  FMUL.FTZ R9, R9, c[0x0][0x2ec] ;  /* 0x0000bb0009097a20 */ /* 0x000fe80000410000 */
[----:B------:R-:W-:Y:S01]  /*7b90*/  FMUL.FTZ R6, R6, c[0x0][0x2ec] ;  /* 0x0000bb0006067a20 */ /* 0x000fe20000410000 */
[----:B------:R-:W-:Y:S01]  /*7ba0*/  MUFU.TANH R244, R4 ;  /* 0x0000000400f47308 */ /* 0x000fe20000002400 */
[----:B------:R-:W-:Y:S02]  /*7bb0*/  FMUL.FTZ R8, R8, c[0x0][0x2ec] ;  /* 0x0000bb0008087a20 */ /* 0x000fe40000410000 */
[----:B------:R-:W-:Y:S02]  /*7bc0*/  FMUL.FTZ R10, R10, c[0x0][0x2ec] ;  /* 0x0000bb000a0a7a20 */ /* 0x000fe40000410000 */
[----:B------:R-:W-:Y:S02]  /*7bd0*/  FMUL.FTZ R11, R11, c[0x0][0x2ec] ;  /* 0x0000bb000b0b7a20 */ /* 0x000fe40000410000 */
[----:B------:R-:W-:Y:S02]  /*7be0*/  FMUL.FTZ R14, R14, c[0x0][0x2ec] ;  /* 0x0000bb000e0e7a20 */ /* 0x000fe40000410000 */
[----:B------:R-:W-:Y:S01]  /*7bf0*/  FMUL.FTZ R15, R15, c[0x0][0x2ec] ;  /* 0x0000bb000f0f7a20 */ /* 0x000fe20000410000 */
[----:B------:R-:W-:Y:S01]  /*7c00*/  MUFU.TANH R223, R6 ;  /* 0x0000000600df7308 */ /* 0x000fe20000002400 */
[----:B------:R-:W-:Y:S02]  /*7c10*/  FMUL.FTZ R16, R16, c[0x0][0x2ec] ;  /* 0x0000bb0010107a20 */ /* 0x000fe40000410000 */
[----:B------:R-:W-:Y:S01]  /*7c20*/  FMUL.FTZ R17, R17, c[0x0][0x2ec] ;  /* 0x0000bb0011117a20 */ /* 0x000fe20000410000 */
[----:B-1----:R1:W-:Y:S01]  /*7c30*/  STL [R1+0xc], R0 ;  /* 0x00000c0001007387 */ /* 0x0023e20000100800 */
[----:B------:R-:W-:Y:S02]  /*7c40*/  FMUL.FTZ R18, R18, c[0x0][0x2ec] ;  /* 0x0000bb0012127a20 */ /* 0x000fe40000410000 */
[----:B------:R-:W-:Y:S02]  /*7c50*/  FMUL.FTZ R19, R19, c[0x0][0x2ec] ;  /* 0x0000bb0013137a20 */ /* 0x000fe40000410000 */
[----:B------:R-:W-:Y:S01]  /*7c60*/  FMUL.FTZ R12, R12, c[0x0][0x2ec] ;  /* 0x0000bb000c0c7a20 */ /* 0x000fe20000410000 */
[----:B------:R-:W-:Y:S01]  /*7c70*/  MUFU.TANH R245, R8 ;  /* 0x0000000800f57308 */ /* 0x000fe20000002400 */
[----:B------:R-:W-:Y:S09]  /*7c80*/  FMUL.FTZ R13, R13, c[0x0][0x2ec] ;  /* 0x0000bb000d0d7a20 */ /* 0x000ff20000410000 */
[----:B------:R-:W-:Y:S10]  /*7c90*/  MUFU.TANH R222, R10 ;  /* 0x0000000a00de7308 */ /* 0x000ff40000002400 */
[----:B-1----:R1:W2:Y:S10]  /*7ca0*/  MUFU.TANH R0, R7 ;  /* 0x0000000700007308 */ /* 0x0022b40000002400 */
[----:B------:R-:W-:Y:S10]  /*7cb0*/  MUFU.TANH R249, R12 ;  /* 0x0000000c00f97308 */ /* 0x000ff40000002400 */
[----:B------:R-:W-:Y:S01]  /*7cc0*/  MUFU.TANH R248, R13 ;  /* 0x0000000d00f87308 */ /* 0x000fe20000002400 */
[----:B-1----:R-:W1:Y:S09]  /*7cd0*/  LDSM.16.M88.4 R4, [R228+0x800] ;  /* 0x00080000e404783b */ /* 0x002e720000000200 */
[----:B------:R-:W-:Y:S01]  /*7ce0*/  MUFU.TANH R247, R14 ;  /* 0x0000000e00f77308 */ /* 0x000fe20000002400 */
[----:B--2---:R2:W-:Y:S09]  /*7cf0*/  STL [R1+0x4], R0 ;  /* 0x0000040001007387 */ /* 0x0045f20000100800 */
[----:B------:R-:W-:Y:S10]  /*7d00*/  MUFU.TANH R246, R15 ;  /* 0x0000000f00f67308 */ /* 0x000ff40000002400 */
[----:B------:R-:W-:Y:S10]  /*7d10*/  MUFU.TANH R217, R16 ;  /* 0x0000001000d97308 */ /* 0x000ff40000002400 */
[----:B--2---:R-:W2:Y:S01]  /*7d20*/  MUFU.TANH R0, R9 ;  /* 0x0000000900007308 */ /* 0x004ea20000002400 */
[-C--:B-1----:R-:W-:Y:S09]  /*7d30*/  HMMA.16816.F32.BF16 R20, R204, R4.reuse, R20 ;  /* 0x00000004cc14723c */ /* 0x082ff20000041814 */
[----:B------:R-:W-:Y:S01]  /*7d40*/  MUFU.TANH R17, R17 ;  /* 0x0000001100117308 */ /* 0x000fe20000002400 */
[C---:B------:R-:W-:Y:S09]  /*7d50*/  HMMA.16816.F32.BF16 R24, R212.reuse, R4, R24 ;  /* 0x00000004d418723c */ /* 0x040ff20000041818 */
[----:B------:R-:W-:Y:S01]  /*7d60*/  MUFU.TANH R18, R18 ;  /* 0x0000001200127308 */ /* 0x000fe20000002400 */
[-C--:B------:R-:W-:Y:S01]  /*7d70*/  HMMA.16816.F32.BF16 R28, R212, R6.reuse, R28 ;  /* 0x00000006d41c723c */ /* 0x080fe2000004181c */
[----:B--2---:R1:W-:Y:S03]  /*7d80*/  STL [R1+0x8], R0 ;  /* 0x0000080001007387 */ /* 0x0043e60000100800 */
[----:B------:R-:W-:Y:S04]  /*7d90*/  FMUL.FTZ R20, R20, c[0x0][0x2ec] ;  /* 0x0000bb0014147a20 */ /* 0x000fe80000410000 */
[C---:B------:R-:W-:Y:S01]  /*7da0*/  HMMA.16816.F32.BF16 R32, R204.reuse, R6, R32 ;  /* 0x00000006cc20723c */ /* 0x040fe20000041820 */
[----:B------:R-:W-:Y:S01]  /*7db0*/  MUFU.TANH R19, R19 ;  /* 0x0000001300137308 */ /* 0x000fe20000002400 */
[----:B------:R-:W-:Y:S02]  /*7dc0*/  LDSM.16.M88.4 R4, [R228+0x1800] ;  /* 0x00180000e404783b */ /* 0x000fe40000000200 */
[----:B------:R-:W-:Y:S02]  /*7dd0*/  FMUL.FTZ R21, R21, c[0x0][0x2ec] ;  /* 0x0000bb0015157a20 */ /* 0x000fe40000410000 */
[----:B------:R-:W-:Y:S02]  /*7de0*/  FMUL.FTZ R22, R22, c[0x0][0x2ec] ;  /* 0x0000bb0016167a20 */ /* 0x000fe40000410000 */
[----:B------:R-:W-:Y:S03]  /*7df0*/  FMUL.FTZ R23, R23, c[0x0][0x2ec] ;  /* 0x0000bb0017177a20 */ /* 0x000fe60000410000 */
[----:B------:R-:W-:Y:S01]  /*7e00*/  MUFU.TANH R20, R20 ;  /* 0x0000001400147308 */ /* 0x000fe20000002400 */
[----:B------:R-:W-:Y:S02]  /*7e10*/  FMUL.FTZ R24, R24, c[0x0][0x2ec] ;  /* 0x0000bb0018187a20 */ /* 0x000fe40000410000 */
[----:B------:R-:W-:Y:S02]  /*7e20*/  FMUL.FTZ R25, R25, c[0x0][0x2ec] ;  /* 0x0000bb0019197a20 */ /* 0x000fe40000410000 */
[----:B------:R-:W-:Y:S02]  /*7e30*/  FMUL.FTZ R26, R26, c[0x0][0x2ec] ;  /* 0x0000bb001a1a7a20 */ /* 0x000fe40000410000 */
[----:B------:R-:W-:Y:S02]  /*7e40*/  FMUL.FTZ R27, R27, c[0x0][0x2ec] ;  /* 0x0000bb001b1b7a20 */ /* 0x000fe40000410000 */
[----:B------:R-:W-:Y:S01]  /*7e50*/  FMUL.FTZ R28, R28, c[0x0][0x2ec] ;  /* 0x0000bb001c1c7a20 */ /* 0x000fe20000410000 */
[----:B-1----:R1:W2:Y:S01]  /*7e60*/  MUFU.TANH R0, R11 ;  /* 0x0000000b00007308 */ /* 0x0022a20000002400 */
[----:B------:R-:W-:Y:S02]  /*7e70*/  FMUL.FTZ R29, R29, c[0x0][0x2ec] ;  /* 0x0000bb001d1d7a20 */ /* 0x000fe40000410000 */
[----:B------:R-:W-:Y:S02]  /*7e80*/  FMUL.FTZ R30, R30, c[0x0][0x2ec] ;  /* 0x0000bb001e1e7a20 */ /* 0x000fe40000410000 */
[----:B------:R-:W-:Y:S02]  /*7e90*/  FMUL.FTZ R31, R31, c[0x0][0x2ec] ;  /* 0x0000bb001f1f7a20 */ /* 0x000fe40000410000 */
[----:B------:R-:W-:Y:S02]  /*7ea0*/  FMUL.FTZ R32, R32, c[0x0][0x2ec] ;  /* 0x0000bb0020207a20 */ /* 0x000fe40000410000 */
[----:B------:R-:W-:Y:S01]  /*7eb0*/  FMUL.FTZ R33, R33, c[0x0][0x2ec] ;  /* 0x0000bb0021217a20 */ /* 0x000fe20000410000 */
[----:B------:R-:W-:Y:S01]  /*7ec0*/  MUFU.TANH R21, R21 ;  /* 0x0000001500157308 */ /* 0x000fe20000002400 */
[----:B------:R-:W-:Y:S02]  /*7ed0*/  FMUL.FTZ R34, R34, c[0x0][0x2ec] ;  /* 0x0000bb0022227a20 */ /* 0x000fe40000410000 */
[----:B------:R-:W-:Y:S07]  /*7ee0*/  FMUL.FTZ R35, R35, c[0x0][0x2ec] ;  /* 0x0000bb0023237a20 */ /* 0x000fee0000410000 */
[----:B------:R-:W-:Y:S01]  /*7ef0*/  MUFU.TANH R22, R22 ;  /* 0x0000001600167308 */ /* 0x000fe20000002400 */
[----:B-1----:R-:W1:Y:S09]  /*7f00*/  LDSM.16.M88.4 R8, [R228+0x1000] ;  /* 0x00100000e408783b */ /* 0x002e720000000200 */
[----:B------:R-:W-:Y:S01]  /*7f10*/  MUFU.TANH R23, R23 ;  /* 0x0000001700177308 */ /* 0x000fe20000002400 */
[----:B--2---:R-:W-:Y:S09]  /*7f20*/  STL [R1], R0 ;  /* 0x0000000001007387 */ /* 0x004ff20000100800 */
[----:B------:R-:W-:Y:S10]  /*7f30*/  MUFU.TANH R16, R24 ;  /* 0x0000001800107308 */ /* 0x000ff40000002400 */
[----:B------:R-:W-:Y:S10]  /*7f40*/  MUFU.TANH R15, R25 ;  /* 0x00000019000f7308 */ /* 0x000ff40000002400 */
[----:B------:R-:W-:Y:S01]  /*7f50*/  MUFU.TANH R26, R26 ;  /* 0x0000001a001a7308 */ /* 0x000fe20000002400 */
[-C--:B-1----:R-:W-:Y:S09]  /*7f60*/  HMMA.16816.F32.BF16 R36, R204, R8.reuse, R36 ;  /* 0x00000008cc24723c */ /* 0x082ff20000041824 */
[----:B------:R-:W-:Y:S01]  /*7f70*/  MUFU.TANH R27, R27 ;  /* 0x0000001b001b7308 */ /* 0x000fe20000002400 */
[C---:B------:R-:W-:Y:S09]  /*7f80*/  HMMA.16816.F32.BF16 R40, R212.reuse, R8, R40 ;  /* 0x00000008d428723c */ /* 0x040ff20000041828 */
[----:B------:R-:W-:Y:S01]  /*7f90*/  MUFU.TANH R28, R28 ;  /* 0x0000001c001c7308 */ /* 0x000fe20000002400 */
[-C--:B------:R-:W-:Y:S04]  /*7fa0*/  HMMA.16816.F32.BF16 R44, R212, R10.reuse, R44 ;  /* 0x0000000ad42c723c */ /* 0x080fe8000004182c */
[----:B------:R-:W-:Y:S04]  /*7fb0*/  FMUL.FTZ R36, R36, c[0x0][0x2ec] ;  /* 0x0000bb0024247a20 */ /* 0x000fe80000410000 */
[C---:B------:R-:W-:Y:S01]  /*7fc0*/  HMMA.16816.F32.BF16 R48, R204.reuse, R10, R48 ;  /* 0x0000000acc30723c */ /* 0x040fe20000041830 */
[----:B------:R-:W-:Y:S01]  /*7fd0*/  MUFU.TANH R29, R29 ;  /* 0x0000001d001d7308 */ /* 0x000fe20000002400 */
[----:B------:R-:W1:Y:S02]  /*7fe0*/  LDSM.16.M88.4 R8, [R228+0x2000] ;  /* 0x00200000e408783b */ /* 0x000e640000000200 */
[----:B------:R-:W-:Y:S02]  /*7ff0*/  FMUL.FTZ R37, R37, c[0x0][0x2ec] ;  /* 0x0000bb0025257a20 */ /* 0x000fe40000410000 */
[----:B------:R-:W-:Y:S02]  /*8000*/  FMUL.FTZ R38, R38, c[0x0][0x2ec] ;  /* 0x0000bb0026267a20 */ /* 0x000fe40000410000 */
[-C--:B------:R-:W-:Y:S03]  /*8010*/  HMMA.16816.F32.BF16 R52, R204, R4.reuse, R52 ;  /* 0x00000004cc34723c */ /* 0x080fe60000041834 */
[----:B------:R-:W-:Y:S01]  /*8020*/  MUFU.TANH R30, R30 ;  /* 0x0000001e001e7308 */ /* 0x000fe20000002400 */
[----:B------:R-:W-:Y:S02]  /*8030*/  FMUL.FTZ R39, R39, c[0x0][0x2ec] ;  /* 0x0000bb0027277a20 */ /* 0x000fe40000410000 */
[----:B------:R-:W-:Y:S02]  /*8040*/  FMUL.FTZ R40, R40, c[0x0][0x2ec] ;  /* 0x0000bb0028287a20 */ /* 0x000fe40000410000 */
[C---:B------:R-:W-:Y:S04]  /*8050*/  HMMA.16816.F32.BF16 R56, R212.reuse, R4, R56 ;  /* 0x00000004d438723c */ /* 0x040fe80000041838 */
[----:B------:R-:W-:Y:S01]  /*8060*/  FMUL.FTZ R41, R41, c[0x0][0x2ec] ;  /* 0x0000bb0029297a20 */ /* 0x000fe20000410000 */
[----:B------:R-:W-:Y:S01]  /*8070*/  MUFU.TANH R31, R31 ;  /* 0x0000001f001f7308 */ /* 0x000fe20000002400 */
[----:B------:R-:W-:Y:S02]  /*8080*/  FMUL.FTZ R42, R42, c[0x0][0x2ec] ;  /* 0x0000bb002a2a7a20 */ /* 0x000fe40000410000 */
[-C--:B------:R-:W-:Y:S04]  /*8090*/  HMMA.16816.F32.BF16 R60, R212, R6.reuse, R60 ;  /* 0x00000006d43c723c */ /* 0x080fe8000004183c */
[----:B------:R-:W-:Y:S02]  /*80a0*/  FMUL.FTZ R43, R43, c[0x0][0x2ec] ;  /* 0x0000bb002b2b7a20 */ /* 0x000fe40000410000 */
[----:B------:R-:W-:Y:S01]  /*80b0*/  FMUL.FTZ R44, R44, c[0x0][0x2ec] ;  /* 0x0000bb002c2c7a20 */ /* 0x000fe20000410000 */
[----:B------:R-:W-:Y:S01]  /*80c0*/  MUFU.TANH R32, R32 ;  /* 0x0000002000207308 */ /* 0x000fe20000002400 */
[C---:B------:R-:W-:Y:S01]  /*80d0*/  HMMA.16816.F32.BF16 R64, R204.reuse, R6, R64 ;  /* 0x00000006cc40723c */ /* 0x040fe20000041840 */
[----:B------:R-:W2:Y:S03]  /*80e0*/  LDSM.16.M88.4 R4, [R228+0x2800] ;  /* 0x00280000e404783b */ /* 0x000ea60000000200 */
[----:B------:R-:W-:Y:S02]  /*80f0*/  FMUL.FTZ R45, R45, c[0x0][0x2ec] ;  /* 0x0000bb002d2d7a20 */ /* 0x000fe40000410000 */
[----:B------:R-:W-:Y:S02]  /*8100*/  FMUL.FTZ R46, R46, c[0x0][0x2ec] ;  /* 0x0000bb002e2e7a20 */ /* 0x000fe40000410000 */
[----:B------:R-:W-:Y:S01]  /*8110*/  FMUL.FTZ R58, R58, c[0x0][0x2ec] ;  /* 0x0000bb003a3a7a20 */ /* 0x000fe20000410000 */
[----:B------:R-:W-:Y:S01]  /*8120*/  MUFU.TANH R33, R33 ;  /* 0x0000002100217308 */ /* 0x000fe20000002400 */
[-C--:B-1----:R-:W-:Y:S03]  /*8130*/  HMMA.16816.F32.BF16 R68, R204, R8.reuse, R68 ;  /* 0x00000008cc44723c */ /* 0x082fe60000041844 */
[----:B------:R-:W-:Y:S02]  /*8140*/  FMUL.FTZ R59, R59, c[0x0][0x2ec] ;  /* 0x0000bb003b3b7a20 */ /* 0x000fe40000410000 */
[----:B------:R-:W-:Y:S02]  /*8150*/  FMUL.FTZ R47, R47, c[0x0][0x2ec] ;  /* 0x0000bb002f2f7a20 */ /* 0x000fe40000410000 */
[----:B------:R-:W-:Y:S01]  /*8160*/  FMUL.FTZ R61, R61, c[0x0][0x2ec] ;  /* 0x0000bb003d3d7a20 */ /* 0x000fe20000410000 */
[C---:B------:R-:W-:Y:S01]  /*8170*/  HMMA.16816.F32.BF16 R72, R212.reuse, R8, R72 ;  /* 0x00000008d448723c */ /* 0x040fe20000041848 */
[----:B------:R-:W1:Y:S03]  /*8180*/  MUFU.TANH R2, R58 ;  /* 0x0000003a00027308 */ /* 0x000e660000002400 */
[----:B------:R-:W-:Y:S02]  /*8190*/  FMUL.FTZ R62, R62, c[0x0][0x2ec] ;  /* 0x0000bb003e3e7a20 */ /* 0x000fe40000410000 */
[----:B------:R-:W-:Y:S02]  /*81a0*/  FMUL.FTZ R63, R63, c[0x0][0x2ec] ;  /* 0x0000bb003f3f7a20 */ /* 0x000fe40000410000 */
[-C--:B------:R-:W-:Y:S03]  /*81b0*/  HMMA.16816.F32.BF16 R76, R212, R10.reuse, R76 ;  /* 0x0000000ad44c723c */ /* 0x080fe6000004184c */
[----:B------:R-:W3:Y:S01]  /*81c0*/  MUFU.TANH R0, R59 ;  /* 0x0000003b00007308 */ /* 0x000ee20000002400 */
[----:B------:R-:W-:Y:S02]  /*81d0*/  FMUL.FTZ R48, R48, c[0x0][0x2ec] ;  /* 0x0000bb0030307a20 */ /* 0x000fe40000410000 */
[----:B------:R-:W-:Y:S02]  /*81e0*/  FMUL.FTZ R49, R49, c[0x0][0x2ec] ;  /* 0x0000bb0031317a20 */ /* 0x000fe40000410000 */
[C---:B------:R-:W-:Y:S01]  /*81f0*/  HMMA.16816.F32.BF16 R80, R204.reuse, R10, R80 ;  /* 0x0000000acc50723c */ /* 0x040fe20000041850 */
[----:B------:R-:W4:Y:S03]  /*8200*/  LDSM.16.M88.4 R8, [R228+0x3000] ;  /* 0x00300000e408783b */ /* 0x000f260000000200 */
[----:B------:R-:W-:Y:S01]  /*8210*/  FMUL.FTZ R70, R70, c[0x0][0x2ec] ;  /* 0x0000bb0046467a20 */ /* 0x000fe20000410000 */
[----:B------:R-:W-:Y:S01]  /*8220*/  MUFU.TANH R34, R34 ;  /* 0x0000002200227308 */ /* 0x000fe20000002400 */
[----:B------:R-:W-:Y:S02]  /*8230*/  FMUL.FTZ R71, R71, c[0x0][0x2ec] ;  /* 0x0000bb0047477a20 */ /* 0x000fe40000410000 */
[-C--:B--2---:R-:W-:Y:S01]  /*8240*/  HMMA.16816.F32.BF16 R84, R204, R4.reuse, R84 ;  /* 0x00000004cc54723c */ /* 0x084fe20000041854 */
[----:B-1----:R1:W-:Y:S03]  /*8250*/  STL [R1+0x10], R2 ;  /* 0x0000100201007387 */ /* 0x0023e60000100800 */
[----:B------:R-:W-:Y:S02]  /*8260*/  FMUL.FTZ R72, R72, c[0x0][0x2ec] ;  /* 0x0000bb0048487a20 */ /* 0x000fe40000410000 */
[----:B------:R-:W-:Y:S01]  /*8270*/  FMUL.FTZ R50, R50, c[0x0][0x2ec] ;  /* 0x0000bb0032327a20 */ /* 0x000fe20000410000 */
[----:B------:R-:W-:Y:S01]  /*8280*/  MUFU.TANH R35, R35 ;  /* 0x0000002300237308 */ /* 0x000fe20000002400 */
[C---:B------:R-:W-:Y:S01]  /*8290*/  HMMA.16816.F32.BF16 R88, R212.reuse, R4, R88 ;  /* 0x00000004d458723c */ /* 0x040fe20000041858 */
[----:B---3--:R2:W-:Y:S03]  /*82a0*/  STL [R1+0x14], R0 ;  /* 0x0000140001007387 */ /* 0x0085e60000100800 */
[----:B------:R-:W-:Y:S01]  /*82b0*/  FMUL.FTZ R78, R78, c[0x0][0x2ec] ;  /* 0x0000bb004e4e7a20 */ /* 0x000fe20000410000 */
[----:B------:R-:W-:Y:S01]  /*82c0*/  MOV R59, R250 ;  /* 0x000000fa003b7202 */ /* 0x000fe20000000f00 */
[----:B------:R-:W-:Y:S02]  /*82d0*/  FMUL.FTZ R51, R51, c[0x0][0x2ec] ;  /* 0x0000bb0033337a20 */ /* 0x000fe40000410000 */
[-C--:B------:R-:W-:Y:S01]  /*82e0*/  HMMA.16816.F32.BF16 R92, R212, R6.reuse, R92 ;  /* 0x00000006d45c723c */ /* 0x080fe2000004185c */
[----:B------:R-:W-:Y:S02]  /*82f0*/  MUFU.TANH R36, R36 ;  /* 0x0000002400247308 */ /* 0x000fe40000002400 */
[----:B------:R-:W-:Y:S01]  /*8300*/  ISETP.GT.AND P0, PT, R59, RZ, PT ;  /* 0x000000ff3b00720c */ /* 0x000fe20003f04270 */
[----:B------:R-:W-:Y:S02]  /*8310*/  FMUL.FTZ R52, R52, c[0x0][0x2ec] ;  /* 0x0000bb0034347a20 */ /* 0x000fe40000410000 */
[----:B------:R-:W-:Y:S02]  /*8320*/  FMUL.FTZ R53, R53, c[0x0][0x2ec] ;  /* 0x0000bb0035357a20 */ /* 0x000fe40000410000 */
[C---:B------:R-:W-:Y:S01]  /*8330*/  HMMA.16816.F32.BF16 R96, R204.reuse, R6, R96 ;  /* 0x00000006cc60723c */ /* 0x040fe20000041860 */
[----:B------:R-:W3:Y:S01]  /*8340*/  LDSM.16.M88.4 R4, [R228+0x3800] ;  /* 0x00380000e404783b */ /* 0x000ee20000000200 */
[----:B------:R-:W-:Y:S04]  /*8350*/  DEPBAR.LE SB0, 0x0 ;  /* 0x000080000000791a */ /* 0x000fe80000000000 */
[----:B-1----:R-:W-:Y:S01]  /*8360*/  MUFU.TANH R2, R62 ;  /* 0x0000003e00027308 */ /* 0x002fe20000002400 */
[----:B------:R-:W-:Y:S02]  /*8370*/  FMUL.FTZ R54, R54, c[0x0][0x2ec] ;  /* 0x0000bb0036367a20 */ /* 0x000fe40000410000 */
[----:B------:R-:W-:Y:S01]  /*8380*/  BAR.SYNC.DEFER_BLOCKING 0x0 ;  /* 0x0000000000007b1d */ /* 0x000fe20000010000 */
[-C--:B----4-:R-:W-:Y:S05]  /*8390*/  HMMA.16816.F32.BF16 R100, R204, R8.reuse, R100 ;  /* 0x00000008cc64723c */ /* 0x090fea0000041864 */
[----:B------:R-:W-:Y:S01]  /*83a0*/  FMUL.FTZ R55, R55, c[0x0][0x2ec] ;  /* 0x0000bb0037377a20 */ /* 0x000fe20000410000 */
[----:B--2---:R-:W1:Y:S01]  /*83b0*/  MUFU.TANH R0, R61 ;  /* 0x0000003d00007308 */ /* 0x004e620000002400 */
[----:B------:R-:W-:Y:S01]  /*83c0*/  FMUL.FTZ R56, R56, c[0x0][0x2ec] ;  /* 0x0000bb0038387a20 */ /* 0x000fe20000410000 */
[C---:B------:R-:W-:Y:S04]  /*83d0*/  HMMA.16816.F32.BF16 R104, R212.reuse, R8, R104 ;  /* 0x00000008d468723c */ /* 0x040fe80000041868 */
[----:B------:R-:W-:Y:S02]  /*83e0*/  FMUL.FTZ R57, R57, c[0x0][0x2ec] ;  /* 0x0000bb0039397a20 */ /* 0x000fe40000410000 */
[----:B------:R-:W-:Y:S02]  /*83f0*/  FMUL.FTZ R60, R60, c[0x0][0x2ec] ;  /* 0x0000bb003c3c7a20 */ /* 0x000fe40000410000 */
[----:B------:R-:W-:Y:S01]  /*8400*/  MUFU.TANH R37, R37 ;  /* 0x0000002500257308 */ /* 0x000fe20000002400 */
[-C--:B------:R-:W-:Y:S03]  /*8410*/  HMMA.16816.F32.BF16 R108, R212, R10.reuse, R108 ;  /* 0x0000000ad46c723c */ /* 0x080fe6000004186c */
[----:B------:R-:W-:Y:S02]  /*8420*/  FMUL.FTZ R64, R64, c[0x0][0x2ec] ;  /* 0x0000bb0040407a20 */ /* 0x000fe40000410000 */
[----:B------:R-:W-:Y:S02]  /*8430*/  FMUL.FTZ R65, R65, c[0x0][0x2ec] ;  /* 0x0000bb0041417a20 */ /* 0x000fe40000410000 */
[----:B------:R-:W-:Y:S01]  /*8440*/  FMUL.FTZ R66, R66, c[0x0][0x2ec] ;  /* 0x0000bb0042427a20 */ /* 0x000fe20000410000 */
[C---:B------:R-:W-:Y:S01]  /*8450*/  HMMA.16816.F32.BF16 R112, R204.reuse, R10, R112 ;  /* 0x0000000acc70723c */ /* 0x040fe20000041870 */
[----:B------:R-:W-:Y:S03]  /*8460*/  MUFU.TANH R38, R38 ;  /* 0x0000002600267308 */ /* 0x000fe60000002400 */
[----:B------:R-:W-:Y:S01]  /*8470*/  FMUL.FTZ R67, R67, c[0x0][0x2ec] ;  /* 0x0000bb0043437a20 */ /* 0x000fe20000410000 */
[----:B-1----:R1:W-:Y:S01]  /*8480*/  STL [R1+0x24], R0 ;  /* 0x0000240001007387 */ /* 0x0023e20000100800 */
[----:B------:R-:W-:Y:S02]  /*8490*/  FMUL.FTZ R68, R68, c[0x0][0x2ec] ;  /* 0x0000bb0044447a20 */ /* 0x000fe40000410000 */
[-C--:B---3--:R-:W-:Y:S01]  /*84a0*/  HMMA.16816.F32.BF16 R116, R204, R4.reuse, R116 ;  /* 0x00000004cc74723c */ /* 0x088fe20000041874 */
[----:B------:R2:W-:Y:S02]  /*84b0*/  STL [R1+0x20], R2 ;  /* 0x0000200201007387 */ /* 0x0005e40000100800 */
        /* <DEDUP_REMOVED lines=10> */
[----:B-1----:R-:W1:Y:S01]  /*8560*/  MUFU.TANH R0, R63 ;  /* 0x0000003f00007308 */ /* 0x002e620000002400 */
[----:B------:R-:W-:Y:S04]  /*8570*/  HMMA.16816.F32.BF16 R128, R204, R6, R128 ;  /* 0x00000006cc80723c */ /* 0x000fe80000041880 */
[----:B------:R-:W-:Y:S02]  /*8580*/  FMUL.FTZ R79, R79, c[0x0][0x2ec] ;  /* 0x0000bb004f4f7a20 */ /* 0x000fe40000410000 */
[----:B------:R-:W-:Y:S02]  /*8590*/  FMUL.FTZ R80, R80, c[0x0][0x2ec] ;  /* 0x0000bb0050507a20 */ /* 0x000fe40000410000 */
[----:B------:R-:W-:Y:S01]  /*85a0*/  FMUL.FTZ R81, R81, c[0x0][0x2ec] ;  /* 0x0000bb0051517a20 */ /* 0x000fe20000410000 */
[----:B--2---:R2:W-:Y:S03]  /*85b0*/  MUFU.TANH R2, R71 ;  /* 0x0000004700027308 */ /* 0x0045e60000002400 */
        /* <DEDUP_REMOVED lines=22> */
[----:B--2---:R-:W-:Y:S01]  /*8720*/  FMUL.FTZ R71, R126, c[0x0][0x2ec] ;  /* 0x0000bb007e477a20 */ /* 0x004fe20000410000 */
[----:B-1----:R-:W1:Y:S01]  /*8730*/  MUFU.TANH R0, R70 ;  /* 0x0000004600007308 */ /* 0x002e620000002400 */
        /* <DEDUP_REMOVED lines=16> */
[----:B------:R-:W-:Y:S01]  /*8840*/  FMUL.FTZ R95, R95, c[0x0][0x2ec] ;  /* 0x0000bb005f5f7a20 */ /* 0x000fe20000410000 */
[----:B------:R-:W-:Y:S01]  /*8850*/  STL [R1+0x18], R2 ;  /* 0x0000180201007387 */ /* 0x000fe20000100800 */
        /* <DEDUP_REMOVED lines=13> */
[----:B-1----:R-:W1:Y:S01]  /*8930*/  MUFU.TANH R0, R72 ;  /* 0x0000004800007308 */ /* 0x002e620000002400 */
[----:B------:R-:W-:Y:S02]  /*8940*/  FMUL.FTZ R113, R113, c[0x0][0x2ec] ;  /* 0x0000bb0071717a20 */ /* 0x000fe40000410000 */
[----:B------:R-:W-:Y:S02]  /*8950*/  FMUL.FTZ R120, R120, c[0x0][0x2ec] ;  /* 0x0000bb0078787a20 */ /* 0x000fe40000410000 */
[----:B------:R-:W-:Y:S02]  /*8960*/  FMUL.FTZ R121, R121, c[0x0][0x2ec] ;  /* 0x0000bb0079797a20 */ /* 0x000fe40000410000 */
[----:B------:R-:W-:Y:S02]  /*8970*/  FMUL.FTZ R122, R122, c[0x0][0x2ec] ;  /* 0x0000bb007a7a7a20 */ /* 0x000fe40000410000 */
[----:B------:R-:W-:Y:S01]  /*8980*/  FMUL.FTZ R123, R123, c[0x0][0x2ec] ;  /* 0x0000bb007b7b7a20 */ /* 0x000fe20000410000 */
[----:B------:R-:W-:Y:S10]  /*8990*/  MUFU.TANH R48, R48 ;  /* 0x0000003000307308 */ /* 0x000ff40000002400 */
[----:B------:R-:W-:Y:S01]  /*89a0*/  MUFU.TANH R49, R49 ;  /* 0x0000003100317308 */ /* 0x000fe20000002400 */
[----:B-1----:R1:W-:Y:S09]  /*89b0*/  STL [R1+0x2c], R0 ;  /* 0x00002c0001007387 */ /* 0x0023f20000100800 */
[----:B------:R-:W-:Y:S10]  /*89c0*/  MUFU.TANH R50, R50 ;  /* 0x0000003200327308 */ /* 0x000ff40000002400 */
[----:B------:R-:W-:Y:S10]  /*89d0*/  MUFU.TANH R51, R51 ;  /* 0x0000003300337308 */ /* 0x000ff40000002400 */
[----:B-1----:R-:W1:Y:S10]  /*89e0*/  MUFU.TANH R0, R78 ;  /* 0x0000004e00007308 */ /* 0x002e740000002400 */
[----:B------:R-:W2:Y:S10]  /*89f0*/  MUFU.TANH R52, R52 ;  /* 0x0000003400347308 */ /* 0x000eb40000002400 */
[----:B------:R3:W4:Y:S01]  /*8a00*/  MUFU.TANH R210, R53 ;  /* 0x0000003500d27308 */ /* 0x0007220000002400 */
[----:B-1----:R1:W-:Y:S09]  /*8a10*/  STL [R1+0x34], R0 ;  /* 0x0000340001007387 */ /* 0x0023f20000100800 */
[----:B------:R3:W2:Y:S10]  /*8a20*/  MUFU.TANH R47, R54 ;  /* 0x00000036002f7308 */ /* 0x0006b40000002400 */
[----:B------:R3:W2:Y:S01]  /*8a30*/  MUFU.TANH R218, R55 ;  /* 0x0000003700da7308 */ /* 0x0006a20000002400 */
[----:B-1----:R-:W-:Y:S09]  /*8a40*/  FMUL.FTZ R0, R127, c[0x0][0x2ec] ;  /* 0x0000bb007f007a20 */ /* 0x002ff20000410000 */
[----:B------:R3:W1:Y:S10]  /*8a50*/  MUFU.TANH R53, R56 ;  /* 0x0000003800357308 */ /* 0x0006740000002400 */
[----:B------:R3:W1:Y:S10]  /*8a60*/  MUFU.TANH R54, R57 ;  /* 0x0000003900367308 */ /* 0x0006740000002400 */
[----:B------:R-:W1:Y:S10]  /*8a70*/  MUFU.TANH R60, R60 ;  /* 0x0000003c003c7308 */ /* 0x000e740000002400 */
[----:B------:R3:W1:Y:S10]  /*8a80*/  MUFU.TANH R44, R64 ;  /* 0x00000040002c7308 */ /* 0x0006740000002400 */
        /* <DEDUP_REMOVED lines=53> */
[----:B------:R3:W1:Y:S10]  /*8de0*/  MUFU.TANH R212, R122 ;  /* 0x0000007a00d47308 */ /* 0x0006740000002400 */
[----:B------:R3:W1:Y:S10]  /*8df0*/  MUFU.TANH R211, R123 ;  /* 0x0000007b00d37308 */ /* 0x0006740000002400 */
[----:B------:R-:W1:Y:S10]  /*8e00*/  MUFU.TANH R124, R124 ;  /* 0x0000007c007c7308 */ /* 0x000e740000002400 */
[----:B------:R-:W1:Y:S10]  /*8e10*/  MUFU.TANH R125, R125 ;  /* 0x0000007d007d7308 */ /* 0x000e740000002400 */
[----:B------:R-:W1:Y:S10]  /*8e20*/  MUFU.TANH R71, R71 ;  /* 0x0000004700477308 */ /* 0x000e740000002400 */
[----:B------:R3:W1:Y:S10]  /*8e30*/  MUFU.TANH R70, R0 ;  /* 0x0000000000467308 */ /* 0x0006740000002400 */
[----:B------:R-:W1:Y:S10]  /*8e40*/  MUFU.TANH R128, R128 ;  /* 0x0000008000807308 */ /* 0x000e740000002400 */
[----:B------:R-:W1:Y:S10]  /*8e50*/  MUFU.TANH R129, R129 ;  /* 0x0000008100817308 */ /* 0x000e740000002400 */
[----:B------:R-:W1:Y:S10]  /*8e60*/  MUFU.TANH R130, R130 ;  /* 0x0000008200827308 */ /* 0x000e740000002400 */
[----:B------:R-:W1:Y:S02]  /*8e70*/  MUFU.TANH R131, R131 ;  /* 0x0000008300837308 */ /* 0x000e640000002400 */
[----:B-1234-:R-:W-:-:S05]  /*8e80*/  @P0 BRA `(.L_x_98) ;  /* 0xffffdf7000000947 */ /* 0x01efca000383ffff */
.L_x_97:
[----:B---3--:R-:W2:Y:S01]  /*8e90*/  LDL.LU R4, [R1+0x14] ;  /* 0x0000140001047983 */ /* 0x008ea20000300800 */
[----:B------:R-:W-:Y:S02]  /*8ea0*/  MOV R84, R60 ;  /* 0x0000003c00547202 */ /* 0x000fe40000000f00 */
[----:B------:R-:W-:Y:S01]  /*8eb0*/  MOV R96, R61 ;  /* 0x0000003d00607202 */ /* 0x000fe20000000f00 */
[----:B------:R-:W3:Y:S01]  /*8ec0*/  LDL.LU R3, [R1+0x10] ;  /* 0x0000100001037983 */ /* 0x000ee20000300800 */
[----:B------:R-:W-:Y:S02]  /*8ed0*/  MOV R105, R74 ;  /* 0x0000004a00697202 */ /* 0x000fe40000000f00 */
[----:B------:R-:W-:Y:S01]  /*8ee0*/  MOV R86, R65 ;  /* 0x0000004100567202 */ /* 0x000fe20000000f00 */
[----:B------:R-:W4:Y:S01]  /*8ef0*/  LDL.LU R2, [R1+0x20] ;  /* 0x0000200001027983 */ /* 0x000f220000300800 */
        /* <DEDUP_REMOVED lines=18> */
[----:B------:R-:W-:Y:S03]  /*9020*/  MOV R127, R76 ;  /* 0x0000004c007f7202 */ /* 0x000fe60000000f00 */
[----:B------:R-:W4:Y:S04]  /*9030*/  LDL.LU R12, [R1+0xc] ;  /* 0x00000c00010c7983 */ /* 0x000f280000300800 */
[----:B------:R-:W4:Y:S04]  /*9040*/  LDL.LU R11, [R1+0x4] ;  /* 0x00000400010b7983 */ /* 0x000f280000300800 */
[----:B------:R-:W4:Y:S04]  /*9050*/  LDL.LU R9, [R1+0x8] ;  /* 0x0000080001097983 */ /* 0x000f280000300800 */
[----:B------:R-:W4:Y:S04]  /*9060*/  LDL.LU R8, [R1] ;  /* 0x0000000001087983 */ /* 0x000f280000300800 */
[----:B------:R-:W-:Y:S04]  /*9070*/  STL [R1+0xb8], R243 ;  /* 0x0000b8f301007387 */ /* 0x000fe80000100800 */
        /* <DEDUP_REMOVED lines=15> */
[----:B------:R-:W-:Y:S01]  /*9170*/  LDSM.16.MT88.4 R80, [R226+0x8000] ;  /* 0x00800000e250783b */ /* 0x000fe20000004200 */
[----:B--2---:R-:W-:Y:S02]  /*9180*/  MOV R61, R4 ;  /* 0x00000004003d7202 */ /* 0x004fe40000000f00 */
[----:B---3--:R-:W-:Y:S02]  /*9190*/  MOV R60, R3 ;  /* 0x00000003003c7202 */ /* 0x008fe40000000f00 */
[----:B----4-:R-:W-:Y:S02]  /*91a0*/  MOV R87, R2 ;  /* 0x0000000200577202 */ /* 0x010fe40000000f00 */
[----:B------:R-:W-:Y:S02]  /*91b0*/  MOV R10, R0 ;  /* 0x00000000000a7202 */ /* 0x000fe40000000f00 */
[----:B------:R-:W-:Y:S04]  /*91c0*/  FMNMX.FTZ R0, R244, R132, !PT ;  /* 0x00000084f4007209 */ /* 0x000fe80007810000 */
        /* <DEDUP_REMOVED lines=93> */
[----:B------:R-:W-:Y:S01]  /*97a0*/  FMNMX.FTZ R0, R222, R135, !PT ;  /* 0x00000087de007209 */ /* 0x000fe20007810000 */
[----:B------:R-:W2:Y:S01]  /*97b0*/  SHFL.BFLY PT, R5, R4, 0x2, 0x1f ;  /* 0x0c401f0004057f89 */ /* 0x000ea200000e0000 */
[----:B------:R-:W-:Y:S02]  /*97c0*/  FMNMX.FTZ R3, R119, R3, !PT ;  /* 0x0000000377037209 */ /* 0x000fe40007810000 */
[----:B------:R-:W-:Y:S02]  /*97d0*/  FMNMX.FTZ R0, R8, R0, !PT ;  /* 0x0000000008007209 */ /* 0x000fe40007810000 */
[----:B------:R-:W-:Y:S02]  /*97e0*/  FMNMX.FTZ R3, R130, R3, !PT ;  /* 0x0000000382037209 */ /* 0x000fe40007810000 */
[----:B------:R-:W-:Y:S02]  /*97f0*/  FMNMX.FTZ R0, R247, R0, !PT ;  /* 0x00000000f7007209 */ /* 0x000fe40007810000 */
[----:B------:R-:W-:Y:S02]  /*9800*/  FMNMX.FTZ R3, R131, R3, !PT ;  /* 0x0000000383037209 */ /* 0x000fe40007810000 */
[----:B-1----:R-:W-:Y:S02]  /*9810*/  FMNMX.FTZ R74, R74, R6, !PT ;  /* 0x000000064a4a7209 */ /* 0x002fe40007810000 */
[----:B------:R-:W-:Y:S01]  /*9820*/  FMNMX.FTZ R0, R246, R0, !PT ;  /* 0x00000000f6007209 */ /* 0x000fe20007810000 */
[----:B------:R-:W1:Y:S03]  /*9830*/  SHFL.BFLY PT, R73, R3, 0x2, 0x1f ;  /* 0x0c401f0003497f89 */ /* 0x000e6600000e0000 */
[----:B------:R-:W-:Y:S04]  /*9840*/  FMNMX.FTZ R0, R26, R0, !PT ;  /* 0x000000001a007209 */ /* 0x000fe80007810000 */
[----:B------:R-:W-:Y:S01]  /*9850*/  FMNMX.FTZ R0, R27, R0, !PT ;  /* 0x000000001b007209 */ /* 0x000fe20007810000 */
[----:B------:R-:W3:Y:S01]  /*9860*/  SHFL.BFLY PT, R6, R74, 0x1, 0x1f ;  /* 0x0c201f004a067f89 */ /* 0x000ee200000e0000 */
[----:B--2---:R-:W-:Y:S02]  /*9870*/  FMNMX.FTZ R4, R4, R5, !PT ;  /* 0x0000000504047209 */ /* 0x004fe40007810000 */
[----:B------:R-:W-:Y:S05]  /*9880*/  FMNMX.FTZ R0, R30, R0, !PT ;  /* 0x000000001e007209 */ /* 0x000fea0007810000 */
[----:B------:R-:W2:Y:S01]  /*9890*/  SHFL.BFLY PT, R72, R4, 0x1, 0x1f ;  /* 0x0c201f0004487f89 */ /* 0x000ea200000e0000 */
[----:B------:R-:W-:Y:S04]  /*98a0*/  FMNMX.FTZ R0, R31, R0, !PT ;  /* 0x000000001f007209 */ /* 0x000fe80007810000 */
[----:B------:R-:W-:Y:S02]  /*98b0*/  FMNMX.FTZ R0, R42, R0, !PT ;  /* 0x000000002a007209 */ /* 0x000fe40007810000 */
[----:B-1----:R-:W-:Y:S02]  /*98c0*/  FMNMX.FTZ R73, R3, R73, !PT ;  /* 0x0000004903497209 */ /* 0x002fe40007810000 */
[----:B------:R-:W-:Y:S03]  /*98d0*/  FMNMX.FTZ R0, R43, R0, !PT ;  /* 0x000000002b007209 */ /* 0x000fe60007810000 */
[----:B------:R-:W1:Y:S01]  /*98e0*/  SHFL.BFLY PT, R7, R73, 0x1, 0x1f ;  /* 0x0c201f0049077f89 */ /* 0x000e6200000e0000 */
[----:B------:R-:W-:Y:S02]  /*98f0*/  FMNMX.FTZ R0, R24, R0, !PT ;  /* 0x0000000018007209 */ /* 0x000fe40007810000 */
[----:B---3--:R-:W-:Y:S02]  /*9900*/  FMNMX.FTZ R74, R74, R6, !PT ;  /* 0x000000064a4a7209 */ /* 0x008fe40007810000 */
[----:B------:R-:W-:Y:S02]  /*9910*/  FMNMX.FTZ R0, R25, R0, !PT ;  /* 0x0000000019007209 */ /* 0x000fe40007810000 */
[C---:B------:R-:W-:Y:S01]  /*9920*/  FSETP.NEU.FTZ.AND P1, PT, R74.reuse, -INF , PT ;  /* 0xff8000004a00780b */ /* 0x040fe20003f3d000 */
[----:B------:R-:W-:Y:S01]  /*9930*/  FMUL.FTZ R75, R74, c[0x0][0x23c] ;  /* 0x00008f004a4b7a20 */ /* 0x000fe20000410000 */
[----:B------:R-:W-:Y:S01]  /*9940*/  FMNMX.FTZ R0, R60, R0, !PT ;  /* 0x000000003c007209 */ /* 0x000fe20007810000 */
[----:B------:R-:W-:Y:S01]  /*9950*/  STL [R1+0xbc], R74 ;  /* 0x0000bc4a01007387 */ /* 0x000fe20000100800 */
[----:B--2---:R-:W-:Y:S02]  /*9960*/  FMNMX.FTZ R72, R4, R72, !PT ;  /* 0x0000004804487209 */ /* 0x004fe40007810000 */
[----:B------:R-:W-:Y:S02]  /*9970*/  FSEL R75, R75, RZ, P1 ;  /* 0x000000ff4b4b7208 */ /* 0x000fe40000800000 */
[----:B------:R-:W-:Y:S01]  /*9980*/  FMNMX.FTZ R0, R61, R0, !PT ;  /* 0x000000003d007209 */ /* 0x000fe20007810000 */
[----:B------:R-:W-:Y:S02]  /*9990*/  FMUL.FTZ R93, R72, c[0x0][0x23c] ;  /* 0x00008f00485d7a20 */ /* 0x000fe40000410000 */
[--C-:B------:R-:W-:Y:S01]  /*99a0*/  FFMA.FTZ R4, R244, c[0x0][0x23c], -R75.reuse ;  /* 0x00008f00f4047a23 */ /* 0x100fe2000001084b */
[----:B------:R-:W-:Y:S01]  /*99b0*/  FMNMX.FTZ R0, R87, R0, !PT ;  /* 0x0000000057007209 */ /* 0x000fe20007810000 */
[--C-:B------:R-:W-:Y:S02]  /*99c0*/  FFMA.FTZ R5, R12, c[0x0][0x23c], -R75.reuse ;  /* 0x00008f000c057a23 */ /* 0x100fe4000001084b */
[----:B------:R2:W-:Y:S01]  /*99d0*/  MUFU.EX2 R205, R4 ;  /* 0x0000000400cd7308 */ /* 0x0005e20000000800 */
[----:B------:R-:W-:Y:S01]  /*99e0*/  FMNMX.FTZ R0, R103, R0, !PT ;  /* 0x0000000067007209 */ /* 0x000fe20007810000 */
[--C-:B------:R-:W-:Y:S01]  /*99f0*/  FFMA.FTZ R6, R33, c[0x0][0x23c], -R75.reuse ;  /* 0x00008f0021067a23 */ /* 0x100fe2000001084b */
[----:B-1----:R-:W-:Y:S01]  /*9a00*/  FMNMX.FTZ R73, R73, R7, !PT ;  /* 0x0000000749497209 */ /* 0x002fe20007810000 */
[--C-:B------:R-:W-:Y:S01]  /*9a10*/  FFMA.FTZ R7, R32, c[0x0][0x23c], -R75.reuse ;  /* 0x00008f0020077a23 */ /* 0x100fe2000001084b */
[----:B------:R-:W-:Y:S01]  /*9a20*/  FMNMX.FTZ R0, R113, R0, !PT ;  /* 0x0000000071007209 */ /* 0x000fe20007810000 */
[----:B------:R-:W-:Y:S01]  /*9a30*/  FFMA.FTZ R96, R96, c[0x0][0x23c], -R75 ;  /* 0x00008f0060607a23 */ /* 0x000fe2000001084b */
[C---:B------:R-:W-:Y:S01]  /*9a40*/  FSETP.NEU.FTZ.AND P1, PT, R73.reuse, -INF , PT ;  /* 0xff8000004900780b */ /* 0x040fe20003f3d000 */
[----:B------:R-:W-:Y:S01]  /*9a50*/  FMUL.FTZ R92, R73, c[0x0][0x23c] ;  /* 0x00008f00495c7a20 */ /* 0x000fe20000410000 */
[----:B------:R-:W-:Y:S01]  /*9a60*/  FMNMX.FTZ R0, R109, R0, !PT ;  /* 0x000000006d007209 */ /* 0x000fe20007810000 */
[----:B------:R1:W3:Y:S01]  /*9a70*/  MUFU.EX2 R244, R5 ;  /* 0x0000000500f47308 */ /* 0x0002e20000000800 */
[----:B------:R-:W-:Y:S02]  /*9a80*/  STL [R1+0xc0], R73 ;  /* 0x0000c04901007387 */ /* 0x000fe40000100800 */
[----:B------:R-:W-:Y:S02]  /*9a90*/  FSEL R92, R92, RZ, P1 ;  /* 0x000000ff5c5c7208 */ /* 0x000fe40000800000 */
[----:B------:R-:W-:Y:S02]  /*9aa0*/  FMNMX.FTZ R0, R102, R0, !PT ;  /* 0x0000000066007209 */ /* 0x000fe40007810000 */
[----:B------:R-:W-:Y:S01]  /*9ab0*/  FSETP.NEU.FTZ.AND P1, PT, R72, -INF , PT ;  /* 0xff8000004800780b */ /* 0x000fe20003f3d000 */
[--C-:B------:R-:W-:Y:S01]  /*9ac0*/  FFMA.FTZ R33, R47, c[0x0][0x23c], -R92.reuse ;  /* 0x00008f002f217a23 */ /* 0x100fe2000001085c */
[----:B------:R-:W-:Y:S01]  /*9ad0*/  FMNMX.FTZ R0, R64, R0, !PT ;  /* 0x0000000040007209 */ /* 0x000fe20007810000 */
[--C-:B------:R-:W-:Y:S01]  /*9ae0*/  FFMA.FTZ R95, R95, c[0x0][0x23c], -R92.reuse ;  /* 0x00008f005f5f7a23 */ /* 0x100fe2000001085c */
[----:B------:R-:W-:Y:S02]  /*9af0*/  FSEL R93, R93, RZ, P1 ;  /* 0x000000ff5d5d7208 */ /* 0x000fe40000800000 */
[----:B------:R-:W-:Y:S01]  /*9b00*/  FMNMX.FTZ R0, R110, R0, !PT ;  /* 0x000000006e007209 */ /* 0x000fe20007810000 */
[--C-:B--2---:R-:W-:Y:S02]  /*9b10*/  FFMA.FTZ R4, R223, c[0x0][0x23c], -R92.reuse ;  /* 0x00008f00df047a23 */ /* 0x104fe4000001085c */
[--C-:B------:R-:W-:Y:S01]  /*9b20*/  FFMA.FTZ R106, R106, c[0x0][0x23c], -R93.reuse ;  /* 0x00008f006a6a7a23 */ /* 0x100fe2000001085d */
[----:B------:R-:W-:Y:S01]  /*9b30*/  FMNMX.FTZ R0, R121, R0, !PT ;  /* 0x0000000079007209 */ /* 0x000fe20007810000 */
[----:B------:R2:W-:Y:S01]  /*9b40*/  MUFU.EX2 R206, R4 ;  /* 0x0000000400ce7308 */ /* 0x0005e20000000800 */
[--C-:B------:R-:W-:Y:S02]  /*9b50*/  FFMA.FTZ R108, R108, c[0x0][0x23c], -R93.reuse ;  /* 0x00008f006c6c7a23 */ /* 0x100fe4000001085d */
[----:B------:R-:W-:Y:S01]  /*9b60*/  FMNMX.FTZ R0, R127, R0, !PT ;  /* 0x000000007f007209 */ /* 0x000fe20007810000 */
[--C-:B-1----:R-:W-:Y:S03]  /*9b70*/  FFMA.FTZ R5, R19, c[0x0][0x23c], -R92.reuse ;  /* 0x00008f0013057a23 */ /* 0x102fe6000001085c */
[----:B------:R-:W-:Y:S02]  /*9b80*/  FMNMX.FTZ R0, R63, R0, !PT ;  /* 0x000000003f007209 */ /* 0x000fe40007810000 */
[----:B---3--:R-:W-:Y:S01]  /*9b90*/  F2FP.BF16.PACK_AB R76, R244, R205 ;  /* 0x000000cdf44c723e */ /* 0x008fe200000010ff */
[----:B------:R-:W-:Y:S01]  /*9ba0*/  MUFU.EX2 R108, R108 ;  /* 0x0000006c006c7308 */ /* 0x000fe20000000800 */
[----:B------:R-:W-:Y:S04]  /*9bb0*/  FMNMX.FTZ R0, R62, R0, !PT ;  /* 0x000000003e007209 */ /* 0x000fe80007810000 */
[----:B------:R-:W-:Y:S04]  /*9bc0*/  FMNMX.FTZ R0, R58, R0, !PT ;  /* 0x000000003a007209 */ /* 0x000fe80007810000 */
[----:B------:R-:W-:Y:S04]  /*9bd0*/  FMNMX.FTZ R0, R99, R0, !PT ;  /* 0x0000000063007209 */ /* 0x000fe80007810000 */
[----:B------:R-:W-:Y:S01]  /*9be0*/  FMNMX.FTZ R0, R104, R0, !PT ;  /* 0x0000000068007209 */ /* 0x000fe20007810000 */
[----:B--2---:R-:W-:Y:S02]  /*9bf0*/  FFMA.FTZ R4, R11, c[0x0][0x23c], -R92 ;  /* 0x00008f000b047a23 */ /* 0x004fe4000001085c */
[----:B------:R1:W-:Y:S01]  /*9c00*/  MUFU.EX2 R11, R5 ;  /* 0x00000005000b7308 */ /* 0x0003e20000000800 */
[----:B------:R-:W-:Y:S04]  /*9c10*/  FMNMX.FTZ R0, R212, R0, !PT ;  /* 0x00000000d4007209 */ /* 0x000fe80007810000 */
[----:B------:R-:W-:Y:S04]  /*9c20*/  FMNMX.FTZ R0, R211, R0, !PT ;  /* 0x00000000d3007209 */ /* 0x000fe80007810000 */
[----:B------:R-:W-:Y:S01]  /*9c30*/  FMNMX.FTZ R0, R71, R0, !PT ;  /* 0x0000000047007209 */ /* 0x000fe20007810000 */
[----:B------:R2:W3:Y:S03]  /*9c40*/  MUFU.EX2 R215, R4 ;  /* 0x0000000400d77308 */ /* 0x0004e60000000800 */
[----:B------:R-:W-:Y:S05]  /*9c50*/  FMNMX.FTZ R0, R70, R0, !PT ;  /* 0x0000000046007209 */ /* 0x000fea0007810000 */
[----:B------:R-:W4:Y:S01]  /*9c60*/  SHFL.BFLY PT, R2, R0, 0x2, 0x1f ;  /* 0x0c401f0000027f89 */ /* 0x000f2200000e0000 */
[----:B-1----:R-:W-:Y:S04]  /*9c70*/  FFMA.FTZ R5, R249, c[0x0][0x23c], -R93 ;  /* 0x00008f00f9057a23 */ /* 0x002fe8000001085d */
[----:B------:R1:W-:Y:S01]  /*9c80*/  MUFU.EX2 R249, R5 ;  /* 0x0000000500f97308 */ /* 0x0003e20000000800 */
[--C-:B--2---:R-:W-:Y:S01]  /*9c90*/  FFMA.FTZ R4, R217, c[0x0][0x23c], -R75.reuse ;  /* 0x00008f00d9047a23 */ /* 0x104fe2000001084b */
[----:B---3--:R-:W-:Y:S08]  /*9ca0*/  F2FP.BF16.PACK_AB R77, R215, R206 ;  /* 0x000000ced74d723e */ /* 0x008ff000000010ff */
[----:B------:R2:W-:Y:S01]  /*9cb0*/  MUFU.EX2 R223, R4 ;  /* 0x0000000400df7308 */ /* 0x0005e20000000800 */
[----:B----4-:R-:W-:Y:S01]  /*9cc0*/  FMNMX.FTZ R2, R0, R2, !PT ;  /* 0x0000000200027209 */ /* 0x010fe20007810000 */
[----:B------:R-:W-:Y:S01]  /*9cd0*/  FADD.FTZ R0, -R74, R132 ;  /* 0x000000844a007221 */ /* 0x000fe20000010100 */
[----:B------:R-:W-:Y:S03]  /*9ce0*/  MOV R132, R55 ;  /* 0x0000003700847202 */ /* 0x000fe60000000f00 */
[----:B------:R-:W3:Y:S04]  /*9cf0*/  SHFL.BFLY PT, R3, R2, 0x1, 0x1f ;  /* 0x0c201f0002037f89 */ /* 0x000ee800000e0000 */
[----:B------:R-:W-:Y:S01]  /*9d00*/  MUFU.EX2 R74, R6 ;  /* 0x00000006004a7308 */ /* 0x000fe20000000800 */
[----:B------:R-:W-:Y:S02]  /*9d10*/  FMUL.FTZ R0, R0, c[0x0][0x23c] ;  /* 0x00008f0000007a20 */ /* 0x000fe40000410000 */
[----:B-1----:R-:W-:Y:S07]  /*9d20*/  FFMA.FTZ R5, R22, c[0x0][0x23c], -R92 ;  /* 0x00008f0016057a23 */ /* 0x002fee000001085c */
[----:B------:R1:W4:Y:S01]  /*9d30*/  MUFU.EX2 R68, R0 ;  /* 0x0000000000447308 */ /* 0x0003220000000800 */
[----:B--2---:R-:W-:Y:S02]  /*9d40*/  FFMA.FTZ R4, R17, c[0x0][0x23c], -R75 ;  /* 0x00008f0011047a23 */ /* 0x004fe4000001084b */
[----:B------:R-:W-:Y:S07]  /*9d50*/  FFMA.FTZ R17, R45, c[0x0][0x23c], -R93 ;  /* 0x00008f002d117a23 */ /* 0x000fee000001085d */
[----:B------:R-:W2:Y:S01]  /*9d60*/  MUFU.EX2 R13, R4 ;  /* 0x00000004000d7308 */ /* 0x000ea20000000800 */
[----:B---3--:R-:W-:Y:S04]  /*9d70*/  FMNMX.FTZ R3, R2, R3, !PT ;  /* 0x0000000302037209 */ /* 0x008fe80007810000 */
[C---:B------:R-:W-:Y:S01]  /*9d80*/  FSETP.NEU.FTZ.AND P1, PT, R3.reuse, -INF , PT ;  /* 0xff8000000300780b */ /* 0x040fe20003f3d000 */
[----:B------:R-:W-:Y:S04]  /*9d90*/  FMUL.FTZ R94, R3, c[0x0][0x23c] ;  /* 0x00008f00035e7a20 */ /* 0x000fe80000410000 */
[----:B------:R3:W-:Y:S01]  /*9da0*/  MUFU.EX2 R228, R17 ;  /* 0x0000001100e47308 */ /* 0x0007e20000000800 */
[----:B------:R-:W-:Y:S01]  /*9db0*/  FSEL R94, R94, RZ, P1 ;  /* 0x000000ff5e5e7208 */ /* 0x000fe20000800000 */
[----:B-1----:R-:W-:Y:S01]  /*9dc0*/  FADD.FTZ R0, -R73, R133 ;  /* 0x0000008549007221 */ /* 0x002fe20000010100 */
[----:B------:R-:W-:Y:S01]  /*9dd0*/  MOV R133, R10 ;  /* 0x0000000a00857202 */ /* 0x000fe20000000f00 */
[----:B----4-:R-:W-:Y:S02]  /*9de0*/  FMUL.FTZ R32, R68, R164 ;  /* 0x000000a444207220 */ /* 0x010fe40000410000 */
[----:B------:R-:W-:Y:S02]  /*9df0*/  FMUL.FTZ R0, R0, c[0x0][0x23c] ;  /* 0x00008f0000007a20 */ /* 0x000fe40000410000 */
[--C-:B------:R-:W-:Y:S02]  /*9e00*/  FFMA.FTZ R12, R42, c[0x0][0x23c], -R94.reuse ;  /* 0x00008f002a0c7a23 */ /* 0x100fe4000001085e */
[----:B------:R1:W4:Y:S01]  /*9e10*/  MUFU.EX2 R69, R0 ;  /* 0x0000000000457308 */ /* 0x0003220000000800 */
[----:B------:R-:W-:Y:S01]  /*9e20*/  FFMA.FTZ R25, R25, c[0x0][0x23c], -R94 ;  /* 0x00008f0019197a23 */ /* 0x000fe2000001085e */
[----:B--2---:R2:W-:Y:S01]  /*9e30*/  STL [R1+0xc], R13 ;  /* 0x00000c0d01007387 */ /* 0x0045e20000100800 */
[----:B------:R-:W-:Y:S01]  /*9e40*/  FFMA.FTZ R4, R18, c[0x0][0x23c], -R92 ;  /* 0x00008f0012047a23 */ /* 0x000fe2000001085c */
[----:B------:R-:W-:Y:S01]  /*9e50*/  F2FP.BF16.PACK_AB R78, R13, R223 ;  /* 0x000000df0d4e723e */ /* 0x000fe200000010ff */
[--C-:B------:R-:W-:Y:S01]  /*9e60*/  FFMA.FTZ R60, R60, c[0x0][0x23c], -R94.reuse ;  /* 0x00008f003c3c7a23 */ /* 0x100fe2000001085e */
[----:B------:R-:W-:Y:S01]  /*9e70*/  STL [R1+0xc4], R72 ;  /* 0x0000c44801007387 */ /* 0x000fe20000100800 */
[--C-:B------:R-:W-:Y:S02]  /*9e80*/  FFMA.FTZ R212, R212, c[0x0][0x23c], -R94.reuse ;  /* 0x00008f00d4d47a23 */ /* 0x100fe4000001085e */
[----:B------:R-:W-:Y:S01]  /*9e90*/  FFMA.FTZ R211, R211, c[0x0][0x23c], -R94 ;  /* 0x00008f00d3d37a23 */ /* 0x000fe2000001085e */
[----:B------:R2:W2:Y:S01]  /*9ea0*/  MUFU.EX2 R217, R4 ;  /* 0x0000000400d97308 */ /* 0x0004a20000000800 */
[----:B------:R2:W-:Y:S01]  /*9eb0*/  STL [R1+0x4], R11 ;  /* 0x0000040b01007387 */ /* 0x0005e20000100800 */
[----:B---3--:R-:W-:Y:S03]  /*9ec0*/  FMUL.FTZ R17, R68, R149 ;  /* 0x0000009544117220 */ /* 0x008fe60000410000 */
[----:B------:R3:W-:Y:S05]  /*9ed0*/  STL [R1+0xc8], R3 ;  /* 0x0000c80301007387 */ /* 0x0007ea0000100800 */
[----:B------:R3:W-:Y:S01]  /*9ee0*/  MUFU.EX2 R237, R12 ;  /* 0x0000000c00ed7308 */ /* 0x0007e20000000800 */
[----:B-1----:R-:W-:Y:S01]  /*9ef0*/  FADD.FTZ R0, -R72, R134 ;  /* 0x0000008648007221 */ /* 0x002fe20000010100 */
[----:B------:R-:W-:Y:S01]  /*9f00*/  MOV R134, R64 ;  /* 0x0000004000867202 */ /* 0x000fe20000000f00 */
[C---:B----4-:R-:W-:Y:S02]  /*9f10*/  FMUL.FTZ R18, R69.reuse, R150 ;  /* 0x0000009645127220 */ /* 0x050fe40000410000 */
[----:B------:R-:W-:Y:S02]  /*9f20*/  FMUL.FTZ R0, R0, c[0x0][0x23c] ;  /* 0x00008f0000007a20 */ /* 0x000fe40000410000 */
[----:B------:R-:W-:Y:S03]  /*9f30*/  FMUL.FTZ R19, R69, R151 ;  /* 0x0000009745137220 */ /* 0x000fe60000410000 */
[----:B------:R1:W4:Y:S01]  /*9f40*/  MUFU.EX2 R2, R0 ;  /* 0x0000000000027308 */ /* 0x0003220000000800 */
[----:B--2---:R-:W-:Y:S01]  /*9f50*/  FFMA.FTZ R4, R245, c[0x0][0x23c], -R93 ;  /* 0x00008f00f5047a23 */ /* 0x004fe2000001085d */
[----:B------:R-:W-:Y:S08]  /*9f60*/  F2FP.BF16.PACK_AB R79, R11, R217 ;  /* 0x000000d90b4f723e */ /* 0x000ff000000010ff */
[----:B------:R2:W-:Y:S01]  /*9f70*/  MUFU.EX2 R204, R4 ;  /* 0x0000000400cc7308 */ /* 0x0005e20000000800 */
[--C-:B---3--:R-:W-:Y:S09]  /*9f80*/  FFMA.FTZ R12, R43, c[0x0][0x23c], -R94.reuse ;  /* 0x00008f002b0c7a23 */ /* 0x108ff2000001085e */
[----:B------:R3:W-:Y:S01]  /*9f90*/  MUFU.EX2 R233, R12 ;  /* 0x0000000c00e97308 */ /* 0x0007e20000000800 */
[----:B-1----:R-:W-:Y:S01]  /*9fa0*/  FADD.FTZ R0, -R3, R135 ;  /* 0x0000008703007221 */ /* 0x002fe20000010100 */
[----:B------:R-:W-:Y:S01]  /*9fb0*/  MOV R135, R54 ;  /* 0x0000003600877202 */ /* 0x000fe20000000f00 */
[----:B----4-:R-:W-:Y:S02]  /*9fc0*/  FMUL.FTZ R13, R2, R145 ;  /* 0x00000091020d7220 */ /* 0x010fe40000410000 */
[----:B------:R-:W-:Y:S05]  /*9fd0*/  FMUL.FTZ R0, R0, c[0x0][0x23c] ;  /* 0x00008f0000007a20 */ /* 0x000fea0000410000 */
[----:B------:R1:W-:Y:S01]  /*9fe0*/  MUFU.EX2 R145, R25 ;  /* 0x0000001900917308 */ /* 0x0003e20000000800 */
[C---:B------:R-:W-:Y:S02]  /*9ff0*/  FMUL.FTZ R45, R2.reuse, R177 ;  /* 0x000000b1022d7220 */ /* 0x040fe40000410000 */
[--C-:B--2---:R-:W-:Y:S02]  /*a000*/  FFMA.FTZ R4, R9, c[0x0][0x23c], -R93.reuse ;  /* 0x00008f0009047a23 */ /* 0x104fe4000001085d */
[----:B------:R-:W-:Y:S01]  /*a010*/  FMUL.FTZ R9, R2, R137 ;  /* 0x0000008902097220 */ /* 0x000fe20000410000 */
[----:B------:R-:W-:Y:S04]  /*a020*/  MOV R137, R86 ;  /* 0x0000005600897202 */ /* 0x000fe80000000f00 */
[----:B------:R2:W4:Y:S01]  /*a030*/  MUFU.EX2 R214, R4 ;  /* 0x0000000400d67308 */ /* 0x0005220000000800 */
[----:B---3--:R-:W-:Y:S09]  /*a040*/  FFMA.FTZ R12, R14, c[0x0][0x23c], -R93 ;  /* 0x00008f000e0c7a23 */ /* 0x008ff2000001085d */
[----:B------:R-:W3:Y:S01]  /*a050*/  MUFU.EX2 R0, R0 ;  /* 0x0000000000007308 */ /* 0x000ee20000000800 */
[----:B-1----:R-:W-:Y:S02]  /*a060*/  FMUL.FTZ R25, R2, R157 ;  /* 0x0000009d02197220 */ /* 0x002fe40000410000 */
[----:B--2---:R-:W-:Y:S01]  /*a070*/  FFMA.FTZ R4, R222, c[0x0][0x23c], -R94 ;  /* 0x00008f00de047a23 */ /* 0x004fe2000001085e */
[----:B----4-:R-:W-:Y:S06]  /*a080*/  F2FP.BF16.PACK_AB R64, R214, R204 ;  /* 0x000000ccd640723e */ /* 0x010fec00000010ff */
[----:B------:R1:W-:Y:S01]  /*a090*/  MUFU.EX2 R207, R4 ;  /* 0x0000000400cf7308 */ /* 0x0003e20000000800 */
[C---:B---3--:R-:W-:Y:S01]  /*a0a0*/  FMUL.FTZ R10, R0.reuse, R138 ;  /* 0x0000008a000a7220 */ /* 0x048fe20000410000 */
[----:B------:R-:W-:Y:S01]  /*a0b0*/  MOV R138, R87 ;  /* 0x00000057008a7202 */ /* 0x000fe20000000f00 */
[C---:B------:R-:W-:Y:S01]  /*a0c0*/  FMUL.FTZ R11, R0.reuse, R139 ;  /* 0x0000008b000b7220 */ /* 0x040fe20000410000 */
[----:B------:R-:W-:Y:S01]  /*a0d0*/  MOV R139, R133 ;  /* 0x00000085008b7202 */ /* 0x000fe20000000f00 */
[C---:B------:R-:W-:Y:S01]  /*a0e0*/  FMUL.FTZ R14, R0.reuse, R146 ;  /* 0x00000092000e7220 */ /* 0x040fe20000410000 */
[----:B------:R-:W-:Y:S01]  /*a0f0*/  MOV R133, R63 ;  /* 0x0000003f00857202 */ /* 0x000fe20000000f00 */
[C---:B------:R-:W-:Y:S02]  /*a100*/  FMUL.FTZ R43, R0.reuse, R175 ;  /* 0x000000af002b7220 */ /* 0x040fe40000410000 */
[C---:B------:R-:W-:Y:S02]  /*a110*/  FMUL.FTZ R42, R0.reuse, R174 ;  /* 0x000000ae002a7220 */ /* 0x040fe40000410000 */
[----:B------:R-:W-:Y:S01]  /*a120*/  FMUL.FTZ R47, R0, R179 ;  /* 0x000000b3002f7220 */ /* 0x000fe20000410000 */
[----:B------:R-:W-:Y:S01]  /*a130*/  MOV R179, R121 ;  /* 0x0000007900b37202 */ /* 0x000fe20000000f00 */
[----:B------:R-:W-:Y:S02]  /*a140*/  FFMA.FTZ R121, R200, c[0x0][0x23c], -R92 ;  /* 0x00008f00c8797a23 */ /* 0x000fe4000001085c */
[--C-:B------:R-:W-:Y:S02]  /*a150*/  FFMA.FTZ R63, R61, c[0x0][0x23c], -R94.reuse ;  /* 0x00008f003d3f7a23 */ /* 0x100fe4000001085e */
[----:B------:R-:W-:Y:S02]  /*a160*/  FMUL.FTZ R61, R2, R193 ;  /* 0x000000c1023d7220 */ /* 0x000fe40000410000 */
[----:B------:R-:W-:Y:S01]  /*a170*/  MUFU.EX2 R121, R121 ;  /* 0x0000007900797308 */ /* 0x000fe20000000800 */
[--C-:B-1----:R-:W-:Y:S02]  /*a180*/  FFMA.FTZ R4, R8, c[0x0][0x23c], -R94.reuse ;  /* 0x00008f0008047a23 */ /* 0x102fe4000001085e */
[----:B------:R-:W-:Y:S07]  /*a190*/  FFMA.FTZ R8, R20, c[0x0][0x23c], -R75 ;  /* 0x00008f0014087a23 */ /* 0x000fee000001084b */
[----:B------:R1:W2:Y:S02]  /*a1a0*/  MUFU.EX2 R213, R4 ;  /* 0x0000000400d57308 */ /* 0x0002a40000000800 */
[----:B-1----:R-:W-:Y:S01]  /*a1b0*/  FFMA.FTZ R4, R248, c[0x0][0x23c], -R93 ;  /* 0x00008f00f8047a23 */ /* 0x002fe2000001085d */
[----:B--2---:R-:W-:Y:S07]  /*a1c0*/  F2FP.BF16.PACK_AB R65, R213, R207 ;  /* 0x000000cfd541723e */ /* 0x004fee00000010ff */
[----:B------:R1:W2:Y:S02]  /*a1d0*/  MUFU.EX2 R248, R4 ;  /* 0x0000000400f87308 */ /* 0x0002a40000000800 */
[----:B-1----:R-:W-:Y:S01]  /*a1e0*/  FFMA.FTZ R4, R247, c[0x0][0x23c], -R94 ;  /* 0x00008f00f7047a23 */ /* 0x002fe2000001085e */
[----:B--2---:R-:W-:Y:S07]  /*a1f0*/  F2FP.BF16.PACK_AB R66, R248, R249 ;  /* 0x000000f9f842723e */ /* 0x004fee00000010ff */
[----:B------:R1:W-:Y:S10]  /*a200*/  MUFU.EX2 R247, R8 ;  /* 0x0000000800f77308 */ /* 0x0003f40000000800 */
[----:B------:R2:W-:Y:S01]  /*a210*/  MUFU.EX2 R222, R4 ;  /* 0x0000000400de7308 */ /* 0x0005e20000000800 */
[--C-:B-1----:R-:W-:Y:S02]  /*a220*/  FFMA.FTZ R8, R49, c[0x0][0x23c], -R75.reuse ;  /* 0x00008f0031087a23 */ /* 0x102fe4000001084b */
[----:B------:R-:W-:Y:S07]  /*a230*/  FFMA.FTZ R49, R56, c[0x0][0x23c], -R92 ;  /* 0x00008f0038317a23 */ /* 0x000fee000001085c */
[----:B------:R1:W-:Y:S01]  /*a240*/  MUFU.EX2 R230, R8 ;  /* 0x0000000800e67308 */ /* 0x0003e20000000800 */
[----:B------:R-:W-:Y:S02]  /*a250*/  FMUL.FTZ R56, R2, R188 ;  /* 0x000000bc02387220 */ /* 0x000fe40000410000 */
[----:B--2---:R-:W-:Y:S07]  /*a260*/  FFMA.FTZ R4, R246, c[0x0][0x23c], -R94 ;  /* 0x00008f00f6047a23 */ /* 0x004fee000001085e */
[----:B------:R2:W3:Y:S10]  /*a270*/  MUFU.EX2 R245, R4 ;  /* 0x0000000400f57308 */ /* 0x0004f40000000800 */
[----:B------:R-:W-:Y:S01]  /*a280*/  MUFU.EX2 R246, R5 ;  /* 0x0000000500f67308 */ /* 0x000fe20000000800 */
[----:B-1----:R-:W-:Y:S01]  /*a290*/  FMUL.FTZ R8, R2, R136 ;  /* 0x0000008802087220 */ /* 0x002fe20000410000 */
[----:B------:R-:W-:Y:S01]  /*a2a0*/  MOV R136, R58 ;  /* 0x0000003a00887202 */ /* 0x000fe20000000f00 */
[----:B------:R-:W-:Y:S07]  /*a2b0*/  FMUL.FTZ R58, R0, R190 ;  /* 0x000000be003a7220 */ /* 0x000fee0000410000 */
[----:B------:R1:W-:Y:S01]  /*a2c0*/  MUFU.EX2 R164, R49 ;  /* 0x0000003100a47308 */ /* 0x0003e20000000800 */
[--C-:B--2---:R-:W-:Y:S01]  /*a2d0*/  FFMA.FTZ R4, R21, c[0x0][0x23c], -R75.reuse ;  /* 0x00008f0015047a23 */ /* 0x104fe2000001084b */
[----:B---3--:R-:W-:Y:S08]  /*a2e0*/  F2FP.BF16.PACK_AB R67, R245, R222 ;  /* 0x000000def543723e */ /* 0x008ff000000010ff */
[----:B------:R-:W2:Y:S01]  /*a2f0*/  MUFU.EX2 R3, R4 ;  /* 0x0000000400037308 */ /* 0x000ea20000000800 */
[----:B-1----:R-:W-:Y:S01]  /*a300*/  FMUL.FTZ R49, R68, R181 ;  /* 0x000000b544317220 */ /* 0x002fe20000410000 */
[----:B------:R-:W-:Y:S01]  /*a310*/  MOV R181, R102 ;  /* 0x0000006600b57202 */ /* 0x000fe20000000f00 */
[--C-:B------:R-:W-:Y:S01]  /*a320*/  FFMA.FTZ R102, R221, c[0x0][0x23c], -R92.reuse ;  /* 0x00008f00dd667a23 */ /* 0x100fe2000001085c */
[----:B--2---:R1:W-:Y:S01]  /*a330*/  STL [R1+0x44], R3 ;  /* 0x0000440301007387 */ /* 0x0043e20000100800 */
[--C-:B------:R-:W-:Y:S03]  /*a340*/  FFMA.FTZ R4, R23, c[0x0][0x23c], -R92.reuse ;  /* 0x00008f0017047a23 */ /* 0x100fe6000001085c */
[----:B------:R-:W2:Y:S03]  /*a350*/  LDSM.16.MT88.4 R20, [R224+0x8000] ;  /* 0x00800000e014783b */ /* 0x000ea60000004200 */
[----:B------:R-:W3:Y:S10]  /*a360*/  MUFU.EX2 R4, R4 ;  /* 0x0000000400047308 */ /* 0x000ef40000000800 */
[----:B-1----:R-:W1:Y:S01]  /*a370*/  MUFU.EX2 R3, R7 ;  /* 0x0000000700037308 */ /* 0x002e620000000800 */
[----:B---3--:R3:W-:Y:S04]  /*a380*/  STL [R1+0x40], R4 ;  /* 0x0000400401007387 */ /* 0x0087e80000100800 */
[----:B-1----:R1:W-:Y:S01]  /*a390*/  STL [R1+0x48], R3 ;  /* 0x0000480301007387 */ /* 0x0023e20000100800 */
[--C-:B------:R-:W-:Y:S04]  /*a3a0*/  FFMA.FTZ R7, R36, c[0x0][0x23c], -R75.reuse ;  /* 0x00008f0024077a23 */ /* 0x100fe8000001084b */
[----:B------:R4:W-:Y:S01]  /*a3b0*/  MUFU.EX2 R240, R7 ;  /* 0x0000000700f07308 */ /* 0x0009e20000000800 */
[--C-:B---3--:R-:W-:Y:S02]  /*a3c0*/  FFMA.FTZ R4, R34, c[0x0][0x23c], -R92.reuse ;  /* 0x00008f0022047a23 */ /* 0x108fe4000001085c */
[C---:B------:R-:W-:Y:S01]  /*a3d0*/  FMUL.FTZ R34, R69.reuse, R166 ;  /* 0x000000a645227220 */ /* 0x040fe20000410000 */
[----:B------:R-:W-:Y:S01]  /*a3e0*/  MOV R166, R126 ;  /* 0x0000007e00a67202 */ /* 0x000fe20000000f00 */
[--C-:B------:R-:W-:Y:S02]  /*a3f0*/  FFMA.FTZ R126, R112, c[0x0][0x23c], -R75.reuse ;  /* 0x00008f00707e7a23 */ /* 0x100fe4000001084b */
[--C-:B------:R-:W-:Y:S01]  /*a400*/  FFMA.FTZ R112, R202, c[0x0][0x23c], -R92.reuse ;  /* 0x00008f00ca707a23 */ /* 0x100fe2000001085c */
[----:B------:R-:W-:Y:S03]  /*a410*/  MOV R177, R166 ;  /* 0x000000a600b17202 */ /* 0x000fe60000000f00 */
[----:B------:R-:W-:Y:S10]  /*a420*/  MUFU.EX2 R126, R126 ;  /* 0x0000007e007e7308 */ /* 0x000ff40000000800 */
[----:B-1----:R1:W-:Y:S01]  /*a430*/  MUFU.EX2 R3, R4 ;  /* 0x0000000400037308 */ /* 0x0023e20000000800 */
[--C-:B----4-:R-:W-:Y:S02]  /*a440*/  FFMA.FTZ R7, R50, c[0x0][0x23c], -R92.reuse ;  /* 0x00008f0032077a23 */ /* 0x110fe4000001085c */
[----:B------:R-:W-:Y:S01]  /*a450*/  FMUL.FTZ R50, R69, R182 ;  /* 0x000000b645327220 */ /* 0x000fe20000410000 */
[----:B------:R-:W-:Y:S01]  /*a460*/  MOV R182, R98 ;  /* 0x0000006200b67202 */ /* 0x000fe20000000f00 */
[--C-:B------:R-:W-:Y:S01]  /*a470*/  FFMA.FTZ R98, R251, c[0x0][0x23c], -R92.reuse ;  /* 0x00008f00fb627a23 */ /* 0x100fe2000001085c */
[----:B------:R-:W-:Y:S04]  /*a480*/  MOV R251, R164 ;  /* 0x000000a400fb7202 */ /* 0x000fe80000000f00 */
[----:B------:R3:W-:Y:S10]  /*a490*/  MUFU.EX2 R231, R7 ;  /* 0x0000000700e77308 */ /* 0x0007f40000000800 */
[----:B------:R-:W-:Y:S01]  /*a4a0*/  MUFU.EX2 R200, R98 ;  /* 0x0000006200c87308 */ /* 0x000fe20000000800 */
[----:B-1----:R-:W-:Y:S02]  /*a4b0*/  FFMA.FTZ R4, R35, c[0x0][0x23c], -R92 ;  /* 0x00008f0023047a23 */ /* 0x002fe4000001085c */
[----:B------:R-:W-:Y:S01]  /*a4c0*/  FMUL.FTZ R35, R69, R167 ;  /* 0x000000a745237220 */ /* 0x000fe20000410000 */
[----:B------:R-:W-:Y:S01]  /*a4d0*/  MOV R167, R120 ;  /* 0x0000007800a77202 */ /* 0x000fe20000000f00 */
[----:B------:R-:W-:Y:S05]  /*a4e0*/  FFMA.FTZ R120, R90, c[0x0][0x23c], -R75 ;  /* 0x00008f005a787a23 */ /* 0x000fea000001084b */
[----:B------:R1:W-:Y:S01]  /*a4f0*/  MUFU.EX2 R243, R4 ;  /* 0x0000000400f37308 */ /* 0x0003e20000000800 */
[----:B------:R-:W-:Y:S01]  /*a500*/  MOV R174, R167 ;  /* 0x000000a700ae7202 */ /* 0x000fe20000000f00 */
[----:B---3--:R-:W-:Y:S02]  /*a510*/  FFMA.FTZ R7, R41, c[0x0][0x23c], -R93 ;  /* 0x00008f0029077a23 */ /* 0x008fe4000001085d */
[--C-:B------:R-:W-:Y:S02]  /*a520*/  FFMA.FTZ R41, R44, c[0x0][0x23c], -R75.reuse ;  /* 0x00008f002c297a23 */ /* 0x100fe4000001084b */
[----:B------:R-:W-:Y:S04]  /*a530*/  FFMA.FTZ R44, R46, c[0x0][0x23c], -R75 ;  /* 0x00008f002e2c7a23 */ /* 0x000fe8000001084b */
[----:B------:R3:W-:Y:S01]  /*a540*/  MUFU.EX2 R234, R7 ;  /* 0x0000000700ea7308 */ /* 0x0007e20000000800 */
[----:B------:R-:W-:Y:S09]  /*a550*/  FMUL.FTZ R46, R0, R178 ;  /* 0x000000b2002e7220 */ /* 0x000ff20000410000 */
[----:B------:R4:W-:Y:S01]  /*a560*/  MUFU.EX2 R157, R41 ;  /* 0x00000029009d7308 */ /* 0x0009e20000000800 */
[----:B-1----:R-:W-:Y:S02]  /*a570*/  FFMA.FTZ R4, R16, c[0x0][0x23c], -R93 ;  /* 0x00008f0010047a23 */ /* 0x002fe4000001085d */
[----:B------:R-:W-:Y:S07]  /*a580*/  FMUL.FTZ R16, R68, R148 ;  /* 0x0000009444107220 */ /* 0x000fee0000410000 */
[----:B------:R1:W1:Y:S01]  /*a590*/  MUFU.EX2 R5, R4 ;  /* 0x0000000400057308 */ /* 0x0002620000000800 */
[----:B---3--:R-:W-:Y:S09]  /*a5a0*/  FMUL.FTZ R7, R69, R143 ;  /* 0x0000008f45077220 */ /* 0x008ff20000410000 */
[----:B------:R3:W-:Y:S01]  /*a5b0*/  MUFU.EX2 R143, R12 ;  /* 0x0000000c008f7308 */ /* 0x0007e20000000800 */
[----:B----4-:R-:W-:Y:S01]  /*a5c0*/  FMUL.FTZ R41, R2, R173 ;  /* 0x000000ad02297220 */ /* 0x010fe20000410000 */
[----:B------:R-:W-:Y:S01]  /*a5d0*/  MOV R173, R103 ;  /* 0x0000006700ad7202 */ /* 0x000fe20000000f00 */
[----:B------:R-:W-:Y:S07]  /*a5e0*/  FFMA.FTZ R103, R209, c[0x0][0x23c], -R75 ;  /* 0x00008f00d1677a23 */ /* 0x000fee000001084b */
[----:B------:R-:W-:Y:S01]  /*a5f0*/  MUFU.EX2 R120, R120 ;  /* 0x0000007800787308 */ /* 0x000fe20000000800 */
[----:B-1----:R-:W-:Y:S01]  /*a600*/  FFMA.FTZ R4, R15, c[0x0][0x23c], -R93 ;  /* 0x00008f000f047a23 */ /* 0x002fe2000001085d */
[----:B------:R1:W-:Y:S01]  /*a610*/  STL [R1+0x38], R5 ;  /* 0x0000380501007387 */ /* 0x0003e20000100800 */
[----:B------:R-:W-:Y:S07]  /*a620*/  FMUL.FTZ R15, R0, R147 ;  /* 0x00000093000f7220 */ /* 0x000fee0000410000 */
[----:B------:R4:W1:Y:S01]  /*a630*/  MUFU.EX2 R6, R4 ;  /* 0x0000000400067308 */ /* 0x0008620000000800 */
[----:B---3--:R-:W-:Y:S02]  /*a640*/  FMUL.FTZ R12, R2, R144 ;  /* 0x00000090020c7220 */ /* 0x008fe40000410000 */
[--C-:B----4-:R-:W-:Y:S01]  /*a650*/  FFMA.FTZ R4, R26, c[0x0][0x23c], -R94.reuse ;  /* 0x00008f001a047a23 */ /* 0x110fe2000001085e */
[----:B-1----:R1:W-:Y:S01]  /*a660*/  STL [R1+0x3c], R6 ;  /* 0x00003c0601007387 */ /* 0x0023e20000100800 */
[C---:B------:R-:W-:Y:S05]  /*a670*/  FMUL.FTZ R26, R0.reuse, R158 ;  /* 0x0000009e001a7220 */ /* 0x040fea0000410000 */
[----:B------:R3:W4:Y:S01]  /*a680*/  MUFU.EX2 R5, R4 ;  /* 0x0000000400057308 */ /* 0x0007220000000800 */
[----:B-1----:R-:W-:Y:S02]  /*a690*/  FFMA.FTZ R6, R37, c[0x0][0x23c], -R75 ;  /* 0x00008f0025067a23 */ /* 0x002fe4000001084b */
[----:B---3--:R-:W-:Y:S01]  /*a6a0*/  FFMA.FTZ R4, R27, c[0x0][0x23c], -R94 ;  /* 0x00008f001b047a23 */ /* 0x008fe2000001085e */
[----:B----4-:R1:W-:Y:S06]  /*a6b0*/  STL [R1], R5 ;  /* 0x0000000501007387 */ /* 0x0103ec0000100800 */
[----:B------:R3:W-:Y:S01]  /*a6c0*/  MUFU.EX2 R236, R6 ;  /* 0x0000000600ec7308 */ /* 0x0007e20000000800 */
[----:B------:R-:W-:Y:S09]  /*a6d0*/  FMUL.FTZ R27, R0, R159 ;  /* 0x0000009f001b7220 */ /* 0x000ff20000410000 */
[----:B------:R-:W4:Y:S10]  /*a6e0*/  MUFU.EX2 R4, R4 ;  /* 0x0000000400047308 */ /* 0x000f340000000800 */
[----:B------:R2:W-:Y:S01]  /*a6f0*/  MUFU.EX2 R159, R44 ;  /* 0x0000002c009f7308 */ /* 0x0005e20000000800 */
[----:B-1----:R-:W-:Y:S02]  /*a700*/  FFMA.FTZ R5, R28, c[0x0][0x23c], -R93 ;  /* 0x00008f001c057a23 */ /* 0x002fe4000001085d */
[----:B---3--:R-:W-:Y:S02]  /*a710*/  FMUL.FTZ R6, R69, R142 ;  /* 0x0000008e45067220 */ /* 0x008fe40000410000 */
[----:B------:R-:W-:Y:S05]  /*a720*/  FFMA.FTZ R28, R52, c[0x0][0x23c], -R75 ;  /* 0x00008f00341c7a23 */ /* 0x000fea000001084b */
[----:B------:R1:W-:Y:S01]  /*a730*/  MUFU.EX2 R72, R5 ;  /* 0x0000000500487308 */ /* 0x0003e20000000800 */
[----:B----4-:R3:W-:Y:S01]  /*a740*/  STL [R1+0x8], R4 ;  /* 0x0000080401007387 */ /* 0x0107e20000100800 */
[--C-:B--2---:R-:W-:Y:S02]  /*a750*/  FFMA.FTZ R44, R57, c[0x0][0x23c], -R92.reuse ;  /* 0x00008f00392c7a23 */ /* 0x104fe4000001085c */
[----:B------:R-:W-:Y:S01]  /*a760*/  FFMA.FTZ R57, R135, c[0x0][0x23c], -R93 ;  /* 0x00008f0087397a23 */ /* 0x000fe2000001085d */
[----:B------:R-:W-:Y:S05]  /*a770*/  MOV R135, R134 ;  /* 0x0000008600877202 */ /* 0x000fea0000000f00 */
[----:B------:R2:W4:Y:S01]  /*a780*/  MUFU.EX2 R158, R44 ;  /* 0x0000002c009e7308 */ /* 0x0005220000000800 */
[----:B------:R-:W-:Y:S01]  /*a790*/  MOV R134, R62 ;  /* 0x0000003e00867202 */ /* 0x000fe20000000f00 */
[----:B------:R-:W-:Y:S01]  /*a7a0*/  FMUL.FTZ R62, R0, R194 ;  /* 0x000000c2003e7220 */ /* 0x000fe20000410000 */
[----:B------:R-:W-:Y:S02]  /*a7b0*/  MOV R144, R135 ;  /* 0x0000008700907202 */ /* 0x000fe40000000f00 */
[----:B------:R-:W-:Y:S01]  /*a7c0*/  MOV R135, R122 ;  /* 0x0000007a00877202 */ /* 0x000fe20000000f00 */
[----:B-1----:R-:W-:Y:S01]  /*a7d0*/  FMUL.FTZ R5, R68, R141 ;  /* 0x0000008d44057220 */ /* 0x002fe20000410000 */
[----:B------:R-:W-:Y:S01]  /*a7e0*/  MOV R141, R59 ;  /* 0x0000003b008d7202 */ /* 0x000fe20000000f00 */
[----:B------:R-:W-:Y:S01]  /*a7f0*/  FMUL.FTZ R59, R0, R191 ;  /* 0x000000bf003b7220 */ /* 0x000fe20000410000 */
[----:B------:R-:W-:Y:S01]  /*a800*/  MOV R167, R134 ;  /* 0x0000008600a77202 */ /* 0x000fe20000000f00 */
[----:B------:R-:W-:Y:S02]  /*a810*/  FFMA.FTZ R122, R89, c[0x0][0x23c], -R75 ;  /* 0x00008f00597a7a23 */ /* 0x000fe4000001084b */
[--C-:B---3--:R-:W-:Y:S02]  /*a820*/  FFMA.FTZ R4, R29, c[0x0][0x23c], -R93.reuse ;  /* 0x00008f001d047a23 */ /* 0x108fe4000001085d */
[----:B------:R-:W-:Y:S02]  /*a830*/  FMUL.FTZ R29, R2, R161 ;  /* 0x000000a1021d7220 */ /* 0x000fe40000410000 */
[----:B------:R1:W-:Y:S01]  /*a840*/  MUFU.EX2 R242, R4 ;  /* 0x0000000400f27308 */ /* 0x0003e20000000800 */
[--C-:B------:R-:W-:Y:S02]  /*a850*/  FFMA.FTZ R134, R119, c[0x0][0x23c], -R92.reuse ;  /* 0x00008f0077867a23 */ /* 0x100fe4000001085c */
[--C-:B------:R-:W-:Y:S02]  /*a860*/  FFMA.FTZ R119, R123, c[0x0][0x23c], -R93.reuse ;  /* 0x00008f007b777a23 */ /* 0x100fe4000001085d */
[----:B------:R-:W-:Y:S02]  /*a870*/  FFMA.FTZ R123, R252, c[0x0][0x23c], -R93 ;  /* 0x00008f00fc7b7a23 */ /* 0x000fe4000001085d */
[----:B--2---:R-:W-:Y:S01]  /*a880*/  FMUL.FTZ R44, R2, R176 ;  /* 0x000000b0022c7220 */ /* 0x004fe20000410000 */
[----:B------:R-:W-:Y:S01]  /*a890*/  MOV R176, R127 ;  /* 0x0000007f00b07202 */ /* 0x000fe20000000f00 */
[----:B------:R-:W-:Y:S01]  /*a8a0*/  FFMA.FTZ R127, R114, c[0x0][0x23c], -R92 ;  /* 0x00008f00727f7a23 */ /* 0x000fe2000001085c */
[----:B----4-:R-:W-:Y:S01]  /*a8b0*/  MOV R221, R158 ;  /* 0x0000009e00dd7202 */ /* 0x010fe20000000f00 */
[----:B------:R-:W-:Y:S10]  /*a8c0*/  MUFU.EX2 R122, R122 ;  /* 0x0000007a007a7308 */ /* 0x000ff40000000800 */
[----:B------:R-:W-:Y:S01]  /*a8d0*/  MUFU.EX2 R127, R127 ;  /* 0x0000007f007f7308 */ /* 0x000fe20000000800 */
[--C-:B-1----:R-:W-:Y:S02]  /*a8e0*/  FFMA.FTZ R4, R30, c[0x0][0x23c], -R94.reuse ;  /* 0x00008f001e047a23 */ /* 0x102fe4000001085e */
[C---:B------:R-:W-:Y:S07]  /*a8f0*/  FMUL.FTZ R30, R0.reuse, R162 ;  /* 0x000000a2001e7220 */ /* 0x040fee0000410000 */
[----:B------:R1:W-:Y:S10]  /*a900*/  MUFU.EX2 R73, R4 ;  /* 0x0000000400497308 */ /* 0x0003f40000000800 */
[----:B------:R-:W-:Y:S10]  /*a910*/  MUFU.EX2 R134, R134 ;  /* 0x0000008600867308 */ /* 0x000ff40000000800 */
[----:B------:R-:W-:Y:S01]  /*a920*/  MUFU.EX2 R119, R119 ;  /* 0x0000007700777308 */ /* 0x000fe20000000800 */
[----:B-1----:R-:W-:Y:S02]  /*a930*/  FFMA.FTZ R4, R31, c[0x0][0x23c], -R94 ;  /* 0x00008f001f047a23 */ /* 0x002fe4000001085e */
[----:B------:R-:W-:Y:S07]  /*a940*/  FMUL.FTZ R31, R0, R163 ;  /* 0x000000a3001f7220 */ /* 0x000fee0000410000 */
[----:B------:R1:W-:Y:S10]  /*a950*/  MUFU.EX2 R241, R4 ;  /* 0x0000000400f17308 */ /* 0x0003f40000000800 */
[----:B------:R2:W-:Y:S10]  /*a960*/  MUFU.EX2 R163, R33 ;  /* 0x0000002100a37308 */ /* 0x0005f40000000800 */
[----:B------:R-:W-:Y:S01]  /*a970*/  MUFU.EX2 R123, R123 ;  /* 0x0000007b007b7308 */ /* 0x000fe20000000800 */
[--C-:B-1----:R-:W-:Y:S09]  /*a980*/  FFMA.FTZ R4, R38, c[0x0][0x23c], -R92.reuse ;  /* 0x00008f0026047a23 */ /* 0x102ff2000001085c */
[----:B------:R1:W-:Y:S01]  /*a990*/  MUFU.EX2 R239, R4 ;  /* 0x0000000400ef7308 */ /* 0x0003e20000000800 */
[----:B--2---:R-:W-:Y:S01]  /*a9a0*/  FMUL.FTZ R33, R68, R165 ;  /* 0x000000a544217220 */ /* 0x004fe20000410000 */
[----:B------:R-:W-:Y:S01]  /*a9b0*/  MOV R165, R132 ;  /* 0x0000008400a57202 */ /* 0x000fe20000000f00 */
[--C-:B------:R-:W-:Y:S03]  /*a9c0*/  FFMA.FTZ R132, R88, c[0x0][0x23c], -R75.reuse ;  /* 0x00008f0058847a23 */ /* 0x100fe6000001084b */
[----:B------:R-:W-:Y:S02]  /*a9d0*/  MOV R178, R165 ;  /* 0x000000a500b27202 */ /* 0x000fe40000000f00 */
[----:B------:R-:W-:Y:S01]  /*a9e0*/  MOV R165, R99 ;  /* 0x0000006300a57202 */ /* 0x000fe20000000f00 */
[--C-:B------:R-:W-:Y:S01]  /*a9f0*/  FFMA.FTZ R99, R250, c[0x0][0x23c], -R92.reuse ;  /* 0x00008f00fa637a23 */ /* 0x100fe2000001085c */
[----:B------:R-:W-:Y:S01]  /*aa00*/  MOV R250, R159 ;  /* 0x0000009f00fa7202 */ /* 0x000fe20000000f00 */
[----:B------:R-:W-:Y:S01]  /*aa10*/  MUFU.EX2 R132, R132 ;  /* 0x0000008400847308 */ /* 0x000fe20000000800 */
[--C-:B-1----:R-:W-:Y:S09]  /*aa20*/  FFMA.FTZ R4, R39, c[0x0][0x23c], -R92.reuse ;  /* 0x00008f0027047a23 */ /* 0x102ff2000001085c */
[----:B------:R-:W-:Y:S01]  /*aa30*/  MUFU.EX2 R202, R99 ;  /* 0x0000006300ca7308 */ /* 0x000fe20000000800 */
[----:B------:R-:W1:Y:S09]  /*aa40*/  LDSM.16.MT88.4 R36, [R227+0x8000] ;  /* 0x00800000e324783b */ /* 0x000e720000004200 */
[----:B------:R2:W-:Y:S02]  /*aa50*/  MUFU.EX2 R235, R4 ;  /* 0x0000000400eb7308 */ /* 0x0005e40000000800 */
[----:B--2---:R-:W-:Y:S02]  /*aa60*/  FFMA.FTZ R4, R48, c[0x0][0x23c], -R75 ;  /* 0x00008f0030047a23 */ /* 0x004fe4000001084b */
[----:B------:R-:W-:Y:S01]  /*aa70*/  FMUL.FTZ R48, R68, R180 ;  /* 0x000000b444307220 */ /* 0x000fe20000410000 */
[----:B------:R-:W-:Y:S05]  /*aa80*/  MOV R180, R110 ;  /* 0x0000006e00b47202 */ /* 0x000fea0000000f00 */
[----:B------:R2:W-:Y:S01]  /*aa90*/  MUFU.EX2 R232, R4 ;  /* 0x0000000400e87308 */ /* 0x0005e20000000800 */
[--C-:B------:R-:W-:Y:S02]  /*aaa0*/  FFMA.FTZ R110, R203, c[0x0][0x23c], -R92.reuse ;  /* 0x00008f00cb6e7a23 */ /* 0x100fe4000001085c */
[--C-:B--2---:R-:W-:Y:S02]  /*aab0*/  FFMA.FTZ R4, R51, c[0x0][0x23c], -R92.reuse ;  /* 0x00008f0033047a23 */ /* 0x104fe4000001085c */
[----:B------:R-:W-:Y:S01]  /*aac0*/  FMUL.FTZ R51, R69, R183 ;  /* 0x000000b745337220 */ /* 0x000fe20000410000 */
[----:B------:R-:W-:Y:S04]  /*aad0*/  MOV R183, R144 ;  /* 0x0000009000b77202 */ /* 0x000fe80000000f00 */
[----:B------:R2:W-:Y:S01]  /*aae0*/  MUFU.EX2 R229, R4 ;  /* 0x0000000400e57308 */ /* 0x0005e20000000800 */
[----:B------:R-:W-:Y:S01]  /*aaf0*/  MOV R144, R141 ;  /* 0x0000008d00907202 */ /* 0x000fe20000000f00 */
[----:B------:R-:W-:Y:S02]  /*ab00*/  FFMA.FTZ R141, R131, c[0x0][0x23c], -R92 ;  /* 0x00008f00838d7a23 */ /* 0x000fe4000001085c */
[--C-:B------:R-:W-:Y:S02]  /*ab10*/  FFMA.FTZ R131, R124, c[0x0][0x23c], -R93.reuse ;  /* 0x00008f007c837a23 */ /* 0x100fe4000001085d */
[----:B--2---:R-:W-:Y:S02]  /*ab20*/  FFMA.FTZ R4, R40, c[0x0][0x23c], -R93 ;  /* 0x00008f0028047a23 */ /* 0x004fe4000001085d */
[----:B------:R-:W-:Y:S01]  /*ab30*/  FMUL.FTZ R40, R2, R172 ;  /* 0x000000ac02287220 */ /* 0x000fe20000410000 */
[----:B------:R-:W-:Y:S01]  /*ab40*/  MOV R172, R100 ;  /* 0x0000006400ac7202 */ /* 0x000fe20000000f00 */
[----:B------:R2:W-:Y:S01]  /*ab50*/  MUFU.EX2 R238, R4 ;  /* 0x0000000400ee7308 */ /* 0x0005e20000000800 */
[--C-:B------:R-:W-:Y:S09]  /*ab60*/  FFMA.FTZ R100, R216, c[0x0][0x23c], -R75.reuse ;  /* 0x00008f00d8647a23 */ /* 0x100ff2000001084b */
[----:B------:R-:W-:Y:S01]  /*ab70*/  MUFU.EX2 R203, R100 ;  /* 0x0000006400cb7308 */ /* 0x000fe20000000800 */
[----:B--2---:R-:W-:Y:S01]  /*ab80*/  FMUL.FTZ R4, R68, R140 ;  /* 0x0000008c44047220 */ /* 0x004fe20000410000 */
[----:B------:R-:W-:Y:S02]  /*ab90*/  MOV R140, R53 ;  /* 0x00000035008c7202 */ /* 0x000fe40000000f00 */
[----:B------:R-:W2:Y:S04]  /*aba0*/  LDSM.16.MT88.4 R52, [R225+0x8000] ;  /* 0x00800000e134783b */ /* 0x000ea80000004200 */
[-C--:B------:R-:W-:Y:S08]  /*abb0*/  HMMA.16816.F32.BF16 R4, R76, R20.reuse, R4 ;  /* 0x000000144c04723c */ /* 0x080ff00000041804 */
[C---:B------:R-:W-:Y:S07]  /*abc0*/  HMMA.16816.F32.BF16 R8, R64.reuse, R20, R8 ;  /* 0x000000144008723c */ /* 0x040fee0000041808 */
[----:B------:R-:W-:Y:S01]  /*abd0*/  FFMA.FTZ R20, R24, c[0x0][0x23c], -R94 ;  /* 0x00008f0018147a23 */ /* 0x000fe2000001085e */
[-C--:B------:R-:W-:Y:S03]  /*abe0*/  HMMA.16816.F32.BF16 R12, R64, R22.reuse, R12 ;  /* 0x00000016400c723c */ /* 0x080fe6000004180c */
[----:B------:R3:W-:Y:S01]  /*abf0*/  MUFU.EX2 R142, R20 ;  /* 0x00000014008e7308 */ /* 0x0007e20000000800 */
[----:B------:R-:W-:Y:S02]  /*ac00*/  FMUL.FTZ R21, R68, R153 ;  /* 0x0000009944157220 */ /* 0x000fe40000410000 */
[----:B------:R-:W-:Y:S02]  /*ac10*/  FMUL.FTZ R24, R2, R156 ;  /* 0x0000009c02187220 */ /* 0x000fe40000410000 */
[C---:B------:R-:W-:Y:S05]  /*ac20*/  HMMA.16816.F32.BF16 R16, R76.reuse, R22, R16 ;  /* 0x000000164c10723c */ /* 0x040fea0000041810 */
[----:B------:R4:W-:Y:S02]  /*ac30*/  MUFU.EX2 R153, R28 ;  /* 0x0000001c00997308 */ /* 0x0009e40000000800 */
[C---:B------:R-:W-:Y:S02]  /*ac40*/  FMUL.FTZ R22, R69.reuse, R154 ;  /* 0x0000009a45167220 */ /* 0x040fe40000410000 */
[----:B------:R-:W-:Y:S06]  /*ac50*/  FMUL.FTZ R23, R69, R155 ;  /* 0x0000009b45177220 */ /* 0x000fec0000410000 */
[----:B------:R2:W-:Y:S01]  /*ac60*/  MUFU.EX2 R155, R57 ;  /* 0x00000039009b7308 */ /* 0x0005e20000000800 */
[----:B---3--:R-:W-:Y:S02]  /*ac70*/  FMUL.FTZ R20, R68, R152 ;  /* 0x0000009844147220 */ /* 0x008fe40000410000 */
[----:B------:R-:W3:Y:S04]  /*ac80*/  LDL.LU R152, [R1+0x38] ;  /* 0x0000380001987983 */ /* 0x000ee80000300800 */
[----:B------:R-:W3:Y:S01]  /*ac90*/  LDL.LU R151, [R1] ;  /* 0x0000000001977983 */ /* 0x000ee20000300800 */
[-C--:B-1----:R-:W-:Y:S02]  /*aca0*/  HMMA.16816.F32.BF16 R20, R76, R36.reuse, R20 ;  /* 0x000000244c14723c */ /* 0x082fe40000041814 */
[----:B------:R-:W1:Y:S01]  /*acb0*/  MUFU.EX2 R156, R63 ;  /* 0x0000003f009c7308 */ /* 0x000e620000000800 */
[--C-:B----4-:R-:W-:Y:S01]  /*acc0*/  FFMA.FTZ R28, R210, c[0x0][0x23c], -R75.reuse ;  /* 0x00008f00d21c7a23 */ /* 0x110fe2000001084b */
[----:B------:R-:W4:Y:S04]  /*acd0*/  LDL.LU R150, [R1+0x44] ;  /* 0x0000440001967983 */ /* 0x000f280000300800 */
[C---:B------:R-:W-:Y:S01]  /*ace0*/  HMMA.16816.F32.BF16 R24, R64.reuse, R36, R24 ;  /* 0x000000244018723c */ /* 0x040fe20000041818 */
[----:B------:R-:W3:Y:S03]  /*acf0*/  LDL.LU R149, [R1+0x40] ;  /* 0x0000400001957983 */ /* 0x000ee60000300800 */
[----:B------:R1:W-:Y:S01]  /*ad00*/  MUFU.EX2 R154, R28 ;  /* 0x0000001c009a7308 */ /* 0x0003e20000000800 */
[----:B------:R-:W3:Y:S01]  /*ad10*/  LDL.LU R148, [R1+0x3c] ;  /* 0x00003c0001947983 */ /* 0x000ee20000300800 */
[----:B--2---:R-:W-:Y:S02]  /*ad20*/  FMUL.FTZ R57, R2, R189 ;  /* 0x000000bd02397220 */ /* 0x004fe40000410000 */
[--C-:B------:R-:W-:Y:S01]  /*ad30*/  FFMA.FTZ R36, R218, c[0x0][0x23c], -R92.reuse ;  /* 0x00008f00da247a23 */ /* 0x100fe2000001085c */
[----:B------:R-:W3:Y:S03]  /*ad40*/  LDL.LU R147, [R1+0x8] ;  /* 0x0000080001937983 */ /* 0x000ee60000300800 */
[----:B------:R-:W-:Y:S01]  /*ad50*/  FMUL.FTZ R37, R68, R169 ;  /* 0x000000a944257220 */ /* 0x000fe20000410000 */
[----:B------:R-:W3:Y:S01]  /*ad60*/  LDL.LU R146, [R1+0x48] ;  /* 0x0000480001927983 */ /* 0x000ee20000300800 */
[----:B------:R1:W-:Y:S01]  /*ad70*/  MUFU.EX2 R162, R36 ;  /* 0x0000002400a27308 */ /* 0x0003e20000000800 */
[----:B------:R-:W-:Y:S01]  /*ad80*/  MOV R169, R109 ;  /* 0x0000006d00a97202 */ /* 0x000fe20000000f00 */
[--C-:B------:R-:W-:Y:S01]  /*ad90*/  FFMA.FTZ R109, R91, c[0x0][0x23c], -R75.reuse ;  /* 0x00008f005b6d7a23 */ /* 0x100fe2000001084b */
[----:B-1----:R-:W-:Y:S01]  /*ada0*/  MOV R252, R156 ;  /* 0x0000009c00fc7202 */ /* 0x002fe20000000f00 */
[----:B------:R-:W-:Y:S01]  /*adb0*/  FMUL.FTZ R63, R0, R195 ;  /* 0x000000c3003f7220 */ /* 0x000fe20000410000 */
[----:B------:R-:W-:Y:S05]  /*adc0*/  LDSM.16.MT88.4 R88, [R227+0x8800] ;  /* 0x00880000e358783b */ /* 0x000fea0000004200 */
[----:B------:R-:W-:Y:S01]  /*add0*/  MUFU.EX2 R188, R109 ;  /* 0x0000006d00bc7308 */ /* 0x000fe20000000800 */
[----:B------:R-:W-:Y:S07]  /*ade0*/  FMUL.FTZ R28, R2, R160 ;  /* 0x000000a0021c7220 */ /* 0x000fee0000410000 */
[-C--:B------:R-:W-:Y:S02]  /*adf0*/  HMMA.16816.F32.BF16 R28, R64, R38.reuse, R28 ;  /* 0x00000026401c723c */ /* 0x080fe4000004181c */
[----:B------:R1:W-:Y:S01]  /*ae00*/  MUFU.EX2 R160, R60 ;  /* 0x0000003c00a07308 */ /* 0x0003e20000000800 */
[----:B------:R-:W-:Y:S01]  /*ae10*/  FMUL.FTZ R36, R68, R168 ;  /* 0x000000a844247220 */ /* 0x000fe20000410000 */
[----:B------:R-:W-:Y:S01]  /*ae20*/  MOV R168, R113 ;  /* 0x0000007100a87202 */ /* 0x000fe20000000f00 */
[--C-:B------:R-:W-:Y:S03]  /*ae30*/  FFMA.FTZ R113, R97, c[0x0][0x23c], -R75.reuse ;  /* 0x00008f0061717a23 */ /* 0x100fe6000001084b */
[C---:B------:R-:W-:Y:S04]  /*ae40*/  HMMA.16816.F32.BF16 R32, R76.reuse, R38, R32 ;  /* 0x000000264c20723c */ /* 0x040fe80000041820 */
[----:B------:R-:W-:Y:S01]  /*ae50*/  MUFU.EX2 R109, R106 ;  /* 0x0000006a006d7308 */ /* 0x000fe20000000800 */
[----:B------:R-:W-:Y:S02]  /*ae60*/  FFMA.FTZ R97, R172, c[0x0][0x23c], -R92 ;  /* 0x00008f00ac617a23 */ /* 0x000fe4000001085c */
[C---:B------:R-:W-:Y:S01]  /*ae70*/  FMUL.FTZ R38, R69.reuse, R170 ;  /* 0x000000aa45267220 */ /* 0x040fe20000410000 */
[----:B------:R-:W-:Y:S01]  /*ae80*/  MOV R170, R105 ;  /* 0x0000006900aa7202 */ /* 0x000fe20000000f00 */
[----:B------:R-:W-:Y:S03]  /*ae90*/  FMUL.FTZ R39, R69, R171 ;  /* 0x000000ab45277220 */ /* 0x000fe60000410000 */
[----:B------:R-:W-:Y:S01]  /*aea0*/  MOV R171, R101 ;  /* 0x0000006500ab7202 */ /* 0x000fe20000000f00 */
[--C-:B------:R-:W-:Y:S01]  /*aeb0*/  FFMA.FTZ R101, R219, c[0x0][0x23c], -R75.reuse ;  /* 0x00008f00db657a23 */ /* 0x100fe2000001084b */
[----:B------:R-:W-:Y:S01]  /*aec0*/  MUFU.EX2 R175, R97 ;  /* 0x0000006100af7308 */ /* 0x000fe20000000800 */
[----:B------:R-:W-:Y:S01]  /*aed0*/  MOV R172, R170 ;  /* 0x000000aa00ac7202 */ /* 0x000fe20000000f00 */
[-C--:B------:R-:W-:Y:S03]  /*aee0*/  HMMA.16816.F32.BF16 R36, R76, R52.reuse, R36 ;  /* 0x000000344c24723c */ /* 0x080fe60000041824 */
[----:B-1----:R-:W-:Y:S01]  /*aef0*/  FMUL.FTZ R60, R2, R192 ;  /* 0x000000c0023c7220 */ /* 0x002fe20000410000 */
[----:B------:R-:W-:Y:S01]  /*af00*/  MOV R219, R144 ;  /* 0x0000009000db7202 */ /* 0x000fe20000000f00 */
[----:B------:R-:W-:Y:S03]  /*af10*/  FFMA.FTZ R105, R208, c[0x0][0x23c], -R75 ;  /* 0x00008f00d0697a23 */ /* 0x000fe6000001084b */
[C---:B------:R-:W-:Y:S01]  /*af20*/  HMMA.16816.F32.BF16 R40, R64.reuse, R52, R40 ;  /* 0x000000344028723c */ /* 0x040fe20000041828 */
[----:B------:R-:W-:Y:S03]  /*af30*/  MUFU.EX2 R170, R95 ;  /* 0x0000005f00aa7308 */ /* 0x000fe60000000800 */
[----:B------:R-:W-:Y:S03]  /*af40*/  IADD3 R219, R219, -0x1, RZ ;  /* 0xffffffffdbdb7810 */ /* 0x000fe60007ffe0ff */
[--C-:B------:R-:W-:Y:S01]  /*af50*/  FFMA.FTZ R52, R140, c[0x0][0x23c], -R93.reuse ;  /* 0x00008f008c347a23 */ /* 0x100fe2000001085d */
[-C--:B------:R-:W-:Y:S03]  /*af60*/  HMMA.16816.F32.BF16 R44, R64, R54.reuse, R44 ;  /* 0x00000036402c723c */ /* 0x080fe6000004182c */
[----:B------:R1:W-:Y:S01]  /*af70*/  MUFU.EX2 R161, R52 ;  /* 0x0000003400a17308 */ /* 0x0003e20000000800 */
[----:B------:R-:W-:Y:S01]  /*af80*/  MOV R140, R85 ;  /* 0x00000055008c7202 */ /* 0x000fe20000000f00 */
[C---:B------:R-:W-:Y:S01]  /*af90*/  FMUL.FTZ R53, R68.reuse, R185 ;  /* 0x000000b944357220 */ /* 0x040fe20000410000 */
[----:B------:R-:W-:Y:S02]  /*afa0*/  MOV R185, R171 ;  /* 0x000000ab00b97202 */ /* 0x000fe40000000f00 */
[C---:B------:R-:W-:Y:S05]  /*afb0*/  HMMA.16816.F32.BF16 R48, R76.reuse, R54, R48 ;  /* 0x000000364c30723c */ /* 0x040fea0000041830 */
[----:B------:R-:W-:Y:S02]  /*afc0*/  MUFU.EX2 R208, R96 ;  /* 0x0000006000d07308 */ /* 0x000fe40000000800 */
[C---:B------:R-:W-:Y:S02]  /*afd0*/  FMUL.FTZ R54, R69.reuse, R186 ;  /* 0x000000ba45367220 */ /* 0x040fe40000410000 */
[----:B------:R-:W-:Y:S06]  /*afe0*/  FMUL.FTZ R55, R69, R187 ;  /* 0x000000bb45377220 */ /* 0x000fec0000410000 */
[----:B------:R1:W-:Y:S02]  /*aff0*/  MUFU.EX2 R190, R105 ;  /* 0x0000006900be7308 */ /* 0x0003e40000000800 */
[----:B-1----:R-:W-:Y:S08]  /*b000*/  FMUL.FTZ R52, R68, R184 ;  /* 0x000000b844347220 */ /* 0x002ff00000410000 */
[----:B------:R-:W-:Y:S01]  /*b010*/  MUFU.EX2 R187, R113 ;  /* 0x0000007100bb7308 */ /* 0x000fe20000000800 */
[-C--:B------:R-:W-:Y:S08]  /*b020*/  HMMA.16816.F32.BF16 R52, R76, R80.reuse, R52 ;  /* 0x000000504c34723c */ /* 0x080ff00000041834 */
[C---:B------:R-:W-:Y:S01]  /*b030*/  HMMA.16816.F32.BF16 R56, R64.reuse, R80, R56 ;  /* 0x000000504038723c */ /* 0x040fe20000041838 */
[----:B------:R-:W-:Y:S03]  /*b040*/  MUFU.EX2 R186, R110 ;  /* 0x0000006e00ba7308 */ /* 0x000fe60000000800 */
[----:B------:R-:W-:Y:S03]  /*b050*/  FFMA.FTZ R105, R165, c[0x0][0x23c], -R94 ;  /* 0x00008f00a5697a23 */ /* 0x000fe6000001085e */
[----:B------:R-:W-:Y:S01]  /*b060*/  FFMA.FTZ R80, R84, c[0x0][0x23c], -R93 ;  /* 0x00008f0054507a23 */ /* 0x000fe2000001085d */
[-C--:B------:R-:W-:Y:S01]  /*b070*/  HMMA.16816.F32.BF16 R60, R64, R82.reuse, R60 ;  /* 0x00000052403c723c */ /* 0x080fe2000004183c */
[----:B------:R-:W1:Y:S02]  /*b080*/  LDSM.16.MT88.4 R84, [R224+0x8800] ;  /* 0x00880000e054783b */ /* 0x000e640000004200 */
[----:B------:R1:W-:Y:S01]  /*b090*/  MUFU.EX2 R218, R80 ;  /* 0x0000005000da7308 */ /* 0x0003e20000000800 */
[--C-:B------:R-:W-:Y:S01]  /*b0a0*/  FFMA.FTZ R81, R137, c[0x0][0x23c], -R75.reuse ;  /* 0x00008f0089517a23 */ /* 0x100fe2000001084b */
[----:B------:R-:W-:Y:S01]  /*b0b0*/  MOV R137, R136 ;  /* 0x0000008800897202 */ /* 0x000fe20000000f00 */
[----:B------:R-:W-:Y:S02]  /*b0c0*/  FFMA.FTZ R136, R116, c[0x0][0x23c], -R75 ;  /* 0x00008f0074887a23 */ /* 0x000fe4000001084b */
[----:B------:R-:W-:Y:S01]  /*b0d0*/  FFMA.FTZ R64, R139, c[0x0][0x23c], -R93 ;  /* 0x00008f008b407a23 */ /* 0x000fe2000001085d */
[----:B------:R-:W-:Y:S03]  /*b0e0*/  MOV R139, R140 ;  /* 0x0000008c008b7202 */ /* 0x000fe60000000f00 */
[----:B------:R-:W-:Y:S01]  /*b0f0*/  FMUL.FTZ R65, R68, R197 ;  /* 0x000000c544417220 */ /* 0x000fe20000410000 */
[----:B------:R1:W-:Y:S01]  /*b100*/  MUFU.EX2 R216, R64 ;  /* 0x0000004000d87308 */ /* 0x0003e20000000800 */
[C---:B------:R-:W-:Y:S01]  /*b110*/  FMUL.FTZ R66, R69.reuse, R198 ;  /* 0x000000c645427220 */ /* 0x040fe20000410000 */
[----:B------:R-:W-:Y:S01]  /*b120*/  MOV R184, R139 ;  /* 0x0000008b00b87202 */ /* 0x000fe20000000f00 */
[----:B------:R-:W-:Y:S01]  /*b130*/  FMUL.FTZ R67, R69, R199 ;  /* 0x000000c745437220 */ /* 0x000fe20000410000 */
[----:B------:R-:W-:Y:S01]  /*b140*/  MOV R166, R137 ;  /* 0x0000008900a67202 */ /* 0x000fe20000000f00 */
[----:B------:R-:W-:Y:S01]  /*b150*/  FFMA.FTZ R140, R128, c[0x0][0x23c], -R75 ;  /* 0x00008f00808c7a23 */ /* 0x000fe2000001084b */
[----:B------:R-:W-:Y:S01]  /*b160*/  MOV R137, R104 ;  /* 0x0000006800897202 */ /* 0x000fe20000000f00 */
[--C-:B------:R-:W-:Y:S01]  /*b170*/  FFMA.FTZ R104, R220, c[0x0][0x23c], -R92.reuse ;  /* 0x00008f00dc687a23 */ /* 0x100fe2000001085c */
[----:B------:R-:W-:Y:S01]  /*b180*/  MOV R220, R157 ;  /* 0x0000009d00dc7202 */ /* 0x000fe20000000f00 */
[--C-:B------:R-:W-:Y:S01]  /*b190*/  FFMA.FTZ R128, R115, c[0x0][0x23c], -R92.reuse ;  /* 0x00008f0073807a23 */ /* 0x100fe2000001085c */
[----:B------:R-:W-:Y:S01]  /*b1a0*/  MUFU.EX2 R171, R81 ;  /* 0x0000005100ab7308 */ /* 0x000fe20000000800 */
[----:B------:R-:W-:Y:S02]  /*b1b0*/  FFMA.FTZ R139, R130, c[0x0][0x23c], -R92 ;  /* 0x00008f00828b7a23 */ /* 0x000fe4000001085c */
[----:B------:R-:W-:Y:S02]  /*b1c0*/  FFMA.FTZ R116, R135, c[0x0][0x23c], -R93 ;  /* 0x00008f0087747a23 */ /* 0x000fe4000001085d */
[----:B-1----:R-:W-:Y:S02]  /*b1d0*/  FFMA.FTZ R80, R138, c[0x0][0x23c], -R94 ;  /* 0x00008f008a507a23 */ /* 0x002fe4000001085e */
[----:B------:R-:W-:Y:S02]  /*b1e0*/  FFMA.FTZ R138, R117, c[0x0][0x23c], -R75 ;  /* 0x00008f00758a7a23 */ /* 0x000fe4000001084b */
[----:B------:R-:W-:Y:S01]  /*b1f0*/  FFMA.FTZ R117, R201, c[0x0][0x23c], -R92 ;  /* 0x00008f00c9757a23 */ /* 0x000fe2000001085c */
[----:B------:R-:W-:Y:S01]  /*b200*/  MUFU.EX2 R210, R80 ;  /* 0x0000005000d27308 */ /* 0x000fe20000000800 */
[--C-:B------:R-:W-:Y:S02]  /*b210*/  FFMA.FTZ R130, R107, c[0x0][0x23c], -R93.reuse ;  /* 0x00008f006b827a23 */ /* 0x100fe4000001085d */
[----:B------:R-:W-:Y:S02]  /*b220*/  FFMA.FTZ R135, R125, c[0x0][0x23c], -R93 ;  /* 0x00008f007d877a23 */ /* 0x000fe4000001085d */
[----:B------:R-:W-:Y:S02]  /*b230*/  FMUL.FTZ R64, R68, R196 ;  /* 0x000000c444407220 */ /* 0x000fe40000410000 */
[--C-:B------:R-:W-:Y:S02]  /*b240*/  FFMA.FTZ R115, R167, c[0x0][0x23c], -R94.reuse ;  /* 0x00008f00a7737a23 */ /* 0x100fe4000001085e */
[--C-:B------:R-:W-:Y:S01]  /*b250*/  FFMA.FTZ R124, R137, c[0x0][0x23c], -R94.reuse ;  /* 0x00008f00897c7a23 */ /* 0x100fe2000001085e */
[----:B------:R1:W-:Y:S01]  /*b260*/  MUFU.EX2 R201, R101 ;  /* 0x0000006500c97308 */ /* 0x0003e20000000800 */
[--C-:B------:R-:W-:Y:S01]  /*b270*/  FFMA.FTZ R125, R71, c[0x0][0x23c], -R94.reuse ;  /* 0x00008f00477d7a23 */ /* 0x100fe2000001085e */
[----:B------:R-:W-:Y:S04]  /*b280*/  HMMA.16816.F32.BF16 R64, R76, R82, R64 ;  /* 0x000000524c40723c */ /* 0x000fe80000041840 */
[--C-:B------:R-:W-:Y:S01]  /*b290*/  FFMA.FTZ R137, R70, c[0x0][0x23c], -R94.reuse ;  /* 0x00008f0046897a23 */ /* 0x100fe2000001085e */
[----:B------:R-:W-:Y:S01]  /*b2a0*/  F2FP.BF16.PACK_AB R70, R228, R143 ;  /* 0x0000008fe446723e */ /* 0x000fe200000010ff */
[----:B------:R-:W-:Y:S01]  /*b2b0*/  FFMA.FTZ R75, R129, c[0x0][0x23c], -R75 ;  /* 0x00008f00814b7a23 */ /* 0x000fe2000001084b */
[----:B------:R-:W-:Y:S01]  /*b2c0*/  F2FP.BF16.PACK_AB R79, R243, R3 ;  /* 0x00000003f34f723e */ /* 0x000fe200000010ff */
[----:B------:R-:W-:Y:S01]  /*b2d0*/  FFMA.FTZ R76, R173, c[0x0][0x23c], -R94 ;  /* 0x00008f00ad4c7a23 */ /* 0x000fe2000001085e */
[----:B------:R-:W-:Y:S01]  /*b2e0*/  F2FP.BF16.PACK_AB R82, R242, R72 ;  /* 0x00000048f252723e */ /* 0x000fe200000010ff */
[----:B------:R-:W-:Y:S02]  /*b2f0*/  MUFU.EX2 R189, R104 ;  /* 0x0000006800bd7308 */ /* 0x000fe40000000800 */
[----:B------:R-:W-:Y:S01]  /*b300*/  F2FP.BF16.PACK_AB R83, R241, R73 ;  /* 0x00000049f153723e */ /* 0x000fe200000010ff */
[--C-:B------:R-:W-:Y:S01]  /*b310*/  FFMA.FTZ R129, R111, c[0x0][0x23c], -R93.reuse ;  /* 0x00008f006f817a23 */ /* 0x100fe2000001085d */
[----:B------:R-:W-:Y:S02]  /*b320*/  MOV R173, R169 ;  /* 0x000000a900ad7202 */ /* 0x000fe40000000f00 */
[----:B------:R-:W-:Y:S01]  /*b330*/  MOV R169, R133 ;  /* 0x0000008500a97202 */ /* 0x000fe20000000f00 */
[----:B------:R-:W-:Y:S01]  /*b340*/  FFMA.FTZ R133, R118, c[0x0][0x23c], -R92 ;  /* 0x00008f0076857a23 */ /* 0x000fe2000001085c */
[----:B------:R-:W-:Y:S01]  /*b350*/  F2FP.BF16.PACK_AB R71, R145, R142 ;  /* 0x0000008e9147723e */ /* 0x000fe200000010ff */
[--C-:B------:R-:W-:Y:S01]  /*b360*/  FFMA.FTZ R92, R168, c[0x0][0x23c], -R94.reuse ;  /* 0x00008f00a85c7a23 */ /* 0x100fe2000001085e */
[----:B------:R-:W-:Y:S01]  /*b370*/  MUFU.EX2 R209, R76 ;  /* 0x0000004c00d17308 */ /* 0x000fe20000000800 */
[--C-:B------:R-:W-:Y:S01]  /*b380*/  FFMA.FTZ R118, R166, c[0x0][0x23c], -R94.reuse ;  /* 0x00008f00a6767a23 */ /* 0x100fe2000001085e */
[----:B-1----:R-:W2:Y:S04]  /*b390*/  LDL.LU R101, [R1+0x4c] ;  /* 0x00004c0001657983 */ /* 0x002ea80000300800 */
[----:B------:R-:W2:Y:S04]  /*b3a0*/  LDL.LU R98, [R1+0x54] ;  /* 0x0000540001627983 */ /* 0x000ea80000300800 */
[----:B------:R-:W2:Y:S01]  /*b3b0*/  LDL.LU R97, [R1+0x50] ;  /* 0x0000500001617983 */ /* 0x000ea20000300800 */
[----:B------:R1:W-:Y:S03]  /*b3c0*/  MUFU.EX2 R168, R92 ;  /* 0x0000005c00a87308 */ /* 0x0003e60000000800 */
[----:B------:R-:W-:Y:S07]  /*b3d0*/  LDSM.16.MT88.4 R164, [R227+0xb800] ;  /* 0x00b80000e3a4783b */ /* 0x000fee0000004200 */
[----:B------:R-:W-:Y:S10]  /*b3e0*/  MUFU.EX2 R117, R117 ;  /* 0x0000007500757308 */ /* 0x000ff40000000800 */
[----:B------:R-:W-:Y:S01]  /*b3f0*/  MUFU.EX2 R128, R128 ;  /* 0x0000008000807308 */ /* 0x000fe20000000800 */
[--C-:B-1----:R-:W-:Y:S09]  /*b400*/  FFMA.FTZ R92, R173, c[0x0][0x23c], -R94.reuse ;  /* 0x00008f00ad5c7a23 */ /* 0x102ff2000001085e */
[----:B------:R1:W-:Y:S10]  /*b410*/  MUFU.EX2 R173, R92 ;  /* 0x0000005c00ad7308 */ /* 0x0003f40000000800 */
[----:B------:R-:W-:Y:S10]  /*b420*/  MUFU.EX2 R116, R116 ;  /* 0x0000007400747308 */ /* 0x000ff40000000800 */
[----:B------:R-:W-:Y:S01]  /*b430*/  MUFU.EX2 R104, R138 ;  /* 0x0000008a00687308 */ /* 0x000fe20000000800 */
[--C-:B-1----:R-:W-:Y:S09]  /*b440*/  FFMA.FTZ R92, R172, c[0x0][0x23c], -R93.reuse ;  /* 0x00008f00ac5c7a23 */ /* 0x102ff2000001085d */
[----:B------:R-:W-:Y:S10]  /*b450*/  MUFU.EX2 R172, R92 ;  /* 0x0000005c00ac7308 */ /* 0x000ff40000000800 */
[----:B------:R-:W1:Y:S10]  /*b460*/  MUFU.EX2 R133, R133 ;  /* 0x0000008500857308 */ /* 0x000e740000000800 */
[----:B------:R-:W-:Y:S10]  /*b470*/  MUFU.EX2 R115, R115 ;  /* 0x0000007300737308 */ /* 0x000ff40000000800 */
[----:B------:R-:W-:Y:S01]  /*b480*/  MUFU.EX2 R118, R118 ;  /* 0x0000007600767308 */ /* 0x000fe20000000800 */
[----:B-1----:R-:W-:Y:S02]  /*b490*/  F2FP.BF16.PACK_AB R197, R134, R133 ;  /* 0x0000008586c5723e */ /* 0x002fe400000010ff */
[----:B----4-:R-:W-:Y:S07]  /*b4a0*/  F2FP.BF16.PACK_AB R76, R150, R247 ;  /* 0x000000f7964c723e */ /* 0x010fee00000010ff */
[----:B------:R-:W-:Y:S01]  /*b4b0*/  MUFU.EX2 R106, R105 ;  /* 0x00000069006a7308 */ /* 0x000fe20000000800 */
[----:B---3--:R-:W-:Y:S02]  /*b4c0*/  F2FP.BF16.PACK_AB R77, R149, R246 ;  /* 0x000000f6954d723e */ /* 0x008fe400000010ff */
[----:B------:R-:W-:Y:S02]  /*b4d0*/  F2FP.BF16.PACK_AB R80, R148, R152 ;  /* 0x000000989450723e */ /* 0x000fe400000010ff */
[----:B------:R-:W-:Y:S05]  /*b4e0*/  F2FP.BF16.PACK_AB R81, R147, R151 ;  /* 0x000000979351723e */ /* 0x000fea00000010ff */
[----:B------:R-:W1:Y:S01]  /*b4f0*/  MUFU.EX2 R105, R136 ;  /* 0x0000008800697308 */ /* 0x000e620000000800 */
[----:B------:R-:W-:Y:S07]  /*b500*/  F2FP.BF16.PACK_AB R78, R74, R146 ;  /* 0x000000924a4e723e */ /* 0x000fee00000010ff */
[-C--:B------:R-:W-:Y:S02]  /*b510*/  HMMA.16816.F32.BF16 R4, R76, R84.reuse, R4 ;  /* 0x000000544c04723c */ /* 0x080fe40000041804 */
[----:B------:R-:W-:Y:S06]  /*b520*/  MUFU.EX2 R124, R124 ;  /* 0x0000007c007c7308 */ /* 0x000fec0000000800 */
[C---:B------:R-:W-:Y:S04]  /*b530*/  HMMA.16816.F32.BF16 R8, R80.reuse, R84, R8 ;  /* 0x000000545008723c */ /* 0x040fe80000041808 */
[----:B-1----:R-:W-:Y:S04]  /*b540*/  F2FP.BF16.PACK_AB R196, R104, R105 ;  /* 0x0000006968c4723e */ /* 0x002fe800000010ff */
[-C--:B------:R-:W-:Y:S08]  /*b550*/  HMMA.16816.F32.BF16 R12, R80, R86.reuse, R12 ;  /* 0x00000056500c723c */ /* 0x080ff0000004180c */
[C---:B------:R-:W-:Y:S01]  /*b560*/  HMMA.16816.F32.BF16 R16, R76.reuse, R86, R16 ;  /* 0x000000564c10723c */ /* 0x040fe20000041810 */
[----:B------:R-:W1:Y:S07]  /*b570*/  LDSM.16.MT88.4 R84, [R225+0x8800] ;  /* 0x00880000e154783b */ /* 0x000e6e0000004200 */
[-C--:B------:R-:W-:Y:S08]  /*b580*/  HMMA.16816.F32.BF16 R20, R76, R88.reuse, R20 ;  /* 0x000000584c14723c */ /* 0x080ff00000041814 */
[C---:B------:R-:W-:Y:S07]  /*b590*/  HMMA.16816.F32.BF16 R24, R80.reuse, R88, R24 ;  /* 0x000000585018723c */ /* 0x040fee0000041818 */
[--C-:B------:R-:W-:Y:S01]  /*b5a0*/  FFMA.FTZ R88, R182, c[0x0][0x23c], -R93.reuse ;  /* 0x00008f00b6587a23 */ /* 0x100fe2000001085d */
[-C--:B------:R-:W-:Y:S04]  /*b5b0*/  HMMA.16816.F32.BF16 R28, R80, R90.reuse, R28 ;  /* 0x0000005a501c723c */ /* 0x080fe8000004181c */
[----:B------:R-:W-:Y:S02]  /*b5c0*/  MOV R182, R181 ;  /* 0x000000b500b67202 */ /* 0x000fe40000000f00 */
[----:B------:R-:W-:Y:S02]  /*b5d0*/  MOV R181, R180 ;  /* 0x000000b400b57202 */ /* 0x000fe40000000f00 */
[C---:B------:R-:W-:Y:S04]  /*b5e0*/  HMMA.16816.F32.BF16 R32, R76.reuse, R90, R32 ;  /* 0x0000005a4c20723c */ /* 0x040fe80000041820 */
[----:B------:R-:W-:Y:S02]  /*b5f0*/  MOV R180, R179 ;  /* 0x000000b300b47202 */ /* 0x000fe40000000f00 */
[----:B------:R-:W-:Y:S02]  /*b600*/  MOV R179, R176 ;  /* 0x000000b000b37202 */ /* 0x000fe40000000f00 */
[----:B------:R-:W-:Y:S01]  /*b610*/  MOV R176, R169 ;  /* 0x000000a900b07202 */ /* 0x000fe20000000f00 */
[-C--:B-1----:R-:W-:Y:S01]  /*b620*/  HMMA.16816.F32.BF16 R36, R76, R84.reuse, R36 ;  /* 0x000000544c24723c */ /* 0x082fe20000041824 */
[----:B------:R1:W-:Y:S03]  /*b630*/  MUFU.EX2 R169, R88 ;  /* 0x0000005800a97308 */ /* 0x0003e60000000800 */
[--C-:B------:R-:W-:Y:S04]  /*b640*/  FFMA.FTZ R111, R176, c[0x0][0x23c], -R94.reuse ;  /* 0x00008f00b06f7a23 */ /* 0x100fe8000001085e */
[C---:B------:R-:W-:Y:S03]  /*b650*/  HMMA.16816.F32.BF16 R40, R80.reuse, R84, R40 ;  /* 0x000000545028723c */ /* 0x040fe60000041828 */
[----:B------:R-:W-:Y:S04]  /*b660*/  MUFU.EX2 R176, R102 ;  /* 0x0000006600b07308 */ /* 0x000fe80000000800 */
[--C-:B------:R-:W-:Y:S01]  /*b670*/  FFMA.FTZ R84, R185, c[0x0][0x23c], -R93.reuse ;  /* 0x00008f00b9547a23 */ /* 0x100fe2000001085d */
[-C--:B------:R-:W-:Y:S05]  /*b680*/  HMMA.16816.F32.BF16 R44, R80, R86.reuse, R44 ;  /* 0x00000056502c723c */ /* 0x080fea000004182c */
[----:B------:R3:W-:Y:S03]  /*b690*/  MUFU.EX2 R191, R84 ;  /* 0x0000005400bf7308 */ /* 0x0007e60000000800 */
[C---:B------:R-:W-:Y:S04]  /*b6a0*/  HMMA.16816.F32.BF16 R48, R76.reuse, R86, R48 ;  /* 0x000000564c30723c */ /* 0x040fe80000041830 */
[--C-:B-1----:R-:W-:Y:S01]  /*b6b0*/  FFMA.FTZ R88, R184, c[0x0][0x23c], -R93.reuse ;  /* 0x00008f00b8587a23 */ /* 0x102fe2000001085d */
[----:B------:R-:W-:Y:S02]  /*b6c0*/  MOV R184, R183 ;  /* 0x000000b700b87202 */ /* 0x000fe40000000f00 */
[----:B------:R-:W-:Y:S01]  /*b6d0*/  MOV R183, R178 ;  /* 0x000000b200b77202 */ /* 0x000fe20000000f00 */
[----:B------:R-:W-:Y:S01]  /*b6e0*/  MUFU.EX2 R102, R75 ;  /* 0x0000004b00667308 */ /* 0x000fe20000000800 */
[----:B------:R-:W-:Y:S03]  /*b6f0*/  MOV R178, R177 ;  /* 0x000000b100b27202 */ /* 0x000fe60000000f00 */
[----:B------:R-:W-:Y:S01]  /*b700*/  MOV R177, R174 ;  /* 0x000000ae00b17202 */ /* 0x000fe20000000f00 */
[--C-:B------:R-:W-:Y:S02]  /*b710*/  FFMA.FTZ R96, R183, c[0x0][0x23c], -R93.reuse ;  /* 0x00008f00b7607a23 */ /* 0x100fe4000001085d */
[--C-:B------:R-:W-:Y:S02]  /*b720*/  FFMA.FTZ R100, R178, c[0x0][0x23c], -R93.reuse ;  /* 0x00008f00b2647a23 */ /* 0x100fe4000001085d */
[----:B------:R-:W-:Y:S01]  /*b730*/  FFMA.FTZ R114, R177, c[0x0][0x23c], -R93 ;  /* 0x00008f00b1727a23 */ /* 0x000fe2000001085d */
[----:B------:R1:W-:Y:S01]  /*b740*/  MUFU.EX2 R174, R88 ;  /* 0x0000005800ae7308 */ /* 0x0003e20000000800 */
[--C-:B---3--:R-:W-:Y:S01]  /*b750*/  FFMA.FTZ R84, R182, c[0x0][0x23c], -R94.reuse ;  /* 0x00008f00b6547a23 */ /* 0x108fe2000001085e */
[----:B------:R-:W-:Y:S02]  /*b760*/  MOV R182, R181 ;  /* 0x000000b500b67202 */ /* 0x000fe40000000f00 */
[----:B------:R-:W-:Y:S02]  /*b770*/  MOV R181, R180 ;  /* 0x000000b400b57202 */ /* 0x000fe40000000f00 */
[----:B------:R-:W-:Y:S01]  /*b780*/  MOV R180, R179 ;  /* 0x000000b300b47202 */ /* 0x000fe20000000f00 */
[--C-:B------:R-:W-:Y:S03]  /*b790*/  FFMA.FTZ R99, R182, c[0x0][0x23c], -R94.reuse ;  /* 0x00008f00b6637a23 */ /* 0x100fe6000001085e */
[----:B------:R3:W-:Y:S01]  /*b7a0*/  MUFU.EX2 R179, R84 ;  /* 0x0000005400b37308 */ /* 0x0007e20000000800 */
[--C-:B------:R-:W-:Y:S09]  /*b7b0*/  FFMA.FTZ R107, R180, c[0x0][0x23c], -R94.reuse ;  /* 0x00008f00b46b7a23 */ /* 0x100ff2000001085e */
[----:B------:R4:W-:Y:S01]  /*b7c0*/  MUFU.EX2 R177, R103 ;  /* 0x0000006700b17308 */ /* 0x0009e20000000800 */
[----:B-1----:R-:W1:Y:S09]  /*b7d0*/  LDSM.16.MT88.4 R88, [R226+0x8800] ;  /* 0x00880000e258783b */ /* 0x002e720000004200 */
[----:B------:R-:W-:Y:S01]  /*b7e0*/  MUFU.EX2 R185, R112 ;  /* 0x0000007000b97308 */ /* 0x000fe20000000800 */
[--C-:B---3--:R-:W-:Y:S09]  /*b7f0*/  FFMA.FTZ R84, R184, c[0x0][0x23c], -R94.reuse ;  /* 0x00008f00b8547a23 */ /* 0x108ff2000001085e */
[----:B------:R3:W-:Y:S01]  /*b800*/  MUFU.EX2 R178, R84 ;  /* 0x0000005400b27308 */ /* 0x0007e20000000800 */
[----:B----4-:R-:W-:Y:S02]  /*b810*/  FFMA.FTZ R103, R181, c[0x0][0x23c], -R94 ;  /* 0x00008f00b5677a23 */ /* 0x010fe4000001085e */
[----:B------:R-:W-:Y:S07]  /*b820*/  LDSM.16.MT88.4 R92, [R227+0x9000] ;  /* 0x00900000e35c783b */ /* 0x000fee0000004200 */
[----:B------:R4:W-:Y:S01]  /*b830*/  MUFU.EX2 R184, R96 ;  /* 0x0000006000b87308 */ /* 0x0009e20000000800 */
[----:B------:R-:W-:Y:S09]  /*b840*/  LDSM.16.MT88.4 R180, [R225+0xb800] ;  /* 0x00b80000e1b4783b */ /* 0x000ff20000004200 */
[----:B------:R-:W-:Y:S01]  /*b850*/  MUFU.EX2 R113, R100 ;  /* 0x0000006400717308 */ /* 0x000fe20000000800 */
[-C--:B-1----:R-:W-:Y:S01]  /*b860*/  HMMA.16816.F32.BF16 R52, R76, R88.reuse, R52 ;  /* 0x000000584c34723c */ /* 0x082fe20000041834 */
[----:B---3--:R-:W1:Y:S02]  /*b870*/  LDSM.16.MT88.4 R84, [R224+0x9000] ;  /* 0x00900000e054783b */ /* 0x008e640000004200 */
[----:B--2---:R-:W-:Y:S01]  /*b880*/  FFMA.FTZ R101, R68, R101, R205 ;  /* 0x0000006544657223 */ /* 0x004fe200000100cd */
[----:B------:R-:W-:Y:S01]  /*b890*/  F2FP.BF16.PACK_AB R68, R234, R238 ;  /* 0x000000eeea44723e */ /* 0x000fe200000010ff */
[----:B------:R-:W-:Y:S01]  /*b8a0*/  FFMA.FTZ R98, R69, R98, R206 ;  /* 0x0000006245627223 */ /* 0x000fe200000100ce */
[----:B------:R-:W-:Y:S03]  /*b8b0*/  MOV R206, R154 ;  /* 0x0000009a00ce7202 */ /* 0x000fe60000000f00 */
[----:B------:R-:W-:Y:S01]  /*b8c0*/  MUFU.EX2 R100, R141 ;  /* 0x0000008d00647308 */ /* 0x000fe20000000800 */
[C---:B------:R-:W-:Y:S04]  /*b8d0*/  HMMA.16816.F32.BF16 R56, R80.reuse, R88, R56 ;  /* 0x000000585038723c */ /* 0x040fe80000041838 */
[----:B------:R-:W-:Y:S01]  /*b8e0*/  FFMA.FTZ R97, R2, R97, R204 ;  /* 0x0000006102617223 */ /* 0x000fe200000100cc */
[----:B------:R-:W-:Y:S01]  /*b8f0*/  F2FP.BF16.PACK_AB R69, R233, R237 ;  /* 0x000000ede945723e */ /* 0x000fe200000010ff */
[----:B------:R-:W2:Y:S01]  /*b900*/  LDL.LU R2, [R1+0x58] ;  /* 0x0000580001027983 */ /* 0x000ea20000300800 */
[----:B------:R-:W-:Y:S01]  /*b910*/  MOV R204, R153 ;  /* 0x0000009900cc7202 */ /* 0x000fe20000000f00 */
[-C--:B------:R-:W-:Y:S01]  /*b920*/  HMMA.16816.F32.BF16 R60, R80, R90.reuse, R60 ;  /* 0x0000005a503c723c */ /* 0x080fe2000004183c */
[----:B------:R-:W-:Y:S01]  /*b930*/  MUFU.EX2 R112, R99 ;  /* 0x0000006300707308 */ /* 0x000fe20000000800 */
[----:B------:R-:W3:Y:S02]  /*b940*/  LDL.LU R154, [R1+0xc] ;  /* 0x00000c00019a7983 */ /* 0x000ee40000300800 */
[----:B------:R-:W-:Y:S01]  /*b950*/  MOV R205, R155 ;  /* 0x0000009b00cd7202 */ /* 0x000fe20000000f00 */
[----:B------:R-:W-:Y:S01]  /*b960*/  FADD.FTZ R97, R214, R97 ;  /* 0x00000061d6617221 */ /* 0x000fe20000010000 */
[----:B------:R-:W1:Y:S01]  /*b970*/  LDSM.16.MT88.4 R80, [R225+0x9000] ;  /* 0x00900000e150783b */ /* 0x000e620000004200 */
[----:B----4-:R-:W-:Y:S01]  /*b980*/  FADD.FTZ R96, R244, R101 ;  /* 0x00000065f4607221 */ /* 0x010fe20000010000 */
[----:B------:R-:W-:Y:S03]  /*b990*/  HMMA.16816.F32.BF16 R64, R76, R90, R64 ;  /* 0x0000005a4c40723c */ /* 0x000fe60000041840 */
[----:B------:R-:W-:Y:S01]  /*b9a0*/  MUFU.EX2 R110, R103 ;  /* 0x00000067006e7308 */ /* 0x000fe20000000800 */
[----:B------:R-:W-:Y:S02]  /*b9b0*/  FADD.FTZ R96, R223, R96 ;  /* 0x00000060df607221 */ /* 0x000fe40000010000 */
[----:B------:R-:W4:Y:S01]  /*b9c0*/  LDSM.16.MT88.4 R88, [R226+0x9000] ;  /* 0x00900000e258783b */ /* 0x000f220000004200 */
[----:B------:R-:W-:Y:S02]  /*b9d0*/  F2FP.BF16.PACK_AB R76, R236, R240 ;  /* 0x000000f0ec4c723e */ /* 0x000fe400000010ff */
[----:B------:R-:W-:Y:S03]  /*b9e0*/  F2FP.BF16.PACK_AB R77, R235, R239 ;  /* 0x000000efeb4d723e */ /* 0x000fe600000010ff */
[----:B------:R-:W-:Y:S01]  /*b9f0*/  F2FP.BF16.PACK_AB R78, R230, R232 ;  /* 0x000000e8e64e723e */ /* 0x000fe200000010ff */
[----:B------:R-:W1:Y:S01]  /*ba00*/  MUFU.EX2 R103, R140 ;  /* 0x0000008c00677308 */ /* 0x000e620000000800 */
[----:B------:R-:W-:Y:S01]  /*ba10*/  F2FP.BF16.PACK_AB R79, R229, R231 ;  /* 0x000000e7e54f723e */ /* 0x000fe200000010ff */
[----:B------:R-:W3:Y:S06]  /*ba20*/  LDL.LU R153, [R1+0x4] ;  /* 0x0000040001997983 */ /* 0x000eec0000300800 */
[-C--:B-1----:R-:W-:Y:S02]  /*ba30*/  HMMA.16816.F32.BF16 R4, R76, R84.reuse, R4 ;  /* 0x000000544c04723c */ /* 0x082fe40000041804 */
[----:B------:R-:W-:Y:S06]  /*ba40*/  MUFU.EX2 R107, R107 ;  /* 0x0000006b006b7308 */ /* 0x000fec0000000800 */
[C---:B------:R-:W-:Y:S04]  /*ba50*/  HMMA.16816.F32.BF16 R8, R68.reuse, R84, R8 ;  /* 0x000000544408723c */ /* 0x040fe80000041808 */
[----:B------:R-:W-:Y:S04]  /*ba60*/  MUFU.EX2 R111, R111 ;  /* 0x0000006f006f7308 */ /* 0x000fe80000000800 */
[-C--:B------:R-:W-:Y:S04]  /*ba70*/  HMMA.16816.F32.BF16 R12, R68, R86.reuse, R12 ;  /* 0x00000056440c723c */ /* 0x080fe8000004180c */
[----:B------:R-:W-:Y:S02]  /*ba80*/  F2FP.BF16.PACK_AB R198, R102, R103 ;  /* 0x0000006766c6723e */ /* 0x000fe400000010ff */
[----:B------:R-:W-:Y:S02]  /*ba90*/  MUFU.EX2 R114, R114 ;  /* 0x0000007200727308 */ /* 0x000fe40000000800 */
[C---:B------:R-:W-:Y:S01]  /*baa0*/  HMMA.16816.F32.BF16 R16, R76.reuse, R86, R16 ;  /* 0x000000564c10723c */ /* 0x040fe20000041810 */
[----:B------:R-:W1:Y:S07]  /*bab0*/  LDSM.16.MT88.4 R84, [R224+0x9800] ;  /* 0x00980000e054783b */ /* 0x000e6e0000004200 */
[-C--:B------:R-:W-:Y:S01]  /*bac0*/  HMMA.16816.F32.BF16 R20, R76, R92.reuse, R20 ;  /* 0x0000005c4c14723c */ /* 0x080fe20000041814 */
[----:B------:R-:W4:Y:S07]  /*bad0*/  MUFU.EX2 R101, R139 ;  /* 0x0000008b00657308 */ /* 0x000f2e0000000800 */
[C---:B------:R-:W-:Y:S03]  /*bae0*/  HMMA.16816.F32.BF16 R24, R68.reuse, R92, R24 ;  /* 0x0000005c4418723c */ /* 0x040fe60000041818 */
[----:B------:R-:W-:Y:S05]  /*baf0*/  MUFU.EX2 R99, R129 ;  /* 0x0000008100637308 */ /* 0x000fea0000000800 */
[-C--:B------:R-:W-:Y:S08]  /*bb00*/  HMMA.16816.F32.BF16 R28, R68, R94.reuse, R28 ;  /* 0x0000005e441c723c */ /* 0x080ff0000004181c */
[C---:B------:R-:W-:Y:S01]  /*bb10*/  HMMA.16816.F32.BF16 R32, R76.reuse, R94, R32 ;  /* 0x0000005e4c20723c */ /* 0x040fe20000041820 */
[----:B------:R-:W-:Y:S03]  /*bb20*/  LDSM.16.MT88.4 R92, [R225+0x9800] ;  /* 0x00980000e15c783b */ /* 0x000fe60000004200 */
[----:B----4-:R-:W-:Y:S04]  /*bb30*/  F2FP.BF16.PACK_AB R199, R100, R101 ;  /* 0x0000006564c7723e */ /* 0x010fe800000010ff */
[-C--:B------:R-:W-:Y:S08]  /*bb40*/  HMMA.16816.F32.BF16 R36, R76, R80.reuse, R36 ;  /* 0x000000504c24723c */ /* 0x080ff00000041824 */
[C---:B------:R-:W-:Y:S08]  /*bb50*/  HMMA.16816.F32.BF16 R40, R68.reuse, R80, R40 ;  /* 0x000000504428723c */ /* 0x040ff00000041828 */
[-C--:B------:R-:W-:Y:S08]  /*bb60*/  HMMA.16816.F32.BF16 R44, R68, R82.reuse, R44 ;  /* 0x00000052442c723c */ /* 0x080ff0000004182c */
[C---:B------:R-:W-:Y:S01]  /*bb70*/  HMMA.16816.F32.BF16 R48, R76.reuse, R82, R48 ;  /* 0x000000524c30723c */ /* 0x040fe20000041830 */
[----:B------:R-:W4:Y:S07]  /*bb80*/  LDSM.16.MT88.4 R80, [R227+0x9800] ;  /* 0x00980000e350783b */ /* 0x000f2e0000004200 */
[-C--:B------:R-:W-:Y:S08]  /*bb90*/  HMMA.16816.F32.BF16 R52, R76, R88.reuse, R52 ;  /* 0x000000584c34723c */ /* 0x080ff00000041834 */
[C---:B------:R-:W-:Y:S08]  /*bba0*/  HMMA.16816.F32.BF16 R56, R68.reuse, R88, R56 ;  /* 0x000000584438723c */ /* 0x040ff00000041838 */
[-C--:B------:R-:W-:Y:S07]  /*bbb0*/  HMMA.16816.F32.BF16 R60, R68, R90.reuse, R60 ;  /* 0x0000005a443c723c */ /* 0x080fee000004183c */
[----:B------:R-:W-:Y:S01]  /*bbc0*/  F2FP.BF16.PACK_AB R68, R206, R204 ;  /* 0x000000ccce44723e */ /* 0x000fe200000010ff */
[----:B------:R-:W-:Y:S01]  /*bbd0*/  HMMA.16816.F32.BF16 R64, R76, R90, R64 ;  /* 0x0000005a4c40723c */ /* 0x000fe20000041840 */
[----:B------:R-:W4:Y:S03]  /*bbe0*/  LDSM.16.MT88.4 R88, [R226+0x9800] ;  /* 0x00980000e258783b */ /* 0x000f260000004200 */
[----:B------:R-:W-:Y:S02]  /*bbf0*/  F2FP.BF16.PACK_AB R69, R162, R163 ;  /* 0x000000a3a245723e */ /* 0x000fe400000010ff */
[----:B------:R-:W-:Y:S02]  /*bc00*/  F2FP.BF16.PACK_AB R70, R250, R220 ;  /* 0x000000dcfa46723e */ /* 0x000fe400000010ff */
[----:B------:R-:W-:Y:S04]  /*bc10*/  F2FP.BF16.PACK_AB R71, R251, R221 ;  /* 0x000000ddfb47723e */ /* 0x000fe800000010ff */
[----:B------:R-:W-:Y:S02]  /*bc20*/  F2FP.BF16.PACK_AB R76, R205, R161 ;  /* 0x000000a1cd4c723e */ /* 0x000fe400000010ff */
[----:B------:R-:W-:Y:S01]  /*bc30*/  F2FP.BF16.PACK_AB R77, R252, R160 ;  /* 0x000000a0fc4d723e */ /* 0x000fe200000010ff */
[-C--:B-1----:R-:W-:Y:S05]  /*bc40*/  HMMA.16816.F32.BF16 R4, R68, R84.reuse, R4 ;  /* 0x000000544404723c */ /* 0x082fea0000041804 */
[----:B------:R-:W-:Y:S02]  /*bc50*/  F2FP.BF16.PACK_AB R78, R216, R218 ;  /* 0x000000dad84e723e */ /* 0x000fe400000010ff */
[----:B------:R-:W-:Y:S07]  /*bc60*/  F2FP.BF16.PACK_AB R79, R209, R210 ;  /* 0x000000d2d14f723e */ /* 0x000fee00000010ff */
[C---:B------:R-:W-:Y:S08]  /*bc70*/  HMMA.16816.F32.BF16 R8, R76.reuse, R84, R8 ;  /* 0x000000544c08723c */ /* 0x040ff00000041808 */
[-C--:B------:R-:W-:Y:S08]  /*bc80*/  HMMA.16816.F32.BF16 R12, R76, R86.reuse, R12 ;  /* 0x000000564c0c723c */ /* 0x080ff0000004180c */
[C---:B------:R-:W-:Y:S01]  /*bc90*/  HMMA.16816.F32.BF16 R16, R68.reuse, R86, R16 ;  /* 0x000000564410723c */ /* 0x040fe20000041810 */
[----:B------:R-:W-:Y:S07]  /*bca0*/  LDSM.16.MT88.4 R84, [R227+0xa000] ;  /* 0x00a00000e354783b */ /* 0x000fee0000004200 */
[-C--:B----4-:R-:W-:Y:S08]  /*bcb0*/  HMMA.16816.F32.BF16 R20, R68, R80.reuse, R20 ;  /* 0x000000504414723c */ /* 0x090ff00000041814 */
[C---:B------:R-:W-:Y:S08]  /*bcc0*/  HMMA.16816.F32.BF16 R24, R76.reuse, R80, R24 ;  /* 0x000000504c18723c */ /* 0x040ff00000041818 */
[-C--:B------:R-:W-:Y:S08]  /*bcd0*/  HMMA.16816.F32.BF16 R28, R76, R82.reuse, R28 ;  /* 0x000000524c1c723c */ /* 0x080ff0000004181c */
[C---:B------:R-:W-:Y:S01]  /*bce0*/  HMMA.16816.F32.BF16 R32, R68.reuse, R82, R32 ;  /* 0x000000524420723c */ /* 0x040fe20000041820 */
[----:B------:R-:W1:Y:S07]  /*bcf0*/  LDSM.16.MT88.4 R80, [R224+0xa000] ;  /* 0x00a00000e050783b */ /* 0x000e6e0000004200 */
        /* <DEDUP_REMOVED lines=11> */
[----:B------:R-:W-:Y:S01]  /*bdb0*/  FADD.FTZ R77, R249, R97 ;  /* 0x00000061f94d7221 */ /* 0x000fe20000010000 */
[----:B------:R-:W-:Y:S02]  /*bdc0*/  F2FP.BF16.PACK_AB R79, R178, R179 ;  /* 0x000000b3b24f723e */ /* 0x000fe400000010ff */
[----:B------:R-:W-:Y:S01]  /*bdd0*/  F2FP.BF16.PACK_AB R68, R208, R171 ;  /* 0x000000abd044723e */ /* 0x000fe200000010ff */
[----:B--2---:R-:W-:Y:S01]  /*bde0*/  FFMA.FTZ R0, R0, R2, R207 ;  /* 0x0000000200007223 */ /* 0x004fe200000100cf */
[----:B------:R-:W-:Y:S03]  /*bdf0*/  F2FP.BF16.PACK_AB R69, R175, R170 ;  /* 0x000000aaaf45723e */ /* 0x000fe600000010ff */
[----:B------:R-:W-:Y:S01]  /*be00*/  F2FP.BF16.PACK_AB R70, R203, R201 ;  /* 0x000000c9cb46723e */ /* 0x000fe200000010ff */
[----:B---3--:R-:W-:Y:S01]  /*be10*/  FADD.FTZ R76, R154, R96 ;  /* 0x000000609a4c7221 */ /* 0x008fe20000010000 */
[----:B------:R-:W-:Y:S01]  /*be20*/  F2FP.BF16.PACK_AB R71, R202, R200 ;  /* 0x000000c8ca47723e */ /* 0x000fe200000010ff */
[----:B------:R-:W-:Y:S01]  /*be30*/  FADD.FTZ R2, R215, R98 ;  /* 0x00000062d7027221 */ /* 0x000fe20000010000 */
[----:B------:R-:W-:Y:S01]  /*be40*/  MOV R207, R145 ;  /* 0x0000009100cf7202 */ /* 0x000fe20000000f00 */
[----:B------:R-:W-:Y:S01]  /*be50*/  FADD.FTZ R97, R247, R76 ;  /* 0x0000004cf7617221 */ /* 0x000fe20000010000 */
[----:B------:R-:W-:Y:S01]  /*be60*/  F2FP.BF16.PACK_AB R76, R174, R169 ;  /* 0x000000a9ae4c723e */ /* 0x000fe200000010ff */
[----:B------:R-:W-:Y:S01]  /*be70*/  FADD.FTZ R98, R248, R77 ;  /* 0x0000004df8627221 */ /* 0x000fe20000010000 */
[----:B------:R-:W-:Y:S01]  /*be80*/  F2FP.BF16.PACK_AB R77, R173, R168 ;  /* 0x000000a8ad4d723e */ /* 0x000fe200000010ff */
[-C--:B-1----:R-:W-:Y:S03]  /*be90*/  HMMA.16816.F32.BF16 R4, R68, R80.reuse, R4 ;  /* 0x000000504404723c */ /* 0x082fe60000041804 */
[----:B------:R-:W-:Y:S02]  /*bea0*/  FADD.FTZ R2, R217, R2 ;  /* 0x00000002d9027221 */ /* 0x000fe40000010000 */
[----:B------:R-:W-:Y:S03]  /*beb0*/  FADD.FTZ R0, R213, R0 ;  /* 0x00000000d5007221 */ /* 0x000fe60000010000 */
[C---:B------:R-:W-:Y:S04]  /*bec0*/  HMMA.16816.F32.BF16 R8, R76.reuse, R80, R8 ;  /* 0x000000504c08723c */ /* 0x040fe80000041808 */
[----:B------:R-:W-:Y:S02]  /*bed0*/  FADD.FTZ R2, R153, R2 ;  /* 0x0000000299027221 */ /* 0x000fe40000010000 */
[----:B------:R-:W-:Y:S02]  /*bee0*/  FADD.FTZ R0, R222, R0 ;  /* 0x00000000de007221 */ /* 0x000fe40000010000 */
[-C--:B------:R-:W-:Y:S04]  /*bef0*/  HMMA.16816.F32.BF16 R12, R76, R82.reuse, R12 ;  /* 0x000000524c0c723c */ /* 0x080fe8000004180c */
[----:B------:R-:W-:Y:S02]  /*bf00*/  FADD.FTZ R96, R246, R2 ;  /* 0x00000002f6607221 */ /* 0x000fe40000010000 */
[----:B------:R-:W-:Y:S02]  /*bf10*/  FADD.FTZ R0, R245, R0 ;  /* 0x00000000f5007221 */ /* 0x000fe40000010000 */
[C---:B------:R-:W-:Y:S01]  /*bf20*/  HMMA.16816.F32.BF16 R16, R68.reuse, R82, R16 ;  /* 0x000000524410723c */ /* 0x040fe20000041810 */
[----:B------:R-:W1:Y:S03]  /*bf30*/  LDSM.16.MT88.4 R80, [R224+0xa800] ;  /* 0x00a80000e050783b */ /* 0x000e660000004200 */
[----:B------:R-:W-:Y:S02]  /*bf40*/  FADD.FTZ R0, R151, R0 ;  /* 0x0000000097007221 */ /* 0x000fe40000010000 */
[----:B------:R-:W-:Y:S02]  /*bf50*/  FADD.FTZ R2, R152, R98 ;  /* 0x0000006298027221 */ /* 0x000fe40000010000 */
[-C--:B------:R-:W-:Y:S01]  /*bf60*/  HMMA.16816.F32.BF16 R20, R68, R84.reuse, R20 ;  /* 0x000000544414723c */ /* 0x080fe20000041814 */
[----:B------:R-:W2:Y:S03]  /*bf70*/  MUFU.EX2 R98, R130 ;  /* 0x0000008200627308 */ /* 0x000ea60000000800 */
        /* <DEDUP_REMOVED lines=8> */
[C---:B------:R-:W-:Y:S01]  /*c000*/  HMMA.16816.F32.BF16 R32, R68.reuse, R86, R32 ;  /* 0x000000564420723c */ /* 0x040fe20000041820 */
[----:B------:R-:W3:Y:S03]  /*c010*/  LDSM.16.MT88.4 R84, [R227+0xa800] ;  /* 0x00a80000e354783b */ /* 0x000ee60000004200 */
[----:B------:R-:W-:Y:S01]  /*c020*/  FADD.FTZ R2, R238, R2 ;  /* 0x00000002ee027221 */ /* 0x000fe20000010000 */
[----:B--2---:R-:W-:Y:S01]  /*c030*/  F2FP.BF16.PACK_AB R192, R98, R99 ;  /* 0x0000006362c0723e */ /* 0x004fe200000010ff */
[----:B------:R-:W-:Y:S02]  /*c040*/  FADD.FTZ R0, R237, R0 ;  /* 0x00000000ed007221 */ /* 0x000fe40000010000 */
[-C--:B----4-:R-:W-:Y:S04]  /*c050*/  HMMA.16816.F32.BF16 R36, R68, R92.reuse, R36 ;  /* 0x0000005c4424723c */ /* 0x090fe80000041824 */
[----:B------:R-:W-:Y:S02]  /*c060*/  FADD.FTZ R2, R234, R2 ;  /* 0x00000002ea027221 */ /* 0x000fe40000010000 */
[----:B------:R-:W-:Y:S02]  /*c070*/  FADD.FTZ R0, R233, R0 ;  /* 0x00000000e9007221 */ /* 0x000fe40000010000 */
[C---:B------:R-:W-:Y:S04]  /*c080*/  HMMA.16816.F32.BF16 R40, R76.reuse, R92, R40 ;  /* 0x0000005c4c28723c */ /* 0x040fe80000041828 */
[----:B------:R-:W-:Y:S04]  /*c090*/  FADD.FTZ R0, R142, R0 ;  /* 0x000000008e007221 */ /* 0x000fe80000010000 */
[-C--:B------:R-:W-:Y:S04]  /*c0a0*/  HMMA.16816.F32.BF16 R44, R76, R94.reuse, R44 ;  /* 0x0000005e4c2c723c */ /* 0x080fe8000004182c */
[----:B------:R-:W-:Y:S04]  /*c0b0*/  FADD.FTZ R0, R207, R0 ;  /* 0x00000000cf007221 */ /* 0x000fe80000010000 */
[C---:B------:R-:W-:Y:S01]  /*c0c0*/  HMMA.16816.F32.BF16 R48, R68.reuse, R94, R48 ;  /* 0x0000005e4430723c */ /* 0x040fe20000041830 */
[----:B------:R-:W2:Y:S03]  /*c0d0*/  LDSM.16.MT88.4 R92, [R225+0xa800] ;  /* 0x00a80000e15c783b */ /* 0x000ea60000004200 */
[----:B------:R-:W-:Y:S04]  /*c0e0*/  FADD.FTZ R0, R160, R0 ;  /* 0x00000000a0007221 */ /* 0x000fe80000010000 */
[-C--:B------:R-:W-:Y:S04]  /*c0f0*/  HMMA.16816.F32.BF16 R52, R68, R88.reuse, R52 ;  /* 0x000000584434723c */ /* 0x080fe80000041834 */
[----:B------:R-:W-:Y:S04]  /*c100*/  FADD.FTZ R0, R252, R0 ;  /* 0x00000000fc007221 */ /* 0x000fe80000010000 */
[C---:B------:R-:W-:Y:S04]  /*c110*/  HMMA.16816.F32.BF16 R56, R76.reuse, R88, R56 ;  /* 0x000000584c38723c */ /* 0x040fe80000041838 */
[----:B------:R-:W-:Y:S04]  /*c120*/  FADD.FTZ R0, R210, R0 ;  /* 0x00000000d2007221 */ /* 0x000fe80000010000 */
[-C--:B------:R-:W-:Y:S04]  /*c130*/  HMMA.16816.F32.BF16 R60, R76, R90.reuse, R60 ;  /* 0x0000005a4c3c723c */ /* 0x080fe8000004183c */
[----:B------:R-:W-:Y:S03]  /*c140*/  FADD.FTZ R0, R209, R0 ;  /* 0x00000000d1007221 */ /* 0x000fe60000010000 */
[----:B------:R-:W-:Y:S01]  /*c150*/  FADD.FTZ R77, R150, R97 ;  /* 0x00000061964d7221 */ /* 0x000fe20000010000 */
[----:B------:R-:W-:Y:S01]  /*c160*/  HMMA.16816.F32.BF16 R64, R68, R90, R64 ;  /* 0x0000005a4440723c */ /* 0x000fe20000041840 */
[----:B------:R-:W2:Y:S03]  /*c170*/  LDSM.16.MT88.4 R88, [R226+0xa800] ;  /* 0x00a80000e258783b */ /* 0x000ea60000004200 */
[----:B------:R-:W-:Y:S01]  /*c180*/  FADD.FTZ R76, R149, R96 ;  /* 0x00000060954c7221 */ /* 0x000fe20000010000 */
[----:B------:R-:W-:Y:S01]  /*c190*/  F2FP.BF16.PACK_AB R78, R108, R109 ;  /* 0x0000006d6c4e723e */ /* 0x000fe200000010ff */
[----:B------:R-:W-:Y:S01]  /*c1a0*/  FADD.FTZ R97, R146, R77 ;  /* 0x0000004d92617221 */ /* 0x000fe20000010000 */
[----:B------:R-:W-:Y:S01]  /*c1b0*/  F2FP.BF16.PACK_AB R68, R190, R177 ;  /* 0x000000b1be44723e */ /* 0x000fe200000010ff */
[----:B------:R-:W-:Y:S01]  /*c1c0*/  FADD.FTZ R96, R3, R76 ;  /* 0x0000004c03607221 */ /* 0x000fe20000010000 */
[----:B------:R-:W-:Y:S01]  /*c1d0*/  F2FP.BF16.PACK_AB R69, R189, R176 ;  /* 0x000000b0bd45723e */ /* 0x000fe200000010ff */
[----:B------:R-:W2:Y:S02]  /*c1e0*/  LDL.LU R3, [R1+0xc8] ;  /* 0x0000c80001037983 */ /* 0x000ea40000300800 */
[----:B------:R-:W-:Y:S01]  /*c1f0*/  F2FP.BF16.PACK_AB R70, R187, R188 ;  /* 0x000000bcbb46723e */ /* 0x000fe200000010ff */
[----:B------:R-:W-:Y:S01]  /*c200*/  FADD.FTZ R75, R243, R96 ;  /* 0x00000060f34b7221 */ /* 0x000fe20000010000 */
[----:B------:R-:W-:Y:S01]  /*c210*/  F2FP.BF16.PACK_AB R71, R185, R186 ;  /* 0x000000bab947723e */ /* 0x000fe200000010ff */
[----:B------:R-:W-:Y:S01]  /*c220*/  LDSM.16.MT88.4 R148, [R224+0xb800] ;  /* 0x00b80000e094783b */ /* 0x000fe20000004200 */
[----:B------:R-:W-:Y:S01]  /*c230*/  F2FP.BF16.PACK_AB R76, R113, R184 ;  /* 0x000000b8714c723e */ /* 0x000fe200000010ff */
[----:B------:R-:W-:Y:S01]  /*c240*/  FADD.FTZ R75, R239, R75 ;  /* 0x0000004bef4b7221 */ /* 0x000fe20000010000 */
[----:B------:R-:W-:Y:S02]  /*c250*/  F2FP.BF16.PACK_AB R77, R110, R112 ;  /* 0x000000706e4d723e */ /* 0x000fe400000010ff */
[----:B------:R-:W-:Y:S01]  /*c260*/  F2FP.BF16.PACK_AB R79, R111, R107 ;  /* 0x0000006b6f4f723e */ /* 0x000fe200000010ff */
[-C--:B-1----:R-:W-:Y:S02]  /*c270*/  HMMA.16816.F32.BF16 R4, R68, R80.reuse, R4 ;  /* 0x000000504404723c */ /* 0x082fe40000041804 */
[----:B------:R-:W2:Y:S01]  /*c280*/  LDL.LU R72, [R1+0xc4] ;  /* 0x0000c40001487983 */ /* 0x000ea20000300800 */
[----:B------:R-:W-:Y:S03]  /*c290*/  FADD.FTZ R75, R235, R75 ;  /* 0x0000004beb4b7221 */ /* 0x000fe60000010000 */
[----:B------:R-:W2:Y:S01]  /*c2a0*/  LDL.LU R73, [R1+0xc0] ;  /* 0x0000c00001497983 */ /* 0x000ea20000300800 */
[----:B------:R-:W-:Y:S01]  /*c2b0*/  FADD.FTZ R75, R231, R75 ;  /* 0x0000004be74b7221 */ /* 0x000fe20000010000 */
[C---:B------:R-:W-:Y:S08]  /*c2c0*/  HMMA.16816.F32.BF16 R8, R76.reuse, R80, R8 ;  /* 0x000000504c08723c */ /* 0x040ff00000041808 */
[-C--:B------:R-:W-:Y:S08]  /*c2d0*/  HMMA.16816.F32.BF16 R12, R76, R82.reuse, R12 ;  /* 0x000000524c0c723c */ /* 0x080ff0000004180c */
[C---:B------:R-:W-:Y:S01]  /*c2e0*/  HMMA.16816.F32.BF16 R16, R68.reuse, R82, R16 ;  /* 0x000000524410723c */ /* 0x040fe20000041810 */
[----:B------:R-:W1:Y:S07]  /*c2f0*/  LDSM.16.MT88.4 R80, [R224+0xb000] ;  /* 0x00b00000e050783b */ /* 0x000e6e0000004200 */
[-C--:B---3--:R-:W-:Y:S08]  /*c300*/  HMMA.16816.F32.BF16 R20, R68, R84.reuse, R20 ;  /* 0x000000544414723c */ /* 0x088ff00000041814 */
[C---:B------:R-:W-:Y:S08]  /*c310*/  HMMA.16816.F32.BF16 R24, R76.reuse, R84, R24 ;  /* 0x000000544c18723c */ /* 0x040ff00000041818 */
[-C--:B------:R-:W-:Y:S08]  /*c320*/  HMMA.16816.F32.BF16 R28, R76, R86.reuse, R28 ;  /* 0x000000564c1c723c */ /* 0x080ff0000004181c */
[C---:B------:R-:W-:Y:S01]  /*c330*/  HMMA.16816.F32.BF16 R32, R68.reuse, R86, R32 ;  /* 0x000000564420723c */ /* 0x040fe20000041820 */
[----:B------:R-:W3:Y:S07]  /*c340*/  LDSM.16.MT88.4 R84, [R227+0xb000] ;  /* 0x00b00000e354783b */ /* 0x000eee0000004200 */
[-C--:B--2---:R-:W-:Y:S08]  /*c350*/  HMMA.16816.F32.BF16 R36, R68, R92.reuse, R36 ;  /* 0x0000005c4424723c */ /* 0x084ff00000041824 */
[C---:B------:R-:W-:Y:S08]  /*c360*/  HMMA.16816.F32.BF16 R40, R76.reuse, R92, R40 ;  /* 0x0000005c4c28723c */ /* 0x040ff00000041828 */
[-C--:B------:R-:W-:Y:S08]  /*c370*/  HMMA.16816.F32.BF16 R44, R76, R94.reuse, R44 ;  /* 0x0000005e4c2c723c */ /* 0x080ff0000004182c */
[C---:B------:R-:W-:Y:S01]  /*c380*/  HMMA.16816.F32.BF16 R48, R68.reuse, R94, R48 ;  /* 0x0000005e4430723c */ /* 0x040fe20000041830 */
[----:B------:R-:W2:Y:S07]  /*c390*/  LDSM.16.MT88.4 R92, [R225+0xb000] ;  /* 0x00b00000e15c783b */ /* 0x000eae0000004200 */
[-C--:B------:R-:W-:Y:S08]  /*c3a0*/  HMMA.16816.F32.BF16 R52, R68, R88.reuse, R52 ;  /* 0x000000584434723c */ /* 0x080ff00000041834 */
[C---:B------:R-:W-:Y:S08]  /*c3b0*/  HMMA.16816.F32.BF16 R56, R76.reuse, R88, R56 ;  /* 0x000000584c38723c */ /* 0x040ff00000041838 */
[-C--:B------:R-:W-:Y:S07]  /*c3c0*/  HMMA.16816.F32.BF16 R60, R76, R90.reuse, R60 ;  /* 0x0000005a4c3c723c */ /* 0x080fee000004183c */
[----:B------:R-:W-:Y:S01]  /*c3d0*/  FADD.FTZ R76, R74, R97 ;  /* 0x000000614a4c7221 */ /* 0x000fe20000010000 */
[----:B------:R-:W-:Y:S01]  /*c3e0*/  HMMA.16816.F32.BF16 R64, R68, R90, R64 ;  /* 0x0000005a4440723c */ /* 0x000fe20000041840 */
[----:B------:R-:W2:Y:S01]  /*c3f0*/  LDSM.16.MT88.4 R88, [R226+0xb000] ;  /* 0x00b00000e258783b */ /* 0x000ea20000004200 */
[----:B------:R-:W-:Y:S02]  /*c400*/  MUFU.EX2 R97, R212 ;  /* 0x000000d400617308 */ /* 0x000fe40000000800 */
[----:B------:R-:W-:Y:S01]  /*c410*/  FADD.FTZ R96, R240, R76 ;  /* 0x0000004cf0607221 */ /* 0x000fe20000010000 */
[----:B------:R-:W-:Y:S02]  /*c420*/  F2FP.BF16.PACK_AB R76, R116, R114 ;  /* 0x00000072744c723e */ /* 0x000fe400000010ff */
[----:B------:R-:W-:Y:S02]  /*c430*/  F2FP.BF16.PACK_AB R68, R122, R120 ;  /* 0x000000787a44723e */ /* 0x000fe400000010ff */
[----:B------:R-:W-:Y:S01]  /*c440*/  F2FP.BF16.PACK_AB R69, R121, R117 ;  /* 0x000000757945723e */ /* 0x000fe200000010ff */
[----:B------:R-:W4:Y:S02]  /*c450*/  LDL.LU R74, [R1+0xbc] ;  /* 0x0000bc00014a7983 */ /* 0x000f240000300800 */
[----:B------:R-:W-:Y:S02]  /*c460*/  F2FP.BF16.PACK_AB R70, R132, R126 ;  /* 0x0000007e8446723e */ /* 0x000fe400000010ff */
[----:B------:R-:W-:Y:S01]  /*c470*/  F2FP.BF16.PACK_AB R71, R128, R127 ;  /* 0x0000007f8047723e */ /* 0x000fe200000010ff */
[----:B------:R2:W5:Y:S01]  /*c480*/  LDL.LU R243, [R1+0xb8] ;  /* 0x0000b80001f37983 */ /* 0x0005620000300800 */
[----:B------:R-:W-:Y:S02]  /*c490*/  F2FP.BF16.PACK_AB R77, R118, R115 ;  /* 0x00000073764d723e */ /* 0x000fe400000010ff */
[----:B------:R-:W-:Y:S01]  /*c4a0*/  F2FP.BF16.PACK_AB R78, R123, R119 ;  /* 0x000000777b4e723e */ /* 0x000fe200000010ff */
[----:B------:R2:W5:Y:S01]  /*c4b0*/  LDL.LU R242, [R1+0xb4] ;  /* 0x0000b40001f27983 */ /* 0x0005620000300800 */
[----:B------:R-:W-:Y:S01]  /*c4c0*/  F2FP.BF16.PACK_AB R79, R124, R106 ;  /* 0x0000006a7c4f723e */ /* 0x000fe200000010ff */
[-C--:B-1----:R-:W-:Y:S02]  /*c4d0*/  HMMA.16816.F32.BF16 R4, R68, R80.reuse, R4 ;  /* 0x000000504404723c */ /* 0x082fe40000041804 */
[----:B------:R1:W5:Y:S04]  /*c4e0*/  LDL.LU R241, [R1+0xb0] ;  /* 0x0000b00001f17983 */ /* 0x0003680000300800 */
[----:B------:R1:W5:Y:S02]  /*c4f0*/  LDL.LU R240, [R1+0xac] ;  /* 0x0000ac0001f07983 */ /* 0x0003640000300800 */
[C---:B------:R-:W-:Y:S01]  /*c500*/  HMMA.16816.F32.BF16 R8, R76.reuse, R80, R8 ;  /* 0x000000504c08723c */ /* 0x040fe20000041808 */
[----:B------:R-:W-:Y:S01]  /*c510*/  MUFU.EX2 R81, R137 ;  /* 0x0000008900517308 */ /* 0x000fe20000000800 */
[----:B------:R1:W5:Y:S04]  /*c520*/  LDL.LU R239, [R1+0xa8] ;  /* 0x0000a80001ef7983 */ /* 0x0003680000300800 */
[----:B------:R1:W5:Y:S01]  /*c530*/  LDL.LU R238, [R1+0xa4] ;  /* 0x0000a40001ee7983 */ /* 0x0003620000300800 */
[----:B------:R-:W-:Y:S01]  /*c540*/  FADD.FTZ R80, R236, R96 ;  /* 0x00000060ec507221 */ /* 0x000fe20000010000 */
[-C--:B------:R-:W-:Y:S02]  /*c550*/  HMMA.16816.F32.BF16 R12, R76, R82.reuse, R12 ;  /* 0x000000524c0c723c */ /* 0x080fe4000004180c */
[----:B------:R1:W5:Y:S04]  /*c560*/  LDL.LU R237, [R1+0xa0] ;  /* 0x0000a00001ed7983 */ /* 0x0003680000300800 */
[----:B------:R1:W5:Y:S02]  /*c570*/  LDL.LU R236, [R1+0x9c] ;  /* 0x00009c0001ec7983 */ /* 0x0003640000300800 */
[C---:B------:R-:W-:Y:S01]  /*c580*/  HMMA.16816.F32.BF16 R16, R68.reuse, R82, R16 ;  /* 0x000000524410723c */ /* 0x040fe20000041810 */
[----:B------:R-:W-:Y:S01]  /*c590*/  MUFU.EX2 R83, R135 ;  /* 0x0000008700537308 */ /* 0x000fe20000000800 */
[----:B------:R1:W5:Y:S04]  /*c5a0*/  LDL.LU R235, [R1+0x98] ;  /* 0x0000980001eb7983 */ /* 0x0003680000300800 */
[----:B------:R1:W5:Y:S02]  /*c5b0*/  LDL.LU R234, [R1+0x94] ;  /* 0x0000940001ea7983 */ /* 0x0003640000300800 */
[-C--:B---3--:R-:W-:Y:S02]  /*c5c0*/  HMMA.16816.F32.BF16 R20, R68, R84.reuse, R20 ;  /* 0x000000544414723c */ /* 0x088fe40000041814 */
[----:B------:R1:W5:Y:S01]  /*c5d0*/  LDL.LU R233, [R1+0x90] ;  /* 0x0000900001e97983 */ /* 0x0003620000300800 */
[----:B------:R-:W3:Y:S05]  /*c5e0*/  MUFU.EX2 R82, R125 ;  /* 0x0000007d00527308 */ /* 0x000eea0000000800 */
[C---:B------:R-:W-:Y:S05]  /*c5f0*/  HMMA.16816.F32.BF16 R24, R76.reuse, R84, R24 ;  /* 0x000000544c18723c */ /* 0x040fea0000041818 */
[----:B------:R-:W1:Y:S03]  /*c600*/  MUFU.EX2 R85, R211 ;  /* 0x000000d300557308 */ /* 0x000e660000000800 */
[-C--:B------:R-:W-:Y:S07]  /*c610*/  HMMA.16816.F32.BF16 R28, R76, R86.reuse, R28 ;  /* 0x000000564c1c723c */ /* 0x080fee000004181c */
[----:B------:R-:W2:Y:S01]  /*c620*/  MUFU.EX2 R84, R131 ;  /* 0x0000008300547308 */ /* 0x000ea20000000800 */
[C---:B------:R-:W-:Y:S04]  /*c630*/  HMMA.16816.F32.BF16 R32, R68.reuse, R86, R32 ;  /* 0x000000564420723c */ /* 0x040fe80000041820 */
[----:B---3--:R-:W-:Y:S04]  /*c640*/  F2FP.BF16.PACK_AB R195, R81, R82 ;  /* 0x0000005251c3723e */ /* 0x008fe800000010ff */
[-C--:B--2---:R-:W-:Y:S04]  /*c650*/  HMMA.16816.F32.BF16 R36, R68, R92.reuse, R36 ;  /* 0x0000005c4424723c */ /* 0x084fe80000041824 */
[----:B-1----:R-:W-:Y:S04]  /*c660*/  F2FP.BF16.PACK_AB R193, R85, R97 ;  /* 0x0000006155c1723e */ /* 0x002fe800000010ff */
[C---:B------:R-:W-:Y:S04]  /*c670*/  HMMA.16816.F32.BF16 R40, R76.reuse, R92, R40 ;  /* 0x0000005c4c28723c */ /* 0x040fe80000041828 */
[----:B------:R-:W-:Y:S04]  /*c680*/  F2FP.BF16.PACK_AB R194, R83, R84 ;  /* 0x0000005453c2723e */ /* 0x000fe800000010ff */
[-C--:B------:R-:W-:Y:S08]  /*c690*/  HMMA.16816.F32.BF16 R44, R76, R94.reuse, R44 ;  /* 0x0000005e4c2c723c */ /* 0x080ff0000004182c */
[C---:B------:R-:W-:Y:S08]  /*c6a0*/  HMMA.16816.F32.BF16 R48, R68.reuse, R94, R48 ;  /* 0x0000005e4430723c */ /* 0x040ff00000041830 */
[-C--:B------:R-:W-:Y:S08]  /*c6b0*/  HMMA.16816.F32.BF16 R52, R68, R88.reuse, R52 ;  /* 0x000000584434723c */ /* 0x080ff00000041834 */
[C---:B------:R-:W-:Y:S08]  /*c6c0*/  HMMA.16816.F32.BF16 R56, R76.reuse, R88, R56 ;  /* 0x000000584c38723c */ /* 0x040ff00000041838 */
[-C--:B------:R-:W-:Y:S07]  /*c6d0*/  HMMA.16816.F32.BF16 R60, R76, R90.reuse, R60 ;  /* 0x0000005a4c3c723c */ /* 0x080fee000004183c */
[----:B------:R-:W-:Y:S01]  /*c6e0*/  FADD.FTZ R76, R232, R80 ;  /* 0x00000050e84c7221 */ /* 0x000fe20000010000 */
[----:B------:R-:W-:Y:S01]  /*c6f0*/  HMMA.16816.F32.BF16 R64, R68, R90, R64 ;  /* 0x0000005a4440723c */ /* 0x000fe20000041840 */
[----:B------:R1:W5:Y:S03]  /*c700*/  LDL.LU R232, [R1+0x8c] ;  /* 0x00008c0001e87983 */ /* 0x0003660000300800 */
[----:B------:R-:W-:Y:S01]  /*c710*/  FADD.FTZ R77, R143, R2 ;  /* 0x000000028f4d7221 */ /* 0x000fe20000010000 */
[----:B------:R1:W5:Y:S01]  /*c720*/  LDL.LU R231, [R1+0x88] ;  /* 0x0000880001e77983 */ /* 0x0003620000300800 */
[----:B------:R-:W-:Y:S02]  /*c730*/  FADD.FTZ R76, R230, R76 ;  /* 0x0000004ce64c7221 */ /* 0x000fe40000010000 */
[----:B------:R-:W-:Y:S01]  /*c740*/  FADD.FTZ R2, R229, R75 ;  /* 0x0000004be5027221 */ /* 0x000fe20000010000 */
[-C--:B------:R-:W-:Y:S01]  /*c750*/  HMMA.16816.F32.BF16 R140, R196, R148.reuse, R4 ;  /* 0x00000094c48c723c */ /* 0x080fe20000041804 */
[----:B------:R1:W5:Y:S04]  /*c760*/  LDL.LU R230, [R1+0x84] ;  /* 0x0000840001e67983 */ /* 0x0003680000300800 */
[----:B------:R-:W-:Y:S01]  /*c770*/  FADD.FTZ R2, R163, R2 ;  /* 0x00000002a3027221 */ /* 0x000fe20000010000 */
[----:B------:R1:W5:Y:S01]  /*c780*/  LDL.LU R229, [R1+0x80] ;  /* 0x0000800001e57983 */ /* 0x0003620000300800 */
[----:B------:R-:W-:Y:S01]  /*c790*/  FADD.FTZ R5, R228, R77 ;  /* 0x0000004de4057221 */ /* 0x000fe20000010000 */
[C---:B------:R-:W-:Y:S02]  /*c7a0*/  HMMA.16816.F32.BF16 R136, R192.reuse, R148, R8 ;  /* 0x00000094c088723c */ /* 0x040fe40000041808 */
[----:B------:R1:W5:Y:S02]  /*c7b0*/  LDL.LU R228, [R1+0x7c] ;  /* 0x00007c0001e47983 */ /* 0x0003640000300800 */
[----:B------:R-:W-:Y:S02]  /*c7c0*/  FADD.FTZ R4, R204, R76 ;  /* 0x0000004ccc047221 */ /* 0x000fe40000010000 */
[----:B------:R-:W-:Y:S02]  /*c7d0*/  FADD.FTZ R5, R161, R5 ;  /* 0x00000005a1057221 */ /* 0x000fe40000010000 */
[----:B------:R-:W-:Y:S01]  /*c7e0*/  FADD.FTZ R4, R206, R4 ;  /* 0x00000004ce047221 */ /* 0x000fe20000010000 */
[-C--:B------:R-:W-:Y:S03]  /*c7f0*/  HMMA.16816.F32.BF16 R144, R192, R150.reuse, R12 ;  /* 0x00000096c090723c */ /* 0x080fe6000004180c */
[----:B------:R-:W-:Y:S01]  /*c800*/  FADD.FTZ R6, R162, R2 ;  /* 0x00000002a2067221 */ /* 0x000fe20000010000 */
[----:B------:R-:W-:Y:S01]  /*c810*/  MOV R135, R3 ;  /* 0x0000000300877202 */ /* 0x000fe20000000f00 */
[----:B------:R-:W-:Y:S02]  /*c820*/  FADD.FTZ R2, R205, R5 ;  /* 0x00000005cd027221 */ /* 0x000fe40000010000 */
[----:B------:R-:W-:Y:S01]  /*c830*/  FADD.FTZ R4, R220, R4 ;  /* 0x00000004dc047221 */ /* 0x000fe20000010000 */
[C---:B------:R-:W-:Y:S04]  /*c840*/  HMMA.16816.F32.BF16 R148, R196.reuse, R150, R16 ;  /* 0x00000096c494723c */ /* 0x040fe80000041810 */
[----:B------:R-:W-:Y:S02]  /*c850*/  FADD.FTZ R8, R221, R6 ;  /* 0x00000006dd087221 */ /* 0x000fe40000010000 */
[----:B------:R-:W-:Y:S02]  /*c860*/  FADD.FTZ R12, R250, R4 ;  /* 0x00000004fa0c7221 */ /* 0x000fe40000010000 */
[----:B------:R-:W-:Y:S01]  /*c870*/  FADD.FTZ R2, R218, R2 ;  /* 0x00000002da027221 */ /* 0x000fe20000010000 */
[-C--:B------:R-:W-:Y:S01]  /*c880*/  HMMA.16816.F32.BF16 R152, R196, R164.reuse, R20 ;  /* 0x000000a4c498723c */ /* 0x080fe20000041814 */
[----:B------:R-:W2:Y:S02]  /*c890*/  LDSM.16.MT88.4 R4, [R226+0xb800] ;  /* 0x00b80000e204783b */ /* 0x000ea40000004200 */
        /* <DEDUP_REMOVED lines=33> */
[----:B------:R-:W-:Y:S02]  /*cab0*/  FADD.FTZ R11, R185, R8 ;  /* 0x00000008b90b7221 */ /* 0x000fe40000010000 */
[-C--:B--2---:R-:W-:Y:S03]  /*cac0*/  HMMA.16816.F32.BF16 R184, R196, R4.reuse, R52 ;  /* 0x00000004c4b8723c */ /* 0x084fe60000041834 */
        /* <DEDUP_REMOVED lines=21> */
[----:B------:R-:W-:Y:S01]  /*cc20*/  FADD.FTZ R5, R119, R8 ;  /* 0x0000000877057221 */ /* 0x000fe20000010000 */
[----:B----4-:R-:W-:Y:S01]  /*cc30*/  MOV R132, R74 ;  /* 0x0000004a00847202 */ /* 0x010fe20000000f00 */
        /* <DEDUP_REMOVED lines=17> */
[----:B------:R1:W-:Y:S03]  /*cd50*/  STL [R1+0x4c], R6 ;  /* 0x00004c0601007387 */ /* 0x0003e60000100800 */
[----:B------:R-:W-:Y:S02]  /*cd60*/  FADD.FTZ R2, R84, R0 ;  /* 0x0000000054027221 */ /* 0x000fe40000010000 */
[----:B------:R-:W-:Y:S02]  /*cd70*/  FADD.FTZ R0, R82, R4 ;  /* 0x0000000452007221 */ /* 0x000fe40000010000 */
[----:B------:R-:W-:Y:S02]  /*cd80*/  FADD.FTZ R4, R100, R5 ;  /* 0x0000000564047221 */ /* 0x000fe40000010000 */
[----:B------:R-:W-:Y:S02]  /*cd90*/  FADD.FTZ R2, R83, R2 ;  /* 0x0000000253027221 */ /* 0x000fe40000010000 */
[----:B------:R-:W-:Y:S01]  /*cda0*/  FADD.FTZ R0, R81, R0 ;  /* 0x0000000051007221 */ /* 0x000fe20000010000 */
[----:B------:R1:W-:Y:S04]  /*cdb0*/  STL [R1+0x54], R4 ;  /* 0x0000540401007387 */ /* 0x0003e80000100800 */
[----:B------:R1:W-:Y:S04]  /*cdc0*/  STL [R1+0x50], R2 ;  /* 0x0000500201007387 */ /* 0x0003e80000100800 */
[----:B------:R1:W-:Y:S04]  /*cdd0*/  STL [R1+0x58], R0 ;  /* 0x0000580001007387 */ /* 0x0003e80000100800 */
[----:B------:R1:W-:Y:S02]  /*cde0*/  STL [R1+0x30], R219 ;  /* 0x000030db01007387 */ /* 0x0003e40000100800 */
[----:B-1---5:R-:W-:-:S05]  /*cdf0*/  @P0 BRA `(.L_x_96) ;  /* 0xffffa27000000947 */ /* 0x022fca000383ffff */
.L_x_95:
[----:B---3--:R-:W2:Y:S04]  /*ce00*/  LDL.LU R2, [R1+0x4c] ;  /* 0x00004c0001027983 */ /* 0x008ea80000300800 */
[----:B------:R-:W3:Y:S04]  /*ce10*/  LDL.LU R8, [R1+0x54] ;  /* 0x0000540001087983 */ /* 0x000ee80000300800 */
[----:B------:R-:W4:Y:S04]  /*ce20*/  LDL.LU R7, [R1+0x50] ;  /* 0x0000500001077983 */ /* 0x000f280000300800 */
[----:B------:R-:W4:Y:S01]  /*ce30*/  LDL.LU R9, [R1+0x58] ;  /* 0x0000580001097983 */ /* 0x000f220000300800 */
[----:B------:R-:W-:Y:S01]  /*ce40*/  ULDC.U8 UR4, c[0x0][0x329] ;  /* 0x0000ca4000047ab9 */ /* 0x000fe20000000000 */
[----:B------:R-:W-:Y:S01]  /*ce50*/  MOV R35, 0xfffffff0 ;  /* 0xfffffff000237802 */ /* 0x000fe20000000f00 */
[----:B------:R-:W-:Y:S01]  /*ce60*/  ULDC.U8 UR5, c[0x0][0x328] ;  /* 0x0000ca0000057ab9 */ /* 0x000fe20000000000 */
[----:B------:R-:W1:Y:S01]  /*ce70*/  S2R R59, SR_TID.X ;  /* 0x00000000003b7919 */ /* 0x000e620000002100 */
[----:B------:R-:W-:Y:S01]  /*ce80*/  ISETP.NE.AND P0, PT, RZ, UR4, PT ;  /* 0x00000004ff007c0c */ /* 0x000fe2000bf05270 */
[----:B------:R-:W-:Y:S01]  /*ce90*/  BSSY B0, `(.L_x_99) ;  /* 0x0000121000007945 */ /* 0x000fe20003800000 */
[----:B------:R-:W-:-:S02]  /*cea0*/  ISETP.NE.AND P3, PT, RZ, UR5, PT ;  /* 0x00000005ff007c0c */ /* 0x000fc4000bf65270 */
[----:B------:R-:W-:-:S09]  /*ceb0*/  MOV R32, 0x20 ;  /* 0x0000002000207802 */ /* 0x000fd20000000f00 */
[----:B------:R-:W-:-:S05]  /*cec0*/  @P0 MOV R58, c[0x0][0x210] ;  /* 0x00008400003a0a02 */ /* 0x000fca0000000f00 */
[----:B------:R-:W-:Y:S01]  /*ced0*/  @P0 IMAD R58, R58, c[0x0][0x214], RZ ;  /* 0x000085003a3a0a24 */ /* 0x000fe200078e02ff */
[----:B-1----:R-:W-:-:S04]  /*cee0*/  SHF.R.S32.HI R60, RZ, 0x1f, R59 ;  /* 0x0000001fff3c7819 */ /* 0x002fc8000001143b */
[CC--:B------:R-:W-:Y:S02]  /*cef0*/  LEA.HI R38, R60.reuse, R59.reuse, RZ, 0x2 ;  /* 0x0000003b3c267211 */ /* 0x0c0fe400078f10ff */
[----:B------:R-:W-:-:S04]  /*cf00*/  LEA.HI R27, R60, R59, RZ, 0x5 ;  /* 0x0000003b3c1b7211 */ /* 0x000fc800078f28ff */
[----:B------:R-:W-:Y:S01]  /*cf10*/  SHF.R.S32.HI R27, RZ, 0x5, R27 ;  /* 0x00000005ff1b7819 */ /* 0x000fe2000001141b */
[----:B--2---:R-:W1:Y:S04]  /*cf20*/  SHFL.BFLY PT, R0, R2, 0x2, 0x1f ;  /* 0x0c401f0002007f89 */ /* 0x004e6800000e0000 */
[----:B---3--:R-:W2:Y:S04]  /*cf30*/  SHFL.BFLY PT, R5, R8, 0x2, 0x1f ;  /* 0x0c401f0008057f89 */ /* 0x008ea800000e0000 */
[----:B----4-:R-:W3:Y:S01]  /*cf40*/  SHFL.BFLY PT, R4, R7, 0x2, 0x1f ;  /* 0x0c401f0007047f89 */ /* 0x010ee200000e0000 */
[----:B-1----:R-:W-:-:S03]  /*cf50*/  FADD.FTZ R0, R0, R2 ;  /* 0x0000000200007221 */ /* 0x002fc60000010000 */
[----:B------:R-:W1:Y:S01]  /*cf60*/  SHFL.BFLY PT, R2, R9, 0x2, 0x1f ;  /* 0x0c401f0009027f89 */ /* 0x000e6200000e0000 */
[----:B--2---:R-:W-:-:S03]  /*cf70*/  FADD.FTZ R5, R5, R8 ;  /* 0x0000000805057221 */ /* 0x004fc60000010000 */
[----:B------:R-:W2:Y:S01]  /*cf80*/  SHFL.BFLY PT, R6, R0, 0x1, 0x1f ;  /* 0x0c201f0000067f89 */ /* 0x000ea200000e0000 */
[----:B---3--:R-:W-:-:S03]  /*cf90*/  FADD.FTZ R4, R4, R7 ;  /* 0x0000000704047221 */ /* 0x008fc60000010000 */
[----:B------:R-:W3:Y:S04]  /*cfa0*/  SHFL.BFLY PT, R8, R5, 0x1, 0x1f ;  /* 0x0c201f0005087f89 */ /* 0x000ee800000e0000 */
[----:B------:R-:W4:Y:S01]  /*cfb0*/  SHFL.BFLY PT, R7, R4, 0x1, 0x1f ;  /* 0x0c201f0004077f89 */ /* 0x000f2200000e0000 */
[----:B-1----:R-:W-:Y:S02]  /*cfc0*/  FADD.FTZ R2, R2, R9 ;  /* 0x0000000902027221 */ /* 0x002fe40000010000 */
[----:B--2---:R-:W-:Y:S01]  /*cfd0*/  FADD.FTZ R36, R0, R6 ;  /* 0x0000000600247221 */ /* 0x004fe20000010000 */
[----:B------:R-:W-:Y:S02]  /*cfe0*/  MOV R0, 0x3f800000 ;  /* 0x3f80000000007802 */ /* 0x000fe40000000f00 */
[----:B------:R-:W1:Y:S01]  /*cff0*/  SHFL.BFLY PT, R6, R2, 0x1, 0x1f ;  /* 0x0c201f0002067f89 */ /* 0x000e6200000e0000 */
[----:B---3--:R-:W-:Y:S01]  /*d000*/  FADD.FTZ R37, R5, R8 ;  /* 0x0000000805257221 */ /* 0x008fe20000010000 */
[----:B------:R-:W-:-:S02]  /*d010*/  SHF.R.S32.HI R8, RZ, 0x2, R38 ;  /* 0x00000002ff087819 */ /* 0x000fc40000011426 */
[----:B------:R-:W-:Y:S01]  /*d020*/  SHF.R.S32.HI R5, RZ, 0x1f, R38 ;  /* 0x0000001fff057819 */ /* 0x000fe20000011426 */
[----:B----4-:R-:W-:Y:S01]  /*d030*/  FADD.FTZ R56, R4, R7 ;  /* 0x0000000704387221 */ /* 0x010fe20000010000 */
[----:B------:R-:W-:Y:S02]  /*d040*/  FSETP.NE.FTZ.AND P6, PT, R36, RZ, PT ;  /* 0x000000ff2400720b */ /* 0x000fe40003fd5000 */
[----:B------:R-:W-:Y:S02]  /*d050*/  LEA.HI R4, R5, R8, RZ, 0x3 ;  /* 0x0000000805047211 */ /* 0x000fe400078f18ff */
[----:B------:R-:W-:Y:S02]  /*d060*/  FSETP.NE.FTZ.AND P5, PT, R37, RZ, PT ;  /* 0x000000ff2500720b */ /* 0x000fe40003fb5000 */
[----:B------:R-:W-:Y:S01]  /*d070*/  LOP3.LUT R7, R4, 0xfffffff8, RZ, 0xc0, !PT ;  /* 0xfffffff804077812 */ /* 0x000fe200078ec0ff */
[----:B------:R-:W-:Y:S01]  /*d080*/  IMAD.MOV.U32 R4, RZ, RZ, 0x3f800000 ;  /* 0x3f800000ff047424 */ /* 0x000fe200078e00ff */
[----:B------:R-:W-:-:S02]  /*d090*/  FSETP.NE.FTZ.AND P4, PT, R56, RZ, PT ;  /* 0x000000ff3800720b */ /* 0x000fc40003f95000 */
        /* <DEDUP_REMOVED lines=212> */
[----:B------:R4:W1:Y:S01]  /*dde0*/  LDS.128 R32, [R243+0x3800] ;  /* 0x00380000f3207984 */ /* 0x0008620000000c00 */
        /* <DEDUP_REMOVED lines=43> */
.L_x_100:
[----:B------:R-:W-:Y:S05]  /*e0a0*/  BSYNC B0 ;  /* 0x0000000000007941 */ /* 0x000fea0003800000 */
.L_x_99:
        /* <DEDUP_REMOVED lines=35> */
[----:B--2---:R2:W-:Y:S01]  /*e2e0*/  STG.E.128 [R10.64], R36 ;  /* 0x000000240a007986 */ /* 0x0045e2000c101d08 */
[----:B------:R-:W-:Y:S02]  /*e2f0*/  IADD3.X R9, R11, UR5, RZ, P0, !PT ;  /* 0x000000050b097c10 */ /* 0x000fe400087fe4ff */
[----:B------:R-:W-:-:S03]  /*e300*/  IADD3 R6, P0, R8, UR7, RZ ;  /* 0x0000000708067c10 */ /* 0x000fc6000ff1e0ff */
[----:B------:R-:W-:Y:S01]  /*e310*/  STG.E.128 [R8.64], R52 ;  /* 0x0000003408007986 */ /* 0x000fe2000c101d08 */
[----:B------:R-:W-:Y:S02]  /*e320*/  IADD3.X R7, R9, UR5, RZ, P0, !PT ;  /* 0x0000000509077c10 */ /* 0x000fe400087fe4ff */
[----:B------:R-:W-:-:S03]  /*e330*/  IADD3 R4, P0, R6, UR7, RZ ;  /* 0x0000000706047c10 */ /* 0x000fc6000ff1e0ff */
[----:B------:R-:W-:Y:S01]  /*e340*/  STG.E.128 [R6.64], R48 ;  /* 0x0000003006007986 */ /* 0x000fe2000c101d08 */
[----:B------:R-:W-:-:S05]  /*e350*/  IADD3.X R5, R7, UR5, RZ, P0, !PT ;  /* 0x0000000507057c10 */ /* 0x000fca00087fe4ff */
[----:B-1----:R-:W-:Y:S01]  /*e360*/  STG.E.128 [R4.64], R44 ;  /* 0x0000002c04007986 */ /* 0x002fe2000c101d08 */
[----:B---3--:R-:W-:-:S04]  /*e370*/  IADD3 R2, P0, R4, UR7, RZ ;  /* 0x0000000704027c10 */ /* 0x008fc8000ff1e0ff */
[----:B------:R-:W-:Y:S02]  /*e380*/  IADD3.X R3, R5, UR5, RZ, P0, !PT ;  /* 0x0000000505037c10 */ /* 0x000fe400087fe4ff */
[----:B--2---:R-:W-:-:S03]  /*e390*/  IADD3 R10, P0, R2, UR7, RZ ;  /* 0x00000007020a7c10 */ /* 0x004fc6000ff1e0ff */
[----:B------:R-:W-:Y:S01]  /*e3a0*/  STG.E.128 [R2.64], R40 ;  /* 0x0000002802007986 */ /* 0x000fe2000c101d08 */
[----:B------:R-:W-:-:S05]  /*e3b0*/  IADD3.X R11, R3, UR5, RZ, P0, !PT ;  /* 0x00000005030b7c10 */ /* 0x000fca00087fe4ff */
[----:B------:R-:W-:Y:S01]  /*e3c0*/  STG.E.128 [R10.64], R32 ;  /* 0x000000200a007986 */ /* 0x000fe2000c101d08 */
[----:B------:R-:W-:Y:S05]  /*e3d0*/  EXIT ;  /* 0x000000000000794d */ /* 0x000fea0003800000 */
.L_x_101:
        /* <DEDUP_REMOVED lines=10> */
.L_x_2115:


//--------------------- .text._ZN5flash16flash_fwd_kernelI23Flash_fwd_kernel_traitsILi64ELi128ELi128ELi4ELb0ELb0EN7cutlass10bfloat16_tE19Flash_kernel_traitsILi64ELi128ELi128ELi4ES3_EELb0ELb0ELb0ELb0ELb0ELb0ELb0ELb0EEEvNS_16Flash_fwd_paramsE --------------------------
	.section	.text._ZN5flash16flash_fwd_kernelI23Flash_fwd_kernel_traitsILi64ELi128ELi128ELi4ELb0ELb0EN7cutlass10bfloat16_tE19Flash_kernel_traitsILi64ELi128ELi128ELi4ES3_EELb0ELb0ELb0ELb0ELb0ELb0ELb0ELb0EEEvNS_16Flash_fwd_paramsE,"ax",@progbits
	.sectioninfo	@"SHI_REGISTERS=255"
	.align	128
        .global         _ZN5flash16flash_fwd_kernelI23Flash_fwd_kernel_traitsILi64ELi128ELi128ELi4ELb0ELb0EN7cutlass10bfloat16_tE19Flash_kernel_traitsILi64ELi128ELi128ELi4ES3_EELb0ELb0ELb0ELb0ELb0ELb0ELb0ELb0EEEvNS_16Flash_fwd_paramsE
        .type           _ZN5flash16flash_fwd_kernelI23Flash_fwd_kernel_traitsILi64ELi128ELi128ELi4ELb0ELb0EN7cutlass10bfloat16_tE19Flash_kernel_traitsILi64ELi128ELi128ELi4ES3_EELb0ELb0ELb0ELb0ELb0ELb0ELb0ELb0EEEvNS_16Flash_fwd_paramsE,@function
        .size           _ZN5flash16flash_fwd_kernelI23Flash_fwd_kernel_traitsILi64ELi128ELi128ELi4ELb0ELb0EN7cutlass10bfloat16_tE19Flash_kernel_traitsILi64ELi128ELi128ELi4ES3_EELb0ELb0ELb0ELb0ELb0ELb0ELb0ELb0EEEvNS_16Flash_fwd_paramsE,(.L_x_2116 - _ZN5flash16flash_fwd_kernelI23Flash_fwd_kernel_traitsILi64ELi128ELi128ELi4ELb0ELb0EN7cutlass10bfloat16_tE19Flash_kernel_traitsILi64ELi128ELi128ELi4ES3_EELb0ELb0ELb0ELb0ELb0ELb0ELb0ELb0EEEvNS_16Flash_fwd_paramsE)
        .other          _ZN5flash16flash_fwd_kernelI23Flash_fwd_kernel_traitsILi64ELi128ELi128ELi4ELb0ELb0EN7cutlass10bfloat16_tE19Flash_kernel_traitsILi64ELi128ELi128ELi4ES3_EELb0ELb0ELb0ELb0ELb0ELb0ELb0ELb0EEEvNS_16Flash_fwd_paramsE,@"STO_CUDA_ENTRY STV_DEFAULT"
_ZN5flash16flash_fwd_kernelI23Flash_fwd_kernel_traitsILi64ELi128ELi128ELi4ELb0ELb0EN7cutlass10bfloat16_tE19Flash_kernel_traitsILi64ELi128ELi128ELi4ES3_EELb0ELb0ELb0ELb0ELb0ELb0ELb0ELb0EEEvNS_16Flash_fwd_paramsE:
.text._ZN5flash16flash_fwd_kernelI23Flash_fwd_kernel_traitsILi64ELi128ELi128ELi4ELb0ELb0EN7cutlass10bfloat16_tE19Flash_kernel_traitsILi64ELi128ELi128ELi4ES3_EELb0ELb0ELb0ELb0ELb0ELb0ELb0ELb0EEEvNS_16Flash_fwd_paramsE:
[----:B------:R-:W-:Y:S02]  /*0000*/  MOV R1, c[0x0][0x28] ;  /* 0x00000a0000017a02 */ /* 0x000fe40000000f00 */
[----:B------:R-:W1:Y:S01]  /*0010*/  S2UR UR11, SR_CTAID.Y ;  /* 0x00000000000b79c3 */ /* 0x000e620000002600 */
[----:B------:R-:W-:Y:S01]  /*0020*/  ULDC.64 UR4, c[0x0][0x240] ;  /* 0x0000900000047ab9 */ /* 0x000fe20000000a00 */
[----:B------:R-:W-:Y:S01]  /*0030*/  IADD3 R1, R1, -0xe8, RZ ;  /* 0xffffff1801017810 */ /* 0x000fe20007ffe0ff */
[----:B------:R-:W-:Y:S02]  /*0040*/  UISETP.NE.U32.AND UP2, UPT, URZ, UR4, UPT ;  /* 0x000000043f00728c */ /* 0x000fe4000bf45070 */
[----:B------:R-:W-:Y:S02]  /*0050*/  UMOV UR9, 0x4 ;  /* 0x0000000400097882 */ /* 0x000fe40000000000 */
[----:B------:R-:W-:Y:S02]  /*0060*/  UISETP.NE.AND.EX UP2, UPT, URZ, UR5, UPT, UP2 ;  /* 0x000000053f00728c */ /* 0x000fe4000bf45320 */
[----:B------:R-:W-:Y:S02]  /*0070*/  ULDC.64 UR12, c[0x0][0x240] ;  /* 0x00009000000c7ab9 */ /* 0x000fe40000000a00 */
[----:B------:R-:W-:-:S02]  /*0080*/  ULDC.64 UR4, c[0x0][0x250] ;  /* 0x0000940000047ab9 */ /* 0x000fc40000000a00 */
[----:B------:R-:W-:Y:S01]  /*0090*/  PLOP3.LUT P2, PT, PT, PT, UP2, 0x80, 0x0 ;  /* 0x000000000000781c */ /* 0x000fe20003f4f028 */
[----:B------:R-:W-:Y:S02]  /*00a0*/  UISETP.NE.U32.AND UP0, UPT, URZ, UR4, UPT ;  /* 0x000000043f00728c */ /* 0x000fe4000bf05070 */
[----:B------:R-:W-:Y:S02]  /*00b0*/  ULDC.64 UR18, c[0x0][0x118] ;  /* 0x0000460000127ab9 */ /* 0x000fe40000000a00 */
[----:B------:R-:W-:Y:S02]  /*00c0*/  UISETP.NE.AND.EX UP0, UPT, URZ, UR5, UPT, UP0 ;  /* 0x000000053f00728c */ /* 0x000fe4000bf05300 */
[----:B------:R-:W-:Y:S02]  /*00d0*/  ULDC.U8 UR8, c[0x0][0x312] ;  /* 0x0000c48000087ab9 */ /* 0x000fe40000000000 */
[----:B------:R-:W-:Y:S02]  /*00e0*/  ULDC.64 UR6, c[0x0][0x248] ;  /* 0x0000920000067ab9 */ /* 0x000fe40000000a00 */
[----:B-1----:R-:W-:Y:S01]  /*00f0*/  UIMAD.WIDE UR12, UR11, UR9, UR12 ;  /* 0x000000090b0c72a5 */ /* 0x002fe2000f8e020c */
[----:B------:R-:W-:Y:S01]  /*0100*/  PLOP3.LUT P0, PT, PT, PT, UP0, 0x80, 0x0 ;  /* 0x000000000000781c */ /* 0x000fe20003f0f008 */
[----:B------:R-:W-:-:S02]  /*0110*/  ULDC.64 UR4, c[0x0][0x250] ;  /* 0x0000940000047ab9 */ /* 0x000fc40000000a00 */
[----:B------:R-:W-:Y:S02]  /*0120*/  UISETP.NE.AND UP3, UPT, UR8, URZ, UPT ;  /* 0x0000003f0800728c */ /* 0x000fe4000bf65270 */
[----:B------:R-:W-:Y:S01]  /*0130*/  IMAD.U32 R2, RZ, RZ, UR12 ;  /* 0x0000000cff027e24 */ /* 0x000fe2000f8e00ff */
[----:B------:R-:W-:Y:S01]  /*0140*/  UISETP.EQ.U32.AND UP1, UPT, URZ, UR6, UPT ;  /* 0x000000063f00728c */ /* 0x000fe2000bf22070 */
[----:B------:R-:W-:Y:S01]  /*0150*/  IMAD.U32 R3, RZ, RZ, UR13 ;  /* 0x0000000dff037e24 */ /* 0x000fe2000f8e00ff */
[----:B------:R-:W-:Y:S02]  /*0160*/  @UP0 UIMAD.WIDE UR4, UR11, UR9, UR4 ;  /* 0x000000090b0402a5 */ /* 0x000fe4000f8e0204 */
[----:B------:R-:W-:Y:S02]  /*0170*/  UISETP.EQ.OR.EX UP1, UPT, URZ, UR7, !UP3, UP1 ;  /* 0x000000073f00728c */ /* 0x000fe4000df22710 */
[----:B------:R1:W2:Y:S01]  /*0180*/  @P2 LDG.E R7, [R2.64] ;  /* 0x0000001202072981 */ /* 0x0002a2000c1e1900 */
[----:B------:R-:W-:-:S03]  /*0190*/  ULDC.64 UR6, c[0x0][0x248] ;  /* 0x0000920000067ab9 */ /* 0x000fc60000000a00 */
[----:B------:R1:W3:Y:S01]  /*01a0*/  @P2 LDG.E R6, [R2.64+0x4] ;  /* 0x0000041202062981 */ /* 0x0002e2000c1e1900 */
[----:B------:R-:W-:Y:S02]  /*01b0*/  IMAD.U32 R4, RZ, RZ, UR4 ;  /* 0x00000004ff047e24 */ /* 0x000fe4000f8e00ff */
[----:B------:R-:W-:Y:S01]  /*01c0*/  IMAD.U32 R5, RZ, RZ, UR5 ;  /* 0x00000005ff057e24 */ /* 0x000fe2000f8e00ff */
[----:B------:R-:W-:-:S04]  /*01d0*/  PLOP3.LUT P1, PT, PT, PT, UP1, 0x80, 0x0 ;  /* 0x000000000000781c */ /* 0x000fc80003f2f018 */
[----:B------:R-:W4:Y:S01]  /*01e0*/  @P0 LDG.E R4, [R4.64] ;  /* 0x0000001204040981 */ /* 0x000f22000c1e1900 */
[----:B------:R-:W-:-:S06]  /*01f0*/  UIMAD.WIDE UR6, UR11, UR9, UR6 ;  /* 0x000000090b0672a5 */ /* 0x000fcc000f8e0206 */
[----:B-1----:R-:W-:Y:S02]  /*0200*/  IMAD.U32 R2, RZ, RZ, UR6 ;  /* 0x00000006ff027e24 */ /* 0x002fe4000f8e00ff */
[----:B------:R-:W-:-:S05]  /*0210*/  IMAD.U32 R3, RZ, RZ, UR7 ;  /* 0x00000007ff037e24 */ /* 0x000fca000f8e00ff */
[----:B------:R-:W5:Y:S01]  /*0220*/  @!P1 LDG.E R0, [R2.64] ;  /* 0x0000001202009981 */ /* 0x000f62000c1e1900 */
[----:B------:R-:W-:Y:S02]  /*0230*/  UMOV UR10, 0xffffffff ;  /* 0xffffffff000a7882 */ /* 0x000fe40000000000 */
[----:B------:R-:W-:Y:S01]  /*0240*/  UMOV UR15, URZ ;  /* 0x0000003f000f7c82 */ /* 0x000fe20008000000 */
[----:B------:R-:W1:Y:S01]  /*0250*/  S2R R219, SR_TID.X ;  /* 0x0000000000db7919 */ /* 0x000e620000002100 */
[----:B------:R-:W-:Y:S01]  /*0260*/  UMOV UR20, 0xffffffff ;  /* 0xffffffff00147882 */ /* 0x000fe20000000000 */
[----:B------:R-:W1:Y:S08]  /*0270*/  S2UR UR13, SR_CTAID.X ;  /* 0x00000000000d79c3 */ /* 0x000e700000002500 */
[----:B------:R-:W1:Y:S08]  /*0280*/  S2UR UR12, SR_CTAID.Z ;  /* 0x00000000000c79c3 */ /* 0x000e700000002700 */
[----:B--2---:R-:W2:Y:S08]  /*0290*/  @P2 R2UR UR10, R7 ;  /* 0x00000000070a23c2 */ /* 0x004eb000000e0000 */
[----:B---3--:R-:W2:Y:S08]  /*02a0*/  @P2 R2UR UR16, R6 ;  /* 0x00000000061023c2 */ /* 0x008eb000000e0000 */
[----:B----4-:R3:W4:Y:S01]  /*02b0*/  @P0 R2UR UR15, R4 ;  /* 0x00000000040f03c2 */ /* 0x01072200000e0000 */
[----:B------:R-:W-:-:S04]  /*02c0*/  ISETP.NE.U32.AND P0, PT, RZ, c[0x0][0x248], PT ;  /* 0x00009200ff007a0c */ /* 0x000fc80003f05070 */
[----:B------:R-:W-:Y:S01]  /*02d0*/  ISETP.NE.AND.EX P0, PT, RZ, c[0x0][0x24c], PT, P0 ;  /* 0x00009300ff007a0c */ /* 0x000fe20003f05300 */
[----:B--2---:R-:W-:Y:S02]  /*02e0*/  @UP2 UIADD3 UR16, UR16, -UR10, URZ ;  /* 0x8000000a10102290 */ /* 0x004fe4000fffe03f */
[----:B-----5:R3:W2:Y:S05]  /*02f0*/  @!P1 R2UR UR20, R0 ;  /* 0x00000000001493c2 */ /* 0x0206aa00000e0000 */
[----:B------:R-:W-:-:S05]  /*0300*/  @!UP2 ULDC UR16, c[0x0][0x214] ;  /* 0x000085000010aab9 */ /* 0x000fca0000000800 */
[----:B-1234-:R-:W-:Y:S05]  /*0310*/  @!P0 BRA `(.L_x_102) ;  /* 0x0000007000008947 */ /* 0x01efea0003800000 */
[----:B------:R-:W-:-:S13]  /*0320*/  PLOP3.LUT P0, PT, PT, PT, UP3, 0x80, 0x0 ;  /* 0x000000000000781c */ /* 0x000fda0003f0f038 */
[----:B------:R-:W2:Y:S04]  /*0330*/  @P0 LDG.E R0, [R2.64+0x4] ;  /* 0x0000041202000981 */ /* 0x000ea8000c1e1900 */
[----:B------:R-:W3:Y:S01]  /*0340*/  @!P0 LDG.E R2, [R2.64] ;  /* 0x0000001202028981 */ /* 0x000ee2000c1e1900 */
[----:B--2---:R-:W1:Y:S02]  /*0350*/  @P0 R2UR UR6, R0 ;  /* 0x00000000000603c2 */ /* 0x004e6400000e0000 */
[----:B-1----:R-:W-:-:S11]  /*0360*/  @UP3 UIADD3 UR6, UR6, -UR20, URZ ;  /* 0x8000001406063290 */ /* 0x002fd6000fffe03f */
[----:B---3--:R1:W2:Y:S02]  /*0370*/  @!P0 R2UR UR6, R2 ;  /* 0x00000000020683c2 */ /* 0x0082a400000e0000 */
[----:B-12---:R-:W-:Y:S05]  /*0380*/  BRA `(.L_x_103) ;  /* 0x0000001000007947 */ /* 0x006fea0003800000 */
.L_x_102:
[----:B------:R-:W-:Y:S02]  /*0390*/  ULDC UR6, c[0x0][0x218] ;  /* 0x0000860000067ab9 */ /* 0x000fe40000000800 */
.L_x_103:
[----:B------:R-:W-:Y:S02]  /*03a0*/  ULDC.64 UR4, c[0x0][0x258] ;  /* 0x0000960000047ab9 */ /* 0x000fe40000000a00 */
[----:B------:R-:W-:-:S04]  /*03b0*/  UISETP.NE.U32.AND UP2, UPT, URZ, UR4, UPT ;  /* 0x000000043f00728c */ /* 0x000fc8000bf45070 */
[----:B------:R-:W-:-:S03]  /*03c0*/  UISETP.NE.AND.EX UP2, UPT, URZ, UR5, UPT, UP2 ;  /* 0x000000053f00728c */ /* 0x000fc6000bf45320 */
[----:B------:R-:W-:-:S03]  /*03d0*/  ULDC.64 UR4, c[0x0][0x258] ;  /* 0x0000960000047ab9 */ /* 0x000fc60000000a00 */
[----:B------:R-:W-:-:S05]  /*03e0*/  PLOP3.LUT P0, PT, PT, PT, UP2, 0x80, 0x0 ;  /* 0x000000000000781c */ /* 0x000fca0003f0f028 */
[----:B------:R-:W-:-:S06]  /*03f0*/  @UP2 UIMAD.WIDE UR4, UR11, UR9, UR4 ;  /* 0x000000090b0422a5 */ /* 0x000fcc000f8e0204 */
[----:B------:R-:W-:Y:S02]  /*0400*/  IMAD.U32 R2, RZ, RZ, UR4 ;  /* 0x00000004ff027e24 */ /* 0x000fe4000f8e00ff */
[----:B------:R-:W-:Y:S01]  /*0410*/  IMAD.U32 R3, RZ, RZ, UR5 ;  /* 0x00000005ff037e24 */ /* 0x000fe2000f8e00ff */
[----:B------:R-:W-:Y:S02]  /*0420*/  USHF.L.U32 UR13, UR13, 0x7, URZ ;  /* 0x000000070d0d7899 */ /* 0x000fe4000800063f */
[----:B------:R-:W-:Y:S02]  /*0430*/  ULDC.64 UR4, c[0x0][0x268] ;  /* 0x00009a0000047ab9 */ /* 0x000fe40000000a00 */
[----:B------:R-:W2:Y:S01]  /*0440*/  @P0 LDG.E R0, [R2.64] ;  /* 0x0000001202000981 */ /* 0x000ea2000c1e1900 */
[----:B------:R-:W-:Y:S02]  /*0450*/  UISETP.GT.AND UP0, UPT, UR16, UR13, UPT ;  /* 0x0000000d1000728c */ /* 0x000fe4000bf04270 */
[----:B------:R-:W-:-:S03]  /*0460*/  @!UP2 UISETP.NE.U32.AND UP1, UPT, URZ, UR4, UPT ;  /* 0x000000043f00a28c */ /* 0x000fc6000bf25070 */
[----:B------:R-:W-:Y:S02]  /*0470*/  ULDC UR4, c[0x0][0x21c] ;  /* 0x0000870000047ab9 */ /* 0x000fe40000000800 */
[----:B------:R-:W-:-:S04]  /*0480*/  @!UP2 UISETP.NE.AND.EX UP1, UPT, URZ, UR5, UPT, UP1 ;  /* 0x000000053f00a28c */ /* 0x000fc8000bf25310 */
[----:B------:R-:W-:Y:S01]  /*0490*/  @!UP2 USEL UR4, URZ, UR4, !UP1 ;  /* 0x000000043f04a287 */ /* 0x000fe2000c800000 */
[----:B--2---:R-:W1:Y:S01]  /*04a0*/  @P0 R2UR UR14, R0 ;  /* 0x00000000000e03c2 */ /* 0x004e6200000e0000 */
[----:B------:R-:W-:Y:S01]  /*04b0*/  PLOP3.LUT P0, PT, PT, PT, UP0, 0x80, 0x0 ;  /* 0x000000000000781c */ /* 0x000fe20003f0f008 */
[----:B-1----:R-:W-:Y:S02]  /*04c0*/  @UP2 UIADD3 UR14, UR14, -UR15, URZ ;  /* 0x8000000f0e0e2290 */ /* 0x002fe4000fffe03f */
[----:B------:R-:W-:-:S10]  /*04d0*/  @!UP2 UIADD3 UR14, UR4, UR6, -UR15 ;  /* 0x00000006040ea290 */ /* 0x000fd4000fffe80f */
[----:B------:R-:W-:Y:S05]  /*04e0*/  @!P0 EXIT ;  /* 0x000000000000894d */ /* 0x000fea0003800000 */
[----:B------:R-:W-:Y:S02]  /*04f0*/  UISETP.GE.AND UP0, UPT, UR14, 0x1, UPT ;  /* 0x000000010e00788c */ /* 0x000fe4000bf06270 */
[----:B------:R-:W-:-:S04]  /*0500*/  UIADD3 UR4, UR14, 0x7f, URZ ;  /* 0x0000007f0e047890 */ /* 0x000fc8000fffe03f */
[----:B------:R-:W-:Y:S01]  /*0510*/  PLOP3.LUT P0, PT, PT, PT, UP0, 0x80, 0x0 ;  /* 0x000000000000781c */ /* 0x000fe20003f0f008 */
[----:B------:R-:W-:-:S04]  /*0520*/  USHF.R.S32.HI UR8, URZ, 0x1f, UR4 ;  /* 0x0000001f3f087899 */ /* 0x000fc80008011404 */
[----:B------:R-:W-:-:S08]  /*0530*/  ULEA.HI UR8, UR8, UR4, URZ, 0x7 ;  /* 0x0000000408087291 */ /* 0x000fd0000f8f383f */
[----:B------:R-:W-:Y:S05]  /*0540*/  @!P0 BRA `(.L_x_104) ;  /* 0x0000fd4000008947 */ /* 0x000fea0003800000 */
[----:B------:R-:W-:Y:S02]  /*0550*/  UISETP.NE.AND UP1, UPT, UR10, -0x1, UPT ;  /* 0xffffffff0a00788c */ /* 0x000fe4000bf25270 */
[----:B------:R-:W-:Y:S02]  /*0560*/  UISETP.NE.AND UP0, UPT, UR20, -0x1, UPT ;  /* 0xffffffff1400788c */ /* 0x000fe4000bf05270 */
[----:B------:R-:W-:Y:S02]  /*0570*/  ULDC.64 UR4, c[0x0][0x190] ;  /* 0x0000640000047ab9 */ /* 0x000fe40000000a00 */
[----:B------:R-:W-:Y:S02]  /*0580*/  ULDC.64 UR6, c[0x0][0x178] ;  /* 0x00005e0000067ab9 */ /* 0x000fe40000000a00 */
[----:B------:R-:W-:-:S03]  /*0590*/  PLOP3.LUT P0, PT, PT, PT, UP0, 0x80, 0x0 ;  /* 0x000000000000781c */ /* 0x000fc60003f0f008 */
[----:B------:R-:W-:Y:S02]  /*05a0*/  @UP1 UIMAD.WIDE.U32 UR26, UR10, UR4, URZ ;  /* 0x000000040a1a12a5 */ /* 0x000fe4000f8e003f */
[----:B------:R-:W-:Y:S02]  /*05b0*/  @!UP1 USHF.R.S32.HI UR21, URZ, 0x1f, UR11 ;  /* 0x0000001f3f159899 */ /* 0x000fe4000801140b */
[----:B------:R-:W-:Y:S02]  /*05c0*/  @UP0 UIADD3 UR24, UR15, UR20, URZ ;  /* 0x000000140f180290 */ /* 0x000fe4000fffe03f */
[----:B------:R-:W-:Y:S02]  /*05d0*/  @UP1 UIMAD UR17, UR10, UR5, UR27 ;  /* 0x000000050a1112a4 */ /* 0x000fe4000f8e021b */
[----:B------:R-:W-:Y:S02]  /*05e0*/  @!UP1 UIMAD.WIDE.U32 UR22, UR11, UR6, URZ ;  /* 0x000000060b1692a5 */ /* 0x000fe4000f8e003f */
[----:B------:R-:W-:-:S02]  /*05f0*/  ULDC.64 UR4, c[0x0][0x198] ;  /* 0x0000660000047ab9 */ /* 0x000fc40000000a00 */
[----:B------:R-:W-:Y:S02]  /*0600*/  @!UP1 UIMAD UR21, UR21, UR6, URZ ;  /* 0x00000006151592a4 */ /* 0x000fe4000f8e023f */
[----:B------:R-:W-:Y:S02]  /*0610*/  @UP0 UIMAD.WIDE.U32 UR28, UR24, UR4, URZ ;  /* 0x00000004181c02a5 */ /* 0x000fe4000f8e003f */
[----:B------:R-:W-:Y:S02]  /*0620*/  @!UP1 UIMAD UR21, UR11, UR7, UR21 ;  /* 0x000000070b1592a4 */ /* 0x000fe4000f8e0215 */
[----:B------:R-:W-:Y:S02]  /*0630*/  @UP1 UMOV UR6, UR26 ;  /* 0x0000001a00061c82 */ /* 0x000fe40008000000 */
[----:B------:R-:W-:Y:S02]  /*0640*/  @!UP1 UMOV UR6, UR22 ;  /* 0x0000001600069c82 */ /* 0x000fe40008000000 */
[----:B------:R-:W-:-:S02]  /*0650*/  @UP0 UIMAD UR7, UR24, UR5, UR29 ;  /* 0x00000005180702a4 */ /* 0x000fc4000f8e021d */
[----:B------:R-:W-:Y:S02]  /*0660*/  @!UP1 UIADD3 UR17, UR23, UR21, URZ ;  /* 0x0000001517119290 */ /* 0x000fe4000fffe03f */
[----:B------:R-:W-:Y:S01]  /*0670*/  @UP0 UMOV UR22, UR28 ;  /* 0x0000001c00160c82 */ /* 0x000fe20008000000 */
[----:B------:R-:W-:Y:S05]  /*0680*/  @P0 BRA `(.L_x_105) ;  /* 0x000000c000000947 */ /* 0x000fea0003800000 */
[----:B------:R-:W-:Y:S02]  /*0690*/  USHF.R.S32.HI UR21, URZ, 0x1f, UR15 ;  /* 0x0000001f3f157899 */ /* 0x000fe4000801140f */
[----:B------:R-:W-:Y:S02]  /*06a0*/  ULDC.64 UR4, c[0x0][0x198] ;  /* 0x0000660000047ab9 */ /* 0x000fe40000000a00 */
[----:B------:R-:W-:Y:S02]  /*06b0*/  UIMAD UR21, UR21, UR4, URZ ;  /* 0x00000004151572a4 */ /* 0x000fe4000f8e023f */
[----:B------:R-:W-:Y:S02]  /*06c0*/  UIMAD.WIDE.U32 UR22, UR15, UR4, URZ ;  /* 0x000000040f1672a5 */ /* 0x000fe4000f8e003f */
[----:B------:R-:W-:-:S02]  /*06d0*/  UIMAD UR21, UR15, UR5, UR21 ;  /* 0x000000050f1572a4 */ /* 0x000fc4000f8e0215 */
[----:B------:R-:W-:Y:S02]  /*06e0*/  USHF.R.S32.HI UR7, URZ, 0x1f, UR11 ;  /* 0x0000001f3f077899 */ /* 0x000fe4000801140b */
[----:B------:R-:W-:Y:S02]  /*06f0*/  ULDC.64 UR4, c[0x0][0x180] ;  /* 0x0000600000047ab9 */ /* 0x000fe40000000a00 */
[----:B------:R-:W-:Y:S02]  /*0700*/  UIADD3 UR23, UR23, UR21, URZ ;  /* 0x0000001517177290 */ /* 0x000fe4000fffe03f */
[----:B------:R-:W-:Y:S02]  /*0710*/  UIMAD UR7, UR7, UR4, URZ ;  /* 0x00000004070772a4 */ /* 0x000fe4000f8e023f */
[----:B------:R-:W-:Y:S02]  /*0720*/  UIMAD.WIDE.U32 UR22, UR11, UR4, UR22 ;  /* 0x000000040b1672a5 */ /* 0x000fe4000f8e0016 */
[----:B------:R-:W-:-:S04]  /*0730*/  UIMAD UR7, UR11, UR5, UR7 ;  /* 0x000000050b0772a4 */ /* 0x000fc8000f8e0207 */
[----:B------:R-:W-:Y:S02]  /*0740*/  UIADD3 UR7, UR23, UR7, URZ ;  /* 0x0000000717077290 */ /* 0x000fe4000fffe03f */
.L_x_105:
[----:B------:R-:W-:Y:S01]  /*0750*/  IABS R0, c[0x0][0x1c8] ;  /* 0x0000720000007a13 */ /* 0x000fe20000000000 */
[----:B------:R-:W1:Y:S01]  /*0760*/  S2R R5, SR_CTAID.Z ;  /* 0x0000000000057919 */ /* 0x000e620000002700 */
[----:B------:R-:W-:Y:S02]  /*0770*/  ULDC UR4, c[0x0][0x1c8] ;  /* 0x0000720000047ab9 */ /* 0x000fe40000000800 */
[----:B------:R-:W-:Y:S01]  /*0780*/  ULOP3.LUT UR4, UR12, UR4, URZ, 0x3c, !UPT ;  /* 0x000000040c047292 */ /* 0x000fe2000f8e3c3f */
[----:B------:R-:W-:Y:S01]  /*0790*/  IMAD.MOV.U32 R4, RZ, RZ, R0 ;  /* 0x000000ffff047224 */ /* 0x000fe200078e0000 */
[----:B------:R-:W-:-:S03]  /*07a0*/  @UP0 UIADD3 UR20, UR15, UR20, URZ ;  /* 0x000000140f140290 */ /* 0x000fc6000fffe03f */
[----:B------:R-:W2:Y:S01]  /*07b0*/  I2F.RP R2, R4 ;  /* 0x0000000400027306 */ /* 0x000ea20000209400 */
[----:B------:R-:W-:Y:S01]  /*07c0*/  ISETP.LE.AND P1, PT, RZ, UR4, PT ;  /* 0x00000004ff007c0c */ /* 0x000fe2000bf23270 */
[----:B------:R-:W-:Y:S02]  /*07d0*/  ULDC.64 UR4, c[0x0][0x1a0] ;  /* 0x0000680000047ab9 */ /* 0x000fe40000000a00 */
[----:B------:R-:W-:-:S04]  /*07e0*/  @UP0 UIMAD.WIDE.U32 UR24, UR20, UR4, URZ ;  /* 0x00000004141802a5 */ /* 0x000fc8000f8e003f */
[----:B------:R-:W-:Y:S02]  /*07f0*/  @UP0 UIMAD UR21, UR20, UR5, UR25 ;  /* 0x00000005141502a4 */ /* 0x000fe4000f8e0219 */
[----:B------:R-:W-:Y:S01]  /*0800*/  USHF.R.S32.HI UR20, URZ, 0x1f, UR12 ;  /* 0x0000001f3f147899 */ /* 0x000fe2000801140c */
[----:B--2---:R-:W2:Y:S01]  /*0810*/  MUFU.RCP R2, R2 ;  /* 0x0000000200027308 */ /* 0x004ea20000001000 */
[----:B-1----:R-:W-:Y:S02]  /*0820*/  IABS R5, R5 ;  /* 0x0000000500057213 */ /* 0x002fe40000000000 */
[----:B--2---:R-:W-:-:S05]  /*0830*/  IADD3 R2, R2, 0xffffffe, RZ ;  /* 0x0ffffffe02027810 */ /* 0x004fca0007ffe0ff */
[----:B------:R-:W1:Y:S02]  /*0840*/  F2I.FTZ.U32.TRUNC.NTZ R3, R2 ;  /* 0x0000000200037305 */ /* 0x000e64000021f000 */
[----:B-1----:R-:W-:Y:S02]  /*0850*/  IMAD.MOV R0, RZ, RZ, -R3 ;  /* 0x000000ffff007224 */ /* 0x002fe400078e0a03 */
[----:B------:R-:W-:Y:S02]  /*0860*/  IMAD.MOV.U32 R2, RZ, RZ, RZ ;  /* 0x000000ffff027224 */ /* 0x000fe400078e00ff */
[----:B------:R-:W-:-:S04]  /*0870*/  IMAD R0, R0, R4, RZ ;  /* 0x0000000400007224 */ /* 0x000fc800078e02ff */
[----:B------:R-:W-:-:S04]  /*0880*/  IMAD.HI.U32 R0, R3, R0, R2 ;  /* 0x0000000003007227 */ /* 0x000fc800078e0002 */
[----:B------:R-:W-:-:S04]  /*0890*/  IMAD.MOV.U32 R3, RZ, RZ, R5 ;  /* 0x000000ffff037224 */ /* 0x000fc800078e0005 */
[----:B------:R-:W-:-:S05]  /*08a0*/  IMAD.HI.U32 R0, R0, R3, RZ ;  /* 0x0000000300007227 */ /* 0x000fca00078e00ff */
[----:B------:R-:W-:-:S05]  /*08b0*/  IADD3 R2, -R0, RZ, RZ ;  /* 0x000000ff00027210 */ /* 0x000fca0007ffe1ff */
[----:B------:R-:W-:-:S05]  /*08c0*/  IMAD R2, R4, R2, R3 ;  /* 0x0000000204027224 */ /* 0x000fca00078e0203 */
[----:B------:R-:W-:-:S13]  /*08d0*/  ISETP.GT.U32.AND P2, PT, R4, R2, PT ;  /* 0x000000020400720c */ /* 0x000fda0003f44070 */
[----:B------:R-:W-:Y:S01]  /*08e0*/  @!P2 IMAD.IADD R2, R2, 0x1, -R4 ;  /* 0x000000010202a824 */ /* 0x000fe200078e0a04 */
[----:B------:R-:W-:Y:S02]  /*08f0*/  @!P2 IADD3 R0, R0, 0x1, RZ ;  /* 0x000000010000a810 */ /* 0x000fe40007ffe0ff */
[----:B------:R-:W-:Y:S02]  /*0900*/  ISETP.NE.AND P2, PT, RZ, c[0x0][0x1c8], PT ;  /* 0x00007200ff007a0c */ /* 0x000fe40003f45270 */
[----:B------:R-:W-:-:S13]  /*0910*/  ISETP.GE.U32.AND P3, PT, R2, R4, PT ;  /* 0x000000040200720c */ /* 0x000fda0003f66070 */
[----:B------:R-:W-:-:S05]  /*0920*/  @P3 IADD3 R0, R0, 0x1, RZ ;  /* 0x0000000100003810 */ /* 0x000fca0007ffe0ff */
[----:B------:R-:W-:-:S05]  /*0930*/  IMAD.MOV.U32 R10, RZ, RZ, R0 ;  /* 0x000000ffff0a7224 */ /* 0x000fca00078e0000 */
[----:B------:R-:W-:Y:S02]  /*0940*/  @!P1 IADD3 R10, -R10, RZ, RZ ;  /* 0x000000ff0a0a9210 */ /* 0x000fe40007ffe1ff */
[----:B------:R-:W-:Y:S01]  /*0950*/  @!P2 LOP3.LUT R10, RZ, c[0x0][0x1c8], RZ, 0x33, !PT ;  /* 0x00007200ff0aaa12 */ /* 0x000fe200078e33ff */
        /* <DEDUP_REMOVED lines=13> */
.L_x_106:
[----:B------:R-:W1:Y:S01]  /*0a30*/  S2R R5, SR_CTAID.X ;  /* 0x0000000000057919 */ /* 0x000e620000002500 */
[----:B------:R-:W-:Y:S01]  /*0a40*/  SHF.R.S32.HI R23, RZ, 0x1f, R219 ;  /* 0x0000001fff177819 */ /* 0x000fe200000114db */
[----:B------:R-:W-:Y:S01]  /*0a50*/  UIADD3 UR13, -UR13, UR16, URZ ;  /* 0x000000100d0d7290 */ /* 0x000fe2000fffe13f */
[----:B------:R-:W-:Y:S01]  /*0a60*/  BSSY B0, `(.L_x_107) ;  /* 0x000002e000007945 */ /* 0x000fe20003800000 */
[----:B------:R-:W2:Y:S01]  /*0a70*/  S2R R8, SR_CTAID.Z ;  /* 0x0000000000087919 */ /* 0x000ea20000002700 */
[CC--:B------:R-:W-:Y:S01]  /*0a80*/  LEA.HI R0, R23.reuse, R219.reuse, RZ, 0x3 ;  /* 0x000000db17007211 */ /* 0x0c0fe200078f18ff */
[----:B------:R-:W-:Y:S01]  /*0a90*/  ULDC.64 UR4, c[0x0][0x1a8] ;  /* 0x00006a0000047ab9 */ /* 0x000fe20000000a00 */
[-C--:B------:R-:W-:Y:S01]  /*0aa0*/  LEA.HI R4, R23, R219.reuse, RZ, 0x6 ;  /* 0x000000db17047211 */ /* 0x080fe200078f30ff */
[----:B------:R-:W-:Y:S01]  /*0ab0*/  UIMAD UR4, UR20, UR4, URZ ;  /* 0x00000004140472a4 */ /* 0x000fe2000f8e023f */
[----:B------:R-:W-:Y:S02]  /*0ac0*/  LOP3.LUT R2, R0, 0xfffffff8, RZ, 0xc0, !PT ;  /* 0xfffffff800027812 */ /* 0x000fe400078ec0ff */
[----:B------:R-:W-:Y:S01]  /*0ad0*/  SHF.R.S32.HI R14, RZ, 0x3, R0 ;  /* 0x00000003ff0e7819 */ /* 0x000fe20000011400 */
[----:B------:R-:W-:Y:S01]  /*0ae0*/  IMAD.SHL.U32 R4, R4, 0x8, RZ ;  /* 0x0000000804047824 */ /* 0x000fe200078e00ff */
[----:B------:R-:W-:Y:S01]  /*0af0*/  UIMAD UR4, UR12, UR5, UR4 ;  /* 0x000000050c0472a4 */ /* 0x000fe2000f8e0204 */
[----:B------:R-:W-:Y:S01]  /*0b00*/  IMAD.IADD R48, R219, 0x1, -R2 ;  /* 0x00000001db307824 */ /* 0x000fe200078e0a02 */
[----:B------:R-:W-:Y:S01]  /*0b10*/  SHF.R.S32.HI R15, RZ, 0x1f, R14 ;  /* 0x0000001fff0f7819 */ /* 0x000fe2000001140e */
[----:B------:R-:W-:Y:S01]  /*0b20*/  IMAD.SHL.U32 R0, R14, 0x40, RZ ;  /* 0x000000400e007824 */ /* 0x000fe200078e00ff */
[----:B------:R-:W-:Y:S01]  /*0b30*/  SHF.R.S32.HI R11, RZ, 0x1f, R10 ;  /* 0x0000001fff0b7819 */ /* 0x000fe2000001140a */
[----:B------:R-:W-:Y:S01]  /*0b40*/  IMAD.SHL.U32 R26, R48, 0x8, RZ ;  /* 0x00000008301a7824 */ /* 0x000fe200078e00ff */
[----:B------:R-:W-:-:S02]  /*0b50*/  LEA.HI R24, R23, R219, RZ, 0x5 ;  /* 0x000000db17187211 */ /* 0x000fc400078f28ff */
[----:B------:R-:W-:Y:S02]  /*0b60*/  LOP3.LUT R0, R0, 0x1c0, RZ, 0xc0, !PT ;  /* 0x000001c000007812 */ /* 0x000fe400078ec0ff */
[----:B------:R-:W-:Y:S01]  /*0b70*/  SHF.R.S32.HI R27, RZ, 0x1f, R26 ;  /* 0x0000001fff1b7819 */ /* 0x000fe2000001141a */
[----:B-1----:R-:W-:Y:S01]  /*0b80*/  IMAD.WIDE R12, R5, 0x80, R14 ;  /* 0x00000080050c7825 */ /* 0x002fe200078e020e */
[----:B------:R-:W-:Y:S02]  /*0b90*/  SHF.R.U32.HI R3, RZ, 0x3, R0 ;  /* 0x00000003ff037819 */ /* 0x000fe40000011600 */
[----:B------:R-:W-:Y:S01]  /*0ba0*/  LOP3.LUT R0, R0, 0x38, R26, 0xf8, !PT ;  /* 0x0000003800007812 */ /* 0x000fe200078ef81a */
[----:B------:R1:W-:Y:S01]  /*0bb0*/  STL.64 [R1+0x28], R26 ;  /* 0x0000281a01007387 */ /* 0x0003e20000100a00 */
[----:B------:R-:W-:Y:S02]  /*0bc0*/  IADD3 R2, P0, R26, UR6, RZ ;  /* 0x000000061a027c10 */ /* 0x000fe4000ff1e0ff */
[----:B------:R-:W-:Y:S01]  /*0bd0*/  LOP3.LUT R0, R0, R3, RZ, 0x3c, !PT ;  /* 0x0000000300007212 */ /* 0x000fe200078e3cff */
[----:B------:R1:W-:Y:S01]  /*0be0*/  STL.64 [R1+0x30], R12 ;  /* 0x0000300c01007387 */ /* 0x0003e20000100a00 */
[----:B------:R-:W-:-:S02]  /*0bf0*/  IADD3.X R3, R27, UR17, RZ, P0, !PT ;  /* 0x000000111b037c10 */ /* 0x000fc400087fe4ff */
[----:B------:R-:W-:Y:S02]  /*0c00*/  ISETP.GE.AND P0, PT, R14, UR13, PT ;  /* 0x0000000d0e007c0c */ /* 0x000fe4000bf06270 */
[----:B------:R-:W-:Y:S01]  /*0c10*/  LOP3.LUT R0, R0, 0xfffffe00, R4, 0xf8, !PT ;  /* 0xfffffe0000007812 */ /* 0x000fe200078ef804 */
[----:B--2---:R-:W-:-:S04]  /*0c20*/  IMAD.WIDE.U32 R8, R8, c[0x0][0x1a8], R2 ;  /* 0x00006a0008087a25 */ /* 0x004fc800078e0002 */
[----:B------:R-:W-:Y:S01]  /*0c30*/  IMAD.SHL.U32 R235, R0, 0x2, RZ ;  /* 0x0000000200eb7824 */ /* 0x000fe200078e00ff */
[----:B------:R-:W-:-:S05]  /*0c40*/  IADD3 R7, R9, UR4, RZ ;  /* 0x0000000409077c10 */ /* 0x000fca000fffe0ff */
[----:B------:R-:W-:Y:S05]  /*0c50*/  @P0 BRA `(.L_x_108) ;  /* 0x000000e000000947 */ /* 0x000fea0003800000 */
[----:B------:R-:W-:-:S13]  /*0c60*/  ISETP.GE.AND P0, PT, R26, c[0x0][0x220], PT ;  /* 0x000088001a007a0c */ /* 0x000fda0003f06270 */
[----:B------:R2:W-:Y:S01]  /*0c70*/  @P0 STS.128 [R235], RZ ;  /* 0x000000ffeb000388 */ /* 0x0005e20000000c00 */
        /* <DEDUP_REMOVED lines=8> */
[----:B------:R-:W-:Y:S01]  /*0d00*/  @!PT LDS RZ, [RZ] ;  /* 0x00000000fffff984 */ /* 0x000fe20000000800 */
[----:B------:R-:W-:Y:S01]  /*0d10*/  @!PT LDS RZ, [RZ] ;  /* 0x00000000fffff984 */ /* 0x000fe20000000800 */
[----:B------:R-:W-:Y:S01]  /*0d20*/  @!PT LDS RZ, [RZ] ;  /* 0x00000000fffff984 */ /* 0x000fe20000000800 */
[----:B------:R3:W-:Y:S02]  /*0d30*/  LDGSTS.E.BYPASS.LTC128B.128 [R235], [R4.64] ;  /* 0x0000000004eb7fae */ /* 0x0007e4000b901d52 */
.L_x_108:
[----:B------:R-:W-:Y:S05]  /*0d40*/  BSYNC B0 ;  /* 0x0000000000007941 */ /* 0x000fea0003800000 */
.L_x_107:
[----:B------:R-:W-:Y:S01]  /*0d50*/  IADD3 R22, R14, 0x10, RZ ;  /* 0x000000100e167810 */ /* 0x000fe20007ffe0ff */
[----:B------:R-:W-:Y:S03]  /*0d60*/  BSSY B0, `(.L_x_109) ;  /* 0x0000014000007945 */ /* 0x000fe60003800000 */
[----:B------:R-:W-:-:S13]  /*0d70*/  ISETP.GE.AND P0, PT, R22, UR13, PT ;  /* 0x0000000d16007c0c */ /* 0x000fda000bf06270 */
[----:B------:R-:W-:Y:S05]  /*0d80*/  @P0 BRA `(.L_x_110) ;  /* 0x0000011000000947 */ /* 0x000fea0003800000 */
[----:B------:R-:W-:-:S13]  /*0d90*/  ISETP.GE.AND P0, PT, R26, c[0x0][0x220], PT ;  /* 0x000088001a007a0c */ /* 0x000fda0003f06270 */
[----:B------:R4:W-:Y:S01]  /*0da0*/  @P0 STS.128 [R235+0x800], RZ ;  /* 0x000800ffeb000388 */ /* 0x0009e20000000c00 */
[----:B------:R-:W-:Y:S05]  /*0db0*/  @P0 BRA `(.L_x_110) ;  /* 0x000000e000000947 */ /* 0x000fea0003800000 */
[----:B---3--:R-:W-:Y:S01]  /*0dc0*/  IADD3 R4, P0, R12, 0x10, RZ ;  /* 0x000000100c047810 */ /* 0x008fe20007f1e0ff */
        /* <DEDUP_REMOVED lines=9> */
[----:B------:R-:W-:Y:S01]  /*0e60*/  @!PT LDS RZ, [RZ] ;  /* 0x00000000fffff984 */ /* 0x000fe20000000800 */
[----:B------:R-:W-:Y:S01]  /*0e70*/  @!PT LDS RZ, [RZ] ;  /* 0x00000000fffff984 */ /* 0x000fe20000000800 */
[----:B------:R-:W-:Y:S01]  /*0e80*/  @!PT LDS RZ, [RZ] ;  /* 0x00000000fffff984 */ /* 0x000fe20000000800 */
[----:B------:R3:W-:Y:S02]  /*0e90*/  LDGSTS.E.BYPASS.LTC128B.128 [R235+0x800], [R4.64] ;  /* 0x0080000004eb7fae */ /* 0x0007e4000b901d52 */
.L_x_110:
[----:B------:R-:W-:Y:S05]  /*0ea0*/  BSYNC B0 ;  /* 0x0000000000007941 */ /* 0x000fea0003800000 */
.L_x_109:
        /* <DEDUP_REMOVED lines=21> */
.L_x_112:
[----:B------:R-:W-:Y:S05]  /*1000*/  BSYNC B0 ;  /* 0x0000000000007941 */ /* 0x000fea0003800000 */
.L_x_111:
        /* <DEDUP_REMOVED lines=21> */
.L_x_114:
[----:B------:R-:W-:Y:S05]  /*1160*/  BSYNC B0 ;  /* 0x0000000000007941 */ /* 0x000fea0003800000 */
.L_x_113:
        /* <DEDUP_REMOVED lines=21> */
.L_x_116:
[----:B------:R-:W-:Y:S05]  /*12c0*/  BSYNC B0 ;  /* 0x0000000000007941 */ /* 0x000fea0003800000 */
.L_x_115:
        /* <DEDUP_REMOVED lines=21> */
.L_x_118:
[----:B------:R-:W-:Y:S05]  /*1420*/  BSYNC B0 ;  /* 0x0000000000007941 */ /* 0x000fea0003800000 */
.L_x_117:
        /* <DEDUP_REMOVED lines=21> */
.L_x_120:
[----:B------:R-:W-:Y:S05]  /*1580*/  BSYNC B0 ;  /* 0x0000000000007941 */ /* 0x000fea0003800000 */
.L_x_119:
[----:B------:R-:W-:Y:S01]  /*1590*/  IADD3 R16, R14, 0x70, RZ ;  /* 0x000000700e107810 */ /* 0x000fe20007ffe0ff */
[----:B------:R-:W-:Y:S01]  /*15a0*/  UMOV UR6, 0x7 ;  /* 0x0000000700067882 */ /* 0x000fe20000000000 */
[----:B------:R-:W-:Y:S01]  /*15b0*/  BSSY B0, `(.L_x_121) ;  /* 0x0000017000007945 */ /* 0x000fe20003800000 */
[----:B------:R-:W-:Y:S01]  /*15c0*/  ULDC.64 UR4, c[0x0][0x198] ;  /* 0x0000660000047ab9 */ /* 0x000fe20000000a00 */
[----:B------:R-:W-:Y:S01]  /*15d0*/  ISETP.GE.AND P0, PT, R16, UR13, PT ;  /* 0x0000000d10007c0c */ /* 0x000fe2000bf06270 */
[----:B------:R-:W-:Y:S02]  /*15e0*/  USHF.L.U64.HI UR5, UR4, UR6, UR5 ;  /* 0x0000000604057299 */ /* 0x000fe40008010205 */
[----:B------:R-:W-:-:S10]  /*15f0*/  USHF.L.U32 UR11, UR4, 0x7, URZ ;  /* 0x00000007040b7899 */ /* 0x000fd4000800063f */
[----:B------:R-:W-:Y:S05]  /*1600*/  @P0 BRA `(.L_x_122) ;  /* 0x0000011000000947 */ /* 0x000fea0003800000 */
[----:B------:R-:W-:-:S13]  /*1610*/  ISETP.GE.AND P0, PT, R26, c[0x0][0x220], PT ;  /* 0x000088001a007a0c */ /* 0x000fda0003f06270 */
[----:B------:R1:W-:Y:S01]  /*1620*/  @P0 STS.128 [R235+0x3800], RZ ;  /* 0x003800ffeb000388 */ /* 0x0003e20000000c00 */
[----:B------:R-:W-:Y:S05]  /*1630*/  @P0 BRA `(.L_x_122) ;  /* 0x000000e000000947 */ /* 0x000fea0003800000 */
[----:B------:R-:W-:Y:S01]  /*1640*/  IADD3 R6, P0, R12, 0x70, RZ ;  /* 0x000000700c067810 */ /* 0x000fe20007f1e0ff */
[----:B------:R-:W-:Y:S01]  /*1650*/  IMAD.MOV.U32 R2, RZ, RZ, R8 ;  /* 0x000000ffff027224 */ /* 0x000fe200078e0008 */
[----:B------:R-:W-:-:S03]  /*1660*/  MOV R3, R7 ;  /* 0x0000000700037202 */ /* 0x000fc60000000f00 */
[----:B------:R-:W-:Y:S02]  /*1670*/  IMAD.X R0, RZ, RZ, R13, P0 ;  /* 0x000000ffff007224 */ /* 0x000fe400000e060d */
[----:B---3--:R-:W-:-:S04]  /*1680*/  IMAD.WIDE.U32 R4, R6, c[0x0][0x190], R2 ;  /* 0x0000640006047a25 */ /* 0x008fc800078e0002 */
[----:B------:R-:W-:Y:S01]  /*1690*/  IMAD R0, R0, c[0x0][0x190], RZ ;  /* 0x0000640000007a24 */ /* 0x000fe200078e02ff */
[----:B------:R-:W-:-:S03]  /*16a0*/  LEA R2, P0, R4, c[0x0][0x160], 0x1 ;  /* 0x0000580004027a11 */ /* 0x000fc600078008ff */
[----:B------:R-:W-:-:S05]  /*16b0*/  IMAD R0, R6, c[0x0][0x194], R0 ;  /* 0x0000650006007a24 */ /* 0x000fca00078e0200 */
[----:B------:R-:W-:-:S04]  /*16c0*/  IADD3 R0, R5, R0, RZ ;  /* 0x0000000005007210 */ /* 0x000fc80007ffe0ff */
[----:B------:R-:W-:-:S05]  /*16d0*/  LEA.HI.X R3, R4, c[0x0][0x164], R0, 0x1, P0 ;  /* 0x0000590004037a11 */ /* 0x000fca00000f0c00 */
[----:B------:R-:W-:Y:S01]  /*16e0*/  @!PT LDS RZ, [RZ] ;  /* 0x00000000fffff984 */ /* 0x000fe20000000800 */
[----:B------:R-:W-:Y:S01]  /*16f0*/  @!PT LDS RZ, [RZ] ;  /* 0x00000000fffff984 */ /* 0x000fe20000000800 */
[----:B------:R-:W-:Y:S01]  /*1700*/  @!PT LDS RZ, [RZ] ;  /* 0x00000000fffff984 */ /* 0x000fe20000000800 */
[----:B------:R3:W-:Y:S02]  /*1710*/  LDGSTS.E.BYPASS.LTC128B.128 [R235+0x3800], [R2.64] ;  /* 0x0380000002eb7fae */ /* 0x0007e4000b901d52 */
.L_x_122:
[----:B------:R-:W-:Y:S05]  /*1720*/  BSYNC B0 ;  /* 0x0000000000007941 */ /* 0x000fea0003800000 */
.L_x_121:
[----:B------:R-:W-:Y:S01]  /*1730*/  IMAD R6, R15, c[0x0][0x198], RZ ;  /* 0x000066000f067a24 */ /* 0x000fe200078e02ff */
[----:B------:R-:W-:Y:S01]  /*1740*/  LEA.HI R23, R23, R219, RZ, 0x4 ;  /* 0x000000db17177211 */ /* 0x000fe200078f20ff */
[----:B------:R-:W-:Y:S01]  /*1750*/  IMAD R0, R15, c[0x0][0x1a0], RZ ;  /* 0x000068000f007a24 */ /* 0x000fe200078e02ff */
[----:B------:R-:W-:Y:S01]  /*1760*/  ULEA.HI.SX32 UR17, UR8, 0xffffffff, 0x19 ;  /* 0xffffffff08117891 */ /* 0x000fe2000f8fca3f */
[C-C-:B---3--:R-:W-:Y:S01]  /*1770*/  IMAD.WIDE.U32 R4, R14.reuse, c[0x0][0x198], R26.reuse ;  /* 0x000066000e047a25 */ /* 0x148fe200078e001a */
[----:B------:R-:W-:Y:S01]  /*1780*/  MOV R49, 0x20 ;  /* 0x0000002000317802 */ /* 0x000fe20000000f00 */
[----:B------:R-:W-:Y:S01]  /*1790*/  BSSY B0, `(.L_x_123) ;  /* 0x0000033000007945 */ /* 0x000fe20003800000 */
[----:B------:R-:W-:Y:S01]  /*17a0*/  UIMAD UR12, UR17, -0x80, UR14 ;  /* 0xffffff80110c78a4 */ /* 0x000fe2000f8e020e */
[----:B------:R-:W-:Y:S01]  /*17b0*/  IMAD.WIDE.U32 R2, R14, c[0x0][0x1a0], R26 ;  /* 0x000068000e027a25 */ /* 0x000fe200078e001a */
[----:B------:R-:W-:Y:S01]  /*17c0*/  IADD3 R4, P1, R4, UR22, RZ ;  /* 0x0000001604047c10 */ /* 0x000fe2000ff3e0ff */
[----:B------:R-:W-:-:S02]  /*17d0*/  USHF.R.S32.HI UR15, URZ, 0x1f, UR17 ;  /* 0x0000001f3f0f7899 */ /* 0x000fc40008011411 */
[C---:B------:R-:W-:Y:S01]  /*17e0*/  IMAD R7, R14.reuse, c[0x0][0x19c], R6 ;  /* 0x000067000e077a24 */ /* 0x040fe200078e0206 */
[----:B------:R-:W-:Y:S01]  /*17f0*/  LOP3.LUT R6, R23, 0xfffffff0, RZ, 0xc0, !PT ;  /* 0xfffffff017067812 */ /* 0x000fe200078ec0ff */
[----:B------:R-:W-:Y:S01]  /*1800*/  IMAD R0, R14, c[0x0][0x1a4], R0 ;  /* 0x000069000e007a24 */ /* 0x000fe200078e0200 */
[----:B------:R-:W-:Y:S01]  /*1810*/  IADD3 R2, P0, R2, UR24, RZ ;  /* 0x0000001802027c10 */ /* 0x000fe2000ff1e0ff */
[----:B------:R-:W-:Y:S01]  /*1820*/  UIMAD UR6, UR5, UR17, URZ ;  /* 0x00000011050672a4 */ /* 0x000fe2000f8e023f */
[----:B------:R-:W-:Y:S01]  /*1830*/  IADD3.X R5, R5, UR7, R7, P1, !PT ;  /* 0x0000000705057c10 */ /* 0x000fe20008ffe407 */
[----:B------:R-:W-:Y:S01]  /*1840*/  IMAD.IADD R6, R219, 0x1, -R6 ;  /* 0x00000001db067824 */ /* 0x000fe200078e0a06 */
[----:B------:R-:W-:Y:S01]  /*1850*/  IADD3.X R3, R3, UR21, R0, P0, !PT ;  /* 0x0000001503037c10 */ /* 0x000fe200087fe400 */
[C---:B------:R-:W-:Y:S01]  /*1860*/  IMAD R0, R11.reuse, c[0x0][0x1b0], RZ ;  /* 0x00006c000b007a24 */ /* 0x040fe200078e02ff */
[----:B------:R-:W-:Y:S01]  /*1870*/  ISETP.GE.AND P0, PT, R14, UR12, PT ;  /* 0x0000000c0e007c0c */ /* 0x000fe2000bf06270 */
[----:B------:R-:W-:Y:S01]  /*1880*/  IMAD R7, R11, c[0x0][0x1b8], RZ ;  /* 0x00006e000b077a24 */ /* 0x000fe200078e02ff */
[----:B------:R-:W-:Y:S01]  /*1890*/  SHF.R.S32.HI R9, RZ, 0x1f, R6 ;  /* 0x0000001fff097819 */ /* 0x000fe20000011406 */
[C---:B------:R-:W-:Y:S01]  /*18a0*/  IMAD R8, R10.reuse, c[0x0][0x1b4], R0 ;  /* 0x00006d000a087a24 */ /* 0x040fe200078e0200 */
[----:B------:R-:W-:Y:S01]  /*18b0*/  UIMAD UR6, UR15, UR11, UR6 ;  /* 0x0000000b0f0672a4 */ /* 0x000fe2000f8e0206 */
[----:B------:R-:W-:Y:S01]  /*18c0*/  IMAD.WIDE.U32 R30, R10, c[0x0][0x1b0], R4 ;  /* 0x00006c000a1e7a25 */ /* 0x000fe200078e0004 */
[----:B------:R-:W-:-:S03]  /*18d0*/  LEA.HI R0, R9, R6, RZ, 0x3 ;  /* 0x0000000609007211 */ /* 0x000fc600078f18ff */
[C---:B------:R-:W-:Y:S01]  /*18e0*/  IMAD R9, R10.reuse, c[0x0][0x1bc], R7 ;  /* 0x00006f000a097a24 */ /* 0x040fe200078e0207 */
[----:B-1----:R-:W-:Y:S01]  /*18f0*/  IADD3 R13, R31, R8, RZ ;  /* 0x000000081f0d7210 */ /* 0x002fe20007ffe0ff */
[----:B------:R-:W-:Y:S01]  /*1900*/  IMAD.WIDE.U32 R28, R10, c[0x0][0x1b8], R2 ;  /* 0x00006e000a1c7a25 */ /* 0x000fe200078e0002 */
[----:B------:R-:W-:Y:S01]  /*1910*/  MOV R12, R30 ;  /* 0x0000001e000c7202 */ /* 0x000fe20000000f00 */
[----:B------:R1:W-:Y:S01]  /*1920*/  STL.64 [R1+0x8], R30 ;  /* 0x0000081e01007387 */ /* 0x0003e20000100a00 */
[----:B------:R-:W-:Y:S01]  /*1930*/  LOP3.LUT R7, R0, 0xfffffff8, RZ, 0xc0, !PT ;  /* 0xfffffff800077812 */ /* 0x000fe200078ec0ff */
[----:B------:R-:W-:Y:S02]  /*1940*/  IMAD.IADD R25, R29, 0x1, R9 ;  /* 0x000000011d197824 */ /* 0x000fe400078e0209 */
[----:B------:R1:W-:Y:S01]  /*1950*/  STL.64 [R1+0x48], R28 ;  /* 0x0000481c01007387 */ /* 0x0003e20000100a00 */
[----:B------:R-:W-:Y:S01]  /*1960*/  IADD3 R5, R6, -R7, RZ ;  /* 0x8000000706057210 */ /* 0x000fe20007ffe0ff */
[----:B------:R-:W-:-:S02]  /*1970*/  IMAD.U32 R6, RZ, RZ, UR17 ;  /* 0x00000011ff067e24 */ /* 0x000fc4000f8e00ff */
[----:B------:R1:W-:Y:S01]  /*1980*/  STL.64 [R1], R12 ;  /* 0x0000000c01007387 */ /* 0x0003e20000100a00 */
[----:B------:R-:W-:Y:S01]  /*1990*/  IMAD.MOV.U32 R2, RZ, RZ, 0x10 ;  /* 0x00000010ff027424 */ /* 0x000fe200078e00ff */
[----:B------:R-:W-:Y:S01]  /*19a0*/  R2P PR, R5, 0x6 ;  /* 0x0000000605007804 */ /* 0x000fe20000000000 */
[----:B------:R-:W-:Y:S01]  /*19b0*/  IMAD.WIDE.U32 R6, R6, UR11, R12 ;  /* 0x0000000b06067c25 */ /* 0x000fe2000f8e000c */
[----:B------:R1:W-:Y:S03]  /*19c0*/  STL [R1+0x50], R25 ;  /* 0x0000501901007387 */ /* 0x0003e60000100800 */
[----:B------:R-:W-:Y:S01]  /*19d0*/  IMAD.SHL.U32 R0, R0, 0x40, RZ ;  /* 0x0000004000007824 */ /* 0x000fe200078e00ff */
[----:B------:R-:W-:Y:S02]  /*19e0*/  IADD3 R9, R7, UR6, RZ ;  /* 0x0000000607097c10 */ /* 0x000fe4000fffe0ff */
[----:B------:R-:W-:-:S02]  /*19f0*/  SEL R2, R2, 0xfffffff0, !P1 ;  /* 0xfffffff002027807 */ /* 0x000fc40004800000 */
[----:B------:R-:W-:Y:S02]  /*1a00*/  LOP3.LUT R218, R0, 0xfffffe00, RZ, 0xc0, !PT ;  /* 0xfffffe0000da7812 */ /* 0x000fe400078ec0ff */
[----:B------:R-:W-:Y:S01]  /*1a10*/  SEL R4, R49, 0xffffffe0, !P2 ;  /* 0xffffffe031047807 */ /* 0x000fe20005000000 */
[----:B------:R-:W-:Y:S05]  /*1a20*/  @P0 BRA `(.L_x_124) ;  /* 0x0000009000000947 */ /* 0x000fea0003800000 */
[----:B------:R-:W-:-:S13]  /*1a30*/  ISETP.GE.AND P0, PT, R26, c[0x0][0x220], PT ;  /* 0x000088001a007a0c */ /* 0x000fda0003f06270 */
[----:B------:R3:W-:Y:S01]  /*1a40*/  @P0 STS.128 [R235+0x4000], RZ ;  /* 0x004000ffeb000388 */ /* 0x0007e20000000c00 */
[----:B------:R-:W-:Y:S05]  /*1a50*/  @P0 BRA `(.L_x_124) ;  /* 0x0000006000000947 */ /* 0x000fea0003800000 */
[----:B------:R-:W-:-:S04]  /*1a60*/  LEA R10, P0, R6, c[0x0][0x168], 0x1 ;  /* 0x00005a00060a7a11 */ /* 0x000fc800078008ff */
[----:B------:R-:W-:-:S05]  /*1a70*/  LEA.HI.X R11, R6, c[0x0][0x16c], R9, 0x1, P0 ;  /* 0x00005b00060b7a11 */ /* 0x000fca00000f0c09 */
[----:B------:R-:W-:Y:S01]  /*1a80*/  @!PT LDS RZ, [RZ] ;  /* 0x00000000fffff984 */ /* 0x000fe20000000800 */
[----:B------:R-:W-:Y:S01]  /*1a90*/  @!PT LDS RZ, [RZ] ;  /* 0x00000000fffff984 */ /* 0x000fe20000000800 */
[----:B------:R-:W-:Y:S01]  /*1aa0*/  @!PT LDS RZ, [RZ] ;  /* 0x00000000fffff984 */ /* 0x000fe20000000800 */
[----:B------:R1:W-:Y:S04]  /*1ab0*/  LDGSTS.E.BYPASS.LTC128B.128 [R235+0x4000], [R10.64] ;  /* 0x040000000aeb7fae */ /* 0x0003e8000b901d52 */
.L_x_124:
[----:B------:R-:W-:Y:S05]  /*1ac0*/  BSYNC B0 ;  /* 0x0000000000007941 */ /* 0x000fea0003800000 */
.L_x_123:
[----:B------:R-:W-:Y:S01]  /*1ad0*/  ISETP.GE.AND P0, PT, R22, UR12, PT ;  /* 0x0000000c16007c0c */ /* 0x000fe2000bf06270 */
[----:B------:R-:W-:Y:S01]  /*1ae0*/  ULDC UR6, c[0x0][0x19c] ;  /* 0x0000670000067ab9 */ /* 0x000fe20000000800 */
[----:B------:R-:W-:Y:S01]  /*1af0*/  BSSY B0, `(.L_x_125) ;  /* 0x000000f000007945 */ /* 0x000fe20003800000 */
[----:B------:R-:W-:Y:S02]  /*1b00*/  USHF.L.U32 UR20, UR4, 0x4, URZ ;  /* 0x0000000404147899 */ /* 0x000fe4000800063f */
[----:B------:R-:W-:-:S08]  /*1b10*/  USHF.L.U64.HI UR9, UR4, UR9, UR6 ;  /* 0x0000000904097299 */ /* 0x000fd00008010206 */
[----:B------:R-:W-:Y:S05]  /*1b20*/  @P0 BRA `(.L_x_126) ;  /* 0x000000b000000947 */ /* 0x000fea0003800000 */
[----:B------:R-:W-:-:S13]  /*1b30*/  ISETP.GE.AND P0, PT, R26, c[0x0][0x220], PT ;  /* 0x000088001a007a0c */ /* 0x000fda0003f06270 */
[----:B------:R1:W-:Y:S01]  /*1b40*/  @P0 STS.128 [R235+0x4800], RZ ;  /* 0x004800ffeb000388 */ /* 0x0003e20000000c00 */
[----:B------:R-:W-:Y:S05]  /*1b50*/  @P0 BRA `(.L_x_126) ;  /* 0x0000008000000947 */ /* 0x000fea0003800000 */
[----:B------:R-:W-:-:S04]  /*1b60*/  IADD3 R0, P0, R6, UR20, RZ ;  /* 0x0000001406007c10 */ /* 0x000fc8000ff1e0ff */
[----:B------:R-:W-:Y:S02]  /*1b70*/  IADD3.X R3, R9, UR9, RZ, P0, !PT ;  /* 0x0000000909037c10 */ /* 0x000fe400087fe4ff */
[----:B-1----:R-:W-:-:S04]  /*1b80*/  LEA R10, P0, R0, c[0x0][0x168], 0x1 ;  /* 0x00005a00000a7a11 */ /* 0x002fc800078008ff */
[----:B------:R-:W-:-:S05]  /*1b90*/  LEA.HI.X R11, R0, c[0x0][0x16c], R3, 0x1, P0 ;  /* 0x00005b00000b7a11 */ /* 0x000fca00000f0c03 */
[----:B------:R-:W-:Y:S01]  /*1ba0*/  @!PT LDS RZ, [RZ] ;  /* 0x00000000fffff984 */ /* 0x000fe20000000800 */
[----:B------:R-:W-:Y:S01]  /*1bb0*/  @!PT LDS RZ, [RZ] ;  /* 0x00000000fffff984 */ /* 0x000fe20000000800 */
[----:B------:R-:W-:Y:S01]  /*1bc0*/  @!PT LDS RZ, [RZ] ;  /* 0x00000000fffff984 */ /* 0x000fe20000000800 */
[----:B------:R1:W-:Y:S04]  /*1bd0*/  LDGSTS.E.BYPASS.LTC128B.128 [R235+0x4800], [R10.64] ;  /* 0x048000000aeb7fae */ /* 0x0003e8000b901d52 */
.L_x_126:
[----:B------:R-:W-:Y:S05]  /*1be0*/  BSYNC B0 ;  /* 0x0000000000007941 */ /* 0x000fea0003800000 */
.L_x_125:
[----:B------:R-:W-:Y:S01]  /*1bf0*/  ISETP.GE.AND P0, PT, R21, UR12, PT ;  /* 0x0000000c15007c0c */ /* 0x000fe2000bf06270 */
[----:B------:R-:W-:-:S12]  /*1c00*/  BSSY B0, `(.L_x_127) ;  /* 0x0000010000007945 */ /* 0x000fd80003800000 */
[----:B------:R-:W-:Y:S05]  /*1c10*/  @P0 BRA `(.L_x_128) ;  /* 0x000000e000000947 */ /* 0x000fea0003800000 */
[----:B------:R-:W-:-:S13]  /*1c20*/  ISETP.GE.AND P0, PT, R26, c[0x0][0x220], PT ;  /* 0x000088001a007a0c */ /* 0x000fda0003f06270 */
[----:B------:R1:W-:Y:S01]  /*1c30*/  @P0 STS.128 [R235+0x5000], RZ ;  /* 0x005000ffeb000388 */ /* 0x0003e20000000c00 */
[----:B------:R-:W-:Y:S05]  /*1c40*/  @P0 BRA `(.L_x_128) ;  /* 0x000000b000000947 */ /* 0x000fea0003800000 */
[----:B------:R-:W-:Y:S02]  /*1c50*/  IMAD.U32 R0, RZ, RZ, UR4 ;  /* 0x00000004ff007e24 */ /* 0x000fe4000f8e00ff */
[----:B-1----:R-:W-:Y:S02]  /*1c60*/  IMAD.MOV.U32 R10, RZ, RZ, c[0x0][0x19c] ;  /* 0x00006700ff0a7624 */ /* 0x002fe400078e00ff */
[----:B------:R-:W-:Y:S01]  /*1c70*/  IMAD.U32 R3, RZ, RZ, UR4 ;  /* 0x00000004ff037e24 */ /* 0x000fe2000f8e00ff */
[----:B------:R-:W-:-:S04]  /*1c80*/  LEA R0, P0, R0, R6, 0x5 ;  /* 0x0000000600007211 */ /* 0x000fc800078028ff */
[----:B------:R-:W-:Y:S02]  /*1c90*/  LEA.HI.X R3, R3, R9, R10, 0x5, P0 ;  /* 0x0000000903037211 */ /* 0x000fe400000f2c0a */
[----:B------:R-:W-:-:S04]  /*1ca0*/  LEA R10, P0, R0, c[0x0][0x168], 0x1 ;  /* 0x00005a00000a7a11 */ /* 0x000fc800078008ff */
[----:B------:R-:W-:-:S05]  /*1cb0*/  LEA.HI.X R11, R0, c[0x0][0x16c], R3, 0x1, P0 ;  /* 0x00005b00000b7a11 */ /* 0x000fca00000f0c03 */
[----:B------:R-:W-:Y:S01]  /*1cc0*/  @!PT LDS RZ, [RZ] ;  /* 0x00000000fffff984 */ /* 0x000fe20000000800 */
[----:B------:R-:W-:Y:S01]  /*1cd0*/  @!PT LDS RZ, [RZ] ;  /* 0x00000000fffff984 */ /* 0x000fe20000000800 */
[----:B------:R-:W-:Y:S01]  /*1ce0*/  @!PT LDS RZ, [RZ] ;  /* 0x00000000fffff984 */ /* 0x000fe20000000800 */
[----:B------:R1:W-:Y:S04]  /*1cf0*/  LDGSTS.E.BYPASS.LTC128B.128 [R235+0x5000], [R10.64] ;  /* 0x050000000aeb7fae */ /* 0x0003e8000b901d52 */
.L_x_128:
[----:B------:R-:W-:Y:S05]  /*1d00*/  BSYNC B0 ;  /* 0x0000000000007941 */ /* 0x000fea0003800000 */
.L_x_127:
[----:B------:R-:W-:Y:S01]  /*1d10*/  ISETP.GE.AND P0, PT, R20, UR12, PT ;  /* 0x0000000c14007c0c */ /* 0x000fe2000bf06270 */
[----:B------:R-:W-:-:S12]  /*1d20*/  BSSY B0, `(.L_x_129) ;  /* 0x0000011000007945 */ /* 0x000fd80003800000 */
[----:B------:R-:W-:Y:S05]  /*1d30*/  @P0 BRA `(.L_x_130) ;  /* 0x000000f000000947 */ /* 0x000fea0003800000 */
[----:B------:R-:W-:-:S13]  /*1d40*/  ISETP.GE.AND P0, PT, R26, c[0x0][0x220], PT ;  /* 0x000088001a007a0c */ /* 0x000fda0003f06270 */
[----:B------:R1:W-:Y:S01]  /*1d50*/  @P0 STS.128 [R235+0x5800], RZ ;  /* 0x005800ffeb000388 */ /* 0x0003e20000000c00 */
[----:B------:R-:W-:Y:S05]  /*1d60*/  @P0 BRA `(.L_x_130) ;  /* 0x000000c000000947 */ /* 0x000fea0003800000 */
[----:B-1----:R-:W-:Y:S01]  /*1d70*/  IMAD.U32 R12, RZ, RZ, UR4 ;  /* 0x00000004ff0c7e24 */ /* 0x002fe2000f8e00ff */
[----:B------:R-:W-:Y:S01]  /*1d80*/  ULDC UR6, c[0x0][0x19c] ;  /* 0x0000670000067ab9 */ /* 0x000fe20000000800 */
[----:B------:R-:W-:Y:S01]  /*1d90*/  IMAD.MOV.U32 R8, RZ, RZ, R6 ;  /* 0x000000ffff087224 */ /* 0x000fe200078e0006 */
[----:B------:R-:W-:-:S03]  /*1da0*/  UIMAD UR6, UR6, 0x30, URZ ;  /* 0x00000030060678a4 */ /* 0x000fc6000f8e023f */
[----:B------:R-:W-:-:S05]  /*1db0*/  IMAD.WIDE.U32 R12, R12, 0x30, R8 ;  /* 0x000000300c0c7825 */ /* 0x000fca00078e0008 */
[----:B------:R-:W-:Y:S02]  /*1dc0*/  IADD3 R0, R13, UR6, RZ ;  /* 0x000000060d007c10 */ /* 0x000fe4000fffe0ff */
[----:B------:R-:W-:-:S04]  /*1dd0*/  LEA R10, P0, R12, c[0x0][0x168], 0x1 ;  /* 0x00005a000c0a7a11 */ /* 0x000fc800078008ff */
[----:B------:R-:W-:-:S05]  /*1de0*/  LEA.HI.X R11, R12, c[0x0][0x16c], R0, 0x1, P0 ;  /* 0x00005b000c0b7a11 */ /* 0x000fca00000f0c00 */
[----:B------:R-:W-:Y:S01]  /*1df0*/  @!PT LDS RZ, [RZ] ;  /* 0x00000000fffff984 */ /* 0x000fe20000000800 */
[----:B------:R-:W-:Y:S01]  /*1e00*/  @!PT LDS RZ, [RZ] ;  /* 0x00000000fffff984 */ /* 0x000fe20000000800 */
[----:B------:R-:W-:Y:S01]  /*1e10*/  @!PT LDS RZ, [RZ] ;  /* 0x00000000fffff984 */ /* 0x000fe20000000800 */
[----:B------:R1:W-:Y:S04]  /*1e20*/  LDGSTS.E.BYPASS.LTC128B.128 [R235+0x5800], [R10.64] ;  /* 0x058000000aeb7fae */ /* 0x0003e8000b901d52 */
.L_x_130:
[----:B------:R-:W-:Y:S05]  /*1e30*/  BSYNC B0 ;  /* 0x0000000000007941 */ /* 0x000fea0003800000 */
.L_x_129:
        /* <DEDUP_REMOVED lines=17> */
.L_x_132:
[----:B------:R-:W-:Y:S05]  /*1f50*/  BSYNC B0 ;  /* 0x0000000000007941 */ /* 0x000fea0003800000 */
.L_x_131:
[----:B------:R-:W-:Y:S01]  /*1f60*/  ISETP.GE.AND P0, PT, R18, UR12, PT ;  /* 0x0000000c12007c0c */ /* 0x000fe2000bf06270 */
[----:B------:R-:W-:-:S12]  /*1f70*/  BSSY B0, `(.L_x_133) ;  /* 0x0000012000007945 */ /* 0x000fd80003800000 */
[----:B------:R-:W-:Y:S05]  /*1f80*/  @P0 BRA `(.L_x_134) ;  /* 0x0000010000000947 */ /* 0x000fea0003800000 */
[----:B------:R-:W-:-:S13]  /*1f90*/  ISETP.GE.AND P0, PT, R26, c[0x0][0x220], PT ;  /* 0x000088001a007a0c */ /* 0x000fda0003f06270 */
[----:B------:R1:W-:Y:S01]  /*1fa0*/  @P0 STS.128 [R235+0x6800], RZ ;  /* 0x006800ffeb000388 */ /* 0x0003e20000000c00 */
[----:B------:R-:W-:Y:S05]  /*1fb0*/  @P0 BRA `(.L_x_134) ;  /* 0x000000d000000947 */ /* 0x000fea0003800000 */
[----:B-1----:R-:W-:Y:S01]  /*1fc0*/  MOV R10, R6 ;  /* 0x00000006000a7202 */ /* 0x002fe20000000f00 */
[----:B------:R-:W-:Y:S01]  /*1fd0*/  IMAD.U32 R0, RZ, RZ, UR4 ;  /* 0x00000004ff007e24 */ /* 0x000fe2000f8e00ff */
        /* <DEDUP_REMOVED lines=11> */
.L_x_134:
[----:B------:R-:W-:Y:S05]  /*2090*/  BSYNC B0 ;  /* 0x0000000000007941 */ /* 0x000fea0003800000 */
.L_x_133:
        /* <DEDUP_REMOVED lines=19> */
.L_x_136:
[----:B------:R-:W-:Y:S05]  /*21d0*/  BSYNC B0 ;  /* 0x0000000000007941 */ /* 0x000fea0003800000 */
.L_x_135:
[----:B------:R-:W-:Y:S01]  /*21e0*/  ISETP.GE.AND P0, PT, R16, UR12, PT ;  /* 0x0000000c10007c0c */ /* 0x000fe2000bf06270 */
[----:B------:R-:W-:-:S12]  /*21f0*/  BSSY B0, `(.L_x_137) ;  /* 0x0000011000007945 */ /* 0x000fd80003800000 */
[----:B------:R-:W-:Y:S05]  /*2200*/  @P0 BRA `(.L_x_138) ;  /* 0x000000f000000947 */ /* 0x000fea0003800000 */
[----:B------:R-:W-:-:S13]  /*2210*/  ISETP.GE.AND P0, PT, R26, c[0x0][0x220], PT ;  /* 0x000088001a007a0c */ /* 0x000fda0003f06270 */
[----:B------:R1:W-:Y:S01]  /*2220*/  @P0 STS.128 [R235+0x7800], RZ ;  /* 0x007800ffeb000388 */ /* 0x0003e20000000c00 */
[----:B------:R-:W-:Y:S05]  /*2230*/  @P0 BRA `(.L_x_138) ;  /* 0x000000c000000947 */ /* 0x000fea0003800000 */
        /* <DEDUP_REMOVED lines=12> */
.L_x_138:
[----:B------:R-:W-:Y:S05]  /*2300*/  BSYNC B0 ;  /* 0x0000000000007941 */ /* 0x000fea0003800000 */
.L_x_137:
[----:B------:R-:W0:Y:S01]  /*2310*/  LDGDEPBAR ;  /* 0x00000000000079af */ /* 0x000e220000000000 */
[----:B------:R-:W-:Y:S01]  /*2320*/  ISETP.GE.AND P1, PT, R14, UR12, PT ;  /* 0x0000000c0e007c0c */ /* 0x000fe2000bf26270 */
[----:B------:R-:W-:Y:S01]  /*2330*/  ULDC.64 UR6, c[0x0][0x1a0] ;  /* 0x0000680000067ab9 */ /* 0x000fe20000000a00 */
[----:B------:R-:W-:Y:S01]  /*2340*/  BSSY B0, `(.L_x_139) ;  /* 0x0000017000007945 */ /* 0x000fe20003800000 */
[----:B------:R-:W-:Y:S02]  /*2350*/  UIMAD.WIDE.U32 UR22, UR17, UR6, URZ ;  /* 0x00000006111672a5 */ /* 0x000fe4000f8e003f */
[----:B------:R-:W-:-:S04]  /*2360*/  UIMAD UR6, UR15, UR6, URZ ;  /* 0x000000060f0672a4 */ /* 0x000fc8000f8e023f */
[----:B------:R-:W-:Y:S01]  /*2370*/  UIMAD UR6, UR17, UR7, UR6 ;  /* 0x00000007110672a4 */ /* 0x000fe2000f8e0206 */
[----:B------:R-:W-:Y:S02]  /*2380*/  IMAD.U32 R8, RZ, RZ, UR22 ;  /* 0x00000016ff087e24 */ /* 0x000fe4000f8e00ff */
[----:B------:R-:W-:Y:S01]  /*2390*/  IMAD.U32 R9, RZ, RZ, UR23 ;  /* 0x00000017ff097e24 */ /* 0x000fe2000f8e00ff */
[----:B------:R-:W-:Y:S02]  /*23a0*/  UIADD3 UR6, UR23, UR6, URZ ;  /* 0x0000000617067290 */ /* 0x000fe4000fffe03f */
[----:B-1----:R-:W-:-:S04]  /*23b0*/  LEA R6, P0, R8, R28, 0x7 ;  /* 0x0000001c08067211 */ /* 0x002fc800078038ff */
[----:B------:R-:W-:Y:S01]  /*23c0*/  IMAD.U32 R0, RZ, RZ, UR6 ;  /* 0x00000006ff007e24 */ /* 0x000fe2000f8e00ff */
[----:B------:R-:W-:-:S04]  /*23d0*/  DEPBAR.LE SB0, 0x0 ;  /* 0x000080000000791a */ /* 0x000fc80000000000 */
[----:B------:R-:W-:Y:S01]  /*23e0*/  BAR.SYNC.DEFER_BLOCKING 0x0 ;  /* 0x0000000000007b1d */ /* 0x000fe20000010000 */
[----:B------:R-:W-:-:S05]  /*23f0*/  LEA.HI.X R7, R8, R25, R0, 0x7, P0 ;  /* 0x0000001908077211 */ /* 0x000fca00000f3c00 */
[----:B------:R1:W-:Y:S01]  /*2400*/  @P1 STS.128 [R235+0x8000], RZ ;  /* 0x008000ffeb001388 */ /* 0x0003e20000000c00 */
        /* <DEDUP_REMOVED lines=10> */
.L_x_140:
[----:B------:R-:W-:Y:S05]  /*24b0*/  BSYNC B0 ;  /* 0x0000000000007941 */ /* 0x000fea0003800000 */
.L_x_139:
[----:B------:R-:W-:Y:S01]  /*24c0*/  ISETP.GE.AND P0, PT, R22, UR12, PT ;  /* 0x0000000c16007c0c */ /* 0x000fe2000bf06270 */
[----:B------:R-:W-:-:S12]  /*24d0*/  BSSY B0, `(.L_x_141) ;  /* 0x0000010000007945 */ /* 0x000fd80003800000 */
[----:B------:R1:W-:Y:S01]  /*24e0*/  @P0 STS.128 [R235+0x8800], RZ ;  /* 0x008800ffeb000388 */ /* 0x0003e20000000c00 */
[----:B------:R-:W-:Y:S05]  /*24f0*/  @P0 BRA `(.L_x_142) ;  /* 0x000000d000000947 */ /* 0x000fea0003800000 */
[----:B------:R-:W-:-:S13]  /*2500*/  ISETP.GE.AND P0, PT, R26, c[0x0][0x220], PT ;  /* 0x000088001a007a0c */ /* 0x000fda0003f06270 */
[----:B------:R1:W-:Y:S01]  /*2510*/  @P0 STS.128 [R235+0x8800], RZ ;  /* 0x008800ffeb000388 */ /* 0x0003e20000000c00 */
[----:B------:R-:W-:Y:S05]  /*2520*/  @P0 BRA `(.L_x_142) ;  /* 0x000000a000000947 */ /* 0x000fea0003800000 */
[----:B------:R-:W-:Y:S02]  /*2530*/  IMAD.MOV.U32 R3, RZ, RZ, c[0x0][0x1a0] ;  /* 0x00006800ff037624 */ /* 0x000fe400078e00ff */
[----:B-1----:R-:W-:-:S03]  /*2540*/  IMAD.MOV.U32 R8, RZ, RZ, c[0x0][0x1a4] ;  /* 0x00006900ff087624 */ /* 0x002fc600078e00ff */
        /* <DEDUP_REMOVED lines=8> */
.L_x_142:
[----:B------:R-:W-:Y:S05]  /*25d0*/  BSYNC B0 ;  /* 0x0000000000007941 */ /* 0x000fea0003800000 */
.L_x_141:
        /* <DEDUP_REMOVED lines=17> */
.L_x_144:
[----:B------:R-:W-:Y:S05]  /*26f0*/  BSYNC B0 ;  /* 0x0000000000007941 */ /* 0x000fea0003800000 */
.L_x_143:
[----:B------:R-:W-:Y:S01]  /*2700*/  ISETP.GE.AND P0, PT, R20, UR12, PT ;  /* 0x0000000c14007c0c */ /* 0x000fe2000bf06270 */
[----:B------:R-:W-:-:S12]  /*2710*/  BSSY B0, `(.L_x_145) ;  /* 0x0000011000007945 */ /* 0x000fd80003800000 */
[----:B------:R1:W-:Y:S01]  /*2720*/  @P0 STS.128 [R235+0x9800], RZ ;  /* 0x009800ffeb000388 */ /* 0x0003e20000000c00 */
[----:B------:R-:W-:Y:S05]  /*2730*/  @P0 BRA `(.L_x_146) ;  /* 0x000000e000000947 */ /* 0x000fea0003800000 */
[----:B------:R-:W-:-:S13]  /*2740*/  ISETP.GE.AND P0, PT, R26, c[0x0][0x220], PT ;  /* 0x000088001a007a0c */ /* 0x000fda0003f06270 */
[----:B------:R1:W-:Y:S01]  /*2750*/  @P0 STS.128 [R235+0x9800], RZ ;  /* 0x009800ffeb000388 */ /* 0x0003e20000000c00 */
[----:B------:R-:W-:Y:S05]  /*2760*/  @P0 BRA `(.L_x_146) ;  /* 0x000000b000000947 */ /* 0x000fea0003800000 */
[----:B------:R-:W-:Y:S01]  /*2770*/  IMAD.MOV.U32 R10, RZ, RZ, c[0x0][0x1a0] ;  /* 0x00006800ff0a7624 */ /* 0x000fe200078e00ff */
[----:B------:R-:W-:Y:S02]  /*2780*/  ULDC UR6, c[0x0][0x1a4] ;  /* 0x0000690000067ab9 */ /* 0x000fe40000000800 */
[----:B------:R-:W-:Y:S01]  /*2790*/  UIMAD UR6, UR6, 0x30, URZ ;  /* 0x00000030060678a4 */ /* 0x000fe2000f8e023f */
[----:B------:R-:W-:-:S05]  /*27a0*/  IMAD.WIDE.U32 R10, R10, 0x30, R6 ;  /* 0x000000300a0a7825 */ /* 0x000fca00078e0006 */
[----:B------:R-:W-:Y:S02]  /*27b0*/  IADD3 R0, R11, UR6, RZ ;  /* 0x000000060b007c10 */ /* 0x000fe4000fffe0ff */
[----:B-1----:R-:W-:-:S04]  /*27c0*/  LEA R8, P0, R10, c[0x0][0x170], 0x1 ;  /* 0x00005c000a087a11 */ /* 0x002fc800078008ff */
[----:B------:R-:W-:-:S05]  /*27d0*/  LEA.HI.X R9, R10, c[0x0][0x174], R0, 0x1, P0 ;  /* 0x00005d000a097a11 */ /* 0x000fca00000f0c00 */
[----:B------:R-:W-:Y:S01]  /*27e0*/  @!PT LDS RZ, [RZ] ;  /* 0x00000000fffff984 */ /* 0x000fe20000000800 */
[----:B------:R-:W-:Y:S01]  /*27f0*/  @!PT LDS RZ, [RZ] ;  /* 0x00000000fffff984 */ /* 0x000fe20000000800 */
[----:B------:R-:W-:Y:S01]  /*2800*/  @!PT LDS RZ, [RZ] ;  /* 0x00000000fffff984 */ /* 0x000fe20000000800 */
[----:B------:R1:W-:Y:S04]  /*2810*/  LDGSTS.E.BYPASS.LTC128B.128 [R235+0x9800], [R8.64] ;  /* 0x0980000008eb7fae */ /* 0x0003e8000b901d52 */
.L_x_146:
[----:B------:R-:W-:Y:S05]  /*2820*/  BSYNC B0 ;  /* 0x0000000000007941 */ /* 0x000fea0003800000 */
.L_x_145:
        /* <DEDUP_REMOVED lines=17> */
.L_x_148:
[----:B------:R-:W-:Y:S05]  /*2940*/  BSYNC B0 ;  /* 0x0000000000007941 */ /* 0x000fea0003800000 */
.L_x_147:
[----:B------:R-:W-:Y:S01]  /*2950*/  ISETP.GE.AND P0, PT, R18, UR12, PT ;  /* 0x0000000c12007c0c */ /* 0x000fe2000bf06270 */
[----:B------:R-:W-:-:S12]  /*2960*/  BSSY B0, `(.L_x_149) ;  /* 0x0000013000007945 */ /* 0x000fd80003800000 */
[----:B------:R1:W-:Y:S01]  /*2970*/  @P0 STS.128 [R235+0xa800], RZ ;  /* 0x00a800ffeb000388 */ /* 0x0003e20000000c00 */
[----:B------:R-:W-:Y:S05]  /*2980*/  @P0 BRA `(.L_x_150) ;  /* 0x0000010000000947 */ /* 0x000fea0003800000 */
[----:B------:R-:W-:-:S13]  /*2990*/  ISETP.GE.AND P0, PT, R26, c[0x0][0x220], PT ;  /* 0x000088001a007a0c */ /* 0x000fda0003f06270 */
[----:B------:R1:W-:Y:S01]  /*29a0*/  @P0 STS.128 [R235+0xa800], RZ ;  /* 0x00a800ffeb000388 */ /* 0x0003e20000000c00 */
[----:B------:R-:W-:Y:S05]  /*29b0*/  @P0 BRA `(.L_x_150) ;  /* 0x000000d000000947 */ /* 0x000fea0003800000 */
[----:B-1----:R-:W-:Y:S01]  /*29c0*/  MOV R8, R6 ;  /* 0x0000000600087202 */ /* 0x002fe20000000f00 */
[----:B------:R-:W-:Y:S01]  /*29d0*/  IMAD.MOV.U32 R0, RZ, RZ, c[0x0][0x1a0] ;  /* 0x00006800ff007624 */ /* 0x000fe200078e00ff */
        /* <DEDUP_REMOVED lines=11> */
.L_x_150:
[----:B------:R-:W-:Y:S05]  /*2a90*/  BSYNC B0 ;  /* 0x0000000000007941 */ /* 0x000fea0003800000 */
.L_x_149:
        /* <DEDUP_REMOVED lines=20> */
.L_x_152:
[----:B------:R-:W-:Y:S05]  /*2be0*/  BSYNC B0 ;  /* 0x0000000000007941 */ /* 0x000fea0003800000 */
.L_x_151:
[----:B------:R-:W-:Y:S01]  /*2bf0*/  ISETP.GE.AND P0, PT, R16, UR12, PT ;  /* 0x0000000c10007c0c */ /* 0x000fe2000bf06270 */
[----:B------:R-:W-:Y:S01]  /*2c00*/  BSSY B0, `(.L_x_153) ;  /* 0x0000012000007945 */ /* 0x000fe20003800000 */
[----:B-1----:R-:W-:-:S11]  /*2c10*/  SHF.R.S32.HI R10, RZ, 0x5, R24 ;  /* 0x00000005ff0a7819 */ /* 0x002fd60000011418 */
        /* <DEDUP_REMOVED lines=16> */
.L_x_154:
[----:B------:R-:W-:Y:S05]  /*2d20*/  BSYNC B0 ;  /* 0x0000000000007941 */ /* 0x000fea0003800000 */
.L_x_153:
[----:B-1----:R-:W-:Y:S01]  /*2d30*/  SHF.R.S32.HI R7, RZ, 0x4, R23 ;  /* 0x00000004ff077819 */ /* 0x002fe20000011417 */
[C---:B------:R-:W-:Y:S01]  /*2d40*/  IMAD.SHL.U32 R6, R48.reuse, 0x40, RZ ;  /* 0x0000004030067824 */ /* 0x040fe200078e00ff */
[----:B------:R-:W-:Y:S01]  /*2d50*/  R2P PR, R48, 0x6 ;  /* 0x0000000630007804 */ /* 0x000fe20000000000 */
[----:B------:R-:W-:Y:S01]  /*2d60*/  IMAD.SHL.U32 R3, R5, 0x40, RZ ;  /* 0x0000004005037824 */ /* 0x000fe200078e00ff */
[----:B------:R-:W-:Y:S01]  /*2d70*/  LEA.HI R0, R23, R7, RZ, 0x1 ;  /* 0x0000000717007211 */ /* 0x000fe200078f08ff */
[----:B------:R-:W-:Y:S01]  /*2d80*/  IMAD.SHL.U32 R5, R14, 0x8, RZ ;  /* 0x000000080e057824 */ /* 0x000fe200078e00ff */
[----:B------:R-:W0:Y:S01]  /*2d90*/  LDGDEPBAR ;  /* 0x00000000000079af */ /* 0x000e220000000000 */
[----:B------:R-:W-:Y:S01]  /*2da0*/  UISETP.GE.AND UP0, UPT, UR14, 0x81, UPT ;  /* 0x000000810e00788c */ /* 0x000fe2000bf06270 */
[----:B------:R-:W-:Y:S02]  /*2db0*/  LOP3.LUT R0, R0, 0xfffffffe, RZ, 0xc0, !PT ;  /* 0xfffffffe00007812 */ /* 0x000fe400078ec0ff */
[----:B------:R-:W-:-:S03]  /*2dc0*/  LOP3.LUT R3, R3, 0x1c0, RZ, 0xc0, !PT ;  /* 0x000001c003037812 */ /* 0x000fc600078ec0ff */
[----:B------:R-:W-:Y:S01]  /*2dd0*/  IMAD.IADD R7, R7, 0x1, -R0 ;  /* 0x0000000107077824 */ /* 0x000fe200078e0a00 */
[----:B------:R-:W-:-:S03]  /*2de0*/  LOP3.LUT R0, R6, 0x1c0, RZ, 0xc0, !PT ;  /* 0x000001c006007812 */ /* 0x000fc600078ec0ff */
[----:B------:R-:W-:Y:S01]  /*2df0*/  IMAD.SHL.U32 R6, R7, 0x8, RZ ;  /* 0x0000000807067824 */ /* 0x000fe200078e00ff */
[----:B------:R-:W-:Y:S02]  /*2e00*/  LOP3.LUT R8, R0, 0x8, R5, 0xf8, !PT ;  /* 0x0000000800087812 */ /* 0x000fe400078ef805 */
[----:B------:R-:W-:Y:S02]  /*2e10*/  SHF.R.U32.HI R0, RZ, 0x3, R0 ;  /* 0x00000003ff007819 */ /* 0x000fe40000011600 */
[----:B------:R-:W-:Y:S02]  /*2e20*/  LOP3.LUT R6, R3, 0x8, R6, 0xf8, !PT ;  /* 0x0000000803067812 */ /* 0x000fe400078ef806 */
[----:B------:R-:W-:Y:S01]  /*2e30*/  SHF.R.U32.HI R5, RZ, 0x3, R3 ;  /* 0x00000003ff057819 */ /* 0x000fe20000011603 */
[----:B------:R-:W-:Y:S01]  /*2e40*/  IMAD R3, R10, 0x400, R218 ;  /* 0x000004000a037824 */ /* 0x000fe200078e02da */
[----:B------:R-:W-:Y:S02]  /*2e50*/  LOP3.LUT R0, R8, R0, RZ, 0x3c, !PT ;  /* 0x0000000008007212 */ /* 0x000fe400078e3cff */
[----:B------:R-:W-:-:S03]  /*2e60*/  LOP3.LUT R217, R6, R5, RZ, 0x3c, !PT ;  /* 0x0000000506d97212 */ /* 0x000fc600078e3cff */
[----:B------:R-:W-:Y:S02]  /*2e70*/  IMAD R0, R7, 0x200, R0 ;  /* 0x0000020007007824 */ /* 0x000fe400078e0200 */
[----:B------:R-:W-:Y:S02]  /*2e80*/  IMAD.IADD R3, R217, 0x1, R3 ;  /* 0x00000001d9037824 */ /* 0x000fe400078e0203 */
[----:B------:R-:W-:Y:S01]  /*2e90*/  IMAD.SHL.U32 R216, R0, 0x2, RZ ;  /* 0x0000000200d87824 */ /* 0x000fe200078e00ff */
[----:B------:R-:W-:Y:S01]  /*2ea0*/  SEL R0, R49, 0xffffffe0, !P1 ;  /* 0xffffffe031007807 */ /* 0x000fe20004800000 */
[----:B------:R-:W-:-:S03]  /*2eb0*/  IMAD.SHL.U32 R223, R3, 0x2, RZ ;  /* 0x0000000203df7824 */ /* 0x000fc600078e00ff */
[----:B------:R-:W-:Y:S01]  /*2ec0*/  LDSM.16.M88.4 R16, [R216+0x4000] ;  /* 0x00400000d810783b */ /* 0x000fe20000000200 */
[C---:B------:R-:W-:Y:S01]  /*2ed0*/  IMAD.IADD R222, R216.reuse, 0x1, R0 ;  /* 0x00000001d8de7824 */ /* 0x040fe200078e0200 */
[----:B------:R-:W-:Y:S01]  /*2ee0*/  IADD3 R3, R216, 0x4000, RZ ;  /* 0x00004000d8037810 */ /* 0x000fe20007ffe0ff */
[--C-:B------:R-:W-:Y:S01]  /*2ef0*/  IMAD R226, R2, 0x2, R223.reuse ;  /* 0x0000000202e27824 */ /* 0x100fe200078e02df */
[----:B------:R-:W1:Y:S01]  /*2f00*/  LDSM.16.M88.4 R12, [R223] ;  /* 0x00000000df0c783b */ /* 0x000e620000000200 */
[----:B------:R-:W-:Y:S01]  /*2f10*/  IADD3 R227, R216, 0x4040, RZ ;  /* 0x00004040d8e37810 */ /* 0x000fe20007ffe0ff */
[----:B------:R-:W-:Y:S01]  /*2f20*/  IMAD R224, R4, 0x2, R223 ;  /* 0x0000000204e07824 */ /* 0x000fe200078e02df */
[----:B------:R-:W-:Y:S01]  /*2f30*/  @P2 IADD3 R227, R3, -0x40, RZ ;  /* 0xffffffc003e32810 */ /* 0x000fe20007ffe0ff */
[----:B------:R-:W5:Y:S01]  /*2f40*/  LDSM.16.M88.4 R8, [R223+0x2000] ;  /* 0x00200000df08783b */ /* 0x000f620000000200 */
[----:B------:R-:W-:Y:S02]  /*2f50*/  IMAD.SHL.U32 R3, R219, 0x2, RZ ;  /* 0x00000002db037824 */ /* 0x000fe400078e00ff */
[----:B------:R-:W-:Y:S01]  /*2f60*/  IMAD R225, R2, 0x2, R224 ;  /* 0x0000000202e17824 */ /* 0x000fe200078e02e0 */
[----:B------:R-:W2:Y:S01]  /*2f70*/  LDSM.16.M88.4 R20, [R216+0x7800] ;  /* 0x00780000d814783b */ /* 0x000ea20000000200 */
[----:B------:R-:W-:Y:S01]  /*2f80*/  IMAD.IADD R221, R0, 0x1, R227 ;  /* 0x0000000100dd7824 */ /* 0x000fe200078e02e3 */
[----:B------:R-:W-:Y:S01]  /*2f90*/  LOP3.LUT R3, R3, 0x6, RZ, 0xc0, !PT ;  /* 0x0000000603037812 */ /* 0x000fe200078ec0ff */
[----:B------:R-:W-:Y:S01]  /*2fa0*/  IMAD.U32 R0, RZ, RZ, UR17 ;  /* 0x00000011ff007e24 */ /* 0x000fe2000f8e00ff */
[----:B------:R-:W3:Y:S01]  /*2fb0*/  LDSM.16.M88.4 R24, [R216+0x7000] ;  /* 0x00700000d818783b */ /* 0x000ee20000000200 */
[----:B------:R-:W-:-:S02]  /*2fc0*/  IADD3 R234, R227, 0x800, RZ ;  /* 0x00000800e3ea7810 */ /* 0x000fc40007ffe0ff */
[----:B------:R-:W-:Y:S01]  /*2fd0*/  IMAD R0, R0, 0x80, R3 ;  /* 0x0000008000007824 */ /* 0x000fe200078e0203 */
[----:B------:R-:W4:Y:S01]  /*2fe0*/  LDSM.16.M88.4 R44, [R216+0x4800] ;  /* 0x00480000d82c783b */ /* 0x000f220000000200 */
[C---:B------:R-:W-:Y:S02]  /*2ff0*/  IADD3 R233, R227.reuse, 0x1000, RZ ;  /* 0x00001000e3e97810 */ /* 0x040fe40007ffe0ff */
[----:B------:R-:W-:Y:S01]  /*3000*/  IADD3 R232, R227, 0x1800, RZ ;  /* 0x00001800e3e87810 */ /* 0x000fe20007ffe0ff */
[----:B------:R-:W2:Y:S01]  /*3010*/  LDSM.16.M88.4 R40, [R216+0x5000] ;  /* 0x00500000d828783b */ /* 0x000ea20000000200 */
[C---:B------:R-:W-:Y:S02]  /*3020*/  IADD3 R3, R0.reuse, 0x1, RZ ;  /* 0x0000000100037810 */ /* 0x040fe40007ffe0ff */
[----:B------:R-:W-:Y:S01]  /*3030*/  ISETP.GE.AND P3, PT, R0, UR14, PT ;  /* 0x0000000e00007c0c */ /* 0x000fe2000bf66270 */
[----:B------:R-:W2:Y:S01]  /*3040*/  LDSM.16.M88.4 R36, [R216+0x5800] ;  /* 0x00580000d824783b */ /* 0x000ea20000000200 */
[----:B------:R-:W-:-:S02]  /*3050*/  ISETP.GE.AND P2, PT, R3, UR14, PT ;  /* 0x0000000e03007c0c */ /* 0x000fc4000bf46270 */
[C---:B------:R-:W-:Y:S01]  /*3060*/  IADD3 R3, R0.reuse, 0x10, RZ ;  /* 0x0000001000037810 */ /* 0x040fe20007ffe0ff */
[----:B------:R-:W2:Y:S03]  /*3070*/  LDSM.16.M88.4 R32, [R216+0x6000] ;  /* 0x00600000d820783b */ /* 0x000ea60000000200 */
[----:B------:R-:W-:Y:S01]  /*3080*/  ISETP.GE.AND P6, PT, R3, UR14, PT ;  /* 0x0000000e03007c0c */ /* 0x000fe2000bfc6270 */
[----:B------:R-:W2:Y:S01]  /*3090*/  LDSM.16.M88.4 R28, [R216+0x6800] ;  /* 0x00680000d81c783b */ /* 0x000ea20000000200 */
[----:B------:R-:W-:-:S03]  /*30a0*/  IADD3 R3, R0, 0x18, RZ ;  /* 0x0000001800037810 */ /* 0x000fc60007ffe0ff */
[----:B------:R-:W-:Y:S01]  /*30b0*/  LDSM.16.M88.4 R84, [R222+0x7800] ;  /* 0x00780000de54783b */ /* 0x000fe20000000200 */
[----:B------:R-:W-:Y:S02]  /*30c0*/  ISETP.GE.AND P4, PT, R3, UR14, PT ;  /* 0x0000000e03007c0c */ /* 0x000fe4000bf86270 */
[----:B------:R-:W-:Y:S01]  /*30d0*/  IADD3 R3, R0, 0x19, RZ ;  /* 0x0000001900037810 */ /* 0x000fe20007ffe0ff */
[C---:B-1----:R-:W-:Y:S01]  /*30e0*/  HMMA.16816.F32.BF16 R52, R12.reuse, R18, RZ ;  /* 0x000000120c34723c */ /* 0x042fe200000418ff */
[----:B------:R-:W-:Y:S04]  /*30f0*/  LDSM.16.M88.4 R88, [R222+0x7000] ;  /* 0x00700000de58783b */ /* 0x000fe80000000200 */
[----:B------:R-:W-:Y:S03]  /*3100*/  LDSM.16.M88.4 R112, [R222+0x4800] ;  /* 0x00480000de70783b */ /* 0x000fe60000000200 */
[-C--:B------:R-:W-:Y:S01]  /*3110*/  HMMA.16816.F32.BF16 R180, R12, R16.reuse, RZ ;  /* 0x000000100cb4723c */ /* 0x080fe200000418ff */
[----:B------:R-:W-:Y:S04]  /*3120*/  LDSM.16.M88.4 R108, [R222+0x4000] ;  /* 0x00400000de6c783b */ /* 0x000fe80000000200 */
[----:B------:R-:W-:Y:S03]  /*3130*/  LDSM.16.M88.4 R104, [R222+0x5000] ;  /* 0x00500000de68783b */ /* 0x000fe60000000200 */
[C---:B-----5:R-:W-:Y:S01]  /*3140*/  HMMA.16816.F32.BF16 R76, R8.reuse, R16, RZ ;  /* 0x00000010084c723c */ /* 0x060fe200000418ff */
[----:B------:R-:W-:Y:S04]  /*3150*/  LDSM.16.M88.4 R100, [R222+0x5800] ;  /* 0x00580000de64783b */ /* 0x000fe80000000200 */
[----:B------:R-:W-:Y:S03]  /*3160*/  LDSM.16.M88.4 R96, [R222+0x6000] ;  /* 0x00600000de60783b */ /* 0x000fe60000000200 */
[----:B------:R-:W-:Y:S01]  /*3170*/  HMMA.16816.F32.BF16 R80, R8, R18, RZ ;  /* 0x000000120850723c */ /* 0x000fe200000418ff */
[----:B------:R-:W1:Y:S01]  /*3180*/  LDSM.16.M88.4 R16, [R226+0x2000] ;  /* 0x00200000e210783b */ /* 0x000e620000000200 */
[----:B------:R-:W-:-:S02]  /*3190*/  IMAD.MOV.U32 R220, RZ, RZ, R52 ;  /* 0x000000ffffdc7224 */ /* 0x000fc400078e0034 */
[----:B------:R-:W-:Y:S01]  /*31a0*/  IMAD.MOV.U32 R7, RZ, RZ, R53 ;  /* 0x000000ffff077224 */ /* 0x000fe200078e0035 */
[----:B------:R-:W5:Y:S01]  /*31b0*/  LDSM.16.M88.4 R92, [R222+0x6800] ;  /* 0x00680000de5c783b */ /* 0x000f620000000200 */
[----:B------:R-:W-:Y:S02]  /*31c0*/  IMAD.MOV.U32 R6, RZ, RZ, R54 ;  /* 0x000000ffff067224 */ /* 0x000fe400078e0036 */
[----:B------:R-:W-:Y:S01]  /*31d0*/  IMAD.MOV.U32 R5, RZ, RZ, R55 ;  /* 0x000000ffff057224 */ /* 0x000fe200078e0037 */
[C---:B--2---:R-:W-:Y:S08]  /*31e0*/  HMMA.16816.F32.BF16 R48, R8.reuse, R20, RZ ;  /* 0x000000140830723c */ /* 0x044ff000000418ff */
[C---:B---3--:R-:W-:Y:S08]  /*31f0*/  HMMA.16816.F32.BF16 R52, R8.reuse, R24, RZ ;  /* 0x000000180834723c */ /* 0x048ff000000418ff */
[C---:B----4-:R-:W-:Y:S08]  /*3200*/  HMMA.16816.F32.BF16 R72, R8.reuse, R44, RZ ;  /* 0x0000002c0848723c */ /* 0x050ff000000418ff */
        /* <DEDUP_REMOVED lines=10> */
[----:B------:R-:W-:Y:S01]  /*32b0*/  HMMA.16816.F32.BF16 R156, R8, R22, RZ ;  /* 0x00000016089c723c */ /* 0x000fe200000418ff */
[----:B------:R-:W2:Y:S07]  /*32c0*/  LDSM.16.M88.4 R8, [R226] ;  /* 0x00000000e208783b */ /* 0x000eae0000000200 */
[C---:B------:R-:W-:Y:S08]  /*32d0*/  HMMA.16816.F32.BF16 R164, R12.reuse, R32, RZ ;  /* 0x000000200ca4723c */ /* 0x040ff000000418ff */
[C---:B------:R-:W-:Y:S01]  /*32e0*/  HMMA.16816.F32.BF16 R236, R12.reuse, R34, RZ ;  /* 0x000000220cec723c */ /* 0x040fe200000418ff */
[----:B------:R-:W-:Y:S07]  /*32f0*/  LDSM.16.M88.4 R32, [R227+0x800] ;  /* 0x00080000e320783b */ /* 0x000fee0000000200 */
[C---:B------:R-:W-:Y:S08]  /*3300*/  HMMA.16816.F32.BF16 R136, R12.reuse, R20, RZ ;  /* 0x000000140c88723c */ /* 0x040ff000000418ff */
[----:B------:R-:W-:Y:S01]  /*3310*/  HMMA.16816.F32.BF16 R208, R12, R22, RZ ;  /* 0x000000160cd0723c */ /* 0x000fe200000418ff */
[----:B------:R-:W3:Y:S07]  /*3320*/  LDSM.16.M88.4 R20, [R224+0x2000] ;  /* 0x00200000e014783b */ /* 0x000eee0000000200 */
[C---:B-1----:R-:W-:Y:S01]  /*3330*/  HMMA.16816.F32.BF16 R120, R16.reuse, R84, R48 ;  /* 0x000000541078723c */ /* 0x042fe20000041830 */
[----:B------:R-:W1:Y:S07]  /*3340*/  LDSM.16.M88.4 R48, [R227+0x2800] ;  /* 0x00280000e330783b */ /* 0x000e6e0000000200 */
[----:B------:R-:W-:Y:S01]  /*3350*/  HMMA.16816.F32.BF16 R124, R16, R88, R52 ;  /* 0x00000058107c723c */ /* 0x000fe20000041834 */
[----:B------:R-:W4:Y:S07]  /*3360*/  LDSM.16.M88.4 R52, [R227+0x2000] ;  /* 0x00200000e334783b */ /* 0x000f2e0000000200 */
[C---:B------:R-:W-:Y:S08]  /*3370*/  HMMA.16816.F32.BF16 R148, R12.reuse, R28, RZ ;  /* 0x0000001c0c94723c */ /* 0x040ff000000418ff */
[C---:B------:R-:W-:Y:S08]  /*3380*/  HMMA.16816.F32.BF16 R176, R12.reuse, R44, RZ ;  /* 0x0000002c0cb0723c */ /* 0x040ff000000418ff */
[C---:B------:R-:W-:Y:S01]  /*3390*/  HMMA.16816.F32.BF16 R248, R12.reuse, R46, RZ ;  /* 0x0000002e0cf8723c */ /* 0x040fe200000418ff */
[----:B------:R-:W1:Y:S07]  /*33a0*/  LDSM.16.M88.4 R44, [R227+0x3000] ;  /* 0x00300000e32c783b */ /* 0x000e6e0000000200 */
[----:B------:R-:W-:Y:S08]  /*33b0*/  HMMA.16816.F32.BF16 R172, R12, R40, RZ ;  /* 0x000000280cac723c */ /* 0x000ff000000418ff */
[----:B------:R-:W-:Y:S08]  /*33c0*/  HMMA.16816.F32.BF16 R200, R16, R112, R72 ;  /* 0x0000007010c8723c */ /* 0x000ff00000041848 */
[C---:B------:R-:W-:Y:S01]  /*33d0*/  HMMA.16816.F32.BF16 R244, R12.reuse, R42, RZ ;  /* 0x0000002a0cf4723c */ /* 0x040fe200000418ff */
[----:B------:R-:W-:Y:S07]  /*33e0*/  LDSM.16.M88.4 R40, [R227+0x3800] ;  /* 0x00380000e328783b */ /* 0x000fee0000000200 */
[C---:B------:R-:W-:Y:S08]  /*33f0*/  HMMA.16816.F32.BF16 R168, R12.reuse, R36, RZ ;  /* 0x000000240ca8723c */ /* 0x040ff000000418ff */
[C---:B------:R-:W-:Y:S01]  /*3400*/  HMMA.16816.F32.BF16 R240, R12.reuse, R38, RZ ;  /* 0x000000260cf0723c */ /* 0x040fe200000418ff */
[----:B------:R-:W-:Y:S07]  /*3410*/  LDSM.16.M88.4 R36, [R227] ;  /* 0x00000000e324783b */ /* 0x000fee0000000200 */
[C---:B------:R-:W-:Y:S01]  /*3420*/  HMMA.16816.F32.BF16 R228, R12.reuse, R30, RZ ;  /* 0x0000001e0ce4723c */ /* 0x040fe200000418ff */
[----:B------:R-:W1:Y:S07]  /*3430*/  LDSM.16.M88.4 R28, [R227+0x1000] ;  /* 0x00100000e31c783b */ /* 0x000e6e0000000200 */
[C---:B------:R-:W-:Y:S08]  /*3440*/  HMMA.16816.F32.BF16 R140, R12.reuse, R24, RZ ;  /* 0x000000180c8c723c */ /* 0x040ff000000418ff */
[----:B------:R-:W-:Y:S08]  /*3450*/  HMMA.16816.F32.BF16 R212, R12, R26, RZ ;  /* 0x0000001a0cd4723c */ /* 0x000ff000000418ff */
[C---:B------:R-:W-:Y:S08]  /*3460*/  HMMA.16816.F32.BF16 R204, R16.reuse, R108, R76 ;  /* 0x0000006c10cc723c */ /* 0x040ff0000004184c */
[C---:B------:R-:W-:Y:S08]  /*3470*/  HMMA.16816.F32.BF16 R196, R16.reuse, R104, R68 ;  /* 0x0000006810c4723c */ /* 0x040ff00000041844 */
[C---:B------:R-:W-:Y:S08]  /*3480*/  HMMA.16816.F32.BF16 R192, R16.reuse, R100, R64 ;  /* 0x0000006410c0723c */ /* 0x040ff00000041840 */
[C---:B------:R-:W-:Y:S08]  /*3490*/  HMMA.16816.F32.BF16 R188, R16.reuse, R96, R60 ;  /* 0x0000006010bc723c */ /* 0x040ff0000004183c */
[C---:B-----5:R-:W-:Y:S01]  /*34a0*/  HMMA.16816.F32.BF16 R184, R16.reuse, R92, R56 ;  /* 0x0000005c10b8723c */ /* 0x060fe20000041838 */
[----:B------:R-:W-:Y:S07]  /*34b0*/  LDSM.16.M88.4 R56, [R227+0x1800] ;  /* 0x00180000e338783b */ /* 0x000fee0000000200 */
[C---:B------:R-:W-:Y:S08]  /*34c0*/  HMMA.16816.F32.BF16 R72, R16.reuse, R110, R80 ;  /* 0x0000006e1048723c */ /* 0x040ff00000041850 */
[C---:B------:R-:W-:Y:S08]  /*34d0*/  HMMA.16816.F32.BF16 R68, R16.reuse, R114, R116 ;  /* 0x000000721044723c */ /* 0x040ff00000041874 */
[C---:B------:R-:W-:Y:S07]  /*34e0*/  HMMA.16816.F32.BF16 R64, R16.reuse, R106, R128 ;  /* 0x0000006a1040723c */ /* 0x040fee0000041880 */
[----:B------:R-:W-:Y:S01]  /*34f0*/  IMAD.MOV.U32 R128, RZ, RZ, R220 ;  /* 0x000000ffff807224 */ /* 0x000fe200078e00dc */
[----:B------:R-:W-:Y:S01]  /*3500*/  HMMA.16816.F32.BF16 R60, R16, R102, R132 ;  /* 0x00000066103c723c */ /* 0x000fe20000041884 */
[----:B------:R-:W-:-:S02]  /*3510*/  IMAD.MOV.U32 R129, RZ, RZ, R7 ;  /* 0x000000ffff817224 */ /* 0x000fc400078e0007 */
[----:B------:R-:W-:Y:S01]  /*3520*/  IMAD.MOV.U32 R130, RZ, RZ, R6 ;  /* 0x000000ffff827224 */ /* 0x000fe200078e0006 */
[C---:B------:R-:W-:Y:S01]  /*3530*/  IADD3 R6, R0.reuse, 0x8, RZ ;  /* 0x0000000800067810 */ /* 0x040fe20007ffe0ff */
[----:B------:R-:W-:Y:S01]  /*3540*/  IMAD.MOV.U32 R131, RZ, RZ, R5 ;  /* 0x000000ffff837224 */ /* 0x000fe200078e0005 */
[----:B------:R-:W-:Y:S02]  /*3550*/  IADD3 R5, R0, 0x9, RZ ;  /* 0x0000000900057810 */ /* 0x000fe40007ffe0ff */
[----:B------:R-:W-:Y:S01]  /*3560*/  HMMA.16816.F32.BF16 R24, R16, R98, R144 ;  /* 0x000000621018723c */ /* 0x000fe20000041890 */
[----:B------:R-:W-:Y:S02]  /*3570*/  ISETP.GE.AND P1, PT, R6, UR14, PT ;  /* 0x0000000e06007c0c */ /* 0x000fe4000bf26270 */
[----:B------:R-:W-:Y:S02]  /*3580*/  ISETP.GE.AND P0, PT, R5, UR14, PT ;  /* 0x0000000e05007c0c */ /* 0x000fe4000bf06270 */
[----:B------:R-:W-:-:S03]  /*3590*/  IADD3 R6, R0, 0x11, RZ ;  /* 0x0000001100067810 */ /* 0x000fc60007ffe0ff */
[----:B------:R-:W-:Y:S01]  /*35a0*/  HMMA.16816.F32.BF16 R12, R16, R94, R152 ;  /* 0x0000005e100c723c */ /* 0x000fe20000041898 */
[----:B------:R-:W-:-:S07]  /*35b0*/  ISETP.GE.AND P5, PT, R6, UR14, PT ;  /* 0x0000000e06007c0c */ /* 0x000fce000bfa6270 */
[C---:B------:R-:W-:Y:S08]  /*35c0*/  HMMA.16816.F32.BF16 R76, R16.reuse, R90, R160 ;  /* 0x0000005a104c723c */ /* 0x040ff000000418a0 */
[----:B------:R-:W-:Y:S01]  /*35d0*/  HMMA.16816.F32.BF16 R80, R16, R86, R156 ;  /* 0x000000561050723c */ /* 0x000fe2000004189c */
[----:B------:R-:W5:Y:S07]  /*35e0*/  LDSM.16.M88.4 R16, [R224] ;  /* 0x00000000e010783b */ /* 0x000f6e0000000200 */
[C---:B--2---:R-:W-:Y:S08]  /*35f0*/  HMMA.16816.F32.BF16 R116, R8.reuse, R108, R180 ;  /* 0x0000006c0874723c */ /* 0x044ff000000418b4 */
[C---:B------:R-:W-:Y:S08]  /*3600*/  HMMA.16816.F32.BF16 R160, R8.reuse, R92, R148 ;  /* 0x0000005c08a0723c */ /* 0x040ff00000041894 */
[----:B------:R-:W-:Y:S08]  /*3610*/  HMMA.16816.F32.BF16 R152, R8, R104, R172 ;  /* 0x000000680898723c */ /* 0x000ff000000418ac */
[----:B---3--:R-:W-:Y:S08]  /*3620*/  HMMA.16816.F32.BF16 R148, R20, R32, R200 ;  /* 0x000000201494723c */ /* 0x008ff000000418c8 */
[C---:B------:R-:W-:Y:S08]  /*3630*/  HMMA.16816.F32.BF16 R144, R8.reuse, R112, R176 ;  /* 0x000000700890723c */ /* 0x040ff000000418b0 */
[C---:B------:R-:W-:Y:S08]  /*3640*/  HMMA.16816.F32.BF16 R168, R8.reuse, R100, R168 ;  /* 0x0000006408a8723c */ /* 0x040ff000000418a8 */
[C---:B------:R-:W-:Y:S08]  /*3650*/  HMMA.16816.F32.BF16 R172, R8.reuse, R88, R140 ;  /* 0x0000005808ac723c */ /* 0x040ff0000004188c */
[C---:B------:R-:W-:Y:S08]  /*3660*/  HMMA.16816.F32.BF16 R156, R8.reuse, R84, R136 ;  /* 0x00000054089c723c */ /* 0x040ff00000041888 */
[----:B------:R-:W-:Y:S08]  /*3670*/  HMMA.16816.F32.BF16 R108, R8, R110, R128 ;  /* 0x0000006e086c723c */ /* 0x000ff00000041880 */
[----:B-1----:R-:W-:Y:S08]  /*3680*/  HMMA.16816.F32.BF16 R200, R20, R48, R184 ;  /* 0x0000003014c8723c */ /* 0x002ff000000418b8 */
        /* <DEDUP_REMOVED lines=8> */
[----:B------:R-:W-:Y:S07]  /*3710*/  LDSM.16.M88.4 R8, [R225+0x2000] ;  /* 0x00200000e108783b */ /* 0x000fee0000000200 */
[C---:B----4-:R-:W-:Y:S01]  /*3720*/  HMMA.16816.F32.BF16 R180, R20.reuse, R54, R24 ;  /* 0x0000003614b4723c */ /* 0x050fe20000041818 */
[----:B------:R-:W1:Y:S07]  /*3730*/  LDSM.16.M88.4 R24, [R221] ;  /* 0x00000000dd18783b */ /* 0x000e6e0000000200 */
[C---:B------:R-:W-:Y:S01]  /*3740*/  HMMA.16816.F32.BF16 R184, R20.reuse, R50, R12 ;  /* 0x0000003214b8723c */ /* 0x040fe2000004180c */
[----:B------:R-:W2:Y:S07]  /*3750*/  LDSM.16.M88.4 R12, [R225] ;  /* 0x00000000e10c783b */ /* 0x000eae0000000200 */
[C---:B------:R-:W-:Y:S08]  /*3760*/  HMMA.16816.F32.BF16 R212, R20.reuse, R44, R124 ;  /* 0x0000002c14d4723c */ /* 0x040ff0000004187c */
[C---:B------:R-:W-:Y:S08]  /*3770*/  HMMA.16816.F32.BF16 R124, R20.reuse, R30, R64 ;  /* 0x0000001e147c723c */ /* 0x040ff00000041840 */
[-C--:B------:R-:W-:Y:S08]  /*3780*/  HMMA.16816.F32.BF16 R96, R20, R36.reuse, R204 ;  /* 0x000000241460723c */ /* 0x080ff000000418cc */
[----:B-----5:R-:W-:Y:S08]  /*3790*/  HMMA.16816.F32.BF16 R64, R16, R36, R116 ;  /* 0x000000241040723c */ /* 0x020ff00000041874 */
[C---:B------:R-:W-:Y:S01]  /*37a0*/  HMMA.16816.F32.BF16 R176, R20.reuse, R58, R60 ;  /* 0x0000003a14b0723c */ /* 0x040fe2000004183c */
[----:B------:R-:W3:Y:S07]  /*37b0*/  LDSM.16.M88.4 R60, [R221+0x800] ;  /* 0x00080000dd3c783b */ /* 0x000eee0000000200 */
        /* <DEDUP_REMOVED lines=11> */
[C---:B------:R-:W-:Y:S01]  /*3870*/  HMMA.16816.F32.BF16 R84, R16.reuse, R30, R104 ;  /* 0x0000001e1054723c */ /* 0x040fe20000041868 */
[----:B------:R-:W5:Y:S07]  /*3880*/  LDSM.16.M88.4 R28, [R221+0x1800] ;  /* 0x00180000dd1c783b */ /* 0x000f6e0000000200 */
        /* <DEDUP_REMOVED lines=13> */
[-C--:B-1----:R-:W-:Y:S08]  /*3960*/  HMMA.16816.F32.BF16 R36, R8, R24.reuse, R96 ;  /* 0x000000180824723c */ /* 0x082ff00000041860 */
[----:B--2---:R-:W-:Y:S08]  /*3970*/  HMMA.16816.F32.BF16 R32, R12, R24, R64 ;  /* 0x000000180c20723c */ /* 0x004ff00000041840 */
[-C--:B------:R-:W-:Y:S08]  /*3980*/  HMMA.16816.F32.BF16 R48, R8, R26.reuse, R92 ;  /* 0x0000001a0830723c */ /* 0x080ff0000004185c */
[----:B------:R-:W-:Y:S01]  /*3990*/  HMMA.16816.F32.BF16 R40, R12, R26, R68 ;  /* 0x0000001a0c28723c */ /* 0x000fe20000041844 */
[----:B------:R-:W-:-:S02]  /*39a0*/  FSEL R118, R38, -INF , !P3 ;  /* 0xff80000026767808 */ /* 0x000fc40005800000 */
[----:B------:R-:W-:Y:S02]  /*39b0*/  FSEL R114, R36, -INF , !P3 ;  /* 0xff80000024727808 */ /* 0x000fe40005800000 */
[----:B------:R-:W-:Y:S02]  /*39c0*/  FSEL R115, R39, -INF , !P2 ;  /* 0xff80000027737808 */ /* 0x000fe40005000000 */
[----:B------:R-:W-:Y:S01]  /*39d0*/  FSEL R113, R37, -INF , !P2 ;  /* 0xff80000025717808 */ /* 0x000fe20005000000 */
[----:B---3--:R-:W-:Y:S01]  /*39e0*/  HMMA.16816.F32.BF16 R44, R12, R60, R72 ;  /* 0x0000003c0c2c723c */ /* 0x008fe20000041848 */
[----:B------:R-:W-:-:S07]  /*39f0*/  FSEL R112, R32, -INF , !P3 ;  /* 0xff80000020707808 */ /* 0x000fce0005800000 */
[----:B------:R-:W-:Y:S01]  /*3a00*/  HMMA.16816.F32.BF16 R24, R8, R60, R148 ;  /* 0x0000003c0818723c */ /* 0x000fe20000041894 */
[----:B------:R-:W-:-:S07]  /*3a10*/  FSEL R119, R50, -INF , !P1 ;  /* 0xff80000032777808 */ /* 0x000fce0004800000 */
[----:B----4-:R-:W-:Y:S01]  /*3a20*/  HMMA.16816.F32.BF16 R96, R8, R22, R124 ;  /* 0x000000160860723c */ /* 0x010fe2000004187c */
[----:B------:R-:W-:Y:S02]  /*3a30*/  FSEL R148, R42, -INF , !P1 ;  /* 0xff8000002a947808 */ /* 0x000fe40004800000 */
[----:B------:R-:W-:-:S04]  /*3a40*/  FSEL R147, R43, -INF , !P0 ;  /* 0xff8000002b937808 */ /* 0x000fc80004000000 */
[----:B------:R-:W-:Y:S01]  /*3a50*/  FSEL R126, R34, -INF , !P3 ;  /* 0xff800000227e7808 */ /* 0x000fe20005800000 */
[----:B-----5:R-:W-:Y:S01]  /*3a60*/  HMMA.16816.F32.BF16 R72, R12, R30, R100 ;  /* 0x0000001e0c48723c */ /* 0x020fe20000041864 */
[----:B------:R-:W-:Y:S02]  /*3a70*/  ISETP.GE.AND P3, PT, R3, UR14, PT ;  /* 0x0000000e03007c0c */ /* 0x000fe4000bf66270 */
[----:B------:R-:W-:Y:S02]  /*3a80*/  IADD3 R3, R0, 0x20, RZ ;  /* 0x0000002000037810 */ /* 0x000fe40007ffe0ff */
[----:B------:R-:W-:Y:S02]  /*3a90*/  FSEL R125, R35, -INF , !P2 ;  /* 0xff800000237d7808 */ /* 0x000fe40005000000 */
[----:B------:R-:W-:Y:S01]  /*3aa0*/  FSEL R100, R33, -INF , !P2 ;  /* 0xff80000021647808 */ /* 0x000fe20005000000 */
[----:B------:R-:W-:Y:S01]  /*3ab0*/  HMMA.16816.F32.BF16 R52, R8, R62, R120 ;  /* 0x0000003e0834723c */ /* 0x000fe20000041878 */
[----:B------:R-:W-:-:S02]  /*3ac0*/  ISETP.GE.AND P2, PT, R3, UR14, PT ;  /* 0x0000000e03007c0c */ /* 0x000fc4000bf46270 */
[----:B------:R-:W-:Y:S02]  /*3ad0*/  IADD3 R3, R0, 0x21, RZ ;  /* 0x0000002100037810 */ /* 0x000fe40007ffe0ff */
[----:B------:R-:W-:Y:S02]  /*3ae0*/  FSEL R103, R40, -INF , !P1 ;  /* 0xff80000028677808 */ /* 0x000fe40004800000 */
[----:B------:R-:W-:Y:S01]  /*3af0*/  FSEL R120, R51, -INF , !P0 ;  /* 0xff80000033787808 */ /* 0x000fe20004000000 */
[----:B------:R-:W-:Y:S01]  /*3b00*/  HMMA.16816.F32.BF16 R60, R12, R62, R76 ;  /* 0x0000003e0c3c723c */ /* 0x000fe2000004184c */
[----:B------:R-:W-:Y:S02]  /*3b10*/  FSEL R146, R46, -INF , !P6 ;  /* 0xff8000002e927808 */ /* 0x000fe40007000000 */
[----:B------:R-:W-:Y:S02]  /*3b20*/  FSEL R121, R26, -INF , !P6 ;  /* 0xff8000001a797808 */ /* 0x000fe40007000000 */
[----:B------:R-:W-:-:S02]  /*3b30*/  FSEL R102, R44, -INF , !P6 ;  /* 0xff8000002c667808 */ /* 0x000fc40007000000 */
[----:B------:R-:W-:Y:S01]  /*3b40*/  FSEL R122, R27, -INF , !P5 ;  /* 0xff8000001b7a7808 */ /* 0x000fe20006800000 */
[----:B------:R-:W-:Y:S01]  /*3b50*/  HMMA.16816.F32.BF16 R92, R12, R20, R80 ;  /* 0x000000140c5c723c */ /* 0x000fe20000041850 */
[----:B------:R-:W-:Y:S02]  /*3b60*/  FSEL R117, R25, -INF , !P5 ;  /* 0xff80000019757808 */ /* 0x000fe40006800000 */
[----:B------:R-:W-:Y:S02]  /*3b70*/  FSEL R145, R47, -INF , !P5 ;  /* 0xff8000002f917808 */ /* 0x000fe40006800000 */
[----:B------:R-:W-:-:S03]  /*3b80*/  FSEL R101, R45, -INF , !P5 ;  /* 0xff8000002d657808 */ /* 0x000fc60006800000 */
[----:B------:R-:W-:Y:S01]  /*3b90*/  HMMA.16816.F32.BF16 R56, R8, R20, R196 ;  /* 0x000000140838723c */ /* 0x000fe200000418c4 */
[----:B------:R-:W-:Y:S02]  /*3ba0*/  FSEL R123, R54, -INF , !P4 ;  /* 0xff800000367b7808 */ /* 0x000fe40006000000 */
[----:B------:R-:W-:Y:S02]  /*3bb0*/  FSEL R116, R52, -INF , !P4 ;  /* 0xff80000034747808 */ /* 0x000fe40006000000 */
[----:B------:R-:W-:-:S03]  /*3bc0*/  FSEL R124, R55, -INF , !P3 ;  /* 0xff800000377c7808 */ /* 0x000fc60005800000 */
[C---:B------:R-:W-:Y:S01]  /*3bd0*/  HMMA.16816.F32.BF16 R68, R12.reuse, R22, R84 ;  /* 0x000000160c44723c */ /* 0x040fe20000041854 */
[----:B------:R-:W1:Y:S01]  /*3be0*/  LDSM.16.M88.4 R20, [R221+0x2800] ;  /* 0x00280000dd14783b */ /* 0x000e620000000200 */
[----:B------:R-:W-:Y:S02]  /*3bf0*/  FSEL R144, R62, -INF , !P4 ;  /* 0xff8000003e907808 */ /* 0x000fe40006000000 */
[----:B------:R-:W-:Y:S02]  /*3c00*/  FSEL R60, R60, -INF , !P4 ;  /* 0xff8000003c3c7808 */ /* 0x000fe40006000000 */
[----:B------:R-:W-:Y:S02]  /*3c10*/  FSEL R62, R53, -INF , !P3 ;  /* 0xff800000353e7808 */ /* 0x000fe40005800000 */
[----:B------:R-:W-:Y:S01]  /*3c20*/  HMMA.16816.F32.BF16 R80, R12, R16, R104 ;  /* 0x000000100c50723c */ /* 0x000fe20000041868 */
[----:B------:R-:W-:Y:S02]  /*3c30*/  FSEL R127, R63, -INF , !P3 ;  /* 0xff8000003f7f7808 */ /* 0x000fe40005800000 */
[----:B------:R-:W-:-:S02]  /*3c40*/  FSEL R61, R61, -INF , !P3 ;  /* 0xff8000003d3d7808 */ /* 0x000fc40005800000 */
[----:B------:R-:W-:Y:S02]  /*3c50*/  FSEL R152, R94, -INF , !P2 ;  /* 0xff8000005e987808 */ /* 0x000fe40005000000 */
[----:B------:R-:W-:Y:S01]  /*3c60*/  FSEL R107, R48, -INF , !P1 ;  /* 0xff800000306b7808 */ /* 0x000fe20004800000 */
[-C--:B------:R-:W-:Y:S01]  /*3c70*/  HMMA.16816.F32.BF16 R88, R12, R28.reuse, R88 ;  /* 0x0000001c0c58723c */ /* 0x080fe20000041858 */
        /* <DEDUP_REMOVED lines=8> */
[----:B------:R-:W-:Y:S01]  /*3d00*/  ISETP.GE.AND P6, PT, R3, UR14, PT ;  /* 0x0000000e03007c0c */ /* 0x000fe2000bfc6270 */
[----:B------:R-:W-:Y:S01]  /*3d10*/  HMMA.16816.F32.BF16 R24, R12, R18, R140 ;  /* 0x000000120c18723c */ /* 0x000fe2000004188c */
[----:B------:R-:W-:Y:S02]  /*3d20*/  IADD3 R3, R0, 0x30, RZ ;  /* 0x0000003000037810 */ /* 0x000fe40007ffe0ff */
[----:B------:R-:W-:Y:S02]  /*3d30*/  FSEL R160, R58, -INF , !P2 ;  /* 0xff8000003aa07808 */ /* 0x000fe40005000000 */
[----:B------:R-:W-:-:S02]  /*3d40*/  ISETP.GE.AND P5, PT, R3, UR14, PT ;  /* 0x0000000e03007c0c */ /* 0x000fc4000bfa6270 */
[----:B------:R-:W-:Y:S01]  /*3d50*/  IADD3 R3, R0, 0x31, RZ ;  /* 0x0000003100037810 */ /* 0x000fe20007ffe0ff */
[C---:B------:R-:W-:Y:S01]  /*3d60*/  HMMA.16816.F32.BF16 R84, R8.reuse, R30, R176 ;  /* 0x0000001e0854723c */ /* 0x040fe200000418b0 */
[----:B------:R-:W-:Y:S02]  /*3d70*/  FSEL R154, R56, -INF , !P2 ;  /* 0xff800000389a7808 */ /* 0x000fe40005000000 */
[----:B------:R-:W-:Y:S02]  /*3d80*/  ISETP.GE.AND P4, PT, R3, UR14, PT ;  /* 0x0000000e03007c0c */ /* 0x000fe4000bf86270 */
[----:B------:R-:W-:Y:S02]  /*3d90*/  IADD3 R3, R0, 0x38, RZ ;  /* 0x0000003800037810 */ /* 0x000fe40007ffe0ff */
[----:B------:R-:W-:Y:S01]  /*3da0*/  FSEL R143, R92, -INF , !P2 ;  /* 0xff8000005c8f7808 */ /* 0x000fe20005000000 */
[----:B------:R-:W-:Y:S01]  /*3db0*/  HMMA.16816.F32.BF16 R28, R8, R16, R188 ;  /* 0x00000010081c723c */ /* 0x000fe200000418bc */
[----:B------:R-:W-:-:S02]  /*3dc0*/  ISETP.GE.AND P3, PT, R3, UR14, PT ;  /* 0x0000000e03007c0c */ /* 0x000fc4000bf66270 */
[C---:B------:R-:W-:Y:S02]  /*3dd0*/  IADD3 R3, R0.reuse, 0x39, RZ ;  /* 0x0000003900037810 */ /* 0x040fe40007ffe0ff */
[----:B------:R-:W-:Y:S02]  /*3de0*/  FSEL R155, R59, -INF , !P1 ;  /* 0xff8000003b9b7808 */ /* 0x000fe40004800000 */
[----:B------:R-:W-:Y:S01]  /*3df0*/  ISETP.GE.AND P2, PT, R3, UR14, PT ;  /* 0x0000000e03007c0c */ /* 0x000fe2000bf46270 */
[----:B------:R-:W-:Y:S01]  /*3e00*/  HMMA.16816.F32.BF16 R64, R8, R18, R180 ;  /* 0x000000120840723c */ /* 0x000fe200000418b4 */
[----:B------:R-:W-:Y:S01]  /*3e10*/  IADD3 R3, R0, 0x40, RZ ;  /* 0x0000004000037810 */ /* 0x000fe20007ffe0ff */
[----:B------:R-:W2:Y:S01]  /*3e20*/  LDSM.16.M88.4 R16, [R221+0x3000] ;  /* 0x00300000dd10783b */ /* 0x000ea20000000200 */
[----:B------:R-:W-:Y:S02]  /*3e30*/  FSEL R151, R57, -INF , !P1 ;  /* 0xff80000039977808 */ /* 0x000fe40004800000 */
[----:B------:R-:W-:-:S02]  /*3e40*/  FSEL R149, R95, -INF , !P1 ;  /* 0xff8000005f957808 */ /* 0x000fc40004800000 */
[----:B------:R-:W-:Y:S01]  /*3e50*/  FSEL R140, R93, -INF , !P1 ;  /* 0xff8000005d8c7808 */ /* 0x000fe20004800000 */
[-C--:B-1----:R-:W-:Y:S01]  /*3e60*/  HMMA.16816.F32.BF16 R44, R12, R20.reuse, R108 ;  /* 0x000000140c2c723c */ /* 0x082fe2000004186c */
[----:B------:R-:W-:Y:S02]  /*3e70*/  ISETP.GE.AND P1, PT, R3, UR14, PT ;  /* 0x0000000e03007c0c */ /* 0x000fe4000bf26270 */
[----:B------:R-:W-:Y:S02]  /*3e80*/  IADD3 R3, R0, 0x41, RZ ;  /* 0x0000004100037810 */ /* 0x000fe40007ffe0ff */
[----:B------:R-:W-:Y:S02]  /*3e90*/  FSEL R153, R98, -INF , !P0 ;  /* 0xff80000062997808 */ /* 0x000fe40004000000 */
[----:B------:R-:W-:Y:S01]  /*3ea0*/  FSEL R142, R96, -INF , !P0 ;  /* 0xff800000608e7808 */ /* 0x000fe20004000000 */
[----:B------:R-:W-:Y:S01]  /*3eb0*/  HMMA.16816.F32.BF16 R32, R8, R20, R200 ;  /* 0x000000140820723c */ /* 0x000fe200000418c8 */
[----:B------:R-:W-:-:S02]  /*3ec0*/  FSEL R111, R70, -INF , !P0 ;  /* 0xff800000466f7808 */ /* 0x000fc40004000000 */
[----:B------:R-:W-:Y:S02]  /*3ed0*/  FSEL R109, R68, -INF , !P0 ;  /* 0xff800000446d7808 */ /* 0x000fe40004000000 */
[----:B------:R-:W-:Y:S02]  /*3ee0*/  ISETP.GE.AND P0, PT, R3, UR14, PT ;  /* 0x0000000e03007c0c */ /* 0x000fe4000bf06270 */
[----:B------:R-:W-:Y:S01]  /*3ef0*/  IADD3 R3, R0, 0x48, RZ ;  /* 0x0000004800037810 */ /* 0x000fe20007ffe0ff */
[----:B------:R-:W-:Y:S01]  /*3f00*/  HMMA.16816.F32.BF16 R48, R8, R22, R184 ;  /* 0x000000160830723c */ /* 0x000fe200000418b8 */
[----:B------:R-:W-:Y:S02]  /*3f10*/  FSEL R150, R99, -INF , !P6 ;  /* 0xff80000063967808 */ /* 0x000fe40007000000 */
[----:B------:R-:W-:Y:S02]  /*3f20*/  FSEL R141, R97, -INF , !P6 ;  /* 0xff800000618d7808 */ /* 0x000fe40007000000 */
[----:B------:R-:W-:-:S02]  /*3f30*/  FSEL R110, R71, -INF , !P6 ;  /* 0xff800000476e7808 */ /* 0x000fc40007000000 */
[----:B------:R-:W-:Y:S01]  /*3f40*/  FSEL R108, R69, -INF , !P6 ;  /* 0xff800000456c7808 */ /* 0x000fe20007000000 */
[----:B------:R-:W-:Y:S01]  /*3f50*/  HMMA.16816.F32.BF16 R36, R12, R22, R136 ;  /* 0x000000160c24723c */ /* 0x000fe20000041888 */
[----:B------:R-:W-:Y:S01]  /*3f60*/  ISETP.GE.AND P6, PT, R3, UR14, PT ;  /* 0x0000000e03007c0c */ /* 0x000fe2000bfc6270 */
[----:B------:R-:W1:Y:S01]  /*3f70*/  LDSM.16.M88.4 R20, [R221+0x3800] ;  /* 0x00380000dd14783b */ /* 0x000e620000000200 */
[----:B------:R-:W-:Y:S01]  /*3f80*/  IADD3 R3, R0, 0x49, RZ ;  /* 0x0000004900037810 */ /* 0x000fe20007ffe0ff */
[----:B------:R-:W-:-:S04]  /*3f90*/  DEPBAR.LE SB0, 0x0 ;  /* 0x000080000000791a */ /* 0x000fc80000000000 */
[----:B------:R-:W-:Y:S02]  /*3fa0*/  FSEL R171, R90, -INF , !P5 ;  /* 0xff8000005aab7808 */ /* 0x000fe40006800000 */
[----:B------:R-:W-:Y:S01]  /*3fb0*/  FSEL R178, R78, -INF , !P5 ;  /* 0xff8000004eb27808 */ /* 0x000fe20006800000 */
[-C--:B--2---:R-:W-:Y:S01]  /*3fc0*/  HMMA.16816.F32.BF16 R56, R12, R16.reuse, R172 ;  /* 0x000000100c38723c */ /* 0x084fe200000418ac */
[----:B------:R-:W-:Y:S02]  /*3fd0*/  FSEL R177, R76, -INF , !P5 ;  /* 0xff8000004cb17808 */ /* 0x000fe40006800000 */
[----:B------:R-:W-:Y:S02]  /*3fe0*/  FSEL R169, R88, -INF , !P5 ;  /* 0xff80000058a97808 */ /* 0x000fe40006800000 */
[----:B------:R-:W-:Y:S02]  /*3ff0*/  ISETP.GE.AND P5, PT, R3, UR14, PT ;  /* 0x0000000e03007c0c */ /* 0x000fe4000bfa6270 */
[----:B------:R-:W-:Y:S01]  /*4000*/  IADD3 R3, R0, 0x50, RZ ;  /* 0x0000005000037810 */ /* 0x000fe20007ffe0ff */
[----:B------:R-:W-:Y:S01]  /*4010*/  HMMA.16816.F32.BF16 R40, R8, R16, R212 ;  /* 0x000000100828723c */ /* 0x000fe200000418d4 */
[----:B------:R-:W-:-:S02]  /*4020*/  FSEL R176, R79, -INF , !P4 ;  /* 0xff8000004fb07808 */ /* 0x000fc40006000000 */
[----:B------:R-:W-:Y:S02]  /*4030*/  FSEL R168, R77, -INF , !P4 ;  /* 0xff8000004da87808 */ /* 0x000fe40006000000 */
[----:B------:R-:W-:Y:S02]  /*4040*/  FSEL R166, R91, -INF , !P4 ;  /* 0xff8000005ba67808 */ /* 0x000fe40006000000 */
[----:B------:R-:W-:Y:S01]  /*4050*/  FSEL R163, R89, -INF , !P4 ;  /* 0xff80000059a37808 */ /* 0x000fe20006000000 */
[----:B------:R-:W-:Y:S01]  /*4060*/  HMMA.16816.F32.BF16 R52, R8, R18, R204 ;  /* 0x000000120834723c */ /* 0x000fe200000418cc */
[----:B------:R-:W-:Y:S02]  /*4070*/  ISETP.GE.AND P4, PT, R3, UR14, PT ;  /* 0x0000000e03007c0c */ /* 0x000fe4000bf86270 */
[----:B------:R-:W-:Y:S02]  /*4080*/  IADD3 R3, R0, 0x51, RZ ;  /* 0x0000005100037810 */ /* 0x000fe40007ffe0ff */
[----:B------:R-:W-:-:S02]  /*4090*/  FSEL R170, R86, -INF , !P3 ;  /* 0xff80000056aa7808 */ /* 0x000fc40005800000 */
[----:B------:R-:W-:Y:S02]  /*40a0*/  FSEL R165, R84, -INF , !P3 ;  /* 0xff80000054a57808 */ /* 0x000fe40005800000 */
[----:B------:R-:W-:Y:S02]  /*40b0*/  FSEL R162, R74, -INF , !P3 ;  /* 0xff8000004aa27808 */ /* 0x000fe40005800000 */
[----:B------:R-:W-:Y:S02]  /*40c0*/  FSEL R139, R72, -INF , !P3 ;  /* 0xff800000488b7808 */ /* 0x000fe40005800000 */
        /* <DEDUP_REMOVED lines=16> */
[----:B------:R-:W-:Y:S01]  /*41d0*/  FSEL R182, R83, -INF , !P0 ;  /* 0xff80000053b67808 */ /* 0x000fe20004000000 */
[----:B------:R-:W-:Y:S01]  /*41e0*/  HMMA.16816.F32.BF16 R28, R12, R18, R132 ;  /* 0x000000120c1c723c */ /* 0x000fe20000041884 */
[----:B------:R-:W-:Y:S02]  /*41f0*/  FSEL R175, R81, -INF , !P0 ;  /* 0xff80000051af7808 */ /* 0x000fe40004000000 */
[----:B------:R-:W-:Y:S02]  /*4200*/  ISETP.GE.AND P0, PT, R3, UR14, PT ;  /* 0x0000000e03007c0c */ /* 0x000fe4000bf06270 */
[----:B------:R-:W-:Y:S02]  /*4210*/  IADD3 R3, R0, 0x61, RZ ;  /* 0x0000006100037810 */ /* 0x000fe40007ffe0ff */
[----:B------:R-:W-:Y:S01]  /*4220*/  FSEL R184, R66, -INF , !P6 ;  /* 0xff80000042b87808 */ /* 0x000fe20007000000 */
[----:B-1----:R-:W-:Y:S01]  /*4230*/  HMMA.16816.F32.BF16 R16, R8, R20, R228 ;  /* 0x000000140810723c */ /* 0x002fe200000418e4 */
[----:B------:R-:W-:-:S02]  /*4240*/  FSEL R180, R64, -INF , !P6 ;  /* 0xff80000040b47808 */ /* 0x000fc40007000000 */
[----:B------:R-:W-:Y:S02]  /*4250*/  FSEL R174, R26, -INF , !P6 ;  /* 0xff8000001aae7808 */ /* 0x000fe40007000000 */
[----:B------:R-:W-:Y:S02]  /*4260*/  FSEL R172, R24, -INF , !P6 ;  /* 0xff80000018ac7808 */ /* 0x000fe40007000000 */
[----:B------:R-:W-:Y:S01]  /*4270*/  ISETP.GE.AND P6, PT, R3, UR14, PT ;  /* 0x0000000e03007c0c */ /* 0x000fe2000bfc6270 */
[----:B------:R-:W-:Y:S01]  /*4280*/  HMMA.16816.F32.BF16 R8, R8, R22, R208 ;  /* 0x000000160808723c */ /* 0x000fe200000418d0 */
[----:B------:R-:W-:Y:S02]  /*4290*/  IADD3 R3, R0, 0x68, RZ ;  /* 0x0000006800037810 */ /* 0x000fe40007ffe0ff */
[----:B------:R-:W-:Y:S02]  /*42a0*/  FSEL R179, R67, -INF , !P5 ;  /* 0xff80000043b37808 */ /* 0x000fe40006800000 */
        /* <DEDUP_REMOVED lines=8> */
[----:B------:R-:W-:Y:S01]  /*4330*/  FSEL R194, R32, -INF , !P4 ;  /* 0xff80000020c27808 */ /* 0x000fe20006000000 */
[----:B------:R-:W-:Y:S01]  /*4340*/  HMMA.16816.F32.BF16 R12, R12, R22, R128 ;  /* 0x000000160c0c723c */ /* 0x000fe20000041880 */
[----:B------:R-:W-:Y:S02]  /*4350*/  FSEL R212, R44, -INF , !P4 ;  /* 0xff8000002cd47808 */ /* 0x000fe40006000000 */
[----:B------:R-:W-:Y:S02]  /*4360*/  ISETP.GE.AND P4, PT, R3, UR14, PT ;  /* 0x0000000e03007c0c */ /* 0x000fe4000bf86270 */
[----:B------:R-:W-:Y:S02]  /*4370*/  IADD3 R3, R0, 0x70, RZ ;  /* 0x0000007000037810 */ /* 0x000fe40007ffe0ff */
[----:B------:R-:W-:Y:S02]  /*4380*/  FSEL R195, R35, -INF , !P3 ;  /* 0xff80000023c37808 */ /* 0x000fe40005800000 */
[----:B------:R-:W-:-:S02]  /*4390*/  FSEL R193, R33, -INF , !P3 ;  /* 0xff80000021c17808 */ /* 0x000fc40005800000 */
[----:B------:R-:W-:Y:S02]  /*43a0*/  FSEL R247, R47, -INF , !P3 ;  /* 0xff8000002ff77808 */ /* 0x000fe40005800000 */
        /* <DEDUP_REMOVED lines=8> */
[C---:B------:R-:W-:Y:S02]  /*4430*/  IADD3 R3, R0.reuse, 0x78, RZ ;  /* 0x0000007800037810 */ /* 0x040fe40007ffe0ff */
[----:B------:R-:W-:Y:S02]  /*4440*/  IADD3 R0, R0, 0x79, RZ ;  /* 0x0000007900007810 */ /* 0x000fe40007ffe0ff */
[----:B------:R-:W-:-:S02]  /*4450*/  FSEL R242, R58, -INF , !P0 ;  /* 0xff8000003af27808 */ /* 0x000fc40004000000 */
[----:B------:R-:W-:Y:S02]  /*4460*/  FSEL R245, R42, -INF , !P0 ;  /* 0xff8000002af57808 */ /* 0x000fe40004000000 */
[----:B------:R-:W-:Y:S02]  /*4470*/  FSEL R243, R40, -INF , !P0 ;  /* 0xff80000028f37808 */ /* 0x000fe40004000000 */
[----:B------:R-:W-:Y:S02]  /*4480*/  FSEL R191, R56, -INF , !P0 ;  /* 0xff80000038bf7808 */ /* 0x000fe40004000000 */
[----:B------:R-:W-:Y:S01]  /*4490*/  ISETP.GE.AND P0, PT, R0, UR14, PT ;  /* 0x0000000e00007c0c */ /* 0x000fe2000bf06270 */
[----:B------:R-:W-:Y:S01]  /*44a0*/  IMAD.IADD R0, R218, 0x1, R217 ;  /* 0x00000001da007824 */ /* 0x000fe200078e02d9 */
[----:B------:R-:W-:Y:S02]  /*44b0*/  FSEL R190, R51, -INF , !P1 ;  /* 0xff80000033be7808 */ /* 0x000fe40004800000 */
[----:B------:R-:W-:-:S02]  /*44c0*/  FSEL R211, R11, -INF , !P0 ;  /* 0xff8000000bd37808 */ /* 0x000fc40004000000 */
[----:B------:R-:W-:Y:S02]  /*44d0*/  FSEL R203, R9, -INF , !P0 ;  /* 0xff80000009cb7808 */ /* 0x000fe40004000000 */
[----:B------:R-:W-:Y:S02]  /*44e0*/  FSEL R200, R15, -INF , !P0 ;  /* 0xff8000000fc87808 */ /* 0x000fe40004000000 */
[----:B------:R-:W-:Y:S02]  /*44f0*/  FSEL R128, R13, -INF , !P0 ;  /* 0xff8000000d807808 */ /* 0x000fe40004000000 */
[----:B------:R-:W-:Y:S02]  /*4500*/  PLOP3.LUT P0, PT, PT, PT, UP0, 0x80, 0x0 ;  /* 0x000000000000781c */ /* 0x000fe40003f0f008 */
[----:B------:R-:W-:Y:S02]  /*4510*/  FSEL R159, R49, -INF , !P1 ;  /* 0xff800000319f7808 */ /* 0x000fe40004800000 */
[----:B------:R-:W-:-:S02]  /*4520*/  FSEL R244, R39, -INF , !P1 ;  /* 0xff80000027f47808 */ /* 0x000fc40004800000 */
[----:B------:R-:W-:Y:S02]  /*4530*/  FSEL R196, R37, -INF , !P1 ;  /* 0xff80000025c47808 */ /* 0x000fe40004800000 */
[----:B------:R-:W-:Y:S02]  /*4540*/  ISETP.GE.AND P1, PT, R3, UR14, PT ;  /* 0x0000000e03007c0c */ /* 0x000fe4000bf26270 */
        /* <DEDUP_REMOVED lines=24> */
[C---:B------:R-:W-:Y:S02]  /*46d0*/  IADD3 R231, R227.reuse, 0x2000, RZ ;  /* 0x00002000e3e77810 */ /* 0x040fe40007ffe0ff */
[C---:B------:R-:W-:Y:S02]  /*46e0*/  IADD3 R230, R227.reuse, 0x2800, RZ ;  /* 0x00002800e3e67810 */ /* 0x040fe40007ffe0ff */
[C---:B------:R-:W-:Y:S02]  /*46f0*/  IADD3 R229, R227.reuse, 0x3000, RZ ;  /* 0x00003000e3e57810 */ /* 0x040fe40007ffe0ff */
[----:B------:R-:W-:Y:S01]  /*4700*/  IADD3 R228, R227, 0x3800, RZ ;  /* 0x00003800e3e47810 */ /* 0x000fe20007ffe0ff */
[----:B------:R-:W-:Y:S06]  /*4710*/  BAR.SYNC.DEFER_BLOCKING 0x0 ;  /* 0x0000000000007b1d */ /* 0x000fec0000010000 */
[----:B------:R-:W-:Y:S05]  /*4720*/  @!P0 BRA `(.L_x_155) ;  /* 0x000006b000008947 */ /* 0x000fea0003800000 */
[----:B------:R-:W2:Y:S04]  /*4730*/  LDL.64 R6, [R1+0x28] ;  /* 0x0000280001067983 */ /* 0x000ea80000100a00 */
[----:B------:R-:W3:Y:S01]  /*4740*/  LDL.64 R250, [R1] ;  /* 0x0000000001fa7983 */ /* 0x000ee20000100a00 */
[----:B------:R-:W-:Y:S01]  /*4750*/  ULEA.HI.SX32 UR7, UR8, 0xfffffffe, 0x19 ;  /* 0xfffffffe08077891 */ /* 0x000fe2000f8fca3f */
[----:B------:R-:W-:Y:S01]  /*4760*/  IMAD.U32 R5, RZ, RZ, UR4 ;  /* 0x00000004ff057e24 */ /* 0x000fe2000f8e00ff */
[----:B------:R-:W-:Y:S01]  /*4770*/  BSSY B0, `(.L_x_156) ;  /* 0x0000065000007945 */ /* 0x000fe20003800000 */
[----:B------:R-:W-:Y:S01]  /*4780*/  IMAD.U32 R13, RZ, RZ, UR4 ;  /* 0x00000004ff0d7e24 */ /* 0x000fe2000f8e00ff */
[----:B------:R-:W-:Y:S01]  /*4790*/  USHF.R.S32.HI UR6, URZ, 0x1f, UR7 ;  /* 0x0000001f3f067899 */ /* 0x000fe20008011407 */
[----:B------:R-:W-:Y:S01]  /*47a0*/  IMAD.U32 R14, RZ, RZ, UR4 ;  /* 0x00000004ff0e7e24 */ /* 0x000fe2000f8e00ff */
[----:B------:R-:W-:Y:S01]  /*47b0*/  UIMAD UR5, UR5, UR7, URZ ;  /* 0x00000007050572a4 */ /* 0x000fe2000f8e023f */
[----:B------:R-:W-:-:S02]  /*47c0*/  IMAD.U32 R8, RZ, RZ, UR7 ;  /* 0x00000007ff087e24 */ /* 0x000fc4000f8e00ff */
[----:B------:R-:W-:Y:S01]  /*47d0*/  IMAD.U32 R17, RZ, RZ, UR4 ;  /* 0x00000004ff117e24 */ /* 0x000fe2000f8e00ff */
[----:B------:R-:W-:Y:S01]  /*47e0*/  UIMAD UR5, UR6, UR11, UR5 ;  /* 0x0000000b060572a4 */ /* 0x000fe2000f8e0205 */
[----:B--2---:R-:W-:Y:S01]  /*47f0*/  ISETP.GE.AND P1, PT, R6, c[0x0][0x220], PT ;  /* 0x0000880006007a0c */ /* 0x004fe20003f26270 */
[----:B------:R-:W-:Y:S02]  /*4800*/  IMAD.U32 R6, RZ, RZ, UR4 ;  /* 0x00000004ff067e24 */ /* 0x000fe4000f8e00ff */
[----:B---3--:R-:W-:-:S05]  /*4810*/  IMAD.WIDE.U32 R8, R8, UR11, R250 ;  /* 0x0000000b08087c25 */ /* 0x008fca000f8e00fa */
[----:B------:R-:W-:-:S05]  /*4820*/  IADD3 R7, R9, UR5, RZ ;  /* 0x0000000509077c10 */ /* 0x000fca000fffe0ff */
[----:B------:R-:W-:Y:S01]  /*4830*/  @!P1 MOV R11, c[0x0][0x19c] ;  /* 0x00006700000b9a02 */ /* 0x000fe20000000f00 */
[----:B------:R-:W-:Y:S01]  /*4840*/  @!P1 IMAD.MOV.U32 R12, RZ, RZ, c[0x0][0x19c] ;  /* 0x00006700ff0c9624 */ /* 0x000fe200078e00ff */
[-C--:B------:R-:W-:Y:S01]  /*4850*/  @!P1 LEA R5, P3, R5, R8.reuse, 0x5 ;  /* 0x0000000805059211 */ /* 0x080fe200078628ff */
[----:B------:R-:W-:Y:S01]  /*4860*/  @!P1 IMAD.MOV.U32 R16, RZ, RZ, c[0x0][0x19c] ;  /* 0x00006700ff109624 */ /* 0x000fe200078e00ff */
[----:B------:R-:W-:Y:S01]  /*4870*/  @!P1 IADD3 R3, P4, R8, UR20, RZ ;  /* 0x0000001408039c10 */ /* 0x000fe2000ff9e0ff */
[----:B------:R1:W-:Y:S01]  /*4880*/  @P1 STS.128 [R235+0x4000], RZ ;  /* 0x004000ffeb001388 */ /* 0x0003e20000000c00 */
[----:B------:R-:W-:Y:S01]  /*4890*/  @!P1 LEA R6, P2, R6, R8, 0x6 ;  /* 0x0000000806069211 */ /* 0x000fe200078430ff */
[----:B------:R-:W-:Y:S01]  /*48a0*/  @!P1 IMAD R16, R16, 0x60, RZ ;  /* 0x0000006010109824 */ /* 0x000fe200078e02ff */
[----:B------:R-:W-:Y:S01]  /*48b0*/  @!P1 LEA.HI.X R11, R13, R7, R11, 0x5, P3 ;  /* 0x000000070d0b9211 */ /* 0x000fe200018f2c0b */
[----:B------:R-:W-:Y:S01]  /*48c0*/  @!P1 IMAD.MOV.U32 R13, RZ, RZ, R7 ;  /* 0x000000ffff0d9224 */ /* 0x000fe200078e0007 */
[----:B------:R-:W-:-:S02]  /*48d0*/  @!P1 IADD3.X R10, R7, UR9, RZ, P4, !PT ;  /* 0x00000009070a9c10 */ /* 0x000fc4000a7fe4ff */
[----:B------:R-:W-:Y:S02]  /*48e0*/  @!P1 LEA.HI.X R12, R14, R7, R12, 0x6, P2 ;  /* 0x000000070e0c9211 */ /* 0x000fe400010f340c */
[C---:B------:R-:W-:Y:S02]  /*48f0*/  @!P1 LEA R24, P3, R6.reuse, c[0x0][0x168], 0x1 ;  /* 0x00005a0006189a11 */ /* 0x040fe400078608ff */
[C---:B------:R-:W-:Y:S02]  /*4900*/  @!P1 LEA R28, P4, R3.reuse, c[0x0][0x168], 0x1 ;  /* 0x00005a00031c9a11 */ /* 0x040fe400078808ff */
[----:B------:R-:W-:Y:S01]  /*4910*/  @!P1 LEA.HI.X R25, R6, c[0x0][0x16c], R12, 0x1, P3 ;  /* 0x00005b0006199a11 */ /* 0x000fe200018f0c0c */
[----:B------:R-:W-:Y:S01]  /*4920*/  @!P1 IMAD.MOV.U32 R6, RZ, RZ, R8 ;  /* 0x000000ffff069224 */ /* 0x000fe200078e0008 */
[----:B------:R-:W-:Y:S01]  /*4930*/  @!P1 LEA.HI.X R29, R3, c[0x0][0x16c], R10, 0x1, P4 ;  /* 0x00005b00031d9a11 */ /* 0x000fe200020f0c0a */
[----:B------:R-:W-:Y:S01]  /*4940*/  IMAD.U32 R3, RZ, RZ, UR4 ;  /* 0x00000004ff037e24 */ /* 0x000fe2000f8e00ff */
[----:B------:R-:W-:Y:S01]  /*4950*/  @!P1 MOV R12, R8 ;  /* 0x00000008000c9202 */ /* 0x000fe20000000f00 */
[----:B------:R-:W-:Y:S01]  /*4960*/  @!P1 IMAD.WIDE.U32 R14, R14, 0x30, R6 ;  /* 0x000000300e0e9825 */ /* 0x000fe200078e0006 */
[----:B------:R-:W-:-:S03]  /*4970*/  @!P1 LEA R26, P2, R5, c[0x0][0x168], 0x1 ;  /* 0x00005a00051a9a11 */ /* 0x000fc600078408ff */
[----:B------:R-:W-:Y:S01]  /*4980*/  @!P1 IMAD.WIDE.U32 R12, R3, 0x50, R12 ;  /* 0x00000050030c9825 */ /* 0x000fe200078e000c */
[----:B------:R-:W-:Y:S02]  /*4990*/  @!P1 LEA.HI.X R27, R5, c[0x0][0x16c], R11, 0x1, P2 ;  /* 0x00005b00051b9a11 */ /* 0x000fe400010f0c0b */
[----:B------:R-:W-:Y:S01]  /*49a0*/  @!P1 MOV R5, c[0x0][0x19c] ;  /* 0x0000670000059a02 */ /* 0x000fe20000000f00 */
[----:B------:R-:W-:Y:S01]  /*49b0*/  @!P1 IMAD.MOV.U32 R3, RZ, RZ, c[0x0][0x19c] ;  /* 0x00006700ff039624 */ /* 0x000fe200078e00ff */
[----:B------:R-:W-:Y:S01]  /*49c0*/  @!P1 LEA R22, P2, R8, c[0x0][0x168], 0x1 ;  /* 0x00005a0008169a11 */ /* 0x000fe200078408ff */
[----:B------:R-:W-:Y:S01]  /*49d0*/  @!P1 IMAD.MOV.U32 R10, RZ, RZ, R8 ;  /* 0x000000ffff0a9224 */ /* 0x000fe200078e0008 */
[----:B------:R-:W-:Y:S01]  /*49e0*/  @!P1 LEA R20, P4, R14, c[0x0][0x168], 0x1 ;  /* 0x00005a000e149a11 */ /* 0x000fe200078808ff */
[----:B------:R-:W-:Y:S01]  /*49f0*/  @!P1 IMAD R3, R3, 0x30, RZ ;  /* 0x0000003003039824 */ /* 0x000fe200078e02ff */
[--C-:B------:R-:W-:Y:S01]  /*4a00*/  @!P1 LEA.HI.X R23, R8, c[0x0][0x16c], R7.reuse, 0x1, P2 ;  /* 0x00005b0008179a11 */ /* 0x100fe200010f0c07 */
[----:B------:R-:W-:Y:S01]  /*4a10*/  @!P1 IMAD.MOV.U32 R11, RZ, RZ, R7 ;  /* 0x000000ffff0b9224 */ /* 0x000fe200078e0007 */
[----:B------:R-:W-:Y:S01]  /*4a20*/  @!P1 LEA R18, P3, R12, c[0x0][0x168], 0x1 ;  /* 0x00005a000c129a11 */ /* 0x000fe200078608ff */
[----:B------:R-:W-:Y:S01]  /*4a30*/  @!P1 IMAD R5, R5, 0x50, RZ ;  /* 0x0000005005059824 */ /* 0x000fe200078e02ff */
[----:B------:R-:W-:Y:S01]  /*4a40*/  @!P1 IADD3 R3, R3, R15, RZ ;  /* 0x0000000f03039210 */ /* 0x000fe20007ffe0ff */
[----:B------:R-:W-:Y:S01]  /*4a50*/  @!P1 IMAD.WIDE.U32 R10, R17, 0x60, R10 ;  /* 0x00000060110a9825 */ /* 0x000fe200078e000a */
[----:B------:R-:W-:Y:S01]  /*4a60*/  @!PT LDS RZ, [RZ] ;  /* 0x00000000fffff984 */ /* 0x000fe20000000800 */
[----:B------:R-:W-:Y:S01]  /*4a70*/  @!PT LDS RZ, [RZ] ;  /* 0x00000000fffff984 */ /* 0x000fe20000000800 */
[----:B------:R-:W-:Y:S01]  /*4a80*/  @!PT LDS RZ, [RZ] ;  /* 0x00000000fffff984 */ /* 0x000fe20000000800 */
[----:B------:R1:W-:Y:S02]  /*4a90*/  @!P1 LDGSTS.E.BYPASS.LTC128B.128 [R235+0x4000], [R22.64] ;  /* 0x0400000016eb9fae */ /* 0x0003e4000b901d52 */
[----:B------:R-:W-:Y:S01]  /*4aa0*/  @!P1 LEA.HI.X R21, R14, c[0x0][0x16c], R3, 0x1, P4 ;  /* 0x00005b000e159a11 */ /* 0x000fe200020f0c03 */
[----:B------:R-:W-:Y:S01]  /*4ab0*/  @!P1 IMAD.IADD R5, R5, 0x1, R13 ;  /* 0x0000000105059824 */ /* 0x000fe200078e020d */
[----:B------:R1:W-:Y:S01]  /*4ac0*/  @P1 STS.128 [R235+0x4800], RZ ;  /* 0x004800ffeb001388 */ /* 0x0003e20000000c00 */
[----:B------:R-:W-:Y:S01]  /*4ad0*/  @!P1 IMAD.IADD R11, R16, 0x1, R11 ;  /* 0x00000001100b9824 */ /* 0x000fe200078e020b */
[----:B------:R-:W-:-:S02]  /*4ae0*/  @!P1 LEA R16, P2, R10, c[0x0][0x168], 0x1 ;  /* 0x00005a000a109a11 */ /* 0x000fc400078408ff */
[----:B------:R-:W-:Y:S01]  /*4af0*/  @!PT LDS RZ, [RZ] ;  /* 0x00000000fffff984 */ /* 0x000fe20000000800 */
[----:B------:R-:W-:Y:S01]  /*4b00*/  @!PT LDS RZ, [RZ] ;  /* 0x00000000fffff984 */ /* 0x000fe20000000800 */
[----:B------:R-:W-:Y:S01]  /*4b10*/  @!PT LDS RZ, [RZ] ;  /* 0x00000000fffff984 */ /* 0x000fe20000000800 */
[----:B------:R1:W-:Y:S01]  /*4b20*/  @!P1 LDGSTS.E.BYPASS.LTC128B.128 [R235+0x4800], [R28.64] ;  /* 0x048000001ceb9fae */ /* 0x0003e2000b901d52 */
[----:B------:R-:W-:Y:S02]  /*4b30*/  @!P1 LEA.HI.X R19, R12, c[0x0][0x16c], R5, 0x1, P3 ;  /* 0x00005b000c139a11 */ /* 0x000fe400018f0c05 */
[----:B------:R-:W-:Y:S01]  /*4b40*/  @!P1 LEA.HI.X R17, R10, c[0x0][0x16c], R11, 0x1, P2 ;  /* 0x00005b000a119a11 */ /* 0x000fe200010f0c0b */
[----:B------:R1:W-:Y:S04]  /*4b50*/  @P1 STS.128 [R235+0x5000], RZ ;  /* 0x005000ffeb001388 */ /* 0x0003e80000000c00 */
[----:B------:R-:W-:Y:S01]  /*4b60*/  @!PT LDS RZ, [RZ] ;  /* 0x00000000fffff984 */ /* 0x000fe20000000800 */
[----:B------:R-:W-:Y:S01]  /*4b70*/  @!PT LDS RZ, [RZ] ;  /* 0x00000000fffff984 */ /* 0x000fe20000000800 */
[----:B------:R-:W-:Y:S01]  /*4b80*/  @!PT LDS RZ, [RZ] ;  /* 0x00000000fffff984 */ /* 0x000fe20000000800 */
[----:B------:R1:W-:Y:S04]  /*4b90*/  @!P1 LDGSTS.E.BYPASS.LTC128B.128 [R235+0x5000], [R26.64] ;  /* 0x050000001aeb9fae */ /* 0x0003e8000b901d52 */
        /* <DEDUP_REMOVED lines=34> */
.L_x_157:
[----:B------:R-:W-:Y:S05]  /*4dc0*/  BSYNC B0 ;  /* 0x0000000000007941 */ /* 0x000fea0003800000 */
.L_x_156:
[----:B------:R-:W0:Y:S02]  /*4dd0*/  LDGDEPBAR ;  /* 0x00000000000079af */ /* 0x000e240000000000 */
.L_x_155:
[----:B------:R-:W-:Y:S01]  /*4de0*/  FMNMX.FTZ R3, R112, R100, !PT ;  /* 0x0000006470037209 */ /* 0x000fe20007810000 */
[----:B------:R-:W-:Y:S01]  /*4df0*/  STL [R1+0xc8], R235 ;  /* 0x0000c8eb01007387 */ /* 0x000fe20000100800 */
[----:B------:R-:W-:Y:S02]  /*4e00*/  SHF.L.U32 R217, R0, 0x1, RZ ;  /* 0x0000000100d97819 */ /* 0x000fe400000006ff */
[----:B------:R-:W-:Y:S01]  /*4e10*/  FMNMX.FTZ R3, R103, R3, !PT ;  /* 0x0000000367037209 */ /* 0x000fe20007810000 */
[----:B------:R-:W-:Y:S01]  /*4e20*/  STL [R1+0xc4], R234 ;  /* 0x0000c4ea01007387 */ /* 0x000fe20000100800 */
[----:B------:R-:W-:Y:S02]  /*4e30*/  LEA R218, R4, R217, 0x1 ;  /* 0x000000d904da7211 */ /* 0x000fe400078e08ff */
[----:B------:R-:W-:Y:S01]  /*4e40*/  FMNMX.FTZ R3, R104, R3, !PT ;  /* 0x0000000368037209 */ /* 0x000fe20007810000 */
[----:B------:R-:W-:Y:S01]  /*4e50*/  STL [R1+0xc0], R233 ;  /* 0x0000c0e901007387 */ /* 0x000fe20000100800 */
[----:B------:R-:W-:-:S02]  /*4e60*/  LEA R220, R2, R217, 0x1 ;  /* 0x000000d902dc7211 */ /* 0x000fc400078e08ff */
[----:B------:R-:W-:Y:S01]  /*4e70*/  FMNMX.FTZ R3, R102, R3, !PT ;  /* 0x0000000366037209 */ /* 0x000fe20007810000 */
[----:B------:R-:W-:Y:S01]  /*4e80*/  STL [R1+0xbc], R232 ;  /* 0x0000bce801007387 */ /* 0x000fe20000100800 */
[----:B------:R-:W-:Y:S02]  /*4e90*/  LEA R219, R2, R218, 0x1 ;  /* 0x000000da02db7211 */ /* 0x000fe400078e08ff */
        /* <DEDUP_REMOVED lines=40> */
[----:B-1----:R-:W-:Y:S01]  /*5120*/  LDSM.16.MT88.4 R24, [R220+0x8800] ;  /* 0x00880000dc18783b */ /* 0x002fe20000004200 */
        /* <DEDUP_REMOVED lines=63> */
[----:B-1----:R-:W-:Y:S01]  /*5520*/  FMNMX.FTZ R137, R137, R7, !PT ;  /* 0x0000000789897209 */ /* 0x002fe20007810000 */
[----:B--2---:R-:W1:Y:S01]  /*5530*/  SHFL.BFLY PT, R8, R136, 0x2, 0x1f ;  /* 0x0c401f0088087f89 */ /* 0x004e6200000e0000 */
[----:B------:R-:W-:-:S02]  /*5540*/  FMNMX.FTZ R5, R147, R6, !PT ;  /* 0x0000000693057209 */ /* 0x000fc40007810000 */
[----:B------:R-:W-:Y:S01]  /*5550*/  FMNMX.FTZ R3, R192, R3, !PT ;  /* 0x00000003c0037209 */ /* 0x000fe20007810000 */
[C---:B------:R-:W-:Y:S01]  /*5560*/  FMUL.FTZ R6, R137.reuse, c[0x0][0x23c] ;  /* 0x00008f0089067a20 */ /* 0x040fe20000410000 */
[----:B------:R-:W-:Y:S01]  /*5570*/  FMNMX.FTZ R5, R146, R5, !PT ;  /* 0x0000000592057209 */ /* 0x000fe20007810000 */
[----:B------:R-:W-:Y:S01]  /*5580*/  STL [R1+0xcc], R137 ;  /* 0x0000cc8901007387 */ /* 0x000fe20000100800 */
[----:B------:R-:W-:Y:S02]  /*5590*/  FSETP.NEU.FTZ.AND P1, PT, R137, -INF , PT ;  /* 0xff8000008900780b */ /* 0x000fe40003f3d000 */
[----:B------:R-:W-:Y:S02]  /*55a0*/  FMNMX.FTZ R3, R190, R3, !PT ;  /* 0x00000003be037209 */ /* 0x000fe40007810000 */
[----:B------:R-:W-:Y:S02]  /*55b0*/  FMNMX.FTZ R5, R145, R5, !PT ;  /* 0x0000000591057209 */ /* 0x000fe40007810000 */
[----:B------:R-:W-:-:S02]  /*55c0*/  FSEL R6, R6, RZ, P1 ;  /* 0x000000ff06067208 */ /* 0x000fc40000800000 */
[----:B------:R-:W-:Y:S02]  /*55d0*/  FMNMX.FTZ R3, R245, R3, !PT ;  /* 0x00000003f5037209 */ /* 0x000fe40007810000 */
[----:B------:R-:W-:Y:S01]  /*55e0*/  FMNMX.FTZ R5, R144, R5, !PT ;  /* 0x0000000590057209 */ /* 0x000fe20007810000 */
[----:B------:R-:W-:Y:S01]  /*55f0*/  FFMA.FTZ R7, R112, c[0x0][0x23c], -R6 ;  /* 0x00008f0070077a23 */ /* 0x000fe20000010806 */
[----:B------:R-:W-:Y:S02]  /*5600*/  FMNMX.FTZ R3, R241, R3, !PT ;  /* 0x00000003f1037209 */ /* 0x000fe40007810000 */
[----:B------:R-:W-:Y:S01]  /*5610*/  FMNMX.FTZ R5, R127, R5, !PT ;  /* 0x000000057f057209 */ /* 0x000fe20007810000 */
[----:B------:R2:W-:Y:S01]  /*5620*/  MUFU.EX2 R250, R7 ;  /* 0x0000000700fa7308 */ /* 0x0005e20000000800 */
[----:B------:R-:W-:Y:S02]  /*5630*/  FMNMX.FTZ R3, R240, R3, !PT ;  /* 0x00000003f0037209 */ /* 0x000fe40007810000 */
[----:B------:R-:W-:-:S02]  /*5640*/  FMNMX.FTZ R5, R152, R5, !PT ;  /* 0x0000000598057209 */ /* 0x000fc40007810000 */
[----:B------:R-:W-:Y:S02]  /*5650*/  FMNMX.FTZ R3, R239, R3, !PT ;  /* 0x00000003ef037209 */ /* 0x000fe40007810000 */
[----:B------:R-:W-:Y:S02]  /*5660*/  FMNMX.FTZ R5, R149, R5, !PT ;  /* 0x0000000595057209 */ /* 0x000fe40007810000 */
[----:B-1----:R-:W-:Y:S02]  /*5670*/  FMNMX.FTZ R136, R136, R8, !PT ;  /* 0x0000000888887209 */ /* 0x002fe40007810000 */
[----:B------:R-:W-:Y:S02]  /*5680*/  FMNMX.FTZ R3, R215, R3, !PT ;  /* 0x00000003d7037209 */ /* 0x000fe40007810000 */
[----:B------:R-:W-:Y:S02]  /*5690*/  FMNMX.FTZ R5, R111, R5, !PT ;  /* 0x000000056f057209 */ /* 0x000fe40007810000 */
[----:B------:R-:W-:Y:S01]  /*56a0*/  FMNMX.FTZ R3, R214, R3, !PT ;  /* 0x00000003d6037209 */ /* 0x000fe20007810000 */
[----:B--2---:R-:W-:Y:S01]  /*56b0*/  FFMA.FTZ R7, R100, c[0x0][0x23c], -R6 ;  /* 0x00008f0064077a23 */ /* 0x004fe20000010806 */
[----:B------:R-:W-:-:S02]  /*56c0*/  FMNMX.FTZ R5, R110, R5, !PT ;  /* 0x000000056e057209 */ /* 0x000fc40007810000 */
[----:B------:R-:W-:Y:S01]  /*56d0*/  FMNMX.FTZ R134, R213, R3, !PT ;  /* 0x00000003d5867209 */ /* 0x000fe20007810000 */
[----:B------:R1:W-:Y:S01]  /*56e0*/  MUFU.EX2 R249, R7 ;  /* 0x0000000700f97308 */ /* 0x0003e20000000800 */
[----:B------:R-:W-:Y:S01]  /*56f0*/  FFMA.FTZ R3, R104, c[0x0][0x23c], -R6 ;  /* 0x00008f0068037a23 */ /* 0x000fe20000010806 */
[----:B------:R-:W-:Y:S02]  /*5700*/  FMNMX.FTZ R5, R171, R5, !PT ;  /* 0x00000005ab057209 */ /* 0x000fe40007810000 */
[----:B------:R-:W-:-:S04]  /*5710*/  FMNMX.FTZ R134, R211, R134, !PT ;  /* 0x00000086d3867209 */ /* 0x000fc80007810000 */
[----:B------:R2:W3:Y:S01]  /*5720*/  MUFU.EX2 R85, R3 ;  /* 0x0000000300557308 */ /* 0x0004e20000000800 */
[----:B------:R-:W4:Y:S01]  /*5730*/  SHFL.BFLY PT, R8, R134, 0x2, 0x1f ;  /* 0x0c401f0086087f89 */ /* 0x000f2200000e0000 */
[----:B-1----:R-:W-:-:S06]  /*5740*/  FFMA.FTZ R7, R103, c[0x0][0x23c], -R6 ;  /* 0x00008f0067077a23 */ /* 0x002fcc0000010806 */
[----:B------:R1:W-:Y:S01]  /*5750*/  MUFU.EX2 R11, R7 ;  /* 0x00000007000b7308 */ /* 0x0003e20000000800 */
[----:B--2---:R-:W-:Y:S01]  /*5760*/  FMNMX.FTZ R3, R166, R5, !PT ;  /* 0x00000005a6037209 */ /* 0x004fe20007810000 */
[----:B------:R-:W-:Y:S01]  /*5770*/  FFMA.FTZ R5, R102, c[0x0][0x23c], -R6 ;  /* 0x00008f0066057a23 */ /* 0x000fe20000010806 */
[----:B---3--:R-:W-:Y:S02]  /*5780*/  STL [R1+0x70], R85 ;  /* 0x0000705501007387 */ /* 0x008fe40000100800 */
[----:B------:R-:W-:-:S03]  /*5790*/  FMNMX.FTZ R3, R162, R3, !PT ;  /* 0x00000003a2037209 */ /* 0x000fc60007810000 */
[----:B------:R2:W3:Y:S01]  /*57a0*/  MUFU.EX2 R235, R5 ;  /* 0x0000000500eb7308 */ /* 0x0004e20000000800 */
[----:B------:R-:W-:Y:S02]  /*57b0*/  FMNMX.FTZ R3, R161, R3, !PT ;  /* 0x00000003a1037209 */ /* 0x000fe40007810000 */
[----:B----4-:R-:W-:Y:S01]  /*57c0*/  FMNMX.FTZ R134, R134, R8, !PT ;  /* 0x0000000886867209 */ /* 0x010fe20007810000 */
[----:B-1----:R-:W1:Y:S01]  /*57d0*/  SHFL.BFLY PT, R7, R136, 0x1, 0x1f ;  /* 0x0c201f0088077f89 */ /* 0x002e6200000e0000 */
[----:B------:R-:W-:-:S03]  /*57e0*/  FMNMX.FTZ R3, R185, R3, !PT ;  /* 0x00000003b9037209 */ /* 0x000fc60007810000 */
[----:B------:R-:W4:Y:S01]  /*57f0*/  SHFL.BFLY PT, R8, R134, 0x1, 0x1f ;  /* 0x0c201f0086087f89 */ /* 0x000f2200000e0000 */
[----:B------:R-:W-:Y:S01]  /*5800*/  FMNMX.FTZ R3, R182, R3, !PT ;  /* 0x00000003b6037209 */ /* 0x000fe20007810000 */
[----:B--2---:R-:W-:-:S03]  /*5810*/  FFMA.FTZ R5, R101, c[0x0][0x23c], -R6 ;  /* 0x00008f0065057a23 */ /* 0x004fc60000010806 */
[----:B------:R-:W-:Y:S01]  /*5820*/  FMNMX.FTZ R3, R174, R3, !PT ;  /* 0x00000003ae037209 */ /* 0x000fe20007810000 */
[----:B---3--:R-:W-:Y:S01]  /*5830*/  STL [R1+0x6c], R235 ;  /* 0x00006ceb01007387 */ /* 0x008fe20000100800 */
[----:B------:R2:W3:Y:S02]  /*5840*/  MUFU.EX2 R234, R5 ;  /* 0x0000000500ea7308 */ /* 0x0004e40000000800 */
[----:B------:R-:W-:-:S04]  /*5850*/  FMNMX.FTZ R3, R133, R3, !PT ;  /* 0x0000000385037209 */ /* 0x000fc80007810000 */
[----:B------:R-:W-:Y:S02]  /*5860*/  FMNMX.FTZ R3, R248, R3, !PT ;  /* 0x00000003f8037209 */ /* 0x000fe40007810000 */
[----:B-1----:R-:W-:-:S04]  /*5870*/  FMNMX.FTZ R136, R136, R7, !PT ;  /* 0x0000000788887209 */ /* 0x002fc80007810000 */
[----:B------:R-:W-:Y:S01]  /*5880*/  FSETP.NEU.FTZ.AND P1, PT, R136, -INF , PT ;  /* 0xff8000008800780b */ /* 0x000fe20003f3d000 */
[----:B--2---:R-:W-:Y:S01]  /*5890*/  FFMA.FTZ R5, R60, c[0x0][0x23c], -R6 ;  /* 0x00008f003c057a23 */ /* 0x004fe20000010806 */
[----:B---3--:R-:W-:Y:S01]  /*58a0*/  STL [R1+0x7c], R234 ;  /* 0x00007cea01007387 */ /* 0x008fe20000100800 */
[----:B----4-:R-:W-:Y:S02]  /*58b0*/  FMNMX.FTZ R134, R134, R8, !PT ;  /* 0x0000000886867209 */ /* 0x010fe40007810000 */
[----:B------:R-:W1:Y:S02]  /*58c0*/  MUFU.EX2 R7, R5 ;  /* 0x0000000500077308 */ /* 0x000e640000000800 */
[----:B-1----:R1:W-:Y:S01]  /*58d0*/  STL [R1+0x78], R7 ;  /* 0x0000780701007387 */ /* 0x0023e20000100800 */
[----:B------:R-:W-:-:S03]  /*58e0*/  FMUL.FTZ R5, R136, c[0x0][0x23c] ;  /* 0x00008f0088057a20 */ /* 0x000fc60000410000 */
[----:B------:R-:W-:Y:S02]  /*58f0*/  STL [R1+0xd0], R136 ;  /* 0x0000d08801007387 */ /* 0x000fe40000100800 */
[----:B------:R-:W-:Y:S02]  /*5900*/  FSEL R5, R5, RZ, P1 ;  /* 0x000000ff05057208 */ /* 0x000fe40000800000 */
[----:B------:R-:W-:-:S03]  /*5910*/  FSETP.NEU.FTZ.AND P1, PT, R134, -INF , PT ;  /* 0xff8000008600780b */ /* 0x000fc60003f3d000 */
[----:B------:R-:W-:-:S04]  /*5920*/  FFMA.FTZ R8, R105, c[0x0][0x23c], -R5 ;  /* 0x00008f0069087a23 */ /* 0x000fc80000010805 */
[----:B------:R-:W-:Y:S01]  /*5930*/  MUFU.EX2 R56, R8 ;  /* 0x0000000800387308 */ /* 0x000fe20000000800 */
[----:B-1----:R-:W-:-:S07]  /*5940*/  FFMA.FTZ R7, R61, c[0x0][0x23c], -R6 ;  /* 0x00008f003d077a23 */ /* 0x002fce0000010806 */
[----:B------:R1:W2:Y:S02]  /*5950*/  MUFU.EX2 R9, R7 ;  /* 0x0000000700097308 */ /* 0x0002a40000000800 */
[----:B-1----:R-:W-:Y:S01]  /*5960*/  FMNMX.FTZ R7, R247, R3, !PT ;  /* 0x00000003f7077209 */ /* 0x002fe20007810000 */
[----:B------:R-:W-:Y:S01]  /*5970*/  FFMA.FTZ R3, R114, c[0x0][0x23c], -R5 ;  /* 0x00008f0072037a23 */ /* 0x000fe20000010805 */
[----:B--2---:R1:W-:Y:S02]  /*5980*/  STL [R1+0x88], R9 ;  /* 0x0000880901007387 */ /* 0x0043e40000100800 */
[----:B------:R-:W-:Y:S02]  /*5990*/  FMNMX.FTZ R7, R246, R7, !PT ;  /* 0x00000007f6077209 */ /* 0x000fe40007810000 */
[----:B------:R2:W-:Y:S02]  /*59a0*/  MUFU.EX2 R252, R3 ;  /* 0x0000000300fc7308 */ /* 0x0005e40000000800 */
[----:B------:R-:W-:-:S04]  /*59b0*/  FMNMX.FTZ R7, R244, R7, !PT ;  /* 0x00000007f4077209 */ /* 0x000fc80007810000 */
[----:B------:R-:W-:-:S04]  /*59c0*/  FMNMX.FTZ R7, R242, R7, !PT ;  /* 0x00000007f2077209 */ /* 0x000fc80007810000 */
[----:B------:R-:W-:-:S04]  /*59d0*/  FMNMX.FTZ R7, R210, R7, !PT ;  /* 0x00000007d2077209 */ /* 0x000fc80007810000 */
[----:B------:R-:W-:Y:S01]  /*59e0*/  FMNMX.FTZ R7, R208, R7, !PT ;  /* 0x00000007d0077209 */ /* 0x000fe20007810000 */
[----:B--2---:R-:W-:-:S03]  /*59f0*/  FFMA.FTZ R3, R113, c[0x0][0x23c], -R5 ;  /* 0x00008f0071037a23 */ /* 0x004fc60000010805 */
[----:B------:R-:W-:Y:S01]  /*5a00*/  FMNMX.FTZ R7, R206, R7, !PT ;  /* 0x00000007ce077209 */ /* 0x000fe20007810000 */
[----:B------:R2:W3:Y:S03]  /*5a10*/  MUFU.EX2 R251, R3 ;  /* 0x0000000300fb7308 */ /* 0x0004e60000000800 */
[----:B------:R-:W-:-:S04]  /*5a20*/  FMNMX.FTZ R7, R204, R7, !PT ;  /* 0x00000007cc077209 */ /* 0x000fc80007810000 */
[----:B------:R-:W-:-:S04]  /*5a30*/  FMNMX.FTZ R7, R202, R7, !PT ;  /* 0x00000007ca077209 */ /* 0x000fc80007810000 */
[----:B------:R-:W-:-:S04]  /*5a40*/  FMNMX.FTZ R7, R201, R7, !PT ;  /* 0x00000007c9077209 */ /* 0x000fc80007810000 */
[----:B------:R-:W-:Y:S01]  /*5a50*/  FMNMX.FTZ R0, R200, R7, !PT ;  /* 0x00000007c8007209 */ /* 0x000fe20007810000 */
[----:B--2---:R-:W-:Y:S01]  /*5a60*/  FFMA.FTZ R3, R107, c[0x0][0x23c], -R5 ;  /* 0x00008f006b037a23 */ /* 0x004fe20000010805 */
[----:B---3--:R-:W-:-:S03]  /*5a70*/  F2FP.BF16.PACK_AB R12, R251, R252 ;  /* 0x000000fcfb0c723e */ /* 0x008fc600000010ff */
[----:B------:R2:W3:Y:S02]  /*5a80*/  MUFU.EX2 R13, R3 ;  /* 0x00000003000d7308 */ /* 0x0004e40000000800 */
[----:B--2---:R-:W-:Y:S01]  /*5a90*/  FFMA.FTZ R3, R106, c[0x0][0x23c], -R5 ;  /* 0x00008f006a037a23 */ /* 0x004fe20000010805 */
[----:B---3--:R-:W-:Y:S05]  /*5aa0*/  STL [R1+0x58], R13 ;  /* 0x0000580d01007387 */ /* 0x008fea0000100800 */
[----:B------:R2:W3:Y:S01]  /*5ab0*/  MUFU.EX2 R14, R3 ;  /* 0x00000003000e7308 */ /* 0x0004e20000000800 */
[----:B------:R-:W-:Y:S01]  /*5ac0*/  STL [R1+0xd4], R134 ;  /* 0x0000d48601007387 */ /* 0x000fe20000100800 */
[----:B--2---:R-:W-:-:S03]  /*5ad0*/  FMUL.FTZ R3, R134, c[0x0][0x23c] ;  /* 0x00008f0086037a20 */ /* 0x004fc60000410000 */
[----:B---3--:R2:W-:Y:S02]  /*5ae0*/  STL [R1+0x54], R14 ;  /* 0x0000540e01007387 */ /* 0x0085e40000100800 */
[----:B------:R-:W-:Y:S02]  /*5af0*/  FSEL R3, R3, RZ, P1 ;  /* 0x000000ff03037208 */ /* 0x000fe40000800000 */
[----:B------:R-:W-:Y:S03]  /*5b00*/  STL [R1+0x68], R56 ;  /* 0x0000683801007387 */ /* 0x000fe60000100800 */
[--C-:B------:R-:W-:Y:S02]  /*5b10*/  FFMA.FTZ R8, R118, c[0x0][0x23c], -R3.reuse ;  /* 0x00008f0076087a23 */ /* 0x100fe40000010803 */
[--C-:B------:R-:W-:Y:S02]  /*5b20*/  FFMA.FTZ R7, R115, c[0x0][0x23c], -R3.reuse ;  /* 0x00008f0073077a23 */ /* 0x100fe40000010803 */
[----:B-1----:R1:W3:Y:S01]  /*5b30*/  MUFU.EX2 R9, R8 ;  /* 0x0000000800097308 */ /* 0x0022e20000000800 */
[----:B------:R-:W-:-:S02]  /*5b40*/  FFMA.FTZ R4, R119, c[0x0][0x23c], -R3 ;  /* 0x00008f0077047a23 */ /* 0x000fc40000010803 */
[----:B------:R-:W-:-:S05]  /*5b50*/  FFMA.FTZ R2, R120, c[0x0][0x23c], -R3 ;  /* 0x00008f0078027a23 */ /* 0x000fca0000010803 */
[----:B------:R-:W4:Y:S01]  /*5b60*/  MUFU.EX2 R10, R7 ;  /* 0x00000007000a7308 */ /* 0x000f220000000800 */
[----:B--2---:R-:W-:Y:S01]  /*5b70*/  F2FP.BF16.PACK_AB R14, R14, R13 ;  /* 0x0000000d0e0e723e */ /* 0x004fe200000010ff */
[----:B-1----:R-:W1:Y:S06]  /*5b80*/  SHFL.BFLY PT, R8, R0, 0x2, 0x1f ;  /* 0x0c401f0000087f89 */ /* 0x002e6c00000e0000 */
[----:B------:R-:W2:Y:S01]  /*5b90*/  MUFU.EX2 R7, R4 ;  /* 0x0000000400077308 */ /* 0x000ea20000000800 */
[----:B---3--:R-:W-:Y:S01]  /*5ba0*/  MOV R120, R9 ;  /* 0x0000000900787202 */ /* 0x008fe20000000f00 */
[----:B----4-:R-:W-:-:S06]  /*5bb0*/  IMAD.MOV.U32 R119, RZ, RZ, R10 ;  /* 0x000000ffff777224 */ /* 0x010fcc00078e000a */
[----:B------:R3:W4:Y:S01]  /*5bc0*/  MUFU.EX2 R9, R2 ;  /* 0x0000000200097308 */ /* 0x0007220000000800 */
[----:B------:R-:W-:Y:S01]  /*5bd0*/  F2FP.BF16.PACK_AB R13, R119, R120 ;  /* 0x00000078770d723e */ /* 0x000fe200000010ff */
[----:B--2---:R-:W-:Y:S01]  /*5be0*/  STL [R1+0x24], R7 ;  /* 0x0000240701007387 */ /* 0x004fe20000100800 */
[----:B-1----:R-:W-:Y:S01]  /*5bf0*/  FMNMX.FTZ R0, R0, R8, !PT ;  /* 0x0000000800007209 */ /* 0x002fe20007810000 */
[--C-:B---3--:R-:W-:Y:S02]  /*5c00*/  FFMA.FTZ R2, R117, c[0x0][0x23c], -R5.reuse ;  /* 0x00008f0075027a23 */ /* 0x108fe40000010805 */
[----:B----4-:R-:W-:Y:S01]  /*5c10*/  STL [R1+0x3c], R9 ;  /* 0x00003c0901007387 */ /* 0x010fe20000100800 */
[----:B------:R-:W-:Y:S01]  /*5c20*/  F2FP.BF16.PACK_AB R15, R9, R7 ;  /* 0x00000007090f723e */ /* 0x000fe200000010ff */
[----:B------:R1:W2:Y:S02]  /*5c30*/  MUFU.EX2 R57, R2 ;  /* 0x0000000200397308 */ /* 0x0002a40000000800 */
[----:B------:R-:W3:Y:S04]  /*5c40*/  SHFL.BFLY PT, R4, R0, 0x1, 0x1f ;  /* 0x0c201f0000047f89 */ /* 0x000ee800000e0000 */
[C---:B------:R-:W-:Y:S08]  /*5c50*/  HMMA.16816.F32.BF16 R68, R12.reuse, R40, RZ ;  /* 0x000000280c44723c */ /* 0x040ff000000418ff */
[C---:B------:R-:W-:Y:S01]  /*5c60*/  HMMA.16816.F32.BF16 R64, R12.reuse, R36, RZ ;  /* 0x000000240c40723c */ /* 0x040fe200000418ff */
[----:B-1----:R-:W-:Y:S01]  /*5c70*/  FFMA.FTZ R2, R116, c[0x0][0x23c], -R5 ;  /* 0x00008f0074027a23 */ /* 0x002fe20000010805 */
[----:B--2---:R-:W-:Y:S03]  /*5c80*/  STL [R1+0x64], R57 ;  /* 0x0000643901007387 */ /* 0x004fe60000100800 */
[----:B------:R1:W2:Y:S03]  /*5c90*/  MUFU.EX2 R10, R2 ;  /* 0x00000002000a7308 */ /* 0x0002a60000000800 */
[----:B------:R-:W-:Y:S01]  /*5ca0*/  HMMA.16816.F32.BF16 R52, R12, R44, RZ ;  /* 0x0000002c0c34723c */ /* 0x000fe200000418ff */
[----:B---3--:R-:W-:Y:S01]  /*5cb0*/  FMNMX.FTZ R135, R0, R4, !PT ;  /* 0x0000000400877209 */ /* 0x008fe20007810000 */
[----:B------:R-:W-:-:S03]  /*5cc0*/  FFMA.FTZ R0, R123, c[0x0][0x23c], -R3 ;  /* 0x00008f007b007a23 */ /* 0x000fc60000010803 */
[C---:B------:R-:W-:Y:S01]  /*5cd0*/  FSETP.NEU.FTZ.AND P1, PT, R135.reuse, -INF , PT ;  /* 0xff8000008700780b */ /* 0x040fe20003f3d000 */
[----:B------:R-:W-:Y:S01]  /*5ce0*/  MUFU.EX2 R7, R0 ;  /* 0x0000000000077308 */ /* 0x000fe20000000800 */
[----:B------:R-:W-:Y:S02]  /*5cf0*/  FMUL.FTZ R4, R135, c[0x0][0x23c] ;  /* 0x00008f0087047a20 */ /* 0x000fe40000410000 */
[----:B-1----:R-:W-:Y:S01]  /*5d00*/  FFMA.FTZ R2, R62, c[0x0][0x23c], -R5 ;  /* 0x00008f003e027a23 */ /* 0x002fe20000010805 */
[----:B--2---:R1:W-:Y:S01]  /*5d10*/  STL [R1+0x84], R10 ;  /* 0x0000840a01007387 */ /* 0x0043e20000100800 */
[----:B------:R-:W-:Y:S01]  /*5d20*/  F2FP.BF16.PACK_AB R8, R57, R56 ;  /* 0x000000383908723e */ /* 0x000fe200000010ff */
[----:B------:R-:W-:Y:S02]  /*5d30*/  HMMA.16816.F32.BF16 R60, R12, R32, RZ ;  /* 0x000000200c3c723c */ /* 0x000fe400000418ff */
[----:B------:R2:W-:Y:S02]  /*5d40*/  MUFU.EX2 R136, R2 ;  /* 0x0000000200887308 */ /* 0x0005e40000000800 */
[----:B--2---:R-:W-:-:S06]  /*5d50*/  FFMA.FTZ R2, R121, c[0x0][0x23c], -R3 ;  /* 0x00008f0079027a23 */ /* 0x004fcc0000010803 */
[----:B------:R2:W3:Y:S02]  /*5d60*/  MUFU.EX2 R9, R2 ;  /* 0x0000000200097308 */ /* 0x0004e40000000800 */
[--C-:B--2---:R-:W-:Y:S01]  /*5d70*/  FFMA.FTZ R2, R122, c[0x0][0x23c], -R3.reuse ;  /* 0x00008f007a027a23 */ /* 0x104fe20000010803 */
[----:B------:R-:W-:Y:S01]  /*5d80*/  MOV R122, R11 ;  /* 0x0000000b007a7202 */ /* 0x000fe20000000f00 */
[----:B---3--:R-:W-:Y:S04]  /*5d90*/  STL [R1+0x5c], R9 ;  /* 0x00005c0901007387 */ /* 0x008fe80000100800 */
[----:B------:R-:W2:Y:S01]  /*5da0*/  MUFU.EX2 R11, R2 ;  /* 0x00000002000b7308 */ /* 0x000ea20000000800 */
[----:B-1----:R-:W-:Y:S01]  /*5db0*/  F2FP.BF16.PACK_AB R10, R136, R10 ;  /* 0x0000000a880a723e */ /* 0x002fe200000010ff */
[----:B--2---:R-:W-:Y:S04]  /*5dc0*/  STL [R1+0x60], R11 ;  /* 0x0000600b01007387 */ /* 0x004fe80000100800 */
[----:B------:R1:W-:Y:S04]  /*5dd0*/  STL [R1+0xd8], R135 ;  /* 0x0000d88701007387 */ /* 0x0003e80000100800 */
[----:B-1----:R-:W2:Y:S01]  /*5de0*/  LDL.LU R135, [R1+0x88] ;  /* 0x0000880001877983 */ /* 0x002ea20000300800 */
[----:B------:R-:W-:Y:S01]  /*5df0*/  FFMA.FTZ R2, R124, c[0x0][0x23c], -R3 ;  /* 0x00008f007c027a23 */ /* 0x000fe20000010803 */
[----:B------:R-:W-:Y:S01]  /*5e00*/  FSEL R0, R4, RZ, P1 ;  /* 0x000000ff04007208 */ /* 0x000fe20000800000 */
[----:B------:R-:W-:Y:S01]  /*5e10*/  HMMA.16816.F32.BF16 R48, R12, R42, RZ ;  /* 0x0000002a0c30723c */ /* 0x000fe200000418ff */
[----:B------:R-:W-:Y:S01]  /*5e20*/  STL [R1+0x80], R7 ;  /* 0x0000800701007387 */ /* 0x000fe20000100800 */
[----:B------:R1:W3:Y:S01]  /*5e30*/  MUFU.EX2 R137, R2 ;  /* 0x0000000200897308 */ /* 0x0002e20000000800 */
[----:B------:R-:W-:-:S02]  /*5e40*/  F2FP.BF16.PACK_AB R9, R11, R9 ;  /* 0x000000090b09723e */ /* 0x000fc400000010ff */
[----:B------:R4:W-:Y:S03]  /*5e50*/  STL [R1+0xdc], R136 ;  /* 0x0000dc8801007387 */ /* 0x0009e60000100800 */
[C---:B------:R-:W-:Y:S08]  /*5e60*/  HMMA.16816.F32.BF16 R76, R12.reuse, R38, RZ ;  /* 0x000000260c4c723c */ /* 0x040ff000000418ff */
[----:B------:R-:W-:Y:S01]  /*5e70*/  HMMA.16816.F32.BF16 R72, R12, R34, RZ ;  /* 0x000000220c48723c */ /* 0x000fe200000418ff */
[----:B-1----:R-:W-:-:S04]  /*5e80*/  FFMA.FTZ R2, R126, c[0x0][0x23c], -R0 ;  /* 0x00008f007e027a23 */ /* 0x002fc80000010800 */
[----:B------:R1:W-:Y:S01]  /*5e90*/  MUFU.EX2 R117, R2 ;  /* 0x0000000200757308 */ /* 0x0003e20000000800 */
[----:B----4-:R-:W2:Y:S01]  /*5ea0*/  LDL.LU R136, [R1+0x78] ;  /* 0x0000780001887983 */ /* 0x010ea20000300800 */
[----:B-1----:R-:W-:-:S06]  /*5eb0*/  FFMA.FTZ R2, R125, c[0x0][0x23c], -R0 ;  /* 0x00008f007d027a23 */ /* 0x002fcc0000010800 */
[----:B------:R1:W-:Y:S01]  /*5ec0*/  MUFU.EX2 R121, R2 ;  /* 0x0000000200797308 */ /* 0x0003e20000000800 */
[----:B------:R-:W-:Y:S01]  /*5ed0*/  HMMA.16816.F32.BF16 R56, R12, R46, RZ ;  /* 0x0000002e0c38723c */ /* 0x000fe200000418ff */
[----:B---3--:R-:W-:Y:S01]  /*5ee0*/  F2FP.BF16.PACK_AB R11, R137, R7 ;  /* 0x00000007890b723e */ /* 0x008fe200000010ff */
[----:B-1----:R-:W-:-:S05]  /*5ef0*/  FFMA.FTZ R2, R148, c[0x0][0x23c], -R0 ;  /* 0x00008f0094027a23 */ /* 0x002fca0000010800 */
[----:B------:R1:W3:Y:S01]  /*5f00*/  MUFU.EX2 R15, R2 ;  /* 0x00000002000f7308 */ /* 0x0002e20000000800 */
[----:B------:R4:W-:Y:S01]  /*5f10*/  STL [R1+0xe0], R137 ;  /* 0x0000e08901007387 */ /* 0x0009e20000100800 */
[----:B-1----:R-:W-:-:S06]  /*5f20*/  FFMA.FTZ R2, R147, c[0x0][0x23c], -R0 ;  /* 0x00008f0093027a23 */ /* 0x002fcc0000010800 */
[----:B------:R1:W1:Y:S02]  /*5f30*/  MUFU.EX2 R84, R2 ;  /* 0x0000000200547308 */ /* 0x0002640000000800 */
[----:B-1----:R-:W-:-:S06]  /*5f40*/  FFMA.FTZ R2, R146, c[0x0][0x23c], -R0 ;  /* 0x00008f0092027a23 */ /* 0x002fcc0000010800 */
[----:B------:R1:W1:Y:S02]  /*5f50*/  MUFU.EX2 R7, R2 ;  /* 0x0000000200077308 */ /* 0x0002640000000800 */
[----:B-1----:R-:W-:-:S06]  /*5f60*/  FFMA.FTZ R2, R145, c[0x0][0x23c], -R0 ;  /* 0x00008f0091027a23 */ /* 0x002fcc0000010800 */
[----:B----4-:R1:W4:Y:S01]  /*5f70*/  MUFU.EX2 R137, R2 ;  /* 0x0000000200897308 */ /* 0x0103220000000800 */
[----:B---3--:R3:W-:Y:S01]  /*5f80*/  STL [R1+0x10], R15 ;  /* 0x0000100f01007387 */ /* 0x0087e20000100800 */
[----:B-1----:R-:W-:-:S06]  /*5f90*/  FFMA.FTZ R2, R144, c[0x0][0x23c], -R0 ;  /* 0x00008f0090027a23 */ /* 0x002fcc0000010800 */
[----:B------:R1:W1:Y:S01]  /*5fa0*/  MUFU.EX2 R4, R2 ;  /* 0x0000000200047308 */ /* 0x0002620000000800 */
[----:B------:R-:W-:Y:S01]  /*5fb0*/  HMMA.16816.F32.BF16 R96, R8, R24, R64 ;  /* 0x000000180860723c */ /* 0x000fe20000041840 */
[----:B------:R4:W-:Y:S01]  /*5fc0*/  STL [R1+0x14], R84 ;  /* 0x0000145401007387 */ /* 0x0009e20000100800 */
[----:B------:R-:W-:Y:S01]  /*5fd0*/  F2FP.BF16.PACK_AB R14, R85, R122 ;  /* 0x0000007a550e723e */ /* 0x000fe200000010ff */
[----:B-1----:R-:W-:-:S04]  /*5fe0*/  FFMA.FTZ R2, R127, c[0x0][0x23c], -R0 ;  /* 0x00008f007f027a23 */ /* 0x002fc80000010800 */
[----:B------:R1:W1:Y:S01]  /*5ff0*/  MUFU.EX2 R134, R2 ;  /* 0x0000000200867308 */ /* 0x0002620000000800 */
[----:B---3--:R-:W-:Y:S01]  /*6000*/  F2FP.BF16.PACK_AB R15, R84, R15 ;  /* 0x0000000f540f723e */ /* 0x008fe200000010ff */
[----:B------:R-:W-:Y:S01]  /*6010*/  HMMA.16816.F32.BF16 R80, R8, R28, R68 ;  /* 0x0000001c0850723c */ /* 0x000fe20000041844 */
[----:B------:R3:W-:Y:S01]  /*6020*/  STL [R1+0x18], R7 ;  /* 0x0000180701007387 */ /* 0x0007e20000100800 */
[----:B-1----:R-:W-:-:S06]  /*6030*/  FFMA.FTZ R2, R143, c[0x0][0x23c], -R6 ;  /* 0x00008f008f027a23 */ /* 0x002fcc0000010806 */
[C---:B------:R-:W-:Y:S01]  /*6040*/  HMMA.16816.F32.BF16 R92, R8.reuse, R20, R60 ;  /* 0x00000014085c723c */ /* 0x040fe2000004183c */
[----:B------:R1:W-:Y:S07]  /*6050*/  MUFU.EX2 R143, R2 ;  /* 0x00000002008f7308 */ /* 0x0003ee0000000800 */
[C---:B------:R-:W-:Y:S08]  /*6060*/  HMMA.16816.F32.BF16 R112, R8.reuse, R16, R52 ;  /* 0x000000100870723c */ /* 0x040ff00000041834 */
[----:B------:R-:W-:Y:S01]  /*6070*/  HMMA.16816.F32.BF16 R64, R8, R30, R48 ;  /* 0x0000001e0840723c */ /* 0x000fe20000041830 */
[----:B-1----:R-:W-:-:S07]  /*6080*/  FFMA.FTZ R2, R140, c[0x0][0x23c], -R6 ;  /* 0x00008f008c027a23 */ /* 0x002fce0000010806 */
[C---:B------:R-:W-:Y:S08]  /*6090*/  HMMA.16816.F32.BF16 R88, R8.reuse, R26, R76 ;  /* 0x0000001a0858723c */ /* 0x040ff0000004184c */
[C---:B------:R-:W-:Y:S08]  /*60a0*/  HMMA.16816.F32.BF16 R72, R8.reuse, R22, R72 ;  /* 0x000000160848723c */ /* 0x040ff00000041848 */
[----:B----4-:R-:W-:Y:S07]  /*60b0*/  HMMA.16816.F32.BF16 R84, R8, R18, R56 ;  /* 0x000000120854723c */ /* 0x010fee0000041838 */
[----:B------:R-:W-:-:S02]  /*60c0*/  F2FP.BF16.PACK_AB R9, R137, R7 ;  /* 0x000000078909723e */ /* 0x000fc400000010ff */
[----:B---3--:R1:W3:Y:S01]  /*60d0*/  MUFU.EX2 R7, R2 ;  /* 0x0000000200077308 */ /* 0x0082e20000000800 */
[----:B------:R4:W-:Y:S01]  /*60e0*/  STL [R1+0x74], R4 ;  /* 0x0000740401007387 */ /* 0x0009e20000100800 */
[----:B------:R-:W-:Y:S01]  /*60f0*/  F2FP.BF16.PACK_AB R11, R134, R4 ;  /* 0x00000004860b723e */ /* 0x000fe200000010ff */
[----:B-1----:R-:W-:-:S05]  /*6100*/  FFMA.FTZ R2, R109, c[0x0][0x23c], -R6 ;  /* 0x00008f006d027a23 */ /* 0x002fca0000010806 */
[----:B------:R1:W-:Y:S02]  /*6110*/  MUFU.EX2 R144, R2 ;  /* 0x0000000200907308 */ /* 0x0003e40000000800 */
[----:B-1----:R-:W-:-:S06]  /*6120*/  FFMA.FTZ R2, R108, c[0x0][0x23c], -R6 ;  /* 0x00008f006c027a23 */ /* 0x002fcc0000010806 */
[----:B------:R1:W-:Y:S02]  /*6130*/  MUFU.EX2 R233, R2 ;  /* 0x0000000200e97308 */ /* 0x0003e40000000800 */
[----:B-1----:R-:W-:-:S06]  /*6140*/  FFMA.FTZ R2, R152, c[0x0][0x23c], -R0 ;  /* 0x00008f0098027a23 */ /* 0x002fcc0000010800 */
[----:B----4-:R1:W4:Y:S02]  /*6150*/  MUFU.EX2 R4, R2 ;  /* 0x0000000200047308 */ /* 0x0103240000000800 */
[----:B-1----:R-:W-:-:S06]  /*6160*/  FFMA.FTZ R2, R149, c[0x0][0x23c], -R0 ;  /* 0x00008f0095027a23 */ /* 0x002fcc0000010800 */
[----:B------:R1:W-:Y:S02]  /*6170*/  MUFU.EX2 R152, R2 ;  /* 0x0000000200987308 */ /* 0x0003e40000000800 */
[----:B-1----:R-:W-:-:S06]  /*6180*/  FFMA.FTZ R2, R111, c[0x0][0x23c], -R0 ;  /* 0x00008f006f027a23 */ /* 0x002fcc0000010800 */
[----:B------:R1:W-:Y:S02]  /*6190*/  MUFU.EX2 R146, R2 ;  /* 0x0000000200927308 */ /* 0x0003e40000000800 */
[----:B-1----:R-:W-:-:S06]  /*61a0*/  FFMA.FTZ R2, R110, c[0x0][0x23c], -R0 ;  /* 0x00008f006e027a23 */ /* 0x002fcc0000010800 */
[----:B------:R1:W-:Y:S01]  /*61b0*/  MUFU.EX2 R232, R2 ;  /* 0x0000000200e87308 */ /* 0x0003e20000000800 */
[----:B------:R-:W-:Y:S01]  /*61c0*/  F2FP.BF16.PACK_AB R8, R234, R235 ;  /* 0x000000ebea08723e */ /* 0x000fe200000010ff */
[----:B-1----:R-:W-:Y:S02]  /*61d0*/  FFMA.FTZ R2, R154, c[0x0][0x23c], -R5 ;  /* 0x00008f009a027a23 */ /* 0x002fe40000010805 */
[----:B---3--:R-:W-:-:S04]  /*61e0*/  IMAD.MOV.U32 R154, RZ, RZ, R7 ;  /* 0x000000ffff9a7224 */ /* 0x008fc800078e0007 */
[----:B------:R1:W-:Y:S02]  /*61f0*/  MUFU.EX2 R7, R2 ;  /* 0x0000000200077308 */ /* 0x0003e40000000800 */
[----:B-1----:R-:W-:-:S06]  /*6200*/  FFMA.FTZ R2, R151, c[0x0][0x23c], -R5 ;  /* 0x00008f0097027a23 */ /* 0x002fcc0000010805 */
        /* <DEDUP_REMOVED lines=10> */
[----:B------:R1:W-:Y:S01]  /*62b0*/  MUFU.EX2 R234, R2 ;  /* 0x0000000200ea7308 */ /* 0x0003e20000000800 */
[----:B------:R-:W-:Y:S02]  /*62c0*/  F2FP.BF16.PACK_AB R12, R249, R250 ;  /* 0x000000faf90c723e */ /* 0x000fe400000010ff */
[----:B------:R-:W-:Y:S01]  /*62d0*/  F2FP.BF16.PACK_AB R13, R121, R117 ;  /* 0x00000075790d723e */ /* 0x000fe200000010ff */
[----:B-1----:R-:W-:-:S04]  /*62e0*/  FFMA.FTZ R2, R150, c[0x0][0x23c], -R3 ;  /* 0x00008f0096027a23 */ /* 0x002fc80000010803 */
[----:B------:R1:W-:Y:S02]  /*62f0*/  MUFU.EX2 R230, R2 ;  /* 0x0000000200e67308 */ /* 0x0003e40000000800 */
[----:B------:R-:W-:Y:S01]  /*6300*/  HMMA.16816.F32.BF16 R48, R12, R40, RZ ;  /* 0x000000280c30723c */ /* 0x000fe200000418ff */
[----:B-1----:R-:W-:-:S05]  /*6310*/  FFMA.FTZ R2, R169, c[0x0][0x23c], -R6 ;  /* 0x00008f00a9027a23 */ /* 0x002fca0000010806 */
[----:B------:R1:W-:Y:S01]  /*6320*/  MUFU.EX2 R229, R2 ;  /* 0x0000000200e57308 */ /* 0x0003e20000000800 */
[----:B----4-:R-:W-:Y:S01]  /*6330*/  MOV R150, R4 ;  /* 0x0000000400967202 */ /* 0x010fe20000000f00 */
[----:B-1----:R-:W-:-:S06]  /*6340*/  FFMA.FTZ R2, R163, c[0x0][0x23c], -R6 ;  /* 0x00008f00a3027a23 */ /* 0x002fcc0000010806 */
[----:B------:R1:W-:Y:S02]  /*6350*/  MUFU.EX2 R225, R2 ;  /* 0x0000000200e17308 */ /* 0x0003e40000000800 */
[----:B-1----:R-:W-:-:S06]  /*6360*/  FFMA.FTZ R2, R139, c[0x0][0x23c], -R6 ;  /* 0x00008f008b027a23 */ /* 0x002fcc0000010806 */
[----:B------:R1:W-:Y:S01]  /*6370*/  MUFU.EX2 R221, R2 ;  /* 0x0000000200dd7308 */ /* 0x0003e20000000800 */
[----:B--2---:R-:W-:Y:S01]  /*6380*/  F2FP.BF16.PACK_AB R10, R135, R136 ;  /* 0x00000088870a723e */ /* 0x004fe200000010ff */
[----:B-1----:R-:W-:-:S06]  /*6390*/  FFMA.FTZ R2, R138, c[0x0][0x23c], -R6 ;  /* 0x00008f008a027a23 */ /* 0x002fcc0000010806 */
[----:B------:R1:W2:Y:S02]  /*63a0*/  MUFU.EX2 R4, R2 ;  /* 0x0000000200047308 */ /* 0x0002a40000000800 */
[----:B-1----:R-:W-:-:S06]  /*63b0*/  FFMA.FTZ R2, R171, c[0x0][0x23c], -R0 ;  /* 0x00008f00ab027a23 */ /* 0x002fcc0000010800 */
[----:B------:R1:W-:Y:S01]  /*63c0*/  MUFU.EX2 R228, R2 ;  /* 0x0000000200e47308 */ /* 0x0003e20000000800 */
[----:B------:R-:W-:Y:S01]  /*63d0*/  HMMA.16816.F32.BF16 R60, R8, R28, R48 ;  /* 0x0000001c083c723c */ /* 0x000fe20000041830 */
[----:B-1----:R-:W-:-:S06]  /*63e0*/  FFMA.FTZ R2, R166, c[0x0][0x23c], -R0 ;  /* 0x00008f00a6027a23 */ /* 0x002fcc0000010800 */
[----:B------:R1:W-:Y:S01]  /*63f0*/  MUFU.EX2 R224, R2 ;  /* 0x0000000200e07308 */ /* 0x0003e20000000800 */
[----:B------:R-:W-:Y:S01]  /*6400*/  HMMA.16816.F32.BF16 R56, R12, R42, RZ ;  /* 0x0000002a0c38723c */ /* 0x000fe200000418ff */
[----:B-1----:R-:W-:-:S06]  /*6410*/  FFMA.FTZ R2, R162, c[0x0][0x23c], -R0 ;  /* 0x00008f00a2027a23 */ /* 0x002fcc0000010800 */
[----:B------:R1:W-:Y:S01]  /*6420*/  MUFU.EX2 R216, R2 ;  /* 0x0000000200d87308 */ /* 0x0003e20000000800 */
[C---:B------:R-:W-:Y:S08]  /*6430*/  HMMA.16816.F32.BF16 R52, R12.reuse, R36, RZ ;  /* 0x000000240c34723c */ /* 0x040ff000000418ff */
[----:B------:R-:W-:Y:S01]  /*6440*/  HMMA.16816.F32.BF16 R48, R12, R38, RZ ;  /* 0x000000260c30723c */ /* 0x000fe200000418ff */
[----:B-1----:R-:W-:-:S07]  /*6450*/  FFMA.FTZ R2, R161, c[0x0][0x23c], -R0 ;  /* 0x00008f00a1027a23 */ /* 0x002fce0000010800 */
[C---:B------:R-:W-:Y:S01]  /*6460*/  HMMA.16816.F32.BF16 R40, R12.reuse, R32, RZ ;  /* 0x000000200c28723c */ /* 0x040fe200000418ff */
[----:B------:R1:W-:Y:S07]  /*6470*/  MUFU.EX2 R153, R2 ;  /* 0x0000000200997308 */ /* 0x0003ee0000000800 */
[C---:B------:R-:W-:Y:S08]  /*6480*/  HMMA.16816.F32.BF16 R36, R12.reuse, R34, RZ ;  /* 0x000000220c24723c */ /* 0x040ff000000418ff */
[----:B------:R-:W-:Y:S01]  /*6490*/  HMMA.16816.F32.BF16 R32, R12, R44, RZ ;  /* 0x0000002c0c20723c */ /* 0x000fe200000418ff */
[----:B-1----:R-:W-:-:S07]  /*64a0*/  FFMA.FTZ R2, R177, c[0x0][0x23c], -R5 ;  /* 0x00008f00b1027a23 */ /* 0x002fce0000010805 */
[----:B------:R-:W-:Y:S01]  /*64b0*/  HMMA.16816.F32.BF16 R12, R12, R46, RZ ;  /* 0x0000002e0c0c723c */ /* 0x000fe200000418ff */
[----:B------:R1:W-:Y:S01]  /*64c0*/  MUFU.EX2 R227, R2 ;  /* 0x0000000200e37308 */ /* 0x0003e20000000800 */
[----:B--2---:R-:W-:Y:S01]  /*64d0*/  MOV R177, R4 ;  /* 0x0000000400b17202 */ /* 0x004fe20000000f00 */
[----:B-1----:R-:W-:-:S06]  /*64e0*/  FFMA.FTZ R2, R168, c[0x0][0x23c], -R5 ;  /* 0x00008f00a8027a23 */ /* 0x002fcc0000010805 */
[----:B------:R1:W-:Y:S01]  /*64f0*/  MUFU.EX2 R223, R2 ;  /* 0x0000000200df7308 */ /* 0x0003e20000000800 */
[----:B------:R-:W-:Y:S01]  /*6500*/  HMMA.16816.F32.BF16 R56, R8, R30, R56 ;  /* 0x0000001e0838723c */ /* 0x000fe20000041838 */
[----:B------:R-:W2:Y:S01]  /*6510*/  LDSM.16.MT88.4 R28, [R217+0x9000] ;  /* 0x00900000d91c783b */ /* 0x000ea20000004200 */
[----:B-1----:R-:W-:-:S05]  /*6520*/  FFMA.FTZ R2, R165, c[0x0][0x23c], -R5 ;  /* 0x00008f00a5027a23 */ /* 0x002fca0000010805 */
[----:B------:R1:W3:Y:S01]  /*6530*/  MUFU.EX2 R4, R2 ;  /* 0x0000000200047308 */ /* 0x0002e20000000800 */
[C---:B------:R-:W-:Y:S08]  /*6540*/  HMMA.16816.F32.BF16 R52, R8.reuse, R24, R52 ;  /* 0x000000180834723c */ /* 0x040ff00000041834 */
[----:B------:R-:W-:Y:S01]  /*6550*/  HMMA.16816.F32.BF16 R48, R8, R26, R48 ;  /* 0x0000001a0830723c */ /* 0x000fe20000041830 */
[----:B------:R-:W4:Y:S01]  /*6560*/  LDSM.16.MT88.4 R24, [R220+0x9000] ;  /* 0x00900000dc18783b */ /* 0x000f220000004200 */
[----:B-1----:R-:W-:-:S04]  /*6570*/  FFMA.FTZ R2, R164, c[0x0][0x23c], -R5 ;  /* 0x00008f00a4027a23 */ /* 0x002fc80000010805 */
[----:B------:R1:W-:Y:S02]  /*6580*/  MUFU.EX2 R155, R2 ;  /* 0x00000002009b7308 */ /* 0x0003e40000000800 */
[C---:B------:R-:W-:Y:S08]  /*6590*/  HMMA.16816.F32.BF16 R44, R8.reuse, R20, R40 ;  /* 0x00000014082c723c */ /* 0x040ff00000041828 */
[----:B------:R-:W-:Y:S01]  /*65a0*/  HMMA.16816.F32.BF16 R36, R8, R22, R36 ;  /* 0x000000160824723c */ /* 0x000fe20000041824 */
[----:B------:R-:W2:Y:S01]  /*65b0*/  LDSM.16.MT88.4 R20, [R218+0x9000] ;  /* 0x00900000da14783b */ /* 0x000ea20000004200 */
[----:B-1----:R-:W-:-:S06]  /*65c0*/  FFMA.FTZ R2, R178, c[0x0][0x23c], -R3 ;  /* 0x00008f00b2027a23 */ /* 0x002fcc0000010803 */
[C---:B------:R-:W-:Y:S01]  /*65d0*/  HMMA.16816.F32.BF16 R68, R8.reuse, R16, R32 ;  /* 0x000000100844723c */ /* 0x040fe20000041820 */
[----:B------:R1:W-:Y:S07]  /*65e0*/  MUFU.EX2 R226, R2 ;  /* 0x0000000200e27308 */ /* 0x0003ee0000000800 */
[----:B------:R-:W-:Y:S01]  /*65f0*/  HMMA.16816.F32.BF16 R32, R8, R18, R12 ;  /* 0x000000120820723c */ /* 0x000fe2000004180c */
[----:B------:R-:W2:Y:S01]  /*6600*/  LDSM.16.MT88.4 R16, [R219+0x9000] ;  /* 0x00900000db10783b */ /* 0x000ea20000004200 */
[----:B-1----:R-:W-:-:S04]  /*6610*/  FFMA.FTZ R2, R176, c[0x0][0x23c], -R3 ;  /* 0x00008f00b0027a23 */ /* 0x002fc80000010803 */
[----:B------:R1:W-:Y:S01]  /*6620*/  MUFU.EX2 R222, R2 ;  /* 0x0000000200de7308 */ /* 0x0003e20000000800 */
[----:B------:R-:W-:Y:S01]  /*6630*/  MOV R160, R7 ;  /* 0x0000000700a07202 */ /* 0x000fe20000000f00 */
[----:B-1----:R-:W-:-:S06]  /*6640*/  FFMA.FTZ R2, R170, c[0x0][0x23c], -R3 ;  /* 0x00008f00aa027a23 */ /* 0x002fcc0000010803 */
[----:B------:R1:W-:Y:S01]  /*6650*/  MUFU.EX2 R178, R2 ;  /* 0x0000000200b27308 */ /* 0x0003e20000000800 */
[----:B---3--:R-:W-:Y:S02]  /*6660*/  IMAD.MOV.U32 R176, RZ, RZ, R4 ;  /* 0x000000ffffb07224 */ /* 0x008fe400078e0004 */
[----:B-1----:R-:W-:-:S05]  /*6670*/  FFMA.FTZ R2, R167, c[0x0][0x23c], -R3 ;  /* 0x00008f00a7027a23 */ /* 0x002fca0000010803 */
[----:B------:R1:W-:Y:S01]  /*6680*/  MUFU.EX2 R142, R2 ;  /* 0x00000002008e7308 */ /* 0x0003e20000000800 */
[----:B------:R-:W-:Y:S01]  /*6690*/  F2FP.BF16.PACK_AB R8, R140, R160 ;  /* 0x000000a08c08723e */ /* 0x000fe200000010ff */
[----:B-1----:R-:W-:-:S06]  /*66a0*/  FFMA.FTZ R2, R181, c[0x0][0x23c], -R6 ;  /* 0x00008f00b5027a23 */ /* 0x002fcc0000010806 */
[----:B------:R1:W3:Y:S01]  /*66b0*/  MUFU.EX2 R7, R2 ;  /* 0x0000000200077308 */ /* 0x0002e20000000800 */
[----:B------:R-:W-:Y:S02]  /*66c0*/  F2FP.BF16.PACK_AB R9, R151, R141 ;  /* 0x0000008d9709723e */ /* 0x000fe400000010ff */
[----:B------:R-:W-:Y:S02]  /*66d0*/  F2FP.BF16.PACK_AB R10, R231, R235 ;  /* 0x000000ebe70a723e */ /* 0x000fe400000010ff */
[----:B------:R-:W-:Y:S01]  /*66e0*/  F2FP.BF16.PACK_AB R11, R230, R234 ;  /* 0x000000eae60b723e */ /* 0x000fe200000010ff */
[----:B-1----:R-:W-:-:S04]  /*66f0*/  FFMA.FTZ R2, R175, c[0x0][0x23c], -R6 ;  /* 0x00008f00af027a23 */ /* 0x002fc80000010806 */
[----:B------:R1:W1:Y:S01]  /*6700*/  MUFU.EX2 R4, R2 ;  /* 0x0000000200047308 */ /* 0x0002620000000800 */
[----:B------:R-:W-:Y:S02]  /*6710*/  F2FP.BF16.PACK_AB R12, R154, R143 ;  /* 0x0000008f9a0c723e */ /* 0x000fe400000010ff */
[----:B------:R-:W-:Y:S02]  /*6720*/  F2FP.BF16.PACK_AB R13, R152, R150 ;  /* 0x00000096980d723e */ /* 0x000fe400000010ff */
[----:B------:R-:W-:Y:S02]  /*6730*/  F2FP.BF16.PACK_AB R14, R233, R144 ;  /* 0x00000090e90e723e */ /* 0x000fe400000010ff */
[----:B------:R-:W-:Y:S01]  /*6740*/  F2FP.BF16.PACK_AB R15, R232, R146 ;  /* 0x00000092e80f723e */ /* 0x000fe200000010ff */
[----:B-1----:R-:W-:-:S04]  /*6750*/  FFMA.FTZ R2, R172, c[0x0][0x23c], -R6 ;  /* 0x00008f00ac027a23 */ /* 0x002fc80000010806 */
[----:B------:R1:W-:Y:S01]  /*6760*/  MUFU.EX2 R145, R2 ;  /* 0x0000000200917308 */ /* 0x0003e20000000800 */
[----:B--2---:R-:W-:Y:S01]  /*6770*/  HMMA.16816.F32.BF16 R76, R8, R30, R64 ;  /* 0x0000001e084c723c */ /* 0x004fe20000041840 */
[----:B-1----:R-:W-:-:S06]  /*6780*/  FFMA.FTZ R2, R132, c[0x0][0x23c], -R6 ;  /* 0x00008f0084027a23 */ /* 0x002fcc0000010806 */
[----:B------:R1:W-:Y:S01]  /*6790*/  MUFU.EX2 R138, R2 ;  /* 0x00000002008a7308 */ /* 0x0003e20000000800 */
[C---:B----4-:R-:W-:Y:S08]  /*67a0*/  HMMA.16816.F32.BF16 R64, R12.reuse, R24, R52 ;  /* 0x000000180c40723c */ /* 0x050ff00000041834 */
[----:B------:R-:W-:Y:S01]  /*67b0*/  HMMA.16816.F32.BF16 R52, R12, R20, R44 ;  /* 0x000000140c34723c */ /* 0x000fe2000004182c */
[----:B-1----:R-:W-:-:S07]  /*67c0*/  FFMA.FTZ R2, R185, c[0x0][0x23c], -R0 ;  /* 0x00008f00b9027a23 */ /* 0x002fce0000010800 */
[----:B------:R-:W-:Y:S01]  /*67d0*/  HMMA.16816.F32.BF16 R40, R12, R28, R60 ;  /* 0x0000001c0c28723c */ /* 0x000fe2000004183c */
[----:B------:R1:W-:Y:S07]  /*67e0*/  MUFU.EX2 R168, R2 ;  /* 0x0000000200a87308 */ /* 0x0003ee0000000800 */
[-C--:B------:R-:W-:Y:S08]  /*67f0*/  HMMA.16816.F32.BF16 R108, R8, R22.reuse, R72 ;  /* 0x00000016086c723c */ /* 0x080ff00000041848 */
[----:B------:R-:W-:Y:S01]  /*6800*/  HMMA.16816.F32.BF16 R44, R12, R22, R36 ;  /* 0x000000160c2c723c */ /* 0x000fe20000041824 */
[----:B-1----:R-:W-:Y:S01]  /*6810*/  FFMA.FTZ R2, R182, c[0x0][0x23c], -R0 ;  /* 0x00008f00b6027a23 */ /* 0x002fe20000010800 */
[----:B---3--:R-:W-:-:S06]  /*6820*/  MOV R182, R7 ;  /* 0x0000000700b67202 */ /* 0x008fcc0000000f00 */
[C---:B------:R-:W-:Y:S01]  /*6830*/  HMMA.16816.F32.BF16 R60, R8.reuse, R28, R80 ;  /* 0x0000001c083c723c */ /* 0x040fe20000041850 */
[----:B------:R1:W-:Y:S07]  /*6840*/  MUFU.EX2 R7, R2 ;  /* 0x0000000200077308 */ /* 0x0003ee0000000800 */
[C---:B------:R-:W-:Y:S08]  /*6850*/  HMMA.16816.F32.BF16 R112, R8.reuse, R16, R112 ;  /* 0x000000100870723c */ /* 0x040ff00000041870 */
[----:B------:R-:W-:Y:S01]  /*6860*/  HMMA.16816.F32.BF16 R84, R8, R18, R84 ;  /* 0x000000120854723c */ /* 0x000fe20000041854 */
[----:B-1----:R-:W-:-:S07]  /*6870*/  FFMA.FTZ R2, R174, c[0x0][0x23c], -R0 ;  /* 0x00008f00ae027a23 */ /* 0x002fce0000010800 */
[C---:B------:R-:W-:Y:S01]  /*6880*/  HMMA.16816.F32.BF16 R72, R12.reuse, R30, R56 ;  /* 0x0000001e0c48723c */ /* 0x040fe20000041838 */
[----:B------:R-:W1:Y:S07]  /*6890*/  LDSM.16.MT88.4 R28, [R217+0x9800] ;  /* 0x00980000d91c783b */ /* 0x000e6e0000004200 */
[C---:B------:R-:W-:Y:S08]  /*68a0*/  HMMA.16816.F32.BF16 R36, R12.reuse, R16, R68 ;  /* 0x000000100c24723c */ /* 0x040ff00000041844 */
[----:B------:R-:W-:Y:S01]  /*68b0*/  HMMA.16816.F32.BF16 R32, R12, R18, R32 ;  /* 0x000000120c20723c */ /* 0x000fe20000041820 */
[----:B------:R-:W2:Y:S07]  /*68c0*/  LDSM.16.MT88.4 R16, [R219+0x9800] ;  /* 0x00980000db10783b */ /* 0x000eae0000004200 */
[C---:B------:R-:W-:Y:S01]  /*68d0*/  HMMA.16816.F32.BF16 R80, R8.reuse, R24, R96 ;  /* 0x000000180850723c */ /* 0x040fe20000041860 */
[----:B------:R3:W-:Y:S07]  /*68e0*/  MUFU.EX2 R139, R2 ;  /* 0x00000002008b7308 */ /* 0x0007ee0000000800 */
[-C--:B------:R-:W-:Y:S08]  /*68f0*/  HMMA.16816.F32.BF16 R88, R8, R26.reuse, R88 ;  /* 0x0000001a0858723c */ /* 0x080ff00000041858 */
[----:B------:R-:W-:Y:S01]  /*6900*/  HMMA.16816.F32.BF16 R56, R12, R26, R48 ;  /* 0x0000001a0c38723c */ /* 0x000fe20000041830 */
[----:B------:R-:W4:Y:S07]  /*6910*/  LDSM.16.MT88.4 R24, [R220+0x9800] ;  /* 0x00980000dc18783b */ /* 0x000f2e0000004200 */
[----:B------:R-:W-:Y:S01]  /*6920*/  HMMA.16816.F32.BF16 R92, R8, R20, R92 ;  /* 0x00000014085c723c */ /* 0x000fe2000004185c */
[----:B------:R-:W1:Y:S01]  /*6930*/  LDSM.16.MT88.4 R20, [R218+0x9800] ;  /* 0x00980000da14783b */ /* 0x000e620000004200 */
[----:B---3--:R-:W-:Y:S01]  /*6940*/  FFMA.FTZ R2, R133, c[0x0][0x23c], -R0 ;  /* 0x00008f0085027a23 */ /* 0x008fe20000010800 */
[----:B------:R-:W-:-:S03]  /*6950*/  MOV R174, R4 ;  /* 0x0000000400ae7202 */ /* 0x000fc60000000f00 */
[----:B------:R3:W1:Y:S01]  /*6960*/  MUFU.EX2 R4, R2 ;  /* 0x0000000200047308 */ /* 0x0006620000000800 */
[----:B------:R-:W-:Y:S02]  /*6970*/  F2FP.BF16.PACK_AB R8, R223, R227 ;  /* 0x000000e3df08723e */ /* 0x000fe400000010ff */
[----:B------:R-:W-:Y:S01]  /*6980*/  F2FP.BF16.PACK_AB R9, R222, R226 ;  /* 0x000000e2de09723e */ /* 0x000fe200000010ff */
[----:B---3--:R-:W-:-:S04]  /*6990*/  FFMA.FTZ R2, R186, c[0x0][0x23c], -R5 ;  /* 0x00008f00ba027a23 */ /* 0x008fc80000010805 */
[----:B------:R3:W-:Y:S01]  /*69a0*/  MUFU.EX2 R171, R2 ;  /* 0x0000000200ab7308 */ /* 0x0007e20000000800 */
[----:B------:R-:W-:Y:S02]  /*69b0*/  F2FP.BF16.PACK_AB R10, R155, R176 ;  /* 0x000000b09b0a723e */ /* 0x000fe400000010ff */
[----:B------:R-:W-:Y:S02]  /*69c0*/  F2FP.BF16.PACK_AB R11, R142, R178 ;  /* 0x000000b28e0b723e */ /* 0x000fe400000010ff */
[----:B------:R-:W-:Y:S02]  /*69d0*/  F2FP.BF16.PACK_AB R12, R225, R229 ;  /* 0x000000e5e10c723e */ /* 0x000fe400000010ff */
[----:B------:R-:W-:Y:S01]  /*69e0*/  F2FP.BF16.PACK_AB R13, R224, R228 ;  /* 0x000000e4e00d723e */ /* 0x000fe200000010ff */
[----:B---3--:R-:W-:Y:S01]  /*69f0*/  FFMA.FTZ R2, R183, c[0x0][0x23c], -R5 ;  /* 0x00008f00b7027a23 */ /* 0x008fe20000010805 */
[----:B-1----:R-:W-:-:S03]  /*6a00*/  MOV R183, R4 ;  /* 0x0000000400b77202 */ /* 0x002fc60000000f00 */
[----:B------:R1:W3:Y:S01]  /*6a10*/  MUFU.EX2 R4, R2 ;  /* 0x0000000200047308 */ /* 0x0002e20000000800 */
[----:B------:R-:W-:Y:S02]  /*6a20*/  F2FP.BF16.PACK_AB R14, R177, R221 ;  /* 0x000000ddb10e723e */ /* 0x000fe400000010ff */
[----:B------:R-:W-:Y:S01]  /*6a30*/  F2FP.BF16.PACK_AB R15, R153, R216 ;  /* 0x000000d8990f723e */ /* 0x000fe200000010ff */
[----:B------:R-:W-:Y:S01]  /*6a40*/  HMMA.16816.F32.BF16 R48, R8, R28, R60 ;  /* 0x0000001c0830723c */ /* 0x000fe2000004183c */
[----:B-1----:R-:W-:-:S04]  /*6a50*/  FFMA.FTZ R2, R180, c[0x0][0x23c], -R5 ;  /* 0x00008f00b4027a23 */ /* 0x002fc80000010805 */
[----:B------:R1:W-:Y:S03]  /*6a60*/  MUFU.EX2 R123, R2 ;  /* 0x00000002007b7308 */ /* 0x0003e60000000800 */
[----:B--2---:R-:W-:Y:S08]  /*6a70*/  HMMA.16816.F32.BF16 R104, R8, R18, R84 ;  /* 0x000000120868723c */ /* 0x004ff00000041854 */
[----:B------:R-:W-:Y:S01]  /*6a80*/  HMMA.16816.F32.BF16 R40, R12, R28, R40 ;  /* 0x0000001c0c28723c */ /* 0x000fe20000041828 */
[----:B-1----:R-:W-:-:S07]  /*6a90*/  FFMA.FTZ R2, R173, c[0x0][0x23c], -R5 ;  /* 0x00008f00ad027a23 */ /* 0x002fce0000010805 */
[C---:B------:R-:W-:Y:S01]  /*6aa0*/  HMMA.16816.F32.BF16 R60, R8.reuse, R30, R76 ;  /* 0x0000001e083c723c */ /* 0x040fe2000004184c */
[----:B------:R1:W-:Y:S07]  /*6ab0*/  MUFU.EX2 R162, R2 ;  /* 0x0000000200a27308 */ /* 0x0003ee0000000800 */
[C---:B----4-:R-:W-:Y:S08]  /*6ac0*/  HMMA.16816.F32.BF16 R80, R8.reuse, R24, R80 ;  /* 0x000000180850723c */ /* 0x050ff00000041850 */
[----:B------:R-:W-:Y:S01]  /*6ad0*/  HMMA.16816.F32.BF16 R88, R8, R26, R88 ;  /* 0x0000001a0858723c */ /* 0x000fe20000041858 */
[----:B-1----:R-:W-:-:S07]  /*6ae0*/  FFMA.FTZ R2, R188, c[0x0][0x23c], -R3 ;  /* 0x00008f00bc027a23 */ /* 0x002fce0000010803 */
[C---:B------:R-:W-:Y:S01]  /*6af0*/  HMMA.16816.F32.BF16 R100, R12.reuse, R30, R72 ;  /* 0x0000001e0c64723c */ /* 0x040fe20000041848 */
[----:B------:R-:W1:Y:S01]  /*6b00*/  LDSM.16.MT88.4 R28, [R217+0xa000] ;  /* 0x00a00000d91c783b */ /* 0x000e620000004200 */
[----:B------:R2:W-:Y:S06]  /*6b10*/  MUFU.EX2 R169, R2 ;  /* 0x0000000200a97308 */ /* 0x0005ec0000000800 */
[----:B------:R-:W-:Y:S01]  /*6b20*/  HMMA.16816.F32.BF16 R96, R12, R24, R64 ;  /* 0x000000180c60723c */ /* 0x000fe20000041840 */
[----:B---3--:R-:W-:-:S07]  /*6b30*/  MOV R188, R4 ;  /* 0x0000000400bc7202 */ /* 0x008fce0000000f00 */
[----:B------:R-:W-:Y:S01]  /*6b40*/  HMMA.16816.F32.BF16 R84, R12, R26, R56 ;  /* 0x0000001a0c54723c */ /* 0x000fe20000041838 */
[----:B------:R-:W3:Y:S01]  /*6b50*/  LDSM.16.MT88.4 R24, [R220+0xa000] ;  /* 0x00a00000dc18783b */ /* 0x000ee20000004200 */
[----:B--2---:R-:W-:-:S06]  /*6b60*/  FFMA.FTZ R2, R187, c[0x0][0x23c], -R3 ;  /* 0x00008f00bb027a23 */ /* 0x004fcc0000010803 */
[C---:B------:R-:W-:Y:S01]  /*6b70*/  HMMA.16816.F32.BF16 R92, R8.reuse, R20, R92 ;  /* 0x00000014085c723c */ /* 0x040fe2000004185c */
[----:B------:R2:W4:Y:S07]  /*6b80*/  MUFU.EX2 R4, R2 ;  /* 0x0000000200047308 */ /* 0x00052e0000000800 */
[----:B------:R-:W-:Y:S08]  /*6b90*/  HMMA.16816.F32.BF16 R108, R8, R22, R108 ;  /* 0x00000016086c723c */ /* 0x000ff0000004186c */
[C---:B------:R-:W-:Y:S08]  /*6ba0*/  HMMA.16816.F32.BF16 R76, R12.reuse, R20, R52 ;  /* 0x000000140c4c723c */ /* 0x040ff00000041834 */
[----:B------:R-:W-:Y:S01]  /*6bb0*/  HMMA.16816.F32.BF16 R72, R12, R22, R44 ;  /* 0x000000160c48723c */ /* 0x000fe2000004182c */
[----:B------:R-:W1:Y:S07]  /*6bc0*/  LDSM.16.MT88.4 R20, [R218+0xa000] ;  /* 0x00a00000da14783b */ /* 0x000e6e0000004200 */
[----:B------:R-:W-:Y:S01]  /*6bd0*/  HMMA.16816.F32.BF16 R112, R8, R16, R112 ;  /* 0x000000100870723c */ /* 0x000fe20000041870 */
[----:B--2---:R-:W-:-:S07]  /*6be0*/  FFMA.FTZ R2, R184, c[0x0][0x23c], -R3 ;  /* 0x00008f00b8027a23 */ /* 0x004fce0000010803 */
[C---:B------:R-:W-:Y:S08]  /*6bf0*/  HMMA.16816.F32.BF16 R68, R12.reuse, R16, R36 ;  /* 0x000000100c44723c */ /* 0x040ff00000041824 */
[----:B------:R-:W-:Y:S01]  /*6c00*/  HMMA.16816.F32.BF16 R32, R12, R18, R32 ;  /* 0x000000120c20723c */ /* 0x000fe20000041820 */
[----:B------:R-:W2:Y:S01]  /*6c10*/  LDSM.16.MT88.4 R16, [R219+0xa000] ;  /* 0x00a00000db10783b */ /* 0x000ea20000004200 */
[----:B------:R1:W-:Y:S02]  /*6c20*/  MUFU.EX2 R132, R2 ;  /* 0x0000000200847308 */ /* 0x0003e40000000800 */
[----:B-1----:R-:W-:-:S06]  /*6c30*/  FFMA.FTZ R2, R179, c[0x0][0x23c], -R3 ;  /* 0x00008f00b3027a23 */ /* 0x002fcc0000010803 */
[----:B------:R1:W1:Y:S01]  /*6c40*/  MUFU.EX2 R161, R2 ;  /* 0x0000000200a17308 */ /* 0x0002620000000800 */
[----:B------:R-:W-:Y:S01]  /*6c50*/  IMAD.MOV.U32 R173, RZ, RZ, R7 ;  /* 0x000000ffffad7224 */ /* 0x000fe200078e0007 */
[----:B----4-:R-:W-:Y:S02]  /*6c60*/  MOV R179, R4 ;  /* 0x0000000400b37202 */ /* 0x010fe40000000f00 */
[----:B------:R-:W-:Y:S02]  /*6c70*/  F2FP.BF16.PACK_AB R8, R188, R171 ;  /* 0x000000abbc08723e */ /* 0x000fe400000010ff */
[----:B------:R-:W-:Y:S02]  /*6c80*/  F2FP.BF16.PACK_AB R9, R179, R169 ;  /* 0x000000a9b309723e */ /* 0x000fe400000010ff */
[----:B------:R-:W-:Y:S01]  /*6c90*/  F2FP.BF16.PACK_AB R10, R162, R123 ;  /* 0x0000007ba20a723e */ /* 0x000fe200000010ff */
[----:B-1----:R-:W-:-:S04]  /*6ca0*/  FFMA.FTZ R2, R194, c[0x0][0x23c], -R5 ;  /* 0x00008f00c2027a23 */ /* 0x002fc80000010805 */
[----:B------:R1:W-:Y:S01]  /*6cb0*/  MUFU.EX2 R172, R2 ;  /* 0x0000000200ac7308 */ /* 0x0003e20000000800 */
[----:B------:R-:W-:Y:S02]  /*6cc0*/  F2FP.BF16.PACK_AB R11, R161, R132 ;  /* 0x00000084a10b723e */ /* 0x000fe400000010ff */
[----:B------:R-:W-:Y:S02]  /*6cd0*/  F2FP.BF16.PACK_AB R12, R174, R182 ;  /* 0x000000b6ae0c723e */ /* 0x000fe400000010ff */
[----:B------:R-:W-:Y:S02]  /*6ce0*/  F2FP.BF16.PACK_AB R13, R173, R168 ;  /* 0x000000a8ad0d723e */ /* 0x000fe400000010ff */
[----:B------:R-:W-:Y:S02]  /*6cf0*/  F2FP.BF16.PACK_AB R14, R138, R145 ;  /* 0x000000918a0e723e */ /* 0x000fe400000010ff */
[----:B------:R-:W-:Y:S01]  /*6d00*/  F2FP.BF16.PACK_AB R15, R183, R139 ;  /* 0x0000008bb70f723e */ /* 0x000fe200000010ff */
[----:B-1----:R-:W-:-:S04]  /*6d10*/  FFMA.FTZ R2, R193, c[0x0][0x23c], -R5 ;  /* 0x00008f00c1027a23 */ /* 0x002fc80000010805 */
[----:B------:R1:W4:Y:S01]  /*6d20*/  MUFU.EX2 R4, R2 ;  /* 0x0000000200047308 */ /* 0x0003220000000800 */
[C---:B------:R-:W-:Y:S08]  /*6d30*/  HMMA.16816.F32.BF16 R64, R8.reuse, R28, R48 ;  /* 0x0000001c0840723c */ /* 0x040ff00000041830 */
[----:B---3--:R-:W-:Y:S01]  /*6d40*/  HMMA.16816.F32.BF16 R56, R8, R24, R80 ;  /* 0x000000180838723c */ /* 0x008fe20000041850 */
[----:B-1----:R-:W-:-:S07]  /*6d50*/  FFMA.FTZ R2, R189, c[0x0][0x23c], -R5 ;  /* 0x00008f00bd027a23 */ /* 0x002fce0000010805 */
[----:B------:R-:W-:Y:S01]  /*6d60*/  HMMA.16816.F32.BF16 R48, R8, R20, R92 ;  /* 0x000000140830723c */ /* 0x000fe2000004185c */
[----:B------:R1:W-:Y:S07]  /*6d70*/  MUFU.EX2 R194, R2 ;  /* 0x0000000200c27308 */ /* 0x0003ee0000000800 */
[-C--:B------:R-:W-:Y:S08]  /*6d80*/  HMMA.16816.F32.BF16 R80, R12, R22.reuse, R72 ;  /* 0x000000160c50723c */ /* 0x080ff00000041848 */
[----:B------:R-:W-:Y:S01]  /*6d90*/  HMMA.16816.F32.BF16 R44, R8, R22, R108 ;  /* 0x00000016082c723c */ /* 0x000fe2000004186c */
[----:B-1----:R-:W-:-:S07]  /*6da0*/  FFMA.FTZ R2, R159, c[0x0][0x23c], -R5 ;  /* 0x00008f009f027a23 */ /* 0x002fce0000010805 */
[C---:B------:R-:W-:Y:S01]  /*6db0*/  HMMA.16816.F32.BF16 R92, R12.reuse, R26, R84 ;  /* 0x0000001a0c5c723c */ /* 0x040fe20000041854 */
[----:B------:R1:W-:Y:S07]  /*6dc0*/  MUFU.EX2 R181, R2 ;  /* 0x0000000200b57308 */ /* 0x0003ee0000000800 */
[C---:B--2---:R-:W-:Y:S08]  /*6dd0*/  HMMA.16816.F32.BF16 R72, R12.reuse, R16, R68 ;  /* 0x000000100c48723c */ /* 0x044ff00000041844 */
[----:B------:R-:W-:Y:S01]  /*6de0*/  HMMA.16816.F32.BF16 R124, R12, R28, R40 ;  /* 0x0000001c0c7c723c */ /* 0x000fe20000041828 */
[----:B-1----:R-:W-:-:S07]  /*6df0*/  FFMA.FTZ R2, R197, c[0x0][0x23c], -R3 ;  /* 0x00008f00c5027a23 */ /* 0x002fce0000010803 */
[C---:B------:R-:W-:Y:S01]  /*6e00*/  HMMA.16816.F32.BF16 R108, R12.reuse, R30, R100 ;  /* 0x0000001e0c6c723c */ /* 0x040fe20000041864 */
[----:B------:R1:W2:Y:S07]  /*6e10*/  MUFU.EX2 R133, R2 ;  /* 0x0000000200857308 */ /* 0x0002ae0000000800 */
[C---:B------:R-:W-:Y:S08]  /*6e20*/  HMMA.16816.F32.BF16 R96, R12.reuse, R24, R96 ;  /* 0x000000180c60723c */ /* 0x040ff00000041860 */
[C---:B------:R-:W-:Y:S01]  /*6e30*/  HMMA.16816.F32.BF16 R84, R12.reuse, R20, R76 ;  /* 0x000000140c54723c */ /* 0x040fe2000004184c */
[--C-:B-1----:R-:W-:Y:S01]  /*6e40*/  FFMA.FTZ R2, R195, c[0x0][0x23c], -R3.reuse ;  /* 0x00008f00c3027a23 */ /* 0x102fe20000010803 */
[----:B------:R-:W-:Y:S06]  /*6e50*/  LDSM.16.MT88.4 R20, [R217+0xa800] ;  /* 0x00a80000d914783b */ /* 0x000fec0000004200 */
[----:B------:R-:W-:Y:S01]  /*6e60*/  HMMA.16816.F32.BF16 R68, R12, R18, R32 ;  /* 0x000000120c44723c */ /* 0x000fe20000041820 */
[----:B------:R-:W1:Y:S01]  /*6e70*/  LDSM.16.MT88.4 R12, [R218+0xa800] ;  /* 0x00a80000da0c783b */ /* 0x000e620000004200 */
[----:B------:R3:W1:Y:S02]  /*6e80*/  MUFU.EX2 R195, R2 ;  /* 0x0000000200c37308 */ /* 0x0006640000000800 */
[--C-:B---3--:R-:W-:Y:S01]  /*6e90*/  FFMA.FTZ R2, R192, c[0x0][0x23c], -R3.reuse ;  /* 0x00008f00c0027a23 */ /* 0x108fe20000010803 */
[----:B----4-:R-:W-:Y:S01]  /*6ea0*/  MOV R192, R4 ;  /* 0x0000000400c07202 */ /* 0x010fe20000000f00 */
[----:B------:R-:W-:-:S04]  /*6eb0*/  FFMA.FTZ R4, R190, c[0x0][0x23c], -R3 ;  /* 0x00008f00be047a23 */ /* 0x000fc80000010803 */
[----:B------:R3:W-:Y:S08]  /*6ec0*/  MUFU.EX2 R180, R2 ;  /* 0x0000000200b47308 */ /* 0x0007f00000000800 */
[----:B------:R4:W1:Y:S01]  /*6ed0*/  MUFU.EX2 R170, R4 ;  /* 0x0000000400aa7308 */ /* 0x0008620000000800 */
[--C-:B------:R-:W-:Y:S02]  /*6ee0*/  FFMA.FTZ R118, R156, c[0x0][0x23c], -R6.reuse ;  /* 0x00008f009c767a23 */ /* 0x100fe40000010806 */
[----:B--2---:R-:W-:Y:S01]  /*6ef0*/  IMAD.MOV.U32 R156, RZ, RZ, R133 ;  /* 0x000000ffff9c7224 */ /* 0x004fe200078e0085 */
[----:B------:R-:W-:Y:S01]  /*6f00*/  HMMA.16816.F32.BF16 R60, R8, R30, R60 ;  /* 0x0000001e083c723c */ /* 0x000fe2000004183c */
[----:B---3--:R-:W-:-:S07]  /*6f10*/  FFMA.FTZ R2, R196, c[0x0][0x23c], -R6 ;  /* 0x00008f00c4027a23 */ /* 0x008fce0000010806 */
[C---:B------:R-:W-:Y:S08]  /*6f20*/  HMMA.16816.F32.BF16 R52, R8.reuse, R26, R88 ;  /* 0x0000001a0834723c */ /* 0x040ff00000041858 */
[----:B------:R-:W-:Y:S01]  /*6f30*/  HMMA.16816.F32.BF16 R40, R8, R16, R112 ;  /* 0x000000100828723c */ /* 0x000fe20000041870 */
[----:B----4-:R-:W-:-:S07]  /*6f40*/  FFMA.FTZ R4, R198, c[0x0][0x23c], -R6 ;  /* 0x00008f00c6047a23 */ /* 0x010fce0000010806 */
[----:B------:R-:W-:Y:S01]  /*6f50*/  HMMA.16816.F32.BF16 R36, R8, R18, R104 ;  /* 0x000000120824723c */ /* 0x000fe20000041868 */
[--C-:B------:R-:W-:Y:S01]  /*6f60*/  FFMA.FTZ R28, R212, c[0x0][0x23c], -R6.reuse ;  /* 0x00008f00d41c7a23 */ /* 0x100fe20000010806 */
[----:B------:R-:W-:Y:S01]  /*6f70*/  MOV R34, R139 ;  /* 0x0000008b00227202 */ /* 0x000fe20000000f00 */
[--C-:B------:R-:W-:Y:S01]  /*6f80*/  FFMA.FTZ R7, R199, c[0x0][0x23c], -R6.reuse ;  /* 0x00008f00c7077a23 */ /* 0x100fe20000010806 */
[----:B------:R-:W-:Y:S01]  /*6f90*/  MOV R33, R138 ;  /* 0x0000008a00217202 */ /* 0x000fe20000000f00 */
[--C-:B------:R-:W-:Y:S01]  /*6fa0*/  FFMA.FTZ R116, R157, c[0x0][0x23c], -R6.reuse ;  /* 0x00008f009d747a23 */ /* 0x100fe20000010806 */
[----:B------:R-:W4:Y:S01]  /*6fb0*/  LDSM.16.MT88.4 R16, [R220+0xa800] ;  /* 0x00a80000dc10783b */ /* 0x000f220000004200 */
[----:B------:R-:W-:Y:S02]  /*6fc0*/  F2FP.BF16.PACK_AB R8, R192, R172 ;  /* 0x000000acc008723e */ /* 0x000fe400000010ff */
[----:B-1----:R-:W-:Y:S01]  /*6fd0*/  F2FP.BF16.PACK_AB R9, R195, R156 ;  /* 0x0000009cc309723e */ /* 0x002fe200000010ff */
[--C-:B------:R-:W-:Y:S01]  /*6fe0*/  FFMA.FTZ R148, R129, c[0x0][0x23c], -R6.reuse ;  /* 0x00008f0081947a23 */ /* 0x100fe20000010806 */
[----:B------:R-:W-:Y:S01]  /*6ff0*/  F2FP.BF16.PACK_AB R10, R181, R194 ;  /* 0x000000c2b50a723e */ /* 0x000fe200000010ff */
[--C-:B------:R-:W-:Y:S01]  /*7000*/  FFMA.FTZ R149, R128, c[0x0][0x23c], -R6.reuse ;  /* 0x00008f0080957a23 */ /* 0x100fe20000010806 */
[----:B------:R-:W-:Y:S01]  /*7010*/  F2FP.BF16.PACK_AB R11, R170, R180 ;  /* 0x000000b4aa0b723e */ /* 0x000fe200000010ff */
[--C-:B------:R-:W-:Y:S01]  /*7020*/  FFMA.FTZ R104, R191, c[0x0][0x23c], -R6.reuse ;  /* 0x00008f00bf687a23 */ /* 0x100fe20000010806 */
[----:B------:R-:W-:Y:S01]  /*7030*/  MOV R191, R252 ;  /* 0x000000fc00bf7202 */ /* 0x000fe20000000f00 */
[----:B------:R-:W1:Y:S01]  /*7040*/  LDSM.16.MT88.4 R24, [R219+0xa800] ;  /* 0x00a80000db18783b */ /* 0x000e620000004200 */
[----:B------:R3:W-:Y:S01]  /*7050*/  MUFU.EX2 R252, R2 ;  /* 0x0000000200fc7308 */ /* 0x0007e20000000800 */
[----:B------:R-:W-:-:S02]  /*7060*/  FFMA.FTZ R106, R158, c[0x0][0x23c], -R6 ;  /* 0x00008f009e6a7a23 */ /* 0x000fc40000010806 */
[----:B------:R-:W-:Y:S01]  /*7070*/  HMMA.16816.F32.BF16 R76, R8, R14, R44 ;  /* 0x0000000e084c723c */ /* 0x000fe2000004182c */
[----:B------:R-:W-:Y:S02]  /*7080*/  IMAD.MOV.U32 R158, RZ, RZ, R251 ;  /* 0x000000ffff9e7224 */ /* 0x000fe400078e00fb */
[----:B------:R-:W-:Y:S02]  /*7090*/  FFMA.FTZ R138, R131, c[0x0][0x23c], -R6 ;  /* 0x00008f00838a7a23 */ /* 0x000fe40000010806 */
[----:B------:R4:W1:Y:S02]  /*70a0*/  MUFU.EX2 R251, R4 ;  /* 0x0000000400fb7308 */ /* 0x0008640000000800 */
[--C-:B------:R-:W-:Y:S02]  /*70b0*/  FFMA.FTZ R45, R210, c[0x0][0x23c], -R0.reuse ;  /* 0x00008f00d22d7a23 */ /* 0x100fe40000010800 */
[--C-:B------:R-:W-:Y:S01]  /*70c0*/  FFMA.FTZ R46, R242, c[0x0][0x23c], -R0.reuse ;  /* 0x00008f00f22e7a23 */ /* 0x100fe20000010800 */
[----:B------:R-:W2:Y:S01]  /*70d0*/  LDL.LU R210, [R1+0x10] ;  /* 0x0000100001d27983 */ /* 0x000ea20000300800 */
[----:B---3--:R-:W-:-:S03]  /*70e0*/  FFMA.FTZ R2, R248, c[0x0][0x23c], -R0 ;  /* 0x00008f00f8027a23 */ /* 0x008fc60000010800 */
[----:B------:R-:W3:Y:S01]  /*70f0*/  LDL.LU R242, [R1+0x58] ;  /* 0x0000580001f27983 */ /* 0x000ee20000300800 */
[----:B------:R-:W-:Y:S01]  /*7100*/  FFMA.FTZ R139, R130, c[0x0][0x23c], -R6 ;  /* 0x00008f00828b7a23 */ /* 0x000fe20000010806 */
[----:B------:R1:W-:Y:S01]  /*7110*/  MUFU.EX2 R212, R2 ;  /* 0x0000000200d47308 */ /* 0x0003e20000000800 */
[--C-:B------:R-:W-:Y:S02]  /*7120*/  FFMA.FTZ R6, R247, c[0x0][0x23c], -R0.reuse ;  /* 0x00008f00f7067a23 */ /* 0x100fe40000010800 */
[--C-:B----4-:R-:W-:Y:S02]  /*7130*/  FFMA.FTZ R4, R246, c[0x0][0x23c], -R0.reuse ;  /* 0x00008f00f6047a23 */ /* 0x110fe40000010800 */
[--C-:B-1----:R-:W-:Y:S02]  /*7140*/  FFMA.FTZ R2, R244, c[0x0][0x23c], -R0.reuse ;  /* 0x00008f00f4027a23 */ /* 0x102fe40000010800 */
[----:B------:R-:W3:Y:S04]  /*7150*/  LDL.LU R244, [R1+0x24] ;  /* 0x0000240001f47983 */ /* 0x000ee80000300800 */
[----:B------:R-:W3:Y:S04]  /*7160*/  LDL.LU R246, [R1+0x70] ;  /* 0x0000700001f67983 */ /* 0x000ee80000300800 */
[----:B------:R-:W3:Y:S04]  /*7170*/  LDL.LU R247, [R1+0x14] ;  /* 0x0000140001f77983 */ /* 0x000ee80000300800 */
[----:B------:R-:W3:Y:S01]  /*7180*/  LDL.LU R248, [R1+0x54] ;  /* 0x0000540001f87983 */ /* 0x000ee20000300800 */
[----:B------:R-:W-:Y:S01]  /*7190*/  MOV R129, R250 ;  /* 0x000000fa00817202 */ /* 0x000fe20000000f00 */
[--C-:B------:R-:W-:Y:S01]  /*71a0*/  FFMA.FTZ R44, R208, c[0x0][0x23c], -R0.reuse ;  /* 0x00008f00d02c7a23 */ /* 0x100fe20000010800 */
[----:B------:R-:W-:Y:S01]  /*71b0*/  MOV R128, R249 ;  /* 0x000000f900807202 */ /* 0x000fe20000000f00 */
[--C-:B------:R-:W-:Y:S01]  /*71c0*/  FFMA.FTZ R31, R206, c[0x0][0x23c], -R0.reuse ;  /* 0x00008f00ce1f7a23 */ /* 0x100fe20000010800 */
[----:B------:R1:W-:Y:S01]  /*71d0*/  MUFU.EX2 R249, R28 ;  /* 0x0000001c00f97308 */ /* 0x0003e20000000800 */
[----:B------:R-:W-:-:S07]  /*71e0*/  FFMA.FTZ R130, R204, c[0x0][0x23c], -R0 ;  /* 0x00008f00cc827a23 */ /* 0x000fce0000010800 */
[----:B------:R-:W1:Y:S08]  /*71f0*/  MUFU.EX2 R250, R7 ;  /* 0x0000000700fa7308 */ /* 0x000e700000000800 */
[----:B------:R1:W-:Y:S08]  /*7200*/  MUFU.EX2 R208, R6 ;  /* 0x0000000600d07308 */ /* 0x0003f00000000800 */
[----:B------:R1:W-:Y:S08]  /*7210*/  MUFU.EX2 R206, R4 ;  /* 0x0000000400ce7308 */ /* 0x0003f00000000800 */
[----:B------:R-:W1:Y:S01]  /*7220*/  MUFU.EX2 R204, R2 ;  /* 0x0000000200cc7308 */ /* 0x000e620000000800 */
[----:B------:R-:W-:Y:S01]  /*7230*/  MOV R175, R146 ;  /* 0x0000009200af7202 */ /* 0x000fe20000000f00 */
[----:B------:R-:W-:Y:S01]  /*7240*/  IMAD.MOV.U32 R163, RZ, RZ, R144 ;  /* 0x000000ffffa37224 */ /* 0x000fe200078e0090 */
[----:B------:R-:W-:Y:S01]  /*7250*/  MOV R35, R145 ;  /* 0x0000009100237202 */ /* 0x000fe20000000f00 */
[----:B------:R-:W-:Y:S01]  /*7260*/  HMMA.16816.F32.BF16 R196, R8, R20, R64 ;  /* 0x0000001408c4723c */ /* 0x000fe20000041840 */
[----:B------:R-:W-:Y:S01]  /*7270*/  MOV R157, R117 ;  /* 0x00000075009d7202 */ /* 0x000fe20000000f00 */
[--C-:B-1----:R-:W-:Y:S01]  /*7280*/  FFMA.FTZ R28, R243, c[0x0][0x23c], -R5.reuse ;  /* 0x00008f00f31c7a23 */ /* 0x102fe20000010805 */
[----:B------:R-:W-:Y:S01]  /*7290*/  F2FP.BF16.PACK_AB R6, R252, R251 ;  /* 0x000000fbfc06723e */ /* 0x000fe200000010ff */
[--C-:B------:R-:W-:Y:S01]  /*72a0*/  FFMA.FTZ R30, R209, c[0x0][0x23c], -R5.reuse ;  /* 0x00008f00d11e7a23 */ /* 0x100fe20000010805 */
[----:B------:R-:W-:Y:S01]  /*72b0*/  F2FP.BF16.PACK_AB R4, R250, R249 ;  /* 0x000000f9fa04723e */ /* 0x000fe200000010ff */
[----:B------:R-:W-:-:S02]  /*72c0*/  FFMA.FTZ R105, R207, c[0x0][0x23c], -R5 ;  /* 0x00008f00cf697a23 */ /* 0x000fc40000010805 */
[----:B------:R-:W-:Y:S01]  /*72d0*/  HMMA.16816.F32.BF16 R184, R8, R22, R60 ;  /* 0x0000001608b8723c */ /* 0x000fe2000004183c */
[--C-:B------:R-:W-:Y:S02]  /*72e0*/  FFMA.FTZ R107, R205, c[0x0][0x23c], -R5.reuse ;  /* 0x00008f00cd6b7a23 */ /* 0x100fe40000010805 */
[----:B------:R-:W-:Y:S01]  /*72f0*/  FFMA.FTZ R117, R203, c[0x0][0x23c], -R5 ;  /* 0x00008f00cb757a23 */ /* 0x000fe20000010805 */
[----:B------:R-:W-:-:S04]  /*7300*/  F2FP.BF16.PACK_AB R7, R204, R206 ;  /* 0x000000cecc07723e */ /* 0x000fc800000010ff */
[----:B------:R-:W-:Y:S01]  /*7310*/  HMMA.16816.F32.BF16 R164, R8, R16, R56 ;  /* 0x0000001008a4723c */ /* 0x000fe20000041838 */
[----:B------:R-:W-:Y:S01]  /*7320*/  MOV R32, R132 ;  /* 0x0000008400207202 */ /* 0x000fe20000000f00 */
[----:B------:R-:W-:Y:S01]  /*7330*/  IMAD.MOV.U32 R189, RZ, RZ, R122 ;  /* 0x000000ffffbd7224 */ /* 0x000fe200078e007a */
[----:B------:R-:W-:Y:S01]  /*7340*/  MOV R193, R123 ;  /* 0x0000007b00c17202 */ /* 0x000fe20000000f00 */
[----:B------:R-:W-:-:S04]  /*7350*/  FFMA.FTZ R131, R202, c[0x0][0x23c], -R0 ;  /* 0x00008f00ca837a23 */ /* 0x000fc80000010800 */
[----:B------:R-:W-:Y:S01]  /*7360*/  HMMA.16816.F32.BF16 R100, R8, R18, R52 ;  /* 0x000000120864723c */ /* 0x000fe20000041834 */
[----:B------:R-:W-:Y:S01]  /*7370*/  MOV R159, R120 ;  /* 0x00000078009f7202 */ /* 0x000fe20000000f00 */
[--C-:B------:R-:W-:Y:S01]  /*7380*/  FFMA.FTZ R132, R201, c[0x0][0x23c], -R0.reuse ;  /* 0x00008f00c9847a23 */ /* 0x100fe20000010800 */
[----:B------:R-:W-:Y:S01]  /*7390*/  MOV R190, R119 ;  /* 0x0000007700be7202 */ /* 0x000fe20000000f00 */
[----:B------:R-:W-:-:S04]  /*73a0*/  FFMA.FTZ R133, R200, c[0x0][0x23c], -R0 ;  /* 0x00008f00c8857a23 */ /* 0x000fc80000010800 */
[----:B------:R-:W-:Y:S01]  /*73b0*/  HMMA.16816.F32.BF16 R88, R8, R12, R48 ;  /* 0x0000000c0858723c */ /* 0x000fe20000041830 */
[--C-:B------:R-:W-:Y:S02]  /*73c0*/  FFMA.FTZ R0, R241, c[0x0][0x23c], -R3.reuse ;  /* 0x00008f00f1007a23 */ /* 0x100fe40000010803 */
[----:B------:R-:W-:-:S05]  /*73d0*/  FFMA.FTZ R2, R240, c[0x0][0x23c], -R3 ;  /* 0x00008f00f0027a23 */ /* 0x000fca0000010803 */
[----:B------:R-:W-:Y:S01]  /*73e0*/  HMMA.16816.F32.BF16 R144, R8, R24, R40 ;  /* 0x000000180890723c */ /* 0x000fe20000041828 */
[--C-:B------:R-:W-:Y:S02]  /*73f0*/  FFMA.FTZ R29, R239, c[0x0][0x23c], -R3.reuse ;  /* 0x00008f00ef1d7a23 */ /* 0x100fe40000010803 */
[----:B------:R-:W-:-:S05]  /*7400*/  FFMA.FTZ R119, R215, c[0x0][0x23c], -R3 ;  /* 0x00008f00d7777a23 */ /* 0x000fca0000010803 */
[----:B------:R-:W-:Y:S01]  /*7410*/  HMMA.16816.F32.BF16 R112, R8, R26, R36 ;  /* 0x0000001a0870723c */ /* 0x000fe20000041824 */
[--C-:B------:R-:W-:Y:S02]  /*7420*/  FFMA.FTZ R120, R214, c[0x0][0x23c], -R3.reuse ;  /* 0x00008f00d6787a23 */ /* 0x100fe40000010803 */
[----:B------:R-:W-:-:S04]  /*7430*/  FFMA.FTZ R122, R213, c[0x0][0x23c], -R3 ;  /* 0x00008f00d57a7a23 */ /* 0x000fc80000010803 */
[--C-:B------:R-:W-:Y:S02]  /*7440*/  FFMA.FTZ R11, R238, c[0x0][0x23c], -R5.reuse ;  /* 0x00008f00ee0b7a23 */ /* 0x100fe40000010805 */
[--C-:B------:R-:W-:Y:S02]  /*7450*/  FFMA.FTZ R10, R237, c[0x0][0x23c], -R5.reuse ;  /* 0x00008f00ed0a7a23 */ /* 0x100fe40000010805 */
[----:B------:R-:W-:Y:S01]  /*7460*/  FFMA.FTZ R9, R236, c[0x0][0x23c], -R5 ;  /* 0x00008f00ec097a23 */ /* 0x000fe20000010805 */
[----:B------:R-:W-:Y:S01]  /*7470*/  F2FP.BF16.PACK_AB R5, R208, R212 ;  /* 0x000000d4d005723e */ /* 0x000fe200000010ff */
[--C-:B------:R-:W-:Y:S02]  /*7480*/  FFMA.FTZ R8, R245, c[0x0][0x23c], -R3.reuse ;  /* 0x00008f00f5087a23 */ /* 0x100fe40000010803 */
[----:B------:R-:W-:Y:S02]  /*7490*/  FFMA.FTZ R123, R211, c[0x0][0x23c], -R3 ;  /* 0x00008f00d37b7a23 */ /* 0x000fe40000010803 */
[----:B------:R-:W-:-:S02]  /*74a0*/  FADD.FTZ R3, R129, R128 ;  /* 0x0000008081037221 */ /* 0x000fc40000010000 */
[----:B------:R-:W-:Y:S01]  /*74b0*/  FADD.FTZ R121, R157, R121 ;  /* 0x000000799d797221 */ /* 0x000fe20000010000 */
[C---:B------:R-:W-:Y:S01]  /*74c0*/  HMMA.16816.F32.BF16 R56, R4.reuse, R26, R68 ;  /* 0x0000001a0438723c */ /* 0x040fe20000041844 */
[----:B------:R-:W-:Y:S01]  /*74d0*/  FADD.FTZ R128, R191, R158 ;  /* 0x0000009ebf807221 */ /* 0x000fe20000010000 */
[----:B------:R2:W-:Y:S01]  /*74e0*/  MUFU.EX2 R69, R2 ;  /* 0x0000000200457308 */ /* 0x0005e20000000800 */
[----:B------:R-:W-:Y:S01]  /*74f0*/  FADD.FTZ R129, R159, R190 ;  /* 0x000000be9f817221 */ /* 0x000fe20000010000 */
[----:B------:R-:W-:Y:S01]  /*7500*/  MOV R159, R32 ;  /* 0x00000020009f7202 */ /* 0x000fe20000000f00 */
[----:B------:R-:W-:Y:S01]  /*7510*/  FADD.FTZ R47, R189, R3 ;  /* 0x00000003bd2f7221 */ /* 0x000fe20000010000 */
[----:B------:R-:W-:Y:S01]  /*7520*/  MOV R190, R34 ;  /* 0x0000002200be7202 */ /* 0x000fe20000000f00 */
[----:B------:R-:W-:Y:S01]  /*7530*/  IMAD.MOV.U32 R191, RZ, RZ, R193 ;  /* 0x000000ffffbf7224 */ /* 0x000fe200078e00c1 */
[----:B------:R-:W-:Y:S01]  /*7540*/  MOV R193, R33 ;  /* 0x0000002100c17202 */ /* 0x000fe20000000f00 */
[----:B------:R-:W-:Y:S01]  /*7550*/  IMAD.MOV.U32 R189, RZ, RZ, R35 ;  /* 0x000000ffffbd7224 */ /* 0x000fe200078e0023 */
[----:B------:R-:W4:Y:S01]  /*7560*/  LDL.LU R157, [R1+0x3c] ;  /* 0x00003c00019d7983 */ /* 0x000f220000300800 */
[C---:B------:R-:W-:Y:S03]  /*7570*/  HMMA.16816.F32.BF16 R64, R4.reuse, R20, R124 ;  /* 0x000000140440723c */ /* 0x040fe6000004187c */
[----:B------:R-:W4:Y:S05]  /*7580*/  LDL.LU R158, [R1+0x6c] ;  /* 0x00006c00019e7983 */ /* 0x000f2a0000300800 */
[C---:B------:R-:W-:Y:S01]  /*7590*/  HMMA.16816.F32.BF16 R52, R4.reuse, R22, R108 ;  /* 0x000000160434723c */ /* 0x040fe2000004186c */
[----:B------:R-:W1:Y:S07]  /*75a0*/  LDSM.16.MT88.4 R20, [R217+0xb000] ;  /* 0x00b00000d914783b */ /* 0x000e6e0000004200 */
[C---:B------:R-:W-:Y:S08]  /*75b0*/  HMMA.16816.F32.BF16 R40, R4.reuse, R16, R96 ;  /* 0x000000100428723c */ /* 0x040ff00000041860 */
[C---:B------:R-:W-:Y:S08]  /*75c0*/  HMMA.16816.F32.BF16 R36, R4.reuse, R18, R92 ;  /* 0x000000120424723c */ /* 0x040ff0000004185c */
[C---:B------:R-:W-:Y:S08]  /*75d0*/  HMMA.16816.F32.BF16 R32, R4.reuse, R12, R84 ;  /* 0x0000000c0420723c */ /* 0x040ff00000041854 */
[C---:B------:R-:W-:Y:S08]  /*75e0*/  HMMA.16816.F32.BF16 R48, R4.reuse, R14, R80 ;  /* 0x0000000e0430723c */ /* 0x040ff00000041850 */
[----:B------:R-:W-:Y:S01]  /*75f0*/  HMMA.16816.F32.BF16 R60, R4, R24, R72 ;  /* 0x00000018043c723c */ /* 0x000fe20000041848 */
[----:B------:R1:W-:Y:S01]  /*7600*/  MUFU.EX2 R72, R0 ;  /* 0x0000000000487308 */ /* 0x0003e20000000800 */
[----:B------:R-:W1:Y:S04]  /*7610*/  LDSM.16.MT88.4 R16, [R220+0xb000] ;  /* 0x00b00000dc10783b */ /* 0x000e680000004200 */
[----:B------:R-:W1:Y:S01]  /*7620*/  LDSM.16.MT88.4 R12, [R218+0xb000] ;  /* 0x00b00000da0c783b */ /* 0x000e620000004200 */
[----:B--2---:R-:W-:-:S02]  /*7630*/  FADD.FTZ R2, R210, R121 ;  /* 0x00000079d2027221 */ /* 0x004fc40000010000 */
[----:B---3--:R-:W-:Y:S02]  /*7640*/  FADD.FTZ R3, R242, R128 ;  /* 0x00000080f2037221 */ /* 0x008fe40000010000 */
[----:B------:R-:W-:Y:S02]  /*7650*/  FADD.FTZ R4, R244, R129 ;  /* 0x00000081f4047221 */ /* 0x000fe40000010000 */
[----:B------:R-:W2:Y:S01]  /*7660*/  LDL.LU R244, [R1+0x18] ;  /* 0x0000180001f47983 */ /* 0x000ea20000300800 */
[----:B-1----:R-:W-:-:S03]  /*7670*/  FADD.FTZ R0, R246, R47 ;  /* 0x0000002ff6007221 */ /* 0x002fc60000010000 */
[----:B------:R-:W3:Y:S01]  /*7680*/  LDL.LU R246, [R1+0x68] ;  /* 0x0000680001f67983 */ /* 0x000ee20000300800 */
[----:B------:R-:W-:-:S03]  /*7690*/  FADD.FTZ R2, R247, R2 ;  /* 0x00000002f7027221 */ /* 0x000fc60000010000 */
[----:B------:R-:W3:Y:S01]  /*76a0*/  LDL.LU R247, [R1+0x5c] ;  /* 0x00005c0001f77983 */ /* 0x000ee20000300800 */
[----:B------:R-:W-:-:S03]  /*76b0*/  FADD.FTZ R3, R248, R3 ;  /* 0x00000003f8037221 */ /* 0x000fc60000010000 */
[----:B------:R-:W3:Y:S01]  /*76c0*/  LDL.LU R248, [R1+0x7c] ;  /* 0x00007c0001f87983 */ /* 0x000ee20000300800 */
[----:B----4-:R-:W-:Y:S02]  /*76d0*/  FADD.FTZ R0, R158, R0 ;  /* 0x000000009e007221 */ /* 0x010fe40000010000 */
[----:B------:R-:W-:Y:S02]  /*76e0*/  FADD.FTZ R25, R157, R4 ;  /* 0x000000049d197221 */ /* 0x000fe40000010000 */
[----:B------:R-:W4:Y:S04]  /*76f0*/  LDL.LU R157, [R1+0x64] ;  /* 0x00006400019d7983 */ /* 0x000f280000300800 */
[----:B------:R-:W4:Y:S01]  /*7700*/  LDL.LU R158, [R1+0x60] ;  /* 0x00006000019e7983 */ /* 0x000f220000300800 */
[----:B--2---:R-:W-:-:S04]  /*7710*/  FADD.FTZ R24, R244, R2 ;  /* 0x00000002f4187221 */ /* 0x004fc80000010000 */
[----:B------:R-:W-:Y:S02]  /*7720*/  FADD.FTZ R26, R137, R24 ;  /* 0x00000018891a7221 */ /* 0x000fe40000010000 */
[----:B------:R-:W2:Y:S01]  /*7730*/  LDL.LU R137, [R1+0xe0] ;  /* 0x0000e00001897983 */ /* 0x000ea20000300800 */
[----:B---3--:R-:W-:-:S04]  /*7740*/  FADD.FTZ R0, R248, R0 ;  /* 0x00000000f8007221 */ /* 0x008fc80000010000 */
[----:B------:R-:W-:Y:S02]  /*7750*/  FADD.FTZ R27, R136, R0 ;  /* 0x00000000881b7221 */ /* 0x000fe40000010000 */
[----:B------:R-:W3:Y:S04]  /*7760*/  LDL.LU R136, [R1+0xdc] ;  /* 0x0000dc0001887983 */ /* 0x000ee80000300800 */
[----:B------:R-:W2:Y:S04]  /*7770*/  LDL.LU R236, [R1+0x74] ;  /* 0x0000740001ec7983 */ /* 0x000ea80000300800 */
[----:B------:R-:W3:Y:S04]  /*7780*/  LDL.LU R237, [R1+0x84] ;  /* 0x0000840001ed7983 */ /* 0x000ee80000300800 */
[----:B------:R-:W3:Y:S01]  /*7790*/  LDL.LU R238, [R1+0x80] ;  /* 0x0000800001ee7983 */ /* 0x000ee20000300800 */
[----:B------:R-:W-:Y:S08]  /*77a0*/  MUFU.EX2 R93, R11 ;  /* 0x0000000b005d7308 */ /* 0x000ff00000000800 */
[----:B------:R-:W-:Y:S08]  /*77b0*/  MUFU.EX2 R94, R10 ;  /* 0x0000000a005e7308 */ /* 0x000ff00000000800 */
[----:B------:R-:W-:Y:S08]  /*77c0*/  MUFU.EX2 R84, R9 ;  /* 0x0000000900547308 */ /* 0x000ff00000000800 */
[----:B------:R1:W-:Y:S02]  /*77d0*/  MUFU.EX2 R80, R8 ;  /* 0x0000000800507308 */ /* 0x0003e40000000800 */
[----:B-1----:R-:W1:Y:S06]  /*77e0*/  LDSM.16.MT88.4 R8, [R219+0xb000] ;  /* 0x00b00000db08783b */ /* 0x002e6c0000004200 */
[----:B------:R-:W1:Y:S08]  /*77f0*/  MUFU.EX2 R92, R28 ;  /* 0x0000001c005c7308 */ /* 0x000e700000000800 */
[----:B------:R-:W1:Y:S08]  /*7800*/  MUFU.EX2 R70, R29 ;  /* 0x0000001d00467308 */ /* 0x000e700000000800 */
[----:B------:R-:W-:Y:S08]  /*7810*/  MUFU.EX2 R68, R46 ;  /* 0x0000002e00447308 */ /* 0x000ff00000000800 */
[----:B------:R-:W-:Y:S08]  /*7820*/  MUFU.EX2 R47, R45 ;  /* 0x0000002d002f7308 */ /* 0x000ff00000000800 */
[----:B------:R-:W-:Y:S08]  /*7830*/  MUFU.EX2 R104, R104 ;  /* 0x0000006800687308 */ /* 0x000ff00000000800 */
[----:B------:R-:W1:Y:S08]  /*7840*/  MUFU.EX2 R106, R106 ;  /* 0x0000006a006a7308 */ /* 0x000e700000000800 */
[----:B------:R-:W-:Y:S08]  /*7850*/  MUFU.EX2 R116, R116 ;  /* 0x0000007400747308 */ /* 0x000ff00000000800 */
[----:B------:R-:W1:Y:S08]  /*7860*/  MUFU.EX2 R118, R118 ;  /* 0x0000007600767308 */ /* 0x000e700000000800 */
[----:B------:R-:W-:Y:S08]  /*7870*/  MUFU.EX2 R46, R44 ;  /* 0x0000002c002e7308 */ /* 0x000ff00000000800 */
[----:B------:R-:W4:Y:S01]  /*7880*/  MUFU.EX2 R45, R31 ;  /* 0x0000001f002d7308 */ /* 0x000f220000000800 */
[----:B-1----:R-:W-:-:S02]  /*7890*/  F2FP.BF16.PACK_AB R4, R93, R92 ;  /* 0x0000005c5d04723e */ /* 0x002fc400000010ff */
[----:B------:R-:W-:Y:S02]  /*78a0*/  F2FP.BF16.PACK_AB R5, R72, R80 ;  /* 0x000000504805723e */ /* 0x000fe400000010ff */
[----:B------:R-:W-:Y:S02]  /*78b0*/  F2FP.BF16.PACK_AB R6, R84, R94 ;  /* 0x0000005e5406723e */ /* 0x000fe400000010ff */
[----:B------:R-:W-:Y:S01]  /*78c0*/  F2FP.BF16.PACK_AB R7, R70, R69 ;  /* 0x000000454607723e */ /* 0x000fe200000010ff */
[----:B------:R-:W-:Y:S01]  /*78d0*/  FADD.FTZ R3, R246, R3 ;  /* 0x00000003f6037221 */ /* 0x000fe20000010000 */
[----:B------:R1:W-:Y:S01]  /*78e0*/  MUFU.EX2 R44, R30 ;  /* 0x0000001e002c7308 */ /* 0x0003e20000000800 */
[----:B------:R-:W-:Y:S02]  /*78f0*/  FADD.FTZ R2, R247, R25 ;  /* 0x00000019f7027221 */ /* 0x000fe40000010000 */
[----:B----4-:R-:W-:Y:S02]  /*7900*/  FADD.FTZ R25, R157, R3 ;  /* 0x000000039d197221 */ /* 0x010fe40000010000 */
[----:B------:R-:W-:Y:S01]  /*7910*/  HMMA.16816.F32.BF16 R196, R4, R20, R196 ;  /* 0x0000001404c4723c */ /* 0x000fe200000418c4 */
[----:B------:R-:W-:-:S07]  /*7920*/  FADD.FTZ R24, R158, R2 ;  /* 0x000000029e187221 */ /* 0x000fce0000010000 */
[C---:B------:R-:W-:Y:S08]  /*7930*/  HMMA.16816.F32.BF16 R184, R4.reuse, R22, R184 ;  /* 0x0000001604b8723c */ /* 0x040ff000000418b8 */
[C---:B------:R-:W-:Y:S08]  /*7940*/  HMMA.16816.F32.BF16 R164, R4.reuse, R16, R164 ;  /* 0x0000001004a4723c */ /* 0x040ff000000418a4 */
[C---:B------:R-:W-:Y:S08]  /*7950*/  HMMA.16816.F32.BF16 R100, R4.reuse, R18, R100 ;  /* 0x000000120464723c */ /* 0x040ff00000041864 */
[C---:B------:R-:W-:Y:S08]  /*7960*/  HMMA.16816.F32.BF16 R88, R4.reuse, R12, R88 ;  /* 0x0000000c0458723c */ /* 0x040ff00000041858 */
[C---:B------:R-:W-:Y:S08]  /*7970*/  HMMA.16816.F32.BF16 R76, R4.reuse, R14, R76 ;  /* 0x0000000e044c723c */ /* 0x040ff0000004184c */
[C---:B------:R-:W-:Y:S08]  /*7980*/  HMMA.16816.F32.BF16 R144, R4.reuse, R8, R144 ;  /* 0x000000080490723c */ /* 0x040ff00000041890 */
[----:B-1----:R-:W-:Y:S07]  /*7990*/  HMMA.16816.F32.BF16 R28, R4, R10, R112 ;  /* 0x0000000a041c723c */ /* 0x002fee0000041870 */
[----:B------:R-:W-:-:S02]  /*79a0*/  F2FP.BF16.PACK_AB R4, R106, R104 ;  /* 0x000000686a04723e */ /* 0x000fc400000010ff */
[----:B------:R-:W-:Y:S02]  /*79b0*/  F2FP.BF16.PACK_AB R5, R47, R68 ;  /* 0x000000442f05723e */ /* 0x000fe400000010ff */
[----:B------:R-:W-:Y:S02]  /*79c0*/  F2FP.BF16.PACK_AB R6, R118, R116 ;  /* 0x000000747606723e */ /* 0x000fe400000010ff */
[----:B------:R-:W-:Y:S02]  /*79d0*/  F2FP.BF16.PACK_AB R7, R45, R46 ;  /* 0x0000002e2d07723e */ /* 0x000fe400000010ff */
[----:B------:R-:W-:Y:S02]  /*79e0*/  MOV R214, R150 ;  /* 0x0000009600d67202 */ /* 0x000fe40000000f00 */
[----:B------:R-:W-:-:S03]  /*79f0*/  MOV R215, R160 ;  /* 0x000000a000d77202 */ /* 0x000fc60000000f00 */
[----:B------:R-:W-:Y:S01]  /*7a00*/  HMMA.16816.F32.BF16 R60, R4, R8, R60 ;  /* 0x00000008043c723c */ /* 0x000fe2000004183c */
[----:B------:R-:W-:Y:S01]  /*7a10*/  MOV R239, R141 ;  /* 0x0000008d00ef7202 */ /* 0x000fe20000000f00 */
[----:B------:R-:W-:Y:S01]  /*7a20*/  IMAD.MOV.U32 R246, RZ, RZ, R175 ;  /* 0x000000fffff67224 */ /* 0x000fe200078e00af */
[----:B------:R-:W-:-:S04]  /*7a30*/  MOV R241, R152 ;  /* 0x0000009800f17202 */ /* 0x000fc80000000f00 */
[----:B------:R-:W-:Y:S01]  /*7a40*/  FADD.FTZ R8, R135, R27 ;  /* 0x0000001b87087221 */ /* 0x000fe20000010000 */
[C---:B------:R-:W-:Y:S01]  /*7a50*/  HMMA.16816.F32.BF16 R64, R4.reuse, R20, R64 ;  /* 0x000000140440723c */ /* 0x040fe20000041840 */
[----:B------:R-:W-:Y:S01]  /*7a60*/  IMAD.MOV.U32 R240, RZ, RZ, R154 ;  /* 0x000000fffff07224 */ /* 0x000fe200078e009a */
[----:B------:R-:W-:Y:S02]  /*7a70*/  MOV R245, R140 ;  /* 0x0000008c00f57202 */ /* 0x000fe40000000f00 */
[----:B------:R-:W-:Y:S02]  /*7a80*/  MOV R203, R151 ;  /* 0x0000009700cb7202 */ /* 0x000fe40000000f00 */
[----:B------:R-:W-:Y:S01]  /*7a90*/  MOV R205, R163 ;  /* 0x000000a300cd7202 */ /* 0x000fe20000000f00 */
[----:B------:R-:W-:Y:S01]  /*7aa0*/  IMAD.MOV.U32 R158, RZ, RZ, R177 ;  /* 0x000000ffff9e7224 */ /* 0x000fe200078e00b1 */
[----:B------:R-:W-:Y:S01]  /*7ab0*/  HMMA.16816.F32.BF16 R52, R4, R22, R52 ;  /* 0x000000160434723c */ /* 0x000fe20000041834 */
[----:B------:R-:W-:-:S02]  /*7ac0*/  MOV R98, R246 ;  /* 0x000000f600627202 */ /* 0x000fc40000000f00 */
[----:B------:R-:W-:Y:S01]  /*7ad0*/  MOV R209, R183 ;  /* 0x000000b700d17202 */ /* 0x000fe20000000f00 */
[----:B------:R-:W-:-:S04]  /*7ae0*/  IMAD.MOV.U32 R202, RZ, RZ, R179 ;  /* 0x000000ffffca7224 */ /* 0x000fc800078e00b3 */
[C---:B------:R-:W-:Y:S08]  /*7af0*/  HMMA.16816.F32.BF16 R40, R4.reuse, R16, R40 ;  /* 0x000000100428723c */ /* 0x040ff00000041828 */
[C---:B------:R-:W-:Y:S08]  /*7b00*/  HMMA.16816.F32.BF16 R36, R4.reuse, R18, R36 ;  /* 0x000000120424723c */ /* 0x040ff00000041824 */
[C---:B------:R-:W-:Y:S08]  /*7b10*/  HMMA.16816.F32.BF16 R32, R4.reuse, R12, R32 ;  /* 0x0000000c0420723c */ /* 0x040ff00000041820 */
[C---:B------:R-:W-:Y:S08]  /*7b20*/  HMMA.16816.F32.BF16 R48, R4.reuse, R14, R48 ;  /* 0x0000000e0430723c */ /* 0x040ff00000041830 */
[----:B------:R-:W-:Y:S01]  /*7b30*/  HMMA.16816.F32.BF16 R56, R4, R10, R56 ;  /* 0x0000000a0438723c */ /* 0x000fe20000041838 */
[----:B------:R-:W-:Y:S01]  /*7b40*/  MOV R157, R178 ;  /* 0x000000b2009d7202 */ /* 0x000fe20000000f00 */
[----:B------:R-:W1:Y:S01]  /*7b50*/  MUFU.EX2 R138, R138 ;  /* 0x0000008a008a7308 */ /* 0x000e620000000800 */
[----:B------:R-:W-:Y:S01]  /*7b60*/  MOV R247, R176 ;  /* 0x000000b000f77202 */ /* 0x000fe20000000f00 */
[----:B------:R-:W-:Y:S01]  /*7b70*/  LDSM.16.MT88.4 R12, [R219+0xb800] ;  /* 0x00b80000db0c783b */ /* 0x000fe20000004200 */
[----:B--2---:R-:W-:-:S02]  /*7b80*/  FADD.FTZ R3, R236, R26 ;  /* 0x0000001aec037221 */ /* 0x004fc40000010000 */
[----:B---3--:R-:W-:Y:S02]  /*7b90*/  FADD.FTZ R2, R237, R25 ;  /* 0x00000019ed027221 */ /* 0x008fe40000010000 */
        /* <DEDUP_REMOVED lines=37> */
[----:B------:R-:W2:Y:S01]  /*7df0*/  MUFU.EX2 R130, R130 ;  /* 0x0000008200827308 */ /* 0x000ea20000000800 */
[----:B------:R-:W-:Y:S01]  /*7e00*/  FADD.FTZ R0, R230, R3 ;  /* 0x00000003e6007221 */ /* 0x000fe20000010000 */
[----:B------:R-:W-:Y:S01]  /*7e10*/  LDSM.16.MT88.4 R176, [R220+0xb800] ;  /* 0x00b80000dcb0783b */ /* 0x000fe20000004200 */
[----:B------:R-:W-:-:S02]  /*7e20*/  FADD.FTZ R5, R229, R5 ;  /* 0x00000005e5057221 */ /* 0x000fc40000010000 */
[----:B------:R-:W-:Y:S01]  /*7e30*/  FADD.FTZ R3, R228, R4 ;  /* 0x00000004e4037221 */ /* 0x000fe20000010000 */
[----:B------:R3:W5:Y:S01]  /*7e40*/  LDL.LU R135, [R1+0xd8] ;  /* 0x0000d80001877983 */ /* 0x0007620000300800 */
[----:B------:R-:W-:Y:S02]  /*7e50*/  FADD.FTZ R0, R226, R0 ;  /* 0x00000000e2007221 */ /* 0x000fe40000010000 */
[----:B------:R-:W-:Y:S02]  /*7e60*/  FADD.FTZ R2, R227, R2 ;  /* 0x00000002e3027221 */ /* 0x000fe40000010000 */
        /* <DEDUP_REMOVED lines=8> */
[----:B------:R-:W-:Y:S01]  /*7ef0*/  MOV R239, R202 ;  /* 0x000000ca00ef7202 */ /* 0x000fe20000000f00 */
[----:B------:R-:W-:-:S02]  /*7f00*/  FADD.FTZ R2, R223, R2 ;  /* 0x00000002df027221 */ /* 0x000fc40000010000 */
        /* <DEDUP_REMOVED lines=10> */
[----:B------:R-:W-:-:S02]  /*7fb0*/  FADD.FTZ R2, R99, R2 ;  /* 0x0000000263027221 */ /* 0x000fc40000010000 */
[----:B------:R-:W-:Y:S01]  /*7fc0*/  IMAD.MOV.U32 R236, RZ, RZ, R162 ;  /* 0x000000ffffec7224 */ /* 0x000fe200078e00a2 */
[----:B------:R-:W4:Y:S01]  /*7fd0*/  MUFU.EX2 R119, R119 ;  /* 0x0000007700777308 */ /* 0x000f220000000800 */
[----:B------:R-:W-:Y:S01]  /*7fe0*/  FADD.FTZ R4, R109, R4 ;  /* 0x000000046d047221 */ /* 0x000fe20000010000 */
[----:B------:R-:W1:Y:S01]  /*7ff0*/  LDSM.16.MT88.4 R188, [R217+0xb800] ;  /* 0x00b80000d9bc783b */ /* 0x000e620000004200 */
[----:B------:R-:W-:Y:S02]  /*8000*/  FADD.FTZ R3, R110, R3 ;  /* 0x000000036e037221 */ /* 0x000fe40000010000 */
[----:B------:R-:W-:Y:S01]  /*8010*/  FADD.FTZ R0, R124, R0 ;  /* 0x000000007c007221 */ /* 0x000fe20000010000 */
[----:B------:R-:W1:Y:S01]  /*8020*/  LDSM.16.MT88.4 R172, [R218+0xb800] ;  /* 0x00b80000daac783b */ /* 0x000e620000004200 */
[----:B------:R-:W-:Y:S02]  /*8030*/  FADD.FTZ R2, R111, R2 ;  /* 0x000000026f027221 */ /* 0x000fe40000010000 */
[----:B------:R-:W-:Y:S01]  /*8040*/  FADD.FTZ R4, R125, R4 ;  /* 0x000000047d047221 */ /* 0x000fe20000010000 */
[----:B------:R-:W1:Y:S01]  /*8050*/  MUFU.EX2 R139, R139 ;  /* 0x0000008b008b7308 */ /* 0x000e620000000800 */
[----:B------:R-:W-:Y:S01]  /*8060*/  FADD.FTZ R3, R126, R3 ;  /* 0x000000037e037221 */ /* 0x000fe20000010000 */
[----:B------:R3:W5:Y:S01]  /*8070*/  LDL.LU R134, [R1+0xd4] ;  /* 0x0000d40001867983 */ /* 0x0007620000300800 */
[----:B------:R-:W-:-:S02]  /*8080*/  FADD.FTZ R0, R211, R0 ;  /* 0x00000000d3007221 */ /* 0x000fc40000010000 */
[----:B------:R-:W-:Y:S02]  /*8090*/  FADD.FTZ R2, R127, R2 ;  /* 0x000000027f027221 */ /* 0x000fe40000010000 */
        /* <DEDUP_REMOVED lines=16> */
[----:B------:R-:W-:Y:S01]  /*81a0*/  MOV R248, R170 ;  /* 0x000000aa00f87202 */ /* 0x000fe20000000f00 */
        /* <DEDUP_REMOVED lines=24> */
[----:B------:R-:W-:Y:S01]  /*8330*/  IMAD.MOV.U32 R247, RZ, RZ, R181 ;  /* 0x000000fffff77224 */ /* 0x000fe200078e00b5 */
        /* <DEDUP_REMOVED lines=24> */
[----:B------:R-:W2:Y:S01]  /*84c0*/  MUFU.EX2 R7, R149 ;  /* 0x0000009500077308 */ /* 0x000ea20000000800 */
[----:B------:R-:W-:Y:S01]  /*84d0*/  FADD.FTZ R0, R69, R0 ;  /* 0x0000000045007221 */ /* 0x000fe20000010000 */
[----:B------:R3:W5:Y:S01]  /*84e0*/  LDL.LU R224, [R1+0x9c] ;  /* 0x00009c0001e07983 */ /* 0x0007620000300800 */
[----:B------:R-:W-:Y:S02]  /*84f0*/  FADD.FTZ R2, R94, R2 ;  /* 0x000000025e027221 */ /* 0x000fe40000010000 */
[----:B------:R-:W-:Y:S01]  /*8500*/  FADD.FTZ R4, R118, R4 ;  /* 0x0000000476047221 */ /* 0x000fe20000010000 */
[----:B------:R3:W5:Y:S01]  /*8510*/  LDL.LU R223, [R1+0x98] ;  /* 0x0000980001df7983 */ /* 0x0007620000300800 */
[----:B------:R-:W-:Y:S01]  /*8520*/  FADD.FTZ R3, R45, R3 ;  /* 0x000000032d037221 */ /* 0x000fe20000010000 */
[----:B------:R-:W3:Y:S01]  /*8530*/  MUFU.EX2 R133, R133 ;  /* 0x0000008500857308 */ /* 0x000ee20000000800 */
[----:B------:R-:W-:Y:S01]  /*8540*/  FADD.FTZ R0, R70, R0 ;  /* 0x0000000046007221 */ /* 0x000fe20000010000 */
[----:B------:R3:W5:Y:S01]  /*8550*/  LDL.LU R222, [R1+0x94] ;  /* 0x0000940001de7983 */ /* 0x0007620000300800 */
[----:B------:R-:W-:-:S02]  /*8560*/  FADD.FTZ R2, R84, R2 ;  /* 0x0000000254027221 */ /* 0x000fc40000010000 */
[----:B-1----:R-:W-:Y:S01]  /*8570*/  FADD.FTZ R4, R138, R4 ;  /* 0x000000048a047221 */ /* 0x002fe20000010000 */
[----:B------:R1:W5:Y:S02]  /*8580*/  LDL.LU R221, [R1+0x90] ;  /* 0x0000900001dd7983 */ /* 0x0003640000300800 */
[----:B------:R-:W1:Y:S01]  /*8590*/  MUFU.EX2 R123, R123 ;  /* 0x0000007b007b7308 */ /* 0x000e620000000800 */
[----:B--2---:R-:W-:Y:S01]  /*85a0*/  FADD.FTZ R3, R130, R3 ;  /* 0x0000000382037221 */ /* 0x004fe20000010000 */
[----:B------:R2:W5:Y:S01]  /*85b0*/  LDL.LU R216, [R1+0x8c] ;  /* 0x00008c0001d87983 */ /* 0x0005620000300800 */
[----:B----4-:R-:W-:-:S05]  /*85c0*/  FADD.FTZ R0, R119, R0 ;  /* 0x0000000077007221 */ /* 0x010fca0000010000 */
[----:B------:R-:W4:Y:S01]  /*85d0*/  MUFU.EX2 R117, R117 ;  /* 0x0000007500757308 */ /* 0x000f220000000800 */
        /* <DEDUP_REMOVED lines=10> */
[----:B---3--:R-:W-:Y:S02]  /*8680*/  FADD.FTZ R3, R133, R3 ;  /* 0x0000000385037221 */ /* 0x008fe40000010000 */
[----:B-1----:R-:W-:-:S02]  /*8690*/  FADD.FTZ R0, R123, R0 ;  /* 0x000000007b007221 */ /* 0x002fc40000010000 */
[----:B----4-:R-:W-:Y:S01]  /*86a0*/  FADD.FTZ R2, R117, R2 ;  /* 0x0000000275027221 */ /* 0x010fe20000010000 */
        /* <DEDUP_REMOVED lines=29> */
[----:B--2---:R-:W2:Y:S01]  /*8880*/  LDL.64 R246, [R1+0x28] ;  /* 0x0000280001f67983 */ /* 0x004ea20000100a00 */
[----:B------:R-:W-:Y:S01]  /*8890*/  MOV R0, c[0x0][0x1a4] ;  /* 0x0000690000007a02 */ /* 0x000fe20000000f00 */
[----:B------:R-:W-:Y:S01]  /*88a0*/  IMAD.MOV.U32 R2, RZ, RZ, c[0x0][0x1a4] ;  /* 0x00006900ff027624 */ /* 0x000fe200078e00ff */
[----:B------:R-:W-:Y:S01]  /*88b0*/  MOV R4, c[0x0][0x1a4] ;  /* 0x0000690000047a02 */ /* 0x000fe20000000f00 */
[----:B------:R-:W-:Y:S01]  /*88c0*/  ULDC.64 UR4, c[0x0][0x1a0] ;  /* 0x0000680000047ab9 */ /* 0x000fe20000000a00 */
[----:B------:R-:W-:Y:S01]  /*88d0*/  MOV R3, c[0x0][0x1a4] ;  /* 0x0000690000037a02 */ /* 0x000fe20000000f00 */
[----:B-----5:R-:W-:Y:S01]  /*88e0*/  IMAD.MOV.U32 R133, RZ, RZ, R136 ;  /* 0x000000ffff857224 */ /* 0x020fe200078e0088 */
[----:B------:R-:W-:Y:S01]  /*88f0*/  MOV R139, R135 ;  /* 0x00000087008b7202 */ /* 0x000fe20000000f00 */
[----:B------:R-:W-:Y:S01]  /*8900*/  USHF.L.U64.HI UR6, UR4, 0x4, UR5 ;  /* 0x0000000404067899 */ /* 0x000fe20008010205 */
[----:B------:R-:W-:Y:S01]  /*8910*/  MOV R132, R137 ;  /* 0x0000008900847202 */ /* 0x000fe20000000f00 */
[----:B------:R-:W-:Y:S01]  /*8920*/  USHF.L.U32 UR11, UR4, 0x4, URZ ;  /* 0x00000004040b7899 */ /* 0x000fe2000800063f */
[----:B------:R-:W-:Y:S01]  /*8930*/  MOV R138, R134 ;  /* 0x00000086008a7202 */ /* 0x000fe20000000f00 */
[----:B------:R-:W-:-:S02]  /*8940*/  ULEA.HI.SX32 UR8, UR8, 0xfffffffe, 0x19 ;  /* 0xfffffffe08087891 */ /* 0x000fc4000f8fca3f */
[----:B------:R-:W-:Y:S01]  /*8950*/  ULDC.64 UR4, c[0x0][0x1a0] ;  /* 0x0000680000047ab9 */ /* 0x000fe20000000a00 */
[----:B--2---:R-:W-:-:S13]  /*8960*/  ISETP.GE.AND P0, PT, R246, c[0x0][0x220], PT ;  /* 0x00008800f6007a0c */ /* 0x004fda0003f06270 */
[----:B------:R-:W-:Y:S02]  /*8970*/  @!P0 IMAD R0, R0, 0x30, RZ ;  /* 0x0000003000008824 */ /* 0x000fe400078e02ff */
[----:B------:R-:W-:-:S03]  /*8980*/  @!P0 IMAD R5, R2, 0x50, RZ ;  /* 0x0000005002058824 */ /* 0x000fc600078e02ff */
[----:B------:R1:W-:Y:S01]  /*8990*/  @!P0 STL [R1+0x44], R0 ;  /* 0x0000440001008387 */ /* 0x0003e20000100800 */
[----:B------:R-:W-:-:S03]  /*89a0*/  @!P0 IMAD R2, R3, 0x60, RZ ;  /* 0x0000006003028824 */ /* 0x000fc600078e02ff */
[----:B------:R2:W-:Y:S01]  /*89b0*/  @!P0 STL [R1+0x40], R5 ;  /* 0x0000400501008387 */ /* 0x0005e20000100800 */
[----:B-1----:R-:W-:-:S05]  /*89c0*/  @!P0 IMAD R0, R4, 0x70, RZ ;  /* 0x0000007004008824 */ /* 0x002fca00078e02ff */
[----:B------:R2:W-:Y:S04]  /*89d0*/  @!P0 STL [R1+0x38], R0 ;  /* 0x0000380001008387 */ /* 0x0005e80000100800 */
[----:B------:R2:W-:Y:S01]  /*89e0*/  @!P0 STL [R1+0x3c], R2 ;  /* 0x00003c0201008387 */ /* 0x0005e20000100800 */
[----:B------:R-:W-:Y:S05]  /*89f0*/  BRA `(.L_x_159) ;  /* 0x00000a2000007947 */ /* 0x000fea0003800000 */
.L_x_161:
[----:B------:R-:W-:Y:S01]  /*8a00*/  IMAD.U32 R0, RZ, RZ, UR8 ;  /* 0x00000008ff007e24 */ /* 0x000fe2000f8e00ff */
[----:B------:R-:W2:Y:S01]  /*8a10*/  LDL.64 R238, [R1+0x8] ;  /* 0x0000080001ee7983 */ /* 0x000ea20000100a00 */
[----:B------:R-:W-:Y:S03]  /*8a20*/  IMAD.U32 R2, RZ, RZ, UR8 ;  /* 0x00000008ff027e24 */ /* 0x000fe6000f8e00ff */
[----:B------:R-:W-:Y:S01]  /*8a30*/  @!P0 IADD3 R0, R0, -0x1, RZ ;  /* 0xffffffff00008810 */ /* 0x000fe20007ffe0ff */
[----:B------:R-:W3:Y:S01]  /*8a40*/  LDL.64 R236, [R1] ;  /* 0x0000000001ec7983 */ /* 0x000ee20000100a00 */
[----:B------:R-:W-:Y:S02]  /*8a50*/  @!P0 IADD3 R2, R2, -0x1, RZ ;  /* 0xffffffff02028810 */ /* 0x000fe40007ffe0ff */
[----:B------:R-:W-:Y:S01]  /*8a60*/  @!P0 SHF.R.S32.HI R3, RZ, 0x1f, R0 ;  /* 0x0000001fff038819 */ /* 0x000fe20000011400 */
[C---:B------:R-:W-:Y:S01]  /*8a70*/  @!P0 IMAD.WIDE.U32 R134, R0.reuse, c[0x0][0x198], RZ ;  /* 0x0000660000868a25 */ /* 0x040fe200078e00ff */
[----:B------:R1:W-:Y:S03]  /*8a80*/  @P0 STS.128 [R235+0x4000], RZ ;  /* 0x004000ffeb000388 */ /* 0x0003e60000000c00 */
[----:B------:R-:W-:Y:S01]  /*8a90*/  @!P0 IMAD R136, R3, c[0x0][0x198], RZ ;  /* 0x0000660003888a24 */ /* 0x000fe200078e02ff */
[----:B------:R-:W-:Y:S03]  /*8aa0*/  @!P0 SHF.R.S32.HI R3, RZ, 0x1f, R2 ;  /* 0x0000001fff038819 */ /* 0x000fe60000011402 */
[----:B------:R-:W-:Y:S02]  /*8ab0*/  @!P0 IMAD R136, R0, c[0x0][0x19c], R136 ;  /* 0x0000670000888a24 */ /* 0x000fe400078e0288 */
[----:B------:R-:W-:Y:S02]  /*8ac0*/  @!P0 IMAD R3, R3, c[0x0][0x198], RZ ;  /* 0x0000660003038a24 */ /* 0x000fe400078e02ff */
[----:B------:R-:W-:Y:S02]  /*8ad0*/  @!P0 IMAD.IADD R136, R135, 0x1, R136 ;  /* 0x0000000187888824 */ /* 0x000fe400078e0288 */
[C---:B------:R-:W-:Y:S02]  /*8ae0*/  @!P0 IMAD R135, R2.reuse, c[0x0][0x19c], R3 ;  /* 0x0000670002878a24 */ /* 0x040fe400078e0203 */
[----:B------:R-:W-:Y:S04]  /*8af0*/  @!P0 IMAD.WIDE.U32 R2, R2, c[0x0][0x198], RZ ;  /* 0x0000660002028a25 */ /* 0x000fe800078e00ff */
[----:B------:R-:W-:Y:S01]  /*8b00*/  @!P0 IMAD.IADD R135, R3, 0x1, R135 ;  /* 0x0000000103878824 */ /* 0x000fe200078e0287 */
[CC--:B--2---:R-:W-:Y:S04]  /*8b10*/  @!P0 LEA R0, P2, R134.reuse, R238.reuse, 0x7 ;  /* 0x000000ee86008211 */ /* 0x0c4fe800078438ff */
[-C--:B---3--:R-:W-:Y:S01]  /*8b20*/  @!P0 LEA.HI.X R136, R134, R237.reuse, R136, 0x7, P2 ;  /* 0x000000ed86888211 */ /* 0x088fe200010f3c88 */
[----:B------:R-:W-:Y:S01]  /*8b30*/  IMAD.U32 R134, RZ, RZ, UR8 ;  /* 0x00000008ff867e24 */ /* 0x000fe2000f8e00ff */
[----:B------:R-:W-:Y:S04]  /*8b40*/  @!P0 LEA R137, P2, R2, R238, 0x7 ;  /* 0x000000ee02898211 */ /* 0x000fe800078438ff */
[----:B------:R-:W-:Y:S02]  /*8b50*/  @!P0 IADD3 R3, R134, -0x1, RZ ;  /* 0xffffffff86038810 */ /* 0x000fe40007ffe0ff */
[-C--:B------:R-:W-:Y:S02]  /*8b60*/  @!P0 LEA.HI.X R204, R2, R237.reuse, R135, 0x7, P2 ;  /* 0x000000ed02cc8211 */ /* 0x080fe400010f3c87 */
[C---:B------:R-:W-:Y:S02]  /*8b70*/  @!P0 LEA R134, P2, R0.reuse, c[0x0][0x168], 0x1 ;  /* 0x00005a0000868a11 */ /* 0x040fe400078408ff */
[----:B------:R-:W-:Y:S02]  /*8b80*/  @!P0 SHF.R.S32.HI R2, RZ, 0x1f, R3 ;  /* 0x0000001fff028819 */ /* 0x000fe40000011403 */
[----:B------:R-:W-:Y:S03]  /*8b90*/  @!P0 LEA.HI.X R135, R0, c[0x0][0x16c], R136, 0x1, P2 ;  /* 0x00005b0000878a11 */ /* 0x000fe600010f0c88 */
[----:B------:R-:W-:Y:S02]  /*8ba0*/  @!P0 IMAD R2, R2, c[0x0][0x198], RZ ;  /* 0x0000660002028a24 */ /* 0x000fe400078e02ff */
[----:B------:R-:W-:Y:S01]  /*8bb0*/  @!PT LDS RZ, [RZ] ;  /* 0x00000000fffff984 */ /* 0x000fe20000000800 */
[----:B------:R-:W-:Y:S01]  /*8bc0*/  @!PT LDS RZ, [RZ] ;  /* 0x00000000fffff984 */ /* 0x000fe20000000800 */
[----:B------:R-:W-:Y:S01]  /*8bd0*/  @!PT LDS RZ, [RZ] ;  /* 0x00000000fffff984 */ /* 0x000fe20000000800 */
[----:B------:R2:W-:Y:S02]  /*8be0*/  @!P0 LDGSTS.E.BYPASS.LTC128B.128 [R235+0x4000], [R134.64] ;  /* 0x0400000086eb8fae */ /* 0x0005e4000b901d52 */
[C---:B------:R-:W-:Y:S02]  /*8bf0*/  @!P0 IMAD R0, R3.reuse, c[0x0][0x19c], R2 ;  /* 0x0000670003008a24 */ /* 0x040fe400078e0202 */
[----:B------:R-:W-:Y:S01]  /*8c00*/  @!P0 IMAD.WIDE.U32 R2, R3, c[0x0][0x198], RZ ;  /* 0x0000660003028a25 */ /* 0x000fe200078e00ff */
[----:B------:R1:W-:Y:S04]  /*8c10*/  @P0 STS.128 [R235+0x4800], RZ ;  /* 0x004800ffeb000388 */ /* 0x0003e80000000c00 */
[----:B------:R-:W-:Y:S02]  /*8c20*/  @!P0 IADD3 R0, R3, R0, RZ ;  /* 0x0000000003008210 */ /* 0x000fe40007ffe0ff */
[CC--:B--2---:R-:W-:Y:S04]  /*8c30*/  @!P0 LEA R134, P2, R2.reuse, R238.reuse, 0x7 ;  /* 0x000000ee02868211 */ /* 0x0c4fe800078438ff */
[-C--:B------:R-:W-:Y:S01]  /*8c40*/  @!P0 LEA.HI.X R135, R2, R237.reuse, R0, 0x7, P2 ;  /* 0x000000ed02878211 */ /* 0x080fe200010f3c00 */
[----:B------:R-:W-:Y:S02]  /*8c50*/  @!P0 IMAD.MOV.U32 R2, RZ, RZ, c[0x0][0x198] ;  /* 0x00006600ff028624 */ /* 0x000fe400078e00ff */
[----:B------:R-:W-:Y:S02]  /*8c60*/  @!P0 IMAD.MOV.U32 R0, RZ, RZ, c[0x0][0x19c] ;  /* 0x00006700ff008624 */ /* 0x000fe400078e00ff */
[----:B------:R-:W-:Y:S04]  /*8c70*/  @!P0 IMAD.WIDE.U32 R2, R2, 0x30, R134 ;  /* 0x0000003002028825 */ /* 0x000fe800078e0086 */
[----:B------:R-:W-:Y:S01]  /*8c80*/  @!P0 IMAD R0, R0, 0x30, RZ ;  /* 0x0000003000008824 */ /* 0x000fe200078e02ff */
[----:B------:R-:W-:Y:S01]  /*8c90*/  @!P0 LEA R136, P2, R2, c[0x0][0x168], 0x1 ;  /* 0x00005a0002888a11 */ /* 0x000fe200078408ff */
[----:B------:R-:W-:Y:S02]  /*8ca0*/  IMAD.U32 R134, RZ, RZ, UR8 ;  /* 0x00000008ff867e24 */ /* 0x000fe4000f8e00ff */
[----:B------:R-:W-:Y:S01]  /*8cb0*/  @!P0 IMAD.IADD R135, R0, 0x1, R3 ;  /* 0x0000000100878824 */ /* 0x000fe200078e0203 */
[----:B------:R-:W-:Y:S02]  /*8cc0*/  @!P0 IADD3 R0, P3, R137, UR20, RZ ;  /* 0x0000001489008c10 */ /* 0x000fe4000ff7e0ff */
[----:B------:R-:W-:Y:S02]  /*8cd0*/  @!P0 IADD3 R3, R134, -0x1, RZ ;  /* 0xffffffff86038810 */ /* 0x000fe40007ffe0ff */
[----:B------:R-:W-:Y:S02]  /*8ce0*/  @!P0 LEA.HI.X R137, R2, c[0x0][0x16c], R135, 0x1, P2 ;  /* 0x00005b0002898a11 */ /* 0x000fe400010f0c87 */
[----:B------:R-:W-:Y:S02]  /*8cf0*/  @!P0 LEA R134, P2, R0, c[0x0][0x168], 0x1 ;  /* 0x00005a0000868a11 */ /* 0x000fe400078408ff */
[----:B------:R-:W-:Y:S02]  /*8d00*/  @!P0 IADD3.X R135, R204, UR9, RZ, P3, !PT ;  /* 0x00000009cc878c10 */ /* 0x000fe40009ffe4ff */
        /* <DEDUP_REMOVED lines=10> */
[C---:B------:R-:W-:Y:S02]  /*8db0*/  @!P0 LEA R204, P2, R2.reuse, R238, 0x7 ;  /* 0x000000ee02cc8211 */ /* 0x040fe400078438ff */
[----:B------:R-:W-:Y:S01]  /*8dc0*/  @!P0 IADD3 R0, R3, R0, RZ ;  /* 0x0000000003008210 */ /* 0x000fe20007ffe0ff */
[----:B--2---:R-:W-:Y:S03]  /*8dd0*/  @!P0 IMAD.MOV.U32 R134, RZ, RZ, c[0x0][0x19c] ;  /* 0x00006700ff868624 */ /* 0x004fe600078e00ff */
[----:B------:R-:W-:Y:S01]  /*8de0*/  @!P0 LEA.HI.X R135, R2, R237, R0, 0x7, P2 ;  /* 0x000000ed02878211 */ /* 0x000fe200010f3c00 */
[----:B------:R-:W-:Y:S02]  /*8df0*/  @!P0 IMAD.MOV.U32 R0, RZ, RZ, c[0x0][0x198] ;  /* 0x00006600ff008624 */ /* 0x000fe400078e00ff */
[----:B------:R-:W-:Y:S03]  /*8e00*/  IMAD.U32 R2, RZ, RZ, UR8 ;  /* 0x00000008ff027e24 */ /* 0x000fe6000f8e00ff */
[----:B------:R-:W-:Y:S02]  /*8e10*/  @!P0 LEA R3, P2, R0, R204, 0x5 ;  /* 0x000000cc00038211 */ /* 0x000fe400078428ff */
[----:B------:R-:W-:Y:S02]  /*8e20*/  @!P0 IADD3 R2, R2, -0x1, RZ ;  /* 0xffffffff02028810 */ /* 0x000fe40007ffe0ff */
[----:B------:R-:W-:Y:S02]  /*8e30*/  @!P0 LEA.HI.X R135, R0, R135, R134, 0x5, P2 ;  /* 0x0000008700878211 */ /* 0x000fe400010f2c86 */
        /* <DEDUP_REMOVED lines=10> */
[----:B------:R1:W-:Y:S03]  /*8ee0*/  @P0 STS.128 [R235+0x5800], RZ ;  /* 0x005800ffeb000388 */ /* 0x0003e60000000c00 */
[----:B------:R-:W-:Y:S02]  /*8ef0*/  @!P0 IMAD.IADD R0, R3, 0x1, R0 ;  /* 0x0000000103008824 */ /* 0x000fe400078e0200 */
[----:B------:R-:W-:Y:S01]  /*8f00*/  @!PT LDS RZ, [RZ] ;  /* 0x00000000fffff984 */ /* 0x000fe20000000800 */
[----:B------:R-:W-:Y:S01]  /*8f10*/  @!PT LDS RZ, [RZ] ;  /* 0x00000000fffff984 */ /* 0x000fe20000000800 */
[----:B------:R-:W-:Y:S01]  /*8f20*/  @!PT LDS RZ, [RZ] ;  /* 0x00000000fffff984 */ /* 0x000fe20000000800 */
[----:B------:R3:W-:Y:S05]  /*8f30*/  @!P0 LDGSTS.E.BYPASS.LTC128B.128 [R235+0x5800], [R136.64] ;  /* 0x0580000088eb8fae */ /* 0x0007ea000b901d52 */
[----:B------:R1:W-:Y:S01]  /*8f40*/  @P0 STS.128 [R235+0x6000], RZ ;  /* 0x006000ffeb000388 */ /* 0x0003e20000000c00 */
[CC--:B--2---:R-:W-:Y:S04]  /*8f50*/  @!P0 LEA R134, P2, R2.reuse, R238.reuse, 0x7 ;  /* 0x000000ee02868211 */ /* 0x0c4fe800078438ff */
[-C--:B------:R-:W-:Y:S01]  /*8f60*/  @!P0 LEA.HI.X R135, R2, R237.reuse, R0, 0x7, P2 ;  /* 0x000000ed02878211 */ /* 0x080fe200010f3c00 */
[----:B------:R-:W-:Y:S01]  /*8f70*/  @!P0 IMAD.MOV.U32 R0, RZ, RZ, c[0x0][0x19c] ;  /* 0x00006700ff008624 */ /* 0x000fe200078e00ff */
[----:B------:R-:W-:Y:S03]  /*8f80*/  @!P0 MOV R2, c[0x0][0x198] ;  /* 0x0000660000028a02 */ /* 0x000fe60000000f00 */
[----:B------:R-:W-:Y:S02]  /*8f90*/  @!P0 IMAD R0, R0, 0x50, RZ ;  /* 0x0000005000008824 */ /* 0x000fe400078e02ff */
[----:B------:R-:W-:Y:S04]  /*8fa0*/  @!P0 IMAD.WIDE.U32 R2, R2, 0x50, R134 ;  /* 0x0000005002028825 */ /* 0x000fe800078e0086 */
[----:B------:R-:W-:Y:S01]  /*8fb0*/  IMAD.U32 R134, RZ, RZ, UR8 ;  /* 0x00000008ff867e24 */ /* 0x000fe2000f8e00ff */
[----:B------:R-:W-:Y:S01]  /*8fc0*/  @!P0 LEA R204, P2, R2, c[0x0][0x168], 0x1 ;  /* 0x00005a0002cc8a11 */ /* 0x000fe200078408ff */
[----:B------:R-:W-:Y:S03]  /*8fd0*/  @!P0 IMAD.IADD R0, R0, 0x1, R3 ;  /* 0x0000000100008824 */ /* 0x000fe600078e0203 */
[----:B------:R-:W-:Y:S02]  /*8fe0*/  @!P0 IADD3 R3, R134, -0x1, RZ ;  /* 0xffffffff86038810 */ /* 0x000fe40007ffe0ff */
[----:B------:R-:W-:Y:S02]  /*8ff0*/  @!P0 LEA.HI.X R205, R2, c[0x0][0x16c], R0, 0x1, P2 ;  /* 0x00005b0002cd8a11 */ /* 0x000fe400010f0c00 */
[----:B------:R-:W-:Y:S05]  /*9000*/  @!P0 SHF.R.S32.HI R0, RZ, 0x1f, R3 ;  /* 0x0000001fff008819 */ /* 0x000fea0000011403 */
[----:B------:R-:W-:Y:S04]  /*9010*/  @!P0 IMAD R0, R0, c[0x0][0x198], RZ ;  /* 0x0000660000008a24 */ /* 0x000fe800078e02ff */
[C---:B------:R-:W-:Y:S02]  /*9020*/  @!P0 IMAD R0, R3.reuse, c[0x0][0x19c], R0 ;  /* 0x0000670003008a24 */ /* 0x040fe400078e0200 */
[----:B------:R-:W-:Y:S04]  /*9030*/  @!P0 IMAD.WIDE.U32 R2, R3, c[0x0][0x198], RZ ;  /* 0x0000660003028a25 */ /* 0x000fe800078e00ff */
[----:B------:R-:W-:Y:S01]  /*9040*/  @!P0 IMAD.IADD R0, R3, 0x1, R0 ;  /* 0x0000000103008824 */ /* 0x000fe200078e0200 */
[CC--:B------:R-:W-:Y:S04]  /*9050*/  @!P0 LEA R134, P2, R2.reuse, R238.reuse, 0x7 ;  /* 0x000000ee02868211 */ /* 0x0c0fe800078438ff */
[-C--:B------:R-:W-:Y:S01]  /*9060*/  @!P0 LEA.HI.X R135, R2, R237.reuse, R0, 0x7, P2 ;  /* 0x000000ed02878211 */ /* 0x080fe200010f3c00 */
[----:B------:R-:W-:Y:S01]  /*9070*/  @!P0 IMAD.MOV.U32 R0, RZ, RZ, c[0x0][0x19c] ;  /* 0x00006700ff008624 */ /* 0x000fe200078e00ff */
[----:B------:R-:W-:Y:S03]  /*9080*/  @!P0 MOV R2, c[0x0][0x198] ;  /* 0x0000660000028a02 */ /* 0x000fe60000000f00 */
[----:B------:R-:W-:Y:S02]  /*9090*/  @!P0 IMAD R0, R0, 0x60, RZ ;  /* 0x0000006000008824 */ /* 0x000fe400078e02ff */
[----:B------:R-:W-:Y:S04]  /*90a0*/  @!P0 IMAD.WIDE.U32 R2, R2, 0x60, R134 ;  /* 0x0000006002028825 */ /* 0x000fe800078e0086 */
[----:B------:R-:W-:Y:S01]  /*90b0*/  IMAD.U32 R134, RZ, RZ, UR8 ;  /* 0x00000008ff867e24 */ /* 0x000fe2000f8e00ff */
[----:B---3--:R-:W-:Y:S01]  /*90c0*/  @!P0 LEA R136, P2, R2, c[0x0][0x168], 0x1 ;  /* 0x00005a0002888a11 */ /* 0x008fe200078408ff */
        /* <DEDUP_REMOVED lines=8> */
[C---:B------:R-:W-:Y:S01]  /*9150*/  @!P0 LEA R135, P2, R2.reuse, R238, 0x7 ;  /* 0x000000ee02878211 */ /* 0x040fe200078438ff */
[----:B------:R-:W-:Y:S03]  /*9160*/  @!P0 IMAD.MOV.U32 R3, RZ, RZ, c[0x0][0x19c] ;  /* 0x00006700ff038624 */ /* 0x000fe600078e00ff */
[----:B------:R-:W-:Y:S02]  /*9170*/  @!P0 LEA.HI.X R134, R2, R237, R0, 0x7, P2 ;  /* 0x000000ed02868211 */ /* 0x000fe400010f3c00 */
[----:B------:R-:W-:Y:S04]  /*9180*/  @!P0 MOV R0, c[0x0][0x198] ;  /* 0x0000660000008a02 */ /* 0x000fe80000000f00 */
[C---:B------:R-:W-:Y:S04]  /*9190*/  @!P0 LEA R2, P2, R0.reuse, R135, 0x6 ;  /* 0x0000008700028211 */ /* 0x040fe800078430ff */
[----:B------:R-:W-:Y:S02]  /*91a0*/  @!P0 LEA.HI.X R3, R0, R134, R3, 0x6, P2 ;  /* 0x0000008600038211 */ /* 0x000fe400010f3403 */
[C---:B------:R-:W-:Y:S04]  /*91b0*/  @!P0 LEA R134, P2, R2.reuse, c[0x0][0x168], 0x1 ;  /* 0x00005a0002868a11 */ /* 0x040fe800078408ff */
[----:B------:R-:W-:Y:S01]  /*91c0*/  @!P0 LEA.HI.X R135, R2, c[0x0][0x16c], R3, 0x1, P2 ;  /* 0x00005b0002878a11 */ /* 0x000fe200010f0c03 */
[----:B------:R-:W-:Y:S04]  /*91d0*/  IMAD.U32 R2, RZ, RZ, UR8 ;  /* 0x00000008ff027e24 */ /* 0x000fe8000f8e00ff */
[----:B------:R-:W-:Y:S01]  /*91e0*/  @!PT LDS RZ, [RZ] ;  /* 0x00000000fffff984 */ /* 0x000fe20000000800 */
[----:B------:R-:W-:Y:S01]  /*91f0*/  @!PT LDS RZ, [RZ] ;  /* 0x00000000fffff984 */ /* 0x000fe20000000800 */
[----:B------:R-:W-:Y:S01]  /*9200*/  @!PT LDS RZ, [RZ] ;  /* 0x00000000fffff984 */ /* 0x000fe20000000800 */
[----:B------:R2:W-:Y:S01]  /*9210*/  @!P0 LDGSTS.E.BYPASS.LTC128B.128 [R235+0x6000], [R134.64] ;  /* 0x0600000086eb8fae */ /* 0x0005e2000b901d52 */
[----:B------:R-:W-:Y:S04]  /*9220*/  @!P0 IADD3 R2, R2, -0x1, RZ ;  /* 0xffffffff02028810 */ /* 0x000fe80007ffe0ff */
[----:B------:R1:W-:Y:S01]  /*9230*/  @P0 STS.128 [R235+0x6800], RZ ;  /* 0x006800ffeb000388 */ /* 0x0003e20000000c00 */
[----:B------:R-:W-:Y:S04]  /*9240*/  @!P0 SHF.R.S32.HI R0, RZ, 0x1f, R2 ;  /* 0x0000001fff008819 */ /* 0x000fe80000011402 */
[----:B------:R-:W-:Y:S01]  /*9250*/  @!PT LDS RZ, [RZ] ;  /* 0x00000000fffff984 */ /* 0x000fe20000000800 */
[----:B------:R-:W-:Y:S01]  /*9260*/  @!PT LDS RZ, [RZ] ;  /* 0x00000000fffff984 */ /* 0x000fe20000000800 */
[----:B------:R-:W-:Y:S01]  /*9270*/  @!PT LDS RZ, [RZ] ;  /* 0x00000000fffff984 */ /* 0x000fe20000000800 */
[----:B------:R1:W-:Y:S01]  /*9280*/  @!P0 LDGSTS.E.BYPASS.LTC128B.128 [R235+0x6800], [R204.64] ;  /* 0x06800000cceb8fae */ /* 0x0003e2000b901d52 */
[----:B------:R-:W-:Y:S04]  /*9290*/  @!P0 IMAD R0, R0, c[0x0][0x198], RZ ;  /* 0x0000660000008a24 */ /* 0x000fe800078e02ff */
[----:B------:R1:W-:Y:S01]  /*92a0*/  @P0 STS.128 [R235+0x7000], RZ ;  /* 0x007000ffeb000388 */ /* 0x0003e20000000c00 */
[C---:B------:R-:W-:Y:S02]  /*92b0*/  @!P0 IMAD R0, R2.reuse, c[0x0][0x19c], R0 ;  /* 0x0000670002008a24 */ /* 0x040fe400078e0200 */
[----:B------:R-:W-:Y:S02]  /*92c0*/  @!P0 IMAD.WIDE.U32 R2, R2, c[0x0][0x198], RZ ;  /* 0x0000660002028a25 */ /* 0x000fe400078e00ff */
[----:B------:R-:W-:Y:S01]  /*92d0*/  @!PT LDS RZ, [RZ] ;  /* 0x00000000fffff984 */ /* 0x000fe20000000800 */
[----:B------:R-:W-:Y:S01]  /*92e0*/  @!PT LDS RZ, [RZ] ;  /* 0x00000000fffff984 */ /* 0x000fe20000000800 */
[----:B------:R-:W-:Y:S01]  /*92f0*/  @!PT LDS RZ, [RZ] ;  /* 0x00000000fffff984 */ /* 0x000fe20000000800 */
[----:B------:R1:W-:Y:S02]  /*9300*/  @!P0 LDGSTS.E.BYPASS.LTC128B.128 [R235+0x7000], [R136.64] ;  /* 0x0700000088eb8fae */ /* 0x0003e4000b901d52 */
[----:B------:R-:W-:Y:S03]  /*9310*/  @!P0 IMAD.IADD R0, R3, 0x1, R0 ;  /* 0x0000000103008824 */ /* 0x000fe600078e0200 */
[----:B------:R1:W-:Y:S01]  /*9320*/  @P0 STS.128 [R235+0x7800], RZ ;  /* 0x007800ffeb000388 */ /* 0x0003e20000000c00 */
[C---:B--2---:R-:W-:Y:S04]  /*9330*/  @!P0 LEA R134, P2, R2.reuse, R238, 0x7 ;  /* 0x000000ee02868211 */ /* 0x044fe800078438ff */
[----:B------:R-:W-:Y:S01]  /*9340*/  @!P0 LEA.HI.X R135, R2, R237, R0, 0x7, P2 ;  /* 0x000000ed02878211 */ /* 0x000fe200010f3c00 */
[----:B------:R-:W-:Y:S01]  /*9350*/  @!P0 IMAD.MOV.U32 R0, RZ, RZ, c[0x0][0x19c] ;  /* 0x00006700ff008624 */ /* 0x000fe200078e00ff */
[----:B------:R-:W-:Y:S03]  /*9360*/  @!P0 MOV R2, c[0x0][0x198] ;  /* 0x0000660000028a02 */ /* 0x000fe60000000f00 */
[----:B------:R-:W-:Y:S02]  /*9370*/  @!P0 IMAD R0, R0, 0x70, RZ ;  /* 0x0000007000008824 */ /* 0x000fe400078e02ff */
[----:B------:R-:W-:Y:S04]  /*9380*/  @!P0 IMAD.WIDE.U32 R2, R2, 0x70, R134 ;  /* 0x0000007002028825 */ /* 0x000fe800078e0086 */
[----:B------:R-:W-:Y:S01]  /*9390*/  @!P0 IMAD.IADD R0, R0, 0x1, R3 ;  /* 0x0000000100008824 */ /* 0x000fe200078e0203 */
[C---:B------:R-:W-:Y:S04]  /*93a0*/  @!P0 LEA R134, P2, R2.reuse, c[0x0][0x168], 0x1 ;  /* 0x00005a0002868a11 */ /* 0x040fe800078408ff */
[----:B------:R-:W-:Y:S05]  /*93b0*/  @!P0 LEA.HI.X R135, R2, c[0x0][0x16c], R0, 0x1, P2 ;  /* 0x00005b0002878a11 */ /* 0x000fea00010f0c00 */
[----:B------:R-:W-:Y:S01]  /*93c0*/  @!PT LDS RZ, [RZ] ;  /* 0x00000000fffff984 */ /* 0x000fe20000000800 */
[----:B------:R-:W-:Y:S01]  /*93d0*/  @!PT LDS RZ, [RZ] ;  /* 0x00000000fffff984 */ /* 0x000fe20000000800 */
[----:B------:R-:W-:Y:S01]  /*93e0*/  @!PT LDS RZ, [RZ] ;  /* 0x00000000fffff984 */ /* 0x000fe20000000800 */
[----:B------:R1:W-:Y:S05]  /*93f0*/  @!P0 LDGSTS.E.BYPASS.LTC128B.128 [R235+0x7800], [R134.64] ;  /* 0x0780000086eb8fae */ /* 0x0003ea000b901d52 */
[----:B------:R-:W0:Y:S01]  /*9400*/  LDGDEPBAR ;  /* 0x00000000000079af */ /* 0x000e220000000000 */
[----:B------:R-:W-:-:S05]  /*9410*/  BRA `(.L_x_160) ;  /* 0x0000110000007947 */ /* 0x000fca0003800000 */
.L_x_159:
[----:B--2---:R-:W2:Y:S01]  /*9420*/  LDL.64 R2, [R1+0x48] ;  /* 0x0000480001027983 */ /* 0x004ea20000100a00 */
[----:B------:R-:W-:Y:S01]  /*9430*/  USHF.R.S32.HI UR7, URZ, 0x1f, UR8 ;  /* 0x0000001f3f077899 */ /* 0x000fe20008011408 */
[----:B------:R-:W-:Y:S04]  /*9440*/  DEPBAR.LE SB0, 0x0 ;  /* 0x000080000000791a */ /* 0x000fe80000000000 */
[----:B------:R-:W3:Y:S01]  /*9450*/  LDL R7, [R1+0x50] ;  /* 0x0000500001077983 */ /* 0x000ee20000100800 */
[----:B------:R-:W-:Y:S01]  /*9460*/  UIMAD UR7, UR7, UR4, URZ ;  /* 0x00000004070772a4 */ /* 0x000fe2000f8e023f */
[----:B------:R-:W-:Y:S01]  /*9470*/  IMAD.MOV.U32 R8, RZ, RZ, c[0x0][0x1a0] ;  /* 0x00006800ff087624 */ /* 0x000fe200078e00ff */
[----:B------:R-:W-:Y:S01]  /*9480*/  UIMAD.WIDE.U32 UR14, UR8, UR4, URZ ;  /* 0x00000004080e72a5 */ /* 0x000fe2000f8e003f */
[----:B------:R-:W-:Y:S01]  /*9490*/  IMAD.MOV.U32 R9, RZ, RZ, c[0x0][0x1a0] ;  /* 0x00006800ff097624 */ /* 0x000fe200078e00ff */
[----:B------:R-:W-:Y:S01]  /*94a0*/  UIMAD UR7, UR8, UR5, UR7 ;  /* 0x00000005080772a4 */ /* 0x000fe2000f8e0207 */
[----:B------:R-:W4:Y:S01]  /*94b0*/  LDL R14, [R1+0x44] ;  /* 0x00004400010e7983 */ /* 0x000f220000100800 */
[----:B------:R-:W-:Y:S02]  /*94c0*/  IMAD.MOV.U32 R13, RZ, RZ, c[0x0][0x1a4] ;  /* 0x00006900ff0d7624 */ /* 0x000fe400078e00ff */
[----:B------:R-:W-:Y:S01]  /*94d0*/  UIADD3 UR7, UR15, UR7, URZ ;  /* 0x000000070f077290 */ /* 0x000fe2000fffe03f */
[----:B------:R-:W-:Y:S02]  /*94e0*/  IMAD.U32 R4, RZ, RZ, UR14 ;  /* 0x0000000eff047e24 */ /* 0x000fe4000f8e00ff */
[----:B------:R-:W5:Y:S01]  /*94f0*/  LDL R11, [R1+0x40] ;  /* 0x00004000010b7983 */ /* 0x000f620000100800 */
[----:B------:R-:W-:Y:S02]  /*9500*/  IMAD.U32 R5, RZ, RZ, UR15 ;  /* 0x0000000fff057e24 */ /* 0x000fe4000f8e00ff */
[----:B------:R-:W-:Y:S02]  /*9510*/  IMAD.MOV.U32 R12, RZ, RZ, c[0x0][0x1a4] ;  /* 0x00006900ff0c7624 */ /* 0x000fe400078e00ff */
[----:B------:R-:W-:Y:S01]  /*9520*/  IMAD.MOV.U32 R15, RZ, RZ, c[0x0][0x1a0] ;  /* 0x00006800ff0f7624 */ /* 0x000fe200078e00ff */
[----:B------:R-:W4:Y:S01]  /*9530*/  LDL R10, [R1+0x3c] ;  /* 0x00003c00010a7983 */ /* 0x000f220000100800 */
[----:B------:R-:W-:Y:S02]  /*9540*/  IMAD.MOV.U32 R16, RZ, RZ, c[0x0][0x1a0] ;  /* 0x00006800ff107624 */ /* 0x000fe400078e00ff */
[----:B------:R-:W-:Y:S03]  /*9550*/  IMAD.MOV.U32 R17, RZ, RZ, c[0x0][0x1a0] ;  /* 0x00006800ff117624 */ /* 0x000fe600078e00ff */
[----:B------:R-:W4:Y:S06]  /*9560*/  LDL R24, [R1+0x38] ;  /* 0x0000380001187983 */ /* 0x000f2c0000100800 */
[----:B------:R-:W-:Y:S06]  /*9570*/  BAR.SYNC.DEFER_BLOCKING 0x0 ;  /* 0x0000000000007b1d */ /* 0x000fec0000010000 */
[----:B------:R-:W-:Y:S01]  /*9580*/  @P0 STS.128 [R235+0x8000], RZ ;  /* 0x008000ffeb000388 */ /* 0x000fe20000000c00 */
[----:B--2---:R-:W-:Y:S01]  /*9590*/  IMAD.U32 R3, RZ, RZ, UR7 ;  /* 0x00000007ff037e24 */ /* 0x004fe2000f8e00ff */
[----:B------:R-:W-:Y:S04]  /*95a0*/  LEA R2, P1, R4, R2, 0x7 ;  /* 0x0000000204027211 */ /* 0x000fe800078238ff */
[-C--:B------:R-:W-:Y:S02]  /*95b0*/  @!P0 LEA R5, P4, R8, R2.reuse, 0x5 ;  /* 0x0000000208058211 */ /* 0x080fe400078828ff */
[----:B------:R-:W-:Y:S02]  /*95c0*/  @!P0 LEA R6, P2, R9, R2, 0x6 ;  /* 0x0000000209068211 */ /* 0x000fe400078430ff */
[----:B---3--:R-:W-:Y:S02]  /*95d0*/  LEA.HI.X R3, R4, R7, R3, 0x7, P1 ;  /* 0x0000000704037211 */ /* 0x008fe400008f3c03 */
[----:B------:R-:W-:Y:S02]  /*95e0*/  @!P0 LEA R20, P3, R5, c[0x0][0x170], 0x1 ;  /* 0x00005c0005148a11 */ /* 0x000fe400078608ff */
[-C--:B------:R-:W-:Y:S01]  /*95f0*/  @!P0 LEA.HI.X R8, R8, R3.reuse, R13, 0x5, P4 ;  /* 0x0000000308088211 */ /* 0x080fe200020f2c0d */
[----:B------:R-:W-:Y:S01]  /*9600*/  @!P0 IMAD.MOV.U32 R13, RZ, RZ, R3 ;  /* 0x000000ffff0d8224 */ /* 0x000fe200078e0003 */
[----:B------:R-:W-:Y:S01]  /*9610*/  @!P0 LEA.HI.X R9, R9, R3, R12, 0x6, P2 ;  /* 0x0000000309098211 */ /* 0x000fe200010f340c */
[----:B------:R-:W-:Y:S01]  /*9620*/  @!P0 IMAD.MOV.U32 R12, RZ, RZ, R2 ;  /* 0x000000ffff0c8224 */ /* 0x000fe200078e0002 */
[----:B------:R-:W-:Y:S02]  /*9630*/  @!P0 LEA R4, P2, R2, c[0x0][0x170], 0x1 ;  /* 0x00005c0002048a11 */ /* 0x000fe400078408ff */
[----:B------:R-:W-:Y:S01]  /*9640*/  @!P0 LEA.HI.X R21, R5, c[0x0][0x174], R8, 0x1, P3 ;  /* 0x00005d0005158a11 */ /* 0x000fe200018f0c08 */
[----:B------:R-:W-:Y:S01]  /*9650*/  @!P0 IMAD.WIDE.U32 R12, R16, 0x60, R12 ;  /* 0x00000060100c8825 */ /* 0x000fe200078e000c */
[C---:B------:R-:W-:Y:S02]  /*9660*/  @!P0 LEA.HI.X R5, R2.reuse, c[0x0][0x174], R3, 0x1, P2 ;  /* 0x00005d0002058a11 */ /* 0x040fe400010f0c03 */
[----:B------:R-:W-:Y:S01]  /*9670*/  @!P0 IADD3 R0, P6, R2, UR11, RZ ;  /* 0x0000000b02008c10 */ /* 0x000fe2000ffde0ff */
[----:B------:R-:W-:Y:S01]  /*9680*/  @!P0 IMAD.MOV.U32 R8, RZ, RZ, R2 ;  /* 0x000000ffff088224 */ /* 0x000fe200078e0002 */
[----:B------:R-:W-:Y:S01]  /*9690*/  @!P0 LEA R18, P1, R6, c[0x0][0x170], 0x1 ;  /* 0x00005c0006128a11 */ /* 0x000fe200078208ff */
[----:B------:R-:W-:Y:S01]  /*96a0*/  @!PT LDS RZ, [RZ] ;  /* 0x00000000fffff984 */ /* 0x000fe20000000800 */
[----:B------:R-:W-:Y:S01]  /*96b0*/  @!PT LDS RZ, [RZ] ;  /* 0x00000000fffff984 */ /* 0x000fe20000000800 */
[----:B------:R-:W-:Y:S01]  /*96c0*/  @!PT LDS RZ, [RZ] ;  /* 0x00000000fffff984 */ /* 0x000fe20000000800 */
[----:B------:R1:W-:Y:S01]  /*96d0*/  @!P0 LDGSTS.E.BYPASS.LTC128B.128 [R235+0x8000], [R4.64] ;  /* 0x0800000004eb8fae */ /* 0x0003e2000b901d52 */
[----:B------:R-:W-:Y:S02]  /*96e0*/  @!P0 LEA R22, P5, R0, c[0x0][0x170], 0x1 ;  /* 0x00005c0000168a11 */ /* 0x000fe400078a08ff */
[----:B------:R-:W-:Y:S02]  /*96f0*/  @!P0 IADD3.X R7, R3, UR6, RZ, P6, !PT ;  /* 0x0000000603078c10 */ /* 0x000fe4000b7fe4ff */
[----:B------:R-:W-:Y:S01]  /*9700*/  @!P0 LEA.HI.X R19, R6, c[0x0][0x174], R9, 0x1, P1 ;  /* 0x00005d0006138a11 */ /* 0x000fe200008f0c09 */
[----:B------:R-:W-:Y:S01]  /*9710*/  @P0 STS.128 [R235+0x8800], RZ ;  /* 0x008800ffeb000388 */ /* 0x000fe20000000c00 */
[----:B------:R-:W-:Y:S01]  /*9720*/  @!P0 LEA.HI.X R23, R0, c[0x0][0x174], R7, 0x1, P5 ;  /* 0x00005d0000178a11 */ /* 0x000fe200028f0c07 */
[----:B------:R-:W-:Y:S04]  /*9730*/  @!P0 IMAD.MOV.U32 R9, RZ, RZ, R3 ;  /* 0x000000ffff098224 */ /* 0x000fe800078e0003 */
[----:B------:R-:W-:Y:S01]  /*9740*/  @!PT LDS RZ, [RZ] ;  /* 0x00000000fffff984 */ /* 0x000fe20000000800 */
[----:B------:R-:W-:Y:S01]  /*9750*/  @!PT LDS RZ, [RZ] ;  /* 0x00000000fffff984 */ /* 0x000fe20000000800 */
[----:B------:R-:W-:Y:S01]  /*9760*/  @!PT LDS RZ, [RZ] ;  /* 0x00000000fffff984 */ /* 0x000fe20000000800 */
[----:B------:R2:W-:Y:S01]  /*9770*/  @!P0 LDGSTS.E.BYPASS.LTC128B.128 [R235+0x8800], [R22.64] ;  /* 0x0880000016eb8fae */ /* 0x0005e2000b901d52 */
[C---:B------:R-:W-:Y:S04]  /*9780*/  @!P0 IMAD.WIDE.U32 R8, R15.reuse, 0x70, R8 ;  /* 0x000000700f088825 */ /* 0x040fe800078e0008 */
[----:B----4-:R-:W-:Y:S01]  /*9790*/  @!P0 IMAD.IADD R7, R24, 0x1, R9 ;  /* 0x0000000118078824 */ /* 0x010fe200078e0209 */
[----:B------:R-:W-:Y:S01]  /*97a0*/  @P0 STS.128 [R235+0x9000], RZ ;  /* 0x009000ffeb000388 */ /* 0x000fe20000000c00 */
[C---:B------:R-:W-:Y:S04]  /*97b0*/  @!P0 LEA R6, P1, R8.reuse, c[0x0][0x170], 0x1 ;  /* 0x00005c0008068a11 */ /* 0x040fe800078208ff */
[----:B------:R-:W-:Y:S01]  /*97c0*/  @!P0 LEA.HI.X R7, R8, c[0x0][0x174], R7, 0x1, P1 ;  /* 0x00005d0008078a11 */ /* 0x000fe200008f0c07 */
[----:B------:R-:W-:Y:S01]  /*97d0*/  @!PT LDS RZ, [RZ] ;  /* 0x00000000fffff984 */ /* 0x000fe20000000800 */
[----:B------:R-:W-:Y:S01]  /*97e0*/  @!PT LDS RZ, [RZ] ;  /* 0x00000000fffff984 */ /* 0x000fe20000000800 */
[----:B------:R-:W-:Y:S01]  /*97f0*/  @!PT LDS RZ, [RZ] ;  /* 0x00000000fffff984 */ /* 0x000fe20000000800 */
[----:B------:R2:W-:Y:S01]  /*9800*/  @!P0 LDGSTS.E.BYPASS.LTC128B.128 [R235+0x9000], [R20.64] ;  /* 0x0900000014eb8fae */ /* 0x0005e2000b901d52 */
[----:B------:R-:W-:Y:S01]  /*9810*/  ISETP.LT.AND P1, PT, RZ, UR8, PT ;  /* 0x00000008ff007c0c */ /* 0x000fe2000bf21270 */
[----:B-1----:R-:W-:Y:S04]  /*9820*/  @!P0 IMAD.WIDE.U32 R4, R15, 0x30, R2 ;  /* 0x000000300f048825 */ /* 0x002fe800078e0002 */
[----:B------:R-:W-:Y:S01]  /*9830*/  @P0 STS.128 [R235+0x9800], RZ ;  /* 0x009800ffeb000388 */ /* 0x000fe20000000c00 */
[----:B------:R-:W-:Y:S01]  /*9840*/  @!P0 IMAD.IADD R0, R14, 0x1, R5 ;  /* 0x000000010e008824 */ /* 0x000fe200078e0205 */
[C---:B------:R-:W-:Y:S01]  /*9850*/  @!P0 LEA R16, P4, R4.reuse, c[0x0][0x170], 0x1 ;  /* 0x00005c0004108a11 */ /* 0x040fe200078808ff */
[----:B------:R-:W-:Y:S03]  /*9860*/  @!P0 IMAD.WIDE.U32 R2, R17, 0x50, R2 ;  /* 0x0000005011028825 */ /* 0x000fe600078e0002 */
[----:B------:R-:W-:Y:S01]  /*9870*/  @!P0 LEA.HI.X R17, R4, c[0x0][0x174], R0, 0x1, P4 ;  /* 0x00005d0004118a11 */ /* 0x000fe200020f0c00 */
[----:B-----5:R-:W-:Y:S01]  /*9880*/  @!P0 IMAD.IADD R3, R11, 0x1, R3 ;  /* 0x000000010b038824 */ /* 0x020fe200078e0203 */
[----:B------:R-:W-:Y:S01]  /*9890*/  @!P0 LEA R14, P3, R2, c[0x0][0x170], 0x1 ;  /* 0x00005c00020e8a11 */ /* 0x000fe200078608ff */
[----:B------:R-:W-:Y:S01]  /*98a0*/  @!P0 IMAD.IADD R5, R10, 0x1, R13 ;  /* 0x000000010a058824 */ /* 0x000fe200078e020d */
[----:B------:R-:W-:Y:S01]  /*98b0*/  @!P0 LEA R10, P2, R12, c[0x0][0x170], 0x1 ;  /* 0x00005c000c0a8a11 */ /* 0x000fe200078408ff */
[----:B------:R-:W-:Y:S01]  /*98c0*/  @!PT LDS RZ, [RZ] ;  /* 0x00000000fffff984 */ /* 0x000fe20000000800 */
[----:B------:R-:W-:Y:S01]  /*98d0*/  @!PT LDS RZ, [RZ] ;  /* 0x00000000fffff984 */ /* 0x000fe20000000800 */
[----:B------:R-:W-:Y:S01]  /*98e0*/  @!PT LDS RZ, [RZ] ;  /* 0x00000000fffff984 */ /* 0x000fe20000000800 */
[----:B------:R1:W-:Y:S01]  /*98f0*/  @!P0 LDGSTS.E.BYPASS.LTC128B.128 [R235+0x9800], [R16.64] ;  /* 0x0980000010eb8fae */ /* 0x0003e2000b901d52 */
[----:B------:R-:W-:Y:S02]  /*9900*/  @!P0 LEA.HI.X R15, R2, c[0x0][0x174], R3, 0x1, P3 ;  /* 0x00005d00020f8a11 */ /* 0x000fe400018f0c03 */
[----:B------:R-:W-:Y:S03]  /*9910*/  @!P0 LEA.HI.X R11, R12, c[0x0][0x174], R5, 0x1, P2 ;  /* 0x00005d000c0b8a11 */ /* 0x000fe600010f0c05 */
[----:B------:R-:W-:Y:S06]  /*9920*/  @P0 STS.128 [R235+0xa000], RZ ;  /* 0x00a000ffeb000388 */ /* 0x000fec0000000c00 */
[----:B------:R-:W-:Y:S01]  /*9930*/  @!PT LDS RZ, [RZ] ;  /* 0x00000000fffff984 */ /* 0x000fe20000000800 */
[----:B------:R-:W-:Y:S01]  /*9940*/  @!PT LDS RZ, [RZ] ;  /* 0x00000000fffff984 */ /* 0x000fe20000000800 */
[----:B------:R-:W-:Y:S01]  /*9950*/  @!PT LDS RZ, [RZ] ;  /* 0x00000000fffff984 */ /* 0x000fe20000000800 */
[----:B------:R1:W-:Y:S06]  /*9960*/  @!P0 LDGSTS.E.BYPASS.LTC128B.128 [R235+0xa000], [R18.64] ;  /* 0x0a00000012eb8fae */ /* 0x0003ec000b901d52 */
        /* <DEDUP_REMOVED lines=15> */
[----:B------:R-:W-:Y:S06]  /*9a60*/  LDSM.16.M88.4 R128, [R223] ;  /* 0x00000000df80783b */ /* 0x000fec0000000200 */
[----:B-1----:R-:W5:Y:S06]  /*9a70*/  LDSM.16.M88.4 R16, [R216+0x4000] ;  /* 0x00400000d810783b */ /* 0x002f6c0000000200 */
[----:B------:R-:W4:Y:S06]  /*9a80*/  LDSM.16.M88.4 R124, [R223+0x2000] ;  /* 0x00200000df7c783b */ /* 0x000f2c0000000200 */
[----:B------:R-:W2:Y:S06]  /*9a90*/  LDSM.16.M88.4 R32, [R216+0x4800] ;  /* 0x00480000d820783b */ /* 0x000eac0000000200 */
[----:B------:R-:W0:Y:S06]  /*9aa0*/  LDGDEPBAR ;  /* 0x00000000000079af */ /* 0x000e2c0000000000 */
[----:B------:R-:W1:Y:S06]  /*9ab0*/  LDSM.16.M88.4 R48, [R216+0x5000] ;  /* 0x00500000d830783b */ /* 0x000e6c0000000200 */
[----:B------:R-:W1:Y:S06]  /*9ac0*/  LDSM.16.M88.4 R64, [R216+0x5800] ;  /* 0x00580000d840783b */ /* 0x000e6c0000000200 */
[----:B------:R-:W1:Y:S01]  /*9ad0*/  LDSM.16.M88.4 R80, [R216+0x6000] ;  /* 0x00600000d850783b */ /* 0x000e620000000200 */
[-C--:B-----5:R-:W-:Y:S05]  /*9ae0*/  HMMA.16816.F32.BF16 R4, R128, R16.reuse, RZ ;  /* 0x000000108004723c */ /* 0x0a0fea00000418ff */
[----:B------:R-:W5:Y:S03]  /*9af0*/  LDSM.16.M88.4 R96, [R216+0x6800] ;  /* 0x00680000d860783b */ /* 0x000f660000000200 */
[C---:B----4-:R-:W-:Y:S03]  /*9b00*/  HMMA.16816.F32.BF16 R8, R124.reuse, R16, RZ ;  /* 0x000000107c08723c */ /* 0x050fe600000418ff */
[----:B------:R-:W4:Y:S06]  /*9b10*/  LDSM.16.M88.4 R112, [R216+0x7000] ;  /* 0x00700000d870783b */ /* 0x000f2c0000000200 */
[----:B------:R-:W1:Y:S01]  /*9b20*/  LDSM.16.M88.4 R204, [R216+0x7800] ;  /* 0x00780000d8cc783b */ /* 0x000e620000000200 */
[-C--:B---3--:R-:W-:Y:S05]  /*9b30*/  HMMA.16816.F32.BF16 R12, R124, R18.reuse, RZ ;  /* 0x000000127c0c723c */ /* 0x088fea00000418ff */
[----:B------:R-:W-:Y:S03]  /*9b40*/  LDSM.16.M88.4 R208, [R226] ;  /* 0x00000000e2d0783b */ /* 0x000fe60000000200 */
[C---:B------:R-:W-:Y:S03]  /*9b50*/  HMMA.16816.F32.BF16 R16, R128.reuse, R18, RZ ;  /* 0x000000128010723c */ /* 0x040fe600000418ff */
[----:B------:R-:W-:Y:S05]  /*9b60*/  LDSM.16.M88.4 R212, [R226+0x2000] ;  /* 0x00200000e2d4783b */ /* 0x000fea0000000200 */
        /* <DEDUP_REMOVED lines=19> */
[C---:B------:R-:W-:Y:S08]  /*9ca0*/  HMMA.16816.F32.BF16 R96, R128.reuse, R98, RZ ;  /* 0x000000628060723c */ /* 0x040ff000000418ff */
[-C--:B----4-:R-:W-:Y:S08]  /*9cb0*/  HMMA.16816.F32.BF16 R100, R128, R112.reuse, RZ ;  /* 0x000000708064723c */ /* 0x090ff000000418ff */
[C---:B------:R-:W-:Y:S08]  /*9cc0*/  HMMA.16816.F32.BF16 R104, R124.reuse, R112, RZ ;  /* 0x000000707c68723c */ /* 0x040ff000000418ff */
[-C--:B------:R-:W-:Y:S08]  /*9cd0*/  HMMA.16816.F32.BF16 R108, R124, R114.reuse, RZ ;  /* 0x000000727c6c723c */ /* 0x080ff000000418ff */
[C---:B------:R-:W-:Y:S08]  /*9ce0*/  HMMA.16816.F32.BF16 R112, R128.reuse, R114, RZ ;  /* 0x000000728070723c */ /* 0x040ff000000418ff */
[-C--:B------:R-:W-:Y:S08]  /*9cf0*/  HMMA.16816.F32.BF16 R116, R128, R204.reuse, RZ ;  /* 0x000000cc8074723c */ /* 0x080ff000000418ff */
        /* <DEDUP_REMOVED lines=44> */
[----:B------:R-:W-:Y:S06]  /*9fc0*/  LDSM.16.M88.4 R204, [R224] ;  /* 0x00000000e0cc783b */ /* 0x000fec0000000200 */
        /* <DEDUP_REMOVED lines=78> */
[----:B------:R-:W-:Y:S05]  /*a4b0*/  DEPBAR.LE SB0, 0x0 ;  /* 0x000080000000791a */ /* 0x000fea0000000000 */
[----:B------:R-:W-:Y:S01]  /*a4c0*/  BAR.SYNC.DEFER_BLOCKING 0x0 ;  /* 0x0000000000007b1d */ /* 0x000fe20000010000 */
[-C--:B-1----:R-:W-:Y:S08]  /*a4d0*/  HMMA.16816.F32.BF16 R116, R204, R208.reuse, R116 ;  /* 0x000000d0cc74723c */ /* 0x082ff00000041874 */
[C---:B------:R-:W-:Y:S08]  /*a4e0*/  HMMA.16816.F32.BF16 R120, R212.reuse, R208, R120 ;  /* 0x000000d0d478723c */ /* 0x040ff00000041878 */
[-C--:B------:R-:W-:Y:S08]  /*a4f0*/  HMMA.16816.F32.BF16 R124, R212, R210.reuse, R124 ;  /* 0x000000d2d47c723c */ /* 0x080ff0000004187c */
[----:B------:R-:W-:Y:S01]  /*a500*/  HMMA.16816.F32.BF16 R128, R204, R210, R128 ;  /* 0x000000d2cc80723c */ /* 0x000fe20000041880 */
[----:B------:R-:W-:-:S07]  /*a510*/  @P1 BRA `(.L_x_161) ;  /* 0xffffe4e000001947 */ /* 0x000fce000383ffff */
.L_x_160:
[----:B------:R-:W-:Y:S01]  /*a520*/  FMNMX.FTZ R2, R4, R132, !PT ;  /* 0x0000008404027209 */ /* 0x000fe20007810000 */
[----:B------:R-:W-:Y:S01]  /*a530*/  STL [R1+0xb4], R230 ;  /* 0x0000b4e601007387 */ /* 0x000fe20000100800 */
[----:B------:R-:W-:Y:S01]  /*a540*/  FMNMX.FTZ R0, R8, R133, !PT ;  /* 0x0000008508007209 */ /* 0x000fe20007810000 */
[----:B------:R-:W-:Y:S01]  /*a550*/  UIADD3 UR8, UR8, -0x1, URZ ;  /* 0xffffffff08087890 */ /* 0x000fe2000fffe03f */
        /* <DEDUP_REMOVED lines=12> */
[----:B-1----:R-:W-:Y:S01]  /*a620*/  FMNMX.FTZ R134, R21, R3, !PT ;  /* 0x0000000315867209 */ /* 0x002fe20007810000 */
        /* <DEDUP_REMOVED lines=124> */
[----:B--2---:R-:W-:Y:S01]  /*adf0*/  FMNMX.FTZ R134, R134, R136, !PT ;  /* 0x0000008886867209 */ /* 0x004fe20007810000 */
[----:B------:R-:W1:Y:S01]  /*ae00*/  SHFL.BFLY PT, R2, R0, 0x2, 0x1f ;  /* 0x0c401f0000027f89 */ /* 0x000e6200000e0000 */
[----:B------:R-:W-:Y:S04]  /*ae10*/  FMNMX.FTZ R3, R130, R3, !PT ;  /* 0x0000000382037209 */ /* 0x000fe80007810000 */
[----:B------:R-:W-:Y:S03]  /*ae20*/  FMNMX.FTZ R3, R131, R3, !PT ;  /* 0x0000000383037209 */ /* 0x000fe60007810000 */
[----:B------:R-:W2:Y:S08]  /*ae30*/  SHFL.BFLY PT, R136, R137, 0x1, 0x1f ;  /* 0x0c201f0089887f89 */ /* 0x000eb000000e0000 */
[----:B------:R-:W3:Y:S01]  /*ae40*/  SHFL.BFLY PT, R135, R3, 0x2, 0x1f ;  /* 0x0c401f0003877f89 */ /* 0x000ee200000e0000 */
[----:B-1----:R-:W-:Y:S07]  /*ae50*/  FMNMX.FTZ R2, R0, R2, !PT ;  /* 0x0000000200027209 */ /* 0x002fee0007810000 */
[----:B------:R-:W1:Y:S01]  /*ae60*/  SHFL.BFLY PT, R204, R134, 0x1, 0x1f ;  /* 0x0c201f0086cc7f89 */ /* 0x000e6200000e0000 */
[----:B--2---:R-:W-:Y:S04]  /*ae70*/  FMNMX.FTZ R137, R137, R136, !PT ;  /* 0x0000008889897209 */ /* 0x004fe80007810000 */
[C---:B------:R-:W-:Y:S01]  /*ae80*/  FSETP.NEU.FTZ.AND P4, PT, R137.reuse, -INF , PT ;  /* 0xff8000008900780b */ /* 0x040fe20003f9d000 */
[----:B------:R-:W-:Y:S01]  /*ae90*/  FADD.FTZ R0, -R137, R132 ;  /* 0x0000008489007221 */ /* 0x000fe20000010100 */
[----:B---3--:R-:W-:Y:S03]  /*aea0*/  FMNMX.FTZ R135, R3, R135, !PT ;  /* 0x0000008703877209 */ /* 0x008fe60007810000 */
[----:B------:R-:W-:Y:S01]  /*aeb0*/  FMUL.FTZ R0, R0, c[0x0][0x23c] ;  /* 0x00008f0000007a20 */ /* 0x000fe20000410000 */
[----:B------:R-:W2:Y:S03]  /*aec0*/  SHFL.BFLY PT, R3, R2, 0x1, 0x1f ;  /* 0x0c201f0002037f89 */ /* 0x000ea600000e0000 */
[----:B------:R3:W4:Y:S01]  /*aed0*/  MUFU.EX2 R132, R0 ;  /* 0x0000000000847308 */ /* 0x0007220000000800 */
[----:B-1----:R-:W-:Y:S04]  /*aee0*/  FMNMX.FTZ R136, R134, R204, !PT ;  /* 0x000000cc86887209 */ /* 0x002fe80007810000 */
[----:B------:R-:W1:Y:S01]  /*aef0*/  SHFL.BFLY PT, R205, R135, 0x1, 0x1f ;  /* 0x0c201f0087cd7f89 */ /* 0x000e6200000e0000 */
[----:B------:R-:W-:Y:S01]  /*af00*/  FMUL.FTZ R204, R137, c[0x0][0x23c] ;  /* 0x00008f0089cc7a20 */ /* 0x000fe20000410000 */
[----:B------:R-:W-:Y:S04]  /*af10*/  FSETP.NEU.FTZ.AND P3, PT, R136, -INF , PT ;  /* 0xff8000008800780b */ /* 0x000fe80003f7d000 */
[----:B------:R-:W-:Y:S05]  /*af20*/  FSEL R204, R204, RZ, P4 ;  /* 0x000000ffcccc7208 */ /* 0x000fea0002000000 */
[--C-:B------:R-:W-:Y:S02]  /*af30*/  FFMA.FTZ R229, R69, c[0x0][0x23c], -R204.reuse ;  /* 0x00008f0045e57a23 */ /* 0x100fe400000108cc */
[--C-:B------:R-:W-:Y:S02]  /*af40*/  FFMA.FTZ R5, R5, c[0x0][0x23c], -R204.reuse ;  /* 0x00008f0005057a23 */ /* 0x100fe400000108cc */
[--C-:B------:R-:W-:Y:S01]  /*af50*/  FFMA.FTZ R216, R101, c[0x0][0x23c], -R204.reuse ;  /* 0x00008f0065d87a23 */ /* 0x100fe200000108cc */
[----:B--2---:R-:W-:Y:S01]  /*af60*/  FMNMX.FTZ R134, R2, R3, !PT ;  /* 0x0000000302867209 */ /* 0x004fe20007810000 */
[----:B------:R4:W2:Y:S01]  /*af70*/  MUFU.EX2 R227, R5 ;  /* 0x0000000500e37308 */ /* 0x0008a20000000800 */
[--C-:B------:R-:W-:Y:S02]  /*af80*/  FFMA.FTZ R17, R17, c[0x0][0x23c], -R204.reuse ;  /* 0x00008f0011117a23 */ /* 0x100fe400000108cc */
[----:B---3--:R-:W-:Y:S01]  /*af90*/  FADD.FTZ R0, -R136, R133 ;  /* 0x0000008588007221 */ /* 0x008fe20000010100 */
[----:B------:R-:W-:Y:S01]  /*afa0*/  FSETP.NEU.FTZ.AND P2, PT, R134, -INF , PT ;  /* 0xff8000008600780b */ /* 0x000fe20003f5d000 */
[----:B------:R-:W-:Y:S02]  /*afb0*/  FFMA.FTZ R243, R65, c[0x0][0x23c], -R204 ;  /* 0x00008f0041f37a23 */ /* 0x000fe400000108cc */
[----:B------:R-:W-:Y:S01]  /*afc0*/  FMUL.FTZ R2, R0, c[0x0][0x23c] ;  /* 0x00008f0000027a20 */ /* 0x000fe20000410000 */
[----:B-1----:R-:W-:Y:S01]  /*afd0*/  FMNMX.FTZ R135, R135, R205, !PT ;  /* 0x000000cd87877209 */ /* 0x002fe20007810000 */
[C---:B------:R-:W-:Y:S02]  /*afe0*/  FADD.FTZ R0, -R134.reuse, R138 ;  /* 0x0000008a86007221 */ /* 0x040fe40000010100 */
[----:B------:R1:W-:Y:S01]  /*aff0*/  MUFU.EX2 R133, R2 ;  /* 0x0000000200857308 */ /* 0x0003e20000000800 */
[----:B------:R-:W-:Y:S02]  /*b000*/  FMUL.FTZ R138, R134, c[0x0][0x23c] ;  /* 0x00008f00868a7a20 */ /* 0x000fe40000410000 */
[----:B------:R-:W-:Y:S02]  /*b010*/  FMUL.FTZ R0, R0, c[0x0][0x23c] ;  /* 0x00008f0000007a20 */ /* 0x000fe40000410000 */
[--C-:B------:R-:W-:Y:S01]  /*b020*/  FFMA.FTZ R224, R80, c[0x0][0x23c], -R204.reuse ;  /* 0x00008f0050e07a23 */ /* 0x100fe200000108cc */
[----:B------:R-:W-:Y:S01]  /*b030*/  FSEL R138, R138, RZ, P2 ;  /* 0x000000ff8a8a7208 */ /* 0x000fe20001000000 */
[--C-:B------:R-:W-:Y:S01]  /*b040*/  FFMA.FTZ R252, R81, c[0x0][0x23c], -R204.reuse ;  /* 0x00008f0051fc7a23 */ /* 0x100fe200000108cc */
[----:B------:R-:W-:Y:S01]  /*b050*/  FSETP.NEU.FTZ.AND P2, PT, R135, -INF , PT ;  /* 0xff8000008700780b */ /* 0x000fe20003f5d000 */
[----:B------:R-:W-:Y:S01]  /*b060*/  FFMA.FTZ R221, R85, c[0x0][0x23c], -R204 ;  /* 0x00008f0055dd7a23 */ /* 0x000fe200000108cc */
[----:B------:R3:W-:Y:S01]  /*b070*/  MUFU.EX2 R3, R0 ;  /* 0x0000000000037308 */ /* 0x0007e20000000800 */
[--C-:B------:R-:W-:Y:S02]  /*b080*/  FFMA.FTZ R11, R11, c[0x0][0x23c], -R138.reuse ;  /* 0x00008f000b0b7a23 */ /* 0x100fe4000001088a */
[----:B----4-:R-:W-:Y:S02]  /*b090*/  FMUL.FTZ R5, R132, R201 ;  /* 0x000000c984057220 */ /* 0x010fe40000410000 */
[--C-:B------:R-:W-:Y:S02]  /*b0a0*/  FFMA.FTZ R10, R10, c[0x0][0x23c], -R138.reuse ;  /* 0x00008f000a0a7a23 */ /* 0x100fe4000001088a */
[--C-:B------:R-:W-:Y:S02]  /*b0b0*/  FFMA.FTZ R81, R42, c[0x0][0x23c], -R138.reuse ;  /* 0x00008f002a517a23 */ /* 0x100fe4000001088a */
[----:B------:R-:W-:Y:S01]  /*b0c0*/  FFMA.FTZ R80, R43, c[0x0][0x23c], -R138 ;  /* 0x00008f002b507a23 */ /* 0x000fe2000001088a */
[----:B------:R-:W4:Y:S01]  /*b0d0*/  MUFU.EX2 R228, R10 ;  /* 0x0000000a00e47308 */ /* 0x000f220000000800 */
        /* <DEDUP_REMOVED lines=8> */
[----:B------:R-:W-:Y:S02]  /*b160*/  FFMA.FTZ R53, R68, c[0x0][0x23c], -R204 ;  /* 0x00008f0044357a23 */ /* 0x000fe400000108cc */
[----:B---3--:R-:W-:Y:S02]  /*b170*/  FMUL.FTZ R0, R2, c[0x0][0x23c] ;  /* 0x00008f0002007a20 */ /* 0x008fe40000410000 */
[----:B------:R-:W-:Y:S02]  /*b180*/  FMUL.FTZ R2, R135, c[0x0][0x23c] ;  /* 0x00008f0087027a20 */ /* 0x000fe40000410000 */
[--C-:B------:R-:W-:Y:S01]  /*b190*/  FFMA.FTZ R8, R8, c[0x0][0x23c], -R139.reuse ;  /* 0x00008f0008087a23 */ /* 0x100fe2000001088b */
[----:B------:R-:W-:Y:S01]  /*b1a0*/  MUFU.EX2 R68, R4 ;  /* 0x0000000400447308 */ /* 0x000fe20000000800 */
[--C-:B------:R-:W-:Y:S01]  /*b1b0*/  FFMA.FTZ R214, R72, c[0x0][0x23c], -R139.reuse ;  /* 0x00008f0048d67a23 */ /* 0x100fe2000001088b */
[----:B------:R-:W-:Y:S01]  /*b1c0*/  FSEL R2, R2, RZ, P2 ;  /* 0x000000ff02027208 */ /* 0x000fe20001000000 */
[--C-:B------:R-:W-:Y:S01]  /*b1d0*/  FFMA.FTZ R213, R73, c[0x0][0x23c], -R139.reuse ;  /* 0x00008f0049d57a23 */ /* 0x100fe2000001088b */
[----:B--2---:R-:W-:Y:S01]  /*b1e0*/  MOV R72, R227 ;  /* 0x000000e300487202 */ /* 0x004fe20000000f00 */
[--C-:B------:R-:W-:Y:S01]  /*b1f0*/  FFMA.FTZ R227, R105, c[0x0][0x23c], -R139.reuse ;  /* 0x00008f0069e37a23 */ /* 0x100fe2000001088b */
[----:B----4-:R-:W-:Y:S01]  /*b200*/  MOV R73, R228 ;  /* 0x000000e400497202 */ /* 0x010fe20000000f00 */
[--C-:B------:R-:W-:Y:S02]  /*b210*/  FFMA.FTZ R6, R6, c[0x0][0x23c], -R2.reuse ;  /* 0x00008f0006067a23 */ /* 0x100fe40000010802 */
[--C-:B------:R-:W-:Y:S01]  /*b220*/  FFMA.FTZ R18, R18, c[0x0][0x23c], -R2.reuse ;  /* 0x00008f0012127a23 */ /* 0x100fe20000010802 */
[----:B------:R-:W-:Y:S01]  /*b230*/  MUFU.EX2 R8, R8 ;  /* 0x0000000800087308 */ /* 0x000fe20000000800 */
[----:B------:R-:W-:Y:S02]  /*b240*/  FFMA.FTZ R251, R86, c[0x0][0x23c], -R2 ;  /* 0x00008f0056fb7a23 */ /* 0x000fe40000010802 */
[----:B------:R-:W-:Y:S02]  /*b250*/  FFMA.FTZ R86, R26, c[0x0][0x23c], -R138 ;  /* 0x00008f001a567a23 */ /* 0x000fe4000001088a */
[----:B------:R-:W2:Y:S01]  /*b260*/  LDL.LU R26, [R1+0x18] ;  /* 0x00001800011a7983 */ /* 0x000ea20000300800 */
[--C-:B------:R-:W-:Y:S02]  /*b270*/  FFMA.FTZ R225, R87, c[0x0][0x23c], -R2.reuse ;  /* 0x00008f0057e17a23 */ /* 0x100fe40000010802 */
[--C-:B------:R-:W-:Y:S02]  /*b280*/  FFMA.FTZ R223, R102, c[0x0][0x23c], -R2.reuse ;  /* 0x00008f0066df7a23 */ /* 0x100fe40000010802 */
[----:B------:R1:W-:Y:S01]  /*b290*/  MUFU.EX2 R69, R6 ;  /* 0x0000000600457308 */ /* 0x0003e20000000800 */
[--C-:B------:R-:W-:Y:S02]  /*b2a0*/  FFMA.FTZ R211, R55, c[0x0][0x23c], -R2.reuse ;  /* 0x00008f0037d37a23 */ /* 0x100fe40000010802 */
[--C-:B------:R-:W-:Y:S02]  /*b2b0*/  FFMA.FTZ R226, R114, c[0x0][0x23c], -R2.reuse ;  /* 0x00008f0072e27a23 */ /* 0x100fe40000010802 */
[--C-:B------:R-:W-:Y:S02]  /*b2c0*/  FFMA.FTZ R222, R115, c[0x0][0x23c], -R2.reuse ;  /* 0x00008f0073de7a23 */ /* 0x100fe40000010802 */
[----:B------:R-:W-:Y:S02]  /*b2d0*/  FFMA.FTZ R230, R130, c[0x0][0x23c], -R2 ;  /* 0x00008f0082e67a23 */ /* 0x000fe40000010802 */
        /* <DEDUP_REMOVED lines=8> */
[--C-:B------:R-:W-:Y:S02]  /*b360*/  FFMA.FTZ R210, R66, c[0x0][0x23c], -R2.reuse ;  /* 0x00008f0042d27a23 */ /* 0x100fe40000010802 */
[----:B------:R-:W-:Y:S02]  /*b370*/  FFMA.FTZ R66, R99, c[0x0][0x23c], -R2 ;  /* 0x00008f0063427a23 */ /* 0x000fe40000010802 */
[--C-:B------:R-:W-:Y:S02]  /*b380*/  FFMA.FTZ R99, R29, c[0x0][0x23c], -R139.reuse ;  /* 0x00008f001d637a23 */ /* 0x100fe4000001088b */
[--C-:B-1----:R-:W-:Y:S02]  /*b390*/  FFMA.FTZ R6, R123, c[0x0][0x23c], -R138.reuse ;  /* 0x00008f007b067a23 */ /* 0x102fe4000001088a */
[----:B------:R-:W-:Y:S01]  /*b3a0*/  FFMA.FTZ R82, R31, c[0x0][0x23c], -R138 ;  /* 0x00008f001f527a23 */ /* 0x000fe2000001088a */
[----:B------:R1:W-:Y:S01]  /*b3b0*/  MUFU.EX2 R29, R17 ;  /* 0x00000011001d7308 */ /* 0x0003e20000000800 */
[--C-:B------:R-:W-:Y:S01]  /*b3c0*/  FFMA.FTZ R19, R19, c[0x0][0x23c], -R2.reuse ;  /* 0x00008f0013137a23 */ /* 0x100fe20000010802 */
[----:B------:R-:W-:Y:S01]  /*b3d0*/  MOV R201, R6 ;  /* 0x0000000600c97202 */ /* 0x000fe20000000f00 */
[--C-:B------:R-:W-:Y:S02]  /*b3e0*/  FFMA.FTZ R7, R7, c[0x0][0x23c], -R2.reuse ;  /* 0x00008f0007077a23 */ /* 0x100fe40000010802 */
[--C-:B------:R-:W-:Y:S02]  /*b3f0*/  FFMA.FTZ R10, R119, c[0x0][0x23c], -R2.reuse ;  /* 0x00008f00770a7a23 */ /* 0x100fe40000010802 */
[--C-:B------:R-:W-:Y:S02]  /*b400*/  FFMA.FTZ R119, R77, c[0x0][0x23c], -R139.reuse ;  /* 0x00008f004d777a23 */ /* 0x100fe4000001088b */
[----:B------:R-:W-:Y:S01]  /*b410*/  FFMA.FTZ R247, R83, c[0x0][0x23c], -R2 ;  /* 0x00008f0053f77a23 */ /* 0x000fe20000010802 */
[----:B------:R-:W4:Y:S01]  /*b420*/  MUFU.EX2 R64, R7 ;  /* 0x0000000700407308 */ /* 0x000f220000000800 */
[--C-:B------:R-:W-:Y:S02]  /*b430*/  FFMA.FTZ R83, R30, c[0x0][0x23c], -R138.reuse ;  /* 0x00008f001e537a23 */ /* 0x100fe4000001088a */
[--C-:B------:R-:W-:Y:S01]  /*b440*/  FFMA.FTZ R12, R12, c[0x0][0x23c], -R139.reuse ;  /* 0x00008f000c0c7a23 */ /* 0x100fe2000001088b */
[----:B---3--:R-:W3:Y:S01]  /*b450*/  LDL.LU R11, [R1+0x1c] ;  /* 0x00001c00010b7983 */ /* 0x008ee20000300800 */
[--C-:B------:R-:W-:Y:S02]  /*b460*/  FFMA.FTZ R101, R25, c[0x0][0x23c], -R139.reuse ;  /* 0x00008f0019657a23 */ /* 0x100fe4000001088b */
[----:B------:R-:W-:Y:S01]  /*b470*/  FMUL.FTZ R4, R132, R200 ;  /* 0x000000c884047220 */ /* 0x000fe20000410000 */
[----:B------:R-:W3:Y:S01]  /*b480*/  LDL.LU R6, [R1+0x20] ;  /* 0x0000200001067983 */ /* 0x000ee20000300800 */
[----:B------:R-:W-:Y:S01]  /*b490*/  FFMA.FTZ R120, R90, c[0x0][0x23c], -R138 ;  /* 0x00008f005a787a23 */ /* 0x000fe2000001088a */
[----:B------:R-:W4:Y:S01]  /*b4a0*/  MUFU.EX2 R77, R19 ;  /* 0x00000013004d7308 */ /* 0x000f220000000800 */
[--C-:B------:R-:W-:Y:S02]  /*b4b0*/  FFMA.FTZ R65, R97, c[0x0][0x23c], -R204.reuse ;  /* 0x00008f0061417a23 */ /* 0x100fe400000108cc */
[----:B------:R-:W-:Y:S02]  /*b4c0*/  FFMA.FTZ R241, R21, c[0x0][0x23c], -R204 ;  /* 0x00008f0015f17a23 */ /* 0x000fe400000108cc */
[----:B-1----:R-:W-:Y:S01]  /*b4d0*/  FMUL.FTZ R17, R132, R189 ;  /* 0x000000bd84117220 */ /* 0x002fe20000410000 */
[----:B------:R-:W-:Y:S01]  /*b4e0*/  MOV R189, R70 ;  /* 0x0000004600bd7202 */ /* 0x000fe20000000f00 */
[----:B------:R-:W-:Y:S01]  /*b4f0*/  FFMA.FTZ R21, R98, c[0x0][0x23c], -R2 ;  /* 0x00008f0062157a23 */ /* 0x000fe20000010802 */
[----:B------:R-:W3:Y:S01]  /*b500*/  LDL.LU R70, [R1+0x24] ;  /* 0x0000240001467983 */ /* 0x000ee20000300800 */
[--C-:B------:R-:W-:Y:S01]  /*b510*/  FFMA.FTZ R240, R32, c[0x0][0x23c], -R204.reuse ;  /* 0x00008f0020f07a23 */ /* 0x100fe200000108cc */
[----:B------:R-:W-:Y:S01]  /*b520*/  MUFU.EX2 R0, R0 ;  /* 0x0000000000007308 */ /* 0x000fe20000000800 */
[--C-:B------:R-:W-:Y:S02]  /*b530*/  FFMA.FTZ R32, R117, c[0x0][0x23c], -R204.reuse ;  /* 0x00008f0075207a23 */ /* 0x100fe400000108cc */
[--C-:B------:R-:W-:Y:S01]  /*b540*/  FFMA.FTZ R239, R33, c[0x0][0x23c], -R204.reuse ;  /* 0x00008f0021ef7a23 */ /* 0x100fe200000108cc */
[----:B----4-:R-:W-:Y:S01]  /*b550*/  MOV R25, R64 ;  /* 0x0000004000197202 */ /* 0x010fe20000000f00 */
[--C-:B------:R-:W-:Y:S02]  /*b560*/  FFMA.FTZ R33, R113, c[0x0][0x23c], -R204.reuse ;  /* 0x00008f0071217a23 */ /* 0x100fe400000108cc */
[----:B------:R-:W-:Y:S01]  /*b570*/  FFMA.FTZ R238, R36, c[0x0][0x23c], -R204 ;  /* 0x00008f0024ee7a23 */ /* 0x000fe200000108cc */
[----:B------:R-:W-:Y:S01]  /*b580*/  MOV R47, R25 ;  /* 0x00000019002f7202 */ /* 0x000fe20000000f00 */
[----:B------:R-:W-:Y:S01]  /*b590*/  FFMA.FTZ R36, R118, c[0x0][0x23c], -R2 ;  /* 0x00008f0076247a23 */ /* 0x000fe20000010802 */
        /* <DEDUP_REMOVED lines=16> */
[--C-:B------:R-:W-:Y:S02]  /*b6a0*/  FFMA.FTZ R96, R44, c[0x0][0x23c], -R139.reuse ;  /* 0x00008f002c607a23 */ /* 0x100fe4000001088b */
[----:B------:R-:W-:Y:S02]  /*b6b0*/  FMUL.FTZ R36, R132, R180 ;  /* 0x000000b484247220 */ /* 0x000fe40000410000 */
[----:B------:R-:W-:Y:S01]  /*b6c0*/  FFMA.FTZ R204, R129, c[0x0][0x23c], -R204 ;  /* 0x00008f0081cc7a23 */ /* 0x000fe200000108cc */
[----:B------:R-:W-:Y:S01]  /*b6d0*/  MUFU.EX2 R240, R240 ;  /* 0x000000f000f07308 */ /* 0x000fe20000000800 */
[--C-:B------:R-:W-:Y:S01]  /*b6e0*/  FFMA.FTZ R208, R22, c[0x0][0x23c], -R2.reuse ;  /* 0x00008f0016d07a23 */ /* 0x100fe20000010802 */
[----:B------:R-:W-:Y:S01]  /*b6f0*/  MOV R22, R49 ;  /* 0x0000003100167202 */ /* 0x000fe20000000f00 */
[----:B------:R-:W-:Y:S02]  /*b700*/  FMUL.FTZ R49, R132, R173 ;  /* 0x000000ad84317220 */ /* 0x000fe40000410000 */
[--C-:B------:R-:W-:Y:S01]  /*b710*/  FFMA.FTZ R207, R23, c[0x0][0x23c], -R2.reuse ;  /* 0x00008f0017cf7a23 */ /* 0x100fe20000010802 */
[----:B------:R-:W-:Y:S01]  /*b720*/  MOV R23, R52 ;  /* 0x0000003400177202 */ /* 0x000fe20000000f00 */
[--C-:B------:R-:W-:Y:S02]  /*b730*/  FFMA.FTZ R206, R34, c[0x0][0x23c], -R2.reuse ;  /* 0x00008f0022ce7a23 */ /* 0x100fe40000010802 */
[--C-:B------:R-:W-:Y:S01]  /*b740*/  FFMA.FTZ R34, R89, c[0x0][0x23c], -R139.reuse ;  /* 0x00008f0059227a23 */ /* 0x100fe2000001088b */
[----:B------:R-:W-:Y:S01]  /*b750*/  MUFU.EX2 R208, R208 ;  /* 0x000000d000d07308 */ /* 0x000fe20000000800 */
[--C-:B------:R-:W-:Y:S01]  /*b760*/  FFMA.FTZ R205, R35, c[0x0][0x23c], -R2.reuse ;  /* 0x00008f0023cd7a23 */ /* 0x100fe20000010802 */
[----:B------:R-:W-:Y:S01]  /*b770*/  MOV R35, R221 ;  /* 0x000000dd00237202 */ /* 0x000fe20000000f00 */
[--C-:B------:R-:W-:Y:S02]  /*b780*/  FFMA.FTZ R129, R38, c[0x0][0x23c], -R2.reuse ;  /* 0x00008f0026817a23 */ /* 0x100fe40000010802 */
[--C-:B------:R-:W-:Y:S02]  /*b790*/  FFMA.FTZ R38, R88, c[0x0][0x23c], -R139.reuse ;  /* 0x00008f0058267a23 */ /* 0x100fe4000001088b */
[--C-:B------:R-:W-:Y:S01]  /*b7a0*/  FFMA.FTZ R117, R50, c[0x0][0x23c], -R2.reuse ;  /* 0x00008f0032757a23 */ /* 0x100fe20000010802 */
[----:B------:R-:W-:Y:S01]  /*b7b0*/  MOV R50, R32 ;  /* 0x0000002000327202 */ /* 0x000fe20000000f00 */
[----:B------:R-:W-:Y:S01]  /*b7c0*/  FMUL.FTZ R32, R132, R176 ;  /* 0x000000b084207220 */ /* 0x000fe20000410000 */
[----:B------:R-:W-:Y:S01]  /*b7d0*/  MUFU.EX2 R207, R207 ;  /* 0x000000cf00cf7308 */ /* 0x000fe20000000800 */
[----:B------:R-:W-:Y:S02]  /*b7e0*/  FFMA.FTZ R116, R51, c[0x0][0x23c], -R2 ;  /* 0x00008f0033747a23 */ /* 0x000fe40000010802 */
[--C-:B------:R-:W-:Y:S02]  /*b7f0*/  FFMA.FTZ R51, R104, c[0x0][0x23c], -R139.reuse ;  /* 0x00008f0068337a23 */ /* 0x100fe4000001088b */
        /* <DEDUP_REMOVED lines=9> */
[----:B------:R-:W-:Y:S02]  /*b890*/  FFMA.FTZ R108, R74, c[0x0][0x23c], -R138 ;  /* 0x00008f004a6c7a23 */ /* 0x000fe4000001088a */
[----:B------:R-:W-:Y:S01]  /*b8a0*/  FMUL.FTZ R37, R132, R181 ;  /* 0x000000b584257220 */ /* 0x000fe20000410000 */
[----:B------:R-:W-:Y:S01]  /*b8b0*/  MUFU.EX2 R206, R206 ;  /* 0x000000ce00ce7308 */ /* 0x000fe20000000800 */
[--C-:B------:R-:W-:Y:S01]  /*b8c0*/  FFMA.FTZ R118, R60, c[0x0][0x23c], -R139.reuse ;  /* 0x00008f003c767a23 */ /* 0x100fe2000001088b */
[----:B------:R-:W-:Y:S01]  /*b8d0*/  MOV R60, R21 ;  /* 0x00000015003c7202 */ /* 0x000fe20000000f00 */
[----:B------:R-:W-:Y:S02]  /*b8e0*/  FMUL.FTZ R21, R132, R193 ;  /* 0x000000c184157220 */ /* 0x000fe40000410000 */
[--C-:B------:R-:W-:Y:S01]  /*b8f0*/  FFMA.FTZ R130, R76, c[0x0][0x23c], -R139.reuse ;  /* 0x00008f004c827a23 */ /* 0x100fe2000001088b */
[----:B------:R-:W-:Y:S01]  /*b900*/  MOV R76, R8 ;  /* 0x00000008004c7202 */ /* 0x000fe20000000f00 */
[--C-:B------:R-:W-:Y:S01]  /*b910*/  FFMA.FTZ R8, R92, c[0x0][0x23c], -R139.reuse ;  /* 0x00008f005c087a23 */ /* 0x100fe2000001088b */
[----:B------:R-:W-:Y:S01]  /*b920*/  MOV R30, R60 ;  /* 0x0000003c001e7202 */ /* 0x000fe20000000f00 */
[--C-:B------:R-:W-:Y:S01]  /*b930*/  FFMA.FTZ R7, R121, c[0x0][0x23c], -R139.reuse ;  /* 0x00008f0079077a23 */ /* 0x100fe2000001088b */
[----:B------:R-:W-:Y:S01]  /*b940*/  MUFU.EX2 R92, R9 ;  /* 0x00000009005c7308 */ /* 0x000fe20000000800 */
[C---:B------:R-:W-:Y:S01]  /*b950*/  FMUL.FTZ R52, R132.reuse, R168 ;  /* 0x000000a884347220 */ /* 0x040fe20000410000 */
[----:B------:R-:W-:Y:S01]  /*b960*/  MOV R60, R29 ;  /* 0x0000001d003c7202 */ /* 0x000fe20000000f00 */
[C---:B------:R-:W-:Y:S01]  /*b970*/  FMUL.FTZ R53, R132.reuse, R169 ;  /* 0x000000a984357220 */ /* 0x040fe20000410000 */
[----:B------:R-:W-:Y:S01]  /*b980*/  MOV R42, R8 ;  /* 0x00000008002a7202 */ /* 0x000fe20000000f00 */
[----:B------:R-:W-:Y:S01]  /*b990*/  FMUL.FTZ R64, R132, R156 ;  /* 0x0000009c84407220 */ /* 0x000fe20000410000 */
[----:B------:R-:W-:Y:S01]  /*b9a0*/  MOV R169, R34 ;  /* 0x0000002200a97202 */ /* 0x000fe20000000f00 */
[--C-:B------:R-:W-:Y:S02]  /*b9b0*/  FFMA.FTZ R128, R39, c[0x0][0x23c], -R2.reuse ;  /* 0x00008f0027807a23 */ /* 0x100fe40000010802 */
[--C-:B------:R-:W-:Y:S01]  /*b9c0*/  FFMA.FTZ R39, R109, c[0x0][0x23c], -R139.reuse ;  /* 0x00008f006d277a23 */ /* 0x100fe2000001088b */
[----:B------:R-:W-:Y:S01]  /*b9d0*/  MUFU.EX2 R205, R205 ;  /* 0x000000cd00cd7308 */ /* 0x000fe20000000800 */
[----:B------:R-:W-:Y:S02]  /*b9e0*/  FFMA.FTZ R212, R54, c[0x0][0x23c], -R2 ;  /* 0x00008f0036d47a23 */ /* 0x000fe40000010802 */
[----:B------:R-:W-:Y:S02]  /*b9f0*/  IMAD.MOV.U32 R54, RZ, RZ, R20 ;  /* 0x000000ffff367224 */ /* 0x000fe400078e0014 */
[C---:B------:R-:W-:Y:S02]  /*ba00*/  FMUL.FTZ R20, R132.reuse, R192 ;  /* 0x000000c084147220 */ /* 0x040fe40000410000 */
[----:B------:R-:W-:Y:S02]  /*ba10*/  FFMA.FTZ R209, R67, c[0x0][0x23c], -R2 ;  /* 0x00008f0043d17a23 */ /* 0x000fe40000010802 */
[----:B------:R-:W-:Y:S01]  /*ba20*/  IMAD.MOV.U32 R67, RZ, RZ, R48 ;  /* 0x000000ffff437224 */ /* 0x000fe200078e0030 */
[----:B------:R-:W-:Y:S01]  /*ba30*/  MUFU.EX2 R100, R100 ;  /* 0x0000006400647308 */ /* 0x000fe20000000800 */
[C---:B------:R-:W-:Y:S02]  /*ba40*/  FMUL.FTZ R48, R132.reuse, R172 ;  /* 0x000000ac84307220 */ /* 0x040fe40000410000 */
[--C-:B------:R-:W-:Y:S01]  /*ba50*/  FFMA.FTZ R249, R71, c[0x0][0x23c], -R2.reuse ;  /* 0x00008f0047f97a23 */ /* 0x100fe20000010802 */
[----:B------:R-:W-:Y:S01]  /*ba60*/  MOV R71, R33 ;  /* 0x0000002100477202 */ /* 0x000fe20000000f00 */
[----:B------:R-:W-:Y:S02]  /*ba70*/  FMUL.FTZ R33, R132, R177 ;  /* 0x000000b184217220 */ /* 0x000fe40000410000 */
[----:B------:R-:W-:Y:S02]  /*ba80*/  FFMA.FTZ R2, R131, c[0x0][0x23c], -R2 ;  /* 0x00008f0083027a23 */ /* 0x000fe40000010802 */
[--C-:B------:R-:W-:Y:S01]  /*ba90*/  FFMA.FTZ R131, R61, c[0x0][0x23c], -R139.reuse ;  /* 0x00008f003d837a23 */ /* 0x100fe2000001088b */
[----:B------:R-:W-:Y:S01]  /*baa0*/  MUFU.EX2 R238, R238 ;  /* 0x000000ee00ee7308 */ /* 0x000fe20000000800 */
[--C-:B------:R-:W-:Y:S01]  /*bab0*/  FFMA.FTZ R102, R24, c[0x0][0x23c], -R139.reuse ;  /* 0x00008f0018667a23 */ /* 0x100fe2000001088b */
[----:B------:R-:W-:Y:S01]  /*bac0*/  MOV R24, R65 ;  /* 0x0000004100187202 */ /* 0x000fe20000000f00 */
[C---:B------:R-:W-:Y:S01]  /*bad0*/  FMUL.FTZ R65, R132.reuse, R157 ;  /* 0x0000009d84417220 */ /* 0x040fe20000410000 */
[----:B------:R-:W-:Y:S01]  /*bae0*/  MOV R61, R224 ;  /* 0x000000e0003d7202 */ /* 0x000fe20000000f00 */
[--C-:B------:R-:W-:Y:S01]  /*baf0*/  FFMA.FTZ R103, R45, c[0x0][0x23c], -R139.reuse ;  /* 0x00008f002d677a23 */ /* 0x100fe2000001088b */
[----:B------:R-:W-:Y:S01]  /*bb00*/  MOV R45, R16 ;  /* 0x00000010002d7202 */ /* 0x000fe20000000f00 */
[----:B------:R-:W-:Y:S01]  /*bb10*/  FMUL.FTZ R16, R132, R188 ;  /* 0x000000bc84107220 */ /* 0x000fe20000410000 */
[----:B------:R-:W-:Y:S01]  /*bb20*/  MOV R157, R38 ;  /* 0x00000026009d7202 */ /* 0x000fe20000000f00 */
[--C-:B------:R-:W-:Y:S01]  /*bb30*/  FFMA.FTZ R113, R57, c[0x0][0x23c], -R139.reuse ;  /* 0x00008f0039717a23 */ /* 0x100fe2000001088b */
[----:B------:R-:W-:Y:S01]  /*bb40*/  MUFU.EX2 R102, R102 ;  /* 0x0000006600667308 */ /* 0x000fe20000000800 */
[--C-:B------:R-:W-:Y:S02]  /*bb50*/  FFMA.FTZ R57, R124, c[0x0][0x23c], -R139.reuse ;  /* 0x00008f007c397a23 */ /* 0x100fe4000001088b */
[--C-:B------:R-:W-:Y:S02]  /*bb60*/  FFMA.FTZ R44, R93, c[0x0][0x23c], -R139.reuse ;  /* 0x00008f005d2c7a23 */ /* 0x100fe4000001088b */
[----:B------:R-:W-:Y:S02]  /*bb70*/  FFMA.FTZ R139, R125, c[0x0][0x23c], -R139 ;  /* 0x00008f007d8b7a23 */ /* 0x000fe4000001088b */
        /* <DEDUP_REMOVED lines=13> */
[----:B------:R1:W-:Y:S01]  /*bc50*/  MUFU.EX2 R110, R15 ;  /* 0x0000000f006e7308 */ /* 0x0003e20000000800 */
[--C-:B------:R-:W-:Y:S02]  /*bc60*/  FFMA.FTZ R14, R14, c[0x0][0x23c], -R138.reuse ;  /* 0x00008f000e0e7a23 */ /* 0x100fe4000001088a */
[--C-:B------:R-:W-:Y:S02]  /*bc70*/  FFMA.FTZ R124, R94, c[0x0][0x23c], -R138.reuse ;  /* 0x00008f005e7c7a23 */ /* 0x100fe4000001088a */
[--C-:B------:R-:W-:Y:S02]  /*bc80*/  FFMA.FTZ R114, R62, c[0x0][0x23c], -R138.reuse ;  /* 0x00008f003e727a23 */ /* 0x100fe4000001088a */
[--C-:B------:R-:W-:Y:S02]  /*bc90*/  FFMA.FTZ R62, R111, c[0x0][0x23c], -R138.reuse ;  /* 0x00008f006f3e7a23 */ /* 0x100fe4000001088a */
[----:B------:R-:W-:Y:S01]  /*bca0*/  FFMA.FTZ R85, R27, c[0x0][0x23c], -R138 ;  /* 0x00008f001b557a23 */ /* 0x000fe2000001088a */
[----:B------:R4:W-:Y:S01]  /*bcb0*/  MUFU.EX2 R111, R13 ;  /* 0x0000000d006f7308 */ /* 0x0009e20000000800 */
[----:B------:R-:W-:Y:S01]  /*bcc0*/  IMAD.MOV.U32 R58, RZ, RZ, R60 ;  /* 0x000000ffff3a7224 */ /* 0x000fe200078e003c */
[----:B------:R-:W-:Y:S01]  /*bcd0*/  MOV R27, R61 ;  /* 0x0000003d001b7202 */ /* 0x000fe20000000f00 */
[----:B------:R-:W-:Y:S01]  /*bce0*/  IMAD.MOV.U32 R61, RZ, RZ, R28 ;  /* 0x000000ffff3d7224 */ /* 0x000fe200078e001c */
[----:B------:R-:W-:Y:S01]  /*bcf0*/  MOV R200, R62 ;  /* 0x0000003e00c87202 */ /* 0x000fe20000000f00 */
[----:B------:R-:W-:Y:S01]  /*bd00*/  FMUL.FTZ R40, R133, R152 ;  /* 0x0000009885287220 */ /* 0x000fe20000410000 */
[----:B------:R-:W-:Y:S01]  /*bd10*/  MOV R176, R58 ;  /* 0x0000003a00b07202 */ /* 0x000fe20000000f00 */
[--C-:B------:R-:W-:Y:S01]  /*bd20*/  FFMA.FTZ R109, R63, c[0x0][0x23c], -R138.reuse ;  /* 0x00008f003f6d7a23 */ /* 0x100fe2000001088a */
[----:B------:R-:W-:Y:S01]  /*bd30*/  MOV R63, R57 ;  /* 0x00000039003f7202 */ /* 0x000fe20000000f00 */
[--C-:B------:R-:W-:Y:S01]  /*bd40*/  FFMA.FTZ R121, R91, c[0x0][0x23c], -R138.reuse ;  /* 0x00008f005b797a23 */ /* 0x100fe2000001088a */
[----:B------:R4:W4:Y:S01]  /*bd50*/  MUFU.EX2 R94, R14 ;  /* 0x0000000e005e7308 */ /* 0x0009220000000800 */
[----:B------:R-:W-:Y:S01]  /*bd60*/  MOV R91, R18 ;  /* 0x00000012005b7202 */ /* 0x000fe20000000f00 */
[----:B------:R-:W-:Y:S01]  /*bd70*/  FMUL.FTZ R57, R133, R145 ;  /* 0x0000009185397220 */ /* 0x000fe20000410000 */
[----:B------:R-:W-:Y:S01]  /*bd80*/  MOV R145, R47 ;  /* 0x0000002f00917202 */ /* 0x000fe20000000f00 */
[--C-:B------:R-:W-:Y:S01]  /*bd90*/  FFMA.FTZ R93, R59, c[0x0][0x23c], -R138.reuse ;  /* 0x00008f003b5d7a23 */ /* 0x100fe2000001088a */
[----:B------:R-:W-:Y:S01]  /*bda0*/  MOV R47, R42 ;  /* 0x0000002a002f7202 */ /* 0x000fe20000000f00 */
[----:B-1----:R-:W-:Y:S01]  /*bdb0*/  FMUL.FTZ R15, R3, R187 ;  /* 0x000000bb030f7220 */ /* 0x002fe20000410000 */
[----:B------:R-:W-:Y:S01]  /*bdc0*/  MOV R59, R61 ;  /* 0x0000003d003b7202 */ /* 0x000fe20000000f00 */
[--C-:B------:R-:W-:Y:S01]  /*bdd0*/  FFMA.FTZ R43, R107, c[0x0][0x23c], -R138.reuse ;  /* 0x00008f006b2b7a23 */ /* 0x100fe2000001088a */
[----:B------:R-:W-:Y:S01]  /*bde0*/  MOV R42, R31 ;  /* 0x0000001f002a7202 */ /* 0x000fe20000000f00 */
[--C-:B------:R-:W-:Y:S01]  /*bdf0*/  FFMA.FTZ R104, R78, c[0x0][0x23c], -R138.reuse ;  /* 0x00008f004e687a23 */ /* 0x100fe2000001088a */
[----:B------:R-:W-:Y:S01]  /*be00*/  MOV R31, R30 ;  /* 0x0000001e001f7202 */ /* 0x000fe20000000f00 */
[--C-:B------:R-:W-:Y:S01]  /*be10*/  FFMA.FTZ R115, R79, c[0x0][0x23c], -R138.reuse ;  /* 0x00008f004f737a23 */ /* 0x100fe2000001088a */
[----:B------:R-:W-:Y:S01]  /*be20*/  MOV R30, R27 ;  /* 0x0000001b001e7202 */ /* 0x000fe20000000f00 */
[----:B------:R-:W-:Y:S01]  /*be30*/  FFMA.FTZ R19, R122, c[0x0][0x23c], -R138 ;  /* 0x00008f007a137a23 */ /* 0x000fe2000001088a */
[----:B------:R-:W-:Y:S01]  /*be40*/  MOV R27, R10 ;  /* 0x0000000a001b7202 */ /* 0x000fe20000000f00 */
[C---:B------:R-:W-:Y:S01]  /*be50*/  FMUL.FTZ R8, R133.reuse, R196 ;  /* 0x000000c485087220 */ /* 0x040fe20000410000 */
[----:B------:R-:W-:Y:S01]  /*be60*/  MOV R79, R56 ;  /* 0x00000038004f7202 */ /* 0x000fe20000000f00 */
[C---:B------:R-:W-:Y:S01]  /*be70*/  FMUL.FTZ R9, R133.reuse, R197 ;  /* 0x000000c585097220 */ /* 0x040fe20000410000 */
[----:B------:R-:W-:Y:S01]  /*be80*/  MOV R192, R27 ;  /* 0x0000001b00c07202 */ /* 0x000fe20000000f00 */
[C---:B------:R-:W-:Y:S01]  /*be90*/  FMUL.FTZ R12, R133.reuse, R184 ;  /* 0x000000b8850c7220 */ /* 0x040fe20000410000 */
[----:B------:R-:W-:Y:S01]  /*bea0*/  MOV R18, R44 ;  /* 0x0000002c00127202 */ /* 0x000fe20000000f00 */
[C---:B----4-:R-:W-:Y:S01]  /*beb0*/  FMUL.FTZ R13, R133.reuse, R185 ;  /* 0x000000b9850d7220 */ /* 0x050fe20000410000 */
[----:B------:R-:W-:Y:S01]  /*bec0*/  MOV R78, R41 ;  /* 0x00000029004e7202 */ /* 0x000fe20000000f00 */
[----:B------:R-:W-:Y:S01]  /*bed0*/  FMUL.FTZ R24, R133, R164 ;  /* 0x000000a485187220 */ /* 0x000fe20000410000 */
[----:B------:R-:W-:Y:S01]  /*bee0*/  MOV R188, R59 ;  /* 0x0000003b00bc7202 */ /* 0x000fe20000000f00 */
[----:B------:R-:W-:Y:S01]  /*bef0*/  FMUL.FTZ R59, R3, R147 ;  /* 0x00000093033b7220 */ /* 0x000fe20000410000 */
        /* <DEDUP_REMOVED lines=39> */
[----:B--2---:R-:W-:Y:S01]  /*c170*/  FFMA.FTZ R132, R132, R26, R68 ;  /* 0x0000001a84847223 */ /* 0x004fe20000010044 */
[----:B------:R-:W-:Y:S01]  /*c180*/  MOV R192, R51 ;  /* 0x0000003300c07202 */ /* 0x000fe20000000f00 */
[----:B------:R-:W-:Y:S01]  /*c190*/  IMAD.MOV.U32 R26, RZ, RZ, R72 ;  /* 0x000000ffff1a7224 */ /* 0x000fe200078e0048 */
[----:B------:R-:W-:Y:S01]  /*c1a0*/  MOV R161, R67 ;  /* 0x0000004300a17202 */ /* 0x000fe20000000f00 */
[----:B------:R-:W1:Y:S01]  /*c1b0*/  LDSM.16.MT88.4 R72, [R217+0x8000] ;  /* 0x00800000d948783b */ /* 0x000e620000004200 */
[----:B------:R-:W-:Y:S01]  /*c1c0*/  FMUL.FTZ R43, R3, R155 ;  /* 0x0000009b032b7220 */ /* 0x000fe20000410000 */
[----:B------:R-:W-:Y:S01]  /*c1d0*/  MOV R196, R66 ;  /* 0x0000004200c47202 */ /* 0x000fe20000000f00 */
[--C-:B------:R-:W-:Y:S01]  /*c1e0*/  FFMA.FTZ R126, R126, c[0x0][0x23c], -R138.reuse ;  /* 0x00008f007e7e7a23 */ /* 0x100fe2000001088a */
[----:B------:R-:W-:Y:S01]  /*c1f0*/  MOV R152, R26 ;  /* 0x0000001a00987202 */ /* 0x000fe20000000f00 */
[----:B------:R-:W-:Y:S01]  /*c200*/  IMAD.MOV.U32 R26, RZ, RZ, R45 ;  /* 0x000000ffff1a7224 */ /* 0x000fe200078e002d */
[----:B------:R-:W-:Y:S01]  /*c210*/  MOV R160, R55 ;  /* 0x0000003700a07202 */ /* 0x000fe20000000f00 */
[----:B------:R-:W-:Y:S01]  /*c220*/  FMUL.FTZ R45, R133, R149 ;  /* 0x00000095852d7220 */ /* 0x000fe20000410000 */
[----:B------:R-:W-:Y:S01]  /*c230*/  F2FP.BF16.PACK_AB R68, R152, R68 ;  /* 0x000000449844723e */ /* 0x000fe200000010ff */
[----:B------:R-:W-:Y:S01]  /*c240*/  FFMA.FTZ R138, R127, c[0x0][0x23c], -R138 ;  /* 0x00008f007f8a7a23 */ /* 0x000fe2000001088a */
[----:B------:R-:W-:Y:S01]  /*c250*/  MOV R187, R26 ;  /* 0x0000001a00bb7202 */ /* 0x000fe20000000f00 */
[C---:B------:R-:W-:Y:S01]  /*c260*/  FMUL.FTZ R26, R3.reuse, R166 ;  /* 0x000000a6031a7220 */ /* 0x040fe20000410000 */
[----:B------:R-:W-:Y:S01]  /*c270*/  MOV R166, R91 ;  /* 0x0000005b00a67202 */ /* 0x000fe20000000f00 */
[----:B------:R-:W-:Y:S01]  /*c280*/  IMAD.MOV.U32 R91, RZ, RZ, R63 ;  /* 0x000000ffff5b7224 */ /* 0x000fe200078e003f */
[----:B------:R-:W-:Y:S01]  /*c290*/  MOV R127, R31 ;  /* 0x0000001f007f7202 */ /* 0x000fe20000000f00 */
[C---:B------:R-:W-:Y:S01]  /*c2a0*/  FMUL.FTZ R31, R3.reuse, R163 ;  /* 0x000000a3031f7220 */ /* 0x040fe20000410000 */
[----:B------:R-:W-:Y:S01]  /*c2b0*/  MOV R185, R54 ;  /* 0x0000003600b97202 */ /* 0x000fe20000000f00 */
[----:B------:R-:W-:Y:S01]  /*c2c0*/  FMUL.FTZ R63, R3, R143 ;  /* 0x0000008f033f7220 */ /* 0x000fe20000410000 */
[----:B------:R-:W-:Y:S01]  /*c2d0*/  MOV R144, R165 ;  /* 0x000000a500907202 */ /* 0x000fe20000000f00 */
[----:B------:R-:W-:Y:S01]  /*c2e0*/  IMAD.MOV.U32 R188, RZ, RZ, R19 ;  /* 0x000000ffffbc7224 */ /* 0x000fe200078e0013 */
        /* <DEDUP_REMOVED lines=12> */
[----:B------:R-:W-:Y:S01]  /*c3b0*/  MUFU.EX2 R99, R83 ;  /* 0x0000005300637308 */ /* 0x000fe20000000800 */
[----:B------:R-:W-:Y:S01]  /*c3c0*/  IMAD.MOV.U32 R173, RZ, RZ, R50 ;  /* 0x000000ffffad7224 */ /* 0x000fe200078e0032 */
[----:B------:R-:W-:Y:S01]  /*c3d0*/  MOV R167, R186 ;  /* 0x000000ba00a77202 */ /* 0x000fe20000000f00 */
[C---:B------:R-:W-:Y:S01]  /*c3e0*/  FMUL.FTZ R50, R0.reuse, R174 ;  /* 0x000000ae00327220 */ /* 0x040fe20000410000 */
[----:B------:R-:W-:Y:S01]  /*c3f0*/  MOV R186, R193 ;  /* 0x000000c100ba7202 */ /* 0x000fe20000000f00 */
[C---:B------:R-:W-:Y:S01]  /*c400*/  FMUL.FTZ R51, R0.reuse, R175 ;  /* 0x000000af00337220 */ /* 0x040fe20000410000 */
[----:B------:R-:W-:Y:S01]  /*c410*/  MOV R193, R230 ;  /* 0x000000e600c17202 */ /* 0x000fe20000000f00 */
[C---:B------:R-:W-:Y:S01]  /*c420*/  FMUL.FTZ R54, R0.reuse, R170 ;  /* 0x000000aa00367220 */ /* 0x040fe20000410000 */
[----:B------:R2:W5:Y:S01]  /*c430*/  LDL.LU R230, [R1+0xb4] ;  /* 0x0000b40001e67983 */ /* 0x0005620000300800 */
[C---:B------:R-:W-:Y:S01]  /*c440*/  FMUL.FTZ R55, R0.reuse, R171 ;  /* 0x000000ab00377220 */ /* 0x040fe20000410000 */
[----:B------:R-:W-:Y:S01]  /*c450*/  MUFU.EX2 R142, R87 ;  /* 0x00000057008e7308 */ /* 0x000fe20000000800 */
[----:B------:R-:W-:Y:S01]  /*c460*/  FMUL.FTZ R66, R0, R158 ;  /* 0x0000009e00427220 */ /* 0x000fe20000410000 */
[----:B------:R-:W-:Y:S01]  /*c470*/  MOV R154, R163 ;  /* 0x000000a3009a7202 */ /* 0x000fe20000000f00 */
[----:B---3--:R-:W-:Y:S01]  /*c480*/  FFMA.FTZ R133, R133, R11, R76 ;  /* 0x0000000b85857223 */ /* 0x008fe2000001004c */
[----:B------:R-:W-:Y:S01]  /*c490*/  F2FP.BF16.PACK_AB R76, R92, R76 ;  /* 0x0000004c5c4c723e */ /* 0x000fe200000010ff */
[C---:B------:R-:W-:Y:S01]  /*c4a0*/  FMUL.FTZ R11, R3.reuse, R199 ;  /* 0x000000c7030b7220 */ /* 0x040fe20000410000 */
[----:B------:R-:W-:Y:S01]  /*c4b0*/  MOV R185, R184 ;  /* 0x000000b800b97202 */ /* 0x000fe20000000f00 */
[----:B------:R-:W-:Y:S01]  /*c4c0*/  FFMA.FTZ R84, R3, R6, R77 ;  /* 0x0000000603547223 */ /* 0x000fe2000001004d */
[----:B------:R-:W-:Y:S01]  /*c4d0*/  F2FP.BF16.PACK_AB R77, R166, R77 ;  /* 0x0000004da64d723e */ /* 0x000fe200000010ff */
        /* <DEDUP_REMOVED lines=8> */
[C---:B------:R-:W-:Y:S01]  /*c560*/  FFMA.FTZ R3, R0.reuse, R70, R69 ;  /* 0x0000004600037223 */ /* 0x040fe20000010045 */
[----:B------:R-:W-:Y:S01]  /*c570*/  MOV R78, R7 ;  /* 0x00000007004e7202 */ /* 0x000fe20000000f00 */
[----:B------:R-:W-:Y:S01]  /*c580*/  FMUL.FTZ R7, R0, R203 ;  /* 0x000000cb00077220 */ /* 0x000fe20000410000 */
[----:B------:R-:W-:Y:S01]  /*c590*/  F2FP.BF16.PACK_AB R69, R145, R69 ;  /* 0x000000459145723e */ /* 0x000fe200000010ff */
[----:B------:R-:W-:Y:S01]  /*c5a0*/  IMAD.MOV.U32 R180, RZ, RZ, R176 ;  /* 0x000000ffffb47224 */ /* 0x000fe200078e00b0 */
[----:B------:R-:W-:Y:S01]  /*c5b0*/  F2FP.BF16.PACK_AB R70, R202, R187 ;  /* 0x000000bbca46723e */ /* 0x000fe200000010ff */
[----:B------:R-:W3:Y:S01]  /*c5c0*/  MUFU.EX2 R106, R101 ;  /* 0x00000065006a7308 */ /* 0x000ee20000000800 */
[----:B------:R-:W-:Y:S01]  /*c5d0*/  MOV R176, R23 ;  /* 0x0000001700b07202 */ /* 0x000fe20000000f00 */
[----:B------:R-:W-:Y:S01]  /*c5e0*/  FMUL.FTZ R23, R0, R195 ;  /* 0x000000c300177220 */ /* 0x000fe20000410000 */
[----:B------:R-:W-:Y:S01]  /*c5f0*/  MOV R197, R189 ;  /* 0x000000bd00c57202 */ /* 0x000fe20000000f00 */
[----:B------:R-:W-:Y:S01]  /*c600*/  FADD.FTZ R133, R92, R133 ;  /* 0x000000855c857221 */ /* 0x000fe20000010000 */
[----:B------:R-:W-:Y:S01]  /*c610*/  MOV R189, R78 ;  /* 0x0000004e00bd7202 */ /* 0x000fe20000000f00 */
[-C--:B-1----:R-:W-:Y:S04]  /*c620*/  HMMA.16816.F32.BF16 R4, R68, R72.reuse, R4 ;  /* 0x000000484404723c */ /* 0x082fe80000041804 */
[----:B------:R-:W-:Y:S01]  /*c630*/  MUFU.EX2 R101, R86 ;  /* 0x0000005600657308 */ /* 0x000fe20000000800 */
[----:B------:R-:W-:Y:S01]  /*c640*/  F2FP.BF16.PACK_AB R78, R111, R90 ;  /* 0x0000005a6f4e723e */ /* 0x000fe200000010ff */
[----:B------:R-:W-:Y:S01]  /*c650*/  IMAD.MOV.U32 R199, RZ, RZ, R157 ;  /* 0x000000ffffc77224 */ /* 0x000fe200078e009d */
[----:B------:R-:W-:Y:S02]  /*c660*/  MOV R168, R91 ;  /* 0x0000005b00a87202 */ /* 0x000fe40000000f00 */
[----:B------:R-:W-:Y:S03]  /*c670*/  MOV R91, R22 ;  /* 0x00000016005b7202 */ /* 0x000fe60000000f00 */
[C---:B------:R-:W-:Y:S02]  /*c680*/  HMMA.16816.F32.BF16 R8, R76.reuse, R72, R8 ;  /* 0x000000484c08723c */ /* 0x040fe40000041808 */
[----:B------:R-:W-:Y:S02]  /*c690*/  MUFU.EX2 R98, R98 ;  /* 0x0000006200627308 */ /* 0x000fe40000000800 */
[----:B------:R-:W-:Y:S01]  /*c6a0*/  FMUL.FTZ R22, R0, R194 ;  /* 0x000000c200167220 */ /* 0x000fe20000410000 */
[----:B------:R-:W-:Y:S01]  /*c6b0*/  MOV R161, R123 ;  /* 0x0000007b00a17202 */ /* 0x000fe20000000f00 */
[----:B------:R-:W-:Y:S01]  /*c6c0*/  FADD.FTZ R0, R152, R132 ;  /* 0x0000008498007221 */ /* 0x000fe20000010000 */
[----:B------:R-:W-:Y:S01]  /*c6d0*/  MOV R149, R180 ;  /* 0x000000b400957202 */ /* 0x000fe20000000f00 */
[-C--:B------:R-:W-:Y:S04]  /*c6e0*/  HMMA.16816.F32.BF16 R12, R76, R74.reuse, R12 ;  /* 0x0000004a4c0c723c */ /* 0x080fe8000004180c */
[----:B------:R-:W-:Y:S01]  /*c6f0*/  MUFU.EX2 R123, R82 ;  /* 0x00000052007b7308 */ /* 0x000fe20000000800 */
[----:B------:R-:W-:Y:S01]  /*c700*/  MOV R152, R127 ;  /* 0x0000007f00987202 */ /* 0x000fe20000000f00 */
[----:B------:R-:W-:Y:S01]  /*c710*/  IMAD.MOV.U32 R180, RZ, RZ, R107 ;  /* 0x000000ffffb47224 */ /* 0x000fe200078e006b */
[----:B------:R-:W-:Y:S01]  /*c720*/  MOV R198, R153 ;  /* 0x0000009900c67202 */ /* 0x000fe20000000f00 */
[C---:B------:R-:W-:Y:S01]  /*c730*/  HMMA.16816.F32.BF16 R16, R68.reuse, R74, R16 ;  /* 0x0000004a4410723c */ /* 0x040fe20000041810 */
[----:B------:R-:W1:Y:S03]  /*c740*/  LDSM.16.MT88.4 R72, [R220+0x8000] ;  /* 0x00800000dc48783b */ /* 0x000e660000004200 */
[----:B------:R-:W-:Y:S01]  /*c750*/  MOV R162, R198 ;  /* 0x000000c600a27202 */ /* 0x000fe20000000f00 */
[----:B------:R-:W-:Y:S01]  /*c760*/  FADD.FTZ R92, R187, R0 ;  /* 0x00000000bb5c7221 */ /* 0x000fe20000010000 */
[----:B------:R-:W-:Y:S01]  /*c770*/  MUFU.EX2 R132, R80 ;  /* 0x0000005000847308 */ /* 0x000fe20000000800 */
[----:B------:R-:W-:Y:S02]  /*c780*/  MOV R198, R149 ;  /* 0x0000009500c67202 */ /* 0x000fe40000000f00 */
[----:B------:R-:W-:Y:S03]  /*c790*/  MOV R187, R180 ;  /* 0x000000b400bb7202 */ /* 0x000fe60000000f00 */
[----:B------:R-:W-:Y:S02]  /*c7a0*/  MOV R184, R156 ;  /* 0x0000009c00b87202 */ /* 0x000fe40000000f00 */
[----:B------:R-:W-:Y:S02]  /*c7b0*/  MOV R163, R162 ;  /* 0x000000a200a37202 */ /* 0x000fe40000000f00 */
[----:B------:R-:W-:Y:S01]  /*c7c0*/  MUFU.EX2 R149, R89 ;  /* 0x0000005900957308 */ /* 0x000fe20000000800 */
[----:B------:R-:W-:Y:S01]  /*c7d0*/  MOV R162, R167 ;  /* 0x000000a700a27202 */ /* 0x000fe20000000f00 */
[----:B------:R-:W-:Y:S01]  /*c7e0*/  IMAD.MOV.U32 R167, RZ, RZ, R199 ;  /* 0x000000ffffa77224 */ /* 0x000fe200078e00c7 */
[----:B------:R-:W-:Y:S02]  /*c7f0*/  MOV R199, R192 ;  /* 0x000000c000c77202 */ /* 0x000fe40000000f00 */
[----:B------:R-:W-:Y:S02]  /*c800*/  MOV R192, R228 ;  /* 0x000000e400c07202 */ /* 0x000fe40000000f00 */
[----:B------:R-:W-:Y:S02]  /*c810*/  MOV R203, R163 ;  /* 0x000000a300cb7202 */ /* 0x000fe40000000f00 */
[----:B------:R-:W-:Y:S01]  /*c820*/  MOV R163, R162 ;  /* 0x000000a200a37202 */ /* 0x000fe20000000f00 */
[----:B------:R-:W-:Y:S01]  /*c830*/  MUFU.EX2 R127, R97 ;  /* 0x00000061007f7308 */ /* 0x000fe20000000800 */
[----:B------:R-:W-:Y:S02]  /*c840*/  MOV R162, R167 ;  /* 0x000000a700a27202 */ /* 0x000fe40000000f00 */
[----:B------:R-:W-:Y:S01]  /*c850*/  MOV R167, R198 ;  /* 0x000000c600a77202 */ /* 0x000fe20000000f00 */
[----:B------:R-:W-:Y:S06]  /*c860*/  IMAD.MOV.U32 R198, RZ, RZ, R227 ;  /* 0x000000ffffc67224 */ /* 0x000fec00078e00e3 */
[----:B------:R4:W-:Y:S01]  /*c870*/  MUFU.EX2 R97, R81 ;  /* 0x0000005100617308 */ /* 0x0009e20000000800 */
[-C--:B-1----:R-:W-:Y:S09]  /*c880*/  HMMA.16816.F32.BF16 R20, R68, R72.reuse, R20 ;  /* 0x000000484414723c */ /* 0x082ff20000041814 */
[----:B------:R1:W1:Y:S01]  /*c890*/  MUFU.EX2 R107, R85 ;  /* 0x00000055006b7308 */ /* 0x0002620000000800 */
[C---:B------:R-:W-:Y:S09]  /*c8a0*/  HMMA.16816.F32.BF16 R24, R76.reuse, R72, R24 ;  /* 0x000000484c18723c */ /* 0x040ff20000041818 */
[----:B------:R-:W-:Y:S01]  /*c8b0*/  MUFU.EX2 R141, R96 ;  /* 0x00000060008d7308 */ /* 0x000fe20000000800 */
[-C--:B------:R-:W-:Y:S01]  /*c8c0*/  HMMA.16816.F32.BF16 R28, R76, R74.reuse, R28 ;  /* 0x0000004a4c1c723c */ /* 0x080fe2000004181c */
[----:B----4-:R-:W-:Y:S07]  /*c8d0*/  LDSM.16.MT88.4 R80, [R217+0x8800] ;  /* 0x00880000d950783b */ /* 0x010fee0000004200 */
[C---:B------:R-:W-:Y:S01]  /*c8e0*/  HMMA.16816.F32.BF16 R32, R68.reuse, R74, R32 ;  /* 0x0000004a4420723c */ /* 0x040fe20000041820 */
[----:B------:R-:W-:Y:S01]  /*c8f0*/  MUFU.EX2 R96, R88 ;  /* 0x0000005800607308 */ /* 0x000fe20000000800 */
[----:B------:R-:W4:Y:S02]  /*c900*/  LDSM.16.MT88.4 R72, [R218+0x8000] ;  /* 0x00800000da48783b */ /* 0x000f240000004200 */
[----:B-1----:R-:W-:Y:S01]  /*c910*/  FADD.FTZ R85, R145, R3 ;  /* 0x0000000391557221 */ /* 0x002fe20000010000 */
[----:B------:R-:W-:Y:S01]  /*c920*/  MOV R145, R144 ;  /* 0x0000009000917202 */ /* 0x000fe20000000f00 */
[----:B------:R-:W-:Y:S01]  /*c930*/  FADD.FTZ R3, R166, R84 ;  /* 0x00000054a6037221 */ /* 0x000fe20000010000 */
[----:B------:R-:W-:Y:S04]  /*c940*/  MOV R144, R160 ;  /* 0x000000a000907202 */ /* 0x000fe80000000f00 */
[----:B------:R-:W-:Y:S01]  /*c950*/  MUFU.EX2 R160, R243 ;  /* 0x000000f300a07308 */ /* 0x000fe20000000800 */
[----:B------:R-:W-:Y:S01]  /*c960*/  FADD.FTZ R0, R94, R3 ;  /* 0x000000035e007221 */ /* 0x000fe20000010000 */
[----:B------:R-:W-:Y:S01]  /*c970*/  MOV R166, R145 ;  /* 0x0000009100a67202 */ /* 0x000fe20000000f00 */
[----:B------:R-:W-:Y:S02]  /*c980*/  IMAD.MOV.U32 R145, RZ, RZ, R152 ;  /* 0x000000ffff917224 */ /* 0x000fe400078e0098 */
[----:B------:R-:W-:Y:S02]  /*c990*/  FADD.FTZ R3, R202, R92 ;  /* 0x0000005cca037221 */ /* 0x000fe40000010000 */
[----:B------:R-:W-:Y:S03]  /*c9a0*/  FADD.FTZ R92, R110, R0 ;  /* 0x000000006e5c7221 */ /* 0x000fe60000010000 */
[----:B------:R1:W-:Y:S10]  /*c9b0*/  MUFU.EX2 R243, R229 ;  /* 0x000000e500f37308 */ /* 0x0003f40000000800 */
[----:B------:R-:W-:Y:S10]  /*c9c0*/  MUFU.EX2 R204, R204 ;  /* 0x000000cc00cc7308 */ /* 0x000ff40000000800 */
[----:B------:R-:W-:Y:S01]  /*c9d0*/  MUFU.EX2 R139, R139 ;  /* 0x0000008b008b7308 */ /* 0x000fe20000000800 */
[-C--:B----4-:R-:W-:Y:S01]  /*c9e0*/  HMMA.16816.F32.BF16 R36, R68, R72.reuse, R36 ;  /* 0x000000484424723c */ /* 0x090fe20000041824 */
[----:B-1----:R2:W5:Y:S04]  /*c9f0*/  LDL.LU R229, [R1+0xb0] ;  /* 0x0000b00001e57983 */ /* 0x0025680000300800 */
[----:B------:R2:W5:Y:S03]  /*ca00*/  LDL.LU R228, [R1+0xac] ;  /* 0x0000ac0001e47983 */ /* 0x0005660000300800 */
[C---:B------:R-:W-:Y:S01]  /*ca10*/  HMMA.16816.F32.BF16 R40, R76.reuse, R72, R40 ;  /* 0x000000484c28723c */ /* 0x040fe20000041828 */
[----:B------:R-:W-:Y:S01]  /*ca20*/  MUFU.EX2 R138, R138 ;  /* 0x0000008a008a7308 */ /* 0x000fe20000000800 */
[----:B------:R2:W5:Y:S06]  /*ca30*/  LDL.LU R227, [R1+0xa8] ;  /* 0x0000a80001e37983 */ /* 0x00056c0000300800 */
[-C--:B------:R-:W-:Y:S03]  /*ca40*/  HMMA.16816.F32.BF16 R44, R76, R74.reuse, R44 ;  /* 0x0000004a4c2c723c */ /* 0x080fe6000004182c */
[----:B------:R-:W-:Y:S05]  /*ca50*/  MUFU.EX2 R129, R129 ;  /* 0x0000008100817308 */ /* 0x000fea0000000800 */
[C---:B------:R-:W-:Y:S01]  /*ca60*/  HMMA.16816.F32.BF16 R48, R68.reuse, R74, R48 ;  /* 0x0000004a4430723c */ /* 0x040fe20000041830 */
[----:B------:R-:W1:Y:S04]  /*ca70*/  LDSM.16.MT88.4 R72, [R219+0x8000] ;  /* 0x00800000db48783b */ /* 0x000e680000004200 */
[----:B------:R-:W-:Y:S10]  /*ca80*/  MUFU.EX2 R128, R128 ;  /* 0x0000008000807308 */ /* 0x000ff40000000800 */
[----:B------:R-:W-:Y:S10]  /*ca90*/  MUFU.EX2 R236, R236 ;  /* 0x000000ec00ec7308 */ /* 0x000ff40000000800 */
[----:B------:R-:W-:Y:S10]  /*caa0*/  MUFU.EX2 R215, R215 ;  /* 0x000000d700d77308 */ /* 0x000ff40000000800 */
[----:B------:R-:W-:Y:S01]  /*cab0*/  MUFU.EX2 R143, R117 ;  /* 0x00000075008f7308 */ /* 0x000fe20000000800 */
[-C--:B-1----:R-:W-:Y:S09]  /*cac0*/  HMMA.16816.F32.BF16 R52, R68, R72.reuse, R52 ;  /* 0x000000484434723c */ /* 0x082ff20000041834 */
[----:B------:R-:W-:Y:S01]  /*cad0*/  MUFU.EX2 R146, R116 ;  /* 0x0000007400927308 */ /* 0x000fe20000000800 */
[C---:B------:R-:W-:Y:S09]  /*cae0*/  HMMA.16816.F32.BF16 R56, R76.reuse, R72, R56 ;  /* 0x000000484c38723c */ /* 0x040ff20000041838 */
[----:B------:R-:W1:Y:S03]  /*caf0*/  MUFU.EX2 R140, R103 ;  /* 0x00000067008c7308 */ /* 0x000e660000000800 */
[----:B---3--:R-:W-:Y:S01]  /*cb00*/  F2FP.BF16.PACK_AB R72, R106, R102 ;  /* 0x000000666a48723e */ /* 0x008fe200000010ff */
[-C--:B------:R-:W-:Y:S01]  /*cb10*/  HMMA.16816.F32.BF16 R60, R76, R74.reuse, R60 ;  /* 0x0000004a4c3c723c */ /* 0x080fe2000004183c */
[----:B------:R-:W3:Y:S02]  /*cb20*/  LDSM.16.MT88.4 R76, [R220+0x8800] ;  /* 0x00880000dc4c783b */ /* 0x000ee40000004200 */
[----:B------:R-:W-:Y:S05]  /*cb30*/  F2FP.BF16.PACK_AB R73, R107, R101 ;  /* 0x000000656b49723e */ /* 0x000fea00000010ff */
[----:B------:R-:W-:Y:S01]  /*cb40*/  HMMA.16816.F32.BF16 R64, R68, R74, R64 ;  /* 0x0000004a4440723c */ /* 0x000fe20000041840 */
[----:B------:R4:W-:Y:S06]  /*cb50*/  MUFU.EX2 R170, R203 ;  /* 0x000000cb00aa7308 */ /* 0x0009ec0000000800 */
[----:B------:R-:W-:Y:S02]  /*cb60*/  F2FP.BF16.PACK_AB R68, R241, R242 ;  /* 0x000000f2f144723e */ /* 0x000fe400000010ff */
[----:B------:R-:W-:Y:S02]  /*cb70*/  F2FP.BF16.PACK_AB R69, R207, R208 ;  /* 0x000000d0cf45723e */ /* 0x000fe400000010ff */
[----:B------:R-:W-:Y:S01]  /*cb80*/  MUFU.EX2 R246, R246 ;  /* 0x000000f600f67308 */ /* 0x000fe20000000800 */
[----:B------:R-:W-:Y:S02]  /*cb90*/  F2FP.BF16.PACK_AB R70, R239, R240 ;  /* 0x000000f0ef46723e */ /* 0x000fe400000010ff */
[----:B------:R-:W-:Y:S02]  /*cba0*/  F2FP.BF16.PACK_AB R71, R205, R206 ;  /* 0x000000cecd47723e */ /* 0x000fe400000010ff */
[----:B------:R-:W-:Y:S02]  /*cbb0*/  F2FP.BF16.PACK_AB R74, R122, R100 ;  /* 0x000000647a4a723e */ /* 0x000fe400000010ff */
[----:B------:R-:W-:Y:S03]  /*cbc0*/  F2FP.BF16.PACK_AB R75, R123, R99 ;  /* 0x000000637b4b723e */ /* 0x000fe600000010ff */
[-C--:B------:R-:W-:Y:S01]  /*cbd0*/  HMMA.16816.F32.BF16 R4, R68, R80.reuse, R4 ;  /* 0x000000504404723c */ /* 0x080fe20000041804 */
[----:B------:R-:W-:Y:S02]  /*cbe0*/  MUFU.EX2 R156, R245 ;  /* 0x000000f5009c7308 */ /* 0x000fe40000000800 */
[----:B----4-:R-:W-:Y:S02]  /*cbf0*/  MOV R203, R163 ;  /* 0x000000a300cb7202 */ /* 0x010fe40000000f00 */
[----:B------:R-:W-:Y:S03]  /*cc00*/  MOV R163, R162 ;  /* 0x000000a200a37202 */ /* 0x000fe60000000f00 */
[C---:B------:R-:W-:Y:S03]  /*cc10*/  HMMA.16816.F32.BF16 R8, R72.reuse, R80, R8 ;  /* 0x000000504808723c */ /* 0x040fe60000041808 */
[----:B------:R-:W-:Y:S01]  /*cc20*/  MUFU.EX2 R245, R119 ;  /* 0x0000007700f57308 */ /* 0x000fe20000000800 */
[----:B------:R-:W-:Y:S02]  /*cc30*/  MOV R162, R167 ;  /* 0x000000a700a27202 */ /* 0x000fe40000000f00 */
[----:B------:R-:W-:Y:S02]  /*cc40*/  MOV R167, R187 ;  /* 0x000000bb00a77202 */ /* 0x000fe40000000f00 */
[-C--:B------:R-:W-:Y:S04]  /*cc50*/  HMMA.16816.F32.BF16 R12, R72, R82.reuse, R12 ;  /* 0x00000052480c723c */ /* 0x080fe8000004180c */
[----:B------:R-:W-:Y:S01]  /*cc60*/  MOV R187, R226 ;  /* 0x000000e200bb7202 */ /* 0x000fe20000000f00 */
[----:B------:R-:W-:Y:S01]  /*cc70*/  MUFU.EX2 R212, R212 ;  /* 0x000000d400d47308 */ /* 0x000fe20000000800 */
[----:B------:R2:W5:Y:S01]  /*cc80*/  LDL.LU R226, [R1+0xa4] ;  /* 0x0000a40001e27983 */ /* 0x0005620000300800 */
[----:B------:R-:W-:Y:S01]  /*cc90*/  MOV R202, R163 ;  /* 0x000000a300ca7202 */ /* 0x000fe20000000f00 */
[C---:B------:R-:W-:Y:S02]  /*cca0*/  HMMA.16816.F32.BF16 R16, R68.reuse, R82, R16 ;  /* 0x000000524410723c */ /* 0x040fe40000041810 */
[----:B------:R-:W4:Y:S02]  /*ccb0*/  LDSM.16.MT88.4 R80, [R218+0x8800] ;  /* 0x00880000da50783b */ /* 0x000f240000004200 */
[----:B------:R-:W-:Y:S02]  /*ccc0*/  MOV R163, R184 ;  /* 0x000000b800a37202 */ /* 0x000fe40000000f00 */
[----:B------:R-:W-:Y:S01]  /*ccd0*/  MOV R184, R169 ;  /* 0x000000a900b87202 */ /* 0x000fe20000000f00 */
[----:B------:R-:W-:Y:S01]  /*cce0*/  MUFU.EX2 R157, R211 ;  /* 0x000000d3009d7308 */ /* 0x000fe20000000800 */
[-C--:B---3--:R-:W-:Y:S08]  /*ccf0*/  HMMA.16816.F32.BF16 R20, R68, R76.reuse, R20 ;  /* 0x0000004c4414723c */ /* 0x088ff00000041814 */
[C---:B------:R-:W-:Y:S01]  /*cd00*/  HMMA.16816.F32.BF16 R24, R72.reuse, R76, R24 ;  /* 0x0000004c4818723c */ /* 0x040fe20000041818 */
[----:B------:R3:W-:Y:S07]  /*cd10*/  MUFU.EX2 R169, R225 ;  /* 0x000000e100a97308 */ /* 0x0007ee0000000800 */
[-C--:B------:R-:W-:Y:S03]  /*cd20*/  HMMA.16816.F32.BF16 R28, R72, R78.reuse, R28 ;  /* 0x0000004e481c723c */ /* 0x080fe6000004181c */
[----:B------:R-:W-:Y:S05]  /*cd30*/  MUFU.EX2 R159, R244 ;  /* 0x000000f4009f7308 */ /* 0x000fea0000000800 */
[C---:B------:R-:W-:Y:S01]  /*cd40*/  HMMA.16816.F32.BF16 R32, R68.reuse, R78, R32 ;  /* 0x0000004e4420723c */ /* 0x040fe20000041820 */
[----:B------:R-:W1:Y:S04]  /*cd50*/  LDSM.16.MT88.4 R76, [R219+0x8800] ;  /* 0x00880000db4c783b */ /* 0x000e680000004200 */
[----:B------:R-:W-:Y:S04]  /*cd60*/  MUFU.EX2 R158, R210 ;  /* 0x000000d2009e7308 */ /* 0x000fe80000000800 */
[----:B---3--:R2:W5:Y:S01]  /*cd70*/  LDL.LU R225, [R1+0xa0] ;  /* 0x0000a00001e17983 */ /* 0x0085620000300800 */
[-C--:B----4-:R-:W-:Y:S05]  /*cd80*/  HMMA.16816.F32.BF16 R36, R68, R80.reuse, R36 ;  /* 0x000000504424723c */ /* 0x090fea0000041824 */
[----:B------:R-:W-:Y:S03]  /*cd90*/  MUFU.EX2 R183, R209 ;  /* 0x000000d100b77308 */ /* 0x000fe60000000800 */
[C---:B------:R-:W-:Y:S07]  /*cda0*/  HMMA.16816.F32.BF16 R40, R72.reuse, R80, R40 ;  /* 0x000000504828723c */ /* 0x040fee0000041828 */
[----:B------:R3:W-:Y:S01]  /*cdb0*/  MUFU.EX2 R150, R93 ;  /* 0x0000005d00967308 */ /* 0x0007e20000000800 */
[-C--:B------:R-:W-:Y:S08]  /*cdc0*/  HMMA.16816.F32.BF16 R44, R72, R82.reuse, R44 ;  /* 0x00000052482c723c */ /* 0x080ff0000004182c */
[C---:B------:R-:W-:Y:S01]  /*cdd0*/  HMMA.16816.F32.BF16 R48, R68.reuse, R82, R48 ;  /* 0x000000524430723c */ /* 0x040fe20000041830 */
[----:B------:R-:W4:Y:S01]  /*cde0*/  LDSM.16.MT88.4 R80, [R217+0x9000] ;  /* 0x00900000d950783b */ /* 0x000f220000004200 */
[----:B------:R-:W-:Y:S06]  /*cdf0*/  MUFU.EX2 R153, R112 ;  /* 0x0000007000997308 */ /* 0x000fec0000000800 */
[-C--:B-1----:R-:W-:Y:S04]  /*ce00*/  HMMA.16816.F32.BF16 R52, R68, R76.reuse, R52 ;  /* 0x0000004c4434723c */ /* 0x082fe80000041834 */
[----:B------:R-:W-:Y:S01]  /*ce10*/  MUFU.EX2 R152, R113 ;  /* 0x0000007100987308 */ /* 0x000fe20000000800 */
[----:B---3--:R-:W-:Y:S03]  /*ce20*/  FADD.FTZ R93, R242, R3 ;  /* 0x00000003f25d7221 */ /* 0x008fe60000010000 */
[C---:B------:R-:W-:Y:S06]  /*ce30*/  HMMA.16816.F32.BF16 R56, R72.reuse, R76, R56 ;  /* 0x0000004c4838723c */ /* 0x040fec0000041838 */
[----:B------:R-:W-:Y:S01]  /*ce40*/  MUFU.EX2 R151, R118 ;  /* 0x0000007600977308 */ /* 0x000fe20000000800 */
[----:B------:R-:W-:Y:S01]  /*ce50*/  FADD.FTZ R77, R147, R85 ;  /* 0x00000055934d7221 */ /* 0x000fe20000010000 */
[-C--:B------:R-:W-:Y:S01]  /*ce60*/  HMMA.16816.F32.BF16 R60, R72, R78.reuse, R60 ;  /* 0x0000004e483c723c */ /* 0x080fe2000004183c */
[----:B------:R-:W1:Y:S03]  /*ce70*/  LDSM.16.MT88.4 R84, [R220+0x9000] ;  /* 0x00900000dc54783b */ /* 0x000e660000004200 */
[----:B------:R-:W-:Y:S01]  /*ce80*/  FADD.FTZ R76, R90, R133 ;  /* 0x000000855a4c7221 */ /* 0x000fe20000010000 */
[----:B------:R-:W-:Y:S01]  /*ce90*/  MOV R147, R167 ;  /* 0x000000a700937202 */ /* 0x000fe20000000f00 */
[----:B------:R-:W-:Y:S01]  /*cea0*/  FADD.FTZ R95, R95, R77 ;  /* 0x0000004d5f5f7221 */ /* 0x000fe20000010000 */
[----:B------:R-:W-:Y:S01]  /*ceb0*/  F2FP.BF16.PACK_AB R72, R127, R98 ;  /* 0x000000627f48723e */ /* 0x000fe200000010ff */
[----:B------:R-:W-:Y:S01]  /*cec0*/  HMMA.16816.F32.BF16 R64, R68, R78, R64 ;  /* 0x0000004e4440723c */ /* 0x000fe20000041840 */
[----:B------:R-:W3:Y:S03]  /*ced0*/  MUFU.EX2 R182, R131 ;  /* 0x0000008300b67308 */ /* 0x000ee60000000800 */
[----:B------:R-:W-:Y:S01]  /*cee0*/  F2FP.BF16.PACK_AB R73, R132, R97 ;  /* 0x000000618449723e */ /* 0x000fe200000010ff */
[----:B------:R-:W-:Y:S01]  /*cef0*/  IMAD.MOV.U32 R167, RZ, RZ, R144 ;  /* 0x000000ffffa77224 */ /* 0x000fe200078e0090 */
[----:B------:R-:W-:Y:S01]  /*cf00*/  F2FP.BF16.PACK_AB R74, R140, R141 ;  /* 0x0000008d8c4a723e */ /* 0x000fe200000010ff */
[----:B------:R-:W-:Y:S01]  /*cf10*/  FADD.FTZ R94, R111, R76 ;  /* 0x0000004c6f5e7221 */ /* 0x000fe20000010000 */
[----:B------:R-:W-:Y:S01]  /*cf20*/  F2FP.BF16.PACK_AB R68, R237, R238 ;  /* 0x000000eeed44723e */ /* 0x000fe200000010ff */
[----:B------:R-:W-:Y:S02]  /*cf30*/  LDSM.16.MT88.4 R76, [R219+0x9000] ;  /* 0x00900000db4c783b */ /* 0x000fe40000004200 */
[----:B------:R-:W-:Y:S01]  /*cf40*/  MUFU.EX2 R148, R114 ;  /* 0x0000007200947308 */ /* 0x000fe20000000800 */
[----:B------:R-:W-:Y:S01]  /*cf50*/  F2FP.BF16.PACK_AB R69, R128, R129 ;  /* 0x000000818045723e */ /* 0x000fe200000010ff */
[----:B------:R-:W-:Y:S01]  /*cf60*/  FADD.FTZ R0, R102, R94 ;  /* 0x0000005e66007221 */ /* 0x000fe20000010000 */
[----:B------:R-:W-:Y:S01]  /*cf70*/  F2FP.BF16.PACK_AB R70, R215, R236 ;  /* 0x000000ecd746723e */ /* 0x000fe200000010ff */
[----:B------:R-:W-:Y:S01]  /*cf80*/  FADD.FTZ R3, R208, R95 ;  /* 0x0000005fd0037221 */ /* 0x000fe20000010000 */
[----:B------:R-:W-:Y:S01]  /*cf90*/  F2FP.BF16.PACK_AB R71, R146, R143 ;  /* 0x0000008f9247723e */ /* 0x000fe200000010ff */
[----:B------:R-:W-:Y:S01]  /*cfa0*/  FADD.FTZ R0, R106, R0 ;  /* 0x000000006a007221 */ /* 0x000fe20000010000 */
[----:B------:R-:W-:Y:S01]  /*cfb0*/  F2FP.BF16.PACK_AB R75, R142, R96 ;  /* 0x000000608e4b723e */ /* 0x000fe200000010ff */
[----:B------:R-:W-:Y:S01]  /*cfc0*/  FADD.FTZ R3, R207, R3 ;  /* 0x00000003cf037221 */ /* 0x000fe20000010000 */
[----:B------:R-:W-:Y:S01]  /*cfd0*/  MOV R144, R196 ;  /* 0x000000c400907202 */ /* 0x000fe20000000f00 */
[----:B------:R-:W-:Y:S01]  /*cfe0*/  MUFU.EX2 R94, R189 ;  /* 0x000000bd005e7308 */ /* 0x000fe20000000800 */
[----:B------:R-:W-:Y:S01]  /*cff0*/  MOV R196, R91 ;  /* 0x0000005b00c47202 */ /* 0x000fe20000000f00 */
[-C--:B----4-:R-:W-:Y:S01]  /*d000*/  HMMA.16816.F32.BF16 R4, R68, R80.reuse, R4 ;  /* 0x000000504404723c */ /* 0x090fe20000041804 */
[----:B------:R-:W4:Y:S02]  /*d010*/  LDSM.16.MT88.4 R88, [R218+0x9000] ;  /* 0x00900000da58783b */ /* 0x000f240000004200 */
[----:B------:R-:W-:Y:S02]  /*d020*/  FADD.FTZ R0, R100, R0 ;  /* 0x0000000064007221 */ /* 0x000fe40000010000 */
[----:B------:R-:W-:Y:S02]  /*d030*/  FADD.FTZ R3, R206, R3 ;  /* 0x00000003ce037221 */ /* 0x000fe40000010000 */
[----:B------:R-:W-:Y:S01]  /*d040*/  FADD.FTZ R0, R122, R0 ;  /* 0x000000007a007221 */ /* 0x000fe20000010000 */
[C---:B------:R-:W-:Y:S01]  /*d050*/  HMMA.16816.F32.BF16 R8, R72.reuse, R80, R8 ;  /* 0x000000504808723c */ /* 0x040fe20000041808 */
[----:B------:R-:W-:Y:S03]  /*d060*/  MUFU.EX2 R100, R172 ;  /* 0x000000ac00647308 */ /* 0x000fe60000000800 */
[----:B------:R-:W-:Y:S02]  /*d070*/  FADD.FTZ R0, R98, R0 ;  /* 0x0000000062007221 */ /* 0x000fe40000010000 */
[----:B------:R-:W-:Y:S02]  /*d080*/  FADD.FTZ R3, R205, R3 ;  /* 0x00000003cd037221 */ /* 0x000fe40000010000 */
[-C--:B------:R-:W-:Y:S03]  /*d090*/  HMMA.16816.F32.BF16 R12, R72, R82.reuse, R12 ;  /* 0x00000052480c723c */ /* 0x080fe6000004180c */
[----:B------:R-:W-:Y:S01]  /*d0a0*/  MUFU.EX2 R98, R176 ;  /* 0x000000b000627308 */ /* 0x000fe20000000800 */
[----:B------:R-:W-:Y:S02]  /*d0b0*/  FADD.FTZ R0, R127, R0 ;  /* 0x000000007f007221 */ /* 0x000fe40000010000 */
[----:B------:R-:W-:Y:S02]  /*d0c0*/  FADD.FTZ R3, R129, R3 ;  /* 0x0000000381037221 */ /* 0x000fe40000010000 */
[C---:B------:R-:W-:Y:S01]  /*d0d0*/  HMMA.16816.F32.BF16 R16, R68.reuse, R82, R16 ;  /* 0x000000524410723c */ /* 0x040fe20000041810 */
[----:B------:R-:W2:Y:S03]  /*d0e0*/  LDSM.16.MT88.4 R80, [R217+0x9800] ;  /* 0x00980000d950783b */ /* 0x000ea60000004200 */
[----:B------:R-:W-:Y:S01]  /*d0f0*/  FADD.FTZ R0, R141, R0 ;  /* 0x000000008d007221 */ /* 0x000fe20000010000 */
[----:B------:R-:W2:Y:S01]  /*d100*/  MUFU.EX2 R180, R109 ;  /* 0x0000006d00b47308 */ /* 0x000ea20000000800 */
[----:B------:R-:W-:Y:S02]  /*d110*/  FADD.FTZ R3, R128, R3 ;  /* 0x0000000380037221 */ /* 0x000fe40000010000 */
[-C--:B-1----:R-:W-:Y:S04]  /*d120*/  HMMA.16816.F32.BF16 R20, R68, R84.reuse, R20 ;  /* 0x000000544414723c */ /* 0x082fe80000041814 */
[----:B------:R-:W-:Y:S03]  /*d130*/  FADD.FTZ R3, R143, R3 ;  /* 0x000000038f037221 */ /* 0x000fe60000010000 */
[----:B------:R-:W-:Y:S01]  /*d140*/  MUFU.EX2 R181, R181 ;  /* 0x000000b500b57308 */ /* 0x000fe20000000800 */
[C---:B------:R-:W-:Y:S08]  /*d150*/  HMMA.16816.F32.BF16 R24, R72.reuse, R84, R24 ;  /* 0x000000544818723c */ /* 0x040ff00000041818 */
[-C--:B------:R-:W-:Y:S01]  /*d160*/  HMMA.16816.F32.BF16 R28, R72, R86.reuse, R28 ;  /* 0x00000056481c723c */ /* 0x080fe2000004181c */
[----:B------:R-:W-:Y:S07]  /*d170*/  MUFU.EX2 R250, R250 ;  /* 0x000000fa00fa7308 */ /* 0x000fee0000000800 */
[C---:B------:R-:W-:Y:S01]  /*d180*/  HMMA.16816.F32.BF16 R32, R68.reuse, R86, R32 ;  /* 0x000000564420723c */ /* 0x040fe20000041820 */
[----:B------:R-:W1:Y:S02]  /*d190*/  LDSM.16.MT88.4 R84, [R220+0x9800] ;  /* 0x00980000dc54783b */ /* 0x000e640000004200 */
[----:B------:R-:W-:Y:S05]  /*d1a0*/  MUFU.EX2 R249, R249 ;  /* 0x000000f900f97308 */ /* 0x000fea0000000800 */
[-C--:B----4-:R-:W-:Y:S05]  /*d1b0*/  HMMA.16816.F32.BF16 R36, R68, R88.reuse, R36 ;  /* 0x000000584424723c */ /* 0x090fea0000041824 */
[----:B------:R-:W-:Y:S03]  /*d1c0*/  MUFU.EX2 R244, R154 ;  /* 0x0000009a00f47308 */ /* 0x000fe60000000800 */
[C---:B------:R-:W-:Y:S07]  /*d1d0*/  HMMA.16816.F32.BF16 R40, R72.reuse, R88, R40 ;  /* 0x000000584828723c */ /* 0x040fee0000041828 */
[----:B------:R-:W-:Y:S01]  /*d1e0*/  MUFU.EX2 R252, R252 ;  /* 0x000000fc00fc7308 */ /* 0x000fe20000000800 */
[-C--:B------:R-:W-:Y:S08]  /*d1f0*/  HMMA.16816.F32.BF16 R44, R72, R90.reuse, R44 ;  /* 0x0000005a482c723c */ /* 0x080ff0000004182c */
[C---:B------:R-:W-:Y:S01]  /*d200*/  HMMA.16816.F32.BF16 R48, R68.reuse, R90, R48 ;  /* 0x0000005a4430723c */ /* 0x040fe20000041830 */
[----:B------:R-:W4:Y:S01]  /*d210*/  LDSM.16.MT88.4 R88, [R218+0x9800] ;  /* 0x00980000da58783b */ /* 0x000f220000004200 */
[----:B------:R-:W-:Y:S06]  /*d220*/  MUFU.EX2 R248, R248 ;  /* 0x000000f800f87308 */ /* 0x000fec0000000800 */
[-C--:B------:R-:W-:Y:S04]  /*d230*/  HMMA.16816.F32.BF16 R52, R68, R76.reuse, R52 ;  /* 0x0000004c4434723c */ /* 0x080fe80000041834 */
[----:B------:R-:W-:Y:S04]  /*d240*/  MUFU.EX2 R247, R247 ;  /* 0x000000f700f77308 */ /* 0x000fe80000000800 */
[C---:B------:R-:W-:Y:S06]  /*d250*/  HMMA.16816.F32.BF16 R56, R72.reuse, R76, R56 ;  /* 0x0000004c4838723c */ /* 0x040fec0000041838 */
[----:B------:R-:W-:Y:S02]  /*d260*/  MUFU.EX2 R214, R214 ;  /* 0x000000d600d67308 */ /* 0x000fe40000000800 */
[-C--:B------:R-:W-:Y:S07]  /*d270*/  HMMA.16816.F32.BF16 R60, R72, R78.reuse, R60 ;  /* 0x0000004e483c723c */ /* 0x080fee000004183c */
[----:B------:R-:W-:Y:S01]  /*d280*/  FADD.FTZ R72, R101, R92 ;  /* 0x0000005c65487221 */ /* 0x000fe20000010000 */
[----:B------:R-:W-:Y:S01]  /*d290*/  HMMA.16816.F32.BF16 R64, R68, R78, R64 ;  /* 0x0000004e4440723c */ /* 0x000fe20000041840 */
[----:B------:R-:W1:Y:S01]  /*d2a0*/  LDSM.16.MT88.4 R76, [R219+0x9800] ;  /* 0x00980000db4c783b */ /* 0x000e620000004200 */
[----:B------:R4:W-:Y:S02]  /*d2b0*/  MUFU.EX2 R101, R173 ;  /* 0x000000ad00657308 */ /* 0x0009e40000000800 */
[----:B------:R-:W-:Y:S01]  /*d2c0*/  FADD.FTZ R73, R241, R93 ;  /* 0x0000005df1497221 */ /* 0x000fe20000010000 */
[----:B---3--:R-:W-:Y:S01]  /*d2d0*/  F2FP.BF16.PACK_AB R74, R182, R151 ;  /* 0x00000097b64a723e */ /* 0x008fe200000010ff */
[----:B------:R-:W-:Y:S01]  /*d2e0*/  FADD.FTZ R92, R107, R72 ;  /* 0x000000486b5c7221 */ /* 0x000fe20000010000 */
[----:B------:R-:W-:Y:S01]  /*d2f0*/  F2FP.BF16.PACK_AB R68, R156, R246 ;  /* 0x000000f69c44723e */ /* 0x000fe200000010ff */
[----:B------:R-:W-:Y:S01]  /*d300*/  FADD.FTZ R93, R240, R73 ;  /* 0x00000049f05d7221 */ /* 0x000fe20000010000 */
[----:B------:R-:W-:Y:S03]  /*d310*/  F2FP.BF16.PACK_AB R69, R157, R212 ;  /* 0x000000d49d45723e */ /* 0x000fe600000010ff */
[----:B------:R-:W-:Y:S01]  /*d320*/  F2FP.BF16.PACK_AB R70, R160, R159 ;  /* 0x0000009fa046723e */ /* 0x000fe200000010ff */
[----:B------:R-:W-:Y:S01]  /*d330*/  MUFU.EX2 R213, R213 ;  /* 0x000000d500d57308 */ /* 0x000fe20000000800 */
[----:B------:R-:W-:Y:S02]  /*d340*/  F2FP.BF16.PACK_AB R71, R183, R158 ;  /* 0x0000009eb747723e */ /* 0x000fe400000010ff */
[----:B------:R-:W-:Y:S02]  /*d350*/  F2FP.BF16.PACK_AB R72, R152, R153 ;  /* 0x000000999848723e */ /* 0x000fe400000010ff */
[----:B------:R-:W-:Y:S02]  /*d360*/  F2FP.BF16.PACK_AB R73, R150, R149 ;  /* 0x000000959649723e */ /* 0x000fe400000010ff */
[----:B--2---:R-:W-:Y:S01]  /*d370*/  F2FP.BF16.PACK_AB R75, R180, R148 ;  /* 0x00000094b44b723e */ /* 0x004fe200000010ff */
[-C--:B------:R-:W-:Y:S02]  /*d380*/  HMMA.16816.F32.BF16 R4, R68, R80.reuse, R4 ;  /* 0x000000504404723c */ /* 0x080fe40000041804 */
[----:B------:R-:W-:Y:S01]  /*d390*/  MUFU.EX2 R154, R108 ;  /* 0x0000006c009a7308 */ /* 0x000fe20000000800 */
[----:B----4-:R-:W-:Y:S05]  /*d3a0*/  LDSM.16.MT88.4 R172, [R218+0xb800] ;  /* 0x00b80000daac783b */ /* 0x010fea0000004200 */
[C---:B------:R-:W-:Y:S04]  /*d3b0*/  HMMA.16816.F32.BF16 R8, R72.reuse, R80, R8 ;  /* 0x000000504808723c */ /* 0x040fe80000041808 */
[----:B------:R-:W-:Y:S04]  /*d3c0*/  MUFU.EX2 R155, R105 ;  /* 0x00000069009b7308 */ /* 0x000fe80000000800 */
[-C--:B------:R-:W-:Y:S06]  /*d3d0*/  HMMA.16816.F32.BF16 R12, R72, R82.reuse, R12 ;  /* 0x00000052480c723c */ /* 0x080fec000004180c */
[----:B------:R-:W2:Y:S02]  /*d3e0*/  MUFU.EX2 R210, R130 ;  /* 0x0000008200d27308 */ /* 0x000ea40000000800 */
[C---:B------:R-:W-:Y:S01]  /*d3f0*/  HMMA.16816.F32.BF16 R16, R68.reuse, R82, R16 ;  /* 0x000000524410723c */ /* 0x040fe20000041810 */
[----:B------:R-:W3:Y:S07]  /*d400*/  LDSM.16.MT88.4 R80, [R217+0xa000] ;  /* 0x00a00000d950783b */ /* 0x000eee0000004200 */
[-C--:B-1----:R-:W-:Y:S01]  /*d410*/  HMMA.16816.F32.BF16 R20, R68, R84.reuse, R20 ;  /* 0x000000544414723c */ /* 0x082fe20000041814 */
[----:B------:R-:W-:Y:S07]  /*d420*/  MUFU.EX2 R130, R120 ;  /* 0x0000007800827308 */ /* 0x000fee0000000800 */
[C---:B------:R-:W-:Y:S03]  /*d430*/  HMMA.16816.F32.BF16 R24, R72.reuse, R84, R24 ;  /* 0x000000544818723c */ /* 0x040fe60000041818 */
[----:B------:R-:W-:Y:S05]  /*d440*/  MUFU.EX2 R211, R104 ;  /* 0x0000006800d37308 */ /* 0x000fea0000000800 */
[-C--:B------:R-:W-:Y:S05]  /*d450*/  HMMA.16816.F32.BF16 R28, R72, R86.reuse, R28 ;  /* 0x00000056481c723c */ /* 0x080fea000004181c */
[----:B------:R-:W1:Y:S03]  /*d460*/  MUFU.EX2 R209, R115 ;  /* 0x0000007300d17308 */ /* 0x000e660000000800 */
[C---:B------:R-:W-:Y:S01]  /*d470*/  HMMA.16816.F32.BF16 R32, R68.reuse, R86, R32 ;  /* 0x000000564420723c */ /* 0x040fe20000041820 */
[----:B------:R-:W4:Y:S06]  /*d480*/  LDSM.16.MT88.4 R84, [R220+0xa000] ;  /* 0x00a00000dc54783b */ /* 0x000f2c0000004200 */
[----:B------:R1:W-:Y:S01]  /*d490*/  MUFU.EX2 R171, R203 ;  /* 0x000000cb00ab7308 */ /* 0x0003e20000000800 */
[-C--:B------:R-:W-:Y:S08]  /*d4a0*/  HMMA.16816.F32.BF16 R36, R68, R88.reuse, R36 ;  /* 0x000000584424723c */ /* 0x080ff00000041824 */
[C---:B------:R-:W-:Y:S01]  /*d4b0*/  HMMA.16816.F32.BF16 R40, R72.reuse, R88, R40 ;  /* 0x000000584828723c */ /* 0x040fe20000041828 */
[----:B------:R-:W-:Y:S07]  /*d4c0*/  MUFU.EX2 R251, R251 ;  /* 0x000000fb00fb7308 */ /* 0x000fee0000000800 */
[-C--:B------:R-:W-:Y:S03]  /*d4d0*/  HMMA.16816.F32.BF16 R44, R72, R90.reuse, R44 ;  /* 0x0000005a482c723c */ /* 0x080fe6000004182c */
[----:B------:R-:W-:Y:S01]  /*d4e0*/  MUFU.EX2 R168, R168 ;  /* 0x000000a800a87308 */ /* 0x000fe20000000800 */
[----:B-1----:R-:W-:Y:S04]  /*d4f0*/  MOV R203, R202 ;  /* 0x000000ca00cb7202 */ /* 0x002fe80000000f00 */
[C---:B------:R-:W-:Y:S01]  /*d500*/  HMMA.16816.F32.BF16 R48, R68.reuse, R90, R48 ;  /* 0x0000005a4430723c */ /* 0x040fe20000041830 */
[----:B------:R-:W1:Y:S03]  /*d510*/  LDSM.16.MT88.4 R88, [R218+0xa000] ;  /* 0x00a00000da58783b */ /* 0x000e660000004200 */
[----:B------:R-:W-:Y:S01]  /*d520*/  MOV R202, R163 ;  /* 0x000000a300ca7202 */ /* 0x000fe20000000f00 */
[----:B------:R-:W-:Y:S01]  /*d530*/  IMAD.MOV.U32 R163, RZ, RZ, R184 ;  /* 0x000000ffffa37224 */ /* 0x000fe200078e00b8 */
[----:B------:R-:W-:Y:S01]  /*d540*/  MOV R184, R224 ;  /* 0x000000e000b87202 */ /* 0x000fe20000000f00 */
[----:B------:R-:W-:Y:S01]  /*d550*/  MUFU.EX2 R147, R147 ;  /* 0x0000009300937308 */ /* 0x000fe20000000800 */
[-C--:B------:R-:W-:Y:S01]  /*d560*/  HMMA.16816.F32.BF16 R52, R68, R76.reuse, R52 ;  /* 0x0000004c4434723c */ /* 0x080fe20000041834 */
[----:B------:R1:W5:Y:S03]  /*d570*/  LDL.LU R224, [R1+0x9c] ;  /* 0x00009c0001e07983 */ /* 0x0003660000300800 */
[----:B------:R-:W-:Y:S02]  /*d580*/  MOV R190, R203 ;  /* 0x000000cb00be7202 */ /* 0x000fe40000000f00 */
[----:B------:R-:W-:Y:S02]  /*d590*/  MOV R203, R202 ;  /* 0x000000ca00cb7202 */ /* 0x000fe40000000f00 */
[C---:B------:R-:W-:Y:S01]  /*d5a0*/  HMMA.16816.F32.BF16 R56, R72.reuse, R76, R56 ;  /* 0x0000004c4838723c */ /* 0x040fe20000041838 */
[----:B------:R-:W-:Y:S03]  /*d5b0*/  MUFU.EX2 R145, R145 ;  /* 0x0000009100917308 */ /* 0x000fe60000000800 */
[----:B------:R-:W-:Y:S02]  /*d5c0*/  MOV R202, R163 ;  /* 0x000000a300ca7202 */ /* 0x000fe40000000f00 */
[----:B------:R-:W-:Y:S02]  /*d5d0*/  MOV R163, R223 ;  /* 0x000000df00a37202 */ /* 0x000fe40000000f00 */
[-C--:B------:R-:W-:Y:S01]  /*d5e0*/  HMMA.16816.F32.BF16 R60, R72, R78.reuse, R60 ;  /* 0x0000004e483c723c */ /* 0x080fe2000004183c */
[----:B------:R1:W5:Y:S02]  /*d5f0*/  LDL.LU R223, [R1+0x98] ;  /* 0x0000980001df7983 */ /* 0x0003640000300800 */
[----:B------:R-:W-:Y:S01]  /*d600*/  MUFU.EX2 R118, R203 ;  /* 0x000000cb00767308 */ /* 0x000fe20000000800 */
[----:B------:R-:W-:Y:S02]  /*d610*/  MOV R191, R190 ;  /* 0x000000be00bf7202 */ /* 0x000fe40000000f00 */
[----:B------:R-:W-:Y:S01]  /*d620*/  MOV R190, R202 ;  /* 0x000000ca00be7202 */ /* 0x000fe20000000f00 */
[----:B------:R-:W-:Y:S01]  /*d630*/  FADD.FTZ R72, R99, R92 ;  /* 0x0000005c63487221 */ /* 0x000fe20000010000 */
[----:B------:R-:W-:Y:S01]  /*d640*/  HMMA.16816.F32.BF16 R64, R68, R78, R64 ;  /* 0x0000004e4440723c */ /* 0x000fe20000041840 */
[----:B------:R-:W1:Y:S03]  /*d650*/  LDSM.16.MT88.4 R76, [R219+0xa000] ;  /* 0x00a00000db4c783b */ /* 0x000e660000004200 */
[----:B------:R-:W-:Y:S01]  /*d660*/  FADD.FTZ R73, R239, R93 ;  /* 0x0000005def497221 */ /* 0x000fe20000010000 */
[----:B--2---:R-:W-:Y:S01]  /*d670*/  F2FP.BF16.PACK_AB R74, R245, R210 ;  /* 0x000000d2f54a723e */ /* 0x004fe200000010ff */
[----:B------:R-:W-:Y:S01]  /*d680*/  FADD.FTZ R92, R123, R72 ;  /* 0x000000487b5c7221 */ /* 0x000fe20000010000 */
[----:B------:R-:W-:Y:S01]  /*d690*/  F2FP.BF16.PACK_AB R68, R243, R181 ;  /* 0x000000b5f344723e */ /* 0x000fe200000010ff */
[----:B------:R-:W-:Y:S01]  /*d6a0*/  FADD.FTZ R93, R238, R73 ;  /* 0x00000049ee5d7221 */ /* 0x000fe20000010000 */
[----:B------:R-:W-:Y:S01]  /*d6b0*/  F2FP.BF16.PACK_AB R69, R249, R250 ;  /* 0x000000faf945723e */ /* 0x000fe200000010ff */
[----:B------:R2:W-:Y:S02]  /*d6c0*/  MUFU.EX2 R99, R177 ;  /* 0x000000b100637308 */ /* 0x0005e40000000800 */
[----:B------:R-:W-:Y:S01]  /*d6d0*/  F2FP.BF16.PACK_AB R70, R252, R244 ;  /* 0x000000f4fc46723e */ /* 0x000fe200000010ff */
[----:B------:R-:W-:Y:S01]  /*d6e0*/  IMAD.MOV.U32 R202, RZ, RZ, R186 ;  /* 0x000000ffffca7224 */ /* 0x000fe200078e00ba */
[----:B------:R-:W-:Y:S02]  /*d6f0*/  F2FP.BF16.PACK_AB R71, R247, R248 ;  /* 0x000000f8f747723e */ /* 0x000fe400000010ff */
[----:B------:R-:W-:Y:S02]  /*d700*/  MOV R186, R222 ;  /* 0x000000de00ba7202 */ /* 0x000fe40000000f00 */
[----:B------:R1:W5:Y:S01]  /*d710*/  LDL.LU R222, [R1+0x94] ;  /* 0x0000940001de7983 */ /* 0x0003620000300800 */
[----:B------:R-:W-:Y:S01]  /*d720*/  F2FP.BF16.PACK_AB R72, R213, R214 ;  /* 0x000000d6d548723e */ /* 0x000fe200000010ff */
[----:B------:R-:W-:Y:S01]  /*d730*/  MUFU.EX2 R144, R144 ;  /* 0x0000009000907308 */ /* 0x000fe20000000800 */
[-C--:B---3--:R-:W-:Y:S03]  /*d740*/  HMMA.16816.F32.BF16 R4, R68, R80.reuse, R4 ;  /* 0x000000504404723c */ /* 0x088fe60000041804 */
[----:B------:R-:W-:Y:S02]  /*d750*/  F2FP.BF16.PACK_AB R73, R155, R154 ;  /* 0x0000009a9b49723e */ /* 0x000fe400000010ff */
[----:B------:R-:W-:Y:S02]  /*d760*/  F2FP.BF16.PACK_AB R75, R209, R211 ;  /* 0x000000d3d14b723e */ /* 0x000fe400000010ff */
[----:B------:R-:W-:Y:S02]  /*d770*/  MOV R194, R191 ;  /* 0x000000bf00c27202 */ /* 0x000fe40000000f00 */
[----:B------:R-:W-:Y:S01]  /*d780*/  MOV R191, R190 ;  /* 0x000000be00bf7202 */ /* 0x000fe20000000f00 */
[----:B------:R-:W-:Y:S02]  /*d790*/  MUFU.EX2 R121, R121 ;  /* 0x0000007900797308 */ /* 0x000fe40000000800 */
[C---:B------:R-:W-:Y:S01]  /*d7a0*/  HMMA.16816.F32.BF16 R8, R72.reuse, R80, R8 ;  /* 0x000000504808723c */ /* 0x040fe20000041808 */
[----:B--2---:R-:W-:Y:S03]  /*d7b0*/  LDSM.16.MT88.4 R176, [R220+0xb800] ;  /* 0x00b80000dcb0783b */ /* 0x004fe60000004200 */
[----:B------:R-:W-:Y:S02]  /*d7c0*/  MOV R190, R202 ;  /* 0x000000ca00be7202 */ /* 0x000fe40000000f00 */
[----:B------:R-:W-:Y:S02]  /*d7d0*/  MOV R202, R161 ;  /* 0x000000a100ca7202 */ /* 0x000fe40000000f00 */
[-C--:B------:R-:W-:Y:S01]  /*d7e0*/  HMMA.16816.F32.BF16 R12, R72, R82.reuse, R12 ;  /* 0x00000052480c723c */ /* 0x080fe2000004180c */
[----:B------:R-:W-:Y:S03]  /*d7f0*/  MUFU.EX2 R124, R124 ;  /* 0x0000007c007c7308 */ /* 0x000fe60000000800 */
[----:B------:R-:W-:Y:S02]  /*d800*/  MOV R161, R221 ;  /* 0x000000dd00a17202 */ /* 0x000fe40000000f00 */
[----:B------:R2:W5:Y:S01]  /*d810*/  LDL.LU R221, [R1+0x90] ;  /* 0x0000900001dd7983 */ /* 0x0005620000300800 */
[----:B------:R-:W-:Y:S01]  /*d820*/  MOV R195, R194 ;  /* 0x000000c200c37202 */ /* 0x000fe20000000f00 */
[C---:B------:R-:W-:Y:S02]  /*d830*/  HMMA.16816.F32.BF16 R16, R68.reuse, R82, R16 ;  /* 0x000000524410723c */ /* 0x040fe40000041810 */
[----:B------:R-:W3:Y:S01]  /*d840*/  LDSM.16.MT88.4 R80, [R217+0xa800] ;  /* 0x00a80000d950783b */ /* 0x000ee20000004200 */
[----:B------:R-:W-:Y:S01]  /*d850*/  MUFU.EX2 R133, R195 ;  /* 0x000000c300857308 */ /* 0x000fe20000000800 */
[----:B------:R-:W-:Y:S01]  /*d860*/  IMAD.MOV.U32 R194, RZ, RZ, R191 ;  /* 0x000000ffffc27224 */ /* 0x000fe200078e00bf */
[----:B------:R-:W-:Y:S02]  /*d870*/  MOV R191, R190 ;  /* 0x000000be00bf7202 */ /* 0x000fe40000000f00 */
[----:B------:R-:W-:Y:S01]  /*d880*/  MOV R190, R202 ;  /* 0x000000ca00be7202 */ /* 0x000fe20000000f00 */
[-C--:B----4-:R-:W-:Y:S04]  /*d890*/  HMMA.16816.F32.BF16 R20, R68, R84.reuse, R20 ;  /* 0x000000544414723c */ /* 0x090fe80000041814 */
[----:B------:R-:W-:Y:S01]  /*d8a0*/  MOV R202, R216 ;  /* 0x000000d800ca7202 */ /* 0x000fe20000000f00 */
[----:B------:R-:W-:Y:S01]  /*d8b0*/  MUFU.EX2 R120, R191 ;  /* 0x000000bf00787308 */ /* 0x000fe20000000800 */
[----:B------:R2:W5:Y:S02]  /*d8c0*/  LDL.LU R216, [R1+0x8c] ;  /* 0x00008c0001d87983 */ /* 0x0005640000300800 */
[C---:B------:R-:W-:Y:S07]  /*d8d0*/  HMMA.16816.F32.BF16 R24, R72.reuse, R84, R24 ;  /* 0x000000544818723c */ /* 0x040fee0000041818 */
[----:B------:R-:W4:Y:S01]  /*d8e0*/  MUFU.EX2 R119, R190 ;  /* 0x000000be00777308 */ /* 0x000f220000000800 */
[-C--:B------:R-:W-:Y:S08]  /*d8f0*/  HMMA.16816.F32.BF16 R28, R72, R86.reuse, R28 ;  /* 0x00000056481c723c */ /* 0x080ff0000004181c */
[C---:B------:R-:W-:Y:S01]  /*d900*/  HMMA.16816.F32.BF16 R32, R68.reuse, R86, R32 ;  /* 0x000000564420723c */ /* 0x040fe20000041820 */
[----:B------:R-:W2:Y:S01]  /*d910*/  LDSM.16.MT88.4 R84, [R220+0xa800] ;  /* 0x00a80000dc54783b */ /* 0x000ea20000004200 */
[----:B------:R-:W-:Y:S06]  /*d920*/  MUFU.EX2 R117, R202 ;  /* 0x000000ca00757308 */ /* 0x000fec0000000800 */
[-C--:B-1----:R-:W-:Y:S04]  /*d930*/  HMMA.16816.F32.BF16 R36, R68, R88.reuse, R36 ;  /* 0x000000584424723c */ /* 0x082fe80000041824 */
[----:B------:R-:W-:Y:S04]  /*d940*/  MUFU.EX2 R131, R194 ;  /* 0x000000c200837308 */ /* 0x000fe80000000800 */
[C---:B------:R-:W-:Y:S06]  /*d950*/  HMMA.16816.F32.BF16 R40, R72.reuse, R88, R40 ;  /* 0x000000584828723c */ /* 0x040fec0000041828 */
[----:B------:R-:W1:Y:S02]  /*d960*/  MUFU.EX2 R125, R125 ;  /* 0x0000007d007d7308 */ /* 0x000e640000000800 */
[-C--:B------:R-:W-:Y:S08]  /*d970*/  HMMA.16816.F32.BF16 R44, R72, R90.reuse, R44 ;  /* 0x0000005a482c723c */ /* 0x080ff0000004182c */
[C---:B------:R-:W-:Y:S01]  /*d980*/  HMMA.16816.F32.BF16 R48, R68.reuse, R90, R48 ;  /* 0x0000005a4430723c */ /* 0x040fe20000041830 */
[----:B------:R-:W2:Y:S01]  /*d990*/  LDSM.16.MT88.4 R88, [R218+0xa800] ;  /* 0x00a80000da58783b */ /* 0x000ea20000004200 */
[----:B------:R-:W-:Y:S06]  /*d9a0*/  MUFU.EX2 R116, R163 ;  /* 0x000000a300747308 */ /* 0x000fec0000000800 */
[-C--:B------:R-:W-:Y:S04]  /*d9b0*/  HMMA.16816.F32.BF16 R52, R68, R76.reuse, R52 ;  /* 0x0000004c4434723c */ /* 0x080fe80000041834 */
[----:B------:R-:W-:Y:S04]  /*d9c0*/  MUFU.EX2 R114, R162 ;  /* 0x000000a200727308 */ /* 0x000fe80000000800 */
[C---:B------:R-:W-:Y:S06]  /*d9d0*/  HMMA.16816.F32.BF16 R56, R72.reuse, R76, R56 ;  /* 0x0000004c4838723c */ /* 0x040fec0000041838 */
[----:B------:R-:W-:Y:S02]  /*d9e0*/  MUFU.EX2 R115, R167 ;  /* 0x000000a700737308 */ /* 0x000fe40000000800 */
[-C--:B------:R-:W-:Y:S07]  /*d9f0*/  HMMA.16816.F32.BF16 R60, R72, R78.reuse, R60 ;  /* 0x0000004e483c723c */ /* 0x080fee000004183c */
[----:B----4-:R-:W-:Y:S01]  /*da00*/  F2FP.BF16.PACK_AB R74, R119, R120 ;  /* 0x00000078774a723e */ /* 0x010fe200000010ff */
[----:B------:R-:W-:Y:S01]  /*da10*/  HMMA.16816.F32.BF16 R64, R68, R78, R64 ;  /* 0x0000004e4440723c */ /* 0x000fe20000041840 */
[----:B------:R-:W4:Y:S01]  /*da20*/  LDSM.16.MT88.4 R76, [R219+0xa800] ;  /* 0x00a80000db4c783b */ /* 0x000f220000004200 */
[----:B------:R-:W-:Y:S02]  /*da30*/  MUFU.EX2 R113, R166 ;  /* 0x000000a600717308 */ /* 0x000fe40000000800 */
[----:B------:R-:W-:Y:S01]  /*da40*/  FADD.FTZ R72, R97, R92 ;  /* 0x0000005c61487221 */ /* 0x000fe20000010000 */
[----:B-1----:R-:W-:Y:S01]  /*da50*/  F2FP.BF16.PACK_AB R75, R125, R124 ;  /* 0x0000007c7d4b723e */ /* 0x002fe200000010ff */
[----:B------:R-:W-:Y:S01]  /*da60*/  FADD.FTZ R73, R237, R93 ;  /* 0x0000005ded497221 */ /* 0x000fe20000010000 */
[----:B------:R-:W-:Y:S01]  /*da70*/  F2FP.BF16.PACK_AB R68, R171, R170 ;  /* 0x000000aaab44723e */ /* 0x000fe200000010ff */
[----:B------:R-:W-:Y:S01]  /*da80*/  FADD.FTZ R92, R132, R72 ;  /* 0x00000048845c7221 */ /* 0x000fe20000010000 */
[----:B------:R-:W-:Y:S03]  /*da90*/  F2FP.BF16.PACK_AB R69, R169, R251 ;  /* 0x000000fba945723e */ /* 0x000fe600000010ff */
[----:B------:R-:W-:Y:S01]  /*daa0*/  F2FP.BF16.PACK_AB R70, R147, R168 ;  /* 0x000000a89346723e */ /* 0x000fe200000010ff */
[----:B------:R-:W-:Y:S01]  /*dab0*/  FADD.FTZ R93, R236, R73 ;  /* 0x00000049ec5d7221 */ /* 0x000fe20000010000 */
[----:B------:R-:W-:Y:S01]  /*dac0*/  F2FP.BF16.PACK_AB R71, R144, R145 ;  /* 0x000000919047723e */ /* 0x000fe200000010ff */
[----:B------:R-:W-:Y:S01]  /*dad0*/  MUFU.EX2 R112, R187 ;  /* 0x000000bb00707308 */ /* 0x000fe20000000800 */
[----:B------:R-:W-:Y:S02]  /*dae0*/  F2FP.BF16.PACK_AB R72, R131, R133 ;  /* 0x000000858348723e */ /* 0x000fe400000010ff */
[----:B------:R-:W-:Y:S02]  /*daf0*/  F2FP.BF16.PACK_AB R73, R121, R130 ;  /* 0x000000827949723e */ /* 0x000fe400000010ff */
[----:B------:R-:W-:Y:S01]  /*db00*/  MOV R132, R137 ;  /* 0x0000008900847202 */ /* 0x000fe20000000f00 */
[-C--:B---3--:R-:W-:Y:S04]  /*db10*/  HMMA.16816.F32.BF16 R4, R68, R80.reuse, R4 ;  /* 0x000000504404723c */ /* 0x088fe80000041804 */
[----:B------:R-:W-:Y:S04]  /*db20*/  MUFU.EX2 R111, R186 ;  /* 0x000000ba006f7308 */ /* 0x000fe80000000800 */
[C---:B------:R-:W-:Y:S06]  /*db30*/  HMMA.16816.F32.BF16 R8, R72.reuse, R80, R8 ;  /* 0x000000504808723c */ /* 0x040fec0000041808 */
[----:B------:R-:W-:Y:S02]  /*db40*/  MUFU.EX2 R102, R196 ;  /* 0x000000c400667308 */ /* 0x000fe40000000800 */
[-C--:B------:R-:W-:Y:S08]  /*db50*/  HMMA.16816.F32.BF16 R12, R72, R82.reuse, R12 ;  /* 0x00000052480c723c */ /* 0x080ff0000004180c */
[C---:B------:R-:W-:Y:S01]  /*db60*/  HMMA.16816.F32.BF16 R16, R68.reuse, R82, R16 ;  /* 0x000000524410723c */ /* 0x040fe20000041810 */
[----:B------:R-:W1:Y:S01]  /*db70*/  LDSM.16.MT88.4 R80, [R217+0xb000] ;  /* 0x00b00000d950783b */ /* 0x000e620000004200 */
[----:B------:R-:W-:Y:S06]  /*db80*/  MUFU.EX2 R97, R193 ;  /* 0x000000c100617308 */ /* 0x000fec0000000800 */
[-C--:B--2---:R-:W-:Y:S04]  /*db90*/  HMMA.16816.F32.BF16 R20, R68, R84.reuse, R20 ;  /* 0x000000544414723c */ /* 0x084fe80000041814 */
[----:B------:R-:W-:Y:S04]  /*dba0*/  MUFU.EX2 R110, R199 ;  /* 0x000000c7006e7308 */ /* 0x000fe80000000800 */
[C---:B------:R-:W-:Y:S06]  /*dbb0*/  HMMA.16816.F32.BF16 R24, R72.reuse, R84, R24 ;  /* 0x000000544818723c */ /* 0x040fec0000041818 */
[----:B------:R-:W-:Y:S02]  /*dbc0*/  MUFU.EX2 R109, R198 ;  /* 0x000000c6006d7308 */ /* 0x000fe40000000800 */
        /* <DEDUP_REMOVED lines=8> */
[-C--:B------:R-:W-:Y:S08]  /*dc50*/  HMMA.16816.F32.BF16 R44, R72, R90.reuse, R44 ;  /* 0x0000005a482c723c */ /* 0x080ff0000004182c */
[C---:B------:R-:W-:Y:S01]  /*dc60*/  HMMA.16816.F32.BF16 R48, R68.reuse, R90, R48 ;  /* 0x0000005a4430723c */ /* 0x040fe20000041830 */
[----:B------:R-:W3:Y:S01]  /*dc70*/  LDSM.16.MT88.4 R88, [R218+0xb000] ;  /* 0x00b00000da58783b */ /* 0x000ee20000004200 */
[----:B------:R-:W1:Y:S06]  /*dc80*/  MUFU.EX2 R106, R185 ;  /* 0x000000b9006a7308 */ /* 0x000e6c0000000800 */
[-C--:B----4-:R-:W-:Y:S04]  /*dc90*/  HMMA.16816.F32.BF16 R52, R68, R76.reuse, R52 ;  /* 0x0000004c4434723c */ /* 0x090fe80000041834 */
[----:B------:R-:W-:Y:S04]  /*dca0*/  MUFU.EX2 R104, R184 ;  /* 0x000000b800687308 */ /* 0x000fe80000000800 */
[C---:B------:R-:W-:Y:S06]  /*dcb0*/  HMMA.16816.F32.BF16 R56, R72.reuse, R76, R56 ;  /* 0x0000004c4838723c */ /* 0x040fec0000041838 */
[----:B------:R-:W4:Y:S02]  /*dcc0*/  MUFU.EX2 R103, R197 ;  /* 0x000000c500677308 */ /* 0x000f240000000800 */
[-C--:B------:R-:W-:Y:S07]  /*dcd0*/  HMMA.16816.F32.BF16 R60, R72, R78.reuse, R60 ;  /* 0x0000004e483c723c */ /* 0x080fee000004183c */
[----:B------:R-:W-:Y:S01]  /*dce0*/  FADD.FTZ R72, R96, R92 ;  /* 0x0000005c60487221 */ /* 0x000fe20000010000 */
[----:B------:R-:W-:Y:S01]  /*dcf0*/  HMMA.16816.F32.BF16 R64, R68, R78, R64 ;  /* 0x0000004e4440723c */ /* 0x000fe20000041840 */
[----:B------:R2:W2:Y:S01]  /*dd00*/  MUFU.EX2 R96, R2 ;  /* 0x0000000200607308 */ /* 0x0004a20000000800 */
[----:B------:R-:W3:Y:S02]  /*dd10*/  LDSM.16.MT88.4 R76, [R219+0xb000] ;  /* 0x00b00000db4c783b */ /* 0x000ee40000004200 */
[----:B------:R-:W-:Y:S01]  /*dd20*/  FADD.FTZ R73, R215, R93 ;  /* 0x0000005dd7497221 */ /* 0x000fe20000010000 */
[----:B-1----:R-:W-:Y:S01]  /*dd30*/  F2FP.BF16.PACK_AB R74, R106, R105 ;  /* 0x000000696a4a723e */ /* 0x002fe200000010ff */
[----:B------:R-:W-:Y:S01]  /*dd40*/  FADD.FTZ R93, R146, R3 ;  /* 0x00000003925d7221 */ /* 0x000fe20000010000 */
[----:B------:R-:W-:Y:S01]  /*dd50*/  F2FP.BF16.PACK_AB R68, R117, R118 ;  /* 0x000000767544723e */ /* 0x000fe200000010ff */
[----:B------:R-:W-:Y:S01]  /*dd60*/  FADD.FTZ R3, R142, R72 ;  /* 0x000000488e037221 */ /* 0x000fe20000010000 */
[----:B------:R-:W-:Y:S02]  /*dd70*/  F2FP.BF16.PACK_AB R69, R114, R116 ;  /* 0x000000747245723e */ /* 0x000fe400000010ff */
[----:B------:R-:W1:Y:S01]  /*dd80*/  MUFU.EX2 R95, R192 ;  /* 0x000000c0005f7308 */ /* 0x000e620000000800 */
[----:B------:R-:W-:Y:S01]  /*dd90*/  F2FP.BF16.PACK_AB R70, R113, R115 ;  /* 0x000000737146723e */ /* 0x000fe200000010ff */
[----:B------:R-:W-:Y:S01]  /*dda0*/  FADD.FTZ R92, R140, R0 ;  /* 0x000000008c5c7221 */ /* 0x000fe20000010000 */
[----:B------:R-:W-:Y:S01]  /*ddb0*/  F2FP.BF16.PACK_AB R71, R111, R112 ;  /* 0x000000706f47723e */ /* 0x000fe200000010ff */
[----:B------:R-:W-:Y:S01]  /*ddc0*/  FADD.FTZ R0, R212, R93 ;  /* 0x0000005dd4007221 */ /* 0x000fe20000010000 */
[----:B------:R-:W-:Y:S01]  /*ddd0*/  F2FP.BF16.PACK_AB R72, R109, R110 ;  /* 0x0000006e6d48723e */ /* 0x000fe200000010ff */
[----:B------:R-:W-:Y:S01]  /*dde0*/  FADD.FTZ R3, R149, R3 ;  /* 0x0000000395037221 */ /* 0x000fe20000010000 */
[----:B----4-:R-:W-:Y:S01]  /*ddf0*/  F2FP.BF16.PACK_AB R75, R103, R104 ;  /* 0x00000068674b723e */ /* 0x010fe200000010ff */
[----:B------:R-:W-:Y:S01]  /*de00*/  FADD.FTZ R0, R157, R0 ;  /* 0x000000009d007221 */ /* 0x000fe20000010000 */
[----:B------:R-:W-:Y:S01]  /*de10*/  F2FP.BF16.PACK_AB R157, R99, R100 ;  /* 0x00000064639d723e */ /* 0x000fe200000010ff */
[-C--:B------:R-:W-:Y:S03]  /*de20*/  HMMA.16816.F32.BF16 R4, R68, R80.reuse, R4 ;  /* 0x000000504404723c */ /* 0x080fe60000041804 */
[----:B------:R-:W-:Y:S02]  /*de30*/  FADD.FTZ R3, R150, R3 ;  /* 0x0000000396037221 */ /* 0x000fe40000010000 */
[----:B--2---:R-:W-:Y:S01]  /*de40*/  FADD.FTZ R2, R246, R73 ;  /* 0x00000049f6027221 */ /* 0x004fe20000010000 */
[----:B------:R-:W-:Y:S03]  /*de50*/  F2FP.BF16.PACK_AB R73, R108, R107 ;  /* 0x0000006b6c49723e */ /* 0x000fe600000010ff */
[----:B------:R-:W-:Y:S03]  /*de60*/  FADD.FTZ R2, R156, R2 ;  /* 0x000000029c027221 */ /* 0x000fe60000010000 */
[----:B------:R-:W-:Y:S01]  /*de70*/  F2FP.BF16.PACK_AB R156, R101, R102 ;  /* 0x00000066659c723e */ /* 0x000fe200000010ff */
[C---:B------:R-:W-:Y:S01]  /*de80*/  HMMA.16816.F32.BF16 R8, R72.reuse, R80, R8 ;  /* 0x000000504808723c */ /* 0x040fe20000041808 */
[----:B------:R-:W2:Y:S03]  /*de90*/  MUFU.EX2 R81, R200 ;  /* 0x000000c800517308 */ /* 0x000ea60000000800 */
[----:B------:R-:W-:Y:S01]  /*dea0*/  FADD.FTZ R2, R159, R2 ;  /* 0x000000029f027221 */ /* 0x000fe20000010000 */
[----:B------:R-:W-:Y:S02]  /*deb0*/  F2FP.BF16.PACK_AB R159, R96, R97 ;  /* 0x00000061609f723e */ /* 0x000fe400000010ff */
[----:B-1----:R-:W-:Y:S01]  /*dec0*/  F2FP.BF16.PACK_AB R140, R94, R95 ;  /* 0x0000005f5e8c723e */ /* 0x002fe200000010ff */
[-C--:B------:R-:W-:Y:S03]  /*ded0*/  HMMA.16816.F32.BF16 R12, R72, R82.reuse, R12 ;  /* 0x00000052480c723c */ /* 0x080fe6000004180c */
[----:B------:R-:W1:Y:S05]  /*dee0*/  MUFU.EX2 R80, R126 ;  /* 0x0000007e00507308 */ /* 0x000e6a0000000800 */
[C---:B------:R-:W-:Y:S05]  /*def0*/  HMMA.16816.F32.BF16 R16, R68.reuse, R82, R16 ;  /* 0x000000524410723c */ /* 0x040fea0000041810 */
[----:B------:R4:W-:Y:S03]  /*df00*/  MUFU.EX2 R83, R188 ;  /* 0x000000bc00537308 */ /* 0x0009e60000000800 */
[-C--:B------:R-:W-:Y:S04]  /*df10*/  HMMA.16816.F32.BF16 R20, R68, R84.reuse, R20 ;  /* 0x000000544414723c */ /* 0x080fe80000041814 */
[----:B--2---:R-:W-:Y:S03]  /*df20*/  F2FP.BF16.PACK_AB R142, R139, R81 ;  /* 0x000000518b8e723e */ /* 0x004fe600000010ff */
[----:B------:R-:W2:Y:S01]  /*df30*/  MUFU.EX2 R82, R201 ;  /* 0x000000c900527308 */ /* 0x000ea20000000800 */
[C---:B------:R-:W-:Y:S04]  /*df40*/  HMMA.16816.F32.BF16 R24, R72.reuse, R84, R24 ;  /* 0x000000544818723c */ /* 0x040fe80000041818 */
[----:B-1----:R-:W-:Y:S04]  /*df50*/  F2FP.BF16.PACK_AB R143, R138, R80 ;  /* 0x000000508a8f723e */ /* 0x002fe800000010ff */
[-C--:B------:R-:W-:Y:S01]  /*df60*/  HMMA.16816.F32.BF16 R28, R72, R86.reuse, R28 ;  /* 0x00000056481c723c */ /* 0x080fe2000004181c */
[----:B----4-:R-:W1:Y:S07]  /*df70*/  LDSM.16.MT88.4 R188, [R217+0xb800] ;  /* 0x00b80000d9bc783b */ /* 0x010e6e0000004200 */
[C---:B------:R-:W-:Y:S04]  /*df80*/  HMMA.16816.F32.BF16 R32, R68.reuse, R86, R32 ;  /* 0x000000564420723c */ /* 0x040fe80000041820 */
[----:B--2---:R-:W-:Y:S04]  /*df90*/  F2FP.BF16.PACK_AB R141, R82, R83 ;  /* 0x00000053528d723e */ /* 0x004fe800000010ff */
[-C--:B---3--:R-:W-:Y:S08]  /*dfa0*/  HMMA.16816.F32.BF16 R36, R68, R88.reuse, R36 ;  /* 0x000000584424723c */ /* 0x088ff00000041824 */
[C---:B------:R-:W-:Y:S08]  /*dfb0*/  HMMA.16816.F32.BF16 R40, R72.reuse, R88, R40 ;  /* 0x000000584828723c */ /* 0x040ff00000041828 */
[-C--:B------:R-:W-:Y:S08]  /*dfc0*/  HMMA.16816.F32.BF16 R44, R72, R90.reuse, R44 ;  /* 0x0000005a482c723c */ /* 0x080ff0000004182c */
[C---:B------:R-:W-:Y:S08]  /*dfd0*/  HMMA.16816.F32.BF16 R48, R68.reuse, R90, R48 ;  /* 0x0000005a4430723c */ /* 0x040ff00000041830 */
[-C--:B------:R-:W-:Y:S08]  /*dfe0*/  HMMA.16816.F32.BF16 R52, R68, R76.reuse, R52 ;  /* 0x0000004c4434723c */ /* 0x080ff00000041834 */
[C---:B------:R-:W-:Y:S07]  /*dff0*/  HMMA.16816.F32.BF16 R56, R72.reuse, R76, R56 ;  /* 0x0000004c4838723c */ /* 0x040fee0000041838 */
[----:B------:R-:W-:Y:S01]  /*e000*/  FADD.FTZ R76, R153, R92 ;  /* 0x0000005c994c7221 */ /* 0x000fe20000010000 */
[-C--:B------:R-:W-:Y:S04]  /*e010*/  HMMA.16816.F32.BF16 R60, R72, R78.reuse, R60 ;  /* 0x0000004e483c723c */ /* 0x080fe8000004183c */
[----:B------:R-:W-:Y:S03]  /*e020*/  FADD.FTZ R76, R152, R76 ;  /* 0x0000004c984c7221 */ /* 0x000fe60000010000 */
[----:B------:R-:W-:Y:S01]  /*e030*/  FADD.FTZ R72, R158, R0 ;  /* 0x000000009e487221 */ /* 0x000fe20000010000 */
[----:B------:R-:W-:Y:S04]  /*e040*/  HMMA.16816.F32.BF16 R64, R68, R78, R64 ;  /* 0x0000004e4440723c */ /* 0x000fe80000041840 */
[----:B------:R-:W-:Y:S01]  /*e050*/  FADD.FTZ R76, R151, R76 ;  /* 0x0000004c974c7221 */ /* 0x000fe20000010000 */
[----:B------:R-:W-:Y:S01]  /*e060*/  F2FP.BF16.PACK_AB R158, R204, R98 ;  /* 0x00000062cc9e723e */ /* 0x000fe200000010ff */
[----:B------:R-:W-:Y:S02]  /*e070*/  FADD.FTZ R0, R148, R3 ;  /* 0x0000000394007221 */ /* 0x000fe40000010000 */
[----:B------:R-:W-:Y:S04]  /*e080*/  FADD.FTZ R68, R160, R2 ;  /* 0x00000002a0447221 */ /* 0x000fe80000010000 */
[----:B------:R-:W-:Y:S01]  /*e090*/  FADD.FTZ R3, R183, R72 ;  /* 0x00000048b7037221 */ /* 0x000fe20000010000 */
[-C--:B-1----:R-:W-:Y:S01]  /*e0a0*/  HMMA.16816.F32.BF16 R200, R156, R188.reuse, R4 ;  /* 0x000000bc9cc8723c */ /* 0x082fe20000041804 */
[----:B------:R-:W1:Y:S04]  /*e0b0*/  LDSM.16.MT88.4 R4, [R219+0xb800] ;  /* 0x00b80000db04783b */ /* 0x000e680000004200 */
[----:B------:R-:W-:Y:S02]  /*e0c0*/  FADD.FTZ R2, R182, R76 ;  /* 0x0000004cb6027221 */ /* 0x000fe40000010000 */
[----:B------:R-:W-:Y:S01]  /*e0d0*/  FADD.FTZ R0, R180, R0 ;  /* 0x00000000b4007221 */ /* 0x000fe20000010000 */
[C---:B------:R-:W-:Y:S07]  /*e0e0*/  HMMA.16816.F32.BF16 R196, R140.reuse, R188, R8 ;  /* 0x000000bc8cc4723c */ /* 0x040fee0000041808 */
[----:B------:R-:W-:Y:S01]  /*e0f0*/  FADD.FTZ R11, R181, R68 ;  /* 0x00000044b50b7221 */ /* 0x000fe20000010000 */
        /* <DEDUP_REMOVED lines=74> */
[----:B------:R1:W-:Y:S01]  /*e5a0*/  STL [R1+0x18], R5 ;  /* 0x0000180501007387 */ /* 0x0003e20000100800 */
[----:B------:R-:W-:Y:S02]  /*e5b0*/  FADD.FTZ R0, R80, R3 ;  /* 0x0000000350007221 */ /* 0x000fe40000010000 */
[----:B------:R-:W-:Y:S02]  /*e5c0*/  FADD.FTZ R3, R96, R4 ;  /* 0x0000000460037221 */ /* 0x000fe40000010000 */
[----:B------:R-:W-:Y:S01]  /*e5d0*/  FADD.FTZ R2, R139, R2 ;  /* 0x000000028b027221 */ /* 0x000fe20000010000 */
[----:B------:R-:W-:Y:S01]  /*e5e0*/  MOV R139, R135 ;  /* 0x00000087008b7202 */ /* 0x000fe20000000f00 */
[----:B------:R-:W-:Y:S01]  /*e5f0*/  FADD.FTZ R0, R138, R0 ;  /* 0x000000008a007221 */ /* 0x000fe20000010000 */
[----:B------:R1:W-:Y:S01]  /*e600*/  STL [R1+0x24], R3 ;  /* 0x0000240301007387 */ /* 0x0003e20000100800 */
[----:B------:R-:W-:Y:S03]  /*e610*/  MOV R138, R134 ;  /* 0x00000086008a7202 */ /* 0x000fe60000000f00 */
[----:B------:R1:W-:Y:S04]  /*e620*/  STL [R1+0x1c], R2 ;  /* 0x00001c0201007387 */ /* 0x0003e80000100800 */
[----:B------:R1:W-:Y:S02]  /*e630*/  STL [R1+0x20], R0 ;  /* 0x0000200001007387 */ /* 0x0003e40000100800 */
[----:B-1---5:R-:W-:-:S05]  /*e640*/  @P1 BRA `(.L_x_159) ;  /* 0xffffadd000001947 */ /* 0x022fca000383ffff */
.L_x_158:
[----:B--2---:R-:W2:Y:S04]  /*e650*/  LDL.LU R2, [R1+0x18] ;  /* 0x0000180001027983 */ /* 0x004ea80000300800 */
[----:B------:R-:W1:Y:S01]  /*e660*/  S2R R42, SR_TID.X ;  /* 0x00000000002a7919 */ /* 0x000e620000002100 */
[----:B------:R-:W3:Y:S01]  /*e670*/  S2UR UR6, SR_CTAID.Y ;  /* 0x00000000000679c3 */ /* 0x000ee20000002600 */
[----:B------:R-:W-:-:S02]  /*e680*/  UISETP.NE.AND UP0, UPT, UR10, -0x1, UPT ;  /* 0xffffffff0a00788c */ /* 0x000fc4000bf05270 */
[----:B------:R-:W4:Y:S01]  /*e690*/  LDL.LU R7, [R1+0x24] ;  /* 0x0000240001077983 */ /* 0x000f220000300800 */
[----:B------:R-:W-:-:S03]  /*e6a0*/  ULDC.64 UR4, c[0x0][0x1e8] ;  /* 0x00007a0000047ab9 */ /* 0x000fc60000000a00 */
[----:B------:R-:W4:Y:S04]  /*e6b0*/  LDL.LU R8, [R1+0x1c] ;  /* 0x00001c0001087983 */ /* 0x000f280000300800 */
[----:B------:R-:W4:Y:S01]  /*e6c0*/  LDL.LU R6, [R1+0x20] ;  /* 0x0000200001067983 */ /* 0x000f220000300800 */
[----:B------:R-:W-:Y:S01]  /*e6d0*/  @UP0 UIMAD.WIDE.U32 UR14, UR10, UR4, URZ ;  /* 0x000000040a0e02a5 */ /* 0x000fe2000f8e003f */
[----:B------:R-:W3:Y:S01]  /*e6e0*/  S2UR UR9, SR_CTAID.X ;  /* 0x00000000000979c3 */ /* 0x000ee20000002500 */
[----:B------:R-:W-:Y:S01]  /*e6f0*/  ULDC UR8, c[0x0][0x214] ;  /* 0x0000850000087ab9 */ /* 0x000fe20000000800 */
[----:B------:R-:W-:Y:S01]  /*e700*/  BSSY B0, `(.L_x_162) ;  /* 0x000012c000007945 */ /* 0x000fe20003800000 */
[----:B------:R-:W-:Y:S02]  /*e710*/  @UP0 UIMAD UR7, UR10, UR5, UR15 ;  /* 0x000000050a0702a4 */ /* 0x000fe4000f8e020f */
[----:B------:R-:W-:-:S02]  /*e720*/  UMOV UR24, URZ ;  /* 0x0000003f00187c82 */ /* 0x000fc40008000000 */
[----:B------:R-:W-:Y:S01]  /*e730*/  ULDC.64 UR4, c[0x0][0x1e0] ;  /* 0x0000780000047ab9 */ /* 0x000fe20000000a00 */
[----:B------:R-:W3:Y:S01]  /*e740*/  S2UR UR11, SR_CTAID.Z ;  /* 0x00000000000b79c3 */ /* 0x000ee20000002700 */
[----:B------:R-:W-:Y:S01]  /*e750*/  UMOV UR25, URZ ;  /* 0x0000003f00197c82 */ /* 0x000fe20008000000 */
[----:B-1----:R-:W-:Y:S01]  /*e760*/  SHF.R.S32.HI R43, RZ, 0x1f, R42 ;  /* 0x0000001fff2b7819 */ /* 0x002fe2000001142a */
[----:B---3--:R-:W-:Y:S02]  /*e770*/  @!UP0 USHF.R.S32.HI UR12, URZ, 0x1f, UR6 ;  /* 0x0000001f3f0c8899 */ /* 0x008fe40008011406 */
[----:B------:R-:W-:Y:S01]  /*e780*/  @!UP0 UIMAD.WIDE.U32 UR22, UR6, UR4, URZ ;  /* 0x00000004061682a5 */ /* 0x000fe2000f8e003f */
[----:B------:R-:W-:Y:S01]  /*e790*/  LEA.HI R17, R43, R42, RZ, 0x5 ;  /* 0x0000002a2b117211 */ /* 0x000fe200078f28ff */
[----:B------:R-:W-:-:S03]  /*e7a0*/  @!UP0 UIMAD UR12, UR12, UR4, URZ ;  /* 0x000000040c0c82a4 */ /* 0x000fc6000f8e023f */
[----:B------:R-:W-:Y:S01]  /*e7b0*/  SHF.R.S32.HI R17, RZ, 0x5, R17 ;  /* 0x00000005ff117819 */ /* 0x000fe20000011411 */
[----:B------:R-:W-:Y:S02]  /*e7c0*/  ULDC.U8 UR4, c[0x0][0x329] ;  /* 0x0000ca4000047ab9 */ /* 0x000fe40000000000 */
[----:B------:R-:W-:Y:S02]  /*e7d0*/  UISETP.NE.AND UP1, UPT, UR4, URZ, UPT ;  /* 0x0000003f0400728c */ /* 0x000fe4000bf25270 */
[----:B------:R-:W-:Y:S02]  /*e7e0*/  @!UP0 UIMAD UR12, UR6, UR5, UR12 ;  /* 0x00000005060c82a4 */ /* 0x000fe4000f8e020c */
[----:B------:R-:W-:Y:S02]  /*e7f0*/  @!UP0 UMOV UR14, UR22 ;  /* 0x00000016000e8c82 */ /* 0x000fe40008000000 */
[----:B------:R-:W-:Y:S02]  /*e800*/  ULDC.U8 UR5, c[0x0][0x328] ;  /* 0x0000ca0000057ab9 */ /* 0x000fe40000000000 */
[----:B------:R-:W-:-:S02]  /*e810*/  UISETP.NE.AND UP2, UPT, UR5, URZ, UPT ;  /* 0x0000003f0500728c */ /* 0x000fc4000bf45270 */
[----:B------:R-:W-:Y:S02]  /*e820*/  @!UP0 UIADD3 UR7, UR23, UR12, URZ ;  /* 0x0000000c17078290 */ /* 0x000fe4000fffe03f */
[----:B------:R-:W-:Y:S02]  /*e830*/  UISETP.NE.OR UP3, UPT, UR4, URZ, !UP2 ;  /* 0x0000003f0400728c */ /* 0x000fe4000d765670 */
[----:B------:R-:W-:Y:S02]  /*e840*/  @UP1 ULDC UR15, c[0x0][0x210] ;  /* 0x00008400000f1ab9 */ /* 0x000fe40000000800 */
[----:B------:R-:W-:Y:S02]  /*e850*/  ULDC UR5, c[0x0][0x234] ;  /* 0x00008d0000057ab9 */ /* 0x000fe40000000800 */
[----:B------:R-:W-:Y:S02]  /*e860*/  @UP1 UIMAD UR15, UR15, UR8, URZ ;  /* 0x000000080f0f12a4 */ /* 0x000fe4000f8e023f */
[----:B------:R-:W-:-:S02]  /*e870*/  @!UP1 USEL UR15, UR8, UR5, !UP2 ;  /* 0x00000005080f9287 */ /* 0x000fc4000d000000 */
[----:B------:R-:W-:Y:S02]  /*e880*/  ULDC UR4, c[0x0][0x1c0] ;  /* 0x0000700000047ab9 */ /* 0x000fe40000000800 */
[----:B------:R-:W-:Y:S02]  /*e890*/  @UP1 UMOV UR17, 0x1 ;  /* 0x0000000100111882 */ /* 0x000fe40000000000 */
[----:B------:R-:W-:Y:S02]  /*e8a0*/  @!UP1 UIMAD UR17, UR15, UR4, URZ ;  /* 0x000000040f1192a4 */ /* 0x000fe4000f8e023f */
[----:B------:R-:W-:Y:S02]  /*e8b0*/  @!UP3 UIMAD UR21, UR6, UR8, URZ ;  /* 0x000000080615b2a4 */ /* 0x000fe4000f8e023f */
[----:B------:R-:W-:Y:S02]  /*e8c0*/  @UP1 ULDC UR20, c[0x0][0x210] ;  /* 0x0000840000141ab9 */ /* 0x000fe40000000800 */
[----:B------:R-:W-:-:S02]  /*e8d0*/  UIMAD UR5, UR6, UR17, URZ ;  /* 0x00000011060572a4 */ /* 0x000fc4000f8e023f */
[----:B------:R-:W-:Y:S02]  /*e8e0*/  @!UP1 UMOV UR20, 0x1 ;  /* 0x0000000100149882 */ /* 0x000fe40000000000 */
[----:B------:R-:W-:Y:S02]  /*e8f0*/  @!UP3 USEL UR21, UR21, UR10, !UP0 ;  /* 0x0000000a1515b287 */ /* 0x000fe4000c000000 */
[----:B------:R-:W-:Y:S02]  /*e900*/  UIMAD UR4, UR9, UR20, URZ ;  /* 0x00000014090472a4 */ /* 0x000fe4000f8e023f */
[----:B------:R-:W-:Y:S02]  /*e910*/  USEL UR5, UR5, URZ, UP3 ;  /* 0x0000003f05057287 */ /* 0x000fe40009800000 */
[----:B------:R-:W-:Y:S02]  /*e920*/  USHF.L.U32 UR4, UR4, 0x7, URZ ;  /* 0x0000000704047899 */ /* 0x000fe4000800063f */
[----:B------:R-:W-:-:S02]  /*e930*/  UIMAD UR15, UR11, UR15, UR5 ;  /* 0x0000000f0b0f72a4 */ /* 0x000fc4000f8e0205 */
[----:B------:R-:W-:Y:S02]  /*e940*/  @!UP3 UMOV UR24, UR21 ;  /* 0x000000150018bc82 */ /* 0x000fe40008000000 */
[----:B------:R-:W-:Y:S02]  /*e950*/  USHF.R.S32.HI UR5, URZ, 0x1f, UR4 ;  /* 0x0000001f3f057899 */ /* 0x000fe40008011404 */
[----:B------:R-:W-:Y:S02]  /*e960*/  @!UP3 USHF.R.S32.HI UR25, URZ, 0x1f, UR21 ;  /* 0x0000001f3f19b899 */ /* 0x000fe40008011415 */
[----:B------:R-:W-:Y:S02]  /*e970*/  USHF.R.S32.HI UR6, URZ, 0x1f, UR15 ;  /* 0x0000001f3f067899 */ /* 0x000fe4000801140f */
[----:B------:R-:W-:-:S04]  /*e980*/  UIADD3 UR4, UP2, UP1, UR4, UR24, UR15 ;  /* 0x0000001804047290 */ /* 0x000fc8000f95e00f */
[----:B------:R-:W-:Y:S01]  /*e990*/  UIADD3.X UR5, UR5, UR25, UR6, UP2, UP1 ;  /* 0x0000001905057290 */ /* 0x000fe200097e2406 */
[----:B--2---:R-:W1:Y:S04]  /*e9a0*/  SHFL.BFLY PT, R0, R2, 0x2, 0x1f ;  /* 0x0c401f0002007f89 */ /* 0x004e6800000e0000 */
[----:B----4-:R-:W2:Y:S04]  /*e9b0*/  SHFL.BFLY PT, R4, R7, 0x2, 0x1f ;  /* 0x0c401f0007047f89 */ /* 0x010ea800000e0000 */
[----:B------:R-:W3:Y:S01]  /*e9c0*/  SHFL.BFLY PT, R3, R8, 0x2, 0x1f ;  /* 0x0c401f0008037f89 */ /* 0x000ee200000e0000 */
[----:B-1----:R-:W-:-:S03]  /*e9d0*/  FADD.FTZ R0, R0, R2 ;  /* 0x0000000200007221 */ /* 0x002fc60000010000 */
[----:B------:R-:W1:Y:S04]  /*e9e0*/  SHFL.BFLY PT, R2, R6, 0x2, 0x1f ;  /* 0x0c401f0006027f89 */ /* 0x000e6800000e0000 */
[----:B------:R-:W4:Y:S01]  /*e9f0*/  SHFL.BFLY PT, R5, R0, 0x1, 0x1f ;  /* 0x0c201f0000057f89 */ /* 0x000f2200000e0000 */
[----:B--2---:R-:W-:Y:S02]  /*ea00*/  FADD.FTZ R4, R4, R7 ;  /* 0x0000000704047221 */ /* 0x004fe40000010000 */
[----:B---3--:R-:W-:-:S03]  /*ea10*/  FADD.FTZ R3, R3, R8 ;  /* 0x0000000803037221 */ /* 0x008fc60000010000 */
[----:B------:R-:W2:Y:S01]  /*ea20*/  SHFL.BFLY PT, R7, R4, 0x1, 0x1f ;  /* 0x0c201f0004077f89 */ /* 0x000ea200000e0000 */
[----:B-1----:R-:W-:Y:S02]  /*ea30*/  FADD.FTZ R2, R2, R6 ;  /* 0x0000000602027221 */ /* 0x002fe40000010000 */
[----:B----4-:R-:W-:-:S03]  /*ea40*/  FADD.FTZ R39, R0, R5 ;  /* 0x0000000500277221 */ /* 0x010fc60000010000 */
[----:B------:R-:W1:Y:S01]  /*ea50*/  SHFL.BFLY PT, R6, R2, 0x1, 0x1f ;  /* 0x0c201f0002067f89 */ /* 0x000e6200000e0000 */
[----:B------:R-:W-:-:S03]  /*ea60*/  MOV R0, 0x3f800000 ;  /* 0x3f80000000007802 */ /* 0x000fc60000000f00 */
[----:B------:R-:W3:Y:S01]  /*ea70*/  SHFL.BFLY PT, R5, R3, 0x1, 0x1f ;  /* 0x0c201f0003057f89 */ /* 0x000ee200000e0000 */
[----:B------:R-:W-:Y:S01]  /*ea80*/  FSETP.NE.FTZ.AND P5, PT, R39, RZ, PT ;  /* 0x000000ff2700720b */ /* 0x000fe20003fb5000 */
[----:B--2---:R-:W-:-:S05]  /*ea90*/  FADD.FTZ R38, R4, R7 ;  /* 0x0000000704267221 */ /* 0x004fca0000010000 */
[----:B------:R-:W-:-:S07]  /*eaa0*/  FSETP.NE.FTZ.AND P4, PT, R38, RZ, PT ;  /* 0x000000ff2600720b */ /* 0x000fce0003f95000 */
[----:B------:R-:W2:Y:S01]  /*eab0*/  @P5 MUFU.RCP R0, R39 ;  /* 0x0000002700005308 */ /* 0x000ea20000001000 */
[----:B-1----:R-:W-:Y:S01]  /*eac0*/  FADD.FTZ R41, R2, R6 ;  /* 0x0000000602297221 */ /* 0x002fe20000010000 */
[----:B------:R-:W-:Y:S01]  /*ead0*/  MOV R2, 0x3f800000 ;  /* 0x3f80000000027802 */ /* 0x000fe20000000f00 */
[----:B---3--:R-:W-:Y:S01]  /*eae0*/  FADD.FTZ R40, R3, R5 ;  /* 0x0000000503287221 */ /* 0x008fe20000010000 */
[----:B------:R-:W-:Y:S02]  /*eaf0*/  MOV R3, 0x3f800000 ;  /* 0x3f80000000037802 */ /* 0x000fe40000000f00 */
[----:B------:R-:W-:Y:S02]  /*eb00*/  FSETP.NE.FTZ.AND P0, PT, R41, RZ, PT ;  /* 0x000000ff2900720b */ /* 0x000fe40003f15000 */
[----:B------:R-:W-:Y:S01]  /*eb10*/  FSETP.NE.FTZ.AND P3, PT, R40, RZ, PT ;  /* 0x000000ff2800720b */ /* 0x000fe20003f75000 */
[C---:B--2---:R-:W-:Y:S01]  /*eb20*/  FMUL.FTZ R200, R0.reuse, R200 ;  /* 0x000000c800c87220 */ /* 0x044fe20000410000 */
[----:B------:R-:W1:Y:S01]  /*eb30*/  @P4 MUFU.RCP R3, R38 ;  /* 0x0000002600034308 */ /* 0x000e620000001000 */
[----:B------:R-:W-:-:S02]  /*eb40*/  FMUL.FTZ R9, R0, R201 ;  /* 0x000000c900097220 */ /* 0x000fc40000410000 */
[C---:B------:R-:W-:Y:S02]  /*eb50*/  FMUL.FTZ R188, R0.reuse, R188 ;  /* 0x000000bc00bc7220 */ /* 0x040fe40000410000 */
[C---:B------:R-:W-:Y:S01]  /*eb60*/  FMUL.FTZ R6, R0.reuse, R189 ;  /* 0x000000bd00067220 */ /* 0x040fe20000410000 */
[----:B------:R-:W-:Y:S01]  /*eb70*/  F2FP.BF16.PACK_AB R9, R9, R200 ;  /* 0x000000c80909723e */ /* 0x000fe200000010ff */
[C---:B------:R-:W-:Y:S02]  /*eb80*/  FMUL.FTZ R192, R0.reuse, R192 ;  /* 0x000000c000c07220 */ /* 0x040fe40000410000 */
[----:B------:R-:W-:Y:S01]  /*eb90*/  FMUL.FTZ R24, R0, R193 ;  /* 0x000000c100187220 */ /* 0x000fe20000410000 */
[----:B------:R-:W-:Y:S01]  /*eba0*/  F2FP.BF16.PACK_AB R6, R6, R188 ;  /* 0x000000bc0606723e */ /* 0x000fe200000010ff */
[----:B------:R-:W2:Y:S01]  /*ebb0*/  @P3 MUFU.RCP R2, R40 ;  /* 0x0000002800023308 */ /* 0x000ea20000001000 */
[C---:B------:R-:W-:Y:S02]  /*ebc0*/  FMUL.FTZ R176, R0.reuse, R176 ;  /* 0x000000b000b07220 */ /* 0x040fe40000410000 */
[----:B------:R-:W-:Y:S01]  /*ebd0*/  FMUL.FTZ R20, R0, R177 ;  /* 0x000000b100147220 */ /* 0x000fe20000410000 */
[----:B------:R-:W-:Y:S01]  /*ebe0*/  F2FP.BF16.PACK_AB R24, R24, R192 ;  /* 0x000000c01818723e */ /* 0x000fe200000010ff */
[----:B------:R-:W-:-:S02]  /*ebf0*/  FMUL.FTZ R180, R0, R180 ;  /* 0x000000b400b47220 */ /* 0x000fc40000410000 */
[----:B------:R-:W-:Y:S01]  /*ec00*/  FMUL.FTZ R35, R0, R181 ;  /* 0x000000b500237220 */ /* 0x000fe20000410000 */
        /* <DEDUP_REMOVED lines=9> */
[----:B------:R-:W-:Y:S01]  /*eca0*/  MOV R0, 0x3f800000 ;  /* 0x3f80000000007802 */ /* 0x000fe20000000f00 */
[C---:B-1----:R-:W-:Y:S01]  /*ecb0*/  FMUL.FTZ R202, R3.reuse, R202 ;  /* 0x000000ca03ca7220 */ /* 0x042fe20000410000 */
[----:B------:R-:W-:Y:S01]  /*ecc0*/  F2FP.BF16.PACK_AB R28, R28, R168 ;  /* 0x000000a81c1c723e */ /* 0x000fe200000010ff */
[----:B------:R-:W-:Y:S01]  /*ecd0*/  FMUL.FTZ R8, R3, R203 ;  /* 0x000000cb03087220 */ /* 0x000fe20000410000 */
[----:B------:R-:W-:Y:S01]  /*ece0*/  F2FP.BF16.PACK_AB R13, R13, R156 ;  /* 0x0000009c0d0d723e */ /* 0x000fe200000010ff */
[C---:B------:R-:W-:Y:S01]  /*ecf0*/  FMUL.FTZ R190, R3.reuse, R190 ;  /* 0x000000be03be7220 */ /* 0x040fe20000410000 */
[----:B------:R-:W1:Y:S01]  /*ed00*/  @P0 MUFU.RCP R0, R41 ;  /* 0x0000002900000308 */ /* 0x000e620000001000 */
        /* <DEDUP_REMOVED lines=19> */
[----:B------:R-:W-:Y:S01]  /*ee40*/  LEA.HI R3, R43, R42, RZ, 0x2 ;  /* 0x0000002a2b037211 */ /* 0x000fe200078f10ff */
[----:B--2---:R-:W-:Y:S01]  /*ee50*/  FMUL.FTZ R196, R2, R196 ;  /* 0x000000c402c47220 */ /* 0x004fe20000410000 */
[----:B------:R-:W-:Y:S01]  /*ee60*/  F2FP.BF16.PACK_AB R26, R26, R170 ;  /* 0x000000aa1a1a723e */ /* 0x000fe200000010ff */
[C---:B------:R-:W-:Y:S01]  /*ee70*/  FMUL.FTZ R7, R2.reuse, R197 ;  /* 0x000000c502077220 */ /* 0x040fe20000410000 */
[----:B------:R-:W-:Y:S01]  /*ee80*/  SHF.R.S32.HI R5, RZ, 0x2, R3 ;  /* 0x00000002ff057819 */ /* 0x000fe20000011403 */
[----:B------:R-:W-:Y:S01]  /*ee90*/  FMUL.FTZ R184, R2, R184 ;  /* 0x000000b802b87220 */ /* 0x000fe20000410000 */
        /* <DEDUP_REMOVED lines=21> */
[C---:B-1----:R-:W-:Y:S01]  /*eff0*/  FMUL.FTZ R199, R0.reuse, R199 ;  /* 0x000000c700c77220 */ /* 0x042fe20000410000 */
[----:B------:R-:W-:Y:S01]  /*f000*/  F2FP.BF16.PACK_AB R15, R15, R144 ;  /* 0x000000900f0f723e */ /* 0x000fe200000010ff */
[----:B------:R-:W-:Y:S01]  /*f010*/  FMUL.FTZ R16, R0, R198 ;  /* 0x000000c600107220 */ /* 0x000fe20000410000 */
[----:B------:R-:W-:Y:S01]  /*f020*/  LEA.HI R2, R2, R5, RZ, 0x3 ;  /* 0x0000000502027211 */ /* 0x000fe200078f18ff */
[----:B------:R-:W-:Y:S01]  /*f030*/  FMUL.FTZ R187, R0, R187 ;  /* 0x000000bb00bb7220 */ /* 0x000fe20000410000 */
[----:B------:R-:W-:Y:S01]  /*f040*/  F2FP.BF16.PACK_AB R10, R10, R140 ;  /* 0x0000008c0a0a723e */ /* 0x000fe200000010ff */
[----:B------:R-:W-:Y:S01]  /*f050*/  FMUL.FTZ R25, R0, R186 ;  /* 0x000000ba00197220 */ /* 0x000fe20000410000 */
[----:B------:R-:W-:Y:S01]  /*f060*/  LOP3.LUT R2, R2, 0xfffffff8, RZ, 0xc0, !PT ;  /* 0xfffffff802027812 */ /* 0x000fe200078ec0ff */
        /* <DEDUP_REMOVED lines=18> */
[----:B------:R-:W-:Y:S02]  /*f190*/  IADD3 R0, R5, -R2, RZ ;  /* 0x8000000205007210 */ /* 0x000fe40007ffe0ff */
[----:B------:R-:W-:Y:S02]  /*f1a0*/  LOP3.LUT R2, R3, 0x3ffffffc, RZ, 0xc0, !PT ;  /* 0x3ffffffc03027812 */ /* 0x000fe400078ec0ff */
[----:B------:R-:W-:Y:S02]  /*f1b0*/  SHF.L.U32 R3, R0, 0x6, RZ ;  /* 0x0000000600037819 */ /* 0x000fe400000006ff */
[----:B------:R-:W-:-:S02]  /*f1c0*/  IADD3 R2, -R2, R42, RZ ;  /* 0x0000002a02027210 */ /* 0x000fc40007ffe1ff */
[----:B------:R-:W-:Y:S02]  /*f1d0*/  LOP3.LUT R3, R3, 0x1c0, RZ, 0xc0, !PT ;  /* 0x000001c003037812 */ /* 0x000fe400078ec0ff */
[----:B------:R-:W-:Y:S02]  /*f1e0*/  LOP3.LUT R5, R0, 0x1, RZ, 0xc0, !PT ;  /* 0x0000000100057812 */ /* 0x000fe400078ec0ff */
[----:B------:R-:W-:Y:S02]  /*f1f0*/  LEA R2, R17, R2, 0x9 ;  /* 0x0000000211027211 */ /* 0x000fe400078e48ff */
[----:B------:R-:W-:Y:S02]  /*f200*/  LEA.HI R3, R3, R3, RZ, 0x1d ;  /* 0x0000000303037211 */ /* 0x000fe400078fe8ff */
[----:B------:R-:W-:Y:S02]  /*f210*/  ISETP.NE.U32.AND P1, PT, R5, 0x1, PT ;  /* 0x000000010500780c */ /* 0x000fe40003f25070 */
[----:B------:R-:W-:-:S02]  /*f220*/  MOV R5, 0xfffffff0 ;  /* 0xfffffff000057802 */ /* 0x000fc40000000f00 */
        /* <DEDUP_REMOVED lines=8> */
[----:B------:R-:W-:Y:S01]  /*f2b0*/  STS [R2+0x400], R8 ;  /* 0x0004000802007388 */ /* 0x000fe20000000800 */
[----:B------:R-:W-:-:S03]  /*f2c0*/  F2FP.BF16.PACK_AB R11, R143, R11 ;  /* 0x0000000b8f0b723e */ /* 0x000fc600000010ff */
[----:B------:R2:W-:Y:S02]  /*f2d0*/  STS [R3], R6 ;  /* 0x0000000603007388 */ /* 0x0005e40000000800 */
[----:B------:R-:W-:Y:S02]  /*f2e0*/  @P2 IADD3 R0, R2, -0x40, RZ ;  /* 0xffffffc002002810 */ /* 0x000fe40007ffe0ff */
[----:B------:R3:W-:Y:S04]  /*f2f0*/  STS [R3+0x400], R4 ;  /* 0x0004000403007388 */ /* 0x0007e80000000800 */
[----:B------:R-:W-:Y:S04]  /*f300*/  STS [R2+0x2000], R7 ;  /* 0x0020000702007388 */ /* 0x000fe80000000800 */
[----:B------:R4:W-:Y:S04]  /*f310*/  STS [R2+0x2400], R16 ;  /* 0x0024001002007388 */ /* 0x0009e80000000800 */
[----:B------:R-:W-:Y:S01]  /*f320*/  STS [R3+0x2000], R36 ;  /* 0x0020002403007388 */ /* 0x000fe20000000800 */
[----:B-1----:R-:W-:-:S03]  /*f330*/  MOV R9, 0x7f800000 ;  /* 0x7f80000000097802 */ /* 0x002fc60000000f00 */
[----:B------:R-:W-:Y:S01]  /*f340*/  STS [R3+0x2400], R25 ;  /* 0x0024001903007388 */ /* 0x000fe20000000800 */
[----:B--2---:R-:W-:-:S04]  /*f350*/  MOV R6, 0x20 ;  /* 0x0000002000067802 */ /* 0x004fc80000000f00 */
[----:B------:R-:W-:-:S04]  /*f360*/  SEL R6, R6, 0xffffffe0, !P1 ;  /* 0xffffffe006067807 */ /* 0x000fc80004800000 */
[-C--:B---3--:R-:W-:Y:S02]  /*f370*/  IADD3 R4, R2, R6.reuse, RZ ;  /* 0x0000000602047210 */ /* 0x088fe40007ffe0ff */
[----:B----4-:R-:W-:-:S03]  /*f380*/  IADD3 R2, R3, R6, RZ ;  /* 0x0000000603027210 */ /* 0x010fc60007ffe0ff */
[----:B------:R-:W-:Y:S04]  /*f390*/  STS [R4], R24 ;  /* 0x0000001804007388 */ /* 0x000fe80000000800 */
[----:B------:R-:W-:Y:S04]  /*f3a0*/  STS [R4+0x400], R23 ;  /* 0x0004001704007388 */ /* 0x000fe80000000800 */
[----:B------:R-:W-:Y:S04]  /*f3b0*/  STS [R2], R20 ;  /* 0x0000001402007388 */ /* 0x000fe80000000800 */
[----:B------:R-:W-:Y:S04]  /*f3c0*/  STS [R2+0x400], R19 ;  /* 0x0004001302007388 */ /* 0x000fe80000000800 */
[----:B------:R-:W-:Y:S04]  /*f3d0*/  STS [R4+0x2000], R22 ;  /* 0x0020001604007388 */ /* 0x000fe80000000800 */
[----:B------:R1:W-:Y:S04]  /*f3e0*/  STS [R4+0x2400], R21 ;  /* 0x0024001504007388 */ /* 0x0003e80000000800 */
[----:B------:R-:W-:Y:S04]  /*f3f0*/  STS [R2+0x2000], R18 ;  /* 0x0020001202007388 */ /* 0x000fe80000000800 */
[----:B------:R2:W-:Y:S04]  /*f400*/  STS [R2+0x2400], R27 ;  /* 0x0024001b02007388 */ /* 0x0005e80000000800 */
[----:B------:R-:W-:Y:S04]  /*f410*/  STS [R0], R35 ;  /* 0x0000002300007388 */ /* 0x000fe80000000800 */
[----:B------:R-:W-:Y:S01]  /*f420*/  STS [R0+0x400], R34 ;  /* 0x0004002200007388 */ /* 0x000fe20000000800 */
[----:B-1----:R-:W-:-:S04]  /*f430*/  IADD3 R4, R6, 0x400, R0 ;  /* 0x0000040006047810 */ /* 0x002fc80007ffe000 */
[C---:B------:R-:W-:Y:S02]  /*f440*/  IADD3 R4, R5.reuse, R4, RZ ;  /* 0x0000000405047210 */ /* 0x040fe40007ffe0ff */
[----:B--2---:R-:W-:Y:S02]  /*f450*/  IADD3 R2, R5, R0, RZ ;  /* 0x0000000005027210 */ /* 0x004fe40007ffe0ff */
[----:B------:R-:W1:Y:S02]  /*f460*/  @P5 MUFU.LG2 R5, R39 ;  /* 0x0000002700055308 */ /* 0x000e640000000c00 */
[----:B------:R-:W-:Y:S01]  /*f470*/  IADD3 R3, R6, R2, RZ ;  /* 0x0000000206037210 */ /* 0x000fe20007ffe0ff */
[----:B------:R-:W-:Y:S04]  /*f480*/  STS [R2], R31 ;  /* 0x0000001f02007388 */ /* 0x000fe80000000800 */
[----:B------:R-:W-:Y:S04]  /*f490*/  STS [R2+0x400], R30 ;  /* 0x0004001e02007388 */ /* 0x000fe80000000800 */
[----:B------:R-:W-:Y:S04]  /*f4a0*/  STS [R0+0x2000], R33 ;  /* 0x0020002100007388 */ /* 0x000fe80000000800 */
[----:B------:R2:W-:Y:S01]  /*f4b0*/  STS [R0+0x2400], R32 ;  /* 0x0024002000007388 */ /* 0x0005e20000000800 */
[----:B-1----:R-:W-:-:S03]  /*f4c0*/  @P5 FMUL.FTZ R5, R5, 0.69314718246459960938 ;  /* 0x3f31721805055820 */ /* 0x002fc60000410000 */
[----:B------:R-:W-:Y:S04]  /*f4d0*/  STS [R2+0x2000], R29 ;  /* 0x0020001d02007388 */ /* 0x000fe80000000800 */
[----:B------:R1:W-:Y:S01]  /*f4e0*/  STS [R2+0x2400], R37 ;  /* 0x0024002502007388 */ /* 0x0003e20000000800 */
[----:B--2---:R-:W-:Y:S02]  /*f4f0*/  IADD3 R0, R6, R0, RZ ;  /* 0x0000000006007210 */ /* 0x004fe40007ffe0ff */
[----:B------:R-:W-:Y:S03]  /*f500*/  @P0 MUFU.LG2 R6, R41 ;  /* 0x0000002900060308 */ /* 0x000fe60000000c00 */
[----:B------:R-:W-:Y:S04]  /*f510*/  STS [R0], R28 ;  /* 0x0000001c00007388 */ /* 0x000fe80000000800 */
[----:B------:R-:W-:Y:S01]  /*f520*/  STS [R0+0x400], R26 ;  /* 0x0004001a00007388 */ /* 0x000fe20000000800 */
[----:B-1----:R-:W1:Y:S03]  /*f530*/  @P4 MUFU.LG2 R2, R38 ;  /* 0x0000002600024308 */ /* 0x002e660000000c00 */
[----:B------:R2:W-:Y:S04]  /*f540*/  STS [R3], R13 ;  /* 0x0000000d03007388 */ /* 0x0005e80000000800 */
[----:B------:R3:W-:Y:S04]  /*f550*/  STS [R4], R12 ;  /* 0x0000000c04007388 */ /* 0x0007e80000000800 */
[----:B------:R4:W-:Y:S04]  /*f560*/  STS [R0+0x2000], R15 ;  /* 0x0020000f00007388 */ /* 0x0009e80000000800 */
[----:B------:R1:W-:Y:S04]  /*f570*/  STS [R0+0x2400], R14 ;  /* 0x0024000e00007388 */ /* 0x0003e80000000800 */
[----:B------:R1:W-:Y:S04]  /*f580*/  STS [R3+0x2000], R10 ;  /* 0x0020000a03007388 */ /* 0x0003e80000000800 */
[----:B------:R1:W-:Y:S04]  /*f590*/  STS [R4+0x2000], R11 ;  /* 0x0020000b04007388 */ /* 0x0003e80000000800 */
[----:B------:R-:W-:Y:S01]  /*f5a0*/  BAR.SYNC.DEFER_BLOCKING 0x0 ;  /* 0x0000000000007b1d */ /* 0x000fe20000010000 */
[----:B--2---:R-:W-:-:S02]  /*f5b0*/  MOV R13, 0x7f800000 ;  /* 0x7f800000000d7802 */ /* 0x004fc40000000f00 */
[----:B---3--:R-:W-:-:S03]  /*f5c0*/  MOV R12, 0x7f800000 ;  /* 0x7f800000000c7802 */ /* 0x008fc60000000f00 */
[----:B----4-:R-:W2:Y:S01]  /*f5d0*/  S2R R15, SR_TID.X ;  /* 0x00000000000f7919 */ /* 0x010ea20000002100 */
[----:B-1----:R-:W-:Y:S01]  /*f5e0*/  MOV R14, 0x7f800000 ;  /* 0x7f800000000e7802 */ /* 0x002fe20000000f00 */
[----:B-----5:R-:W-:Y:S01]  /*f5f0*/  @P5 FFMA.FTZ R14, R137, c[0x0][0x238], R5 ;  /* 0x00008e00890e5a23 */ /* 0x020fe20000010005 */
[----:B------:R-:W1:Y:S01]  /*f600*/  @P3 MUFU.LG2 R3, R40 ;  /* 0x0000002800033308 */ /* 0x000e620000000c00 */
[----:B------:R-:W-:Y:S02]  /*f610*/  @P4 FMUL.FTZ R4, R2, 0.69314718246459960938 ;  /* 0x3f31721802044820 */ /* 0x000fe40000410000 */
[----:B------:R-:W-:Y:S01]  /*f620*/  @P0 FMUL.FTZ R2, R6, 0.69314718246459960938 ;  /* 0x3f31721806020820 */ /* 0x000fe20000410000 */
[----:B------:R3:W4:Y:S01]  /*f630*/  LDS.128 R20, [R235] ;  /* 0x00000000eb147984 */ /* 0x0007220000000c00 */
[----:B------:R-:W-:Y:S02]  /*f640*/  @P4 FFMA.FTZ R13, R135, c[0x0][0x238], R4 ;  /* 0x00008e00870d4a23 */ /* 0x000fe40000010004 */
[----:B------:R-:W-:Y:S01]  /*f650*/  @P0 FFMA.FTZ R9, R134, c[0x0][0x238], R2 ;  /* 0x00008e0086090a23 */ /* 0x000fe20000010002 */
[----:B------:R3:W3:Y:S04]  /*f660*/  LDS.128 R24, [R235+0x800] ;  /* 0x00080000eb187984 */ /* 0x0006e80000000c00 */
[----:B------:R3:W3:Y:S01]  /*f670*/  LDS.128 R28, [R235+0x1000] ;  /* 0x00100000eb1c7984 */ /* 0x0006e20000000c00 */
[----:B--2---:R-:W-:Y:S01]  /*f680*/  SHF.R.S32.HI R16, RZ, 0x1f, R15 ;  /* 0x0000001fff107819 */ /* 0x004fe2000001140f */
[----:B-1----:R-:W-:-:S02]  /*f690*/  @P3 FMUL.FTZ R3, R3, 0.69314718246459960938 ;  /* 0x3f31721803033820 */ /* 0x002fc40000410000 */
[----:B------:R1:W2:Y:S01]  /*f6a0*/  LDS.128 R32, [R235+0x1800] ;  /* 0x00180000eb207984 */ /* 0x0002a20000000c00 */
[----:B------:R-:W-:Y:S01]  /*f6b0*/  LEA.HI R0, R16, R15, RZ, 0x5 ;  /* 0x0000000f10007211 */ /* 0x000fe200078f28ff */
[----:B------:R-:W-:Y:S02]  /*f6c0*/  @P3 FFMA.FTZ R12, R136, c[0x0][0x238], R3 ;  /* 0x00008e00880c3a23 */ /* 0x000fe40000010003 */
[----:B------:R1:W1:Y:S01]  /*f6d0*/  LDS.128 R36, [R235+0x2000] ;  /* 0x00200000eb247984 */ /* 0x0002620000000c00 */
[----:B------:R-:W-:-:S03]  /*f6e0*/  LOP3.LUT R0, R0, 0xffffffe0, RZ, 0xc0, !PT ;  /* 0xffffffe000007812 */ /* 0x000fc600078ec0ff */
[----:B------:R1:W1:Y:S01]  /*f6f0*/  LDS.128 R44, [R235+0x2800] ;  /* 0x00280000eb2c7984 */ /* 0x0002620000000c00 */
[----:B------:R-:W-:-:S03]  /*f700*/  IADD3 R0, -R0, R15, RZ ;  /* 0x0000000f00007210 */ /* 0x000fc60007ffe1ff */
[----:B------:R1:W1:Y:S01]  /*f710*/  LDS.128 R48, [R235+0x3000] ;  /* 0x00300000eb307984 */ /* 0x0002620000000c00 */
[----:B------:R-:W-:-:S03]  /*f720*/  LOP3.LUT P1, RZ, R0, 0x3, RZ, 0xc0, !PT ;  /* 0x0000000300ff7812 */ /* 0x000fc6000782c0ff */
[----:B------:R1:W1:Y:S10]  /*f730*/  LDS.128 R52, [R235+0x3800] ;  /* 0x00380000eb347984 */ /* 0x0002740000000c00 */
        /* <DEDUP_REMOVED lines=9> */
[C---:B------:R-:W-:Y:S02]  /*f7d0*/  ISETP.GE.AND P6, PT, R0.reuse, UR13, PT ;  /* 0x0000000d00007c0c */ /* 0x040fe4000bfc6270 */
[C---:B------:R-:W-:Y:S02]  /*f7e0*/  IADD3 R2, R0.reuse, 0x8, RZ ;  /* 0x0000000800027810 */ /* 0x040fe40007ffe0ff */
[----:B------:R-:W-:Y:S02]  /*f7f0*/  IADD3 R5, R0, 0x40, RZ ;  /* 0x0000004000057810 */ /* 0x000fe40007ffe0ff */
[----:B------:R-:W-:Y:S02]  /*f800*/  ISETP.GE.AND P5, PT, R2, UR13, PT ;  /* 0x0000000d02007c0c */ /* 0x000fe4000bfa6270 */
[----:B------:R-:W-:Y:S02]  /*f810*/  IADD3 R4, R0, 0x48, RZ ;  /* 0x0000004800047810 */ /* 0x000fe40007ffe0ff */
[----:B------:R-:W-:-:S02]  /*f820*/  ISETP.GE.AND P4, PT, R5, UR13, PT ;  /* 0x0000000d05007c0c */ /* 0x000fc4000bf86270 */
[----:B------:R-:W-:Y:S01]  /*f830*/  ISETP.GE.AND P3, PT, R4, UR13, PT ;  /* 0x0000000d04007c0c */ /* 0x000fe2000bf66270 */
[----:B------:R-:W-:-:S05]  /*f840*/  @!P6 IMAD R3, R0, UR20, RZ ;  /* 0x000000140003ec24 */ /* 0x000fca000f8e02ff */
[----:B------:R-:W-:Y:S01]  /*f850*/  @!P6 IADD3 R0, P0, R3, UR4, RZ ;  /* 0x000000040300ec10 */ /* 0x000fe2000ff1e0ff */
[----:B------:R-:W-:-:S03]  /*f860*/  @!P5 IMAD R2, R2, UR20, RZ ;  /* 0x000000140202dc24 */ /* 0x000fc6000f8e02ff */
[----:B------:R-:W-:Y:S01]  /*f870*/  @!P6 LEA.HI.X.SX32 R6, R3, UR5, 0x1, P0 ;  /* 0x000000050306ec11 */ /* 0x000fe200080f0eff */
[----:B------:R-:W-:Y:S01]  /*f880*/  @!P4 IMAD R5, R5, UR20, RZ ;  /* 0x000000140505cc24 */ /* 0x000fe2000f8e02ff */
[----:B------:R-:W-:Y:S01]  /*f890*/  @!P6 LEA R10, P1, R0, c[0x0][0x200], 0x2 ;  /* 0x00008000000aea11 */ /* 0x000fe200078210ff */
[----:B------:R-:W-:Y:S01]  /*f8a0*/  @!P3 IMAD R3, R4, UR20, RZ ;  /* 0x000000140403bc24 */ /* 0x000fe2000f8e02ff */
[----:B------:R-:W-:Y:S02]  /*f8b0*/  @!P5 IADD3 R7, P0, R2, UR4, RZ ;  /* 0x000000040207dc10 */ /* 0x000fe4000ff1e0ff */
[----:B------:R-:W-:Y:S02]  /*f8c0*/  @!P6 LEA.HI.X R11, R0, c[0x0][0x204], R6, 0x2, P1 ;  /* 0x00008100000bea11 */ /* 0x000fe400008f1406 */
[----:B------:R-:W-:Y:S02]  /*f8d0*/  @!P5 LEA.HI.X.SX32 R2, R2, UR5, 0x1, P0 ;  /* 0x000000050202dc11 */ /* 0x000fe400080f0eff */
[----:B------:R-:W-:Y:S01]  /*f8e0*/  @!P4 IADD3 R0, P1, R5, UR4, RZ ;  /* 0x000000040500cc10 */ /* 0x000fe2000ff3e0ff */
[----:B------:R4:W-:Y:S01]  /*f8f0*/  @!P6 STG.E [R10.64], R14 ;  /* 0x0000000e0a00e986 */ /* 0x0009e2000c101912 */
[----:B------:R-:W-:-:S02]  /*f900*/  @!P5 LEA R6, P2, R7, c[0x0][0x200], 0x2 ;  /* 0x000080000706da11 */ /* 0x000fc400078410ff */
[----:B------:R-:W-:Y:S02]  /*f910*/  @!P3 IADD3 R8, P0, R3, UR4, RZ ;  /* 0x000000040308bc10 */ /* 0x000fe4000ff1e0ff */
[----:B------:R-:W-:Y:S02]  /*f920*/  @!P4 LEA.HI.X.SX32 R5, R5, UR5, 0x1, P1 ;  /* 0x000000050505cc11 */ /* 0x000fe400088f0eff */
[----:B------:R-:W-:Y:S02]  /*f930*/  @!P5 LEA.HI.X R7, R7, c[0x0][0x204], R2, 0x2, P2 ;  /* 0x000081000707da11 */ /* 0x000fe400010f1402 */
[----:B------:R-:W-:Y:S02]  /*f940*/  @!P3 LEA.HI.X.SX32 R3, R3, UR5, 0x1, P0 ;  /* 0x000000050303bc11 */ /* 0x000fe400080f0eff */
[----:B------:R-:W-:Y:S01]  /*f950*/  @!P4 LEA R4, P1, R0, c[0x0][0x200], 0x2 ;  /* 0x000080000004ca11 */ /* 0x000fe200078210ff */
[----:B------:R4:W-:Y:S01]  /*f960*/  @!P5 STG.E [R6.64], R13 ;  /* 0x0000000d0600d986 */ /* 0x0009e2000c101912 */
[----:B------:R-:W-:-:S02]  /*f970*/  @!P3 LEA R2, P0, R8, c[0x0][0x200], 0x2 ;  /* 0x000080000802ba11 */ /* 0x000fc400078010ff */
[----:B------:R-:W-:Y:S02]  /*f980*/  @!P4 LEA.HI.X R5, R0, c[0x0][0x204], R5, 0x2, P1 ;  /* 0x000081000005ca11 */ /* 0x000fe400008f1405 */
[----:B------:R-:W-:-:S03]  /*f990*/  @!P3 LEA.HI.X R3, R8, c[0x0][0x204], R3, 0x2, P0 ;  /* 0x000081000803ba11 */ /* 0x000fc600000f1403 */
[----:B------:R4:W-:Y:S04]  /*f9a0*/  @!P4 STG.E [R4.64], R12 ;  /* 0x0000000c0400c986 */ /* 0x0009e8000c101912 */
[----:B------:R4:W-:Y:S02]  /*f9b0*/  @!P3 STG.E [R2.64], R9 ;  /* 0x000000090200b986 */ /* 0x0009e4000c101912 */
.L_x_163:
[----:B------:R-:W-:Y:S05]  /*f9c0*/  BSYNC B0 ;  /* 0x0000000000007941 */ /* 0x000fea0003800000 */
.L_x_162:
[----:B----4-:R-:W4:Y:S04]  /*f9d0*/  LDL.LU.64 R4, [R1+0x28] ;  /* 0x0000280001047983 */ /* 0x010f280000300a00 */
[----:B------:R-:W3:Y:S01]  /*f9e0*/  S2R R8, SR_CTAID.Z ;  /* 0x0000000000087919 */ /* 0x000ee20000002700 */
[----:B------:R-:W-:Y:S01]  /*f9f0*/  LEA.HI R10, R43, R42, RZ, 0x3 ;  /* 0x0000002a2b0a7211 */ /* 0x000fe200078f18ff */
[----:B------:R-:W-:-:S02]  /*fa00*/  UIMAD UR9, UR9, -0x80, UR16 ;  /* 0xffffff80090978a4 */ /* 0x000fc4000f8e0210 */
[----:B------:R2:W5:Y:S01]  /*fa10*/  LDL.64 R12, [R1+0x30] ;  /* 0x00003000010c7983 */ /* 0x0005620000100a00 */
[----:B------:R-:W-:Y:S01]  /*fa20*/  SHF.R.S32.HI R0, RZ, 0x3, R10 ;  /* 0x00000003ff007819 */ /* 0x000fe2000001140a */
[----:B------:R-:W-:Y:S01]  /*fa30*/  USHF.R.S32.HI UR6, URZ, 0x1f, UR11 ;  /* 0x0000001f3f067899 */ /* 0x000fe2000801140b */
[----:B------:R-:W-:Y:S01]  /*fa40*/  BSSY B0, `(.L_x_164) ;  /* 0x0000013000007945 */ /* 0x000fe20003800000 */
[----:B------:R-:W-:Y:S02]  /*fa50*/  ULDC.64 UR4, c[0x0][0x1f0] ;  /* 0x00007c0000047ab9 */ /* 0x000fe40000000a00 */
[----:B------:R-:W-:-:S04]  /*fa60*/  UIMAD UR4, UR6, UR4, URZ ;  /* 0x00000004060472a4 */ /* 0x000fc8000f8e023f */
[----:B------:R-:W-:Y:S01]  /*fa70*/  UIMAD UR4, UR11, UR5, UR4 ;  /* 0x000000050b0472a4 */ /* 0x000fe2000f8e0204 */
[C---:B----4-:R-:W-:Y:S02]  /*fa80*/  IADD3 R2, P0, R4.reuse, UR14, RZ ;  /* 0x0000000e04027c10 */ /* 0x050fe4000ff1e0ff */
[----:B------:R-:W-:Y:S02]  /*fa90*/  ISETP.GE.AND P1, PT, R4, c[0x0][0x220], PT ;  /* 0x0000880004007a0c */ /* 0x000fe40003f26270 */
[----:B------:R-:W-:Y:S02]  /*faa0*/  IADD3.X R3, R5, UR7, RZ, P0, !PT ;  /* 0x0000000705037c10 */ /* 0x000fe400087fe4ff */
[----:B------:R-:W-:-:S03]  /*fab0*/  ISETP.GE.OR P0, PT, R0, UR9, P1 ;  /* 0x0000000900007c0c */ /* 0x000fc60008f06670 */
[----:B---3--:R-:W-:-:S05]  /*fac0*/  IMAD.WIDE.U32 R8, R8, c[0x0][0x1f0], R2 ;  /* 0x00007c0008087a25 */ /* 0x008fca00078e0002 */
[----:B------:R-:W-:-:S05]  /*fad0*/  IADD3 R7, R9, UR4, RZ ;  /* 0x0000000409077c10 */ /* 0x000fca000fffe0ff */
[----:B------:R-:W-:Y:S05]  /*fae0*/  @P0 BRA `(.L_x_165) ;  /* 0x0000008000000947 */ /* 0x000fea0003800000 */
[----:B--2---:R-:W-:Y:S01]  /*faf0*/  MOV R6, R8 ;  /* 0x0000000800067202 */ /* 0x004fe20000000f00 */
[----:B-----5:R-:W-:-:S04]  /*fb00*/  IMAD R0, R13, c[0x0][0x1e8], RZ ;  /* 0x00007a000d007a24 */ /* 0x020fc800078e02ff */
[----:B------:R-:W-:-:S04]  /*fb10*/  IMAD.WIDE.U32 R2, R12, c[0x0][0x1e8], R6 ;  /* 0x00007a000c027a25 */ /* 0x000fc800078e0006 */
[----:B------:R-:W-:Y:S01]  /*fb20*/  IMAD R0, R12, c[0x0][0x1ec], R0 ;  /* 0x00007b000c007a24 */ /* 0x000fe200078e0200 */
[----:B------:R-:W-:-:S04]  /*fb30*/  LEA R4, P0, R2, c[0x0][0x1d0], 0x1 ;  /* 0x0000740002047a11 */ /* 0x000fc800078008ff */
[----:B------:R-:W-:-:S04]  /*fb40*/  IADD3 R0, R3, R0, RZ ;  /* 0x0000000003007210 */ /* 0x000fc80007ffe0ff */
[----:B------:R-:W-:-:S05]  /*fb50*/  LEA.HI.X R5, R2, c[0x0][0x1d4], R0, 0x1, P0 ;  /* 0x0000750002057a11 */ /* 0x000fca00000f0c00 */
[----:B------:R2:W-:Y:S02]  /*fb60*/  STG.E.128 [R4.64], R20 ;  /* 0x0000001404007986 */ /* 0x0005e4000c101d12 */
.L_x_165:
[----:B--2---:R-:W-:Y:S05]  /*fb70*/  BSYNC B0 ;  /* 0x0000000000007941 */ /* 0x004fea0003800000 */
.L_x_164:
[----:B------:R-:W-:Y:S01]  /*fb80*/  LEA.HI.SX32 R0, R10, 0x10, 0x1d ;  /* 0x000000100a007811 */ /* 0x000fe200078feaff */
[----:B------:R-:W-:Y:S03]  /*fb90*/  BSSY B0, `(.L_x_166) ;  /* 0x000000e000007945 */ /* 0x000fe60003800000 */
[----:B------:R-:W-:-:S13]  /*fba0*/  ISETP.GE.OR P0, PT, R0, UR9, P1 ;  /* 0x0000000900007c0c */ /* 0x000fda0008f06670 */
        /* <DEDUP_REMOVED lines=12> */
.L_x_167:
[----:B------:R-:W-:Y:S05]  /*fc70*/  BSYNC B0 ;  /* 0x0000000000007941 */ /* 0x000fea0003800000 */
.L_x_166:
[----:B------:R-:W-:Y:S01]  /*fc80*/  LEA.HI R0, R16, R15, RZ, 0x3 ;  /* 0x0000000f10007211 */ /* 0x000fe200078f18ff */
[----:B------:R-:W-:Y:S03]  /*fc90*/  BSSY B0, `(.L_x_168) ;  /* 0x0000010000007945 */ /* 0x000fe60003800000 */
[----:B------:R-:W-:-:S04]  /*fca0*/  SHF.R.S32.HI R10, RZ, 0x3, R0 ;  /* 0x00000003ff0a7819 */ /* 0x000fc80000011400 */
[----:B------:R-:W-:-:S04]  /*fcb0*/  IADD3 R0, R10, 0x20, RZ ;  /* 0x000000200a007810 */ /* 0x000fc80007ffe0ff */
[----:B------:R-:W-:-:S13]  /*fcc0*/  ISETP.GE.OR P0, PT, R0, UR13, P1 ;  /* 0x0000000d00007c0c */ /* 0x000fda0008f06670 */
[----:B------:R-:W-:Y:S05]  /*fcd0*/  @P0 BRA `(.L_x_169) ;  /* 0x000000b000000947 */ /* 0x000fea0003800000 */
[----:B--2--5:R-:W-:Y:S01]  /*fce0*/  IADD3 R4, P0, R12, 0x20, RZ ;  /* 0x000000200c047810 */ /* 0x024fe20007f1e0ff */
        /* <DEDUP_REMOVED lines=10> */
.L_x_169:
[----:B------:R-:W-:Y:S05]  /*fd90*/  BSYNC B0 ;  /* 0x0000000000007941 */ /* 0x000fea0003800000 */
.L_x_168:
[----:B------:R-:W-:Y:S01]  /*fda0*/  IADD3 R0, R10, 0x30, RZ ;  /* 0x000000300a007810 */ /* 0x000fe20007ffe0ff */
[----:B------:R-:W-:Y:S03]  /*fdb0*/  BSSY B0, `(.L_x_170) ;  /* 0x000000e000007945 */ /* 0x000fe60003800000 */
        /* <DEDUP_REMOVED lines=13> */
.L_x_171:
[----:B------:R-:W-:Y:S05]  /*fe90*/  BSYNC B0 ;  /* 0x0000000000007941 */ /* 0x000fea0003800000 */
.L_x_170:
        /* <DEDUP_REMOVED lines=14> */
[----:B-1----:R1:W-:Y:S02]  /*ff80*/  STG.E.128 [R4.64], R36 ;  /* 0x0000002404007986 */ /* 0x0023e4000c101d12 */
.L_x_173:
[----:B------:R-:W-:Y:S05]  /*ff90*/  BSYNC B0 ;  /* 0x0000000000007941 */ /* 0x000fea0003800000 */
.L_x_172:
[----:B------:R-:W-:Y:S01]  /*ffa0*/  IADD3 R0, R10, 0x50, RZ ;  /* 0x000000500a007810 */ /* 0x000fe20007ffe0ff */
[----:B------:R-:W-:Y:S03]  /*ffb0*/  BSSY B0, `(.L_x_174) ;  /* 0x000000e000007945 */ /* 0x000fe60003800000 */
[----:B------:R-:W-:-:S13]  /*ffc0*/  ISETP.GE.OR P0, PT, R0, UR13, P1 ;  /* 0x0000000d00007c0c */ /* 0x000fda0008f06670 */
[----:B------:R-:W-:Y:S05]  /*ffd0*/  @P0 BRA `(.L_x_175) ;  /* 0x000000b000000947 */ /* 0x000fea0003800000 */
[----:B-12--5:R-:W-:Y:S01]  /*ffe0*/  IADD3 R4, P0, R12, 0x50, RZ ;  /* 0x000000500c047810 */ /* 0x026fe20007f1e0ff */
        /* <DEDUP_REMOVED lines=10> */
.L_x_175:
[----:B------:R-:W-:Y:S05]  /*10090*/  BSYNC B0 ;  /* 0x0000000000007941 */ /* 0x000fea0003800000 */
.L_x_174:
        /* <DEDUP_REMOVED lines=15> */
.L_x_177:
[----:B------:R-:W-:Y:S05]  /*10190*/  BSYNC B0 ;  /* 0x0000000000007941 */ /* 0x000fea0003800000 */
.L_x_176:
[----:B------:R-:W-:-:S04]  /*101a0*/  IADD3 R0, R10, 0x70, RZ ;  /* 0x000000700a007810 */ /* 0x000fc80007ffe0ff */
[----:B------:R-:W-:-:S13]  /*101b0*/  ISETP.GE.OR P1, PT, R0, UR13, P1 ;  /* 0x0000000d00007c0c */ /* 0x000fda0008f26670 */
[----:B------:R-:W-:Y:S05]  /*101c0*/  @P1 EXIT ;  /* 0x000000000000194d */ /* 0x000fea0003800000 */
[----:B-----5:R-:W-:Y:S01]  /*101d0*/  IADD3 R6, P0, R12, 0x70, RZ ;  /* 0x000000700c067810 */ /* 0x020fe20007f1e0ff */
[----:B------:R-:W-:Y:S01]  /*101e0*/  IMAD.MOV.U32 R2, RZ, RZ, R8 ;  /* 0x000000ffff027224 */ /* 0x000fe200078e0008 */
[----:B------:R-:W-:-:S03]  /*101f0*/  MOV R3, R7 ;  /* 0x0000000700037202 */ /* 0x000fc60000000f00 */
[----:B------:R-:W-:Y:S02]  /*10200*/  IMAD.X R0, RZ, RZ, R13, P0 ;  /* 0x000000ffff007224 */ /* 0x000fe400000e060d */
[----:B-12---:R-:W-:-:S04]  /*10210*/  IMAD.WIDE.U32 R4, R6, c[0x0][0x1e8], R2 ;  /* 0x00007a0006047a25 */ /* 0x006fc800078e0002 */
[----:B------:R-:W-:Y:S01]  /*10220*/  IMAD R0, R0, c[0x0][0x1e8], RZ ;  /* 0x00007a0000007a24 */ /* 0x000fe200078e02ff */
[----:B------:R-:W-:-:S03]  /*10230*/  LEA R2, P0, R4, c[0x0][0x1d0], 0x1 ;  /* 0x0000740004027a11 */ /* 0x000fc600078008ff */
[----:B------:R-:W-:-:S05]  /*10240*/  IMAD R0, R6, c[0x0][0x1ec], R0 ;  /* 0x00007b0006007a24 */ /* 0x000fca00078e0200 */
[----:B------:R-:W-:-:S04]  /*10250*/  IADD3 R0, R5, R0, RZ ;  /* 0x0000000005007210 */ /* 0x000fc80007ffe0ff */
[----:B------:R-:W-:-:S05]  /*10260*/  LEA.HI.X R3, R4, c[0x0][0x1d4], R0, 0x1, P0 ;  /* 0x0000750004037a11 */ /* 0x000fca00000f0c00 */
[----:B------:R-:W-:Y:S01]  /*10270*/  STG.E.128 [R2.64], R52 ;  /* 0x0000003402007986 */ /* 0x000fe2000c101d12 */
[----:B------:R-:W-:Y:S05]  /*10280*/  EXIT ;  /* 0x000000000000794d */ /* 0x000fea0003800000 */
.L_x_104:
[----:B------:R-:W-:Y:S01]  /*10290*/  UISETP.NE.AND UP4, UPT, UR10, -0x1, UPT ;  /* 0xffffffff0a00788c */ /* 0x000fe2000bf85270 */
[----:B------:R-:W-:Y:S01]  /*102a0*/  SHF.R.S32.HI R4, RZ, 0x1f, R219 ;  /* 0x0000001fff047819 */ /* 0x000fe200000114db */
[----:B------:R-:W-:Y:S01]  /*102b0*/  ULDC.64 UR4, c[0x0][0x1e8] ;  /* 0x00007a0000047ab9 */ /* 0x000fe20000000a00 */
[----:B------:R-:W1:Y:S01]  /*102c0*/  S2R R8, SR_CTAID.Z ;  /* 0x0000000000087919 */ /* 0x000e620000002700 */
[----:B------:R-:W-:Y:S01]  /*102d0*/  USHF.R.S32.HI UR9, URZ, 0x1f, UR12 ;  /* 0x0000001f3f097899 */ /* 0x000fe2000801140c */
[----:B------:R-:W-:Y:S01]  /*102e0*/  LEA.HI R4, R4, R219, RZ, 0x3 ;  /* 0x000000db04047211 */ /* 0x000fe200078f18ff */
[----:B------:R-:W-:Y:S01]  /*102f0*/  ULDC.64 UR6, c[0x0][0x1e0] ;  /* 0x0000780000067ab9 */ /* 0x000fe20000000a00 */
[----:B------:R-:W2:Y:S01]  /*10300*/  S2R R6, SR_CTAID.X ;  /* 0x0000000000067919 */ /* 0x000ea20000002500 */
[----:B------:R-:W-:Y:S01]  /*10310*/  UIADD3 UR16, -UR13, UR16, URZ ;  /* 0x000000100d107290 */ /* 0x000fe2000fffe13f */
[----:B------:R-:W-:Y:S01]  /*10320*/  LOP3.LUT R0, R4, 0xfffffff8, RZ, 0xc0, !PT ;  /* 0xfffffff804007812 */ /* 0x000fe200078ec0ff */
[----:B------:R-:W-:Y:S01]  /*10330*/  UMOV UR22, URZ ;  /* 0x0000003f00167c82 */ /* 0x000fe20008000000 */
[----:B------:R-:W-:Y:S01]  /*10340*/  SHF.R.S32.HI R4, RZ, 0x3, R4 ;  /* 0x00000003ff047819 */ /* 0x000fe20000011404 */
[----:B------:R-:W-:Y:S01]  /*10350*/  @UP4 UIMAD.WIDE.U32 UR14, UR10, UR4, URZ ;  /* 0x000000040a0e42a5 */ /* 0x000fe2000f8e003f */
[----:B------:R-:W-:Y:S01]  /*10360*/  BSSY B0, `(.L_x_178) ;  /* 0x000003c000007945 */ /* 0x000fe20003800000 */
[----:B------:R-:W-:Y:S01]  /*10370*/  @!UP4 USHF.R.S32.HI UR17, URZ, 0x1f, UR11 ;  /* 0x0000001f3f11c899 */ /* 0x000fe2000801140b */
[----:B------:R-:W-:Y:S01]  /*10380*/  IMAD.IADD R14, R219, 0x1, -R0 ;  /* 0x00000001db0e7824 */ /* 0x000fe200078e0a00 */
[----:B------:R-:W-:Y:S01]  /*10390*/  @UP4 UIMAD UR8, UR10, UR5, UR15 ;  /* 0x000000050a0842a4 */ /* 0x000fe2000f8e020f */
[----:B------:R-:W-:Y:S01]  /*103a0*/  SHF.R.S32.HI R5, RZ, 0x1f, R4 ;  /* 0x0000001fff057819 */ /* 0x000fe20000011404 */
[----:B------:R-:W-:Y:S01]  /*103b0*/  @!UP4 UIMAD UR17, UR17, UR6, URZ ;  /* 0x000000061111c2a4 */ /* 0x000fe2000f8e023f */
[----:B------:R-:W-:Y:S01]  /*103c0*/  IMAD.SHL.U32 R0, R14, 0x8, RZ ;  /* 0x000000080e007824 */ /* 0x000fe200078e00ff */
[----:B------:R-:W-:Y:S01]  /*103d0*/  ULDC.64 UR4, c[0x0][0x1f0] ;  /* 0x00007c0000047ab9 */ /* 0x000fe20000000a00 */
[----:B------:R-:W-:Y:S01]  /*103e0*/  ISETP.GE.AND P2, PT, R4, UR16, PT ;  /* 0x0000001004007c0c */ /* 0x000fe2000bf46270 */
[----:B------:R-:W-:-:S02]  /*103f0*/  UIMAD UR4, UR9, UR4, URZ ;  /* 0x00000004090472a4 */ /* 0x000fc4000f8e023f */
[----:B------:R-:W-:Y:S01]  /*10400*/  ULDC.U8 UR15, c[0x0][0x328] ;  /* 0x0000ca00000f7ab9 */ /* 0x000fe20000000000 */
[----:B------:R-:W-:Y:S01]  /*10410*/  ISETP.GE.AND P1, PT, R0, c[0x0][0x220], PT ;  /* 0x0000880000007a0c */ /* 0x000fe20003f26270 */
[----:B------:R-:W-:Y:S01]  /*10420*/  ULDC.U8 UR9, c[0x0][0x329] ;  /* 0x0000ca4000097ab9 */ /* 0x000fe20000000000 */
[----:B------:R-:W-:Y:S01]  /*10430*/  P2R R22, PR, RZ, 0x4 ;  /* 0x00000004ff167803 */ /* 0x000fe20000000000 */
[----:B------:R-:W-:Y:S02]  /*10440*/  UISETP.NE.AND UP1, UPT, UR9, URZ, UPT ;  /* 0x0000003f0900728c */ /* 0x000fe4000bf25270 */
[----:B------:R-:W-:Y:S02]  /*10450*/  UISETP.NE.AND UP3, UPT, UR15, URZ, UPT ;  /* 0x0000003f0f00728c */ /* 0x000fe4000bf65270 */
[----:B------:R-:W-:Y:S02]  /*10460*/  @!UP4 UIMAD UR17, UR11, UR7, UR17 ;  /* 0x000000070b11c2a4 */ /* 0x000fe4000f8e0211 */
[----:B------:R-:W-:-:S02]  /*10470*/  UISETP.NE.OR UP2, UPT, UR9, URZ, !UP3 ;  /* 0x0000003f0900728c */ /* 0x000fc4000df45670 */
[----:B------:R-:W-:Y:S02]  /*10480*/  @!UP4 UIMAD.WIDE.U32 UR20, UR11, UR6, URZ ;  /* 0x000000060b14c2a5 */ /* 0x000fe4000f8e003f */
[----:B------:R-:W-:Y:S02]  /*10490*/  ULDC UR7, c[0x0][0x214] ;  /* 0x0000850000077ab9 */ /* 0x000fe40000000800 */
[----:B------:R-:W-:Y:S02]  /*104a0*/  @UP1 ULDC UR9, c[0x0][0x210] ;  /* 0x0000840000091ab9 */ /* 0x000fe40000000800 */
[----:B------:R-:W-:Y:S02]  /*104b0*/  ULDC UR6, c[0x0][0x234] ;  /* 0x00008d0000067ab9 */ /* 0x000fe40000000800 */
[----:B------:R-:W-:Y:S02]  /*104c0*/  @UP1 UIMAD UR9, UR9, UR7, URZ ;  /* 0x00000007090912a4 */ /* 0x000fe4000f8e023f */
[----:B------:R-:W-:-:S02]  /*104d0*/  @!UP1 USEL UR9, UR7, UR6, !UP3 ;  /* 0x0000000607099287 */ /* 0x000fc4000d800000 */
[----:B------:R-:W-:Y:S02]  /*104e0*/  UIMAD UR5, UR12, UR5, UR4 ;  /* 0x000000050c0572a4 */ /* 0x000fe4000f8e0204 */
[----:B------:R-:W-:Y:S02]  /*104f0*/  UISETP.NE.OR UP0, UPT, UR10, -0x1, UP2 ;  /* 0xffffffff0a00788c */ /* 0x000fe40009705670 */
[----:B------:R-:W-:Y:S02]  /*10500*/  ULDC UR4, c[0x0][0x1c0] ;  /* 0x0000700000047ab9 */ /* 0x000fe40000000800 */
[----:B------:R-:W-:Y:S02]  /*10510*/  @UP1 UMOV UR15, 0x1 ;  /* 0x00000001000f1882 */ /* 0x000fe40000000000 */
[----:B------:R-:W-:Y:S02]  /*10520*/  @!UP1 UIMAD UR15, UR9, UR4, URZ ;  /* 0x00000004090f92a4 */ /* 0x000fe4000f8e023f */
[----:B------:R-:W-:-:S02]  /*10530*/  @!UP4 UMOV UR14, UR20 ;  /* 0x00000014000ecc82 */ /* 0x000fc40008000000 */
[----:B------:R-:W-:Y:S01]  /*10540*/  @!UP4 UIADD3 UR8, UR21, UR17, URZ ;  /* 0x000000111508c290 */ /* 0x000fe2000fffe03f */
[C---:B------:R-:W-:Y:S01]  /*10550*/  IADD3 R2, P0, R0.reuse, UR14, RZ ;  /* 0x0000000e00027c10 */ /* 0x040fe2000ff1e0ff */
[----:B------:R-:W-:Y:S02]  /*10560*/  UIMAD UR15, UR11, UR15, URZ ;  /* 0x0000000f0b0f72a4 */ /* 0x000fe4000f8e023f */
[----:B------:R-:W-:Y:S02]  /*10570*/  @!UP0 UIMAD UR10, UR11, UR7, URZ ;  /* 0x000000070b0a82a4 */ /* 0x000fe4000f8e023f */
[----:B------:R-:W-:Y:S01]  /*10580*/  LEA.HI.X.SX32 R3, R0, UR8, 0x1, P0 ;  /* 0x0000000800037c11 */ /* 0x000fe200080f0eff */
[----:B------:R-:W-:Y:S01]  /*10590*/  USEL UR15, UR15, URZ, UP2 ;  /* 0x0000003f0f0f7287 */ /* 0x000fe20009000000 */
[----:B------:R-:W-:Y:S01]  /*105a0*/  ISETP.GE.OR P0, PT, R4, UR16, P1 ;  /* 0x0000001004007c0c */ /* 0x000fe20008f06670 */
[----:B------:R-:W-:Y:S02]  /*105b0*/  @UP1 ULDC UR24, c[0x0][0x210] ;  /* 0x0000840000181ab9 */ /* 0x000fe40000000800 */
[----:B------:R-:W-:Y:S01]  /*105c0*/  @!UP1 UMOV UR24, 0x1 ;  /* 0x0000000100189882 */ /* 0x000fe20000000000 */
[----:B-1----:R-:W-:Y:S01]  /*105d0*/  IMAD.WIDE.U32 R8, R8, c[0x0][0x1f0], R2 ;  /* 0x00007c0008087a25 */ /* 0x002fe200078e0002 */
[----:B------:R-:W-:-:S02]  /*105e0*/  UIMAD UR9, UR12, UR9, UR15 ;  /* 0x000000090c0972a4 */ /* 0x000fc4000f8e020f */
[----:B------:R-:W-:Y:S01]  /*105f0*/  UIMAD UR13, UR13, UR24, URZ ;  /* 0x000000180d0d72a4 */ /* 0x000fe2000f8e023f */
[----:B--2---:R-:W-:Y:S01]  /*10600*/  IMAD.WIDE R2, R6, 0x80, R4 ;  /* 0x0000008006027825 */ /* 0x004fe200078e0204 */
[----:B------:R-:W-:Y:S01]  /*10610*/  @!UP2 UMOV UR22, UR10 ;  /* 0x0000000a0016ac82 */ /* 0x000fe20008000000 */
[----:B------:R-:W-:Y:S01]  /*10620*/  IADD3 R7, R9, UR5, RZ ;  /* 0x0000000509077c10 */ /* 0x000fe2000fffe0ff */
[----:B------:R-:W-:Y:S02]  /*10630*/  UMOV UR23, URZ ;  /* 0x0000003f00177c82 */ /* 0x000fe40008000000 */
[----:B------:R-:W-:Y:S02]  /*10640*/  USHF.R.S32.HI UR6, URZ, 0x1f, UR9 ;  /* 0x0000001f3f067899 */ /* 0x000fe40008011409 */
[----:B------:R-:W-:Y:S02]  /*10650*/  @!UP2 USHF.R.S32.HI UR23, URZ, 0x1f, UR10 ;  /* 0x0000001f3f17a899 */ /* 0x000fe4000801140a */
[----:B------:R-:W-:-:S02]  /*10660*/  USHF.R.S32.HI UR4, URZ, 0x1f, UR13 ;  /* 0x0000001f3f047899 */ /* 0x000fc4000801140d */
[----:B------:R-:W-:-:S04]  /*10670*/  UIADD3 UR9, UP1, UP0, UR13, UR22, UR9 ;  /* 0x000000160d097290 */ /* 0x000fc8000f83e009 */
[----:B------:R-:W-:Y:S01]  /*10680*/  UIADD3.X UR4, UR4, UR23, UR6, UP1, UP0 ;  /* 0x0000001704047290 */ /* 0x000fe20008fe0406 */
[----:B------:R-:W-:Y:S06]  /*10690*/  @P0 BRA `(.L_x_179) ;  /* 0x0000008000000947 */ /* 0x000fec0003800000 */
        /* <DEDUP_REMOVED lines=8> */
.L_x_179:
[----:B------:R-:W-:Y:S05]  /*10720*/  BSYNC B0 ;  /* 0x0000000000007941 */ /* 0x000fea0003800000 */
.L_x_178:
[----:B------:R-:W-:Y:S01]  /*10730*/  IADD3 R20, R4, 0x10, RZ ;  /* 0x0000001004147810 */ /* 0x000fe20007ffe0ff */
[----:B------:R-:W-:Y:S03]  /*10740*/  BSSY B0, `(.L_x_180) ;  /* 0x0000010000007945 */ /* 0x000fe60003800000 */
[C---:B------:R-:W-:Y:S02]  /*10750*/  ISETP.GE.OR P0, PT, R20.reuse, UR16, P1 ;  /* 0x0000001014007c0c */ /* 0x040fe40008f06670 */
[----:B------:R-:W-:-:S04]  /*10760*/  ISETP.GE.AND P2, PT, R20, UR16, PT ;  /* 0x0000001014007c0c */ /* 0x000fc8000bf46270 */
[----:B------:R-:W-:-:S07]  /*10770*/  P2R R21, PR, RZ, 0x4 ;  /* 0x00000004ff157803 */ /* 0x000fce0000000000 */
        /* <DEDUP_REMOVED lines=12> */
.L_x_181:
[----:B------:R-:W-:Y:S05]  /*10840*/  BSYNC B0 ;  /* 0x0000000000007941 */ /* 0x000fea0003800000 */
.L_x_180:
[----:B------:R-:W-:Y:S01]  /*10850*/  IADD3 R19, R4, 0x20, RZ ;  /* 0x0000002004137810 */ /* 0x000fe20007ffe0ff */
[----:B------:R-:W-:Y:S03]  /*10860*/  BSSY B0, `(.L_x_182) ;  /* 0x000000f000007945 */ /* 0x000fe60003800000 */
[C---:B------:R-:W-:Y:S02]  /*10870*/  ISETP.GE.OR P0, PT, R19.reuse, UR16, P1 ;  /* 0x0000001013007c0c */ /* 0x040fe40008f06670 */
[----:B------:R-:W-:-:S11]  /*10880*/  ISETP.GE.AND P6, PT, R19, UR16, PT ;  /* 0x0000001013007c0c */ /* 0x000fd6000bfc6270 */
        /* <DEDUP_REMOVED lines=12> */
.L_x_183:
[----:B------:R-:W-:Y:S05]  /*10950*/  BSYNC B0 ;  /* 0x0000000000007941 */ /* 0x000fea0003800000 */
.L_x_182:
        /* <DEDUP_REMOVED lines=16> */
.L_x_185:
[----:B------:R-:W-:Y:S05]  /*10a60*/  BSYNC B0 ;  /* 0x0000000000007941 */ /* 0x000fea0003800000 */
.L_x_184:
        /* <DEDUP_REMOVED lines=16> */
.L_x_187:
[----:B------:R-:W-:Y:S05]  /*10b70*/  BSYNC B0 ;  /* 0x0000000000007941 */ /* 0x000fea0003800000 */
.L_x_186:
        /* <DEDUP_REMOVED lines=16> */
.L_x_189:
[----:B------:R-:W-:Y:S05]  /*10c80*/  BSYNC B0 ;  /* 0x0000000000007941 */ /* 0x000fea0003800000 */
.L_x_188:
        /* <DEDUP_REMOVED lines=16> */
.L_x_191:
[----:B------:R-:W-:Y:S05]  /*10d90*/  BSYNC B0 ;  /* 0x0000000000007941 */ /* 0x000fea0003800000 */
.L_x_190:
[----:B-1----:R-:W-:Y:S01]  /*10da0*/  IADD3 R13, R4, 0x70, RZ ;  /* 0x00000070040d7810 */ /* 0x002fe20007ffe0ff */
[----:B------:R-:W-:Y:S03]  /*10db0*/  BSSY B0, `(.L_x_192) ;  /* 0x000000e000007945 */ /* 0x000fe60003800000 */
[C---:B------:R-:W-:Y:S02]  /*10dc0*/  ISETP.GE.OR P0, PT, R13.reuse, UR16, P1 ;  /* 0x000000100d007c0c */ /* 0x040fe40008f06670 */
[----:B------:R-:W-:-:S11]  /*10dd0*/  ISETP.GE.AND P1, PT, R13, UR16, PT ;  /* 0x000000100d007c0c */ /* 0x000fd6000bf26270 */
[----:B------:R-:W-:Y:S05]  /*10de0*/  @P0 BRA `(.L_x_193) ;  /* 0x000000a000000947 */ /* 0x000fea0003800000 */
[----:B------:R-:W-:Y:S02]  /*10df0*/  IADD3 R0, P0, R2, 0x70, RZ ;  /* 0x0000007002007810 */ /* 0x000fe40007f1e0ff */
[----:B------:R-:W-:Y:S02]  /*10e00*/  MOV R6, R8 ;  /* 0x0000000800067202 */ /* 0x000fe40000000f00 */
[----:B------:R-:W-:-:S03]  /*10e10*/  IADD3.X R2, RZ, R3, RZ, P0, !PT ;  /* 0x00000003ff027210 */ /* 0x000fc600007fe4ff */
[----:B------:R-:W-:-:S04]  /*10e20*/  IMAD.WIDE.U32 R6, R0, c[0x0][0x1e8], R6 ;  /* 0x00007a0000067a25 */ /* 0x000fc800078e0006 */
[----:B------:R-:W-:-:S04]  /*10e30*/  IMAD R2, R2, c[0x0][0x1e8], RZ ;  /* 0x00007a0002027a24 */ /* 0x000fc800078e02ff */
[----:B------:R-:W-:Y:S01]  /*10e40*/  IMAD R0, R0, c[0x0][0x1ec], R2 ;  /* 0x00007b0000007a24 */ /* 0x000fe200078e0202 */
[----:B------:R-:W-:-:S04]  /*10e50*/  LEA R2, P0, R6, c[0x0][0x1d0], 0x1 ;  /* 0x0000740006027a11 */ /* 0x000fc800078008ff */
[----:B------:R-:W-:-:S04]  /*10e60*/  IADD3 R0, R0, R7, RZ ;  /* 0x0000000700007210 */ /* 0x000fc80007ffe0ff */
[----:B------:R-:W-:-:S05]  /*10e70*/  LEA.HI.X R3, R6, c[0x0][0x1d4], R0, 0x1, P0 ;  /* 0x0000750006037a11 */ /* 0x000fca00000f0c00 */
[----:B------:R1:W-:Y:S02]  /*10e80*/  STG.E.128 [R2.64], RZ ;  /* 0x000000ff02007986 */ /* 0x0003e4000c101d12 */
.L_x_193:
[----:B------:R-:W-:Y:S05]  /*10e90*/  BSYNC B0 ;  /* 0x0000000000007941 */ /* 0x000fea0003800000 */
.L_x_192:
[----:B------:R-:W-:Y:S02]  /*10ea0*/  ISETP.NE.AND P0, PT, R22, RZ, PT ;  /* 0x000000ff1600720c */ /* 0x000fe40003f05270 */
[----:B------:R-:W-:Y:S02]  /*10eb0*/  P2R R7, PR, RZ, 0x2 ;  /* 0x00000002ff077803 */ /* 0x000fe40000000000 */
[C---:B------:R-:W-:Y:S02]  /*10ec0*/  ISETP.NE.OR P0, PT, R14.reuse, RZ, P0 ;  /* 0x000000ff0e00720c */ /* 0x040fe40000705670 */
[----:B------:R-:W-:Y:S02]  /*10ed0*/  P2R R6, PR, RZ, 0x4 ;  /* 0x00000004ff067803 */ /* 0x000fe40000000000 */
[----:B------:R-:W-:Y:S02]  /*10ee0*/  ISETP.NE.AND P2, PT, R21, RZ, PT ;  /* 0x000000ff1500720c */ /* 0x000fe40003f45270 */
[----:B------:R-:W-:-:S02]  /*10ef0*/  ISETP.NE.OR P6, PT, R14, RZ, P6 ;  /* 0x000000ff0e00720c */ /* 0x000fc400037c5670 */
[C---:B------:R-:W-:Y:S02]  /*10f00*/  ISETP.NE.OR P5, PT, R14.reuse, RZ, P5 ;  /* 0x000000ff0e00720c */ /* 0x040fe40002fa5670 */
[C---:B------:R-:W-:Y:S02]  /*10f10*/  ISETP.NE.OR P4, PT, R14.reuse, RZ, P4 ;  /* 0x000000ff0e00720c */ /* 0x040fe40002785670 */
[----:B------:R-:W-:Y:S01]  /*10f20*/  ISETP.NE.OR P3, PT, R14, RZ, P3 ;  /* 0x000000ff0e00720c */ /* 0x000fe20001f65670 */
[----:B------:R-:W-:-:S05]  /*10f30*/  @!P0 IMAD R4, R4, UR24, RZ ;  /* 0x0000001804048c24 */ /* 0x000fca000f8e02ff */
[----:B-1----:R-:W-:Y:S01]  /*10f40*/  @!P0 IADD3 R2, P1, R4, UR9, RZ ;  /* 0x0000000904028c10 */ /* 0x002fe2000ff3e0ff */
[----:B------:R-:W-:-:S03]  /*10f50*/  @!P6 IMAD.MOV.U32 R12, RZ, RZ, 0x7f800000 ;  /* 0x7f800000ff0ce424 */ /* 0x000fc600078e00ff */
[----:B------:R-:W-:Y:S02]  /*10f60*/  @!P0 LEA.HI.X.SX32 R5, R4, UR4, 0x1, P1 ;  /* 0x0000000404058c11 */ /* 0x000fe400088f0eff */
[----:B------:R-:W-:-:S13]  /*10f70*/  ISETP.NE.OR P1, PT, R14, RZ, P2 ;  /* 0x000000ff0e00720c */ /* 0x000fda0001725670 */
[----:B------:R-:W-:-:S05]  /*10f80*/  @!P1 IMAD R0, R20, UR24, RZ ;  /* 0x0000001814009c24 */ /* 0x000fca000f8e02ff */
[----:B------:R-:W-:-:S04]  /*10f90*/  @!P1 IADD3 R3, P2, R0, UR9, RZ ;  /* 0x0000000900039c10 */ /* 0x000fc8000ff5e0ff */
[----:B------:R-:W-:Y:S02]  /*10fa0*/  @!P1 LEA.HI.X.SX32 R0, R0, UR4, 0x1, P2 ;  /* 0x0000000400009c11 */ /* 0x000fe400090f0eff */
[----:B------:R-:W-:-:S04]  /*10fb0*/  @!P0 LEA R4, P2, R2, c[0x0][0x200], 0x2 ;  /* 0x0000800002048a11 */ /* 0x000fc800078410ff */
[----:B------:R-:W-:Y:S02]  /*10fc0*/  @!P0 LEA.HI.X R5, R2, c[0x0][0x204], R5, 0x2, P2 ;  /* 0x0000810002058a11 */ /* 0x000fe400010f1405 */
[----:B------:R-:W-:-:S04]  /*10fd0*/  @!P1 LEA R2, P2, R3, c[0x0][0x200], 0x2 ;  /* 0x0000800003029a11 */ /* 0x000fc800078410ff */
[----:B------:R-:W-:Y:S01]  /*10fe0*/  @!P1 LEA.HI.X R3, R3, c[0x0][0x204], R0, 0x2, P2 ;  /* 0x0000810003039a11 */ /* 0x000fe200010f1400 */
[----:B------:R-:W-:Y:S01]  /*10ff0*/  @!P0 IMAD.MOV.U32 R0, RZ, RZ, 0x7f800000 ;  /* 0x7f800000ff008424 */ /* 0x000fe200078e00ff */
[----:B------:R-:W-:-:S04]  /*11000*/  ISETP.NE.AND P2, PT, R6, RZ, PT ;  /* 0x000000ff0600720c */ /* 0x000fc80003f45270 */
[----:B------:R1:W-:Y:S01]  /*11010*/  @!P0 STG.E [R4.64], R0 ;  /* 0x0000000004008986 */ /* 0x0003e2000c101912 */
[----:B------:R-:W-:Y:S01]  /*11020*/  ISETP.NE.OR P2, PT, R14, RZ, P2 ;  /* 0x000000ff0e00720c */ /* 0x000fe20001745670 */
[----:B-1----:R-:W-:Y:S02]  /*11030*/  @!P1 IMAD.MOV.U32 R0, RZ, RZ, 0x7f800000 ;  /* 0x7f800000ff009424 */ /* 0x002fe400078e00ff */
[----:B------:R-:W-:-:S03]  /*11040*/  @!P6 IMAD R4, R19, UR24, RZ ;  /* 0x000000181304ec24 */ /* 0x000fc6000f8e02ff */
[----:B------:R1:W-:Y:S01]  /*11050*/  @!P1 STG.E [R2.64], R0 ;  /* 0x0000000002009986 */ /* 0x0003e2000c101912 */
[----:B------:R-:W-:-:S04]  /*11060*/  ISETP.NE.AND P1, PT, R7, RZ, PT ;  /* 0x000000ff0700720c */ /* 0x000fc80003f25270 */
[----:B------:R-:W-:Y:S02]  /*11070*/  ISETP.NE.OR P1, PT, R14, RZ, P1 ;  /* 0x000000ff0e00720c */ /* 0x000fe40000f25670 */
[----:B-1----:R-:W-:Y:S01]  /*11080*/  @!P6 IADD3 R0, P0, R4, UR9, RZ ;  /* 0x000000090400ec10 */ /* 0x002fe2000ff1e0ff */
[----:B------:R-:W-:-:S03]  /*11090*/  @!P5 IMAD R2, R18, UR24, RZ ;  /* 0x000000181202dc24 */ /* 0x000fc6000f8e02ff */
[----:B------:R-:W-:Y:S02]  /*110a0*/  @!P6 LEA.HI.X.SX32 R3, R4, UR4, 0x1, P0 ;  /* 0x000000040403ec11 */ /* 0x000fe400080f0eff */
[----:B------:R-:W-:-:S04]  /*110b0*/  @!P6 LEA R10, P0, R0, c[0x0][0x200], 0x2 ;  /* 0x00008000000aea11 */ /* 0x000fc800078010ff */
[----:B------:R-:W-:Y:S02]  /*110c0*/  @!P6 LEA.HI.X R11, R0, c[0x0][0x204], R3, 0x2, P0 ;  /* 0x00008100000bea11 */ /* 0x000fe400000f1403 */
[----:B------:R-:W-:-:S03]  /*110d0*/  @!P5 IADD3 R0, P0, R2, UR9, RZ ;  /* 0x000000090200dc10 */ /* 0x000fc6000ff1e0ff */
[----:B------:R1:W-:Y:S01]  /*110e0*/  @!P6 STG.E [R10.64], R12 ;  /* 0x0000000c0a00e986 */ /* 0x0003e2000c101912 */
[----:B------:R-:W-:Y:S01]  /*110f0*/  @!P5 LEA.HI.X.SX32 R3, R2, UR4, 0x1, P0 ;  /* 0x000000040203dc11 */ /* 0x000fe200080f0eff */
[----:B------:R-:W-:Y:S01]  /*11100*/  @!P4 IMAD R2, R17, UR24, RZ ;  /* 0x000000181102cc24 */ /* 0x000fe2000f8e02ff */
[----:B------:R-:W-:-:S04]  /*11110*/  @!P5 LEA R8, P0, R0, c[0x0][0x200], 0x2 ;  /* 0x000080000008da11 */ /* 0x000fc800078010ff */
[----:B------:R-:W-:Y:S01]  /*11120*/  @!P5 LEA.HI.X R9, R0, c[0x0][0x204], R3, 0x2, P0 ;  /* 0x000081000009da11 */ /* 0x000fe200000f1403 */
[----:B------:R-:W-:Y:S01]  /*11130*/  @!P3 IMAD R3, R16, UR24, RZ ;  /* 0x000000181003bc24 */ /* 0x000fe2000f8e02ff */
[----:B------:R-:W-:-:S04]  /*11140*/  @!P4 IADD3 R0, P0, R2, UR9, RZ ;  /* 0x000000090200cc10 */ /* 0x000fc8000ff1e0ff */
[----:B------:R-:W-:Y:S02]  /*11150*/  @!P4 LEA.HI.X.SX32 R2, R2, UR4, 0x1, P0 ;  /* 0x000000040202cc11 */ /* 0x000fe400080f0eff */
[----:B------:R-:W-:-:S04]  /*11160*/  @!P4 LEA R6, P0, R0, c[0x0][0x200], 0x2 ;  /* 0x000080000006ca11 */ /* 0x000fc800078010ff */
[----:B------:R-:W-:Y:S01]  /*11170*/  @!P4 LEA.HI.X R7, R0, c[0x0][0x204], R2, 0x2, P0 ;  /* 0x000081000007ca11 */ /* 0x000fe200000f1402 */
[----:B------:R-:W-:Y:S01]  /*11180*/  @!P2 IMAD R2, R15, UR24, RZ ;  /* 0x000000180f02ac24 */ /* 0x000fe2000f8e02ff */
[----:B------:R-:W-:-:S04]  /*11190*/  @!P3 IADD3 R0, P0, R3, UR9, RZ ;  /* 0x000000090300bc10 */ /* 0x000fc8000ff1e0ff */
[----:B------:R-:W-:Y:S02]  /*111a0*/  @!P3 LEA.HI.X.SX32 R3, R3, UR4, 0x1, P0 ;  /* 0x000000040303bc11 */ /* 0x000fe400080f0eff */
[----:B------:R-:W-:Y:S01]  /*111b0*/  @!P3 LEA R4, P0, R0, c[0x0][0x200], 0x2 ;  /* 0x000080000004ba11 */ /* 0x000fe200078010ff */
[----:B-1----:R-:W-:-:S03]  /*111c0*/  @!P4 IMAD.MOV.U32 R10, RZ, RZ, 0x7f800000 ;  /* 0x7f800000ff0ac424 */ /* 0x002fc600078e00ff */
[----:B------:R-:W-:Y:S02]  /*111d0*/  @!P3 LEA.HI.X R5, R0, c[0x0][0x204], R3, 0x2, P0 ;  /* 0x000081000005ba11 */ /* 0x000fe400000f1403 */
[----:B------:R-:W-:-:S04]  /*111e0*/  @!P2 IADD3 R0, P0, R2, UR9, RZ ;  /* 0x000000090200ac10 */ /* 0x000fc8000ff1e0ff */
[----:B------:R-:W-:Y:S02]  /*111f0*/  @!P2 LEA.HI.X.SX32 R3, R2, UR4, 0x1, P0 ;  /* 0x000000040203ac11 */ /* 0x000fe400080f0eff */
        /* <DEDUP_REMOVED lines=10> */
[----:B--2---:R-:W-:-:S05]  /*112a0*/  IMAD R0, R13, UR24, RZ ;  /* 0x000000180d007c24 */ /* 0x004fca000f8e02ff */
[----:B------:R-:W-:-:S04]  /*112b0*/  IADD3 R3, P0, R0, UR9, RZ ;  /* 0x0000000900037c10 */ /* 0x000fc8000ff1e0ff */
[----:B------:R-:W-:Y:S02]  /*112c0*/  LEA.HI.X.SX32 R0, R0, UR4, 0x1, P0 ;  /* 0x0000000400007c11 */ /* 0x000fe400080f0eff */
[----:B------:R-:W-:-:S04]  /*112d0*/  LEA R2, P0, R3, c[0x0][0x200], 0x2 ;  /* 0x0000800003027a11 */ /* 0x000fc800078010ff */
[----:B------:R-:W-:Y:S01]  /*112e0*/  LEA.HI.X R3, R3, c[0x0][0x204], R0, 0x2, P0 ;  /* 0x0000810003037a11 */ /* 0x000fe200000f1400 */
[----:B------:R-:W-:-:S05]  /*112f0*/  IMAD.MOV.U32 R0, RZ, RZ, 0x7f800000 ;  /* 0x7f800000ff007424 */ /* 0x000fca00078e00ff */
[----:B------:R-:W-:Y:S01]  /*11300*/  STG.E [R2.64], R0 ;  /* 0x0000000002007986 */ /* 0x000fe2000c101912 */
[----:B------:R-:W-:Y:S05]  /*11310*/  EXIT ;  /* 0x000000000000794d */ /* 0x000fea0003800000 */
.L_x_194:
        /* <DEDUP_REMOVED lines=14> */
.L_x_2116:


//--------------------- .text._ZN5flash16flash_fwd_kernelI23Flash_fwd_kernel_traitsILi64ELi128ELi128ELi4ELb0ELb0EN7cutlass10bfloat16_tE19Flash_kernel_traitsILi64ELi128ELi128ELi4ES3_EELb0ELb0ELb0ELb0ELb0ELb0ELb1ELb0EEEvNS_16Flash_fwd_paramsE --------------------------
	.section	.text._ZN5flash16flash_fwd_kernelI23Flash_fwd_kernel_traitsILi64ELi128ELi128ELi4ELb0ELb0EN7cutlass10bfloat16_tE19Flash_kernel_traitsILi64ELi128ELi128ELi4ES3_EELb0ELb0ELb0ELb0ELb0ELb0ELb1ELb0EEEvNS_16Flash_fwd_paramsE,"ax",@progbits
	.sectioninfo	@"SHI_REGISTERS=255"
	.align	128
        .global         _ZN5flash16flash_fwd_kernelI23Flash_fwd_kernel_traitsILi64ELi128ELi128ELi4ELb0ELb0EN7cutlass10bfloat16_tE19Flash_kernel_traitsILi64ELi128ELi128ELi4ES3_EELb0ELb0ELb0ELb0ELb0ELb0ELb1ELb0EEEvNS_16Flash_fwd_paramsE
        .type           _ZN5flash16flash_fwd_kernelI23Flash_fwd_kernel_traitsILi64ELi128ELi128ELi4ELb0ELb0EN7cutlass10bfloat16_tE19Flash_kernel_traitsILi64ELi128ELi128ELi4ES3_EELb0ELb0ELb0ELb0ELb0ELb0ELb1ELb0EEEvNS_16Flash_fwd_paramsE,@function
        .size           _ZN5flash16flash_fwd_kernelI23Flash_fwd_kernel_traitsILi64ELi128ELi128ELi4ELb0ELb0EN7cutlass10bfloat16_tE19Flash_kernel_traitsILi64ELi128ELi128ELi4ES3_EELb0ELb0ELb0ELb0ELb0ELb0ELb1ELb0EEEvNS_16Flash_fwd_paramsE,(.L_x_2117 - _ZN5flash16flash_fwd_kernelI23Flash_fwd_kernel_traitsILi64ELi128ELi128ELi4ELb0ELb0EN7cutlass10bfloat16_tE19Flash_kernel_traitsILi64ELi128ELi128ELi4ES3_EELb0ELb0ELb0ELb0ELb0ELb0ELb1ELb0EEEvNS_16Flash_fwd_paramsE)
        .other          _ZN5flash16flash_fwd_kernelI23Flash_fwd_kernel_traitsILi64ELi128ELi128ELi4ELb0ELb0EN7cutlass10bfloat16_tE19Flash_kernel_traitsILi64ELi128ELi128ELi4ES3_EELb0ELb0ELb0ELb0ELb0ELb0ELb1ELb0EEEvNS_16Flash_fwd_paramsE,@"STO_CUDA_ENTRY STV_DEFAULT"
_ZN5flash16flash_fwd_kernelI23Flash_fwd_kernel_traitsILi64ELi128ELi128ELi4ELb0ELb0EN7cutlass10bfloat16_tE19Flash_kernel_traitsILi64ELi128ELi128ELi4ES3_EELb0ELb0ELb0ELb0ELb0ELb0ELb1ELb0EEEvNS_16Flash_fwd_paramsE:
.text._ZN5flash16flash_fwd_kernelI23Flash_fwd_kernel_traitsILi64ELi128ELi128ELi4ELb0ELb0EN7cutlass10bfloat16_tE19Flash_kernel_traitsILi64ELi128ELi128ELi4ES3_EELb0ELb0ELb0ELb0ELb0ELb0ELb1ELb0EEEvNS_16Flash_fwd_paramsE:
        /* <DEDUP_REMOVED lines=24> */
[----:B------:R-:W2:Y:S01]  /*0180*/  @P2 LDG.E R7, [R10.64] ;  /* 0x000000120a072981 */ /* 0x000ea2000c1e1900 */
[----:B------:R-:W-:-:S03]  /*0190*/  ULDC.64 UR6, c[0x0][0x248] ;  /* 0x0000920000067ab9 */ /* 0x000fc60000000a00 */
[----:B------:R-:W3:Y:S01]  /*01a0*/  @P2 LDG.E R0, [R10.64+0x4] ;  /* 0x000004120a002981 */ /* 0x000ee2000c1e1900 */
[----:B------:R-:W-:Y:S02]  /*01b0*/  IMAD.U32 R8, RZ, RZ, UR4 ;  /* 0x00000004ff087e24 */ /* 0x000fe4000f8e00ff */
[----:B------:R-:W-:Y:S01]  /*01c0*/  IMAD.U32 R9, RZ, RZ, UR5 ;  /* 0x00000005ff097e24 */ /* 0x000fe2000f8e00ff */
[----:B------:R-:W-:-:S04]  /*01d0*/  PLOP3.LUT P1, PT, PT, PT, UP1, 0x80, 0x0 ;  /* 0x000000000000781c */ /* 0x000fc80003f2f018 */
[----:B------:R-:W4:Y:S01]  /*01e0*/  @P0 LDG.E R4, [R8.64] ;  /* 0x0000001208040981 */ /* 0x000f22000c1e1900 */
[----:B------:R-:W-:-:S06]  /*01f0*/  UIMAD.WIDE UR6, UR11, UR9, UR6 ;  /* 0x000000090b0672a5 */ /* 0x000fcc000f8e0206 */
[----:B------:R-:W-:Y:S02]  /*0200*/  IMAD.U32 R2, RZ, RZ, UR6 ;  /* 0x00000006ff027e24 */ /* 0x000fe4000f8e00ff */
        /* <DEDUP_REMOVED lines=24> */
.L_x_195:
[----:B------:R-:W-:Y:S02]  /*0390*/  ULDC UR6, c[0x0][0x218] ;  /* 0x0000860000067ab9 */ /* 0x000fe40000000800 */
.L_x_196:
        /* <DEDUP_REMOVED lines=59> */
.L_x_198:
[----:B------:R-:W-:Y:S01]  /*0750*/  IABS R3, c[0x0][0x1c8] ;  /* 0x0000720000037a13 */ /* 0x000fe20000000000 */
[----:B------:R-:W1:Y:S01]  /*0760*/  S2R R0, SR_CTAID.Z ;  /* 0x0000000000007919 */ /* 0x000e620000002700 */
[----:B------:R-:W-:Y:S02]  /*0770*/  ULDC UR4, c[0x0][0x1c8] ;  /* 0x0000720000047ab9 */ /* 0x000fe40000000800 */
[----:B------:R-:W2:Y:S01]  /*0780*/  I2F.RP R7, R3 ;  /* 0x0000000300077306 */ /* 0x000ea20000209400 */
[----:B------:R-:W-:Y:S02]  /*0790*/  ULOP3.LUT UR4, UR12, UR4, URZ, 0x3c, !UPT ;  /* 0x000000040c047292 */ /* 0x000fe4000f8e3c3f */
[----:B------:R-:W-:-:S04]  /*07a0*/  @UP0 UIADD3 UR20, UR15, UR20, URZ ;  /* 0x000000140f140290 */ /* 0x000fc8000fffe03f */
[----:B------:R-:W-:Y:S01]  /*07b0*/  ISETP.LE.AND P1, PT, RZ, UR4, PT ;  /* 0x00000004ff007c0c */ /* 0x000fe2000bf23270 */
[----:B------:R-:W-:Y:S02]  /*07c0*/  ULDC.64 UR4, c[0x0][0x1a0] ;  /* 0x0000680000047ab9 */ /* 0x000fe40000000a00 */
[----:B------:R-:W-:-:S04]  /*07d0*/  @UP0 UIMAD.WIDE.U32 UR24, UR20, UR4, URZ ;  /* 0x00000004141802a5 */ /* 0x000fc8000f8e003f */
[----:B------:R-:W-:Y:S01]  /*07e0*/  @UP0 UIMAD UR21, UR20, UR5, UR25 ;  /* 0x00000005141502a4 */ /* 0x000fe2000f8e0219 */
[----:B--2---:R-:W2:Y:S01]  /*07f0*/  MUFU.RCP R4, R7 ;  /* 0x0000000700047308 */ /* 0x004ea20000001000 */
[----:B------:R-:W-:Y:S01]  /*0800*/  USHF.R.S32.HI UR20, URZ, 0x1f, UR12 ;  /* 0x0000001f3f147899 */ /* 0x000fe2000801140c */
[----:B-1----:R-:W-:Y:S02]  /*0810*/  IABS R0, R0 ;  /* 0x0000000000007213 */ /* 0x002fe40000000000 */
[----:B--2---:R-:W-:-:S04]  /*0820*/  IADD3 R4, R4, 0xffffffe, RZ ;  /* 0x0ffffffe04047810 */ /* 0x004fc80007ffe0ff */
[----:B------:R-:W1:Y:S02]  /*0830*/  F2I.FTZ.U32.TRUNC.NTZ R5, R4 ;  /* 0x0000000400057305 */ /* 0x000e64000021f000 */
[----:B-1----:R-:W-:Y:S02]  /*0840*/  IMAD.MOV R2, RZ, RZ, -R5 ;  /* 0x000000ffff027224 */ /* 0x002fe400078e0a05 */
[----:B------:R-:W-:Y:S02]  /*0850*/  IMAD.MOV.U32 R4, RZ, RZ, RZ ;  /* 0x000000ffff047224 */ /* 0x000fe400078e00ff */
[----:B------:R-:W-:-:S04]  /*0860*/  IMAD R2, R2, R3, RZ ;  /* 0x0000000302027224 */ /* 0x000fc800078e02ff */
[----:B------:R-:W-:-:S04]  /*0870*/  IMAD.HI.U32 R5, R5, R2, R4 ;  /* 0x0000000205057227 */ /* 0x000fc800078e0004 */
[----:B------:R-:W-:-:S04]  /*0880*/  IMAD.MOV.U32 R2, RZ, RZ, R0 ;  /* 0x000000ffff027224 */ /* 0x000fc800078e0000 */
[----:B------:R-:W-:-:S04]  /*0890*/  IMAD.HI.U32 R5, R5, R2, RZ ;  /* 0x0000000205057227 */ /* 0x000fc800078e00ff */
[----:B------:R-:W-:-:S04]  /*08a0*/  IMAD.MOV R0, RZ, RZ, -R5 ;  /* 0x000000ffff007224 */ /* 0x000fc800078e0a05 */
[----:B------:R-:W-:-:S05]  /*08b0*/  IMAD R0, R3, R0, R2 ;  /* 0x0000000003007224 */ /* 0x000fca00078e0202 */
[----:B------:R-:W-:-:S13]  /*08c0*/  ISETP.GT.U32.AND P2, PT, R3, R0, PT ;  /* 0x000000000300720c */ /* 0x000fda0003f44070 */
[----:B------:R-:W-:Y:S01]  /*08d0*/  @!P2 IMAD.IADD R0, R0, 0x1, -R3 ;  /* 0x000000010000a824 */ /* 0x000fe200078e0a03 */
[----:B------:R-:W-:Y:S02]  /*08e0*/  @!P2 IADD3 R5, R5, 0x1, RZ ;  /* 0x000000010505a810 */ /* 0x000fe40007ffe0ff */
[----:B------:R-:W-:Y:S02]  /*08f0*/  ISETP.NE.AND P2, PT, RZ, c[0x0][0x1c8], PT ;  /* 0x00007200ff007a0c */ /* 0x000fe40003f45270 */
[----:B------:R-:W-:-:S13]  /*0900*/  ISETP.GE.U32.AND P3, PT, R0, R3, PT ;  /* 0x000000030000720c */ /* 0x000fda0003f66070 */
[----:B------:R-:W-:-:S05]  /*0910*/  @P3 IADD3 R5, R5, 0x1, RZ ;  /* 0x0000000105053810 */ /* 0x000fca0007ffe0ff */
[----:B------:R-:W-:Y:S01]  /*0920*/  @!P1 IMAD.MOV R5, RZ, RZ, -R5 ;  /* 0x000000ffff059224 */ /* 0x000fe200078e0a05 */
        /* <DEDUP_REMOVED lines=14> */
.L_x_199:
[----:B------:R-:W-:Y:S01]  /*0a10*/  SHF.R.S32.HI R7, RZ, 0x1f, R6 ;  /* 0x0000001fff077819 */ /* 0x000fe20000011406 */
[----:B------:R-:W1:Y:S01]  /*0a20*/  S2R R3, SR_CTAID.X ;  /* 0x0000000000037919 */ /* 0x000e620000002500 */
[----:B------:R-:W-:Y:S01]  /*0a30*/  UIADD3 UR13, -UR13, UR16, URZ ;  /* 0x000000100d0d7290 */ /* 0x000fe2000fffe13f */
[----:B------:R-:W-:Y:S01]  /*0a40*/  BSSY B0, `(.L_x_200) ;  /* 0x000002f000007945 */ /* 0x000fe20003800000 */
[CC--:B------:R-:W-:Y:S01]  /*0a50*/  LEA.HI R9, R7.reuse, R6.reuse, RZ, 0x3 ;  /* 0x0000000607097211 */ /* 0x0c0fe200078f18ff */
[----:B------:R-:W2:Y:S01]  /*0a60*/  S2R R10, SR_CTAID.Z ;  /* 0x00000000000a7919 */ /* 0x000ea20000002700 */
[----:B------:R-:W-:Y:S01]  /*0a70*/  LEA.HI R2, R7, R6, RZ, 0x6 ;  /* 0x0000000607027211 */ /* 0x000fe200078f30ff */
[----:B------:R-:W-:Y:S01]  /*0a80*/  ULDC.64 UR4, c[0x0][0x1a8] ;  /* 0x00006a0000047ab9 */ /* 0x000fe20000000a00 */
[----:B------:R-:W-:Y:S01]  /*0a90*/  SHF.R.S32.HI R24, RZ, 0x3, R9 ;  /* 0x00000003ff187819 */ /* 0x000fe20000011409 */
[----:B------:R-:W-:Y:S01]  /*0aa0*/  UIMAD UR4, UR20, UR4, URZ ;  /* 0x00000004140472a4 */ /* 0x000fe2000f8e023f */
[----:B------:R-:W-:-:S02]  /*0ab0*/  LOP3.LUT R9, R9, 0xfffffff8, RZ, 0xc0, !PT ;  /* 0xfffffff809097812 */ /* 0x000fc400078ec0ff */
[----:B------:R-:W-:Y:S01]  /*0ac0*/  SHF.R.S32.HI R25, RZ, 0x1f, R24 ;  /* 0x0000001fff197819 */ /* 0x000fe20000011418 */
[----:B------:R-:W-:Y:S01]  /*0ad0*/  IMAD.SHL.U32 R11, R24, 0x40, RZ ;  /* 0x00000040180b7824 */ /* 0x000fe200078e00ff */
[----:B------:R-:W-:Y:S01]  /*0ae0*/  UIMAD UR4, UR12, UR5, UR4 ;  /* 0x000000050c0472a4 */ /* 0x000fe2000f8e0204 */
[----:B------:R-:W-:Y:S01]  /*0af0*/  IMAD.IADD R9, R6, 0x1, -R9 ;  /* 0x0000000106097824 */ /* 0x000fe200078e0a09 */
[----:B------:R-:W-:Y:S02]  /*0b00*/  LEA.HI R19, R7, R6, RZ, 0x5 ;  /* 0x0000000607137211 */ /* 0x000fe400078f28ff */
[----:B------:R-:W-:Y:S01]  /*0b10*/  LOP3.LUT R11, R11, 0x1c0, RZ, 0xc0, !PT ;  /* 0x000001c00b0b7812 */ /* 0x000fe200078ec0ff */
[----:B------:R-:W-:-:S03]  /*0b20*/  IMAD.SHL.U32 R242, R9, 0x8, RZ ;  /* 0x0000000809f27824 */ /* 0x000fc600078e00ff */
[----:B------:R-:W-:Y:S02]  /*0b30*/  SHF.R.U32.HI R0, RZ, 0x3, R11 ;  /* 0x00000003ff007819 */ /* 0x000fe4000001160b */
[----:B------:R-:W-:Y:S01]  /*0b40*/  LOP3.LUT R11, R11, 0x38, R242, 0xf8, !PT ;  /* 0x000000380b0b7812 */ /* 0x000fe200078ef8f2 */
[----:B-1----:R-:W-:Y:S01]  /*0b50*/  IMAD.WIDE R28, R3, 0x80, R24 ;  /* 0x00000080031c7825 */ /* 0x002fe200078e0218 */
[----:B------:R-:W-:Y:S02]  /*0b60*/  SHF.R.S32.HI R243, RZ, 0x1f, R242 ;  /* 0x0000001ffff37819 */ /* 0x000fe400000114f2 */
[----:B------:R-:W-:Y:S01]  /*0b70*/  LOP3.LUT R0, R11, R0, RZ, 0x3c, !PT ;  /* 0x000000000b007212 */ /* 0x000fe200078e3cff */
[----:B------:R-:W-:Y:S01]  /*0b80*/  IMAD.SHL.U32 R11, R2, 0x8, RZ ;  /* 0x00000008020b7824 */ /* 0x000fe200078e00ff */
[----:B------:R-:W-:Y:S01]  /*0b90*/  IADD3 R12, P0, R242, UR6, RZ ;  /* 0x00000006f20c7c10 */ /* 0x000fe2000ff1e0ff */
[----:B------:R1:W-:Y:S03]  /*0ba0*/  STL.64 [R1+0x38], R242 ;  /* 0x000038f201007387 */ /* 0x0003e60000100a00 */
[----:B------:R-:W-:Y:S01]  /*0bb0*/  LOP3.LUT R2, R0, 0xfffffe00, R11, 0xf8, !PT ;  /* 0xfffffe0000027812 */ /* 0x000fe200078ef80b */
[----:B------:R1:W-:Y:S01]  /*0bc0*/  STL.64 [R1+0x40], R28 ;  /* 0x0000401c01007387 */ /* 0x0003e20000100a00 */
[----:B------:R-:W-:-:S02]  /*0bd0*/  IADD3.X R13, R243, UR17, RZ, P0, !PT ;  /* 0x00000011f30d7c10 */ /* 0x000fc400087fe4ff */
[----:B------:R-:W-:Y:S01]  /*0be0*/  ISETP.GE.AND P0, PT, R24, UR13, PT ;  /* 0x0000000d18007c0c */ /* 0x000fe2000bf06270 */
[----:B------:R-:W-:Y:S01]  /*0bf0*/  IMAD.SHL.U32 R182, R2, 0x2, RZ ;  /* 0x0000000202b67824 */ /* 0x000fe200078e00ff */
[----:B------:R-:W-:Y:S01]  /*0c00*/  SHF.R.S32.HI R0, RZ, 0x1f, R5 ;  /* 0x0000001fff007819 */ /* 0x000fe20000011405 */
[----:B--2---:R-:W-:-:S03]  /*0c10*/  IMAD.WIDE.U32 R10, R10, c[0x0][0x1a8], R12 ;  /* 0x00006a000a0a7a25 */ /* 0x004fc600078e000c */
[----:B------:R1:W-:Y:S02]  /*0c20*/  STL [R1+0x1c], R182 ;  /* 0x00001cb601007387 */ /* 0x0003e40000100800 */
        /* <DEDUP_REMOVED lines=16> */
.L_x_201:
[----:B------:R-:W-:Y:S05]  /*0d30*/  BSYNC B0 ;  /* 0x0000000000007941 */ /* 0x000fea0003800000 */
.L_x_200:
[----:B------:R-:W-:Y:S01]  /*0d40*/  IADD3 R18, R24, 0x10, RZ ;  /* 0x0000001018127810 */ /* 0x000fe20007ffe0ff */
[----:B------:R-:W-:Y:S03]  /*0d50*/  BSSY B0, `(.L_x_202) ;  /* 0x0000014000007945 */ /* 0x000fe60003800000 */
[----:B------:R-:W-:-:S13]  /*0d60*/  ISETP.GE.AND P0, PT, R18, UR13, PT ;  /* 0x0000000d12007c0c */ /* 0x000fda000bf06270 */
        /* <DEDUP_REMOVED lines=8> */
[----:B------:R-:W-:-:S04]  /*0df0*/  IMAD.WIDE.U32 R12, R3, c[0x0][0x190], R12 ;  /* 0x00006400030c7a25 */ /* 0x000fc800078e000c */
[----:B------:R-:W-:Y:S01]  /*0e00*/  IMAD R2, R2, c[0x0][0x190], RZ ;  /* 0x0000640002027a24 */ /* 0x000fe200078e02ff */
[----:B---3--:R-:W-:-:S03]  /*0e10*/  LEA R14, P0, R12, c[0x0][0x160], 0x1 ;  /* 0x000058000c0e7a11 */ /* 0x008fc600078008ff */
[----:B------:R-:W-:-:S05]  /*0e20*/  IMAD R2, R3, c[0x0][0x194], R2 ;  /* 0x0000650003027a24 */ /* 0x000fca00078e0202 */
[----:B------:R-:W-:-:S04]  /*0e30*/  IADD3 R2, R13, R2, RZ ;  /* 0x000000020d027210 */ /* 0x000fc80007ffe0ff */
[----:B------:R-:W-:-:S05]  /*0e40*/  LEA.HI.X R15, R12, c[0x0][0x164], R2, 0x1, P0 ;  /* 0x000059000c0f7a11 */ /* 0x000fca00000f0c02 */
[----:B------:R-:W-:Y:S01]  /*0e50*/  @!PT LDS RZ, [RZ] ;  /* 0x00000000fffff984 */ /* 0x000fe20000000800 */
[----:B------:R-:W-:Y:S01]  /*0e60*/  @!PT LDS RZ, [RZ] ;  /* 0x00000000fffff984 */ /* 0x000fe20000000800 */
[----:B------:R-:W-:Y:S01]  /*0e70*/  @!PT LDS RZ, [RZ] ;  /* 0x00000000fffff984 */ /* 0x000fe20000000800 */
[----:B------:R3:W-:Y:S02]  /*0e80*/  LDGSTS.E.BYPASS.LTC128B.128 [R182+0x800], [R14.64] ;  /* 0x008000000eb67fae */ /* 0x0007e4000b901d52 */
.L_x_203:
[----:B------:R-:W-:Y:S05]  /*0e90*/  BSYNC B0 ;  /* 0x0000000000007941 */ /* 0x000fea0003800000 */
.L_x_202:
        /* <DEDUP_REMOVED lines=21> */
.L_x_205:
[----:B------:R-:W-:Y:S05]  /*0ff0*/  BSYNC B0 ;  /* 0x0000000000007941 */ /* 0x000fea0003800000 */
.L_x_204:
        /* <DEDUP_REMOVED lines=21> */
.L_x_207:
[----:B------:R-:W-:Y:S05]  /*1150*/  BSYNC B0 ;  /* 0x0000000000007941 */ /* 0x000fea0003800000 */
.L_x_206:
[----:B---3--:R-:W-:Y:S01]  /*1160*/  IADD3 R15, R24, 0x40, RZ ;  /* 0x00000040180f7810 */ /* 0x008fe20007ffe0ff */
        /* <DEDUP_REMOVED lines=20> */
.L_x_209:
[----:B------:R-:W-:Y:S05]  /*12b0*/  BSYNC B0 ;  /* 0x0000000000007941 */ /* 0x000fea0003800000 */
.L_x_208:
        /* <DEDUP_REMOVED lines=17> */
[----:B------:R-:W-:Y:S01]  /*13d0*/  @!PT LDS RZ, [RZ] ;  /* 0x00000000fffff984 */ /* 0x000fe20000000800 */
[----:B------:R-:W-:Y:S01]  /*13e0*/  @!PT LDS RZ, [RZ] ;  /* 0x00000000fffff984 */ /* 0x000fe20000000800 */
[----:B------:R-:W-:Y:S01]  /*13f0*/  @!PT LDS RZ, [RZ] ;  /* 0x00000000fffff984 */ /* 0x000fe20000000800 */
[----:B------:R1:W-:Y:S02]  /*1400*/  LDGSTS.E.BYPASS.LTC128B.128 [R182+0x2800], [R22.64] ;  /* 0x0280000016b67fae */ /* 0x0003e4000b901d52 */
.L_x_211:
[----:B------:R-:W-:Y:S05]  /*1410*/  BSYNC B0 ;  /* 0x0000000000007941 */ /* 0x000fea0003800000 */
.L_x_210:
        /* <DEDUP_REMOVED lines=21> */
.L_x_213:
[----:B------:R-:W-:Y:S05]  /*1570*/  BSYNC B0 ;  /* 0x0000000000007941 */ /* 0x000fea0003800000 */
.L_x_212:
        /* <DEDUP_REMOVED lines=24> */
.L_x_215:
[----:B------:R-:W-:Y:S05]  /*1700*/  BSYNC B0 ;  /* 0x0000000000007941 */ /* 0x000fea0003800000 */
.L_x_214:
[----:B------:R-:W-:Y:S01]  /*1710*/  LEA.HI R10, R7, R6, RZ, 0x4 ;  /* 0x00000006070a7211 */ /* 0x000fe200078f20ff */
[C---:B------:R-:W-:Y:S01]  /*1720*/  IMAD R7, R25.reuse, c[0x0][0x198], RZ ;  /* 0x0000660019077a24 */ /* 0x040fe200078e02ff */
[----:B------:R-:W-:Y:S01]  /*1730*/  ULEA.HI.SX32 UR17, UR8, 0xffffffff, 0x19 ;  /* 0xffffffff08117891 */ /* 0x000fe2000f8fca3f */
[----:B------:R-:W-:Y:S01]  /*1740*/  IMAD R3, R25, c[0x0][0x1a0], RZ ;  /* 0x0000680019037a24 */ /* 0x000fe200078e02ff */
[----:B------:R-:W-:Y:S01]  /*1750*/  MOV R8, 0x20 ;  /* 0x0000002000087802 */ /* 0x000fe20000000f00 */
[C-C-:B-1----:R-:W-:Y:S01]  /*1760*/  IMAD.WIDE.U32 R22, R24.reuse, c[0x0][0x198], R242.reuse ;  /* 0x0000660018167a25 */ /* 0x142fe200078e00f2 */
[----:B------:R-:W-:Y:S01]  /*1770*/  UIMAD UR12, UR17, -0x80, UR14 ;  /* 0xffffff80110c78a4 */ /* 0x000fe2000f8e020e */
[----:B------:R-:W-:Y:S01]  /*1780*/  BSSY B0, `(.L_x_216) ;  /* 0x0000032000007945 */ /* 0x000fe20003800000 */
[----:B------:R-:W-:Y:S01]  /*1790*/  USHF.R.S32.HI UR15, URZ, 0x1f, UR17 ;  /* 0x0000001f3f0f7899 */ /* 0x000fe20008011411 */
[----:B------:R-:W-:Y:S01]  /*17a0*/  IMAD.WIDE.U32 R20, R24, c[0x0][0x1a0], R242 ;  /* 0x0000680018147a25 */ /* 0x000fe200078e00f2 */
[----:B------:R-:W-:Y:S01]  /*17b0*/  IADD3 R22, P1, R22, UR22, RZ ;  /* 0x0000001616167c10 */ /* 0x000fe2000ff3e0ff */
[----:B------:R-:W-:-:S02]  /*17c0*/  UIMAD UR6, UR5, UR17, URZ ;  /* 0x00000011050672a4 */ /* 0x000fc4000f8e023f */
[----:B------:R-:W-:Y:S01]  /*17d0*/  IMAD R4, R24, c[0x0][0x19c], R7 ;  /* 0x0000670018047a24 */ /* 0x000fe200078e0207 */
[----:B------:R-:W-:Y:S01]  /*17e0*/  IADD3 R20, P0, R20, UR24, RZ ;  /* 0x0000001814147c10 */ /* 0x000fe2000ff1e0ff */
[----:B------:R-:W-:Y:S01]  /*17f0*/  IMAD R2, R24, c[0x0][0x1a4], R3 ;  /* 0x0000690018027a24 */ /* 0x000fe200078e0203 */
[----:B------:R-:W-:Y:S01]  /*1800*/  LOP3.LUT R3, R10, 0xfffffff0, RZ, 0xc0, !PT ;  /* 0xfffffff00a037812 */ /* 0x000fe200078ec0ff */
[----:B------:R-:W-:Y:S01]  /*1810*/  UIMAD UR6, UR15, UR11, UR6 ;  /* 0x0000000b0f0672a4 */ /* 0x000fe2000f8e0206 */
[----:B------:R-:W-:Y:S02]  /*1820*/  IADD3.X R23, R23, UR7, R4, P1, !PT ;  /* 0x0000000717177c10 */ /* 0x000fe40008ffe404 */
[----:B------:R-:W-:Y:S01]  /*1830*/  IADD3.X R21, R21, UR21, R2, P0, !PT ;  /* 0x0000001515157c10 */ /* 0x000fe200087fe402 */
[----:B------:R-:W-:Y:S01]  /*1840*/  IMAD R2, R0, c[0x0][0x1b0], RZ ;  /* 0x00006c0000027a24 */ /* 0x000fe200078e02ff */
[----:B------:R-:W-:Y:S01]  /*1850*/  ISETP.GE.AND P0, PT, R24, UR12, PT ;  /* 0x0000000c18007c0c */ /* 0x000fe2000bf06270 */
[----:B------:R-:W-:-:S02]  /*1860*/  IMAD R0, R0, c[0x0][0x1b8], RZ ;  /* 0x00006e0000007a24 */ /* 0x000fc400078e02ff */
[C---:B------:R-:W-:Y:S02]  /*1870*/  IMAD R2, R5.reuse, c[0x0][0x1b4], R2 ;  /* 0x00006d0005027a24 */ /* 0x040fe400078e0202 */
[----:B------:R-:W-:-:S04]  /*1880*/  IMAD.WIDE.U32 R26, R5, c[0x0][0x1b0], R22 ;  /* 0x00006c00051a7a25 */ /* 0x000fc800078e0016 */
[----:B------:R-:W-:Y:S01]  /*1890*/  IMAD R0, R5, c[0x0][0x1bc], R0 ;  /* 0x00006f0005007a24 */ /* 0x000fe200078e0200 */
[----:B------:R-:W-:Y:S01]  /*18a0*/  IADD3 R187, R27, R2, RZ ;  /* 0x000000021bbb7210 */ /* 0x000fe20007ffe0ff */
[----:B------:R-:W-:Y:S01]  /*18b0*/  IMAD.WIDE.U32 R32, R5, c[0x0][0x1b8], R20 ;  /* 0x00006e0005207a25 */ /* 0x000fe200078e0014 */
[----:B------:R-:W-:Y:S01]  /*18c0*/  MOV R186, R26 ;  /* 0x0000001a00ba7202 */ /* 0x000fe20000000f00 */
[----:B------:R1:W-:Y:S02]  /*18d0*/  STL.64 [R1+0x28], R26 ;  /* 0x0000281a01007387 */ /* 0x0003e40000100a00 */
[----:B------:R-:W-:Y:S02]  /*18e0*/  IMAD.IADD R3, R6, 0x1, -R3 ;  /* 0x0000000106037824 */ /* 0x000fe400078e0a03 */
[----:B------:R-:W-:Y:S01]  /*18f0*/  IMAD.IADD R30, R33, 0x1, R0 ;  /* 0x00000001211e7824 */ /* 0x000fe200078e0200 */
[----:B------:R1:W-:Y:S01]  /*1900*/  STL.64 [R1+0x20], R32 ;  /* 0x0000202001007387 */ /* 0x0003e20000100a00 */
[----:B------:R-:W-:Y:S01]  /*1910*/  IMAD.U32 R20, RZ, RZ, UR17 ;  /* 0x00000011ff147e24 */ /* 0x000fe2000f8e00ff */
[----:B------:R-:W-:-:S02]  /*1920*/  SHF.R.S32.HI R4, RZ, 0x1f, R3 ;  /* 0x0000001fff047819 */ /* 0x000fc40000011403 */
[----:B------:R1:W-:Y:S01]  /*1930*/  STL.64 [R1+0x30], R186 ;  /* 0x000030ba01007387 */ /* 0x0003e20000100a00 */
[----:B------:R-:W-:Y:S01]  /*1940*/  IMAD.WIDE.U32 R20, R20, UR11, R186 ;  /* 0x0000000b14147c25 */ /* 0x000fe2000f8e00ba */
[----:B------:R-:W-:Y:S02]  /*1950*/  LEA.HI R7, R4, R3, RZ, 0x3 ;  /* 0x0000000304077211 */ /* 0x000fe400078f18ff */
[----:B------:R1:W-:Y:S02]  /*1960*/  STL [R1+0x18], R30 ;  /* 0x0000181e01007387 */ /* 0x0003e40000100800 */
[C---:B------:R-:W-:Y:S01]  /*1970*/  LOP3.LUT R4, R7.reuse, 0xfffffff8, RZ, 0xc0, !PT ;  /* 0xfffffff807047812 */ /* 0x040fe200078ec0ff */
[----:B------:R-:W-:Y:S01]  /*1980*/  IMAD.SHL.U32 R7, R7, 0x40, RZ ;  /* 0x0000004007077824 */ /* 0x000fe200078e00ff */
[----:B------:R-:W-:Y:S02]  /*1990*/  IADD3 R23, R21, UR6, RZ ;  /* 0x0000000615177c10 */ /* 0x000fe4000fffe0ff */
[----:B------:R-:W-:Y:S01]  /*19a0*/  IADD3 R4, R3, -R4, RZ ;  /* 0x8000000403047210 */ /* 0x000fe20007ffe0ff */
[----:B------:R-:W-:Y:S01]  /*19b0*/  IMAD.MOV.U32 R3, RZ, RZ, 0x10 ;  /* 0x00000010ff037424 */ /* 0x000fe200078e00ff */
[----:B------:R-:W-:-:S02]  /*19c0*/  LOP3.LUT R7, R7, 0xfffffe00, RZ, 0xc0, !PT ;  /* 0xfffffe0007077812 */ /* 0x000fc400078ec0ff */
[----:B------:R-:W-:-:S05]  /*19d0*/  R2P PR, R4, 0x6 ;  /* 0x0000000604007804 */ /* 0x000fca0000000000 */
[----:B------:R-:W-:Y:S02]  /*19e0*/  SEL R3, R3, 0xfffffff0, !P1 ;  /* 0xfffffff003037807 */ /* 0x000fe40004800000 */
[----:B------:R-:W-:Y:S01]  /*19f0*/  SEL R5, R8, 0xffffffe0, !P2 ;  /* 0xffffffe008057807 */ /* 0x000fe20005000000 */
[----:B------:R-:W-:Y:S05]  /*1a00*/  @P0 BRA `(.L_x_217) ;  /* 0x0000009000000947 */ /* 0x000fea0003800000 */
[----:B------:R-:W-:-:S13]  /*1a10*/  ISETP.GE.AND P0, PT, R242, c[0x0][0x220], PT ;  /* 0x00008800f2007a0c */ /* 0x000fda0003f06270 */
[----:B------:R1:W-:Y:S01]  /*1a20*/  @P0 STS.128 [R182+0x4000], RZ ;  /* 0x004000ffb6000388 */ /* 0x0003e20000000c00 */
[----:B------:R-:W-:Y:S05]  /*1a30*/  @P0 BRA `(.L_x_217) ;  /* 0x0000006000000947 */ /* 0x000fea0003800000 */
[----:B-1----:R-:W-:-:S04]  /*1a40*/  LEA R26, P0, R20, c[0x0][0x168], 0x1 ;  /* 0x00005a00141a7a11 */ /* 0x002fc800078008ff */
[----:B------:R-:W-:-:S05]  /*1a50*/  LEA.HI.X R27, R20, c[0x0][0x16c], R23, 0x1, P0 ;  /* 0x00005b00141b7a11 */ /* 0x000fca00000f0c17 */
[----:B------:R-:W-:Y:S01]  /*1a60*/  @!PT LDS RZ, [RZ] ;  /* 0x00000000fffff984 */ /* 0x000fe20000000800 */
[----:B------:R-:W-:Y:S01]  /*1a70*/  @!PT LDS RZ, [RZ] ;  /* 0x00000000fffff984 */ /* 0x000fe20000000800 */
[----:B------:R-:W-:Y:S01]  /*1a80*/  @!PT LDS RZ, [RZ] ;  /* 0x00000000fffff984 */ /* 0x000fe20000000800 */
[----:B------:R1:W-:Y:S04]  /*1a90*/  LDGSTS.E.BYPASS.LTC128B.128 [R182+0x4000], [R26.64] ;  /* 0x040000001ab67fae */ /* 0x0003e8000b901d52 */
.L_x_217:
[----:B------:R-:W-:Y:S05]  /*1aa0*/  BSYNC B0 ;  /* 0x0000000000007941 */ /* 0x000fea0003800000 */
.L_x_216:
        /* <DEDUP_REMOVED lines=17> */
.L_x_219:
[----:B------:R-:W-:Y:S05]  /*1bc0*/  BSYNC B0 ;  /* 0x0000000000007941 */ /* 0x000fea0003800000 */
.L_x_218:
[----:B------:R-:W-:Y:S01]  /*1bd0*/  ISETP.GE.AND P0, PT, R17, UR12, PT ;  /* 0x0000000c11007c0c */ /* 0x000fe2000bf06270 */
[----:B------:R-:W-:-:S12]  /*1be0*/  BSSY B0, `(.L_x_220) ;  /* 0x0000010000007945 */ /* 0x000fd80003800000 */
[----:B------:R-:W-:Y:S05]  /*1bf0*/  @P0 BRA `(.L_x_221) ;  /* 0x000000e000000947 */ /* 0x000fea0003800000 */
[----:B------:R-:W-:-:S13]  /*1c00*/  ISETP.GE.AND P0, PT, R242, c[0x0][0x220], PT ;  /* 0x00008800f2007a0c */ /* 0x000fda0003f06270 */
[----:B------:R1:W-:Y:S01]  /*1c10*/  @P0 STS.128 [R182+0x5000], RZ ;  /* 0x005000ffb6000388 */ /* 0x0003e20000000c00 */
[----:B------:R-:W-:Y:S05]  /*1c20*/  @P0 BRA `(.L_x_221) ;  /* 0x000000b000000947 */ /* 0x000fea0003800000 */
[----:B------:R-:W-:Y:S02]  /*1c30*/  IMAD.U32 R2, RZ, RZ, UR4 ;  /* 0x00000004ff027e24 */ /* 0x000fe4000f8e00ff */
[----:B------:R-:W-:Y:S02]  /*1c40*/  IMAD.MOV.U32 R11, RZ, RZ, c[0x0][0x19c] ;  /* 0x00006700ff0b7624 */ /* 0x000fe400078e00ff */
[----:B------:R-:W-:Y:S01]  /*1c50*/  IMAD.U32 R0, RZ, RZ, UR4 ;  /* 0x00000004ff007e24 */ /* 0x000fe2000f8e00ff */
[----:B------:R-:W-:-:S04]  /*1c60*/  LEA R2, P0, R2, R20, 0x5 ;  /* 0x0000001402027211 */ /* 0x000fc800078028ff */
[----:B------:R-:W-:Y:S02]  /*1c70*/  LEA.HI.X R11, R0, R23, R11, 0x5, P0 ;  /* 0x00000017000b7211 */ /* 0x000fe400000f2c0b */
[----:B-1----:R-:W-:-:S04]  /*1c80*/  LEA R26, P0, R2, c[0x0][0x168], 0x1 ;  /* 0x00005a00021a7a11 */ /* 0x002fc800078008ff */
[----:B------:R-:W-:-:S05]  /*1c90*/  LEA.HI.X R27, R2, c[0x0][0x16c], R11, 0x1, P0 ;  /* 0x00005b00021b7a11 */ /* 0x000fca00000f0c0b */
[----:B------:R-:W-:Y:S01]  /*1ca0*/  @!PT LDS RZ, [RZ] ;  /* 0x00000000fffff984 */ /* 0x000fe20000000800 */
[----:B------:R-:W-:Y:S01]  /*1cb0*/  @!PT LDS RZ, [RZ] ;  /* 0x00000000fffff984 */ /* 0x000fe20000000800 */
[----:B------:R-:W-:Y:S01]  /*1cc0*/  @!PT LDS RZ, [RZ] ;  /* 0x00000000fffff984 */ /* 0x000fe20000000800 */
[----:B------:R1:W-:Y:S04]  /*1cd0*/  LDGSTS.E.BYPASS.LTC128B.128 [R182+0x5000], [R26.64] ;  /* 0x050000001ab67fae */ /* 0x0003e8000b901d52 */
.L_x_221:
[----:B------:R-:W-:Y:S05]  /*1ce0*/  BSYNC B0 ;  /* 0x0000000000007941 */ /* 0x000fea0003800000 */
.L_x_220:
        /* <DEDUP_REMOVED lines=18> */
.L_x_223:
[----:B------:R-:W-:Y:S05]  /*1e10*/  BSYNC B0 ;  /* 0x0000000000007941 */ /* 0x000fea0003800000 */
.L_x_222:
        /* <DEDUP_REMOVED lines=17> */
.L_x_225:
[----:B------:R-:W-:Y:S05]  /*1f30*/  BSYNC B0 ;  /* 0x0000000000007941 */ /* 0x000fea0003800000 */
.L_x_224:
[----:B------:R-:W-:Y:S01]  /*1f40*/  ISETP.GE.AND P0, PT, R14, UR12, PT ;  /* 0x0000000c0e007c0c */ /* 0x000fe2000bf06270 */
[----:B------:R-:W-:-:S12]  /*1f50*/  BSSY B0, `(.L_x_226) ;  /* 0x0000012000007945 */ /* 0x000fd80003800000 */
[----:B------:R-:W-:Y:S05]  /*1f60*/  @P0 BRA `(.L_x_227) ;  /* 0x0000010000000947 */ /* 0x000fea0003800000 */
[----:B------:R-:W-:-:S13]  /*1f70*/  ISETP.GE.AND P0, PT, R242, c[0x0][0x220], PT ;  /* 0x00008800f2007a0c */ /* 0x000fda0003f06270 */
[----:B------:R1:W-:Y:S01]  /*1f80*/  @P0 STS.128 [R182+0x6800], RZ ;  /* 0x006800ffb6000388 */ /* 0x0003e20000000c00 */
[----:B------:R-:W-:Y:S05]  /*1f90*/  @P0 BRA `(.L_x_227) ;  /* 0x000000d000000947 */ /* 0x000fea0003800000 */
[----:B------:R-:W-:Y:S01]  /*1fa0*/  MOV R28, R20 ;  /* 0x00000014001c7202 */ /* 0x000fe20000000f00 */
        /* <DEDUP_REMOVED lines=12> */
.L_x_227:
[----:B------:R-:W-:Y:S05]  /*2070*/  BSYNC B0 ;  /* 0x0000000000007941 */ /* 0x000fea0003800000 */
.L_x_226:
        /* <DEDUP_REMOVED lines=19> */
.L_x_229:
[----:B------:R-:W-:Y:S05]  /*21b0*/  BSYNC B0 ;  /* 0x0000000000007941 */ /* 0x000fea0003800000 */
.L_x_228:
        /* <DEDUP_REMOVED lines=18> */
.L_x_231:
[----:B------:R-:W-:Y:S05]  /*22e0*/  BSYNC B0 ;  /* 0x0000000000007941 */ /* 0x000fea0003800000 */
.L_x_230:
        /* <DEDUP_REMOVED lines=26> */
.L_x_233:
[----:B------:R-:W-:Y:S05]  /*2490*/  BSYNC B0 ;  /* 0x0000000000007941 */ /* 0x000fea0003800000 */
.L_x_232:
        /* <DEDUP_REMOVED lines=8> */
[----:B------:R-:W-:-:S03]  /*2520*/  IMAD.MOV.U32 R0, RZ, RZ, c[0x0][0x1a4] ;  /* 0x00006900ff007624 */ /* 0x000fc600078e00ff */
        /* <DEDUP_REMOVED lines=8> */
.L_x_235:
[----:B------:R-:W-:Y:S05]  /*25b0*/  BSYNC B0 ;  /* 0x0000000000007941 */ /* 0x000fea0003800000 */
.L_x_234:
        /* <DEDUP_REMOVED lines=17> */
.L_x_237:
[----:B------:R-:W-:Y:S05]  /*26d0*/  BSYNC B0 ;  /* 0x0000000000007941 */ /* 0x000fea0003800000 */
.L_x_236:
        /* <DEDUP_REMOVED lines=10> */
[----:B-1----:R-:W-:-:S05]  /*2780*/  IMAD.WIDE.U32 R22, R11, 0x30, R20 ;  /* 0x000000300b167825 */ /* 0x002fca00078e0014 */
[----:B------:R-:W-:Y:S02]  /*2790*/  IADD3 R0, R23, UR6, RZ ;  /* 0x0000000617007c10 */ /* 0x000fe4000fffe0ff */
[----:B------:R-:W-:-:S04]  /*27a0*/  LEA R16, P0, R22, c[0x0][0x170], 0x1 ;  /* 0x00005c0016107a11 */ /* 0x000fc800078008ff */
[----:B------:R-:W-:-:S05]  /*27b0*/  LEA.HI.X R17, R22, c[0x0][0x174], R0, 0x1, P0 ;  /* 0x00005d0016117a11 */ /* 0x000fca00000f0c00 */
[----:B------:R-:W-:Y:S01]  /*27c0*/  @!PT LDS RZ, [RZ] ;  /* 0x00000000fffff984 */ /* 0x000fe20000000800 */
[----:B------:R-:W-:Y:S01]  /*27d0*/  @!PT LDS RZ, [RZ] ;  /* 0x00000000fffff984 */ /* 0x000fe20000000800 */
[----:B------:R-:W-:Y:S01]  /*27e0*/  @!PT LDS RZ, [RZ] ;  /* 0x00000000fffff984 */ /* 0x000fe20000000800 */
[----:B------:R1:W-:Y:S04]  /*27f0*/  LDGSTS.E.BYPASS.LTC128B.128 [R182+0x9800], [R16.64] ;  /* 0x0980000010b67fae */ /* 0x0003e8000b901d52 */
.L_x_239:
[----:B------:R-:W-:Y:S05]  /*2800*/  BSYNC B0 ;  /* 0x0000000000007941 */ /* 0x000fea0003800000 */
.L_x_238:
        /* <DEDUP_REMOVED lines=17> */
.L_x_241:
[----:B------:R-:W-:Y:S05]  /*2920*/  BSYNC B0 ;  /* 0x0000000000007941 */ /* 0x000fea0003800000 */
.L_x_240:
        /* <DEDUP_REMOVED lines=20> */
.L_x_243:
[----:B------:R-:W-:Y:S05]  /*2a70*/  BSYNC B0 ;  /* 0x0000000000007941 */ /* 0x000fea0003800000 */
.L_x_242:
        /* <DEDUP_REMOVED lines=20> */
.L_x_245:
[----:B------:R-:W-:Y:S05]  /*2bc0*/  BSYNC B0 ;  /* 0x0000000000007941 */ /* 0x000fea0003800000 */
.L_x_244:
[----:B------:R-:W-:Y:S01]  /*2bd0*/  ISETP.GE.AND P0, PT, R12, UR12, PT ;  /* 0x0000000c0c007c0c */ /* 0x000fe2000bf06270 */
[----:B------:R-:W-:Y:S01]  /*2be0*/  BSSY B0, `(.L_x_246) ;  /* 0x0000014000007945 */ /* 0x000fe20003800000 */
[----:B------:R-:W-:-:S11]  /*2bf0*/  SHF.R.S32.HI R2, RZ, 0x5, R19 ;  /* 0x00000005ff027819 */ /* 0x000fd60000011413 */
        /* <DEDUP_REMOVED lines=18> */
.L_x_247:
[----:B------:R-:W-:Y:S05]  /*2d20*/  BSYNC B0 ;  /* 0x0000000000007941 */ /* 0x000fea0003800000 */
.L_x_246:
[----:B------:R-:W-:Y:S01]  /*2d30*/  SHF.R.S32.HI R11, RZ, 0x4, R10 ;  /* 0x00000004ff0b7819 */ /* 0x000fe2000001140a */
[C---:B------:R-:W-:Y:S01]  /*2d40*/  IMAD.SHL.U32 R0, R9.reuse, 0x40, RZ ;  /* 0x0000004009007824 */ /* 0x040fe200078e00ff */
[----:B------:R-:W-:Y:S01]  /*2d50*/  R2P PR, R9, 0x6 ;  /* 0x0000000609007804 */ /* 0x000fe20000000000 */
[----:B------:R-:W-:Y:S01]  /*2d60*/  IMAD.SHL.U32 R4, R4, 0x40, RZ ;  /* 0x0000004004047824 */ /* 0x000fe200078e00ff */
[----:B------:R-:W-:Y:S01]  /*2d70*/  LEA.HI R10, R10, R11, RZ, 0x1 ;  /* 0x0000000b0a0a7211 */ /* 0x000fe200078f08ff */
[----:B------:R-:W-:Y:S01]  /*2d80*/  IMAD.SHL.U32 R24, R24, 0x8, RZ ;  /* 0x0000000818187824 */ /* 0x000fe200078e00ff */
[----:B------:R-:W0:Y:S01]  /*2d90*/  LDGDEPBAR ;  /* 0x00000000000079af */ /* 0x000e220000000000 */
[----:B-1----:R-:W-:Y:S01]  /*2da0*/  IMAD R15, R2, 0x400, R7 ;  /* 0x00000400020f7824 */ /* 0x002fe200078e0207 */
[----:B------:R-:W-:Y:S01]  /*2db0*/  LOP3.LUT R10, R10, 0xfffffffe, RZ, 0xc0, !PT ;  /* 0xfffffffe0a0a7812 */ /* 0x000fe200078ec0ff */
[----:B------:R-:W-:Y:S01]  /*2dc0*/  IMAD.SHL.U32 R6, R6, 0x2, RZ ;  /* 0x0000000206067824 */ /* 0x000fe200078e00ff */
[----:B------:R-:W-:Y:S01]  /*2dd0*/  LOP3.LUT R13, R4, 0x1c0, RZ, 0xc0, !PT ;  /* 0x000001c0040d7812 */ /* 0x000fe200078ec0ff */
[----:B------:R-:W-:Y:S01]  /*2de0*/  IMAD.U32 R173, RZ, RZ, UR17 ;  /* 0x00000011ffad7e24 */ /* 0x000fe2000f8e00ff */
[----:B------:R-:W-:Y:S01]  /*2df0*/  UISETP.GE.AND UP0, UPT, UR14, 0x81, UPT ;  /* 0x000000810e00788c */ /* 0x000fe2000bf06270 */
[----:B------:R-:W-:Y:S01]  /*2e00*/  IMAD.IADD R10, R11, 0x1, -R10 ;  /* 0x000000010b0a7824 */ /* 0x000fe200078e0a0a */
[----:B------:R-:W-:-:S02]  /*2e10*/  LOP3.LUT R11, R0, 0x1c0, RZ, 0xc0, !PT ;  /* 0x000001c0000b7812 */ /* 0x000fc400078ec0ff */
[----:B------:R-:W-:Y:S01]  /*2e20*/  LOP3.LUT R6, R6, 0x6, RZ, 0xc0, !PT ;  /* 0x0000000606067812 */ /* 0x000fe200078ec0ff */
[----:B------:R-:W-:Y:S01]  /*2e30*/  IMAD.SHL.U32 R0, R10, 0x8, RZ ;  /* 0x000000080a007824 */ /* 0x000fe200078e00ff */
[----:B------:R-:W-:Y:S02]  /*2e40*/  LOP3.LUT R24, R11, 0x8, R24, 0xf8, !PT ;  /* 0x000000080b187812 */ /* 0x000fe400078ef818 */
[----:B------:R-:W-:Y:S01]  /*2e50*/  SHF.R.U32.HI R11, RZ, 0x3, R11 ;  /* 0x00000003ff0b7819 */ /* 0x000fe2000001160b */
[----:B------:R-:W-:Y:S01]  /*2e60*/  IMAD R173, R173, 0x80, R6 ;  /* 0x00000080adad7824 */ /* 0x000fe200078e0206 */
[----:B------:R-:W-:Y:S02]  /*2e70*/  LOP3.LUT R0, R13, 0x8, R0, 0xf8, !PT ;  /* 0x000000080d007812 */ /* 0x000fe400078ef800 */
[----:B------:R-:W-:Y:S02]  /*2e80*/  SHF.R.U32.HI R13, RZ, 0x3, R13 ;  /* 0x00000003ff0d7819 */ /* 0x000fe4000001160d */
[----:B------:R-:W-:-:S02]  /*2e90*/  LOP3.LUT R11, R24, R11, RZ, 0x3c, !PT ;  /* 0x0000000b180b7212 */ /* 0x000fc400078e3cff */
[----:B------:R-:W-:Y:S02]  /*2ea0*/  LOP3.LUT R4, R0, R13, RZ, 0x3c, !PT ;  /* 0x0000000d00047212 */ /* 0x000fe400078e3cff */
[C---:B------:R-:W-:Y:S01]  /*2eb0*/  IADD3 R6, R173.reuse, 0x1, RZ ;  /* 0x00000001ad067810 */ /* 0x040fe20007ffe0ff */
[----:B------:R-:W-:Y:S01]  /*2ec0*/  IMAD R2, R10, 0x200, R11 ;  /* 0x000002000a027824 */ /* 0x000fe200078e020b */
[C---:B------:R-:W-:Y:S01]  /*2ed0*/  ISETP.GE.AND P4, PT, R173.reuse, UR14, PT ;  /* 0x0000000ead007c0c */ /* 0x040fe2000bf86270 */
[----:B------:R-:W-:Y:S01]  /*2ee0*/  IMAD.IADD R0, R4, 0x1, R15 ;  /* 0x0000000104007824 */ /* 0x000fe200078e020f */
[----:B------:R-:W-:Y:S01]  /*2ef0*/  ISETP.GE.AND P3, PT, R6, UR14, PT ;  /* 0x0000000e06007c0c */ /* 0x000fe2000bf66270 */
[----:B------:R-:W-:Y:S01]  /*2f00*/  IMAD.SHL.U32 R152, R2, 0x2, RZ ;  /* 0x0000000202987824 */ /* 0x000fe200078e00ff */
[----:B------:R-:W-:Y:S01]  /*2f10*/  IADD3 R6, R173, 0x9, RZ ;  /* 0x00000009ad067810 */ /* 0x000fe20007ffe0ff */
[----:B------:R-:W-:Y:S01]  /*2f20*/  IMAD.SHL.U32 R12, R0, 0x2, RZ ;  /* 0x00000002000c7824 */ /* 0x000fe200078e00ff */
[----:B------:R-:W-:Y:S01]  /*2f30*/  SEL R0, R8, 0xffffffe0, !P1 ;  /* 0xffffffe008007807 */ /* 0x000fe20004800000 */
[----:B------:R-:W-:Y:S01]  /*2f40*/  IMAD.IADD R252, R7, 0x1, R4 ;  /* 0x0000000107fc7824 */ /* 0x000fe200078e0204 */
[----:B------:R-:W-:Y:S01]  /*2f50*/  LDSM.16.M88.4 R52, [R152+0x4000] ;  /* 0x004000009834783b */ /* 0x000fe20000000200 */
[----:B------:R-:W-:Y:S01]  /*2f60*/  IMAD R14, R3, 0x2, R12 ;  /* 0x00000002030e7824 */ /* 0x000fe200078e020c */
[C---:B------:R-:W-:Y:S01]  /*2f70*/  IADD3 R2, R152.reuse, 0x4000, RZ ;  /* 0x0000400098027810 */ /* 0x040fe20007ffe0ff */
[C---:B------:R-:W-:Y:S01]  /*2f80*/  IMAD.IADD R251, R152.reuse, 0x1, R0 ;  /* 0x0000000198fb7824 */ /* 0x040fe200078e0200 */
[----:B------:R-:W1:Y:S01]  /*2f90*/  LDSM.16.M88.4 R32, [R12] ;  /* 0x000000000c20783b */ /* 0x000e620000000200 */
[----:B------:R-:W-:Y:S01]  /*2fa0*/  IADD3 R184, R152, 0x4040, RZ ;  /* 0x0000404098b87810 */ /* 0x000fe20007ffe0ff */
[----:B------:R-:W-:Y:S01]  /*2fb0*/  IMAD R8, R5, 0x2, R12 ;  /* 0x0000000205087824 */ /* 0x000fe200078e020c */
[----:B------:R-:W-:Y:S01]  /*2fc0*/  @P2 IADD3 R184, R2, -0x40, RZ ;  /* 0xffffffc002b82810 */ /* 0x000fe20007ffe0ff */
[----:B------:R-:W5:Y:S01]  /*2fd0*/  LDSM.16.M88.4 R28, [R12+0x2000] ;  /* 0x002000000c1c783b */ /* 0x000f620000000200 */
[----:B------:R-:W-:Y:S01]  /*2fe0*/  ISETP.GE.AND P1, PT, R6, UR14, PT ;  /* 0x0000000e06007c0c */ /* 0x000fe2000bf26270 */
[----:B------:R-:W-:Y:S01]  /*2ff0*/  IMAD R2, R3, 0x2, R8 ;  /* 0x0000000203027824 */ /* 0x000fe200078e0208 */
[----:B------:R-:W-:Y:S01]  /*3000*/  IADD3 R6, R173, 0x18, RZ ;  /* 0x00000018ad067810 */ /* 0x000fe20007ffe0ff */
[----:B------:R-:W-:Y:S01]  /*3010*/  LDSM.16.M88.4 R36, [R251+0x4000] ;  /* 0x00400000fb24783b */ /* 0x000fe20000000200 */
[----:B------:R-:W-:Y:S01]  /*3020*/  IMAD.IADD R198, R0, 0x1, R184 ;  /* 0x0000000100c67824 */ /* 0x000fe200078e02b8 */
[----:B------:R-:W-:-:S02]  /*3030*/  IADD3 R247, R184, 0x800, RZ ;  /* 0x00000800b8f77810 */ /* 0x000fc40007ffe0ff */
[----:B------:R-:W2:Y:S01]  /*3040*/  LDSM.16.M88.4 R24, [R14] ;  /* 0x000000000e18783b */ /* 0x000ea20000000200 */
[----:B------:R-:W-:Y:S02]  /*3050*/  ISETP.GE.AND P5, PT, R6, UR14, PT ;  /* 0x0000000e06007c0c */ /* 0x000fe4000bfa6270 */
[C---:B------:R-:W-:Y:S01]  /*3060*/  IADD3 R246, R184.reuse, 0x1000, RZ ;  /* 0x00001000b8f67810 */ /* 0x040fe20007ffe0ff */
[----:B------:R-:W3:Y:S01]  /*3070*/  LDSM.16.M88.4 R20, [R14+0x2000] ;  /* 0x002000000e14783b */ /* 0x000ee20000000200 */
[C---:B------:R-:W-:Y:S02]  /*3080*/  IADD3 R245, R184.reuse, 0x1800, RZ ;  /* 0x00001800b8f57810 */ /* 0x040fe40007ffe0ff */
[C---:B------:R-:W-:Y:S01]  /*3090*/  IADD3 R244, R184.reuse, 0x2000, RZ ;  /* 0x00002000b8f47810 */ /* 0x040fe20007ffe0ff */
[----:B------:R-:W-:Y:S01]  /*30a0*/  LDSM.16.M88.4 R76, [R184] ;  /* 0x00000000b84c783b */ /* 0x000fe20000000200 */
[C---:B------:R-:W-:Y:S02]  /*30b0*/  IADD3 R203, R184.reuse, 0x2800, RZ ;  /* 0x00002800b8cb7810 */ /* 0x040fe40007ffe0ff */
[C---:B------:R-:W-:Y:S01]  /*30c0*/  IADD3 R202, R184.reuse, 0x3000, RZ ;  /* 0x00003000b8ca7810 */ /* 0x040fe20007ffe0ff */
[----:B------:R-:W4:Y:S01]  /*30d0*/  LDSM.16.M88.4 R16, [R8] ;  /* 0x000000000810783b */ /* 0x000f220000000200 */
[----:B------:R-:W-:-:S03]  /*30e0*/  IADD3 R200, R184, 0x3800, RZ ;  /* 0x00003800b8c87810 */ /* 0x000fc60007ffe0ff */
[----:B------:R-:W-:Y:S04]  /*30f0*/  STL [R1+0x10], R152 ;  /* 0x0000109801007387 */ /* 0x000fe80000100800 */
[----:B------:R-:W-:Y:S04]  /*3100*/  STL [R1+0x14], R12 ;  /* 0x0000140c01007387 */ /* 0x000fe80000100800 */
[----:B------:R-:W-:Y:S01]  /*3110*/  STL [R1+0xc], R14 ;  /* 0x00000c0e01007387 */ /* 0x000fe20000100800 */
[-C--:B-1----:R-:W-:Y:S03]  /*3120*/  HMMA.16816.F32.BF16 R72, R32, R52.reuse, RZ ;  /* 0x000000342048723c */ /* 0x082fe600000418ff */
[----:B------:R-:W1:Y:S04]  /*3130*/  LDSM.16.M88.4 R12, [R8+0x2000] ;  /* 0x00200000080c783b */ /* 0x000e680000000200 */
[----:B------:R-:W-:Y:S01]  /*3140*/  LDSM.16.M88.4 R40, [R198] ;  /* 0x00000000c628783b */ /* 0x000fe20000000200 */
[----:B-----5:R-:W-:Y:S03]  /*3150*/  HMMA.16816.F32.BF16 R48, R28, R52, RZ ;  /* 0x000000341c30723c */ /* 0x020fe600000418ff */
[----:B------:R-:W5:Y:S04]  /*3160*/  LDSM.16.M88.4 R44, [R2] ;  /* 0x00000000022c783b */ /* 0x000f680000000200 */
[----:B------:R-:W1:Y:S01]  /*3170*/  LDSM.16.M88.4 R64, [R152+0x4800] ;  /* 0x004800009840783b */ /* 0x000e620000000200 */
[----:B------:R-:W-:Y:S03]  /*3180*/  HMMA.16816.F32.BF16 R56, R32, R54, RZ ;  /* 0x000000362038723c */ /* 0x000fe600000418ff */
[----:B------:R-:W-:Y:S04]  /*3190*/  STL [R1+0x4], R184 ;  /* 0x000004b801007387 */ /* 0x000fe80000100800 */
[----:B------:R-:W-:Y:S01]  /*31a0*/  STL [R1+0x8], R8 ;  /* 0x0000080801007387 */ /* 0x000fe20000100800 */
[----:B--2---:R-:W-:Y:S03]  /*31b0*/  HMMA.16816.F32.BF16 R72, R24, R36, R72 ;  /* 0x000000241848723c */ /* 0x004fe60000041848 */
[----:B------:R-:W2:Y:S04]  /*31c0*/  LDSM.16.M88.4 R8, [R2+0x2000] ;  /* 0x002000000208783b */ /* 0x000ea80000000200 */
[----:B------:R-:W1:Y:S01]  /*31d0*/  LDSM.16.M88.4 R60, [R251+0x4800] ;  /* 0x00480000fb3c783b */ /* 0x000e620000000200 */
[----:B------:R-:W-:Y:S03]  /*31e0*/  HMMA.16816.F32.BF16 R52, R28, R54, RZ ;  /* 0x000000361c34723c */ /* 0x000fe600000418ff */
[----:B------:R-:W2:Y:S04]  /*31f0*/  LDSM.16.M88.4 R80, [R184+0x800] ;  /* 0x00080000b850783b */ /* 0x000ea80000000200 */
[----:B------:R1:W-:Y:S01]  /*3200*/  STL [R1], R2 ;  /* 0x0000000201007387 */ /* 0x0003e20000100800 */
[----:B---3--:R-:W-:Y:S08]  /*3210*/  HMMA.16816.F32.BF16 R48, R20, R36, R48 ;  /* 0x000000241430723c */ /* 0x008ff00000041830 */
[----:B----4-:R-:W-:Y:S08]  /*3220*/  HMMA.16816.F32.BF16 R72, R16, R76, R72 ;  /* 0x0000004c1048723c */ /* 0x010ff00000041848 */
[-C--:B------:R-:W-:Y:S08]  /*3230*/  HMMA.16816.F32.BF16 R56, R24, R38.reuse, R56 ;  /* 0x000000261838723c */ /* 0x080ff00000041838 */
[----:B------:R-:W-:Y:S08]  /*3240*/  HMMA.16816.F32.BF16 R52, R20, R38, R52 ;  /* 0x000000261434723c */ /* 0x000ff00000041834 */
[----:B-1----:R-:W-:Y:S08]  /*3250*/  HMMA.16816.F32.BF16 R48, R12, R76, R48 ;  /* 0x0000004c0c30723c */ /* 0x002ff00000041830 */
        /* <DEDUP_REMOVED lines=8> */
[----:B------:R-:W1:Y:S01]  /*32e0*/  MUFU.TANH R95, R72 ;  /* 0x00000048005f7308 */ /* 0x000e620000002400 */
[----:B------:R-:W-:Y:S01]  /*32f0*/  FMUL.FTZ R75, R75, c[0x0][0x2ec] ;  /* 0x0000bb004b4b7a20 */ /* 0x000fe20000410000 */
[----:B------:R-:W-:Y:S06]  /*3300*/  HMMA.16816.F32.BF16 R36, R28, R64, RZ ;  /* 0x000000401c24723c */ /* 0x000fec00000418ff */
[----:B------:R-:W3:Y:S02]  /*3310*/  MUFU.TANH R94, R73 ;  /* 0x00000049005e7308 */ /* 0x000ee40000002400 */
[----:B--2---:R-:W-:Y:S06]  /*3320*/  HMMA.16816.F32.BF16 R48, R8, R40, R48 ;  /* 0x000000280830723c */ /* 0x004fec0000041830 */
[----:B------:R-:W2:Y:S01]  /*3330*/  MUFU.TANH R93, R74 ;  /* 0x0000004a005d7308 */ /* 0x000ea20000002400 */
[----:B-1----:R-:W-:Y:S01]  /*3340*/  FSEL R163, R95, -INF , !P4 ;  /* 0xff8000005fa37808 */ /* 0x002fe20006000000 */
[----:B------:R-:W-:Y:S06]  /*3350*/  HMMA.16816.F32.BF16 R68, R24, R60, R68 ;  /* 0x0000003c1844723c */ /* 0x000fec0000041844 */
[----:B------:R1:W-:Y:S01]  /*3360*/  MUFU.TANH R92, R75 ;  /* 0x0000004b005c7308 */ /* 0x0003e20000002400 */
[----:B---3--:R-:W-:Y:S01]  /*3370*/  FSEL R160, R94, -INF , !P3 ;  /* 0xff8000005ea07808 */ /* 0x008fe20005800000 */
[----:B------:R-:W-:Y:S01]  /*3380*/  HMMA.16816.F32.BF16 R56, R44, R42, R56 ;  /* 0x0000002a2c38723c */ /* 0x000fe20000041838 */
[----:B--2---:R-:W-:-:S07]  /*3390*/  FSEL R6, R93, -INF , !P4 ;  /* 0xff8000005d067808 */ /* 0x004fce0006000000 */
[----:B------:R-:W-:Y:S01]  /*33a0*/  HMMA.16816.F32.BF16 R52, R8, R42, R52 ;  /* 0x0000002a0834723c */ /* 0x000fe20000041834 */
[----:B------:R-:W-:Y:S02]  /*33b0*/  FMUL.FTZ R48, R48, c[0x0][0x2ec] ;  /* 0x0000bb0030307a20 */ /* 0x000fe40000410000 */
[----:B------:R-:W-:Y:S02]  /*33c0*/  FMUL.FTZ R49, R49, c[0x0][0x2ec] ;  /* 0x0000bb0031317a20 */ /* 0x000fe40000410000 */
[----:B------:R-:W2:Y:S01]  /*33d0*/  MUFU.TANH R91, R48 ;  /* 0x00000030005b7308 */ /* 0x000ea20000002400 */
[----:B-1----:R-:W1:Y:S01]  /*33e0*/  LDSM.16.M88.4 R72, [R152+0x5000] ;  /* 0x005000009848783b */ /* 0x002e620000000200 */
[----:B------:R-:W-:Y:S01]  /*33f0*/  FMUL.FTZ R89, R50, c[0x0][0x2ec] ;  /* 0x0000bb0032597a20 */ /* 0x000fe20000410000 */
[----:B------:R-:W-:Y:S01]  /*3400*/  HMMA.16816.F32.BF16 R36, R20, R60, R36 ;  /* 0x0000003c1424723c */ /* 0x000fe20000041824 */
[----:B------:R-:W-:-:S04]  /*3410*/  FMUL.FTZ R88, R51, c[0x0][0x2ec] ;  /* 0x0000bb0033587a20 */ /* 0x000fc80000410000 */
[----:B------:R3:W4:Y:S03]  /*3420*/  MUFU.TANH R90, R49 ;  /* 0x00000031005a7308 */ /* 0x0007260000002400 */
[----:B------:R-:W-:Y:S01]  /*3430*/  HMMA.16816.F32.BF16 R40, R32, R66, RZ ;  /* 0x000000422028723c */ /* 0x000fe200000418ff */
[----:B------:R-:W-:Y:S02]  /*3440*/  FMUL.FTZ R56, R56, c[0x0][0x2ec] ;  /* 0x0000bb0038387a20 */ /* 0x000fe40000410000 */
[----:B------:R-:W-:Y:S02]  /*3450*/  FMUL.FTZ R57, R57, c[0x0][0x2ec] ;  /* 0x0000bb0039397a20 */ /* 0x000fe40000410000 */
[----:B------:R-:W-:Y:S01]  /*3460*/  FMUL.FTZ R58, R58, c[0x0][0x2ec] ;  /* 0x0000bb003a3a7a20 */ /* 0x000fe20000410000 */
[----:B------:R-:W-:Y:S01]  /*3470*/  MUFU.TANH R87, R56 ;  /* 0x0000003800577308 */ /* 0x000fe20000002400 */
[----:B------:R-:W-:Y:S01]  /*3480*/  FMUL.FTZ R59, R59, c[0x0][0x2ec] ;  /* 0x0000bb003b3b7a20 */ /* 0x000fe20000410000 */
[----:B------:R-:W-:Y:S01]  /*3490*/  HMMA.16816.F32.BF16 R68, R16, R80, R68 ;  /* 0x000000501044723c */ /* 0x000fe20000041844 */
[----:B------:R-:W-:Y:S01]  /*34a0*/  FMUL.FTZ R2, R52, c[0x0][0x2ec] ;  /* 0x0000bb0034027a20 */ /* 0x000fe20000410000 */
[----:B--2---:R-:W-:Y:S01]  /*34b0*/  FSEL R158, R91, -INF , !P4 ;  /* 0xff8000005b9e7808 */ /* 0x004fe20006000000 */
[----:B------:R-:W-:-:S02]  /*34c0*/  FMUL.FTZ R0, R53, c[0x0][0x2ec] ;  /* 0x0000bb0035007a20 */ /* 0x000fc40000410000 */
[----:B------:R-:W-:Y:S01]  /*34d0*/  FMUL.FTZ R97, R54, c[0x0][0x2ec] ;  /* 0x0000bb0036617a20 */ /* 0x000fe20000410000 */
[----:B------:R-:W2:Y:S01]  /*34e0*/  MUFU.TANH R86, R57 ;  /* 0x0000003900567308 */ /* 0x000ea20000002400 */
[----:B------:R-:W-:Y:S01]  /*34f0*/  FMUL.FTZ R96, R55, c[0x0][0x2ec] ;  /* 0x0000bb0037607a20 */ /* 0x000fe20000410000 */
[----:B---3--:R-:W-:Y:S01]  /*3500*/  HMMA.16816.F32.BF16 R48, R28, R66, RZ ;  /* 0x000000421c30723c */ /* 0x008fe200000418ff */
[----:B------:R-:W3:Y:S01]  /*3510*/  LDSM.16.M88.4 R64, [R251+0x5000] ;  /* 0x00500000fb40783b */ /* 0x000ee20000000200 */
[----:B----4-:R-:W-:-:S03]  /*3520*/  FSEL R159, R90, -INF , !P3 ;  /* 0xff8000005a9f7808 */ /* 0x010fc60005800000 */
[----:B------:R-:W4:Y:S01]  /*3530*/  LDSM.16.M88.4 R52, [R184+0x1000] ;  /* 0x00100000b834783b */ /* 0x000f220000000200 */
[----:B------:R-:W-:Y:S02]  /*3540*/  MUFU.TANH R85, R58 ;  /* 0x0000003a00557308 */ /* 0x000fe40000002400 */
[----:B------:R-:W-:Y:S06]  /*3550*/  HMMA.16816.F32.BF16 R36, R12, R80, R36 ;  /* 0x000000500c24723c */ /* 0x000fec0000041824 */
[----:B------:R-:W-:Y:S01]  /*3560*/  MUFU.TANH R84, R59 ;  /* 0x0000003b00547308 */ /* 0x000fe20000002400 */
[----:B--2---:R-:W-:Y:S01]  /*3570*/  FSEL R179, R86, -INF , !P1 ;  /* 0xff80000056b37808 */ /* 0x004fe20004800000 */
[-C--:B------:R-:W-:Y:S06]  /*3580*/  HMMA.16816.F32.BF16 R40, R24, R62.reuse, R40 ;  /* 0x0000003e1828723c */ /* 0x080fec0000041828 */
[----:B------:R-:W2:Y:S02]  /*3590*/  MUFU.TANH R0, R0 ;  /* 0x0000000000007308 */ /* 0x000ea40000002400 */
[----:B------:R-:W-:Y:S06]  /*35a0*/  HMMA.16816.F32.BF16 R48, R20, R62, R48 ;  /* 0x0000003e1430723c */ /* 0x000fec0000041830 */
[----:B------:R-:W5:Y:S02]  /*35b0*/  MUFU.TANH R96, R96 ;  /* 0x0000006000607308 */ /* 0x000f640000002400 */
[----:B-1----:R-:W-:Y:S06]  /*35c0*/  HMMA.16816.F32.BF16 R60, R32, R72, RZ ;  /* 0x00000048203c723c */ /* 0x002fec00000418ff */
[----:B------:R-:W1:Y:S01]  /*35d0*/  MUFU.TANH R89, R89 ;  /* 0x0000005900597308 */ /* 0x000e620000002400 */
[----:B--2---:R-:W-:Y:S01]  /*35e0*/  FSEL R162, R0, -INF , !P1 ;  /* 0xff80000000a27808 */ /* 0x004fe20004800000 */
[----:B------:R-:W-:Y:S06]  /*35f0*/  HMMA.16816.F32.BF16 R68, R44, R76, R68 ;  /* 0x0000004c2c44723c */ /* 0x000fec0000041844 */
[----:B------:R-:W2:Y:S01]  /*3600*/  MUFU.TANH R88, R88 ;  /* 0x0000005800587308 */ /* 0x000ea20000002400 */
[----:B-----5:R-:W-:Y:S01]  /*3610*/  FSEL R169, R96, -INF , !P1 ;  /* 0xff80000060a97808 */ /* 0x020fe20004800000 */
[----:B------:R-:W-:Y:S06]  /*3620*/  HMMA.16816.F32.BF16 R56, R28, R72, RZ ;  /* 0x000000481c38723c */ /* 0x000fec00000418ff */
[----:B------:R-:W-:Y:S01]  /*3630*/  MUFU.TANH R2, R2 ;  /* 0x0000000200027308 */ /* 0x000fe20000002400 */
[----:B-1----:R-:W-:Y:S01]  /*3640*/  FSEL R155, R89, -INF , !P4 ;  /* 0xff800000599b7808 */ /* 0x002fe20006000000 */
[----:B------:R-:W-:Y:S06]  /*3650*/  HMMA.16816.F32.BF16 R36, R8, R76, R36 ;  /* 0x0000004c0824723c */ /* 0x000fec0000041824 */
[----:B------:R-:W-:Y:S01]  /*3660*/  MUFU.TANH R97, R97 ;  /* 0x0000006100617308 */ /* 0x000fe20000002400 */
[----:B--2---:R-:W-:Y:S01]  /*3670*/  FSEL R156, R88, -INF , !P3 ;  /* 0xff800000589c7808 */ /* 0x004fe20005800000 */
        /* <DEDUP_REMOVED lines=9> */
[----:B---3--:R-:W-:Y:S01]  /*3710*/  HMMA.16816.F32.BF16 R60, R24, R64, R60 ;  /* 0x00000040183c723c */ /* 0x008fe2000004183c */
[----:B------:R-:W-:-:S02]  /*3720*/  FMUL.FTZ R36, R36, c[0x0][0x2ec] ;  /* 0x0000bb0024247a20 */ /* 0x000fc40000410000 */
[----:B------:R-:W-:Y:S02]  /*3730*/  FMUL.FTZ R103, R37, c[0x0][0x2ec] ;  /* 0x0000bb0025677a20 */ /* 0x000fe40000410000 */
[----:B------:R-:W-:Y:S01]  /*3740*/  FMUL.FTZ R104, R38, c[0x0][0x2ec] ;  /* 0x0000bb0026687a20 */ /* 0x000fe20000410000 */
[----:B------:R2:W-:Y:S01]  /*3750*/  MUFU.TANH R102, R36 ;  /* 0x0000002400667308 */ /* 0x0005e20000002400 */
[----:B------:R-:W-:Y:S01]  /*3760*/  FMUL.FTZ R105, R39, c[0x0][0x2ec] ;  /* 0x0000bb0027697a20 */ /* 0x000fe20000410000 */
[----:B------:R-:W-:Y:S01]  /*3770*/  HMMA.16816.F32.BF16 R56, R20, R64, R56 ;  /* 0x000000401438723c */ /* 0x000fe20000041838 */
[----:B-1----:R-:W1:Y:S05]  /*3780*/  LDSM.16.M88.4 R68, [R198+0x1000] ;  /* 0x00100000c644783b */ /* 0x002e6a0000000200 */
[----:B------:R-:W-:Y:S02]  /*3790*/  MUFU.TANH R100, R100 ;  /* 0x0000006400647308 */ /* 0x000fe40000002400 */
[-C--:B------:R-:W-:Y:S01]  /*37a0*/  HMMA.16816.F32.BF16 R40, R44, R78.reuse, R40 ;  /* 0x0000004e2c28723c */ /* 0x080fe20000041828 */
[----:B--2---:R-:W2:Y:S05]  /*37b0*/  LDSM.16.M88.4 R36, [R152+0x5800] ;  /* 0x005800009824783b */ /* 0x004eaa0000000200 */
[----:B------:R-:W-:Y:S02]  /*37c0*/  MUFU.TANH R104, R104 ;  /* 0x0000006800687308 */ /* 0x000fe40000002400 */
[----:B------:R-:W-:Y:S06]  /*37d0*/  HMMA.16816.F32.BF16 R48, R8, R78, R48 ;  /* 0x0000004e0830723c */ /* 0x000fec0000041830 */
[----:B------:R-:W-:Y:S02]  /*37e0*/  MUFU.TANH R101, R101 ;  /* 0x0000006500657308 */ /* 0x000fe40000002400 */
[----:B----4-:R-:W-:Y:S06]  /*37f0*/  HMMA.16816.F32.BF16 R60, R16, R52, R60 ;  /* 0x00000034103c723c */ /* 0x010fec000004183c */
[----:B------:R-:W-:Y:S02]  /*3800*/  MUFU.TANH R103, R103 ;  /* 0x0000006700677308 */ /* 0x000fe40000002400 */
[----:B------:R-:W-:Y:S01]  /*3810*/  HMMA.16816.F32.BF16 R76, R32, R74, RZ ;  /* 0x0000004a204c723c */ /* 0x000fe200000418ff */
[----:B------:R-:W-:-:S02]  /*3820*/  FMUL.FTZ R40, R40, c[0x0][0x2ec] ;  /* 0x0000bb0028287a20 */ /* 0x000fc40000410000 */
[----:B------:R-:W-:Y:S02]  /*3830*/  FMUL.FTZ R107, R41, c[0x0][0x2ec] ;  /* 0x0000bb00296b7a20 */ /* 0x000fe40000410000 */
[----:B------:R-:W-:Y:S01]  /*3840*/  FMUL.FTZ R108, R42, c[0x0][0x2ec] ;  /* 0x0000bb002a6c7a20 */ /* 0x000fe20000410000 */
[----:B------:R3:W4:Y:S02]  /*3850*/  MUFU.TANH R106, R40 ;  /* 0x00000028006a7308 */ /* 0x0007240000002400 */
[----:B------:R-:W-:Y:S01]  /*3860*/  HMMA.16816.F32.BF16 R72, R28, R74, RZ ;  /* 0x0000004a1c48723c */ /* 0x000fe200000418ff */
[----:B------:R-:W-:Y:S02]  /*3870*/  FMUL.FTZ R109, R43, c[0x0][0x2ec] ;  /* 0x0000bb002b6d7a20 */ /* 0x000fe40000410000 */
[----:B------:R-:W-:Y:S02]  /*3880*/  FMUL.FTZ R48, R48, c[0x0][0x2ec] ;  /* 0x0000bb0030307a20 */ /* 0x000fe40000410000 */
[----:B------:R-:W-:-:S02]  /*3890*/  FMUL.FTZ R111, R49, c[0x0][0x2ec] ;  /* 0x0000bb00316f7a20 */ /* 0x000fc40000410000 */
[----:B------:R-:W5:Y:S01]  /*38a0*/  MUFU.TANH R110, R48 ;  /* 0x00000030006e7308 */ /* 0x000f620000002400 */
[----:B------:R-:W-:Y:S01]  /*38b0*/  HMMA.16816.F32.BF16 R56, R12, R52, R56 ;  /* 0x000000340c38723c */ /* 0x000fe20000041838 */
[----:B------:R-:W-:Y:S02]  /*38c0*/  FMUL.FTZ R112, R50, c[0x0][0x2ec] ;  /* 0x0000bb0032707a20 */ /* 0x000fe40000410000 */
[----:B------:R-:W-:Y:S01]  /*38d0*/  FMUL.FTZ R113, R51, c[0x0][0x2ec] ;  /* 0x0000bb0033717a20 */ /* 0x000fe20000410000 */
[----:B---3--:R-:W3:Y:S04]  /*38e0*/  LDSM.16.M88.4 R40, [R251+0x5800] ;  /* 0x00580000fb28783b */ /* 0x008ee80000000200 */
[----:B-1----:R-:W-:Y:S01]  /*38f0*/  HMMA.16816.F32.BF16 R60, R44, R68, R60 ;  /* 0x000000442c3c723c */ /* 0x002fe2000004183c */
[----:B------:R-:W-:Y:S01]  /*3900*/  MUFU.TANH R105, R105 ;  /* 0x0000006900697308 */ /* 0x000fe20000002400 */
[----:B----4-:R-:W-:-:S02]  /*3910*/  FSEL R185, R106, -INF , !P5 ;  /* 0xff8000006ab97808 */ /* 0x010fc40006800000 */
[----:B-----5:R-:W-:-:S04]  /*3920*/  FSEL R172, R110, -INF , !P5 ;  /* 0xff8000006eac7808 */ /* 0x020fc80006800000 */
[-C--:B------:R-:W-:Y:S01]  /*3930*/  HMMA.16816.F32.BF16 R72, R20, R66.reuse, R72 ;  /* 0x000000421448723c */ /* 0x080fe20000041848 */
[----:B------:R-:W1:Y:S07]  /*3940*/  MUFU.TANH R108, R108 ;  /* 0x0000006c006c7308 */ /* 0x000e6e0000002400 */
[----:B------:R-:W-:Y:S01]  /*3950*/  HMMA.16816.F32.BF16 R76, R24, R66, R76 ;  /* 0x00000042184c723c */ /* 0x000fe2000004184c */
[----:B------:R-:W4:Y:S07]  /*3960*/  MUFU.TANH R112, R112 ;  /* 0x0000007000707308 */ /* 0x000f2e0000002400 */
[----:B------:R-:W-:Y:S01]  /*3970*/  HMMA.16816.F32.BF16 R56, R8, R68, R56 ;  /* 0x000000440838723c */ /* 0x000fe20000041838 */
[----:B------:R-:W-:Y:S01]  /*3980*/  FMUL.FTZ R60, R60, c[0x0][0x2ec] ;  /* 0x0000bb003c3c7a20 */ /* 0x000fe20000410000 */
[----:B------:R-:W5:Y:S01]  /*3990*/  MUFU.TANH R113, R113 ;  /* 0x0000007100717308 */ /* 0x000f620000002400 */
[----:B------:R-:W-:Y:S01]  /*39a0*/  FMUL.FTZ R61, R61, c[0x0][0x2ec] ;  /* 0x0000bb003d3d7a20 */ /* 0x000fe20000410000 */
[----:B-1----:R-:W-:Y:S01]  /*39b0*/  FSEL R164, R108, -INF , !P5 ;  /* 0xff8000006ca47808 */ /* 0x002fe20006800000 */
[----:B------:R-:W-:-:S02]  /*39c0*/  FMUL.FTZ R62, R62, c[0x0][0x2ec] ;  /* 0x0000bb003e3e7a20 */ /* 0x000fc40000410000 */
[----:B------:R-:W-:Y:S01]  /*39d0*/  FMUL.FTZ R63, R63, c[0x0][0x2ec] ;  /* 0x0000bb003f3f7a20 */ /* 0x000fe20000410000 */
[-C--:B--2---:R-:W-:Y:S01]  /*39e0*/  HMMA.16816.F32.BF16 R64, R32, R36.reuse, RZ ;  /* 0x000000242040723c */ /* 0x084fe200000418ff */
[----:B----4-:R-:W-:Y:S01]  /*39f0*/  FSEL R165, R112, -INF , !P5 ;  /* 0xff80000070a57808 */ /* 0x010fe20006800000 */
[----:B------:R-:W-:Y:S06]  /*3a00*/  MUFU.TANH R114, R60 ;  /* 0x0000003c00727308 */ /* 0x000fec0000002400 */
[----:B------:R-:W-:Y:S02]  /*3a10*/  HMMA.16816.F32.BF16 R48, R28, R36, RZ ;  /* 0x000000241c30723c */ /* 0x000fe400000418ff */
        /* <DEDUP_REMOVED lines=16> */
[----:B------:R-:W-:Y:S06]  /*3b20*/  MUFU.TANH R109, R109 ;  /* 0x0000006d006d7308 */ /* 0x000fec0000002400 */
[----:B------:R-:W-:Y:S02]  /*3b30*/  HMMA.16816.F32.BF16 R36, R28, R38, RZ ;  /* 0x000000261c24723c */ /* 0x000fe400000418ff */
[----:B------:R-:W2:Y:S06]  /*3b40*/  MUFU.TANH R111, R111 ;  /* 0x0000006f006f7308 */ /* 0x000eac0000002400 */
[----:B------:R-:W-:Y:S02]  /*3b50*/  HMMA.16816.F32.BF16 R72, R8, R70, R72 ;  /* 0x000000460848723c */ /* 0x000fe40000041848 */
[----:B------:R-:W3:Y:S06]  /*3b60*/  MUFU.TANH R120, R120 ;  /* 0x0000007800787308 */ /* 0x000eec0000002400 */
[-C--:B------:R-:W-:Y:S02]  /*3b70*/  HMMA.16816.F32.BF16 R60, R24, R42.reuse, R60 ;  /* 0x0000002a183c723c */ /* 0x080fe4000004183c */
[----:B------:R-:W-:Y:S06]  /*3b80*/  MUFU.TANH R119, R119 ;  /* 0x0000007700777308 */ /* 0x000fec0000002400 */
[----:B------:R-:W-:Y:S02]  /*3b90*/  HMMA.16816.F32.BF16 R36, R20, R42, R36 ;  /* 0x0000002a1424723c */ /* 0x000fe40000041824 */
[----:B------:R-:W4:Y:S06]  /*3ba0*/  MUFU.TANH R121, R121 ;  /* 0x0000007900797308 */ /* 0x000f2c0000002400 */
        /* <DEDUP_REMOVED lines=21> */
[----:B------:R-:W-:Y:S02]  /*3d00*/  MUFU.TANH R124, R78 ;  /* 0x0000004e007c7308 */ /* 0x000fe40000002400 */
[-C--:B------:R-:W-:Y:S06]  /*3d10*/  HMMA.16816.F32.BF16 R64, R44, R52.reuse, R64 ;  /* 0x000000342c40723c */ /* 0x080fec0000041840 */
[----:B------:R1:W-:Y:S02]  /*3d20*/  MUFU.TANH R125, R79 ;  /* 0x0000004f007d7308 */ /* 0x0003e40000002400 */
[----:B------:R-:W-:Y:S06]  /*3d30*/  HMMA.16816.F32.BF16 R48, R8, R52, R48 ;  /* 0x000000340830723c */ /* 0x000fec0000041830 */
[----:B------:R-:W2:Y:S02]  /*3d40*/  MUFU.TANH R129, R129 ;  /* 0x0000008100817308 */ /* 0x000ea40000002400 */
        /* <DEDUP_REMOVED lines=34> */
[----:B------:R-:W1:Y:S01]  /*3f70*/  MUFU.TANH R139, R139 ;  /* 0x0000008b008b7308 */ /* 0x000e620000002400 */
[----:B------:R-:W-:Y:S07]  /*3f80*/  HMMA.16816.F32.BF16 R52, R24, R70, R52 ;  /* 0x000000461834723c */ /* 0x000fee0000041834 */
[----:B------:R-:W-:Y:S01]  /*3f90*/  MUFU.TANH R133, R133 ;  /* 0x0000008500857308 */ /* 0x000fe20000002400 */
[----:B------:R-:W-:Y:S07]  /*3fa0*/  HMMA.16816.F32.BF16 R40, R16, R76, R40 ;  /* 0x0000004c1028723c */ /* 0x000fee0000041828 */
[----:B------:R-:W1:Y:S01]  /*3fb0*/  MUFU.TANH R135, R135 ;  /* 0x0000008700877308 */ /* 0x000e620000002400 */
        /* <DEDUP_REMOVED lines=15> */
[----:B------:R-:W-:Y:S01]  /*40b0*/  MUFU.TANH R143, R143 ;  /* 0x0000008f008f7308 */ /* 0x000fe20000002400 */
[----:B------:R-:W-:Y:S01]  /*40c0*/  HMMA.16816.F32.BF16 R56, R12, R78, R56 ;  /* 0x0000004e0c38723c */ /* 0x000fe20000041838 */
[----:B--2---:R-:W2:Y:S07]  /*40d0*/  LDSM.16.M88.4 R72, [R152+0x7000] ;  /* 0x007000009848783b */ /* 0x004eae0000000200 */
[----:B-1----:R-:W-:Y:S01]  /*40e0*/  HMMA.16816.F32.BF16 R68, R24, R60, R68 ;  /* 0x0000003c1844723c */ /* 0x002fe20000041844 */
[----:B------:R-:W-:Y:S01]  /*40f0*/  FMUL.FTZ R40, R40, c[0x0][0x2ec] ;  /* 0x0000bb0028287a20 */ /* 0x000fe20000410000 */
[----:B------:R-:W1:Y:S01]  /*4100*/  MUFU.TANH R147, R147 ;  /* 0x0000009300937308 */ /* 0x000e620000002400 */
        /* <DEDUP_REMOVED lines=8> */
[----:B------:R-:W-:Y:S06]  /*4190*/  MUFU.TANH R146, R146 ;  /* 0x0000009200927308 */ /* 0x000fec0000002400 */
[----:B------:R-:W-:Y:S01]  /*41a0*/  HMMA.16816.F32.BF16 R64, R32, R50, RZ ;  /* 0x000000322040723c */ /* 0x000fe200000418ff */
[----:B------:R-:W-:Y:S01]  /*41b0*/  FMUL.FTZ R52, R52, c[0x0][0x2ec] ;  /* 0x0000bb0034347a20 */ /* 0x000fe20000410000 */
[----:B---3--:R-:W3:Y:S01]  /*41c0*/  LDSM.16.M88.4 R40, [R198+0x2800] ;  /* 0x00280000c628783b */ /* 0x008ee20000000200 */
[----:B------:R-:W-:Y:S01]  /*41d0*/  FMUL.FTZ R151, R53, c[0x0][0x2ec] ;  /* 0x0000bb0035977a20 */ /* 0x000fe20000410000 */
[----:B------:R-:W-:Y:S01]  /*41e0*/  MUFU.TANH R148, R148 ;  /* 0x0000009400947308 */ /* 0x000fe20000002400 */
[----:B------:R-:W-:-:S02]  /*41f0*/  FMUL.FTZ R222, R54, c[0x0][0x2ec] ;  /* 0x0000bb0036de7a20 */ /* 0x000fc40000410000 */
[----:B------:R-:W-:Y:S01]  /*4200*/  FMUL.FTZ R230, R55, c[0x0][0x2ec] ;  /* 0x0000bb0037e67a20 */ /* 0x000fe20000410000 */
[----:B------:R-:W-:Y:S04]  /*4210*/  HMMA.16816.F32.BF16 R48, R28, R50, RZ ;  /* 0x000000321c30723c */ /* 0x000fe800000418ff */
[----:B------:R1:W-:Y:S04]  /*4220*/  MUFU.TANH R153, R52 ;  /* 0x0000003400997308 */ /* 0x0003e80000002400 */
[----:B------:R-:W-:Y:S01]  /*4230*/  HMMA.16816.F32.BF16 R68, R16, R80, R68 ;  /* 0x000000501044723c */ /* 0x000fe20000041844 */
[----:B------:R-:W-:-:S02]  /*4240*/  FMUL.FTZ R56, R56, c[0x0][0x2ec] ;  /* 0x0000bb0038387a20 */ /* 0x000fc40000410000 */
[----:B------:R-:W-:Y:S01]  /*4250*/  FMUL.FTZ R57, R57, c[0x0][0x2ec] ;  /* 0x0000bb0039397a20 */ /* 0x000fe20000410000 */
[----:B------:R-:W-:Y:S01]  /*4260*/  MUFU.TANH R222, R222 ;  /* 0x000000de00de7308 */ /* 0x000fe20000002400 */
[----:B------:R-:W-:Y:S02]  /*4270*/  FMUL.FTZ R229, R58, c[0x0][0x2ec] ;  /* 0x0000bb003ae57a20 */ /* 0x000fe40000410000 */
[----:B------:R-:W-:Y:S01]  /*4280*/  FMUL.FTZ R213, R59, c[0x0][0x2ec] ;  /* 0x0000bb003bd57a20 */ /* 0x000fe20000410000 */
[----:B------:R-:W-:Y:S01]  /*4290*/  HMMA.16816.F32.BF16 R36, R12, R80, R36 ;  /* 0x000000500c24723c */ /* 0x000fe20000041824 */
[----:B-1----:R-:W1:Y:S03]  /*42a0*/  LDSM.16.M88.4 R52, [R251+0x7000] ;  /* 0x00700000fb34783b */ /* 0x002e660000000200 */
[----:B------:R-:W-:Y:S04]  /*42b0*/  MUFU.TANH R216, R56 ;  /* 0x0000003800d87308 */ /* 0x000fe80000002400 */
[-C--:B------:R-:W-:Y:S04]  /*42c0*/  HMMA.16816.F32.BF16 R64, R24, R62.reuse, R64 ;  /* 0x0000003e1840723c */ /* 0x080fe80000041840 */
[----:B------:R3:W-:Y:S04]  /*42d0*/  MUFU.TANH R214, R57 ;  /* 0x0000003900d67308 */ /* 0x0007e80000002400 */
[----:B------:R-:W-:Y:S04]  /*42e0*/  HMMA.16816.F32.BF16 R48, R20, R62, R48 ;  /* 0x0000003e1430723c */ /* 0x000fe80000041830 */
[----:B------:R-:W1:Y:S04]  /*42f0*/  MUFU.TANH R229, R229 ;  /* 0x000000e500e57308 */ /* 0x000e680000002400 */
[----:B--2---:R-:W-:Y:S01]  /*4300*/  HMMA.16816.F32.BF16 R60, R32, R72, RZ ;  /* 0x00000048203c723c */ /* 0x004fe200000418ff */
[----:B---3--:R-:W2:Y:S03]  /*4310*/  LDSM.16.M88.4 R56, [R184+0x3000] ;  /* 0x00300000b838783b */ /* 0x008ea60000000200 */
[----:B------:R-:W-:Y:S04]  /*4320*/  MUFU.TANH R151, R151 ;  /* 0x0000009700977308 */ /* 0x000fe80000002400 */
[-C--:B------:R-:W-:Y:S04]  /*4330*/  HMMA.16816.F32.BF16 R68, R44, R40.reuse, R68 ;  /* 0x000000282c44723c */ /* 0x080fe80000041844 */
[----:B------:R-:W-:Y:S04]  /*4340*/  MUFU.TANH R230, R230 ;  /* 0x000000e600e67308 */ /* 0x000fe80000002400 */
[----:B------:R-:W-:Y:S04]  /*4350*/  HMMA.16816.F32.BF16 R36, R8, R40, R36 ;  /* 0x000000280824723c */ /* 0x000fe80000041824 */
[----:B------:R-:W3:Y:S04]  /*4360*/  MUFU.TANH R213, R213 ;  /* 0x000000d500d57308 */ /* 0x000ee80000002400 */
[----:B-1----:R-:W-:Y:S04]  /*4370*/  HMMA.16816.F32.BF16 R60, R24, R52, R60 ;  /* 0x00000034183c723c */ /* 0x002fe8000004183c */
[----:B------:R-:W-:Y:S04]  /*4380*/  MUFU.TANH R231, R231 ;  /* 0x000000e700e77308 */ /* 0x000fe80000002400 */
[----:B------:R-:W-:Y:S01]  /*4390*/  FMUL.FTZ R68, R68, c[0x0][0x2ec] ;  /* 0x0000bb0044447a20 */ /* 0x000fe20000410000 */
[----:B------:R-:W-:Y:S01]  /*43a0*/  HMMA.16816.F32.BF16 R64, R16, R82, R64 ;  /* 0x000000521040723c */ /* 0x000fe20000041840 */
[----:B------:R-:W-:-:S02]  /*43b0*/  FMUL.FTZ R69, R69, c[0x0][0x2ec] ;  /* 0x0000bb0045457a20 */ /* 0x000fc40000410000 */
[----:B------:R-:W-:Y:S01]  /*43c0*/  FMUL.FTZ R80, R70, c[0x0][0x2ec] ;  /* 0x0000bb0046507a20 */ /* 0x000fe20000410000 */
[----:B------:R-:W-:Y:S01]  /*43d0*/  MUFU.TANH R201, R68 ;  /* 0x0000004400c97308 */ /* 0x000fe20000002400 */
[----:B------:R-:W-:-:S03]  /*43e0*/  FMUL.FTZ R81, R71, c[0x0][0x2ec] ;  /* 0x0000bb0047517a20 */ /* 0x000fc60000410000 */
[----:B------:R-:W-:Y:S01]  /*43f0*/  HMMA.16816.F32.BF16 R48, R12, R82, R48 ;  /* 0x000000520c30723c */ /* 0x000fe20000041830 */
[----:B------:R-:W-:Y:S02]  /*4400*/  FMUL.FTZ R36, R36, c[0x0][0x2ec] ;  /* 0x0000bb0024247a20 */ /* 0x000fe40000410000 */
[----:B------:R-:W-:Y:S01]  /*4410*/  FMUL.FTZ R210, R37, c[0x0][0x2ec] ;  /* 0x0000bb0025d27a20 */ /* 0x000fe20000410000 */
[----:B------:R1:W-:Y:S01]  /*4420*/  MUFU.TANH R199, R69 ;  /* 0x0000004500c77308 */ /* 0x0003e20000002400 */
[----:B------:R-:W-:Y:S02]  /*4430*/  FMUL.FTZ R211, R38, c[0x0][0x2ec] ;  /* 0x0000bb0026d37a20 */ /* 0x000fe40000410000 */
[----:B------:R-:W-:Y:S01]  /*4440*/  FSEL R83, R92, -INF , !P3 ;  /* 0xff8000005c537808 */ /* 0x000fe20005800000 */
[----:B------:R-:W-:Y:S01]  /*4450*/  HMMA.16816.F32.BF16 R76, R28, R72, RZ ;  /* 0x000000481c4c723c */ /* 0x000fe200000418ff */
[----:B------:R-:W-:-:S03]  /*4460*/  FMUL.FTZ R209, R39, c[0x0][0x2ec] ;  /* 0x0000bb0027d17a20 */ /* 0x000fc60000410000 */
[----:B------:R3:W-:Y:S04]  /*4470*/  MUFU.TANH R212, R36 ;  /* 0x0000002400d47308 */ /* 0x0007e80000002400 */
[----:B--2---:R-:W-:Y:S01]  /*4480*/  HMMA.16816.F32.BF16 R60, R16, R56, R60 ;  /* 0x00000038103c723c */ /* 0x004fe2000004183c */
[----:B-1----:R-:W1:Y:S03]  /*4490*/  LDSM.16.M88.4 R68, [R198+0x3000] ;  /* 0x00300000c644783b */ /* 0x002e660000000200 */
[----:B------:R-:W-:Y:S04]  /*44a0*/  MUFU.TANH R80, R80 ;  /* 0x0000005000507308 */ /* 0x000fe80000002400 */
[----:B------:R-:W-:Y:S04]  /*44b0*/  HMMA.16816.F32.BF16 R64, R44, R42, R64 ;  /* 0x0000002a2c40723c */ /* 0x000fe80000041840 */
[----:B------:R-:W2:Y:S04]  /*44c0*/  MUFU.TANH R211, R211 ;  /* 0x000000d300d37308 */ /* 0x000ea80000002400 */
[-C--:B---3--:R-:W-:Y:S04]  /*44d0*/  HMMA.16816.F32.BF16 R36, R28, R74.reuse, RZ ;  /* 0x0000004a1c24723c */ /* 0x088fe800000418ff */
[----:B------:R-:W-:Y:S04]  /*44e0*/  MUFU.TANH R81, R81 ;  /* 0x0000005100517308 */ /* 0x000fe80000002400 */
[----:B------:R-:W-:Y:S04]  /*44f0*/  HMMA.16816.F32.BF16 R72, R32, R74, RZ ;  /* 0x0000004a2048723c */ /* 0x000fe800000418ff */
[----:B------:R-:W-:Y:S04]  /*4500*/  MUFU.TANH R210, R210 ;  /* 0x000000d200d27308 */ /* 0x000fe80000002400 */
[----:B------:R-:W-:Y:S01]  /*4510*/  HMMA.16816.F32.BF16 R48, R8, R42, R48 ;  /* 0x0000002a0830723c */ /* 0x000fe20000041830 */
[----:B------:R3:W2:Y:S01]  /*4520*/  LDSM.16.M88.4 R40, [R152+0x7800] ;  /* 0x007800009828783b */ /* 0x0006a20000000200 */
[----:B------:R-:W-:-:S02]  /*4530*/  FMUL.FTZ R64, R64, c[0x0][0x2ec] ;  /* 0x0000bb0040407a20 */ /* 0x000fc40000410000 */
[----:B------:R-:W-:Y:S02]  /*4540*/  FMUL.FTZ R65, R65, c[0x0][0x2ec] ;  /* 0x0000bb0041417a20 */ /* 0x000fe40000410000 */
[----:B------:R-:W-:Y:S01]  /*4550*/  FMUL.FTZ R66, R66, c[0x0][0x2ec] ;  /* 0x0000bb0042427a20 */ /* 0x000fe20000410000 */
[----:B------:R-:W-:Y:S01]  /*4560*/  MUFU.TANH R197, R64 ;  /* 0x0000004000c57308 */ /* 0x000fe20000002400 */
[----:B------:R-:W-:Y:S01]  /*4570*/  HMMA.16816.F32.BF16 R76, R20, R52, R76 ;  /* 0x00000034144c723c */ /* 0x000fe2000004184c */
[----:B------:R-:W-:-:S06]  /*4580*/  FMUL.FTZ R67, R67, c[0x0][0x2ec] ;  /* 0x0000bb0043437a20 */ /* 0x000fcc0000410000 */
[----:B------:R-:W-:Y:S01]  /*4590*/  MUFU.TANH R196, R65 ;  /* 0x0000004100c47308 */ /* 0x000fe20000002400 */
[----:B-1----:R-:W-:Y:S07]  /*45a0*/  HMMA.16816.F32.BF16 R60, R44, R68, R60 ;  /* 0x000000442c3c723c */ /* 0x002fee000004183c */
[----:B------:R-:W-:Y:S01]  /*45b0*/  MUFU.TANH R157, R66 ;  /* 0x00000042009d7308 */ /* 0x000fe20000002400 */
[----:B------:R-:W-:Y:S01]  /*45c0*/  HMMA.16816.F32.BF16 R36, R20, R54, R36 ;  /* 0x000000361424723c */ /* 0x000fe20000041824 */
[----:B------:R-:W-:Y:S01]  /*45d0*/  FMUL.FTZ R208, R48, c[0x0][0x2ec] ;  /* 0x0000bb0030d07a20 */ /* 0x000fe20000410000 */
[----:B---3--:R-:W-:Y:S01]  /*45e0*/  FSEL R152, R84, -INF , !P1 ;  /* 0xff80000054987808 */ /* 0x008fe20004800000 */
[----:B------:R-:W-:-:S02]  /*45f0*/  FMUL.FTZ R206, R49, c[0x0][0x2ec] ;  /* 0x0000bb0031ce7a20 */ /* 0x000fc40000410000 */
[----:B------:R-:W-:Y:S02]  /*4600*/  FMUL.FTZ R207, R50, c[0x0][0x2ec] ;  /* 0x0000bb0032cf7a20 */ /* 0x000fe40000410000 */
[----:B------:R-:W-:Y:S01]  /*4610*/  FMUL.FTZ R205, R51, c[0x0][0x2ec] ;  /* 0x0000bb0033cd7a20 */ /* 0x000fe20000410000 */
[----:B------:R-:W-:Y:S01]  /*4620*/  HMMA.16816.F32.BF16 R72, R24, R54, R72 ;  /* 0x000000361848723c */ /* 0x000fe20000041848 */
[----:B------:R-:W1:Y:S01]  /*4630*/  LDSM.16.M88.4 R48, [R251+0x7800] ;  /* 0x00780000fb30783b */ /* 0x000e620000000200 */
[----:B------:R-:W3:Y:S06]  /*4640*/  MUFU.TANH R209, R209 ;  /* 0x000000d100d17308 */ /* 0x000eec0000002400 */
[----:B------:R-:W-:Y:S01]  /*4650*/  HMMA.16816.F32.BF16 R76, R12, R56, R76 ;  /* 0x000000380c4c723c */ /* 0x000fe2000004184c */
[----:B------:R-:W-:Y:S01]  /*4660*/  FMUL.FTZ R60, R60, c[0x0][0x2ec] ;  /* 0x0000bb003c3c7a20 */ /* 0x000fe20000410000 */
[----:B------:R-:W-:Y:S01]  /*4670*/  MUFU.TANH R208, R208 ;  /* 0x000000d000d07308 */ /* 0x000fe20000002400 */
[----:B------:R-:W-:Y:S01]  /*4680*/  FMUL.FTZ R170, R61, c[0x0][0x2ec] ;  /* 0x0000bb003daa7a20 */ /* 0x000fe20000410000 */
[----:B------:R-:W-:Y:S01]  /*4690*/  IADD3 R61, R173, 0x10, RZ ;  /* 0x00000010ad3d7810 */ /* 0x000fe20007ffe0ff */
[----:B------:R-:W-:-:S02]  /*46a0*/  FMUL.FTZ R62, R62, c[0x0][0x2ec] ;  /* 0x0000bb003e3e7a20 */ /* 0x000fc40000410000 */
[----:B------:R-:W-:Y:S01]  /*46b0*/  IADD3 R56, R173, 0x8, RZ ;  /* 0x00000008ad387810 */ /* 0x000fe20007ffe0ff */
[----:B--2---:R-:W-:Y:S01]  /*46c0*/  HMMA.16816.F32.BF16 R52, R32, R40, RZ ;  /* 0x000000282034723c */ /* 0x004fe200000418ff */
[----:B------:R-:W-:Y:S01]  /*46d0*/  FMUL.FTZ R63, R63, c[0x0][0x2ec] ;  /* 0x0000bb003f3f7a20 */ /* 0x000fe20000410000 */
[----:B------:R2:W-:Y:S01]  /*46e0*/  MUFU.TANH R171, R60 ;  /* 0x0000003c00ab7308 */ /* 0x0005e20000002400 */
[----:B------:R-:W-:Y:S02]  /*46f0*/  ISETP.GE.AND P2, PT, R56, UR14, PT ;  /* 0x0000000e38007c0c */ /* 0x000fe4000bf46270 */
[----:B------:R-:W-:Y:S02]  /*4700*/  ISETP.GE.AND P0, PT, R61, UR14, PT ;  /* 0x0000000e3d007c0c */ /* 0x000fe4000bf06270 */
[----:B------:R-:W-:Y:S01]  /*4710*/  FSEL R161, R97, -INF , !P2 ;  /* 0xff80000061a17808 */ /* 0x000fe20005000000 */
[----:B------:R-:W-:Y:S01]  /*4720*/  HMMA.16816.F32.BF16 R36, R12, R58, R36 ;  /* 0x0000003a0c24723c */ /* 0x000fe20000041824 */
[----:B------:R-:W-:Y:S01]  /*4730*/  FSEL R82, R85, -INF , !P2 ;  /* 0xff80000055527808 */ /* 0x000fe20005000000 */
[----:B------:R-:W-:Y:S01]  /*4740*/  MUFU.TANH R178, R62 ;  /* 0x0000003e00b27308 */ /* 0x000fe20000002400 */
[----:B------:R-:W-:-:S02]  /*4750*/  FSEL R175, R87, -INF , !P2 ;  /* 0xff80000057af7808 */ /* 0x000fc40005000000 */
[----:B------:R-:W-:Y:S02]  /*4760*/  FSEL R176, R102, -INF , !P0 ;  /* 0xff80000066b07808 */ /* 0x000fe40004000000 */
[----:B------:R-:W-:Y:S01]  /*4770*/  FSEL R154, R100, -INF , !P0 ;  /* 0xff800000649a7808 */ /* 0x000fe20004000000 */
[----:B------:R-:W-:Y:S01]  /*4780*/  HMMA.16816.F32.BF16 R72, R16, R58, R72 ;  /* 0x0000003a1048723c */ /* 0x000fe20000041848 */
[----:B------:R-:W-:Y:S01]  /*4790*/  FSEL R181, R98, -INF , !P0 ;  /* 0xff80000062b57808 */ /* 0x000fe20004000000 */
[----:B------:R1:W-:Y:S01]  /*47a0*/  MUFU.TANH R177, R63 ;  /* 0x0000003f00b17308 */ /* 0x0003e20000002400 */
[----:B--2---:R-:W-:-:S04]  /*47b0*/  IADD3 R60, R173, 0x11, RZ ;  /* 0x00000011ad3c7810 */ /* 0x004fc80007ffe0ff */
[----:B------:R-:W-:Y:S01]  /*47c0*/  ISETP.GE.AND P6, PT, R60, UR14, PT ;  /* 0x0000000e3c007c0c */ /* 0x000fe2000bfc6270 */
[----:B------:R-:W-:Y:S02]  /*47d0*/  HMMA.16816.F32.BF16 R32, R32, R42, RZ ;  /* 0x0000002a2020723c */ /* 0x000fe400000418ff */
[----:B------:R-:W2:Y:S01]  /*47e0*/  MUFU.TANH R207, R207 ;  /* 0x000000cf00cf7308 */ /* 0x000ea20000002400 */
[----:B------:R-:W-:Y:S02]  /*47f0*/  FSEL R167, R105, -INF , !P6 ;  /* 0xff80000069a77808 */ /* 0x000fe40007000000 */
[----:B------:R-:W-:Y:S02]  /*4800*/  FSEL R168, R103, -INF , !P6 ;  /* 0xff80000067a87808 */ /* 0x000fe40007000000 */
[----:B------:R-:W-:Y:S01]  /*4810*/  FSEL R183, R99, -INF , !P6 ;  /* 0xff80000063b77808 */ /* 0x000fe20007000000 */
[C---:B------:R-:W-:Y:S01]  /*4820*/  HMMA.16816.F32.BF16 R56, R28.reuse, R40, RZ ;  /* 0x000000281c38723c */ /* 0x040fe200000418ff */
[----:B-1----:R-:W1:Y:S01]  /*4830*/  LDSM.16.M88.4 R60, [R184+0x3800] ;  /* 0x00380000b83c783b */ /* 0x002e620000000200 */
[----:B------:R-:W-:Y:S05]  /*4840*/  MUFU.TANH R170, R170 ;  /* 0x000000aa00aa7308 */ /* 0x000fea0000002400 */
[C---:B------:R-:W-:Y:S01]  /*4850*/  IADD3 R40, R173.reuse, 0x19, RZ ;  /* 0x00000019ad287810 */ /* 0x040fe20007ffe0ff */
[----:B------:R-:W-:Y:S03]  /*4860*/  HMMA.16816.F32.BF16 R28, R28, R42, RZ ;  /* 0x0000002a1c1c723c */ /* 0x000fe600000418ff */
[----:B------:R-:W-:Y:S01]  /*4870*/  ISETP.GE.AND P4, PT, R40, UR14, PT ;  /* 0x0000000e28007c0c */ /* 0x000fe2000bf86270 */
[----:B------:R-:W-:Y:S01]  /*4880*/  MUFU.TANH R149, R149 ;  /* 0x0000009500957308 */ /* 0x000fe20000002400 */
[----:B------:R-:W-:-:S02]  /*4890*/  IADD3 R40, R173, 0x20, RZ ;  /* 0x00000020ad287810 */ /* 0x000fc40007ffe0ff */
[----:B------:R-:W-:Y:S01]  /*48a0*/  FSEL R42, R101, -INF , !P6 ;  /* 0xff800000652a7808 */ /* 0x000fe20007000000 */
[----:B------:R-:W-:Y:S01]  /*48b0*/  HMMA.16816.F32.BF16 R52, R24, R48, R52 ;  /* 0x000000301834723c */ /* 0x000fe20000041834 */
[----:B------:R-:W-:Y:S02]  /*48c0*/  ISETP.GE.AND P3, PT, R40, UR14, PT ;  /* 0x0000000e28007c0c */ /* 0x000fe4000bf66270 */
[----:B------:R-:W-:Y:S01]  /*48d0*/  IADD3 R40, R173, 0x21, RZ ;  /* 0x00000021ad287810 */ /* 0x000fe20007ffe0ff */
[----:B------:R-:W-:Y:S01]  /*48e0*/  MUFU.TANH R218, R218 ;  /* 0x000000da00da7308 */ /* 0x000fe20000002400 */
[----:B-----5:R-:W-:Y:S02]  /*48f0*/  FSEL R43, R113, -INF , !P4 ;  /* 0xff800000712b7808 */ /* 0x020fe40006000000 */
[----:B------:R-:W-:Y:S01]  /*4900*/  FSEL R174, R111, -INF , !P4 ;  /* 0xff8000006fae7808 */ /* 0x000fe20006000000 */
[----:B------:R-:W-:Y:S01]  /*4910*/  HMMA.16816.F32.BF16 R76, R8, R68, R76 ;  /* 0x00000044084c723c */ /* 0x000fe2000004184c */
[----:B------:R-:W-:-:S02]  /*4920*/  FSEL R166, R109, -INF , !P4 ;  /* 0xff8000006da67808 */ /* 0x000fc40006000000 */
[----:B------:R-:W-:Y:S01]  /*4930*/  FSEL R113, R107, -INF , !P4 ;  /* 0xff8000006b717808 */ /* 0x000fe20006000000 */
[----:B------:R-:W-:Y:S04]  /*4940*/  MUFU.TANH R215, R215 ;  /* 0x000000d700d77308 */ /* 0x000fe80000002400 */
[----:B------:R-:W-:Y:S04]  /*4950*/  HMMA.16816.F32.BF16 R72, R44, R70, R72 ;  /* 0x000000462c48723c */ /* 0x000fe80000041848 */
[----:B------:R-:W-:Y:S04]  /*4960*/  MUFU.TANH R67, R67 ;  /* 0x0000004300437308 */ /* 0x000fe80000002400 */
[----:B------:R-:W-:Y:S04]  /*4970*/  HMMA.16816.F32.BF16 R24, R24, R50, R32 ;  /* 0x000000321818723c */ /* 0x000fe80000041820 */
[----:B------:R-:W-:Y:S03]  /*4980*/  MUFU.TANH R206, R206 ;  /* 0x000000ce00ce7308 */ /* 0x000fe60000002400 */
[----:B------:R-:W-:Y:S01]  /*4990*/  IADD3 R34, R173, 0x39, RZ ;  /* 0x00000039ad227810 */ /* 0x000fe20007ffe0ff */
[----:B------:R-:W-:Y:S01]  /*49a0*/  HMMA.16816.F32.BF16 R56, R20, R48, R56 ;  /* 0x000000301438723c */ /* 0x000fe20000041838 */
[----:B------:R-:W-:Y:S01]  /*49b0*/  FSEL R35, R120, -INF , !P3 ;  /* 0xff80000078237808 */ /* 0x000fe20005800000 */
[----:B------:R-:W-:Y:S01]  /*49c0*/  FMUL.FTZ R76, R76, c[0x0][0x2ec] ;  /* 0x0000bb004c4c7a20 */ /* 0x000fe20000410000 */
[----:B------:R-:W-:Y:S01]  /*49d0*/  FSEL R32, R116, -INF , !P3 ;  /* 0xff80000074207808 */ /* 0x000fe20005800000 */
[----:B------:R-:W-:Y:S01]  /*49e0*/  FMUL.FTZ R77, R77, c[0x0][0x2ec] ;  /* 0x0000bb004d4d7a20 */ /* 0x000fe20000410000 */
[----:B------:R-:W-:Y:S01]  /*49f0*/  FSEL R33, R114, -INF , !P3 ;  /* 0xff80000072217808 */ /* 0x000fe20005800000 */
[----:B------:R-:W-:Y:S01]  /*4a00*/  FMUL.FTZ R78, R78, c[0x0][0x2ec] ;  /* 0x0000bb004e4e7a20 */ /* 0x000fe20000410000 */
[----:B------:R-:W-:Y:S01]  /*4a10*/  FSEL R48, R2, -INF , !P2 ;  /* 0xff80000002307808 */ /* 0x000fe20005000000 */
[----:B------:R-:W-:Y:S01]  /*4a20*/  HMMA.16816.F32.BF16 R68, R8, R70, R36 ;  /* 0x000000460844723c */ /* 0x000fe20000041824 */
[----:B------:R-:W-:Y:S01]  /*4a30*/  ISETP.GE.AND P2, PT, R40, UR14, PT ;  /* 0x0000000e28007c0c */ /* 0x000fe2000bf46270 */
[----:B------:R-:W-:Y:S01]  /*4a40*/  FMUL.FTZ R79, R79, c[0x0][0x2ec] ;  /* 0x0000bb004f4f7a20 */ /* 0x000fe20000410000 */
[----:B------:R-:W-:Y:S01]  /*4a50*/  IADD3 R40, R173, 0x29, RZ ;  /* 0x00000029ad287810 */ /* 0x000fe20007ffe0ff */
[----:B------:R-:W-:Y:S01]  /*4a60*/  FMUL.FTZ R73, R73, c[0x0][0x2ec] ;  /* 0x0000bb0049497a20 */ /* 0x000fe20000410000 */
[----:B------:R-:W-:Y:S01]  /*4a70*/  FSEL R49, R104, -INF , !P0 ;  /* 0xff80000068317808 */ /* 0x000fe20004000000 */
[----:B------:R-:W-:Y:S01]  /*4a80*/  FMUL.FTZ R74, R74, c[0x0][0x2ec] ;  /* 0x0000bb004a4a7a20 */ /* 0x000fe20000410000 */
[----:B------:R-:W-:Y:S01]  /*4a90*/  IADD3 R36, R173, 0x28, RZ ;  /* 0x00000028ad247810 */ /* 0x000fe20007ffe0ff */
[----:B------:R-:W-:Y:S01]  /*4aa0*/  HMMA.16816.F32.BF16 R28, R20, R50, R28 ;  /* 0x00000032141c723c */ /* 0x000fe2000004181c */
[----:B------:R-:W-:Y:S01]  /*4ab0*/  ISETP.GE.AND P0, PT, R40, UR14, PT ;  /* 0x0000000e28007c0c */ /* 0x000fe2000bf06270 */
[----:B------:R-:W-:Y:S01]  /*4ac0*/  FMUL.FTZ R75, R75, c[0x0][0x2ec] ;  /* 0x0000bb004b4b7a20 */ /* 0x000fe20000410000 */
[----:B------:R-:W-:Y:S01]  /*4ad0*/  ISETP.GE.AND P1, PT, R36, UR14, PT ;  /* 0x0000000e24007c0c */ /* 0x000fe2000bf26270 */
[----:B------:R-:W-:Y:S01]  /*4ae0*/  MUFU.TANH R180, R76 ;  /* 0x0000004c00b47308 */ /* 0x000fe20000002400 */
[----:B------:R-:W5:Y:S01]  /*4af0*/  LDSM.16.M88.4 R36, [R198+0x3800] ;  /* 0x00380000c624783b */ /* 0x000f620000000200 */
[----:B------:R-:W-:Y:S01]  /*4b00*/  IADD3 R40, R173, 0x30, RZ ;  /* 0x00000030ad287810 */ /* 0x000fe20007ffe0ff */
[----:B------:R-:W-:Y:S01]  /*4b10*/  FMUL.FTZ R0, R72, c[0x0][0x2ec] ;  /* 0x0000bb0048007a20 */ /* 0x000fe20000410000 */
[----:B-1----:R-:W-:Y:S01]  /*4b20*/  HMMA.16816.F32.BF16 R24, R16, R62, R24 ;  /* 0x0000003e1018723c */ /* 0x002fe20000041818 */
[----:B----4-:R-:W-:Y:S01]  /*4b30*/  FSEL R65, R121, -INF , !P2 ;  /* 0xff80000079417808 */ /* 0x010fe20005000000 */
[----:B------:R-:W-:-:S04]  /*4b40*/  DEPBAR.LE SB0, 0x0 ;  /* 0x000080000000791a */ /* 0x000fc80000000000 */
[----:B------:R-:W-:Y:S01]  /*4b50*/  ISETP.GE.AND P6, PT, R40, UR14, PT ;  /* 0x0000000e28007c0c */ /* 0x000fe2000bfc6270 */
[----:B------:R-:W-:Y:S01]  /*4b60*/  MUFU.TANH R89, R77 ;  /* 0x0000004d00597308 */ /* 0x000fe20000002400 */
[-C--:B------:R-:W-:Y:S01]  /*4b70*/  HMMA.16816.F32.BF16 R52, R16, R60.reuse, R52 ;  /* 0x0000003c1034723c */ /* 0x080fe20000041834 */
[----:B------:R-:W-:Y:S01]  /*4b80*/  IADD3 R40, R173, 0x31, RZ ;  /* 0x00000031ad287810 */ /* 0x000fe20007ffe0ff */
[----:B------:R-:W-:Y:S01]  /*4b90*/  FMUL.FTZ R68, R68, c[0x0][0x2ec] ;  /* 0x0000bb0044447a20 */ /* 0x000fe20000410000 */
[----:B------:R-:W-:Y:S01]  /*4ba0*/  FSEL R64, R119, -INF , !P2 ;  /* 0xff80000077407808 */ /* 0x000fe20005000000 */
[----:B------:R-:W-:Y:S01]  /*4bb0*/  FMUL.FTZ R69, R69, c[0x0][0x2ec] ;  /* 0x0000bb0045457a20 */ /* 0x000fe20000410000 */
[----:B------:R-:W-:Y:S01]  /*4bc0*/  ISETP.GE.AND P5, PT, R40, UR14, PT ;  /* 0x0000000e28007c0c */ /* 0x000fe2000bfa6270 */
[----:B------:R-:W-:Y:S01]  /*4bd0*/  FMUL.FTZ R70, R70, c[0x0][0x2ec] ;  /* 0x0000bb0046467a20 */ /* 0x000fe20000410000 */
[----:B------:R-:W-:Y:S01]  /*4be0*/  IADD3 R40, R173, 0x38, RZ ;  /* 0x00000038ad287810 */ /* 0x000fe20007ffe0ff */
[----:B------:R-:W-:Y:S01]  /*4bf0*/  HMMA.16816.F32.BF16 R56, R12, R60, R56 ;  /* 0x0000003c0c38723c */ /* 0x000fe20000041838 */
[----:B------:R-:W-:Y:S01]  /*4c00*/  FSEL R66, R117, -INF , !P2 ;  /* 0xff80000075427808 */ /* 0x000fe20005000000 */
[----:B------:R-:W-:Y:S01]  /*4c10*/  MUFU.TANH R88, R78 ;  /* 0x0000004e00587308 */ /* 0x000fe20000002400 */
[----:B------:R-:W-:Y:S01]  /*4c20*/  ISETP.GE.AND P4, PT, R40, UR14, PT ;  /* 0x0000000e28007c0c */ /* 0x000fe2000bf86270 */
[----:B------:R-:W-:Y:S01]  /*4c30*/  FMUL.FTZ R71, R71, c[0x0][0x2ec] ;  /* 0x0000bb0047477a20 */ /* 0x000fe20000410000 */
[----:B------:R-:W-:-:S02]  /*4c40*/  FSEL R40, R118, -INF , !P3 ;  /* 0xff80000076287808 */ /* 0x000fc40005800000 */
[----:B------:R-:W-:Y:S01]  /*4c50*/  ISETP.GE.AND P3, PT, R34, UR14, PT ;  /* 0x0000000e22007c0c */ /* 0x000fe2000bf66270 */
[----:B------:R-:W-:Y:S01]  /*4c60*/  HMMA.16816.F32.BF16 R28, R12, R62, R28 ;  /* 0x0000003e0c1c723c */ /* 0x000fe2000004181c */
[----:B------:R-:W-:Y:S01]  /*4c70*/  IADD3 R34, R173, 0x40, RZ ;  /* 0x00000040ad227810 */ /* 0x000fe20007ffe0ff */
[----:B------:R1:W4:Y:S01]  /*4c80*/  MUFU.TANH R2, R79 ;  /* 0x0000004f00027308 */ /* 0x0003220000002400 */
[----:B------:R-:W-:Y:S02]  /*4c90*/  FSEL R41, R115, -INF , !P2 ;  /* 0xff80000073297808 */ /* 0x000fe40005000000 */
[----:B------:R-:W-:Y:S02]  /*4ca0*/  ISETP.GE.AND P2, PT, R34, UR14, PT ;  /* 0x0000000e22007c0c */ /* 0x000fe4000bf46270 */
[----:B------:R-:W-:Y:S02]  /*4cb0*/  IADD3 R34, R173, 0x41, RZ ;  /* 0x00000041ad227810 */ /* 0x000fe40007ffe0ff */
[----:B------:R-:W-:Y:S01]  /*4cc0*/  FSEL R233, R128, -INF , !P1 ;  /* 0xff80000080e97808 */ /* 0x000fe20004800000 */
[----:B------:R-:W-:Y:S01]  /*4cd0*/  MUFU.TANH R84, R73 ;  /* 0x0000004900547308 */ /* 0x000fe20000002400 */
[----:B------:R-:W-:Y:S01]  /*4ce0*/  FSEL R238, R126, -INF , !P1 ;  /* 0xff8000007eee7808 */ /* 0x000fe20004800000 */
[----:B-----5:R-:W-:Y:S01]  /*4cf0*/  HMMA.16816.F32.BF16 R24, R44, R38, R24 ;  /* 0x000000262c18723c */ /* 0x020fe20000041818 */
[----:B------:R-:W-:-:S02]  /*4d00*/  FSEL R235, R129, -INF , !P0 ;  /* 0xff80000081eb7808 */ /* 0x000fc40004000000 */
[----:B------:R-:W-:-:S03]  /*4d10*/  FSEL R236, R127, -INF , !P0 ;  /* 0xff8000007fec7808 */ /* 0x000fc60004000000 */
[----:B------:R-:W-:Y:S01]  /*4d20*/  MUFU.TANH R99, R74 ;  /* 0x0000004a00637308 */ /* 0x000fe20000002400 */
[----:B------:R-:W-:Y:S01]  /*4d30*/  FSEL R240, R125, -INF , !P0 ;  /* 0xff8000007df07808 */ /* 0x000fe20004000000 */
[----:B-1----:R-:W-:Y:S01]  /*4d40*/  HMMA.16816.F32.BF16 R76, R8, R36, R56 ;  /* 0x00000024084c723c */ /* 0x002fe20000041838 */
[----:B------:R-:W-:Y:S02]  /*4d50*/  FSEL R237, R123, -INF , !P0 ;  /* 0xff8000007bed7808 */ /* 0x000fe40004000000 */
[----:B------:R-:W-:-:S03]  /*4d60*/  IADD3 R20, R173, 0x49, RZ ;  /* 0x00000049ad147810 */ /* 0x000fc60007ffe0ff */
[----:B------:R1:W-:Y:S01]  /*4d70*/  MUFU.TANH R96, R75 ;  /* 0x0000004b00607308 */ /* 0x0003e20000002400 */
[----:B------:R-:W-:Y:S01]  /*4d80*/  FSEL R51, R139, -INF , !P6 ;  /* 0xff8000008b337808 */ /* 0x000fe20007000000 */
[----:B------:R-:W-:Y:S01]  /*4d90*/  HMMA.16816.F32.BF16 R28, R8, R38, R28 ;  /* 0x00000026081c723c */ /* 0x000fe2000004181c */
[----:B------:R-:W-:Y:S02]  /*4da0*/  FSEL R58, R132, -INF , !P6 ;  /* 0xff800000843a7808 */ /* 0x000fe40007000000 */
[----:B------:R-:W-:Y:S02]  /*4db0*/  IADD3 R16, R173, 0x50, RZ ;  /* 0x00000050ad107810 */ /* 0x000fe40007ffe0ff */
[----:B------:R-:W-:Y:S01]  /*4dc0*/  FSEL R56, R135, -INF , !P5 ;  /* 0xff80000087387808 */ /* 0x000fe20006800000 */
[----:B------:R-:W5:Y:S01]  /*4dd0*/  MUFU.TANH R205, R205 ;  /* 0x000000cd00cd7308 */ /* 0x000f620000002400 */
[----:B------:R-:W-:Y:S01]  /*4de0*/  IADD3 R8, R173, 0x61, RZ ;  /* 0x00000061ad087810 */ /* 0x000fe20007ffe0ff */
[----:B------:R-:W-:Y:S01]  /*4df0*/  FMUL.FTZ R4, R27, c[0x0][0x2ec] ;  /* 0x0000bb001b047a20 */ /* 0x000fe20000410000 */
[----:B------:R-:W-:Y:S01]  /*4e00*/  FSEL R228, R133, -INF , !P5 ;  /* 0xff80000085e47808 */ /* 0x000fe20006800000 */
[----:B------:R-:W-:Y:S01]  /*4e10*/  FMUL.FTZ R24, R24, c[0x0][0x2ec] ;  /* 0x0000bb0018187a20 */ /* 0x000fe20000410000 */
[----:B------:R-:W-:Y:S01]  /*4e20*/  FSEL R59, R130, -INF , !P5 ;  /* 0xff800000823b7808 */ /* 0x000fe20006800000 */
[----:B------:R-:W-:Y:S01]  /*4e30*/  FMUL.FTZ R26, R26, c[0x0][0x2ec] ;  /* 0x0000bb001a1a7a20 */ /* 0x000fe20000410000 */
[----:B-1----:R-:W-:Y:S01]  /*4e40*/  HMMA.16816.F32.BF16 R72, R44, R36, R52 ;  /* 0x000000242c48723c */ /* 0x002fe20000041834 */
        /* <DEDUP_REMOVED lines=10> */
[----:B------:R-:W-:Y:S01]  /*4ef0*/  ISETP.GE.AND P1, PT, R34, UR14, PT ;  /* 0x0000000e22007c0c */ /* 0x000fe2000bf26270 */
[----:B------:R-:W-:Y:S01]  /*4f00*/  FMUL.FTZ R28, R28, c[0x0][0x2ec] ;  /* 0x0000bb001c1c7a20 */ /* 0x000fe20000410000 */
[----:B------:R-:W-:Y:S01]  /*4f10*/  IADD3 R34, R173, 0x48, RZ ;  /* 0x00000048ad227810 */ /* 0x000fe20007ffe0ff */
[----:B------:R-:W-:Y:S01]  /*4f20*/  FMUL.FTZ R30, R30, c[0x0][0x2ec] ;  /* 0x0000bb001e1e7a20 */ /* 0x000fe20000410000 */
[----:B------:R-:W-:Y:S01]  /*4f30*/  FSEL R52, R134, -INF , !P6 ;  /* 0xff80000086347808 */ /* 0x000fe20007000000 */
[----:B------:R-:W-:Y:S01]  /*4f40*/  FMUL.FTZ R29, R29, c[0x0][0x2ec] ;  /* 0x0000bb001d1d7a20 */ /* 0x000fe20000410000 */
[----:B------:R-:W-:Y:S01]  /*4f50*/  ISETP.GE.AND P0, PT, R34, UR14, PT ;  /* 0x0000000e22007c0c */ /* 0x000fe2000bf06270 */
[----:B------:R-:W-:Y:S01]  /*4f60*/  FMUL.FTZ R31, R31, c[0x0][0x2ec] ;  /* 0x0000bb001f1f7a20 */ /* 0x000fe20000410000 */
[----:B------:R-:W-:Y:S01]  /*4f70*/  FSEL R55, R131, -INF , !P6 ;  /* 0xff80000083377808 */ /* 0x000fe20007000000 */
[----:B------:R-:W-:Y:S01]  /*4f80*/  MUFU.TANH R0, R0 ;  /* 0x0000000000007308 */ /* 0x000fe20000002400 */
[----:B------:R-:W-:-:S02]  /*4f90*/  FSEL R229, R229, -INF , !P0 ;  /* 0xff800000e5e57808 */ /* 0x000fc40004000000 */
        /* <DEDUP_REMOVED lines=8> */
[----:B------:R-:W-:Y:S01]  /*5020*/  ISETP.GE.AND P0, PT, R8, UR14, PT ;  /* 0x0000000e08007c0c */ /* 0x000fe2000bf06270 */
        /* <DEDUP_REMOVED lines=8> */
[----:B------:R-:W-:-:S02]  /*50b0*/  ISETP.GE.AND P5, PT, R16, UR14, PT ;  /* 0x0000000e10007c0c */ /* 0x000fc4000bfa6270 */
[----:B------:R-:W-:Y:S01]  /*50c0*/  ISETP.GE.AND P6, PT, R8, UR14, PT ;  /* 0x0000000e08007c0c */ /* 0x000fe2000bfc6270 */
[----:B------:R-:W1:Y:S01]  /*50d0*/  MUFU.TANH R101, R70 ;  /* 0x0000004600657308 */ /* 0x000e620000002400 */
[C---:B------:R-:W-:Y:S02]  /*50e0*/  IADD3 R8, R173.reuse, 0x69, RZ ;  /* 0x00000069ad087810 */ /* 0x040fe40007ffe0ff */
[----:B------:R-:W-:Y:S02]  /*50f0*/  IADD3 R16, R173, 0x51, RZ ;  /* 0x00000051ad107810 */ /* 0x000fe40007ffe0ff */
[----:B------:R-:W-:Y:S02]  /*5100*/  FSEL R211, R211, -INF , !P5 ;  /* 0xff800000d3d37808 */ /* 0x000fe40006800000 */
[----:B------:R-:W-:Y:S01]  /*5110*/  FSEL R212, R212, -INF , !P5 ;  /* 0xff800000d4d47808 */ /* 0x000fe20006800000 */
[----:B------:R-:W1:Y:S01]  /*5120*/  MUFU.TANH R98, R71 ;  /* 0x0000004700627308 */ /* 0x000e620000002400 */
[----:B------:R-:W-:-:S02]  /*5130*/  FSEL R111, R80, -INF , !P5 ;  /* 0xff800000506f7808 */ /* 0x000fc40006800000 */
        /* <DEDUP_REMOVED lines=9> */
[----:B------:R-:W-:Y:S02]  /*51d0*/  ISETP.GE.AND P5, PT, R8, UR14, PT ;  /* 0x0000000e08007c0c */ /* 0x000fe4000bfa6270 */
[----:B------:R-:W-:Y:S02]  /*51e0*/  ISETP.GE.AND P4, PT, R16, UR14, PT ;  /* 0x0000000e10007c0c */ /* 0x000fe4000bf86270 */
[----:B------:R-:W-:Y:S02]  /*51f0*/  ISETP.GE.AND P3, PT, R12, UR14, PT ;  /* 0x0000000e0c007c0c */ /* 0x000fe4000bf66270 */
[C---:B------:R-:W-:Y:S01]  /*5200*/  IADD3 R8, R173.reuse, 0x70, RZ ;  /* 0x00000070ad087810 */ /* 0x040fe20007ffe0ff */
[----:B------:R-:W-:Y:S01]  /*5210*/  MUFU.TANH R94, R76 ;  /* 0x0000004c005e7308 */ /* 0x000fe20000002400 */
[----:B------:R-:W-:-:S02]  /*5220*/  IADD3 R9, R173, 0x71, RZ ;  /* 0x00000071ad097810 */ /* 0x000fc40007ffe0ff */
[----:B------:R-:W-:Y:S02]  /*5230*/  IADD3 R12, R173, 0x59, RZ ;  /* 0x00000059ad0c7810 */ /* 0x000fe40007ffe0ff */
[----:B---3--:R-:W-:Y:S02]  /*5240*/  FSEL R209, R209, -INF , !P4 ;  /* 0xff800000d1d17808 */ /* 0x008fe40006000000 */
[----:B------:R-:W-:Y:S01]  /*5250*/  FSEL R210, R210, -INF , !P4 ;  /* 0xff800000d2d27808 */ /* 0x000fe20006000000 */
[----:B------:R-:W3:Y:S01]  /*5260*/  MUFU.TANH R95, R78 ;  /* 0x0000004e005f7308 */ /* 0x000ee20000002400 */
[----:B------:R-:W-:Y:S02]  /*5270*/  FSEL R110, R81, -INF , !P4 ;  /* 0xff800000516e7808 */ /* 0x000fe40006000000 */
[----:B------:R-:W-:Y:S02]  /*5280*/  FSEL R199, R199, -INF , !P4 ;  /* 0xff800000c7c77808 */ /* 0x000fe40006000000 */
[----:B--2---:R-:W-:-:S02]  /*5290*/  FSEL R207, R207, -INF , !P3 ;  /* 0xff800000cfcf7808 */ /* 0x004fc40005800000 */
[----:B------:R-:W-:Y:S01]  /*52a0*/  FSEL R208, R208, -INF , !P3 ;  /* 0xff800000d0d07808 */ /* 0x000fe20005800000 */
[----:B------:R-:W-:Y:S01]  /*52b0*/  MUFU.TANH R126, R73 ;  /* 0x00000049007e7308 */ /* 0x000fe20000002400 */
[----:B------:R-:W-:Y:S02]  /*52c0*/  FSEL R109, R157, -INF , !P3 ;  /* 0xff8000009d6d7808 */ /* 0x000fe40005800000 */
[----:B------:R-:W-:Y:S02]  /*52d0*/  FSEL R197, R197, -INF , !P3 ;  /* 0xff800000c5c57808 */ /* 0x000fe40005800000 */
[----:B------:R-:W-:Y:S02]  /*52e0*/  ISETP.GE.AND P4, PT, R8, UR14, PT ;  /* 0x0000000e08007c0c */ /* 0x000fe4000bf86270 */
[----:B------:R-:W-:Y:S01]  /*52f0*/  ISETP.GE.AND P3, PT, R9, UR14, PT ;  /* 0x0000000e09007c0c */ /* 0x000fe2000bf66270 */
[----:B------:R-:W-:Y:S01]  /*5300*/  MUFU.TANH R90, R75 ;  /* 0x0000004b005a7308 */ /* 0x000fe20000002400 */
[----:B----4-:R-:W-:-:S02]  /*5310*/  FSEL R104, R2, -INF , !P0 ;  /* 0xff80000002687808 */ /* 0x010fc40004000000 */
        /* <DEDUP_REMOVED lines=8> */
[----:B------:R-:W2:Y:S01]  /*53a0*/  MUFU.TANH R92, R79 ;  /* 0x0000004f005c7308 */ /* 0x000ea20000002400 */
[----:B------:R-:W-:Y:S02]  /*53b0*/  PLOP3.LUT P0, PT, PT, PT, UP0, 0x80, 0x0 ;  /* 0x000000000000781c */ /* 0x000fe40003f0f008 */
[----:B------:R-:W-:Y:S02]  /*53c0*/  ISETP.GE.AND P2, PT, R12, UR14, PT ;  /* 0x0000000e0c007c0c */ /* 0x000fe4000bf46270 */
[----:B------:R-:W-:Y:S02]  /*53d0*/  IADD3 R12, R173, 0x60, RZ ;  /* 0x00000060ad0c7810 */ /* 0x000fe40007ffe0ff */
[----:B------:R-:W-:Y:S01]  /*53e0*/  FSEL R215, R215, -INF , !P1 ;  /* 0xff800000d7d77808 */ /* 0x000fe20004800000 */
[----:B------:R-:W-:Y:S01]  /*53f0*/  MUFU.TANH R125, R24 ;  /* 0x00000018007d7308 */ /* 0x000fe20000002400 */
[----:B------:R-:W-:-:S02]  /*5400*/  FSEL R218, R218, -INF , !P1 ;  /* 0xff800000dada7808 */ /* 0x000fc40004800000 */
[----:B------:R-:W-:Y:S02]  /*5410*/  FSEL R232, R149, -INF , !P1 ;  /* 0xff80000095e87808 */ /* 0x000fe40004800000 */
[----:B------:R-:W-:Y:S02]  /*5420*/  FSEL R221, R144, -INF , !P1 ;  /* 0xff80000090dd7808 */ /* 0x000fe40004800000 */
[----:B------:R-:W-:Y:S01]  /*5430*/  ISETP.GE.AND P1, PT, R12, UR14, PT ;  /* 0x0000000e0c007c0c */ /* 0x000fe2000bf26270 */
[----:B------:R-:W-:Y:S01]  /*5440*/  MUFU.TANH R87, R26 ;  /* 0x0000001a00577308 */ /* 0x000fe20000002400 */
[C---:B------:R-:W-:Y:S02]  /*5450*/  IADD3 R10, R173.reuse, 0x78, RZ ;  /* 0x00000078ad0a7810 */ /* 0x040fe40007ffe0ff */
[----:B------:R-:W-:Y:S02]  /*5460*/  IADD3 R173, R173, 0x79, RZ ;  /* 0x00000079adad7810 */ /* 0x000fe40007ffe0ff */
[----:B-----5:R-:W-:-:S02]  /*5470*/  FSEL R205, R205, -INF , !P2 ;  /* 0xff800000cdcd7808 */ /* 0x020fc40005000000 */
[----:B------:R-:W-:Y:S01]  /*5480*/  FSEL R206, R206, -INF , !P2 ;  /* 0xff800000cece7808 */ /* 0x000fe20005000000 */
[----:B------:R-:W-:Y:S01]  /*5490*/  MUFU.TANH R8, R28 ;  /* 0x0000001c00087308 */ /* 0x000fe20000002400 */
[----:B------:R-:W-:Y:S02]  /*54a0*/  FSEL R108, R67, -INF , !P2 ;  /* 0xff800000436c7808 */ /* 0x000fe40005000000 */
[----:B------:R-:W-:Y:S02]  /*54b0*/  FSEL R196, R196, -INF , !P2 ;  /* 0xff800000c4c47808 */ /* 0x000fe40005000000 */
[----:B------:R-:W-:Y:S02]  /*54c0*/  FSEL R107, R88, -INF , !P1 ;  /* 0xff800000586b7808 */ /* 0x000fe40004800000 */
[----:B------:R-:W-:Y:S01]  /*54d0*/  FSEL R106, R180, -INF , !P1 ;  /* 0xff800000b46a7808 */ /* 0x000fe20004800000 */
[----:B------:R-:W4:Y:S01]  /*54e0*/  MUFU.TANH R9, R30 ;  /* 0x0000001e00097308 */ /* 0x000f220000002400 */
[----:B------:R-:W-:-:S02]  /*54f0*/  FSEL R105, R178, -INF , !P1 ;  /* 0xff800000b2697808 */ /* 0x000fc40004800000 */
[----:B------:R-:W-:Y:S02]  /*5500*/  FSEL R131, R171, -INF , !P1 ;  /* 0xff800000ab837808 */ /* 0x000fe40004800000 */
[----:B------:R-:W-:Y:S02]  /*5510*/  ISETP.GE.AND P2, PT, R10, UR14, PT ;  /* 0x0000000e0a007c0c */ /* 0x000fe4000bf46270 */
[----:B------:R-:W-:Y:S01]  /*5520*/  ISETP.GE.AND P1, PT, R173, UR14, PT ;  /* 0x0000000ead007c0c */ /* 0x000fe2000bf26270 */
[----:B------:R-:W-:Y:S01]  /*5530*/  MUFU.TANH R124, R25 ;  /* 0x00000019007c7308 */ /* 0x000fe20000002400 */
[----:B------:R-:W-:Y:S02]  /*5540*/  FSEL R128, R84, -INF , !P5 ;  /* 0xff80000054807808 */ /* 0x000fe40006800000 */
[----:B-1----:R-:W-:Y:S02]  /*5550*/  FSEL R101, R101, -INF , !P6 ;  /* 0xff80000065657808 */ /* 0x002fe40007000000 */
[----:B------:R-:W-:-:S02]  /*5560*/  FSEL R100, R100, -INF , !P6 ;  /* 0xff80000064647808 */ /* 0x000fc40007000000 */
[----:B------:R-:W-:Y:S01]  /*5570*/  FSEL R99, R99, -INF , !P6 ;  /* 0xff80000063637808 */ /* 0x000fe20007000000 */
[----:B------:R-:W-:Y:S01]  /*5580*/  MUFU.TANH R4, R4 ;  /* 0x0000000400047308 */ /* 0x000fe20000002400 */
[----:B------:R-:W-:Y:S02]  /*5590*/  FSEL R129, R0, -INF , !P6 ;  /* 0xff80000000817808 */ /* 0x000fe40007000000 */
[----:B------:R-:W-:Y:S02]  /*55a0*/  FSEL R98, R98, -INF , !P5 ;  /* 0xff80000062627808 */ /* 0x000fe40006800000 */
[----:B------:R-:W-:Y:S02]  /*55b0*/  FSEL R97, R97, -INF , !P5 ;  /* 0xff80000061617808 */ /* 0x000fe40006800000 */
[----:B------:R-:W-:Y:S01]  /*55c0*/  FSEL R96, R96, -INF , !P5 ;  /* 0xff80000060607808 */ /* 0x000fe20006800000 */
[----:B------:R-:W-:Y:S01]  /*55d0*/  MUFU.TANH R85, R29 ;  /* 0x0000001d00557308 */ /* 0x000fe20000002400 */
[----:B---3--:R-:W-:-:S02]  /*55e0*/  FSEL R95, R95, -INF , !P4 ;  /* 0xff8000005f5f7808 */ /* 0x008fc40006000000 */
[----:B------:R-:W-:Y:S02]  /*55f0*/  FSEL R94, R94, -INF , !P4 ;  /* 0xff8000005e5e7808 */ /* 0x000fe40006000000 */
[----:B------:R-:W-:Y:S02]  /*5600*/  FSEL R93, R93, -INF , !P4 ;  /* 0xff8000005d5d7808 */ /* 0x000fe40006000000 */
[----:B------:R-:W-:Y:S01]  /*5610*/  FSEL R127, R127, -INF , !P4 ;  /* 0xff8000007f7f7808 */ /* 0x000fe20006000000 */
[----:B------:R-:W1:Y:S01]  /*5620*/  MUFU.TANH R86, R31 ;  /* 0x0000001f00567308 */ /* 0x000e620000002400 */
[----:B--2---:R-:W-:Y:S02]  /*5630*/  FSEL R92, R92, -INF , !P3 ;  /* 0xff8000005c5c7808 */ /* 0x004fe40005800000 */
[----:B------:R-:W-:Y:S02]  /*5640*/  FSEL R91, R91, -INF , !P3 ;  /* 0xff8000005b5b7808 */ /* 0x000fe40005800000 */
[----:B------:R-:W-:-:S02]  /*5650*/  FSEL R90, R90, -INF , !P3 ;  /* 0xff8000005a5a7808 */ /* 0x000fc40005800000 */
[----:B------:R-:W-:Y:S02]  /*5660*/  FSEL R126, R126, -INF , !P3 ;  /* 0xff8000007e7e7808 */ /* 0x000fe40005800000 */
[----:B----4-:R-:W-:Y:S02]  /*5670*/  FSEL R89, R9, -INF , !P2 ;  /* 0xff80000009597808 */ /* 0x010fe40005000000 */
[----:B------:R-:W-:Y:S02]  /*5680*/  FSEL R88, R8, -INF , !P2 ;  /* 0xff80000008587808 */ /* 0x000fe40005000000 */
[----:B------:R-:W-:Y:S02]  /*5690*/  FSEL R87, R87, -INF , !P2 ;  /* 0xff80000057577808 */ /* 0x000fe40005000000 */
[----:B------:R-:W-:Y:S02]  /*56a0*/  FSEL R125, R125, -INF , !P2 ;  /* 0xff8000007d7d7808 */ /* 0x000fe40005000000 */
[----:B-1----:R-:W-:-:S02]  /*56b0*/  FSEL R86, R86, -INF , !P1 ;  /* 0xff80000056567808 */ /* 0x002fc40004800000 */
[----:B------:R-:W-:Y:S02]  /*56c0*/  FSEL R85, R85, -INF , !P1 ;  /* 0xff80000055557808 */ /* 0x000fe40004800000 */
[----:B------:R-:W-:Y:S02]  /*56d0*/  FSEL R84, R4, -INF , !P1 ;  /* 0xff80000004547808 */ /* 0x000fe40004800000 */
[----:B------:R-:W-:Y:S01]  /*56e0*/  FSEL R124, R124, -INF , !P1 ;  /* 0xff8000007c7c7808 */ /* 0x000fe20004800000 */
[----:B------:R-:W-:Y:S06]  /*56f0*/  BAR.SYNC.DEFER_BLOCKING 0x0 ;  /* 0x0000000000007b1d */ /* 0x000fec0000010000 */
[----:B------:R-:W-:Y:S05]  /*5700*/  @!P0 BRA `(.L_x_248) ;  /* 0x0000068000008947 */ /* 0x000fea0003800000 */
[----:B------:R-:W-:Y:S01]  /*5710*/  ULEA.HI.SX32 UR7, UR8, 0xfffffffe, 0x19 ;  /* 0xfffffffe08077891 */ /* 0x000fe2000f8fca3f */
[----:B------:R-:W-:Y:S01]  /*5720*/  ISETP.GE.AND P1, PT, R242, c[0x0][0x220], PT ;  /* 0x00008800f2007a0c */ /* 0x000fe20003f26270 */
[----:B------:R-:W-:Y:S01]  /*5730*/  IMAD.U32 R19, RZ, RZ, UR4 ;  /* 0x00000004ff137e24 */ /* 0x000fe2000f8e00ff */
[----:B------:R-:W-:Y:S01]  /*5740*/  BSSY B0, `(.L_x_249) ;  /* 0x0000063000007945 */ /* 0x000fe20003800000 */
[----:B------:R-:W-:Y:S01]  /*5750*/  USHF.R.S32.HI UR6, URZ, 0x1f, UR7 ;  /* 0x0000001f3f067899 */ /* 0x000fe20008011407 */
[----:B------:R-:W-:Y:S01]  /*5760*/  IMAD.U32 R17, RZ, RZ, UR4 ;  /* 0x00000004ff117e24 */ /* 0x000fe2000f8e00ff */
[----:B------:R-:W-:Y:S01]  /*5770*/  UIMAD UR5, UR5, UR7, URZ ;  /* 0x00000007050572a4 */ /* 0x000fe2000f8e023f */
[----:B------:R-:W-:-:S02]  /*5780*/  IMAD.U32 R12, RZ, RZ, UR7 ;  /* 0x00000007ff0c7e24 */ /* 0x000fc4000f8e00ff */
[----:B------:R-:W-:Y:S01]  /*5790*/  IMAD.U32 R2, RZ, RZ, UR4 ;  /* 0x00000004ff027e24 */ /* 0x000fe2000f8e00ff */
[----:B------:R-:W-:Y:S01]  /*57a0*/  UIMAD UR5, UR6, UR11, UR5 ;  /* 0x0000000b060572a4 */ /* 0x000fe2000f8e0205 */
[----:B------:R-:W-:-:S03]  /*57b0*/  IMAD.WIDE.U32 R12, R12, UR11, R186 ;  /* 0x0000000b0c0c7c25 */ /* 0x000fc6000f8e00ba */
[----:B------:R-:W-:Y:S01]  /*57c0*/  @!P1 MOV R7, c[0x0][0x19c] ;  /* 0x0000670000079a02 */ /* 0x000fe20000000f00 */
[----:B------:R-:W-:Y:S01]  /*57d0*/  @!P1 IMAD.MOV.U32 R9, RZ, RZ, c[0x0][0x19c] ;  /* 0x00006700ff099624 */ /* 0x000fe200078e00ff */
[----:B------:R-:W-:Y:S01]  /*57e0*/  IADD3 R15, R13, UR5, RZ ;  /* 0x000000050d0f7c10 */ /* 0x000fe2000fffe0ff */
[----:B------:R-:W-:Y:S01]  /*57f0*/  IMAD.U32 R0, RZ, RZ, UR4 ;  /* 0x00000004ff007e24 */ /* 0x000fe2000f8e00ff */
[-C--:B------:R-:W-:Y:S01]  /*5800*/  @!P1 LEA R8, P3, R19, R12.reuse, 0x5 ;  /* 0x0000000c13089211 */ /* 0x080fe200078628ff */
[--C-:B------:R-:W-:Y:S01]  /*5810*/  @!P1 IMAD.MOV.U32 R14, RZ, RZ, R12.reuse ;  /* 0x000000ffff0e9224 */ /* 0x100fe200078e000c */
[----:B------:R-:W-:Y:S01]  /*5820*/  @!P1 IADD3 R11, P4, R12, UR20, RZ ;  /* 0x000000140c0b9c10 */ /* 0x000fe2000ff9e0ff */
[----:B------:R-:W-:Y:S01]  /*5830*/  @!P1 IMAD.MOV.U32 R24, RZ, RZ, R12 ;  /* 0x000000ffff189224 */ /* 0x000fe200078e000c */
[----:B------:R-:W-:Y:S01]  /*5840*/  @!P1 LEA R10, P2, R17, R12, 0x6 ;  /* 0x0000000c110a9211 */ /* 0x000fe200078430ff */
[----:B------:R-:W-:Y:S01]  /*5850*/  @!P1 IMAD.MOV.U32 R25, RZ, RZ, R15 ;  /* 0x000000ffff199224 */ /* 0x000fe200078e000f */
[-C--:B------:R-:W-:Y:S01]  /*5860*/  @!P1 LEA.HI.X R9, R2, R15.reuse, R9, 0x5, P3 ;  /* 0x0000000f02099211 */ /* 0x080fe200018f2c09 */
[----:B------:R1:W-:Y:S01]  /*5870*/  @P1 STS.128 [R182+0x4000], RZ ;  /* 0x004000ffb6001388 */ /* 0x0003e20000000c00 */
[----:B------:R-:W-:Y:S01]  /*5880*/  @!P1 IADD3.X R4, R15, UR9, RZ, P4, !PT ;  /* 0x000000090f049c10 */ /* 0x000fe2000a7fe4ff */
[C---:B------:R-:W-:Y:S01]  /*5890*/  @!P1 IMAD.WIDE.U32 R24, R0.reuse, 0x60, R24 ;  /* 0x0000006000189825 */ /* 0x040fe200078e0018 */
[----:B------:R-:W-:-:S02]  /*58a0*/  @!P1 LEA.HI.X R7, R0, R15, R7, 0x6, P2 ;  /* 0x0000000f00079211 */ /* 0x000fc400010f3407 */
[----:B------:R-:W-:Y:S02]  /*58b0*/  @!P1 LEA R20, P3, R10, c[0x0][0x168], 0x1 ;  /* 0x00005a000a149a11 */ /* 0x000fe400078608ff */
[C---:B------:R-:W-:Y:S02]  /*58c0*/  @!P1 LEA R16, P4, R11.reuse, c[0x0][0x168], 0x1 ;  /* 0x00005a000b109a11 */ /* 0x040fe400078808ff */
[----:B------:R-:W-:Y:S02]  /*58d0*/  @!P1 LEA R18, P2, R8, c[0x0][0x168], 0x1 ;  /* 0x00005a0008129a11 */ /* 0x000fe400078408ff */
[----:B------:R-:W-:Y:S01]  /*58e0*/  @!P1 LEA.HI.X R21, R10, c[0x0][0x16c], R7, 0x1, P3 ;  /* 0x00005b000a159a11 */ /* 0x000fe200018f0c07 */
[----:B------:R-:W-:Y:S01]  /*58f0*/  @!P1 IMAD.MOV.U32 R7, RZ, RZ, c[0x0][0x19c] ;  /* 0x00006700ff079624 */ /* 0x000fe200078e00ff */
[----:B------:R-:W-:Y:S01]  /*5900*/  @!P1 LEA.HI.X R17, R11, c[0x0][0x16c], R4, 0x1, P4 ;  /* 0x00005b000b119a11 */ /* 0x000fe200020f0c04 */
[----:B------:R-:W-:Y:S01]  /*5910*/  @!P1 IMAD.MOV.U32 R10, RZ, RZ, R12 ;  /* 0x000000ffff0a9224 */ /* 0x000fe200078e000c */
[----:B------:R-:W-:Y:S01]  /*5920*/  @!P1 LEA.HI.X R19, R8, c[0x0][0x16c], R9, 0x1, P2 ;  /* 0x00005b0008139a11 */ /* 0x000fe200010f0c09 */
[--C-:B------:R-:W-:Y:S01]  /*5930*/  @!P1 IMAD.MOV.U32 R11, RZ, RZ, R15.reuse ;  /* 0x000000ffff0b9224 */ /* 0x100fe200078e000f */
[----:B------:R-:W-:Y:S01]  /*5940*/  @!P1 MOV R4, c[0x0][0x19c] ;  /* 0x0000670000049a02 */ /* 0x000fe20000000f00 */
[----:B------:R-:W-:Y:S01]  /*5950*/  @!P1 IMAD.WIDE.U32 R8, R0, 0x30, R14 ;  /* 0x0000003000089825 */ /* 0x000fe200078e000e */
[----:B------:R-:W-:-:S03]  /*5960*/  @!P1 LEA R22, P2, R12, c[0x0][0x168], 0x1 ;  /* 0x00005a000c169a11 */ /* 0x000fc600078408ff */
[----:B------:R-:W-:Y:S01]  /*5970*/  @!P1 IMAD R7, R7, 0x30, RZ ;  /* 0x0000003007079824 */ /* 0x000fe200078e02ff */
[----:B------:R-:W-:Y:S01]  /*5980*/  @!P1 LEA.HI.X R23, R12, c[0x0][0x16c], R15, 0x1, P2 ;  /* 0x00005b000c179a11 */ /* 0x000fe200010f0c0f */
[----:B------:R-:W-:Y:S01]  /*5990*/  @!P1 IMAD.WIDE.U32 R10, R2, 0x50, R10 ;  /* 0x00000050020a9825 */ /* 0x000fe200078e000a */
[----:B------:R-:W-:Y:S02]  /*59a0*/  @!P1 LEA R30, P4, R8, c[0x0][0x168], 0x1 ;  /* 0x00005a00081e9a11 */ /* 0x000fe400078808ff */
[----:B------:R-:W-:Y:S01]  /*59b0*/  @!P1 IADD3 R7, R7, R9, RZ ;  /* 0x0000000907079210 */ /* 0x000fe20007ffe0ff */
[----:B------:R-:W-:Y:S01]  /*59c0*/  @!P1 IMAD.MOV.U32 R2, RZ, RZ, c[0x0][0x19c] ;  /* 0x00006700ff029624 */ /* 0x000fe200078e00ff */
[----:B------:R-:W-:Y:S01]  /*59d0*/  @!PT LDS RZ, [RZ] ;  /* 0x00000000fffff984 */ /* 0x000fe20000000800 */
[----:B------:R-:W-:Y:S01]  /*59e0*/  @!PT LDS RZ, [RZ] ;  /* 0x00000000fffff984 */ /* 0x000fe20000000800 */
[----:B------:R-:W-:Y:S01]  /*59f0*/  @!PT LDS RZ, [RZ] ;  /* 0x00000000fffff984 */ /* 0x000fe20000000800 */
[----:B------:R1:W-:Y:S01]  /*5a00*/  @!P1 LDGSTS.E.BYPASS.LTC128B.128 [R182+0x4000], [R22.64] ;  /* 0x0400000016b69fae */ /* 0x0003e2000b901d52 */
[----:B------:R-:W-:Y:S01]  /*5a10*/  @!P1 IMAD R4, R4, 0x50, RZ ;  /* 0x0000005004049824 */ /* 0x000fe200078e02ff */
[----:B------:R-:W-:Y:S01]  /*5a20*/  @!P1 LEA R28, P3, R10, c[0x0][0x168], 0x1 ;  /* 0x00005a000a1c9a11 */ /* 0x000fe200078608ff */
[----:B------:R-:W-:Y:S01]  /*5a30*/  @!P1 IMAD R2, R2, 0x60, RZ ;  /* 0x0000006002029824 */ /* 0x000fe200078e02ff */
        /* <DEDUP_REMOVED lines=51> */
.L_x_250:
[----:B------:R-:W-:Y:S05]  /*5d70*/  BSYNC B0 ;  /* 0x0000000000007941 */ /* 0x000fea0003800000 */
.L_x_249:
[----:B------:R-:W0:Y:S02]  /*5d80*/  LDGDEPBAR ;  /* 0x00000000000079af */ /* 0x000e240000000000 */
.L_x_248:
        /* <DEDUP_REMOVED lines=42> */
[----:B--2---:R-:W-:Y:S02]  /*6030*/  FMNMX.FTZ R9, R197, R0, !PT ;  /* 0x00000000c5097209 */ /* 0x004fe40007810000 */
        /* <DEDUP_REMOVED lines=19> */
[----:B------:R-:W-:Y:S01]  /*6170*/  FMNMX.FTZ R7, R208, R7, !PT ;  /* 0x00000007d0077209 */ /* 0x000fe20007810000 */
[----:B------:R-:W2:Y:S01]  /*6180*/  SHFL.BFLY PT, R11, R4, 0x2, 0x1f ;  /* 0x0c401f00040b7f89 */ /* 0x000ea200000e0000 */
        /* <DEDUP_REMOVED lines=12> */
[----:B--2---:R-:W-:Y:S02]  /*6250*/  FMNMX.FTZ R11, R4, R11, !PT ;  /* 0x0000000b040b7209 */ /* 0x004fe40007810000 */
        /* <DEDUP_REMOVED lines=16> */
[----:B------:R-:W3:Y:S01]  /*6360*/  SHFL.BFLY PT, R2, R7, 0x2, 0x1f ;  /* 0x0c401f0007027f89 */ /* 0x000ee200000e0000 */
[----:B--2---:R-:W-:-:S02]  /*6370*/  FMNMX.FTZ R68, R11, R68, !PT ;  /* 0x000000440b447209 */ /* 0x004fc40007810000 */
[----:B------:R-:W-:Y:S02]  /*6380*/  FMNMX.FTZ R11, R107, R0, !PT ;  /* 0x000000006b0b7209 */ /* 0x000fe40007810000 */
[----:B------:R-:W-:Y:S01]  /*6390*/  FMNMX.FTZ R9, R164, R9, !PT ;  /* 0x00000009a4097209 */ /* 0x000fe20007810000 */
[----:B------:R-:W-:Y:S01]  /*63a0*/  FMUL.FTZ R204, R68, c[0x0][0x23c] ;  /* 0x00008f0044cc7a20 */ /* 0x000fe20000410000 */
        /* <DEDUP_REMOVED lines=10> */
[----:B---3--:R-:W-:Y:S02]  /*6450*/  FMNMX.FTZ R2, R7, R2, !PT ;  /* 0x0000000207027209 */ /* 0x008fe40007810000 */
[----:B------:R-:W-:Y:S02]  /*6460*/  FMNMX.FTZ R11, R58, R11, !PT ;  /* 0x0000000b3a0b7209 */ /* 0x000fe40007810000 */
[----:B------:R-:W-:Y:S01]  /*6470*/  FMNMX.FTZ R7, R89, R0, !PT ;  /* 0x0000000059077209 */ /* 0x000fe20007810000 */
[----:B------:R-:W2:Y:S01]  /*6480*/  SHFL.BFLY PT, R9, R2, 0x1, 0x1f ;  /* 0x0c201f0002097f89 */ /* 0x000ea200000e0000 */
[----:B------:R-:W-:Y:S02]  /*6490*/  FMNMX.FTZ R11, R228, R11, !PT ;  /* 0x0000000be40b7209 */ /* 0x000fe40007810000 */
[----:B------:R-:W-:Y:S02]  /*64a0*/  FMNMX.FTZ R0, R86, R7, !PT ;  /* 0x0000000756007209 */ /* 0x000fe40007810000 */
[----:B------:R-:W-:-:S02]  /*64b0*/  FMNMX.FTZ R11, R60, R11, !PT ;  /* 0x0000000b3c0b7209 */ /* 0x000fc40007810000 */
[----:B------:R-:W-:Y:S01]  /*64c0*/  SHF.L.U32 R252, R252, 0x1, RZ ;  /* 0x00000001fcfc7819 */ /* 0x000fe200000006ff */
[----:B------:R-:W3:Y:S01]  /*64d0*/  SHFL.BFLY PT, R7, R0, 0x2, 0x1f ;  /* 0x0c401f0000077f89 */ /* 0x000ee200000e0000 */
[----:B------:R-:W-:Y:S02]  /*64e0*/  FMNMX.FTZ R11, R234, R11, !PT ;  /* 0x0000000bea0b7209 */ /* 0x000fe40007810000 */
[-C--:B------:R-:W-:Y:S01]  /*64f0*/  LEA R249, R5, R252.reuse, 0x1 ;  /* 0x000000fc05f97211 */ /* 0x080fe200078e08ff */
[----:B------:R-:W-:Y:S01]  /*6500*/  LDSM.16.MT88.4 R144, [R252+0x8000] ;  /* 0x00800000fc90783b */ /* 0x000fe20000004200 */
[----:B------:R-:W-:Y:S02]  /*6510*/  FMNMX.FTZ R11, R224, R11, !PT ;  /* 0x0000000be00b7209 */ /* 0x000fe40007810000 */
[----:B------:R-:W-:Y:S01]  /*6520*/  LEA R250, R3, R252, 0x1 ;  /* 0x000000fc03fa7211 */ /* 0x000fe200078e08ff */
[----:B-1----:R-:W-:Y:S01]  /*6530*/  LDSM.16.MT88.4 R24, [R252+0x8800] ;  /* 0x00880000fc18783b */ /* 0x002fe20000004200 */
[----:B------:R-:W-:-:S02]  /*6540*/  FMNMX.FTZ R11, R232, R11, !PT ;  /* 0x0000000be80b7209 */ /* 0x000fc40007810000 */
[----:B------:R-:W-:Y:S01]  /*6550*/  LEA R248, R3, R249, 0x1 ;  /* 0x000000f903f87211 */ /* 0x000fe200078e08ff */
[----:B------:R-:W-:Y:S01]  /*6560*/  LDSM.16.MT88.4 R16, [R250+0x8800] ;  /* 0x00880000fa10783b */ /* 0x000fe20000004200 */
[----:B------:R-:W-:Y:S02]  /*6570*/  FMNMX.FTZ R11, R222, R11, !PT ;  /* 0x0000000bde0b7209 */ /* 0x000fe40007810000 */
[----:B------:R-:W-:Y:S01]  /*6580*/  FSETP.NEU.FTZ.AND P1, PT, R68, -INF , PT ;  /* 0xff8000004400780b */ /* 0x000fe20003f3d000 */
[----:B------:R-:W-:Y:S01]  /*6590*/  LDSM.16.MT88.4 R20, [R248+0x8000] ;  /* 0x00800000f814783b */ /* 0x000fe20000004200 */
[----:B------:R-:W-:Y:S02]  /*65a0*/  FMNMX.FTZ R4, R230, R11, !PT ;  /* 0x0000000be6047209 */ /* 0x000fe40007810000 */
[----:B--2---:R-:W-:Y:S01]  /*65b0*/  FMNMX.FTZ R2, R2, R9, !PT ;  /* 0x0000000902027209 */ /* 0x004fe20007810000 */
[----:B------:R-:W-:Y:S01]  /*65c0*/  LDSM.16.MT88.4 R12, [R249+0x8800] ;  /* 0x00880000f90c783b */ /* 0x000fe20000004200 */
[----:B------:R-:W-:-:S02]  /*65d0*/  FMNMX.FTZ R9, R111, R4, !PT ;  /* 0x000000046f097209 */ /* 0x000fc40007810000 */
[----:B------:R-:W-:Y:S01]  /*65e0*/  FSEL R204, R204, RZ, P1 ;  /* 0x000000ffcccc7208 */ /* 0x000fe20000800000 */
[----:B------:R-:W-:Y:S01]  /*65f0*/  FMUL.FTZ R115, R2, c[0x0][0x23c] ;  /* 0x00008f0002737a20 */ /* 0x000fe20000410000 */
[----:B---3--:R-:W-:Y:S02]  /*6600*/  FMNMX.FTZ R0, R0, R7, !PT ;  /* 0x0000000700007209 */ /* 0x008fe40007810000 */
[----:B------:R-:W-:Y:S01]  /*6610*/  FMNMX.FTZ R4, R110, R9, !PT ;  /* 0x000000096e047209 */ /* 0x000fe20007810000 */
[--C-:B------:R-:W-:Y:S01]  /*6620*/  FFMA.FTZ R44, R113, c[0x0][0x23c], -R204.reuse ;  /* 0x00008f00712c7a23 */ /* 0x100fe200000108cc */
[----:B------:R-:W-:Y:S01]  /*6630*/  FSETP.NEU.FTZ.AND P1, PT, R2, -INF , PT ;  /* 0xff8000000200780b */ /* 0x000fe20003f3d000 */
[----:B------:R-:W1:Y:S01]  /*6640*/  SHFL.BFLY PT, R7, R0, 0x1, 0x1f ;  /* 0x0c201f0000077f89 */ /* 0x000e6200000e0000 */
[----:B------:R-:W-:Y:S01]  /*6650*/  FMNMX.FTZ R9, R109, R4, !PT ;  /* 0x000000046d097209 */ /* 0x000fe20007810000 */
[--C-:B------:R-:W-:Y:S01]  /*6660*/  FFMA.FTZ R118, R163, c[0x0][0x23c], -R204.reuse ;  /* 0x00008f00a3767a23 */ /* 0x100fe200000108cc */
[----:B------:R-:W-:Y:S01]  /*6670*/  FSEL R115, R115, RZ, P1 ;  /* 0x000000ff73737208 */ /* 0x000fe20000800000 */
[--C-:B------:R-:W-:Y:S01]  /*6680*/  FFMA.FTZ R117, R160, c[0x0][0x23c], -R204.reuse ;  /* 0x00008f00a0757a23 */ /* 0x100fe200000108cc */
[----:B------:R-:W-:Y:S01]  /*6690*/  FMNMX.FTZ R4, R108, R9, !PT ;  /* 0x000000096c047209 */ /* 0x000fe20007810000 */
[----:B------:R-:W-:Y:S01]  /*66a0*/  FFMA.FTZ R116, R175, c[0x0][0x23c], -R204 ;  /* 0x00008f00af747a23 */ /* 0x000fe200000108cc */
[----:B------:R-:W-:Y:S01]  /*66b0*/  MUFU.EX2 R44, R44 ;  /* 0x0000002c002c7308 */ /* 0x000fe20000000800 */
[--C-:B------:R-:W-:Y:S01]  /*66c0*/  FFMA.FTZ R114, R158, c[0x0][0x23c], -R115.reuse ;  /* 0x00008f009e727a23 */ /* 0x100fe20000010873 */
[----:B------:R-:W-:Y:S01]  /*66d0*/  FMNMX.FTZ R9, R105, R4, !PT ;  /* 0x0000000469097209 */ /* 0x000fe20007810000 */
[----:B------:R-:W-:-:S02]  /*66e0*/  FFMA.FTZ R113, R159, c[0x0][0x23c], -R115 ;  /* 0x00008f009f717a23 */ /* 0x000fc40000010873 */
[--C-:B------:R-:W-:Y:S01]  /*66f0*/  FFMA.FTZ R76, R162, c[0x0][0x23c], -R115.reuse ;  /* 0x00008f00a24c7a23 */ /* 0x100fe20000010873 */
[----:B------:R-:W-:Y:S01]  /*6700*/  FMNMX.FTZ R4, R102, R9, !PT ;  /* 0x0000000966047209 */ /* 0x000fe20007810000 */
[--C-:B------:R-:W-:Y:S01]  /*6710*/  FFMA.FTZ R77, R48, c[0x0][0x23c], -R115.reuse ;  /* 0x00008f00304d7a23 */ /* 0x100fe20000010873 */
[----:B------:R-:W-:Y:S01]  /*6720*/  MUFU.EX2 R114, R114 ;  /* 0x0000007200727308 */ /* 0x000fe20000000800 */
[--C-:B------:R-:W-:Y:S01]  /*6730*/  FFMA.FTZ R79, R179, c[0x0][0x23c], -R204.reuse ;  /* 0x00008f00b34f7a23 */ /* 0x100fe200000108cc */
[----:B------:R-:W-:Y:S01]  /*6740*/  FMNMX.FTZ R9, R99, R4, !PT ;  /* 0x0000000463097209 */ /* 0x000fe20007810000 */
[--C-:B------:R-:W-:Y:S02]  /*6750*/  FFMA.FTZ R75, R176, c[0x0][0x23c], -R115.reuse ;  /* 0x00008f00b04b7a23 */ /* 0x100fe40000010873 */
[--C-:B------:R-:W-:Y:S01]  /*6760*/  FFMA.FTZ R72, R168, c[0x0][0x23c], -R115.reuse ;  /* 0x00008f00a8487a23 */ /* 0x100fe20000010873 */
[----:B------:R-:W-:Y:S01]  /*6770*/  FMNMX.FTZ R4, R96, R9, !PT ;  /* 0x0000000960047209 */ /* 0x000fe20007810000 */
[--C-:B------:R-:W-:Y:S01]  /*6780*/  FFMA.FTZ R48, R172, c[0x0][0x23c], -R115.reuse ;  /* 0x00008f00ac307a23 */ /* 0x100fe20000010873 */
[----:B------:R-:W2:Y:S01]  /*6790*/  MUFU.EX2 R113, R113 ;  /* 0x0000007100717308 */ /* 0x000ea20000000800 */
[----:B-1----:R-:W-:Y:S01]  /*67a0*/  FMNMX.FTZ R0, R0, R7, !PT ;  /* 0x0000000700007209 */ /* 0x002fe20007810000 */
[----:B------:R-:W-:Y:S01]  /*67b0*/  LDSM.16.MT88.4 R8, [R248+0x8800] ;  /* 0x00880000f808783b */ /* 0x000fe20000004200 */
[----:B------:R-:W-:Y:S01]  /*67c0*/  FMNMX.FTZ R7, R93, R4, !PT ;  /* 0x000000045d077209 */ /* 0x000fe20007810000 */
[----:B------:R-:W-:Y:S01]  /*67d0*/  FFMA.FTZ R47, R174, c[0x0][0x23c], -R115 ;  /* 0x00008f00ae2f7a23 */ /* 0x000fe20000010873 */
[C---:B------:R-:W-:Y:S01]  /*67e0*/  FSETP.NEU.FTZ.AND P1, PT, R0.reuse, -INF , PT ;  /* 0xff8000000000780b */ /* 0x040fe20003f3d000 */
[----:B------:R-:W-:Y:S01]  /*67f0*/  FMUL.FTZ R112, R0, c[0x0][0x23c] ;  /* 0x00008f0000707a20 */ /* 0x000fe20000410000 */
[----:B------:R-:W-:Y:S01]  /*6800*/  FMNMX.FTZ R4, R90, R7, !PT ;  /* 0x000000075a047209 */ /* 0x000fe20007810000 */
[----:B------:R-:W-:Y:S01]  /*6810*/  MUFU.EX2 R77, R77 ;  /* 0x0000004d004d7308 */ /* 0x000fe20000000800 */
[----:B------:R-:W-:-:S02]  /*6820*/  FFMA.FTZ R78, R181, c[0x0][0x23c], -R204 ;  /* 0x00008f00b54e7a23 */ /* 0x000fc400000108cc */
[----:B------:R-:W-:Y:S01]  /*6830*/  FMNMX.FTZ R7, R87, R4, !PT ;  /* 0x0000000457077209 */ /* 0x000fe20007810000 */
[--C-:B------:R-:W-:Y:S01]  /*6840*/  FFMA.FTZ R69, R183, c[0x0][0x23c], -R204.reuse ;  /* 0x00008f00b7457a23 */ /* 0x100fe200000108cc */
[----:B------:R-:W-:Y:S01]  /*6850*/  FSEL R112, R112, RZ, P1 ;  /* 0x000000ff70707208 */ /* 0x000fe20000800000 */
[----:B------:R-:W-:Y:S01]  /*6860*/  FFMA.FTZ R67, R185, c[0x0][0x23c], -R204 ;  /* 0x00008f00b9437a23 */ /* 0x000fe200000108cc */
[----:B------:R-:W-:Y:S01]  /*6870*/  FMNMX.FTZ R4, R84, R7, !PT ;  /* 0x0000000754047209 */ /* 0x000fe20007810000 */
[----:B------:R-:W1:Y:S01]  /*6880*/  MUFU.EX2 R76, R76 ;  /* 0x0000004c004c7308 */ /* 0x000e620000000800 */
[----:B--2---:R-:W-:Y:S01]  /*6890*/  F2FP.BF16.PACK_AB R192, R113, R114 ;  /* 0x0000007271c0723e */ /* 0x004fe200000010ff */
[--C-:B------:R-:W-:Y:S02]  /*68a0*/  FFMA.FTZ R119, R156, c[0x0][0x23c], -R112.reuse ;  /* 0x00008f009c777a23 */ /* 0x100fe40000010870 */
[----:B------:R-:W2:Y:S01]  /*68b0*/  SHFL.BFLY PT, R7, R4, 0x2, 0x1f ;  /* 0x0c401f0004077f89 */ /* 0x000ea200000e0000 */
[----:B------:R-:W-:-:S02]  /*68c0*/  FFMA.FTZ R80, R161, c[0x0][0x23c], -R112 ;  /* 0x00008f00a1507a23 */ /* 0x000fc40000010870 */
[--C-:B------:R-:W-:Y:S01]  /*68d0*/  FFMA.FTZ R120, R155, c[0x0][0x23c], -R112.reuse ;  /* 0x00008f009b787a23 */ /* 0x100fe20000010870 */
[----:B------:R-:W-:Y:S01]  /*68e0*/  LDSM.16.MT88.4 R156, [R250+0x8000] ;  /* 0x00800000fa9c783b */ /* 0x000fe20000004200 */
[--C-:B------:R-:W-:Y:S01]  /*68f0*/  FFMA.FTZ R81, R169, c[0x0][0x23c], -R112.reuse ;  /* 0x00008f00a9517a23 */ /* 0x100fe20000010870 */
[----:B------:R-:W-:Y:S01]  /*6900*/  MUFU.EX2 R119, R119 ;  /* 0x0000007700777308 */ /* 0x000fe20000000800 */
[--C-:B------:R-:W-:Y:S01]  /*6910*/  FFMA.FTZ R71, R49, c[0x0][0x23c], -R112.reuse ;  /* 0x00008f0031477a23 */ /* 0x100fe20000010870 */
[----:B------:R-:W-:Y:S01]  /*6920*/  LDSM.16.MT88.4 R160, [R249+0x8000] ;  /* 0x00800000f9a0783b */ /* 0x000fe20000004200 */
[--C-:B------:R-:W-:Y:S02]  /*6930*/  FFMA.FTZ R70, R167, c[0x0][0x23c], -R112.reuse ;  /* 0x00008f00a7467a23 */ /* 0x100fe40000010870 */
[--C-:B------:R-:W-:Y:S01]  /*6940*/  FFMA.FTZ R46, R165, c[0x0][0x23c], -R112.reuse ;  /* 0x00008f00a52e7a23 */ /* 0x100fe20000010870 */
[----:B-1----:R-:W-:Y:S01]  /*6950*/  F2FP.BF16.PACK_AB R194, R76, R77 ;  /* 0x0000004d4cc2723e */ /* 0x002fe200000010ff */
[----:B------:R-:W-:Y:S01]  /*6960*/  FFMA.FTZ R45, R43, c[0x0][0x23c], -R112 ;  /* 0x00008f002b2d7a23 */ /* 0x000fe20000010870 */
[----:B------:R-:W1:Y:S01]  /*6970*/  MUFU.EX2 R120, R120 ;  /* 0x0000007800787308 */ /* 0x000e620000000800 */
[----:B------:R-:W-:-:S02]  /*6980*/  FFMA.FTZ R38, R41, c[0x0][0x23c], -R204 ;  /* 0x00008f0029267a23 */ /* 0x000fc400000108cc */
[--C-:B------:R-:W-:Y:S02]  /*6990*/  FFMA.FTZ R43, R33, c[0x0][0x23c], -R204.reuse ;  /* 0x00008f00212b7a23 */ /* 0x100fe400000108cc */
[--C-:B------:R-:W-:Y:S02]  /*69a0*/  FFMA.FTZ R41, R40, c[0x0][0x23c], -R115.reuse ;  /* 0x00008f0028297a23 */ /* 0x100fe40000010873 */
[----:B------:R-:W-:Y:S01]  /*69b0*/  FFMA.FTZ R39, R37, c[0x0][0x23c], -R204 ;  /* 0x00008f0025277a23 */ /* 0x000fe200000108cc */
[----:B------:R-:W-:Y:S01]  /*69c0*/  MUFU.EX2 R80, R80 ;  /* 0x0000005000507308 */ /* 0x000fe20000000800 */
[----:B------:R-:W-:Y:S01]  /*69d0*/  FFMA.FTZ R40, R35, c[0x0][0x23c], -R112 ;  /* 0x00008f0023287a23 */ /* 0x000fe20000010870 */
[----:B--2---:R-:W-:Y:S01]  /*69e0*/  FMNMX.FTZ R3, R4, R7, !PT ;  /* 0x0000000704037209 */ /* 0x004fe20007810000 */
[----:B------:R-:W-:Y:S02]  /*69f0*/  FFMA.FTZ R34, R237, c[0x0][0x23c], -R204 ;  /* 0x00008f00ed227a23 */ /* 0x000fe400000108cc */
[----:B------:R-:W-:-:S02]  /*6a00*/  FFMA.FTZ R31, R238, c[0x0][0x23c], -R115 ;  /* 0x00008f00ee1f7a23 */ /* 0x000fc40000010873 */
[----:B------:R-:W2:Y:S01]  /*6a10*/  SHFL.BFLY PT, R4, R3, 0x1, 0x1f ;  /* 0x0c201f0003047f89 */ /* 0x000ea200000e0000 */
[----:B------:R-:W3:Y:S01]  /*6a20*/  MUFU.EX2 R81, R81 ;  /* 0x0000005100517308 */ /* 0x000ee20000000800 */
[----:B-1----:R-:W-:Y:S01]  /*6a30*/  F2FP.BF16.PACK_AB R193, R119, R120 ;  /* 0x0000007877c1723e */ /* 0x002fe200000010ff */
[----:B------:R-:W-:Y:S02]  /*6a40*/  FFMA.FTZ R30, R236, c[0x0][0x23c], -R115 ;  /* 0x00008f00ec1e7a23 */ /* 0x000fe40000010873 */
[--C-:B------:R-:W-:Y:S02]  /*6a50*/  FFMA.FTZ R35, R65, c[0x0][0x23c], -R112.reuse ;  /* 0x00008f0041237a23 */ /* 0x100fe40000010870 */
[--C-:B------:R-:W-:Y:S02]  /*6a60*/  FFMA.FTZ R29, R233, c[0x0][0x23c], -R112.reuse ;  /* 0x00008f00e91d7a23 */ /* 0x100fe40000010870 */
[----:B------:R-:W-:Y:S01]  /*6a70*/  MUFU.EX2 R118, R118 ;  /* 0x0000007600767308 */ /* 0x000fe20000000800 */
[----:B------:R-:W-:-:S02]  /*6a80*/  FFMA.FTZ R28, R235, c[0x0][0x23c], -R112 ;  /* 0x00008f00eb1c7a23 */ /* 0x000fc40000010870 */
[--C-:B------:R-:W-:Y:S02]  /*6a90*/  FFMA.FTZ R65, R59, c[0x0][0x23c], -R204.reuse ;  /* 0x00008f003b417a23 */ /* 0x100fe400000108cc */
[----:B------:R-:W-:Y:S02]  /*6aa0*/  FFMA.FTZ R63, R61, c[0x0][0x23c], -R204 ;  /* 0x00008f003d3f7a23 */ /* 0x000fe400000108cc */
[--C-:B------:R-:W-:Y:S01]  /*6ab0*/  FFMA.FTZ R53, R53, c[0x0][0x23c], -R112.reuse ;  /* 0x00008f0035357a23 */ /* 0x100fe20000010870 */
[----:B------:R-:W1:Y:S01]  /*6ac0*/  MUFU.EX2 R117, R117 ;  /* 0x0000007500757308 */ /* 0x000e620000000800 */
[----:B---3--:R-:W-:Y:S01]  /*6ad0*/  F2FP.BF16.PACK_AB R195, R81, R80 ;  /* 0x0000005051c3723e */ /* 0x008fe200000010ff */
[--C-:B------:R-:W-:Y:S02]  /*6ae0*/  FFMA.FTZ R220, R220, c[0x0][0x23c], -R115.reuse ;  /* 0x00008f00dcdc7a23 */ /* 0x100fe40000010873 */
[--C-:B------:R-:W-:Y:S02]  /*6af0*/  FFMA.FTZ R215, R215, c[0x0][0x23c], -R112.reuse ;  /* 0x00008f00d7d77a23 */ /* 0x100fe40000010870 */
[----:B------:R-:W-:Y:S01]  /*6b00*/  FFMA.FTZ R213, R213, c[0x0][0x23c], -R112 ;  /* 0x00008f00d5d57a23 */ /* 0x000fe20000010870 */
[----:B--2---:R-:W-:Y:S01]  /*6b10*/  FMNMX.FTZ R3, R3, R4, !PT ;  /* 0x0000000403037209 */ /* 0x004fe20007810000 */
[----:B------:R-:W-:Y:S01]  /*6b20*/  MUFU.EX2 R116, R116 ;  /* 0x0000007400747308 */ /* 0x000fe20000000800 */
[----:B------:R-:W-:Y:S01]  /*6b30*/  HMMA.16816.F32.BF16 R140, R192, R144, RZ ;  /* 0x00000090c08c723c */ /* 0x000fe200000418ff */
[----:B------:R-:W-:Y:S01]  /*6b40*/  FFMA.FTZ R212, R212, c[0x0][0x23c], -R115 ;  /* 0x00008f00d4d47a23 */ /* 0x000fe20000010873 */
[C---:B------:R-:W-:Y:S01]  /*6b50*/  FSETP.NEU.FTZ.AND P1, PT, R3.reuse, -INF , PT ;  /* 0xff8000000300780b */ /* 0x040fe20003f3d000 */
[----:B------:R-:W-:-:S02]  /*6b60*/  FMUL.FTZ R123, R3, c[0x0][0x23c] ;  /* 0x00008f00037b7a20 */ /* 0x000fc40000410000 */
[----:B------:R-:W-:Y:S02]  /*6b70*/  FFMA.FTZ R208, R208, c[0x0][0x23c], -R115 ;  /* 0x00008f00d0d07a23 */ /* 0x000fe40000010873 */
[----:B------:R-:W2:Y:S01]  /*6b80*/  MUFU.EX2 R79, R79 ;  /* 0x0000004f004f7308 */ /* 0x000ea20000000800 */
[----:B------:R-:W-:Y:S01]  /*6b90*/  FSEL R123, R123, RZ, P1 ;  /* 0x000000ff7b7b7208 */ /* 0x000fe20000800000 */
[C---:B------:R-:W-:Y:S01]  /*6ba0*/  HMMA.16816.F32.BF16 R168, R192.reuse, R156, RZ ;  /* 0x0000009cc0a8723c */ /* 0x040fe200000418ff */
[----:B-1----:R-:W-:Y:S01]  /*6bb0*/  F2FP.BF16.PACK_AB R176, R117, R118 ;  /* 0x0000007675b0723e */ /* 0x002fe200000010ff */
[----:B------:R-:W-:Y:S02]  /*6bc0*/  FFMA.FTZ R209, R209, c[0x0][0x23c], -R112 ;  /* 0x00008f00d1d17a23 */ /* 0x000fe40000010870 */
[--C-:B------:R-:W-:Y:S02]  /*6bd0*/  FFMA.FTZ R121, R83, c[0x0][0x23c], -R123.reuse ;  /* 0x00008f0053797a23 */ /* 0x100fe4000001087b */
[--C-:B------:R-:W-:Y:S01]  /*6be0*/  FFMA.FTZ R83, R82, c[0x0][0x23c], -R123.reuse ;  /* 0x00008f0052537a23 */ /* 0x100fe2000001087b */
[----:B------:R-:W-:Y:S01]  /*6bf0*/  MUFU.EX2 R75, R75 ;  /* 0x0000004b004b7308 */ /* 0x000fe20000000800 */
[--C-:B------:R-:W-:Y:S01]  /*6c00*/  FFMA.FTZ R122, R6, c[0x0][0x23c], -R123.reuse ;  /* 0x00008f00067a7a23 */ /* 0x100fe2000001087b */
[----:B------:R-:W-:Y:S01]  /*6c10*/  HMMA.16816.F32.BF16 R180, R192, R160, RZ ;  /* 0x000000a0c0b4723c */ /* 0x000fe200000418ff */
[----:B------:R-:W-:-:S02]  /*6c20*/  FFMA.FTZ R82, R152, c[0x0][0x23c], -R123 ;  /* 0x00008f0098527a23 */ /* 0x000fc4000001087b */
[--C-:B------:R-:W-:Y:S01]  /*6c30*/  FFMA.FTZ R74, R154, c[0x0][0x23c], -R123.reuse ;  /* 0x00008f009a4a7a23 */ /* 0x100fe2000001087b */
[----:B--2---:R-:W-:Y:S02]  /*6c40*/  F2FP.BF16.PACK_AB R178, R79, R116 ;  /* 0x000000744fb2723e */ /* 0x004fe400000010ff */
[----:B------:R-:W-:Y:S01]  /*6c50*/  MUFU.EX2 R122, R122 ;  /* 0x0000007a007a7308 */ /* 0x000fe20000000800 */
[--C-:B------:R-:W-:Y:S01]  /*6c60*/  FFMA.FTZ R73, R42, c[0x0][0x23c], -R123.reuse ;  /* 0x00008f002a497a23 */ /* 0x100fe2000001087b */
[C---:B------:R-:W-:Y:S01]  /*6c70*/  HMMA.16816.F32.BF16 R188, R192.reuse, R20, RZ ;  /* 0x00000014c0bc723c */ /* 0x040fe200000418ff */
[--C-:B------:R-:W-:Y:S02]  /*6c80*/  FFMA.FTZ R50, R164, c[0x0][0x23c], -R123.reuse ;  /* 0x00008f00a4327a23 */ /* 0x100fe4000001087b */
[--C-:B------:R-:W-:Y:S02]  /*6c90*/  FFMA.FTZ R49, R166, c[0x0][0x23c], -R123.reuse ;  /* 0x00008f00a6317a23 */ /* 0x100fe4000001087b */
[--C-:B------:R-:W-:Y:S01]  /*6ca0*/  FFMA.FTZ R42, R32, c[0x0][0x23c], -R123.reuse ;  /* 0x00008f00202a7a23 */ /* 0x100fe2000001087b */
[----:B------:R-:W1:Y:S01]  /*6cb0*/  MUFU.EX2 R121, R121 ;  /* 0x0000007900797308 */ /* 0x000e620000000800 */
[--C-:B------:R-:W-:Y:S01]  /*6cc0*/  FFMA.FTZ R33, R36, c[0x0][0x23c], -R123.reuse ;  /* 0x00008f0024217a23 */ /* 0x100fe2000001087b */
[----:B------:R-:W-:Y:S01]  /*6cd0*/  HMMA.16816.F32.BF16 R148, R192, R146, RZ ;  /* 0x00000092c094723c */ /* 0x000fe200000418ff */
[----:B------:R-:W-:-:S02]  /*6ce0*/  FFMA.FTZ R37, R66, c[0x0][0x23c], -R123 ;  /* 0x00008f0042257a23 */ /* 0x000fc4000001087b */
[----:B------:R-:W-:Y:S02]  /*6cf0*/  FFMA.FTZ R32, R240, c[0x0][0x23c], -R123 ;  /* 0x00008f00f0207a23 */ /* 0x000fe4000001087b */
[--C-:B------:R-:W-:Y:S01]  /*6d00*/  FFMA.FTZ R36, R64, c[0x0][0x23c], -R115.reuse ;  /* 0x00008f0040247a23 */ /* 0x100fe20000010873 */
[----:B------:R-:W-:Y:S01]  /*6d10*/  MUFU.EX2 R83, R83 ;  /* 0x0000005300537308 */ /* 0x000fe20000000800 */
[--C-:B------:R-:W-:Y:S01]  /*6d20*/  FFMA.FTZ R64, R57, c[0x0][0x23c], -R204.reuse ;  /* 0x00008f0039407a23 */ /* 0x100fe200000108cc */
[C---:B------:R-:W-:Y:S01]  /*6d30*/  HMMA.16816.F32.BF16 R172, R192.reuse, R158, RZ ;  /* 0x0000009ec0ac723c */ /* 0x040fe200000418ff */
[----:B------:R-:W-:Y:S02]  /*6d40*/  FFMA.FTZ R57, R56, c[0x0][0x23c], -R115 ;  /* 0x00008f0038397a23 */ /* 0x000fe40000010873 */
[----:B------:R-:W-:Y:S02]  /*6d50*/  FFMA.FTZ R62, R58, c[0x0][0x23c], -R123 ;  /* 0x00008f003a3e7a23 */ /* 0x000fe4000001087b */
[----:B------:R-:W-:Y:S01]  /*6d60*/  FFMA.FTZ R56, R54, c[0x0][0x23c], -R115 ;  /* 0x00008f0036387a23 */ /* 0x000fe20000010873 */
[----:B------:R-:W2:Y:S01]  /*6d70*/  MUFU.EX2 R82, R82 ;  /* 0x0000005200527308 */ /* 0x000ea20000000800 */
[----:B-1----:R-:W-:Y:S01]  /*6d80*/  F2FP.BF16.PACK_AB R177, R121, R122 ;  /* 0x0000007a79b1723e */ /* 0x002fe200000010ff */
[----:B------:R-:W-:Y:S01]  /*6d90*/  HMMA.16816.F32.BF16 R184, R192, R162, RZ ;  /* 0x000000a2c0b8723c */ /* 0x000fe200000418ff */
[----:B------:R-:W-:-:S02]  /*6da0*/  FFMA.FTZ R66, R55, c[0x0][0x23c], -R204 ;  /* 0x00008f0037427a23 */ /* 0x000fc400000108cc */
[----:B------:R-:W-:Y:S02]  /*6db0*/  FFMA.FTZ R58, R52, c[0x0][0x23c], -R115 ;  /* 0x00008f00343a7a23 */ /* 0x000fe40000010873 */
[--C-:B------:R-:W-:Y:S01]  /*6dc0*/  FFMA.FTZ R54, R51, c[0x0][0x23c], -R112.reuse ;  /* 0x00008f0033367a23 */ /* 0x100fe20000010870 */
[----:B------:R-:W1:Y:S01]  /*6dd0*/  MUFU.EX2 R72, R72 ;  /* 0x0000004800487308 */ /* 0x000e620000000800 */
[--C-:B------:R-:W-:Y:S01]  /*6de0*/  FFMA.FTZ R61, R228, c[0x0][0x23c], -R123.reuse ;  /* 0x00008f00e43d7a23 */ /* 0x100fe2000001087b */
[----:B------:R-:W-:Y:S01]  /*6df0*/  HMMA.16816.F32.BF16 R192, R192, R22, RZ ;  /* 0x00000016c0c0723c */ /* 0x000fe200000418ff */
[--C-:B------:R-:W-:Y:S02]  /*6e00*/  FFMA.FTZ R60, R60, c[0x0][0x23c], -R123.reuse ;  /* 0x00008f003c3c7a23 */ /* 0x100fe4000001087b */
[----:B------:R-:W-:Y:S02]  /*6e10*/  FFMA.FTZ R59, R234, c[0x0][0x23c], -R123 ;  /* 0x00008f00ea3b7a23 */ /* 0x000fe4000001087b */
[----:B------:R-:W-:Y:S01]  /*6e20*/  FFMA.FTZ R55, R226, c[0x0][0x23c], -R115 ;  /* 0x00008f00e2377a23 */ /* 0x000fe20000010873 */
[----:B--2---:R-:W-:Y:S01]  /*6e30*/  F2FP.BF16.PACK_AB R179, R82, R83 ;  /* 0x0000005352b3723e */ /* 0x004fe200000010ff */
[----:B------:R-:W-:Y:S01]  /*6e40*/  MUFU.EX2 R48, R48 ;  /* 0x0000003000307308 */ /* 0x000fe20000000800 */
[----:B------:R-:W-:-:S02]  /*6e50*/  FFMA.FTZ R52, R225, c[0x0][0x23c], -R112 ;  /* 0x00008f00e1347a23 */ /* 0x000fc40000010870 */
[----:B------:R-:W-:Y:S02]  /*6e60*/  FFMA.FTZ R51, R227, c[0x0][0x23c], -R112 ;  /* 0x00008f00e3337a23 */ /* 0x000fe40000010870 */
[--C-:B------:R-:W-:Y:S01]  /*6e70*/  FFMA.FTZ R226, R219, c[0x0][0x23c], -R204.reuse ;  /* 0x00008f00dbe27a23 */ /* 0x100fe200000108cc */
[C---:B------:R-:W-:Y:S01]  /*6e80*/  HMMA.16816.F32.BF16 R132, R176.reuse, R144, RZ ;  /* 0x00000090b084723c */ /* 0x040fe200000418ff */
[----:B-1----:R-:W-:Y:S01]  /*6e90*/  F2FP.BF16.PACK_AB R4, R72, R75 ;  /* 0x0000004b4804723e */ /* 0x002fe200000010ff */
[----:B------:R-:W1:Y:S01]  /*6ea0*/  MUFU.EX2 R47, R47 ;  /* 0x0000002f002f7308 */ /* 0x000e620000000800 */
[--C-:B------:R-:W-:Y:S02]  /*6eb0*/  FFMA.FTZ R225, R217, c[0x0][0x23c], -R204.reuse ;  /* 0x00008f00d9e17a23 */ /* 0x100fe400000108cc */
[--C-:B------:R-:W-:Y:S02]  /*6ec0*/  FFMA.FTZ R219, R218, c[0x0][0x23c], -R115.reuse ;  /* 0x00008f00dadb7a23 */ /* 0x100fe40000010873 */
[--C-:B------:R-:W-:Y:S01]  /*6ed0*/  FFMA.FTZ R228, R223, c[0x0][0x23c], -R204.reuse ;  /* 0x00008f00dfe47a23 */ /* 0x100fe200000108cc */
[----:B------:R-:W-:Y:S01]  /*6ee0*/  HMMA.16816.F32.BF16 R136, R176, R156, RZ ;  /* 0x0000009cb088723c */ /* 0x000fe200000418ff */
[----:B------:R-:W-:Y:S01]  /*6ef0*/  FFMA.FTZ R227, R221, c[0x0][0x23c], -R204 ;  /* 0x00008f00dde37a23 */ /* 0x000fe200000108cc */
[----:B------:R-:W-:Y:S01]  /*6f00*/  MUFU.EX2 R71, R71 ;  /* 0x0000004700477308 */ /* 0x000fe20000000800 */
[----:B------:R-:W-:-:S02]  /*6f10*/  FFMA.FTZ R218, R216, c[0x0][0x23c], -R115 ;  /* 0x00008f00d8da7a23 */ /* 0x000fc40000010873 */
[----:B------:R-:W-:Y:S02]  /*6f20*/  FFMA.FTZ R217, R214, c[0x0][0x23c], -R115 ;  /* 0x00008f00d6d97a23 */ /* 0x000fe40000010873 */
[--C-:B------:R-:W-:Y:S01]  /*6f30*/  FFMA.FTZ R224, R224, c[0x0][0x23c], -R123.reuse ;  /* 0x00008f00e0e07a23 */ /* 0x100fe2000001087b */
[C---:B------:R-:W-:Y:S01]  /*6f40*/  HMMA.16816.F32.BF16 R152, R176.reuse, R160, RZ ;  /* 0x000000a0b098723c */ /* 0x040fe200000418ff */
[--C-:B------:R-:W-:Y:S01]  /*6f50*/  FFMA.FTZ R223, R232, c[0x0][0x23c], -R123.reuse ;  /* 0x00008f00e8df7a23 */ /* 0x100fe2000001087b */
[----:B------:R-:W2:Y:S01]  /*6f60*/  MUFU.EX2 R70, R70 ;  /* 0x0000004600467308 */ /* 0x000ea20000000800 */
[----:B-1----:R-:W-:Y:S01]  /*6f70*/  F2FP.BF16.PACK_AB R6, R47, R48 ;  /* 0x000000302f06723e */ /* 0x002fe200000010ff */
[--C-:B------:R-:W-:Y:S02]  /*6f80*/  FFMA.FTZ R222, R222, c[0x0][0x23c], -R123.reuse ;  /* 0x00008f00dede7a23 */ /* 0x100fe4000001087b */
[----:B------:R-:W-:Y:S02]  /*6f90*/  FFMA.FTZ R221, R230, c[0x0][0x23c], -R123 ;  /* 0x00008f00e6dd7a23 */ /* 0x000fe4000001087b */
[----:B------:R-:W-:Y:S01]  /*6fa0*/  HMMA.16816.F32.BF16 R144, R176, R146, RZ ;  /* 0x00000092b090723c */ /* 0x000fe200000418ff */
[--C-:B------:R-:W-:Y:S01]  /*6fb0*/  FFMA.FTZ R216, R231, c[0x0][0x23c], -R112.reuse ;  /* 0x00008f00e7d87a23 */ /* 0x100fe20000010870 */
[----:B------:R-:W-:Y:S01]  /*6fc0*/  MUFU.EX2 R46, R46 ;  /* 0x0000002e002e7308 */ /* 0x000fe20000000800 */
[----:B------:R-:W-:-:S02]  /*6fd0*/  FFMA.FTZ R214, R229, c[0x0][0x23c], -R112 ;  /* 0x00008f00e5d67a23 */ /* 0x000fc40000010870 */
[--C-:B------:R-:W-:Y:S02]  /*6fe0*/  FFMA.FTZ R229, R210, c[0x0][0x23c], -R115.reuse ;  /* 0x00008f00d2e57a23 */ /* 0x100fe40000010873 */
[----:B------:R-:W-:Y:S01]  /*6ff0*/  FFMA.FTZ R231, R206, c[0x0][0x23c], -R115 ;  /* 0x00008f00cee77a23 */ /* 0x000fe20000010873 */
[C---:B------:R-:W-:Y:S01]  /*7000*/  HMMA.16816.F32.BF16 R156, R176.reuse, R158, RZ ;  /* 0x0000009eb09c723c */ /* 0x040fe200000418ff */
[--C-:B------:R-:W-:Y:S01]  /*7010*/  FFMA.FTZ R206, R211, c[0x0][0x23c], -R112.reuse ;  /* 0x00008f00d3ce7a23 */ /* 0x100fe20000010870 */
[----:B------:R-:W1:Y:S01]  /*7020*/  MUFU.EX2 R45, R45 ;  /* 0x0000002d002d7308 */ /* 0x000e620000000800 */
[----:B--2---:R-:W-:Y:S01]  /*7030*/  F2FP.BF16.PACK_AB R5, R70, R71 ;  /* 0x000000474605723e */ /* 0x004fe200000010ff */
[--C-:B------:R-:W-:Y:S02]  /*7040*/  FFMA.FTZ R210, R207, c[0x0][0x23c], -R112.reuse ;  /* 0x00008f00cfd27a23 */ /* 0x100fe40000010870 */
[----:B------:R-:W-:Y:S02]  /*7050*/  FFMA.FTZ R205, R205, c[0x0][0x23c], -R112 ;  /* 0x00008f00cdcd7a23 */ /* 0x000fe40000010870 */
[----:B------:R-:W-:Y:S01]  /*7060*/  HMMA.16816.F32.BF16 R160, R176, R162, RZ ;  /* 0x000000a2b0a0723c */ /* 0x000fe200000418ff */
[----:B------:R-:W-:Y:S01]  /*7070*/  FFMA.FTZ R111, R111, c[0x0][0x23c], -R123 ;  /* 0x00008f006f6f7a23 */ /* 0x000fe2000001087b */
[----:B------:R-:W-:Y:S01]  /*7080*/  MUFU.EX2 R78, R78 ;  /* 0x0000004e004e7308 */ /* 0x000fe20000000800 */
[----:B------:R-:W-:-:S02]  /*7090*/  FFMA.FTZ R201, R201, c[0x0][0x23c], -R204 ;  /* 0x00008f00c9c97a23 */ /* 0x000fc400000108cc */
[--C-:B------:R-:W-:Y:S02]  /*70a0*/  FFMA.FTZ R93, R93, c[0x0][0x23c], -R123.reuse ;  /* 0x00008f005d5d7a23 */ /* 0x100fe4000001087b */
[--C-:B------:R-:W-:Y:S01]  /*70b0*/  FFMA.FTZ R90, R90, c[0x0][0x23c], -R123.reuse ;  /* 0x00008f005a5a7a23 */ /* 0x100fe2000001087b */
[C---:B------:R-:W-:Y:S01]  /*70c0*/  HMMA.16816.F32.BF16 R164, R176.reuse, R20, RZ ;  /* 0x00000014b0a4723c */ /* 0x040fe200000418ff */
[----:B------:R-:W-:Y:S01]  /*70d0*/  FFMA.FTZ R87, R87, c[0x0][0x23c], -R123 ;  /* 0x00008f0057577a23 */ /* 0x000fe2000001087b */
[----:B------:R-:W2:Y:S01]  /*70e0*/  MUFU.EX2 R69, R69 ;  /* 0x0000004500457308 */ /* 0x000ea20000000800 */
[----:B-1----:R-:W-:Y:S01]  /*70f0*/  F2FP.BF16.PACK_AB R7, R45, R46 ;  /* 0x0000002e2d07723e */ /* 0x002fe200000010ff */
[----:B------:R-:W-:Y:S02]  /*7100*/  FFMA.FTZ R106, R106, c[0x0][0x23c], -R115 ;  /* 0x00008f006a6a7a23 */ /* 0x000fe40000010873 */
[--C-:B------:R-:W-:Y:S02]  /*7110*/  FFMA.FTZ R107, R107, c[0x0][0x23c], -R112.reuse ;  /* 0x00008f006b6b7a23 */ /* 0x100fe40000010870 */
[----:B------:R-:W-:Y:S01]  /*7120*/  HMMA.16816.F32.BF16 R176, R176, R22, RZ ;  /* 0x00000016b0b0723c */ /* 0x000fe200000418ff */
[----:B------:R-:W-:Y:S01]  /*7130*/  FFMA.FTZ R104, R104, c[0x0][0x23c], -R112 ;  /* 0x00008f0068687a23 */ /* 0x000fe20000010870 */
[----:B------:R-:W-:Y:S01]  /*7140*/  MUFU.EX2 R67, R67 ;  /* 0x0000004300437308 */ /* 0x000fe20000000800 */
[----:B------:R-:W-:-:S02]  /*7150*/  FADD.FTZ R117, R118, R117 ;  /* 0x0000007576757221 */ /* 0x000fc40000010000 */
[----:B------:R-:W-:Y:S02]  /*7160*/  FADD.FTZ R122, R122, R121 ;  /* 0x000000797a7a7221 */ /* 0x000fe40000010000 */
[----:B------:R-:W-:Y:S01]  /*7170*/  FADD.FTZ R116, R116, R117 ;  /* 0x0000007574747221 */ /* 0x000fe20000010000 */
[----:B------:R-:W-:Y:S01]  /*7180*/  HMMA.16816.F32.BF16 R140, R4, R24, R140 ;  /* 0x00000018048c723c */ /* 0x000fe2000004188c */
[----:B------:R-:W-:Y:S01]  /*7190*/  FADD.FTZ R114, R114, R113 ;  /* 0x0000007172727221 */ /* 0x000fe20000010000 */
[----:B------:R-:W-:Y:S01]  /*71a0*/  MUFU.EX2 R74, R74 ;  /* 0x0000004a004a7308 */ /* 0x000fe20000000800 */
[----:B------:R-:W-:Y:S02]  /*71b0*/  FADD.FTZ R119, R120, R119 ;  /* 0x0000007778777221 */ /* 0x000fe40000010000 */
[----:B------:R-:W-:-:S03]  /*71c0*/  FADD.FTZ R79, R79, R116 ;  /* 0x000000744f4f7221 */ /* 0x000fc60000010000 */
[C---:B------:R-:W-:Y:S02]  /*71d0*/  HMMA.16816.F32.BF16 R168, R4.reuse, R16, R168 ;  /* 0x0000001004a8723c */ /* 0x040fe400000418a8 */
[----:B------:R-:W1:Y:S06]  /*71e0*/  MUFU.EX2 R73, R73 ;  /* 0x0000004900497308 */ /* 0x000e6c0000000800 */
[C---:B------:R-:W-:Y:S02]  /*71f0*/  HMMA.16816.F32.BF16 R180, R4.reuse, R12, R180 ;  /* 0x0000000c04b4723c */ /* 0x040fe400000418b4 */
[----:B------:R-:W-:Y:S06]  /*7200*/  MUFU.EX2 R50, R50 ;  /* 0x0000003200327308 */ /* 0x000fec0000000800 */
[C---:B------:R-:W-:Y:S02]  /*7210*/  HMMA.16816.F32.BF16 R188, R4.reuse, R8, R188 ;  /* 0x0000000804bc723c */ /* 0x040fe400000418bc */
[----:B------:R-:W3:Y:S06]  /*7220*/  MUFU.EX2 R49, R49 ;  /* 0x0000003100317308 */ /* 0x000eec0000000800 */
[C---:B------:R-:W-:Y:S02]  /*7230*/  HMMA.16816.F32.BF16 R148, R4.reuse, R26, R148 ;  /* 0x0000001a0494723c */ /* 0x040fe40000041894 */
[----:B------:R-:W-:Y:S06]  /*7240*/  MUFU.EX2 R43, R43 ;  /* 0x0000002b002b7308 */ /* 0x000fec0000000800 */
[C---:B------:R-:W-:Y:S02]  /*7250*/  HMMA.16816.F32.BF16 R172, R4.reuse, R18, R172 ;  /* 0x0000001204ac723c */ /* 0x040fe400000418ac */
[----:B------:R-:W-:Y:S06]  /*7260*/  MUFU.EX2 R38, R38 ;  /* 0x0000002600267308 */ /* 0x000fec0000000800 */
[C---:B------:R-:W-:Y:S02]  /*7270*/  HMMA.16816.F32.BF16 R184, R4.reuse, R14, R184 ;  /* 0x0000000e04b8723c */ /* 0x040fe400000418b8 */
[----:B------:R-:W-:Y:S06]  /*7280*/  MUFU.EX2 R39, R39 ;  /* 0x0000002700277308 */ /* 0x000fec0000000800 */
[----:B------:R-:W-:Y:S02]  /*7290*/  HMMA.16816.F32.BF16 R192, R4, R10, R192 ;  /* 0x0000000a04c0723c */ /* 0x000fe400000418c0 */
[----:B------:R-:W-:Y:S05]  /*72a0*/  MUFU.EX2 R34, R34 ;  /* 0x0000002200227308 */ /* 0x000fea0000000800 */
[----:B--2---:R-:W-:-:S02]  /*72b0*/  F2FP.BF16.PACK_AB R4, R69, R78 ;  /* 0x0000004e4504723e */ /* 0x004fc400000010ff */
[----:B-1----:R-:W-:Y:S01]  /*72c0*/  F2FP.BF16.PACK_AB R5, R73, R74 ;  /* 0x0000004a4905723e */ /* 0x002fe200000010ff */
[----:B------:R-:W-:Y:S01]  /*72d0*/  MUFU.EX2 R42, R42 ;  /* 0x0000002a002a7308 */ /* 0x000fe20000000800 */
[----:B------:R-:W-:Y:S02]  /*72e0*/  F2FP.BF16.PACK_AB R6, R44, R67 ;  /* 0x000000432c06723e */ /* 0x000fe400000010ff */
[----:B---3--:R-:W-:-:S05]  /*72f0*/  F2FP.BF16.PACK_AB R7, R49, R50 ;  /* 0x000000323107723e */ /* 0x008fca00000010ff */
[----:B------:R-:W-:Y:S02]  /*7300*/  MUFU.EX2 R37, R37 ;  /* 0x0000002500257308 */ /* 0x000fe40000000800 */
[C---:B------:R-:W-:Y:S06]  /*7310*/  HMMA.16816.F32.BF16 R132, R4.reuse, R24, R132 ;  /* 0x000000180484723c */ /* 0x040fec0000041884 */
[----:B------:R-:W-:Y:S02]  /*7320*/  MUFU.EX2 R33, R33 ;  /* 0x0000002100217308 */ /* 0x000fe40000000800 */
[C---:B------:R-:W-:Y:S06]  /*7330*/  HMMA.16816.F32.BF16 R136, R4.reuse, R16, R136 ;  /* 0x000000100488723c */ /* 0x040fec0000041888 */
[----:B------:R-:W-:Y:S02]  /*7340*/  MUFU.EX2 R32, R32 ;  /* 0x0000002000207308 */ /* 0x000fe40000000800 */
[C---:B------:R-:W-:Y:S06]  /*7350*/  HMMA.16816.F32.BF16 R152, R4.reuse, R12, R152 ;  /* 0x0000000c0498723c */ /* 0x040fec0000041898 */
[----:B------:R-:W-:Y:S02]  /*7360*/  MUFU.EX2 R41, R41 ;  /* 0x0000002900297308 */ /* 0x000fe40000000800 */
[C---:B------:R-:W-:Y:S06]  /*7370*/  HMMA.16816.F32.BF16 R164, R4.reuse, R8, R164 ;  /* 0x0000000804a4723c */ /* 0x040fec00000418a4 */
[----:B------:R-:W1:Y:S02]  /*7380*/  MUFU.EX2 R36, R36 ;  /* 0x0000002400247308 */ /* 0x000e640000000800 */
[C---:B------:R-:W-:Y:S01]  /*7390*/  HMMA.16816.F32.BF16 R144, R4.reuse, R26, R144 ;  /* 0x0000001a0490723c */ /* 0x040fe20000041890 */
[----:B------:R-:W2:Y:S05]  /*73a0*/  LDSM.16.MT88.4 R24, [R252+0x9000] ;  /* 0x00900000fc18783b */ /* 0x000eaa0000004200 */
[----:B------:R-:W-:Y:S02]  /*73b0*/  MUFU.EX2 R31, R31 ;  /* 0x0000001f001f7308 */ /* 0x000fe40000000800 */
[C---:B------:R-:W-:Y:S01]  /*73c0*/  HMMA.16816.F32.BF16 R156, R4.reuse, R18, R156 ;  /* 0x00000012049c723c */ /* 0x040fe2000004189c */
[----:B------:R-:W3:Y:S05]  /*73d0*/  LDSM.16.MT88.4 R16, [R250+0x9000] ;  /* 0x00900000fa10783b */ /* 0x000eea0000004200 */
[----:B------:R-:W4:Y:S01]  /*73e0*/  MUFU.EX2 R30, R30 ;  /* 0x0000001e001e7308 */ /* 0x000f220000000800 */
[----:B-1----:R-:W-:Y:S01]  /*73f0*/  F2FP.BF16.PACK_AB R20, R36, R41 ;  /* 0x000000292414723e */ /* 0x002fe200000010ff */
[C---:B------:R-:W-:Y:S01]  /*7400*/  HMMA.16816.F32.BF16 R160, R4.reuse, R14, R160 ;  /* 0x0000000e04a0723c */ /* 0x040fe200000418a0 */
[----:B------:R-:W1:Y:S05]  /*7410*/  LDSM.16.MT88.4 R12, [R249+0x9000] ;  /* 0x00900000f90c783b */ /* 0x000e6a0000004200 */
[----:B------:R-:W-:Y:S02]  /*7420*/  MUFU.EX2 R40, R40 ;  /* 0x0000002800287308 */ /* 0x000fe40000000800 */
[----:B------:R-:W-:Y:S01]  /*7430*/  HMMA.16816.F32.BF16 R176, R4, R10, R176 ;  /* 0x0000000a04b0723c */ /* 0x000fe200000418b0 */
[----:B------:R-:W5:Y:S05]  /*7440*/  LDSM.16.MT88.4 R8, [R248+0x9000] ;  /* 0x00900000f808783b */ /* 0x000f6a0000004200 */
[----:B------:R-:W2:Y:S01]  /*7450*/  MUFU.EX2 R35, R35 ;  /* 0x0000002300237308 */ /* 0x000ea20000000800 */
[----:B------:R-:W-:-:S02]  /*7460*/  F2FP.BF16.PACK_AB R4, R38, R43 ;  /* 0x0000002b2604723e */ /* 0x000fc400000010ff */
[----:B------:R-:W-:Y:S02]  /*7470*/  F2FP.BF16.PACK_AB R5, R37, R42 ;  /* 0x0000002a2505723e */ /* 0x000fe400000010ff */
[----:B------:R-:W-:Y:S02]  /*7480*/  F2FP.BF16.PACK_AB R6, R34, R39 ;  /* 0x000000272206723e */ /* 0x000fe400000010ff */
[----:B------:R-:W-:Y:S01]  /*7490*/  F2FP.BF16.PACK_AB R7, R32, R33 ;  /* 0x000000212007723e */ /* 0x000fe200000010ff */
[----:B------:R-:W-:Y:S01]  /*74a0*/  MUFU.EX2 R29, R29 ;  /* 0x0000001d001d7308 */ /* 0x000fe20000000800 */
[----:B----4-:R-:W-:-:S05]  /*74b0*/  F2FP.BF16.PACK_AB R22, R30, R31 ;  /* 0x0000001f1e16723e */ /* 0x010fca00000010ff */
[----:B--2---:R-:W-:Y:S02]  /*74c0*/  HMMA.16816.F32.BF16 R132, R4, R24, R132 ;  /* 0x000000180484723c */ /* 0x004fe40000041884 */
[----:B------:R-:W2:Y:S01]  /*74d0*/  MUFU.EX2 R28, R28 ;  /* 0x0000001c001c7308 */ /* 0x000ea20000000800 */
[----:B------:R-:W-:-:S05]  /*74e0*/  F2FP.BF16.PACK_AB R21, R35, R40 ;  /* 0x000000282315723e */ /* 0x000fca00000010ff */
[C---:B------:R-:W-:Y:S02]  /*74f0*/  HMMA.16816.F32.BF16 R144, R4.reuse, R26, R144 ;  /* 0x0000001a0490723c */ /* 0x040fe40000041890 */
[----:B------:R-:W-:Y:S06]  /*7500*/  MUFU.EX2 R66, R66 ;  /* 0x0000004200427308 */ /* 0x000fec0000000800 */
[C---:B---3--:R-:W-:Y:S01]  /*7510*/  HMMA.16816.F32.BF16 R136, R4.reuse, R16, R136 ;  /* 0x000000100488723c */ /* 0x048fe20000041888 */
[----:B--2---:R-:W-:Y:S01]  /*7520*/  F2FP.BF16.PACK_AB R23, R28, R29 ;  /* 0x0000001d1c17723e */ /* 0x004fe200000010ff */
[----:B------:R-:W-:Y:S06]  /*7530*/  MUFU.EX2 R65, R65 ;  /* 0x0000004100417308 */ /* 0x000fec0000000800 */
[----:B------:R-:W-:Y:S02]  /*7540*/  HMMA.16816.F32.BF16 R156, R4, R18, R156 ;  /* 0x00000012049c723c */ /* 0x000fe4000004189c */
[----:B------:R-:W-:Y:S06]  /*7550*/  MUFU.EX2 R64, R64 ;  /* 0x0000004000407308 */ /* 0x000fec0000000800 */
[C---:B------:R-:W-:Y:S02]  /*7560*/  HMMA.16816.F32.BF16 R140, R20.reuse, R24, R140 ;  /* 0x00000018148c723c */ /* 0x040fe4000004188c */
[----:B------:R-:W-:Y:S06]  /*7570*/  MUFU.EX2 R63, R63 ;  /* 0x0000003f003f7308 */ /* 0x000fec0000000800 */
[C---:B------:R-:W-:Y:S02]  /*7580*/  HMMA.16816.F32.BF16 R168, R20.reuse, R16, R168 ;  /* 0x0000001014a8723c */ /* 0x040fe400000418a8 */
[----:B------:R-:W-:Y:S06]  /*7590*/  MUFU.EX2 R62, R62 ;  /* 0x0000003e003e7308 */ /* 0x000fec0000000800 */
[C---:B-1----:R-:W-:Y:S02]  /*75a0*/  HMMA.16816.F32.BF16 R180, R20.reuse, R12, R180 ;  /* 0x0000000c14b4723c */ /* 0x042fe400000418b4 */
[----:B------:R-:W-:Y:S06]  /*75b0*/  MUFU.EX2 R61, R61 ;  /* 0x0000003d003d7308 */ /* 0x000fec0000000800 */
[C---:B-----5:R-:W-:Y:S02]  /*75c0*/  HMMA.16816.F32.BF16 R188, R20.reuse, R8, R188 ;  /* 0x0000000814bc723c */ /* 0x060fe400000418bc */
[----:B------:R-:W-:Y:S06]  /*75d0*/  MUFU.EX2 R60, R60 ;  /* 0x0000003c003c7308 */ /* 0x000fec0000000800 */
[C---:B------:R-:W-:Y:S01]  /*75e0*/  HMMA.16816.F32.BF16 R148, R20.reuse, R26, R148 ;  /* 0x0000001a1494723c */ /* 0x040fe20000041894 */
[----:B------:R-:W1:Y:S01]  /*75f0*/  LDSM.16.MT88.4 R24, [R252+0x9800] ;  /* 0x00980000fc18783b */ /* 0x000e620000004200 */
[----:B------:R-:W-:Y:S06]  /*7600*/  MUFU.EX2 R59, R59 ;  /* 0x0000003b003b7308 */ /* 0x000fec0000000800 */
[C---:B------:R-:W-:Y:S01]  /*7610*/  HMMA.16816.F32.BF16 R172, R20.reuse, R18, R172 ;  /* 0x0000001214ac723c */ /* 0x040fe200000418ac */
[----:B------:R-:W2:Y:S01]  /*7620*/  LDSM.16.MT88.4 R16, [R250+0x9800] ;  /* 0x00980000fa10783b */ /* 0x000ea20000004200 */
[----:B------:R-:W-:Y:S06]  /*7630*/  MUFU.EX2 R58, R58 ;  /* 0x0000003a003a7308 */ /* 0x000fec0000000800 */
[C---:B------:R-:W-:Y:S02]  /*7640*/  HMMA.16816.F32.BF16 R184, R20.reuse, R14, R184 ;  /* 0x0000000e14b8723c */ /* 0x040fe400000418b8 */
[----:B------:R-:W3:Y:S06]  /*7650*/  MUFU.EX2 R57, R57 ;  /* 0x0000003900397308 */ /* 0x000eec0000000800 */
[----:B------:R-:W-:Y:S02]  /*7660*/  HMMA.16816.F32.BF16 R192, R20, R10, R192 ;  /* 0x0000000a14c0723c */ /* 0x000fe400000418c0 */
[----:B------:R-:W-:Y:S06]  /*7670*/  MUFU.EX2 R56, R56 ;  /* 0x0000003800387308 */ /* 0x000fec0000000800 */
[----:B------:R-:W-:Y:S02]  /*7680*/  HMMA.16816.F32.BF16 R152, R4, R12, R152 ;  /* 0x0000000c0498723c */ /* 0x000fe40000041898 */
[----:B------:R-:W4:Y:S01]  /*7690*/  MUFU.EX2 R55, R55 ;  /* 0x0000003700377308 */ /* 0x000f220000000800 */
[----:B---3--:R-:W-:-:S05]  /*76a0*/  F2FP.BF16.PACK_AB R20, R57, R58 ;  /* 0x0000003a3914723e */ /* 0x008fca00000010ff */
[C---:B------:R-:W-:Y:S01]  /*76b0*/  HMMA.16816.F32.BF16 R160, R4.reuse, R14, R160 ;  /* 0x0000000e04a0723c */ /* 0x040fe200000418a0 */
[----:B------:R-:W3:Y:S01]  /*76c0*/  LDSM.16.MT88.4 R12, [R249+0x9800] ;  /* 0x00980000f90c783b */ /* 0x000ee20000004200 */
[----:B------:R-:W-:Y:S06]  /*76d0*/  MUFU.EX2 R54, R54 ;  /* 0x0000003600367308 */ /* 0x000fec0000000800 */
[----:B------:R-:W-:Y:S02]  /*76e0*/  HMMA.16816.F32.BF16 R164, R4, R8, R164 ;  /* 0x0000000804a4723c */ /* 0x000fe400000418a4 */
[----:B------:R-:W5:Y:S01]  /*76f0*/  MUFU.EX2 R53, R53 ;  /* 0x0000003500357308 */ /* 0x000f620000000800 */
[----:B----4-:R-:W-:-:S05]  /*7700*/  F2FP.BF16.PACK_AB R22, R55, R56 ;  /* 0x000000383716723e */ /* 0x010fca00000010ff */
[----:B------:R-:W-:Y:S01]  /*7710*/  HMMA.16816.F32.BF16 R176, R4, R10, R176 ;  /* 0x0000000a04b0723c */ /* 0x000fe200000418b0 */
[----:B------:R-:W4:Y:S01]  /*7720*/  LDSM.16.MT88.4 R8, [R248+0x9800] ;  /* 0x00980000f808783b */ /* 0x000f220000004200 */
[----:B------:R-:W-:Y:S05]  /*7730*/  MUFU.EX2 R52, R52 ;  /* 0x0000003400347308 */ /* 0x000fea0000000800 */
[----:B------:R-:W-:Y:S02]  /*7740*/  F2FP.BF16.PACK_AB R4, R65, R66 ;  /* 0x000000424104723e */ /* 0x000fe400000010ff */
[----:B------:R-:W-:Y:S01]  /*7750*/  F2FP.BF16.PACK_AB R5, R61, R62 ;  /* 0x0000003e3d05723e */ /* 0x000fe200000010ff */
[----:B------:R-:W2:Y:S01]  /*7760*/  MUFU.EX2 R51, R51 ;  /* 0x0000003300337308 */ /* 0x000ea20000000800 */
[----:B------:R-:W-:-:S02]  /*7770*/  F2FP.BF16.PACK_AB R6, R63, R64 ;  /* 0x000000403f06723e */ /* 0x000fc400000010ff */
[----:B------:R-:W-:Y:S02]  /*7780*/  F2FP.BF16.PACK_AB R7, R59, R60 ;  /* 0x0000003c3b07723e */ /* 0x000fe400000010ff */
[----:B-----5:R-:W-:-:S03]  /*7790*/  F2FP.BF16.PACK_AB R21, R53, R54 ;  /* 0x000000363515723e */ /* 0x020fc600000010ff */
[----:B------:R-:W-:Y:S02]  /*77a0*/  MUFU.EX2 R228, R228 ;  /* 0x000000e400e47308 */ /* 0x000fe40000000800 */
[----:B-1----:R-:W-:Y:S01]  /*77b0*/  HMMA.16816.F32.BF16 R132, R4, R24, R132 ;  /* 0x000000180484723c */ /* 0x002fe20000041884 */
[----:B--2---:R-:W-:-:S05]  /*77c0*/  F2FP.BF16.PACK_AB R23, R51, R52 ;  /* 0x000000343317723e */ /* 0x004fca00000010ff */
[----:B------:R-:W-:Y:S02]  /*77d0*/  MUFU.EX2 R227, R227 ;  /* 0x000000e300e37308 */ /* 0x000fe40000000800 */
[----:B------:R-:W-:Y:S06]  /*77e0*/  HMMA.16816.F32.BF16 R144, R4, R26, R144 ;  /* 0x0000001a0490723c */ /* 0x000fec0000041890 */
[----:B------:R-:W-:Y:S02]  /*77f0*/  MUFU.EX2 R226, R226 ;  /* 0x000000e200e27308 */ /* 0x000fe40000000800 */
[C---:B------:R-:W-:Y:S06]  /*7800*/  HMMA.16816.F32.BF16 R140, R20.reuse, R24, R140 ;  /* 0x00000018148c723c */ /* 0x040fec000004188c */
[----:B------:R-:W-:Y:S02]  /*7810*/  MUFU.EX2 R225, R225 ;  /* 0x000000e100e17308 */ /* 0x000fe40000000800 */
[C---:B------:R-:W-:Y:S01]  /*7820*/  HMMA.16816.F32.BF16 R148, R20.reuse, R26, R148 ;  /* 0x0000001a1494723c */ /* 0x040fe20000041894 */
[----:B------:R-:W-:Y:S05]  /*7830*/  LDSM.16.MT88.4 R24, [R252+0xa000] ;  /* 0x00a00000fc18783b */ /* 0x000fea0000004200 */
[----:B------:R-:W-:Y:S02]  /*7840*/  MUFU.EX2 R224, R224 ;  /* 0x000000e000e07308 */ /* 0x000fe40000000800 */
[C---:B------:R-:W-:Y:S06]  /*7850*/  HMMA.16816.F32.BF16 R168, R20.reuse, R16, R168 ;  /* 0x0000001014a8723c */ /* 0x040fec00000418a8 */
[----:B------:R-:W-:Y:S02]  /*7860*/  MUFU.EX2 R223, R223 ;  /* 0x000000df00df7308 */ /* 0x000fe40000000800 */
[C---:B------:R-:W-:Y:S06]  /*7870*/  HMMA.16816.F32.BF16 R172, R20.reuse, R18, R172 ;  /* 0x0000001214ac723c */ /* 0x040fec00000418ac */
[----:B------:R-:W-:Y:S02]  /*7880*/  MUFU.EX2 R222, R222 ;  /* 0x000000de00de7308 */ /* 0x000fe40000000800 */
[C---:B---3--:R-:W-:Y:S06]  /*7890*/  HMMA.16816.F32.BF16 R180, R20.reuse, R12, R180 ;  /* 0x0000000c14b4723c */ /* 0x048fec00000418b4 */
[----:B------:R-:W-:Y:S02]  /*78a0*/  MUFU.EX2 R221, R221 ;  /* 0x000000dd00dd7308 */ /* 0x000fe40000000800 */
[C---:B------:R-:W-:Y:S06]  /*78b0*/  HMMA.16816.F32.BF16 R184, R20.reuse, R14, R184 ;  /* 0x0000000e14b8723c */ /* 0x040fec00000418b8 */
[----:B------:R-:W-:Y:S02]  /*78c0*/  MUFU.EX2 R220, R220 ;  /* 0x000000dc00dc7308 */ /* 0x000fe40000000800 */
[C---:B----4-:R-:W-:Y:S06]  /*78d0*/  HMMA.16816.F32.BF16 R188, R20.reuse, R8, R188 ;  /* 0x0000000814bc723c */ /* 0x050fec00000418bc */
[----:B------:R-:W1:Y:S02]  /*78e0*/  MUFU.EX2 R219, R219 ;  /* 0x000000db00db7308 */ /* 0x000e640000000800 */
[----:B------:R-:W-:Y:S06]  /*78f0*/  HMMA.16816.F32.BF16 R192, R20, R10, R192 ;  /* 0x0000000a14c0723c */ /* 0x000fec00000418c0 */
[----:B------:R-:W-:Y:S02]  /*7900*/  MUFU.EX2 R218, R218 ;  /* 0x000000da00da7308 */ /* 0x000fe40000000800 */
[C---:B------:R-:W-:Y:S06]  /*7910*/  HMMA.16816.F32.BF16 R136, R4.reuse, R16, R136 ;  /* 0x000000100488723c */ /* 0x040fec0000041888 */
[----:B------:R-:W2:Y:S02]  /*7920*/  MUFU.EX2 R217, R217 ;  /* 0x000000d900d97308 */ /* 0x000ea40000000800 */
[----:B------:R-:W-:Y:S01]  /*7930*/  HMMA.16816.F32.BF16 R156, R4, R18, R156 ;  /* 0x00000012049c723c */ /* 0x000fe2000004189c */
[----:B------:R-:W3:Y:S01]  /*7940*/  LDSM.16.MT88.4 R16, [R250+0xa000] ;  /* 0x00a00000fa10783b */ /* 0x000ee20000004200 */
[----:B-1----:R-:W-:-:S04]  /*7950*/  F2FP.BF16.PACK_AB R20, R219, R220 ;  /* 0x000000dcdb14723e */ /* 0x002fc800000010ff */
[----:B------:R-:W-:Y:S02]  /*7960*/  MUFU.EX2 R216, R216 ;  /* 0x000000d800d87308 */ /* 0x000fe40000000800 */
[C---:B------:R-:W-:Y:S06]  /*7970*/  HMMA.16816.F32.BF16 R152, R4.reuse, R12, R152 ;  /* 0x0000000c0498723c */ /* 0x040fec0000041898 */
[----:B------:R-:W1:Y:S02]  /*7980*/  MUFU.EX2 R215, R215 ;  /* 0x000000d700d77308 */ /* 0x000e640000000800 */
[----:B------:R-:W-:Y:S01]  /*7990*/  HMMA.16816.F32.BF16 R160, R4, R14, R160 ;  /* 0x0000000e04a0723c */ /* 0x000fe200000418a0 */
[----:B------:R-:W4:Y:S01]  /*79a0*/  LDSM.16.MT88.4 R12, [R249+0xa000] ;  /* 0x00a00000f90c783b */ /* 0x000f220000004200 */
[----:B--2---:R-:W-:-:S04]  /*79b0*/  F2FP.BF16.PACK_AB R22, R217, R218 ;  /* 0x000000dad916723e */ /* 0x004fc800000010ff */
[----:B------:R-:W-:Y:S02]  /*79c0*/  MUFU.EX2 R214, R214 ;  /* 0x000000d600d67308 */ /* 0x000fe40000000800 */
[C---:B------:R-:W-:Y:S06]  /*79d0*/  HMMA.16816.F32.BF16 R164, R4.reuse, R8, R164 ;  /* 0x0000000804a4723c */ /* 0x040fec00000418a4 */
[----:B------:R-:W2:Y:S02]  /*79e0*/  MUFU.EX2 R213, R213 ;  /* 0x000000d500d57308 */ /* 0x000ea40000000800 */
[----:B------:R-:W-:Y:S01]  /*79f0*/  HMMA.16816.F32.BF16 R176, R4, R10, R176 ;  /* 0x0000000a04b0723c */ /* 0x000fe200000418b0 */
[----:B------:R-:W5:Y:S01]  /*7a00*/  LDSM.16.MT88.4 R8, [R248+0xa000] ;  /* 0x00a00000f808783b */ /* 0x000f620000004200 */
[----:B-1----:R-:W-:-:S05]  /*7a10*/  F2FP.BF16.PACK_AB R21, R215, R216 ;  /* 0x000000d8d715723e */ /* 0x002fca00000010ff */
[----:B------:R-:W-:Y:S01]  /*7a20*/  F2FP.BF16.PACK_AB R4, R227, R228 ;  /* 0x000000e4e304723e */ /* 0x000fe200000010ff */
[----:B------:R-:W-:Y:S01]  /*7a30*/  MUFU.EX2 R212, R212 ;  /* 0x000000d400d47308 */ /* 0x000fe20000000800 */
[----:B------:R-:W-:Y:S02]  /*7a40*/  F2FP.BF16.PACK_AB R5, R223, R224 ;  /* 0x000000e0df05723e */ /* 0x000fe400000010ff */
[----:B------:R-:W-:Y:S02]  /*7a50*/  F2FP.BF16.PACK_AB R6, R225, R226 ;  /* 0x000000e2e106723e */ /* 0x000fe400000010ff */
[----:B------:R-:W-:Y:S02]  /*7a60*/  F2FP.BF16.PACK_AB R7, R221, R222 ;  /* 0x000000dedd07723e */ /* 0x000fe400000010ff */
[----:B--2---:R-:W-:Y:S01]  /*7a70*/  F2FP.BF16.PACK_AB R23, R213, R214 ;  /* 0x000000d6d517723e */ /* 0x004fe200000010ff */
[----:B------:R-:W1:Y:S04]  /*7a80*/  MUFU.EX2 R229, R229 ;  /* 0x000000e500e57308 */ /* 0x000e680000000800 */
[----:B---3--:R-:W-:Y:S04]  /*7a90*/  HMMA.16816.F32.BF16 R136, R4, R16, R136 ;  /* 0x000000100488723c */ /* 0x008fe80000041888 */
[----:B------:R-:W-:Y:S04]  /*7aa0*/  MUFU.EX2 R208, R208 ;  /* 0x000000d000d07308 */ /* 0x000fe80000000800 */
[C---:B------:R-:W-:Y:S04]  /*7ab0*/  HMMA.16816.F32.BF16 R140, R20.reuse, R24, R140 ;  /* 0x00000018148c723c */ /* 0x040fe8000004188c */
[----:B------:R-:W-:Y:S04]  /*7ac0*/  MUFU.EX2 R231, R231 ;  /* 0x000000e700e77308 */ /* 0x000fe80000000800 */
[C---:B------:R-:W-:Y:S04]  /*7ad0*/  HMMA.16816.F32.BF16 R148, R20.reuse, R26, R148 ;  /* 0x0000001a1494723c */ /* 0x040fe80000041894 */
[----:B------:R-:W-:Y:S04]  /*7ae0*/  MUFU.EX2 R206, R206 ;  /* 0x000000ce00ce7308 */ /* 0x000fe80000000800 */
[C---:B------:R-:W-:Y:S04]  /*7af0*/  HMMA.16816.F32.BF16 R168, R20.reuse, R16, R168 ;  /* 0x0000001014a8723c */ /* 0x040fe800000418a8 */
[----:B------:R-:W2:Y:S04]  /*7b00*/  MUFU.EX2 R209, R209 ;  /* 0x000000d100d17308 */ /* 0x000ea80000000800 */
[C---:B------:R-:W-:Y:S04]  /*7b10*/  HMMA.16816.F32.BF16 R172, R20.reuse, R18, R172 ;  /* 0x0000001214ac723c */ /* 0x040fe800000418ac */
[----:B------:R-:W-:Y:S04]  /*7b20*/  MUFU.EX2 R210, R210 ;  /* 0x000000d200d27308 */ /* 0x000fe80000000800 */
[C---:B----4-:R-:W-:Y:S04]  /*7b30*/  HMMA.16816.F32.BF16 R180, R20.reuse, R12, R180 ;  /* 0x0000000c14b4723c */ /* 0x050fe800000418b4 */
[----:B------:R-:W3:Y:S04]  /*7b40*/  MUFU.EX2 R205, R205 ;  /* 0x000000cd00cd7308 */ /* 0x000ee80000000800 */
[C---:B------:R-:W-:Y:S04]  /*7b50*/  HMMA.16816.F32.BF16 R184, R20.reuse, R14, R184 ;  /* 0x0000000e14b8723c */ /* 0x040fe800000418b8 */
[----:B------:R-:W-:Y:S04]  /*7b60*/  MUFU.EX2 R111, R111 ;  /* 0x0000006f006f7308 */ /* 0x000fe80000000800 */
[C---:B-----5:R-:W-:Y:S04]  /*7b70*/  HMMA.16816.F32.BF16 R188, R20.reuse, R8, R188 ;  /* 0x0000000814bc723c */ /* 0x060fe800000418bc */
[----:B------:R-:W-:Y:S04]  /*7b80*/  MUFU.EX2 R93, R93 ;  /* 0x0000005d005d7308 */ /* 0x000fe80000000800 */
[----:B------:R-:W-:Y:S01]  /*7b90*/  HMMA.16816.F32.BF16 R192, R20, R10, R192 ;  /* 0x0000000a14c0723c */ /* 0x000fe200000418c0 */
[----:B------:R-:W4:Y:S03]  /*7ba0*/  LDSM.16.MT88.4 R20, [R252+0xa800] ;  /* 0x00a80000fc14783b */ /* 0x000f260000004200 */
[----:B------:R-:W-:Y:S04]  /*7bb0*/  MUFU.EX2 R90, R90 ;  /* 0x0000005a005a7308 */ /* 0x000fe80000000800 */
[C---:B------:R-:W-:Y:S01]  /*7bc0*/  HMMA.16816.F32.BF16 R156, R4.reuse, R18, R156 ;  /* 0x00000012049c723c */ /* 0x040fe2000004189c */
[----:B------:R-:W5:Y:S03]  /*7bd0*/  LDSM.16.MT88.4 R16, [R250+0xa800] ;  /* 0x00a80000fa10783b */ /* 0x000f660000004200 */
[----:B------:R-:W-:Y:S04]  /*7be0*/  MUFU.EX2 R87, R87 ;  /* 0x0000005700577308 */ /* 0x000fe80000000800 */
[C---:B------:R-:W-:Y:S08]  /*7bf0*/  HMMA.16816.F32.BF16 R152, R4.reuse, R12, R152 ;  /* 0x0000000c0498723c */ /* 0x040ff00000041898 */
[C---:B------:R-:W-:Y:S01]  /*7c00*/  HMMA.16816.F32.BF16 R160, R4.reuse, R14, R160 ;  /* 0x0000000e04a0723c */ /* 0x040fe200000418a0 */
[----:B------:R-:W2:Y:S07]  /*7c10*/  LDSM.16.MT88.4 R12, [R249+0xa800] ;  /* 0x00a80000f90c783b */ /* 0x000eae0000004200 */
[C---:B------:R-:W-:Y:S08]  /*7c20*/  HMMA.16816.F32.BF16 R164, R4.reuse, R8, R164 ;  /* 0x0000000804a4723c */ /* 0x040ff000000418a4 */
[C---:B------:R-:W-:Y:S01]  /*7c30*/  HMMA.16816.F32.BF16 R176, R4.reuse, R10, R176 ;  /* 0x0000000a04b0723c */ /* 0x040fe200000418b0 */
[----:B------:R-:W5:Y:S07]  /*7c40*/  LDSM.16.MT88.4 R8, [R248+0xa800] ;  /* 0x00a80000f808783b */ /* 0x000f6e0000004200 */
[C---:B------:R-:W-:Y:S07]  /*7c50*/  HMMA.16816.F32.BF16 R132, R4.reuse, R24, R132 ;  /* 0x000000180484723c */ /* 0x040fee0000041884 */
[--C-:B------:R-:W-:Y:S01]  /*7c60*/  FFMA.FTZ R25, R197, c[0x0][0x23c], -R204.reuse ;  /* 0x00008f00c5197a23 */ /* 0x100fe200000108cc */
[----:B------:R-:W-:Y:S01]  /*7c70*/  HMMA.16816.F32.BF16 R144, R4, R26, R144 ;  /* 0x0000001a0490723c */ /* 0x000fe20000041890 */
[----:B------:R-:W-:-:S02]  /*7c80*/  FFMA.FTZ R24, R196, c[0x0][0x23c], -R204 ;  /* 0x00008f00c4187a23 */ /* 0x000fc400000108cc */
[--C-:B------:R-:W-:Y:S02]  /*7c90*/  FFMA.FTZ R197, R130, c[0x0][0x23c], -R204.reuse ;  /* 0x00008f0082c57a23 */ /* 0x100fe400000108cc */
[--C-:B------:R-:W-:Y:S02]  /*7ca0*/  FFMA.FTZ R196, R129, c[0x0][0x23c], -R204.reuse ;  /* 0x00008f0081c47a23 */ /* 0x100fe400000108cc */
[----:B-1----:R-:W-:Y:S01]  /*7cb0*/  F2FP.BF16.PACK_AB R4, R229, R212 ;  /* 0x000000d4e504723e */ /* 0x002fe200000010ff */
[--C-:B------:R-:W-:Y:S01]  /*7cc0*/  FFMA.FTZ R26, R199, c[0x0][0x23c], -R204.reuse ;  /* 0x00008f00c71a7a23 */ /* 0x100fe200000108cc */
[----:B--2---:R-:W-:Y:S01]  /*7cd0*/  F2FP.BF16.PACK_AB R5, R209, R206 ;  /* 0x000000ced105723e */ /* 0x004fe200000010ff */
[--C-:B------:R-:W-:Y:S01]  /*7ce0*/  FFMA.FTZ R199, R131, c[0x0][0x23c], -R204.reuse ;  /* 0x00008f0083c77a23 */ /* 0x100fe200000108cc */
[----:B------:R-:W-:Y:S01]  /*7cf0*/  F2FP.BF16.PACK_AB R6, R231, R208 ;  /* 0x000000d0e706723e */ /* 0x000fe200000010ff */
[--C-:B------:R-:W-:Y:S01]  /*7d00*/  FFMA.FTZ R131, R128, c[0x0][0x23c], -R204.reuse ;  /* 0x00008f0080837a23 */ /* 0x100fe200000108cc */
[----:B---3--:R-:W-:Y:S01]  /*7d10*/  F2FP.BF16.PACK_AB R7, R205, R210 ;  /* 0x000000d2cd07723e */ /* 0x008fe200000010ff */
[----:B------:R-:W-:-:S02]  /*7d20*/  FFMA.FTZ R130, R127, c[0x0][0x23c], -R204 ;  /* 0x00008f007f827a23 */ /* 0x000fc400000108cc */
[--C-:B------:R-:W-:Y:S01]  /*7d30*/  FFMA.FTZ R129, R126, c[0x0][0x23c], -R204.reuse ;  /* 0x00008f007e817a23 */ /* 0x100fe200000108cc */
[----:B------:R-:W-:Y:S01]  /*7d40*/  MUFU.EX2 R127, R201 ;  /* 0x000000c9007f7308 */ /* 0x000fe20000000800 */
[--C-:B------:R-:W-:Y:S02]  /*7d50*/  FFMA.FTZ R128, R125, c[0x0][0x23c], -R204.reuse ;  /* 0x00008f007d807a23 */ /* 0x100fe400000108cc */
[----:B----4-:R-:W-:Y:S01]  /*7d60*/  HMMA.16816.F32.BF16 R140, R4, R20, R140 ;  /* 0x00000014048c723c */ /* 0x010fe2000004188c */
[----:B------:R-:W-:-:S04]  /*7d70*/  FFMA.FTZ R204, R124, c[0x0][0x23c], -R204 ;  /* 0x00008f007ccc7a23 */ /* 0x000fc800000108cc */
[----:B------:R1:W-:Y:S03]  /*7d80*/  MUFU.EX2 R126, R26 ;  /* 0x0000001a007e7308 */ /* 0x0003e60000000800 */
[C---:B------:R-:W-:Y:S05]  /*7d90*/  HMMA.16816.F32.BF16 R148, R4.reuse, R22, R148 ;  /* 0x000000160494723c */ /* 0x040fea0000041894 */
[----:B------:R2:W-:Y:S03]  /*7da0*/  MUFU.EX2 R125, R25 ;  /* 0x00000019007d7308 */ /* 0x0005e60000000800 */
[----:B-----5:R-:W-:Y:S05]  /*7db0*/  HMMA.16816.F32.BF16 R168, R4, R16, R168 ;  /* 0x0000001004a8723c */ /* 0x020fea00000418a8 */
[----:B------:R3:W4:Y:S01]  /*7dc0*/  MUFU.EX2 R124, R24 ;  /* 0x00000018007c7308 */ /* 0x0007220000000800 */
[----:B-1----:R-:W-:-:S02]  /*7dd0*/  FFMA.FTZ R26, R103, c[0x0][0x23c], -R115 ;  /* 0x00008f00671a7a23 */ /* 0x002fc40000010873 */
[C---:B------:R-:W-:Y:S01]  /*7de0*/  HMMA.16816.F32.BF16 R172, R4.reuse, R18, R172 ;  /* 0x0000001204ac723c */ /* 0x040fe200000418ac */
[--C-:B------:R-:W-:Y:S02]  /*7df0*/  FFMA.FTZ R103, R94, c[0x0][0x23c], -R115.reuse ;  /* 0x00008f005e677a23 */ /* 0x100fe40000010873 */
[--C-:B------:R-:W-:Y:S02]  /*7e00*/  FFMA.FTZ R94, R101, c[0x0][0x23c], -R112.reuse ;  /* 0x00008f00655e7a23 */ /* 0x100fe40000010870 */
[--C-:B--2---:R-:W-:Y:S01]  /*7e10*/  FFMA.FTZ R25, R100, c[0x0][0x23c], -R115.reuse ;  /* 0x00008f0064197a23 */ /* 0x104fe20000010873 */
[----:B------:R-:W-:Y:S01]  /*7e20*/  MUFU.EX2 R131, R131 ;  /* 0x0000008300837308 */ /* 0x000fe20000000800 */
[----:B------:R-:W-:Y:S01]  /*7e30*/  FFMA.FTZ R100, R91, c[0x0][0x23c], -R115 ;  /* 0x00008f005b647a23 */ /* 0x000fe20000010873 */
[----:B------:R-:W-:Y:S01]  /*7e40*/  HMMA.16816.F32.BF16 R180, R4, R12, R180 ;  /* 0x0000000c04b4723c */ /* 0x000fe200000418b4 */
[--C-:B------:R-:W-:Y:S02]  /*7e50*/  FFMA.FTZ R101, R98, c[0x0][0x23c], -R112.reuse ;  /* 0x00008f0062657a23 */ /* 0x100fe40000010870 */
[----:B------:R-:W-:-:S02]  /*7e60*/  FFMA.FTZ R98, R95, c[0x0][0x23c], -R112 ;  /* 0x00008f005f627a23 */ /* 0x000fc40000010870 */
[----:B---3--:R-:W-:Y:S01]  /*7e70*/  FFMA.FTZ R24, R97, c[0x0][0x23c], -R115 ;  /* 0x00008f0061187a23 */ /* 0x008fe20000010873 */
[----:B------:R-:W-:Y:S01]  /*7e80*/  MUFU.EX2 R95, R104 ;  /* 0x00000068005f7308 */ /* 0x000fe20000000800 */
[----:B------:R-:W-:Y:S01]  /*7e90*/  FFMA.FTZ R97, R92, c[0x0][0x23c], -R112 ;  /* 0x00008f005c617a23 */ /* 0x000fe20000010870 */
[C---:B------:R-:W-:Y:S06]  /*7ea0*/  HMMA.16816.F32.BF16 R184, R4.reuse, R14, R184 ;  /* 0x0000000e04b8723c */ /* 0x040fec00000418b8 */
[----:B------:R-:W-:Y:S02]  /*7eb0*/  MUFU.EX2 R91, R24 ;  /* 0x00000018005b7308 */ /* 0x000fe40000000800 */
[C---:B------:R-:W-:Y:S06]  /*7ec0*/  HMMA.16816.F32.BF16 R188, R4.reuse, R8, R188 ;  /* 0x0000000804bc723c */ /* 0x040fec00000418bc */
[----:B------:R-:W-:Y:S02]  /*7ed0*/  MUFU.EX2 R92, R107 ;  /* 0x0000006b005c7308 */ /* 0x000fe40000000800 */
[----:B------:R-:W-:Y:S06]  /*7ee0*/  HMMA.16816.F32.BF16 R192, R4, R10, R192 ;  /* 0x0000000a04c0723c */ /* 0x000fec00000418c0 */
[----:B------:R-:W-:Y:S01]  /*7ef0*/  MUFU.EX2 R94, R94 ;  /* 0x0000005e005e7308 */ /* 0x000fe20000000800 */
[----:B------:R-:W-:-:S02]  /*7f00*/  FFMA.FTZ R6, R110, c[0x0][0x23c], -R123 ;  /* 0x00008f006e067a23 */ /* 0x000fc4000001087b */
[--C-:B------:R-:W-:Y:S02]  /*7f10*/  FFMA.FTZ R5, R109, c[0x0][0x23c], -R123.reuse ;  /* 0x00008f006d057a23 */ /* 0x100fe4000001087b */
[--C-:B------:R-:W-:Y:S02]  /*7f20*/  FFMA.FTZ R4, R108, c[0x0][0x23c], -R123.reuse ;  /* 0x00008f006c047a23 */ /* 0x100fe4000001087b */
[--C-:B------:R-:W-:Y:S01]  /*7f30*/  FFMA.FTZ R110, R105, c[0x0][0x23c], -R123.reuse ;  /* 0x00008f00696e7a23 */ /* 0x100fe2000001087b */
[----:B------:R-:W-:Y:S01]  /*7f40*/  MUFU.EX2 R98, R98 ;  /* 0x0000006200627308 */ /* 0x000fe20000000800 */
[--C-:B------:R-:W-:Y:S02]  /*7f50*/  FFMA.FTZ R108, R99, c[0x0][0x23c], -R123.reuse ;  /* 0x00008f00636c7a23 */ /* 0x100fe4000001087b */
[--C-:B------:R-:W-:Y:S02]  /*7f60*/  FFMA.FTZ R109, R102, c[0x0][0x23c], -R123.reuse ;  /* 0x00008f00666d7a23 */ /* 0x100fe4000001087b */
[----:B------:R-:W-:-:S02]  /*7f70*/  FFMA.FTZ R105, R96, c[0x0][0x23c], -R123 ;  /* 0x00008f0060697a23 */ /* 0x000fc4000001087b */
[----:B------:R-:W-:Y:S01]  /*7f80*/  FFMA.FTZ R99, R88, c[0x0][0x23c], -R115 ;  /* 0x00008f0058637a23 */ /* 0x000fe20000010873 */
[----:B------:R4:W1:Y:S01]  /*7f90*/  MUFU.EX2 R102, R6 ;  /* 0x0000000600667308 */ /* 0x0008620000000800 */
[----:B------:R-:W-:Y:S02]  /*7fa0*/  FFMA.FTZ R123, R84, c[0x0][0x23c], -R123 ;  /* 0x00008f00547b7a23 */ /* 0x000fe4000001087b */
[----:B------:R-:W-:Y:S02]  /*7fb0*/  FFMA.FTZ R115, R85, c[0x0][0x23c], -R115 ;  /* 0x00008f0055737a23 */ /* 0x000fe40000010873 */
[--C-:B------:R-:W-:Y:S02]  /*7fc0*/  FFMA.FTZ R96, R89, c[0x0][0x23c], -R112.reuse ;  /* 0x00008f0059607a23 */ /* 0x100fe40000010870 */
[----:B------:R-:W-:Y:S01]  /*7fd0*/  FFMA.FTZ R112, R86, c[0x0][0x23c], -R112 ;  /* 0x00008f0056707a23 */ /* 0x000fe20000010870 */
[----:B------:R1:W-:Y:S08]  /*7fe0*/  MUFU.EX2 R84, R5 ;  /* 0x0000000500547308 */ /* 0x0003f00000000800 */
[----:B------:R2:W3:Y:S01]  /*7ff0*/  MUFU.EX2 R85, R4 ;  /* 0x0000000400557308 */ /* 0x0004e20000000800 */
[----:B----4-:R-:W-:-:S02]  /*8000*/  F2FP.BF16.PACK_AB R6, R124, R125 ;  /* 0x0000007d7c06723e */ /* 0x010fc400000010ff */
[----:B-1----:R-:W-:-:S05]  /*8010*/  F2FP.BF16.PACK_AB R5, R102, R111 ;  /* 0x0000006f6605723e */ /* 0x002fca00000010ff */
[----:B------:R-:W-:Y:S01]  /*8020*/  MUFU.EX2 R88, R26 ;  /* 0x0000001a00587308 */ /* 0x000fe20000000800 */
[----:B--2---:R-:W-:-:S07]  /*8030*/  F2FP.BF16.PACK_AB R4, R126, R127 ;  /* 0x0000007f7e04723e */ /* 0x004fce00000010ff */
[----:B------:R1:W-:Y:S01]  /*8040*/  MUFU.EX2 R86, R25 ;  /* 0x0000001900567308 */ /* 0x0003e20000000800 */
[----:B---3--:R-:W-:-:S07]  /*8050*/  F2FP.BF16.PACK_AB R7, R85, R84 ;  /* 0x000000545507723e */ /* 0x008fce00000010ff */
[C---:B------:R-:W-:Y:S01]  /*8060*/  HMMA.16816.F32.BF16 R136, R4.reuse, R16, R136 ;  /* 0x000000100488723c */ /* 0x040fe20000041888 */
[----:B------:R-:W2:Y:S07]  /*8070*/  MUFU.EX2 R89, R106 ;  /* 0x0000006a00597308 */ /* 0x000eae0000000800 */
[C---:B------:R-:W-:Y:S01]  /*8080*/  HMMA.16816.F32.BF16 R156, R4.reuse, R18, R156 ;  /* 0x00000012049c723c */ /* 0x040fe2000004189c */
[----:B------:R-:W3:Y:S01]  /*8090*/  LDSM.16.MT88.4 R16, [R252+0xb000] ;  /* 0x00b00000fc10783b */ /* 0x000ee20000004200 */
[----:B------:R-:W-:Y:S03]  /*80a0*/  MUFU.EX2 R99, R99 ;  /* 0x0000006300637308 */ /* 0x000fe60000000800 */
[----:B-1----:R-:W-:Y:S03]  /*80b0*/  LDSM.16.MT88.4 R24, [R248+0xb000] ;  /* 0x00b00000f818783b */ /* 0x002fe60000004200 */
[C---:B------:R-:W-:Y:S02]  /*80c0*/  HMMA.16816.F32.BF16 R152, R4.reuse, R12, R152 ;  /* 0x0000000c0498723c */ /* 0x040fe40000041898 */
[----:B------:R-:W-:Y:S06]  /*80d0*/  MUFU.EX2 R97, R97 ;  /* 0x0000006100617308 */ /* 0x000fec0000000800 */
[C---:B------:R-:W-:Y:S01]  /*80e0*/  HMMA.16816.F32.BF16 R160, R4.reuse, R14, R160 ;  /* 0x0000000e04a0723c */ /* 0x040fe200000418a0 */
[----:B------:R-:W1:Y:S01]  /*80f0*/  LDSM.16.MT88.4 R12, [R250+0xb000] ;  /* 0x00b00000fa0c783b */ /* 0x000e620000004200 */
[----:B------:R-:W-:Y:S06]  /*8100*/  MUFU.EX2 R96, R96 ;  /* 0x0000006000607308 */ /* 0x000fec0000000800 */
[C---:B------:R-:W-:Y:S02]  /*8110*/  HMMA.16816.F32.BF16 R164, R4.reuse, R8, R164 ;  /* 0x0000000804a4723c */ /* 0x040fe400000418a4 */
[----:B------:R-:W-:Y:S06]  /*8120*/  MUFU.EX2 R130, R130 ;  /* 0x0000008200827308 */ /* 0x000fec0000000800 */
[C---:B------:R-:W-:Y:S01]  /*8130*/  HMMA.16816.F32.BF16 R176, R4.reuse, R10, R176 ;  /* 0x0000000a04b0723c */ /* 0x040fe200000418b0 */
[----:B------:R-:W4:Y:S01]  /*8140*/  LDSM.16.MT88.4 R8, [R249+0xb000] ;  /* 0x00b00000f908783b */ /* 0x000f220000004200 */
[----:B------:R-:W-:Y:S06]  /*8150*/  MUFU.EX2 R129, R129 ;  /* 0x0000008100817308 */ /* 0x000fec0000000800 */
[C---:B------:R-:W-:Y:S02]  /*8160*/  HMMA.16816.F32.BF16 R132, R4.reuse, R20, R132 ;  /* 0x000000140484723c */ /* 0x040fe40000041884 */
[----:B------:R-:W-:Y:S05]  /*8170*/  MUFU.EX2 R128, R128 ;  /* 0x0000008000807308 */ /* 0x000fea0000000800 */
[----:B------:R-:W-:Y:S01]  /*8180*/  FADD.FTZ R21, R83, R122 ;  /* 0x0000007a53157221 */ /* 0x000fe20000010000 */
[----:B------:R-:W-:Y:S01]  /*8190*/  HMMA.16816.F32.BF16 R144, R4, R22, R144 ;  /* 0x000000160490723c */ /* 0x000fe20000041890 */
[----:B------:R-:W-:Y:S01]  /*81a0*/  FADD.FTZ R20, R80, R119 ;  /* 0x0000007750147221 */ /* 0x000fe20000010000 */
[----:B------:R-:W5:Y:S01]  /*81b0*/  MUFU.EX2 R83, R101 ;  /* 0x0000006500537308 */ /* 0x000f620000000800 */
[----:B------:R-:W-:-:S02]  /*81c0*/  FADD.FTZ R21, R82, R21 ;  /* 0x0000001552157221 */ /* 0x000fc40000010000 */
[----:B------:R-:W-:Y:S02]  /*81d0*/  FADD.FTZ R20, R81, R20 ;  /* 0x0000001451147221 */ /* 0x000fe40000010000 */
[----:B------:R-:W-:Y:S01]  /*81e0*/  FADD.FTZ R5, R77, R114 ;  /* 0x000000724d057221 */ /* 0x000fe20000010000 */
[----:B--2---:R-:W-:Y:S01]  /*81f0*/  F2FP.BF16.PACK_AB R4, R88, R89 ;  /* 0x000000595804723e */ /* 0x004fe200000010ff */
[----:B------:R-:W-:Y:S01]  /*8200*/  FADD.FTZ R22, R78, R79 ;  /* 0x0000004f4e167221 */ /* 0x000fe20000010000 */
[----:B------:R-:W-:Y:S01]  /*8210*/  MUFU.EX2 R77, R199 ;  /* 0x000000c7004d7308 */ /* 0x000fe20000000800 */
[----:B------:R-:W-:Y:S01]  /*8220*/  FADD.FTZ R104, R76, R5 ;  /* 0x000000054c687221 */ /* 0x000fe20000010000 */
[----:B------:R-:W-:Y:S01]  /*8230*/  F2FP.BF16.PACK_AB R5, R95, R92 ;  /* 0x0000005c5f05723e */ /* 0x000fe200000010ff */
[----:B------:R-:W-:Y:S01]  /*8240*/  FADD.FTZ R106, R74, R21 ;  /* 0x000000154a6a7221 */ /* 0x000fe20000010000 */
[----:B------:R-:W-:Y:S01]  /*8250*/  F2FP.BF16.PACK_AB R6, R91, R86 ;  /* 0x000000565b06723e */ /* 0x000fe200000010ff */
[----:B------:R-:W-:-:S02]  /*8260*/  FADD.FTZ R75, R75, R104 ;  /* 0x000000684b4b7221 */ /* 0x000fc40000010000 */
[----:B------:R-:W-:Y:S01]  /*8270*/  FADD.FTZ R21, R71, R20 ;  /* 0x0000001447157221 */ /* 0x000fe20000010000 */
[----:B------:R-:W2:Y:S01]  /*8280*/  MUFU.EX2 R76, R197 ;  /* 0x000000c5004c7308 */ /* 0x000ea20000000800 */
[----:B-----5:R-:W-:Y:S01]  /*8290*/  F2FP.BF16.PACK_AB R7, R83, R94 ;  /* 0x0000005e5307723e */ /* 0x020fe200000010ff */
[----:B------:R-:W-:Y:S02]  /*82a0*/  FADD.FTZ R22, R69, R22 ;  /* 0x0000001645167221 */ /* 0x000fe40000010000 */
[----:B------:R-:W-:Y:S02]  /*82b0*/  FADD.FTZ R71, R72, R75 ;  /* 0x0000004b48477221 */ /* 0x000fe40000010000 */
[----:B------:R-:W-:Y:S02]  /*82c0*/  FADD.FTZ R75, R70, R21 ;  /* 0x00000015464b7221 */ /* 0x000fe40000010000 */
[----:B------:R-:W-:Y:S01]  /*82d0*/  MUFU.EX2 R78, R196 ;  /* 0x000000c4004e7308 */ /* 0x000fe20000000800 */
[----:B---3--:R-:W-:Y:S01]  /*82e0*/  HMMA.16816.F32.BF16 R140, R4, R16, R140 ;  /* 0x00000010048c723c */ /* 0x008fe2000004188c */
[----:B------:R-:W-:-:S02]  /*82f0*/  FADD.FTZ R101, R67, R22 ;  /* 0x0000001643657221 */ /* 0x000fc40000010000 */
[----:B------:R-:W3:Y:S01]  /*8300*/  LDSM.16.MT88.4 R20, [R252+0xb800] ;  /* 0x00b80000fc14783b */ /* 0x000ee20000004200 */
[----:B------:R-:W-:Y:S02]  /*8310*/  FADD.FTZ R73, R73, R106 ;  /* 0x0000006a49497221 */ /* 0x000fe40000010000 */
[----:B------:R-:W-:Y:S01]  /*8320*/  FADD.FTZ R44, R44, R101 ;  /* 0x000000652c2c7221 */ /* 0x000fe20000010000 */
[----:B------:R-:W-:Y:S01]  /*8330*/  MUFU.EX2 R79, R110 ;  /* 0x0000006e004f7308 */ /* 0x000fe20000000800 */
[----:B------:R-:W-:Y:S01]  /*8340*/  HMMA.16816.F32.BF16 R148, R4, R18, R148 ;  /* 0x000000120494723c */ /* 0x000fe20000041894 */
[----:B------:R-:W-:Y:S02]  /*8350*/  FADD.FTZ R50, R50, R73 ;  /* 0x0000004932327221 */ /* 0x000fe40000010000 */
[----:B------:R-:W-:Y:S02]  /*8360*/  FADD.FTZ R46, R46, R75 ;  /* 0x0000004b2e2e7221 */ /* 0x000fe40000010000 */
[----:B------:R-:W-:-:S02]  /*8370*/  FADD.FTZ R43, R43, R44 ;  /* 0x0000002c2b2b7221 */ /* 0x000fc40000010000 */
[----:B------:R-:W5:Y:S01]  /*8380*/  MUFU.EX2 R80, R109 ;  /* 0x0000006d00507308 */ /* 0x000f620000000800 */
[C---:B-1----:R-:W-:Y:S01]  /*8390*/  HMMA.16816.F32.BF16 R168, R4.reuse, R12, R168 ;  /* 0x0000000c04a8723c */ /* 0x042fe200000418a8 */
[----:B------:R-:W-:Y:S02]  /*83a0*/  FADD.FTZ R49, R49, R50 ;  /* 0x0000003231317221 */ /* 0x000fe40000010000 */
[----:B------:R-:W-:Y:S02]  /*83b0*/  FADD.FTZ R45, R45, R46 ;  /* 0x0000002e2d2d7221 */ /* 0x000fe40000010000 */
[----:B------:R-:W-:Y:S02]  /*83c0*/  FADD.FTZ R42, R42, R49 ;  /* 0x000000312a2a7221 */ /* 0x000fe40000010000 */
[----:B------:R-:W-:Y:S01]  /*83d0*/  MUFU.EX2 R81, R108 ;  /* 0x0000006c00517308 */ /* 0x000fe20000000800 */
[----:B------:R-:W-:Y:S01]  /*83e0*/  HMMA.16816.F32.BF16 R172, R4, R14, R172 ;  /* 0x0000000e04ac723c */ /* 0x000fe200000418ac */
[----:B------:R-:W-:-:S06]  /*83f0*/  FADD.FTZ R40, R40, R45 ;  /* 0x0000002d28287221 */ /* 0x000fcc0000010000 */
[----:B------:R-:W1:Y:S01]  /*8400*/  MUFU.EX2 R82, R105 ;  /* 0x0000006900527308 */ /* 0x000e620000000800 */
[C---:B----4-:R-:W-:Y:S07]  /*8410*/  HMMA.16816.F32.BF16 R180, R4.reuse, R8, R180 ;  /* 0x0000000804b4723c */ /* 0x050fee00000418b4 */
[----:B------:R-:W-:Y:S01]  /*8420*/  MUFU.EX2 R74, R103 ;  /* 0x00000067004a7308 */ /* 0x000fe20000000800 */
[C---:B------:R-:W-:Y:S07]  /*8430*/  HMMA.16816.F32.BF16 R184, R4.reuse, R10, R184 ;  /* 0x0000000a04b8723c */ /* 0x040fee00000418b8 */
[----:B------:R-:W4:Y:S01]  /*8440*/  MUFU.EX2 R67, R100 ;  /* 0x0000006400437308 */ /* 0x000f220000000800 */
[C---:B------:R-:W-:Y:S07]  /*8450*/  HMMA.16816.F32.BF16 R188, R4.reuse, R24, R188 ;  /* 0x0000001804bc723c */ /* 0x040fee00000418bc */
[----:B------:R-:W3:Y:S01]  /*8460*/  MUFU.EX2 R70, R115 ;  /* 0x0000007300467308 */ /* 0x000ee20000000800 */
[----:B------:R-:W-:Y:S07]  /*8470*/  HMMA.16816.F32.BF16 R192, R4, R26, R192 ;  /* 0x0000001a04c0723c */ /* 0x000fee00000418c0 */
[----:B--2---:R-:W-:Y:S01]  /*8480*/  F2FP.BF16.PACK_AB R4, R76, R77 ;  /* 0x0000004d4c04723e */ /* 0x004fe200000010ff */
[----:B------:R-:W2:Y:S01]  /*8490*/  MUFU.EX2 R69, R112 ;  /* 0x0000007000457308 */ /* 0x000ea20000000800 */
[----:B-----5:R-:W-:-:S02]  /*84a0*/  F2FP.BF16.PACK_AB R5, R80, R79 ;  /* 0x0000004f5005723e */ /* 0x020fc400000010ff */
[----:B------:R-:W-:Y:S02]  /*84b0*/  F2FP.BF16.PACK_AB R6, R131, R78 ;  /* 0x0000004e8306723e */ /* 0x000fe400000010ff */
[----:B-1----:R-:W-:-:S07]  /*84c0*/  F2FP.BF16.PACK_AB R7, R82, R81 ;  /* 0x000000515207723e */ /* 0x002fce00000010ff */
[C---:B------:R-:W-:Y:S08]  /*84d0*/  HMMA.16816.F32.BF16 R132, R4.reuse, R16, R132 ;  /* 0x000000100484723c */ /* 0x040ff00000041884 */
[C---:B------:R-:W-:Y:S01]  /*84e0*/  HMMA.16816.F32.BF16 R144, R4.reuse, R18, R144 ;  /* 0x000000120490723c */ /* 0x040fe20000041890 */
[----:B------:R-:W1:Y:S07]  /*84f0*/  LDSM.16.MT88.4 R16, [R250+0xb800] ;  /* 0x00b80000fa10783b */ /* 0x000e6e0000004200 */
[C---:B------:R-:W-:Y:S08]  /*8500*/  HMMA.16816.F32.BF16 R136, R4.reuse, R12, R136 ;  /* 0x0000000c0488723c */ /* 0x040ff00000041888 */
[C---:B------:R-:W-:Y:S01]  /*8510*/  HMMA.16816.F32.BF16 R156, R4.reuse, R14, R156 ;  /* 0x0000000e049c723c */ /* 0x040fe2000004189c */
[----:B------:R-:W5:Y:S07]  /*8520*/  LDSM.16.MT88.4 R12, [R249+0xb800] ;  /* 0x00b80000f90c783b */ /* 0x000f6e0000004200 */
[C---:B------:R-:W-:Y:S08]  /*8530*/  HMMA.16816.F32.BF16 R152, R4.reuse, R8, R152 ;  /* 0x000000080498723c */ /* 0x040ff00000041898 */
[C---:B------:R-:W-:Y:S01]  /*8540*/  HMMA.16816.F32.BF16 R160, R4.reuse, R10, R160 ;  /* 0x0000000a04a0723c */ /* 0x040fe200000418a0 */
[----:B------:R-:W1:Y:S07]  /*8550*/  LDSM.16.MT88.4 R8, [R248+0xb800] ;  /* 0x00b80000f808783b */ /* 0x000e6e0000004200 */
[C---:B------:R-:W-:Y:S01]  /*8560*/  HMMA.16816.F32.BF16 R164, R4.reuse, R24, R164 ;  /* 0x0000001804a4723c */ /* 0x040fe200000418a4 */
[----:B------:R-:W1:Y:S06]  /*8570*/  MUFU.EX2 R25, R204 ;  /* 0x000000cc00197308 */ /* 0x000e6c0000000800 */
[----:B------:R-:W-:Y:S01]  /*8580*/  FADD.FTZ R24, R48, R71 ;  /* 0x0000004730187221 */ /* 0x000fe20000010000 */
[----:B------:R-:W-:Y:S01]  /*8590*/  HMMA.16816.F32.BF16 R176, R4, R26, R176 ;  /* 0x0000001a04b0723c */ /* 0x000fe200000418b0 */
[----:B------:R-:W1:Y:S02]  /*85a0*/  MUFU.EX2 R26, R123 ;  /* 0x0000007b001a7308 */ /* 0x000e640000000800 */
[----:B------:R-:W-:-:S04]  /*85b0*/  FADD.FTZ R24, R47, R24 ;  /* 0x000000182f187221 */ /* 0x000fc80000010000 */
[----:B----4-:R-:W-:Y:S01]  /*85c0*/  F2FP.BF16.PACK_AB R4, R67, R74 ;  /* 0x0000004a4304723e */ /* 0x010fe200000010ff */
[----:B------:R-:W-:Y:S01]  /*85d0*/  FADD.FTZ R41, R41, R24 ;  /* 0x0000001829297221 */ /* 0x000fe20000010000 */
[----:B------:R-:W-:Y:S01]  /*85e0*/  F2FP.BF16.PACK_AB R5, R97, R98 ;  /* 0x000000626105723e */ /* 0x000fe200000010ff */
[----:B------:R-:W-:Y:S01]  /*85f0*/  FADD.FTZ R24, R37, R42 ;  /* 0x0000002a25187221 */ /* 0x000fe20000010000 */
[----:B---3--:R-:W-:Y:S01]  /*8600*/  F2FP.BF16.PACK_AB R6, R70, R99 ;  /* 0x000000634606723e */ /* 0x008fe200000010ff */
        /* <DEDUP_REMOVED lines=11> */
[----:B------:R-:W-:Y:S02]  /*86c0*/  FADD.FTZ R57, R57, R58 ;  /* 0x0000003a39397221 */ /* 0x000fe40000010000 */
[----:B------:R-:W-:-:S02]  /*86d0*/  FADD.FTZ R60, R60, R61 ;  /* 0x0000003d3c3c7221 */ /* 0x000fc40000010000 */
[----:B------:R-:W-:Y:S02]  /*86e0*/  FADD.FTZ R56, R56, R57 ;  /* 0x0000003938387221 */ /* 0x000fe40000010000 */
[----:B------:R-:W-:Y:S01]  /*86f0*/  FADD.FTZ R59, R59, R60 ;  /* 0x0000003c3b3b7221 */ /* 0x000fe20000010000 */
[C---:B-1----:R-:W-:Y:S01]  /*8700*/  HMMA.16816.F32.BF16 R168, R4.reuse, R16, R168 ;  /* 0x0000001004a8723c */ /* 0x042fe200000418a8 */
        /* <DEDUP_REMOVED lines=9> */
[----:B-----5:R-:W-:Y:S01]  /*87a0*/  HMMA.16816.F32.BF16 R180, R4, R12, R180 ;  /* 0x0000000c04b4723c */ /* 0x020fe200000418b4 */
        /* <DEDUP_REMOVED lines=18> */
[----:B------:R-:W-:Y:S01]  /*88d0*/  FADD.FTZ R4, R38, R43 ;  /* 0x0000002b26047221 */ /* 0x000fe20000010000 */
[----:B------:R-:W-:Y:S01]  /*88e0*/  F2FP.BF16.PACK_AB R5, R90, R93 ;  /* 0x0000005d5a05723e */ /* 0x000fe200000010ff */
[----:B------:R-:W-:Y:S01]  /*88f0*/  FADD.FTZ R38, R35, R40 ;  /* 0x0000002823267221 */ /* 0x000fe20000010000 */
[----:B------:R-:W-:Y:S01]  /*8900*/  F2FP.BF16.PACK_AB R6, R25, R128 ;  /* 0x000000801906723e */ /* 0x000fe200000010ff */
[----:B------:R-:W-:Y:S01]  /*8910*/  FADD.FTZ R39, R39, R4 ;  /* 0x0000000427277221 */ /* 0x000fe20000010000 */
[----:B------:R-:W-:Y:S01]  /*8920*/  F2FP.BF16.PACK_AB R4, R129, R130 ;  /* 0x000000828104723e */ /* 0x000fe200000010ff */
[----:B------:R-:W-:Y:S01]  /*8930*/  FADD.FTZ R29, R29, R38 ;  /* 0x000000261d1d7221 */ /* 0x000fe20000010000 */
[----:B------:R-:W-:Y:S01]  /*8940*/  F2FP.BF16.PACK_AB R7, R26, R87 ;  /* 0x000000571a07723e */ /* 0x000fe200000010ff */
[----:B------:R-:W-:Y:S02]  /*8950*/  FADD.FTZ R39, R34, R39 ;  /* 0x0000002722277221 */ /* 0x000fe40000010000 */
[----:B------:R-:W-:-:S02]  /*8960*/  FADD.FTZ R29, R28, R29 ;  /* 0x0000001d1c1d7221 */ /* 0x000fc40000010000 */
[----:B------:R-:W-:Y:S02]  /*8970*/  FADD.FTZ R66, R66, R39 ;  /* 0x0000002742427221 */ /* 0x000fe40000010000 */
        /* <DEDUP_REMOVED lines=52> */
[----:B------:R-:W-:Y:S01]  /*8cc0*/  FADD.FTZ R96, R96, R97 ;  /* 0x0000006160607221 */ /* 0x000fe20000010000 */
[----:B------:R1:W-:Y:S01]  /*8cd0*/  STL [R1+0x64], R4 ;  /* 0x0000640401007387 */ /* 0x0003e20000100800 */
[----:B------:R-:W-:Y:S02]  /*8ce0*/  FADD.FTZ R99, R99, R74 ;  /* 0x0000004a63637221 */ /* 0x000fe40000010000 */
[----:B------:R-:W-:Y:S02]  /*8cf0*/  FADD.FTZ R6, R26, R87 ;  /* 0x000000571a067221 */ /* 0x000fe40000010000 */
[----:B------:R-:W-:-:S03]  /*8d00*/  FADD.FTZ R5, R70, R99 ;  /* 0x0000006346057221 */ /* 0x000fc60000010000 */
[----:B------:R2:W-:Y:S01]  /*8d10*/  STL [R1+0x58], R6 ;  /* 0x0000580601007387 */ /* 0x0005e20000100800 */
[----:B-1----:R-:W-:-:S05]  /*8d20*/  FADD.FTZ R4, R69, R96 ;  /* 0x0000006045047221 */ /* 0x002fca0000010000 */
[----:B------:R2:W-:Y:S04]  /*8d30*/  STL [R1+0x5c], R4 ;  /* 0x00005c0401007387 */ /* 0x0005e80000100800 */
[----:B------:R2:W-:Y:S01]  /*8d40*/  STL [R1+0x60], R5 ;  /* 0x0000600501007387 */ /* 0x0005e20000100800 */
[----:B------:R-:W-:Y:S05]  /*8d50*/  @!P0 BRA `(.L_x_251) ;  /* 0x0000660000008947 */ /* 0x000fea0003800000 */
[----:B------:R-:W-:Y:S01]  /*8d60*/  ISETP.GE.AND P0, PT, R242, c[0x0][0x220], PT ;  /* 0x00008800f2007a0c */ /* 0x000fe20003f06270 */
[----:B------:R-:W-:Y:S01]  /*8d70*/  IMAD.MOV.U32 R199, RZ, RZ, R2 ;  /* 0x000000ffffc77224 */ /* 0x000fe200078e0002 */
[----:B--2---:R-:W-:Y:S01]  /*8d80*/  MOV R4, c[0x0][0x1a4] ;  /* 0x0000690000047a02 */ /* 0x004fe20000000f00 */
[----:B------:R-:W-:Y:S01]  /*8d90*/  ULDC.64 UR4, c[0x0][0x1a0] ;  /* 0x0000680000047ab9 */ /* 0x000fe20000000a00 */
[----:B------:R-:W-:Y:S01]  /*8da0*/  MOV R196, R3 ;  /* 0x0000000300c47202 */ /* 0x000fe20000000f00 */
[----:B------:R-:W-:Y:S01]  /*8db0*/  IMAD.MOV.U32 R3, RZ, RZ, c[0x0][0x1a4] ;  /* 0x00006900ff037624 */ /* 0x000fe200078e00ff */
[----:B------:R-:W-:Y:S01]  /*8dc0*/  MOV R197, R0 ;  /* 0x0000000000c57202 */ /* 0x000fe20000000f00 */
[----:B------:R-:W-:Y:S01]  /*8dd0*/  USHF.L.U64.HI UR6, UR4, 0x4, UR5 ;  /* 0x0000000404067899 */ /* 0x000fe20008010205 */
[----:B------:R-:W-:Y:S01]  /*8de0*/  MOV R0, c[0x0][0x1a4] ;  /* 0x0000690000007a02 */ /* 0x000fe20000000f00 */
[----:B------:R-:W-:Y:S01]  /*8df0*/  USHF.L.U32 UR11, UR4, 0x4, URZ ;  /* 0x00000004040b7899 */ /* 0x000fe2000800063f */
[----:B------:R-:W-:Y:S01]  /*8e00*/  MOV R2, c[0x0][0x1a4] ;  /* 0x0000690000027a02 */ /* 0x000fe20000000f00 */
[----:B------:R-:W-:Y:S01]  /*8e10*/  ULEA.HI.SX32 UR8, UR8, 0xfffffffe, 0x19 ;  /* 0xfffffffe08087891 */ /* 0x000fe2000f8fca3f */
[----:B------:R-:W-:Y:S01]  /*8e20*/  MOV R201, R68 ;  /* 0x0000004400c97202 */ /* 0x000fe20000000f00 */
[----:B------:R-:W-:Y:S01]  /*8e30*/  @!P0 IMAD R4, R4, 0x30, RZ ;  /* 0x0000003004048824 */ /* 0x000fe200078e02ff */
[----:B------:R-:W-:Y:S01]  /*8e40*/  ULDC.64 UR4, c[0x0][0x1a0] ;  /* 0x0000680000047ab9 */ /* 0x000fe20000000a00 */
[----:B------:R-:W-:-:S02]  /*8e50*/  @!P0 IMAD R3, R3, 0x50, RZ ;  /* 0x0000005003038824 */ /* 0x000fc400078e02ff */
[----:B------:R-:W-:Y:S01]  /*8e60*/  @!P0 IMAD R0, R0, 0x70, RZ ;  /* 0x0000007000008824 */ /* 0x000fe200078e02ff */
[----:B------:R1:W-:Y:S01]  /*8e70*/  @!P0 STL [R1+0x54], R4 ;  /* 0x0000540401008387 */ /* 0x0003e20000100800 */
[----:B------:R-:W-:-:S03]  /*8e80*/  @!P0 IMAD R2, R2, 0x60, RZ ;  /* 0x0000006002028824 */ /* 0x000fc600078e02ff */
[----:B------:R1:W-:Y:S04]  /*8e90*/  @!P0 STL [R1+0x50], R3 ;  /* 0x0000500301008387 */ /* 0x0003e80000100800 */
[----:B------:R1:W-:Y:S04]  /*8ea0*/  @!P0 STL [R1+0x48], R0 ;  /* 0x0000480001008387 */ /* 0x0003e80000100800 */
[----:B------:R1:W-:Y:S01]  /*8eb0*/  @!P0 STL [R1+0x4c], R2 ;  /* 0x00004c0201008387 */ /* 0x0003e20000100800 */
[----:B------:R-:W-:Y:S05]  /*8ec0*/  BRA `(.L_x_252) ;  /* 0x00000a3000007947 */ /* 0x000fea0003800000 */
.L_x_254:
[----:B------:R-:W-:Y:S01]  /*8ed0*/  IMAD.U32 R2, RZ, RZ, UR8 ;  /* 0x00000008ff027e24 */ /* 0x000fe2000f8e00ff */
[----:B------:R-:W2:Y:S01]  /*8ee0*/  LDL.64 R212, [R1+0x28] ;  /* 0x0000280001d47983 */ /* 0x000ea20000100a00 */
[----:B------:R-:W-:Y:S02]  /*8ef0*/  IMAD.U32 R3, RZ, RZ, UR8 ;  /* 0x00000008ff037e24 */ /* 0x000fe4000f8e00ff */
[----:B------:R-:W-:Y:S01]  /*8f00*/  IMAD.U32 R6, RZ, RZ, UR8 ;  /* 0x00000008ff067e24 */ /* 0x000fe2000f8e00ff */
[----:B------:R-:W-:Y:S01]  /*8f10*/  @!P0 IADD3 R2, R2, -0x1, RZ ;  /* 0xffffffff02028810 */ /* 0x000fe20007ffe0ff */
[----:B------:R-:W3:Y:S01]  /*8f20*/  LDL.64 R214, [R1+0x30] ;  /* 0x0000300001d67983 */ /* 0x000ee20000100a00 */
[----:B------:R-:W-:Y:S02]  /*8f30*/  @!P0 IADD3 R3, R3, -0x1, RZ ;  /* 0xffffffff03038810 */ /* 0x000fe40007ffe0ff */
[----:B------:R-:W-:Y:S01]  /*8f40*/  @!P0 SHF.R.S32.HI R7, RZ, 0x1f, R2 ;  /* 0x0000001fff078819 */ /* 0x000fe20000011402 */
[----:B------:R-:W-:Y:S01]  /*8f50*/  @!P0 IMAD.WIDE.U32 R68, R2, c[0x0][0x198], RZ ;  /* 0x0000660002448a25 */ /* 0x000fe200078e00ff */
[----:B------:R-:W4:Y:S01]  /*8f60*/  LDL R216, [R1+0x1c] ;  /* 0x00001c0001d87983 */ /* 0x000f220000100800 */
[----:B------:R-:W-:Y:S02]  /*8f70*/  @!P0 SHF.R.S32.HI R0, RZ, 0x1f, R3 ;  /* 0x0000001fff008819 */ /* 0x000fe40000011403 */
[----:B------:R-:W-:Y:S01]  /*8f80*/  @!P0 IMAD R7, R7, c[0x0][0x198], RZ ;  /* 0x0000660007078a24 */ /* 0x000fe200078e02ff */
[----:B------:R-:W-:Y:S01]  /*8f90*/  @!P0 IADD3 R6, R6, -0x1, RZ ;  /* 0xffffffff06068810 */ /* 0x000fe20007ffe0ff */
[----:B------:R-:W-:Y:S04]  /*8fa0*/  @!P0 IMAD.WIDE.U32 R86, R3, c[0x0][0x198], RZ ;  /* 0x0000660003568a25 */ /* 0x000fe800078e00ff */
[----:B------:R-:W-:Y:S02]  /*8fb0*/  @!P0 IMAD R7, R2, c[0x0][0x19c], R7 ;  /* 0x0000670002078a24 */ /* 0x000fe400078e0207 */
[----:B------:R-:W-:Y:S02]  /*8fc0*/  @!P0 IMAD R0, R0, c[0x0][0x198], RZ ;  /* 0x0000660000008a24 */ /* 0x000fe400078e02ff */
[----:B------:R-:W-:Y:S02]  /*8fd0*/  @!P0 IMAD.IADD R7, R69, 0x1, R7 ;  /* 0x0000000145078824 */ /* 0x000fe400078e0207 */
[----:B------:R-:W-:Y:S01]  /*8fe0*/  @!P0 IMAD R0, R3, c[0x0][0x19c], R0 ;  /* 0x0000670003008a24 */ /* 0x000fe200078e0200 */
[----:B------:R-:W-:Y:S03]  /*8ff0*/  @!P0 SHF.R.S32.HI R3, RZ, 0x1f, R6 ;  /* 0x0000001fff038819 */ /* 0x000fe60000011406 */
[----:B------:R-:W-:Y:S02]  /*9000*/  @!P0 IMAD.IADD R0, R87, 0x1, R0 ;  /* 0x0000000157008824 */ /* 0x000fe400078e0200 */
[----:B------:R-:W-:Y:S04]  /*9010*/  @!P0 IMAD R3, R3, c[0x0][0x198], RZ ;  /* 0x0000660003038a24 */ /* 0x000fe800078e02ff */
[----:B------:R-:W-:Y:S01]  /*9020*/  @!P0 IMAD R3, R6, c[0x0][0x19c], R3 ;  /* 0x0000670006038a24 */ /* 0x000fe200078e0203 */
[----:B----4-:R1:W-:Y:S01]  /*9030*/  @P0 STS.128 [R216+0x4000], RZ ;  /* 0x004000ffd8000388 */ /* 0x0103e20000000c00 */
[CC--:B--2---:R-:W-:Y:S04]  /*9040*/  @!P0 LEA R8, P2, R68.reuse, R212.reuse, 0x7 ;  /* 0x000000d444088211 */ /* 0x0c4fe800078438ff */
[-C--:B---3--:R-:W-:Y:S02]  /*9050*/  @!P0 LEA.HI.X R7, R68, R215.reuse, R7, 0x7, P2 ;  /* 0x000000d744078211 */ /* 0x088fe400010f3c07 */
[CC--:B------:R-:W-:Y:S04]  /*9060*/  @!P0 LEA R2, P2, R86.reuse, R212.reuse, 0x7 ;  /* 0x000000d456028211 */ /* 0x0c0fe800078438ff */
[----:B------:R-:W-:Y:S02]  /*9070*/  @!P0 LEA.HI.X R0, R86, R215, R0, 0x7, P2 ;  /* 0x000000d756008211 */ /* 0x000fe400010f3c00 */
[----:B------:R-:W-:Y:S02]  /*9080*/  @!P0 LEA R68, P2, R8, c[0x0][0x168], 0x1 ;  /* 0x00005a0008448a11 */ /* 0x000fe400078408ff */
[----:B------:R-:W-:Y:S02]  /*9090*/  @!P0 IADD3 R2, P3, R2, UR20, RZ ;  /* 0x0000001402028c10 */ /* 0x000fe4000ff7e0ff */
[----:B------:R-:W-:Y:S01]  /*90a0*/  @!P0 LEA.HI.X R69, R8, c[0x0][0x16c], R7, 0x1, P2 ;  /* 0x00005b0008458a11 */ /* 0x000fe200010f0c07 */
[----:B------:R-:W-:Y:S04]  /*90b0*/  @!P0 IMAD.WIDE.U32 R6, R6, c[0x0][0x198], RZ ;  /* 0x0000660006068a25 */ /* 0x000fe800078e00ff */
[----:B------:R-:W-:Y:S01]  /*90c0*/  @!PT LDS RZ, [RZ] ;  /* 0x00000000fffff984 */ /* 0x000fe20000000800 */
[----:B------:R-:W-:Y:S01]  /*90d0*/  @!PT LDS RZ, [RZ] ;  /* 0x00000000fffff984 */ /* 0x000fe20000000800 */
[----:B------:R-:W-:Y:S01]  /*90e0*/  @!PT LDS RZ, [RZ] ;  /* 0x00000000fffff984 */ /* 0x000fe20000000800 */
[----:B------:R2:W-:Y:S01]  /*90f0*/  @!P0 LDGSTS.E.BYPASS.LTC128B.128 [R216+0x4000], [R68.64] ;  /* 0x0400000044d88fae */ /* 0x0005e2000b901d52 */
[-C--:B------:R-:W-:Y:S02]  /*9100*/  @!P0 LEA R8, P2, R6, R212.reuse, 0x7 ;  /* 0x000000d406088211 */ /* 0x080fe400078438ff */
[----:B------:R-:W-:Y:S02]  /*9110*/  @!P0 IADD3 R3, R7, R3, RZ ;  /* 0x0000000307038210 */ /* 0x000fe40007ffe0ff */
[----:B------:R-:W-:Y:S01]  /*9120*/  @!P0 IADD3.X R7, R0, UR9, RZ, P3, !PT ;  /* 0x0000000900078c10 */ /* 0x000fe20009ffe4ff */
[----:B------:R-:W-:Y:S01]  /*9130*/  IMAD.U32 R0, RZ, RZ, UR8 ;  /* 0x00000008ff007e24 */ /* 0x000fe2000f8e00ff */
[-C--:B------:R-:W-:Y:S01]  /*9140*/  @!P0 LEA.HI.X R9, R6, R215.reuse, R3, 0x7, P2 ;  /* 0x000000d706098211 */ /* 0x080fe200010f3c03 */
[----:B------:R-:W-:Y:S01]  /*9150*/  @!P0 IMAD.MOV.U32 R3, RZ, RZ, c[0x0][0x198] ;  /* 0x00006600ff038624 */ /* 0x000fe200078e00ff */
[----:B------:R1:W-:Y:S01]  /*9160*/  @P0 STS.128 [R216+0x4800], RZ ;  /* 0x004800ffd8000388 */ /* 0x0003e20000000c00 */
[----:B------:R-:W-:Y:S01]  /*9170*/  @!P0 IMAD.MOV.U32 R6, RZ, RZ, c[0x0][0x19c] ;  /* 0x00006700ff068624 */ /* 0x000fe200078e00ff */
[----:B------:R-:W-:Y:S01]  /*9180*/  @!P0 IADD3 R0, R0, -0x1, RZ ;  /* 0xffffffff00008810 */ /* 0x000fe20007ffe0ff */
[----:B------:R-:W-:Y:S04]  /*9190*/  @!P0 IMAD.WIDE.U32 R8, R3, 0x30, R8 ;  /* 0x0000003003088825 */ /* 0x000fe800078e0008 */
[----:B------:R-:W-:Y:S01]  /*91a0*/  @!P0 IMAD R6, R6, 0x30, RZ ;  /* 0x0000003006068824 */ /* 0x000fe200078e02ff */
[----:B------:R-:W-:Y:S01]  /*91b0*/  @!P0 LEA R86, P2, R8, c[0x0][0x168], 0x1 ;  /* 0x00005a0008568a11 */ /* 0x000fe200078408ff */
[----:B------:R-:W-:Y:S02]  /*91c0*/  IMAD.U32 R3, RZ, RZ, UR8 ;  /* 0x00000008ff037e24 */ /* 0x000fe4000f8e00ff */
[----:B------:R-:W-:Y:S03]  /*91d0*/  @!P0 IMAD.IADD R6, R6, 0x1, R9 ;  /* 0x0000000106068824 */ /* 0x000fe600078e0209 */
[----:B------:R-:W-:Y:S02]  /*91e0*/  @!P0 IADD3 R3, R3, -0x1, RZ ;  /* 0xffffffff03038810 */ /* 0x000fe40007ffe0ff */
[----:B------:R-:W-:Y:S02]  /*91f0*/  @!P0 LEA.HI.X R87, R8, c[0x0][0x16c], R6, 0x1, P2 ;  /* 0x00005b0008578a11 */ /* 0x000fe400010f0c06 */
[C---:B--2---:R-:W-:Y:S02]  /*9200*/  @!P0 LEA R68, P2, R2.reuse, c[0x0][0x168], 0x1 ;  /* 0x00005a0002448a11 */ /* 0x044fe400078408ff */
        /* <DEDUP_REMOVED lines=12> */
[----:B------:R-:W-:Y:S03]  /*92d0*/  @!P0 IMAD.MOV.U32 R3, RZ, RZ, c[0x0][0x198] ;  /* 0x00006600ff038624 */ /* 0x000fe600078e00ff */
[-C--:B------:R-:W-:Y:S01]  /*92e0*/  @!P0 LEA.HI.X R6, R2, R215.reuse, R6, 0x7, P2 ;  /* 0x000000d702068211 */ /* 0x080fe200010f3c06 */
[----:B------:R-:W-:Y:S01]  /*92f0*/  @!P0 IMAD.MOV.U32 R2, RZ, RZ, c[0x0][0x19c] ;  /* 0x00006700ff028624 */ /* 0x000fe200078e00ff */
[C---:B------:R-:W-:Y:S04]  /*9300*/  @!P0 LEA R7, P2, R3.reuse, R8, 0x5 ;  /* 0x0000000803078211 */ /* 0x040fe800078428ff */
[----:B------:R-:W-:Y:S02]  /*9310*/  @!P0 LEA.HI.X R2, R3, R6, R2, 0x5, P2 ;  /* 0x0000000603028211 */ /* 0x000fe400010f2c02 */
[----:B------:R-:W-:Y:S02]  /*9320*/  @!P0 SHF.R.S32.HI R3, RZ, 0x1f, R0 ;  /* 0x0000001fff038819 */ /* 0x000fe40000011400 */
[C---:B------:R-:W-:Y:S01]  /*9330*/  @!P0 LEA R8, P2, R7.reuse, c[0x0][0x168], 0x1 ;  /* 0x00005a0007088a11 */ /* 0x040fe200078408ff */
[----:B--2---:R-:W-:Y:S03]  /*9340*/  @!P0 IMAD.WIDE.U32 R68, R0, c[0x0][0x198], RZ ;  /* 0x0000660000448a25 */ /* 0x004fe600078e00ff */
[----:B------:R-:W-:Y:S01]  /*9350*/  @!P0 LEA.HI.X R9, R7, c[0x0][0x16c], R2, 0x1, P2 ;  /* 0x00005b0007098a11 */ /* 0x000fe200010f0c02 */
[----:B------:R-:W-:Y:S01]  /*9360*/  @!P0 IMAD R3, R3, c[0x0][0x198], RZ ;  /* 0x0000660003038a24 */ /* 0x000fe200078e02ff */
[-C--:B------:R-:W-:Y:S01]  /*9370*/  @!P0 LEA R6, P2, R68, R212.reuse, 0x7 ;  /* 0x000000d444068211 */ /* 0x080fe200078438ff */
[----:B------:R-:W-:Y:S02]  /*9380*/  @!P0 IMAD.MOV.U32 R2, RZ, RZ, c[0x0][0x19c] ;  /* 0x00006700ff028624 */ /* 0x000fe400078e00ff */
[----:B------:R-:W-:Y:S01]  /*9390*/  @!PT LDS RZ, [RZ] ;  /* 0x00000000fffff984 */ /* 0x000fe20000000800 */
[----:B------:R-:W-:Y:S01]  /*93a0*/  @!PT LDS RZ, [RZ] ;  /* 0x00000000fffff984 */ /* 0x000fe20000000800 */
[----:B------:R-:W-:Y:S01]  /*93b0*/  @!PT LDS RZ, [RZ] ;  /* 0x00000000fffff984 */ /* 0x000fe20000000800 */
[----:B------:R2:W-:Y:S01]  /*93c0*/  @!P0 LDGSTS.E.BYPASS.LTC128B.128 [R216+0x5000], [R8.64] ;  /* 0x0500000008d88fae */ /* 0x0005e2000b901d52 */
[----:B------:R-:W-:Y:S01]  /*93d0*/  @!P0 IMAD R3, R0, c[0x0][0x19c], R3 ;  /* 0x0000670000038a24 */ /* 0x000fe200078e0203 */
[----:B------:R-:W-:Y:S01]  /*93e0*/  @!P0 MOV R0, c[0x0][0x198] ;  /* 0x0000660000008a02 */ /* 0x000fe20000000f00 */
[----:B------:R-:W-:Y:S02]  /*93f0*/  @!P0 IMAD R2, R2, 0x50, RZ ;  /* 0x0000005002028824 */ /* 0x000fe400078e02ff */
[----:B------:R-:W-:Y:S01]  /*9400*/  @!P0 IMAD.IADD R3, R69, 0x1, R3 ;  /* 0x0000000145038824 */ /* 0x000fe200078e0203 */
[----:B------:R1:W-:Y:S04]  /*9410*/  @P0 STS.128 [R216+0x5800], RZ ;  /* 0x005800ffd8000388 */ /* 0x0003e80000000c00 */
[-C--:B------:R-:W-:Y:S01]  /*9420*/  @!P0 LEA.HI.X R7, R68, R215.reuse, R3, 0x7, P2 ;  /* 0x000000d744078211 */ /* 0x080fe200010f3c03 */
[----:B------:R-:W-:Y:S01]  /*9430*/  IMAD.U32 R3, RZ, RZ, UR8 ;  /* 0x00000008ff037e24 */ /* 0x000fe2000f8e00ff */
[----:B------:R-:W-:Y:S01]  /*9440*/  @!PT LDS RZ, [RZ] ;  /* 0x00000000fffff984 */ /* 0x000fe20000000800 */
[----:B------:R-:W-:Y:S01]  /*9450*/  @!PT LDS RZ, [RZ] ;  /* 0x00000000fffff984 */ /* 0x000fe20000000800 */
[----:B------:R-:W-:Y:S01]  /*9460*/  @!PT LDS RZ, [RZ] ;  /* 0x00000000fffff984 */ /* 0x000fe20000000800 */
[----:B------:R3:W-:Y:S03]  /*9470*/  @!P0 LDGSTS.E.BYPASS.LTC128B.128 [R216+0x5800], [R86.64] ;  /* 0x0580000056d88fae */ /* 0x0007e6000b901d52 */
[----:B------:R-:W-:Y:S01]  /*9480*/  @!P0 IMAD.WIDE.U32 R6, R0, 0x50, R6 ;  /* 0x0000005000068825 */ /* 0x000fe200078e0006 */
[----:B------:R-:W-:Y:S01]  /*9490*/  @!P0 IADD3 R3, R3, -0x1, RZ ;  /* 0xffffffff03038810 */ /* 0x000fe20007ffe0ff */
[----:B------:R1:W-:Y:S02]  /*94a0*/  @P0 STS.128 [R216+0x6000], RZ ;  /* 0x006000ffd8000388 */ /* 0x0003e40000000c00 */
[----:B------:R-:W-:Y:S01]  /*94b0*/  IMAD.U32 R0, RZ, RZ, UR8 ;  /* 0x00000008ff007e24 */ /* 0x000fe2000f8e00ff */
[----:B------:R-:W-:Y:S01]  /*94c0*/  @!P0 LEA R68, P2, R6, c[0x0][0x168], 0x1 ;  /* 0x00005a0006448a11 */ /* 0x000fe200078408ff */
[----:B------:R-:W-:Y:S03]  /*94d0*/  @!P0 IMAD.IADD R2, R2, 0x1, R7 ;  /* 0x0000000102028824 */ /* 0x000fe600078e0207 */
[----:B------:R-:W-:Y:S02]  /*94e0*/  @!P0 IADD3 R0, R0, -0x1, RZ ;  /* 0xffffffff00008810 */ /* 0x000fe40007ffe0ff */
[----:B------:R-:W-:Y:S02]  /*94f0*/  @!P0 LEA.HI.X R69, R6, c[0x0][0x16c], R2, 0x1, P2 ;  /* 0x00005b0006458a11 */ /* 0x000fe400010f0c02 */
[----:B------:R-:W-:Y:S01]  /*9500*/  @!P0 SHF.R.S32.HI R2, RZ, 0x1f, R0 ;  /* 0x0000001fff028819 */ /* 0x000fe20000011400 */
[----:B--2---:R-:W-:Y:S04]  /*9510*/  @!P0 IMAD.WIDE.U32 R8, R0, c[0x0][0x198], RZ ;  /* 0x0000660000088a25 */ /* 0x004fe800078e00ff */
[----:B------:R-:W-:Y:S01]  /*9520*/  @!P0 IMAD R2, R2, c[0x0][0x198], RZ ;  /* 0x0000660002028a24 */ /* 0x000fe200078e02ff */
[-C--:B------:R-:W-:Y:S03]  /*9530*/  @!P0 LEA R6, P2, R8, R212.reuse, 0x7 ;  /* 0x000000d408068211 */ /* 0x080fe600078438ff */
[----:B------:R-:W-:Y:S02]  /*9540*/  @!P0 IMAD R2, R0, c[0x0][0x19c], R2 ;  /* 0x0000670000028a24 */ /* 0x000fe400078e0202 */
[----:B------:R-:W-:Y:S02]  /*9550*/  @!P0 IMAD.MOV.U32 R0, RZ, RZ, c[0x0][0x19c] ;  /* 0x00006700ff008624 */ /* 0x000fe400078e00ff */
[----:B------:R-:W-:Y:S02]  /*9560*/  @!P0 IMAD.IADD R2, R9, 0x1, R2 ;  /* 0x0000000109028824 */ /* 0x000fe400078e0202 */
[----:B------:R-:W-:Y:S03]  /*9570*/  @!P0 IMAD R0, R0, 0x60, RZ ;  /* 0x0000006000008824 */ /* 0x000fe600078e02ff */
[-C--:B------:R-:W-:Y:S02]  /*9580*/  @!P0 LEA.HI.X R7, R8, R215.reuse, R2, 0x7, P2 ;  /* 0x000000d708078211 */ /* 0x080fe400010f3c02 */
[----:B------:R-:W-:Y:S05]  /*9590*/  @!P0 MOV R2, c[0x0][0x198] ;  /* 0x0000660000028a02 */ /* 0x000fea0000000f00 */
[----:B------:R-:W-:Y:S04]  /*95a0*/  @!P0 IMAD.WIDE.U32 R6, R2, 0x60, R6 ;  /* 0x0000006002068825 */ /* 0x000fe800078e0006 */
[----:B------:R-:W-:Y:S01]  /*95b0*/  @!P0 IMAD.IADD R0, R0, 0x1, R7 ;  /* 0x0000000100008824 */ /* 0x000fe200078e0207 */
[C---:B------:R-:W-:Y:S04]  /*95c0*/  @!P0 LEA R8, P2, R6.reuse, c[0x0][0x168], 0x1 ;  /* 0x00005a0006088a11 */ /* 0x040fe800078408ff */
[----:B------:R-:W-:Y:S02]  /*95d0*/  @!P0 LEA.HI.X R9, R6, c[0x0][0x16c], R0, 0x1, P2 ;  /* 0x00005b0006098a11 */ /* 0x000fe400010f0c00 */
[----:B------:R-:W-:Y:S05]  /*95e0*/  @!P0 SHF.R.S32.HI R0, RZ, 0x1f, R3 ;  /* 0x0000001fff008819 */ /* 0x000fea0000011403 */
[----:B------:R-:W-:Y:S04]  /*95f0*/  @!P0 IMAD R0, R0, c[0x0][0x198], RZ ;  /* 0x0000660000008a24 */ /* 0x000fe800078e02ff */
[C---:B------:R-:W-:Y:S02]  /*9600*/  @!P0 IMAD R0, R3.reuse, c[0x0][0x19c], R0 ;  /* 0x0000670003008a24 */ /* 0x040fe400078e0200 */
[----:B------:R-:W-:Y:S04]  /*9610*/  @!P0 IMAD.WIDE.U32 R2, R3, c[0x0][0x198], RZ ;  /* 0x0000660003028a25 */ /* 0x000fe800078e00ff */
[----:B------:R-:W-:Y:S01]  /*9620*/  @!P0 IMAD.IADD R0, R3, 0x1, R0 ;  /* 0x0000000103008824 */ /* 0x000fe200078e0200 */
[C---:B------:R-:W-:Y:S02]  /*9630*/  @!P0 LEA R6, P2, R2.reuse, R212, 0x7 ;  /* 0x000000d402068211 */ /* 0x040fe400078438ff */
[----:B------:R-:W-:Y:S02]  /*9640*/  @!P0 MOV R3, c[0x0][0x198] ;  /* 0x0000660000038a02 */ /* 0x000fe40000000f00 */
[-C--:B------:R-:W-:Y:S01]  /*9650*/  @!P0 LEA.HI.X R2, R2, R215.reuse, R0, 0x7, P2 ;  /* 0x000000d702028211 */ /* 0x080fe200010f3c00 */
[----:B------:R-:W-:Y:S01]  /*9660*/  @!P0 IMAD.MOV.U32 R0, RZ, RZ, c[0x0][0x19c] ;  /* 0x00006700ff008624 */ /* 0x000fe200078e00ff */
[C---:B------:R-:W-:Y:S04]  /*9670*/  @!P0 LEA R6, P2, R3.reuse, R6, 0x6 ;  /* 0x0000000603068211 */ /* 0x040fe800078430ff */
[----:B------:R-:W-:Y:S02]  /*9680*/  @!P0 LEA.HI.X R3, R3, R2, R0, 0x6, P2 ;  /* 0x0000000203038211 */ /* 0x000fe400010f3400 */
[C---:B---3--:R-:W-:Y:S04]  /*9690*/  @!P0 LEA R86, P2, R6.reuse, c[0x0][0x168], 0x1 ;  /* 0x00005a0006568a11 */ /* 0x048fe800078408ff */
        /* <DEDUP_REMOVED lines=21> */
[----:B------:R-:W-:Y:S01]  /*97f0*/  @!P0 IMAD.IADD R0, R3, 0x1, R0 ;  /* 0x0000000103008824 */ /* 0x000fe200078e0200 */
[C---:B------:R-:W-:Y:S02]  /*9800*/  @!P0 LEA R6, P2, R2.reuse, R212, 0x7 ;  /* 0x000000d402068211 */ /* 0x040fe400078438ff */
[----:B------:R1:W-:Y:S02]  /*9810*/  @P0 STS.128 [R216+0x7800], RZ ;  /* 0x007800ffd8000388 */ /* 0x0003e40000000c00 */
[----:B------:R-:W-:Y:S01]  /*9820*/  @!P0 LEA.HI.X R7, R2, R215, R0, 0x7, P2 ;  /* 0x000000d702078211 */ /* 0x000fe200010f3c00 */
[----:B------:R-:W-:Y:S01]  /*9830*/  @!P0 IMAD.MOV.U32 R0, RZ, RZ, c[0x0][0x19c] ;  /* 0x00006700ff008624 */ /* 0x000fe200078e00ff */
[----:B------:R-:W-:Y:S03]  /*9840*/  @!P0 MOV R2, c[0x0][0x198] ;  /* 0x0000660000028a02 */ /* 0x000fe60000000f00 */
[----:B------:R-:W-:Y:S02]  /*9850*/  @!P0 IMAD R0, R0, 0x70, RZ ;  /* 0x0000007000008824 */ /* 0x000fe400078e02ff */
[----:B------:R-:W-:Y:S04]  /*9860*/  @!P0 IMAD.WIDE.U32 R6, R2, 0x70, R6 ;  /* 0x0000007002068825 */ /* 0x000fe800078e0006 */
[----:B------:R-:W-:Y:S01]  /*9870*/  @!P0 IMAD.IADD R0, R0, 0x1, R7 ;  /* 0x0000000100008824 */ /* 0x000fe200078e0207 */
[C---:B--2---:R-:W-:Y:S04]  /*9880*/  @!P0 LEA R86, P2, R6.reuse, c[0x0][0x168], 0x1 ;  /* 0x00005a0006568a11 */ /* 0x044fe800078408ff */
[----:B------:R-:W-:Y:S05]  /*9890*/  @!P0 LEA.HI.X R87, R6, c[0x0][0x16c], R0, 0x1, P2 ;  /* 0x00005b0006578a11 */ /* 0x000fea00010f0c00 */
[----:B------:R-:W-:Y:S01]  /*98a0*/  @!PT LDS RZ, [RZ] ;  /* 0x00000000fffff984 */ /* 0x000fe20000000800 */
[----:B------:R-:W-:Y:S01]  /*98b0*/  @!PT LDS RZ, [RZ] ;  /* 0x00000000fffff984 */ /* 0x000fe20000000800 */
[----:B------:R-:W-:Y:S01]  /*98c0*/  @!PT LDS RZ, [RZ] ;  /* 0x00000000fffff984 */ /* 0x000fe20000000800 */
[----:B------:R1:W-:Y:S05]  /*98d0*/  @!P0 LDGSTS.E.BYPASS.LTC128B.128 [R216+0x7800], [R86.64] ;  /* 0x0780000056d88fae */ /* 0x0003ea000b901d52 */
[----:B------:R-:W0:Y:S01]  /*98e0*/  LDGDEPBAR ;  /* 0x00000000000079af */ /* 0x000e220000000000 */
[----:B------:R-:W-:-:S05]  /*98f0*/  BRA `(.L_x_253) ;  /* 0x0000216000007947 */ /* 0x000fca0003800000 */
.L_x_252:
[----:B------:R-:W2:Y:S01]  /*9900*/  LDL.64 R8, [R1+0x20] ;  /* 0x0000200001087983 */ /* 0x000ea20000100a00 */
[----:B------:R-:W-:Y:S01]  /*9910*/  UIMAD.WIDE.U32 UR14, UR8, UR4, URZ ;  /* 0x00000004080e72a5 */ /* 0x000fe2000f8e003f */
[----:B-1----:R-:W-:Y:S01]  /*9920*/  MOV R4, c[0x0][0x1a0] ;  /* 0x0000680000047a02 */ /* 0x002fe20000000f00 */
[----:B------:R-:W-:Y:S01]  /*9930*/  USHF.R.S32.HI UR7, URZ, 0x1f, UR8 ;  /* 0x0000001f3f077899 */ /* 0x000fe20008011408 */
[----:B------:R-:W-:Y:S04]  /*9940*/  DEPBAR.LE SB0, 0x0 ;  /* 0x000080000000791a */ /* 0x000fe80000000000 */
[----:B------:R-:W3:Y:S01]  /*9950*/  LDL R5, [R1+0x18] ;  /* 0x0000180001057983 */ /* 0x000ee20000100800 */
[----:B------:R-:W-:Y:S01]  /*9960*/  MOV R2, UR14 ;  /* 0x0000000e00027c02 */ /* 0x000fe20008000f00 */
[----:B------:R-:W-:Y:S01]  /*9970*/  UIMAD UR7, UR7, UR4, URZ ;  /* 0x00000004070772a4 */ /* 0x000fe2000f8e023f */
[----:B------:R-:W-:Y:S01]  /*9980*/  MOV R3, UR15 ;  /* 0x0000000f00037c02 */ /* 0x000fe20008000f00 */
[----:B------:R-:W4:Y:S01]  /*9990*/  LDL R6, [R1+0x1c] ;  /* 0x00001c0001067983 */ /* 0x000f220000100800 */
[----:B------:R-:W-:Y:S01]  /*99a0*/  MOV R11, c[0x0][0x1a0] ;  /* 0x00006800000b7a02 */ /* 0x000fe20000000f00 */
[----:B------:R-:W-:Y:S01]  /*99b0*/  UIMAD UR7, UR8, UR5, UR7 ;  /* 0x00000005080772a4 */ /* 0x000fe2000f8e0207 */
[----:B------:R-:W-:Y:S01]  /*99c0*/  MOV R12, c[0x0][0x1a4] ;  /* 0x00006900000c7a02 */ /* 0x000fe20000000f00 */
[----:B------:R-:W5:Y:S02]  /*99d0*/  LDL R10, [R1+0x54] ;  /* 0x00005400010a7983 */ /* 0x000f640000100800 */
[----:B------:R-:W-:Y:S02]  /*99e0*/  UIADD3 UR7, UR15, UR7, URZ ;  /* 0x000000070f077290 */ /* 0x000fe4000fffe03f */
[----:B------:R-:W5:Y:S04]  /*99f0*/  LDL R7, [R1+0x48] ;  /* 0x0000480001077983 */ /* 0x000f680000100800 */
[----:B------:R-:W-:Y:S01]  /*9a00*/  MOV R0, UR7 ;  /* 0x0000000700007c02 */ /* 0x000fe20008000f00 */
[----:B------:R-:W-:Y:S08]  /*9a10*/  BAR.SYNC.DEFER_BLOCKING 0x0 ;  /* 0x0000000000007b1d */ /* 0x000ff00000010000 */
[----:B--2---:R-:W2:Y:S01]  /*9a20*/  LDL R9, [R1+0x50] ;  /* 0x0000500001097983 */ /* 0x004ea20000100800 */
[----:B------:R-:W-:Y:S03]  /*9a30*/  LEA R46, P1, R2, R8, 0x7 ;  /* 0x00000008022e7211 */ /* 0x000fe600078238ff */
[----:B------:R-:W2:Y:S01]  /*9a40*/  LDL R8, [R1+0x4c] ;  /* 0x00004c0001087983 */ /* 0x000ea20000100800 */
[-C--:B------:R-:W-:Y:S02]  /*9a50*/  @!P0 LEA R39, P2, R4, R46.reuse, 0x6 ;  /* 0x0000002e04278211 */ /* 0x080fe400078430ff */
[-C--:B------:R-:W-:Y:S02]  /*9a60*/  @!P0 MOV R54, R46.reuse ;  /* 0x0000002e00368202 */ /* 0x080fe40000000f00 */
[----:B---3--:R-:W-:Y:S02]  /*9a70*/  LEA.HI.X R47, R2, R5, R0, 0x7, P1 ;  /* 0x00000005022f7211 */ /* 0x008fe400008f3c00 */
[----:B------:R-:W-:Y:S01]  /*9a80*/  MOV R5, c[0x0][0x1a4] ;  /* 0x0000690000057a02 */ /* 0x000fe20000000f00 */
[----:B----4-:R-:W-:Y:S01]  /*9a90*/  @P0 STS.128 [R6+0x8000], RZ ;  /* 0x008000ff06000388 */ /* 0x010fe20000000c00 */
[-C--:B------:R-:W-:Y:S02]  /*9aa0*/  @!P0 MOV R55, R47.reuse ;  /* 0x0000002f00378202 */ /* 0x080fe40000000f00 */
[CC--:B------:R-:W-:Y:S02]  /*9ab0*/  @!P0 LEA.HI.X R36, R4.reuse, R47.reuse, R5, 0x6, P2 ;  /* 0x0000002f04248211 */ /* 0x0c0fe400010f3405 */
[----:B------:R-:W-:Y:S01]  /*9ac0*/  MOV R5, c[0x0][0x1a0] ;  /* 0x0000680000057a02 */ /* 0x000fe20000000f00 */
[----:B------:R-:W-:Y:S01]  /*9ad0*/  @!P0 IMAD.WIDE.U32 R54, R4, 0x50, R54 ;  /* 0x0000005004368825 */ /* 0x000fe200078e0036 */
[C---:B------:R-:W-:Y:S01]  /*9ae0*/  @!P0 LEA R44, P2, R46.reuse, c[0x0][0x170], 0x1 ;  /* 0x00005c002e2c8a11 */ /* 0x040fe200078408ff */
[----:B------:R-:W3:Y:S01]  /*9af0*/  LDL R4, [R1+0x10] ;  /* 0x0000100001047983 */ /* 0x000ee20000100800 */
[C---:B------:R-:W-:Y:S01]  /*9b00*/  @!P0 IADD3 R3, P6, R46.reuse, UR11, RZ ;  /* 0x0000000b2e038c10 */ /* 0x040fe2000ffde0ff */
[----:B------:R-:W-:Y:S01]  /*9b10*/  @!P0 IMAD.WIDE.U32 R58, R5, 0x30, R46 ;  /* 0x00000030053a8825 */ /* 0x000fe200078e002e */
[--C-:B------:R-:W-:Y:S01]  /*9b20*/  @!P0 LEA.HI.X R45, R46, c[0x0][0x174], R47.reuse, 0x1, P2 ;  /* 0x00005d002e2d8a11 */ /* 0x100fe200010f0c2f */
[----:B------:R-:W4:Y:S01]  /*9b30*/  LDL R5, [R1+0x14] ;  /* 0x0000140001057983 */ /* 0x000f220000100800 */
[----:B------:R-:W-:Y:S02]  /*9b40*/  @!P0 LEA R42, P5, R3, c[0x0][0x170], 0x1 ;  /* 0x00005c00032a8a11 */ /* 0x000fe400078a08ff */
[----:B------:R-:W-:Y:S01]  /*9b50*/  @!P0 IADD3.X R0, R47, UR6, RZ, P6, !PT ;  /* 0x000000062f008c10 */ /* 0x000fe2000b7fe4ff */
[----:B------:R-:W-:Y:S01]  /*9b60*/  @!PT LDS RZ, [RZ] ;  /* 0x00000000fffff984 */ /* 0x000fe20000000800 */
[----:B------:R-:W-:Y:S01]  /*9b70*/  @!PT LDS RZ, [RZ] ;  /* 0x00000000fffff984 */ /* 0x000fe20000000800 */
[----:B------:R-:W-:Y:S01]  /*9b80*/  @!PT LDS RZ, [RZ] ;  /* 0x00000000fffff984 */ /* 0x000fe20000000800 */
[----:B------:R1:W-:Y:S01]  /*9b90*/  @!P0 LDGSTS.E.BYPASS.LTC128B.128 [R6+0x8000], [R44.64] ;  /* 0x080000002c068fae */ /* 0x0003e2000b901d52 */
[-C--:B------:R-:W-:Y:S02]  /*9ba0*/  @!P0 LEA R37, P4, R11, R46.reuse, 0x5 ;  /* 0x0000002e0b258211 */ /* 0x080fe400078828ff */
[----:B------:R-:W-:Y:S02]  /*9bb0*/  @!P0 LEA.HI.X R43, R3, c[0x0][0x174], R0, 0x1, P5 ;  /* 0x00005d00032b8a11 */ /* 0x000fe400028f0c00 */
[----:B------:R-:W-:Y:S02]  /*9bc0*/  @!P0 LEA R40, P3, R37, c[0x0][0x170], 0x1 ;  /* 0x00005c0025288a11 */ /* 0x000fe400078608ff */
[----:B------:R-:W-:Y:S01]  /*9bd0*/  @!P0 LEA.HI.X R2, R11, R47, R12, 0x5, P4 ;  /* 0x0000002f0b028211 */ /* 0x000fe200020f2c0c */
[----:B------:R-:W-:Y:S01]  /*9be0*/  @P0 STS.128 [R6+0x8800], RZ ;  /* 0x008800ff06000388 */ /* 0x000fe20000000c00 */
[----:B-----5:R-:W-:Y:S02]  /*9bf0*/  @!P0 IADD3 R0, R10, R59, RZ ;  /* 0x0000003b0a008210 */ /* 0x020fe40007ffe0ff */
[----:B------:R-:W-:Y:S02]  /*9c00*/  @!P0 LEA.HI.X R41, R37, c[0x0][0x174], R2, 0x1, P3 ;  /* 0x00005d0025298a11 */ /* 0x000fe400018f0c02 */
[C---:B------:R-:W-:Y:S02]  /*9c10*/  @!P0 LEA R56, P4, R58.reuse, c[0x0][0x170], 0x1 ;  /* 0x00005c003a388a11 */ /* 0x040fe400078808ff */
[C---:B------:R-:W-:Y:S01]  /*9c20*/  @!P0 LEA R38, P1, R39.reuse, c[0x0][0x170], 0x1 ;  /* 0x00005c0027268a11 */ /* 0x040fe200078208ff */
[----:B------:R-:W-:Y:S01]  /*9c30*/  @!PT LDS RZ, [RZ] ;  /* 0x00000000fffff984 */ /* 0x000fe20000000800 */
[----:B------:R-:W-:Y:S01]  /*9c40*/  @!PT LDS RZ, [RZ] ;  /* 0x00000000fffff984 */ /* 0x000fe20000000800 */
[----:B------:R-:W-:Y:S01]  /*9c50*/  @!PT LDS RZ, [RZ] ;  /* 0x00000000fffff984 */ /* 0x000fe20000000800 */
[----:B------:R5:W-:Y:S01]  /*9c60*/  @!P0 LDGSTS.E.BYPASS.LTC128B.128 [R6+0x8800], [R42.64] ;  /* 0x088000002a068fae */ /* 0x000be2000b901d52 */
[----:B------:R-:W-:Y:S02]  /*9c70*/  @!P0 LEA.HI.X R57, R58, c[0x0][0x174], R0, 0x1, P4 ;  /* 0x00005d003a398a11 */ /* 0x000fe400020f0c00 */
[----:B------:R-:W-:Y:S02]  /*9c80*/  @!P0 LEA.HI.X R39, R39, c[0x0][0x174], R36, 0x1, P1 ;  /* 0x00005d0027278a11 */ /* 0x000fe400008f0c24 */
[----:B------:R-:W-:Y:S02]  /*9c90*/  @!P0 LEA R52, P3, R54, c[0x0][0x170], 0x1 ;  /* 0x00005c0036348a11 */ /* 0x000fe400078608ff */
[----:B------:R-:W-:Y:S01]  /*9ca0*/  MOV R12, c[0x0][0x1a0] ;  /* 0x00006800000c7a02 */ /* 0x000fe20000000f00 */
[----:B------:R-:W-:Y:S01]  /*9cb0*/  @P0 STS.128 [R6+0x9000], RZ ;  /* 0x009000ff06000388 */ /* 0x000fe20000000c00 */
[----:B------:R-:W-:Y:S02]  /*9cc0*/  @!P0 MOV R50, R46 ;  /* 0x0000002e00328202 */ /* 0x000fe40000000f00 */
[----:B------:R-:W-:Y:S01]  /*9cd0*/  @!P0 MOV R51, R47 ;  /* 0x0000002f00338202 */ /* 0x000fe20000000f00 */
[----:B------:R-:W-:Y:S04]  /*9ce0*/  @!P0 IMAD.WIDE.U32 R46, R11, 0x70, R46 ;  /* 0x000000700b2e8825 */ /* 0x000fe800078e002e */
[----:B------:R-:W-:Y:S01]  /*9cf0*/  @!PT LDS RZ, [RZ] ;  /* 0x00000000fffff984 */ /* 0x000fe20000000800 */
[----:B------:R-:W-:Y:S01]  /*9d00*/  @!PT LDS RZ, [RZ] ;  /* 0x00000000fffff984 */ /* 0x000fe20000000800 */
[----:B------:R-:W-:Y:S01]  /*9d10*/  @!PT LDS RZ, [RZ] ;  /* 0x00000000fffff984 */ /* 0x000fe20000000800 */
[----:B------:R5:W-:Y:S01]  /*9d20*/  @!P0 LDGSTS.E.BYPASS.LTC128B.128 [R6+0x9000], [R40.64] ;  /* 0x0900000028068fae */ /* 0x000be2000b901d52 */
[----:B------:R-:W-:Y:S01]  /*9d30*/  @!P0 IMAD.WIDE.U32 R50, R12, 0x60, R50 ;  /* 0x000000600c328825 */ /* 0x000fe200078e0032 */
[----:B-1----:R-:W-:Y:S02]  /*9d40*/  @!P0 LEA R44, P1, R46, c[0x0][0x170], 0x1 ;  /* 0x00005c002e2c8a11 */ /* 0x002fe400078208ff */
[----:B------:R-:W-:Y:S02]  /*9d50*/  @!P0 IADD3 R36, R7, R47, RZ ;  /* 0x0000002f07248210 */ /* 0x000fe40007ffe0ff */
[----:B------:R-:W-:Y:S02]  /*9d60*/  @!P0 LEA R48, P2, R50, c[0x0][0x170], 0x1 ;  /* 0x00005c0032308a11 */ /* 0x000fe400078408ff */
[----:B------:R-:W-:Y:S01]  /*9d70*/  @P0 STS.128 [R6+0x9800], RZ ;  /* 0x009800ff06000388 */ /* 0x000fe20000000c00 */
[----:B------:R-:W-:Y:S02]  /*9d80*/  @!P0 LEA.HI.X R45, R46, c[0x0][0x174], R36, 0x1, P1 ;  /* 0x00005d002e2d8a11 */ /* 0x000fe400008f0c24 */
[----:B------:R-:W-:Y:S05]  /*9d90*/  ISETP.LT.AND P1, PT, RZ, UR8, PT ;  /* 0x00000008ff007c0c */ /* 0x000fea000bf21270 */
[----:B------:R-:W-:Y:S01]  /*9da0*/  @!PT LDS RZ, [RZ] ;  /* 0x00000000fffff984 */ /* 0x000fe20000000800 */
[----:B------:R-:W-:Y:S01]  /*9db0*/  @!PT LDS RZ, [RZ] ;  /* 0x00000000fffff984 */ /* 0x000fe20000000800 */
[----:B------:R-:W-:Y:S01]  /*9dc0*/  @!PT LDS RZ, [RZ] ;  /* 0x00000000fffff984 */ /* 0x000fe20000000800 */
[----:B------:R5:W-:Y:S08]  /*9dd0*/  @!P0 LDGSTS.E.BYPASS.LTC128B.128 [R6+0x9800], [R56.64] ;  /* 0x0980000038068fae */ /* 0x000bf0000b901d52 */
[----:B------:R-:W-:Y:S08]  /*9de0*/  @P0 STS.128 [R6+0xa000], RZ ;  /* 0x00a000ff06000388 */ /* 0x000ff00000000c00 */
[----:B------:R-:W-:Y:S01]  /*9df0*/  @!PT LDS RZ, [RZ] ;  /* 0x00000000fffff984 */ /* 0x000fe20000000800 */
[----:B------:R-:W-:Y:S01]  /*9e00*/  @!PT LDS RZ, [RZ] ;  /* 0x00000000fffff984 */ /* 0x000fe20000000800 */
[----:B------:R-:W-:Y:S01]  /*9e10*/  @!PT LDS RZ, [RZ] ;  /* 0x00000000fffff984 */ /* 0x000fe20000000800 */
[----:B------:R5:W-:Y:S08]  /*9e20*/  @!P0 LDGSTS.E.BYPASS.LTC128B.128 [R6+0xa000], [R38.64] ;  /* 0x0a00000026068fae */ /* 0x000bf0000b901d52 */
[----:B------:R-:W-:Y:S08]  /*9e30*/  @P0 STS.128 [R6+0xa800], RZ ;  /* 0x00a800ff06000388 */ /* 0x000ff00000000c00 */
[----:B------:R-:W5:Y:S01]  /*9e40*/  LDL R0, [R1+0xc] ;  /* 0x00000c0001007983 */ /* 0x000f620000100800 */
[----:B--2---:R-:W-:Y:S04]  /*9e50*/  @!P0 IADD3 R2, R9, R55, RZ ;  /* 0x0000003709028210 */ /* 0x004fe80007ffe0ff */
[----:B------:R-:W-:Y:S02]  /*9e60*/  @!P0 LEA.HI.X R53, R54, c[0x0][0x174], R2, 0x1, P3 ;  /* 0x00005d0036358a11 */ /* 0x000fe400018f0c02 */
[----:B------:R-:W-:Y:S01]  /*9e70*/  @!P0 IADD3 R3, R8, R51, RZ ;  /* 0x0000003308038210 */ /* 0x000fe20007ffe0ff */
[----:B------:R-:W2:Y:S03]  /*9e80*/  LDL R2, [R1+0x4] ;  /* 0x0000040001027983 */ /* 0x000ea60000100800 */
[----:B------:R-:W-:Y:S01]  /*9e90*/  @!P0 LEA.HI.X R49, R50, c[0x0][0x174], R3, 0x1, P2 ;  /* 0x00005d0032318a11 */ /* 0x000fe200010f0c03 */
        /* <DEDUP_REMOVED lines=14> */
[----:B----4-:R-:W-:Y:S08]  /*9f80*/  LDSM.16.M88.4 R204, [R5] ;  /* 0x0000000005cc783b */ /* 0x010ff00000000200 */
[----:B---3--:R-:W5:Y:S08]  /*9f90*/  LDSM.16.M88.4 R208, [R4+0x4000] ;  /* 0x0040000004d0783b */ /* 0x008f700000000200 */
[----:B------:R-:W1:Y:S08]  /*9fa0*/  LDSM.16.M88.4 R212, [R5+0x2000] ;  /* 0x0020000005d4783b */ /* 0x000e700000000200 */
[----:B------:R-:W3:Y:S08]  /*9fb0*/  LDSM.16.M88.4 R216, [R4+0x4800] ;  /* 0x0048000004d8783b */ /* 0x000ef00000000200 */
[----:B------:R-:W4:Y:S08]  /*9fc0*/  LDSM.16.M88.4 R220, [R4+0x5000] ;  /* 0x0050000004dc783b */ /* 0x000f300000000200 */
[----:B------:R-:W1:Y:S08]  /*9fd0*/  LDSM.16.M88.4 R224, [R4+0x5800] ;  /* 0x0058000004e0783b */ /* 0x000e700000000200 */
[----:B------:R-:W1:Y:S08]  /*9fe0*/  LDSM.16.M88.4 R228, [R4+0x6000] ;  /* 0x0060000004e4783b */ /* 0x000e700000000200 */
[----:B------:R-:W1:Y:S08]  /*9ff0*/  LDSM.16.M88.4 R232, [R4+0x6800] ;  /* 0x0068000004e8783b */ /* 0x000e700000000200 */
[----:B------:R-:W2:Y:S08]  /*a000*/  LDSM.16.M88.4 R236, [R4+0x7000] ;  /* 0x0070000004ec783b */ /* 0x000eb00000000200 */
[----:B------:R5:W2:Y:S08]  /*a010*/  LDSM.16.M88.4 R240, [R4+0x7800] ;  /* 0x0078000004f0783b */ /* 0x000ab00000000200 */
[----:B------:R-:W0:Y:S01]  /*a020*/  LDGDEPBAR ;  /* 0x00000000000079af */ /* 0x000e220000000000 */
[-C--:B-----5:R-:W-:Y:S08]  /*a030*/  HMMA.16816.F32.BF16 R4, R204, R208.reuse, RZ ;  /* 0x000000d0cc04723c */ /* 0x0a0ff000000418ff */
[C---:B-1----:R-:W-:Y:S08]  /*a040*/  HMMA.16816.F32.BF16 R8, R212.reuse, R208, RZ ;  /* 0x000000d0d408723c */ /* 0x042ff000000418ff */
[-C--:B------:R-:W-:Y:S08]  /*a050*/  HMMA.16816.F32.BF16 R12, R212, R210.reuse, RZ ;  /* 0x000000d2d40c723c */ /* 0x080ff000000418ff */
[C---:B------:R-:W-:Y:S01]  /*a060*/  HMMA.16816.F32.BF16 R16, R204.reuse, R210, RZ ;  /* 0x000000d2cc10723c */ /* 0x040fe200000418ff */
[----:B------:R-:W-:Y:S07]  /*a070*/  LDSM.16.M88.4 R208, [R0] ;  /* 0x0000000000d0783b */ /* 0x000fee0000000200 */
[-C--:B---3--:R-:W-:Y:S08]  /*a080*/  HMMA.16816.F32.BF16 R20, R204, R216.reuse, RZ ;  /* 0x000000d8cc14723c */ /* 0x088ff000000418ff */
        /* <DEDUP_REMOVED lines=19> */
[-C--:B--2---:R-:W-:Y:S08]  /*a1c0*/  HMMA.16816.F32.BF16 R100, R204, R236.reuse, RZ ;  /* 0x000000eccc64723c */ /* 0x084ff000000418ff */
[C---:B------:R-:W-:Y:S08]  /*a1d0*/  HMMA.16816.F32.BF16 R104, R212.reuse, R236, RZ ;  /* 0x000000ecd468723c */ /* 0x040ff000000418ff */
        /* <DEDUP_REMOVED lines=121> */
[----:B------:R-:W3:Y:S03]  /*a970*/  MUFU.TANH R231, R17 ;  /* 0x0000001100e77308 */ /* 0x000ee60000002400 */
        /* <DEDUP_REMOVED lines=8> */
[----:B------:R-:W1:Y:S01]  /*aa00*/  MUFU.TANH R237, R21 ;  /* 0x0000001500ed7308 */ /* 0x000e620000002400 */
[----:B------:R-:W-:Y:S02]  /*aa10*/  FMUL.FTZ R22, R27, c[0x0][0x2ec] ;  /* 0x0000bb001b167a20 */ /* 0x000fe40000410000 */
[----:B------:R-:W-:Y:S02]  /*aa20*/  FMUL.FTZ R235, R20, c[0x0][0x2ec] ;  /* 0x0000bb0014eb7a20 */ /* 0x000fe40000410000 */
[----:B------:R-:W-:Y:S05]  /*aa30*/  FMUL.FTZ R13, R24, c[0x0][0x2ec] ;  /* 0x0000bb00180d7a20 */ /* 0x000fea0000410000 */
[----:B------:R1:W1:Y:S01]  /*aa40*/  MUFU.TANH R17, R0 ;  /* 0x0000000000117308 */ /* 0x0002620000002400 */
[----:B-----5:R-:W-:Y:S09]  /*aa50*/  FMUL.FTZ R3, R23, c[0x0][0x2ec] ;  /* 0x0000bb0017037a20 */ /* 0x020ff20000410000 */
[----:B------:R5:W3:Y:S01]  /*aa60*/  MUFU.TANH R23, R3 ;  /* 0x0000000300177308 */ /* 0x000ae20000002400 */
[-C--:B--2---:R-:W-:Y:S09]  /*aa70*/  HMMA.16816.F32.BF16 R36, R204, R208.reuse, R36 ;  /* 0x000000d0cc24723c */ /* 0x084ff20000041824 */
[----:B------:R2:W2:Y:S03]  /*aa80*/  MUFU.TANH R14, R2 ;  /* 0x00000002000e7308 */ /* 0x0004a60000002400 */
[----:B-1----:R-:W-:Y:S02]  /*aa90*/  FMUL.FTZ R0, R31, c[0x0][0x2ec] ;  /* 0x0000bb001f007a20 */ /* 0x002fe40000410000 */
[----:B------:R-:W-:Y:S01]  /*aaa0*/  FMUL.FTZ R31, R33, c[0x0][0x2ec] ;  /* 0x0000bb00211f7a20 */ /* 0x000fe20000410000 */
[C---:B------:R-:W-:Y:S04]  /*aab0*/  HMMA.16816.F32.BF16 R40, R212.reuse, R208, R40 ;  /* 0x000000d0d428723c */ /* 0x040fe80000041828 */
[----:B------:R-:W1:Y:S01]  /*aac0*/  MUFU.TANH R223, R223 ;  /* 0x000000df00df7308 */ /* 0x000e620000002400 */
[----:B-----5:R-:W-:Y:S03]  /*aad0*/  FMUL.FTZ R3, R29, c[0x0][0x2ec] ;  /* 0x0000bb001d037a20 */ /* 0x020fe60000410000 */
[-C--:B------:R-:W-:Y:S04]  /*aae0*/  HMMA.16816.F32.BF16 R44, R212, R210.reuse, R44 ;  /* 0x000000d2d42c723c */ /* 0x080fe8000004182c */
[----:B------:R-:W-:Y:S02]  /*aaf0*/  FMUL.FTZ R29, R32, c[0x0][0x2ec] ;  /* 0x0000bb00201d7a20 */ /* 0x000fe40000410000 */
[----:B------:R5:W1:Y:S01]  /*ab00*/  MUFU.TANH R21, R3 ;  /* 0x0000000300157308 */ /* 0x000a620000002400 */
[----:B------:R-:W-:Y:S01]  /*ab10*/  FMUL.FTZ R241, R36, c[0x0][0x2ec] ;  /* 0x0000bb0024f17a20 */ /* 0x000fe20000410000 */
[C---:B------:R-:W-:Y:S04]  /*ab20*/  HMMA.16816.F32.BF16 R48, R204.reuse, R210, R48 ;  /* 0x000000d2cc30723c */ /* 0x040fe80000041830 */
[----:B------:R-:W-:Y:S02]  /*ab30*/  FMUL.FTZ R239, R37, c[0x0][0x2ec] ;  /* 0x0000bb0025ef7a20 */ /* 0x000fe40000410000 */
[----:B------:R-:W-:Y:S02]  /*ab40*/  FMUL.FTZ R33, R38, c[0x0][0x2ec] ;  /* 0x0000bb0026217a20 */ /* 0x000fe40000410000 */
[----:B------:R-:W1:Y:S01]  /*ab50*/  MUFU.TANH R225, R225 ;  /* 0x000000e100e17308 */ /* 0x000e620000002400 */
[----:B--2---:R-:W-:Y:S03]  /*ab60*/  FMUL.FTZ R2, R19, c[0x0][0x2ec] ;  /* 0x0000bb0013027a20 */ /* 0x004fe60000410000 */
[----:B------:R-:W-:Y:S02]  /*ab70*/  FMUL.FTZ R19, R28, c[0x0][0x2ec] ;  /* 0x0000bb001c137a20 */ /* 0x000fe40000410000 */
[----:B------:R-:W-:Y:S02]  /*ab80*/  FMUL.FTZ R41, R41, c[0x0][0x2ec] ;  /* 0x0000bb0029297a20 */ /* 0x000fe40000410000 */
[----:B------:R-:W-:Y:S02]  /*ab90*/  FMUL.FTZ R45, R45, c[0x0][0x2ec] ;  /* 0x0000bb002d2d7a20 */ /* 0x000fe40000410000 */
[----:B------:R2:W1:Y:S01]  /*aba0*/  MUFU.TANH R229, R2 ;  /* 0x0000000200e57308 */ /* 0x0004620000002400 */
[----:B-----5:R-:W-:Y:S05]  /*abb0*/  FMUL.FTZ R3, R34, c[0x0][0x2ec] ;  /* 0x0000bb0022037a20 */ /* 0x020fea0000410000 */
[----:B------:R-:W-:Y:S02]  /*abc0*/  FMUL.FTZ R48, R48, c[0x0][0x2ec] ;  /* 0x0000bb0030307a20 */ /* 0x000fe40000410000 */
[----:B------:R-:W-:Y:S02]  /*abd0*/  FMUL.FTZ R51, R51, c[0x0][0x2ec] ;  /* 0x0000bb0033337a20 */ /* 0x000fe40000410000 */
[----:B------:R5:W1:Y:S10]  /*abe0*/  MUFU.TANH R25, R3 ;  /* 0x0000000300197308 */ /* 0x000a740000002400 */
[----:B------:R-:W1:Y:S01]  /*abf0*/  MUFU.TANH R209, R48 ;  /* 0x0000003000d17308 */ /* 0x000e620000002400 */
[----:B--2---:R-:W-:Y:S09]  /*ac00*/  FMUL.FTZ R2, R30, c[0x0][0x2ec] ;  /* 0x0000bb001e027a20 */ /* 0x004ff20000410000 */
[----:B------:R2:W1:Y:S01]  /*ac10*/  MUFU.TANH R30, R0 ;  /* 0x00000000001e7308 */ /* 0x0004620000002400 */
[----:B-----5:R-:W-:Y:S02]  /*ac20*/  FMUL.FTZ R3, R39, c[0x0][0x2ec] ;  /* 0x0000bb0027037a20 */ /* 0x020fe40000410000 */
[----:B------:R-:W5:Y:S07]  /*ac30*/  LDSM.16.M88.4 R36, [R198+0x1800] ;  /* 0x00180000c624783b */ /* 0x000f6e0000000200 */
[----:B------:R1:W1:Y:S10]  /*ac40*/  MUFU.TANH R26, R2 ;  /* 0x00000002001a7308 */ /* 0x0002740000002400 */
[----:B------:R-:W3:Y:S01]  /*ac50*/  MUFU.TANH R221, R221 ;  /* 0x000000dd00dd7308 */ /* 0x000ee20000002400 */
[----:B--2---:R-:W-:Y:S02]  /*ac60*/  FMUL.FTZ R0, R40, c[0x0][0x2ec] ;  /* 0x0000bb0028007a20 */ /* 0x004fe40000410000 */
[----:B------:R-:W-:Y:S02]  /*ac70*/  FMUL.FTZ R40, R42, c[0x0][0x2ec] ;  /* 0x0000bb002a287a20 */ /* 0x000fe40000410000 */
[----:B------:R-:W-:Y:S05]  /*ac80*/  FMUL.FTZ R42, R43, c[0x0][0x2ec] ;  /* 0x0000bb002b2a7a20 */ /* 0x000fea0000410000 */
[----:B------:R2:W2:Y:S01]  /*ac90*/  MUFU.TANH R34, R0 ;  /* 0x0000000000227308 */ /* 0x0004a20000002400 */
[----:B------:R-:W-:Y:S02]  /*aca0*/  FMUL.FTZ R43, R44, c[0x0][0x2ec] ;  /* 0x0000bb002c2b7a20 */ /* 0x000fe40000410000 */
[----:B------:R-:W-:Y:S02]  /*acb0*/  FMUL.FTZ R44, R46, c[0x0][0x2ec] ;  /* 0x0000bb002e2c7a20 */ /* 0x000fe40000410000 */
[----:B-1----:R-:W-:Y:S02]  /*acc0*/  FMUL.FTZ R2, R35, c[0x0][0x2ec] ;  /* 0x0000bb0023027a20 */ /* 0x002fe40000410000 */
[----:B------:R-:W-:Y:S03]  /*acd0*/  FMUL.FTZ R46, R47, c[0x0][0x2ec] ;  /* 0x0000bb002f2e7a20 */ /* 0x000fe60000410000 */
[----:B------:R1:W1:Y:S01]  /*ace0*/  MUFU.TANH R27, R2 ;  /* 0x00000002001b7308 */ /* 0x0002620000002400 */
[-C--:B-----5:R-:W-:Y:S09]  /*acf0*/  HMMA.16816.F32.BF16 R52, R204, R36.reuse, R52 ;  /* 0x00000024cc34723c */ /* 0x0a0ff20000041834 */
[----:B------:R-:W1:Y:S01]  /*ad00*/  MUFU.TANH R226, R226 ;  /* 0x000000e200e27308 */ /* 0x000e620000002400 */
[C---:B------:R-:W-:Y:S04]  /*ad10*/  HMMA.16816.F32.BF16 R56, R212.reuse, R36, R56 ;  /* 0x00000024d438723c */ /* 0x040fe80000041838 */
[----:B--2---:R-:W-:Y:S05]  /*ad20*/  FMUL.FTZ R0, R49, c[0x0][0x2ec] ;  /* 0x0000bb0031007a20 */ /* 0x004fea0000410000 */
[----:B------:R-:W2:Y:S03]  /*ad30*/  MUFU.TANH R10, R10 ;  /* 0x0000000a000a7308 */ /* 0x000ea60000002400 */
[----:B------:R-:W-:Y:S01]  /*ad40*/  FMUL.FTZ R49, R50, c[0x0][0x2ec] ;  /* 0x0000bb0032317a20 */ /* 0x000fe20000410000 */
[-C--:B------:R-:W-:Y:S06]  /*ad50*/  HMMA.16816.F32.BF16 R60, R212, R38.reuse, R60 ;  /* 0x00000026d43c723c */ /* 0x080fec000004183c */
[----:B------:R-:W2:Y:S02]  /*ad60*/  MUFU.TANH R243, R0 ;  /* 0x0000000000f37308 */ /* 0x000ea40000002400 */
[C---:B------:R-:W-:Y:S01]  /*ad70*/  HMMA.16816.F32.BF16 R64, R204.reuse, R38, R64 ;  /* 0x00000026cc40723c */ /* 0x040fe20000041840 */
[----:B------:R-:W5:Y:S03]  /*ad80*/  LDSM.16.M88.4 R36, [R198+0x2000] ;  /* 0x00200000c624783b */ /* 0x000f660000000200 */
[----:B------:R-:W-:Y:S02]  /*ad90*/  FMUL.FTZ R52, R52, c[0x0][0x2ec] ;  /* 0x0000bb0034347a20 */ /* 0x000fe40000410000 */
[----:B------:R-:W-:Y:S02]  /*ada0*/  FMUL.FTZ R54, R54, c[0x0][0x2ec] ;  /* 0x0000bb0036367a20 */ /* 0x000fe40000410000 */
[----:B-1----:R-:W-:Y:S01]  /*adb0*/  FMUL.FTZ R2, R53, c[0x0][0x2ec] ;  /* 0x0000bb0035027a20 */ /* 0x002fe20000410000 */
[----:B------:R1:W1:Y:S03]  /*adc0*/  MUFU.TANH R217, R52 ;  /* 0x0000003400d97308 */ /* 0x0002660000002400 */
[----:B------:R-:W-:Y:S02]  /*add0*/  FMUL.FTZ R53, R55, c[0x0][0x2ec] ;  /* 0x0000bb0037357a20 */ /* 0x000fe40000410000 */
[----:B------:R-:W-:Y:S02]  /*ade0*/  FMUL.FTZ R47, R56, c[0x0][0x2ec] ;  /* 0x0000bb00382f7a20 */ /* 0x000fe40000410000 */
[----:B------:R-:W-:Y:S02]  /*adf0*/  FMUL.FTZ R56, R57, c[0x0][0x2ec] ;  /* 0x0000bb0039387a20 */ /* 0x000fe40000410000 */
[----:B------:R-:W-:Y:S01]  /*ae00*/  FMUL.FTZ R50, R58, c[0x0][0x2ec] ;  /* 0x0000bb003a327a20 */ /* 0x000fe20000410000 */
[----:B------:R2:W2:Y:S01]  /*ae10*/  MUFU.TANH R210, R54 ;  /* 0x0000003600d27308 */ /* 0x0004a20000002400 */
[----:B------:R-:W-:Y:S02]  /*ae20*/  FMUL.FTZ R48, R59, c[0x0][0x2ec] ;  /* 0x0000bb003b307a20 */ /* 0x000fe40000410000 */
[----:B------:R-:W-:Y:S02]  /*ae30*/  FMUL.FTZ R60, R60, c[0x0][0x2ec] ;  /* 0x0000bb003c3c7a20 */ /* 0x000fe40000410000 */
[----:B------:R-:W-:Y:S02]  /*ae40*/  FMUL.FTZ R64, R64, c[0x0][0x2ec] ;  /* 0x0000bb0040407a20 */ /* 0x000fe40000410000 */
[----:B------:R-:W-:Y:S02]  /*ae50*/  FMUL.FTZ R65, R65, c[0x0][0x2ec] ;  /* 0x0000bb0041417a20 */ /* 0x000fe40000410000 */
[----:B------:R-:W-:Y:S01]  /*ae60*/  FMUL.FTZ R58, R61, c[0x0][0x2ec] ;  /* 0x0000bb003d3a7a20 */ /* 0x000fe20000410000 */
[----:B------:R-:W3:Y:S01]  /*ae70*/  MUFU.TANH R218, R64 ;  /* 0x0000004000da7308 */ /* 0x000ee20000002400 */
[----:B------:R-:W-:Y:S02]  /*ae80*/  FMUL.FTZ R59, R66, c[0x0][0x2ec] ;  /* 0x0000bb00423b7a20 */ /* 0x000fe40000410000 */
[----:B------:R-:W-:Y:S02]  /*ae90*/  FMUL.FTZ R61, R67, c[0x0][0x2ec] ;  /* 0x0000bb00433d7a20 */ /* 0x000fe40000410000 */
[----:B-1----:R-:W-:Y:S05]  /*aea0*/  FMUL.FTZ R52, R63, c[0x0][0x2ec] ;  /* 0x0000bb003f347a20 */ /* 0x002fea0000410000 */
[----:B------:R1:W1:Y:S01]  /*aeb0*/  MUFU.TANH R219, R65 ;  /* 0x0000004100db7308 */ /* 0x0002620000002400 */
[-C--:B-----5:R-:W-:Y:S03]  /*aec0*/  HMMA.16816.F32.BF16 R68, R204, R36.reuse, R68 ;  /* 0x00000024cc44723c */ /* 0x0a0fe60000041844 */
[----:B--2---:R-:W-:Y:S06]  /*aed0*/  FMUL.FTZ R54, R62, c[0x0][0x2ec] ;  /* 0x0000bb003e367a20 */ /* 0x004fec0000410000 */
[----:B------:R-:W2:Y:S01]  /*aee0*/  MUFU.TANH R242, R242 ;  /* 0x000000f200f27308 */ /* 0x000ea20000002400 */
[C---:B------:R-:W-:Y:S08]  /*aef0*/  HMMA.16816.F32.BF16 R72, R212.reuse, R36, R72 ;  /* 0x00000024d448723c */ /* 0x040ff00000041848 */
[-C--:B------:R-:W-:Y:S01]  /*af00*/  HMMA.16816.F32.BF16 R76, R212, R38.reuse, R76 ;  /* 0x00000026d44c723c */ /* 0x080fe2000004184c */
[----:B------:R-:W2:Y:S05]  /*af10*/  MUFU.TANH R227, R227 ;  /* 0x000000e300e37308 */ /* 0x000eaa0000002400 */
[----:B-1----:R-:W-:Y:S02]  /*af20*/  FMUL.FTZ R65, R70, c[0x0][0x2ec] ;  /* 0x0000bb0046417a20 */ /* 0x002fe40000410000 */
[C---:B------:R-:W-:Y:S01]  /*af30*/  HMMA.16816.F32.BF16 R80, R204.reuse, R38, R80 ;  /* 0x00000026cc50723c */ /* 0x040fe20000041850 */
[----:B------:R-:W1:Y:S02]  /*af40*/  LDSM.16.M88.4 R36, [R198+0x2800] ;  /* 0x00280000c624783b */ /* 0x000e640000000200 */
        /* <DEDUP_REMOVED lines=11> */
[----:B------:R-:W2:Y:S01]  /*b000*/  MUFU.TANH R13, R13 ;  /* 0x0000000d000d7308 */ /* 0x000ea20000002400 */
[----:B------:R-:W-:Y:S02]  /*b010*/  FMUL.FTZ R80, R80, c[0x0][0x2ec] ;  /* 0x0000bb0050507a20 */ /* 0x000fe40000410000 */
[----:B------:R-:W-:Y:S02]  /*b020*/  FMUL.FTZ R81, R81, c[0x0][0x2ec] ;  /* 0x0000bb0051517a20 */ /* 0x000fe40000410000 */
[----:B------:R-:W-:Y:S02]  /*b030*/  FMUL.FTZ R82, R82, c[0x0][0x2ec] ;  /* 0x0000bb0052527a20 */ /* 0x000fe40000410000 */
[----:B------:R-:W-:Y:S02]  /*b040*/  FMUL.FTZ R66, R79, c[0x0][0x2ec] ;  /* 0x0000bb004f427a20 */ /* 0x000fe40000410000 */
[----:B------:R-:W-:Y:S01]  /*b050*/  FMUL.FTZ R83, R83, c[0x0][0x2ec] ;  /* 0x0000bb0053537a20 */ /* 0x000fe20000410000 */
[----:B------:R5:W2:Y:S01]  /*b060*/  MUFU.TANH R32, R80 ;  /* 0x0000005000207308 */ /* 0x000aa20000002400 */
[----:B------:R-:W-:Y:S01]  /*b070*/  FMUL.FTZ R69, R69, c[0x0][0x2ec] ;  /* 0x0000bb0045457a20 */ /* 0x000fe20000410000 */
[-C--:B-1----:R-:W-:Y:S08]  /*b080*/  HMMA.16816.F32.BF16 R84, R204, R36.reuse, R84 ;  /* 0x00000024cc54723c */ /* 0x082ff00000041854 */
[----:B------:R-:W1:Y:S01]  /*b090*/  MUFU.TANH R28, R81 ;  /* 0x00000051001c7308 */ /* 0x000e620000002400 */
[C---:B------:R-:W-:Y:S09]  /*b0a0*/  HMMA.16816.F32.BF16 R88, R212.reuse, R36, R88 ;  /* 0x00000024d458723c */ /* 0x040ff20000041858 */
[----:B------:R1:W1:Y:S01]  /*b0b0*/  MUFU.TANH R12, R82 ;  /* 0x00000052000c7308 */ /* 0x0002620000002400 */
[-C--:B------:R-:W-:Y:S09]  /*b0c0*/  HMMA.16816.F32.BF16 R92, R212, R38.reuse, R92 ;  /* 0x00000026d45c723c */ /* 0x080ff2000004185c */
[----:B------:R-:W1:Y:S01]  /*b0d0*/  MUFU.TANH R18, R18 ;  /* 0x0000001200127308 */ /* 0x000e620000002400 */
[C---:B------:R-:W-:Y:S01]  /*b0e0*/  HMMA.16816.F32.BF16 R96, R204.reuse, R38, R96 ;  /* 0x00000026cc60723c */ /* 0x040fe20000041860 */
[----:B------:R-:W2:Y:S03]  /*b0f0*/  LDSM.16.M88.4 R36, [R198+0x3000] ;  /* 0x00300000c624783b */ /* 0x000ea60000000200 */
[----:B------:R-:W-:Y:S02]  /*b100*/  FMUL.FTZ R0, R84, c[0x0][0x2ec] ;  /* 0x0000bb0054007a20 */ /* 0x000fe40000410000 */
[----:B------:R-:W-:Y:S03]  /*b110*/  FMUL.FTZ R84, R87, c[0x0][0x2ec] ;  /* 0x0000bb0057547a20 */ /* 0x000fe60000410000 */
[----:B------:R-:W2:Y:S03]  /*b120*/  MUFU.TANH R22, R22 ;  /* 0x0000001600167308 */ /* 0x000ea60000002400 */
[----:B------:R-:W-:Y:S02]  /*b130*/  FMUL.FTZ R75, R88, c[0x0][0x2ec] ;  /* 0x0000bb00584b7a20 */ /* 0x000fe40000410000 */
[----:B------:R-:W-:Y:S02]  /*b140*/  FMUL.FTZ R73, R89, c[0x0][0x2ec] ;  /* 0x0000bb0059497a20 */ /* 0x000fe40000410000 */
[----:B-----5:R-:W-:Y:S02]  /*b150*/  FMUL.FTZ R80, R90, c[0x0][0x2ec] ;  /* 0x0000bb005a507a20 */ /* 0x020fe40000410000 */
[----:B------:R-:W-:Y:S01]  /*b160*/  FMUL.FTZ R78, R91, c[0x0][0x2ec] ;  /* 0x0000bb005b4e7a20 */ /* 0x000fe20000410000 */
[----:B------:R-:W3:Y:S01]  /*b170*/  MUFU.TANH R19, R19 ;  /* 0x0000001300137308 */ /* 0x000ee20000002400 */
[----:B------:R-:W-:Y:S02]  /*b180*/  FMUL.FTZ R92, R92, c[0x0][0x2ec] ;  /* 0x0000bb005c5c7a20 */ /* 0x000fe40000410000 */
[----:B------:R-:W-:Y:S02]  /*b190*/  FMUL.FTZ R90, R93, c[0x0][0x2ec] ;  /* 0x0000bb005d5a7a20 */ /* 0x000fe40000410000 */
[----:B------:R-:W-:Y:S02]  /*b1a0*/  FMUL.FTZ R57, R94, c[0x0][0x2ec] ;  /* 0x0000bb005e397a20 */ /* 0x000fe40000410000 */
[----:B------:R-:W-:Y:S02]  /*b1b0*/  FMUL.FTZ R96, R96, c[0x0][0x2ec] ;  /* 0x0000bb0060607a20 */ /* 0x000fe40000410000 */
[----:B-1----:R-:W-:Y:S01]  /*b1c0*/  FMUL.FTZ R82, R95, c[0x0][0x2ec] ;  /* 0x0000bb005f527a20 */ /* 0x002fe20000410000 */
[----:B------:R-:W1:Y:S01]  /*b1d0*/  MUFU.TANH R29, R29 ;  /* 0x0000001d001d7308 */ /* 0x000e620000002400 */
[----:B------:R-:W-:Y:S02]  /*b1e0*/  FMUL.FTZ R88, R97, c[0x0][0x2ec] ;  /* 0x0000bb0061587a20 */ /* 0x000fe40000410000 */
[----:B------:R-:W-:Y:S02]  /*b1f0*/  FMUL.FTZ R91, R98, c[0x0][0x2ec] ;  /* 0x0000bb00625b7a20 */ /* 0x000fe40000410000 */
[----:B------:R-:W-:Y:S02]  /*b200*/  FMUL.FTZ R93, R99, c[0x0][0x2ec] ;  /* 0x0000bb00635d7a20 */ /* 0x000fe40000410000 */
[----:B------:R-:W-:Y:S02]  /*b210*/  FMUL.FTZ R85, R85, c[0x0][0x2ec] ;  /* 0x0000bb0055557a20 */ /* 0x000fe40000410000 */
[----:B------:R-:W-:Y:S01]  /*b220*/  FMUL.FTZ R86, R86, c[0x0][0x2ec] ;  /* 0x0000bb0056567a20 */ /* 0x000fe20000410000 */
[----:B------:R5:W1:Y:S01]  /*b230*/  MUFU.TANH R228, R96 ;  /* 0x0000006000e47308 */ /* 0x000a620000002400 */
[-C--:B--2---:R-:W-:Y:S09]  /*b240*/  HMMA.16816.F32.BF16 R100, R204, R36.reuse, R100 ;  /* 0x00000024cc64723c */ /* 0x084ff20000041864 */
[----:B------:R-:W2:Y:S01]  /*b250*/  MUFU.TANH R31, R31 ;  /* 0x0000001f001f7308 */ /* 0x000ea20000002400 */
[C---:B------:R-:W-:Y:S08]  /*b260*/  HMMA.16816.F32.BF16 R104, R212.reuse, R36, R104 ;  /* 0x00000024d468723c */ /* 0x040ff00000041868 */
[-C--:B------:R-:W-:Y:S01]  /*b270*/  HMMA.16816.F32.BF16 R108, R212, R38.reuse, R108 ;  /* 0x00000026d46c723c */ /* 0x080fe2000004186c */
[----:B------:R-:W1:Y:S07]  /*b280*/  MUFU.TANH R241, R241 ;  /* 0x000000f100f17308 */ /* 0x000e6e0000002400 */
[C---:B------:R-:W-:Y:S01]  /*b290*/  HMMA.16816.F32.BF16 R112, R204.reuse, R38, R112 ;  /* 0x00000026cc70723c */ /* 0x040fe20000041870 */
[----:B------:R-:W1:Y:S01]  /*b2a0*/  LDSM.16.M88.4 R36, [R198+0x3800] ;  /* 0x00380000c624783b */ /* 0x000e620000000200 */
        /* <DEDUP_REMOVED lines=8> */
[----:B-----5:R-:W-:Y:S02]  /*b330*/  FMUL.FTZ R96, R104, c[0x0][0x2ec] ;  /* 0x0000bb0068607a20 */ /* 0x020fe40000410000 */
        /* <DEDUP_REMOVED lines=10> */
[----:B------:R-:W-:Y:S02]  /*b3e0*/  FMUL.FTZ R106, R114, c[0x0][0x2ec] ;  /* 0x0000bb00726a7a20 */ /* 0x000fe40000410000 */
[----:B------:R-:W-:Y:S01]  /*b3f0*/  FMUL.FTZ R114, R115, c[0x0][0x2ec] ;  /* 0x0000bb0073727a20 */ /* 0x000fe20000410000 */
[-C--:B-1----:R-:W-:Y:S06]  /*b400*/  HMMA.16816.F32.BF16 R116, R204, R36.reuse, R116 ;  /* 0x00000024cc74723c */ /* 0x082fec0000041874 */
        /* <DEDUP_REMOVED lines=99> */
[----:B------:R-:W1:Y:S02]  /*ba40*/  MUFU.TANH R120, R120 ;  /* 0x0000007800787308 */ /* 0x000e640000002400 */
[----:B-1234-:R-:W-:-:S05]  /*ba50*/  @P1 BRA `(.L_x_254) ;  /* 0xffffd47000001947 */ /* 0x01efca000383ffff */
.L_x_253:
[----:B------:R-:W-:Y:S01]  /*ba60*/  FMNMX.FTZ R0, R223, R201, !PT ;  /* 0x000000c9df007209 */ /* 0x000fe20007810000 */
[----:B------:R-:W-:Y:S01]  /*ba70*/  UIADD3 UR8, UR8, -0x1, URZ ;  /* 0xffffffff08087890 */ /* 0x000fe2000fffe03f */
        /* <DEDUP_REMOVED lines=127> */
[----:B------:R-:W-:Y:S04]  /*c270*/  FMNMX.FTZ R7, R5, R0, !PT ;  /* 0x0000000005077209 */ /* 0x000fe80007810000 */
[----:B------:R-:W-:Y:S05]  /*c280*/  FMNMX.FTZ R3, R4, R7, !PT ;  /* 0x0000000704037209 */ /* 0x000fea0007810000 */
[----:B------:R-:W1:Y:S02]  /*c290*/  SHFL.BFLY PT, R0, R3, 0x2, 0x1f ;  /* 0x0c401f0003007f89 */ /* 0x000e6400000e0000 */
[----:B-1----:R-:W-:Y:S02]  /*c2a0*/  FMNMX.FTZ R9, R3, R0, !PT ;  /* 0x0000000003097209 */ /* 0x002fe40007810000 */
[----:B------:R-:W-:Y:S04]  /*c2b0*/  FMNMX.FTZ R71, R6, R71, !PT ;  /* 0x0000004706477209 */ /* 0x000fe80007810000 */
[----:B------:R-:W1:Y:S01]  /*c2c0*/  SHFL.BFLY PT, R6, R85, 0x2, 0x1f ;  /* 0x0c401f0055067f89 */ /* 0x000e6200000e0000 */
[----:B------:R-:W-:Y:S07]  /*c2d0*/  FMNMX.FTZ R69, R2, R69, !PT ;  /* 0x0000004502457209 */ /* 0x000fee0007810000 */
[----:B------:R-:W2:Y:S08]  /*c2e0*/  SHFL.BFLY PT, R68, R71, 0x1, 0x1f ;  /* 0x0c201f0047447f89 */ /* 0x000eb000000e0000 */
[----:B------:R-:W3:Y:S01]  /*c2f0*/  SHFL.BFLY PT, R2, R69, 0x1, 0x1f ;  /* 0x0c201f0045027f89 */ /* 0x000ee200000e0000 */
[----:B-1----:R-:W-:Y:S07]  /*c300*/  FMNMX.FTZ R67, R85, R6, !PT ;  /* 0x0000000655437209 */ /* 0x002fee0007810000 */
[----:B------:R-:W1:Y:S01]  /*c310*/  SHFL.BFLY PT, R0, R9, 0x1, 0x1f ;  /* 0x0c201f0009007f89 */ /* 0x000e6200000e0000 */
[----:B--2---:R-:W-:Y:S07]  /*c320*/  FMNMX.FTZ R68, R71, R68, !PT ;  /* 0x0000004447447209 */ /* 0x004fee0007810000 */
[----:B------:R-:W2:Y:S01]  /*c330*/  SHFL.BFLY PT, R6, R67, 0x1, 0x1f ;  /* 0x0c201f0043067f89 */ /* 0x000ea200000e0000 */
[C---:B------:R-:W-:Y:S01]  /*c340*/  FSETP.NEU.FTZ.AND P4, PT, R68.reuse, -INF , PT ;  /* 0xff8000004400780b */ /* 0x040fe20003f9d000 */
[C---:B------:R-:W-:Y:S02]  /*c350*/  FADD.FTZ R3, -R68.reuse, R201 ;  /* 0x000000c944037221 */ /* 0x040fe40000010100 */
[----:B------:R-:W-:Y:S01]  /*c360*/  FMUL.FTZ R104, R68, c[0x0][0x23c] ;  /* 0x00008f0044687a20 */ /* 0x000fe20000410000 */
[----:B---3--:R-:W-:Y:S01]  /*c370*/  FMNMX.FTZ R2, R69, R2, !PT ;  /* 0x0000000245027209 */ /* 0x008fe20007810000 */
[----:B------:R-:W-:Y:S03]  /*c380*/  FMUL.FTZ R8, R3, c[0x0][0x23c] ;  /* 0x00008f0003087a20 */ /* 0x000fe60000410000 */
[----:B------:R-:W-:Y:S01]  /*c390*/  FSEL R104, R104, RZ, P4 ;  /* 0x000000ff68687208 */ /* 0x000fe20002000000 */
[C---:B------:R-:W-:Y:S01]  /*c3a0*/  FADD.FTZ R3, -R2.reuse, R199 ;  /* 0x000000c702037221 */ /* 0x040fe20000010100 */
[C---:B------:R-:W-:Y:S01]  /*c3b0*/  FSETP.NEU.FTZ.AND P3, PT, R2.reuse, -INF , PT ;  /* 0xff8000000200780b */ /* 0x040fe20003f7d000 */
[----:B------:R-:W-:Y:S01]  /*c3c0*/  MUFU.EX2 R8, R8 ;  /* 0x0000000800087308 */ /* 0x000fe20000000800 */
[----:B------:R-:W-:Y:S01]  /*c3d0*/  FMUL.FTZ R71, R2, c[0x0][0x23c] ;  /* 0x00008f0002477a20 */ /* 0x000fe20000410000 */
[----:B-1----:R-:W-:Y:S01]  /*c3e0*/  FMNMX.FTZ R0, R9, R0, !PT ;  /* 0x0000000009007209 */ /* 0x002fe20007810000 */
[----:B------:R-:W-:Y:S02]  /*c3f0*/  FMUL.FTZ R7, R3, c[0x0][0x23c] ;  /* 0x00008f0003077a20 */ /* 0x000fe40000410000 */
[--C-:B------:R-:W-:Y:S01]  /*c400*/  FFMA.FTZ R121, R223, c[0x0][0x23c], -R104.reuse ;  /* 0x00008f00df797a23 */ /* 0x100fe20000010868 */
[C---:B------:R-:W-:Y:S01]  /*c410*/  FSETP.NEU.FTZ.AND P2, PT, R0.reuse, -INF , PT ;  /* 0xff8000000000780b */ /* 0x040fe20003f5d000 */
[----:B------:R-:W-:Y:S01]  /*c420*/  FMUL.FTZ R69, R0, c[0x0][0x23c] ;  /* 0x00008f0000457a20 */ /* 0x000fe20000410000 */
[----:B------:R-:W-:Y:S01]  /*c430*/  FSEL R71, R71, RZ, P3 ;  /* 0x000000ff47477208 */ /* 0x000fe20001800000 */
[--C-:B------:R-:W-:Y:S01]  /*c440*/  FFMA.FTZ R223, R101, c[0x0][0x23c], -R104.reuse ;  /* 0x00008f0065df7a23 */ /* 0x100fe20000010868 */
[----:B------:R-:W-:Y:S01]  /*c450*/  MUFU.EX2 R199, R121 ;  /* 0x0000007900c77308 */ /* 0x000fe20000000800 */
[----:B--2---:R-:W-:Y:S01]  /*c460*/  FMNMX.FTZ R3, R67, R6, !PT ;  /* 0x0000000643037209 */ /* 0x004fe20007810000 */
[--C-:B------:R-:W-:Y:S01]  /*c470*/  FFMA.FTZ R110, R225, c[0x0][0x23c], -R104.reuse ;  /* 0x00008f00e16e7a23 */ /* 0x100fe20000010868 */
[----:B------:R-:W-:Y:S01]  /*c480*/  FSEL R69, R69, RZ, P2 ;  /* 0x000000ff45457208 */ /* 0x000fe20001000000 */
[----:B------:R-:W-:Y:S01]  /*c490*/  FFMA.FTZ R119, R227, c[0x0][0x23c], -R104 ;  /* 0x00008f00e3777a23 */ /* 0x000fe20000010868 */
[C---:B------:R-:W-:Y:S01]  /*c4a0*/  FSETP.NEU.FTZ.AND P2, PT, R3.reuse, -INF , PT ;  /* 0xff8000000300780b */ /* 0x040fe20003f5d000 */
[C---:B------:R-:W-:Y:S02]  /*c4b0*/  FADD.FTZ R9, -R3.reuse, R196 ;  /* 0x000000c403097221 */ /* 0x040fe40000010100 */
[----:B------:R-:W-:Y:S02]  /*c4c0*/  FMUL.FTZ R101, R3, c[0x0][0x23c] ;  /* 0x00008f0003657a20 */ /* 0x000fe40000410000 */
[----:B------:R-:W1:Y:S01]  /*c4d0*/  MUFU.EX2 R127, R110 ;  /* 0x0000006e007f7308 */ /* 0x000e620000000800 */
[----:B------:R-:W-:Y:S02]  /*c4e0*/  FMUL.FTZ R9, R9, c[0x0][0x23c] ;  /* 0x00008f0009097a20 */ /* 0x000fe40000410000 */
[----:B------:R-:W-:Y:S01]  /*c4f0*/  FFMA.FTZ R11, R11, c[0x0][0x23c], -R71 ;  /* 0x00008f000b0b7a23 */ /* 0x000fe20000010847 */
[----:B------:R-:W-:Y:S01]  /*c500*/  FSEL R101, R101, RZ, P2 ;  /* 0x000000ff65657208 */ /* 0x000fe20001000000 */
[--C-:B------:R-:W-:Y:S02]  /*c510*/  FFMA.FTZ R87, R239, c[0x0][0x23c], -R104.reuse ;  /* 0x00008f00ef577a23 */ /* 0x100fe40000010868 */
[--C-:B------:R-:W-:Y:S02]  /*c520*/  FFMA.FTZ R86, R209, c[0x0][0x23c], -R104.reuse ;  /* 0x00008f00d1567a23 */ /* 0x100fe40000010868 */
[--C-:B------:R-:W-:Y:S01]  /*c530*/  FFMA.FTZ R85, R243, c[0x0][0x23c], -R104.reuse ;  /* 0x00008f00f3557a23 */ /* 0x100fe20000010868 */
[----:B------:R2:W-:Y:S01]  /*c540*/  MUFU.EX2 R67, R9 ;  /* 0x0000000900437308 */ /* 0x0005e20000000800 */
[--C-:B------:R-:W-:Y:S02]  /*c550*/  FFMA.FTZ R124, R16, c[0x0][0x23c], -R104.reuse ;  /* 0x00008f00107c7a23 */ /* 0x100fe40000010868 */
[----:B------:R-:W-:Y:S02]  /*c560*/  FFMA.FTZ R16, R222, c[0x0][0x23c], -R101 ;  /* 0x00008f00de107a23 */ /* 0x000fe40000010865 */
[--C-:B------:R-:W-:Y:S02]  /*c570*/  FFMA.FTZ R225, R236, c[0x0][0x23c], -R104.reuse ;  /* 0x00008f00ece17a23 */ /* 0x100fe40000010868 */
[----:B------:R-:W-:Y:S02]  /*c580*/  FFMA.FTZ R196, R79, c[0x0][0x23c], -R69 ;  /* 0x00008f004fc47a23 */ /* 0x000fe40000010845 */
        /* <DEDUP_REMOVED lines=9> */
[--C-:B------:R-:W-:Y:S02]  /*c620*/  FFMA.FTZ R111, R111, c[0x0][0x23c], -R104.reuse ;  /* 0x00008f006f6f7a23 */ /* 0x100fe40000010868 */
[--C-:B--2---:R-:W-:Y:S02]  /*c630*/  FFMA.FTZ R9, R229, c[0x0][0x23c], -R101.reuse ;  /* 0x00008f00e5097a23 */ /* 0x104fe40000010865 */
[--C-:B------:R-:W-:Y:S02]  /*c640*/  FFMA.FTZ R229, R84, c[0x0][0x23c], -R101.reuse ;  /* 0x00008f0054e57a23 */ /* 0x100fe40000010865 */
[--C-:B------:R-:W-:Y:S01]  /*c650*/  FFMA.FTZ R15, R15, c[0x0][0x23c], -R101.reuse ;  /* 0x00008f000f0f7a23 */ /* 0x100fe20000010865 */
[----:B------:R2:W-:Y:S01]  /*c660*/  MUFU.EX2 R84, R16 ;  /* 0x0000001000547308 */ /* 0x0005e20000000800 */
[--C-:B------:R-:W-:Y:S02]  /*c670*/  FFMA.FTZ R25, R25, c[0x0][0x23c], -R101.reuse ;  /* 0x00008f0019197a23 */ /* 0x100fe40000010865 */
[--C-:B------:R-:W-:Y:S02]  /*c680*/  FFMA.FTZ R29, R27, c[0x0][0x23c], -R101.reuse ;  /* 0x00008f001b1d7a23 */ /* 0x100fe40000010865 */
[----:B------:R-:W-:Y:S02]  /*c690*/  FFMA.FTZ R126, R210, c[0x0][0x23c], -R101 ;  /* 0x00008f00d27e7a23 */ /* 0x000fe40000010865 */
[----:B------:R-:W-:Y:S02]  /*c6a0*/  FFMA.FTZ R210, R75, c[0x0][0x23c], -R71 ;  /* 0x00008f004bd27a23 */ /* 0x000fe40000010847 */
[----:B------:R-:W-:Y:S01]  /*c6b0*/  FFMA.FTZ R207, R93, c[0x0][0x23c], -R101 ;  /* 0x00008f005dcf7a23 */ /* 0x000fe20000010865 */
[----:B------:R-:W-:Y:S01]  /*c6c0*/  MUFU.EX2 R124, R124 ;  /* 0x0000007c007c7308 */ /* 0x000fe20000000800 */
[----:B------:R-:W-:Y:S01]  /*c6d0*/  FFMA.FTZ R93, R60, c[0x0][0x23c], -R71 ;  /* 0x00008f003c5d7a23 */ /* 0x000fe20000010847 */
[----:B------:R-:W-:Y:S01]  /*c6e0*/  MOV R60, R208 ;  /* 0x000000d0003c7202 */ /* 0x000fe20000000f00 */
[----:B------:R-:W-:Y:S01]  /*c6f0*/  FFMA.FTZ R222, R95, c[0x0][0x23c], -R101 ;  /* 0x00008f005fde7a23 */ /* 0x000fe20000010865 */
[----:B------:R-:W5:Y:S01]  /*c700*/  LDL.LU R75, [R1+0x64] ;  /* 0x00006400014b7983 */ /* 0x000f620000300800 */
[--C-:B------:R-:W-:Y:S02]  /*c710*/  FFMA.FTZ R13, R13, c[0x0][0x23c], -R71.reuse ;  /* 0x00008f000d0d7a23 */ /* 0x100fe40000010847 */
[--C-:B---3--:R-:W-:Y:S01]  /*c720*/  FFMA.FTZ R119, R76, c[0x0][0x23c], -R71.reuse ;  /* 0x00008f004c777a23 */ /* 0x108fe20000010847 */
[----:B-1----:R-:W-:Y:S01]  /*c730*/  MOV R76, R127 ;  /* 0x0000007f004c7202 */ /* 0x002fe20000000f00 */
[--C-:B------:R-:W-:Y:S01]  /*c740*/  FFMA.FTZ R208, R94, c[0x0][0x23c], -R71.reuse ;  /* 0x00008f005ed07a23 */ /* 0x100fe20000010847 */
[----:B------:R-:W-:Y:S01]  /*c750*/  MUFU.EX2 R126, R126 ;  /* 0x0000007e007e7308 */ /* 0x000fe20000000800 */
[--C-:B------:R-:W-:Y:S02]  /*c760*/  FFMA.FTZ R38, R234, c[0x0][0x23c], -R71.reuse ;  /* 0x00008f00ea267a23 */ /* 0x100fe40000010847 */
[--C-:B------:R-:W-:Y:S02]  /*c770*/  FFMA.FTZ R241, R241, c[0x0][0x23c], -R104.reuse ;  /* 0x00008f00f1f17a23 */ /* 0x100fe40000010868 */
[--C-:B------:R-:W-:Y:S02]  /*c780*/  FFMA.FTZ R108, R219, c[0x0][0x23c], -R104.reuse ;  /* 0x00008f00db6c7a23 */ /* 0x100fe40000010868 */
[----:B------:R-:W-:Y:S02]  /*c790*/  FFMA.FTZ R219, R90, c[0x0][0x23c], -R71 ;  /* 0x00008f005adb7a23 */ /* 0x000fe40000010847 */
        /* <DEDUP_REMOVED lines=11> */
[----:B------:R-:W-:Y:S01]  /*c850*/  FFMA.FTZ R242, R45, c[0x0][0x23c], -R71 ;  /* 0x00008f002df27a23 */ /* 0x000fe20000010847 */
[----:B------:R-:W-:Y:S01]  /*c860*/  MOV R45, R215 ;  /* 0x000000d7002d7202 */ /* 0x000fe20000000f00 */
[----:B------:R-:W-:Y:S01]  /*c870*/  FFMA.FTZ R233, R24, c[0x0][0x23c], -R101 ;  /* 0x00008f0018e97a23 */ /* 0x000fe20000010865 */
[----:B------:R-:W1:Y:S01]  /*c880*/  MUFU.EX2 R23, R221 ;  /* 0x000000dd00177308 */ /* 0x000e620000000800 */
[--C-:B--2---:R-:W-:Y:S02]  /*c890*/  FFMA.FTZ R16, R230, c[0x0][0x23c], -R71.reuse ;  /* 0x00008f00e6107a23 */ /* 0x104fe40000010847 */
        /* <DEDUP_REMOVED lines=20> */
[----:B------:R-:W-:Y:S01]  /*c9e0*/  FFMA.FTZ R211, R73, c[0x0][0x23c], -R71 ;  /* 0x00008f0049d37a23 */ /* 0x000fe20000010847 */
[----:B------:R-:W-:Y:S01]  /*c9f0*/  MOV R73, R60 ;  /* 0x0000003c00497202 */ /* 0x000fe20000000f00 */
        /* <DEDUP_REMOVED lines=8> */
[----:B------:R-:W-:Y:S01]  /*ca80*/  FFMA.FTZ R103, R61, c[0x0][0x23c], -R101 ;  /* 0x00008f003d677a23 */ /* 0x000fe20000010865 */
[----:B------:R-:W-:Y:S01]  /*ca90*/  MOV R61, R216 ;  /* 0x000000d8003d7202 */ /* 0x000fe20000000f00 */
[----:B------:R-:W-:Y:S01]  /*caa0*/  FFMA.FTZ R216, R92, c[0x0][0x23c], -R71 ;  /* 0x00008f005cd87a23 */ /* 0x000fe20000010847 */
[----:B------:R-:W-:Y:S01]  /*cab0*/  MUFU.EX2 R113, R113 ;  /* 0x0000007100717308 */ /* 0x000fe20000000800 */
[--C-:B------:R-:W-:Y:S02]  /*cac0*/  FFMA.FTZ R125, R109, c[0x0][0x23c], -R104.reuse ;  /* 0x00008f006d7d7a23 */ /* 0x100fe40000010868 */
[----:B------:R-:W-:Y:S02]  /*cad0*/  FFMA.FTZ R109, R53, c[0x0][0x23c], -R101 ;  /* 0x00008f00356d7a23 */ /* 0x000fe40000010865 */
[--C-:B------:R-:W-:Y:S02]  /*cae0*/  FFMA.FTZ R105, R115, c[0x0][0x23c], -R104.reuse ;  /* 0x00008f0073697a23 */ /* 0x100fe40000010868 */
[----:B------:R-:W-:Y:S02]  /*caf0*/  FFMA.FTZ R104, R39, c[0x0][0x23c], -R104 ;  /* 0x00008f0027687a23 */ /* 0x000fe40000010868 */
[----:B------:R-:W-:Y:S01]  /*cb00*/  FFMA.FTZ R39, R226, c[0x0][0x23c], -R69 ;  /* 0x00008f00e2277a23 */ /* 0x000fe20000010845 */
[----:B------:R-:W-:Y:S01]  /*cb10*/  MUFU.EX2 R109, R109 ;  /* 0x0000006d006d7308 */ /* 0x000fe20000000800 */
[--C-:B------:R-:W-:Y:S02]  /*cb20*/  FFMA.FTZ R226, R91, c[0x0][0x23c], -R101.reuse ;  /* 0x00008f005be27a23 */ /* 0x100fe40000010865 */
[----:B------:R-:W-:Y:S02]  /*cb30*/  FFMA.FTZ R115, R83, c[0x0][0x23c], -R101 ;  /* 0x00008f0053737a23 */ /* 0x000fe40000010865 */
[----:B------:R-:W-:Y:S02]  /*cb40*/  FFMA.FTZ R83, R41, c[0x0][0x23c], -R71 ;  /* 0x00008f0029537a23 */ /* 0x000fe40000010847 */
[--C-:B------:R-:W-:Y:S02]  /*cb50*/  FFMA.FTZ R243, R51, c[0x0][0x23c], -R101.reuse ;  /* 0x00008f0033f37a23 */ /* 0x100fe40000010865 */
[----:B------:R-:W-:Y:S01]  /*cb60*/  FFMA.FTZ R110, R59, c[0x0][0x23c], -R101 ;  /* 0x00008f003b6e7a23 */ /* 0x000fe20000010865 */
[----:B------:R2:W-:Y:S01]  /*cb70*/  MUFU.EX2 R91, R15 ;  /* 0x0000000f005b7308 */ /* 0x0005e20000000800 */
[----:B------:R-:W-:Y:S02]  /*cb80*/  FFMA.FTZ R59, R19, c[0x0][0x23c], -R71 ;  /* 0x00008f00133b7a23 */ /* 0x000fe40000010847 */
[----:B------:R-:W-:Y:S02]  /*cb90*/  FFMA.FTZ R121, R63, c[0x0][0x23c], -R101 ;  /* 0x00008f003f797a23 */ /* 0x000fe40000010865 */
[----:B------:R-:W-:Y:S02]  /*cba0*/  FFMA.FTZ R63, R21, c[0x0][0x23c], -R71 ;  /* 0x00008f00153f7a23 */ /* 0x000fe40000010847 */
[--C-:B------:R-:W-:Y:S02]  /*cbb0*/  FFMA.FTZ R213, R106, c[0x0][0x23c], -R101.reuse ;  /* 0x00008f006ad57a23 */ /* 0x100fe40000010865 */
[----:B------:R-:W-:Y:S01]  /*cbc0*/  FFMA.FTZ R212, R114, c[0x0][0x23c], -R101 ;  /* 0x00008f0072d47a23 */ /* 0x000fe20000010865 */
[----:B------:R-:W-:Y:S01]  /*cbd0*/  MUFU.EX2 R39, R39 ;  /* 0x0000002700277308 */ /* 0x000fe20000000800 */
[----:B------:R-:W-:Y:S02]  /*cbe0*/  FFMA.FTZ R114, R74, c[0x0][0x23c], -R71 ;  /* 0x00008f004a727a23 */ /* 0x000fe40000010847 */
[--C-:B------:R-:W-:Y:S02]  /*cbf0*/  FFMA.FTZ R107, R107, c[0x0][0x23c], -R101.reuse ;  /* 0x00008f006b6b7a23 */ /* 0x100fe40000010865 */
[----:B------:R-:W-:Y:S02]  /*cc00*/  FFMA.FTZ R106, R99, c[0x0][0x23c], -R101 ;  /* 0x00008f00636a7a23 */ /* 0x000fe40000010865 */
[----:B------:R-:W-:Y:S02]  /*cc10*/  FFMA.FTZ R99, R112, c[0x0][0x23c], -R71 ;  /* 0x00008f0070637a23 */ /* 0x000fe40000010847 */
[--C-:B------:R-:W-:Y:S01]  /*cc20*/  FFMA.FTZ R102, R128, c[0x0][0x23c], -R101.reuse ;  /* 0x00008f0080667a23 */ /* 0x100fe20000010865 */
[----:B------:R-:W3:Y:S01]  /*cc30*/  MUFU.EX2 R74, R16 ;  /* 0x00000010004a7308 */ /* 0x000ee20000000800 */
[----:B------:R-:W-:Y:S02]  /*cc40*/  FFMA.FTZ R101, R120, c[0x0][0x23c], -R101 ;  /* 0x00008f0078657a23 */ /* 0x000fe40000010865 */
[--C-:B------:R-:W-:Y:S01]  /*cc50*/  FFMA.FTZ R120, R72, c[0x0][0x23c], -R71.reuse ;  /* 0x00008f0048787a23 */ /* 0x100fe20000010847 */
[----:B------:R-:W-:Y:S01]  /*cc60*/  MOV R72, R199 ;  /* 0x000000c700487202 */ /* 0x000fe20000000f00 */
[--C-:B------:R-:W-:Y:S01]  /*cc70*/  FFMA.FTZ R199, R100, c[0x0][0x23c], -R71.reuse ;  /* 0x00008f0064c77a23 */ /* 0x100fe20000010847 */
[----:B--2---:R-:W-:Y:S01]  /*cc80*/  MOV R15, R205 ;  /* 0x000000cd000f7202 */ /* 0x004fe20000000f00 */
[--C-:B------:R-:W-:Y:S02]  /*cc90*/  FFMA.FTZ R100, R118, c[0x0][0x23c], -R71.reuse ;  /* 0x00008f0076647a23 */ /* 0x100fe40000010847 */
[----:B------:R-:W-:Y:S01]  /*cca0*/  FFMA.FTZ R71, R232, c[0x0][0x23c], -R71 ;  /* 0x00008f00e8477a23 */ /* 0x000fe20000010847 */
[----:B------:R-:W-:Y:S01]  /*ccb0*/  MUFU.EX2 R110, R110 ;  /* 0x0000006e006e7308 */ /* 0x000fe20000000800 */
[--C-:B------:R-:W-:Y:S01]  /*ccc0*/  FFMA.FTZ R95, R50, c[0x0][0x23c], -R69.reuse ;  /* 0x00008f00325f7a23 */ /* 0x100fe20000010845 */
[----:B------:R-:W-:Y:S01]  /*ccd0*/  MOV R50, R61 ;  /* 0x0000003d00327202 */ /* 0x000fe20000000f00 */
[--C-:B------:R-:W-:Y:S02]  /*cce0*/  FFMA.FTZ R94, R48, c[0x0][0x23c], -R69.reuse ;  /* 0x00008f00305e7a23 */ /* 0x100fe40000010845 */
[--C-:B------:R-:W-:Y:S02]  /*ccf0*/  FFMA.FTZ R90, R54, c[0x0][0x23c], -R69.reuse ;  /* 0x00008f00365a7a23 */ /* 0x100fe40000010845 */
[--C-:B------:R-:W-:Y:S02]  /*cd00*/  FFMA.FTZ R92, R66, c[0x0][0x23c], -R69.reuse ;  /* 0x00008f00425c7a23 */ /* 0x100fe40000010845 */
[--C-:B------:R-:W-:Y:S01]  /*cd10*/  FFMA.FTZ R215, R78, c[0x0][0x23c], -R69.reuse ;  /* 0x00008f004ed77a23 */ /* 0x100fe20000010845 */
[----:B------:R2:W1:Y:S01]  /*cd20*/  MUFU.EX2 R232, R11 ;  /* 0x0000000b00e87308 */ /* 0x0004620000000800 */
[--C-:B------:R-:W-:Y:S02]  /*cd30*/  FFMA.FTZ R10, R10, c[0x0][0x23c], -R69.reuse ;  /* 0x00008f000a0a7a23 */ /* 0x100fe40000010845 */
[--C-:B------:R-:W-:Y:S02]  /*cd40*/  FFMA.FTZ R19, R238, c[0x0][0x23c], -R69.reuse ;  /* 0x00008f00ee137a23 */ /* 0x100fe40000010845 */
[--C-:B------:R-:W-:Y:S02]  /*cd50*/  FFMA.FTZ R206, R77, c[0x0][0x23c], -R69.reuse ;  /* 0x00008f004dce7a23 */ /* 0x100fe40000010845 */
[C---:B----4-:R-:W-:Y:S02]  /*cd60*/  FMUL.FTZ R9, R7.reuse, R141 ;  /* 0x0000008d07097220 */ /* 0x050fe40000410000 */
[C---:B------:R-:W-:Y:S01]  /*cd70*/  FMUL.FTZ R12, R7.reuse, R148 ;  /* 0x00000094070c7220 */ /* 0x040fe20000410000 */
[----:B------:R4:W3:Y:S01]  /*cd80*/  MUFU.EX2 R238, R10 ;  /* 0x0000000a00ee7308 */ /* 0x0008e20000000800 */
[--C-:B------:R-:W-:Y:S01]  /*cd90*/  FFMA.FTZ R41, R44, c[0x0][0x23c], -R69.reuse ;  /* 0x00008f002c297a23 */ /* 0x100fe20000010845 */
[----:B------:R-:W-:Y:S01]  /*cda0*/  MOV R148, R83 ;  /* 0x0000005300947202 */ /* 0x000fe20000000f00 */
[--C-:B------:R-:W-:Y:S01]  /*cdb0*/  FFMA.FTZ R24, R46, c[0x0][0x23c], -R69.reuse ;  /* 0x00008f002e187a23 */ /* 0x100fe20000010845 */
[----:B------:R-:W-:Y:S01]  /*cdc0*/  MOV R46, R25 ;  /* 0x00000019002e7202 */ /* 0x000fe20000000f00 */
[C---:B------:R-:W-:Y:S01]  /*cdd0*/  FMUL.FTZ R25, R7.reuse, R169 ;  /* 0x000000a907197220 */ /* 0x040fe20000410000 */
[----:B------:R-:W-:Y:S01]  /*cde0*/  MOV R54, R41 ;  /* 0x0000002900367202 */ /* 0x000fe20000000f00 */
[C---:B------:R-:W-:Y:S02]  /*cdf0*/  FMUL.FTZ R41, R7.reuse, R181 ;  /* 0x000000b507297220 */ /* 0x040fe40000410000 */
[C---:B------:R-:W-:Y:S01]  /*ce00*/  FMUL.FTZ R44, R7.reuse, R184 ;  /* 0x000000b8072c7220 */ /* 0x040fe20000410000 */
[----:B------:R-:W-:Y:S01]  /*ce10*/  MUFU.EX2 R148, R148 ;  /* 0x0000009400947308 */ /* 0x000fe20000000800 */
[C---:B------:R-:W-:Y:S01]  /*ce20*/  FMUL.FTZ R60, R7.reuse, R192 ;  /* 0x000000c0073c7220 */ /* 0x040fe20000410000 */
[----:B------:R-:W-:Y:S01]  /*ce30*/  MOV R192, R73 ;  /* 0x0000004900c07202 */ /* 0x000fe20000000f00 */
[C---:B------:R-:W-:Y:S01]  /*ce40*/  FMUL.FTZ R61, R7.reuse, R193 ;  /* 0x000000c1073d7220 */ /* 0x040fe20000410000 */
[----:B--2---:R-:W2:Y:S01]  /*ce50*/  LDL.LU R11, [R1+0x60] ;  /* 0x00006000010b7983 */ /* 0x004ea20000300800 */
[--C-:B------:R-:W-:Y:S01]  /*ce60*/  FFMA.FTZ R55, R40, c[0x0][0x23c], -R69.reuse ;  /* 0x00008f0028377a23 */ /* 0x100fe20000010845 */
[----:B-1----:R-:W-:Y:S01]  /*ce70*/  F2FP.BF16.PACK_AB R73, R84, R23 ;  /* 0x000000175449723e */ /* 0x002fe200000010ff */
[----:B------:R-:W-:Y:S02]  /*ce80*/  FMUL.FTZ R40, R7, R180 ;  /* 0x000000b407287220 */ /* 0x000fe40000410000 */
[--C-:B------:R-:W-:Y:S01]  /*ce90*/  FFMA.FTZ R221, R57, c[0x0][0x23c], -R69.reuse ;  /* 0x00008f0039dd7a23 */ /* 0x100fe20000010845 */
[----:B------:R-:W-:Y:S01]  /*cea0*/  MUFU.EX2 R103, R103 ;  /* 0x0000006700677308 */ /* 0x000fe20000000800 */
[C---:B------:R-:W-:Y:S01]  /*ceb0*/  FMUL.FTZ R57, R7.reuse, R189 ;  /* 0x000000bd07397220 */ /* 0x040fe20000410000 */
[----:B------:R-:W-:Y:S01]  /*cec0*/  MOV R189, R50 ;  /* 0x0000003200bd7202 */ /* 0x000fe20000000f00 */
[C---:B------:R-:W-:Y:S01]  /*ced0*/  FMUL.FTZ R16, R8.reuse, R144 ;  /* 0x0000009008107220 */ /* 0x040fe20000410000 */
[----:B----4-:R-:W-:Y:S01]  /*cee0*/  MOV R10, R24 ;  /* 0x00000018000a7202 */ /* 0x010fe20000000f00 */
[C---:B------:R-:W-:Y:S01]  /*cef0*/  FMUL.FTZ R24, R7.reuse, R168 ;  /* 0x000000a807187220 */ /* 0x040fe20000410000 */
[----:B------:R-:W-:Y:S01]  /*cf00*/  MOV R144, R31 ;  /* 0x0000001f00907202 */ /* 0x000fe20000000f00 */
[C---:B------:R-:W-:Y:S01]  /*cf10*/  FMUL.FTZ R17, R8.reuse, R145 ;  /* 0x0000009108117220 */ /* 0x040fe20000410000 */
[----:B------:R-:W-:Y:S01]  /*cf20*/  MOV R66, R10 ;  /* 0x0000000a00427202 */ /* 0x000fe20000000f00 */
[C---:B------:R-:W-:Y:S01]  /*cf30*/  FMUL.FTZ R20, R8.reuse, R136 ;  /* 0x0000008808147220 */ /* 0x040fe20000410000 */
[----:B------:R-:W-:Y:S01]  /*cf40*/  MUFU.EX2 R130, R130 ;  /* 0x0000008200827308 */ /* 0x000fe20000000800 */
[C---:B------:R-:W-:Y:S01]  /*cf50*/  FMUL.FTZ R21, R8.reuse, R137 ;  /* 0x0000008908157220 */ /* 0x040fe20000410000 */
[----:B------:R-:W-:Y:S01]  /*cf60*/  MOV R137, R76 ;  /* 0x0000004c00897202 */ /* 0x000fe20000000f00 */
[C---:B------:R-:W-:Y:S01]  /*cf70*/  FMUL.FTZ R32, R8.reuse, R156 ;  /* 0x0000009c08207220 */ /* 0x040fe20000410000 */
[----:B------:R-:W1:Y:S01]  /*cf80*/  LDSM.16.MT88.4 R76, [R252+0x8000] ;  /* 0x00800000fc4c783b */ /* 0x000e620000004200 */
        /* <DEDUP_REMOVED lines=8> */
[----:B------:R-:W-:Y:S01]  /*d010*/  FMUL.FTZ R65, R8, R177 ;  /* 0x000000b108417220 */ /* 0x000fe20000410000 */
[----:B------:R-:W-:Y:S01]  /*d020*/  MOV R168, R144 ;  /* 0x0000009000a87202 */ /* 0x000fe20000000f00 */
[--C-:B------:R-:W-:Y:S02]  /*d030*/  FFMA.FTZ R14, R14, c[0x0][0x23c], -R69.reuse ;  /* 0x00008f000e0e7a23 */ /* 0x100fe40000010845 */
[--C-:B------:R-:W-:Y:S01]  /*d040*/  FFMA.FTZ R27, R18, c[0x0][0x23c], -R69.reuse ;  /* 0x00008f00121b7a23 */ /* 0x100fe20000010845 */
[----:B------:R-:W-:Y:S01]  /*d050*/  MOV R18, R56 ;  /* 0x0000003800127202 */ /* 0x000fe20000000f00 */
[C---:B------:R-:W-:Y:S01]  /*d060*/  FMUL.FTZ R56, R7.reuse, R188 ;  /* 0x000000bc07387220 */ /* 0x040fe20000410000 */
[----:B------:R-:W-:Y:S01]  /*d070*/  MUFU.EX2 R168, R168 ;  /* 0x000000a800a87308 */ /* 0x000fe20000000800 */
[--C-:B------:R-:W-:Y:S01]  /*d080*/  FFMA.FTZ R43, R22, c[0x0][0x23c], -R69.reuse ;  /* 0x00008f00162b7a23 */ /* 0x100fe20000010845 */
[----:B------:R-:W-:Y:S01]  /*d090*/  MOV R22, R45 ;  /* 0x0000002d00167202 */ /* 0x000fe20000000f00 */
[C---:B------:R-:W-:Y:S01]  /*d0a0*/  FMUL.FTZ R45, R7.reuse, R185 ;  /* 0x000000b9072d7220 */ /* 0x040fe20000410000 */
        /* <DEDUP_REMOVED lines=8> */
[C---:B------:R-:W-:Y:S01]  /*d130*/  FMUL.FTZ R29, R7.reuse, R173 ;  /* 0x000000ad071d7220 */ /* 0x040fe20000410000 */
[----:B------:R-:W-:Y:S01]  /*d140*/  MOV R157, R30 ;  /* 0x0000001e009d7202 */ /* 0x000fe20000000f00 */
[--C-:B------:R-:W-:Y:S01]  /*d150*/  FFMA.FTZ R128, R52, c[0x0][0x23c], -R69.reuse ;  /* 0x00008f0034807a23 */ /* 0x100fe20000010845 */
[----:B------:R-:W-:Y:S01]  /*d160*/  MOV R161, R26 ;  /* 0x0000001a00a17202 */ /* 0x000fe20000000f00 */
[----:B------:R-:W-:Y:S01]  /*d170*/  FMUL.FTZ R52, R8, R164 ;  /* 0x000000a408347220 */ /* 0x000fe20000410000 */
[----:B---3--:R-:W-:Y:S01]  /*d180*/  MOV R164, R74 ;  /* 0x0000004a00a47202 */ /* 0x008fe20000000f00 */
[--C-:B------:R-:W-:Y:S01]  /*d190*/  FFMA.FTZ R127, R64, c[0x0][0x23c], -R69.reuse ;  /* 0x00008f00407f7a23 */ /* 0x100fe20000010845 */
[----:B------:R-:W-:Y:S01]  /*d1a0*/  MOV R74, R15 ;  /* 0x0000000f004a7202 */ /* 0x000fe20000000f00 */
[----:B------:R-:W-:Y:S01]  /*d1b0*/  FMUL.FTZ R64, R8, R176 ;  /* 0x000000b008407220 */ /* 0x000fe20000410000 */
[----:B------:R-:W-:Y:S01]  /*d1c0*/  MOV R15, R13 ;  /* 0x0000000d000f7202 */ /* 0x000fe20000000f00 */
[----:B------:R-:W-:Y:S01]  /*d1d0*/  FMUL.FTZ R13, R7, R149 ;  /* 0x00000095070d7220 */ /* 0x000fe20000410000 */
[----:B------:R-:W-:Y:S01]  /*d1e0*/  MUFU.EX2 R176, R14 ;  /* 0x0000000e00b07308 */ /* 0x000fe20000000800 */
[--C-:B------:R-:W-:Y:S01]  /*d1f0*/  FFMA.FTZ R118, R62, c[0x0][0x23c], -R69.reuse ;  /* 0x00008f003e767a23 */ /* 0x100fe20000010845 */
[----:B------:R-:W-:Y:S01]  /*d200*/  MOV R177, R74 ;  /* 0x0000004a00b17202 */ /* 0x000fe20000000f00 */
[--C-:B------:R-:W-:Y:S01]  /*d210*/  FFMA.FTZ R214, R80, c[0x0][0x23c], -R69.reuse ;  /* 0x00008f0050d67a23 */ /* 0x100fe20000010845 */
[----:B------:R-:W-:Y:S01]  /*d220*/  MOV R80, R46 ;  /* 0x0000002e00507202 */ /* 0x000fe20000000f00 */
[--C-:B------:R-:W-:Y:S01]  /*d230*/  FFMA.FTZ R224, R82, c[0x0][0x23c], -R69.reuse ;  /* 0x00008f0052e07a23 */ /* 0x100fe20000010845 */
[----:B------:R-:W-:Y:S01]  /*d240*/  MOV R82, R42 ;  /* 0x0000002a00527202 */ /* 0x000fe20000000f00 */
[----:B------:R-:W-:Y:S01]  /*d250*/  FFMA.FTZ R97, R36, c[0x0][0x23c], -R69 ;  /* 0x00008f0024617a23 */ /* 0x000fe20000010845 */
[----:B------:R-:W-:Y:S01]  /*d260*/  F2FP.BF16.PACK_AB R74, R231, R236 ;  /* 0x000000ece74a723e */ /* 0x000fe200000010ff */
[----:B------:R-:W-:Y:S01]  /*d270*/  FMUL.FTZ R36, R8, R152 ;  /* 0x0000009808247220 */ /* 0x000fe20000410000 */
[----:B------:R-:W3:Y:S01]  /*d280*/  MUFU.EX2 R173, R19 ;  /* 0x0000001300ad7308 */ /* 0x000ee20000000800 */
[----:B------:R-:W-:Y:S01]  /*d290*/  FADD.FTZ R6, -R0, R197 ;  /* 0x000000c500067221 */ /* 0x000fe20000010100 */
[----:B------:R-:W-:Y:S01]  /*d2a0*/  MOV R152, R43 ;  /* 0x0000002b00987202 */ /* 0x000fe20000000f00 */
[--C-:B------:R-:W-:Y:S01]  /*d2b0*/  FFMA.FTZ R197, R81, c[0x0][0x23c], -R69.reuse ;  /* 0x00008f0051c57a23 */ /* 0x100fe20000010845 */
[----:B------:R-:W-:Y:S01]  /*d2c0*/  MOV R81, R15 ;  /* 0x0000000f00517202 */ /* 0x000fe20000000f00 */
[--C-:B------:R-:W-:Y:S01]  /*d2d0*/  FFMA.FTZ R112, R70, c[0x0][0x23c], -R69.reuse ;  /* 0x00008f0046707a23 */ /* 0x100fe20000010845 */
[----:B------:R-:W-:Y:S01]  /*d2e0*/  MOV R160, R82 ;  /* 0x0000005200a07202 */ /* 0x000fe20000000f00 */
[--C-:B------:R-:W-:Y:S01]  /*d2f0*/  FFMA.FTZ R70, R5, c[0x0][0x23c], -R69.reuse ;  /* 0x00008f0005467a23 */ /* 0x100fe20000010845 */
[----:B------:R-:W-:Y:S01]  /*d300*/  F2FP.BF16.PACK_AB R82, R232, R89 ;  /* 0x00000059e852723e */ /* 0x000fe200000010ff */
[----:B------:R-:W-:Y:S01]  /*d310*/  FMUL.FTZ R5, R8, R133 ;  /* 0x0000008508057220 */ /* 0x000fe20000410000 */
[----:B------:R-:W-:Y:S01]  /*d320*/  MOV R188, R81 ;  /* 0x0000005100bc7202 */ /* 0x000fe20000000f00 */
[--C-:B------:R-:W-:Y:S01]  /*d330*/  FFMA.FTZ R205, R98, c[0x0][0x23c], -R69.reuse ;  /* 0x00008f0062cd7a23 */ /* 0x100fe20000010845 */
[----:B------:R-:W-:Y:S01]  /*d340*/  F2FP.BF16.PACK_AB R81, R238, R39 ;  /* 0x00000027ee51723e */ /* 0x000fe200000010ff */
[--C-:B------:R-:W-:Y:S01]  /*d350*/  FFMA.FTZ R98, R37, c[0x0][0x23c], -R69.reuse ;  /* 0x00008f0025627a23 */ /* 0x100fe20000010845 */
[----:B------:R-:W-:Y:S01]  /*d360*/  MOV R180, R161 ;  /* 0x000000a100b47202 */ /* 0x000fe20000000f00 */
[----:B------:R-:W-:Y:S01]  /*d370*/  FMUL.FTZ R37, R8, R153 ;  /* 0x0000009908257220 */ /* 0x000fe20000410000 */
[----:B------:R-:W-:Y:S01]  /*d380*/  MOV R153, R47 ;  /* 0x0000002f00997202 */ /* 0x000fe20000000f00 */
[----:B------:R-:W-:Y:S01]  /*d390*/  FFMA.FTZ R69, R4, c[0x0][0x23c], -R69 ;  /* 0x00008f0004457a23 */ /* 0x000fe20000010845 */
[----:B------:R-:W-:Y:S01]  /*d3a0*/  MOV R161, R80 ;  /* 0x0000005000a17202 */ /* 0x000fe20000000f00 */
[----:B------:R-:W-:Y:S01]  /*d3b0*/  FMUL.FTZ R4, R8, R132 ;  /* 0x0000008408047220 */ /* 0x000fe20000410000 */
[----:B------:R-:W-:Y:S01]  /*d3c0*/  F2FP.BF16.PACK_AB R80, R164, R38 ;  /* 0x00000026a450723e */ /* 0x000fe200000010ff */
[----:B------:R-:W-:Y:S01]  /*d3d0*/  FMUL.FTZ R6, R6, c[0x0][0x23c] ;  /* 0x00008f0006067a20 */ /* 0x000fe20000410000 */
[----:B------:R-:W-:Y:S01]  /*d3e0*/  MOV R149, R34 ;  /* 0x0000002200957202 */ /* 0x000fe20000000f00 */
[----:B------:R-:W-:Y:S01]  /*d3f0*/  FMUL.FTZ R22, R67, R138 ;  /* 0x0000008a43167220 */ /* 0x000fe20000410000 */
[----:B---3--:R-:W-:Y:S01]  /*d400*/  F2FP.BF16.PACK_AB R83, R173, R176 ;  /* 0x000000b0ad53723e */ /* 0x008fe200000010ff */
[C---:B------:R-:W-:Y:S01]  /*d410*/  FMUL.FTZ R19, R67.reuse, R147 ;  /* 0x0000009343137220 */ /* 0x040fe20000410000 */
[----:B------:R-:W-:Y:S01]  /*d420*/  MOV R144, R51 ;  /* 0x0000003300907202 */ /* 0x000fe20000000f00 */
[----:B------:R-:W3:Y:S01]  /*d430*/  MUFU.EX2 R6, R6 ;  /* 0x0000000600067308 */ /* 0x000ee20000000800 */
        /* <DEDUP_REMOVED lines=8> */
[----:B------:R-:W-:Y:S10]  /*d4c0*/  MUFU.EX2 R147, R242 ;  /* 0x000000f200937308 */ /* 0x000ff40000000800 */
[----:B------:R-:W-:Y:S01]  /*d4d0*/  MUFU.EX2 R162, R189 ;  /* 0x000000bd00a27308 */ /* 0x000fe20000000800 */
[C---:B---3--:R-:W-:Y:S02]  /*d4e0*/  FMUL.FTZ R10, R6.reuse, R142 ;  /* 0x0000008e060a7220 */ /* 0x048fe40000410000 */
[C---:B------:R-:W-:Y:S02]  /*d4f0*/  FMUL.FTZ R14, R6.reuse, R150 ;  /* 0x00000096060e7220 */ /* 0x040fe40000410000 */
[C---:B------:R-:W-:Y:S02]  /*d500*/  FMUL.FTZ R15, R6.reuse, R151 ;  /* 0x00000097060f7220 */ /* 0x040fe40000410000 */
[C---:B------:R-:W-:Y:S03]  /*d510*/  FMUL.FTZ R26, R6.reuse, R170 ;  /* 0x000000aa061a7220 */ /* 0x040fe60000410000 */
[----:B------:R-:W-:Y:S01]  /*d520*/  MUFU.EX2 R161, R161 ;  /* 0x000000a100a17308 */ /* 0x000fe20000000800 */
[----:B------:R-:W-:Y:S02]  /*d530*/  FMUL.FTZ R27, R6, R171 ;  /* 0x000000ab061b7220 */ /* 0x000fe40000410000 */
[----:B-----5:R-:W-:Y:S01]  /*d540*/  FFMA.FTZ R136, R8, R75, R72 ;  /* 0x0000004b08887223 */ /* 0x020fe20000010048 */
        /* <DEDUP_REMOVED lines=19> */
[C---:B------:R-:W-:Y:S02]  /*d680*/  FMUL.FTZ R59, R6.reuse, R191 ;  /* 0x000000bf063b7220 */ /* 0x040fe40000410000 */
[C---:B------:R-:W-:Y:S02]  /*d690*/  FMUL.FTZ R62, R6.reuse, R194 ;  /* 0x000000c2063e7220 */ /* 0x040fe40000410000 */
[----:B------:R-:W-:Y:S02]  /*d6a0*/  FMUL.FTZ R63, R6, R195 ;  /* 0x000000c3063f7220 */ /* 0x000fe40000410000 */
[C---:B------:R-:W-:Y:S02]  /*d6b0*/  FMUL.FTZ R18, R67.reuse, R146 ;  /* 0x0000009243127220 */ /* 0x040fe40000410000 */
[----:B------:R-:W-:Y:S01]  /*d6c0*/  FMUL.FTZ R35, R67, R159 ;  /* 0x0000009f43237220 */ /* 0x000fe20000410000 */
[----:B------:R-:W-:Y:S01]  /*d6d0*/  MUFU.EX2 R146, R86 ;  /* 0x0000005600927308 */ /* 0x000fe20000000800 */
[----:B------:R-:W-:Y:S04]  /*d6e0*/  FADD.FTZ R137, R137, R136 ;  /* 0x0000008889897221 */ /* 0x000fe80000010000 */
[----:B------:R-:W-:Y:S04]  /*d6f0*/  FADD.FTZ R236, R236, R137 ;  /* 0x00000089ecec7221 */ /* 0x000fe80000010000 */
[----:B------:R-:W-:Y:S01]  /*d700*/  FADD.FTZ R236, R231, R236 ;  /* 0x000000ece7ec7221 */ /* 0x000fe20000010000 */
        /* <DEDUP_REMOVED lines=14> */
[----:B--2---:R-:W-:Y:S02]  /*d7f0*/  FFMA.FTZ R132, R7, R11, R38 ;  /* 0x0000000b07847223 */ /* 0x004fe40000010026 */
[----:B------:R-:W2:Y:S01]  /*d800*/  LDL.LU R7, [R1+0x5c] ;  /* 0x00005c0001077983 */ /* 0x000ea20000300800 */
[----:B------:R-:W-:Y:S02]  /*d810*/  FMUL.FTZ R11, R6, R143 ;  /* 0x0000008f060b7220 */ /* 0x000fe40000410000 */
[C---:B------:R-:W-:Y:S01]  /*d820*/  FMUL.FTZ R38, R67.reuse, R154 ;  /* 0x0000009a43267220 */ /* 0x040fe20000410000 */
[----:B------:R-:W3:Y:S01]  /*d830*/  LDL.LU R140, [R1+0x58] ;  /* 0x00005800018c7983 */ /* 0x000ee20000300800 */
[----:B------:R-:W-:Y:S02]  /*d840*/  FADD.FTZ R178, R164, R132 ;  /* 0x00000084a4b27221 */ /* 0x000fe40000010000 */
[----:B------:R-:W-:Y:S10]  /*d850*/  MUFU.EX2 R154, R87 ;  /* 0x00000057009a7308 */ /* 0x000ff40000000800 */
[----:B------:R-:W-:Y:S10]  /*d860*/  MUFU.EX2 R143, R85 ;  /* 0x00000055008f7308 */ /* 0x000ff40000000800 */
[----:B------:R-:W-:Y:S10]  /*d870*/  MUFU.EX2 R177, R177 ;  /* 0x000000b100b17308 */ /* 0x000ff40000000800 */
[----:B------:R-:W-:Y:S10]  /*d880*/  MUFU.EX2 R174, R193 ;  /* 0x000000c100ae7308 */ /* 0x000ff40000000800 */
[----:B------:R-:W-:Y:S10]  /*d890*/  MUFU.EX2 R175, R192 ;  /* 0x000000c000af7308 */ /* 0x000ff40000000800 */
[----:B------:R-:W-:Y:S10]  /*d8a0*/  MUFU.EX2 R172, R172 ;  /* 0x000000ac00ac7308 */ /* 0x000ff40000000800 */
[----:B------:R-:W-:Y:S10]  /*d8b0*/  MUFU.EX2 R169, R169 ;  /* 0x000000a900a97308 */ /* 0x000ff40000000800 */
[----:B------:R-:W4:Y:S10]  /*d8c0*/  MUFU.EX2 R171, R188 ;  /* 0x000000bc00ab7308 */ /* 0x000f340000000800 */
[----:B------:R-:W5:Y:S10]  /*d8d0*/  MUFU.EX2 R170, R185 ;  /* 0x000000b900aa7308 */ /* 0x000f740000000800 */
[----:B------:R-:W-:Y:S10]  /*d8e0*/  MUFU.EX2 R150, R141 ;  /* 0x0000008d00967308 */ /* 0x000ff40000000800 */
[----:B------:R1:W-:Y:S10]  /*d8f0*/  MUFU.EX2 R142, R201 ;  /* 0x000000c9008e7308 */ /* 0x0003f40000000800 */
[----:B------:R-:W-:Y:S10]  /*d900*/  MUFU.EX2 R141, R243 ;  /* 0x000000f3008d7308 */ /* 0x000ff40000000800 */
[----:B------:R-:W-:Y:S01]  /*d910*/  MUFU.EX2 R138, R240 ;  /* 0x000000f0008a7308 */ /* 0x000fe20000000800 */
[----:B-1----:R-:W-:Y:S09]  /*d920*/  MOV R201, R68 ;  /* 0x0000004400c97202 */ /* 0x002ff20000000f00 */
        /* <DEDUP_REMOVED lines=18> */
[C---:B------:R-:W-:Y:S02]  /*da50*/  FMUL.FTZ R6, R67.reuse, R134 ;  /* 0x0000008643067220 */ /* 0x040fe40000410000 */
[C---:B------:R-:W-:Y:S02]  /*da60*/  FMUL.FTZ R7, R67.reuse, R135 ;  /* 0x0000008743077220 */ /* 0x040fe40000410000 */
[C---:B---3--:R-:W-:Y:S03]  /*da70*/  FFMA.FTZ R135, R67.reuse, R140, R23 ;  /* 0x0000008c43877223 */ /* 0x048fe60000010017 */
[----:B------:R-:W-:Y:S01]  /*da80*/  MUFU.EX2 R134, R94 ;  /* 0x0000005e00867308 */ /* 0x000fe20000000800 */
[----:B------:R-:W-:Y:S01]  /*da90*/  FMUL.FTZ R23, R67, R139 ;  /* 0x0000008b43177220 */ /* 0x000fe20000410000 */
[----:B------:R-:W-:Y:S01]  /*daa0*/  MOV R140, R55 ;  /* 0x00000037008c7202 */ /* 0x000fe20000000f00 */
[----:B------:R-:W-:Y:S01]  /*dab0*/  FADD.FTZ R166, R84, R135 ;  /* 0x0000008754a67221 */ /* 0x000fe20000010000 */
[-C--:B------:R-:W-:Y:S01]  /*dac0*/  HMMA.16816.F32.BF16 R4, R72, R76.reuse, R4 ;  /* 0x0000004c4804723c */ /* 0x080fe20000041804 */
[----:B------:R-:W-:Y:S04]  /*dad0*/  LDSM.16.MT88.4 R84, [R252+0x8800] ;  /* 0x00880000fc54783b */ /* 0x000fe80000004200 */
[----:B------:R-:W-:Y:S01]  /*dae0*/  FADD.FTZ R181, R91, R166 ;  /* 0x000000a65bb57221 */ /* 0x000fe20000010000 */
[----:B------:R-:W-:Y:S01]  /*daf0*/  MUFU.EX2 R139, R90 ;  /* 0x0000005a008b7308 */ /* 0x000fe20000000800 */
[C---:B------:R-:W-:Y:S01]  /*db00*/  FMUL.FTZ R39, R67.reuse, R155 ;  /* 0x0000009b43277220 */ /* 0x040fe20000410000 */
[C---:B------:R-:W-:Y:S04]  /*db10*/  HMMA.16816.F32.BF16 R8, R80.reuse, R76, R8 ;  /* 0x0000004c5008723c */ /* 0x040fe80000041808 */
[C---:B------:R-:W-:Y:S02]  /*db20*/  FMUL.FTZ R55, R67.reuse, R167 ;  /* 0x000000a743377220 */ /* 0x040fe40000410000 */
[----:B------:R-:W-:Y:S02]  /*db30*/  FMUL.FTZ R67, R67, R179 ;  /* 0x000000b343437220 */ /* 0x000fe40000410000 */
[-C--:B------:R-:W-:Y:S01]  /*db40*/  HMMA.16816.F32.BF16 R12, R80, R78.reuse, R12 ;  /* 0x0000004e500c723c */ /* 0x080fe2000004180c */
[----:B------:R-:W-:Y:S03]  /*db50*/  MUFU.EX2 R135, R95 ;  /* 0x0000005f00877308 */ /* 0x000fe60000000800 */
[----:B------:R-:W-:Y:S02]  /*db60*/  FADD.FTZ R179, R238, R133 ;  /* 0x00000085eeb37221 */ /* 0x000fe40000010000 */
[----:B------:R-:W-:Y:S02]  /*db70*/  FADD.FTZ R230, R230, R181 ;  /* 0x000000b5e6e67221 */ /* 0x000fe40000010000 */
[C---:B------:R-:W-:Y:S01]  /*db80*/  HMMA.16816.F32.BF16 R16, R72.reuse, R78, R16 ;  /* 0x0000004e4810723c */ /* 0x040fe20000041810 */
[----:B------:R-:W1:Y:S02]  /*db90*/  LDSM.16.MT88.4 R76, [R250+0x8000] ;  /* 0x00800000fa4c783b */ /* 0x000e640000004200 */
[----:B------:R-:W2:Y:S01]  /*dba0*/  MUFU.EX2 R155, R157 ;  /* 0x0000009d009b7308 */ /* 0x000ea20000000800 */
[----:B------:R-:W-:Y:S04]  /*dbb0*/  FADD.FTZ R176, R176, R179 ;  /* 0x000000b3b0b07221 */ /* 0x000fe80000010000 */
[----:B------:R-:W-:Y:S05]  /*dbc0*/  FADD.FTZ R173, R173, R176 ;  /* 0x000000b0adad7221 */ /* 0x000fea0000010000 */
[----:B------:R-:W-:Y:S10]  /*dbd0*/  MUFU.EX2 R157, R241 ;  /* 0x000000f1009d7308 */ /* 0x000ff40000000800 */
[----:B------:R-:W-:Y:S10]  /*dbe0*/  MUFU.EX2 R149, R140 ;  /* 0x0000008c00957308 */ /* 0x000ff40000000800 */
[----:B------:R-:W-:Y:S01]  /*dbf0*/  MUFU.EX2 R140, R165 ;  /* 0x000000a5008c7308 */ /* 0x000fe20000000800 */
[-C--:B-1----:R-:W-:Y:S09]  /*dc00*/  HMMA.16816.F32.BF16 R20, R72, R76.reuse, R20 ;  /* 0x0000004c4814723c */ /* 0x082ff20000041814 */
[----:B------:R1:W-:Y:S01]  /*dc10*/  MUFU.EX2 R165, R92 ;  /* 0x0000005c00a57308 */ /* 0x0003e20000000800 */
[C---:B------:R-:W-:Y:S09]  /*dc20*/  HMMA.16816.F32.BF16 R24, R80.reuse, R76, R24 ;  /* 0x0000004c5018723c */ /* 0x040ff20000041818 */
[----:B------:R-:W-:Y:S01]  /*dc30*/  MUFU.EX2 R133, R237 ;  /* 0x000000ed00857308 */ /* 0x000fe20000000800 */
[-C--:B------:R-:W-:Y:S09]  /*dc40*/  HMMA.16816.F32.BF16 R28, R80, R78.reuse, R28 ;  /* 0x0000004e501c723c */ /* 0x080ff2000004181c */
[----:B------:R-:W-:Y:S01]  /*dc50*/  MUFU.EX2 R167, R235 ;  /* 0x000000eb00a77308 */ /* 0x000fe20000000800 */
[C---:B------:R-:W-:Y:S01]  /*dc60*/  HMMA.16816.F32.BF16 R32, R72.reuse, R78, R32 ;  /* 0x0000004e4820723c */ /* 0x040fe20000041820 */
[----:B------:R-:W3:Y:S08]  /*dc70*/  LDSM.16.MT88.4 R76, [R249+0x8000] ;  /* 0x00800000f94c783b */ /* 0x000ef00000004200 */
[----:B------:R-:W-:Y:S01]  /*dc80*/  MUFU.EX2 R166, R233 ;  /* 0x000000e900a67308 */ /* 0x000fe20000000800 */
[----:B-1----:R-:W-:Y:S09]  /*dc90*/  LDSM.16.MT88.4 R92, [R249+0x9000] ;  /* 0x00900000f95c783b */ /* 0x002ff20000004200 */
[----:B------:R-:W-:Y:S10]  /*dca0*/  MUFU.EX2 R191, R227 ;  /* 0x000000e300bf7308 */ /* 0x000ff40000000800 */
[----:B------:R-:W-:Y:S10]  /*dcb0*/  MUFU.EX2 R190, R226 ;  /* 0x000000e200be7308 */ /* 0x000ff40000000800 */
[----:B------:R-:W-:Y:S01]  /*dcc0*/  MUFU.EX2 R207, R207 ;  /* 0x000000cf00cf7308 */ /* 0x000fe20000000800 */
[-C--:B---3--:R-:W-:Y:S09]  /*dcd0*/  HMMA.16816.F32.BF16 R36, R72, R76.reuse, R36 ;  /* 0x0000004c4824723c */ /* 0x088ff20000041824 */
[----:B------:R-:W-:Y:S01]  /*dce0*/  MUFU.EX2 R210, R210 ;  /* 0x000000d200d27308 */ /* 0x000fe20000000800 */
[C---:B------:R-:W-:Y:S08]  /*dcf0*/  HMMA.16816.F32.BF16 R40, R80.reuse, R76, R40 ;  /* 0x0000004c5028723c */ /* 0x040ff00000041828 */
[-C--:B------:R-:W-:Y:S01]  /*dd00*/  HMMA.16816.F32.BF16 R44, R80, R78.reuse, R44 ;  /* 0x0000004e502c723c */ /* 0x080fe2000004182c */
[----:B------:R-:W-:Y:S07]  /*dd10*/  MUFU.EX2 R211, R211 ;  /* 0x000000d300d37308 */ /* 0x000fee0000000800 */
[C---:B------:R-:W-:Y:S01]  /*dd20*/  HMMA.16816.F32.BF16 R48, R72.reuse, R78, R48 ;  /* 0x0000004e4830723c */ /* 0x040fe20000041830 */
[----:B------:R-:W1:Y:S02]  /*dd30*/  LDSM.16.MT88.4 R76, [R248+0x8000] ;  /* 0x00800000f84c783b */ /* 0x000e640000004200 */
[----:B------:R-:W-:Y:S10]  /*dd40*/  MUFU.EX2 R214, R214 ;  /* 0x000000d600d67308 */ /* 0x000ff40000000800 */
[----:B------:R-:W-:Y:S10]  /*dd50*/  MUFU.EX2 R215, R215 ;  /* 0x000000d700d77308 */ /* 0x000ff40000000800 */
[----:B------:R-:W-:Y:S10]  /*dd60*/  MUFU.EX2 R216, R216 ;  /* 0x000000d800d87308 */ /* 0x000ff40000000800 */
[----:B------:R-:W-:Y:S01]  /*dd70*/  MUFU.EX2 R219, R219 ;  /* 0x000000db00db7308 */ /* 0x000fe20000000800 */
[-C--:B-1----:R-:W-:Y:S09]  /*dd80*/  HMMA.16816.F32.BF16 R52, R72, R76.reuse, R52 ;  /* 0x0000004c4834723c */ /* 0x082ff20000041834 */
[----:B------:R-:W-:Y:S01]  /*dd90*/  MUFU.EX2 R221, R221 ;  /* 0x000000dd00dd7308 */ /* 0x000fe20000000800 */
[C---:B------:R-:W-:Y:S09]  /*dda0*/  HMMA.16816.F32.BF16 R56, R80.reuse, R76, R56 ;  /* 0x0000004c5038723c */ /* 0x040ff20000041838 */
[----:B------:R-:W-:Y:S03]  /*ddb0*/  MUFU.EX2 R224, R224 ;  /* 0x000000e000e07308 */ /* 0x000fe60000000800 */
[----:B----4-:R-:W-:Y:S01]  /*ddc0*/  F2FP.BF16.PACK_AB R76, R168, R171 ;  /* 0x000000aba84c723e */ /* 0x010fe200000010ff */
[-C--:B------:R-:W-:Y:S01]  /*ddd0*/  HMMA.16816.F32.BF16 R60, R80, R78.reuse, R60 ;  /* 0x0000004e503c723c */ /* 0x080fe2000004183c */
[----:B------:R-:W1:Y:S02]  /*dde0*/  LDSM.16.MT88.4 R80, [R250+0x8800] ;  /* 0x00880000fa50783b */ /* 0x000e640000004200 */
[C---:B-----5:R-:W-:Y:S01]  /*ddf0*/  F2FP.BF16.PACK_AB R77, R163.reuse, R170 ;  /* 0x000000aaa34d723e */ /* 0x060fe200000010ff */
[----:B------:R-:W-:Y:S02]  /*de00*/  FADD.FTZ R170, R170, R173 ;  /* 0x000000adaaaa7221 */ /* 0x000fe40000010000 */
[----:B------:R-:W-:Y:S02]  /*de10*/  MUFU.EX2 R225, R225 ;  /* 0x000000e100e17308 */ /* 0x000fe40000000800 */
[----:B------:R-:W-:Y:S04]  /*de20*/  HMMA.16816.F32.BF16 R64, R72, R78, R64 ;  /* 0x0000004e4840723c */ /* 0x000fe80000041840 */
[----:B------:R-:W-:Y:S03]  /*de30*/  FADD.FTZ R163, R163, R170 ;  /* 0x000000aaa3a37221 */ /* 0x000fe60000010000 */
[----:B------:R-:W-:Y:S01]  /*de40*/  F2FP.BF16.PACK_AB R72, R174, R177 ;  /* 0x000000b1ae48723e */ /* 0x000fe200000010ff */
[----:B------:R-:W-:Y:S01]  /*de50*/  MUFU.EX2 R226, R223 ;  /* 0x000000df00e27308 */ /* 0x000fe20000000800 */
[----:B------:R-:W-:Y:S03]  /*de60*/  F2FP.BF16.PACK_AB R73, R172, R175 ;  /* 0x000000afac49723e */ /* 0x000fe600000010ff */
[----:B------:R-:W-:Y:S01]  /*de70*/  F2FP.BF16.PACK_AB R74, R162, R169 ;  /* 0x000000a9a24a723e */ /* 0x000fe200000010ff */
[----:B------:R-:W-:Y:S01]  /*de80*/  FADD.FTZ R177, R177, R236 ;  /* 0x000000ecb1b17221 */ /* 0x000fe20000010000 */
[----:B------:R-:W-:Y:S01]  /*de90*/  F2FP.BF16.PACK_AB R75, R160, R161 ;  /* 0x000000a1a04b723e */ /* 0x000fe200000010ff */
[----:B------:R-:W-:Y:S01]  /*dea0*/  FADD.FTZ R175, R175, R230 ;  /* 0x000000e6afaf7221 */ /* 0x000fe20000010000 */
[----:B------:R-:W-:Y:S01]  /*deb0*/  F2FP.BF16.PACK_AB R78, R156, R159 ;  /* 0x0000009f9c4e723e */ /* 0x000fe200000010ff */
[----:B------:R-:W-:Y:S01]  /*dec0*/  FADD.FTZ R174, R174, R177 ;  /* 0x000000b1aeae7221 */ /* 0x000fe20000010000 */
[C---:B--2---:R-:W-:Y:S01]  /*ded0*/  F2FP.BF16.PACK_AB R79, R155.reuse, R158 ;  /* 0x0000009e9b4f723e */ /* 0x044fe200000010ff */
[----:B------:R-:W-:Y:S01]  /*dee0*/  FADD.FTZ R158, R158, R163 ;  /* 0x000000a39e9e7221 */ /* 0x000fe20000010000 */
[----:B------:R-:W-:Y:S01]  /*def0*/  MUFU.EX2 R222, R222 ;  /* 0x000000de00de7308 */ /* 0x000fe20000000800 */
[-C--:B------:R-:W-:Y:S03]  /*df00*/  HMMA.16816.F32.BF16 R4, R72, R84.reuse, R4 ;  /* 0x000000544804723c */ /* 0x080fe60000041804 */
        /* <DEDUP_REMOVED lines=9> */
[----:B------:R-:W-:Y:S04]  /*dfa0*/  FADD.FTZ R160, R160, R161 ;  /* 0x000000a1a0a07221 */ /* 0x000fe80000010000 */
[C---:B------:R-:W-:Y:S01]  /*dfb0*/  HMMA.16816.F32.BF16 R16, R72.reuse, R86, R16 ;  /* 0x000000564810723c */ /* 0x040fe20000041810 */
[----:B------:R-:W2:Y:S04]  /*dfc0*/  LDSM.16.MT88.4 R84, [R249+0x8800] ;  /* 0x00880000f954783b */ /* 0x000ea80000004200 */
[----:B------:R-:W-:Y:S03]  /*dfd0*/  MUFU.EX2 R218, R218 ;  /* 0x000000da00da7308 */ /* 0x000fe60000000800 */
[-C--:B-1----:R-:W-:Y:S07]  /*dfe0*/  HMMA.16816.F32.BF16 R20, R72, R80.reuse, R20 ;  /* 0x000000504814723c */ /* 0x082fee0000041814 */
[----:B------:R-:W-:Y:S01]  /*dff0*/  MUFU.EX2 R217, R217 ;  /* 0x000000d900d97308 */ /* 0x000fe20000000800 */
[C---:B------:R-:W-:Y:S08]  /*e000*/  HMMA.16816.F32.BF16 R24, R76.reuse, R80, R24 ;  /* 0x000000504c18723c */ /* 0x040ff00000041818 */
[-C--:B------:R-:W-:Y:S01]  /*e010*/  HMMA.16816.F32.BF16 R28, R76, R82.reuse, R28 ;  /* 0x000000524c1c723c */ /* 0x080fe2000004181c */
[----:B------:R-:W-:Y:S07]  /*e020*/  MUFU.EX2 R213, R213 ;  /* 0x000000d500d57308 */ /* 0x000fee0000000800 */
[C---:B------:R-:W-:Y:S01]  /*e030*/  HMMA.16816.F32.BF16 R32, R72.reuse, R82, R32 ;  /* 0x000000524820723c */ /* 0x040fe20000041820 */
[----:B------:R-:W1:Y:S02]  /*e040*/  LDSM.16.MT88.4 R80, [R248+0x8800] ;  /* 0x00880000f850783b */ /* 0x000e640000004200 */
[----:B------:R-:W-:Y:S05]  /*e050*/  MUFU.EX2 R212, R212 ;  /* 0x000000d400d47308 */ /* 0x000fea0000000800 */
[-C--:B--2---:R-:W-:Y:S05]  /*e060*/  HMMA.16816.F32.BF16 R36, R72, R84.reuse, R36 ;  /* 0x000000544824723c */ /* 0x084fea0000041824 */
[----:B------:R-:W2:Y:S03]  /*e070*/  MUFU.EX2 R125, R125 ;  /* 0x0000007d007d7308 */ /* 0x000ea60000000800 */
[C---:B------:R-:W-:Y:S07]  /*e080*/  HMMA.16816.F32.BF16 R40, R76.reuse, R84, R40 ;  /* 0x000000544c28723c */ /* 0x040fee0000041828 */
[----:B------:R-:W-:Y:S01]  /*e090*/  MUFU.EX2 R107, R107 ;  /* 0x0000006b006b7308 */ /* 0x000fe20000000800 */
[-C--:B------:R-:W-:Y:S08]  /*e0a0*/  HMMA.16816.F32.BF16 R44, R76, R86.reuse, R44 ;  /* 0x000000564c2c723c */ /* 0x080ff0000004182c */
[C---:B------:R-:W-:Y:S01]  /*e0b0*/  HMMA.16816.F32.BF16 R48, R72.reuse, R86, R48 ;  /* 0x000000564830723c */ /* 0x040fe20000041830 */
[----:B------:R-:W3:Y:S01]  /*e0c0*/  LDSM.16.MT88.4 R84, [R252+0x9000] ;  /* 0x00900000fc54783b */ /* 0x000ee20000004200 */
[----:B------:R-:W4:Y:S02]  /*e0d0*/  MUFU.EX2 R106, R106 ;  /* 0x0000006a006a7308 */ /* 0x000f240000000800 */
[----:B--2---:R-:W-:Y:S04]  /*e0e0*/  F2FP.BF16.PACK_AB R176, R220, R125 ;  /* 0x0000007ddcb0723e */ /* 0x004fe800000010ff */
[-C--:B-1----:R-:W-:Y:S04]  /*e0f0*/  HMMA.16816.F32.BF16 R52, R72, R80.reuse, R52 ;  /* 0x000000504834723c */ /* 0x082fe80000041834 */
[----:B------:R-:W1:Y:S04]  /*e100*/  MUFU.EX2 R105, R105 ;  /* 0x0000006900697308 */ /* 0x000e680000000800 */
[C---:B------:R-:W-:Y:S06]  /*e110*/  HMMA.16816.F32.BF16 R56, R76.reuse, R80, R56 ;  /* 0x000000504c38723c */ /* 0x040fec0000041838 */
[----:B------:R-:W2:Y:S01]  /*e120*/  MUFU.EX2 R102, R102 ;  /* 0x0000006600667308 */ /* 0x000ea20000000800 */
[----:B------:R-:W-:Y:S01]  /*e130*/  FADD.FTZ R81, R89, R178 ;  /* 0x000000b259517221 */ /* 0x000fe20000010000 */
[-C--:B------:R-:W-:Y:S01]  /*e140*/  HMMA.16816.F32.BF16 R60, R76, R82.reuse, R60 ;  /* 0x000000524c3c723c */ /* 0x080fe2000004183c */
[----:B------:R-:W5:Y:S03]  /*e150*/  LDSM.16.MT88.4 R88, [R250+0x9000] ;  /* 0x00900000fa58783b */ /* 0x000f660000004200 */
[----:B------:R-:W-:Y:S01]  /*e160*/  FADD.FTZ R232, R232, R81 ;  /* 0x00000051e8e87221 */ /* 0x000fe20000010000 */
[----:B----4-:R-:W-:Y:S02]  /*e170*/  F2FP.BF16.PACK_AB R177, R106, R107 ;  /* 0x0000006b6ab1723e */ /* 0x010fe400000010ff */
[----:B------:R-:W-:Y:S01]  /*e180*/  F2FP.BF16.PACK_AB R78, R147, R140 ;  /* 0x0000008c934e723e */ /* 0x000fe200000010ff */
[----:B------:R-:W-:Y:S01]  /*e190*/  HMMA.16816.F32.BF16 R64, R72, R82, R64 ;  /* 0x000000524840723c */ /* 0x000fe20000041840 */
[----:B------:R-:W4:Y:S01]  /*e1a0*/  LDSM.16.MT88.4 R80, [R248+0x9000] ;  /* 0x00900000f850783b */ /* 0x000f220000004200 */
[----:B------:R-:W2:Y:S02]  /*e1b0*/  MUFU.EX2 R96, R96 ;  /* 0x0000006000607308 */ /* 0x000ea40000000800 */
[----:B------:R-:W-:Y:S01]  /*e1c0*/  F2FP.BF16.PACK_AB R76, R148, R151 ;  /* 0x00000097944c723e */ /* 0x000fe200000010ff */
[----:B------:R-:W-:Y:S01]  /*e1d0*/  FADD.FTZ R171, R171, R232 ;  /* 0x000000e8abab7221 */ /* 0x000fe20000010000 */
[----:B------:R-:W-:Y:S02]  /*e1e0*/  F2FP.BF16.PACK_AB R77, R144, R149 ;  /* 0x00000095904d723e */ /* 0x000fe400000010ff */
[----:B------:R-:W-:Y:S01]  /*e1f0*/  F2FP.BF16.PACK_AB R72, R154, R157 ;  /* 0x0000009d9a48723e */ /* 0x000fe200000010ff */
[----:B------:R-:W-:Y:S03]  /*e200*/  FADD.FTZ R157, R157, R162 ;  /* 0x000000a29d9d7221 */ /* 0x000fe60000010000 */
[----:B------:R-:W-:Y:S01]  /*e210*/  F2FP.BF16.PACK_AB R73, R150, R153 ;  /* 0x000000999649723e */ /* 0x000fe200000010ff */
[----:B------:R-:W-:Y:S01]  /*e220*/  FADD.FTZ R157, R154, R157 ;  /* 0x0000009d9a9d7221 */ /* 0x000fe20000010000 */
[----:B------:R-:W-:Y:S01]  /*e230*/  F2FP.BF16.PACK_AB R74, R143, R146 ;  /* 0x000000928f4a723e */ /* 0x000fe200000010ff */
[----:B------:R-:W-:Y:S01]  /*e240*/  FADD.FTZ R153, R153, R160 ;  /* 0x000000a099997221 */ /* 0x000fe20000010000 */
[----:B------:R-:W-:Y:S01]  /*e250*/  F2FP.BF16.PACK_AB R75, R141, R142 ;  /* 0x0000008e8d4b723e */ /* 0x000fe200000010ff */
[----:B------:R-:W-:Y:S01]  /*e260*/  LDSM.16.MT88.4 R160, [R249+0xb800] ;  /* 0x00b80000f9a0783b */ /* 0x000fe20000004200 */
[----:B------:R-:W-:Y:S01]  /*e270*/  FADD.FTZ R146, R146, R157 ;  /* 0x0000009d92927221 */ /* 0x000fe20000010000 */
[----:B------:R-:W-:Y:S01]  /*e280*/  F2FP.BF16.PACK_AB R79, R136, R145 ;  /* 0x00000091884f723e */ /* 0x000fe200000010ff */
[----:B------:R-:W-:Y:S01]  /*e290*/  FADD.FTZ R168, R168, R171 ;  /* 0x000000aba8a87221 */ /* 0x000fe20000010000 */
[----:B-1----:R-:W-:Y:S01]  /*e2a0*/  F2FP.BF16.PACK_AB R178, R104, R105 ;  /* 0x0000006968b2723e */ /* 0x002fe200000010ff */
[----:B------:R-:W-:Y:S01]  /*e2b0*/  FADD.FTZ R143, R143, R146 ;  /* 0x000000928f8f7221 */ /* 0x000fe20000010000 */
[-C--:B---3--:R-:W-:Y:S01]  /*e2c0*/  HMMA.16816.F32.BF16 R4, R72, R84.reuse, R4 ;  /* 0x000000544804723c */ /* 0x088fe20000041804 */
[----:B------:R-:W1:Y:S02]  /*e2d0*/  MUFU.EX2 R70, R70 ;  /* 0x0000004600467308 */ /* 0x000e640000000800 */
[----:B------:R-:W-:Y:S01]  /*e2e0*/  FADD.FTZ R159, R159, R168 ;  /* 0x000000a89f9f7221 */ /* 0x000fe20000010000 */
[----:B--2---:R-:W-:Y:S02]  /*e2f0*/  F2FP.BF16.PACK_AB R179, R101, R102 ;  /* 0x0000006665b3723e */ /* 0x004fe400000010ff */
[----:B------:R-:W-:Y:S01]  /*e300*/  F2FP.BF16.PACK_AB R194, R71, R96 ;  /* 0x0000006047c2723e */ /* 0x000fe200000010ff */
[----:B------:R-:W-:Y:S01]  /*e310*/  FADD.FTZ R156, R156, R159 ;  /* 0x0000009f9c9c7221 */ /* 0x000fe20000010000 */
[C---:B------:R-:W-:Y:S03]  /*e320*/  HMMA.16816.F32.BF16 R8, R76.reuse, R84, R8 ;  /* 0x000000544c08723c */ /* 0x040fe60000041808 */
[----:B------:R-:W-:Y:S01]  /*e330*/  MUFU.EX2 R100, R100 ;  /* 0x0000006400647308 */ /* 0x000fe20000000800 */
[----:B------:R-:W-:Y:S04]  /*e340*/  FADD.FTZ R151, R151, R156 ;  /* 0x0000009c97977221 */ /* 0x000fe80000010000 */
[-C--:B------:R-:W-:Y:S04]  /*e350*/  HMMA.16816.F32.BF16 R12, R76, R86.reuse, R12 ;  /* 0x000000564c0c723c */ /* 0x080fe8000004180c */
[----:B------:R-:W-:Y:S01]  /*e360*/  FADD.FTZ R151, R148, R151 ;  /* 0x0000009794977221 */ /* 0x000fe20000010000 */
[----:B------:R-:W2:Y:S03]  /*e370*/  MUFU.EX2 R99, R99 ;  /* 0x0000006300637308 */ /* 0x000ea60000000800 */
[C---:B------:R-:W-:Y:S01]  /*e380*/  HMMA.16816.F32.BF16 R16, R72.reuse, R86, R16 ;  /* 0x000000564810723c */ /* 0x040fe20000041810 */
[----:B------:R-:W3:Y:S03]  /*e390*/  LDSM.16.MT88.4 R84, [R252+0x9800] ;  /* 0x00980000fc54783b */ /* 0x000ee60000004200 */
[----:B------:R-:W-:Y:S01]  /*e3a0*/  FADD.FTZ R140, R140, R151 ;  /* 0x000000978c8c7221 */ /* 0x000fe20000010000 */
[----:B-1----:R-:W-:Y:S02]  /*e3b0*/  F2FP.BF16.PACK_AB R195, R69, R70 ;  /* 0x0000004645c3723e */ /* 0x002fe400000010ff */
[----:B------:R-:W-:Y:S01]  /*e3c0*/  MUFU.EX2 R98, R98 ;  /* 0x0000006200627308 */ /* 0x000fe20000000800 */
[-C--:B-----5:R-:W-:Y:S04]  /*e3d0*/  HMMA.16816.F32.BF16 R20, R72, R88.reuse, R20 ;  /* 0x000000584814723c */ /* 0x0a0fe80000041814 */
        /* <DEDUP_REMOVED lines=8> */
[----:B------:R-:W5:Y:S03]  /*e460*/  MUFU.EX2 R208, R208 ;  /* 0x000000d000d07308 */ /* 0x000f660000000800 */
[-C--:B------:R-:W-:Y:S04]  /*e470*/  HMMA.16816.F32.BF16 R36, R72, R92.reuse, R36 ;  /* 0x0000005c4824723c */ /* 0x080fe80000041824 */
[----:B-1----:R-:W-:Y:S03]  /*e480*/  F2FP.BF16.PACK_AB R193, R97, R98 ;  /* 0x0000006261c1723e */ /* 0x002fe600000010ff */
[----:B------:R-:W-:Y:S01]  /*e490*/  MUFU.EX2 R206, R206 ;  /* 0x000000ce00ce7308 */ /* 0x000fe20000000800 */
[C---:B------:R-:W-:Y:S08]  /*e4a0*/  HMMA.16816.F32.BF16 R40, R76.reuse, R92, R40 ;  /* 0x0000005c4c28723c */ /* 0x040ff00000041828 */
[-C--:B------:R-:W-:Y:S01]  /*e4b0*/  HMMA.16816.F32.BF16 R44, R76, R94.reuse, R44 ;  /* 0x0000005e4c2c723c */ /* 0x080fe2000004182c */
[----:B------:R-:W1:Y:S07]  /*e4c0*/  MUFU.EX2 R205, R205 ;  /* 0x000000cd00cd7308 */ /* 0x000e6e0000000800 */
[C---:B------:R-:W-:Y:S01]  /*e4d0*/  HMMA.16816.F32.BF16 R48, R72.reuse, R94, R48 ;  /* 0x0000005e4830723c */ /* 0x040fe20000041830 */
[----:B------:R-:W1:Y:S02]  /*e4e0*/  LDSM.16.MT88.4 R92, [R249+0x9800] ;  /* 0x00980000f95c783b */ /* 0x000e640000004200 */
[----:B------:R-:W-:Y:S05]  /*e4f0*/  MUFU.EX2 R204, R204 ;  /* 0x000000cc00cc7308 */ /* 0x000fea0000000800 */
[-C--:B----4-:R-:W-:Y:S05]  /*e500*/  HMMA.16816.F32.BF16 R52, R72, R80.reuse, R52 ;  /* 0x000000504834723c */ /* 0x090fea0000041834 */
[----:B------:R-:W4:Y:S03]  /*e510*/  MUFU.EX2 R199, R199 ;  /* 0x000000c700c77308 */ /* 0x000f260000000800 */
[C---:B------:R-:W-:Y:S07]  /*e520*/  HMMA.16816.F32.BF16 R56, R76.reuse, R80, R56 ;  /* 0x000000504c38723c */ /* 0x040fee0000041838 */
[----:B------:R-:W-:Y:S01]  /*e530*/  MUFU.EX2 R197, R197 ;  /* 0x000000c500c57308 */ /* 0x000fe20000000800 */
[-C--:B------:R-:W-:Y:S07]  /*e540*/  HMMA.16816.F32.BF16 R60, R76, R82.reuse, R60 ;  /* 0x000000524c3c723c */ /* 0x080fee000004183c */
[----:B------:R-:W-:Y:S01]  /*e550*/  F2FP.BF16.PACK_AB R76, R133, R132 ;  /* 0x00000084854c723e */ /* 0x000fe200000010ff */
[----:B------:R-:W-:Y:S01]  /*e560*/  HMMA.16816.F32.BF16 R64, R72, R82, R64 ;  /* 0x000000524840723c */ /* 0x000fe20000041840 */
[----:B------:R-:W1:Y:S01]  /*e570*/  LDSM.16.MT88.4 R80, [R248+0x9800] ;  /* 0x00980000f850783b */ /* 0x000e620000004200 */
[----:B------:R-:W1:Y:S02]  /*e580*/  MUFU.EX2 R196, R196 ;  /* 0x000000c400c47308 */ /* 0x000e640000000800 */
[----:B------:R-:W-:Y:S01]  /*e590*/  F2FP.BF16.PACK_AB R77, R134, R135 ;  /* 0x00000087864d723e */ /* 0x000fe200000010ff */
[----:B------:R-:W-:Y:S01]  /*e5a0*/  FADD.FTZ R132, R132, R111 ;  /* 0x0000006f84847221 */ /* 0x000fe20000010000 */
[----:B------:R-:W-:Y:S02]  /*e5b0*/  F2FP.BF16.PACK_AB R78, R130, R137 ;  /* 0x00000089824e723e */ /* 0x000fe400000010ff */
[----:B------:R-:W-:Y:S01]  /*e5c0*/  F2FP.BF16.PACK_AB R72, R117, R138 ;  /* 0x0000008a7548723e */ /* 0x000fe200000010ff */
[----:B------:R-:W-:Y:S03]  /*e5d0*/  FADD.FTZ R132, R133, R132 ;  /* 0x0000008485847221 */ /* 0x000fe60000010000 */
[----:B------:R-:W-:Y:S01]  /*e5e0*/  F2FP.BF16.PACK_AB R73, R109, R126 ;  /* 0x0000007e6d49723e */ /* 0x000fe200000010ff */
[----:B------:R-:W-:Y:S01]  /*e5f0*/  FADD.FTZ R138, R138, R143 ;  /* 0x0000008f8a8a7221 */ /* 0x000fe20000010000 */
[----:B------:R-:W-:Y:S02]  /*e600*/  F2FP.BF16.PACK_AB R74, R108, R113 ;  /* 0x000000716c4a723e */ /* 0x000fe400000010ff */
[----:B------:R-:W-:Y:S01]  /*e610*/  F2FP.BF16.PACK_AB R75, R103, R110 ;  /* 0x0000006e674b723e */ /* 0x000fe200000010ff */
[----:B------:R-:W-:Y:S01]  /*e620*/  FADD.FTZ R138, R117, R138 ;  /* 0x0000008a758a7221 */ /* 0x000fe20000010000 */
[----:B------:R-:W-:Y:S03]  /*e630*/  F2FP.BF16.PACK_AB R79, R128, R139 ;  /* 0x0000008b804f723e */ /* 0x000fe600000010ff */
[----:B------:R-:W-:Y:S02]  /*e640*/  FADD.FTZ R113, R113, R138 ;  /* 0x0000008a71717221 */ /* 0x000fe40000010000 */
[-C--:B---3--:R-:W-:Y:S03]  /*e650*/  HMMA.16816.F32.BF16 R4, R72, R84.reuse, R4 ;  /* 0x000000544804723c */ /* 0x088fe60000041804 */
[----:B------:R-:W-:Y:S05]  /*e660*/  FADD.FTZ R108, R108, R113 ;  /* 0x000000716c6c7221 */ /* 0x000fea0000010000 */
        /* <DEDUP_REMOVED lines=14> */
[-C--:B------:R-:W-:Y:S08]  /*e750*/  HMMA.16816.F32.BF16 R52, R72, R80.reuse, R52 ;  /* 0x000000504834723c */ /* 0x080ff00000041834 */
[C---:B------:R-:W-:Y:S08]  /*e760*/  HMMA.16816.F32.BF16 R56, R76.reuse, R80, R56 ;  /* 0x000000504c38723c */ /* 0x040ff00000041838 */
[-C--:B------:R-:W-:Y:S07]  /*e770*/  HMMA.16816.F32.BF16 R60, R76, R82.reuse, R60 ;  /* 0x000000524c3c723c */ /* 0x080fee000004183c */
[----:B------:R-:W-:Y:S01]  /*e780*/  F2FP.BF16.PACK_AB R76, R120, R129 ;  /* 0x00000081784c723e */ /* 0x000fe200000010ff */
[----:B------:R-:W-:Y:S01]  /*e790*/  HMMA.16816.F32.BF16 R64, R72, R82, R64 ;  /* 0x000000524840723c */ /* 0x000fe20000041840 */
[----:B------:R-:W1:Y:S03]  /*e7a0*/  LDSM.16.MT88.4 R80, [R248+0xa000] ;  /* 0x00a00000f850783b */ /* 0x000e660000004200 */
[----:B------:R-:W-:Y:S02]  /*e7b0*/  F2FP.BF16.PACK_AB R77, R118, R127 ;  /* 0x0000007f764d723e */ /* 0x000fe400000010ff */
[----:B------:R-:W-:Y:S02]  /*e7c0*/  F2FP.BF16.PACK_AB R78, R114, R119 ;  /* 0x00000077724e723e */ /* 0x000fe400000010ff */
[C---:B------:R-:W-:Y:S01]  /*e7d0*/  F2FP.BF16.PACK_AB R72, R124.reuse, R131 ;  /* 0x000000837c48723e */ /* 0x040fe200000010ff */
[----:B------:R-:W-:Y:S03]  /*e7e0*/  FADD.FTZ R131, R131, R108 ;  /* 0x0000006c83837221 */ /* 0x000fe60000010000 */
[----:B------:R-:W-:Y:S01]  /*e7f0*/  F2FP.BF16.PACK_AB R73, R121, R152 ;  /* 0x000000987949723e */ /* 0x000fe200000010ff */
[----:B------:R-:W-:Y:S01]  /*e800*/  FADD.FTZ R124, R124, R131 ;  /* 0x000000837c7c7221 */ /* 0x000fe20000010000 */
[C---:B------:R-:W-:Y:S02]  /*e810*/  F2FP.BF16.PACK_AB R74, R116.reuse, R123 ;  /* 0x0000007b744a723e */ /* 0x040fe400000010ff */
[----:B------:R-:W-:Y:S01]  /*e820*/  F2FP.BF16.PACK_AB R75, R115, R122 ;  /* 0x0000007a734b723e */ /* 0x000fe200000010ff */
[----:B------:R-:W-:Y:S01]  /*e830*/  FADD.FTZ R123, R123, R124 ;  /* 0x0000007c7b7b7221 */ /* 0x000fe20000010000 */
[----:B------:R-:W-:Y:S03]  /*e840*/  F2FP.BF16.PACK_AB R79, R165, R112 ;  /* 0x00000070a54f723e */ /* 0x000fe600000010ff */
[----:B------:R-:W-:Y:S02]  /*e850*/  FADD.FTZ R116, R116, R123 ;  /* 0x0000007b74747221 */ /* 0x000fe40000010000 */
        /* <DEDUP_REMOVED lines=27> */
[----:B------:R-:W-:Y:S02]  /*ea10*/  LDSM.16.MT88.4 R156, [R250+0xb800] ;  /* 0x00b80000fa9c783b */ /* 0x000fe40000004200 */
[----:B------:R-:W-:Y:S01]  /*ea20*/  F2FP.BF16.PACK_AB R74, R191, R188 ;  /* 0x000000bcbf4a723e */ /* 0x000fe200000010ff */
[----:B------:R-:W-:Y:S01]  /*ea30*/  FADD.FTZ R136, R136, R145 ;  /* 0x0000009188887221 */ /* 0x000fe20000010000 */
[----:B------:R-:W-:Y:S01]  /*ea40*/  F2FP.BF16.PACK_AB R75, R207, R190 ;  /* 0x000000becf4b723e */ /* 0x000fe200000010ff */
[----:B------:R-:W-:Y:S01]  /*ea50*/  FADD.FTZ R142, R142, R149 ;  /* 0x000000958e8e7221 */ /* 0x000fe20000010000 */
[----:B------:R-:W-:Y:S01]  /*ea60*/  F2FP.BF16.PACK_AB R77, R215, R214 ;  /* 0x000000d6d74d723e */ /* 0x000fe200000010ff */
[----:B------:R-:W-:Y:S01]  /*ea70*/  FADD.FTZ R135, R135, R136 ;  /* 0x0000008887877221 */ /* 0x000fe20000010000 */
[----:B------:R-:W-:Y:S01]  /*ea80*/  LDSM.16.MT88.4 R144, [R252+0xb800] ;  /* 0x00b80000fc90783b */ /* 0x000fe20000004200 */
[----:B------:R-:W-:Y:S01]  /*ea90*/  F2FP.BF16.PACK_AB R78, R219, R216 ;  /* 0x000000d8db4e723e */ /* 0x000fe200000010ff */
[----:B------:R-:W-:Y:S01]  /*eaa0*/  FADD.FTZ R141, R141, R142 ;  /* 0x0000008e8d8d7221 */ /* 0x000fe20000010000 */
[-C--:B---3--:R-:W-:Y:S03]  /*eab0*/  HMMA.16816.F32.BF16 R4, R72, R84.reuse, R4 ;  /* 0x000000544804723c */ /* 0x088fe60000041804 */
[----:B------:R-:W-:Y:S01]  /*eac0*/  F2FP.BF16.PACK_AB R79, R224, R221 ;  /* 0x000000dde04f723e */ /* 0x000fe200000010ff */
[----:B------:R-:W-:Y:S02]  /*ead0*/  FADD.FTZ R134, R134, R135 ;  /* 0x0000008786867221 */ /* 0x000fe40000010000 */
        /* <DEDUP_REMOVED lines=10> */
[----:B------:R-:W-:Y:S02]  /*eb80*/  FADD.FTZ R188, R191, R188 ;  /* 0x000000bcbfbc7221 */ /* 0x000fe40000010000 */
[----:B------:R-:W-:Y:S02]  /*eb90*/  FADD.FTZ R103, R103, R110 ;  /* 0x0000006e67677221 */ /* 0x000fe40000010000 */
        /* <DEDUP_REMOVED lines=13> */
[----:B-----5:R-:W-:Y:S01]  /*ec70*/  F2FP.BF16.PACK_AB R76, R208, R209 ;  /* 0x000000d1d04c723e */ /* 0x020fe200000010ff */
[----:B------:R-:W-:Y:S01]  /*ec80*/  HMMA.16816.F32.BF16 R64, R72, R82, R64 ;  /* 0x000000524840723c */ /* 0x000fe20000041840 */
[----:B------:R-:W5:Y:S03]  /*ec90*/  LDSM.16.MT88.4 R80, [R248+0xb000] ;  /* 0x00b00000f850783b */ /* 0x000f660000004200 */
[----:B------:R-:W-:Y:S02]  /*eca0*/  F2FP.BF16.PACK_AB R77, R205, R206 ;  /* 0x000000cecd4d723e */ /* 0x000fe400000010ff */
[----:B----4-:R-:W-:Y:S02]  /*ecb0*/  F2FP.BF16.PACK_AB R78, R199, R204 ;  /* 0x000000ccc74e723e */ /* 0x010fe400000010ff */
        /* <DEDUP_REMOVED lines=9> */
[-C--:B---3--:R-:W-:Y:S03]  /*ed50*/  HMMA.16816.F32.BF16 R4, R72, R84.reuse, R4 ;  /* 0x000000544804723c */ /* 0x088fe60000041804 */
[----:B------:R-:W-:Y:S04]  /*ed60*/  FADD.FTZ R125, R125, R218 ;  /* 0x000000da7d7d7221 */ /* 0x000fe80000010000 */
[----:B------:R-:W-:Y:S01]  /*ed70*/  FADD.FTZ R220, R220, R125 ;  /* 0x0000007ddcdc7221 */ /* 0x000fe20000010000 */
[C---:B------:R-:W-:Y:S04]  /*ed80*/  HMMA.16816.F32.BF16 R8, R76.reuse, R84, R8 ;  /* 0x000000544c08723c */ /* 0x040fe80000041808 */
[----:B------:R-:W-:Y:S04]  /*ed90*/  FADD.FTZ R105, R105, R220 ;  /* 0x000000dc69697221 */ /* 0x000fe80000010000 */
        /* <DEDUP_REMOVED lines=10> */
[-C--:B-----5:R-:W-:Y:S08]  /*ee40*/  HMMA.16816.F32.BF16 R52, R72, R80.reuse, R52 ;  /* 0x000000504834723c */ /* 0x0a0ff00000041834 */
[C---:B------:R-:W-:Y:S08]  /*ee50*/  HMMA.16816.F32.BF16 R56, R76.reuse, R80, R56 ;  /* 0x000000504c38723c */ /* 0x040ff00000041838 */
[-C--:B------:R-:W-:Y:S08]  /*ee60*/  HMMA.16816.F32.BF16 R60, R76, R82.reuse, R60 ;  /* 0x000000524c3c723c */ /* 0x080ff0000004183c */
[----:B------:R-:W-:Y:S07]  /*ee70*/  HMMA.16816.F32.BF16 R64, R72, R82, R64 ;  /* 0x000000524840723c */ /* 0x000fee0000041840 */
[----:B------:R-:W-:Y:S02]  /*ee80*/  FADD.FTZ R73, R137, R132 ;  /* 0x0000008489497221 */ /* 0x000fe40000010000 */
[----:B------:R-:W-:Y:S02]  /*ee90*/  FADD.FTZ R75, R139, R134 ;  /* 0x000000868b4b7221 */ /* 0x000fe40000010000 */
        /* <DEDUP_REMOVED lines=57> */
[----:B------:R-:W-:Y:S01]  /*f230*/  FADD.FTZ R197, R196, R197 ;  /* 0x000000c5c4c57221 */ /* 0x000fe20000010000 */
[----:B------:R-:W-:Y:S01]  /*f240*/  MOV R196, R3 ;  /* 0x0000000300c47202 */ /* 0x000fe20000000f00 */
[----:B------:R-:W-:Y:S01]  /*f250*/  FADD.FTZ R100, R100, R199 ;  /* 0x000000c764647221 */ /* 0x000fe20000010000 */
[----:B------:R-:W-:Y:S01]  /*f260*/  MOV R199, R2 ;  /* 0x0000000200c77202 */ /* 0x000fe20000000f00 */
[----:B------:R-:W-:Y:S04]  /*f270*/  FADD.FTZ R107, R106, R107 ;  /* 0x0000006b6a6b7221 */ /* 0x000fe80000010000 */
[----:B------:R-:W-:Y:S01]  /*f280*/  FADD.FTZ R98, R98, R197 ;  /* 0x000000c562627221 */ /* 0x000fe20000010000 */
[----:B------:R-:W-:Y:S01]  /*f290*/  MOV R197, R0 ;  /* 0x0000000000c57202 */ /* 0x000fe20000000f00 */
[----:B------:R-:W-:Y:S02]  /*f2a0*/  FADD.FTZ R99, R99, R100 ;  /* 0x0000006463637221 */ /* 0x000fe40000010000 */
[----:B------:R-:W-:Y:S02]  /*f2b0*/  FADD.FTZ R102, R102, R107 ;  /* 0x0000006b66667221 */ /* 0x000fe40000010000 */
[----:B------:R-:W-:Y:S02]  /*f2c0*/  FADD.FTZ R96, R96, R99 ;  /* 0x0000006360607221 */ /* 0x000fe40000010000 */
[----:B------:R-:W-:Y:S02]  /*f2d0*/  FADD.FTZ R6, R101, R102 ;  /* 0x0000006665067221 */ /* 0x000fe40000010000 */
[----:B------:R-:W-:Y:S02]  /*f2e0*/  FADD.FTZ R97, R97, R98 ;  /* 0x0000006261617221 */ /* 0x000fe40000010000 */
[----:B------:R-:W-:Y:S01]  /*f2f0*/  FADD.FTZ R5, R71, R96 ;  /* 0x0000006047057221 */ /* 0x000fe20000010000 */
[----:B------:R2:W-:Y:S01]  /*f300*/  STL [R1+0x58], R6 ;  /* 0x0000580601007387 */ /* 0x0005e20000100800 */
[----:B------:R-:W-:Y:S03]  /*f310*/  FADD.FTZ R70, R70, R97 ;  /* 0x0000006146467221 */ /* 0x000fe60000010000 */
[----:B------:R2:W-:Y:S01]  /*f320*/  STL [R1+0x60], R5 ;  /* 0x0000600501007387 */ /* 0x0005e20000100800 */
[----:B-1----:R-:W-:Y:S05]  /*f330*/  FADD.FTZ R4, R69, R70 ;  /* 0x0000004645047221 */ /* 0x002fea0000010000 */
[----:B------:R2:W-:Y:S02]  /*f340*/  STL [R1+0x5c], R4 ;  /* 0x00005c0401007387 */ /* 0x0005e40000100800 */
[----:B--2---:R-:W-:-:S05]  /*f350*/  @P1 BRA `(.L_x_252) ;  /* 0xffffa5a000001947 */ /* 0x004fca000383ffff */
.L_x_251:
[----:B--2---:R-:W2:Y:S01]  /*f360*/  LDL.LU R4, [R1+0x64] ;  /* 0x0000640001047983 */ /* 0x004ea20000300800 */
[----:B------:R-:W-:Y:S01]  /*f370*/  MOV R10, 0x3f800000 ;  /* 0x3f800000000a7802 */ /* 0x000fe20000000f00 */
[----:B------:R-:W1:Y:S01]  /*f380*/  S2UR UR6, SR_CTAID.Y ;  /* 0x00000000000679c3 */ /* 0x000e620000002600 */
[----:B------:R-:W-:Y:S01]  /*f390*/  UISETP.NE.AND UP0, UPT, UR10, -0x1, UPT ;  /* 0xffffffff0a00788c */ /* 0x000fe2000bf05270 */
[----:B------:R-:W3:Y:S01]  /*f3a0*/  LDL.LU R8, [R1+0x58] ;  /* 0x0000580001087983 */ /* 0x000ee20000300800 */
[----:B------:R-:W-:-:S03]  /*f3b0*/  ULDC.64 UR4, c[0x0][0x1e8] ;  /* 0x00007a0000047ab9 */ /* 0x000fc60000000a00 */
[----:B------:R-:W4:Y:S04]  /*f3c0*/  LDL.LU R9, [R1+0x60] ;  /* 0x0000600001097983 */ /* 0x000f280000300800 */
[----:B------:R-:W5:Y:S04]  /*f3d0*/  LDL.LU R7, [R1+0x5c] ;  /* 0x00005c0001077983 */ /* 0x000f680000300800 */
[----:B------:R-:W5:Y:S01]  /*f3e0*/  LDL.LU R6, [R1+0x1c] ;  /* 0x00001c0001067983 */ /* 0x000f620000300800 */
[----:B------:R-:W-:Y:S01]  /*f3f0*/  @UP0 UIMAD.WIDE.U32 UR14, UR10, UR4, URZ ;  /* 0x000000040a0e02a5 */ /* 0x000fe2000f8e003f */
[----:B------:R-:W1:Y:S01]  /*f400*/  S2UR UR9, SR_CTAID.X ;  /* 0x00000000000979c3 */ /* 0x000e620000002500 */
[----:B------:R-:W-:Y:S01]  /*f410*/  ULDC UR8, c[0x0][0x214] ;  /* 0x0000850000087ab9 */ /* 0x000fe20000000800 */
[----:B------:R-:W-:Y:S01]  /*f420*/  BSSY B0, `(.L_x_255) ;  /* 0x000012d000007945 */ /* 0x000fe20003800000 */
[----:B------:R-:W-:Y:S01]  /*f430*/  @UP0 UIMAD UR7, UR10, UR5, UR15 ;  /* 0x000000050a0702a4 */ /* 0x000fe2000f8e020f */
[----:B------:R-:W-:Y:S01]  /*f440*/  MOV R48, 0x7f800000 ;  /* 0x7f80000000307802 */ /* 0x000fe20000000f00 */
[----:B------:R-:W-:Y:S01]  /*f450*/  UMOV UR24, URZ ;  /* 0x0000003f00187c82 */ /* 0x000fe20008000000 */
[----:B------:R-:W-:Y:S01]  /*f460*/  MOV R49, 0x7f800000 ;  /* 0x7f80000000317802 */ /* 0x000fe20000000f00 */
[----:B------:R-:W-:Y:S01]  /*f470*/  ULDC.64 UR4, c[0x0][0x1e0] ;  /* 0x0000780000047ab9 */ /* 0x000fe20000000a00 */
[----:B------:R-:W1:Y:S02]  /*f480*/  S2UR UR11, SR_CTAID.Z ;  /* 0x00000000000b79c3 */ /* 0x000e640000002700 */
[----:B-1----:R-:W-:-:S02]  /*f490*/  @!UP0 USHF.R.S32.HI UR12, URZ, 0x1f, UR6 ;  /* 0x0000001f3f0c8899 */ /* 0x002fc40008011406 */
[----:B------:R-:W-:Y:S02]  /*f4a0*/  @!UP0 UIMAD.WIDE.U32 UR22, UR6, UR4, URZ ;  /* 0x00000004061682a5 */ /* 0x000fe4000f8e003f */
[----:B------:R-:W-:Y:S02]  /*f4b0*/  @!UP0 UIMAD UR12, UR12, UR4, URZ ;  /* 0x000000040c0c82a4 */ /* 0x000fe4000f8e023f */
[----:B------:R-:W-:Y:S02]  /*f4c0*/  UMOV UR25, URZ ;  /* 0x0000003f00197c82 */ /* 0x000fe40008000000 */
[----:B------:R-:W-:Y:S02]  /*f4d0*/  ULDC.U8 UR4, c[0x0][0x329] ;  /* 0x0000ca4000047ab9 */ /* 0x000fe40000000000 */
[----:B------:R-:W-:Y:S02]  /*f4e0*/  UISETP.NE.AND UP1, UPT, UR4, URZ, UPT ;  /* 0x0000003f0400728c */ /* 0x000fe4000bf25270 */
[----:B------:R-:W-:-:S02]  /*f4f0*/  @!UP0 UIMAD UR12, UR6, UR5, UR12 ;  /* 0x00000005060c82a4 */ /* 0x000fc4000f8e020c */
[----:B------:R-:W-:Y:S02]  /*f500*/  @!UP0 UMOV UR14, UR22 ;  /* 0x00000016000e8c82 */ /* 0x000fe40008000000 */
[----:B------:R-:W-:Y:S02]  /*f510*/  ULDC.U8 UR5, c[0x0][0x328] ;  /* 0x0000ca0000057ab9 */ /* 0x000fe40000000000 */
[----:B------:R-:W-:Y:S02]  /*f520*/  UISETP.NE.AND UP2, UPT, UR5, URZ, UPT ;  /* 0x0000003f0500728c */ /* 0x000fe4000bf45270 */
[----:B------:R-:W-:Y:S02]  /*f530*/  @!UP0 UIADD3 UR7, UR23, UR12, URZ ;  /* 0x0000000c17078290 */ /* 0x000fe4000fffe03f */
[----:B------:R-:W-:Y:S02]  /*f540*/  UISETP.NE.OR UP3, UPT, UR4, URZ, !UP2 ;  /* 0x0000003f0400728c */ /* 0x000fe4000d765670 */
[----:B------:R-:W-:-:S02]  /*f550*/  @UP1 ULDC UR15, c[0x0][0x210] ;  /* 0x00008400000f1ab9 */ /* 0x000fc40000000800 */
[----:B------:R-:W-:Y:S02]  /*f560*/  ULDC UR5, c[0x0][0x234] ;  /* 0x00008d0000057ab9 */ /* 0x000fe40000000800 */
[----:B------:R-:W-:Y:S02]  /*f570*/  @UP1 UIMAD UR15, UR15, UR8, URZ ;  /* 0x000000080f0f12a4 */ /* 0x000fe4000f8e023f */
[----:B------:R-:W-:Y:S02]  /*f580*/  @!UP1 USEL UR15, UR8, UR5, !UP2 ;  /* 0x00000005080f9287 */ /* 0x000fe4000d000000 */
[----:B------:R-:W-:Y:S02]  /*f590*/  ULDC UR4, c[0x0][0x1c0] ;  /* 0x0000700000047ab9 */ /* 0x000fe40000000800 */
[----:B------:R-:W-:Y:S02]  /*f5a0*/  @UP1 UMOV UR17, 0x1 ;  /* 0x0000000100111882 */ /* 0x000fe40000000000 */
[----:B------:R-:W-:-:S02]  /*f5b0*/  @!UP1 UIMAD UR17, UR15, UR4, URZ ;  /* 0x000000040f1192a4 */ /* 0x000fc4000f8e023f */
[----:B------:R-:W-:Y:S02]  /*f5c0*/  @!UP3 UIMAD UR21, UR6, UR8, URZ ;  /* 0x000000080615b2a4 */ /* 0x000fe4000f8e023f */
[----:B------:R-:W-:Y:S02]  /*f5d0*/  @UP1 ULDC UR20, c[0x0][0x210] ;  /* 0x0000840000141ab9 */ /* 0x000fe40000000800 */
[----:B------:R-:W-:Y:S02]  /*f5e0*/  UIMAD UR5, UR6, UR17, URZ ;  /* 0x00000011060572a4 */ /* 0x000fe4000f8e023f */
[----:B------:R-:W-:Y:S02]  /*f5f0*/  @!UP1 UMOV UR20, 0x1 ;  /* 0x0000000100149882 */ /* 0x000fe40000000000 */
[----:B------:R-:W-:Y:S02]  /*f600*/  @!UP3 USEL UR21, UR21, UR10, !UP0 ;  /* 0x0000000a1515b287 */ /* 0x000fe4000c000000 */
[----:B------:R-:W-:-:S02]  /*f610*/  UIMAD UR4, UR9, UR20, URZ ;  /* 0x00000014090472a4 */ /* 0x000fc4000f8e023f */
[----:B------:R-:W-:Y:S02]  /*f620*/  USEL UR5, UR5, URZ, UP3 ;  /* 0x0000003f05057287 */ /* 0x000fe40009800000 */
[----:B------:R-:W-:Y:S02]  /*f630*/  USHF.L.U32 UR4, UR4, 0x7, URZ ;  /* 0x0000000704047899 */ /* 0x000fe4000800063f */
[----:B------:R-:W-:Y:S02]  /*f640*/  UIMAD UR15, UR11, UR15, UR5 ;  /* 0x0000000f0b0f72a4 */ /* 0x000fe4000f8e0205 */
[----:B------:R-:W-:Y:S02]  /*f650*/  @!UP3 UMOV UR24, UR21 ;  /* 0x000000150018bc82 */ /* 0x000fe40008000000 */
[----:B------:R-:W-:Y:S02]  /*f660*/  USHF.R.S32.HI UR5, URZ, 0x1f, UR4 ;  /* 0x0000001f3f057899 */ /* 0x000fe40008011404 */
[----:B------:R-:W-:-:S02]  /*f670*/  @!UP3 USHF.R.S32.HI UR25, URZ, 0x1f, UR21 ;  /* 0x0000001f3f19b899 */ /* 0x000fc40008011415 */
[----:B------:R-:W-:Y:S02]  /*f680*/  USHF.R.S32.HI UR6, URZ, 0x1f, UR15 ;  /* 0x0000001f3f067899 */ /* 0x000fe4000801140f */
[----:B------:R-:W-:-:S04]  /*f690*/  UIADD3 UR4, UP2, UP1, UR4, UR24, UR15 ;  /* 0x0000001804047290 */ /* 0x000fc8000f95e00f */
[----:B------:R-:W-:Y:S01]  /*f6a0*/  UIADD3.X UR5, UR5, UR25, UR6, UP2, UP1 ;  /* 0x0000001905057290 */ /* 0x000fe200097e2406 */
[----:B--2---:R-:W1:Y:S04]  /*f6b0*/  SHFL.BFLY PT, R13, R4, 0x2, 0x1f ;  /* 0x0c401f00040d7f89 */ /* 0x004e6800000e0000 */
[----:B---3--:R-:W2:Y:S04]  /*f6c0*/  SHFL.BFLY PT, R5, R8, 0x2, 0x1f ;  /* 0x0c401f0008057f89 */ /* 0x008ea800000e0000 */
[----:B----4-:R-:W3:Y:S04]  /*f6d0*/  SHFL.BFLY PT, R12, R9, 0x2, 0x1f ;  /* 0x0c401f00090c7f89 */ /* 0x010ee800000e0000 */
[----:B-----5:R-:W4:Y:S01]  /*f6e0*/  SHFL.BFLY PT, R11, R7, 0x2, 0x1f ;  /* 0x0c401f00070b7f89 */ /* 0x020f2200000e0000 */
[----:B------:R-:W-:Y:S01]  /*f6f0*/  MOV R44, R6 ;  /* 0x00000006002c7202 */ /* 0x000fe20000000f00 */
[----:B-1----:R-:W-:-:S02]  /*f700*/  FADD.FTZ R13, R13, R4 ;  /* 0x000000040d0d7221 */ /* 0x002fc40000010000 */
[----:B--2---:R-:W-:-:S03]  /*f710*/  FADD.FTZ R5, R5, R8 ;  /* 0x0000000805057221 */ /* 0x004fc60000010000 */
[----:B------:R-:W1:Y:S01]  /*f720*/  SHFL.BFLY PT, R4, R13, 0x1, 0x1f ;  /* 0x0c201f000d047f89 */ /* 0x000e6200000e0000 */
[----:B---3--:R-:W-:-:S03]  /*f730*/  FADD.FTZ R12, R12, R9 ;  /* 0x000000090c0c7221 */ /* 0x008fc60000010000 */
[----:B------:R-:W2:Y:S01]  /*f740*/  SHFL.BFLY PT, R8, R5, 0x1, 0x1f ;  /* 0x0c201f0005087f89 */ /* 0x000ea200000e0000 */
[----:B------:R-:W-:Y:S01]  /*f750*/  MOV R9, 0x3f800000 ;  /* 0x3f80000000097802 */ /* 0x000fe20000000f00 */
[----:B----4-:R-:W-:Y:S02]  /*f760*/  FADD.FTZ R11, R11, R7 ;  /* 0x000000070b0b7221 */ /* 0x010fe40000010000 */
[----:B------:R-:W3:Y:S04]  /*f770*/  SHFL.BFLY PT, R7, R12, 0x1, 0x1f ;  /* 0x0c201f000c077f89 */ /* 0x000ee800000e0000 */
[----:B------:R-:W4:Y:S01]  /*f780*/  SHFL.BFLY PT, R6, R11, 0x1, 0x1f ;  /* 0x0c201f000b067f89 */ /* 0x000f2200000e0000 */
[----:B-1----:R-:W-:Y:S02]  /*f790*/  FADD.FTZ R4, R13, R4 ;  /* 0x000000040d047221 */ /* 0x002fe40000010000 */
[----:B--2---:R-:W-:-:S03]  /*f7a0*/  FADD.FTZ R8, R5, R8 ;  /* 0x0000000805087221 */ /* 0x004fc60000010000 */
[----:B------:R-:W-:Y:S01]  /*f7b0*/  FSETP.NE.FTZ.AND P5, PT, R4, RZ, PT ;  /* 0x000000ff0400720b */ /* 0x000fe20003fb5000 */
[----:B------:R-:W1:Y:S01]  /*f7c0*/  S2R R5, SR_TID.X ;  /* 0x0000000000057919 */ /* 0x000e620000002100 */
[----:B------:R-:W-:Y:S01]  /*f7d0*/  FSETP.NE.FTZ.AND P4, PT, R8, RZ, PT ;  /* 0x000000ff0800720b */ /* 0x000fe20003f95000 */
[----:B---3--:R-:W-:Y:S01]  /*f7e0*/  FADD.FTZ R7, R12, R7 ;  /* 0x000000070c077221 */ /* 0x008fe20000010000 */
[----:B------:R-:W-:Y:S01]  /*f7f0*/  MOV R12, 0x3f800000 ;  /* 0x3f800000000c7802 */ /* 0x000fe20000000f00 */
[----:B----4-:R-:W-:Y:S01]  /*f800*/  FADD.FTZ R6, R11, R6 ;  /* 0x000000060b067221 */ /* 0x010fe20000010000 */
[----:B------:R-:W-:Y:S02]  /*f810*/  MOV R11, 0x3f800000 ;  /* 0x3f800000000b7802 */ /* 0x000fe40000000f00 */
[----:B------:R-:W-:Y:S02]  /*f820*/  FSETP.NE.FTZ.AND P3, PT, R7, RZ, PT ;  /* 0x000000ff0700720b */ /* 0x000fe40003f75000 */
[----:B------:R-:W-:-:S03]  /*f830*/  FSETP.NE.FTZ.AND P0, PT, R6, RZ, PT ;  /* 0x000000ff0600720b */ /* 0x000fc60003f15000 */
[----:B------:R-:W2:Y:S08]  /*f840*/  @P5 MUFU.RCP R9, R4 ;  /* 0x0000000400095308 */ /* 0x000eb00000001000 */
[----:B------:R-:W3:Y:S08]  /*f850*/  @P4 MUFU.RCP R10, R8 ;  /* 0x00000008000a4308 */ /* 0x000ef00000001000 */
[----:B------:R-:W4:Y:S01]  /*f860*/  @P3 MUFU.RCP R11, R7 ;  /* 0x00000007000b3308 */ /* 0x000f220000001000 */
[----:B--2---:R-:W-:-:S02]  /*f870*/  FMUL.FTZ R132, R9, R132 ;  /* 0x0000008409847220 */ /* 0x004fc40000410000 */
[C---:B------:R-:W-:Y:S02]  /*f880*/  FMUL.FTZ R133, R9.reuse, R133 ;  /* 0x0000008509857220 */ /* 0x040fe40000410000 */
[C---:B------:R-:W-:Y:S02]  /*f890*/  FMUL.FTZ R144, R9.reuse, R144 ;  /* 0x0000009009907220 */ /* 0x040fe40000410000 */
[----:B------:R-:W-:Y:S01]  /*f8a0*/  FMUL.FTZ R145, R9, R145 ;  /* 0x0000009109917220 */ /* 0x000fe20000410000 */
[----:B------:R-:W2:Y:S01]  /*f8b0*/  @P0 MUFU.RCP R12, R6 ;  /* 0x00000006000c0308 */ /* 0x000ea20000001000 */
[C---:B---3--:R-:W-:Y:S01]  /*f8c0*/  FMUL.FTZ R134, R10.reuse, R134 ;  /* 0x000000860a867220 */ /* 0x048fe20000410000 */
[----:B------:R-:W-:Y:S01]  /*f8d0*/  F2FP.BF16.PACK_AB R132, R133, R132 ;  /* 0x000000848584723e */ /* 0x000fe200000010ff */
[C---:B------:R-:W-:Y:S01]  /*f8e0*/  FMUL.FTZ R135, R10.reuse, R135 ;  /* 0x000000870a877220 */ /* 0x040fe20000410000 */
[----:B------:R-:W-:Y:S01]  /*f8f0*/  F2FP.BF16.PACK_AB R144, R145, R144 ;  /* 0x000000909190723e */ /* 0x000fe200000010ff */
[----:B------:R-:W-:-:S02]  /*f900*/  FMUL.FTZ R146, R10, R146 ;  /* 0x000000920a927220 */ /* 0x000fc40000410000 */
[C---:B------:R-:W-:Y:S01]  /*f910*/  FMUL.FTZ R147, R10.reuse, R147 ;  /* 0x000000930a937220 */ /* 0x040fe20000410000 */
[----:B------:R-:W-:Y:S01]  /*f920*/  F2FP.BF16.PACK_AB R134, R135, R134 ;  /* 0x000000868786723e */ /* 0x000fe200000010ff */
[C---:B------:R-:W-:Y:S01]  /*f930*/  FMUL.FTZ R138, R10.reuse, R138 ;  /* 0x0000008a0a8a7220 */ /* 0x040fe20000410000 */
[----:B------:R-:W3:Y:S01]  /*f940*/  @P5 MUFU.LG2 R4, R4 ;  /* 0x0000000400045308 */ /* 0x000ee20000000c00 */
[C---:B------:R-:W-:Y:S01]  /*f950*/  FMUL.FTZ R139, R10.reuse, R139 ;  /* 0x0000008b0a8b7220 */ /* 0x040fe20000410000 */
[----:B------:R-:W-:Y:S01]  /*f960*/  F2FP.BF16.PACK_AB R146, R147, R146 ;  /* 0x000000929392723e */ /* 0x000fe200000010ff */
[C---:B------:R-:W-:Y:S02]  /*f970*/  FMUL.FTZ R158, R10.reuse, R158 ;  /* 0x0000009e0a9e7220 */ /* 0x040fe40000410000 */
[C---:B------:R-:W-:Y:S01]  /*f980*/  FMUL.FTZ R159, R10.reuse, R159 ;  /* 0x0000009f0a9f7220 */ /* 0x040fe20000410000 */
[----:B------:R-:W-:Y:S01]  /*f990*/  F2FP.BF16.PACK_AB R138, R139, R138 ;  /* 0x0000008a8b8a723e */ /* 0x000fe200000010ff */
[C---:B------:R-:W-:Y:S01]  /*f9a0*/  FMUL.FTZ R154, R10.reuse, R154 ;  /* 0x0000009a0a9a7220 */ /* 0x040fe20000410000 */
[----:B------:R-:W5:Y:S01]  /*f9b0*/  @P4 MUFU.LG2 R8, R8 ;  /* 0x0000000800084308 */ /* 0x000f620000000c00 */
[C---:B------:R-:W-:Y:S01]  /*f9c0*/  FMUL.FTZ R155, R10.reuse, R155 ;  /* 0x0000009b0a9b7220 */ /* 0x040fe20000410000 */
[----:B------:R-:W-:Y:S01]  /*f9d0*/  F2FP.BF16.PACK_AB R158, R159, R158 ;  /* 0x0000009e9f9e723e */ /* 0x000fe200000010ff */
[----:B------:R-:W-:-:S02]  /*f9e0*/  FMUL.FTZ R162, R10, R162 ;  /* 0x000000a20aa27220 */ /* 0x000fc40000410000 */
[C---:B------:R-:W-:Y:S01]  /*f9f0*/  FMUL.FTZ R163, R10.reuse, R163 ;  /* 0x000000a30aa37220 */ /* 0x040fe20000410000 */
[----:B------:R-:W-:Y:S01]  /*fa00*/  F2FP.BF16.PACK_AB R154, R155, R154 ;  /* 0x0000009a9b9a723e */ /* 0x000fe200000010ff */
[C---:B------:R-:W-:Y:S01]  /*fa10*/  FMUL.FTZ R166, R10.reuse, R166 ;  /* 0x000000a60aa67220 */ /* 0x040fe20000410000 */
[----:B------:R-:W2:Y:S01]  /*fa20*/  @P3 MUFU.LG2 R7, R7 ;  /* 0x0000000700073308 */ /* 0x000ea20000000c00 */
[C---:B------:R-:W-:Y:S01]  /*fa30*/  FMUL.FTZ R167, R10.reuse, R167 ;  /* 0x000000a70aa77220 */ /* 0x040fe20000410000 */
[----:B------:R-:W-:Y:S01]  /*fa40*/  F2FP.BF16.PACK_AB R162, R163, R162 ;  /* 0x000000a2a3a2723e */ /* 0x000fe200000010ff */
[C---:B------:R-:W-:Y:S02]  /*fa50*/  FMUL.FTZ R178, R10.reuse, R178 ;  /* 0x000000b20ab27220 */ /* 0x040fe40000410000 */
[----:B------:R-:W-:Y:S01]  /*fa60*/  FMUL.FTZ R179, R10, R179 ;  /* 0x000000b30ab37220 */ /* 0x000fe20000410000 */
[----:B-1----:R-:W-:Y:S01]  /*fa70*/  SHF.R.S32.HI R10, RZ, 0x1f, R5 ;  /* 0x0000001fff0a7819 */ /* 0x002fe20000011405 */
[----:B----4-:R-:W-:Y:S01]  /*fa80*/  FMUL.FTZ R140, R11, R140 ;  /* 0x0000008c0b8c7220 */ /* 0x010fe20000410000 */
[----:B------:R-:W-:Y:S01]  /*fa90*/  F2FP.BF16.PACK_AB R166, R167, R166 ;  /* 0x000000a6a7a6723e */ /* 0x000fe200000010ff */
[C---:B------:R-:W-:Y:S01]  /*faa0*/  FMUL.FTZ R141, R11.reuse, R141 ;  /* 0x0000008d0b8d7220 */ /* 0x040fe20000410000 */
[----:B------:R-:W-:Y:S01]  /*fab0*/  LEA.HI R13, R10, R5, RZ, 0x2 ;  /* 0x000000050a0d7211 */ /* 0x000fe200078f10ff */
[----:B------:R-:W-:Y:S01]  /*fac0*/  FMUL.FTZ R148, R11, R148 ;  /* 0x000000940b947220 */ /* 0x000fe20000410000 */
[----:B------:R-:W-:Y:S01]  /*fad0*/  F2FP.BF16.PACK_AB R178, R179, R178 ;  /* 0x000000b2b3b2723e */ /* 0x000fe200000010ff */
[C---:B------:R-:W-:Y:S01]  /*fae0*/  FMUL.FTZ R149, R11.reuse, R149 ;  /* 0x000000950b957220 */ /* 0x040fe20000410000 */
[--C-:B------:R-:W-:Y:S01]  /*faf0*/  SHF.R.S32.HI R15, RZ, 0x2, R13.reuse ;  /* 0x00000002ff0f7819 */ /* 0x100fe2000001140d */
[C---:B------:R-:W-:Y:S01]  /*fb00*/  FMUL.FTZ R168, R11.reuse, R168 ;  /* 0x000000a80ba87220 */ /* 0x040fe20000410000 */
[----:B------:R-:W-:Y:S01]  /*fb10*/  SHF.R.S32.HI R14, RZ, 0x1f, R13 ;  /* 0x0000001fff0e7819 */ /* 0x000fe2000001140d */
[----:B------:R-:W-:Y:S01]  /*fb20*/  FMUL.FTZ R169, R11, R169 ;  /* 0x000000a90ba97220 */ /* 0x000fe20000410000 */
[----:B------:R-:W-:Y:S01]  /*fb30*/  LOP3.LUT R16, R13, 0x3ffffffc, RZ, 0xc0, !PT ;  /* 0x3ffffffc0d107812 */ /* 0x000fe200078ec0ff */
[C---:B------:R-:W-:Y:S01]  /*fb40*/  FMUL.FTZ R172, R11.reuse, R172 ;  /* 0x000000ac0bac7220 */ /* 0x040fe20000410000 */
[----:B------:R-:W-:Y:S01]  /*fb50*/  LEA.HI R14, R14, R15, RZ, 0x3 ;  /* 0x0000000f0e0e7211 */ /* 0x000fe200078f18ff */
[C---:B------:R-:W-:Y:S01]  /*fb60*/  FMUL.FTZ R173, R11.reuse, R173 ;  /* 0x000000ad0bad7220 */ /* 0x040fe20000410000 */
[----:B------:R-:W-:Y:S01]  /*fb70*/  IADD3 R16, -R16, R5, RZ ;  /* 0x0000000510107210 */ /* 0x000fe20007ffe1ff */
[C---:B------:R-:W-:Y:S01]  /*fb80*/  FMUL.FTZ R180, R11.reuse, R180 ;  /* 0x000000b40bb47220 */ /* 0x040fe20000410000 */
[----:B------:R-:W-:Y:S01]  /*fb90*/  LOP3.LUT R14, R14, 0xfffffff8, RZ, 0xc0, !PT ;  /* 0xfffffff80e0e7812 */ /* 0x000fe200078ec0ff */
[----:B------:R-:W-:Y:S01]  /*fba0*/  FMUL.FTZ R181, R11, R181 ;  /* 0x000000b50bb57220 */ /* 0x000fe20000410000 */
[----:B------:R-:W-:Y:S01]  /*fbb0*/  F2FP.BF16.PACK_AB R140, R141, R140 ;  /* 0x0000008c8d8c723e */ /* 0x000fe200000010ff */
[----:B------:R-:W-:Y:S01]  /*fbc0*/  FMUL.FTZ R184, R11, R184 ;  /* 0x000000b80bb87220 */ /* 0x000fe20000410000 */
[----:B------:R-:W-:Y:S01]  /*fbd0*/  IADD3 R14, R15, -R14, RZ ;  /* 0x8000000e0f0e7210 */ /* 0x000fe20007ffe0ff */
[C---:B------:R-:W-:Y:S01]  /*fbe0*/  FMUL.FTZ R185, R11.reuse, R185 ;  /* 0x000000b90bb97220 */ /* 0x040fe20000410000 */
[----:B------:R-:W-:Y:S01]  /*fbf0*/  LEA.HI R15, R10, R5, RZ, 0x5 ;  /* 0x000000050a0f7211 */ /* 0x000fe200078f28ff */
[C---:B------:R-:W-:Y:S01]  /*fc00*/  FMUL.FTZ R188, R11.reuse, R188 ;  /* 0x000000bc0bbc7220 */ /* 0x040fe20000410000 */
[C---:B------:R-:W-:Y:S01]  /*fc10*/  SHF.L.U32 R13, R14.reuse, 0x6, RZ ;  /* 0x000000060e0d7819 */ /* 0x040fe200000006ff */
[C---:B------:R-:W-:Y:S01]  /*fc20*/  FMUL.FTZ R189, R11.reuse, R189 ;  /* 0x000000bd0bbd7220 */ /* 0x040fe20000410000 */
[----:B------:R-:W-:Y:S01]  /*fc30*/  LOP3.LUT R17, R14, 0x1, RZ, 0xc0, !PT ;  /* 0x000000010e117812 */ /* 0x000fe200078ec0ff */
[C---:B------:R-:W-:Y:S01]  /*fc40*/  FMUL.FTZ R192, R11.reuse, R192 ;  /* 0x000000c00bc07220 */ /* 0x040fe20000410000 */
[----:B------:R-:W-:Y:S01]  /*fc50*/  SHF.R.S32.HI R15, RZ, 0x5, R15 ;  /* 0x00000005ff0f7819 */ /* 0x000fe2000001140f */
[----:B------:R-:W-:Y:S01]  /*fc60*/  FMUL.FTZ R11, R11, R193 ;  /* 0x000000c10b0b7220 */ /* 0x000fe20000410000 */
[----:B------:R-:W-:Y:S01]  /*fc70*/  LOP3.LUT R13, R13, 0x1c0, RZ, 0xc0, !PT ;  /* 0x000001c00d0d7812 */ /* 0x000fe200078ec0ff */
[C---:B--2---:R-:W-:Y:S01]  /*fc80*/  FMUL.FTZ R143, R12.reuse, R143 ;  /* 0x0000008f0c8f7220 */ /* 0x044fe20000410000 */
[----:B------:R-:W-:Y:S01]  /*fc90*/  ISETP.NE.U32.AND P1, PT, R17, 0x1, PT ;  /* 0x000000011100780c */ /* 0x000fe20003f25070 */
[C---:B------:R-:W-:Y:S01]  /*fca0*/  FMUL.FTZ R142, R12.reuse, R142 ;  /* 0x0000008e0c8e7220 */ /* 0x040fe20000410000 */
[----:B------:R-:W-:Y:S01]  /*fcb0*/  MOV R17, 0xfffffff0 ;  /* 0xfffffff000117802 */ /* 0x000fe20000000f00 */
[C---:B------:R-:W-:Y:S01]  /*fcc0*/  FMUL.FTZ R151, R12.reuse, R151 ;  /* 0x000000970c977220 */ /* 0x040fe20000410000 */
[----:B------:R-:W-:Y:S01]  /*fcd0*/  LEA R16, R15, R16, 0x9 ;  /* 0x000000100f107211 */ /* 0x000fe200078e48ff */
[----:B------:R-:W-:Y:S01]  /*fce0*/  FMUL.FTZ R150, R12, R150 ;  /* 0x000000960c967220 */ /* 0x000fe20000410000 */
[----:B------:R-:W-:Y:S01]  /*fcf0*/  LEA.HI R13, R13, R13, RZ, 0x1d ;  /* 0x0000000d0d0d7211 */ /* 0x000fe200078fe8ff */
[----:B------:R-:W-:Y:S01]  /*fd00*/  FMUL.FTZ R136, R9, R136 ;  /* 0x0000008809887220 */ /* 0x000fe20000410000 */
[----:B------:R-:W-:Y:S01]  /*fd10*/  SEL R17, R17, 0x10, !P1 ;  /* 0x0000001011117807 */ /* 0x000fe20004800000 */
[C---:B------:R-:W-:Y:S01]  /*fd20*/  FMUL.FTZ R137, R9.reuse, R137 ;  /* 0x0000008909897220 */ /* 0x040fe20000410000 */
[----:B------:R-:W-:Y:S01]  /*fd30*/  R2P PR, R14, 0x6 ;  /* 0x000000060e007804 */ /* 0x000fe20000000000 */
[C---:B------:R-:W-:Y:S01]  /*fd40*/  FMUL.FTZ R156, R9.reuse, R156 ;  /* 0x0000009c099c7220 */ /* 0x040fe20000410000 */
[----:B------:R-:W-:Y:S01]  /*fd50*/  LEA R13, R16, R13, 0x1 ;  /* 0x0000000d100d7211 */ /* 0x000fe200078e08ff */
[----:B------:R-:W-:Y:S01]  /*fd60*/  FMUL.FTZ R157, R9, R157 ;  /* 0x0000009d099d7220 */ /* 0x000fe20000410000 */
[----:B------:R-:W-:Y:S01]  /*fd70*/  F2FP.BF16.PACK_AB R192, R11, R192 ;  /* 0x000000c00bc0723e */ /* 0x000fe200000010ff */
[C---:B------:R-:W-:Y:S01]  /*fd80*/  FMUL.FTZ R171, R12.reuse, R171 ;  /* 0x000000ab0cab7220 */ /* 0x040fe20000410000 */
[----:B------:R-:W-:Y:S01]  /*fd90*/  MOV R11, 0x20 ;  /* 0x00000020000b7802 */ /* 0x000fe20000000f00 */
[----:B------:R-:W-:Y:S01]  /*fda0*/  IMAD.SHL.U32 R13, R13, 0x2, RZ ;  /* 0x000000020d0d7824 */ /* 0x000fe200078e00ff */
[----:B------:R-:W-:Y:S01]  /*fdb0*/  F2FP.BF16.PACK_AB R142, R143, R142 ;  /* 0x0000008e8f8e723e */ /* 0x000fe200000010ff */
[C---:B------:R-:W-:Y:S01]  /*fdc0*/  FMUL.FTZ R170, R12.reuse, R170 ;  /* 0x000000aa0caa7220 */ /* 0x040fe20000410000 */
[----:B------:R-:W-:Y:S01]  /*fdd0*/  SEL R14, R11, 0xffffffe0, !P1 ;  /* 0xffffffe00b0e7807 */ /* 0x000fe20004800000 */
[C---:B------:R-:W-:Y:S01]  /*fde0*/  FMUL.FTZ R175, R12.reuse, R175 ;  /* 0x000000af0caf7220 */ /* 0x040fe20000410000 */
[C---:B------:R-:W-:Y:S01]  /*fdf0*/  IADD3 R21, R13.reuse, 0x40, RZ ;  /* 0x000000400d157810 */ /* 0x040fe20007ffe0ff */
[C---:B------:R-:W-:Y:S01]  /*fe00*/  FMUL.FTZ R174, R12.reuse, R174 ;  /* 0x000000ae0cae7220 */ /* 0x040fe20000410000 */
[----:B------:R-:W-:Y:S01]  /*fe10*/  @P2 IADD3 R21, R13, -0x40, RZ ;  /* 0xffffffc00d152810 */ /* 0x000fe20007ffe0ff */
[----:B------:R-:W-:Y:S01]  /*fe20*/  FMUL.FTZ R152, R9, R152 ;  /* 0x0000009809987220 */ /* 0x000fe20000410000 */
[----:B------:R-:W-:Y:S01]  /*fe30*/  IADD3 R19, R13, R17, RZ ;  /* 0x000000110d137210 */ /* 0x000fe20007ffe0ff */
[----:B------:R-:W-:Y:S01]  /*fe40*/  FMUL.FTZ R153, R9, R153 ;  /* 0x0000009909997220 */ /* 0x000fe20000410000 */
[----:B------:R-:W-:Y:S01]  /*fe50*/  F2FP.BF16.PACK_AB R148, R149, R148 ;  /* 0x000000949594723e */ /* 0x000fe200000010ff */
[----:B------:R-:W-:Y:S01]  /*fe60*/  FMUL.FTZ R160, R9, R160 ;  /* 0x000000a009a07220 */ /* 0x000fe20000410000 */
[----:B------:R-:W-:Y:S01]  /*fe70*/  F2FP.BF16.PACK_AB R150, R151, R150 ;  /* 0x000000969796723e */ /* 0x000fe200000010ff */
[----:B------:R-:W-:Y:S01]  /*fe80*/  FMUL.FTZ R161, R9, R161 ;  /* 0x000000a109a17220 */ /* 0x000fe20000410000 */
[----:B------:R-:W-:Y:S01]  /*fe90*/  F2FP.BF16.PACK_AB R136, R137, R136 ;  /* 0x000000888988723e */ /* 0x000fe200000010ff */
[C---:B------:R-:W-:Y:S01]  /*fea0*/  FMUL.FTZ R183, R12.reuse, R183 ;  /* 0x000000b70cb77220 */ /* 0x040fe20000410000 */
[----:B------:R-:W-:Y:S01]  /*feb0*/  IADD3 R11, R13, R14, RZ ;  /* 0x0000000e0d0b7210 */ /* 0x000fe20007ffe0ff */
[----:B------:R-:W-:Y:S01]  /*fec0*/  FMUL.FTZ R182, R12, R182 ;  /* 0x000000b60cb67220 */ /* 0x000fe20000410000 */
[----:B------:R-:W-:Y:S01]  /*fed0*/  IADD3 R16, R14, 0x400, R21 ;  /* 0x000004000e107810 */ /* 0x000fe20007ffe015 */
[----:B------:R-:W-:Y:S01]  /*fee0*/  STS [R13], R132 ;  /* 0x000000840d007388 */ /* 0x000fe20000000800 */
[----:B------:R-:W-:Y:S01]  /*fef0*/  F2FP.BF16.PACK_AB R156, R157, R156 ;  /* 0x0000009c9d9c723e */ /* 0x000fe200000010ff */
[C---:B------:R-:W-:Y:S01]  /*ff00*/  FMUL.FTZ R187, R12.reuse, R187 ;  /* 0x000000bb0cbb7220 */ /* 0x040fe20000410000 */
[----:B------:R-:W-:Y:S01]  /*ff10*/  IADD3 R23, R19, R14, RZ ;  /* 0x0000000e13177210 */ /* 0x000fe20007ffe0ff */
[----:B------:R-:W-:Y:S01]  /*ff20*/  STS [R13+0x400], R134 ;  /* 0x000400860d007388 */ /* 0x000fe20000000800 */
[C---:B------:R-:W-:Y:S01]  /*ff30*/  FMUL.FTZ R186, R12.reuse, R186 ;  /* 0x000000ba0cba7220 */ /* 0x040fe20000410000 */
[----:B------:R-:W-:Y:S01]  /*ff40*/  F2FP.BF16.PACK_AB R168, R169, R168 ;  /* 0x000000a8a9a8723e */ /* 0x000fe200000010ff */
[----:B------:R-:W-:Y:S01]  /*ff50*/  FMUL.FTZ R164, R9, R164 ;  /* 0x000000a409a47220 */ /* 0x000fe20000410000 */
[----:B------:R-:W-:Y:S01]  /*ff60*/  F2FP.BF16.PACK_AB R170, R171, R170 ;  /* 0x000000aaabaa723e */ /* 0x000fe200000010ff */
[----:B------:R-:W-:Y:S01]  /*ff70*/  STS [R19], R144 ;  /* 0x0000009013007388 */ /* 0x000fe20000000800 */
[----:B------:R-:W-:Y:S01]  /*ff80*/  FMUL.FTZ R165, R9, R165 ;  /* 0x000000a509a57220 */ /* 0x000fe20000410000 */
[----:B------:R-:W-:Y:S01]  /*ff90*/  F2FP.BF16.PACK_AB R172, R173, R172 ;  /* 0x000000acadac723e */ /* 0x000fe200000010ff */
[----:B------:R-:W-:Y:S01]  /*ffa0*/  FMUL.FTZ R176, R9, R176 ;  /* 0x000000b009b07220 */ /* 0x000fe20000410000 */
[----:B------:R-:W-:Y:S01]  /*ffb0*/  STS [R19+0x400], R146 ;  /* 0x0004009213007388 */ /* 0x000fe20000000800 */
[----:B------:R-:W-:Y:S01]  /*ffc0*/  F2FP.BF16.PACK_AB R174, R175, R174 ;  /* 0x000000aeafae723e */ /* 0x000fe200000010ff */
[----:B------:R-:W-:Y:S01]  /*ffd0*/  FMUL.FTZ R9, R9, R177 ;  /* 0x000000b109097220 */ /* 0x000fe20000410000 */
[----:B------:R-:W-:Y:S01]  /*ffe0*/  F2FP.BF16.PACK_AB R152, R153, R152 ;  /* 0x000000989998723e */ /* 0x000fe200000010ff */
[----:B------:R-:W-:Y:S01]  /*fff0*/  STS [R13+0x2000], R140 ;  /* 0x0020008c0d007388 */ /* 0x000fe20000000800 */
[----:B------:R-:W-:Y:S01]  /*10000*/  F2FP.BF16.PACK_AB R160, R161, R160 ;  /* 0x000000a0a1a0723e */ /* 0x000fe200000010ff */
[C---:B------:R-:W-:Y:S01]  /*10010*/  FMUL.FTZ R191, R12.reuse, R191 ;  /* 0x000000bf0cbf7220 */ /* 0x040fe20000410000 */
[----:B------:R-:W-:Y:S01]  /*10020*/  F2FP.BF16.PACK_AB R180, R181, R180 ;  /* 0x000000b4b5b4723e */ /* 0x000fe200000010ff */
[----:B------:R1:W-:Y:S01]  /*10030*/  STS [R13+0x2400], R142 ;  /* 0x0024008e0d007388 */ /* 0x0003e20000000800 */
[C---:B------:R-:W-:Y:S01]  /*10040*/  FMUL.FTZ R190, R12.reuse, R190 ;  /* 0x000000be0cbe7220 */ /* 0x040fe20000410000 */
[----:B------:R-:W-:Y:S01]  /*10050*/  F2FP.BF16.PACK_AB R182, R183, R182 ;  /* 0x000000b6b7b6723e */ /* 0x000fe200000010ff */
[C---:B------:R-:W-:Y:S01]  /*10060*/  FMUL.FTZ R195, R12.reuse, R195 ;  /* 0x000000c30cc37220 */ /* 0x040fe20000410000 */
[----:B------:R-:W-:Y:S01]  /*10070*/  STS [R19+0x2000], R148 ;  /* 0x0020009413007388 */ /* 0x000fe20000000800 */
[----:B------:R-:W-:Y:S01]  /*10080*/  F2FP.BF16.PACK_AB R184, R185, R184 ;  /* 0x000000b8b9b8723e */ /* 0x000fe200000010ff */
[----:B------:R-:W-:Y:S01]  /*10090*/  FMUL.FTZ R12, R12, R194 ;  /* 0x000000c20c0c7220 */ /* 0x000fe20000410000 */
[----:B------:R-:W-:Y:S01]  /*100a0*/  F2FP.BF16.PACK_AB R186, R187, R186 ;  /* 0x000000babbba723e */ /* 0x000fe200000010ff */
[----:B------:R2:W-:Y:S01]  /*100b0*/  STS [R19+0x2400], R150 ;  /* 0x0024009613007388 */ /* 0x0005e20000000800 */
[----:B------:R-:W-:Y:S01]  /*100c0*/  F2FP.BF16.PACK_AB R164, R165, R164 ;  /* 0x000000a4a5a4723e */ /* 0x000fe200000010ff */
[----:B------:R-:W4:Y:S01]  /*100d0*/  @P0 MUFU.LG2 R6, R6 ;  /* 0x0000000600060308 */ /* 0x000f220000000c00 */
[----:B------:R-:W-:Y:S01]  /*100e0*/  F2FP.BF16.PACK_AB R9, R9, R176 ;  /* 0x000000b00909723e */ /* 0x000fe200000010ff */
[----:B------:R-:W-:Y:S01]  /*100f0*/  STS [R11], R136 ;  /* 0x000000880b007388 */ /* 0x000fe20000000800 */
[----:B------:R-:W-:Y:S01]  /*10100*/  F2FP.BF16.PACK_AB R188, R189, R188 ;  /* 0x000000bcbdbc723e */ /* 0x000fe200000010ff */
[----:B---3--:R-:W-:Y:S01]  /*10110*/  @P5 FMUL.FTZ R51, R4, 0.69314718246459960938 ;  /* 0x3f31721804335820 */ /* 0x008fe20000410000 */
[----:B------:R-:W-:Y:S01]  /*10120*/  F2FP.BF16.PACK_AB R190, R191, R190 ;  /* 0x000000bebfbe723e */ /* 0x000fe200000010ff */
[----:B------:R-:W-:Y:S01]  /*10130*/  STS [R11+0x400], R138 ;  /* 0x0004008a0b007388 */ /* 0x000fe20000000800 */
[----:B------:R-:W-:Y:S01]  /*10140*/  F2FP.BF16.PACK_AB R12, R195, R12 ;  /* 0x0000000cc30c723e */ /* 0x000fe200000010ff */
[----:B-----5:R-:W-:-:S02]  /*10150*/  @P4 FMUL.FTZ R8, R8, 0.69314718246459960938 ;  /* 0x3f31721808084820 */ /* 0x020fc40000410000 */
[----:B------:R-:W-:Y:S01]  /*10160*/  STS [R23], R156 ;  /* 0x0000009c17007388 */ /* 0x000fe20000000800 */
[----:B------:R-:W-:-:S03]  /*10170*/  @P3 FMUL.FTZ R7, R7, 0.69314718246459960938 ;  /* 0x3f31721807073820 */ /* 0x000fc60000410000 */
[----:B------:R-:W-:Y:S01]  /*10180*/  STS [R23+0x400], R158 ;  /* 0x0004009e17007388 */ /* 0x000fe20000000800 */
[C---:B-1----:R-:W-:Y:S01]  /*10190*/  IADD3 R13, R17.reuse, R16, RZ ;  /* 0x00000010110d7210 */ /* 0x042fe20007ffe0ff */
[----:B----4-:R-:W-:Y:S01]  /*101a0*/  @P0 FMUL.FTZ R53, R6, 0.69314718246459960938 ;  /* 0x3f31721806350820 */ /* 0x010fe20000410000 */
[----:B------:R-:W-:Y:S01]  /*101b0*/  IADD3 R17, R17, R21, RZ ;  /* 0x0000001511117210 */ /* 0x000fe20007ffe0ff */
[----:B------:R-:W-:Y:S01]  /*101c0*/  STS [R11+0x2000], R168 ;  /* 0x002000a80b007388 */ /* 0x000fe20000000800 */
[----:B------:R-:W-:Y:S02]  /*101d0*/  @P3 FFMA.FTZ R48, R2, c[0x0][0x238], R7 ;  /* 0x00008e0002303a23 */ /* 0x000fe40000010007 */
[----:B------:R-:W-:Y:S01]  /*101e0*/  @P0 FFMA.FTZ R49, R0, c[0x0][0x238], R53 ;  /* 0x00008e0000310a23 */ /* 0x000fe20000010035 */
[----:B------:R-:W-:Y:S01]  /*101f0*/  STS [R11+0x2400], R170 ;  /* 0x002400aa0b007388 */ /* 0x000fe20000000800 */
[C---:B--2---:R-:W-:Y:S01]  /*10200*/  IMAD.IADD R19, R14.reuse, 0x1, R21 ;  /* 0x000000010e137824 */ /* 0x044fe200078e0215 */
[----:B------:R-:W-:-:S02]  /*10210*/  IADD3 R14, R14, R17, RZ ;  /* 0x000000110e0e7210 */ /* 0x000fc40007ffe0ff */
[----:B------:R-:W-:Y:S04]  /*10220*/  STS [R23+0x2000], R172 ;  /* 0x002000ac17007388 */ /* 0x000fe80000000800 */
[----:B------:R-:W-:Y:S04]  /*10230*/  STS [R23+0x2400], R174 ;  /* 0x002400ae17007388 */ /* 0x000fe80000000800 */
[----:B------:R-:W-:Y:S04]  /*10240*/  STS [R21], R152 ;  /* 0x0000009815007388 */ /* 0x000fe80000000800 */
[----:B------:R-:W-:Y:S04]  /*10250*/  STS [R21+0x400], R154 ;  /* 0x0004009a15007388 */ /* 0x000fe80000000800 */
[----:B------:R-:W-:Y:S04]  /*10260*/  STS [R17], R160 ;  /* 0x000000a011007388 */ /* 0x000fe80000000800 */
[----:B------:R-:W-:Y:S04]  /*10270*/  STS [R17+0x400], R162 ;  /* 0x000400a211007388 */ /* 0x000fe80000000800 */
[----:B------:R-:W-:Y:S04]  /*10280*/  STS [R21+0x2000], R180 ;  /* 0x002000b415007388 */ /* 0x000fe80000000800 */
[----:B------:R-:W-:Y:S04]  /*10290*/  STS [R21+0x2400], R182 ;  /* 0x002400b615007388 */ /* 0x000fe80000000800 */
[----:B------:R-:W-:Y:S04]  /*102a0*/  STS [R17+0x2000], R184 ;  /* 0x002000b811007388 */ /* 0x000fe80000000800 */
[----:B------:R-:W-:Y:S04]  /*102b0*/  STS [R17+0x2400], R186 ;  /* 0x002400ba11007388 */ /* 0x000fe80000000800 */
[----:B------:R-:W-:Y:S04]  /*102c0*/  STS [R19], R164 ;  /* 0x000000a413007388 */ /* 0x000fe80000000800 */
[----:B------:R-:W-:Y:S04]  /*102d0*/  STS [R19+0x400], R166 ;  /* 0x000400a613007388 */ /* 0x000fe80000000800 */
[----:B------:R1:W-:Y:S04]  /*102e0*/  STS [R14], R9 ;  /* 0x000000090e007388 */ /* 0x0003e80000000800 */
[----:B------:R-:W-:Y:S04]  /*102f0*/  STS [R13], R178 ;  /* 0x000000b20d007388 */ /* 0x000fe80000000800 */
[----:B------:R-:W-:Y:S04]  /*10300*/  STS [R19+0x2000], R188 ;  /* 0x002000bc13007388 */ /* 0x000fe80000000800 */
[----:B------:R-:W-:Y:S04]  /*10310*/  STS [R19+0x2400], R190 ;  /* 0x002400be13007388 */ /* 0x000fe80000000800 */
[----:B------:R-:W-:Y:S04]  /*10320*/  STS [R14+0x2000], R192 ;  /* 0x002000c00e007388 */ /* 0x000fe80000000800 */
[----:B------:R2:W-:Y:S04]  /*10330*/  STS [R13+0x2000], R12 ;  /* 0x0020000c0d007388 */ /* 0x0005e80000000800 */
[----:B------:R-:W-:Y:S01]  /*10340*/  BAR.SYNC.DEFER_BLOCKING 0x0 ;  /* 0x0000000000007b1d */ /* 0x000fe20000010000 */
[----:B-1----:R-:W-:Y:S01]  /*10350*/  MOV R9, 0x7f800000 ;  /* 0x7f80000000097802 */ /* 0x002fe20000000f00 */
[----:B------:R-:W-:-:S04]  /*10360*/  @P5 FFMA.FTZ R9, R68, c[0x0][0x238], R51 ;  /* 0x00008e0044095a23 */ /* 0x000fc80000010033 */
[----:B------:R-:W1:Y:S01]  /*10370*/  S2R R11, SR_TID.X ;  /* 0x00000000000b7919 */ /* 0x000e620000002100 */
[----:B--2---:R-:W-:Y:S01]  /*10380*/  MOV R13, 0x7f800000 ;  /* 0x7f800000000d7802 */ /* 0x004fe20000000f00 */
[----:B------:R-:W-:Y:S02]  /*10390*/  @P4 FFMA.FTZ R13, R3, c[0x0][0x238], R8 ;  /* 0x00008e00030d4a23 */ /* 0x000fe40000010008 */
[----:B------:R2:W3:Y:S04]  /*103a0*/  LDS.128 R40, [R44] ;  /* 0x000000002c287984 */ /* 0x0004e80000000c00 */
[----:B------:R2:W4:Y:S01]  /*103b0*/  LDS.128 R36, [R44+0x800] ;  /* 0x000800002c247984 */ /* 0x0005220000000c00 */
[----:B-1----:R-:W-:-:S03]  /*103c0*/  SHF.R.S32.HI R12, RZ, 0x1f, R11 ;  /* 0x0000001fff0c7819 */ /* 0x002fc6000001140b */
[----:B------:R2:W1:Y:S01]  /*103d0*/  LDS.128 R32, [R44+0x1000] ;  /* 0x001000002c207984 */ /* 0x0004620000000c00 */
[----:B------:R-:W-:-:S03]  /*103e0*/  LEA.HI R14, R12, R11, RZ, 0x5 ;  /* 0x0000000b0c0e7211 */ /* 0x000fc600078f28ff */
[----:B------:R2:W1:Y:S01]  /*103f0*/  LDS.128 R28, [R44+0x1800] ;  /* 0x001800002c1c7984 */ /* 0x0004620000000c00 */
[----:B------:R-:W-:-:S03]  /*10400*/  LOP3.LUT R14, R14, 0xffffffe0, RZ, 0xc0, !PT ;  /* 0xffffffe00e0e7812 */ /* 0x000fc600078ec0ff */
[----:B------:R2:W1:Y:S01]  /*10410*/  LDS.128 R24, [R44+0x2000] ;  /* 0x002000002c187984 */ /* 0x0004620000000c00 */
[----:B------:R-:W-:-:S03]  /*10420*/  IADD3 R14, -R14, R11, RZ ;  /* 0x0000000b0e0e7210 */ /* 0x000fc60007ffe1ff */
[----:B------:R2:W1:Y:S01]  /*10430*/  LDS.128 R20, [R44+0x2800] ;  /* 0x002800002c147984 */ /* 0x0004620000000c00 */
[----:B------:R-:W-:-:S03]  /*10440*/  LOP3.LUT P1, RZ, R14, 0x3, RZ, 0xc0, !PT ;  /* 0x000000030eff7812 */ /* 0x000fc6000782c0ff */
[----:B------:R2:W1:Y:S04]  /*10450*/  LDS.128 R16, [R44+0x3000] ;  /* 0x003000002c107984 */ /* 0x0004680000000c00 */
[----:B------:R-:W1:Y:S06]  /*10460*/  LDS.128 R44, [R44+0x3800] ;  /* 0x003800002c2c7984 */ /* 0x000e6c0000000c00 */
        /* <DEDUP_REMOVED lines=21> */
[C---:B------:R-:W-:Y:S01]  /*105c0*/  @!P6 LEA R14, P1, R15.reuse, c[0x0][0x200], 0x2 ;  /* 0x000080000f0eea11 */ /* 0x040fe200078210ff */
[----:B------:R-:W-:Y:S01]  /*105d0*/  @!P3 IMAD R6, R6, UR20, RZ ;  /* 0x000000140606bc24 */ /* 0x000fe2000f8e02ff */
[C---:B------:R-:W-:Y:S02]  /*105e0*/  @!P5 IADD3 R3, P0, R2.reuse, UR4, RZ ;  /* 0x000000040203dc10 */ /* 0x040fe4000ff1e0ff */
[----:B------:R-:W-:Y:S02]  /*105f0*/  @!P6 LEA.HI.X R15, R15, c[0x0][0x204], R0, 0x2, P1 ;  /* 0x000081000f0fea11 */ /* 0x000fe400008f1400 */
[----:B------:R-:W-:Y:S02]  /*10600*/  @!P5 LEA.HI.X.SX32 R0, R2, UR5, 0x1, P0 ;  /* 0x000000050200dc11 */ /* 0x000fe400080f0eff */
[----:B------:R-:W-:Y:S01]  /*10610*/  @!P5 LEA R50, P2, R3, c[0x0][0x200], 0x2 ;  /* 0x000080000332da11 */ /* 0x000fe200078410ff */
[----:B------:R2:W-:Y:S01]  /*10620*/  @!P6 STG.E [R14.64], R9 ;  /* 0x000000090e00e986 */ /* 0x0005e2000c101912 */
[----:B------:R-:W-:-:S02]  /*10630*/  @!P4 IADD3 R2, P1, R7, UR4, RZ ;  /* 0x000000040702cc10 */ /* 0x000fc4000ff3e0ff */
[C---:B------:R-:W-:Y:S02]  /*10640*/  @!P3 IADD3 R4, P0, R6.reuse, UR4, RZ ;  /* 0x000000040604bc10 */ /* 0x040fe4000ff1e0ff */
[----:B------:R-:W-:Y:S02]  /*10650*/  @!P5 LEA.HI.X R51, R3, c[0x0][0x204], R0, 0x2, P2 ;  /* 0x000081000333da11 */ /* 0x000fe400010f1400 */
[----:B------:R-:W-:Y:S02]  /*10660*/  @!P4 LEA.HI.X.SX32 R7, R7, UR5, 0x1, P1 ;  /* 0x000000050707cc11 */ /* 0x000fe400088f0eff */
[----:B------:R-:W-:Y:S01]  /*10670*/  @!P3 LEA.HI.X.SX32 R3, R6, UR5, 0x1, P0 ;  /* 0x000000050603bc11 */ /* 0x000fe200080f0eff */
[----:B------:R2:W-:Y:S01]  /*10680*/  @!P5 STG.E [R50.64], R13 ;  /* 0x0000000d3200d986 */ /* 0x0005e2000c101912 */
[----:B------:R-:W-:Y:S02]  /*10690*/  @!P4 LEA R52, P1, R2, c[0x0][0x200], 0x2 ;  /* 0x000080000234ca11 */ /* 0x000fe400078210ff */
[----:B------:R-:W-:-:S02]  /*106a0*/  @!P3 LEA R6, P0, R4, c[0x0][0x200], 0x2 ;  /* 0x000080000406ba11 */ /* 0x000fc400078010ff */
[----:B------:R-:W-:Y:S02]  /*106b0*/  @!P4 LEA.HI.X R53, R2, c[0x0][0x204], R7, 0x2, P1 ;  /* 0x000081000235ca11 */ /* 0x000fe400008f1407 */
[----:B------:R-:W-:-:S03]  /*106c0*/  @!P3 LEA.HI.X R7, R4, c[0x0][0x204], R3, 0x2, P0 ;  /* 0x000081000407ba11 */ /* 0x000fc600000f1403 */
[----:B------:R2:W-:Y:S04]  /*106d0*/  @!P4 STG.E [R52.64], R48 ;  /* 0x000000303400c986 */ /* 0x0005e8000c101912 */
[----:B------:R2:W-:Y:S02]  /*106e0*/  @!P3 STG.E [R6.64], R49 ;  /* 0x000000310600b986 */ /* 0x0005e4000c101912 */
.L_x_256:
[----:B------:R-:W-:Y:S05]  /*106f0*/  BSYNC B0 ;  /* 0x0000000000007941 */ /* 0x000fea0003800000 */
.L_x_255:
[----:B--2---:R-:W2:Y:S04]  /*10700*/  LDL.LU.64 R2, [R1+0x38] ;  /* 0x0000380001027983 */ /* 0x004ea80000300a00 */
[----:B------:R-:W4:Y:S01]  /*10710*/  S2R R0, SR_CTAID.Z ;  /* 0x0000000000007919 */ /* 0x000f220000002700 */
[----:B------:R-:W-:Y:S01]  /*10720*/  LEA.HI R5, R10, R5, RZ, 0x3 ;  /* 0x000000050a057211 */ /* 0x000fe200078f18ff */
[----:B------:R-:W-:-:S02]  /*10730*/  UIMAD UR9, UR9, -0x80, UR16 ;  /* 0xffffff80090978a4 */ /* 0x000fc4000f8e0210 */
[----:B------:R3:W5:Y:S01]  /*10740*/  LDL.64 R48, [R1+0x40] ;  /* 0x0000400001307983 */ /* 0x0007620000100a00 */
[----:B------:R-:W-:Y:S01]  /*10750*/  USHF.R.S32.HI UR6, URZ, 0x1f, UR11 ;  /* 0x0000001f3f067899 */ /* 0x000fe2000801140b */
[----:B------:R-:W-:Y:S01]  /*10760*/  BSSY B0, `(.L_x_257) ;  /* 0x0000014000007945 */ /* 0x000fe20003800000 */
[----:B------:R-:W-:Y:S02]  /*10770*/  ULDC.64 UR4, c[0x0][0x1f0] ;  /* 0x00007c0000047ab9 */ /* 0x000fe40000000a00 */
[----:B------:R-:W-:-:S04]  /*10780*/  UIMAD UR4, UR6, UR4, URZ ;  /* 0x00000004060472a4 */ /* 0x000fc8000f8e023f */
[----:B------:R-:W-:Y:S01]  /*10790*/  UIMAD UR4, UR11, UR5, UR4 ;  /* 0x000000050b0472a4 */ /* 0x000fe2000f8e0204 */
[C---:B--2---:R-:W-:Y:S02]  /*107a0*/  IADD3 R6, P0, R2.reuse, UR14, RZ ;  /* 0x0000000e02067c10 */ /* 0x044fe4000ff1e0ff */
[----:B------:R-:W-:Y:S02]  /*107b0*/  ISETP.GE.AND P1, PT, R2, c[0x0][0x220], PT ;  /* 0x0000880002007a0c */ /* 0x000fe40003f26270 */
[----:B------:R-:W-:Y:S02]  /*107c0*/  SHF.R.S32.HI R2, RZ, 0x3, R5 ;  /* 0x00000003ff027819 */ /* 0x000fe40000011405 */
[----:B------:R-:W-:Y:S02]  /*107d0*/  IADD3.X R7, R3, UR7, RZ, P0, !PT ;  /* 0x0000000703077c10 */ /* 0x000fe400087fe4ff */
[----:B------:R-:W-:-:S03]  /*107e0*/  ISETP.GE.OR P0, PT, R2, UR9, P1 ;  /* 0x0000000902007c0c */ /* 0x000fc60008f06670 */
[----:B----4-:R-:W-:-:S05]  /*107f0*/  IMAD.WIDE.U32 R6, R0, c[0x0][0x1f0], R6 ;  /* 0x00007c0000067a25 */ /* 0x010fca00078e0006 */
[----:B------:R-:W-:-:S05]  /*10800*/  IADD3 R9, R7, UR4, RZ ;  /* 0x0000000407097c10 */ /* 0x000fca000fffe0ff */
[----:B------:R-:W-:Y:S05]  /*10810*/  @P0 BRA `(.L_x_258) ;  /* 0x0000008000000947 */ /* 0x000fea0003800000 */
[----:B---3--:R-:W-:Y:S01]  /*10820*/  MOV R8, R6 ;  /* 0x0000000600087202 */ /* 0x008fe20000000f00 */
[----:B-----5:R-:W-:-:S04]  /*10830*/  IMAD R0, R49, c[0x0][0x1e8], RZ ;  /* 0x00007a0031007a24 */ /* 0x020fc800078e02ff */
[----:B------:R-:W-:-:S04]  /*10840*/  IMAD.WIDE.U32 R2, R48, c[0x0][0x1e8], R8 ;  /* 0x00007a0030027a25 */ /* 0x000fc800078e0008 */
[----:B------:R-:W-:Y:S01]  /*10850*/  IMAD R0, R48, c[0x0][0x1ec], R0 ;  /* 0x00007b0030007a24 */ /* 0x000fe200078e0200 */
[----:B------:R-:W-:-:S04]  /*10860*/  LEA R14, P0, R2, c[0x0][0x1d0], 0x1 ;  /* 0x00007400020e7a11 */ /* 0x000fc800078008ff */
[----:B------:R-:W-:-:S04]  /*10870*/  IADD3 R0, R3, R0, RZ ;  /* 0x0000000003007210 */ /* 0x000fc80007ffe0ff */
[----:B------:R-:W-:-:S05]  /*10880*/  LEA.HI.X R15, R2, c[0x0][0x1d4], R0, 0x1, P0 ;  /* 0x00007500020f7a11 */ /* 0x000fca00000f0c00 */
[----:B------:R2:W-:Y:S02]  /*10890*/  STG.E.128 [R14.64], R40 ;  /* 0x000000280e007986 */ /* 0x0005e4000c101d12 */
.L_x_258:
[----:B---3--:R-:W-:Y:S05]  /*108a0*/  BSYNC B0 ;  /* 0x0000000000007941 */ /* 0x008fea0003800000 */
.L_x_257:
        /* <DEDUP_REMOVED lines=15> */
.L_x_260:
[----:B------:R-:W-:Y:S05]  /*109a0*/  BSYNC B0 ;  /* 0x0000000000007941 */ /* 0x000fea0003800000 */
.L_x_259:
[----:B------:R-:W-:Y:S01]  /*109b0*/  LEA.HI R0, R12, R11, RZ, 0x3 ;  /* 0x0000000b0c007211 */ /* 0x000fe200078f18ff */
[----:B------:R-:W-:Y:S03]  /*109c0*/  BSSY B0, `(.L_x_261) ;  /* 0x0000010000007945 */ /* 0x000fe60003800000 */
[----:B------:R-:W-:-:S04]  /*109d0*/  SHF.R.S32.HI R0, RZ, 0x3, R0 ;  /* 0x00000003ff007819 */ /* 0x000fc80000011400 */
[----:B---3--:R-:W-:-:S04]  /*109e0*/  IADD3 R2, R0, 0x20, RZ ;  /* 0x0000002000027810 */ /* 0x008fc80007ffe0ff */
[----:B------:R-:W-:-:S13]  /*109f0*/  ISETP.GE.OR P0, PT, R2, UR13, P1 ;  /* 0x0000000d02007c0c */ /* 0x000fda0008f06670 */
[----:B------:R-:W-:Y:S05]  /*10a00*/  @P0 BRA `(.L_x_262) ;  /* 0x000000b000000947 */ /* 0x000fea0003800000 */
[----:B-----5:R-:W-:Y:S01]  /*10a10*/  IADD3 R3, P0, R48, 0x20, RZ ;  /* 0x0000002030037810 */ /* 0x020fe20007f1e0ff */
        /* <DEDUP_REMOVED lines=9> */
[----:B-1----:R1:W-:Y:S02]  /*10ab0*/  STG.E.128 [R10.64], R32 ;  /* 0x000000200a007986 */ /* 0x0023e4000c101d12 */
.L_x_262:
[----:B------:R-:W-:Y:S05]  /*10ac0*/  BSYNC B0 ;  /* 0x0000000000007941 */ /* 0x000fea0003800000 */
.L_x_261:
[----:B------:R-:W-:Y:S01]  /*10ad0*/  IADD3 R2, R0, 0x30, RZ ;  /* 0x0000003000027810 */ /* 0x000fe20007ffe0ff */
        /* <DEDUP_REMOVED lines=13> */
[----:B------:R1:W-:Y:S02]  /*10bb0*/  STG.E.128 [R10.64], R28 ;  /* 0x0000001c0a007986 */ /* 0x0003e4000c101d12 */
.L_x_264:
[----:B------:R-:W-:Y:S05]  /*10bc0*/  BSYNC B0 ;  /* 0x0000000000007941 */ /* 0x000fea0003800000 */
.L_x_263:
        /* <DEDUP_REMOVED lines=15> */
.L_x_266:
[----:B------:R-:W-:Y:S05]  /*10cc0*/  BSYNC B0 ;  /* 0x0000000000007941 */ /* 0x000fea0003800000 */
.L_x_265:
        /* <DEDUP_REMOVED lines=15> */
.L_x_268:
[----:B------:R-:W-:Y:S05]  /*10dc0*/  BSYNC B0 ;  /* 0x0000000000007941 */ /* 0x000fea0003800000 */
.L_x_267:
        /* <DEDUP_REMOVED lines=15> */
.L_x_270:
[----:B------:R-:W-:Y:S05]  /*10ec0*/  BSYNC B0 ;  /* 0x0000000000007941 */ /* 0x000fea0003800000 */
.L_x_269:
[----:B------:R-:W-:-:S04]  /*10ed0*/  IADD3 R0, R0, 0x70, RZ ;  /* 0x0000007000007810 */ /* 0x000fc80007ffe0ff */
[----:B------:R-:W-:-:S13]  /*10ee0*/  ISETP.GE.OR P1, PT, R0, UR13, P1 ;  /* 0x0000000d00007c0c */ /* 0x000fda0008f26670 */
[----:B------:R-:W-:Y:S05]  /*10ef0*/  @P1 EXIT ;  /* 0x000000000000194d */ /* 0x000fea0003800000 */
        /* <DEDUP_REMOVED lines=10> */
[----:B-1----:R-:W-:Y:S01]  /*10fa0*/  STG.E.128 [R2.64], R44 ;  /* 0x0000002c02007986 */ /* 0x002fe2000c101d12 */
[----:B------:R-:W-:Y:S05]  /*10fb0*/  EXIT ;  /* 0x000000000000794d */ /* 0x000fea0003800000 */
.L_x_197:
        /* <DEDUP_REMOVED lines=28> */
[----:B------:R-:W-:Y:S01]  /*11180*/  UISETP.NE.AND UP3, UPT, UR15, URZ, UPT ;  /* 0x0000003f0f00728c */ /* 0x000fe2000bf65270 */
[----:B--2---:R-:W-:Y:S01]  /*11190*/  IMAD.WIDE R20, R21, 0x80, R14 ;  /* 0x0000008015147825 */ /* 0x004fe200078e020e */
        /* <DEDUP_REMOVED lines=25> */
[----:B------:R-:W-:Y:S02]  /*11330*/  UIMAD UR13, UR13, UR24, URZ ;  /* 0x000000180d0d72a4 */ /* 0x000fe4000f8e023f */
        /* <DEDUP_REMOVED lines=17> */
.L_x_272:
[----:B------:R-:W-:Y:S05]  /*11450*/  BSYNC B0 ;  /* 0x0000000000007941 */ /* 0x000fea0003800000 */
.L_x_271:
[----:B------:R-:W-:Y:S01]  /*11460*/  IADD3 R9, R14, 0x10, RZ ;  /* 0x000000100e097810 */ /* 0x000fe20007ffe0ff */
[----:B------:R-:W-:Y:S03]  /*11470*/  BSSY B0, `(.L_x_273) ;  /* 0x0000010000007945 */ /* 0x000fe60003800000 */
[C---:B------:R-:W-:Y:S02]  /*11480*/  ISETP.GE.OR P0, PT, R9.reuse, UR16, P1 ;  /* 0x0000001009007c0c */ /* 0x040fe40008f06670 */
[----:B------:R-:W-:-:S04]  /*11490*/  ISETP.GE.AND P2, PT, R9, UR16, PT ;  /* 0x0000001009007c0c */ /* 0x000fc8000bf46270 */
[----:B------:R-:W-:-:S07]  /*114a0*/  P2R R11, PR, RZ, 0x4 ;  /* 0x00000004ff0b7803 */ /* 0x000fce0000000000 */
[----:B------:R-:W-:Y:S05]  /*114b0*/  @P0 BRA `(.L_x_274) ;  /* 0x000000b000000947 */ /* 0x000fea0003800000 */
[----:B-1----:R-:W-:Y:S01]  /*114c0*/  IADD3 R3, P0, R20, 0x10, RZ ;  /* 0x0000001014037810 */ /* 0x002fe20007f1e0ff */
        /* <DEDUP_REMOVED lines=10> */
.L_x_274:
[----:B------:R-:W-:Y:S05]  /*11570*/  BSYNC B0 ;  /* 0x0000000000007941 */ /* 0x000fea0003800000 */
.L_x_273:
[----:B------:R-:W-:Y:S01]  /*11580*/  IADD3 R8, R14, 0x20, RZ ;  /* 0x000000200e087810 */ /* 0x000fe20007ffe0ff */
[----:B------:R-:W-:Y:S03]  /*11590*/  BSSY B0, `(.L_x_275) ;  /* 0x000000f000007945 */ /* 0x000fe60003800000 */
[C---:B------:R-:W-:Y:S02]  /*115a0*/  ISETP.GE.OR P0, PT, R8.reuse, UR16, P1 ;  /* 0x0000001008007c0c */ /* 0x040fe40008f06670 */
[----:B------:R-:W-:-:S11]  /*115b0*/  ISETP.GE.AND P6, PT, R8, UR16, PT ;  /* 0x0000001008007c0c */ /* 0x000fd6000bfc6270 */
        /* <DEDUP_REMOVED lines=12> */
.L_x_276:
[----:B------:R-:W-:Y:S05]  /*11680*/  BSYNC B0 ;  /* 0x0000000000007941 */ /* 0x000fea0003800000 */
.L_x_275:
        /* <DEDUP_REMOVED lines=16> */
.L_x_278:
[----:B------:R-:W-:Y:S05]  /*11790*/  BSYNC B0 ;  /* 0x0000000000007941 */ /* 0x000fea0003800000 */
.L_x_277:
        /* <DEDUP_REMOVED lines=16> */
.L_x_280:
[----:B------:R-:W-:Y:S05]  /*118a0*/  BSYNC B0 ;  /* 0x0000000000007941 */ /* 0x000fea0003800000 */
.L_x_279:
        /* <DEDUP_REMOVED lines=16> */
.L_x_282:
[----:B------:R-:W-:Y:S05]  /*119b0*/  BSYNC B0 ;  /* 0x0000000000007941 */ /* 0x000fea0003800000 */
.L_x_281:
        /* <DEDUP_REMOVED lines=16> */
.L_x_284:
[----:B------:R-:W-:Y:S05]  /*11ac0*/  BSYNC B0 ;  /* 0x0000000000007941 */ /* 0x000fea0003800000 */
.L_x_283:
        /* <DEDUP_REMOVED lines=15> */
.L_x_286:
[----:B------:R-:W-:Y:S05]  /*11bc0*/  BSYNC B0 ;  /* 0x0000000000007941 */ /* 0x000fea0003800000 */
.L_x_285:
[----:B------:R-:W-:Y:S02]  /*11bd0*/  ISETP.NE.AND P0, PT, R12, RZ, PT ;  /* 0x000000ff0c00720c */ /* 0x000fe40003f05270 */
[----:B------:R-:W-:Y:S02]  /*11be0*/  P2R R0, PR, RZ, 0x4 ;  /* 0x00000004ff007803 */ /* 0x000fe40000000000 */
[C---:B------:R-:W-:Y:S02]  /*11bf0*/  ISETP.NE.OR P0, PT, R10.reuse, RZ, P0 ;  /* 0x000000ff0a00720c */ /* 0x040fe40000705670 */
[----:B------:R-:W-:Y:S02]  /*11c00*/  ISETP.NE.AND P2, PT, R11, RZ, PT ;  /* 0x000000ff0b00720c */ /* 0x000fe40003f45270 */
[----:B------:R-:W-:Y:S02]  /*11c10*/  P2R R3, PR, RZ, 0x2 ;  /* 0x00000002ff037803 */ /* 0x000fe40000000000 */
[----:B------:R-:W-:-:S02]  /*11c20*/  ISETP.NE.OR P6, PT, R10, RZ, P6 ;  /* 0x000000ff0a00720c */ /* 0x000fc400037c5670 */
[C---:B------:R-:W-:Y:S02]  /*11c30*/  ISETP.NE.OR P5, PT, R10.reuse, RZ, P5 ;  /* 0x000000ff0a00720c */ /* 0x040fe40002fa5670 */
[C---:B------:R-:W-:Y:S02]  /*11c40*/  ISETP.NE.OR P4, PT, R10.reuse, RZ, P4 ;  /* 0x000000ff0a00720c */ /* 0x040fe40002785670 */
[----:B------:R-:W-:Y:S01]  /*11c50*/  ISETP.NE.OR P3, PT, R10, RZ, P3 ;  /* 0x000000ff0a00720c */ /* 0x000fe20001f65670 */
[----:B------:R-:W-:-:S05]  /*11c60*/  @!P0 IMAD R11, R14, UR24, RZ ;  /* 0x000000180e0b8c24 */ /* 0x000fca000f8e02ff */
[----:B------:R-:W-:Y:S01]  /*11c70*/  @!P0 IADD3 R12, P1, R11, UR9, RZ ;  /* 0x000000090b0c8c10 */ /* 0x000fe2000ff3e0ff */
[----:B------:R-:W-:Y:S02]  /*11c80*/  @!P6 IMAD R8, R8, UR24, RZ ;  /* 0x000000180808ec24 */ /* 0x000fe4000f8e02ff */
[----:B------:R-:W-:Y:S01]  /*11c90*/  @!P5 IMAD R7, R7, UR24, RZ ;  /* 0x000000180707dc24 */ /* 0x000fe2000f8e02ff */
[----:B------:R-:W-:Y:S01]  /*11ca0*/  @!P0 LEA.HI.X.SX32 R11, R11, UR4, 0x1, P1 ;  /* 0x000000040b0b8c11 */ /* 0x000fe200088f0eff */
[----:B------:R-:W-:Y:S01]  /*11cb0*/  @!P4 IMAD R6, R6, UR24, RZ ;  /* 0x000000180606cc24 */ /* 0x000fe2000f8e02ff */
[----:B------:R-:W-:Y:S01]  /*11cc0*/  ISETP.NE.OR P1, PT, R10, RZ, P2 ;  /* 0x000000ff0a00720c */ /* 0x000fe20001725670 */
[----:B------:R-:W-:-:S12]  /*11cd0*/  @!P3 IMAD.MOV.U32 R21, RZ, RZ, 0x7f800000 ;  /* 0x7f800000ff15b424 */ /* 0x000fd800078e00ff */
[----:B------:R-:W-:-:S05]  /*11ce0*/  @!P1 IMAD R9, R9, UR24, RZ ;  /* 0x0000001809099c24 */ /* 0x000fca000f8e02ff */
[----:B------:R-:W-:-:S04]  /*11cf0*/  @!P1 IADD3 R14, P2, R9, UR9, RZ ;  /* 0x00000009090e9c10 */ /* 0x000fc8000ff5e0ff */
[----:B------:R-:W-:Y:S02]  /*11d00*/  @!P1 LEA.HI.X.SX32 R9, R9, UR4, 0x1, P2 ;  /* 0x0000000409099c11 */ /* 0x000fe400090f0eff */
[----:B------:R-:W-:-:S04]  /*11d10*/  @!P0 LEA R16, P2, R12, c[0x0][0x200], 0x2 ;  /* 0x000080000c108a11 */ /* 0x000fc800078410ff */
[----:B------:R-:W-:Y:S01]  /*11d20*/  @!P0 LEA.HI.X R17, R12, c[0x0][0x204], R11, 0x2, P2 ;  /* 0x000081000c118a11 */ /* 0x000fe200010f140b */
[----:B------:R-:W-:Y:S01]  /*11d30*/  @!P1 IMAD.MOV.U32 R11, RZ, RZ, 0x7f800000 ;  /* 0x7f800000ff0b9424 */ /* 0x000fe200078e00ff */
[----:B------:R-:W-:-:S04]  /*11d40*/  @!P1 LEA R12, P2, R14, c[0x0][0x200], 0x2 ;  /* 0x000080000e0c9a11 */ /* 0x000fc800078410ff */
[----:B------:R-:W-:Y:S01]  /*11d50*/  @!P1 LEA.HI.X R13, R14, c[0x0][0x204], R9, 0x2, P2 ;  /* 0x000081000e0d9a11 */ /* 0x000fe200010f1409 */
[----:B------:R-:W-:Y:S01]  /*11d60*/  @!P0 IMAD.MOV.U32 R9, RZ, RZ, 0x7f800000 ;  /* 0x7f800000ff098424 */ /* 0x000fe200078e00ff */
[----:B------:R-:W-:-:S04]  /*11d70*/  ISETP.NE.AND P2, PT, R0, RZ, PT ;  /* 0x000000ff0000720c */ /* 0x000fc80003f45270 */
[----:B------:R2:W-:Y:S01]  /*11d80*/  @!P0 STG.E [R16.64], R9 ;  /* 0x0000000910008986 */ /* 0x0005e2000c101912 */
[----:B------:R-:W-:Y:S02]  /*11d90*/  @!P6 IADD3 R0, P0, R8, UR9, RZ ;  /* 0x000000090800ec10 */ /* 0x000fe4000ff1e0ff */
[----:B------:R-:W-:Y:S01]  /*11da0*/  ISETP.NE.OR P2, PT, R10, RZ, P2 ;  /* 0x000000ff0a00720c */ /* 0x000fe20001745670 */
[----:B------:R3:W-:Y:S01]  /*11db0*/  @!P1 STG.E [R12.64], R11 ;  /* 0x0000000b0c009986 */ /* 0x0007e2000c101912 */
[----:B------:R-:W-:Y:S02]  /*11dc0*/  ISETP.NE.AND P1, PT, R3, RZ, PT ;  /* 0x000000ff0300720c */ /* 0x000fe40003f25270 */
[----:B------:R-:W-:Y:S02]  /*11dd0*/  @!P6 LEA.HI.X.SX32 R3, R8, UR4, 0x1, P0 ;  /* 0x000000040803ec11 */ /* 0x000fe400080f0eff */
[----:B------:R-:W-:Y:S02]  /*11de0*/  @!P6 LEA R14, P0, R0, c[0x0][0x200], 0x2 ;  /* 0x00008000000eea11 */ /* 0x000fe400078010ff */
[----:B------:R-:W-:-:S02]  /*11df0*/  ISETP.NE.OR P1, PT, R10, RZ, P1 ;  /* 0x000000ff0a00720c */ /* 0x000fc40000f25670 */
[----:B------:R-:W-:Y:S02]  /*11e00*/  @!P6 LEA.HI.X R15, R0, c[0x0][0x204], R3, 0x2, P0 ;  /* 0x00008100000fea11 */ /* 0x000fe400000f1403 */
[C---:B------:R-:W-:Y:S01]  /*11e10*/  @!P5 IADD3 R3, P0, R7.reuse, UR9, RZ ;  /* 0x000000090703dc10 */ /* 0x040fe2000ff1e0ff */
[----:B------:R-:W-:Y:S02]  /*11e20*/  @!P2 IMAD R4, R4, UR24, RZ ;  /* 0x000000180404ac24 */ /* 0x000fe4000f8e02ff */
[----:B-1----:R-:W-:Y:S01]  /*11e30*/  @!P2 IMAD.MOV.U32 R19, RZ, RZ, 0x7f800000 ;  /* 0x7f800000ff13a424 */ /* 0x002fe200078e00ff */
[----:B------:R-:W-:Y:S02]  /*11e40*/  @!P5 LEA.HI.X.SX32 R0, R7, UR4, 0x1, P0 ;  /* 0x000000040700dc11 */ /* 0x000fe400080f0eff */
[----:B------:R-:W-:-:S04]  /*11e50*/  @!P5 LEA R8, P0, R3, c[0x0][0x200], 0x2 ;  /* 0x000080000308da11 */ /* 0x000fc800078010ff */
[----:B--2---:R-:W-:Y:S01]  /*11e60*/  @!P5 LEA.HI.X R9, R3, c[0x0][0x204], R0, 0x2, P0 ;  /* 0x000081000309da11 */ /* 0x004fe200000f1400 */
[----:B------:R-:W-:Y:S01]  /*11e70*/  @!P3 IMAD R3, R5, UR24, RZ ;  /* 0x000000180503bc24 */ /* 0x000fe2000f8e02ff */
[----:B------:R-:W-:Y:S01]  /*11e80*/  @!P4 IADD3 R0, P0, R6, UR9, RZ ;  /* 0x000000090600cc10 */ /* 0x000fe2000ff1e0ff */
[----:B---3--:R-:W-:-:S03]  /*11e90*/  @!P4 IMAD.MOV.U32 R11, RZ, RZ, 0x7f800000 ;  /* 0x7f800000ff0bc424 */ /* 0x008fc600078e00ff */
[----:B------:R-:W-:Y:S02]  /*11ea0*/  @!P4 LEA.HI.X.SX32 R5, R6, UR4, 0x1, P0 ;  /* 0x000000040605cc11 */ /* 0x000fe400080f0eff */
[----:B------:R-:W-:-:S04]  /*11eb0*/  @!P4 LEA R6, P0, R0, c[0x0][0x200], 0x2 ;  /* 0x000080000006ca11 */ /* 0x000fc800078010ff */
[----:B------:R-:W-:Y:S02]  /*11ec0*/  @!P4 LEA.HI.X R7, R0, c[0x0][0x204], R5, 0x2, P0 ;  /* 0x000081000007ca11 */ /* 0x000fe400000f1405 */
[----:B------:R-:W-:-:S04]  /*11ed0*/  @!P3 IADD3 R0, P0, R3, UR9, RZ ;  /* 0x000000090300bc10 */ /* 0x000fc8000ff1e0ff */
[----:B------:R-:W-:Y:S02]  /*11ee0*/  @!P3 LEA.HI.X.SX32 R3, R3, UR4, 0x1, P0 ;  /* 0x000000040303bc11 */ /* 0x000fe400080f0eff */
[----:B------:R-:W-:-:S04]  /*11ef0*/  @!P3 LEA R12, P0, R0, c[0x0][0x200], 0x2 ;  /* 0x00008000000cba11 */ /* 0x000fc800078010ff */
[----:B------:R-:W-:Y:S01]  /*11f00*/  @!P3 LEA.HI.X R13, R0, c[0x0][0x204], R3, 0x2, P0 ;  /* 0x00008100000dba11 */ /* 0x000fe200000f1403 */
[----:B------:R-:W-:Y:S01]  /*11f10*/  @!P6 IMAD.MOV.U32 R3, RZ, RZ, 0x7f800000 ;  /* 0x7f800000ff03e424 */ /* 0x000fe200078e00ff */
[----:B------:R-:W-:-:S04]  /*11f20*/  @!P2 IADD3 R0, P0, R4, UR9, RZ ;  /* 0x000000090400ac10 */ /* 0x000fc8000ff1e0ff */
[----:B------:R-:W-:Y:S01]  /*11f30*/  @!P2 LEA.HI.X.SX32 R5, R4, UR4, 0x1, P0 ;  /* 0x000000040405ac11 */ /* 0x000fe200080f0eff */
[----:B------:R1:W-:Y:S01]  /*11f40*/  @!P6 STG.E [R14.64], R3 ;  /* 0x000000030e00e986 */ /* 0x0003e2000c101912 */
[----:B------:R-:W-:-:S04]  /*11f50*/  @!P2 LEA R16, P0, R0, c[0x0][0x200], 0x2 ;  /* 0x000080000010aa11 */ /* 0x000fc800078010ff */
[----:B------:R-:W-:Y:S01]  /*11f60*/  @!P2 LEA.HI.X R17, R0, c[0x0][0x204], R5, 0x2, P0 ;  /* 0x000081000011aa11 */ /* 0x000fe200000f1405 */
[----:B------:R-:W-:-:S05]  /*11f70*/  @!P5 IMAD.MOV.U32 R5, RZ, RZ, 0x7f800000 ;  /* 0x7f800000ff05d424 */ /* 0x000fca00078e00ff */
[----:B------:R1:W-:Y:S04]  /*11f80*/  @!P5 STG.E [R8.64], R5 ;  /* 0x000000050800d986 */ /* 0x0003e8000c101912 */
[----:B------:R1:W-:Y:S04]  /*11f90*/  @!P4 STG.E [R6.64], R11 ;  /* 0x0000000b0600c986 */ /* 0x0003e8000c101912 */
[----:B------:R1:W-:Y:S04]  /*11fa0*/  @!P3 STG.E [R12.64], R21 ;  /* 0x000000150c00b986 */ /* 0x0003e8000c101912 */
[----:B------:R1:W-:Y:S01]  /*11fb0*/  @!P2 STG.E [R16.64], R19 ;  /* 0x000000131000a986 */ /* 0x0003e2000c101912 */
[----:B------:R-:W-:Y:S05]  /*11fc0*/  @P1 EXIT ;  /* 0x000000000000194d */ /* 0x000fea0003800000 */
[----:B------:R-:W-:Y:S02]  /*11fd0*/  IMAD R0, R2, UR24, RZ ;  /* 0x0000001802007c24 */ /* 0x000fe4000f8e02ff */
[----:B-1----:R-:W-:-:S03]  /*11fe0*/  IMAD.MOV.U32 R5, RZ, RZ, 0x7f800000 ;  /* 0x7f800000ff057424 */ /* 0x002fc600078e00ff */
[----:B------:R-:W-:-:S04]  /*11ff0*/  IADD3 R3, P0, R0, UR9, RZ ;  /* 0x0000000900037c10 */ /* 0x000fc8000ff1e0ff */
[----:B------:R-:W-:Y:S02]  /*12000*/  LEA.HI.X.SX32 R0, R0, UR4, 0x1, P0 ;  /* 0x0000000400007c11 */ /* 0x000fe400080f0eff */
[----:B------:R-:W-:-:S04]  /*12010*/  LEA R2, P0, R3, c[0x0][0x200], 0x2 ;  /* 0x0000800003027a11 */ /* 0x000fc800078010ff */
[----:B------:R-:W-:-:S05]  /*12020*/  LEA.HI.X R3, R3, c[0x0][0x204], R0, 0x2, P0 ;  /* 0x0000810003037a11 */ /* 0x000fca00000f1400 */
[----:B------:R-:W-:Y:S01]  /*12030*/  STG.E [R2.64], R5 ;  /* 0x0000000502007986 */ /* 0x000fe2000c101912 */
[----:B------:R-:W-:Y:S05]  /*12040*/  EXIT ;  /* 0x000000000000794d */ /* 0x000fea0003800000 */
.L_x_287:
        /* <DEDUP_REMOVED lines=11> */
.L_x_2117:


//--------------------- .text._ZN5flash16flash_fwd_kernelI23Flash_fwd_kernel_traitsILi64ELi128ELi128ELi4ELb0ELb0EN7cutlass10bfloat16_tE19Flash_kernel_traitsILi64ELi128ELi128ELi4ES3_EELb0ELb0ELb0ELb1ELb0ELb0ELb0ELb0EEEvNS_16Flash_fwd_paramsE --------------------------
	.section	.text._ZN5flash16flash_fwd_kernelI23Flash_fwd_kernel_traitsILi64ELi128ELi128ELi4ELb0ELb0EN7cutlass10bfloat16_tE19Flash_kernel_traitsILi64ELi128ELi128ELi4ES3_EELb0ELb0ELb0ELb1ELb0ELb0ELb0ELb0EEEvNS_16Flash_fwd_paramsE,"ax",@progbits
	.sectioninfo	@"SHI_REGISTERS=255"
	.align	128
        .global         _ZN5flash16flash_fwd_kernelI23Flash_fwd_kernel_traitsILi64ELi128ELi128ELi4ELb0ELb0EN7cutlass10bfloat16_tE19Flash_kernel_traitsILi64ELi128ELi128ELi4ES3_EELb0ELb0ELb0ELb1ELb0ELb0ELb0ELb0EEEvNS_16Flash_fwd_paramsE
        .type           _ZN5flash16flash_fwd_kernelI23Flash_fwd_kernel_traitsILi64ELi128ELi128ELi4ELb0ELb0EN7cutlass10bfloat16_tE19Flash_kernel_traitsILi64ELi128ELi128ELi4ES3_EELb0ELb0ELb0ELb1ELb0ELb0ELb0ELb0EEEvNS_16Flash_fwd_paramsE,@function
        .size           _ZN5flash16flash_fwd_kernelI23Flash_fwd_kernel_traitsILi64ELi128ELi128ELi4ELb0ELb0EN7cutlass10bfloat16_tE19Flash_kernel_traitsILi64ELi128ELi128ELi4ES3_EELb0ELb0ELb0ELb1ELb0ELb0ELb0ELb0EEEvNS_16Flash_fwd_paramsE,(.L_x_2118 - _ZN5flash16flash_fwd_kernelI23Flash_fwd_kernel_traitsILi64ELi128ELi128ELi4ELb0ELb0EN7cutlass10bfloat16_tE19Flash_kernel_traitsILi64ELi128ELi128ELi4ES3_EELb0ELb0ELb0ELb1ELb0ELb0ELb0ELb0EEEvNS_16Flash_fwd_paramsE)
        .other          _ZN5flash16flash_fwd_kernelI23Flash_fwd_kernel_traitsILi64ELi128ELi128ELi4ELb0ELb0EN7cutlass10bfloat16_tE19Flash_kernel_traitsILi64ELi128ELi128ELi4ES3_EELb0ELb0ELb0ELb1ELb0ELb0ELb0ELb0EEEvNS_16Flash_fwd_paramsE,@"STO_CUDA_ENTRY STV_DEFAULT"
_ZN5flash16flash_fwd_kernelI23Flash_fwd_kernel_traitsILi64ELi128ELi128ELi4ELb0ELb0EN7cutlass10bfloat16_tE19Flash_kernel_traitsILi64ELi128ELi128ELi4ES3_EELb0ELb0ELb0ELb1ELb0ELb0ELb0ELb0EEEvNS_16Flash_fwd_paramsE:
.text._ZN5flash16flash_fwd_kernelI23Flash_fwd_kernel_traitsILi64ELi128ELi128ELi4ELb0ELb0EN7cutlass10bfloat16_tE19Flash_kernel_traitsILi64ELi128ELi128ELi4ES3_EELb0ELb0ELb0ELb1ELb0ELb0ELb0ELb0EEEvNS_16Flash_fwd_paramsE:
        /* <DEDUP_REMOVED lines=57> */
.L_x_288:
[----:B------:R-:W-:Y:S02]  /*0390*/  ULDC UR7, c[0x0][0x218] ;  /* 0x0000860000077ab9 */ /* 0x000fe40000000800 */
.L_x_289:
        /* <DEDUP_REMOVED lines=21> */
[----:B------:R-:W-:-:S06]  /*04f0*/  UISETP.GE.AND UP0, UPT, UR12, 0x1, UPT ;  /* 0x000000010c00788c */ /* 0x000fcc000bf06270 */
[----:B------:R-:W-:-:S13]  /*0500*/  PLOP3.LUT P0, PT, PT, PT, UP0, 0x80, 0x0 ;  /* 0x000000000000781c */ /* 0x000fda0003f0f008 */
[----:B------:R-:W-:Y:S05]  /*0510*/  @!P0 BRA `(.L_x_290) ;  /* 0x0001474000008947 */ /* 0x000fea0003800000 */
[----:B------:R-:W-:Y:S02]  /*0520*/  UISETP.NE.AND UP1, UPT, UR10, -0x1, UPT ;  /* 0xffffffff0a00788c */ /* 0x000fe4000bf25270 */
[----:B------:R-:W-:Y:S02]  /*0530*/  UISETP.NE.AND UP0, UPT, UR22, -0x1, UPT ;  /* 0xffffffff1600788c */ /* 0x000fe4000bf05270 */
[----:B------:R-:W-:Y:S02]  /*0540*/  ULDC.64 UR20, c[0x0][0x190] ;  /* 0x0000640000147ab9 */ /* 0x000fe40000000a00 */
[----:B------:R-:W-:Y:S02]  /*0550*/  ULDC.64 UR8, c[0x0][0x178] ;  /* 0x00005e0000087ab9 */ /* 0x000fe40000000a00 */
[----:B------:R-:W-:Y:S01]  /*0560*/  PLOP3.LUT P0, PT, PT, PT, UP0, 0x80, 0x0 ;  /* 0x000000000000781c */ /* 0x000fe20003f0f008 */
[----:B------:R-:W-:Y:S02]  /*0570*/  ULDC.64 UR4, c[0x0][0x198] ;  /* 0x0000660000047ab9 */ /* 0x000fe40000000a00 */
[----:B------:R-:W-:-:S02]  /*0580*/  @!UP1 USHF.R.S32.HI UR7, URZ, 0x1f, UR14 ;  /* 0x0000001f3f079899 */ /* 0x000fc4000801140e */
[----:B------:R-:W-:Y:S02]  /*0590*/  @UP0 UIADD3 UR15, UR17, UR22, URZ ;  /* 0x00000016110f0290 */ /* 0x000fe4000fffe03f */
[----:B------:R-:W-:Y:S02]  /*05a0*/  @UP1 UIMAD.WIDE.U32 UR24, UR10, UR20, URZ ;  /* 0x000000140a1812a5 */ /* 0x000fe4000f8e003f */
[----:B------:R-:W-:Y:S02]  /*05b0*/  @!UP1 UIMAD UR7, UR7, UR8, URZ ;  /* 0x00000008070792a4 */ /* 0x000fe4000f8e023f */
[----:B------:R-:W-:Y:S02]  /*05c0*/  @UP0 UIMAD.WIDE.U32 UR26, UR15, UR4, URZ ;  /* 0x000000040f1a02a5 */ /* 0x000fe4000f8e003f */
[----:B------:R-:W-:Y:S02]  /*05d0*/  @!UP1 UIMAD.WIDE.U32 UR28, UR14, UR8, URZ ;  /* 0x000000080e1c92a5 */ /* 0x000fe4000f8e003f */
[----:B------:R-:W-:-:S02]  /*05e0*/  @!UP1 UIMAD UR9, UR14, UR9, UR7 ;  /* 0x000000090e0992a4 */ /* 0x000fc4000f8e0207 */
[----:B------:R-:W-:Y:S02]  /*05f0*/  @UP1 UIMAD UR21, UR10, UR21, UR25 ;  /* 0x000000150a1512a4 */ /* 0x000fe4000f8e0219 */
[----:B------:R-:W-:Y:S02]  /*0600*/  @UP0 UIMAD UR7, UR15, UR5, UR27 ;  /* 0x000000050f0702a4 */ /* 0x000fe4000f8e021b */
[----:B------:R-:W-:Y:S02]  /*0610*/  @UP1 UMOV UR8, UR24 ;  /* 0x0000001800081c82 */ /* 0x000fe40008000000 */
[----:B------:R-:W-:Y:S02]  /*0620*/  USHF.R.S32.HI UR15, URZ, 0x1f, UR16 ;  /* 0x0000001f3f0f7899 */ /* 0x000fe40008011410 */
[----:B------:R-:W-:Y:S02]  /*0630*/  @!UP1 UIADD3 UR21, UR29, UR9, URZ ;  /* 0x000000091d159290 */ /* 0x000fe4000fffe03f */
[----:B------:R-:W-:-:S02]  /*0640*/  @!UP1 UMOV UR8, UR28 ;  /* 0x0000001c00089c82 */ /* 0x000fc40008000000 */
[----:B------:R-:W-:Y:S01]  /*0650*/  @UP0 UMOV UR20, UR26 ;  /* 0x0000001a00140c82 */ /* 0x000fe20008000000 */
[----:B------:R-:W-:Y:S05]  /*0660*/  @P0 BRA `(.L_x_291) ;  /* 0x000000d000000947 */ /* 0x000fea0003800000 */
[----:B------:R-:W-:Y:S02]  /*0670*/  USHF.R.S32.HI UR9, URZ, 0x1f, UR17 ;  /* 0x0000001f3f097899 */ /* 0x000fe40008011411 */
[----:B------:R-:W-:Y:S02]  /*0680*/  ULDC.64 UR4, c[0x0][0x198] ;  /* 0x0000660000047ab9 */ /* 0x000fe40000000a00 */
[----:B------:R-:W-:Y:S02]  /*0690*/  UIMAD UR9, UR9, UR4, URZ ;  /* 0x00000004090972a4 */ /* 0x000fe4000f8e023f */
[----:B------:R-:W-:Y:S02]  /*06a0*/  USHF.R.S32.HI UR7, URZ, 0x1f, UR14 ;  /* 0x0000001f3f077899 */ /* 0x000fe4000801140e */
[----:B------:R-:W-:Y:S02]  /*06b0*/  UIMAD.WIDE.U32 UR24, UR17, UR4, URZ ;  /* 0x00000004111872a5 */ /* 0x000fe4000f8e003f */
[----:B------:R-:W-:-:S03]  /*06c0*/  UIMAD UR9, UR17, UR5, UR9 ;  /* 0x00000005110972a4 */ /* 0x000fc6000f8e0209 */
[----:B------:R-:W-:Y:S02]  /*06d0*/  ULDC.64 UR4, c[0x0][0x180] ;  /* 0x0000600000047ab9 */ /* 0x000fe40000000a00 */
[----:B------:R-:W-:Y:S02]  /*06e0*/  UIMAD UR7, UR7, UR4, URZ ;  /* 0x00000004070772a4 */ /* 0x000fe4000f8e023f */
[----:B------:R-:W-:Y:S02]  /*06f0*/  UIADD3 UR25, UR25, UR9, URZ ;  /* 0x0000000919197290 */ /* 0x000fe4000fffe03f */
[----:B------:R-:W-:Y:S02]  /*0700*/  UIMAD UR7, UR14, UR5, UR7 ;  /* 0x000000050e0772a4 */ /* 0x000fe4000f8e0207 */
[----:B------:R-:W-:-:S04]  /*0710*/  UIMAD.WIDE.U32 UR4, UR14, UR4, UR24 ;  /* 0x000000040e0472a5 */ /* 0x000fc8000f8e0018 */
[----:B------:R-:W-:-:S03]  /*0720*/  UIADD3 UR7, UR5, UR7, URZ ;  /* 0x0000000705077290 */ /* 0x000fc6000fffe03f */
[----:B------:R-:W-:Y:S02]  /*0730*/  UMOV UR20, UR4 ;  /* 0x0000000400147c82 */ /* 0x000fe40008000000 */
.L_x_291:
        /* <DEDUP_REMOVED lines=10> */
[----:B------:R-:W-:Y:S01]  /*07e0*/  @UP0 UIMAD UR23, UR22, UR5, UR25 ;  /* 0x00000005161702a4 */ /* 0x000fe2000f8e0219 */
        /* <DEDUP_REMOVED lines=34> */
.L_x_292:
        /* <DEDUP_REMOVED lines=9> */
[----:B------:R-:W-:Y:S02]  /*0aa0*/  SHF.R.S32.HI R12, RZ, 0x3, R0 ;  /* 0x00000003ff0c7819 */ /* 0x000fe40000011400 */
[----:B------:R-:W-:Y:S01]  /*0ab0*/  LOP3.LUT R2, R0, 0xfffffff8, RZ, 0xc0, !PT ;  /* 0xfffffff800027812 */ /* 0x000fe200078ec0ff */
[----:B------:R-:W-:Y:S01]  /*0ac0*/  IMAD.SHL.U32 R4, R4, 0x8, RZ ;  /* 0x0000000804047824 */ /* 0x000fe200078e00ff */
[----:B------:R-:W-:Y:S01]  /*0ad0*/  SHF.R.S32.HI R13, RZ, 0x1f, R12 ;  /* 0x0000001fff0d7819 */ /* 0x000fe2000001140c */
[----:B------:R-:W-:Y:S01]  /*0ae0*/  IMAD.SHL.U32 R0, R12, 0x40, RZ ;  /* 0x000000400c007824 */ /* 0x000fe200078e00ff */
[----:B------:R-:W-:Y:S01]  /*0af0*/  UIMAD UR4, UR16, UR5, UR4 ;  /* 0x00000005100472a4 */ /* 0x000fe2000f8e0204 */
[----:B------:R-:W-:Y:S01]  /*0b00*/  IMAD.IADD R23, R166, 0x1, -R2 ;  /* 0x00000001a6177824 */ /* 0x000fe200078e0a02 */
[----:B------:R-:W-:-:S02]  /*0b10*/  LEA.HI R24, R22, R166, RZ, 0x5 ;  /* 0x000000a616187211 */ /* 0x000fc400078f28ff */
[----:B------:R-:W-:Y:S01]  /*0b20*/  LOP3.LUT R0, R0, 0x1c0, RZ, 0xc0, !PT ;  /* 0x000001c000007812 */ /* 0x000fe200078ec0ff */
[----:B------:R-:W-:Y:S01]  /*0b30*/  IMAD.SHL.U32 R250, R23, 0x8, RZ ;  /* 0x0000000817fa7824 */ /* 0x000fe200078e00ff */
[----:B------:R-:W-:Y:S02]  /*0b40*/  SHF.R.S32.HI R11, RZ, 0x1f, R10 ;  /* 0x0000001fff0b7819 */ /* 0x000fe4000001140a */
[----:B------:R-:W-:Y:S01]  /*0b50*/  SHF.R.U32.HI R3, RZ, 0x3, R0 ;  /* 0x00000003ff037819 */ /* 0x000fe20000011600 */
[----:B-1----:R-:W-:Y:S01]  /*0b60*/  IMAD.WIDE R26, R5, 0x80, R12 ;  /* 0x00000080051a7825 */ /* 0x002fe200078e020c */
[--C-:B------:R-:W-:Y:S02]  /*0b70*/  LOP3.LUT R0, R0, 0x38, R250.reuse, 0xf8, !PT ;  /* 0x0000003800007812 */ /* 0x100fe400078ef8fa */
[----:B------:R-:W-:Y:S02]  /*0b80*/  SHF.R.S32.HI R251, RZ, 0x1f, R250 ;  /* 0x0000001ffffb7819 */ /* 0x000fe400000114fa */
[----:B------:R-:W-:Y:S01]  /*0b90*/  IADD3 R2, P0, R250, UR8, RZ ;  /* 0x00000008fa027c10 */ /* 0x000fe2000ff1e0ff */
[----:B------:R1:W-:Y:S01]  /*0ba0*/  STL.64 [R1], R26 ;  /* 0x0000001a01007387 */ /* 0x0003e20000100a00 */
[----:B------:R-:W-:-:S02]  /*0bb0*/  LOP3.LUT R0, R0, R3, RZ, 0x3c, !PT ;  /* 0x0000000300007212 */ /* 0x000fc400078e3cff */
[----:B------:R-:W-:Y:S02]  /*0bc0*/  IADD3.X R3, R251, UR21, RZ, P0, !PT ;  /* 0x00000015fb037c10 */ /* 0x000fe400087fe4ff */
[----:B------:R-:W-:Y:S02]  /*0bd0*/  ISETP.GE.AND P0, PT, R12, UR17, PT ;  /* 0x000000110c007c0c */ /* 0x000fe4000bf06270 */
[----:B------:R-:W-:Y:S01]  /*0be0*/  LOP3.LUT R0, R0, 0xfffffe00, R4, 0xf8, !PT ;  /* 0xfffffe0000007812 */ /* 0x000fe200078ef804 */
[----:B--2---:R-:W-:Y:S01]  /*0bf0*/  IMAD.WIDE.U32 R8, R8, c[0x0][0x1a8], R2 ;  /* 0x00006a0008087a25 */ /* 0x004fe200078e0002 */
[----:B------:R-:W-:-:S03]  /*0c00*/  SHF.R.S32.HI R164, RZ, 0x5, R24 ;  /* 0x00000005ffa47819 */ /* 0x000fc60000011418 */
        /* <DEDUP_REMOVED lines=17> */
.L_x_294:
[----:B------:R-:W-:Y:S05]  /*0d20*/  BSYNC B0 ;  /* 0x0000000000007941 */ /* 0x000fea0003800000 */
.L_x_293:
        /* <DEDUP_REMOVED lines=21> */
.L_x_296:
[----:B------:R-:W-:Y:S05]  /*0e80*/  BSYNC B0 ;  /* 0x0000000000007941 */ /* 0x000fea0003800000 */
.L_x_295:
        /* <DEDUP_REMOVED lines=21> */
.L_x_298:
[----:B------:R-:W-:Y:S05]  /*0fe0*/  BSYNC B0 ;  /* 0x0000000000007941 */ /* 0x000fea0003800000 */
.L_x_297:
        /* <DEDUP_REMOVED lines=21> */
.L_x_300:
[----:B------:R-:W-:Y:S05]  /*1140*/  BSYNC B0 ;  /* 0x0000000000007941 */ /* 0x000fea0003800000 */
.L_x_299:
        /* <DEDUP_REMOVED lines=21> */
.L_x_302:
[----:B------:R-:W-:Y:S05]  /*12a0*/  BSYNC B0 ;  /* 0x0000000000007941 */ /* 0x000fea0003800000 */
.L_x_301:
        /* <DEDUP_REMOVED lines=21> */
.L_x_304:
[----:B------:R-:W-:Y:S05]  /*1400*/  BSYNC B0 ;  /* 0x0000000000007941 */ /* 0x000fea0003800000 */
.L_x_303:
        /* <DEDUP_REMOVED lines=21> */
.L_x_306:
[----:B------:R-:W-:Y:S05]  /*1560*/  BSYNC B0 ;  /* 0x0000000000007941 */ /* 0x000fea0003800000 */
.L_x_305:
[----:B------:R-:W-:Y:S01]  /*1570*/  IADD3 R14, R12, 0x70, RZ ;  /* 0x000000700c0e7810 */ /* 0x000fe20007ffe0ff */
[----:B------:R-:W-:Y:S01]  /*1580*/  UIADD3 UR5, UR12, 0x7f, URZ ;  /* 0x0000007f0c057890 */ /* 0x000fe2000fffe03f */
[----:B------:R-:W-:Y:S01]  /*1590*/  BSSY B0, `(.L_x_307) ;  /* 0x000001a000007945 */ /* 0x000fe20003800000 */
[----:B------:R-:W-:Y:S01]  /*15a0*/  UMOV UR21, 0x7 ;  /* 0x0000000700157882 */ /* 0x000fe20000000000 */
[----:B------:R-:W-:Y:S01]  /*15b0*/  ISETP.GE.AND P0, PT, R14, UR17, PT ;  /* 0x000000110e007c0c */ /* 0x000fe2000bf06270 */
[----:B------:R-:W-:Y:S02]  /*15c0*/  USHF.R.S32.HI UR4, URZ, 0x1f, UR5 ;  /* 0x0000001f3f047899 */ /* 0x000fe40008011405 */
[----:B------:R-:W-:Y:S02]  /*15d0*/  ULDC.64 UR8, c[0x0][0x198] ;  /* 0x0000660000087ab9 */ /* 0x000fe40000000a00 */
[----:B------:R-:W-:Y:S02]  /*15e0*/  USHF.L.U64.HI UR21, UR8, UR21, UR9 ;  /* 0x0000001508157299 */ /* 0x000fe40008010209 */
[----:B------:R-:W-:-:S02]  /*15f0*/  USHF.L.U32 UR22, UR8, 0x7, URZ ;  /* 0x0000000708167899 */ /* 0x000fc4000800063f */
[----:B------:R-:W-:-:S04]  /*1600*/  ULEA.HI UR9, UR4, UR5, URZ, 0x7 ;  /* 0x0000000504097291 */ /* 0x000fc8000f8f383f */
        /* <DEDUP_REMOVED lines=18> */
.L_x_308:
[----:B------:R-:W-:Y:S05]  /*1730*/  BSYNC B0 ;  /* 0x0000000000007941 */ /* 0x000fea0003800000 */
.L_x_307:
[C---:B------:R-:W-:Y:S01]  /*1740*/  IMAD R6, R13.reuse, c[0x0][0x198], RZ ;  /* 0x000066000d067a24 */ /* 0x040fe200078e02ff */
[----:B------:R-:W-:Y:S01]  /*1750*/  LEA.HI R22, R22, R166, RZ, 0x4 ;  /* 0x000000a616167211 */ /* 0x000fe200078f20ff */
[----:B------:R-:W-:Y:S01]  /*1760*/  IMAD R0, R13, c[0x0][0x1a0], RZ ;  /* 0x000068000d007a24 */ /* 0x000fe200078e02ff */
[----:B------:R-:W-:Y:S01]  /*1770*/  BSSY B0, `(.L_x_309) ;  /* 0x0000036000007945 */ /* 0x000fe20003800000 */
[----:B---3--:R-:W-:Y:S01]  /*1780*/  IMAD.WIDE.U32 R2, R12, c[0x0][0x1a0], R250 ;  /* 0x000068000c027a25 */ /* 0x008fe200078e00fa */
[----:B------:R-:W-:-:S03]  /*1790*/  LOP3.LUT R7, R22, 0xfffffff0, RZ, 0xc0, !PT ;  /* 0xfffffff016077812 */ /* 0x000fc600078ec0ff */
[----:B------:R-:W-:Y:S01]  /*17a0*/  IMAD R8, R12, c[0x0][0x19c], R6 ;  /* 0x000067000c087a24 */ /* 0x000fe200078e0206 */
[----:B------:R-:W-:Y:S01]  /*17b0*/  IADD3 R2, P0, R2, UR24, RZ ;  /* 0x0000001802027c10 */ /* 0x000fe2000ff1e0ff */
[----:B------:R-:W-:Y:S02]  /*17c0*/  IMAD R6, R12, c[0x0][0x1a4], R0 ;  /* 0x000069000c067a24 */ /* 0x000fe400078e0200 */
[----:B------:R-:W-:Y:S02]  /*17d0*/  IMAD.IADD R0, R166, 0x1, -R7 ;  /* 0x00000001a6007824 */ /* 0x000fe400078e0a07 */
[----:B------:R-:W-:Y:S01]  /*17e0*/  IMAD R7, R11, c[0x0][0x1b8], RZ ;  /* 0x00006e000b077a24 */ /* 0x000fe200078e02ff */
[----:B------:R-:W-:Y:S01]  /*17f0*/  IADD3.X R3, R3, UR23, R6, P0, !PT ;  /* 0x0000001703037c10 */ /* 0x000fe200087fe406 */
[----:B------:R-:W-:Y:S01]  /*1800*/  IMAD.WIDE.U32 R4, R12, c[0x0][0x198], R250 ;  /* 0x000066000c047a25 */ /* 0x000fe200078e00fa */
[----:B------:R-:W-:Y:S01]  /*1810*/  SHF.R.S32.HI R6, RZ, 0x1f, R0 ;  /* 0x0000001fff067819 */ /* 0x000fe20000011400 */
[----:B------:R-:W-:-:S02]  /*1820*/  ULEA.HI.SX32 UR23, UR9, 0xffffffff, 0x19 ;  /* 0xffffffff09177891 */ /* 0x000fc4000f8fca3f */
[----:B------:R-:W-:Y:S01]  /*1830*/  IMAD R9, R10, c[0x0][0x1bc], R7 ;  /* 0x00006f000a097a24 */ /* 0x000fe200078e0207 */
[----:B------:R-:W-:Y:S01]  /*1840*/  IADD3 R4, P1, R4, UR20, RZ ;  /* 0x0000001404047c10 */ /* 0x000fe2000ff3e0ff */
[----:B-1----:R-:W-:Y:S01]  /*1850*/  IMAD.WIDE.U32 R26, R10, c[0x0][0x1b8], R2 ;  /* 0x00006e000a1a7a25 */ /* 0x002fe200078e0002 */
[----:B------:R-:W-:Y:S01]  /*1860*/  LEA.HI R6, R6, R0, RZ, 0x3 ;  /* 0x0000000006067211 */ /* 0x000fe200078f18ff */
[----:B------:R-:W-:Y:S01]  /*1870*/  UIMAD UR20, UR23, -0x80, UR12 ;  /* 0xffffff80171478a4 */ /* 0x000fe2000f8e020c */
[----:B------:R-:W-:Y:S01]  /*1880*/  IADD3.X R5, R5, UR7, R8, P1, !PT ;  /* 0x0000000705057c10 */ /* 0x000fe20008ffe408 */
[----:B------:R-:W-:Y:S01]  /*1890*/  IMAD.IADD R25, R27, 0x1, R9 ;  /* 0x000000011b197824 */ /* 0x000fe200078e0209 */
[----:B------:R1:W-:Y:S01]  /*18a0*/  STL.64 [R1+0x18], R26 ;  /* 0x0000181a01007387 */ /* 0x0003e20000100a00 */
[----:B------:R-:W-:Y:S01]  /*18b0*/  IMAD R8, R11, c[0x0][0x1b0], RZ ;  /* 0x00006c000b087a24 */ /* 0x000fe200078e02ff */
[----:B------:R-:W-:Y:S01]  /*18c0*/  LOP3.LUT R7, R6, 0xfffffff8, RZ, 0xc0, !PT ;  /* 0xfffffff806077812 */ /* 0x000fe200078ec0ff */
[----:B------:R-:W-:Y:S01]  /*18d0*/  IMAD.WIDE.U32 R246, R10, c[0x0][0x1b0], R4 ;  /* 0x00006c000af67a25 */ /* 0x000fe200078e0004 */
[----:B------:R1:W-:Y:S01]  /*18e0*/  STL [R1+0x20], R25 ;  /* 0x0000201901007387 */ /* 0x0003e20000100800 */
[----:B------:R-:W-:Y:S01]  /*18f0*/  ISETP.GE.AND P0, PT, R12, UR20, PT ;  /* 0x000000140c007c0c */ /* 0x000fe2000bf06270 */
[----:B------:R-:W-:Y:S01]  /*1900*/  USHF.R.S32.HI UR25, URZ, 0x1f, UR23 ;  /* 0x0000001f3f197899 */ /* 0x000fe20008011417 */
[----:B------:R-:W-:Y:S01]  /*1910*/  IMAD R8, R10, c[0x0][0x1b4], R8 ;  /* 0x00006d000a087a24 */ /* 0x000fe200078e0208 */
[----:B------:R-:W-:Y:S01]  /*1920*/  UIMAD UR4, UR21, UR23, URZ ;  /* 0x00000017150472a4 */ /* 0x000fe2000f8e023f */
[----:B------:R-:W-:Y:S01]  /*1930*/  IMAD.IADD R19, R0, 0x1, -R7 ;  /* 0x0000000100137824 */ /* 0x000fe200078e0a07 */
[----:B------:R-:W-:Y:S01]  /*1940*/  MOV R244, R246 ;  /* 0x000000f600f47202 */ /* 0x000fe20000000f00 */
[----:B------:R-:W-:Y:S01]  /*1950*/  IMAD.U32 R2, RZ, RZ, UR23 ;  /* 0x00000017ff027e24 */ /* 0x000fe2000f8e00ff */
[----:B------:R-:W-:Y:S01]  /*1960*/  IADD3 R245, R247, R8, RZ ;  /* 0x00000008f7f57210 */ /* 0x000fe20007ffe0ff */
[----:B------:R-:W-:Y:S01]  /*1970*/  UIMAD UR4, UR25, UR22, UR4 ;  /* 0x00000016190472a4 */ /* 0x000fe2000f8e0204 */
[----:B------:R-:W-:Y:S01]  /*1980*/  LOP3.LUT R0, R24, 0xffffffe0, RZ, 0xc0, !PT ;  /* 0xffffffe018007812 */ /* 0x000fe200078ec0ff */
[----:B------:R-:W-:Y:S01]  /*1990*/  IMAD.MOV.U32 R24, RZ, RZ, 0x20 ;  /* 0x00000020ff187424 */ /* 0x000fe200078e00ff */
[----:B------:R-:W-:Y:S01]  /*19a0*/  R2P PR, R19, 0x6 ;  /* 0x0000000613007804 */ /* 0x000fe20000000000 */
[----:B------:R-:W-:Y:S01]  /*19b0*/  IMAD.WIDE.U32 R2, R2, UR22, R244 ;  /* 0x0000001602027c25 */ /* 0x000fe2000f8e00f4 */
[----:B------:R-:W-:-:S02]  /*19c0*/  IADD3 R165, -R0, R166, RZ ;  /* 0x000000a600a57210 */ /* 0x000fc40007ffe1ff */
[----:B------:R-:W-:Y:S01]  /*19d0*/  MOV R4, 0x10 ;  /* 0x0000001000047802 */ /* 0x000fe20000000f00 */
[----:B------:R-:W-:Y:S01]  /*19e0*/  IMAD.SHL.U32 R0, R6, 0x40, RZ ;  /* 0x0000004006007824 */ /* 0x000fe200078e00ff */
[----:B------:R-:W-:-:S04]  /*19f0*/  IADD3 R7, R3, UR4, RZ ;  /* 0x0000000403077c10 */ /* 0x000fc8000fffe0ff */
[----:B------:R-:W-:Y:S02]  /*1a00*/  LOP3.LUT R248, R0, 0xfffffe00, RZ, 0xc0, !PT ;  /* 0xfffffe0000f87812 */ /* 0x000fe400078ec0ff */
[----:B------:R-:W-:Y:S02]  /*1a10*/  SEL R0, R4, 0xfffffff0, !P1 ;  /* 0xfffffff004007807 */ /* 0x000fe40004800000 */
[----:B------:R-:W-:Y:S01]  /*1a20*/  SEL R4, R24, 0xffffffe0, !P2 ;  /* 0xffffffe018047807 */ /* 0x000fe20005000000 */
[----:B------:R-:W-:Y:S05]  /*1a30*/  @P0 BRA `(.L_x_310) ;  /* 0x0000009000000947 */ /* 0x000fea0003800000 */
[----:B-1----:R-:W-:-:S13]  /*1a40*/  ISETP.GE.AND P0, PT, R250, c[0x0][0x220], PT ;  /* 0x00008800fa007a0c */ /* 0x002fda0003f06270 */
        /* <DEDUP_REMOVED lines=8> */
.L_x_310:
[----:B-1----:R-:W-:Y:S05]  /*1ad0*/  BSYNC B0 ;  /* 0x0000000000007941 */ /* 0x002fea0003800000 */
.L_x_309:
        /* <DEDUP_REMOVED lines=10> */
[----:B---3--:R-:W-:Y:S02]  /*1b80*/  IADD3.X R9, R7, UR26, RZ, P0, !PT ;  /* 0x0000001a07097c10 */ /* 0x008fe400087fe4ff */
[----:B------:R-:W-:-:S04]  /*1b90*/  LEA R8, P0, R5, c[0x0][0x168], 0x1 ;  /* 0x00005a0005087a11 */ /* 0x000fc800078008ff */
[----:B------:R-:W-:-:S05]  /*1ba0*/  LEA.HI.X R9, R5, c[0x0][0x16c], R9, 0x1, P0 ;  /* 0x00005b0005097a11 */ /* 0x000fca00000f0c09 */
[----:B------:R-:W-:Y:S01]  /*1bb0*/  @!PT LDS RZ, [RZ] ;  /* 0x00000000fffff984 */ /* 0x000fe20000000800 */
[----:B------:R-:W-:Y:S01]  /*1bc0*/  @!PT LDS RZ, [RZ] ;  /* 0x00000000fffff984 */ /* 0x000fe20000000800 */
[----:B------:R-:W-:Y:S01]  /*1bd0*/  @!PT LDS RZ, [RZ] ;  /* 0x00000000fffff984 */ /* 0x000fe20000000800 */
[----:B------:R3:W-:Y:S04]  /*1be0*/  LDGSTS.E.BYPASS.LTC128B.128 [R234+0x4800], [R8.64] ;  /* 0x0480000008ea7fae */ /* 0x0007e8000b901d52 */
.L_x_312:
[----:B------:R-:W-:Y:S05]  /*1bf0*/  BSYNC B0 ;  /* 0x0000000000007941 */ /* 0x000fea0003800000 */
.L_x_311:
[----:B------:R-:W-:Y:S01]  /*1c00*/  ISETP.GE.AND P0, PT, R20, UR20, PT ;  /* 0x0000001414007c0c */ /* 0x000fe2000bf06270 */
[----:B------:R-:W-:-:S12]  /*1c10*/  BSSY B0, `(.L_x_313) ;  /* 0x0000010000007945 */ /* 0x000fd80003800000 */
[----:B------:R-:W-:Y:S05]  /*1c20*/  @P0 BRA `(.L_x_314) ;  /* 0x000000e000000947 */ /* 0x000fea0003800000 */
[----:B------:R-:W-:-:S13]  /*1c30*/  ISETP.GE.AND P0, PT, R250, c[0x0][0x220], PT ;  /* 0x00008800fa007a0c */ /* 0x000fda0003f06270 */
[----:B------:R1:W-:Y:S01]  /*1c40*/  @P0 STS.128 [R234+0x5000], RZ ;  /* 0x005000ffea000388 */ /* 0x0003e20000000c00 */
[----:B------:R-:W-:Y:S05]  /*1c50*/  @P0 BRA `(.L_x_314) ;  /* 0x000000b000000947 */ /* 0x000fea0003800000 */
[----:B------:R-:W-:Y:S02]  /*1c60*/  IMAD.U32 R5, RZ, RZ, UR8 ;  /* 0x00000008ff057e24 */ /* 0x000fe4000f8e00ff */
[----:B---3--:R-:W-:Y:S02]  /*1c70*/  IMAD.MOV.U32 R8, RZ, RZ, c[0x0][0x19c] ;  /* 0x00006700ff087624 */ /* 0x008fe400078e00ff */
        /* <DEDUP_REMOVED lines=9> */
.L_x_314:
[----:B------:R-:W-:Y:S05]  /*1d10*/  BSYNC B0 ;  /* 0x0000000000007941 */ /* 0x000fea0003800000 */
.L_x_313:
        /* <DEDUP_REMOVED lines=12> */
[----:B---3--:R-:W-:-:S04]  /*1de0*/  LEA R8, P0, R10, c[0x0][0x168], 0x1 ;  /* 0x00005a000a087a11 */ /* 0x008fc800078008ff */
[----:B------:R-:W-:-:S05]  /*1df0*/  LEA.HI.X R9, R10, c[0x0][0x16c], R5, 0x1, P0 ;  /* 0x00005b000a097a11 */ /* 0x000fca00000f0c05 */
[----:B------:R-:W-:Y:S01]  /*1e00*/  @!PT LDS RZ, [RZ] ;  /* 0x00000000fffff984 */ /* 0x000fe20000000800 */
[----:B------:R-:W-:Y:S01]  /*1e10*/  @!PT LDS RZ, [RZ] ;  /* 0x00000000fffff984 */ /* 0x000fe20000000800 */
[----:B------:R-:W-:Y:S01]  /*1e20*/  @!PT LDS RZ, [RZ] ;  /* 0x00000000fffff984 */ /* 0x000fe20000000800 */
[----:B------:R3:W-:Y:S04]  /*1e30*/  LDGSTS.E.BYPASS.LTC128B.128 [R234+0x5800], [R8.64] ;  /* 0x0580000008ea7fae */ /* 0x0007e8000b901d52 */
.L_x_316:
[----:B------:R-:W-:Y:S05]  /*1e40*/  BSYNC B0 ;  /* 0x0000000000007941 */ /* 0x000fea0003800000 */
.L_x_315:
        /* <DEDUP_REMOVED lines=17> */
.L_x_318:
[----:B------:R-:W-:Y:S05]  /*1f60*/  BSYNC B0 ;  /* 0x0000000000007941 */ /* 0x000fea0003800000 */
.L_x_317:
[----:B------:R-:W-:Y:S01]  /*1f70*/  ISETP.GE.AND P0, PT, R16, UR20, PT ;  /* 0x0000001410007c0c */ /* 0x000fe2000bf06270 */
[----:B------:R-:W-:-:S12]  /*1f80*/  BSSY B0, `(.L_x_319) ;  /* 0x0000012000007945 */ /* 0x000fd80003800000 */
[----:B------:R-:W-:Y:S05]  /*1f90*/  @P0 BRA `(.L_x_320) ;  /* 0x0000010000000947 */ /* 0x000fea0003800000 */
[----:B------:R-:W-:-:S13]  /*1fa0*/  ISETP.GE.AND P0, PT, R250, c[0x0][0x220], PT ;  /* 0x00008800fa007a0c */ /* 0x000fda0003f06270 */
[----:B------:R1:W-:Y:S01]  /*1fb0*/  @P0 STS.128 [R234+0x6800], RZ ;  /* 0x006800ffea000388 */ /* 0x0003e20000000c00 */
[----:B------:R-:W-:Y:S05]  /*1fc0*/  @P0 BRA `(.L_x_320) ;  /* 0x000000d000000947 */ /* 0x000fea0003800000 */
[----:B---3--:R-:W-:Y:S01]  /*1fd0*/  MOV R8, R2 ;  /* 0x0000000200087202 */ /* 0x008fe20000000f00 */
        /* <DEDUP_REMOVED lines=12> */
.L_x_320:
[----:B------:R-:W-:Y:S05]  /*20a0*/  BSYNC B0 ;  /* 0x0000000000007941 */ /* 0x000fea0003800000 */
.L_x_319:
        /* <DEDUP_REMOVED lines=19> */
.L_x_322:
[----:B------:R-:W-:Y:S05]  /*21e0*/  BSYNC B0 ;  /* 0x0000000000007941 */ /* 0x000fea0003800000 */
.L_x_321:
        /* <DEDUP_REMOVED lines=18> */
.L_x_324:
[----:B------:R-:W-:Y:S05]  /*2310*/  BSYNC B0 ;  /* 0x0000000000007941 */ /* 0x000fea0003800000 */
.L_x_323:
[----:B------:R-:W-:Y:S01]  /*2320*/  ULDC.64 UR6, c[0x0][0x318] ;  /* 0x0000c60000067ab9 */ /* 0x000fe20000000a00 */
[----:B------:R-:W0:Y:S01]  /*2330*/  LDGDEPBAR ;  /* 0x00000000000079af */ /* 0x000e220000000000 */
[----:B------:R-:W-:Y:S02]  /*2340*/  UISETP.NE.U32.AND UP1, UPT, URZ, UR6, UPT ;  /* 0x000000063f00728c */ /* 0x000fe4000bf25070 */
[----:B------:R-:W-:Y:S02]  /*2350*/  ULDC.64 UR4, c[0x0][0x320] ;  /* 0x0000c80000047ab9 */ /* 0x000fe40000000a00 */
[----:B------:R-:W-:-:S06]  /*2360*/  UISETP.NE.AND.EX UP1, UPT, URZ, UR7, UPT, UP1 ;  /* 0x000000073f00728c */ /* 0x000fcc000bf25310 */
[----:B------:R-:W-:-:S05]  /*2370*/  PLOP3.LUT P0, PT, PT, PT, UP1, 0x80, 0x0 ;  /* 0x000000000000781c */ /* 0x000fca0003f0f018 */
[----:B------:R-:W-:Y:S02]  /*2380*/  @UP1 USHF.R.S32.HI UR27, URZ, 0x1f, UR14 ;  /* 0x0000001f3f1b1899 */ /* 0x000fe4000801140e */
[----:B------:R-:W-:Y:S02]  /*2390*/  @UP1 UMOV UR28, UR16 ;  /* 0x00000010001c1c82 */ /* 0x000fe40008000000 */
[----:B------:R-:W-:Y:S02]  /*23a0*/  @UP1 UIMAD UR27, UR27, UR4, URZ ;  /* 0x000000041b1b12a4 */ /* 0x000fe4000f8e023f */
[----:B------:R-:W-:Y:S02]  /*23b0*/  @UP1 UMOV UR29, UR15 ;  /* 0x0000000f001d1c82 */ /* 0x000fe40008000000 */
[----:B------:R-:W-:Y:S01]  /*23c0*/  @UP1 UIMAD.WIDE.U32 UR28, UR14, UR4, UR28 ;  /* 0x000000040e1c12a5 */ /* 0x000fe2000f8e001c */
[----:B------:R-:W-:-:S04]  /*23d0*/  DEPBAR.LE SB0, 0x0 ;  /* 0x000080000000791a */ /* 0x000fc80000000000 */
[----:B------:R-:W-:Y:S02]  /*23e0*/  @UP1 UIMAD UR5, UR14, UR5, UR27 ;  /* 0x000000050e0512a4 */ /* 0x000fe4000f8e021b */
[----:B------:R-:W-:Y:S02]  /*23f0*/  @UP1 ULEA UR6, UP0, UR28, UR6, 0x2 ;  /* 0x000000061c061291 */ /* 0x000fe4000f80103f */
[----:B------:R-:W-:-:S04]  /*2400*/  @UP1 UIADD3 UR5, UR29, UR5, URZ ;  /* 0x000000051d051290 */ /* 0x000fc8000fffe03f */
[----:B------:R-:W-:Y:S01]  /*2410*/  @UP1 ULEA.HI.X UR7, UR28, UR7, UR5, 0x2, UP0 ;  /* 0x000000071c071291 */ /* 0x000fe200080f1405 */
[----:B-1----:R-:W-:Y:S01]  /*2420*/  IMAD.U32 R2, RZ, RZ, UR6 ;  /* 0x00000006ff027e24 */ /* 0x002fe2000f8e00ff */
[----:B------:R-:W-:Y:S01]  /*2430*/  ISETP.GE.AND P1, PT, R12, UR20, PT ;  /* 0x000000140c007c0c */ /* 0x000fe2000bf26270 */
[----:B------:R-:W-:-:S03]  /*2440*/  ULDC.64 UR4, c[0x0][0x1a0] ;  /* 0x0000680000047ab9 */ /* 0x000fc60000000a00 */
[----:B------:R-:W-:-:S05]  /*2450*/  IMAD.U32 R3, RZ, RZ, UR7 ;  /* 0x00000007ff037e24 */ /* 0x000fca000f8e00ff */
[----:B------:R1:W5:Y:S01]  /*2460*/  @P0 LDG.E R2, [R2.64] ;  /* 0x0000001202020981 */ /* 0x000362000c1e1900 */
[----:B------:R-:W-:Y:S01]  /*2470*/  UIMAD.WIDE.U32 UR14, UR23, UR4, URZ ;  /* 0x00000004170e72a5 */ /* 0x000fe2000f8e003f */
[----:B------:R-:W-:Y:S01]  /*2480*/  BSSY B0, `(.L_x_325) ;  /* 0x000001a000007945 */ /* 0x000fe20003800000 */
[----:B------:R-:W-:Y:S01]  /*2490*/  UIMAD UR4, UR25, UR4, URZ ;  /* 0x00000004190472a4 */ /* 0x000fe2000f8e023f */
[----:B------:R-:W-:Y:S03]  /*24a0*/  BAR.SYNC.DEFER_BLOCKING 0x0 ;  /* 0x0000000000007b1d */ /* 0x000fe60000010000 */
[----:B------:R-:W-:Y:S01]  /*24b0*/  UIMAD UR4, UR23, UR5, UR4 ;  /* 0x00000005170472a4 */ /* 0x000fe2000f8e0204 */
[----:B------:R-:W-:Y:S01]  /*24c0*/  MOV R6, UR14 ;  /* 0x0000000e00067c02 */ /* 0x000fe20008000f00 */
[----:B------:R-:W-:Y:S02]  /*24d0*/  IMAD.U32 R7, RZ, RZ, UR15 ;  /* 0x0000000fff077e24 */ /* 0x000fe4000f8e00ff */
[----:B------:R-:W-:Y:S01]  /*24e0*/  UIADD3 UR4, UR15, UR4, URZ ;  /* 0x000000040f047290 */ /* 0x000fe2000fffe03f */
[----:B-1----:R-:W5:Y:S01]  /*24f0*/  @P0 MUFU.RCP R3, c[0x0][0x238] ;  /* 0x00008e0000030b08 */ /* 0x002f620000001000 */
[----:B------:R1:W-:Y:S01]  /*2500*/  @P1 STS.128 [R234+0x8000], RZ ;  /* 0x008000ffea001388 */ /* 0x0003e20000000c00 */
[----:B-----5:R-:W-:-:S03]  /*2510*/  @P0 FMUL.FTZ R2, R2, R3 ;  /* 0x0000000302020220 */ /* 0x020fc60000410000 */
[----:B------:R-:W-:Y:S01]  /*2520*/  MOV R3, UR4 ;  /* 0x0000000400037c02 */ /* 0x000fe20008000f00 */
[----:B------:R-:W-:Y:S01]  /*2530*/  UMOV UR4, URZ ;  /* 0x0000003f00047c82 */ /* 0x000fe20008000000 */
[----:B------:R5:W2:Y:S02]  /*2540*/  @P0 R2UR UR6, R2 ;  /* 0x00000000020603c2 */ /* 0x000aa400000e0000 */
[----:B-----5:R-:W-:Y:S01]  /*2550*/  LEA R2, P0, R6, R26, 0x7 ;  /* 0x0000001a06027211 */ /* 0x020fe200078038ff */
[----:B--2---:R-:W-:-:S03]  /*2560*/  @UP1 UMOV UR4, UR6 ;  /* 0x0000000600041c82 */ /* 0x004fc60008000000 */
[----:B------:R-:W-:Y:S01]  /*2570*/  LEA.HI.X R3, R6, R25, R3, 0x7, P0 ;  /* 0x0000001906037211 */ /* 0x000fe200000f3c03 */
        /* <DEDUP_REMOVED lines=10> */
.L_x_326:
[----:B-1----:R-:W-:Y:S05]  /*2620*/  BSYNC B0 ;  /* 0x0000000000007941 */ /* 0x002fea0003800000 */
.L_x_325:
[----:B------:R-:W-:Y:S01]  /*2630*/  ISETP.GE.AND P0, PT, R21, UR20, PT ;  /* 0x0000001415007c0c */ /* 0x000fe2000bf06270 */
[----:B------:R-:W-:-:S12]  /*2640*/  BSSY B0, `(.L_x_327) ;  /* 0x0000010000007945 */ /* 0x000fd80003800000 */
[----:B------:R1:W-:Y:S01]  /*2650*/  @P0 STS.128 [R234+0x8800], RZ ;  /* 0x008800ffea000388 */ /* 0x0003e20000000c00 */
[----:B------:R-:W-:Y:S05]  /*2660*/  @P0 BRA `(.L_x_328) ;  /* 0x000000d000000947 */ /* 0x000fea0003800000 */
[----:B------:R-:W-:-:S13]  /*2670*/  ISETP.GE.AND P0, PT, R250, c[0x0][0x220], PT ;  /* 0x00008800fa007a0c */ /* 0x000fda0003f06270 */
[----:B------:R1:W-:Y:S01]  /*2680*/  @P0 STS.128 [R234+0x8800], RZ ;  /* 0x008800ffea000388 */ /* 0x0003e20000000c00 */
[----:B------:R-:W-:Y:S05]  /*2690*/  @P0 BRA `(.L_x_328) ;  /* 0x000000a000000947 */ /* 0x000fea0003800000 */
[----:B--2---:R-:W-:Y:S02]  /*26a0*/  IMAD.MOV.U32 R7, RZ, RZ, c[0x0][0x1a0] ;  /* 0x00006800ff077624 */ /* 0x004fe400078e00ff */
[----:B------:R-:W-:-:S03]  /*26b0*/  IMAD.MOV.U32 R6, RZ, RZ, c[0x0][0x1a4] ;  /* 0x00006900ff067624 */ /* 0x000fc600078e00ff */
        /* <DEDUP_REMOVED lines=8> */
.L_x_328:
[----:B------:R-:W-:Y:S05]  /*2740*/  BSYNC B0 ;  /* 0x0000000000007941 */ /* 0x000fea0003800000 */
.L_x_327:
        /* <DEDUP_REMOVED lines=17> */
.L_x_330:
[----:B------:R-:W-:Y:S05]  /*2860*/  BSYNC B0 ;  /* 0x0000000000007941 */ /* 0x000fea0003800000 */
.L_x_329:
[----:B------:R-:W-:Y:S01]  /*2870*/  ISETP.GE.AND P0, PT, R18, UR20, PT ;  /* 0x0000001412007c0c */ /* 0x000fe2000bf06270 */
[----:B------:R-:W-:-:S12]  /*2880*/  BSSY B0, `(.L_x_331) ;  /* 0x0000011000007945 */ /* 0x000fd80003800000 */
[----:B------:R1:W-:Y:S01]  /*2890*/  @P0 STS.128 [R234+0x9800], RZ ;  /* 0x009800ffea000388 */ /* 0x0003e20000000c00 */
[----:B------:R-:W-:Y:S05]  /*28a0*/  @P0 BRA `(.L_x_332) ;  /* 0x000000e000000947 */ /* 0x000fea0003800000 */
[----:B------:R-:W-:-:S13]  /*28b0*/  ISETP.GE.AND P0, PT, R250, c[0x0][0x220], PT ;  /* 0x00008800fa007a0c */ /* 0x000fda0003f06270 */
[----:B------:R1:W-:Y:S01]  /*28c0*/  @P0 STS.128 [R234+0x9800], RZ ;  /* 0x009800ffea000388 */ /* 0x0003e20000000c00 */
[----:B------:R-:W-:Y:S05]  /*28d0*/  @P0 BRA `(.L_x_332) ;  /* 0x000000b000000947 */ /* 0x000fea0003800000 */
[----:B---3--:R-:W-:Y:S01]  /*28e0*/  IMAD.MOV.U32 R8, RZ, RZ, c[0x0][0x1a0] ;  /* 0x00006800ff087624 */ /* 0x008fe200078e00ff */
[----:B------:R-:W-:Y:S02]  /*28f0*/  ULDC UR5, c[0x0][0x1a4] ;  /* 0x0000690000057ab9 */ /* 0x000fe40000000800 */
[----:B------:R-:W-:Y:S01]  /*2900*/  UIMAD UR5, UR5, 0x30, URZ ;  /* 0x00000030050578a4 */ /* 0x000fe2000f8e023f */
[----:B------:R-:W-:-:S05]  /*2910*/  IMAD.WIDE.U32 R8, R8, 0x30, R2 ;  /* 0x0000003008087825 */ /* 0x000fca00078e0002 */
[----:B------:R-:W-:Y:S02]  /*2920*/  IADD3 R5, R9, UR5, RZ ;  /* 0x0000000509057c10 */ /* 0x000fe4000fffe0ff */
[----:B--2---:R-:W-:-:S04]  /*2930*/  LEA R6, P0, R8, c[0x0][0x170], 0x1 ;  /* 0x00005c0008067a11 */ /* 0x004fc800078008ff */
[----:B------:R-:W-:-:S05]  /*2940*/  LEA.HI.X R7, R8, c[0x0][0x174], R5, 0x1, P0 ;  /* 0x00005d0008077a11 */ /* 0x000fca00000f0c05 */
[----:B------:R-:W-:Y:S01]  /*2950*/  @!PT LDS RZ, [RZ] ;  /* 0x00000000fffff984 */ /* 0x000fe20000000800 */
[----:B------:R-:W-:Y:S01]  /*2960*/  @!PT LDS RZ, [RZ] ;  /* 0x00000000fffff984 */ /* 0x000fe20000000800 */
[----:B------:R-:W-:Y:S01]  /*2970*/  @!PT LDS RZ, [RZ] ;  /* 0x00000000fffff984 */ /* 0x000fe20000000800 */
[----:B------:R2:W-:Y:S04]  /*2980*/  LDGSTS.E.BYPASS.LTC128B.128 [R234+0x9800], [R6.64] ;  /* 0x0980000006ea7fae */ /* 0x0005e8000b901d52 */
.L_x_332:
[----:B------:R-:W-:Y:S05]  /*2990*/  BSYNC B0 ;  /* 0x0000000000007941 */ /* 0x000fea0003800000 */
.L_x_331:
        /* <DEDUP_REMOVED lines=17> */
.L_x_334:
[----:B------:R-:W-:Y:S05]  /*2ab0*/  BSYNC B0 ;  /* 0x0000000000007941 */ /* 0x000fea0003800000 */
.L_x_333:
[----:B------:R-:W-:Y:S01]  /*2ac0*/  ISETP.GE.AND P0, PT, R16, UR20, PT ;  /* 0x0000001410007c0c */ /* 0x000fe2000bf06270 */
[----:B------:R-:W-:-:S12]  /*2ad0*/  BSSY B0, `(.L_x_335) ;  /* 0x0000013000007945 */ /* 0x000fd80003800000 */
[----:B------:R1:W-:Y:S01]  /*2ae0*/  @P0 STS.128 [R234+0xa800], RZ ;  /* 0x00a800ffea000388 */ /* 0x0003e20000000c00 */
[----:B------:R-:W-:Y:S05]  /*2af0*/  @P0 BRA `(.L_x_336) ;  /* 0x0000010000000947 */ /* 0x000fea0003800000 */
[----:B------:R-:W-:-:S13]  /*2b00*/  ISETP.GE.AND P0, PT, R250, c[0x0][0x220], PT ;  /* 0x00008800fa007a0c */ /* 0x000fda0003f06270 */
[----:B------:R1:W-:Y:S01]  /*2b10*/  @P0 STS.128 [R234+0xa800], RZ ;  /* 0x00a800ffea000388 */ /* 0x0003e20000000c00 */
[----:B------:R-:W-:Y:S05]  /*2b20*/  @P0 BRA `(.L_x_336) ;  /* 0x000000d000000947 */ /* 0x000fea0003800000 */
[----:B--2---:R-:W-:Y:S01]  /*2b30*/  MOV R6, R2 ;  /* 0x0000000200067202 */ /* 0x004fe20000000f00 */
[----:B------:R-:W-:Y:S01]  /*2b40*/  IMAD.MOV.U32 R5, RZ, RZ, c[0x0][0x1a0] ;  /* 0x00006800ff057624 */ /* 0x000fe200078e00ff */
        /* <DEDUP_REMOVED lines=11> */
.L_x_336:
[----:B------:R-:W-:Y:S05]  /*2c00*/  BSYNC B0 ;  /* 0x0000000000007941 */ /* 0x000fea0003800000 */
.L_x_335:
        /* <DEDUP_REMOVED lines=20> */
.L_x_338:
[----:B------:R-:W-:Y:S05]  /*2d50*/  BSYNC B0 ;  /* 0x0000000000007941 */ /* 0x000fea0003800000 */
.L_x_337:
[----:B------:R-:W-:Y:S01]  /*2d60*/  ISETP.GE.AND P0, PT, R14, UR20, PT ;  /* 0x000000140e007c0c */ /* 0x000fe2000bf06270 */
[----:B------:R-:W-:-:S12]  /*2d70*/  BSSY B0, `(.L_x_339) ;  /* 0x0000011000007945 */ /* 0x000fd80003800000 */
[----:B------:R1:W-:Y:S01]  /*2d80*/  @P0 STS.128 [R234+0xb800], RZ ;  /* 0x00b800ffea000388 */ /* 0x0003e20000000c00 */
[----:B------:R-:W-:Y:S05]  /*2d90*/  @P0 BRA `(.L_x_340) ;  /* 0x000000e000000947 */ /* 0x000fea0003800000 */
[----:B------:R-:W-:-:S13]  /*2da0*/  ISETP.GE.AND P0, PT, R250, c[0x0][0x220], PT ;  /* 0x00008800fa007a0c */ /* 0x000fda0003f06270 */
[----:B------:R1:W-:Y:S01]  /*2db0*/  @P0 STS.128 [R234+0xb800], RZ ;  /* 0x00b800ffea000388 */ /* 0x0003e20000000c00 */
[----:B------:R-:W-:Y:S05]  /*2dc0*/  @P0 BRA `(.L_x_340) ;  /* 0x000000b000000947 */ /* 0x000fea0003800000 */
[----:B--2---:R-:W-:Y:S01]  /*2dd0*/  IMAD.MOV.U32 R6, RZ, RZ, c[0x0][0x1a0] ;  /* 0x00006800ff067624 */ /* 0x004fe200078e00ff */
        /* <DEDUP_REMOVED lines=10> */
.L_x_340:
[----:B------:R-:W-:Y:S05]  /*2e80*/  BSYNC B0 ;  /* 0x0000000000007941 */ /* 0x000fea0003800000 */
.L_x_339:
[----:B--2---:R-:W-:Y:S01]  /*2e90*/  SHF.R.S32.HI R7, RZ, 0x4, R22 ;  /* 0x00000004ff077819 */ /* 0x004fe20000011416 */
[----:B------:R-:W-:Y:S01]  /*2ea0*/  IMAD.SHL.U32 R6, R23, 0x40, RZ ;  /* 0x0000004017067824 */ /* 0x000fe200078e00ff */
[----:B------:R-:W-:Y:S01]  /*2eb0*/  SHF.L.U32 R5, R12, 0x3, RZ ;  /* 0x000000030c057819 */ /* 0x000fe200000006ff */
[----:B------:R-:W-:Y:S01]  /*2ec0*/  IMAD.SHL.U32 R3, R19, 0x40, RZ ;  /* 0x0000004013037824 */ /* 0x000fe200078e00ff */
[----:B------:R-:W-:Y:S01]  /*2ed0*/  LEA.HI R2, R22, R7, RZ, 0x1 ;  /* 0x0000000716027211 */ /* 0x000fe200078f08ff */
[----:B------:R-:W-:Y:S01]  /*2ee0*/  STL [R1+0x8c], R251 ;  /* 0x00008cfb01007387 */ /* 0x000fe20000100800 */
[----:B------:R-:W-:Y:S02]  /*2ef0*/  R2P PR, R23, 0x6 ;  /* 0x0000000617007804 */ /* 0x000fe40000000000 */
[----:B------:R-:W-:Y:S01]  /*2f00*/  LOP3.LUT R2, R2, 0xfffffffe, RZ, 0xc0, !PT ;  /* 0xfffffffe02027812 */ /* 0x000fe200078ec0ff */
[----:B------:R-:W-:Y:S01]  /*2f10*/  STL [R1+0x88], R250 ;  /* 0x000088fa01007387 */ /* 0x000fe20000100800 */
[----:B------:R-:W-:-:S03]  /*2f20*/  LOP3.LUT R3, R3, 0x1c0, RZ, 0xc0, !PT ;  /* 0x000001c003037812 */ /* 0x000fc600078ec0ff */
[----:B------:R-:W-:Y:S01]  /*2f30*/  IMAD.IADD R7, R7, 0x1, -R2 ;  /* 0x0000000107077824 */ /* 0x000fe200078e0a02 */
[----:B------:R-:W-:Y:S01]  /*2f40*/  LOP3.LUT R2, R6, 0x1c0, RZ, 0xc0, !PT ;  /* 0x000001c006027812 */ /* 0x000fe200078ec0ff */
[----:B------:R-:W-:Y:S02]  /*2f50*/  STL [R1+0x84], R247 ;  /* 0x000084f701007387 */ /* 0x000fe40000100800 */
[----:B------:R-:W-:Y:S01]  /*2f60*/  IMAD.SHL.U32 R6, R7, 0x8, RZ ;  /* 0x0000000807067824 */ /* 0x000fe200078e00ff */
[----:B---3--:R-:W-:Y:S01]  /*2f70*/  LOP3.LUT R8, R2, 0x8, R5, 0xf8, !PT ;  /* 0x0000000802087812 */ /* 0x008fe200078ef805 */
[----:B------:R-:W-:Y:S01]  /*2f80*/  STL [R1+0x80], R246 ;  /* 0x000080f601007387 */ /* 0x000fe20000100800 */
[----:B------:R-:W-:Y:S02]  /*2f90*/  SHF.R.U32.HI R2, RZ, 0x3, R2 ;  /* 0x00000003ff027819 */ /* 0x000fe40000011602 */
[----:B------:R-:W-:Y:S01]  /*2fa0*/  LOP3.LUT R6, R3, 0x8, R6, 0xf8, !PT ;  /* 0x0000000803067812 */ /* 0x000fe200078ef806 */
[----:B------:R-:W-:Y:S01]  /*2fb0*/  STL [R1+0x7c], R245 ;  /* 0x00007cf501007387 */ /* 0x000fe20000100800 */
[----:B------:R-:W-:Y:S01]  /*2fc0*/  SHF.R.U32.HI R5, RZ, 0x3, R3 ;  /* 0x00000003ff057819 */ /* 0x000fe20000011603 */
[----:B------:R-:W-:Y:S01]  /*2fd0*/  IMAD R3, R164, 0x400, R248 ;  /* 0x00000400a4037824 */ /* 0x000fe200078e02f8 */
[----:B------:R-:W-:Y:S01]  /*2fe0*/  LOP3.LUT R2, R8, R2, RZ, 0x3c, !PT ;  /* 0x0000000208027212 */ /* 0x000fe200078e3cff */
[----:B------:R-:W-:Y:S01]  /*2ff0*/  STL [R1+0x78], R244 ;  /* 0x000078f401007387 */ /* 0x000fe20000100800 */
[----:B------:R-:W-:-:S03]  /*3000*/  LOP3.LUT R200, R6, R5, RZ, 0x3c, !PT ;  /* 0x0000000506c87212 */ /* 0x000fc600078e3cff */
[----:B------:R-:W-:Y:S01]  /*3010*/  IMAD R2, R7, 0x200, R2 ;  /* 0x0000020007027824 */ /* 0x000fe200078e0202 */
[----:B------:R-:W-:Y:S01]  /*3020*/  IADD3 R3, R200, R3, RZ ;  /* 0x00000003c8037210 */ /* 0x000fe20007ffe0ff */
[----:B------:R-:W-:Y:S02]  /*3030*/  STL [R1+0x74], R234 ;  /* 0x000074ea01007387 */ /* 0x000fe40000100800 */
[----:B------:R-:W-:Y:S01]  /*3040*/  IMAD.SHL.U32 R203, R2, 0x2, RZ ;  /* 0x0000000202cb7824 */ /* 0x000fe200078e00ff */
[----:B------:R-:W-:Y:S01]  /*3050*/  SEL R2, R24, 0xffffffe0, !P1 ;  /* 0xffffffe018027807 */ /* 0x000fe20004800000 */
[----:B------:R-:W-:Y:S01]  /*3060*/  IMAD.SHL.U32 R222, R3, 0x2, RZ ;  /* 0x0000000203de7824 */ /* 0x000fe200078e00ff */
[----:B------:R-:W0:Y:S02]  /*3070*/  LDGDEPBAR ;  /* 0x00000000000079af */ /* 0x000e240000000000 */
[C---:B------:R-:W-:Y:S01]  /*3080*/  IADD3 R3, R203.reuse, 0x4000, RZ ;  /* 0x00004000cb037810 */ /* 0x040fe20007ffe0ff */
[C---:B------:R-:W-:Y:S01]  /*3090*/  IMAD.IADD R221, R203.reuse, 0x1, R2 ;  /* 0x00000001cbdd7824 */ /* 0x040fe200078e0202 */
[----:B------:R-:W-:Y:S01]  /*30a0*/  LDSM.16.M88.4 R8, [R203+0x4000] ;  /* 0x00400000cb08783b */ /* 0x000fe20000000200 */
[----:B------:R-:W-:Y:S01]  /*30b0*/  LEA R225, R0, R222, 0x1 ;  /* 0x000000de00e17211 */ /* 0x000fe200078e08ff */
[----:B------:R-:W-:Y:S01]  /*30c0*/  IMAD R223, R4, 0x2, R222 ;  /* 0x0000000204df7824 */ /* 0x000fe200078e02de */
[----:B------:R-:W-:Y:S01]  /*30d0*/  IADD3 R226, R203, 0x4040, RZ ;  /* 0x00004040cbe27810 */ /* 0x000fe20007ffe0ff */
[----:B------:R-:W2:Y:S01]  /*30e0*/  LDSM.16.M88.4 R16, [R222] ;  /* 0x00000000de10783b */ /* 0x000ea20000000200 */
[----:B------:R-:W-:Y:S01]  /*30f0*/  @P2 IADD3 R226, R3, -0x40, RZ ;  /* 0xffffffc003e22810 */ /* 0x000fe20007ffe0ff */
[----:B------:R-:W-:Y:S01]  /*3100*/  IMAD R224, R0, 0x2, R223 ;  /* 0x0000000200e07824 */ /* 0x000fe200078e02df */
[----:B------:R-:W-:Y:S01]  /*3110*/  SHF.R.S32.HI R3, RZ, 0x1f, R165 ;  /* 0x0000001fff037819 */ /* 0x000fe200000114a5 */
[----:B------:R-:W3:Y:S02]  /*3120*/  LDSM.16.M88.4 R12, [R222+0x2000] ;  /* 0x00200000de0c783b */ /* 0x000ee40000000200 */
[----:B------:R-:W-:Y:S01]  /*3130*/  IMAD.IADD R220, R2, 0x1, R226 ;  /* 0x0000000102dc7824 */ /* 0x000fe200078e02e2 */
[----:B------:R-:W-:Y:S01]  /*3140*/  LEA.HI R3, R3, R165, RZ, 0x2 ;  /* 0x000000a503037211 */ /* 0x000fe200078f10ff */
[----:B------:R-:W1:Y:S04]  /*3150*/  LDSM.16.M88.4 R56, [R203+0x4800] ;  /* 0x00480000cb38783b */ /* 0x000e680000000200 */
[----:B------:R-:W4:Y:S04]  /*3160*/  LDSM.16.M88.4 R52, [R203+0x5000] ;  /* 0x00500000cb34783b */ /* 0x000f280000000200 */
[----:B------:R-:W1:Y:S04]  /*3170*/  LDSM.16.M88.4 R48, [R203+0x5800] ;  /* 0x00580000cb30783b */ /* 0x000e680000000200 */
[----:B------:R-:W1:Y:S04]  /*3180*/  LDSM.16.M88.4 R44, [R203+0x6000] ;  /* 0x00600000cb2c783b */ /* 0x000e680000000200 */
[----:B------:R-:W1:Y:S04]  /*3190*/  LDSM.16.M88.4 R40, [R203+0x6800] ;  /* 0x00680000cb28783b */ /* 0x000e680000000200 */
[----:B------:R-:W1:Y:S04]  /*31a0*/  LDSM.16.M88.4 R32, [R203+0x7000] ;  /* 0x00700000cb20783b */ /* 0x000e680000000200 */
[----:B------:R-:W1:Y:S04]  /*31b0*/  LDSM.16.M88.4 R28, [R203+0x7800] ;  /* 0x00780000cb1c783b */ /* 0x000e680000000200 */
[----:B------:R-:W-:Y:S01]  /*31c0*/  LDSM.16.M88.4 R24, [R221+0x4000] ;  /* 0x00400000dd18783b */ /* 0x000fe20000000200 */
[-C--:B--2---:R-:W-:Y:S03]  /*31d0*/  HMMA.16816.F32.BF16 R156, R16, R8.reuse, RZ ;  /* 0x00000008109c723c */ /* 0x084fe600000418ff */
[----:B------:R-:W-:Y:S04]  /*31e0*/  LDSM.16.M88.4 R36, [R221+0x4800] ;  /* 0x00480000dd24783b */ /* 0x000fe80000000200 */
[----:B------:R-:W-:Y:S01]  /*31f0*/  LDSM.16.M88.4 R60, [R221+0x5000] ;  /* 0x00500000dd3c783b */ /* 0x000fe20000000200 */
[C---:B---3--:R-:W-:Y:S03]  /*3200*/  HMMA.16816.F32.BF16 R100, R12.reuse, R8, RZ ;  /* 0x000000080c64723c */ /* 0x048fe600000418ff */
[----:B------:R-:W-:Y:S04]  /*3210*/  LDSM.16.M88.4 R64, [R221+0x5800] ;  /* 0x00580000dd40783b */ /* 0x000fe80000000200 */
[----:B------:R-:W-:Y:S01]  /*3220*/  LDSM.16.M88.4 R80, [R221+0x6000] ;  /* 0x00600000dd50783b */ /* 0x000fe20000000200 */
[-C--:B------:R-:W-:Y:S03]  /*3230*/  HMMA.16816.F32.BF16 R96, R12, R10.reuse, RZ ;  /* 0x0000000a0c60723c */ /* 0x080fe600000418ff */
[----:B------:R-:W-:Y:S04]  /*3240*/  LDSM.16.M88.4 R76, [R221+0x6800] ;  /* 0x00680000dd4c783b */ /* 0x000fe80000000200 */
[----:B------:R-:W-:Y:S01]  /*3250*/  LDSM.16.M88.4 R72, [R221+0x7000] ;  /* 0x00700000dd48783b */ /* 0x000fe20000000200 */
[----:B------:R-:W-:Y:S03]  /*3260*/  HMMA.16816.F32.BF16 R152, R16, R10, RZ ;  /* 0x0000000a1098723c */ /* 0x000fe600000418ff */
[----:B------:R-:W2:Y:S04]  /*3270*/  LDSM.16.M88.4 R8, [R225+0x2000] ;  /* 0x00200000e108783b */ /* 0x000ea80000000200 */
[----:B------:R-:W3:Y:S01]  /*3280*/  LDSM.16.M88.4 R68, [R221+0x7800] ;  /* 0x00780000dd44783b */ /* 0x000ee20000000200 */
[C---:B-1----:R-:W-:Y:S03]  /*3290*/  HMMA.16816.F32.BF16 R92, R12.reuse, R56, RZ ;  /* 0x000000380c5c723c */ /* 0x042fe600000418ff */
[----:B------:R-:W1:Y:S04]  /*32a0*/  LDSM.16.M88.4 R20, [R225] ;  /* 0x00000000e114783b */ /* 0x000e680000000200 */
[----:B------:R-:W-:Y:S01]  /*32b0*/  STL [R1+0x90], R221 ;  /* 0x000090dd01007387 */ /* 0x000fe20000100800 */
[C---:B------:R-:W-:Y:S03]  /*32c0*/  HMMA.16816.F32.BF16 R88, R12.reuse, R58, RZ ;  /* 0x0000003a0c58723c */ /* 0x040fe600000418ff */
[----:B------:R-:W-:Y:S04]  /*32d0*/  STL [R1+0x94], R225 ;  /* 0x000094e101007387 */ /* 0x000fe80000100800 */
[----:B------:R-:W-:Y:S01]  /*32e0*/  STL [R1+0x98], R203 ;  /* 0x000098cb01007387 */ /* 0x000fe20000100800 */
[C---:B----4-:R-:W-:Y:S03]  /*32f0*/  HMMA.16816.F32.BF16 R104, R12.reuse, R54, RZ ;  /* 0x000000360c68723c */ /* 0x050fe600000418ff */
[----:B------:R-:W-:Y:S04]  /*3300*/  STL [R1+0xa0], R4 ;  /* 0x0000a00401007387 */ /* 0x000fe80000100800 */
[----:B------:R-:W-:Y:S01]  /*3310*/  STL [R1+0x9c], R222 ;  /* 0x00009cde01007387 */ /* 0x000fe20000100800 */
        /* <DEDUP_REMOVED lines=10> */
[----:B------:R-:W-:Y:S08]  /*33c0*/  HMMA.16816.F32.BF16 R140, R12, R30, RZ ;  /* 0x0000001e0c8c723c */ /* 0x000ff000000418ff */
        /* <DEDUP_REMOVED lines=12> */
[C---:B------:R-:W-:Y:S01]  /*3490*/  HMMA.16816.F32.BF16 R240, R16.reuse, R34, RZ ;  /* 0x0000002210f0723c */ /* 0x040fe200000418ff */
[----:B------:R-:W-:Y:S07]  /*34a0*/  LDSM.16.M88.4 R32, [R226+0x1000] ;  /* 0x00100000e220783b */ /* 0x000fee0000000200 */
[C---:B------:R-:W-:Y:S08]  /*34b0*/  HMMA.16816.F32.BF16 R204, R16.reuse, R28, RZ ;  /* 0x0000001c10cc723c */ /* 0x040ff000000418ff */
[----:B------:R-:W-:Y:S01]  /*34c0*/  HMMA.16816.F32.BF16 R212, R16, R30, RZ ;  /* 0x0000001e10d4723c */ /* 0x000fe200000418ff */
[----:B------:R-:W-:Y:S07]  /*34d0*/  LDSM.16.M88.4 R28, [R226+0x800] ;  /* 0x00080000e21c783b */ /* 0x000fee0000000200 */
[C---:B--2---:R-:W-:Y:S08]  /*34e0*/  HMMA.16816.F32.BF16 R236, R8.reuse, R24, R100 ;  /* 0x0000001808ec723c */ /* 0x044ff00000041864 */
        /* <DEDUP_REMOVED lines=12> */
[C---:B---3--:R-:W-:Y:S08]  /*35b0*/  HMMA.16816.F32.BF16 R100, R8.reuse, R68, R136 ;  /* 0x000000440864723c */ /* 0x048ff00000041888 */
[C---:B------:R-:W-:Y:S08]  /*35c0*/  HMMA.16816.F32.BF16 R108, R8.reuse, R74, R144 ;  /* 0x0000004a086c723c */ /* 0x040ff00000041890 */
[----:B------:R-:W-:Y:S01]  /*35d0*/  HMMA.16816.F32.BF16 R104, R8, R70, R140 ;  /* 0x000000460868723c */ /* 0x000fe2000004188c */
[----:B------:R-:W2:Y:S07]  /*35e0*/  LDSM.16.M88.4 R8, [R223+0x2000] ;  /* 0x00200000df08783b */ /* 0x000eae0000000200 */
[C---:B-1----:R-:W-:Y:S08]  /*35f0*/  HMMA.16816.F32.BF16 R120, R20.reuse, R36, R148 ;  /* 0x000000241478723c */ /* 0x042ff00000041894 */
[C---:B------:R-:W-:Y:S01]  /*3600*/  HMMA.16816.F32.BF16 R124, R20.reuse, R38, R160 ;  /* 0x00000026147c723c */ /* 0x040fe200000418a0 */
[----:B------:R-:W1:Y:S07]  /*3610*/  LDSM.16.M88.4 R36, [R226+0x1800] ;  /* 0x00180000e224783b */ /* 0x000e6e0000000200 */
[C---:B------:R-:W-:Y:S08]  /*3620*/  HMMA.16816.F32.BF16 R140, R20.reuse, R66, R180 ;  /* 0x00000042148c723c */ /* 0x040ff000000418b4 */
[C---:B------:R-:W-:Y:S08]  /*3630*/  HMMA.16816.F32.BF16 R112, R20.reuse, R24, R156 ;  /* 0x000000181470723c */ /* 0x040ff0000004189c */
[----:B------:R-:W-:Y:S01]  /*3640*/  HMMA.16816.F32.BF16 R116, R20, R26, R152 ;  /* 0x0000001a1474723c */ /* 0x000fe20000041898 */
[----:B------:R-:W-:Y:S07]  /*3650*/  LDSM.16.M88.4 R24, [R226] ;  /* 0x00000000e218783b */ /* 0x000fee0000000200 */
[----:B--2---:R-:W-:Y:S01]  /*3660*/  HMMA.16816.F32.BF16 R180, R8, R30, R44 ;  /* 0x0000001e08b4723c */ /* 0x004fe2000004182c */
[----:B------:R-:W2:Y:S07]  /*3670*/  LDSM.16.M88.4 R44, [R226+0x3000] ;  /* 0x00300000e22c783b */ /* 0x000eae0000000200 */
[----:B------:R-:W-:Y:S08]  /*3680*/  HMMA.16816.F32.BF16 R128, R20, R60, R168 ;  /* 0x0000003c1480723c */ /* 0x000ff000000418a8 */
[C---:B-1----:R-:W-:Y:S08]  /*3690*/  HMMA.16816.F32.BF16 R244, R8.reuse, R36, R12 ;  /* 0x0000002408f4723c */ /* 0x042ff0000004180c */
[----:B------:R-:W-:Y:S01]  /*36a0*/  HMMA.16816.F32.BF16 R4, R8, R38, R48 ;  /* 0x000000260804723c */ /* 0x000fe20000041830 */
[----:B------:R-:W-:Y:S07]  /*36b0*/  LDSM.16.M88.4 R48, [R226+0x3800] ;  /* 0x00380000e230783b */ /* 0x000fee0000000200 */
[C---:B------:R-:W-:Y:S07]  /*36c0*/  HMMA.16816.F32.BF16 R144, R20.reuse, R80, R184 ;  /* 0x000000501490723c */ /* 0x040fee00000418b8 */
[----:B------:R-:W-:Y:S01]  /*36d0*/  STL.64 [R1+0x48], R244 ;  /* 0x000048f401007387 */ /* 0x000fe20000100a00 */
[----:B------:R-:W-:Y:S01]  /*36e0*/  HMMA.16816.F32.BF16 R156, R20, R72, R208 ;  /* 0x00000048149c723c */ /* 0x000fe200000418d0 */
[----:B------:R-:W-:-:S02]  /*36f0*/  IMAD.MOV.U32 R202, RZ, RZ, R247 ;  /* 0x000000ffffca7224 */ /* 0x000fc400078e00f7 */
[----:B------:R-:W-:Y:S04]  /*3700*/  STL [R1+0x50], R246 ;  /* 0x000050f601007387 */ /* 0x000fe80000100800 */
[----:B------:R-:W-:Y:S01]  /*3710*/  STL.64 [R1+0x58], R4 ;  /* 0x0000580401007387 */ /* 0x000fe20000100a00 */
[C---:B------:R-:W-:Y:S03]  /*3720*/  HMMA.16816.F32.BF16 R132, R20.reuse, R62, R172 ;  /* 0x0000003e1484723c */ /* 0x040fe600000418ac */
[----:B------:R1:W-:Y:S05]  /*3730*/  STL.64 [R1+0x60], R6 ;  /* 0x0000600601007387 */ /* 0x0003ea0000100a00 */
[C---:B------:R-:W-:Y:S08]  /*3740*/  HMMA.16816.F32.BF16 R136, R20.reuse, R64, R176 ;  /* 0x000000401488723c */ /* 0x040ff000000418b0 */
[C---:B------:R-:W-:Y:S08]  /*3750*/  HMMA.16816.F32.BF16 R80, R20.reuse, R82, R188 ;  /* 0x000000521450723c */ /* 0x040ff000000418bc */
[C---:B------:R-:W-:Y:S08]  /*3760*/  HMMA.16816.F32.BF16 R148, R20.reuse, R76, R192 ;  /* 0x0000004c1494723c */ /* 0x040ff000000418c0 */
[C---:B------:R-:W-:Y:S08]  /*3770*/  HMMA.16816.F32.BF16 R152, R20.reuse, R78, R196 ;  /* 0x0000004e1498723c */ /* 0x040ff000000418c4 */
[C---:B------:R-:W-:Y:S08]  /*3780*/  HMMA.16816.F32.BF16 R160, R20.reuse, R68, R204 ;  /* 0x0000004414a0723c */ /* 0x040ff000000418cc */
[C---:B------:R-:W-:Y:S07]  /*3790*/  HMMA.16816.F32.BF16 R72, R20.reuse, R74, R240 ;  /* 0x0000004a1448723c */ /* 0x040fee00000418f0 */
[----:B------:R-:W-:Y:S01]  /*37a0*/  MOV R242, R200 ;  /* 0x000000c800f27202 */ /* 0x000fe20000000f00 */
[----:B------:R-:W-:Y:S01]  /*37b0*/  HMMA.16816.F32.BF16 R168, R20, R70, R212 ;  /* 0x0000004614a8723c */ /* 0x000fe200000418d4 */
[----:B------:R-:W3:Y:S01]  /*37c0*/  LDSM.16.M88.4 R20, [R226+0x2800] ;  /* 0x00280000e214783b */ /* 0x000ee20000000200 */
[----:B------:R-:W-:-:S06]  /*37d0*/  MOV R240, R248 ;  /* 0x000000f800f07202 */ /* 0x000fcc0000000f00 */
[C---:B-1----:R-:W-:Y:S08]  /*37e0*/  HMMA.16816.F32.BF16 R4, R8.reuse, R40, R52 ;  /* 0x000000280804723c */ /* 0x042ff00000041834 */
[C---:B--2---:R-:W-:Y:S08]  /*37f0*/  HMMA.16816.F32.BF16 R52, R8.reuse, R44, R96 ;  /* 0x0000002c0834723c */ /* 0x044ff00000041860 */
[C---:B------:R-:W-:Y:S08]  /*3800*/  HMMA.16816.F32.BF16 R176, R8.reuse, R26, R228 ;  /* 0x0000001a08b0723c */ /* 0x040ff000000418e4 */
[----:B------:R-:W-:Y:S01]  /*3810*/  HMMA.16816.F32.BF16 R228, R8, R34, R16 ;  /* 0x0000002208e4723c */ /* 0x000fe20000041810 */
[----:B------:R-:W-:Y:S01]  /*3820*/  IMAD.MOV.U32 R214, RZ, RZ, R7 ;  /* 0x000000ffffd67224 */ /* 0x000fe200078e0007 */
[----:B------:R-:W-:Y:S01]  /*3830*/  MOV R252, R5 ;  /* 0x0000000500fc7202 */ /* 0x000fe20000000f00 */
[----:B------:R-:W-:-:S02]  /*3840*/  IMAD.SHL.U32 R7, R166, 0x2, RZ ;  /* 0x00000002a6077824 */ /* 0x000fc400078e00ff */
[----:B------:R-:W-:Y:S02]  /*3850*/  IMAD.MOV.U32 R241, RZ, RZ, R6 ;  /* 0x000000fffff17224 */ /* 0x000fe400078e0006 */
[----:B------:R-:W-:Y:S01]  /*3860*/  IMAD.U32 R6, RZ, RZ, UR12 ;  /* 0x0000000cff067e24 */ /* 0x000fe2000f8e00ff */
[C---:B------:R-:W-:Y:S01]  /*3870*/  HMMA.16816.F32.BF16 R172, R8.reuse, R24, R236 ;  /* 0x0000001808ac723c */ /* 0x040fe200000418ec */
[----:B------:R-:W-:Y:S01]  /*3880*/  IMAD.MOV.U32 R246, RZ, RZ, R54 ;  /* 0x000000fffff67224 */ /* 0x000fe200078e0036 */
[----:B------:R-:W-:Y:S01]  /*3890*/  MOV R245, R55 ;  /* 0x0000003700f57202 */ /* 0x000fe20000000f00 */
[----:B------:R-:W-:Y:S01]  /*38a0*/  IMAD.MOV.U32 R244, RZ, RZ, R52 ;  /* 0x000000fffff47224 */ /* 0x000fe200078e0034 */
[----:B------:R-:W-:Y:S01]  /*38b0*/  LOP3.LUT R7, R7, 0x6, RZ, 0xc0, !PT ;  /* 0x0000000607077812 */ /* 0x000fe200078ec0ff */
[----:B------:R-:W-:Y:S02]  /*38c0*/  IMAD.MOV.U32 R234, RZ, RZ, R53 ;  /* 0x000000ffffea7224 */ /* 0x000fe400078e0035 */
[----:B------:R-:W-:Y:S01]  /*38d0*/  IMAD.MOV.U32 R239, RZ, RZ, R4 ;  /* 0x000000ffffef7224 */ /* 0x000fe200078e0004 */
[----:B---3--:R-:W-:Y:S01]  /*38e0*/  HMMA.16816.F32.BF16 R16, R8, R22, R92 ;  /* 0x000000160810723c */ /* 0x008fe2000004185c */
[----:B------:R-:W-:-:S02]  /*38f0*/  SHF.R.S32.HI R4, RZ, 0x2, R3 ;  /* 0x00000002ff047819 */ /* 0x000fc40000011403 */
[----:B------:R-:W-:-:S03]  /*3900*/  MOV R3, UR23 ;  /* 0x0000001700037c02 */ /* 0x000fc60008000f00 */
[----:B------:R-:W-:Y:S01]  /*3910*/  IMAD R5, R164, 0x10, R4 ;  /* 0x00000010a4057824 */ /* 0x000fe200078e0204 */
[----:B------:R1:W-:Y:S01]  /*3920*/  STL [R1+0x6c], R4 ;  /* 0x00006c0401007387 */ /* 0x0003e20000100800 */
[----:B------:R-:W-:Y:S01]  /*3930*/  HMMA.16816.F32.BF16 R12, R8, R42, R56 ;  /* 0x0000002a080c723c */ /* 0x000fe20000041838 */
[----:B------:R-:W-:-:S05]  /*3940*/  IMAD R7, R3, 0x80, R7 ;  /* 0x0000008003077824 */ /* 0x000fca00078e0207 */
[C---:B------:R-:W-:Y:S02]  /*3950*/  IADD3 R68, R7.reuse, 0x1, RZ ;  /* 0x0000000107447810 */ /* 0x040fe40007ffe0ff */
[C---:B------:R-:W-:Y:S01]  /*3960*/  HMMA.16816.F32.BF16 R52, R8.reuse, R48, R100 ;  /* 0x000000300834723c */ /* 0x040fe20000041864 */
[C---:B------:R-:W-:Y:S02]  /*3970*/  IADD3 R69, R7.reuse, 0x8, RZ ;  /* 0x0000000807457810 */ /* 0x040fe40007ffe0ff */
[C---:B------:R-:W-:Y:S02]  /*3980*/  IADD3 R70, R7.reuse, 0x9, RZ ;  /* 0x0000000907467810 */ /* 0x040fe40007ffe0ff */
[C---:B------:R-:W-:Y:S02]  /*3990*/  IADD3 R71, R7.reuse, 0x10, RZ ;  /* 0x0000001007477810 */ /* 0x040fe40007ffe0ff */
[C---:B------:R-:W-:Y:S01]  /*39a0*/  IADD3 R76, R7.reuse, 0x11, RZ ;  /* 0x00000011074c7810 */ /* 0x040fe20007ffe0ff */
[----:B------:R-:W-:Y:S01]  /*39b0*/  IMAD.MOV.U32 R233, RZ, RZ, R16 ;  /* 0x000000ffffe97224 */ /* 0x000fe200078e0010 */
[----:B------:R-:W-:Y:S01]  /*39c0*/  HMMA.16816.F32.BF16 R216, R8, R28, R216 ;  /* 0x0000001c08d8723c */ /* 0x000fe200000418d8 */
[C---:B------:R-:W-:Y:S01]  /*39d0*/  IADD3 R77, R7.reuse, 0x18, RZ ;  /* 0x00000018074d7810 */ /* 0x040fe20007ffe0ff */
[----:B------:R-:W-:Y:S01]  /*39e0*/  IMAD.MOV.U32 R232, RZ, RZ, R17 ;  /* 0x000000ffffe87224 */ /* 0x000fe200078e0011 */
[C---:B------:R-:W-:Y:S01]  /*39f0*/  IADD3 R78, R7.reuse, 0x19, RZ ;  /* 0x00000019074e7810 */ /* 0x040fe20007ffe0ff */
[----:B------:R-:W-:Y:S01]  /*3a00*/  IMAD.MOV.U32 R237, RZ, RZ, R18 ;  /* 0x000000ffffed7224 */ /* 0x000fe200078e0012 */
[----:B------:R-:W-:-:S02]  /*3a10*/  IADD3 R79, R7, 0x20, RZ ;  /* 0x00000020074f7810 */ /* 0x000fc40007ffe0ff */
[----:B-1----:R-:W-:Y:S01]  /*3a20*/  IADD3 R4, R5, UR11, RZ ;  /* 0x0000000b05047c10 */ /* 0x002fe2000fffe0ff */
[----:B------:R-:W-:Y:S01]  /*3a30*/  IMAD.MOV.U32 R227, RZ, RZ, R13 ;  /* 0x000000ffffe37224 */ /* 0x000fe200078e000d */
[----:B------:R-:W-:Y:S01]  /*3a40*/  MOV R212, R12 ;  /* 0x0000000c00d47202 */ /* 0x000fe20000000f00 */
[----:B------:R-:W-:Y:S01]  /*3a50*/  IMAD.MOV.U32 R249, RZ, RZ, R14 ;  /* 0x000000fffff97224 */ /* 0x000fe200078e000e */
[----:B------:R-:W-:Y:S01]  /*3a60*/  IADD3 R3, R6, -UR13, R4 ;  /* 0x8000000d06037c10 */ /* 0x000fe2000fffe004 */
[----:B------:R-:W-:Y:S01]  /*3a70*/  IMAD.MOV.U32 R243, RZ, RZ, R15 ;  /* 0x000000fffff37224 */ /* 0x000fe200078e000f */
[C---:B------:R-:W-:Y:S01]  /*3a80*/  HMMA.16816.F32.BF16 R184, R8.reuse, R32, R84 ;  /* 0x0000002008b8723c */ /* 0x040fe20000041854 */
[C---:B------:R-:W-:Y:S01]  /*3a90*/  IADD3 R92, R7.reuse, 0x31, RZ ;  /* 0x00000031075c7810 */ /* 0x040fe20007ffe0ff */
[----:B------:R-:W-:Y:S01]  /*3aa0*/  IMAD.MOV.U32 R98, RZ, RZ, R54 ;  /* 0x000000ffff627224 */ /* 0x000fe200078e0036 */
[----:B------:R-:W-:Y:S01]  /*3ab0*/  IADD3 R5, -R7, R3, RZ ;  /* 0x0000000307057210 */ /* 0x000fe20007ffe1ff */
[----:B------:R-:W-:Y:S01]  /*3ac0*/  IMAD.IADD R16, R3, 0x1, -R68 ;  /* 0x0000000103107824 */ /* 0x000fe200078e0a44 */
[----:B------:R-:W-:Y:S01]  /*3ad0*/  MOV R238, R52 ;  /* 0x0000003400ee7202 */ /* 0x000fe20000000f00 */
[----:B------:R-:W-:Y:S01]  /*3ae0*/  IMAD.MOV.U32 R97, RZ, RZ, R55 ;  /* 0x000000ffff617224 */ /* 0x000fe200078e0037 */
[----:B------:R-:W-:Y:S01]  /*3af0*/  IABS R5, R5 ;  /* 0x0000000500057213 */ /* 0x000fe20000000000 */
[----:B------:R-:W-:Y:S01]  /*3b00*/  IMAD.MOV.U32 R96, RZ, RZ, R53 ;  /* 0x000000ffff607224 */ /* 0x000fe200078e0035 */
[C---:B------:R-:W-:Y:S01]  /*3b10*/  HMMA.16816.F32.BF16 R12, R8.reuse, R20, R88 ;  /* 0x00000014080c723c */ /* 0x040fe20000041858 */
[----:B------:R-:W-:Y:S01]  /*3b20*/  IADD3 R84, R7, 0x21, RZ ;  /* 0x0000002107547810 */ /* 0x000fe20007ffe0ff */
[----:B------:R-:W-:Y:S01]  /*3b30*/  STL [R1+0x68], R4 ;  /* 0x0000680401007387 */ /* 0x000fe20000100800 */
[----:B------:R-:W-:Y:S01]  /*3b40*/  IMAD.MOV.U32 R6, RZ, RZ, R5 ;  /* 0x000000ffff067224 */ /* 0x000fe200078e0005 */
[----:B------:R-:W-:Y:S01]  /*3b50*/  IABS R5, R16 ;  /* 0x0000001000057213 */ /* 0x000fe20000000000 */
[----:B------:R-:W-:Y:S01]  /*3b60*/  IMAD.IADD R16, R3, 0x1, -R69 ;  /* 0x0000000103107824 */ /* 0x000fe200078e0a45 */
[C---:B------:R-:W-:Y:S01]  /*3b70*/  IADD3 R85, R7.reuse, 0x28, RZ ;  /* 0x0000002807557810 */ /* 0x040fe20007ffe0ff */
[----:B------:R1:W-:Y:S01]  /*3b80*/  I2F R165, R6 ;  /* 0x0000000600a57306 */ /* 0x0003e20000201400 */
[----:B------:R-:W-:Y:S01]  /*3b90*/  HMMA.16816.F32.BF16 R52, R8, R46, R108 ;  /* 0x0000002e0834723c */ /* 0x000fe2000004186c */
[----:B------:R-:W-:-:S02]  /*3ba0*/  IADD3 R86, R7, 0x29, RZ ;  /* 0x0000002907567810 */ /* 0x000fc40007ffe0ff */
[C---:B------:R-:W-:Y:S02]  /*3bb0*/  IADD3 R87, R7.reuse, 0x30, RZ ;  /* 0x0000003007577810 */ /* 0x040fe40007ffe0ff */
[C---:B------:R-:W-:Y:S02]  /*3bc0*/  IADD3 R93, R7.reuse, 0x38, RZ ;  /* 0x00000038075d7810 */ /* 0x040fe40007ffe0ff */
[C---:B------:R-:W-:Y:S01]  /*3bd0*/  IADD3 R94, R7.reuse, 0x39, RZ ;  /* 0x00000039075e7810 */ /* 0x040fe20007ffe0ff */
[----:B------:R-:W-:Y:S01]  /*3be0*/  HMMA.16816.F32.BF16 R8, R8, R50, R104 ;  /* 0x000000320808723c */ /* 0x000fe20000041868 */
[----:B------:R-:W-:Y:S02]  /*3bf0*/  MOV R215, R19 ;  /* 0x0000001300d77202 */ /* 0x000fe40000000f00 */
[C---:B------:R-:W-:Y:S02]  /*3c00*/  IADD3 R95, R7.reuse, 0x40, RZ ;  /* 0x00000040075f7810 */ /* 0x040fe40007ffe0ff */
[----:B------:R-:W-:-:S02]  /*3c10*/  IADD3 R100, R7, 0x41, RZ ;  /* 0x0000004107647810 */ /* 0x000fc40007ffe0ff */
[----:B-1----:R-:W-:Y:S01]  /*3c20*/  MOV R6, R5 ;  /* 0x0000000500067202 */ /* 0x002fe20000000f00 */
[----:B------:R-:W-:Y:S01]  /*3c30*/  IMAD.MOV.U32 R251, RZ, RZ, R14 ;  /* 0x000000fffffb7224 */ /* 0x000fe200078e000e */
[----:B------:R-:W-:Y:S01]  /*3c40*/  IABS R5, R16 ;  /* 0x0000001000057213 */ /* 0x000fe20000000000 */
[----:B------:R-:W-:Y:S01]  /*3c50*/  IMAD.IADD R16, R3, 0x1, -R70 ;  /* 0x0000000103107824 */ /* 0x000fe200078e0a46 */
[----:B------:R1:W-:Y:S01]  /*3c60*/  I2F R167, R6 ;  /* 0x0000000600a77306 */ /* 0x0003e20000201400 */
[----:B------:R-:W-:Y:S01]  /*3c70*/  MOV R221, R13 ;  /* 0x0000000d00dd7202 */ /* 0x000fe20000000f00 */
[----:B------:R-:W-:Y:S01]  /*3c80*/  IMAD.MOV.U32 R250, RZ, RZ, R15 ;  /* 0x000000fffffa7224 */ /* 0x000fe200078e000f */
[C---:B------:R-:W-:Y:S01]  /*3c90*/  IADD3 R108, R7.reuse, 0x48, RZ ;  /* 0x00000048076c7810 */ /* 0x040fe20007ffe0ff */
[----:B------:R-:W-:Y:S01]  /*3ca0*/  IMAD.MOV.U32 R247, RZ, RZ, R12 ;  /* 0x000000fffff77224 */ /* 0x000fe200078e000c */
[----:B------:R-:W-:Y:S01]  /*3cb0*/  IADD3 R109, R7, 0x49, RZ ;  /* 0x00000049076d7810 */ /* 0x000fe20007ffe0ff */
[----:B------:R-:W2:Y:S01]  /*3cc0*/  LDSM.16.M88.4 R12, [R223] ;  /* 0x00000000df0c783b */ /* 0x000ea20000000200 */
[----:B------:R-:W-:Y:S01]  /*3cd0*/  IMAD.IADD R2, R3, 0x1, -R95 ;  /* 0x0000000103027824 */ /* 0x000fe200078e0a5f */
[----:B------:R-:W-:Y:S01]  /*3ce0*/  IADD3 R111, R7, 0x50, RZ ;  /* 0x00000050076f7810 */ /* 0x000fe20007ffe0ff */
[----:B------:R-:W-:Y:S01]  /*3cf0*/  IMAD.MOV.U32 R91, RZ, RZ, R52 ;  /* 0x000000ffff5b7224 */ /* 0x000fe200078e0034 */
[----:B------:R-:W-:Y:S01]  /*3d00*/  MOV R90, R53 ;  /* 0x00000035005a7202 */ /* 0x000fe20000000f00 */
[----:B------:R-:W-:Y:S01]  /*3d10*/  IMAD.MOV.U32 R89, RZ, RZ, R54 ;  /* 0x000000ffff597224 */ /* 0x000fe200078e0036 */
[----:B------:R-:W-:Y:S01]  /*3d20*/  IABS R2, R2 ;  /* 0x0000000200027213 */ /* 0x000fe20000000000 */
[----:B------:R-:W-:Y:S01]  /*3d30*/  IMAD.MOV.U32 R201, RZ, RZ, R8 ;  /* 0x000000ffffc97224 */ /* 0x000fe200078e0008 */
[----:B------:R-:W-:Y:S01]  /*3d40*/  MOV R236, R9 ;  /* 0x0000000900ec7202 */ /* 0x000fe20000000f00 */
[----:B------:R-:W-:Y:S01]  /*3d50*/  IMAD.IADD R8, R3, 0x1, -R77 ;  /* 0x0000000103087824 */ /* 0x000fe200078e0a4d */
[----:B------:R-:W-:Y:S01]  /*3d60*/  ISETP.GE.AND P4, PT, R7, UR12, PT ;  /* 0x0000000c07007c0c */ /* 0x000fe2000bf86270 */
[----:B-1----:R-:W-:Y:S01]  /*3d70*/  IMAD.MOV.U32 R6, RZ, RZ, R5 ;  /* 0x000000ffff067224 */ /* 0x002fe200078e0005 */
[----:B------:R-:W-:Y:S01]  /*3d80*/  IABS R5, R16 ;  /* 0x0000001000057213 */ /* 0x000fe20000000000 */
[----:B------:R-:W-:Y:S01]  /*3d90*/  IMAD.MOV.U32 R235, RZ, RZ, R10 ;  /* 0x000000ffffeb7224 */ /* 0x000fe200078e000a */
[----:B------:R-:W-:Y:S01]  /*3da0*/  ISETP.GE.AND P3, PT, R68, UR12, PT ;  /* 0x0000000c44007c0c */ /* 0x000fe2000bf66270 */
[----:B------:R1:W3:Y:S01]  /*3db0*/  I2F R166, R6 ;  /* 0x0000000600a67306 */ /* 0x0002e20000201400 */
[----:B------:R-:W-:Y:S01]  /*3dc0*/  IMAD.MOV.U32 R213, RZ, RZ, R11 ;  /* 0x000000ffffd57224 */ /* 0x000fe200078e000b */
[----:B------:R-:W-:Y:S01]  /*3dd0*/  ISETP.GE.AND P2, PT, R69, UR12, PT ;  /* 0x0000000c45007c0c */ /* 0x000fe2000bf46270 */
[----:B------:R-:W-:Y:S01]  /*3de0*/  IMAD.MOV.U32 R88, RZ, RZ, R55 ;  /* 0x000000ffff587224 */ /* 0x000fe200078e0037 */
[----:B------:R-:W-:-:S02]  /*3df0*/  ISETP.GE.AND P1, PT, R70, UR12, PT ;  /* 0x0000000c46007c0c */ /* 0x000fc4000bf26270 */
[----:B------:R-:W-:Y:S02]  /*3e00*/  ISETP.GE.AND P0, PT, R71, UR12, PT ;  /* 0x0000000c47007c0c */ /* 0x000fe4000bf06270 */
[----:B------:R4:W2:Y:S01]  /*3e10*/  I2F R110, R5 ;  /* 0x00000005006e7306 */ /* 0x0008a20000201400 */
[----:B------:R-:W-:Y:S02]  /*3e20*/  ISETP.GE.AND P6, PT, R76, UR12, PT ;  /* 0x0000000c4c007c0c */ /* 0x000fe4000bfc6270 */
[----:B------:R-:W-:Y:S01]  /*3e30*/  ISETP.GE.AND P5, PT, R77, UR12, PT ;  /* 0x0000000c4d007c0c */ /* 0x000fe2000bfa6270 */
[----:B-1----:R-:W-:-:S05]  /*3e40*/  IMAD.IADD R6, R3, 0x1, -R71 ;  /* 0x0000000103067824 */ /* 0x002fca00078e0a47 */
[----:B------:R-:W-:Y:S01]  /*3e50*/  IABS R6, R6 ;  /* 0x0000000600067213 */ /* 0x000fe20000000000 */
[----:B----4-:R-:W-:-:S03]  /*3e60*/  IMAD.IADD R5, R3, 0x1, -R76 ;  /* 0x0000000103057824 */ /* 0x010fc600078e0a4c */
[----:B------:R1:W4:Y:S01]  /*3e70*/  I2F R103, R6 ;  /* 0x0000000600677306 */ /* 0x0003220000201400 */
[----:B--2---:R-:W-:Y:S01]  /*3e80*/  HMMA.16816.F32.BF16 R204, R12, R38, R140 ;  /* 0x000000260ccc723c */ /* 0x004fe2000004188c */
[----:B------:R-:W-:-:S06]  /*3e90*/  IABS R5, R5 ;  /* 0x0000000500057213 */ /* 0x000fcc0000000000 */
[----:B------:R-:W-:Y:S01]  /*3ea0*/  IMAD.MOV.U32 R141, RZ, RZ, R212 ;  /* 0x000000ffff8d7224 */ /* 0x000fe200078e00d4 */
[----:B------:R-:W-:Y:S01]  /*3eb0*/  HMMA.16816.F32.BF16 R208, R12, R40, R144 ;  /* 0x000000280cd0723c */ /* 0x000fe20000041890 */
[----:B------:R-:W-:Y:S01]  /*3ec0*/  MOV R142, R97 ;  /* 0x00000061008e7202 */ /* 0x000fe20000000f00 */
[----:B-1----:R-:W-:Y:S01]  /*3ed0*/  IMAD.MOV.U32 R6, RZ, RZ, R5 ;  /* 0x000000ffff067224 */ /* 0x002fe200078e0005 */
[----:B------:R-:W-:-:S05]  /*3ee0*/  IABS R5, R8 ;  /* 0x0000000800057213 */ /* 0x000fca0000000000 */
[C---:B------:R-:W-:Y:S01]  /*3ef0*/  HMMA.16816.F32.BF16 R16, R12.reuse, R42, R80 ;  /* 0x0000002a0c10723c */ /* 0x040fe20000041850 */
[----:B------:R-:W-:Y:S01]  /*3f00*/  IADD3 R8, R3, -R78, RZ ;  /* 0x8000004e03087210 */ /* 0x000fe20007ffe0ff */
[----:B------:R1:W2:Y:S06]  /*3f10*/  I2F R102, R6 ;  /* 0x0000000600667306 */ /* 0x0002ac0000201400 */
[C---:B------:R-:W-:Y:S07]  /*3f20*/  HMMA.16816.F32.BF16 R60, R12.reuse, R28, R120 ;  /* 0x0000001c0c3c723c */ /* 0x040fee0000041878 */
[C---:B------:R-:W-:Y:S01]  /*3f30*/  IADD3 R120, R7.reuse, 0x61, RZ ;  /* 0x0000006107787810 */ /* 0x040fe20007ffe0ff */
[C---:B------:R-:W-:Y:S01]  /*3f40*/  HMMA.16816.F32.BF16 R64, R12.reuse, R30, R124 ;  /* 0x0000001e0c40723c */ /* 0x040fe2000004187c */
[----:B------:R-:W-:Y:S01]  /*3f50*/  IADD3 R121, R7, 0x68, RZ ;  /* 0x0000006807797810 */ /* 0x000fe20007ffe0ff */
[----:B-1----:R-:W-:Y:S01]  /*3f60*/  IMAD.MOV.U32 R6, RZ, RZ, R5 ;  /* 0x000000ffff067224 */ /* 0x002fe200078e0005 */
[----:B------:R-:W-:Y:S01]  /*3f70*/  IABS R5, R8 ;  /* 0x0000000800057213 */ /* 0x000fe20000000000 */
[----:B------:R-:W-:Y:S01]  /*3f80*/  IMAD.IADD R8, R3, 0x1, -R79 ;  /* 0x0000000103087824 */ /* 0x000fe200078e0a4f */
[C---:B------:R-:W-:Y:S01]  /*3f90*/  IADD3 R122, R7.reuse, 0x69, RZ ;  /* 0x00000069077a7810 */ /* 0x040fe20007ffe0ff */
[----:B------:R1:W1:Y:S01]  /*3fa0*/  I2F R101, R6 ;  /* 0x0000000600657306 */ /* 0x0002620000201400 */
[C---:B------:R-:W-:Y:S01]  /*3fb0*/  IADD3 R123, R7.reuse, 0x70, RZ ;  /* 0x00000070077b7810 */ /* 0x040fe20007ffe0ff */
[----:B------:R-:W-:Y:S01]  /*3fc0*/  HMMA.16816.F32.BF16 R28, R12, R32, R128 ;  /* 0x000000200c1c723c */ /* 0x000fe20000041880 */
[----:B------:R-:W-:-:S02]  /*3fd0*/  IADD3 R127, R7, 0x71, RZ ;  /* 0x00000071077f7810 */ /* 0x000fc40007ffe0ff */
[C---:B------:R-:W-:Y:S02]  /*3fe0*/  IADD3 R126, R7.reuse, 0x78, RZ ;  /* 0x00000078077e7810 */ /* 0x040fe40007ffe0ff */
[----:B------:R-:W-:Y:S02]  /*3ff0*/  IADD3 R125, R7, 0x79, RZ ;  /* 0x00000079077d7810 */ /* 0x000fe40007ffe0ff */
[----:B------:R-:W-:Y:S01]  /*4000*/  IMAD.MOV.U32 R131, RZ, RZ, R18 ;  /* 0x000000ffff837224 */ /* 0x000fe200078e0012 */
[----:B------:R-:W-:Y:S01]  /*4010*/  HMMA.16816.F32.BF16 R192, R12, R34, R132 ;  /* 0x000000220cc0723c */ /* 0x000fe20000041884 */
[----:B------:R-:W-:Y:S02]  /*4020*/  IMAD.MOV.U32 R128, RZ, RZ, R19 ;  /* 0x000000ffff807224 */ /* 0x000fe400078e0013 */
[----:B------:R-:W-:Y:S02]  /*4030*/  IMAD.MOV.U32 R130, RZ, RZ, R91 ;  /* 0x000000ffff827224 */ /* 0x000fe400078e005b */
[----:B-1----:R-:W-:Y:S01]  /*4040*/  IMAD.MOV.U32 R6, RZ, RZ, R5 ;  /* 0x000000ffff067224 */ /* 0x002fe200078e0005 */
[----:B------:R-:W-:-:S02]  /*4050*/  IABS R5, R8 ;  /* 0x0000000800057213 */ /* 0x000fc40000000000 */
[C---:B------:R-:W-:Y:S01]  /*4060*/  HMMA.16816.F32.BF16 R196, R12.reuse, R36, R136 ;  /* 0x000000240cc4723c */ /* 0x040fe20000041888 */
[----:B------:R-:W-:Y:S01]  /*4070*/  IADD3 R8, R3, -R84, RZ ;  /* 0x8000005403087210 */ /* 0x000fe20007ffe0ff */
[----:B------:R1:W-:Y:S01]  /*4080*/  I2F R188, R6 ;  /* 0x0000000600bc7306 */ /* 0x0003e20000201400 */
[----:B------:R-:W-:Y:S01]  /*4090*/  MOV R134, R16 ;  /* 0x0000001000867202 */ /* 0x000fe20000000f00 */
[----:B------:R-:W-:Y:S01]  /*40a0*/  IMAD.MOV.U32 R133, RZ, RZ, R17 ;  /* 0x000000ffff857224 */ /* 0x000fe200078e0011 */
[----:B------:R-:W-:Y:S01]  /*40b0*/  LDSM.16.M88.4 R36, [R220+0x1000] ;  /* 0x00100000dc24783b */ /* 0x000fe20000000200 */
[----:B------:R-:W-:Y:S01]  /*40c0*/  IMAD.MOV.U32 R135, RZ, RZ, R90 ;  /* 0x000000ffff877224 */ /* 0x000fe200078e005a */
[----:B------:R-:W-:Y:S01]  /*40d0*/  MOV R139, R89 ;  /* 0x00000059008b7202 */ /* 0x000fe20000000f00 */
[----:B------:R-:W-:Y:S01]  /*40e0*/  HMMA.16816.F32.BF16 R56, R12, R26, R116 ;  /* 0x0000001a0c38723c */ /* 0x000fe20000041874 */
[----:B------:R-:W-:Y:S01]  /*40f0*/  LDSM.16.M88.4 R16, [R220] ;  /* 0x00000000dc10783b */ /* 0x000fe20000000200 */
[----:B------:R-:W-:-:S02]  /*4100*/  IMAD.MOV.U32 R132, RZ, RZ, R88 ;  /* 0x000000ffff847224 */ /* 0x000fc400078e0058 */
[----:B------:R-:W-:Y:S02]  /*4110*/  IMAD.MOV.U32 R138, RZ, RZ, R98 ;  /* 0x000000ffff8a7224 */ /* 0x000fe400078e0062 */
[----:B------:R-:W-:Y:S01]  /*4120*/  IMAD.MOV.U32 R136, RZ, RZ, R96 ;  /* 0x000000ffff887224 */ /* 0x000fe200078e0060 */
[C---:B------:R-:W-:Y:S01]  /*4130*/  IADD3 R116, R7.reuse, 0x51, RZ ;  /* 0x0000005107747810 */ /* 0x040fe20007ffe0ff */
[C---:B------:R-:W-:Y:S01]  /*4140*/  HMMA.16816.F32.BF16 R156, R12.reuse, R44, R156 ;  /* 0x0000002c0c9c723c */ /* 0x040fe2000004189c */
[----:B------:R-:W-:Y:S01]  /*4150*/  IADD3 R117, R7, 0x58, RZ ;  /* 0x0000005807757810 */ /* 0x000fe20007ffe0ff */
[----:B-1----:R-:W-:Y:S01]  /*4160*/  IMAD.MOV.U32 R6, RZ, RZ, R5 ;  /* 0x000000ffff067224 */ /* 0x002fe200078e0005 */
[----:B------:R-:W-:Y:S01]  /*4170*/  IABS R5, R8 ;  /* 0x0000000800057213 */ /* 0x000fe20000000000 */
[----:B------:R-:W-:Y:S01]  /*4180*/  IMAD.IADD R8, R3, 0x1, -R85 ;  /* 0x0000000103087824 */ /* 0x000fe200078e0a55 */
[C---:B------:R-:W-:Y:S01]  /*4190*/  IADD3 R118, R7.reuse, 0x59, RZ ;  /* 0x0000005907767810 */ /* 0x040fe20007ffe0ff */
[----:B------:R1:W-:Y:S01]  /*41a0*/  I2F R189, R6 ;  /* 0x0000000600bd7306 */ /* 0x0003e20000201400 */
[----:B------:R-:W-:Y:S01]  /*41b0*/  IMAD.MOV.U32 R44, RZ, RZ, R239 ;  /* 0x000000ffff2c7224 */ /* 0x000fe200078e00ef */
[----:B------:R-:W-:Y:S01]  /*41c0*/  HMMA.16816.F32.BF16 R52, R12, R24, R112 ;  /* 0x000000180c34723c */ /* 0x000fe20000041870 */
[----:B------:R-:W2:Y:S01]  /*41d0*/  LDSM.16.M88.4 R24, [R224+0x2000] ;  /* 0x00200000e018783b */ /* 0x000ea20000000200 */
[----:B------:R-:W-:-:S06]  /*41e0*/  IADD3 R119, R7, 0x60, RZ ;  /* 0x0000006007777810 */ /* 0x000fcc0007ffe0ff */
[----:B------:R-:W-:Y:S01]  /*41f0*/  HMMA.16816.F32.BF16 R168, R12, R50, R168 ;  /* 0x000000320ca8723c */ /* 0x000fe200000418a8 */
[----:B-1----:R-:W-:Y:S01]  /*4200*/  IMAD.MOV.U32 R6, RZ, RZ, R5 ;  /* 0x000000ffff067224 */ /* 0x002fe200078e0005 */
[----:B------:R-:W-:-:S06]  /*4210*/  IABS R5, R8 ;  /* 0x0000000800057213 */ /* 0x000fcc0000000000 */
[----:B------:R-:W-:Y:S01]  /*4220*/  HMMA.16816.F32.BF16 R160, R12, R48, R160 ;  /* 0x000000300ca0723c */ /* 0x000fe200000418a0 */
[C---:B------:R-:W-:Y:S01]  /*4230*/  IADD3 R8, R3.reuse, -R86, RZ ;  /* 0x8000005603087210 */ /* 0x040fe20007ffe0ff */
[----:B------:R1:W-:Y:S01]  /*4240*/  I2F R190, R6 ;  /* 0x0000000600be7306 */ /* 0x0003e20000201400 */
[----:B------:R-:W-:Y:S01]  /*4250*/  MOV R50, R44 ;  /* 0x0000002c00327202 */ /* 0x000fe20000000f00 */
[----:B-1----:R-:W-:Y:S01]  /*4260*/  IMAD.MOV.U32 R6, RZ, RZ, R5 ;  /* 0x000000ffff067224 */ /* 0x002fe200078e0005 */
[----:B------:R-:W-:Y:S01]  /*4270*/  IABS R5, R8 ;  /* 0x0000000800057213 */ /* 0x000fe20000000000 */
[----:B------:R-:W-:-:S04]  /*4280*/  IMAD.IADD R8, R3, 0x1, -R87 ;  /* 0x0000000103087824 */ /* 0x000fc800078e0a57 */
[----:B------:R1:W-:Y:S01]  /*4290*/  I2F R191, R6 ;  /* 0x0000000600bf7306 */ /* 0x0003e20000201400 */
[C---:B--2---:R-:W-:Y:S08]  /*42a0*/  HMMA.16816.F32.BF16 R80, R24.reuse, R18, R176 ;  /* 0x000000121850723c */ /* 0x044ff000000418b0 */
[----:B------:R-:W-:Y:S01]  /*42b0*/  HMMA.16816.F32.BF16 R112, R24, R36, R184 ;  /* 0x000000241870723c */ /* 0x000fe200000418b8 */
[----:B-1----:R-:W-:Y:S01]  /*42c0*/  IMAD.MOV.U32 R6, RZ, RZ, R5 ;  /* 0x000000ffff067224 */ /* 0x002fe200078e0005 */
[----:B------:R-:W-:-:S05]  /*42d0*/  IABS R5, R8 ;  /* 0x0000000800057213 */ /* 0x000fca0000000000 */
[----:B------:R-:W-:Y:S01]  /*42e0*/  IMAD.MOV.U32 R187, RZ, RZ, R213 ;  /* 0x000000ffffbb7224 */ /* 0x000fe200078e00d5 */
[C---:B------:R-:W-:Y:S01]  /*42f0*/  IADD3 R8, R3.reuse, -R92, RZ ;  /* 0x8000005c03087210 */ /* 0x040fe20007ffe0ff */
[----:B------:R1:W-:Y:S01]  /*4300*/  I2F R200, R6 ;  /* 0x0000000600c87306 */ /* 0x0003e20000201400 */
[----:B------:R-:W-:Y:S02]  /*4310*/  IMAD.MOV.U32 R184, RZ, RZ, R235 ;  /* 0x000000ffffb87224 */ /* 0x000fe400078e00eb */
[----:B-1----:R-:W-:Y:S01]  /*4320*/  IMAD.MOV.U32 R6, RZ, RZ, R5 ;  /* 0x000000ffff067224 */ /* 0x002fe200078e0005 */
[----:B------:R-:W-:Y:S01]  /*4330*/  IABS R5, R8 ;  /* 0x0000000800057213 */ /* 0x000fe20000000000 */
[----:B------:R-:W-:-:S03]  /*4340*/  IMAD.IADD R8, R3, 0x1, -R93 ;  /* 0x0000000103087824 */ /* 0x000fc600078e0a5d */
[----:B------:R1:W-:Y:S02]  /*4350*/  I2F R143, R6 ;  /* 0x00000006008f7306 */ /* 0x0003e40000201400 */
[----:B-1----:R-:W-:Y:S01]  /*4360*/  IMAD.MOV.U32 R6, RZ, RZ, R5 ;  /* 0x000000ffff067224 */ /* 0x002fe200078e0005 */
[----:B------:R-:W-:Y:S02]  /*4370*/  IABS R5, R8 ;  /* 0x0000000800057213 */ /* 0x000fe40000000000 */
[C---:B------:R-:W-:Y:S03]  /*4380*/  HMMA.16816.F32.BF16 R8, R12.reuse, R20, R148 ;  /* 0x000000140c08723c */ /* 0x040fe60000041894 */
[----:B------:R1:W-:Y:S04]  /*4390*/  I2F R144, R6 ;  /* 0x0000000600907306 */ /* 0x0003e80000201400 */
[----:B------:R-:W-:Y:S01]  /*43a0*/  IMAD.MOV.U32 R148, RZ, RZ, R242 ;  /* 0x000000ffff947224 */ /* 0x000fe200078e00f2 */
[----:B------:R-:W-:Y:S03]  /*43b0*/  HMMA.16816.F32.BF16 R20, R12, R22, R152 ;  /* 0x000000160c14723c */ /* 0x000fe60000041898 */
[----:B------:R2:W-:Y:S01]  /*43c0*/  I2F R145, R5 ;  /* 0x0000000500917306 */ /* 0x0005e20000201400 */
[----:B------:R-:W-:Y:S01]  /*43d0*/  MOV R150, R232 ;  /* 0x000000e800967202 */ /* 0x000fe20000000f00 */
[----:B------:R-:W-:-:S02]  /*43e0*/  IMAD.MOV.U32 R151, RZ, RZ, R227 ;  /* 0x000000ffff977224 */ /* 0x000fc400078e00e3 */
[----:B------:R-:W-:Y:S01]  /*43f0*/  IMAD.MOV.U32 R149, RZ, RZ, R233 ;  /* 0x000000ffff957224 */ /* 0x000fe200078e00e9 */
[----:B------:R-:W-:Y:S01]  /*4400*/  HMMA.16816.F32.BF16 R152, R12, R46, R72 ;  /* 0x0000002e0c98723c */ /* 0x000fe20000041848 */
[----:B-1----:R-:W-:-:S04]  /*4410*/  IADD3 R6, R3, -R94, RZ ;  /* 0x8000005e03067210 */ /* 0x002fc80007ffe0ff */
[----:B------:R-:W-:-:S03]  /*4420*/  IABS R6, R6 ;  /* 0x0000000600067213 */ /* 0x000fc60000000000 */
[----:B------:R-:W-:Y:S01]  /*4430*/  IMAD.MOV.U32 R4, RZ, RZ, R8 ;  /* 0x000000ffff047224 */ /* 0x000fe200078e0008 */
[----:B------:R-:W-:Y:S01]  /*4440*/  MOV R222, R9 ;  /* 0x0000000900de7202 */ /* 0x000fe20000000f00 */
[----:B--2---:R-:W-:Y:S01]  /*4450*/  IMAD.MOV.U32 R5, RZ, RZ, R6 ;  /* 0x000000ffff057224 */ /* 0x004fe200078e0006 */
[----:B------:R-:W-:Y:S01]  /*4460*/  HMMA.16816.F32.BF16 R72, R24, R16, R172 ;  /* 0x000000101848723c */ /* 0x000fe200000418ac */
[----:B------:R-:W-:Y:S02]  /*4470*/  IMAD.IADD R6, R3, 0x1, -R100 ;  /* 0x0000000103067824 */ /* 0x000fe400078e0a64 */
[----:B------:R1:W-:Y:S01]  /*4480*/  I2F R146, R5 ;  /* 0x0000000500927306 */ /* 0x0003e20000201400 */
[----:B------:R-:W-:Y:S01]  /*4490*/  IMAD.MOV.U32 R203, RZ, RZ, R10 ;  /* 0x000000ffffcb7224 */ /* 0x000fe200078e000a */
[----:B------:R-:W-:Y:S01]  /*44a0*/  MOV R242, R22 ;  /* 0x0000001600f27202 */ /* 0x000fe20000000f00 */
[----:B------:R-:W-:Y:S02]  /*44b0*/  IMAD.MOV.U32 R8, RZ, RZ, R21 ;  /* 0x000000ffff087224 */ /* 0x000fe400078e0015 */
[----:B------:R-:W-:-:S02]  /*44c0*/  IMAD.MOV.U32 R137, RZ, RZ, R23 ;  /* 0x000000ffff897224 */ /* 0x000fc400078e0017 */
[----:B------:R-:W-:Y:S02]  /*44d0*/  IMAD.MOV.U32 R129, RZ, RZ, R20 ;  /* 0x000000ffff817224 */ /* 0x000fe400078e0014 */
[----:B------:R-:W2:Y:S01]  /*44e0*/  LDSM.16.M88.4 R20, [R224] ;  /* 0x00000000e014783b */ /* 0x000ea20000000200 */
[----:B------:R-:W-:Y:S02]  /*44f0*/  IMAD.MOV.U32 R225, RZ, RZ, R11 ;  /* 0x000000ffffe17224 */ /* 0x000fe400078e000b */
[----:B------:R-:W-:Y:S02]  /*4500*/  IMAD.MOV.U32 R45, RZ, RZ, R8 ;  /* 0x000000ffff2d7224 */ /* 0x000fe400078e0008 */
[----:B------:R-:W3:Y:S01]  /*4510*/  LDSM.16.M88.4 R8, [R220+0x800] ;  /* 0x00080000dc08783b */ /* 0x000ee20000000200 */
[----:B------:R-:W-:Y:S01]  /*4520*/  IMAD.MOV.U32 R175, RZ, RZ, R50 ;  /* 0x000000ffffaf7224 */ /* 0x000fe200078e0032 */
[----:B-1----:R-:W-:Y:S01]  /*4530*/  MOV R5, R2 ;  /* 0x0000000200057202 */ /* 0x002fe20000000f00 */
[----:B------:R-:W-:Y:S01]  /*4540*/  IMAD.MOV.U32 R49, RZ, RZ, R45 ;  /* 0x000000ffff317224 */ /* 0x000fe200078e002d */
[----:B------:R-:W-:Y:S01]  /*4550*/  IABS R2, R6 ;  /* 0x0000000600027213 */ /* 0x000fe20000000000 */
[----:B------:R-:W-:Y:S01]  /*4560*/  IMAD.IADD R6, R3, 0x1, -R108 ;  /* 0x0000000103067824 */ /* 0x000fe200078e0a6c */
[----:B------:R1:W-:Y:S01]  /*4570*/  I2F R147, R5 ;  /* 0x0000000500937306 */ /* 0x0003e20000201400 */
[----:B------:R-:W-:Y:S01]  /*4580*/  MOV R50, R150 ;  /* 0x0000009600327202 */ /* 0x000fe20000000f00 */
[----:B------:R-:W-:-:S02]  /*4590*/  IMAD.MOV.U32 R150, RZ, RZ, R136 ;  /* 0x000000ffff967224 */ /* 0x000fc400078e0088 */
[----:B------:R-:W-:Y:S02]  /*45a0*/  IMAD.MOV.U32 R136, RZ, RZ, R135 ;  /* 0x000000ffff887224 */ /* 0x000fe400078e0087 */
[----:B------:R-:W-:Y:S02]  /*45b0*/  IMAD.MOV.U32 R174, RZ, RZ, R149 ;  /* 0x000000ffffae7224 */ /* 0x000fe400078e0095 */
[----:B------:R-:W-:Y:S02]  /*45c0*/  IMAD.MOV.U32 R149, RZ, RZ, R141 ;  /* 0x000000ffff957224 */ /* 0x000fe400078e008d */
[----:B------:R-:W-:Y:S01]  /*45d0*/  IMAD.MOV.U32 R141, RZ, RZ, R138 ;  /* 0x000000ffff8d7224 */ /* 0x000fe200078e008a */
[----:B------:R-:W-:Y:S01]  /*45e0*/  MOV R138, R139 ;  /* 0x0000008b008a7202 */ /* 0x000fe20000000f00 */
[----:B------:R-:W-:Y:S01]  /*45f0*/  IMAD.MOV.U32 R172, RZ, RZ, R50 ;  /* 0x000000ffffac7224 */ /* 0x000fe200078e0032 */
[----:B------:R-:W-:Y:S01]  /*4600*/  MOV R173, R174 ;  /* 0x000000ae00ad7202 */ /* 0x000fe20000000f00 */
[----:B------:R-:W-:-:S02]  /*4610*/  IMAD.MOV.U32 R50, RZ, RZ, R136 ;  /* 0x000000ffff327224 */ /* 0x000fc400078e0088 */
[----:B-1----:R-:W-:Y:S01]  /*4620*/  IMAD.MOV.U32 R5, RZ, RZ, R2 ;  /* 0x000000ffff057224 */ /* 0x002fe200078e0002 */
[----:B------:R-:W-:Y:S01]  /*4630*/  IABS R2, R6 ;  /* 0x0000000600027213 */ /* 0x000fe20000000000 */
[----:B------:R-:W-:Y:S01]  /*4640*/  IMAD.MOV.U32 R174, RZ, RZ, R130 ;  /* 0x000000ffffae7224 */ /* 0x000fe200078e0082 */
[----:B------:R-:W-:Y:S01]  /*4650*/  IADD3 R6, R3, -R109, RZ ;  /* 0x8000006d03067210 */ /* 0x000fe20007ffe0ff */
[----:B------:R1:W-:Y:S01]  /*4660*/  I2F R212, R5 ;  /* 0x0000000500d47306 */ /* 0x0003e20000201400 */
[----:B--2---:R-:W-:Y:S01]  /*4670*/  HMMA.16816.F32.BF16 R40, R20, R18, R56 ;  /* 0x000000121428723c */ /* 0x004fe20000041838 */
[----:B-1----:R-:W-:Y:S01]  /*4680*/  IMAD.MOV.U32 R5, RZ, RZ, R2 ;  /* 0x000000ffff057224 */ /* 0x002fe200078e0002 */
[----:B------:R-:W-:-:S06]  /*4690*/  IABS R2, R6 ;  /* 0x0000000600027213 */ /* 0x000fcc0000000000 */
[----:B---3--:R-:W-:Y:S01]  /*46a0*/  HMMA.16816.F32.BF16 R88, R24, R8, R216 ;  /* 0x000000081858723c */ /* 0x008fe200000418d8 */
[----:B------:R-:W-:Y:S01]  /*46b0*/  IADD3 R6, R3, -R117, RZ ;  /* 0x8000007503067210 */ /* 0x000fe20007ffe0ff */
[----:B------:R1:W-:Y:S01]  /*46c0*/  I2F R227, R5 ;  /* 0x0000000500e37306 */ /* 0x0003e20000201400 */
[----:B------:R-:W-:-:S05]  /*46d0*/  MOV R58, R201 ;  /* 0x000000c9003a7202 */ /* 0x000fca0000000f00 */
[----:B------:R-:W-:Y:S02]  /*46e0*/  HMMA.16816.F32.BF16 R60, R20, R8, R60 ;  /* 0x00000008143c723c */ /* 0x000fe4000004183c */
[----:B------:R2:W-:Y:S05]  /*46f0*/  I2F R232, R2 ;  /* 0x0000000200e87306 */ /* 0x0005ea0000201400 */
[C---:B------:R-:W-:Y:S01]  /*4700*/  IMAD.IADD R9, R3.reuse, 0x1, -R125 ;  /* 0x0000000103097824 */ /* 0x040fe200078e0a7d */
[----:B------:R-:W-:Y:S01]  /*4710*/  HMMA.16816.F32.BF16 R96, R24, R10, R180 ;  /* 0x0000000a1860723c */ /* 0x000fe200000418b4 */
[----:B------:R-:W-:Y:S02]  /*4720*/  FFMA.FTZ R46, R166, -UR4, R40 ;  /* 0x80000004a62e7c23 */ /* 0x000fe40008010028 */
[----:B-1----:R-:W-:-:S02]  /*4730*/  IMAD.IADD R5, R3, 0x1, -R111 ;  /* 0x0000000103057824 */ /* 0x002fc400078e0a6f */
[----:B------:R-:W-:Y:S02]  /*4740*/  FFMA.FTZ R47, R110, -UR4, R41 ;  /* 0x800000046e2f7c23 */ /* 0x000fe40008010029 */
[----:B------:R-:W-:Y:S01]  /*4750*/  IMAD.MOV.U32 R183, RZ, RZ, R148 ;  /* 0x000000ffffb77224 */ /* 0x000fe200078e0094 */
[----:B------:R-:W-:Y:S01]  /*4760*/  IABS R5, R5 ;  /* 0x0000000500057213 */ /* 0x000fe20000000000 */
[C---:B------:R-:W-:Y:S01]  /*4770*/  HMMA.16816.F32.BF16 R64, R20.reuse, R10, R64 ;  /* 0x0000000a1440723c */ /* 0x040fe20000041840 */
[----:B--2---:R-:W-:Y:S02]  /*4780*/  IMAD.IADD R2, R3, 0x1, -R116 ;  /* 0x0000000103027824 */ /* 0x004fe400078e0a74 */
[----:B------:R1:W-:Y:S01]  /*4790*/  I2F R233, R5 ;  /* 0x0000000500e97306 */ /* 0x0003e20000201400 */
[----:B------:R-:W-:Y:S02]  /*47a0*/  IMAD.MOV.U32 R148, RZ, RZ, R141 ;  /* 0x000000ffff947224 */ /* 0x000fe400078e008d */
[----:B------:R-:W-:Y:S01]  /*47b0*/  IABS R2, R2 ;  /* 0x0000000200027213 */ /* 0x000fe20000000000 */
[----:B----4-:R-:W-:Y:S01]  /*47c0*/  FFMA.FTZ R48, R103, -UR4, R60 ;  /* 0x8000000467307c23 */ /* 0x010fe2000801003c */
[----:B------:R-:W-:Y:S01]  /*47d0*/  HMMA.16816.F32.BF16 R32, R20, R16, R52 ;  /* 0x000000101420723c */ /* 0x000fe20000041834 */
[----:B------:R-:W-:Y:S01]  /*47e0*/  MOV R103, R142 ;  /* 0x0000008e00677202 */ /* 0x000fe20000000f00 */
[----:B------:R-:W-:-:S02]  /*47f0*/  IMAD.MOV.U32 R110, RZ, RZ, R238 ;  /* 0x000000ffff6e7224 */ /* 0x000fc400078e00ee */
[----:B------:R-:W-:-:S03]  /*4800*/  IMAD.MOV.U32 R180, RZ, RZ, R240 ;  /* 0x000000ffffb47224 */ /* 0x000fc600078e00f0 */
[----:B------:R-:W-:Y:S01]  /*4810*/  MOV R55, R50 ;  /* 0x0000003200377202 */ /* 0x000fe20000000f00 */
[----:B------:R-:W-:Y:S01]  /*4820*/  HMMA.16816.F32.BF16 R104, R20, R36, R28 ;  /* 0x000000241468723c */ /* 0x000fe2000004181c */
[----:B------:R-:W-:Y:S02]  /*4830*/  IMAD.MOV.U32 R54, RZ, RZ, R172 ;  /* 0x000000ffff367224 */ /* 0x000fe400078e00ac */
[----:B-1----:R-:W-:Y:S01]  /*4840*/  IMAD.MOV.U32 R5, RZ, RZ, R2 ;  /* 0x000000ffff057224 */ /* 0x002fe200078e0002 */
[----:B------:R-:W-:Y:S01]  /*4850*/  IABS R2, R6 ;  /* 0x0000000600027213 */ /* 0x000fe20000000000 */
[----:B------:R-:W-:Y:S01]  /*4860*/  IMAD.IADD R6, R3, 0x1, -R118 ;  /* 0x0000000103067824 */ /* 0x000fe200078e0a76 */
[----:B------:R-:W-:Y:S01]  /*4870*/  MOV R181, R54 ;  /* 0x0000003600b57202 */ /* 0x000fe20000000f00 */
[----:B------:R1:W-:Y:S01]  /*4880*/  I2F R239, R5 ;  /* 0x0000000500ef7306 */ /* 0x0003e20000201400 */
[----:B------:R-:W-:Y:S02]  /*4890*/  IMAD.MOV.U32 R172, RZ, RZ, R138 ;  /* 0x000000ffffac7224 */ /* 0x000fe400078e008a */
[----:B------:R-:W-:-:S02]  /*48a0*/  IMAD.MOV.U32 R53, RZ, RZ, R173 ;  /* 0x000000ffff357224 */ /* 0x000fc400078e00ad */
[----:B------:R-:W-:Y:S02]  /*48b0*/  IMAD.MOV.U32 R173, RZ, RZ, R132 ;  /* 0x000000ffffad7224 */ /* 0x000fe400078e0084 */
[----:B------:R-:W-:Y:S02]  /*48c0*/  IMAD.MOV.U32 R177, RZ, RZ, R55 ;  /* 0x000000ffffb17224 */ /* 0x000fe400078e0037 */
[----:B------:R-:W-:Y:S02]  /*48d0*/  FFMA.FTZ R44, R165, -UR4, R32 ;  /* 0x80000004a52c7c23 */ /* 0x000fe40008010020 */
[----:B------:R-:W-:Y:S02]  /*48e0*/  FFMA.FTZ R45, R167, -UR4, R33 ;  /* 0x80000004a72d7c23 */ /* 0x000fe40008010021 */
[----:B------:R-:W-:Y:S01]  /*48f0*/  IMAD.MOV.U32 R55, RZ, RZ, R49 ;  /* 0x000000ffff377224 */ /* 0x000fe200078e0031 */
[----:B------:R-:W-:Y:S01]  /*4900*/  MOV R49, R129 ;  /* 0x0000008100317202 */ /* 0x000fe20000000f00 */
[----:B------:R-:W-:-:S02]  /*4910*/  IMAD.MOV.U32 R182, RZ, RZ, R53 ;  /* 0x000000ffffb67224 */ /* 0x000fc400078e0035 */
[----:B-1----:R-:W-:Y:S01]  /*4920*/  IMAD.MOV.U32 R5, RZ, RZ, R2 ;  /* 0x000000ffff057224 */ /* 0x002fe200078e0002 */
[----:B------:R-:W-:Y:S01]  /*4930*/  IABS R2, R6 ;  /* 0x0000000600027213 */ /* 0x000fe20000000000 */
[----:B------:R-:W-:Y:S01]  /*4940*/  IMAD.MOV.U32 R179, RZ, RZ, R172 ;  /* 0x000000ffffb37224 */ /* 0x000fe200078e00ac */
[----:B------:R-:W-:Y:S01]  /*4950*/  IADD3 R6, R3, -R119, RZ ;  /* 0x8000007703067210 */ /* 0x000fe20007ffe0ff */
[----:B------:R-:W1:Y:S01]  /*4960*/  I2F R51, R5 ;  /* 0x0000000500337306 */ /* 0x000e620000201400 */
[----:B------:R-:W-:Y:S01]  /*4970*/  IMAD.MOV.U32 R172, RZ, RZ, R242 ;  /* 0x000000ffffac7224 */ /* 0x000fe200078e00f2 */
[----:B------:R-:W-:Y:S01]  /*4980*/  FSEL R242, R48, -INF , !P0 ;  /* 0xff80000030f27808 */ /* 0x000fe20004000000 */
[----:B------:R-:W-:Y:S02]  /*4990*/  FFMA.FTZ R52, R102, -UR4, R61 ;  /* 0x8000000466347c23 */ /* 0x000fe4000801003d */
[----:B------:R-:W-:Y:S01]  /*49a0*/  FFMA.FTZ R56, R101, -UR4, R64 ;  /* 0x8000000465387c23 */ /* 0x000fe20008010040 */
[----:B------:R-:W-:Y:S01]  /*49b0*/  MOV R101, R133 ;  /* 0x0000008500657202 */ /* 0x000fe20000000f00 */
[----:B------:R-:W-:Y:S01]  /*49c0*/  IMAD.MOV.U32 R178, RZ, RZ, R173 ;  /* 0x000000ffffb27224 */ /* 0x000fe200078e00ad */
[----:B------:R-:W-:Y:S01]  /*49d0*/  FSEL R213, R52, -INF , !P6 ;  /* 0xff80000034d57808 */ /* 0x000fe20007000000 */
[----:B------:R-:W-:Y:S01]  /*49e0*/  IMAD.MOV.U32 R173, RZ, RZ, R137 ;  /* 0x000000ffffad7224 */ /* 0x000fe200078e0089 */
[----:B------:R-:W-:Y:S01]  /*49f0*/  FSEL R186, R56, -INF , !P5 ;  /* 0xff80000038ba7808 */ /* 0x000fe20006800000 */
[----:B------:R-:W-:-:S02]  /*4a00*/  IMAD.MOV.U32 R165, RZ, RZ, R236 ;  /* 0x000000ffffa57224 */ /* 0x000fc400078e00ec */
[----:B------:R-:W-:Y:S02]  /*4a10*/  IMAD.MOV.U32 R64, RZ, RZ, R131 ;  /* 0x000000ffff407224 */ /* 0x000fe400078e0083 */
[----:B------:R-:W-:Y:S01]  /*4a20*/  IMAD.MOV.U32 R61, RZ, RZ, R172 ;  /* 0x000000ffff3d7224 */ /* 0x000fe200078e00ac */
[----:B-1----:R-:W-:Y:S01]  /*4a30*/  MOV R176, R51 ;  /* 0x0000003300b07202 */ /* 0x002fe20000000f00 */
[----:B------:R-:W-:Y:S01]  /*4a40*/  IMAD.MOV.U32 R5, RZ, RZ, R2 ;  /* 0x000000ffff057224 */ /* 0x000fe200078e0002 */
[----:B------:R-:W-:Y:S01]  /*4a50*/  IABS R2, R6 ;  /* 0x0000000600027213 */ /* 0x000fe20000000000 */
[----:B------:R-:W-:Y:S02]  /*4a60*/  IMAD.IADD R6, R3, 0x1, -R120 ;  /* 0x0000000103067824 */ /* 0x000fe400078e0a78 */
[----:B------:R1:W2:Y:S01]  /*4a70*/  I2F R124, R5 ;  /* 0x00000005007c7306 */ /* 0x0002a20000201400 */
[----:B------:R-:W-:Y:S02]  /*4a80*/  IMAD.MOV.U32 R172, RZ, RZ, R150 ;  /* 0x000000ffffac7224 */ /* 0x000fe400078e0096 */
[----:B------:R-:W-:-:S02]  /*4a90*/  IMAD.MOV.U32 R102, RZ, RZ, R128 ;  /* 0x000000ffff667224 */ /* 0x000fc400078e0080 */
[----:B------:R-:W-:Y:S02]  /*4aa0*/  IMAD.MOV.U32 R185, RZ, RZ, R173 ;  /* 0x000000ffffb97224 */ /* 0x000fe400078e00ad */
[----:B-1----:R-:W-:Y:S01]  /*4ab0*/  IMAD.MOV.U32 R5, RZ, RZ, R2 ;  /* 0x000000ffff057224 */ /* 0x002fe200078e0002 */
[----:B------:R-:W-:Y:S02]  /*4ac0*/  IABS R2, R6 ;  /* 0x0000000600027213 */ /* 0x000fe40000000000 */
[C---:B------:R-:W-:Y:S01]  /*4ad0*/  IADD3 R6, R3.reuse, -R121, RZ ;  /* 0x8000007903067210 */ /* 0x040fe20007ffe0ff */
[----:B------:R1:W-:Y:S01]  /*4ae0*/  I2F R59, R5 ;  /* 0x00000005003b7306 */ /* 0x0003e20000201400 */
[----:B--2---:R-:W-:Y:S01]  /*4af0*/  MOV R166, R124 ;  /* 0x0000007c00a67202 */ /* 0x004fe20000000f00 */
[----:B-1----:R-:W-:Y:S01]  /*4b00*/  IMAD.MOV.U32 R5, RZ, RZ, R2 ;  /* 0x000000ffff057224 */ /* 0x002fe200078e0002 */
[----:B------:R-:W-:Y:S01]  /*4b10*/  IABS R2, R6 ;  /* 0x0000000600027213 */ /* 0x000fe20000000000 */
[----:B------:R-:W-:-:S04]  /*4b20*/  IMAD.IADD R6, R3, 0x1, -R122 ;  /* 0x0000000103067824 */ /* 0x000fc800078e0a7a */
[----:B------:R1:W2:Y:S02]  /*4b30*/  I2F R140, R5 ;  /* 0x00000005008c7306 */ /* 0x0002a40000201400 */
[----:B-1----:R-:W-:Y:S01]  /*4b40*/  IMAD.MOV.U32 R5, RZ, RZ, R2 ;  /* 0x000000ffff057224 */ /* 0x002fe200078e0002 */
[----:B------:R-:W-:Y:S01]  /*4b50*/  IABS R2, R6 ;  /* 0x0000000600027213 */ /* 0x000fe20000000000 */
[----:B--2---:R-:W-:Y:S01]  /*4b60*/  IMAD.MOV.U32 R167, RZ, RZ, R140 ;  /* 0x000000ffffa77224 */ /* 0x004fe200078e008c */
[----:B------:R-:W-:-:S03]  /*4b70*/  IADD3 R6, R3, -R123, RZ ;  /* 0x8000007b03067210 */ /* 0x000fc60007ffe0ff */
[----:B------:R1:W-:Y:S02]  /*4b80*/  I2F R248, R5 ;  /* 0x0000000500f87306 */ /* 0x0003e40000201400 */
[----:B-1----:R-:W-:Y:S01]  /*4b90*/  IMAD.MOV.U32 R5, RZ, RZ, R2 ;  /* 0x000000ffff057224 */ /* 0x002fe200078e0002 */
[----:B------:R-:W-:Y:S01]  /*4ba0*/  IABS R2, R6 ;  /* 0x0000000600027213 */ /* 0x000fe20000000000 */
[----:B------:R-:W-:-:S04]  /*4bb0*/  IMAD.IADD R6, R3, 0x1, -R127 ;  /* 0x0000000103067824 */ /* 0x000fc800078e0a7f */
[----:B------:R1:W-:Y:S02]  /*4bc0*/  I2F R219, R5 ;  /* 0x0000000500db7306 */ /* 0x0003e40000201400 */
[----:B-1----:R-:W-:Y:S01]  /*4bd0*/  IMAD.MOV.U32 R5, RZ, RZ, R2 ;  /* 0x000000ffff057224 */ /* 0x002fe200078e0002 */
[----:B------:R-:W-:Y:S02]  /*4be0*/  IABS R2, R6 ;  /* 0x0000000600027213 */ /* 0x000fe40000000000 */
[----:B------:R-:W-:-:S03]  /*4bf0*/  SHF.R.S32.HI R6, RZ, 0x1f, R164 ;  /* 0x0000001fff067819 */ /* 0x000fc600000114a4 */
[----:B------:R1:W-:Y:S08]  /*4c00*/  I2F R218, R5 ;  /* 0x0000000500da7306 */ /* 0x0003f00000201400 */
[----:B------:R2:W-:Y:S01]  /*4c10*/  I2F R217, R2 ;  /* 0x0000000200d97306 */ /* 0x0005e20000201400 */
[----:B-1----:R-:W-:-:S04]  /*4c20*/  IADD3 R5, R3, -R126, RZ ;  /* 0x8000007e03057210 */ /* 0x002fc80007ffe0ff */
[----:B------:R-:W-:Y:S02]  /*4c30*/  IABS R5, R5 ;  /* 0x0000000500057213 */ /* 0x000fe40000000000 */
[----:B--2---:R-:W-:-:S03]  /*4c40*/  LEA.HI R2, R6, R164, RZ, 0x2 ;  /* 0x000000a406027211 */ /* 0x004fc600078f10ff */
[----:B------:R-:W-:Y:S01]  /*4c50*/  IMAD.MOV.U32 R8, RZ, RZ, R5 ;  /* 0x000000ffff087224 */ /* 0x000fe200078e0005 */
[----:B------:R-:W-:Y:S02]  /*4c60*/  IADD3 R6, R3, 0x8, RZ ;  /* 0x0000000803067810 */ /* 0x000fe40007ffe0ff */
[----:B------:R-:W-:Y:S01]  /*4c70*/  LOP3.LUT R5, R2, 0xfffffffc, RZ, 0xc0, !PT ;  /* 0xfffffffc02057812 */ /* 0x000fe200078ec0ff */
[----:B------:R1:W-:Y:S01]  /*4c80*/  I2F R216, R8 ;  /* 0x0000000800d87306 */ /* 0x0003e20000201400 */
[----:B------:R-:W-:-:S03]  /*4c90*/  IABS R2, R9 ;  /* 0x0000000900027213 */ /* 0x000fc60000000000 */
[----:B------:R-:W-:-:S04]  /*4ca0*/  IMAD.IADD R5, R164, 0x1, -R5 ;  /* 0x00000001a4057824 */ /* 0x000fc800078e0a05 */
[----:B------:R2:W-:Y:S01]  /*4cb0*/  I2F R164, R2 ;  /* 0x0000000200a47306 */ /* 0x0005e20000201400 */
[----:B------:R3:W-:Y:S01]  /*4cc0*/  STL [R1+0x70], R5 ;  /* 0x0000700501007387 */ /* 0x0007e20000100800 */
[----:B-1----:R-:W-:-:S05]  /*4cd0*/  IMAD.IADD R8, R6, 0x1, -R7 ;  /* 0x0000000106087824 */ /* 0x002fca00078e0a07 */
[----:B------:R-:W-:-:S04]  /*4ce0*/  IABS R8, R8 ;  /* 0x0000000800087213 */ /* 0x000fc80000000000 */
[----:B------:R-:W-:-:S04]  /*4cf0*/  MOV R9, R8 ;  /* 0x0000000800097202 */ /* 0x000fc80000000f00 */
[----:B------:R-:W1:Y:S01]  /*4d00*/  I2F R10, R9 ;  /* 0x00000009000a7306 */ /* 0x000e620000201400 */
[----:B---3--:R-:W-:-:S05]  /*4d10*/  IADD3 R5, R3, 0x40, RZ ;  /* 0x0000004003057810 */ /* 0x008fca0007ffe0ff */
[----:B--2---:R-:W-:-:S05]  /*4d20*/  IMAD.IADD R2, R5, 0x1, -R7 ;  /* 0x0000000105027824 */ /* 0x004fca00078e0a07 */
[----:B------:R-:W-:Y:S01]  /*4d30*/  IABS R8, R2 ;  /* 0x0000000200087213 */ /* 0x000fe20000000000 */
[----:B-1----:R-:W-:Y:S01]  /*4d40*/  FFMA.FTZ R16, R10, -UR4, R34 ;  /* 0x800000040a107c23 */ /* 0x002fe20008010022 */
[----:B------:R-:W-:Y:S02]  /*4d50*/  IADD3 R2, R3, 0x48, RZ ;  /* 0x0000004803027810 */ /* 0x000fe40007ffe0ff */
[----:B------:R1:W2:Y:S03]  /*4d60*/  I2F R9, R8 ;  /* 0x0000000800097306 */ /* 0x0002a60000201400 */
[----:B------:R-:W-:-:S05]  /*4d70*/  IMAD.IADD R3, R2, 0x1, -R7 ;  /* 0x0000000102037824 */ /* 0x000fca00078e0a07 */
[----:B------:R-:W-:-:S05]  /*4d80*/  IABS R3, R3 ;  /* 0x0000000300037213 */ /* 0x000fca0000000000 */
[----:B------:R-:W-:Y:S02]  /*4d90*/  IMAD.MOV.U32 R7, RZ, RZ, R3 ;  /* 0x000000ffff077224 */ /* 0x000fe400078e0003 */
[----:B-1----:R-:W-:Y:S02]  /*4da0*/  IMAD.IADD R8, R6, 0x1, -R68 ;  /* 0x0000000106087824 */ /* 0x002fe400078e0a44 */
[----:B------:R1:W3:Y:S01]  /*4db0*/  I2F R11, R7 ;  /* 0x00000007000b7306 */ /* 0x0002e20000201400 */
[----:B--2---:R-:W-:Y:S02]  /*4dc0*/  FFMA.FTZ R13, R9, -UR4, R72 ;  /* 0x80000004090d7c23 */ /* 0x004fe40008010048 */
[----:B------:R-:W-:Y:S01]  /*4dd0*/  IMAD.MOV.U32 R72, RZ, RZ, R101 ;  /* 0x000000ffff487224 */ /* 0x000fe200078e0065 */
[----:B------:R-:W-:Y:S02]  /*4de0*/  IABS R3, R8 ;  /* 0x0000000800037213 */ /* 0x000fe40000000000 */
[----:B------:R-:W-:-:S02]  /*4df0*/  IADD3 R8, -R68, R5, RZ ;  /* 0x0000000544087210 */ /* 0x000fc40007ffe1ff */
[----:B------:R-:W-:Y:S02]  /*4e00*/  FSEL R135, R13, -INF , !P4 ;  /* 0xff8000000d877808 */ /* 0x000fe40006000000 */
[----:B------:R-:W-:Y:S01]  /*4e10*/  MOV R101, R64 ;  /* 0x0000004000657202 */ /* 0x000fe20000000f00 */
[----:B-1----:R-:W-:Y:S01]  /*4e20*/  IMAD.MOV.U32 R7, RZ, RZ, R3 ;  /* 0x000000ffff077224 */ /* 0x002fe200078e0003 */
[----:B------:R-:W-:Y:S01]  /*4e30*/  IABS R3, R8 ;  /* 0x0000000800037213 */ /* 0x000fe20000000000 */
[----:B------:R-:W-:Y:S01]  /*4e40*/  IMAD.IADD R8, R2, 0x1, -R68 ;  /* 0x0000000102087824 */ /* 0x000fe200078e0a44 */
[----:B------:R-:W-:Y:S01]  /*4e50*/  MOV R68, R49 ;  /* 0x0000003100447202 */ /* 0x000fe20000000f00 */
[----:B------:R1:W2:Y:S01]  /*4e60*/  I2F R15, R7 ;  /* 0x00000007000f7306 */ /* 0x0002a20000201400 */
[----:B---3--:R-:W-:Y:S02]  /*4e70*/  FFMA.FTZ R10, R11, -UR4, R74 ;  /* 0x800000040b0a7c23 */ /* 0x008fe4000801004a */
[----:B------:R-:W-:-:S03]  /*4e80*/  IMAD.MOV.U32 R74, RZ, RZ, R175 ;  /* 0x000000ffff4a7224 */ /* 0x000fc600078e00af */
[----:B------:R-:W-:Y:S01]  /*4e90*/  FSEL R139, R10, -INF , !P4 ;  /* 0xff8000000a8b7808 */ /* 0x000fe20006000000 */
[----:B-1----:R-:W-:Y:S01]  /*4ea0*/  IMAD.MOV.U32 R7, RZ, RZ, R3 ;  /* 0x000000ffff077224 */ /* 0x002fe200078e0003 */
[----:B------:R-:W-:Y:S01]  /*4eb0*/  IABS R3, R8 ;  /* 0x0000000800037213 */ /* 0x000fe20000000000 */
[----:B--2---:R-:W-:Y:S01]  /*4ec0*/  FFMA.FTZ R15, R15, -UR4, R35 ;  /* 0x800000040f0f7c23 */ /* 0x004fe20008010023 */
[----:B------:R-:W-:Y:S01]  /*4ed0*/  IADD3 R8, -R69, R6, RZ ;  /* 0x0000000645087210 */ /* 0x000fe20007ffe1ff */
[----:B------:R1:W2:Y:S02]  /*4ee0*/  I2F R12, R7 ;  /* 0x00000007000c7306 */ /* 0x0002a40000201400 */
[----:B-1----:R-:W-:Y:S01]  /*4ef0*/  IMAD.MOV.U32 R7, RZ, RZ, R3 ;  /* 0x000000ffff077224 */ /* 0x002fe200078e0003 */
[----:B------:R-:W-:Y:S01]  /*4f00*/  IABS R3, R8 ;  /* 0x0000000800037213 */ /* 0x000fe20000000000 */
[----:B------:R-:W-:-:S04]  /*4f10*/  IMAD.IADD R8, R5, 0x1, -R69 ;  /* 0x0000000105087824 */ /* 0x000fc800078e0a45 */
[----:B------:R1:W3:Y:S01]  /*4f20*/  I2F R14, R7 ;  /* 0x00000007000e7306 */ /* 0x0002e20000201400 */
[----:B--2---:R-:W-:-:S05]  /*4f30*/  FFMA.FTZ R11, R12, -UR4, R73 ;  /* 0x800000040c0b7c23 */ /* 0x004fca0008010049 */
[----:B------:R-:W-:Y:S01]  /*4f40*/  FSEL R130, R11, -INF , !P3 ;  /* 0xff8000000b827808 */ /* 0x000fe20005800000 */
[----:B-1----:R-:W-:Y:S01]  /*4f50*/  IMAD.MOV.U32 R7, RZ, RZ, R3 ;  /* 0x000000ffff077224 */ /* 0x002fe200078e0003 */
[----:B------:R-:W-:Y:S01]  /*4f60*/  IABS R3, R8 ;  /* 0x0000000800037213 */ /* 0x000fe20000000000 */
[----:B---3--:R-:W-:Y:S01]  /*4f70*/  FFMA.FTZ R9, R14, -UR4, R75 ;  /* 0x800000040e097c23 */ /* 0x008fe2000801004b */
[----:B------:R-:W-:Y:S01]  /*4f80*/  IADD3 R8, -R69, R2, RZ ;  /* 0x0000000245087210 */ /* 0x000fe20007ffe1ff */
[----:B------:R1:W2:Y:S01]  /*4f90*/  I2F R17, R7 ;  /* 0x0000000700117306 */ /* 0x0002a20000201400 */
[----:B------:R-:W-:Y:S02]  /*4fa0*/  IMAD.MOV.U32 R69, RZ, RZ, R55 ;  /* 0x000000ffff457224 */ /* 0x000fe400078e0037 */
[----:B------:R-:W-:Y:S01]  /*4fb0*/  FSEL R136, R9, -INF , !P3 ;  /* 0xff80000009887808 */ /* 0x000fe20005800000 */
[----:B-1----:R-:W-:Y:S01]  /*4fc0*/  IMAD.MOV.U32 R7, RZ, RZ, R3 ;  /* 0x000000ffff077224 */ /* 0x002fe200078e0003 */
[----:B------:R-:W-:Y:S01]  /*4fd0*/  IABS R3, R8 ;  /* 0x0000000800037213 */ /* 0x000fe20000000000 */
[----:B------:R-:W-:-:S02]  /*4fe0*/  IMAD.IADD R8, R6, 0x1, -R70 ;  /* 0x0000000106087824 */ /* 0x000fc400078e0a46 */
[----:B------:R1:W3:Y:S01]  /*4ff0*/  I2F R18, R7 ;  /* 0x0000000700127306 */ /* 0x0002e20000201400 */
[----:B--2---:R-:W-:Y:S02]  /*5000*/  FFMA.FTZ R14, R17, -UR4, R42 ;  /* 0x80000004110e7c23 */ /* 0x004fe4000801002a */
[----:B-1----:R-:W-:Y:S01]  /*5010*/  IMAD.MOV.U32 R7, RZ, RZ, R3 ;  /* 0x000000ffff077224 */ /* 0x002fe200078e0003 */
[----:B------:R-:W-:Y:S01]  /*5020*/  IABS R3, R8 ;  /* 0x0000000800037213 */ /* 0x000fe20000000000 */
[----:B---3--:R-:W-:Y:S01]  /*5030*/  FFMA.FTZ R12, R18, -UR4, R80 ;  /* 0x80000004120c7c23 */ /* 0x008fe20008010050 */
[----:B------:R-:W-:Y:S02]  /*5040*/  IADD3 R8, -R70, R5, RZ ;  /* 0x0000000546087210 */ /* 0x000fe40007ffe1ff */
[----:B------:R1:W2:Y:S02]  /*5050*/  I2F R19, R7 ;  /* 0x0000000700137306 */ /* 0x0002a40000201400 */
[----:B------:R-:W-:Y:S01]  /*5060*/  FSEL R132, R12, -INF , !P2 ;  /* 0xff8000000c847808 */ /* 0x000fe20005000000 */
[----:B-1----:R-:W-:Y:S01]  /*5070*/  IMAD.MOV.U32 R7, RZ, RZ, R3 ;  /* 0x000000ffff077224 */ /* 0x002fe200078e0003 */
[----:B------:R-:W-:Y:S01]  /*5080*/  IABS R3, R8 ;  /* 0x0000000800037213 */ /* 0x000fe20000000000 */
[----:B------:R-:W-:-:S03]  /*5090*/  IMAD.IADD R8, R2, 0x1, -R70 ;  /* 0x0000000102087824 */ /* 0x000fc600078e0a46 */
[----:B------:R1:W3:Y:S01]  /*50a0*/  I2F R28, R7 ;  /* 0x00000007001c7306 */ /* 0x0002e20000201400 */
[----:B--2---:R-:W-:Y:S02]  /*50b0*/  FFMA.FTZ R10, R19, -UR4, R82 ;  /* 0x80000004130a7c23 */ /* 0x004fe40008010052 */
[----:B------:R-:W-:-:S03]  /*50c0*/  IMAD.MOV.U32 R70, RZ, RZ, R134 ;  /* 0x000000ffff467224 */ /* 0x000fc600078e0086 */
[----:B------:R-:W-:Y:S01]  /*50d0*/  FSEL R138, R10, -INF , !P2 ;  /* 0xff8000000a8a7808 */ /* 0x000fe20005000000 */
[----:B-1----:R-:W-:Y:S01]  /*50e0*/  IMAD.MOV.U32 R7, RZ, RZ, R3 ;  /* 0x000000ffff077224 */ /* 0x002fe200078e0003 */
[----:B------:R-:W-:Y:S01]  /*50f0*/  IABS R3, R8 ;  /* 0x0000000800037213 */ /* 0x000fe20000000000 */
[----:B---3--:R-:W-:Y:S01]  /*5100*/  FFMA.FTZ R13, R28, -UR4, R43 ;  /* 0x800000041c0d7c23 */ /* 0x008fe2000801002b */
        /* <DEDUP_REMOVED lines=15> */
[----:B------:R-:W-:Y:S02]  /*5200*/  IMAD.MOV.U32 R70, RZ, RZ, R61 ;  /* 0x000000ffff467224 */ /* 0x000fe400078e003d */
[----:B------:R-:W-:-:S02]  /*5210*/  IMAD.MOV.U32 R61, RZ, RZ, R185 ;  /* 0x000000ffff3d7224 */ /* 0x000fc400078e00b9 */
[----:B-1----:R-:W-:Y:S01]  /*5220*/  IMAD.MOV.U32 R7, RZ, RZ, R3 ;  /* 0x000000ffff077224 */ /* 0x002fe200078e0003 */
[----:B------:R-:W-:Y:S01]  /*5230*/  IABS R3, R8 ;  /* 0x0000000800037213 */ /* 0x000fe20000000000 */
[----:B------:R-:W-:Y:S02]  /*5240*/  IMAD.IADD R8, R6, 0x1, -R76 ;  /* 0x0000000106087824 */ /* 0x000fe400078e0a4c */
[----:B------:R1:W3:Y:S01]  /*5250*/  I2F R32, R7 ;  /* 0x0000000700207306 */ /* 0x0002e20000201400 */
[----:B--2---:R-:W-:Y:S02]  /*5260*/  FFMA.FTZ R12, R31, -UR4, R62 ;  /* 0x800000041f0c7c23 */ /* 0x004fe4000801003e */
[----:B-1----:R-:W-:Y:S01]  /*5270*/  IMAD.MOV.U32 R7, RZ, RZ, R3 ;  /* 0x000000ffff077224 */ /* 0x002fe200078e0003 */
[----:B------:R-:W-:Y:S01]  /*5280*/  IABS R3, R8 ;  /* 0x0000000800037213 */ /* 0x000fe20000000000 */
[----:B---3--:R-:W-:Y:S01]  /*5290*/  FFMA.FTZ R10, R32, -UR4, R88 ;  /* 0x80000004200a7c23 */ /* 0x008fe20008010058 */
[----:B------:R-:W-:-:S02]  /*52a0*/  IADD3 R8, -R76, R5, RZ ;  /* 0x000000054c087210 */ /* 0x000fc40007ffe1ff */
[----:B------:R1:W2:Y:S02]  /*52b0*/  I2F R34, R7 ;  /* 0x0000000700227306 */ /* 0x0002a40000201400 */
[----:B------:R-:W-:Y:S01]  /*52c0*/  FSEL R134, R10, -INF , !P0 ;  /* 0xff8000000a867808 */ /* 0x000fe20004000000 */
[----:B-1----:R-:W-:Y:S01]  /*52d0*/  IMAD.MOV.U32 R7, RZ, RZ, R3 ;  /* 0x000000ffff077224 */ /* 0x002fe200078e0003 */
[----:B------:R-:W-:Y:S01]  /*52e0*/  IABS R3, R8 ;  /* 0x0000000800037213 */ /* 0x000fe20000000000 */
[----:B------:R-:W-:-:S03]  /*52f0*/  IMAD.IADD R8, R2, 0x1, -R76 ;  /* 0x0000000102087824 */ /* 0x000fc600078e0a4c */
[----:B------:R1:W3:Y:S01]  /*5300*/  I2F R33, R7 ;  /* 0x0000000700217306 */ /* 0x0002e20000201400 */
[----:B--2---:R-:W-:-:S05]  /*5310*/  FFMA.FTZ R9, R34, -UR4, R90 ;  /* 0x8000000422097c23 */ /* 0x004fca000801005a */
[----:B------:R-:W-:Y:S01]  /*5320*/  FSEL R142, R9, -INF , !P0 ;  /* 0xff800000098e7808 */ /* 0x000fe20004000000 */
[----:B-1----:R-:W-:Y:S01]  /*5330*/  IMAD.MOV.U32 R7, RZ, RZ, R3 ;  /* 0x000000ffff077224 */ /* 0x002fe200078e0003 */
[----:B------:R-:W-:Y:S01]  /*5340*/  IABS R3, R8 ;  /* 0x0000000800037213 */ /* 0x000fe20000000000 */
[----:B---3--:R-:W-:Y:S01]  /*5350*/  FFMA.FTZ R11, R33, -UR4, R63 ;  /* 0x80000004210b7c23 */ /* 0x008fe2000801003f */
[----:B------:R-:W-:Y:S01]  /*5360*/  IADD3 R8, -R77, R6, RZ ;  /* 0x000000064d087210 */ /* 0x000fe20007ffe1ff */
[----:B------:R1:W2:Y:S03]  /*5370*/  I2F R36, R7 ;  /* 0x0000000700247306 */ /* 0x0002a60000201400 */
[----:B------:R-:W-:Y:S01]  /*5380*/  FSEL R236, R11, -INF , !P6 ;  /* 0xff8000000bec7808 */ /* 0x000fe20007000000 */
[----:B-1----:R-:W-:Y:S01]  /*5390*/  IMAD.MOV.U32 R7, RZ, RZ, R3 ;  /* 0x000000ffff077224 */ /* 0x002fe200078e0003 */
[----:B------:R-:W-:Y:S01]  /*53a0*/  IABS R3, R8 ;  /* 0x0000000800037213 */ /* 0x000fe20000000000 */
[----:B------:R-:W-:-:S02]  /*53b0*/  IMAD.IADD R8, R5, 0x1, -R77 ;  /* 0x0000000105087824 */ /* 0x000fc400078e0a4d */
        /* <DEDUP_REMOVED lines=8> */
[----:B------:R-:W-:Y:S02]  /*5440*/  FSEL R141, R9, -INF , !P6 ;  /* 0xff800000098d7808 */ /* 0x000fe40007000000 */
[----:B------:R-:W-:-:S02]  /*5450*/  MOV R83, R202 ;  /* 0x000000ca00537202 */ /* 0x000fc40000000f00 */
[----:B------:R-:W-:Y:S01]  /*5460*/  ISETP.GE.AND P6, PT, R87, UR12, PT ;  /* 0x0000000c57007c0c */ /* 0x000fe2000bfc6270 */
[----:B-1----:R-:W-:Y:S01]  /*5470*/  IMAD.MOV.U32 R7, RZ, RZ, R3 ;  /* 0x000000ffff077224 */ /* 0x002fe200078e0003 */
[----:B------:R-:W-:Y:S01]  /*5480*/  IABS R3, R8 ;  /* 0x0000000800037213 */ /* 0x000fe20000000000 */
[----:B------:R-:W-:Y:S02]  /*5490*/  IMAD.IADD R8, R6, 0x1, -R78 ;  /* 0x0000000106087824 */ /* 0x000fe400078e0a4e */
        /* <DEDUP_REMOVED lines=11> */
[----:B--2---:R-:W-:Y:S01]  /*5550*/  FFMA.FTZ R9, R17, -UR4, R98 ;  /* 0x8000000411097c23 */ /* 0x004fe20008010062 */
[----:B------:R-:W-:Y:S01]  /*5560*/  FSEL R8, R44, -INF , !P4 ;  /* 0xff8000002c087808 */ /* 0x000fe20006000000 */
[----:B------:R1:W2:Y:S03]  /*5570*/  I2F R41, R7 ;  /* 0x0000000700297306 */ /* 0x0002a60000201400 */
[----:B------:R-:W-:Y:S01]  /*5580*/  FSEL R140, R9, -INF , !P5 ;  /* 0xff800000098c7808 */ /* 0x000fe20006800000 */
[----:B------:R3:W-:Y:S01]  /*5590*/  STL [R1+0x3c], R8 ;  /* 0x00003c0801007387 */ /* 0x0007e20000100800 */
[----:B------:R-:W-:-:S02]  /*55a0*/  ISETP.GE.AND P5, PT, R92, UR12, PT ;  /* 0x0000000c5c007c0c */ /* 0x000fc4000bfa6270 */
[----:B-1----:R-:W-:Y:S01]  /*55b0*/  FSEL R7, R16, -INF , !P4 ;  /* 0xff80000010077808 */ /* 0x002fe20006000000 */
[----:B--2---:R-:W-:Y:S01]  /*55c0*/  FFMA.FTZ R11, R41, -UR4, R67 ;  /* 0x80000004290b7c23 */ /* 0x004fe20008010043 */
[----:B------:R-:W-:Y:S01]  /*55d0*/  ISETP.GE.AND P4, PT, R78, UR12, PT ;  /* 0x0000000c4e007c0c */ /* 0x000fe2000bf86270 */
[----:B------:R-:W-:Y:S02]  /*55e0*/  HMMA.16816.F32.BF16 R40, R24, R38, R228 ;  /* 0x000000261828723c */ /* 0x000fe400000418e4 */
[----:B------:R1:W-:Y:S01]  /*55f0*/  STL [R1+0x44], R7 ;  /* 0x0000440701007387 */ /* 0x0003e20000100800 */
[----:B------:R-:W-:Y:S01]  /*5600*/  FSEL R173, R11, -INF , !P4 ;  /* 0xff8000000bad7808 */ /* 0x000fe20006000000 */
[----:B---3--:R-:W-:Y:S02]  /*5610*/  IMAD.IADD R8, R2, 0x1, -R78 ;  /* 0x0000000102087824 */ /* 0x008fe400078e0a4e */
[----:B-1----:R-:W-:-:S03]  /*5620*/  IMAD.MOV.U32 R7, RZ, RZ, R3 ;  /* 0x000000ffff077224 */ /* 0x002fc600078e0003 */
[----:B------:R-:W-:Y:S02]  /*5630*/  IABS R3, R8 ;  /* 0x0000000800037213 */ /* 0x000fe40000000000 */
        /* <DEDUP_REMOVED lines=11> */
[----:B------:R-:W-:Y:S01]  /*56f0*/  FSEL R8, R45, -INF , !P3 ;  /* 0xff8000002d087808 */ /* 0x000fe20005800000 */
[----:B------:R1:W2:Y:S03]  /*5700*/  I2F R28, R7 ;  /* 0x00000007001c7306 */ /* 0x0002a60000201400 */
[----:B------:R-:W-:Y:S01]  /*5710*/  FSEL R133, R9, -INF , !P4 ;  /* 0xff80000009857808 */ /* 0x000fe20006000000 */
[----:B------:R3:W-:Y:S01]  /*5720*/  STL [R1+0x30], R8 ;  /* 0x0000300801007387 */ /* 0x0007e20000100800 */
[----:B-1----:R-:W-:Y:S01]  /*5730*/  FSEL R7, R15, -INF , !P3 ;  /* 0xff8000000f077808 */ /* 0x002fe20005800000 */
[----:B--2---:R-:W-:Y:S01]  /*5740*/  FFMA.FTZ R11, R28, -UR4, R106 ;  /* 0x800000041c0b7c23 */ /* 0x004fe2000801006a */
[----:B------:R-:W-:-:S03]  /*5750*/  ISETP.GE.AND P3, PT, R79, UR12, PT ;  /* 0x0000000c4f007c0c */ /* 0x000fc6000bf66270 */
[----:B------:R1:W-:Y:S01]  /*5760*/  STL [R1+0x38], R7 ;  /* 0x0000380701007387 */ /* 0x0003e20000100800 */
[----:B---3--:R-:W-:Y:S01]  /*5770*/  IADD3 R8, -R79, R2, RZ ;  /* 0x000000024f087210 */ /* 0x008fe20007ffe1ff */
[----:B------:R-:W-:Y:S01]  /*5780*/  HMMA.16816.F32.BF16 R28, R20, R38, R192 ;  /* 0x00000026141c723c */ /* 0x000fe200000418c0 */
[----:B------:R-:W-:Y:S01]  /*5790*/  FSEL R238, R11, -INF , !P3 ;  /* 0xff8000000bee7808 */ /* 0x000fe20005800000 */
[----:B-1----:R-:W-:Y:S01]  /*57a0*/  IMAD.MOV.U32 R7, RZ, RZ, R3 ;  /* 0x000000ffff077224 */ /* 0x002fe200078e0003 */
[----:B------:R-:W-:Y:S01]  /*57b0*/  IABS R3, R8 ;  /* 0x0000000800037213 */ /* 0x000fe20000000000 */
[----:B------:R-:W-:Y:S02]  /*57c0*/  IMAD.IADD R8, R6, 0x1, -R84 ;  /* 0x0000000106087824 */ /* 0x000fe400078e0a54 */
[----:B------:R1:W2:Y:S02]  /*57d0*/  I2F R15, R7 ;  /* 0x00000007000f7306 */ /* 0x0002a40000201400 */
[----:B-1----:R-:W-:Y:S01]  /*57e0*/  IMAD.MOV.U32 R7, RZ, RZ, R3 ;  /* 0x000000ffff077224 */ /* 0x002fe200078e0003 */
[----:B------:R-:W-:Y:S01]  /*57f0*/  IABS R3, R8 ;  /* 0x0000000800037213 */ /* 0x000fe20000000000 */
[----:B--2---:R-:W-:Y:S01]  /*5800*/  FFMA.FTZ R10, R15, -UR4, R112 ;  /* 0x800000040f0a7c23 */ /* 0x004fe20008010070 */
[----:B------:R-:W-:-:S03]  /*5810*/  IADD3 R8, -R84, R5, RZ ;  /* 0x0000000554087210 */ /* 0x000fc60007ffe1ff */
[----:B------:R1:W2:Y:S01]  /*5820*/  I2F R19, R7 ;  /* 0x0000000700137306 */ /* 0x0002a20000201400 */
[----:B------:R-:W-:Y:S01]  /*5830*/  FSEL R240, R10, -INF , !P3 ;  /* 0xff8000000af07808 */ /* 0x000fe20005800000 */
[----:B-1----:R-:W-:Y:S01]  /*5840*/  IMAD.MOV.U32 R7, RZ, RZ, R3 ;  /* 0x000000ffff077224 */ /* 0x002fe200078e0003 */
[----:B------:R-:W-:Y:S01]  /*5850*/  IABS R3, R8 ;  /* 0x0000000800037213 */ /* 0x000fe20000000000 */
[----:B--2---:R-:W-:Y:S01]  /*5860*/  FFMA.FTZ R9, R19, -UR4, R114 ;  /* 0x8000000413097c23 */ /* 0x004fe20008010072 */
[----:B------:R-:W-:-:S03]  /*5870*/  FSEL R8, R46, -INF , !P2 ;  /* 0xff8000002e087808 */ /* 0x000fc60005000000 */
[----:B------:R1:W2:Y:S01]  /*5880*/  I2F R45, R7 ;  /* 0x00000007002d7306 */ /* 0x0002a20000201400 */
[----:B------:R-:W3:Y:S04]  /*5890*/  LDSM.16.M88.4 R16, [R220+0x1800] ;  /* 0x00180000dc10783b */ /* 0x000ee80000000200 */
[----:B------:R4:W-:Y:S01]  /*58a0*/  STL [R1+0x34], R8 ;  /* 0x0000340801007387 */ /* 0x0009e20000100800 */
[----:B-1----:R-:W-:Y:S01]  /*58b0*/  FSEL R7, R14, -INF , !P2 ;  /* 0xff8000000e077808 */ /* 0x002fe20005000000 */
[----:B--2---:R-:W-:Y:S01]  /*58c0*/  FFMA.FTZ R11, R45, -UR4, R107 ;  /* 0x800000042d0b7c23 */ /* 0x004fe2000801006b */
[----:B------:R-:W-:-:S03]  /*58d0*/  ISETP.GE.AND P2, PT, R84, UR12, PT ;  /* 0x0000000c54007c0c */ /* 0x000fc6000bf46270 */
[----:B------:R1:W-:Y:S01]  /*58e0*/  STL [R1+0x40], R7 ;  /* 0x0000400701007387 */ /* 0x0003e20000100800 */
[----:B----4-:R-:W-:Y:S01]  /*58f0*/  IMAD.IADD R8, R2, 0x1, -R84 ;  /* 0x0000000102087824 */ /* 0x010fe200078e0a54 */
[----:B-1----:R-:W-:-:S04]  /*5900*/  MOV R7, R3 ;  /* 0x0000000300077202 */ /* 0x002fc80000000f00 */
[----:B------:R-:W-:Y:S01]  /*5910*/  IABS R3, R8 ;  /* 0x0000000800037213 */ /* 0x000fe20000000000 */
[----:B------:R-:W-:Y:S01]  /*5920*/  IMAD.IADD R8, R6, 0x1, -R85 ;  /* 0x0000000106087824 */ /* 0x000fe200078e0a55 */
[----:B------:R1:W2:Y:S03]  /*5930*/  I2F R14, R7 ;  /* 0x00000007000e7306 */ /* 0x0002a60000201400 */
[----:B-1----:R-:W-:Y:S01]  /*5940*/  IMAD.MOV.U32 R7, RZ, RZ, R3 ;  /* 0x000000ffff077224 */ /* 0x002fe200078e0003 */
[----:B------:R-:W-:Y:S01]  /*5950*/  IABS R3, R8 ;  /* 0x0000000800037213 */ /* 0x000fe20000000000 */
[----:B------:R-:W-:-:S03]  /*5960*/  IMAD.IADD R8, R5, 0x1, -R85 ;  /* 0x0000000105087824 */ /* 0x000fc600078e0a55 */
[----:B------:R1:W-:Y:S02]  /*5970*/  I2F R44, R7 ;  /* 0x00000007002c7306 */ /* 0x0003e40000201400 */
[----:B-1----:R-:W-:Y:S02]  /*5980*/  MOV R7, R3 ;  /* 0x0000000300077202 */ /* 0x002fe40000000f00 */
[----:B------:R-:W-:Y:S02]  /*5990*/  IABS R3, R8 ;  /* 0x0000000800037213 */ /* 0x000fe40000000000 */
[----:B------:R-:W-:Y:S02]  /*59a0*/  FSEL R8, R47, -INF , !P1 ;  /* 0xff8000002f087808 */ /* 0x000fe40004800000 */
[----:B------:R1:W4:Y:S03]  /*59b0*/  I2F R50, R7 ;  /* 0x0000000700327306 */ /* 0x0003260000201400 */
[----:B------:R3:W-:Y:S01]  /*59c0*/  STL [R1+0x28], R8 ;  /* 0x0000280801007387 */ /* 0x0007e20000100800 */
[----:B-1----:R-:W-:Y:S01]  /*59d0*/  FSEL R7, R13, -INF , !P1 ;  /* 0xff8000000d077808 */ /* 0x002fe20004800000 */
[----:B--2---:R-:W-:Y:S01]  /*59e0*/  FFMA.FTZ R10, R14, -UR4, R113 ;  /* 0x800000040e0a7c23 */ /* 0x004fe20008010071 */
[----:B------:R-:W-:-:S03]  /*59f0*/  ISETP.GE.AND P1, PT, R85, UR12, PT ;  /* 0x0000000c55007c0c */ /* 0x000fc6000bf26270 */
[----:B------:R1:W-:Y:S01]  /*5a00*/  STL [R1+0x2c], R7 ;  /* 0x00002c0701007387 */ /* 0x0003e20000100800 */
[----:B---3--:R-:W-:Y:S02]  /*5a10*/  IMAD.IADD R8, R2, 0x1, -R85 ;  /* 0x0000000102087824 */ /* 0x008fe400078e0a55 */
[----:B-1----:R-:W-:-:S03]  /*5a20*/  IMAD.MOV.U32 R7, RZ, RZ, R3 ;  /* 0x000000ffff077224 */ /* 0x002fc600078e0003 */
[----:B------:R-:W-:Y:S01]  /*5a30*/  IABS R3, R8 ;  /* 0x0000000800037213 */ /* 0x000fe20000000000 */
[--C-:B------:R-:W-:Y:S01]  /*5a40*/  IMAD.IADD R8, R6, 0x1, -R86.reuse ;  /* 0x0000000106087824 */ /* 0x100fe200078e0a56 */
[----:B------:R1:W-:Y:S02]  /*5a50*/  I2F R32, R7 ;  /* 0x0000000700207306 */ /* 0x0003e40000201400 */
[----:B-1----:R-:W-:Y:S02]  /*5a60*/  MOV R7, R3 ;  /* 0x0000000300077202 */ /* 0x002fe40000000f00 */
[----:B------:R-:W-:Y:S01]  /*5a70*/  IABS R3, R8 ;  /* 0x0000000800037213 */ /* 0x000fe20000000000 */
[----:B------:R-:W-:-:S03]  /*5a80*/  IMAD.IADD R8, R5, 0x1, -R86 ;  /* 0x0000000105087824 */ /* 0x000fc600078e0a56 */
[----:B------:R1:W-:Y:S02]  /*5a90*/  I2F R13, R7 ;  /* 0x00000007000d7306 */ /* 0x0003e40000201400 */
[----:B-1----:R-:W-:Y:S01]  /*5aa0*/  IMAD.MOV.U32 R7, RZ, RZ, R3 ;  /* 0x000000ffff077224 */ /* 0x002fe200078e0003 */
[----:B------:R-:W-:Y:S01]  /*5ab0*/  IABS R3, R8 ;  /* 0x0000000800037213 */ /* 0x000fe20000000000 */
[----:B------:R-:W-:-:S04]  /*5ac0*/  IMAD.IADD R8, R2, 0x1, -R86 ;  /* 0x0000000102087824 */ /* 0x000fc800078e0a56 */
[----:B------:R1:W2:Y:S02]  /*5ad0*/  I2F R51, R7 ;  /* 0x0000000700337306 */ /* 0x0002a40000201400 */
[----:B-1----:R-:W-:Y:S01]  /*5ae0*/  FSEL R7, R12, -INF , !P0 ;  /* 0xff8000000c077808 */ /* 0x002fe20004000000 */
[----:B------:R-:W-:Y:S01]  /*5af0*/  FFMA.FTZ R12, R188, -UR4, R65 ;  /* 0x80000004bc0c7c23 */ /* 0x000fe20008010041 */
[----:B------:R-:W-:Y:S01]  /*5b00*/  FSEL R192, R10, -INF , !P2 ;  /* 0xff8000000ac07808 */ /* 0x000fe20005000000 */
[----:B------:R-:W-:Y:S01]  /*5b10*/  HMMA.16816.F32.BF16 R36, R20, R16, R196 ;  /* 0x000000101424723c */ /* 0x000fe200000418c4 */
[----:B------:R-:W-:Y:S01]  /*5b20*/  ISETP.GE.AND P0, PT, R86, UR12, PT ;  /* 0x0000000c56007c0c */ /* 0x000fe2000bf06270 */
[----:B------:R1:W-:Y:S01]  /*5b30*/  STL [R1+0x24], R7 ;  /* 0x0000240701007387 */ /* 0x0003e20000100800 */
[----:B------:R-:W-:Y:S01]  /*5b40*/  FSEL R150, R12, -INF , !P4 ;  /* 0xff8000000c967808 */ /* 0x000fe20006000000 */
[----:B------:R-:W-:Y:S01]  /*5b50*/  FFMA.FTZ R12, R189, -UR4, R104 ;  /* 0x80000004bd0c7c23 */ /* 0x000fe20008010068 */
[----:B------:R-:W-:Y:S01]  /*5b60*/  ISETP.GE.AND P4, PT, R93, UR12, PT ;  /* 0x0000000c5d007c0c */ /* 0x000fe2000bf86270 */
[----:B-1----:R-:W-:Y:S01]  /*5b70*/  IMAD.MOV.U32 R7, RZ, RZ, R3 ;  /* 0x000000ffff077224 */ /* 0x002fe200078e0003 */
[----:B------:R-:W-:Y:S01]  /*5b80*/  IABS R3, R8 ;  /* 0x0000000800037213 */ /* 0x000fe20000000000 */
[----:B------:R-:W-:Y:S01]  /*5b90*/  IMAD.IADD R8, R6, 0x1, -R87 ;  /* 0x0000000106087824 */ /* 0x000fe200078e0a57 */
[----:B------:R-:W-:Y:S01]  /*5ba0*/  FSEL R235, R12, -INF , !P3 ;  /* 0xff8000000ceb7808 */ /* 0x000fe20005800000 */
[----:B------:R1:W3:Y:S02]  /*5bb0*/  I2F R49, R7 ;  /* 0x0000000700317306 */ /* 0x0002e40000201400 */
[----:B-1----:R-:W-:-:S02]  /*5bc0*/  MOV R7, R3 ;  /* 0x0000000300077202 */ /* 0x002fc40000000f00 */
[----:B------:R-:W-:Y:S01]  /*5bd0*/  IABS R3, R8 ;  /* 0x0000000800037213 */ /* 0x000fe20000000000 */
[----:B------:R-:W-:-:S03]  /*5be0*/  IMAD.IADD R8, R5, 0x1, -R87 ;  /* 0x0000000105087824 */ /* 0x000fc600078e0a57 */
[----:B------:R1:W1:Y:S02]  /*5bf0*/  I2F R46, R7 ;  /* 0x00000007002e7306 */ /* 0x0002640000201400 */
[----:B-1----:R-:W-:Y:S01]  /*5c00*/  IMAD.MOV.U32 R7, RZ, RZ, R3 ;  /* 0x000000ffff077224 */ /* 0x002fe200078e0003 */
[----:B------:R-:W-:Y:S01]  /*5c10*/  IABS R3, R8 ;  /* 0x0000000800037213 */ /* 0x000fe20000000000 */
[----:B------:R-:W-:-:S04]  /*5c20*/  IMAD.IADD R8, R2, 0x1, -R87 ;  /* 0x0000000102087824 */ /* 0x000fc800078e0a57 */
[----:B------:R1:W1:Y:S02]  /*5c30*/  I2F R53, R7 ;  /* 0x0000000700357306 */ /* 0x0002640000201400 */
[----:B-1----:R-:W-:Y:S02]  /*5c40*/  MOV R7, R3 ;  /* 0x0000000300077202 */ /* 0x002fe40000000f00 */
[----:B------:R-:W-:Y:S01]  /*5c50*/  IABS R3, R8 ;  /* 0x0000000800037213 */ /* 0x000fe20000000000 */
[----:B------:R-:W-:-:S03]  /*5c60*/  IMAD.IADD R8, R6, 0x1, -R92 ;  /* 0x0000000106087824 */ /* 0x000fc600078e0a5c */
[----:B------:R1:W-:Y:S02]  /*5c70*/  I2F R48, R7 ;  /* 0x0000000700307306 */ /* 0x0003e40000201400 */
[----:B-1----:R-:W-:Y:S01]  /*5c80*/  IMAD.MOV.U32 R7, RZ, RZ, R3 ;  /* 0x000000ffff077224 */ /* 0x002fe200078e0003 */
[----:B------:R-:W-:Y:S01]  /*5c90*/  IABS R3, R8 ;  /* 0x0000000800037213 */ /* 0x000fe20000000000 */
[----:B------:R-:W-:-:S04]  /*5ca0*/  IMAD.IADD R8, R5, 0x1, -R92 ;  /* 0x0000000105087824 */ /* 0x000fc800078e0a5c */
[----:B------:R1:W1:Y:S02]  /*5cb0*/  I2F R47, R7 ;  /* 0x00000007002f7306 */ /* 0x0002640000201400 */
[----:B-1----:R-:W-:Y:S02]  /*5cc0*/  MOV R7, R3 ;  /* 0x0000000300077202 */ /* 0x002fe40000000f00 */
        /* <DEDUP_REMOVED lines=35> */
[----:B------:R-:W-:-:S06]  /*5f00*/  IABS R8, R8 ;  /* 0x0000000800087213 */ /* 0x000fcc0000000000 */
[----:B------:R2:W-:Y:S01]  /*5f10*/  I2F R104, R3 ;  /* 0x0000000300687306 */ /* 0x0005e20000201400 */
[----:B-1----:R-:W-:-:S05]  /*5f20*/  IMAD.IADD R7, R2, 0x1, -R95 ;  /* 0x0000000102077824 */ /* 0x002fca00078e0a5f */
[----:B--2---:R-:W-:Y:S01]  /*5f30*/  IABS R3, R7 ;  /* 0x0000000700037213 */ /* 0x004fe20000000000 */
[----:B------:R-:W-:Y:S01]  /*5f40*/  IMAD.MOV.U32 R7, RZ, RZ, R8 ;  /* 0x000000ffff077224 */ /* 0x000fe200078e0008 */
[----:B------:R-:W-:Y:S02]  /*5f50*/  FSEL R189, R11, -INF , !P2 ;  /* 0xff8000000bbd7808 */ /* 0x000fe40005000000 */
[----:B------:R-:W-:Y:S01]  /*5f60*/  MOV R8, R3 ;  /* 0x0000000300087202 */ /* 0x000fe20000000f00 */
[----:B------:R1:W2:Y:S01]  /*5f70*/  I2F R93, R7 ;  /* 0x00000007005d7306 */ /* 0x0002a20000201400 */
[----:B------:R-:W-:Y:S01]  /*5f80*/  IMAD.IADD R3, R6, 0x1, -R100 ;  /* 0x0000000106037824 */ /* 0x000fe200078e0a64 */
[----:B-1----:R-:W-:-:S05]  /*5f90*/  FSEL R7, R9, -INF , !P3 ;  /* 0xff80000009077808 */ /* 0x002fca0005800000 */
[----:B------:R1:W-:Y:S04]  /*5fa0*/  STL [R1+0x10], R7 ;  /* 0x0000100701007387 */ /* 0x0003e80000100800 */
[----:B------:R-:W2:Y:S04]  /*5fb0*/  LDL.LU R80, [R1+0x48] ;  /* 0x0000480001507983 */ /* 0x000ea80000300800 */
[----:B------:R-:W2:Y:S04]  /*5fc0*/  LDL.LU R81, [R1+0x4c] ;  /* 0x00004c0001517983 */ /* 0x000ea80000300800 */
[----:B------:R-:W2:Y:S01]  /*5fd0*/  LDL.LU R82, [R1+0x50] ;  /* 0x0000500001527983 */ /* 0x000ea20000300800 */
[----:B------:R-:W-:Y:S01]  /*5fe0*/  FFMA.FTZ R12, R190, -UR4, R105 ;  /* 0x80000004be0c7c23 */ /* 0x000fe20008010069 */
[----:B------:R-:W-:Y:S01]  /*5ff0*/  IABS R3, R3 ;  /* 0x0000000300037213 */ /* 0x000fe20000000000 */
[----:B------:R-:W-:Y:S01]  /*6000*/  FFMA.FTZ R11, R191, -UR4, R28 ;  /* 0x80000004bf0b7c23 */ /* 0x000fe2000801001c */
[----:B------:R-:W2:Y:S01]  /*6010*/  LDL.LU R88, [R1+0x58] ;  /* 0x0000580001587983 */ /* 0x000ea20000300800 */
[----:B------:R3:W2:Y:S01]  /*6020*/  I2F R65, R8 ;  /* 0x0000000800417306 */ /* 0x0006a20000201400 */
[----:B------:R-:W-:Y:S01]  /*6030*/  FSEL R185, R12, -INF , !P2 ;  /* 0xff8000000cb97808 */ /* 0x000fe20005000000 */
[----:B----4-:R-:W-:Y:S01]  /*6040*/  FFMA.FTZ R10, R50, -UR4, R30 ;  /* 0x80000004320a7c23 */ /* 0x010fe2000801001e */
[----:B------:R-:W4:Y:S01]  /*6050*/  LDL.LU R89, [R1+0x5c] ;  /* 0x00005c0001597983 */ /* 0x000f220000300800 */
[----:B------:R-:W-:Y:S01]  /*6060*/  FSEL R113, R11, -INF , !P1 ;  /* 0xff8000000b717808 */ /* 0x000fe20004800000 */
[----:B------:R-:W-:Y:S01]  /*6070*/  FFMA.FTZ R9, R44, -UR4, R115 ;  /* 0x800000042c097c23 */ /* 0x000fe20008010073 */
[----:B------:R-:W-:Y:S01]  /*6080*/  ISETP.GE.AND P3, PT, R94, UR12, PT ;  /* 0x0000000c5e007c0c */ /* 0x000fe2000bf66270 */
[----:B------:R-:W4:Y:S01]  /*6090*/  LDL.LU R90, [R1+0x60] ;  /* 0x00006000015a7983 */ /* 0x000f220000300800 */
[----:B------:R-:W-:Y:S01]  /*60a0*/  FFMA.FTZ R12, R200, -UR4, R29 ;  /* 0x80000004c80c7c23 */ /* 0x000fe2000801001d */
[----:B------:R-:W-:Y:S01]  /*60b0*/  FSEL R114, R10, -INF , !P1 ;  /* 0xff8000000a727808 */ /* 0x000fe20004800000 */
[----:B-1----:R-:W-:Y:S01]  /*60c0*/  IMAD.MOV.U32 R7, RZ, RZ, R3 ;  /* 0x000000ffff077224 */ /* 0x002fe200078e0003 */
[----:B------:R-:W4:Y:S01]  /*60d0*/  LDL.LU R91, [R1+0x64] ;  /* 0x00006400015b7983 */ /* 0x000f220000300800 */
[----:B------:R-:W-:Y:S01]  /*60e0*/  FFMA.FTZ R11, R51, -UR4, R31 ;  /* 0x80000004330b7c23 */ /* 0x000fe2000801001f */
[----:B------:R-:W-:Y:S01]  /*60f0*/  FSEL R202, R9, -INF , !P2 ;  /* 0xff80000009ca7808 */ /* 0x000fe20005000000 */
[----:B------:R1:W-:Y:S01]  /*6100*/  I2F R94, R7 ;  /* 0x00000007005e7306 */ /* 0x0003e20000201400 */
[----:B------:R-:W2:Y:S01]  /*6110*/  LDSM.16.M88.4 R28, [R220+0x2000] ;  /* 0x00200000dc1c783b */ /* 0x000ea20000000200 */
[----:B---3--:R-:W-:Y:S01]  /*6120*/  IMAD.IADD R8, R5, 0x1, -R100 ;  /* 0x0000000105087824 */ /* 0x008fe200078e0a64 */
[----:B------:R-:W-:Y:S01]  /*6130*/  ISETP.GE.AND P2, PT, R95, UR12, PT ;  /* 0x0000000c5f007c0c */ /* 0x000fe2000bf46270 */
[----:B------:R-:W-:-:S03]  /*6140*/  FFMA.FTZ R9, R32, -UR4, R40 ;  /* 0x8000000420097c23 */ /* 0x000fc60008010028 */
[----:B------:R-:W-:Y:S01]  /*6150*/  IABS R3, R8 ;  /* 0x0000000800037213 */ /* 0x000fe20000000000 */
[----:B------:R-:W-:Y:S01]  /*6160*/  IMAD.IADD R8, R2, 0x1, -R100 ;  /* 0x0000000102087824 */ /* 0x000fe200078e0a64 */
[----:B------:R-:W-:Y:S02]  /*6170*/  FSEL R115, R9, -INF , !P1 ;  /* 0xff80000009737808 */ /* 0x000fe40004800000 */
[----:B-1----:R-:W-:Y:S02]  /*6180*/  MOV R7, R3 ;  /* 0x0000000300077202 */ /* 0x002fe40000000f00 */
[----:B------:R-:W-:Y:S01]  /*6190*/  IABS R3, R8 ;  /* 0x0000000800037213 */ /* 0x000fe20000000000 */
[--C-:B------:R-:W-:Y:S01]  /*61a0*/  IMAD.IADD R8, R6, 0x1, -R108.reuse ;  /* 0x0000000106087824 */ /* 0x100fe200078e0a6c */
[----:B------:R1:W-:Y:S03]  /*61b0*/  I2F R92, R7 ;  /* 0x00000007005c7306 */ /* 0x0003e60000201400 */
[----:B-1----:R-:W-:Y:S01]  /*61c0*/  IMAD.MOV.U32 R7, RZ, RZ, R3 ;  /* 0x000000ffff077224 */ /* 0x002fe200078e0003 */
[----:B------:R-:W-:Y:S01]  /*61d0*/  IABS R3, R8 ;  /* 0x0000000800037213 */ /* 0x000fe20000000000 */
[----:B------:R-:W-:-:S03]  /*61e0*/  IMAD.IADD R8, R5, 0x1, -R108 ;  /* 0x0000000105087824 */ /* 0x000fc600078e0a6c */
[----:B------:R1:W3:Y:S01]  /*61f0*/  I2F R75, R7 ;  /* 0x00000007004b7306 */ /* 0x0002e20000201400 */
[----:B------:R-:W-:Y:S02]  /*6200*/  FFMA.FTZ R10, R49, -UR4, R41 ;  /* 0x80000004310a7c23 */ /* 0x000fe40008010029 */
[----:B------:R-:W-:Y:S01]  /*6210*/  FFMA.FTZ R9, R46, -UR4, R43 ;  /* 0x800000042e097c23 */ /* 0x000fe2000801002b */
[----:B-1----:R-:W-:Y:S02]  /*6220*/  MOV R7, R3 ;  /* 0x0000000300077202 */ /* 0x002fe40000000f00 */
[----:B------:R-:W-:Y:S01]  /*6230*/  IABS R3, R8 ;  /* 0x0000000800037213 */ /* 0x000fe20000000000 */
[----:B------:R-:W-:Y:S01]  /*6240*/  IMAD.IADD R8, R2, 0x1, -R108 ;  /* 0x0000000102087824 */ /* 0x000fe200078e0a6c */
[----:B------:R1:W-:Y:S01]  /*6250*/  I2F R95, R7 ;  /* 0x00000007005f7306 */ /* 0x0003e20000201400 */
[----:B------:R-:W-:Y:S02]  /*6260*/  FSEL R107, R10, -INF , !P0 ;  /* 0xff8000000a6b7808 */ /* 0x000fe40004000000 */
[----:B-1----:R-:W-:Y:S01]  /*6270*/  IMAD.MOV.U32 R7, RZ, RZ, R3 ;  /* 0x000000ffff077224 */ /* 0x002fe200078e0003 */
[----:B------:R-:W-:-:S02]  /*6280*/  FSEL R105, R12, -INF , !P0 ;  /* 0xff8000000c697808 */ /* 0x000fc40004000000 */
[----:B------:R-:W-:Y:S02]  /*6290*/  FSEL R106, R11, -INF , !P0 ;  /* 0xff8000000b6a7808 */ /* 0x000fe40004000000 */
[----:B------:R1:W1:Y:S01]  /*62a0*/  I2F R87, R7 ;  /* 0x0000000700577306 */ /* 0x0002620000201400 */
[----:B------:R-:W-:Y:S01]  /*62b0*/  FFMA.FTZ R12, R53, -UR4, R38 ;  /* 0x80000004350c7c23 */ /* 0x000fe20008010026 */
[----:B------:R-:W-:Y:S02]  /*62c0*/  MOV R73, R4 ;  /* 0x0000000400497202 */ /* 0x000fe40000000f00 */
[----:B------:R2:W5:Y:S01]  /*62d0*/  LDL.LU R4, [R1+0xa0] ;  /* 0x0000a00001047983 */ /* 0x0005620000300800 */
[----:B------:R-:W-:Y:S01]  /*62e0*/  IABS R3, R8 ;  /* 0x0000000800037213 */ /* 0x000fe20000000000 */
[----:B------:R-:W-:Y:S02]  /*62f0*/  IMAD.IADD R8, R6, 0x1, -R109 ;  /* 0x0000000106087824 */ /* 0x000fe400078e0a6d */
[----:B-1----:R-:W-:-:S03]  /*6300*/  FFMA.FTZ R7, R13, -UR4, R42 ;  /* 0x800000040d077c23 */ /* 0x002fc6000801002a */
[----:B------:R-:W-:Y:S01]  /*6310*/  IABS R8, R8 ;  /* 0x0000000800087213 */ /* 0x000fe20000000000 */
[----:B------:R-:W-:Y:S01]  /*6320*/  IMAD.MOV.U32 R228, RZ, RZ, R73 ;  /* 0x000000ffffe47224 */ /* 0x000fe200078e0049 */
[----:B------:R1:W1:Y:S01]  /*6330*/  I2F R64, R3 ;  /* 0x0000000300407306 */ /* 0x0002620000201400 */
[----:B------:R-:W-:Y:S01]  /*6340*/  IMAD.MOV.U32 R73, RZ, RZ, R250 ;  /* 0x000000ffff497224 */ /* 0x000fe200078e00fa */
[----:B------:R-:W-:Y:S01]  /*6350*/  FSEL R175, R7, -INF , !P1 ;  /* 0xff80000007af7808 */ /* 0x000fe20004800000 */
[----:B------:R-:W-:Y:S01]  /*6360*/  IMAD.MOV.U32 R7, RZ, RZ, R8 ;  /* 0x000000ffff077224 */ /* 0x000fe200078e0008 */
[----:B------:R-:W-:Y:S01]  /*6370*/  FSEL R112, R9, -INF , !P0 ;  /* 0xff80000009707808 */ /* 0x000fe20004000000 */
[----:B------:R-:W-:Y:S01]  /*6380*/  IMAD.IADD R8, R2, 0x1, -R109 ;  /* 0x0000000102087824 */ /* 0x000fe200078e0a6d */
[----:B------:R-:W-:Y:S02]  /*6390*/  ISETP.GE.AND P1, PT, R100, UR12, PT ;  /* 0x0000000c64007c0c */ /* 0x000fe4000bf26270 */
[----:B------:R3:W-:Y:S01]  /*63a0*/  I2F R86, R7 ;  /* 0x0000000700567306 */ /* 0x0007e20000201400 */
[----:B-1----:R-:W-:-:S04]  /*63b0*/  IADD3 R3, -R109, R5, RZ ;  /* 0x000000056d037210 */ /* 0x002fc80007ffe1ff */
[----:B------:R-:W-:-:S05]  /*63c0*/  IABS R3, R3 ;  /* 0x0000000300037213 */ /* 0x000fca0000000000 */
[----:B---3--:R-:W-:Y:S01]  /*63d0*/  IMAD.MOV.U32 R7, RZ, RZ, R3 ;  /* 0x000000ffff077224 */ /* 0x008fe200078e0003 */
[----:B------:R-:W-:-:S03]  /*63e0*/  IABS R3, R8 ;  /* 0x0000000800037213 */ /* 0x000fc60000000000 */
[----:B------:R1:W-:Y:S01]  /*63f0*/  I2F R85, R7 ;  /* 0x0000000700557306 */ /* 0x0003e20000201400 */
[C---:B--2---:R-:W-:Y:S08]  /*6400*/  HMMA.16816.F32.BF16 R32, R24.reuse, R16, R80 ;  /* 0x000000101820723c */ /* 0x044ff00000041850 */
[----:B----4-:R-:W-:Y:S07]  /*6410*/  HMMA.16816.F32.BF16 R40, R24, R18, R88 ;  /* 0x000000121828723c */ /* 0x010fee0000041858 */
[----:B------:R-:W-:Y:S01]  /*6420*/  MOV R88, R74 ;  /* 0x0000004a00587202 */ /* 0x000fe20000000f00 */
[----:B------:R-:W-:-:S02]  /*6430*/  IMAD.MOV.U32 R89, RZ, RZ, R252 ;  /* 0x000000ffff597224 */ /* 0x000fc400078e00fc */
[----:B------:R-:W-:Y:S02]  /*6440*/  IMAD.MOV.U32 R90, RZ, RZ, R241 ;  /* 0x000000ffff5a7224 */ /* 0x000fe400078e00f1 */
[----:B------:R-:W-:-:S04]  /*6450*/  IMAD.MOV.U32 R91, RZ, RZ, R214 ;  /* 0x000000ffff5b7224 */ /* 0x000fc800078e00d6 */
[----:B------:R-:W-:Y:S02]  /*6460*/  FFMA.FTZ R10, R47, -UR4, R34 ;  /* 0x800000042f0a7c23 */ /* 0x000fe40008010022 */
[----:B------:R-:W-:Y:S01]  /*6470*/  FFMA.FTZ R11, R48, -UR4, R32 ;  /* 0x80000004300b7c23 */ /* 0x000fe20008010020 */
[----:B------:R-:W-:Y:S01]  /*6480*/  HMMA.16816.F32.BF16 R44, R24, R28, R88 ;  /* 0x0000001c182c723c */ /* 0x000fe20000041858 */
[----:B------:R-:W-:-:S06]  /*6490*/  FSEL R252, R12, -INF , !P6 ;  /* 0xff8000000cfc7808 */ /* 0x000fcc0007000000 */
[----:B------:R-:W-:Y:S01]  /*64a0*/  MOV R88, R71 ;  /* 0x0000004700587202 */ /* 0x000fe20000000f00 */
[----:B------:R-:W-:Y:S02]  /*64b0*/  IMAD.MOV.U32 R89, RZ, RZ, R72 ;  /* 0x000000ffff597224 */ /* 0x000fe400078e0048 */
[----:B------:R-:W-:Y:S02]  /*64c0*/  IMAD.MOV.U32 R90, RZ, RZ, R101 ;  /* 0x000000ffff5a7224 */ /* 0x000fe400078e0065 */
[----:B------:R-:W-:Y:S02]  /*64d0*/  IMAD.MOV.U32 R91, RZ, RZ, R102 ;  /* 0x000000ffff5b7224 */ /* 0x000fe400078e0066 */
[----:B------:R-:W-:Y:S01]  /*64e0*/  IMAD.MOV.U32 R72, RZ, RZ, R225 ;  /* 0x000000ffff487224 */ /* 0x000fe200078e00e1 */
[----:B------:R-:W-:Y:S01]  /*64f0*/  FSEL R198, R11, -INF , !P6 ;  /* 0xff8000000bc67808 */ /* 0x000fe20007000000 */
[----:B------:R-:W-:Y:S01]  /*6500*/  FFMA.FTZ R12, R55, -UR4, R39 ;  /* 0x80000004370c7c23 */ /* 0x000fe20008010027 */
[----:B------:R-:W-:Y:S01]  /*6510*/  FSEL R196, R10, -INF , !P6 ;  /* 0xff8000000ac47808 */ /* 0x000fe20007000000 */
[----:B------:R-:W-:-:S02]  /*6520*/  FFMA.FTZ R11, R54, -UR4, R33 ;  /* 0x80000004360b7c23 */ /* 0x000fc40008010021 */
[----:B------:R-:W-:Y:S02]  /*6530*/  FFMA.FTZ R10, R52, -UR4, R35 ;  /* 0x80000004340a7c23 */ /* 0x000fe40008010023 */
[----:B------:R-:W-:Y:S01]  /*6540*/  IMAD.MOV.U32 R74, RZ, RZ, R222 ;  /* 0x000000ffff4a7224 */ /* 0x000fe200078e00de */
[----:B------:R-:W-:Y:S01]  /*6550*/  HMMA.16816.F32.BF16 R52, R20, R30, R88 ;  /* 0x0000001e1434723c */ /* 0x000fe20000041858 */
[----:B------:R2:W5:Y:S01]  /*6560*/  LDL.LU R222, [R1+0x9c] ;  /* 0x00009c0001de7983 */ /* 0x0005620000300800 */
[----:B------:R-:W-:Y:S01]  /*6570*/  IMAD.MOV.U32 R71, RZ, RZ, R203 ;  /* 0x000000ffff477224 */ /* 0x000fe200078e00cb */
[----:B------:R-:W-:Y:S01]  /*6580*/  MOV R231, R72 ;  /* 0x0000004800e77202 */ /* 0x000fe20000000f00 */
[----:B------:R-:W-:Y:S01]  /*6590*/  IMAD.MOV.U32 R72, RZ, RZ, R247 ;  /* 0x000000ffff487224 */ /* 0x000fe200078e00f7 */
[----:B------:R2:W5:Y:S02]  /*65a0*/  LDL.LU R203, [R1+0x98] ;  /* 0x0000980001cb7983 */ /* 0x0005640000300800 */
[----:B------:R-:W-:Y:S01]  /*65b0*/  IMAD.MOV.U32 R91, RZ, RZ, R182 ;  /* 0x000000ffff5b7224 */ /* 0x000fe200078e00b6 */
[----:B------:R-:W-:Y:S01]  /*65c0*/  MOV R89, R176 ;  /* 0x000000b000597202 */ /* 0x000fe20000000f00 */
[----:B------:R2:W5:Y:S01]  /*65d0*/  LDL.LU R225, [R1+0x94] ;  /* 0x0000940001e17983 */ /* 0x0005620000300800 */
[----:B------:R-:W-:Y:S01]  /*65e0*/  MOV R88, R251 ;  /* 0x000000fb00587202 */ /* 0x000fe20000000f00 */
[----:B------:R-:W-:Y:S01]  /*65f0*/  IMAD.MOV.U32 R90, RZ, RZ, R221 ;  /* 0x000000ffff5a7224 */ /* 0x000fe200078e00dd */
[----:B------:R-:W-:Y:S01]  /*6600*/  MOV R102, R166 ;  /* 0x000000a600667202 */ /* 0x000fe20000000f00 */
[----:B------:R-:W-:Y:S01]  /*6610*/  IMAD.MOV.U32 R101, RZ, RZ, R58 ;  /* 0x000000ffff657224 */ /* 0x000fe200078e003a */
[----:B------:R2:W5:Y:S01]  /*6620*/  LDL.LU R221, [R1+0x90] ;  /* 0x0000900001dd7983 */ /* 0x0005620000300800 */
[----:B------:R-:W-:Y:S01]  /*6630*/  IMAD.MOV.U32 R15, RZ, RZ, R91 ;  /* 0x000000ffff0f7224 */ /* 0x000fe200078e005b */
[----:B------:R-:W-:-:S02]  /*6640*/  MOV R98, R88 ;  /* 0x0000005800627202 */ /* 0x000fc40000000f00 */
[----:B------:R2:W5:Y:S01]  /*6650*/  LDL.LU R251, [R1+0x8c] ;  /* 0x00008c0001fb7983 */ /* 0x0005620000300800 */
[----:B------:R-:W-:Y:S02]  /*6660*/  IMAD.MOV.U32 R99, RZ, RZ, R89 ;  /* 0x000000ffff637224 */ /* 0x000fe400078e0059 */
[----:B------:R-:W-:Y:S01]  /*6670*/  IMAD.MOV.U32 R91, RZ, RZ, R72 ;  /* 0x000000ffff5b7224 */ /* 0x000fe200078e0048 */
[----:B------:R2:W5:Y:S01]  /*6680*/  LDL.LU R250, [R1+0x88] ;  /* 0x0000880001fa7983 */ /* 0x0005620000300800 */
[----:B------:R-:W-:Y:S02]  /*6690*/  IMAD.MOV.U32 R88, RZ, RZ, R246 ;  /* 0x000000ffff587224 */ /* 0x000fe400078e00f6 */
[----:B------:R-:W-:Y:S01]  /*66a0*/  IMAD.MOV.U32 R97, RZ, RZ, R90 ;  /* 0x000000ffff617224 */ /* 0x000fe200078e005a */
[----:B------:R2:W5:Y:S01]  /*66b0*/  LDL.LU R247, [R1+0x84] ;  /* 0x0000840001f77983 */ /* 0x0005620000300800 */
[----:B------:R-:W-:Y:S01]  /*66c0*/  IMAD.MOV.U32 R89, RZ, RZ, R101 ;  /* 0x000000ffff597224 */ /* 0x000fe200078e0065 */
[----:B------:R-:W-:Y:S01]  /*66d0*/  MOV R90, R102 ;  /* 0x00000066005a7202 */ /* 0x000fe20000000f00 */
[----:B------:R-:W-:Y:S01]  /*66e0*/  IMAD.MOV.U32 R72, RZ, RZ, R245 ;  /* 0x000000ffff487224 */ /* 0x000fe200078e00f5 */
[----:B------:R2:W5:Y:S01]  /*66f0*/  LDL.LU R246, [R1+0x80] ;  /* 0x0000800001f67983 */ /* 0x0005620000300800 */
[----:B------:R-:W-:Y:S01]  /*6700*/  IMAD.MOV.U32 R101, RZ, RZ, R244 ;  /* 0x000000ffff657224 */ /* 0x000fe200078e00f4 */
[----:B------:R-:W-:-:S02]  /*6710*/  MOV R102, R234 ;  /* 0x000000ea00667202 */ /* 0x000fc40000000f00 */
[----:B------:R2:W5:Y:S04]  /*6720*/  LDL.LU R245, [R1+0x7c] ;  /* 0x00007c0001f57983 */ /* 0x0005680000300800 */
[----:B------:R2:W5:Y:S04]  /*6730*/  LDL.LU R244, [R1+0x78] ;  /* 0x0000780001f47983 */ /* 0x0005680000300800 */
[----:B------:R2:W5:Y:S01]  /*6740*/  LDL.LU R234, [R1+0x74] ;  /* 0x0000740001ea7983 */ /* 0x0005620000300800 */
[--C-:B-1----:R-:W-:Y:S01]  /*6750*/  IMAD.IADD R7, R5, 0x1, -R111.reuse ;  /* 0x0000000105077824 */ /* 0x102fe200078e0a6f */
[----:B------:R1:W3:Y:S01]  /*6760*/  I2F R83, R3 ;  /* 0x0000000300537306 */ /* 0x0002e20000201400 */
[----:B------:R-:W-:Y:S01]  /*6770*/  IADD3 R8, -R111, R6, RZ ;  /* 0x000000066f087210 */ /* 0x000fe20007ffe1ff */
[----:B------:R-:W-:Y:S01]  /*6780*/  IMAD.IADD R9, R2, 0x1, -R111 ;  /* 0x0000000102097824 */ /* 0x000fe200078e0a6f */
[----:B------:R-:W4:Y:S02]  /*6790*/  LDSM.16.M88.4 R32, [R220+0x2800] ;  /* 0x00280000dc20783b */ /* 0x000f240000000200 */
[----:B------:R-:W-:-:S02]  /*67a0*/  IABS R8, R8 ;  /* 0x0000000800087213 */ /* 0x000fc40000000000 */
[----:B-1----:R-:W-:-:S05]  /*67b0*/  IABS R3, R7 ;  /* 0x0000000700037213 */ /* 0x002fca0000000000 */
[----:B------:R-:W-:Y:S01]  /*67c0*/  IMAD.MOV.U32 R7, RZ, RZ, R3 ;  /* 0x000000ffff077224 */ /* 0x000fe200078e0003 */
[----:B------:R-:W-:-:S03]  /*67d0*/  IABS R3, R9 ;  /* 0x0000000900037213 */ /* 0x000fc60000000000 */
[----:B------:R1:W-:Y:S01]  /*67e0*/  I2F R82, R7 ;  /* 0x0000000700527306 */ /* 0x0003e20000201400 */
[----:B------:R-:W-:-:S07]  /*67f0*/  IMAD.IADD R9, R2, 0x1, -R116 ;  /* 0x0000000102097824 */ /* 0x000fce00078e0a74 */
[----:B------:R2:W-:Y:S01]  /*6800*/  I2F R84, R8 ;  /* 0x0000000800547306 */ /* 0x0005e20000201400 */
[----:B-1----:R-:W-:-:S07]  /*6810*/  IMAD.IADD R7, R5, 0x1, -R116 ;  /* 0x0000000105077824 */ /* 0x002fce00078e0a74 */
[----:B------:R1:W1:Y:S01]  /*6820*/  I2F R76, R3 ;  /* 0x00000003004c7306 */ /* 0x0002620000201400 */
[----:B--2---:R-:W-:-:S04]  /*6830*/  IADD3 R8, -R116, R6, RZ ;  /* 0x0000000674087210 */ /* 0x004fc80007ffe1ff */
[----:B------:R-:W-:Y:S02]  /*6840*/  IABS R8, R8 ;  /* 0x0000000800087213 */ /* 0x000fe40000000000 */
[----:B-1----:R-:W-:Y:S02]  /*6850*/  IABS R3, R7 ;  /* 0x0000000700037213 */ /* 0x002fe40000000000 */
[----:B------:R1:W-:Y:S03]  /*6860*/  I2F R81, R8 ;  /* 0x0000000800517306 */ /* 0x0003e60000201400 */
[----:B------:R-:W-:Y:S01]  /*6870*/  IMAD.MOV.U32 R7, RZ, RZ, R3 ;  /* 0x000000ffff077224 */ /* 0x000fe200078e0003 */
[----:B------:R-:W-:Y:S01]  /*6880*/  IABS R3, R9 ;  /* 0x0000000900037213 */ /* 0x000fe20000000000 */
[----:B------:R-:W-:Y:S03]  /*6890*/  HMMA.16816.F32.BF16 R16, R20, R18, R204 ;  /* 0x000000121410723c */ /* 0x000fe600000418cc */
[----:B------:R2:W-:Y:S01]  /*68a0*/  I2F R77, R7 ;  /* 0x00000007004d7306 */ /* 0x0005e20000201400 */
[----:B-1----:R-:W-:Y:S01]  /*68b0*/  IADD3 R8, -R117, R6, RZ ;  /* 0x0000000675087210 */ /* 0x002fe20007ffe1ff */
[----:B--2---:R-:W-:-:S03]  /*68c0*/  IMAD.MOV.U32 R7, RZ, RZ, R3 ;  /* 0x000000ffff077224 */ /* 0x004fc600078e0003 */
[----:B------:R-:W-:Y:S01]  /*68d0*/  IABS R3, R8 ;  /* 0x0000000800037213 */ /* 0x000fe20000000000 */
[----:B------:R-:W-:-:S03]  /*68e0*/  IMAD.IADD R8, R2, 0x1, -R117 ;  /* 0x0000000102087824 */ /* 0x000fc600078e0a75 */
[----:B------:R1:W-:Y:S01]  /*68f0*/  I2F R80, R3 ;  /* 0x0000000300507306 */ /* 0x0003e20000201400 */
[----:B------:R-:W-:Y:S02]  /*6900*/  FFMA.FTZ R13, R143, -UR4, R36 ;  /* 0x800000048f0d7c23 */ /* 0x000fe40008010024 */
[----:B------:R-:W-:-:S05]  /*6910*/  IMAD.MOV.U32 R229, RZ, RZ, R74 ;  /* 0x000000ffffe57224 */ /* 0x000fca00078e004a */
[----:B------:R2:W2:Y:S01]  /*6920*/  I2F R14, R7 ;  /* 0x00000007000e7306 */ /* 0x0004a20000201400 */
[----:B-1----:R-:W-:-:S04]  /*6930*/  IABS R3, R8 ;  /* 0x0000000800037213 */ /* 0x002fc80000000000 */
[----:B------:R-:W-:Y:S01]  /*6940*/  MOV R8, R3 ;  /* 0x0000000300087202 */ /* 0x000fe20000000f00 */
[----:B------:R-:W-:Y:S02]  /*6950*/  IMAD.IADD R3, R6, 0x1, -R118 ;  /* 0x0000000106037824 */ /* 0x000fe400078e0a76 */
[----:B--2---:R-:W-:Y:S01]  /*6960*/  IMAD.IADD R7, R5, 0x1, -R117 ;  /* 0x0000000105077824 */ /* 0x004fe200078e0a75 */
[----:B------:R-:W-:Y:S01]  /*6970*/  FSEL R241, R13, -INF , !P6 ;  /* 0xff8000000df17808 */ /* 0x000fe20007000000 */
[----:B------:R-:W-:Y:S01]  /*6980*/  FFMA.FTZ R13, R144, -UR4, R37 ;  /* 0x80000004900d7c23 */ /* 0x000fe20008010025 */
[----:B------:R-:W-:Y:S01]  /*6990*/  IABS R3, R3 ;  /* 0x0000000300037213 */ /* 0x000fe20000000000 */
[----:B------:R-:W-:Y:S01]  /*69a0*/  IMAD.MOV.U32 R230, RZ, RZ, R71 ;  /* 0x000000ffffe67224 */ /* 0x000fe200078e0047 */
[----:B------:R-:W-:Y:S01]  /*69b0*/  IABS R7, R7 ;  /* 0x0000000700077213 */ /* 0x000fe20000000000 */
[----:B------:R1:W-:Y:S01]  /*69c0*/  I2F R74, R8 ;  /* 0x00000008004a7306 */ /* 0x0003e20000201400 */
[----:B------:R-:W2:Y:S01]  /*69d0*/  LDSM.16.M88.4 R36, [R220+0x3000] ;  /* 0x00300000dc24783b */ /* 0x000ea20000000200 */
[----:B------:R-:W-:Y:S01]  /*69e0*/  IMAD.MOV.U32 R96, RZ, RZ, R181 ;  /* 0x000000ffff607224 */ /* 0x000fe200078e00b5 */
[----:B------:R-:W-:Y:S01]  /*69f0*/  HMMA.16816.F32.BF16 R48, R20, R28, R208 ;  /* 0x0000001c1430723c */ /* 0x000fe200000418d0 */
[----:B------:R-:W-:Y:S01]  /*6a00*/  FSEL R214, R10, -INF , !P5 ;  /* 0xff8000000ad67808 */ /* 0x000fe20006800000 */
[----:B------:R-:W-:-:S03]  /*6a10*/  IMAD.MOV.U32 R166, RZ, RZ, R165 ;  /* 0x000000ffffa67224 */ /* 0x000fc600078e00a5 */
[----:B------:R3:W-:Y:S01]  /*6a20*/  I2F R78, R7 ;  /* 0x00000007004e7306 */ /* 0x0007e20000201400 */
[----:B------:R-:W-:Y:S01]  /*6a30*/  FFMA.FTZ R9, R60, -UR4, R42 ;  /* 0x800000043c097c23 */ /* 0x000fe2000801002a */
[----:B------:R-:W-:Y:S01]  /*6a40*/  FSEL R208, R11, -INF , !P5 ;  /* 0xff8000000bd07808 */ /* 0x000fe20006800000 */
[----:B------:R-:W-:Y:S02]  /*6a50*/  IMAD.MOV.U32 R71, RZ, RZ, R61 ;  /* 0x000000ffff477224 */ /* 0x000fe400078e003d */
[----:B-1----:R-:W-:Y:S01]  /*6a60*/  IMAD.IADD R8, R5, 0x1, -R118 ;  /* 0x0000000105087824 */ /* 0x002fe200078e0a76 */
[----:B----4-:R-:W-:Y:S01]  /*6a70*/  HMMA.16816.F32.BF16 R60, R20, R32, R228 ;  /* 0x00000020143c723c */ /* 0x010fe200000418e4 */
[----:B------:R-:W-:Y:S02]  /*6a80*/  IMAD.MOV.U32 R165, RZ, RZ, R59 ;  /* 0x000000ffffa57224 */ /* 0x000fe400078e003b */
[----:B------:R-:W-:Y:S02]  /*6a90*/  FFMA.FTZ R11, R56, -UR4, R18 ;  /* 0x80000004380b7c23 */ /* 0x000fe40008010012 */
[----:B------:R-:W-:-:S02]  /*6aa0*/  FFMA.FTZ R10, R57, -UR4, R40 ;  /* 0x80000004390a7c23 */ /* 0x000fc40008010028 */
[----:B---3--:R-:W-:Y:S01]  /*6ab0*/  IMAD.MOV.U32 R7, RZ, RZ, R3 ;  /* 0x000000ffff077224 */ /* 0x008fe200078e0003 */
[----:B------:R-:W-:Y:S01]  /*6ac0*/  IABS R3, R8 ;  /* 0x0000000800037213 */ /* 0x000fe20000000000 */
[----:B------:R-:W1:Y:S01]  /*6ad0*/  LDSM.16.M88.4 R56, [R220+0x3800] ;  /* 0x00380000dc38783b */ /* 0x000e620000000200 */
[----:B------:R-:W-:Y:S01]  /*6ae0*/  MOV R231, R96 ;  /* 0x0000006000e77202 */ /* 0x000fe20000000f00 */
[----:B------:R-:W-:Y:S01]  /*6af0*/  IMAD.MOV.U32 R96, RZ, RZ, R73 ;  /* 0x000000ffff607224 */ /* 0x000fe200078e0049 */
[----:B------:R-:W-:Y:S01]  /*6b00*/  IADD3 R8, -R118, R2, RZ ;  /* 0x0000000276087210 */ /* 0x000fe20007ffe1ff */
[----:B------:R3:W-:Y:S01]  /*6b10*/  I2F R73, R7 ;  /* 0x0000000700497306 */ /* 0x0007e20000201400 */
[----:B------:R-:W-:Y:S01]  /*6b20*/  IMAD.MOV.U32 R190, RZ, RZ, R72 ;  /* 0x000000ffffbe7224 */ /* 0x000fe200078e0048 */
[----:B------:R-:W-:Y:S01]  /*6b30*/  FSEL R205, R12, -INF , !P5 ;  /* 0xff8000000ccd7808 */ /* 0x000fe20006800000 */
[----:B------:R-:W-:Y:S01]  /*6b40*/  IMAD.MOV.U32 R176, RZ, RZ, R179 ;  /* 0x000000ffffb07224 */ /* 0x000fe200078e00b3 */
[----:B------:R-:W-:Y:S01]  /*6b50*/  FSEL R179, R11, -INF , !P4 ;  /* 0xff8000000bb37808 */ /* 0x000fe20006000000 */
[----:B------:R-:W-:Y:S01]  /*6b60*/  FFMA.FTZ R12, R145, -UR4, R16 ;  /* 0x80000004910c7c23 */ /* 0x000fe20008010010 */
[----:B------:R-:W-:Y:S01]  /*6b70*/  FSEL R181, R10, -INF , !P4 ;  /* 0xff8000000ab57808 */ /* 0x000fe20006000000 */
[----:B------:R-:W-:Y:S01]  /*6b80*/  FFMA.FTZ R11, R146, -UR4, R17 ;  /* 0x80000004920b7c23 */ /* 0x000fe20008010011 */
[----:B------:R-:W-:-:S02]  /*6b90*/  FSEL R188, R9, -INF , !P4 ;  /* 0xff80000009bc7808 */ /* 0x000fc40006000000 */
[----:B------:R-:W-:Y:S01]  /*6ba0*/  MOV R206, R15 ;  /* 0x0000000f00ce7202 */ /* 0x000fe20000000f00 */
[----:B------:R-:W-:Y:S01]  /*6bb0*/  IMAD.MOV.U32 R193, RZ, RZ, R172 ;  /* 0x000000ffffc17224 */ /* 0x000fe200078e00ac */
[----:B------:R-:W-:Y:S01]  /*6bc0*/  MOV R18, R249 ;  /* 0x000000f900127202 */ /* 0x000fe20000000f00 */
[----:B------:R-:W-:Y:S02]  /*6bd0*/  IMAD.MOV.U32 R182, RZ, RZ, R177 ;  /* 0x000000ffffb67224 */ /* 0x000fe400078e00b1 */
[----:B------:R-:W-:Y:S02]  /*6be0*/  IMAD.MOV.U32 R211, RZ, RZ, R97 ;  /* 0x000000ffffd37224 */ /* 0x000fe400078e0061 */
[----:B------:R-:W-:Y:S02]  /*6bf0*/  IMAD.MOV.U32 R144, RZ, RZ, R98 ;  /* 0x000000ffff907224 */ /* 0x000fe400078e0062 */
[----:B------:R-:W-:Y:S01]  /*6c00*/  IMAD.MOV.U32 R210, RZ, RZ, R91 ;  /* 0x000000ffffd27224 */ /* 0x000fe200078e005b */
[----:B------:R-:W-:Y:S01]  /*6c10*/  MOV R191, R88 ;  /* 0x0000005800bf7202 */ /* 0x000fe20000000f00 */
[----:B---3--:R-:W-:Y:S01]  /*6c20*/  IMAD.MOV.U32 R7, RZ, RZ, R3 ;  /* 0x000000ffff077224 */ /* 0x008fe200078e0003 */
[----:B------:R-:W-:Y:S01]  /*6c30*/  IABS R3, R8 ;  /* 0x0000000800037213 */ /* 0x000fe20000000000 */
[----:B------:R-:W-:Y:S01]  /*6c40*/  IMAD.IADD R8, R6, 0x1, -R119 ;  /* 0x0000000106087824 */ /* 0x000fe200078e0a77 */
[----:B------:R-:W-:Y:S01]  /*6c50*/  FSEL R200, R13, -INF , !P5 ;  /* 0xff8000000dc87808 */ /* 0x000fe20006800000 */
[----:B------:R3:W-:Y:S01]  /*6c60*/  I2F R72, R7 ;  /* 0x0000000700487306 */ /* 0x0007e20000201400 */
[----:B------:R-:W-:Y:S01]  /*6c70*/  FFMA.FTZ R10, R66, -UR4, R19 ;  /* 0x80000004420a7c23 */ /* 0x000fe20008010013 */
[----:B------:R-:W-:Y:S01]  /*6c80*/  ISETP.GE.AND P0, PT, R108, UR12, PT ;  /* 0x0000000c6c007c0c */ /* 0x000fe2000bf06270 */
[----:B------:R-:W-:Y:S01]  /*6c90*/  FFMA.FTZ R9, R67, -UR4, R41 ;  /* 0x8000000443097c23 */ /* 0x000fe20008010029 */
[----:B------:R-:W-:Y:S01]  /*6ca0*/  ISETP.GE.AND P6, PT, R109, UR12, PT ;  /* 0x0000000c6d007c0c */ /* 0x000fe2000bfc6270 */
[----:B------:R-:W-:Y:S01]  /*6cb0*/  IMAD.MOV.U32 R16, RZ, RZ, R149 ;  /* 0x000000ffff107224 */ /* 0x000fe200078e0095 */
[----:B------:R-:W-:Y:S01]  /*6cc0*/  MOV R228, R103 ;  /* 0x0000006700e47202 */ /* 0x000fe20000000f00 */
[----:B------:R-:W-:Y:S01]  /*6cd0*/  IMAD.MOV.U32 R17, RZ, RZ, R151 ;  /* 0x000000ffff117224 */ /* 0x000fe200078e0097 */
[----:B------:R-:W-:Y:S01]  /*6ce0*/  HMMA.16816.F32.BF16 R68, R20, R34, R68 ;  /* 0x000000221444723c */ /* 0x000fe20000041844 */
[----:B------:R-:W-:Y:S01]  /*6cf0*/  IMAD.MOV.U32 R19, RZ, RZ, R243 ;  /* 0x000000ffff137224 */ /* 0x000fe200078e00f3 */
[----:B------:R-:W-:Y:S01]  /*6d00*/  UISETP.GE.AND UP0, UPT, UR12, 0x81, UPT ;  /* 0x000000810c00788c */ /* 0x000fe2000bf06270 */
[----:B------:R-:W-:Y:S01]  /*6d10*/  IMAD.MOV.U32 R229, RZ, RZ, R90 ;  /* 0x000000ffffe57224 */ /* 0x000fe200078e005a */
[----:B------:R-:W-:-:S04]  /*6d20*/  DEPBAR.LE SB0, 0x0 ;  /* 0x000080000000791a */ /* 0x000fc80000000000 */
[----:B---3--:R-:W-:Y:S02]  /*6d30*/  MOV R7, R3 ;  /* 0x0000000300077202 */ /* 0x008fe40000000f00 */
[----:B------:R-:W-:Y:S01]  /*6d40*/  IABS R3, R8 ;  /* 0x0000000800037213 */ /* 0x000fe20000000000 */
[----:B------:R-:W-:Y:S01]  /*6d50*/  IMAD.IADD R8, R5, 0x1, -R119 ;  /* 0x0000000105087824 */ /* 0x000fe200078e0a77 */
[----:B------:R3:W4:Y:S01]  /*6d60*/  I2F R67, R7 ;  /* 0x0000000700437306 */ /* 0x0007220000201400 */
[----:B------:R-:W-:-:S03]  /*6d70*/  FSEL R151, R9, -INF , !P3 ;  /* 0xff80000009977808 */ /* 0x000fc60005800000 */
[----:B------:R-:W-:-:S04]  /*6d80*/  IABS R8, R8 ;  /* 0x0000000800087213 */ /* 0x000fc80000000000 */
[----:B------:R1:W1:Y:S01]  /*6d90*/  I2F R15, R3 ;  /* 0x00000003000f7306 */ /* 0x0002620000201400 */
[----:B------:R-:W-:Y:S01]  /*6da0*/  IMAD.IADD R9, R6, 0x1, -R120 ;  /* 0x0000000106097824 */ /* 0x000fe200078e0a78 */
[----:B------:R-:W-:Y:S01]  /*6db0*/  HMMA.16816.F32.BF16 R16, R24, R30, R16 ;  /* 0x0000001e1810723c */ /* 0x000fe20000041810 */
[----:B---3--:R-:W-:-:S05]  /*6dc0*/  FFMA.FTZ R7, R79, -UR4, R43 ;  /* 0x800000044f077c23 */ /* 0x008fca000801002b */
[----:B------:R-:W-:Y:S01]  /*6dd0*/  FSEL R172, R7, -INF , !P3 ;  /* 0xff80000007ac7808 */ /* 0x000fe20005800000 */
[----:B-1----:R-:W-:Y:S01]  /*6de0*/  IMAD.IADD R3, R2, 0x1, -R119 ;  /* 0x0000000102037824 */ /* 0x002fe200078e0a77 */
[----:B------:R-:W-:Y:S01]  /*6df0*/  MOV R7, R8 ;  /* 0x0000000800077202 */ /* 0x000fe20000000f00 */
[----:B------:R-:W-:-:S03]  /*6e00*/  FFMA.FTZ R8, R93, -UR4, R44 ;  /* 0x800000045d087c23 */ /* 0x000fc6000801002c */
[----:B------:R-:W-:Y:S01]  /*6e10*/  IABS R3, R3 ;  /* 0x0000000300037213 */ /* 0x000fe20000000000 */
[----:B------:R1:W-:Y:S01]  /*6e20*/  I2F R29, R7 ;  /* 0x00000007001d7306 */ /* 0x0003e20000201400 */
[----:B------:R-:W-:Y:S02]  /*6e30*/  IABS R9, R9 ;  /* 0x0000000900097213 */ /* 0x000fe40000000000 */
[----:B------:R-:W-:-:S05]  /*6e40*/  FSEL R177, R12, -INF , !P4 ;  /* 0xff8000000cb17808 */ /* 0x000fca0006000000 */
[----:B------:R3:W2:Y:S01]  /*6e50*/  I2F R28, R3 ;  /* 0x00000003001c7306 */ /* 0x0006a20000201400 */
[----:B------:R-:W-:Y:S02]  /*6e60*/  ISETP.GE.AND P4, PT, R116, UR12, PT ;  /* 0x0000000c74007c0c */ /* 0x000fe4000bf86270 */
[----:B------:R-:W-:Y:S01]  /*6e70*/  MOV R204, R96 ;  /* 0x0000006000cc7202 */ /* 0x000fe20000000f00 */
[----:B-1----:R-:W-:Y:S01]  /*6e80*/  FFMA.FTZ R7, R65, -UR4, R46 ;  /* 0x8000000441077c23 */ /* 0x002fe2000801002e */
[----:B------:R-:W-:Y:S01]  /*6e90*/  FSEL R149, R10, -INF , !P3 ;  /* 0xff8000000a957808 */ /* 0x000fe20005800000 */
[----:B------:R-:W-:Y:S01]  /*6ea0*/  FFMA.FTZ R10, R104, -UR4, R50 ;  /* 0x80000004680a7c23 */ /* 0x000fe20008010032 */
[----:B------:R-:W-:Y:S01]  /*6eb0*/  FSEL R197, R8, -INF , !P2 ;  /* 0xff80000008c57808 */ /* 0x000fe20005000000 */
[----:B------:R-:W-:Y:S02]  /*6ec0*/  IMAD.MOV.U32 R8, RZ, RZ, R9 ;  /* 0x000000ffff087224 */ /* 0x000fe400078e0009 */
[----:B---3--:R-:W-:Y:S01]  /*6ed0*/  IMAD.IADD R3, R5, 0x1, -R120 ;  /* 0x0000000105037824 */ /* 0x008fe200078e0a78 */
[----:B------:R-:W-:Y:S01]  /*6ee0*/  FSEL R116, R7, -INF , !P2 ;  /* 0xff80000007747808 */ /* 0x000fe20005000000 */
[----:B------:R-:W-:Y:S01]  /*6ef0*/  IMAD.MOV.U32 R207, RZ, RZ, R231 ;  /* 0x000000ffffcf7224 */ /* 0x000fe200078e00e7 */
[----:B------:R-:W-:Y:S01]  /*6f00*/  IADD3 R9, -R120, R2, RZ ;  /* 0x0000000278097210 */ /* 0x000fe20007ffe1ff */
[----:B------:R-:W-:Y:S01]  /*6f10*/  IMAD.MOV.U32 R231, RZ, RZ, R89 ;  /* 0x000000ffffe77224 */ /* 0x000fe200078e0059 */
[----:B------:R-:W-:Y:S01]  /*6f20*/  IABS R7, R3 ;  /* 0x0000000300077213 */ /* 0x000fe20000000000 */
[----:B--2---:R-:W-:Y:S01]  /*6f30*/  HMMA.16816.F32.BF16 R88, R20, R36, R156 ;  /* 0x000000241458723c */ /* 0x004fe2000004189c */
[----:B------:R-:W-:Y:S01]  /*6f40*/  FSEL R249, R10, -INF , !P2 ;  /* 0xff8000000af97808 */ /* 0x000fe20005000000 */
[----:B------:R1:W2:Y:S01]  /*6f50*/  I2F R79, R8 ;  /* 0x00000008004f7306 */ /* 0x0002a20000201400 */
[----:B------:R-:W-:Y:S01]  /*6f60*/  IABS R3, R9 ;  /* 0x0000000900037213 */ /* 0x000fe20000000000 */
[----:B------:R-:W-:-:S03]  /*6f70*/  IMAD.IADD R10, R6, 0x1, -R121 ;  /* 0x00000001060a7824 */ /* 0x000fc600078e0a79 */
[----:B------:R-:W-:Y:S01]  /*6f80*/  IMAD.MOV.U32 R156, RZ, RZ, R210 ;  /* 0x000000ffff9c7224 */ /* 0x000fe200078e00d2 */
[----:B------:R-:W-:Y:S01]  /*6f90*/  MOV R157, R211 ;  /* 0x000000d3009d7202 */ /* 0x000fe20000000f00 */
[----:B------:R-:W-:Y:S02]  /*6fa0*/  IMAD.MOV.U32 R158, RZ, RZ, R144 ;  /* 0x000000ffff9e7224 */ /* 0x000fe400078e0090 */
[----:B------:R-:W-:Y:S01]  /*6fb0*/  IMAD.MOV.U32 R159, RZ, RZ, R204 ;  /* 0x000000ffff9f7224 */ /* 0x000fe200078e00cc */
[----:B------:R-:W-:Y:S01]  /*6fc0*/  ISETP.GE.AND P5, PT, R111, UR12, PT ;  /* 0x0000000c6f007c0c */ /* 0x000fe2000bfa6270 */
[----:B------:R-:W-:Y:S02]  /*6fd0*/  IMAD.MOV.U32 R230, RZ, RZ, R99 ;  /* 0x000000ffffe67224 */ /* 0x000fe400078e0063 */
[----:B------:R-:W-:Y:S02]  /*6fe0*/  IMAD.MOV.U32 R143, RZ, RZ, R101 ;  /* 0x000000ffff8f7224 */ /* 0x000fe400078e0065 */
[----:B-1----:R-:W-:Y:S01]  /*6ff0*/  IMAD.MOV.U32 R8, RZ, RZ, R7 ;  /* 0x000000ffff087224 */ /* 0x002fe200078e0007 */
[----:B------:R-:W-:Y:S01]  /*7000*/  MOV R7, R3 ;  /* 0x0000000300077202 */ /* 0x000fe20000000f00 */
[----:B------:R-:W-:Y:S01]  /*7010*/  IMAD.MOV.U32 R199, RZ, RZ, R102 ;  /* 0x000000ffffc77224 */ /* 0x000fe200078e0066 */
[----:B------:R-:W-:Y:S01]  /*7020*/  HMMA.16816.F32.BF16 R96, R20, R58, R168 ;  /* 0x0000003a1460723c */ /* 0x000fe200000418a8 */
[----:B------:R-:W-:-:S02]  /*7030*/  IMAD.MOV.U32 R195, RZ, RZ, R110 ;  /* 0x000000ffffc37224 */ /* 0x000fc400078e006e */
[----:B------:R-:W-:Y:S01]  /*7040*/  FFMA.FTZ R9, R75, -UR4, R47 ;  /* 0x800000044b097c23 */ /* 0x000fe2000801002f */
[----:B------:R-:W-:Y:S01]  /*7050*/  IABS R3, R10 ;  /* 0x0000000a00037213 */ /* 0x000fe20000000000 */
[----:B------:R1:W3:Y:S01]  /*7060*/  I2F R75, R8 ;  /* 0x00000008004b7306 */ /* 0x0002e20000201400 */
[----:B------:R-:W-:Y:S02]  /*7070*/  MOV R144, R206 ;  /* 0x000000ce00907202 */ /* 0x000fe40000000f00 */
[C---:B------:R-:W-:Y:S01]  /*7080*/  HMMA.16816.F32.BF16 R108, R20.reuse, R56, R160 ;  /* 0x00000038146c723c */ /* 0x040fe200000418a0 */
[----:B------:R-:W-:Y:S01]  /*7090*/  IMAD.MOV.U32 R204, RZ, RZ, R207 ;  /* 0x000000ffffcc7224 */ /* 0x000fe200078e00cf */
[----:B------:R-:W-:Y:S01]  /*70a0*/  MOV R207, R215 ;  /* 0x000000d700cf7202 */ /* 0x000fe20000000f00 */
[----:B------:R-:W-:Y:S01]  /*70b0*/  IMAD.MOV.U32 R206, RZ, RZ, R237 ;  /* 0x000000ffffce7224 */ /* 0x000fe200078e00ed */
[----:B------:R-:W-:Y:S01]  /*70c0*/  FSEL R237, R9, -INF , !P1 ;  /* 0xff80000009ed7808 */ /* 0x000fe20004800000 */
[----:B------:R2:W2:Y:S03]  /*70d0*/  I2F R66, R7 ;  /* 0x0000000700427306 */ /* 0x0004a60000201400 */
[----:B------:R-:W-:Y:S01]  /*70e0*/  HMMA.16816.F32.BF16 R100, R20, R38, R152 ;  /* 0x000000261464723c */ /* 0x000fe20000041898 */
[----:B------:R-:W-:Y:S01]  /*70f0*/  FFMA.FTZ R9, R87, -UR4, R16 ;  /* 0x8000000457097c23 */ /* 0x000fe20008010010 */
[----:B-1----:R-:W-:-:S06]  /*7100*/  IADD3 R8, -R121, R5, RZ ;  /* 0x0000000579087210 */ /* 0x002fcc0007ffe1ff */
[----:B------:R-:W-:Y:S01]  /*7110*/  HMMA.16816.F32.BF16 R20, R24, R32, R156 ;  /* 0x000000201814723c */ /* 0x000fe2000004189c */
[----:B------:R-:W-:Y:S01]  /*7120*/  IABS R8, R8 ;  /* 0x0000000800087213 */ /* 0x000fe20000000000 */
[----:B------:R1:W1:Y:S01]  /*7130*/  I2F R65, R3 ;  /* 0x0000000300417306 */ /* 0x0002620000201400 */
[----:B--2---:R-:W-:-:S04]  /*7140*/  FFMA.FTZ R7, R64, -UR4, R18 ;  /* 0x8000000440077c23 */ /* 0x004fc80008010012 */
[----:B------:R-:W-:Y:S01]  /*7150*/  IMAD.MOV.U32 R157, RZ, RZ, R204 ;  /* 0x000000ffff9d7224 */ /* 0x000fe200078e00cc */
[----:B------:R-:W-:Y:S01]  /*7160*/  MOV R158, R206 ;  /* 0x000000ce009e7202 */ /* 0x000fe20000000f00 */
[----:B------:R-:W-:Y:S01]  /*7170*/  IMAD.MOV.U32 R156, RZ, RZ, R144 ;  /* 0x000000ffff9c7224 */ /* 0x000fe200078e0090 */
[----:B------:R-:W-:Y:S01]  /*7180*/  MOV R204, R199 ;  /* 0x000000c700cc7202 */ /* 0x000fe20000000f00 */
[----:B------:R-:W-:Y:S01]  /*7190*/  IMAD.MOV.U32 R159, RZ, RZ, R207 ;  /* 0x000000ffff9f7224 */ /* 0x000fe200078e00cf */
[----:B------:R-:W-:Y:S01]  /*71a0*/  FSEL R206, R7, -INF , !P0 ;  /* 0xff80000007ce7808 */ /* 0x000fe20004000000 */
[----:B------:R-:W-:Y:S01]  /*71b0*/  IMAD.MOV.U32 R194, RZ, RZ, R148 ;  /* 0x000000ffffc27224 */ /* 0x000fe200078e0094 */
[----:B------:R-:W-:Y:S01]  /*71c0*/  FSEL R148, R11, -INF , !P3 ;  /* 0xff8000000b947808 */ /* 0x000fe20005800000 */
[----:B------:R-:W-:Y:S02]  /*71d0*/  IMAD.MOV.U32 R199, RZ, RZ, R195 ;  /* 0x000000ffffc77224 */ /* 0x000fe400078e00c3 */
[----:B-1----:R-:W-:Y:S01]  /*71e0*/  IMAD.IADD R3, R2, 0x1, -R121 ;  /* 0x0000000102037824 */ /* 0x002fe200078e0a79 */
[----:B------:R-:W-:Y:S01]  /*71f0*/  FSEL R195, R9, -INF , !P0 ;  /* 0xff80000009c37808 */ /* 0x000fe20004000000 */
[----:B------:R-:W-:Y:S01]  /*7200*/  IMAD.MOV.U32 R7, RZ, RZ, R8 ;  /* 0x000000ffff077224 */ /* 0x000fe200078e0008 */
[----:B------:R-:W-:Y:S01]  /*7210*/  IADD3 R8, -R122, R6, RZ ;  /* 0x000000067a087210 */ /* 0x000fe20007ffe1ff */
[----:B------:R-:W-:Y:S01]  /*7220*/  FFMA.FTZ R11, R147, -UR4, R48 ;  /* 0x80000004930b7c23 */ /* 0x000fe20008010030 */
[----:B------:R-:W-:Y:S01]  /*7230*/  IABS R3, R3 ;  /* 0x0000000300037213 */ /* 0x000fe20000000000 */
[----:B------:R-:W-:-:S02]  /*7240*/  IMAD.MOV.U32 R144, RZ, RZ, R143 ;  /* 0x000000ffff907224 */ /* 0x000fc400078e008f */
[----:B------:R-:W-:Y:S02]  /*7250*/  IMAD.MOV.U32 R207, RZ, RZ, R191 ;  /* 0x000000ffffcf7224 */ /* 0x000fe400078e00bf */
[----:B------:R-:W-:Y:S02]  /*7260*/  IMAD.IADD R9, R5, 0x1, -R122 ;  /* 0x0000000105097824 */ /* 0x000fe400078e0a7a */
[----:B------:R-:W-:Y:S01]  /*7270*/  IMAD.MOV.U32 R143, RZ, RZ, R190 ;  /* 0x000000ffff8f7224 */ /* 0x000fe200078e00be */
[----:B------:R1:W2:Y:S01]  /*7280*/  I2F R64, R7 ;  /* 0x0000000700407306 */ /* 0x0002a20000201400 */
[----:B------:R-:W-:Y:S01]  /*7290*/  FFMA.FTZ R12, R94, -UR4, R51 ;  /* 0x800000045e0c7c23 */ /* 0x000fe20008010033 */
[----:B------:R-:W-:Y:S01]  /*72a0*/  MOV R190, R193 ;  /* 0x000000c100be7202 */ /* 0x000fe20000000f00 */
[----:B------:R-:W-:Y:S01]  /*72b0*/  HMMA.16816.F32.BF16 R32, R24, R34, R156 ;  /* 0x000000221820723c */ /* 0x000fe2000004189c */
[----:B------:R-:W-:Y:S01]  /*72c0*/  FSEL R243, R11, -INF , !P2 ;  /* 0xff8000000bf37808 */ /* 0x000fe20005000000 */
[----:B------:R-:W-:-:S03]  /*72d0*/  IMAD.MOV.U32 R193, RZ, RZ, R194 ;  /* 0x000000ffffc17224 */ /* 0x000fc600078e00c2 */
[----:B------:R2:W2:Y:S01]  /*72e0*/  I2F R51, R3 ;  /* 0x0000000300337306 */ /* 0x0004a20000201400 */
[----:B------:R-:W-:Y:S01]  /*72f0*/  FFMA.FTZ R11, R92, -UR4, R45 ;  /* 0x800000045c0b7c23 */ /* 0x000fe2000801002d */
[----:B------:R-:W-:Y:S01]  /*7300*/  MOV R158, R207 ;  /* 0x000000cf009e7202 */ /* 0x000fe20000000f00 */
[----:B------:R-:W-:Y:S02]  /*7310*/  IMAD.MOV.U32 R156, RZ, RZ, R144 ;  /* 0x000000ffff9c7224 */ /* 0x000fe400078e0090 */
[----:B------:R-:W-:Y:S02]  /*7320*/  IMAD.MOV.U32 R157, RZ, RZ, R204 ;  /* 0x000000ffff9d7224 */ /* 0x000fe400078e00cc */
[----:B------:R-:W-:Y:S01]  /*7330*/  IMAD.MOV.U32 R159, RZ, RZ, R143 ;  /* 0x000000ffff9f7224 */ /* 0x000fe200078e008f */
[----:B-1----:R-:W-:Y:S01]  /*7340*/  IABS R7, R8 ;  /* 0x0000000800077213 */ /* 0x002fe20000000000 */
[----:B------:R-:W-:Y:S02]  /*7350*/  FFMA.FTZ R8, R83, -UR4, R19 ;  /* 0x8000000453087c23 */ /* 0x000fe40008010013 */
[----:B------:R-:W-:Y:S01]  /*7360*/  FFMA.FTZ R10, R95, -UR4, R54 ;  /* 0x800000045f0a7c23 */ /* 0x000fe20008010036 */
[----:B------:R-:W-:-:S02]  /*7370*/  MOV R204, R190 ;  /* 0x000000be00cc7202 */ /* 0x000fc40000000f00 */
[----:B--2---:R-:W-:Y:S01]  /*7380*/  IABS R3, R9 ;  /* 0x0000000900037213 */ /* 0x004fe20000000000 */
[----:B------:R-:W-:Y:S01]  /*7390*/  IMAD.MOV.U32 R144, RZ, RZ, R199 ;  /* 0x000000ffff907224 */ /* 0x000fe200078e00c7 */
[----:B------:R-:W-:Y:S01]  /*73a0*/  MOV R190, R182 ;  /* 0x000000b600be7202 */ /* 0x000fe20000000f00 */
[----:B------:R-:W-:Y:S01]  /*73b0*/  IMAD.MOV.U32 R207, RZ, RZ, R193 ;  /* 0x000000ffffcf7224 */ /* 0x000fe200078e00c1 */
[----:B------:R1:W2:Y:S01]  /*73c0*/  I2F R50, R7 ;  /* 0x0000000700327306 */ /* 0x0002a20000201400 */
[----:B------:R-:W-:Y:S01]  /*73d0*/  IMAD.MOV.U32 R143, RZ, RZ, R228 ;  /* 0x000000ffff8f7224 */ /* 0x000fe200078e00e4 */
[----:B------:R-:W-:Y:S01]  /*73e0*/  FSEL R182, R8, -INF , !P6 ;  /* 0xff80000008b67808 */ /* 0x000fe20007000000 */
[----:B------:R-:W-:Y:S01]  /*73f0*/  HMMA.16816.F32.BF16 R44, R24, R36, R156 ;  /* 0x00000024182c723c */ /* 0x000fe2000004189c */
[----:B------:R-:W-:Y:S01]  /*7400*/  FSEL R215, R11, -INF , !P1 ;  /* 0xff8000000bd77808 */ /* 0x000fe20004800000 */
[----:B------:R-:W-:Y:S01]  /*7410*/  FFMA.FTZ R11, R227, -UR4, R52 ;  /* 0x80000004e30b7c23 */ /* 0x000fe20008010034 */
[----:B------:R-:W-:Y:S01]  /*7420*/  FSEL R194, R10, -INF , !P0 ;  /* 0xff8000000ac27808 */ /* 0x000fe20004000000 */
[----:B------:R-:W-:Y:S01]  /*7430*/  FFMA.FTZ R10, R85, -UR4, R17 ;  /* 0x80000004550a7c23 */ /* 0x000fe20008010011 */
[----:B------:R-:W-:Y:S01]  /*7440*/  IADD3 R8, -R122, R2, RZ ;  /* 0x000000027a087210 */ /* 0x000fe20007ffe1ff */
[----:B------:R-:W-:Y:S01]  /*7450*/  FFMA.FTZ R13, R212, -UR4, R49 ;  /* 0x80000004d40d7c23 */ /* 0x000fe20008010031 */
[----:B------:R-:W-:Y:S01]  /*7460*/  MOV R157, R204 ;  /* 0x000000cc009d7202 */ /* 0x000fe20000000f00 */
[----:B------:R-:W-:-:S02]  /*7470*/  IMAD.MOV.U32 R156, RZ, RZ, R144 ;  /* 0x000000ffff9c7224 */ /* 0x000fc400078e0090 */
[----:B------:R-:W-:Y:S02]  /*7480*/  IMAD.MOV.U32 R158, RZ, RZ, R207 ;  /* 0x000000ffff9e7224 */ /* 0x000fe400078e00cf */
[----:B-1----:R-:W-:Y:S02]  /*7490*/  IMAD.MOV.U32 R7, RZ, RZ, R3 ;  /* 0x000000ffff077224 */ /* 0x002fe400078e0003 */
[----:B------:R-:W-:Y:S01]  /*74a0*/  IMAD.MOV.U32 R159, RZ, RZ, R143 ;  /* 0x000000ffff9f7224 */ /* 0x000fe200078e008f */
[----:B------:R-:W-:Y:S01]  /*74b0*/  IABS R3, R8 ;  /* 0x0000000800037213 */ /* 0x000fe20000000000 */
[----:B------:R-:W-:Y:S01]  /*74c0*/  FFMA.FTZ R9, R76, -UR4, R22 ;  /* 0x800000044c097c23 */ /* 0x000fe20008010016 */
[----:B------:R1:W1:Y:S01]  /*74d0*/  I2F R49, R7 ;  /* 0x0000000700317306 */ /* 0x0002620000201400 */
[----:B------:R-:W-:Y:S01]  /*74e0*/  IMAD.MOV.U32 R228, RZ, RZ, R178 ;  /* 0x000000ffffe47224 */ /* 0x000fe200078e00b2 */
[----:B------:R-:W-:Y:S01]  /*74f0*/  MOV R199, R174 ;  /* 0x000000ae00c77202 */ /* 0x000fe20000000f00 */
[----:B------:R-:W-:Y:S01]  /*7500*/  IMAD.MOV.U32 R193, RZ, RZ, R176 ;  /* 0x000000ffffc17224 */ /* 0x000fe200078e00b0 */
[----:B------:R-:W-:Y:S01]  /*7510*/  FSEL R191, R11, -INF , !P0 ;  /* 0xff8000000bbf7808 */ /* 0x000fe20004000000 */
[----:B------:R-:W-:Y:S01]  /*7520*/  FFMA.FTZ R11, R86, -UR4, R55 ;  /* 0x80000004560b7c23 */ /* 0x000fe20008010037 */
[----:B------:R-:W-:Y:S01]  /*7530*/  FSEL R178, R10, -INF , !P6 ;  /* 0xff8000000ab27808 */ /* 0x000fe20007000000 */
[----:B------:R-:W-:Y:S01]  /*7540*/  FFMA.FTZ R10, R82, -UR4, R20 ;  /* 0x80000004520a7c23 */ /* 0x000fe20008010014 */
[----:B------:R-:W-:Y:S01]  /*7550*/  IADD3 R8, -R123, R6, RZ ;  /* 0x000000067b087210 */ /* 0x000fe20007ffe1ff */
[----:B------:R2:W2:Y:S01]  /*7560*/  I2F R48, R3 ;  /* 0x0000000300307306 */ /* 0x0004a20000201400 */
[----:B------:R-:W-:Y:S01]  /*7570*/  FSEL R212, R12, -INF , !P1 ;  /* 0xff8000000cd47808 */ /* 0x000fe20004800000 */
[----:B------:R-:W-:Y:S01]  /*7580*/  FFMA.FTZ R12, R232, -UR4, R53 ;  /* 0x80000004e80c7c23 */ /* 0x000fe20008010035 */
[----:B------:R-:W-:Y:S01]  /*7590*/  FSEL R86, R9, -INF , !P5 ;  /* 0xff80000009567808 */ /* 0x000fe20006800000 */
[--C-:B-1----:R-:W-:Y:S01]  /*75a0*/  IMAD.IADD R7, R5, 0x1, -R123.reuse ;  /* 0x0000000105077824 */ /* 0x102fe200078e0a7b */
[----:B------:R-:W-:Y:S01]  /*75b0*/  HMMA.16816.F32.BF16 R52, R24, R56, R156 ;  /* 0x000000381834723c */ /* 0x000fe2000004189c */
[----:B------:R-:W-:Y:S01]  /*75c0*/  IMAD.IADD R9, R2, 0x1, -R123 ;  /* 0x0000000102097824 */ /* 0x000fe200078e0a7b */
[----:B------:R-:W-:-:S02]  /*75d0*/  IABS R8, R8 ;  /* 0x0000000800087213 */ /* 0x000fc40000000000 */
[----:B------:R-:W-:-:S03]  /*75e0*/  FSEL R87, R10, -INF , !P5 ;  /* 0xff8000000a577808 */ /* 0x000fc60006800000 */
[----:B------:R-:W-:Y:S01]  /*75f0*/  IMAD.MOV.U32 R156, RZ, RZ, R199 ;  /* 0x000000ffff9c7224 */ /* 0x000fe200078e00c7 */
[----:B--2---:R-:W-:Y:S01]  /*7600*/  IABS R3, R7 ;  /* 0x0000000700037213 */ /* 0x004fe20000000000 */
[----:B------:R-:W-:Y:S01]  /*7610*/  IMAD.MOV.U32 R158, RZ, RZ, R193 ;  /* 0x000000ffff9e7224 */ /* 0x000fe200078e00c1 */
[----:B------:R-:W-:Y:S01]  /*7620*/  MOV R157, R190 ;  /* 0x000000be009d7202 */ /* 0x000fe20000000f00 */
[----:B------:R-:W-:Y:S01]  /*7630*/  IMAD.MOV.U32 R159, RZ, RZ, R228 ;  /* 0x000000ffff9f7224 */ /* 0x000fe200078e00e4 */
[----:B------:R-:W-:Y:S01]  /*7640*/  MOV R7, R3 ;  /* 0x0000000300077202 */ /* 0x000fe20000000f00 */
[----:B------:R-:W-:Y:S01]  /*7650*/  FFMA.FTZ R10, R14, -UR4, R23 ;  /* 0x800000040e0a7c23 */ /* 0x000fe20008010017 */
[----:B------:R-:W-:Y:S01]  /*7660*/  IABS R3, R9 ;  /* 0x0000000900037213 */ /* 0x000fe20000000000 */
[----:B------:R1:W2:Y:S03]  /*7670*/  I2F R23, R8 ;  /* 0x0000000800177306 */ /* 0x0002a60000201400 */
[----:B------:R-:W-:Y:S05]  /*7680*/  HMMA.16816.F32.BF16 R40, R24, R38, R156 ;  /* 0x000000261828723c */ /* 0x000fea000004189c */
[----:B------:R2:W2:Y:S01]  /*7690*/  I2F R38, R7 ;  /* 0x0000000700267306 */ /* 0x0004a20000201400 */
[----:B-1----:R-:W-:Y:S01]  /*76a0*/  IMAD.IADD R8, R6, 0x1, -R127 ;  /* 0x0000000106087824 */ /* 0x002fe200078e0a7f */
[----:B------:R-:W-:Y:S01]  /*76b0*/  FSEL R176, R11, -INF , !P6 ;  /* 0xff8000000bb07808 */ /* 0x000fe20007000000 */
[----:B--2---:R-:W-:-:S03]  /*76c0*/  IMAD.MOV.U32 R7, RZ, RZ, R3 ;  /* 0x000000ffff077224 */ /* 0x004fc600078e0003 */
[----:B------:R-:W-:Y:S02]  /*76d0*/  IABS R3, R8 ;  /* 0x0000000800037213 */ /* 0x000fe40000000000 */
[----:B------:R1:W2:Y:S01]  /*76e0*/  I2F R37, R7 ;  /* 0x0000000700257306 */ /* 0x0002a20000201400 */
[----:B------:R-:W-:Y:S01]  /*76f0*/  IADD3 R8, -R126, R6, RZ ;  /* 0x000000067e087210 */ /* 0x000fe20007ffe1ff */
[----:B------:R-:W-:Y:S01]  /*7700*/  FFMA.FTZ R11, R84, -UR4, R62 ;  /* 0x80000004540b7c23 */ /* 0x000fe2000801003e */
[----:B------:R-:W-:Y:S01]  /*7710*/  FSEL R174, R12, -INF , !P6 ;  /* 0xff8000000cae7808 */ /* 0x000fe20007000000 */
[----:B------:R-:W-:-:S03]  /*7720*/  FFMA.FTZ R12, R233, -UR4, R60 ;  /* 0x80000004e90c7c23 */ /* 0x000fc6000801003c */
[----:B------:R-:W-:Y:S01]  /*7730*/  FSEL R85, R11, -INF , !P5 ;  /* 0xff8000000b557808 */ /* 0x000fe20006800000 */
[----:B------:R-:W-:Y:S02]  /*7740*/  FFMA.FTZ R11, R77, -UR4, R21 ;  /* 0x800000044d0b7c23 */ /* 0x000fe40008010015 */
[----:B-1----:R-:W-:Y:S01]  /*7750*/  IMAD.MOV.U32 R7, RZ, RZ, R3 ;  /* 0x000000ffff077224 */ /* 0x002fe200078e0003 */
[----:B------:R-:W-:-:S03]  /*7760*/  IABS R3, R8 ;  /* 0x0000000800037213 */ /* 0x000fc60000000000 */
[----:B------:R1:W1:Y:S01]  /*7770*/  I2F R22, R7 ;  /* 0x0000000700167306 */ /* 0x0002620000201400 */
[----:B------:R-:W-:Y:S01]  /*7780*/  FFMA.FTZ R17, R80, -UR4, R70 ;  /* 0x8000000450117c23 */ /* 0x000fe20008010046 */
[----:B------:R-:W-:Y:S01]  /*7790*/  ISETP.GE.AND P3, PT, R117, UR12, PT ;  /* 0x0000000c75007c0c */ /* 0x000fe2000bf66270 */
[----:B------:R-:W-:Y:S01]  /*77a0*/  IMAD.IADD R8, R5, 0x1, -R126 ;  /* 0x0000000105087824 */ /* 0x000fe200078e0a7e */
[----:B------:R-:W-:Y:S01]  /*77b0*/  MOV R228, R230 ;  /* 0x000000e600e47202 */ /* 0x000fe20000000f00 */
[----:B------:R-:W-:Y:S01]  /*77c0*/  IMAD.MOV.U32 R230, RZ, RZ, R165 ;  /* 0x000000ffffe67224 */ /* 0x000fe200078e00a5 */
[----:B------:R-:W-:Y:S02]  /*77d0*/  FSEL R210, R13, -INF , !P1 ;  /* 0xff8000000dd27808 */ /* 0x000fe40004800000 */
[----:B------:R2:W2:Y:S01]  /*77e0*/  I2F R21, R3 ;  /* 0x0000000300157306 */ /* 0x0004a20000201400 */
[----:B------:R-:W-:Y:S01]  /*77f0*/  FSEL R83, R12, -INF , !P5 ;  /* 0xff8000000c537808 */ /* 0x000fe20006800000 */
[----:B-1----:R-:W-:Y:S01]  /*7800*/  IMAD.IADD R7, R6, 0x1, -R125 ;  /* 0x0000000106077824 */ /* 0x002fe200078e0a7d */
[----:B------:R-:W-:Y:S01]  /*7810*/  IADD3 R6, -R127, R5, RZ ;  /* 0x000000057f067210 */ /* 0x000fe20007ffe1ff */
[----:B------:R-:W-:Y:S01]  /*7820*/  FFMA.FTZ R13, R239, -UR4, R61 ;  /* 0x80000004ef0d7c23 */ /* 0x000fe2000801003d */
[----:B------:R-:W-:-:S02]  /*7830*/  FSEL R60, R10, -INF , !P4 ;  /* 0xff8000000a3c7808 */ /* 0x000fc40006000000 */
[----:B------:R-:W-:Y:S01]  /*7840*/  IABS R7, R7 ;  /* 0x0000000700077213 */ /* 0x000fe20000000000 */
[----:B------:R-:W-:Y:S01]  /*7850*/  FFMA.FTZ R12, R81, -UR4, R63 ;  /* 0x80000004510c7c23 */ /* 0x000fe2000801003f */
[----:B------:R-:W-:Y:S01]  /*7860*/  IABS R6, R6 ;  /* 0x0000000600067213 */ /* 0x000fe20000000000 */
[----:B--2---:R-:W-:Y:S01]  /*7870*/  IMAD.IADD R3, R5, 0x1, -R125 ;  /* 0x0000000105037824 */ /* 0x004fe200078e0a7d */
[----:B------:R-:W-:Y:S01]  /*7880*/  ISETP.GE.AND P2, PT, R118, UR12, PT ;  /* 0x0000000c76007c0c */ /* 0x000fe2000bf46270 */
[----:B----4-:R-:W-:Y:S01]  /*7890*/  FFMA.FTZ R10, R67, -UR4, R35 ;  /* 0x80000004430a7c23 */ /* 0x010fe20008010023 */
[----:B------:R1:W2:Y:S01]  /*78a0*/  I2F R36, R7 ;  /* 0x0000000700247306 */ /* 0x0002a20000201400 */
[----:B------:R-:W-:Y:S01]  /*78b0*/  FSEL R207, R17, -INF , !P3 ;  /* 0xff80000011cf7808 */ /* 0x000fe20005800000 */
[----:B------:R-:W-:Y:S01]  /*78c0*/  FFMA.FTZ R18, R228, -UR4, R68 ;  /* 0x80000004e4127c23 */ /* 0x000fe20008010044 */
[----:B------:R-:W-:Y:S01]  /*78d0*/  IABS R5, R8 ;  /* 0x0000000800057213 */ /* 0x000fe20000000000 */
[----:B------:R-:W-:Y:S01]  /*78e0*/  FFMA.FTZ R19, R229, -UR4, R69 ;  /* 0x80000004e5137c23 */ /* 0x000fe20008010045 */
[----:B------:R-:W-:Y:S01]  /*78f0*/  IABS R3, R3 ;  /* 0x0000000300037213 */ /* 0x000fe20000000000 */
[----:B------:R-:W-:Y:S01]  /*7900*/  FFMA.FTZ R20, R230, -UR4, R88 ;  /* 0x80000004e6147c23 */ /* 0x000fe20008010058 */
[----:B------:R-:W-:Y:S01]  /*7910*/  MOV R228, R231 ;  /* 0x000000e700e47202 */ /* 0x000fe20000000f00 */
[----:B------:R4:W2:Y:S01]  /*7920*/  I2F R17, R6 ;  /* 0x0000000600117306 */ /* 0x0008a20000201400 */
[----:B------:R-:W-:Y:S01]  /*7930*/  FSEL R81, R13, -INF , !P4 ;  /* 0xff8000000d517808 */ /* 0x000fe20006000000 */
[----:B------:R-:W-:Y:S01]  /*7940*/  IMAD.MOV.U32 R229, RZ, RZ, R166 ;  /* 0x000000ffffe57224 */ /* 0x000fe200078e00a6 */
[----:B------:R-:W-:Y:S01]  /*7950*/  FSEL R82, R12, -INF , !P4 ;  /* 0xff8000000c527808 */ /* 0x000fe20006000000 */
[----:B------:R-:W-:Y:S01]  /*7960*/  IMAD.MOV.U32 R230, RZ, RZ, R184 ;  /* 0x000000ffffe67224 */ /* 0x000fe200078e00b8 */
[----:B------:R-:W-:Y:S01]  /*7970*/  MOV R231, R187 ;  /* 0x000000bb00e77202 */ /* 0x000fe20000000f00 */
[----:B-1----:R-:W-:Y:S01]  /*7980*/  IMAD.IADD R7, R2, 0x1, -R126 ;  /* 0x0000000102077824 */ /* 0x002fe200078e0a7e */
[----:B------:R-:W-:Y:S01]  /*7990*/  FSEL R209, R10, -INF , !P2 ;  /* 0xff8000000ad17808 */ /* 0x000fe20005000000 */
[----:B------:R-:W-:Y:S01]  /*79a0*/  FFMA.FTZ R13, R78, -UR4, R32 ;  /* 0x800000044e0d7c23 */ /* 0x000fe20008010020 */
[----:B------:R-:W-:Y:S01]  /*79b0*/  ISETP.GE.AND P1, PT, R119, UR12, PT ;  /* 0x0000000c77007c0c */ /* 0x000fe2000bf26270 */
[----:B------:R-:W-:Y:S01]  /*79c0*/  FFMA.FTZ R12, R74, -UR4, R34 ;  /* 0x800000044a0c7c23 */ /* 0x000fe20008010022 */
[----:B------:R1:W-:Y:S01]  /*79d0*/  I2F R10, R3 ;  /* 0x00000003000a7306 */ /* 0x0003e20000201400 */
[----:B------:R-:W-:Y:S01]  /*79e0*/  FFMA.FTZ R14, R72, -UR4, R33 ;  /* 0x80000004480e7c23 */ /* 0x000fe20008010021 */
[----:B----4-:R-:W-:Y:S01]  /*79f0*/  IADD3 R6, -R127, R2, RZ ;  /* 0x000000027f067210 */ /* 0x010fe20007ffe1ff */
[----:B------:R-:W-:-:S02]  /*7a00*/  FFMA.FTZ R15, R15, -UR4, R90 ;  /* 0x800000040f0f7c23 */ /* 0x000fc4000801005a */
[----:B------:R-:W-:-:S03]  /*7a10*/  FFMA.FTZ R9, R28, -UR4, R46 ;  /* 0x800000041c097c23 */ /* 0x000fc6000801002e */
[----:B------:R4:W2:Y:S01]  /*7a20*/  I2F R34, R5 ;  /* 0x0000000500227306 */ /* 0x0008a20000201400 */
[----:B------:R-:W-:Y:S01]  /*7a30*/  IMAD.MOV.U32 R143, RZ, RZ, R183 ;  /* 0x000000ffff8f7224 */ /* 0x000fe200078e00b7 */
[----:B------:R-:W-:Y:S02]  /*7a40*/  FSEL R187, R13, -INF , !P3 ;  /* 0xff8000000dbb7808 */ /* 0x000fe40005800000 */
[----:B------:R-:W-:Y:S02]  /*7a50*/  FSEL R211, R12, -INF , !P3 ;  /* 0xff8000000cd37808 */ /* 0x000fe40005800000 */
[----:B-1----:R-:W-:Y:S02]  /*7a60*/  IABS R3, R7 ;  /* 0x0000000700037213 */ /* 0x002fe40000000000 */
[----:B------:R-:W-:Y:S02]  /*7a70*/  FSEL R183, R14, -INF , !P2 ;  /* 0xff8000000eb77808 */ /* 0x000fe40005000000 */
[----:B------:R-:W-:-:S02]  /*7a80*/  FSEL R193, R15, -INF , !P1 ;  /* 0xff8000000fc17808 */ /* 0x000fc40004800000 */
[----:B----4-:R-:W-:Y:S01]  /*7a90*/  IABS R5, R6 ;  /* 0x0000000600057213 */ /* 0x010fe20000000000 */
[----:B------:R-:W-:Y:S01]  /*7aa0*/  IMAD.IADD R6, R2, 0x1, -R125 ;  /* 0x0000000102067824 */ /* 0x000fe200078e0a7d */
[----:B------:R-:W-:Y:S01]  /*7ab0*/  FSEL R239, R9, -INF , !P1 ;  /* 0xff80000009ef7808 */ /* 0x000fe20004800000 */
[----:B------:R-:W-:Y:S01]  /*7ac0*/  HMMA.16816.F32.BF16 R12, R24, R58, R228 ;  /* 0x0000003a180c723c */ /* 0x000fe200000418e4 */
[----:B------:R1:W4:Y:S01]  /*7ad0*/  I2F R9, R5 ;  /* 0x0000000500097306 */ /* 0x0003220000201400 */
[----:B------:R-:W-:Y:S01]  /*7ae0*/  FFMA.FTZ R8, R79, -UR4, R91 ;  /* 0x800000044f087c23 */ /* 0x000fe2000801005b */
[----:B------:R-:W-:Y:S01]  /*7af0*/  ISETP.GE.AND P0, PT, R120, UR12, PT ;  /* 0x0000000c78007c0c */ /* 0x000fe2000bf06270 */
[----:B---3--:R-:W-:-:S03]  /*7b00*/  FFMA.FTZ R7, R75, -UR4, R45 ;  /* 0x800000044b077c23 */ /* 0x008fc6000801002d */
[----:B------:R-:W-:Y:S02]  /*7b10*/  FFMA.FTZ R25, R167, -UR4, R89 ;  /* 0x80000004a7197c23 */ /* 0x000fe40008010059 */
[----:B-1----:R-:W-:Y:S01]  /*7b20*/  IMAD.MOV.U32 R5, RZ, RZ, R3 ;  /* 0x000000ffff057224 */ /* 0x002fe200078e0003 */
[----:B------:R-:W-:Y:S01]  /*7b30*/  IABS R3, R6 ;  /* 0x0000000600037213 */ /* 0x000fe20000000000 */
[----:B------:R-:W-:-:S04]  /*7b40*/  FFMA.FTZ R6, R66, -UR4, R47 ;  /* 0x8000000442067c23 */ /* 0x000fc8000801002f */
[----:B------:R-:W1:Y:S01]  /*7b50*/  I2F R5, R5 ;  /* 0x0000000500057306 */ /* 0x000e620000201400 */
[----:B------:R-:W-:Y:S02]  /*7b60*/  FSEL R152, R25, -INF , !P0 ;  /* 0xff80000019987808 */ /* 0x000fe40004000000 */
[----:B------:R-:W-:-:S05]  /*7b70*/  FSEL R157, R8, -INF , !P0 ;  /* 0xff800000089d7808 */ /* 0x000fca0004000000 */
[----:B------:R-:W3:Y:S01]  /*7b80*/  I2F R3, R3 ;  /* 0x0000000300037306 */ /* 0x000ee20000201400 */
[----:B------:R-:W-:Y:S02]  /*7b90*/  FSEL R168, R7, -INF , !P0 ;  /* 0xff80000007a87808 */ /* 0x000fe40004000000 */
[----:B------:R-:W-:Y:S02]  /*7ba0*/  FSEL R171, R6, -INF , !P0 ;  /* 0xff80000006ab7808 */ /* 0x000fe40004000000 */
[----:B------:R-:W-:Y:S01]  /*7bb0*/  PLOP3.LUT P0, PT, PT, PT, UP0, 0x80, 0x0 ;  /* 0x000000000000781c */ /* 0x000fe20003f0f008 */
[----:B------:R-:W-:Y:S01]  /*7bc0*/  IMAD.MOV.U32 R165, RZ, RZ, R248 ;  /* 0x000000ffffa57224 */ /* 0x000fe200078e00f8 */
[----:B------:R-:W-:Y:S01]  /*7bd0*/  FSEL R248, R11, -INF , !P4 ;  /* 0xff8000000bf87808 */ /* 0x000fe20006000000 */
[----:B------:R-:W-:Y:S02]  /*7be0*/  FFMA.FTZ R16, R73, -UR4, R71 ;  /* 0x8000000449107c23 */ /* 0x000fe40008010047 */
[----:B------:R-:W-:Y:S01]  /*7bf0*/  FFMA.FTZ R11, R29, -UR4, R44 ;  /* 0x800000041d0b7c23 */ /* 0x000fe2000801002c */
[----:B------:R-:W-:Y:S01]  /*7c00*/  FSEL R190, R18, -INF , !P3 ;  /* 0xff80000012be7808 */ /* 0x000fe20005800000 */
[----:B------:R-:W-:Y:S01]  /*7c10*/  IMAD.MOV.U32 R166, RZ, RZ, R180 ;  /* 0x000000ffffa67224 */ /* 0x000fe200078e00b4 */
[----:B------:R-:W-:Y:S01]  /*7c20*/  FSEL R184, R19, -INF , !P2 ;  /* 0xff80000013b87808 */ /* 0x000fe20005000000 */
[----:B------:R-:W-:Y:S01]  /*7c30*/  FFMA.FTZ R35, R165, -UR4, R100 ;  /* 0x80000004a5237c23 */ /* 0x000fe20008010064 */
[----:B------:R-:W-:Y:S01]  /*7c40*/  FSEL R199, R16, -INF , !P2 ;  /* 0xff80000010c77808 */ /* 0x000fe20005000000 */
[----:B------:R-:W-:Y:S01]  /*7c50*/  FFMA.FTZ R33, R219, -UR4, R101 ;  /* 0x80000004db217c23 */ /* 0x000fe20008010065 */
[----:B------:R-:W-:Y:S01]  /*7c60*/  FSEL R180, R20, -INF , !P1 ;  /* 0xff80000014b47808 */ /* 0x000fe20004800000 */
[----:B------:R-:W-:Y:S01]  /*7c70*/  FFMA.FTZ R32, R218, -UR4, R108 ;  /* 0x80000004da207c23 */ /* 0x000fe2000801006c */
[----:B------:R-:W-:Y:S01]  /*7c80*/  FSEL R204, R11, -INF , !P1 ;  /* 0xff8000000bcc7808 */ /* 0x000fe20004800000 */
[----:B------:R-:W-:Y:S01]  /*7c90*/  FFMA.FTZ R31, R217, -UR4, R109 ;  /* 0x80000004d91f7c23 */ /* 0x000fe2000801006d */
[----:B------:R-:W-:Y:S01]  /*7ca0*/  ISETP.GE.AND P6, PT, R121, UR12, PT ;  /* 0x0000000c79007c0c */ /* 0x000fe2000bfc6270 */
        /* <DEDUP_REMOVED lines=10> */
[----:B------:R-:W-:-:S02]  /*7d50*/  FFMA.FTZ R24, R50, -UR4, R103 ;  /* 0x8000000432187c23 */ /* 0x000fc40008010067 */
[----:B------:R-:W-:Y:S02]  /*7d60*/  FFMA.FTZ R19, R49, -UR4, R41 ;  /* 0x8000000431137c23 */ /* 0x000fe40008010029 */
[----:B------:R-:W-:Y:S02]  /*7d70*/  FFMA.FTZ R16, R48, -UR4, R43 ;  /* 0x8000000430107c23 */ /* 0x000fe4000801002b */
[----:B------:R-:W-:Y:S02]  /*7d80*/  FFMA.FTZ R23, R23, -UR4, R110 ;  /* 0x8000000417177c23 */ /* 0x000fe4000801006e */
[----:B------:R-:W-:Y:S02]  /*7d90*/  FFMA.FTZ R18, R38, -UR4, R52 ;  /* 0x8000000426127c23 */ /* 0x000fe40008010034 */
[----:B------:R-:W-:Y:S02]  /*7da0*/  FFMA.FTZ R11, R37, -UR4, R54 ;  /* 0x80000004250b7c23 */ /* 0x000fe40008010036 */
[----:B------:R-:W-:-:S02]  /*7db0*/  FFMA.FTZ R22, R22, -UR4, R111 ;  /* 0x8000000416167c23 */ /* 0x000fc4000801006f */
[----:B------:R-:W-:Y:S02]  /*7dc0*/  FFMA.FTZ R21, R21, -UR4, R98 ;  /* 0x8000000415157c23 */ /* 0x000fe40008010062 */
[----:B--2---:R-:W-:Y:S02]  /*7dd0*/  FFMA.FTZ R20, R36, -UR4, R99 ;  /* 0x8000000424147c23 */ /* 0x004fe40008010063 */
[----:B------:R-:W-:Y:S02]  /*7de0*/  FFMA.FTZ R17, R17, -UR4, R53 ;  /* 0x8000000411117c23 */ /* 0x000fe40008010035 */
[----:B------:R-:W-:Y:S02]  /*7df0*/  FFMA.FTZ R12, R34, -UR4, R12 ;  /* 0x80000004220c7c23 */ /* 0x000fe4000801000c */
[----:B------:R-:W-:Y:S02]  /*7e00*/  FFMA.FTZ R10, R10, -UR4, R13 ;  /* 0x800000040a0a7c23 */ /* 0x000fe4000801000d */
[----:B----4-:R-:W-:-:S02]  /*7e10*/  FFMA.FTZ R9, R9, -UR4, R55 ;  /* 0x8000000409097c23 */ /* 0x010fc40008010037 */
[----:B-1----:R-:W-:Y:S02]  /*7e20*/  FFMA.FTZ R5, R5, -UR4, R14 ;  /* 0x8000000405057c23 */ /* 0x002fe4000801000e */
[----:B---3--:R-:W-:Y:S01]  /*7e30*/  FFMA.FTZ R3, R3, -UR4, R15 ;  /* 0x8000000403037c23 */ /* 0x008fe2000801000f */
[----:B------:R-:W-:Y:S02]  /*7e40*/  IADD3 R2, R166, R143, RZ ;  /* 0x0000008fa6027210 */ /* 0x000fe40007ffe0ff */
[C---:B------:R-:W-:Y:S02]  /*7e50*/  IADD3 R233, R226.reuse, 0x800, RZ ;  /* 0x00000800e2e97810 */ /* 0x040fe40007ffe0ff */
[C---:B------:R-:W-:Y:S02]  /*7e60*/  IADD3 R232, R226.reuse, 0x1000, RZ ;  /* 0x00001000e2e87810 */ /* 0x040fe40007ffe0ff */
[C---:B------:R-:W-:Y:S02]  /*7e70*/  IADD3 R231, R226.reuse, 0x1800, RZ ;  /* 0x00001800e2e77810 */ /* 0x040fe40007ffe0ff */
[----:B------:R-:W-:-:S02]  /*7e80*/  IADD3 R230, R226, 0x2000, RZ ;  /* 0x00002000e2e67810 */ /* 0x000fc40007ffe0ff */
[C---:B------:R-:W-:Y:S02]  /*7e90*/  IADD3 R229, R226.reuse, 0x2800, RZ ;  /* 0x00002800e2e57810 */ /* 0x040fe40007ffe0ff */
[C---:B------:R-:W-:Y:S02]  /*7ea0*/  IADD3 R228, R226.reuse, 0x3000, RZ ;  /* 0x00003000e2e47810 */ /* 0x040fe40007ffe0ff */
[----:B------:R-:W-:Y:S02]  /*7eb0*/  IADD3 R227, R226, 0x3800, RZ ;  /* 0x00003800e2e37810 */ /* 0x000fe40007ffe0ff */
        /* <DEDUP_REMOVED lines=23> */
[----:B------:R-:W-:Y:S01]  /*8030*/  FSEL R161, R3, -INF , !P1 ;  /* 0xff80000003a17808 */ /* 0x000fe20004800000 */
[----:B------:R-:W-:Y:S06]  /*8040*/  BAR.SYNC.DEFER_BLOCKING 0x0 ;  /* 0x0000000000007b1d */ /* 0x000fec0000010000 */
[----:B------:R-:W-:Y:S05]  /*8050*/  @!P0 BRA `(.L_x_341) ;  /* 0x0000069000008947 */ /* 0x000fea0003800000 */
[----:B------:R-:W-:Y:S01]  /*8060*/  ULEA.HI.SX32 UR6, UR9, 0xfffffffe, 0x19 ;  /* 0xfffffffe09067891 */ /* 0x000fe2000f8fca3f */
[----:B-----5:R-:W-:Y:S01]  /*8070*/  ISETP.GE.AND P1, PT, R250, c[0x0][0x220], PT ;  /* 0x00008800fa007a0c */ /* 0x020fe20003f26270 */
[----:B------:R-:W-:Y:S01]  /*8080*/  IMAD.U32 R5, RZ, RZ, UR8 ;  /* 0x00000008ff057e24 */ /* 0x000fe2000f8e00ff */
[----:B------:R-:W-:Y:S01]  /*8090*/  BSSY B0, `(.L_x_342) ;  /* 0x0000064000007945 */ /* 0x000fe20003800000 */
[----:B------:R-:W-:Y:S01]  /*80a0*/  USHF.R.S32.HI UR5, URZ, 0x1f, UR6 ;  /* 0x0000001f3f057899 */ /* 0x000fe20008011406 */
[----:B------:R-:W-:-:S02]  /*80b0*/  IMAD.U32 R6, RZ, RZ, UR8 ;  /* 0x00000008ff067e24 */ /* 0x000fc4000f8e00ff */
[----:B------:R-:W-:Y:S01]  /*80c0*/  IMAD.U32 R8, RZ, RZ, UR6 ;  /* 0x00000006ff087e24 */ /* 0x000fe2000f8e00ff */
[----:B------:R-:W-:Y:S01]  /*80d0*/  UIMAD UR6, UR21, UR6, URZ ;  /* 0x00000006150672a4 */ /* 0x000fe2000f8e023f */
[----:B------:R-:W-:Y:S02]  /*80e0*/  IMAD.U32 R13, RZ, RZ, UR8 ;  /* 0x00000008ff0d7e24 */ /* 0x000fe4000f8e00ff */
[----:B------:R-:W-:Y:S01]  /*80f0*/  IMAD.WIDE.U32 R8, R8, UR22, R244 ;  /* 0x0000001608087c25 */ /* 0x000fe2000f8e00f4 */
[----:B------:R-:W-:Y:S02]  /*8100*/  UIMAD UR5, UR5, UR22, UR6 ;  /* 0x00000016050572a4 */ /* 0x000fe4000f8e0206 */
[----:B------:R-:W-:Y:S01]  /*8110*/  @!P1 MOV R11, c[0x0][0x19c] ;  /* 0x00006700000b9a02 */ /* 0x000fe20000000f00 */
[----:B------:R-:W-:Y:S01]  /*8120*/  IMAD.U32 R14, RZ, RZ, UR8 ;  /* 0x00000008ff0e7e24 */ /* 0x000fe2000f8e00ff */
[-C--:B------:R-:W-:Y:S01]  /*8130*/  @!P1 LEA R5, P3, R5, R8.reuse, 0x5 ;  /* 0x0000000805059211 */ /* 0x080fe200078628ff */
[----:B------:R-:W-:Y:S01]  /*8140*/  @!P1 IMAD.MOV.U32 R12, RZ, RZ, c[0x0][0x19c] ;  /* 0x00006700ff0c9624 */ /* 0x000fe200078e00ff */
[----:B------:R-:W-:Y:S01]  /*8150*/  IADD3 R7, R9, UR5, RZ ;  /* 0x0000000509077c10 */ /* 0x000fe2000fffe0ff */
[----:B------:R-:W-:Y:S01]  /*8160*/  IMAD.U32 R17, RZ, RZ, UR8 ;  /* 0x00000008ff117e24 */ /* 0x000fe2000f8e00ff */
[----:B------:R-:W-:Y:S01]  /*8170*/  @!P1 IADD3 R3, P4, R8, UR24, RZ ;  /* 0x0000001808039c10 */ /* 0x000fe2000ff9e0ff */
[----:B------:R-:W-:Y:S01]  /*8180*/  @!P1 IMAD.MOV.U32 R16, RZ, RZ, c[0x0][0x19c] ;  /* 0x00006700ff109624 */ /* 0x000fe200078e00ff */
[----:B------:R-:W-:Y:S01]  /*8190*/  @!P1 LEA R6, P2, R6, R8, 0x6 ;  /* 0x0000000806069211 */ /* 0x000fe200078430ff */
[----:B------:R1:W-:Y:S01]  /*81a0*/  @P1 STS.128 [R234+0x4000], RZ ;  /* 0x004000ffea001388 */ /* 0x0003e20000000c00 */
[-C--:B------:R-:W-:Y:S01]  /*81b0*/  @!P1 LEA.HI.X R11, R13, R7.reuse, R11, 0x5, P3 ;  /* 0x000000070d0b9211 */ /* 0x080fe200018f2c0b */
[----:B------:R-:W-:Y:S01]  /*81c0*/  @!P1 IMAD.MOV.U32 R13, RZ, RZ, R7 ;  /* 0x000000ffff0d9224 */ /* 0x000fe200078e0007 */
[----:B------:R-:W-:Y:S01]  /*81d0*/  @!P1 IADD3.X R10, R7, UR26, RZ, P4, !PT ;  /* 0x0000001a070a9c10 */ /* 0x000fe2000a7fe4ff */
[----:B------:R-:W-:Y:S01]  /*81e0*/  @!P1 IMAD R16, R16, 0x60, RZ ;  /* 0x0000006010109824 */ /* 0x000fe200078e02ff */
[----:B------:R-:W-:-:S02]  /*81f0*/  @!P1 LEA.HI.X R12, R14, R7, R12, 0x6, P2 ;  /* 0x000000070e0c9211 */ /* 0x000fc400010f340c */
        /* <DEDUP_REMOVED lines=77> */
.L_x_343:
[----:B------:R-:W-:Y:S05]  /*86d0*/  BSYNC B0 ;  /* 0x0000000000007941 */ /* 0x000fea0003800000 */
.L_x_342:
[----:B------:R-:W0:Y:S02]  /*86e0*/  LDGDEPBAR ;  /* 0x00000000000079af */ /* 0x000e240000000000 */
.L_x_341:
[----:B-----5:R-:W-:Y:S01]  /*86f0*/  STL [R1+0xc4], R250 ;  /* 0x0000c4fa01007387 */ /* 0x020fe20000100800 */
[----:B------:R-:W-:Y:S01]  /*8700*/  IMAD.MOV.U32 R108, RZ, RZ, R197 ;  /* 0x000000ffff6c7224 */ /* 0x000fe200078e00c5 */
[----:B------:R-:W-:Y:S01]  /*8710*/  MOV R104, R198 ;  /* 0x000000c600687202 */ /* 0x000fe20000000f00 */
[----:B------:R-:W-:Y:S01]  /*8720*/  IMAD.MOV.U32 R109, RZ, RZ, R87 ;  /* 0x000000ffff6d7224 */ /* 0x000fe200078e0057 */
[----:B------:R3:W-:Y:S01]  /*8730*/  STL [R1+0xc0], R247 ;  /* 0x0000c0f701007387 */ /* 0x0007e20000100800 */
[----:B------:R-:W-:Y:S01]  /*8740*/  IMAD.MOV.U32 R80, RZ, RZ, R116 ;  /* 0x000000ffff507224 */ /* 0x000fe200078e0074 */
[----:B------:R-:W-:Y:S02]  /*8750*/  MOV R110, R86 ;  /* 0x00000056006e7202 */ /* 0x000fe40000000f00 */
[----:B------:R-:W-:Y:S04]  /*8760*/  STL [R1+0xbc], R246 ;  /* 0x0000bcf601007387 */ /* 0x000fe80000100800 */
[----:B------:R-:W-:Y:S04]  /*8770*/  STL [R1+0xb8], R245 ;  /* 0x0000b8f501007387 */ /* 0x000fe80000100800 */
[----:B------:R-:W-:Y:S04]  /*8780*/  STL [R1+0xb4], R244 ;  /* 0x0000b4f401007387 */ /* 0x000fe80000100800 */
[----:B------:R-:W-:Y:S04]  /*8790*/  STL [R1+0xb0], R234 ;  /* 0x0000b0ea01007387 */ /* 0x000fe80000100800 */
[----:B------:R-:W-:Y:S04]  /*87a0*/  STL [R1+0xac], R233 ;  /* 0x0000ace901007387 */ /* 0x000fe80000100800 */
[----:B------:R-:W-:Y:S01]  /*87b0*/  STL [R1+0xa8], R232 ;  /* 0x0000a8e801007387 */ /* 0x000fe20000100800 */
[----:B------:R-:W-:-:S02]  /*87c0*/  FMNMX.FTZ R3, R135, R130, !PT ;  /* 0x0000008287037209 */ /* 0x000fc40007810000 */
[----:B---3--:R-:W-:Y:S01]  /*87d0*/  MOV R247, R60 ;  /* 0x0000003c00f77202 */ /* 0x008fe20000000f00 */
[----:B------:R3:W-:Y:S04]  /*87e0*/  STL [R1+0xa4], R231 ;  /* 0x0000a4e701007387 */ /* 0x0007e80000100800 */
[----:B---3--:R-:W3:Y:S04]  /*87f0*/  LDL.LU R231, [R1+0x10] ;  /* 0x0000100001e77983 */ /* 0x008ee80000300800 */
[----:B------:R-:W-:Y:S04]  /*8800*/  STL [R1+0xa0], R230 ;  /* 0x0000a0e601007387 */ /* 0x000fe80000100800 */
[----:B------:R4:W-:Y:S04]  /*8810*/  STL [R1+0x9c], R229 ;  /* 0x00009ce501007387 */ /* 0x0009e80000100800 */
[----:B--2---:R-:W2:Y:S04]  /*8820*/  LDL.LU R232, [R1+0x30] ;  /* 0x0000300001e87983 */ /* 0x004ea80000300800 */
[----:B------:R-:W2:Y:S04]  /*8830*/  LDL.LU R244, [R1+0x34] ;  /* 0x0000340001f47983 */ /* 0x000ea80000300800 */
[----:B------:R-:W2:Y:S04]  /*8840*/  LDL.LU R197, [R1+0x28] ;  /* 0x0000280001c57983 */ /* 0x000ea80000300800 */
[----:B------:R-:W2:Y:S04]  /*8850*/  LDL.LU R250, [R1+0x2c] ;  /* 0x00002c0001fa7983 */ /* 0x000ea80000300800 */
[----:B------:R1:W-:Y:S01]  /*8860*/  STL [R1+0x98], R228 ;  /* 0x000098e401007387 */ /* 0x0003e20000100800 */
[----:B------:R-:W-:-:S02]  /*8870*/  FMNMX.FTZ R3, R132, R3, !PT ;  /* 0x0000000384037209 */ /* 0x000fc40007810000 */
[----:B----4-:R-:W-:Y:S01]  /*8880*/  MOV R229, R196 ;  /* 0x000000c400e57202 */ /* 0x010fe20000000f00 */
[----:B-1----:R-:W2:Y:S04]  /*8890*/  LDL.LU R228, [R1+0x3c] ;  /* 0x00003c0001e47983 */ /* 0x002ea80000300800 */
[----:B------:R1:W-:Y:S04]  /*88a0*/  STL [R1+0x94], R227 ;  /* 0x000094e301007387 */ /* 0x0003e80000100800 */
[----:B-1----:R-:W4:Y:S04]  /*88b0*/  LDL.LU R227, [R1+0x24] ;  /* 0x0000240001e37983 */ /* 0x002f280000300800 */
[----:B------:R-:W-:Y:S04]  /*88c0*/  STL [R1+0x90], R226 ;  /* 0x000090e201007387 */ /* 0x000fe80000100800 */
[----:B------:R1:W-:Y:S04]  /*88d0*/  STL [R1+0x8c], R225 ;  /* 0x00008ce101007387 */ /* 0x0003e80000100800 */
[----:B-1----:R-:W2:Y:S04]  /*88e0*/  LDL.LU R225, [R1+0x40] ;  /* 0x0000400001e17983 */ /* 0x002ea80000300800 */
[----:B------:R-:W-:Y:S04]  /*88f0*/  STL [R1+0x88], R224 ;  /* 0x000088e001007387 */ /* 0x000fe80000100800 */
[----:B------:R-:W-:Y:S04]  /*8900*/  STL [R1+0x84], R223 ;  /* 0x000084df01007387 */ /* 0x000fe80000100800 */
[----:B------:R-:W-:Y:S04]  /*8910*/  STL [R1+0x80], R222 ;  /* 0x000080de01007387 */ /* 0x000fe80000100800 */
[----:B------:R1:W-:Y:S04]  /*8920*/  STL [R1+0x7c], R221 ;  /* 0x00007cdd01007387 */ /* 0x0003e80000100800 */
[----:B-1----:R-:W4:Y:S04]  /*8930*/  LDL.LU R221, [R1+0x38] ;  /* 0x0000380001dd7983 */ /* 0x002f280000300800 */
[----:B------:R1:W-:Y:S04]  /*8940*/  STL [R1+0x78], R220 ;  /* 0x000078dc01007387 */ /* 0x0003e80000100800 */
[----:B-1----:R-:W4:Y:S01]  /*8950*/  LDL.LU R220, [R1+0x44] ;  /* 0x0000440001dc7983 */ /* 0x002f220000300800 */
[----:B------:R-:W-:-:S04]  /*8960*/  FMNMX.FTZ R3, R129, R3, !PT ;  /* 0x0000000381037209 */ /* 0x000fc80007810000 */
[----:B------:R-:W-:-:S04]  /*8970*/  FMNMX.FTZ R3, R134, R3, !PT ;  /* 0x0000000386037209 */ /* 0x000fc80007810000 */
        /* <DEDUP_REMOVED lines=17> */
[----:B------:R-:W-:-:S04]  /*8a90*/  FMNMX.FTZ R6, R151, R6, !PT ;  /* 0x0000000697067209 */ /* 0x000fc80007810000 */
[----:B------:R-:W-:-:S04]  /*8aa0*/  FMNMX.FTZ R6, R108, R6, !PT ;  /* 0x000000066c067209 */ /* 0x000fc80007810000 */
[----:B------:R-:W-:-:S04]  /*8ab0*/  FMNMX.FTZ R6, R215, R6, !PT ;  /* 0x00000006d7067209 */ /* 0x000fc80007810000 */
[----:B------:R-:W-:-:S04]  /*8ac0*/  FMNMX.FTZ R6, R195, R6, !PT ;  /* 0x00000006c3067209 */ /* 0x000fc80007810000 */
[----:B------:R-:W-:-:S04]  /*8ad0*/  FMNMX.FTZ R6, R178, R6, !PT ;  /* 0x00000006b2067209 */ /* 0x000fc80007810000 */
[----:B------:R-:W-:-:S04]  /*8ae0*/  FMNMX.FTZ R6, R109, R6, !PT ;  /* 0x000000066d067209 */ /* 0x000fc80007810000 */
[----:B------:R-:W-:-:S04]  /*8af0*/  FMNMX.FTZ R6, R248, R6, !PT ;  /* 0x00000006f8067209 */ /* 0x000fc80007810000 */
[----:B------:R-:W-:-:S04]  /*8b00*/  FMNMX.FTZ R6, R187, R6, !PT ;  /* 0x00000006bb067209 */ /* 0x000fc80007810000 */
[----:B------:R-:W-:Y:S02]  /*8b10*/  FMNMX.FTZ R6, R183, R6, !PT ;  /* 0x00000006b7067209 */ /* 0x000fe40007810000 */
[----:B---3--:R-:W-:-:S04]  /*8b20*/  FMNMX.FTZ R3, R231, R3, !PT ;  /* 0x00000003e7037209 */ /* 0x008fc80007810000 */
[----:B------:R-:W-:-:S04]  /*8b30*/  FMNMX.FTZ R3, R202, R3, !PT ;  /* 0x00000003ca037209 */ /* 0x000fc80007810000 */
        /* <DEDUP_REMOVED lines=21> */
[----:B------:R-:W-:-:S04]  /*8c90*/  FMNMX.FTZ R3, R209, R3, !PT ;  /* 0x00000003d1037209 */ /* 0x000fc80007810000 */
[----:B------:R-:W-:Y:S01]  /*8ca0*/  FMNMX.FTZ R3, R239, R3, !PT ;  /* 0x00000003ef037209 */ /* 0x000fe20007810000 */
[----:B------:R-:W1:Y:S03]  /*8cb0*/  SHFL.BFLY PT, R5, R6, 0x2, 0x1f ;  /* 0x0c401f0006057f89 */ /* 0x000e6600000e0000 */
[----:B------:R-:W-:-:S04]  /*8cc0*/  FMNMX.FTZ R3, R171, R3, !PT ;  /* 0x00000003ab037209 */ /* 0x000fc80007810000 */
[----:B------:R-:W-:-:S04]  /*8cd0*/  FMNMX.FTZ R3, R170, R3, !PT ;  /* 0x00000003aa037209 */ /* 0x000fc80007810000 */
[----:B------:R-:W-:-:S04]  /*8ce0*/  FMNMX.FTZ R3, R169, R3, !PT ;  /* 0x00000003a9037209 */ /* 0x000fc80007810000 */
[----:B------:R-:W-:-:S04]  /*8cf0*/  FMNMX.FTZ R3, R167, R3, !PT ;  /* 0x00000003a7037209 */ /* 0x000fc80007810000 */
[----:B------:R-:W-:-:S04]  /*8d00*/  FMNMX.FTZ R3, R165, R3, !PT ;  /* 0x00000003a5037209 */ /* 0x000fc80007810000 */
[----:B------:R-:W-:Y:S02]  /*8d10*/  FMNMX.FTZ R3, R163, R3, !PT ;  /* 0x00000003a3037209 */ /* 0x000fe40007810000 */
[----:B-1----:R-:W-:Y:S02]  /*8d20*/  FMNMX.FTZ R6, R6, R5, !PT ;  /* 0x0000000506067209 */ /* 0x002fe40007810000 */
[----:B------:R-:W-:-:S03]  /*8d30*/  FMNMX.FTZ R3, R161, R3, !PT ;  /* 0x00000003a1037209 */ /* 0x000fc60007810000 */
[----:B------:R-:W1:Y:S04]  /*8d40*/  SHFL.BFLY PT, R7, R6, 0x1, 0x1f ;  /* 0x0c201f0006077f89 */ /* 0x000e6800000e0000 */
[----:B------:R-:W3:Y:S01]  /*8d50*/  SHFL.BFLY PT, R5, R3, 0x2, 0x1f ;  /* 0x0c401f0003057f89 */ /* 0x000ee200000e0000 */
[----:B-1----:R-:W-:Y:S02]  /*8d60*/  FMNMX.FTZ R6, R6, R7, !PT ;  /* 0x0000000706067209 */ /* 0x002fe40007810000 */
[----:B--2---:R-:W-:Y:S02]  /*8d70*/  FMNMX.FTZ R7, R228, R232, !PT ;  /* 0x000000e8e4077209 */ /* 0x004fe40007810000 */
[----:B---3--:R-:W-:Y:S01]  /*8d80*/  FMNMX.FTZ R3, R3, R5, !PT ;  /* 0x0000000503037209 */ /* 0x008fe20007810000 */
[----:B------:R-:W-:Y:S01]  /*8d90*/  FMUL.FTZ R5, R6, c[0x0][0x23c] ;  /* 0x00008f0006057a20 */ /* 0x000fe20000410000 */
[----:B------:R-:W-:-:S02]  /*8da0*/  FMNMX.FTZ R7, R244, R7, !PT ;  /* 0x00000007f4077209 */ /* 0x000fc40007810000 */
[----:B------:R-:W-:Y:S01]  /*8db0*/  FSETP.NEU.FTZ.AND P1, PT, R6, -INF , PT ;  /* 0xff8000000600780b */ /* 0x000fe20003f3d000 */
[----:B------:R-:W1:Y:S01]  /*8dc0*/  SHFL.BFLY PT, R196, R3, 0x1, 0x1f ;  /* 0x0c201f0003c47f89 */ /* 0x000e6200000e0000 */
[----:B------:R-:W-:Y:S02]  /*8dd0*/  FMNMX.FTZ R7, R197, R7, !PT ;  /* 0x00000007c5077209 */ /* 0x000fe40007810000 */
[----:B------:R-:W-:Y:S02]  /*8de0*/  FSEL R5, R5, RZ, P1 ;  /* 0x000000ff05057208 */ /* 0x000fe40000800000 */
[----:B------:R-:W-:-:S03]  /*8df0*/  FMNMX.FTZ R7, R242, R7, !PT ;  /* 0x00000007f2077209 */ /* 0x000fc60007810000 */
[----:B------:R-:W-:Y:S01]  /*8e00*/  FFMA.FTZ R8, R135, c[0x0][0x23c], -R5 ;  /* 0x00008f0087087a23 */ /* 0x000fe20000010805 */
[----:B------:R-:W-:-:S03]  /*8e10*/  FMNMX.FTZ R7, R213, R7, !PT ;  /* 0x00000007d5077209 */ /* 0x000fc60007810000 */
[----:B------:R2:W3:Y:S01]  /*8e20*/  MUFU.EX2 R9, R8 ;  /* 0x0000000800097308 */ /* 0x0004e20000000800 */
[----:B------:R-:W-:Y:S01]  /*8e30*/  FMNMX.FTZ R7, R186, R7, !PT ;  /* 0x00000007ba077209 */ /* 0x000fe20007810000 */
[----:B--2---:R-:W-:-:S06]  /*8e40*/  FFMA.FTZ R8, R130, c[0x0][0x23c], -R5 ;  /* 0x00008f0082087a23 */ /* 0x004fcc0000010805 */
[----:B------:R2:W-:Y:S01]  /*8e50*/  MUFU.EX2 R11, R8 ;  /* 0x00000008000b7308 */ /* 0x0005e20000000800 */
[----:B-1----:R-:W-:Y:S01]  /*8e60*/  FMNMX.FTZ R196, R3, R196, !PT ;  /* 0x000000c403c47209 */ /* 0x002fe20007810000 */
[--C-:B------:R-:W-:Y:S02]  /*8e70*/  FFMA.FTZ R3, R132, c[0x0][0x23c], -R5.reuse ;  /* 0x00008f0084037a23 */ /* 0x100fe40000010805 */
[----:B------:R-:W-:Y:S01]  /*8e80*/  IMAD.SHL.U32 R216, R2, 0x2, RZ ;  /* 0x0000000202d87824 */ /* 0x000fe200078e00ff */
[----:B--2---:R-:W-:Y:S01]  /*8e90*/  FMNMX.FTZ R8, R150, R7, !PT ;  /* 0x0000000796087209 */ /* 0x004fe20007810000 */
[----:B------:R-:W-:Y:S02]  /*8ea0*/  FFMA.FTZ R7, R129, c[0x0][0x23c], -R5 ;  /* 0x00008f0081077a23 */ /* 0x000fe40000010805 */
[----:B------:R1:W2:Y:S01]  /*8eb0*/  MUFU.EX2 R10, R3 ;  /* 0x00000003000a7308 */ /* 0x0002a20000000800 */
[----:B------:R-:W-:Y:S01]  /*8ec0*/  FSETP.NEU.FTZ.AND P1, PT, R196, -INF , PT ;  /* 0xff800000c400780b */ /* 0x000fe20003f3d000 */
[----:B------:R-:W-:Y:S01]  /*8ed0*/  IMAD R217, R4, 0x2, R216 ;  /* 0x0000000204d97824 */ /* 0x000fe200078e02d8 */
[----:B------:R-:W-:Y:S01]  /*8ee0*/  FMNMX.FTZ R8, R235, R8, !PT ;  /* 0x00000008eb087209 */ /* 0x000fe20007810000 */
[----:B------:R2:W-:Y:S04]  /*8ef0*/  STL [R1+0x74], R203 ;  /* 0x000074cb01007387 */ /* 0x0005e80000100800 */
[----:B------:R4:W2:Y:S01]  /*8f00*/  MUFU.EX2 R230, R7 ;  /* 0x0000000700e67308 */ /* 0x0008a20000000800 */
[----:B------:R-:W-:Y:S01]  /*8f10*/  FMNMX.FTZ R8, R185, R8, !PT ;  /* 0x00000008b9087209 */ /* 0x000fe20007810000 */
[----:B------:R-:W-:Y:S03]  /*8f20*/  LDSM.16.MT88.4 R68, [R216+0x8000] ;  /* 0x00800000d844783b */ /* 0x000fe60000004200 */
[----:B------:R-:W-:Y:S01]  /*8f30*/  FMNMX.FTZ R8, R113, R8, !PT ;  /* 0x0000000871087209 */ /* 0x000fe20007810000 */
[----:B------:R-:W-:Y:S01]  /*8f40*/  LDSM.16.MT88.4 R48, [R216+0x8800] ;  /* 0x00880000d830783b */ /* 0x000fe20000004200 */
[----:B-1----:R-:W-:Y:S01]  /*8f50*/  FMUL.FTZ R3, R196, c[0x0][0x23c] ;  /* 0x00008f00c4037a20 */ /* 0x002fe20000410000 */
[----:B------:R-:W-:Y:S01]  /*8f60*/  LEA R219, R0, R216, 0x1 ;  /* 0x000000d800db7211 */ /* 0x000fe200078e08ff */
[----:B---3--:R-:W-:Y:S01]  /*8f70*/  IMAD.MOV.U32 R129, RZ, RZ, R9 ;  /* 0x000000ffff817224 */ /* 0x008fe200078e0009 */
[----:B------:R-:W-:Y:S01]  /*8f80*/  MOV R111, R85 ;  /* 0x00000055006f7202 */ /* 0x000fe20000000f00 */
[----:B------:R-:W-:Y:S01]  /*8f90*/  LDSM.16.MT88.4 R72, [R217+0x8000] ;  /* 0x00800000d948783b */ /* 0x000fe20000004200 */
[----:B----4-:R-:W-:-:S03]  /*8fa0*/  FMNMX.FTZ R7, R220, R221, !PT ;  /* 0x000000dddc077209 */ /* 0x010fc60007810000 */
[----:B------:R-:W-:Y:S01]  /*8fb0*/  LDSM.16.MT88.4 R64, [R219+0x8000] ;  /* 0x00800000db40783b */ /* 0x000fe20000004200 */
[----:B------:R-:W-:-:S03]  /*8fc0*/  FMNMX.FTZ R2, R225, R7, !PT ;  /* 0x00000007e1027209 */ /* 0x000fc60007810000 */
[----:B------:R-:W-:Y:S01]  /*8fd0*/  LDSM.16.MT88.4 R40, [R219+0x8800] ;  /* 0x00880000db28783b */ /* 0x000fe20000004200 */
[----:B------:R-:W-:Y:S02]  /*8fe0*/  FMNMX.FTZ R8, R105, R8, !PT ;  /* 0x0000000869087209 */ /* 0x000fe40007810000 */
[----:B------:R-:W-:Y:S01]  /*8ff0*/  FMNMX.FTZ R7, R250, R2, !PT ;  /* 0x00000002fa077209 */ /* 0x000fe20007810000 */
[----:B------:R-:W-:Y:S01]  /*9000*/  LDSM.16.MT88.4 R52, [R217+0x8800] ;  /* 0x00880000d934783b */ /* 0x000fe20000004200 */
        /* <DEDUP_REMOVED lines=9> */
[----:B------:R-:W-:Y:S02]  /*90a0*/  LEA R218, R0, R217, 0x1 ;  /* 0x000000d900da7211 */ /* 0x000fe400078e08ff */
[----:B------:R-:W-:Y:S01]  /*90b0*/  FMNMX.FTZ R0, R173, R4, !PT ;  /* 0x00000004ad007209 */ /* 0x000fe20007810000 */
[--C-:B-1----:R-:W-:Y:S02]  /*90c0*/  FFMA.FTZ R2, R138, c[0x0][0x23c], -R3.reuse ;  /* 0x00008f008a027a23 */ /* 0x102fe40000010803 */
[----:B------:R-:W-:Y:S02]  /*90d0*/  LDSM.16.MT88.4 R76, [R218+0x8000] ;  /* 0x00800000da4c783b */ /* 0x000fe40000004200 */
[----:B------:R1:W-:Y:S01]  /*90e0*/  MUFU.EX2 R233, R2 ;  /* 0x0000000200e97308 */ /* 0x0003e20000000800 */
[----:B------:R-:W-:Y:S01]  /*90f0*/  FMNMX.FTZ R0, R238, R0, !PT ;  /* 0x00000000ee007209 */ /* 0x000fe20007810000 */
[----:B------:R-:W-:Y:S01]  /*9100*/  FFMA.FTZ R4, R137, c[0x0][0x23c], -R3 ;  /* 0x00008f0089047a23 */ /* 0x000fe20000010803 */
[----:B------:R-:W-:Y:S02]  /*9110*/  LDSM.16.MT88.4 R44, [R218+0x8800] ;  /* 0x00880000da2c783b */ /* 0x000fe40000004200 */
[----:B------:R-:W-:-:S02]  /*9120*/  FMNMX.FTZ R0, R189, R0, !PT ;  /* 0x00000000bd007209 */ /* 0x000fc40007810000 */
[----:B-1----:R-:W-:-:S04]  /*9130*/  FMNMX.FTZ R2, R148, R7, !PT ;  /* 0x0000000794027209 */ /* 0x002fc80007810000 */
[----:B------:R-:W-:Y:S01]  /*9140*/  FMNMX.FTZ R2, R243, R2, !PT ;  /* 0x00000002f3027209 */ /* 0x000fe20007810000 */
[----:B------:R1:W-:Y:S03]  /*9150*/  MUFU.EX2 R130, R4 ;  /* 0x0000000400827308 */ /* 0x0003e60000000800 */
[----:B------:R-:W-:Y:S02]  /*9160*/  FMNMX.FTZ R2, R210, R2, !PT ;  /* 0x00000002d2027209 */ /* 0x000fe40007810000 */
[----:B------:R-:W-:Y:S02]  /*9170*/  FMNMX.FTZ R0, R114, R0, !PT ;  /* 0x0000000072007209 */ /* 0x000fe40007810000 */
[----:B------:R-:W-:-:S04]  /*9180*/  FMNMX.FTZ R2, R191, R2, !PT ;  /* 0x00000002bf027209 */ /* 0x000fc80007810000 */
[----:B------:R-:W-:Y:S01]  /*9190*/  FMNMX.FTZ R2, R174, R2, !PT ;  /* 0x00000002ae027209 */ /* 0x000fe20007810000 */
[----:B-1----:R-:W-:-:S04]  /*91a0*/  FFMA.FTZ R4, R134, c[0x0][0x23c], -R5 ;  /* 0x00008f0086047a23 */ /* 0x002fc80000010805 */
[----:B------:R1:W-:Y:S01]  /*91b0*/  MUFU.EX2 R226, R4 ;  /* 0x0000000400e27308 */ /* 0x0003e20000000800 */
[----:B------:R-:W-:-:S04]  /*91c0*/  FMNMX.FTZ R2, R83, R2, !PT ;  /* 0x0000000253027209 */ /* 0x000fc80007810000 */
[----:B------:R-:W-:Y:S02]  /*91d0*/  FMNMX.FTZ R2, R81, R2, !PT ;  /* 0x0000000251027209 */ /* 0x000fe40007810000 */
[----:B-1----:R-:W-:Y:S01]  /*91e0*/  FMNMX.FTZ R4, R106, R0, !PT ;  /* 0x000000006a047209 */ /* 0x002fe20007810000 */
[----:B------:R-:W-:-:S04]  /*91f0*/  FFMA.FTZ R0, R131, c[0x0][0x23c], -R5 ;  /* 0x00008f0083007a23 */ /* 0x000fc80000010805 */
[----:B------:R1:W-:Y:S01]  /*9200*/  MUFU.EX2 R224, R0 ;  /* 0x0000000000e07308 */ /* 0x0003e20000000800 */
[----:B------:R-:W-:Y:S01]  /*9210*/  FMNMX.FTZ R2, R190, R2, !PT ;  /* 0x00000002be027209 */ /* 0x000fe20007810000 */
[----:B------:R-:W-:-:S03]  /*9220*/  FFMA.FTZ R9, R139, c[0x0][0x23c], -R3 ;  /* 0x00008f008b097a23 */ /* 0x000fc60000010803 */
[----:B------:R-:W-:Y:S02]  /*9230*/  FMNMX.FTZ R2, R184, R2, !PT ;  /* 0x00000002b8027209 */ /* 0x000fe40007810000 */
[----:B-1----:R-:W-:-:S04]  /*9240*/  FMNMX.FTZ R0, R252, R4, !PT ;  /* 0x00000004fc007209 */ /* 0x002fc80007810000 */
[----:B------:R-:W-:-:S04]  /*9250*/  FMNMX.FTZ R0, R205, R0, !PT ;  /* 0x00000000cd007209 */ /* 0x000fc80007810000 */
[----:B------:R-:W-:Y:S01]  /*9260*/  FMNMX.FTZ R0, R179, R0, !PT ;  /* 0x00000000b3007209 */ /* 0x000fe20007810000 */
[----:B------:R-:W-:Y:S01]  /*9270*/  FFMA.FTZ R4, R128, c[0x0][0x23c], -R5 ;  /* 0x00008f0080047a23 */ /* 0x000fe20000010805 */
[----:B------:R-:W-:Y:S02]  /*9280*/  FMNMX.FTZ R2, R180, R2, !PT ;  /* 0x00000002b4027209 */ /* 0x000fe40007810000 */
[----:B------:R-:W-:Y:S01]  /*9290*/  FMNMX.FTZ R0, R149, R0, !PT ;  /* 0x0000000095007209 */ /* 0x000fe20007810000 */
[----:B------:R-:W1:Y:S01]  /*92a0*/  MUFU.EX2 R245, R9 ;  /* 0x0000000900f57308 */ /* 0x000e620000000800 */
[----:B------:R-:W-:Y:S02]  /*92b0*/  FMNMX.FTZ R2, R152, R2, !PT ;  /* 0x0000000298027209 */ /* 0x000fe40007810000 */
[----:B------:R-:W-:Y:S02]  /*92c0*/  FMNMX.FTZ R0, R249, R0, !PT ;  /* 0x00000000f9007209 */ /* 0x000fe40007810000 */
[----:B------:R-:W-:-:S02]  /*92d0*/  FMNMX.FTZ R2, R146, R2, !PT ;  /* 0x0000000292027209 */ /* 0x000fc40007810000 */
[----:B------:R-:W-:Y:S01]  /*92e0*/  FMNMX.FTZ R0, R212, R0, !PT ;  /* 0x00000000d4007209 */ /* 0x000fe20007810000 */
[----:B------:R3:W4:Y:S01]  /*92f0*/  MUFU.EX2 R9, R4 ;  /* 0x0000000400097308 */ /* 0x0007220000000800 */
[----:B------:R-:W-:Y:S02]  /*9300*/  FMNMX.FTZ R2, R144, R2, !PT ;  /* 0x0000000290027209 */ /* 0x000fe40007810000 */
[----:B------:R-:W-:Y:S02]  /*9310*/  FMNMX.FTZ R0, R194, R0, !PT ;  /* 0x00000000c2007209 */ /* 0x000fe40007810000 */
[----:B------:R-:W-:Y:S02]  /*9320*/  FMNMX.FTZ R2, R143, R2, !PT ;  /* 0x000000028f027209 */ /* 0x000fe40007810000 */
[----:B------:R-:W-:Y:S01]  /*9330*/  FMNMX.FTZ R0, R176, R0, !PT ;  /* 0x00000000b0007209 */ /* 0x000fe20007810000 */
[----:B---3--:R-:W-:-:S04]  /*9340*/  FFMA.FTZ R4, R124, c[0x0][0x23c], -R5 ;  /* 0x00008f007c047a23 */ /* 0x008fc80000010805 */
[----:B--2---:R2:W-:Y:S01]  /*9350*/  MUFU.EX2 R203, R4 ;  /* 0x0000000400cb7308 */ /* 0x0045e20000000800 */
[----:B------:R-:W-:Y:S02]  /*9360*/  FMNMX.FTZ R0, R111, R0, !PT ;  /* 0x000000006f007209 */ /* 0x000fe40007810000 */
[----:B------:R-:W-:Y:S02]  /*9370*/  FMNMX.FTZ R2, R127, R2, !PT ;  /* 0x000000027f027209 */ /* 0x000fe40007810000 */
[----:B------:R-:W-:Y:S01]  /*9380*/  FMNMX.FTZ R0, R82, R0, !PT ;  /* 0x0000000052007209 */ /* 0x000fe20007810000 */
[----:B--2---:R-:W-:-:S04]  /*9390*/  FFMA.FTZ R4, R142, c[0x0][0x23c], -R3 ;  /* 0x00008f008e047a23 */ /* 0x004fc80000010803 */
[----:B------:R2:W-:Y:S01]  /*93a0*/  MUFU.EX2 R234, R4 ;  /* 0x0000000400ea7308 */ /* 0x0005e20000000800 */
[----:B------:R-:W-:Y:S01]  /*93b0*/  FMNMX.FTZ R7, R126, R2, !PT ;  /* 0x000000027e077209 */ /* 0x000fe20007810000 */
[--C-:B------:R-:W-:Y:S02]  /*93c0*/  FFMA.FTZ R2, R133, c[0x0][0x23c], -R3.reuse ;  /* 0x00008f0085027a23 */ /* 0x100fe40000010803 */
[----:B--2---:R-:W-:-:S04]  /*93d0*/  FFMA.FTZ R4, R141, c[0x0][0x23c], -R3 ;  /* 0x00008f008d047a23 */ /* 0x004fc80000010803 */
[----:B------:R2:W3:Y:S08]  /*93e0*/  MUFU.EX2 R223, R4 ;  /* 0x0000000400df7308 */ /* 0x0004f00000000800 */
[----:B------:R-:W-:Y:S01]  /*93f0*/  MUFU.EX2 R138, R2 ;  /* 0x00000002008a7308 */ /* 0x000fe20000000800 */
[----:B--2---:R-:W-:-:S07]  /*9400*/  FFMA.FTZ R4, R140, c[0x0][0x23c], -R3 ;  /* 0x00008f008c047a23 */ /* 0x004fce0000010803 */
[----:B------:R2:W1:Y:S02]  /*9410*/  MUFU.EX2 R137, R4 ;  /* 0x0000000400897308 */ /* 0x0004640000000800 */
[----:B--2---:R-:W-:Y:S02]  /*9420*/  FMNMX.FTZ R4, R207, R0, !PT ;  /* 0x00000000cf047209 */ /* 0x004fe40007810000 */
[----:B------:R-:W-:Y:S02]  /*9430*/  FMNMX.FTZ R0, R125, R7, !PT ;  /* 0x000000077d007209 */ /* 0x000fe40007810000 */
[----:B------:R-:W-:-:S03]  /*9440*/  FMNMX.FTZ R2, R199, R4, !PT ;  /* 0x00000004c7027209 */ /* 0x000fc60007810000 */
[----:B------:R-:W2:Y:S01]  /*9450*/  SHFL.BFLY PT, R4, R0, 0x2, 0x1f ;  /* 0x0c401f0000047f89 */ /* 0x000ea200000e0000 */
[----:B------:R-:W-:-:S04]  /*9460*/  FMNMX.FTZ R2, R193, R2, !PT ;  /* 0x00000002c1027209 */ /* 0x000fc80007810000 */
[----:B------:R-:W-:-:S04]  /*9470*/  FMNMX.FTZ R2, R157, R2, !PT ;  /* 0x000000029d027209 */ /* 0x000fc80007810000 */
[----:B------:R-:W-:-:S04]  /*9480*/  FMNMX.FTZ R2, R156, R2, !PT ;  /* 0x000000029c027209 */ /* 0x000fc80007810000 */
[----:B------:R-:W-:-:S04]  /*9490*/  FMNMX.FTZ R2, R155, R2, !PT ;  /* 0x000000029b027209 */ /* 0x000fc80007810000 */
[----:B------:R-:W-:Y:S01]  /*94a0*/  FMNMX.FTZ R2, R154, R2, !PT ;  /* 0x000000029a027209 */ /* 0x000fe20007810000 */
[----:B------:R-:W-:Y:S01]  /*94b0*/  IMAD.MOV.U32 R136, RZ, RZ, R10 ;  /* 0x000000ffff887224 */ /* 0x000fe200078e000a */
[----:B------:R-:W-:Y:S02]  /*94c0*/  MOV R139, R11 ;  /* 0x0000000b008b7202 */ /* 0x000fe40000000f00 */
[----:B------:R-:W-:Y:S02]  /*94d0*/  FMNMX.FTZ R2, R153, R2, !PT ;  /* 0x0000000299027209 */ /* 0x000fe40007810000 */
[----:B--2---:R-:W-:Y:S02]  /*94e0*/  FMNMX.FTZ R0, R0, R4, !PT ;  /* 0x0000000400007209 */ /* 0x004fe40007810000 */
[----:B------:R-:W-:Y:S02]  /*94f0*/  FMNMX.FTZ R2, R147, R2, !PT ;  /* 0x0000000293027209 */ /* 0x000fe40007810000 */
[----:B------:R-:W-:-:S02]  /*9500*/  F2FP.BF16.PACK_AB R12, R139, R129 ;  /* 0x000000818b0c723e */ /* 0x000fc400000010ff */
[----:B------:R-:W-:Y:S02]  /*9510*/  F2FP.BF16.PACK_AB R14, R230, R136 ;  /* 0x00000088e60e723e */ /* 0x000fe400000010ff */
[----:B-1----:R-:W-:Y:S02]  /*9520*/  F2FP.BF16.PACK_AB R13, R246, R245 ;  /* 0x000000f5f60d723e */ /* 0x002fe400000010ff */
[----:B------:R-:W-:Y:S01]  /*9530*/  F2FP.BF16.PACK_AB R15, R130, R233 ;  /* 0x000000e9820f723e */ /* 0x000fe200000010ff */
[----:B------:R-:W1:Y:S01]  /*9540*/  SHFL.BFLY PT, R7, R0, 0x1, 0x1f ;  /* 0x0c201f0000077f89 */ /* 0x000e6200000e0000 */
[----:B------:R-:W-:-:S05]  /*9550*/  FMNMX.FTZ R4, R145, R2, !PT ;  /* 0x0000000291047209 */ /* 0x000fca0007810000 */
        /* <DEDUP_REMOVED lines=8> */
[----:B------:R-:W2:Y:S01]  /*95e0*/  SHFL.BFLY PT, R12, R4, 0x2, 0x1f ;  /* 0x0c401f00040c7f89 */ /* 0x000ea200000e0000 */
[----:B-1----:R-:W-:-:S04]  /*95f0*/  FMNMX.FTZ R198, R0, R7, !PT ;  /* 0x0000000700c67209 */ /* 0x002fc80007810000 */
[C---:B------:R-:W-:Y:S01]  /*9600*/  FSETP.NEU.FTZ.AND P1, PT, R198.reuse, -INF , PT ;  /* 0xff800000c600780b */ /* 0x040fe20003f3d000 */
[----:B------:R-:W-:-:S05]  /*9610*/  FMUL.FTZ R2, R198, c[0x0][0x23c] ;  /* 0x00008f00c6027a20 */ /* 0x000fca0000410000 */
[----:B------:R-:W-:Y:S02]  /*9620*/  FSEL R2, R2, RZ, P1 ;  /* 0x000000ff02027208 */ /* 0x000fe40000800000 */
[----:B--2---:R-:W-:-:S05]  /*9630*/  FMNMX.FTZ R0, R4, R12, !PT ;  /* 0x0000000c04007209 */ /* 0x004fca0007810000 */
[----:B------:R-:W1:Y:S01]  /*9640*/  SHFL.BFLY PT, R7, R0, 0x1, 0x1f ;  /* 0x0c201f0000077f89 */ /* 0x000e6200000e0000 */
[----:B------:R-:W-:Y:S02]  /*9650*/  FFMA.FTZ R4, R228, c[0x0][0x23c], -R2 ;  /* 0x00008f00e4047a23 */ /* 0x000fe40000010802 */
[----:B----4-:R-:W-:Y:S02]  /*9660*/  IMAD.MOV.U32 R142, RZ, RZ, R9 ;  /* 0x000000ffff8e7224 */ /* 0x010fe400078e0009 */
[----:B------:R2:W-:Y:S01]  /*9670*/  MUFU.EX2 R124, R4 ;  /* 0x00000004007c7308 */ /* 0x0005e20000000800 */
[----:B------:R-:W-:Y:S02]  /*9680*/  F2FP.BF16.PACK_AB R8, R224, R226 ;  /* 0x000000e2e008723e */ /* 0x000fe400000010ff */
[----:B---3--:R-:W-:Y:S02]  /*9690*/  F2FP.BF16.PACK_AB R9, R223, R234 ;  /* 0x000000eadf09723e */ /* 0x008fe400000010ff */
[----:B------:R-:W-:-:S02]  /*96a0*/  F2FP.BF16.PACK_AB R10, R203, R142 ;  /* 0x0000008ecb0a723e */ /* 0x000fc400000010ff */
[----:B------:R-:W-:Y:S01]  /*96b0*/  F2FP.BF16.PACK_AB R11, R138, R137 ;  /* 0x000000898a0b723e */ /* 0x000fe200000010ff */
[----:B--2---:R-:W-:-:S04]  /*96c0*/  FFMA.FTZ R4, R232, c[0x0][0x23c], -R2 ;  /* 0x00008f00e8047a23 */ /* 0x004fc80000010802 */
[----:B------:R2:W3:Y:S02]  /*96d0*/  MUFU.EX2 R135, R4 ;  /* 0x0000000400877308 */ /* 0x0004e40000000800 */
[----:B------:R-:W-:Y:S01]  /*96e0*/  HMMA.16816.F32.BF16 R100, R8, R40, R56 ;  /* 0x000000280864723c */ /* 0x000fe20000041838 */
[----:B--2---:R-:W-:-:S05]  /*96f0*/  FFMA.FTZ R4, R244, c[0x0][0x23c], -R2 ;  /* 0x00008f00f4047a23 */ /* 0x004fca0000010802 */
[----:B------:R2:W-:Y:S02]  /*9700*/  MUFU.EX2 R244, R4 ;  /* 0x0000000400f47308 */ /* 0x0005e40000000800 */
[C---:B------:R-:W-:Y:S08]  /*9710*/  HMMA.16816.F32.BF16 R84, R8.reuse, R48, R60 ;  /* 0x000000300854723c */ /* 0x040ff0000004183c */
[----:B------:R-:W-:Y:S01]  /*9720*/  HMMA.16816.F32.BF16 R96, R8, R52, R36 ;  /* 0x000000340860723c */ /* 0x000fe20000041824 */
[----:B--2---:R-:W-:-:S07]  /*9730*/  FFMA.FTZ R4, R197, c[0x0][0x23c], -R2 ;  /* 0x00008f00c5047a23 */ /* 0x004fce0000010802 */
[----:B------:R-:W-:Y:S01]  /*9740*/  HMMA.16816.F32.BF16 R120, R8, R44, R32 ;  /* 0x0000002c0878723c */ /* 0x000fe20000041820 */
[----:B-1----:R-:W-:Y:S01]  /*9750*/  FMNMX.FTZ R197, R0, R7, !PT ;  /* 0x0000000700c57209 */ /* 0x002fe20007810000 */
[----:B------:R-:W-:-:S06]  /*9760*/  FFMA.FTZ R0, R213, c[0x0][0x23c], -R2 ;  /* 0x00008f00d5007a23 */ /* 0x000fcc0000010802 */
[C---:B------:R-:W-:Y:S08]  /*9770*/  HMMA.16816.F32.BF16 R56, R8.reuse, R50, R28 ;  /* 0x000000320838723c */ /* 0x040ff0000004181c */
[C---:B------:R-:W-:Y:S08]  /*9780*/  HMMA.16816.F32.BF16 R92, R8.reuse, R42, R24 ;  /* 0x0000002a085c723c */ /* 0x040ff00000041818 */
[C---:B------:R-:W-:Y:S08]  /*9790*/  HMMA.16816.F32.BF16 R88, R8.reuse, R54, R20 ;  /* 0x000000360858723c */ /* 0x040ff00000041814 */
[----:B------:R-:W-:Y:S01]  /*97a0*/  HMMA.16816.F32.BF16 R116, R8, R46, R16 ;  /* 0x0000002e0874723c */ /* 0x000fe20000041810 */
[----:B------:R1:W-:Y:S01]  /*97b0*/  MUFU.EX2 R8, R4 ;  /* 0x0000000400087308 */ /* 0x0003e20000000800 */
[----:B------:R-:W-:-:S07]  /*97c0*/  FSETP.NEU.FTZ.AND P1, PT, R197, -INF , PT ;  /* 0xff800000c500780b */ /* 0x000fce0003f3d000 */
[----:B------:R2:W-:Y:S01]  /*97d0*/  MUFU.EX2 R9, R0 ;  /* 0x0000000000097308 */ /* 0x0005e20000000800 */
[----:B-1----:R-:W-:-:S07]  /*97e0*/  FFMA.FTZ R4, R242, c[0x0][0x23c], -R2 ;  /* 0x00008f00f2047a23 */ /* 0x002fce0000010802 */
[----:B------:R1:W-:Y:S01]  /*97f0*/  MUFU.EX2 R228, R4 ;  /* 0x0000000400e47308 */ /* 0x0003e20000000800 */
[----:B--2---:R-:W-:-:S05]  /*9800*/  FMUL.FTZ R0, R197, c[0x0][0x23c] ;  /* 0x00008f00c5007a20 */ /* 0x004fca0000410000 */
[----:B------:R-:W-:Y:S01]  /*9810*/  FSEL R0, R0, RZ, P1 ;  /* 0x000000ff00007208 */ /* 0x000fe20000800000 */
[----:B-1----:R-:W-:-:S04]  /*9820*/  FFMA.FTZ R4, R186, c[0x0][0x23c], -R2 ;  /* 0x00008f00ba047a23 */ /* 0x002fc80000010802 */
[----:B------:R1:W-:Y:S02]  /*9830*/  MUFU.EX2 R222, R4 ;  /* 0x0000000400de7308 */ /* 0x0003e40000000800 */
[----:B-1----:R-:W-:-:S06]  /*9840*/  FFMA.FTZ R4, R150, c[0x0][0x23c], -R2 ;  /* 0x00008f0096047a23 */ /* 0x002fcc0000010802 */
[----:B------:R1:W-:Y:S02]  /*9850*/  MUFU.EX2 R232, R4 ;  /* 0x0000000400e87308 */ /* 0x0003e40000000800 */
[----:B-1----:R-:W-:-:S06]  /*9860*/  FFMA.FTZ R4, R220, c[0x0][0x23c], -R0 ;  /* 0x00008f00dc047a23 */ /* 0x002fcc0000010800 */
[----:B------:R1:W-:Y:S02]  /*9870*/  MUFU.EX2 R134, R4 ;  /* 0x0000000400867308 */ /* 0x0003e40000000800 */
[----:B-1----:R-:W-:-:S06]  /*9880*/  FFMA.FTZ R4, R221, c[0x0][0x23c], -R0 ;  /* 0x00008f00dd047a23 */ /* 0x002fcc0000010800 */
[----:B------:R1:W2:Y:S02]  /*9890*/  MUFU.EX2 R132, R4 ;  /* 0x0000000400847308 */ /* 0x0002a40000000800 */
[----:B-1----:R-:W-:-:S06]  /*98a0*/  FFMA.FTZ R4, R225, c[0x0][0x23c], -R0 ;  /* 0x00008f00e1047a23 */ /* 0x002fcc0000010800 */
[----:B------:R1:W-:Y:S02]  /*98b0*/  MUFU.EX2 R133, R4 ;  /* 0x0000000400857308 */ /* 0x0003e40000000800 */
[----:B-1----:R-:W-:-:S06]  /*98c0*/  FFMA.FTZ R4, R250, c[0x0][0x23c], -R0 ;  /* 0x00008f00fa047a23 */ /* 0x002fcc0000010800 */
[----:B------:R1:W4:Y:S02]  /*98d0*/  MUFU.EX2 R250, R4 ;  /* 0x0000000400fa7308 */ /* 0x0003240000000800 */
[----:B-1----:R-:W-:-:S06]  /*98e0*/  FFMA.FTZ R4, R227, c[0x0][0x23c], -R0 ;  /* 0x00008f00e3047a23 */ /* 0x002fcc0000010800 */
[----:B------:R1:W-:Y:S01]  /*98f0*/  MUFU.EX2 R227, R4 ;  /* 0x0000000400e37308 */ /* 0x0003e20000000800 */
[----:B---3--:R-:W-:Y:S01]  /*9900*/  F2FP.BF16.PACK_AB R12, R135, R124 ;  /* 0x0000007c870c723e */ /* 0x008fe200000010ff */
[----:B-1----:R-:W-:-:S06]  /*9910*/  FFMA.FTZ R4, R236, c[0x0][0x23c], -R0 ;  /* 0x00008f00ec047a23 */ /* 0x002fcc0000010800 */
[----:B------:R1:W3:Y:S01]  /*9920*/  MUFU.EX2 R140, R4 ;  /* 0x00000004008c7308 */ /* 0x0002e20000000800 */
[----:B--2---:R-:W-:Y:S02]  /*9930*/  F2FP.BF16.PACK_AB R13, R132, R134 ;  /* 0x00000086840d723e */ /* 0x004fe400000010ff */
[----:B----4-:R-:W-:Y:S01]  /*9940*/  F2FP.BF16.PACK_AB R15, R250, R133 ;  /* 0x00000085fa0f723e */ /* 0x010fe200000010ff */
[----:B-1----:R-:W-:Y:S02]  /*9950*/  FFMA.FTZ R4, R201, c[0x0][0x23c], -R0 ;  /* 0x00008f00c9047a23 */ /* 0x002fe40000010800 */
[----:B------:R-:W-:Y:S02]  /*9960*/  IMAD.MOV.U32 R201, RZ, RZ, R8 ;  /* 0x000000ffffc97224 */ /* 0x000fe400078e0008 */
[----:B------:R1:W-:Y:S03]  /*9970*/  MUFU.EX2 R221, R4 ;  /* 0x0000000400dd7308 */ /* 0x0003e60000000800 */
[----:B------:R-:W-:Y:S01]  /*9980*/  F2FP.BF16.PACK_AB R14, R201, R244 ;  /* 0x000000f4c90e723e */ /* 0x000fe200000010ff */
[----:B-1----:R-:W-:-:S04]  /*9990*/  FFMA.FTZ R4, R173, c[0x0][0x23c], -R0 ;  /* 0x00008f00ad047a23 */ /* 0x002fc80000010800 */
[----:B------:R1:W2:Y:S02]  /*99a0*/  MUFU.EX2 R220, R4 ;  /* 0x0000000400dc7308 */ /* 0x0002a40000000800 */
[----:B------:R-:W-:Y:S01]  /*99b0*/  HMMA.16816.F32.BF16 R20, R12, R68, RZ ;  /* 0x000000440c14723c */ /* 0x000fe200000418ff */
[----:B------:R-:W-:Y:S01]  /*99c0*/  MOV R213, R229 ;  /* 0x000000e500d57202 */ /* 0x000fe20000000f00 */
[----:B-1----:R-:W-:-:S04]  /*99d0*/  FFMA.FTZ R4, R235, c[0x0][0x23c], -R2 ;  /* 0x00008f00eb047a23 */ /* 0x002fc80000010802 */
[----:B------:R1:W-:Y:S02]  /*99e0*/  MUFU.EX2 R128, R4 ;  /* 0x0000000400807308 */ /* 0x0003e40000000800 */
[----:B------:R-:W-:Y:S01]  /*99f0*/  HMMA.16816.F32.BF16 R16, R12, R64, RZ ;  /* 0x000000400c10723c */ /* 0x000fe200000418ff */
[----:B-1----:R-:W-:-:S05]  /*9a00*/  FFMA.FTZ R4, R185, c[0x0][0x23c], -R2 ;  /* 0x00008f00b9047a23 */ /* 0x002fca0000010802 */
[----:B------:R1:W-:Y:S01]  /*9a10*/  MUFU.EX2 R185, R4 ;  /* 0x0000000400b97308 */ /* 0x0003e20000000800 */
[----:B------:R-:W-:Y:S01]  /*9a20*/  MOV R186, R9 ;  /* 0x0000000900ba7202 */ /* 0x000fe20000000f00 */
[----:B-1----:R-:W-:-:S06]  /*9a30*/  FFMA.FTZ R4, R113, c[0x0][0x23c], -R2 ;  /* 0x00008f0071047a23 */ /* 0x002fcc0000010802 */
[----:B------:R1:W-:Y:S01]  /*9a40*/  MUFU.EX2 R229, R4 ;  /* 0x0000000400e57308 */ /* 0x0003e20000000800 */
[----:B------:R-:W-:Y:S02]  /*9a50*/  F2FP.BF16.PACK_AB R8, R186, R228 ;  /* 0x000000e4ba08723e */ /* 0x000fe400000010ff */
[----:B---3--:R-:W-:Y:S02]  /*9a60*/  F2FP.BF16.PACK_AB R9, R140, R227 ;  /* 0x000000e38c09723e */ /* 0x008fe400000010ff */
[----:B------:R-:W-:Y:S02]  /*9a70*/  F2FP.BF16.PACK_AB R10, R232, R222 ;  /* 0x000000dee80a723e */ /* 0x000fe400000010ff */
[----:B--2---:R-:W-:Y:S01]  /*9a80*/  F2FP.BF16.PACK_AB R11, R220, R221 ;  /* 0x000000dddc0b723e */ /* 0x004fe200000010ff */
[----:B-1----:R-:W-:-:S04]  /*9a90*/  FFMA.FTZ R4, R105, c[0x0][0x23c], -R2 ;  /* 0x00008f0069047a23 */ /* 0x002fc80000010802 */
[----:B------:R1:W-:Y:S02]  /*9aa0*/  MUFU.EX2 R131, R4 ;  /* 0x0000000400837308 */ /* 0x0003e40000000800 */
[----:B------:R-:W-:Y:S01]  /*9ab0*/  HMMA.16816.F32.BF16 R36, R8, R48, R20 ;  /* 0x000000300824723c */ /* 0x000fe20000041814 */
[----:B------:R-:W-:Y:S01]  /*9ac0*/  IMAD.MOV.U32 R236, RZ, RZ, R81 ;  /* 0x000000ffffec7224 */ /* 0x000fe200078e0051 */
[----:B------:R-:W-:Y:S01]  /*9ad0*/  MOV R150, R83 ;  /* 0x0000005300967202 */ /* 0x000fe20000000f00 */
[----:B------:R-:W-:Y:S02]  /*9ae0*/  IMAD.MOV.U32 R242, RZ, RZ, R80 ;  /* 0x000000fffff27224 */ /* 0x000fe400078e0050 */
[----:B-1----:R-:W-:-:S04]  /*9af0*/  FFMA.FTZ R4, R238, c[0x0][0x23c], -R0 ;  /* 0x00008f00ee047a23 */ /* 0x002fc80000010800 */
[----:B------:R1:W-:Y:S01]  /*9b00*/  MUFU.EX2 R225, R4 ;  /* 0x0000000400e17308 */ /* 0x0003e20000000800 */
[----:B------:R-:W-:Y:S02]  /*9b10*/  MOV R49, R82 ;  /* 0x0000005200317202 */ /* 0x000fe40000000f00 */
[----:B------:R-:W-:Y:S01]  /*9b20*/  HMMA.16816.F32.BF16 R80, R8, R40, R16 ;  /* 0x000000280850723c */ /* 0x000fe20000041810 */
[----:B-1----:R-:W-:-:S04]  /*9b30*/  FFMA.FTZ R4, R189, c[0x0][0x23c], -R0 ;  /* 0x00008f00bd047a23 */ /* 0x002fc80000010800 */
[----:B------:R1:W-:Y:S03]  /*9b40*/  MUFU.EX2 R173, R4 ;  /* 0x0000000400ad7308 */ /* 0x0003e60000000800 */
[----:B------:R-:W-:Y:S01]  /*9b50*/  HMMA.16816.F32.BF16 R16, R12, R76, RZ ;  /* 0x0000004c0c10723c */ /* 0x000fe200000418ff */
[----:B------:R-:W-:Y:S02]  /*9b60*/  IMAD.MOV.U32 R40, RZ, RZ, R247 ;  /* 0x000000ffff287224 */ /* 0x000fe400078e00f7 */
[----:B-1----:R-:W-:-:S04]  /*9b70*/  FFMA.FTZ R4, R114, c[0x0][0x23c], -R0 ;  /* 0x00008f0072047a23 */ /* 0x002fc80000010800 */
[----:B------:R1:W-:Y:S02]  /*9b80*/  MUFU.EX2 R41, R4 ;  /* 0x0000000400297308 */ /* 0x0003e40000000800 */
[----:B-1----:R-:W-:-:S06]  /*9b90*/  FFMA.FTZ R4, R106, c[0x0][0x23c], -R0 ;  /* 0x00008f006a047a23 */ /* 0x002fcc0000010800 */
[----:B------:R1:W-:Y:S02]  /*9ba0*/  MUFU.EX2 R247, R4 ;  /* 0x0000000400f77308 */ /* 0x0003e40000000800 */
[----:B-1----:R-:W-:-:S06]  /*9bb0*/  FFMA.FTZ R4, R240, c[0x0][0x23c], -R5 ;  /* 0x00008f00f0047a23 */ /* 0x002fcc0000010805 */
[----:B------:R1:W-:Y:S01]  /*9bc0*/  MUFU.EX2 R141, R4 ;  /* 0x00000004008d7308 */ /* 0x0003e20000000800 */
[----:B------:R-:W-:Y:S01]  /*9bd0*/  HMMA.16816.F32.BF16 R32, R12, R70, RZ ;  /* 0x000000460c20723c */ /* 0x000fe200000418ff */
[----:B------:R-:W-:Y:S01]  /*9be0*/  MOV R77, R108 ;  /* 0x0000006c004d7202 */ /* 0x000fe20000000f00 */
[----:B-1----:R-:W-:-:S05]  /*9bf0*/  FFMA.FTZ R4, R192, c[0x0][0x23c], -R5 ;  /* 0x00008f00c0047a23 */ /* 0x002fca0000010805 */
[----:B------:R1:W2:Y:S01]  /*9c00*/  MUFU.EX2 R7, R4 ;  /* 0x0000000400077308 */ /* 0x0002a20000000800 */
[----:B------:R-:W-:Y:S01]  /*9c10*/  HMMA.16816.F32.BF16 R68, R8, R44, R16 ;  /* 0x0000002c0844723c */ /* 0x000fe20000041810 */
[----:B------:R-:W3:Y:S01]  /*9c20*/  LDSM.16.MT88.4 R16, [R216+0x9000] ;  /* 0x00900000d810783b */ /* 0x000ee20000004200 */
[----:B-1----:R-:W-:-:S05]  /*9c30*/  FFMA.FTZ R4, R115, c[0x0][0x23c], -R5 ;  /* 0x00008f0073047a23 */ /* 0x002fca0000010805 */
[----:B------:R1:W-:Y:S01]  /*9c40*/  MUFU.EX2 R48, R4 ;  /* 0x0000000400307308 */ /* 0x0003e20000000800 */
[----:B------:R-:W-:Y:S01]  /*9c50*/  HMMA.16816.F32.BF16 R28, R12, R66, RZ ;  /* 0x000000420c1c723c */ /* 0x000fe200000418ff */
[----:B-1----:R-:W-:-:S06]  /*9c60*/  FFMA.FTZ R4, R107, c[0x0][0x23c], -R5 ;  /* 0x00008f006b047a23 */ /* 0x002fcc0000010805 */
[----:B------:R1:W-:Y:S01]  /*9c70*/  MUFU.EX2 R108, R4 ;  /* 0x00000004006c7308 */ /* 0x0003e20000000800 */
[----:B------:R-:W-:Y:S01]  /*9c80*/  HMMA.16816.F32.BF16 R24, R12, R72, RZ ;  /* 0x000000480c18723c */ /* 0x000fe200000418ff */
[----:B-1----:R-:W-:-:S06]  /*9c90*/  FFMA.FTZ R4, R231, c[0x0][0x23c], -R3 ;  /* 0x00008f00e7047a23 */ /* 0x002fcc0000010803 */
[----:B------:R1:W-:Y:S01]  /*9ca0*/  MUFU.EX2 R189, R4 ;  /* 0x0000000400bd7308 */ /* 0x0003e20000000800 */
[C---:B------:R-:W-:Y:S08]  /*9cb0*/  HMMA.16816.F32.BF16 R20, R12.reuse, R74, RZ ;  /* 0x0000004a0c14723c */ /* 0x040ff000000418ff */
[----:B------:R-:W-:Y:S01]  /*9cc0*/  HMMA.16816.F32.BF16 R12, R12, R78, RZ ;  /* 0x0000004e0c0c723c */ /* 0x000fe200000418ff */
[----:B-1----:R-:W-:-:S04]  /*9cd0*/  FFMA.FTZ R4, R202, c[0x0][0x23c], -R3 ;  /* 0x00008f00ca047a23 */ /* 0x002fc80000010803 */
[----:B------:R1:W4:Y:S03]  /*9ce0*/  MUFU.EX2 R192, R4 ;  /* 0x0000000400c07308 */ /* 0x0003260000000800 */
[----:B------:R-:W-:Y:S01]  /*9cf0*/  HMMA.16816.F32.BF16 R32, R8, R50, R32 ;  /* 0x000000320820723c */ /* 0x000fe20000041820 */
[----:B-1----:R-:W-:-:S04]  /*9d00*/  FFMA.FTZ R4, R175, c[0x0][0x23c], -R3 ;  /* 0x00008f00af047a23 */ /* 0x002fc80000010803 */
[----:B------:R1:W-:Y:S01]  /*9d10*/  MUFU.EX2 R231, R4 ;  /* 0x0000000400e77308 */ /* 0x0003e20000000800 */
[----:B--2---:R-:W-:Y:S02]  /*9d20*/  IMAD.MOV.U32 R175, RZ, RZ, R7 ;  /* 0x000000ffffaf7224 */ /* 0x004fe400078e0007 */
[----:B-1----:R-:W-:-:S05]  /*9d30*/  FFMA.FTZ R4, R112, c[0x0][0x23c], -R3 ;  /* 0x00008f0070047a23 */ /* 0x002fca0000010803 */
[----:B------:R-:W1:Y:S01]  /*9d40*/  MUFU.EX2 R7, R4 ;  /* 0x0000000400077308 */ /* 0x000e620000000800 */
[C---:B------:R-:W-:Y:S08]  /*9d50*/  HMMA.16816.F32.BF16 R64, R8.reuse, R42, R28 ;  /* 0x0000002a0840723c */ /* 0x040ff0000004181c */
[C---:B------:R-:W-:Y:S01]  /*9d60*/  HMMA.16816.F32.BF16 R72, R8.reuse, R52, R24 ;  /* 0x000000340848723c */ /* 0x040fe20000041818 */
[----:B------:R-:W-:Y:S07]  /*9d70*/  LDSM.16.MT88.4 R24, [R219+0x9000] ;  /* 0x00900000db18783b */ /* 0x000fee0000004200 */
[C---:B------:R-:W-:Y:S01]  /*9d80*/  HMMA.16816.F32.BF16 R60, R8.reuse, R54, R20 ;  /* 0x00000036083c723c */ /* 0x040fe20000041814 */
[----:B------:R-:W2:Y:S07]  /*9d90*/  LDSM.16.MT88.4 R20, [R217+0x9000] ;  /* 0x00900000d914783b */ /* 0x000eae0000004200 */
[----:B------:R-:W-:Y:S07]  /*9da0*/  HMMA.16816.F32.BF16 R28, R8, R46, R12 ;  /* 0x0000002e081c723c */ /* 0x000fee000004180c */
[----:B------:R-:W-:-:S02]  /*9db0*/  F2FP.BF16.PACK_AB R8, R175, R141 ;  /* 0x0000008daf08723e */ /* 0x000fc400000010ff */
[----:B----4-:R-:W-:Y:S02]  /*9dc0*/  F2FP.BF16.PACK_AB R9, R192, R189 ;  /* 0x000000bdc009723e */ /* 0x010fe400000010ff */
[----:B------:R-:W-:Y:S02]  /*9dd0*/  F2FP.BF16.PACK_AB R10, R108, R48 ;  /* 0x000000306c0a723e */ /* 0x000fe400000010ff */
[----:B-1----:R-:W-:Y:S02]  /*9de0*/  F2FP.BF16.PACK_AB R11, R7, R231 ;  /* 0x000000e7070b723e */ /* 0x002fe400000010ff */
[----:B------:R-:W-:Y:S02]  /*9df0*/  F2FP.BF16.PACK_AB R12, R185, R128 ;  /* 0x00000080b90c723e */ /* 0x000fe400000010ff */
[----:B------:R-:W-:Y:S02]  /*9e00*/  F2FP.BF16.PACK_AB R13, R173, R225 ;  /* 0x000000e1ad0d723e */ /* 0x000fe400000010ff */
[----:B------:R-:W-:-:S02]  /*9e10*/  F2FP.BF16.PACK_AB R14, R131, R229 ;  /* 0x000000e5830e723e */ /* 0x000fc400000010ff */
[-C--:B------:R-:W-:Y:S01]  /*9e20*/  F2FP.BF16.PACK_AB R15, R247, R41.reuse ;  /* 0x00000029f70f723e */ /* 0x080fe200000010ff */
[-C--:B---3--:R-:W-:Y:S07]  /*9e30*/  HMMA.16816.F32.BF16 R44, R8, R16.reuse, R84 ;  /* 0x00000010082c723c */ /* 0x088fee0000041854 */
[----:B------:R-:W-:Y:S01]  /*9e40*/  IMAD.MOV.U32 R86, RZ, RZ, R40 ;  /* 0x000000ffff567224 */ /* 0x000fe200078e0028 */
[----:B------:R-:W-:Y:S01]  /*9e50*/  MOV R85, R41 ;  /* 0x0000002900557202 */ /* 0x000fe20000000f00 */
[----:B------:R-:W-:Y:S08]  /*9e60*/  HMMA.16816.F32.BF16 R36, R12, R16, R36 ;  /* 0x000000100c24723c */ /* 0x000ff00000041824 */
[-C--:B------:R-:W-:Y:S08]  /*9e70*/  HMMA.16816.F32.BF16 R40, R8, R18.reuse, R56 ;  /* 0x000000120828723c */ /* 0x080ff00000041838 */
[----:B------:R-:W-:Y:S01]  /*9e80*/  HMMA.16816.F32.BF16 R32, R12, R18, R32 ;  /* 0x000000120c20723c */ /* 0x000fe20000041820 */
[----:B------:R-:W1:Y:S01]  /*9e90*/  LDSM.16.MT88.4 R16, [R218+0x9000] ;  /* 0x00900000da10783b */ /* 0x000e620000004200 */
[----:B------:R-:W-:Y:S01]  /*9ea0*/  FFMA.FTZ R4, R241, c[0x0][0x23c], -R2 ;  /* 0x00008f00f1047a23 */ /* 0x000fe20000010802 */
[----:B------:R-:W-:Y:S01]  /*9eb0*/  MOV R202, R49 ;  /* 0x0000003100ca7202 */ /* 0x000fe20000000f00 */
[----:B------:R-:W-:-:S04]  /*9ec0*/  IMAD.MOV.U32 R84, RZ, RZ, R48 ;  /* 0x000000ffff547224 */ /* 0x000fc800078e0030 */
[----:B--2---:R-:W-:Y:S01]  /*9ed0*/  HMMA.16816.F32.BF16 R48, R8, R20, R96 ;  /* 0x000000140830723c */ /* 0x004fe20000041860 */
[----:B------:R2:W3:Y:S01]  /*9ee0*/  MUFU.EX2 R96, R4 ;  /* 0x0000000400607308 */ /* 0x0004e20000000800 */
[----:B------:R-:W-:Y:S01]  /*9ef0*/  MOV R87, R77 ;  /* 0x0000004d00577202 */ /* 0x000fe20000000f00 */
[----:B------:R-:W-:Y:S01]  /*9f00*/  IMAD.MOV.U32 R235, RZ, RZ, R213 ;  /* 0x000000ffffeb7224 */ /* 0x000fe200078e00d5 */
[----:B------:R-:W-:-:S04]  /*9f10*/  MOV R240, R111 ;  /* 0x0000006f00f07202 */ /* 0x000fc80000000f00 */
[----:B------:R-:W-:Y:S01]  /*9f20*/  HMMA.16816.F32.BF16 R56, R8, R24, R100 ;  /* 0x000000180838723c */ /* 0x000fe20000041864 */
[----:B------:R-:W-:Y:S01]  /*9f30*/  IMAD.MOV.U32 R238, RZ, RZ, R110 ;  /* 0x000000ffffee7224 */ /* 0x000fe200078e006e */
[----:B------:R-:W-:Y:S01]  /*9f40*/  MOV R213, R109 ;  /* 0x0000006d00d57202 */ /* 0x000fe20000000f00 */
[----:B--2---:R-:W-:-:S05]  /*9f50*/  FFMA.FTZ R4, R200, c[0x0][0x23c], -R2 ;  /* 0x00008f00c8047a23 */ /* 0x004fca0000010802 */
[----:B------:R-:W-:Y:S01]  /*9f60*/  HMMA.16816.F32.BF16 R52, R8, R26, R92 ;  /* 0x0000001a0834723c */ /* 0x000fe2000004185c */
[----:B------:R-:W-:-:S07]  /*9f70*/  IMAD.MOV.U32 R99, RZ, RZ, R108 ;  /* 0x000000ffff637224 */ /* 0x000fce00078e006c */
[C---:B------:R-:W-:Y:S08]  /*9f80*/  HMMA.16816.F32.BF16 R76, R8.reuse, R22, R88 ;  /* 0x00000016084c723c */ /* 0x040ff00000041858 */
[C---:B-1----:R-:W-:Y:S08]  /*9f90*/  HMMA.16816.F32.BF16 R120, R8.reuse, R16, R120 ;  /* 0x000000100878723c */ /* 0x042ff00000041878 */
[----:B------:R-:W-:Y:S01]  /*9fa0*/  HMMA.16816.F32.BF16 R116, R8, R18, R116 ;  /* 0x000000120874723c */ /* 0x000fe20000041874 */
[----:B------:R1:W2:Y:S07]  /*9fb0*/  MUFU.EX2 R10, R4 ;  /* 0x00000004000a7308 */ /* 0x0002ae0000000800 */
[----:B------:R-:W-:Y:S01]  /*9fc0*/  HMMA.16816.F32.BF16 R108, R12, R26, R64 ;  /* 0x0000001a0c6c723c */ /* 0x000fe20000041840 */
[----:B-1----:R-:W-:-:S04]  /*9fd0*/  FFMA.FTZ R4, R177, c[0x0][0x23c], -R2 ;  /* 0x00008f00b1047a23 */ /* 0x002fc80000010802 */
[----:B------:R1:W-:Y:S01]  /*9fe0*/  MUFU.EX2 R65, R4 ;  /* 0x0000000400417308 */ /* 0x0003e20000000800 */
[----:B------:R-:W-:Y:S01]  /*9ff0*/  MOV R98, R202 ;  /* 0x000000ca00627202 */ /* 0x000fe20000000f00 */
[----:B-1----:R-:W-:-:S06]  /*a000*/  FFMA.FTZ R4, R148, c[0x0][0x23c], -R2 ;  /* 0x00008f0094047a23 */ /* 0x002fcc0000010802 */
[----:B------:R1:W-:Y:S01]  /*a010*/  MUFU.EX2 R177, R4 ;  /* 0x0000000400b17308 */ /* 0x0003e20000000800 */
[----:B------:R-:W-:Y:S01]  /*a020*/  MOV R97, R104 ;  /* 0x0000006800617202 */ /* 0x000fe20000000f00 */
        /* <DEDUP_REMOVED lines=10> */
[----:B------:R-:W-:Y:S01]  /*a0d0*/  HMMA.16816.F32.BF16 R92, R12, R16, R68 ;  /* 0x000000100c5c723c */ /* 0x000fe20000041844 */
[----:B-1----:R-:W-:-:S06]  /*a0e0*/  FFMA.FTZ R4, R208, c[0x0][0x23c], -R5 ;  /* 0x00008f00d0047a23 */ /* 0x002fcc0000010805 */
[----:B------:R1:W4:Y:S01]  /*a0f0*/  MUFU.EX2 R8, R4 ;  /* 0x0000000400087308 */ /* 0x0003220000000800 */
[----:B------:R-:W-:Y:S01]  /*a100*/  HMMA.16816.F32.BF16 R28, R12, R18, R28 ;  /* 0x000000120c1c723c */ /* 0x000fe2000004181c */
[----:B------:R-:W2:Y:S01]  /*a110*/  LDSM.16.MT88.4 R16, [R216+0x9800] ;  /* 0x00980000d810783b */ /* 0x000ea20000004200 */
[----:B-1----:R-:W-:-:S05]  /*a120*/  FFMA.FTZ R4, R181, c[0x0][0x23c], -R5 ;  /* 0x00008f00b5047a23 */ /* 0x002fca0000010805 */
[----:B------:R1:W-:Y:S02]  /*a130*/  MUFU.EX2 R67, R4 ;  /* 0x0000000400437308 */ /* 0x0003e40000000800 */
[----:B-1----:R-:W-:-:S06]  /*a140*/  FFMA.FTZ R4, R151, c[0x0][0x23c], -R5 ;  /* 0x00008f0097047a23 */ /* 0x002fcc0000010805 */
[----:B------:R1:W-:Y:S02]  /*a150*/  MUFU.EX2 R181, R4 ;  /* 0x0000000400b57308 */ /* 0x0003e40000000800 */
[----:B-1----:R-:W-:-:S06]  /*a160*/  FFMA.FTZ R4, R235, c[0x0][0x23c], -R3 ;  /* 0x00008f00eb047a23 */ /* 0x002fcc0000010803 */
[----:B------:R1:W-:Y:S02]  /*a170*/  MUFU.EX2 R235, R4 ;  /* 0x0000000400eb7308 */ /* 0x0003e40000000800 */
[----:B-1----:R-:W-:-:S06]  /*a180*/  FFMA.FTZ R4, R214, c[0x0][0x23c], -R3 ;  /* 0x00008f00d6047a23 */ /* 0x002fcc0000010803 */
[----:B------:R1:W1:Y:S02]  /*a190*/  MUFU.EX2 R64, R4 ;  /* 0x0000000400407308 */ /* 0x0002640000000800 */
[----:B-1----:R-:W-:-:S06]  /*a1a0*/  FFMA.FTZ R4, R188, c[0x0][0x23c], -R3 ;  /* 0x00008f00bc047a23 */ /* 0x002fcc0000010803 */
[----:B------:R1:W-:Y:S01]  /*a1b0*/  MUFU.EX2 R252, R4 ;  /* 0x0000000400fc7308 */ /* 0x0003e20000000800 */
[----:B---3--:R-:W-:Y:S02]  /*a1c0*/  IMAD.MOV.U32 R200, RZ, RZ, R96 ;  /* 0x000000ffffc87224 */ /* 0x008fe400078e0060 */
[----:B--2---:R-:W-:Y:S02]  /*a1d0*/  IMAD.MOV.U32 R151, RZ, RZ, R10 ;  /* 0x000000ffff977224 */ /* 0x004fe400078e000a */
[----:B-1----:R-:W-:-:S04]  /*a1e0*/  FFMA.FTZ R4, R172, c[0x0][0x23c], -R3 ;  /* 0x00008f00ac047a23 */ /* 0x002fc80000010803 */
[----:B------:R-:W1:Y:S01]  /*a1f0*/  MUFU.EX2 R149, R4 ;  /* 0x0000000400957308 */ /* 0x000e620000000800 */
[----:B----4-:R-:W-:Y:S01]  /*a200*/  IMAD.MOV.U32 R188, RZ, RZ, R8 ;  /* 0x000000ffffbc7224 */ /* 0x010fe200078e0008 */
[----:B------:R-:W-:Y:S01]  /*a210*/  MOV R214, R9 ;  /* 0x0000000900d67202 */ /* 0x000fe20000000f00 */
[----:B------:R-:W-:Y:S01]  /*a220*/  HMMA.16816.F32.BF16 R112, R12, R24, R80 ;  /* 0x000000180c70723c */ /* 0x000fe20000041850 */
[----:B------:R-:W-:-:S07]  /*a230*/  F2FP.BF16.PACK_AB R9, R64, R235 ;  /* 0x000000eb4009723e */ /* 0x000fce00000010ff */
[----:B------:R-:W-:Y:S01]  /*a240*/  HMMA.16816.F32.BF16 R100, R12, R22, R60 ;  /* 0x000000160c64723c */ /* 0x000fe2000004183c */
[----:B------:R-:W-:Y:S01]  /*a250*/  F2FP.BF16.PACK_AB R8, R188, R214 ;  /* 0x000000d6bc08723e */ /* 0x000fe200000010ff */
[----:B------:R-:W-:Y:S01]  /*a260*/  IMAD.MOV.U32 R241, RZ, RZ, R98 ;  /* 0x000000fffff17224 */ /* 0x000fe200078e0062 */
[----:B------:R-:W-:Y:S01]  /*a270*/  F2FP.BF16.PACK_AB R10, R181, R67 ;  /* 0x00000043b50a723e */ /* 0x000fe200000010ff */
[----:B------:R-:W2:Y:S01]  /*a280*/  LDSM.16.MT88.4 R24, [R219+0x9800] ;  /* 0x00980000db18783b */ /* 0x000ea20000004200 */
[----:B-1----:R-:W-:-:S03]  /*a290*/  F2FP.BF16.PACK_AB R11, R149, R252 ;  /* 0x000000fc950b723e */ /* 0x002fc600000010ff */
[----:B------:R-:W-:Y:S01]  /*a2a0*/  HMMA.16816.F32.BF16 R104, R12, R20, R72 ;  /* 0x000000140c68723c */ /* 0x000fe20000041848 */
[----:B------:R-:W-:Y:S01]  /*a2b0*/  MOV R208, R99 ;  /* 0x0000006300d07202 */ /* 0x000fe20000000f00 */
[----:B------:R-:W-:Y:S01]  /*a2c0*/  IMAD.MOV.U32 R205, RZ, RZ, R85 ;  /* 0x000000ffffcd7224 */ /* 0x000fe200078e0055 */
[----:B------:R-:W-:Y:S01]  /*a2d0*/  MOV R172, R84 ;  /* 0x0000005400ac7202 */ /* 0x000fe20000000f00 */
[----:B------:R-:W1:Y:S03]  /*a2e0*/  LDSM.16.MT88.4 R20, [R217+0x9800] ;  /* 0x00980000d914783b */ /* 0x000e660000004200 */
[----:B------:R-:W-:Y:S02]  /*a2f0*/  F2FP.BF16.PACK_AB R12, R151, R200 ;  /* 0x000000c8970c723e */ /* 0x000fe400000010ff */
[----:B------:R-:W-:Y:S02]  /*a300*/  F2FP.BF16.PACK_AB R13, R202, R148 ;  /* 0x00000094ca0d723e */ /* 0x000fe400000010ff */
[----:B------:R-:W-:-:S02]  /*a310*/  F2FP.BF16.PACK_AB R14, R177, R65 ;  /* 0x00000041b10e723e */ /* 0x000fc400000010ff */
[----:B------:R-:W-:Y:S01]  /*a320*/  F2FP.BF16.PACK_AB R15, R179, R66 ;  /* 0x00000042b30f723e */ /* 0x000fe200000010ff */
[----:B------:R-:W-:Y:S01]  /*a330*/  HMMA.16816.F32.BF16 R88, R8, R16, R44 ;  /* 0x000000100858723c */ /* 0x000fe2000004182c */
[----:B------:R-:W-:-:S07]  /*a340*/  MOV R4, R86 ;  /* 0x0000005600047202 */ /* 0x000fce0000000f00 */
[C---:B------:R-:W-:Y:S07]  /*a350*/  HMMA.16816.F32.BF16 R96, R12.reuse, R16, R36 ;  /* 0x000000100c60723c */ /* 0x040fee0000041824 */
[----:B------:R-:W-:Y:S01]  /*a360*/  IMAD.MOV.U32 R39, RZ, RZ, R87 ;  /* 0x000000ffff277224 */ /* 0x000fe200078e0057 */
[-C--:B------:R-:W-:Y:S08]  /*a370*/  HMMA.16816.F32.BF16 R72, R12, R18.reuse, R32 ;  /* 0x000000120c48723c */ /* 0x080ff00000041820 */
[C---:B------:R-:W-:Y:S01]  /*a380*/  HMMA.16816.F32.BF16 R84, R8.reuse, R18, R40 ;  /* 0x000000120854723c */ /* 0x040fe20000041828 */
[----:B------:R-:W3:Y:S07]  /*a390*/  LDSM.16.MT88.4 R16, [R218+0x9800] ;  /* 0x00980000da10783b */ /* 0x000eee0000004200 */
[C---:B--2---:R-:W-:Y:S08]  /*a3a0*/  HMMA.16816.F32.BF16 R80, R8.reuse, R24, R56 ;  /* 0x000000180850723c */ /* 0x044ff00000041838 */
[----:B-1----:R-:W-:Y:S07]  /*a3b0*/  HMMA.16816.F32.BF16 R56, R8, R22, R76 ;  /* 0x000000160838723c */ /* 0x002fee000004184c */
[----:B------:R-:W-:Y:S01]  /*a3c0*/  MOV R76, R67 ;  /* 0x00000043004c7202 */ /* 0x000fe20000000f00 */
[----:B------:R-:W-:Y:S01]  /*a3d0*/  IMAD.MOV.U32 R77, RZ, RZ, R66 ;  /* 0x000000ffff4d7224 */ /* 0x000fe200078e0042 */
[----:B------:R-:W-:Y:S01]  /*a3e0*/  MOV R78, R65 ;  /* 0x00000041004e7202 */ /* 0x000fe20000000f00 */
[----:B------:R-:W-:-:S02]  /*a3f0*/  IMAD.MOV.U32 R79, RZ, RZ, R64 ;  /* 0x000000ffff4f7224 */ /* 0x000fc400078e0040 */
[----:B---3--:R-:W-:Y:S07]  /*a400*/  HMMA.16816.F32.BF16 R64, R8, R16, R120 ;  /* 0x000000100840723c */ /* 0x008fee0000041878 */
[----:B------:R-:W-:Y:S02]  /*a410*/  IMAD.MOV.U32 R122, RZ, RZ, R4 ;  /* 0x000000ffff7a7224 */ /* 0x000fe400078e0004 */
[----:B------:R-:W-:Y:S01]  /*a420*/  FFMA.FTZ R4, R243, c[0x0][0x23c], -R2 ;  /* 0x00008f00f3047a23 */ /* 0x000fe20000010802 */
[----:B------:R-:W-:-:S03]  /*a430*/  MOV R123, R252 ;  /* 0x000000fc007b7202 */ /* 0x000fc60000000f00 */
[----:B------:R1:W-:Y:S01]  /*a440*/  MUFU.EX2 R252, R4 ;  /* 0x0000000400fc7308 */ /* 0x0003e20000000800 */
[----:B------:R-:W-:Y:S01]  /*a450*/  HMMA.16816.F32.BF16 R68, R8, R26, R52 ;  /* 0x0000001a0844723c */ /* 0x000fe20000041834 */
[----:B-1----:R-:W-:-:S06]  /*a460*/  FFMA.FTZ R4, R210, c[0x0][0x23c], -R2 ;  /* 0x00008f00d2047a23 */ /* 0x002fcc0000010802 */
[----:B------:R1:W2:Y:S01]  /*a470*/  MUFU.EX2 R120, R4 ;  /* 0x0000000400787308 */ /* 0x0002a20000000800 */
[C---:B------:R-:W-:Y:S08]  /*a480*/  HMMA.16816.F32.BF16 R60, R8.reuse, R20, R48 ;  /* 0x00000014083c723c */ /* 0x040ff00000041830 */
[----:B------:R-:W-:Y:S01]  /*a490*/  HMMA.16816.F32.BF16 R52, R8, R18, R116 ;  /* 0x000000120834723c */ /* 0x000fe20000041874 */
[----:B-1----:R-:W-:-:S04]  /*a4a0*/  FFMA.FTZ R4, R191, c[0x0][0x23c], -R2 ;  /* 0x00008f00bf047a23 */ /* 0x002fc80000010802 */
[----:B------:R1:W-:Y:S01]  /*a4b0*/  MUFU.EX2 R8, R4 ;  /* 0x0000000400087308 */ /* 0x0003e20000000800 */
[----:B--2---:R-:W-:Y:S01]  /*a4c0*/  IMAD.MOV.U32 R191, RZ, RZ, R120 ;  /* 0x000000ffffbf7224 */ /* 0x004fe200078e0078 */
[----:B------:R-:W-:Y:S01]  /*a4d0*/  MOV R120, R123 ;  /* 0x0000007b00787202 */ /* 0x000fe20000000f00 */
[----:B------:R-:W-:Y:S01]  /*a4e0*/  IMAD.MOV.U32 R123, RZ, RZ, R78 ;  /* 0x000000ffff7b7224 */ /* 0x000fe200078e004e */
[----:B------:R-:W-:Y:S01]  /*a4f0*/  MOV R121, R39 ;  /* 0x0000002700797202 */ /* 0x000fe20000000f00 */
[----:B------:R-:W-:Y:S02]  /*a500*/  IMAD.MOV.U32 R78, RZ, RZ, R148 ;  /* 0x000000ffff4e7224 */ /* 0x000fe400078e0094 */
[----:B------:R-:W-:Y:S02]  /*a510*/  IMAD.MOV.U32 R148, RZ, RZ, R240 ;  /* 0x000000ffff947224 */ /* 0x000fe400078e00f0 */
[----:B-1----:R-:W-:-:S04]  /*a520*/  FFMA.FTZ R4, R174, c[0x0][0x23c], -R2 ;  /* 0x00008f00ae047a23 */ /* 0x002fc80000010802 */
[----:B------:R1:W2:Y:S01]  /*a530*/  MUFU.EX2 R9, R4 ;  /* 0x0000000400097308 */ /* 0x0002a20000000800 */
[----:B------:R-:W-:Y:S01]  /*a540*/  MOV R118, R121 ;  /* 0x0000007900767202 */ /* 0x000fe20000000f00 */
[----:B------:R-:W-:Y:S01]  /*a550*/  IMAD.MOV.U32 R121, RZ, RZ, R76 ;  /* 0x000000ffff797224 */ /* 0x000fe200078e004c */
[----:B------:R-:W-:Y:S01]  /*a560*/  MOV R76, R79 ;  /* 0x0000004f004c7202 */ /* 0x000fe20000000f00 */
[----:B------:R-:W-:Y:S01]  /*a570*/  IMAD.MOV.U32 R119, RZ, RZ, R122 ;  /* 0x000000ffff777224 */ /* 0x000fe200078e007a */
[----:B------:R-:W-:Y:S01]  /*a580*/  MOV R79, R241 ;  /* 0x000000f1004f7202 */ /* 0x000fe20000000f00 */
[----:B-1----:R-:W-:-:S04]  /*a590*/  FFMA.FTZ R4, R249, c[0x0][0x23c], -R0 ;  /* 0x00008f00f9047a23 */ /* 0x002fc80000010800 */
[----:B------:R1:W-:Y:S01]  /*a5a0*/  MUFU.EX2 R240, R4 ;  /* 0x0000000400f07308 */ /* 0x0003e20000000800 */
[----:B------:R-:W-:Y:S01]  /*a5b0*/  MOV R122, R77 ;  /* 0x0000004d007a7202 */ /* 0x000fe20000000f00 */
[----:B------:R-:W-:Y:S01]  /*a5c0*/  IMAD.MOV.U32 R77, RZ, RZ, R188 ;  /* 0x000000ffff4d7224 */ /* 0x000fe200078e00bc */
[----:B------:R-:W-:Y:S01]  /*a5d0*/  MOV R188, R208 ;  /* 0x000000d000bc7202 */ /* 0x000fe20000000f00 */
[----:B------:R-:W-:Y:S02]  /*a5e0*/  IMAD.MOV.U32 R208, RZ, RZ, R242 ;  /* 0x000000ffffd07224 */ /* 0x000fe400078e00f2 */
[----:B-1----:R-:W-:-:S04]  /*a5f0*/  FFMA.FTZ R4, R212, c[0x0][0x23c], -R0 ;  /* 0x00008f00d4047a23 */ /* 0x002fc80000010800 */
[----:B------:R1:W-:Y:S01]  /*a600*/  MUFU.EX2 R241, R4 ;  /* 0x0000000400f17308 */ /* 0x0003e20000000800 */
[----:B------:R-:W-:Y:S01]  /*a610*/  MOV R117, R119 ;  /* 0x0000007700757202 */ /* 0x000fe20000000f00 */
[----:B------:R-:W-:Y:S01]  /*a620*/  IMAD.MOV.U32 R119, RZ, RZ, R122 ;  /* 0x000000ffff777224 */ /* 0x000fe200078e007a */
[----:B------:R-:W-:Y:S01]  /*a630*/  MOV R122, R77 ;  /* 0x0000004d007a7202 */ /* 0x000fe20000000f00 */
[----:B-1----:R-:W-:-:S04]  /*a640*/  FFMA.FTZ R4, R194, c[0x0][0x23c], -R0 ;  /* 0x00008f00c2047a23 */ /* 0x002fc80000010800 */
[----:B------:R1:W-:Y:S01]  /*a650*/  MUFU.EX2 R242, R4 ;  /* 0x0000000400f27308 */ /* 0x0003e20000000800 */
[----:B------:R-:W-:Y:S02]  /*a660*/  IMAD.MOV.U32 R77, RZ, RZ, R214 ;  /* 0x000000ffff4d7224 */ /* 0x000fe400078e00d6 */
[----:B-1----:R-:W-:-:S05]  /*a670*/  FFMA.FTZ R4, R176, c[0x0][0x23c], -R0 ;  /* 0x00008f00b0047a23 */ /* 0x002fca0000010800 */
[----:B------:R1:W-:Y:S01]  /*a680*/  MUFU.EX2 R243, R4 ;  /* 0x0000000400f37308 */ /* 0x0003e20000000800 */
[----:B------:R-:W-:Y:S02]  /*a690*/  IMAD.MOV.U32 R116, RZ, RZ, R120 ;  /* 0x000000ffff747224 */ /* 0x000fe400078e0078 */
[----:B-1----:R-:W-:-:S05]  /*a6a0*/  FFMA.FTZ R4, R118, c[0x0][0x23c], -R5 ;  /* 0x00008f0076047a23 */ /* 0x002fca0000010805 */
[----:B------:R1:W-:Y:S01]  /*a6b0*/  MUFU.EX2 R214, R4 ;  /* 0x0000000400d67308 */ /* 0x0003e20000000800 */
[----:B------:R-:W-:Y:S01]  /*a6c0*/  MOV R118, R121 ;  /* 0x0000007900767202 */ /* 0x000fe20000000f00 */
[----:B------:R-:W-:Y:S01]  /*a6d0*/  IMAD.MOV.U32 R121, RZ, RZ, R76 ;  /* 0x000000ffff797224 */ /* 0x000fe200078e004c */
[----:B------:R-:W-:Y:S01]  /*a6e0*/  MOV R76, R79 ;  /* 0x0000004f004c7202 */ /* 0x000fe20000000f00 */
[----:B------:R-:W-:Y:S02]  /*a6f0*/  IMAD.MOV.U32 R79, RZ, RZ, R202 ;  /* 0x000000ffff4f7224 */ /* 0x000fe400078e00ca */
[----:B------:R-:W-:Y:S02]  /*a700*/  IMAD.MOV.U32 R202, RZ, RZ, R236 ;  /* 0x000000ffffca7224 */ /* 0x000fe400078e00ec */
[----:B-1----:R-:W-:-:S04]  /*a710*/  FFMA.FTZ R4, R215, c[0x0][0x23c], -R5 ;  /* 0x00008f00d7047a23 */ /* 0x002fc80000010805 */
[----:B------:R1:W3:Y:S01]  /*a720*/  MUFU.EX2 R215, R4 ;  /* 0x0000000400d77308 */ /* 0x0002e20000000800 */
[----:B------:R-:W-:Y:S01]  /*a730*/  MOV R120, R123 ;  /* 0x0000007b00787202 */ /* 0x000fe20000000f00 */
[----:B------:R-:W-:Y:S01]  /*a740*/  IMAD.MOV.U32 R123, RZ, RZ, R78 ;  /* 0x000000ffff7b7224 */ /* 0x000fe200078e004e */
[----:B------:R-:W-:Y:S02]  /*a750*/  MOV R78, R148 ;  /* 0x00000094004e7202 */ /* 0x000fe40000000f00 */
[----:B------:R-:W-:Y:S01]  /*a760*/  MOV R148, R238 ;  /* 0x000000ee00947202 */ /* 0x000fe20000000f00 */
[----:B-1----:R-:W-:-:S04]  /*a770*/  FFMA.FTZ R4, R195, c[0x0][0x23c], -R5 ;  /* 0x00008f00c3047a23 */ /* 0x002fc80000010805 */
[----:B------:R1:W-:Y:S01]  /*a780*/  MUFU.EX2 R236, R4 ;  /* 0x0000000400ec7308 */ /* 0x0003e20000000800 */
[C---:B------:R-:W-:Y:S08]  /*a790*/  HMMA.16816.F32.BF16 R32, R12.reuse, R16, R92 ;  /* 0x000000100c20723c */ /* 0x040ff0000004185c */
[----:B------:R-:W-:Y:S01]  /*a7a0*/  HMMA.16816.F32.BF16 R28, R12, R18, R28 ;  /* 0x000000120c1c723c */ /* 0x000fe2000004181c */
[----:B------:R-:W4:Y:S01]  /*a7b0*/  LDSM.16.MT88.4 R16, [R216+0xa000] ;  /* 0x00a00000d810783b */ /* 0x000f220000004200 */
[----:B-1----:R-:W-:-:S04]  /*a7c0*/  FFMA.FTZ R4, R178, c[0x0][0x23c], -R5 ;  /* 0x00008f00b2047a23 */ /* 0x002fc80000010805 */
[----:B------:R1:W-:Y:S02]  /*a7d0*/  MUFU.EX2 R238, R4 ;  /* 0x0000000400ee7308 */ /* 0x0003e40000000800 */
[----:B-1----:R-:W-:-:S06]  /*a7e0*/  FFMA.FTZ R4, R208, c[0x0][0x23c], -R3 ;  /* 0x00008f00d0047a23 */ /* 0x002fcc0000010803 */
[----:B------:R1:W-:Y:S01]  /*a7f0*/  MUFU.EX2 R208, R4 ;  /* 0x0000000400d07308 */ /* 0x0003e20000000800 */
[----:B------:R-:W-:Y:S01]  /*a800*/  HMMA.16816.F32.BF16 R44, R12, R26, R108 ;  /* 0x0000001a0c2c723c */ /* 0x000fe2000004186c */
[----:B-1----:R-:W-:-:S06]  /*a810*/  FFMA.FTZ R4, R237, c[0x0][0x23c], -R3 ;  /* 0x00008f00ed047a23 */ /* 0x002fcc0000010803 */
[----:B------:R1:W1:Y:S01]  /*a820*/  MUFU.EX2 R210, R4 ;  /* 0x0000000400d27308 */ /* 0x0002620000000800 */
[----:B------:R-:W-:Y:S02]  /*a830*/  IMAD.MOV.U32 R108, RZ, RZ, R202 ;  /* 0x000000ffff6c7224 */ /* 0x000fe400078e00ca */
[----:B------:R-:W-:Y:S02]  /*a840*/  IMAD.MOV.U32 R202, RZ, RZ, R213 ;  /* 0x000000ffffca7224 */ /* 0x000fe400078e00d5 */
[----:B-1----:R-:W-:-:S04]  /*a850*/  FFMA.FTZ R4, R206, c[0x0][0x23c], -R3 ;  /* 0x00008f00ce047a23 */ /* 0x002fc80000010803 */
[----:B------:R1:W-:Y:S02]  /*a860*/  MUFU.EX2 R212, R4 ;  /* 0x0000000400d47308 */ /* 0x0003e40000000800 */
[----:B-1----:R-:W-:-:S06]  /*a870*/  FFMA.FTZ R4, R182, c[0x0][0x23c], -R3 ;  /* 0x00008f00b6047a23 */ /* 0x002fcc0000010803 */
[----:B------:R-:W1:Y:S01]  /*a880*/  MUFU.EX2 R213, R4 ;  /* 0x0000000400d57308 */ /* 0x000e620000000800 */
[----:B--2---:R-:W-:Y:S02]  /*a890*/  MOV R249, R9 ;  /* 0x0000000900f97202 */ /* 0x004fe40000000f00 */
[----:B------:R-:W-:Y:S01]  /*a8a0*/  MOV R237, R8 ;  /* 0x0000000800ed7202 */ /* 0x000fe20000000f00 */
[----:B------:R-:W-:Y:S01]  /*a8b0*/  HMMA.16816.F32.BF16 R48, R12, R24, R112 ;  /* 0x000000180c30723c */ /* 0x000fe20000041870 */
[----:B---3--:R-:W-:Y:S01]  /*a8c0*/  F2FP.BF16.PACK_AB R8, R215, R214 ;  /* 0x000000d6d708723e */ /* 0x008fe200000010ff */
[----:B------:R-:W2:Y:S01]  /*a8d0*/  LDSM.16.MT88.4 R24, [R219+0xa000] ;  /* 0x00a00000db18783b */ /* 0x000ea20000004200 */
[----:B------:R-:W-:Y:S02]  /*a8e0*/  F2FP.BF16.PACK_AB R9, R210, R208 ;  /* 0x000000d0d209723e */ /* 0x000fe400000010ff */
[----:B------:R-:W-:-:S03]  /*a8f0*/  F2FP.BF16.PACK_AB R10, R238, R236 ;  /* 0x000000ecee0a723e */ /* 0x000fc600000010ff */
[----:B------:R-:W-:Y:S01]  /*a900*/  HMMA.16816.F32.BF16 R40, R12, R20, R104 ;  /* 0x000000140c28723c */ /* 0x000fe20000041868 */
[----:B-1----:R-:W-:-:S07]  /*a910*/  F2FP.BF16.PACK_AB R11, R213, R212 ;  /* 0x000000d4d50b723e */ /* 0x002fce00000010ff */
[----:B------:R-:W-:Y:S01]  /*a920*/  HMMA.16816.F32.BF16 R36, R12, R22, R100 ;  /* 0x000000160c24723c */ /* 0x000fe20000041864 */
[----:B------:R-:W1:Y:S06]  /*a930*/  LDSM.16.MT88.4 R20, [R217+0xa000] ;  /* 0x00a00000d914783b */ /* 0x000e6c0000004200 */
[----:B------:R-:W-:Y:S02]  /*a940*/  F2FP.BF16.PACK_AB R12, R191, R252 ;  /* 0x000000fcbf0c723e */ /* 0x000fe400000010ff */
[----:B------:R-:W-:Y:S02]  /*a950*/  F2FP.BF16.PACK_AB R13, R241, R240 ;  /* 0x000000f0f10d723e */ /* 0x000fe400000010ff */
[----:B------:R-:W-:-:S02]  /*a960*/  F2FP.BF16.PACK_AB R14, R249, R237 ;  /* 0x000000edf90e723e */ /* 0x000fc400000010ff */
[----:B------:R-:W-:Y:S01]  /*a970*/  F2FP.BF16.PACK_AB R15, R243, R242 ;  /* 0x000000f2f30f723e */ /* 0x000fe200000010ff */
[-C--:B----4-:R-:W-:Y:S08]  /*a980*/  HMMA.16816.F32.BF16 R88, R8, R16.reuse, R88 ;  /* 0x000000100858723c */ /* 0x090ff00000041858 */
[----:B------:R-:W-:Y:S08]  /*a990*/  HMMA.16816.F32.BF16 R104, R12, R16, R96 ;  /* 0x000000100c68723c */ /* 0x000ff00000041860 */
[-C--:B------:R-:W-:Y:S08]  /*a9a0*/  HMMA.16816.F32.BF16 R84, R8, R18.reuse, R84 ;  /* 0x000000120854723c */ /* 0x080ff00000041854 */
[----:B------:R-:W-:Y:S01]  /*a9b0*/  HMMA.16816.F32.BF16 R100, R12, R18, R72 ;  /* 0x000000120c64723c */ /* 0x000fe20000041848 */
[----:B------:R-:W3:Y:S01]  /*a9c0*/  LDSM.16.MT88.4 R16, [R218+0xa000] ;  /* 0x00a00000da10783b */ /* 0x000ee20000004200 */
[----:B------:R-:W-:-:S04]  /*a9d0*/  FFMA.FTZ R4, R202, c[0x0][0x23c], -R5 ;  /* 0x00008f00ca047a23 */ /* 0x000fc80000010805 */
[----:B------:R4:W-:Y:S01]  /*a9e0*/  MUFU.EX2 R202, R4 ;  /* 0x0000000400ca7308 */ /* 0x0009e20000000800 */
[----:B------:R-:W-:Y:S01]  /*a9f0*/  MOV R109, R119 ;  /* 0x00000077006d7202 */ /* 0x000fe20000000f00 */
[----:B------:R-:W-:Y:S01]  /*aa00*/  IMAD.MOV.U32 R110, RZ, RZ, R120 ;  /* 0x000000ffff6e7224 */ /* 0x000fe200078e0078 */
[----:B------:R-:W-:Y:S01]  /*aa10*/  MOV R119, R121 ;  /* 0x0000007900777202 */ /* 0x000fe20000000f00 */
[----:B------:R-:W-:Y:S01]  /*aa20*/  IMAD.MOV.U32 R120, RZ, RZ, R122 ;  /* 0x000000ffff787224 */ /* 0x000fe200078e007a */
[----:B------:R-:W-:Y:S01]  /*aa30*/  MOV R114, R76 ;  /* 0x0000004c00727202 */ /* 0x000fe20000000f00 */
[----:B------:R-:W-:Y:S01]  /*aa40*/  IMAD.MOV.U32 R174, RZ, RZ, R205 ;  /* 0x000000ffffae7224 */ /* 0x000fe200078e00cd */
[----:B------:R-:W-:Y:S01]  /*aa50*/  MOV R113, R78 ;  /* 0x0000004e00717202 */ /* 0x000fe20000000f00 */
[----:B----4-:R-:W-:-:S04]  /*aa60*/  FFMA.FTZ R4, R248, c[0x0][0x23c], -R5 ;  /* 0x00008f00f8047a23 */ /* 0x010fc80000010805 */
[----:B------:R4:W1:Y:S01]  /*aa70*/  MUFU.EX2 R206, R4 ;  /* 0x0000000400ce7308 */ /* 0x0008620000000800 */
[----:B------:R-:W-:Y:S01]  /*aa80*/  IMAD.MOV.U32 R122, RZ, RZ, R77 ;  /* 0x000000ffff7a7224 */ /* 0x000fe200078e004d */
[----:B------:R-:W-:Y:S01]  /*aa90*/  MOV R111, R148 ;  /* 0x00000094006f7202 */ /* 0x000fe20000000f00 */
[----:B------:R-:W-:Y:S01]  /*aaa0*/  IMAD.MOV.U32 R121, RZ, RZ, R79 ;  /* 0x000000ffff797224 */ /* 0x000fe200078e004f */
[----:B------:R-:W-:Y:S01]  /*aab0*/  MOV R95, R150 ;  /* 0x00000096005f7202 */ /* 0x000fe20000000f00 */
[----:B------:R-:W-:Y:S01]  /*aac0*/  IMAD.MOV.U32 R115, RZ, RZ, R118 ;  /* 0x000000ffff737224 */ /* 0x000fe200078e0076 */
[----:B--2---:R-:W-:Y:S01]  /*aad0*/  HMMA.16816.F32.BF16 R76, R8, R26, R68 ;  /* 0x0000001a084c723c */ /* 0x004fe20000041844 */
[----:B------:R-:W-:Y:S01]  /*aae0*/  MOV R118, R151 ;  /* 0x0000009700767202 */ /* 0x000fe20000000f00 */
[----:B------:R-:W-:Y:S02]  /*aaf0*/  IMAD.MOV.U32 R112, RZ, RZ, R149 ;  /* 0x000000ffff707224 */ /* 0x000fe400078e0095 */
[----:B----4-:R-:W-:-:S04]  /*ab00*/  FFMA.FTZ R4, R187, c[0x0][0x23c], -R5 ;  /* 0x00008f00bb047a23 */ /* 0x010fc80000010805 */
[----:B-1----:R-:W-:Y:S01]  /*ab10*/  HMMA.16816.F32.BF16 R68, R8, R22, R56 ;  /* 0x000000160844723c */ /* 0x002fe20000041838 */
[----:B------:R1:W-:Y:S01]  /*ab20*/  MUFU.EX2 R205, R4 ;  /* 0x0000000400cd7308 */ /* 0x0003e20000000800 */
[----:B------:R-:W-:Y:S02]  /*ab30*/  MOV R195, R117 ;  /* 0x0000007500c37202 */ /* 0x000fe40000000f00 */
[----:B------:R-:W-:-:S04]  /*ab40*/  MOV R176, R201 ;  /* 0x000000c900b07202 */ /* 0x000fc80000000f00 */
[----:B------:R-:W-:Y:S01]  /*ab50*/  HMMA.16816.F32.BF16 R80, R8, R24, R80 ;  /* 0x000000180850723c */ /* 0x000fe20000041850 */
[----:B------:R-:W-:Y:S02]  /*ab60*/  IMAD.MOV.U32 R194, RZ, RZ, R116 ;  /* 0x000000ffffc27224 */ /* 0x000fe400078e0074 */
[----:B------:R-:W-:-:S05]  /*ab70*/  FFMA.FTZ R92, R152, c[0x0][0x23c], -R2 ;  /* 0x00008f00985c7a23 */ /* 0x000fca0000010802 */
[----:B------:R-:W-:Y:S01]  /*ab80*/  HMMA.16816.F32.BF16 R148, R12, R24, R48 ;  /* 0x000000180c94723c */ /* 0x000fe20000041830 */
[----:B-1----:R-:W-:-:S07]  /*ab90*/  FFMA.FTZ R4, R183, c[0x0][0x23c], -R5 ;  /* 0x00008f00b7047a23 */ /* 0x002fce0000010805 */
[----:B------:R-:W-:Y:S01]  /*aba0*/  HMMA.16816.F32.BF16 R56, R12, R26, R44 ;  /* 0x0000001a0c38723c */ /* 0x000fe2000004182c */
[----:B------:R-:W1:Y:S01]  /*abb0*/  LDSM.16.MT88.4 R24, [R216+0xa800] ;  /* 0x00a80000d818783b */ /* 0x000e620000004200 */
[----:B------:R2:W-:Y:S01]  /*abc0*/  MUFU.EX2 R201, R4 ;  /* 0x0000000400c97308 */ /* 0x0005e20000000800 */
[--C-:B------:R-:W-:Y:S02]  /*abd0*/  FFMA.FTZ R93, R146, c[0x0][0x23c], -R2.reuse ;  /* 0x00008f00925d7a23 */ /* 0x100fe40000010802 */
[----:B------:R-:W-:-:S03]  /*abe0*/  FFMA.FTZ R94, R144, c[0x0][0x23c], -R2 ;  /* 0x00008f00905e7a23 */ /* 0x000fc60000010802 */
[----:B------:R-:W-:Y:S01]  /*abf0*/  HMMA.16816.F32.BF16 R72, R8, R20, R60 ;  /* 0x000000140848723c */ /* 0x000fe2000004183c */
[--C-:B------:R-:W-:Y:S02]  /*ac00*/  FFMA.FTZ R116, R127, c[0x0][0x23c], -R2.reuse ;  /* 0x00008f007f747a23 */ /* 0x100fe40000010802 */
[----:B------:R-:W-:-:S05]  /*ac10*/  FFMA.FTZ R117, R126, c[0x0][0x23c], -R2 ;  /* 0x00008f007e757a23 */ /* 0x000fca0000010802 */
[----:B------:R-:W-:Y:S01]  /*ac20*/  HMMA.16816.F32.BF16 R48, R12, R22, R36 ;  /* 0x000000160c30723c */ /* 0x000fe20000041824 */
[----:B--2---:R-:W-:Y:S02]  /*ac30*/  FFMA.FTZ R4, R111, c[0x0][0x23c], -R3 ;  /* 0x00008f006f047a23 */ /* 0x004fe40000010803 */
[----:B------:R-:W-:-:S04]  /*ac40*/  IMAD.MOV.U32 R111, RZ, RZ, R118 ;  /* 0x000000ffff6f7224 */ /* 0x000fc800078e0076 */
[--C-:B------:R-:W-:Y:S01]  /*ac50*/  FFMA.FTZ R36, R108, c[0x0][0x23c], -R2.reuse ;  /* 0x00008f006c247a23 */ /* 0x100fe20000010802 */
[----:B---3--:R-:W-:Y:S01]  /*ac60*/  HMMA.16816.F32.BF16 R60, R8, R18, R52 ;  /* 0x00000012083c723c */ /* 0x008fe20000041834 */
[----:B------:R-:W-:Y:S01]  /*ac70*/  MOV R108, R115 ;  /* 0x00000073006c7202 */ /* 0x000fe20000000f00 */
[--C-:B------:R-:W-:Y:S02]  /*ac80*/  FFMA.FTZ R37, R95, c[0x0][0x23c], -R2.reuse ;  /* 0x00008f005f257a23 */ /* 0x100fe40000010802 */
[--C-:B------:R-:W-:Y:S02]  /*ac90*/  FFMA.FTZ R39, R180, c[0x0][0x23c], -R2.reuse ;  /* 0x00008f00b4277a23 */ /* 0x100fe40000010802 */
[--C-:B------:R-:W-:Y:S02]  /*aca0*/  FFMA.FTZ R115, R143, c[0x0][0x23c], -R2.reuse ;  /* 0x00008f008f737a23 */ /* 0x100fe40000010802 */
[C---:B------:R-:W-:Y:S01]  /*acb0*/  HMMA.16816.F32.BF16 R52, R12.reuse, R20, R40 ;  /* 0x000000140c34723c */ /* 0x040fe20000041828 */
[----:B------:R-:W-:Y:S01]  /*acc0*/  FFMA.FTZ R118, R125, c[0x0][0x23c], -R2 ;  /* 0x00008f007d767a23 */ /* 0x000fe20000010802 */
[----:B------:R-:W2:Y:S06]  /*acd0*/  LDSM.16.MT88.4 R20, [R219+0xa800] ;  /* 0x00a80000db14783b */ /* 0x000eac0000004200 */
[----:B------:R-:W-:Y:S01]  /*ace0*/  HMMA.16816.F32.BF16 R44, R12, R16, R32 ;  /* 0x000000100c2c723c */ /* 0x000fe20000041820 */
[----:B------:R-:W-:-:S06]  /*acf0*/  FFMA.FTZ R95, R193, c[0x0][0x23c], -R0 ;  /* 0x00008f00c15f7a23 */ /* 0x000fcc0000010800 */
[--C-:B------:R-:W-:Y:S01]  /*ad00*/  FFMA.FTZ R35, R190, c[0x0][0x23c], -R2.reuse ;  /* 0x00008f00be237a23 */ /* 0x100fe20000010802 */
[----:B------:R-:W-:Y:S01]  /*ad10*/  HMMA.16816.F32.BF16 R40, R12, R18, R28 ;  /* 0x000000120c28723c */ /* 0x000fe2000004181c */
[----:B------:R-:W-:Y:S01]  /*ad20*/  FFMA.FTZ R34, R184, c[0x0][0x23c], -R2 ;  /* 0x00008f00b8227a23 */ /* 0x000fe20000010802 */
[----:B------:R-:W-:Y:S01]  /*ad30*/  LDSM.16.MT88.4 R12, [R218+0xa800] ;  /* 0x00a80000da0c783b */ /* 0x000fe20000004200 */
[----:B------:R-:W-:-:S04]  /*ad40*/  FFMA.FTZ R2, R195, c[0x0][0x23c], -R3 ;  /* 0x00008f00c3027a23 */ /* 0x000fc80000010803 */
[----:B------:R-:W-:Y:S02]  /*ad50*/  FFMA.FTZ R31, R114, c[0x0][0x23c], -R0 ;  /* 0x00008f00721f7a23 */ /* 0x000fe40000010800 */
[----:B------:R-:W-:Y:S01]  /*ad60*/  IMAD.MOV.U32 R114, RZ, RZ, R200 ;  /* 0x000000ffff727224 */ /* 0x000fe200078e00c8 */
[----:B------:R-:W-:Y:S01]  /*ad70*/  HMMA.16816.F32.BF16 R64, R8, R16, R64 ;  /* 0x000000100840723c */ /* 0x000fe20000041840 */
[----:B------:R3:W-:Y:S01]  /*ad80*/  MUFU.EX2 R200, R4 ;  /* 0x0000000400c87308 */ /* 0x0007e20000000800 */
[----:B------:R-:W-:Y:S01]  /*ad90*/  FFMA.FTZ R32, R113, c[0x0][0x23c], -R0 ;  /* 0x00008f0071207a23 */ /* 0x000fe20000010800 */
[----:B------:R-:W4:Y:S01]  /*ada0*/  LDSM.16.MT88.4 R16, [R217+0xa800] ;  /* 0x00a80000d910783b */ /* 0x000f220000004200 */
[----:B------:R-:W-:Y:S01]  /*adb0*/  MOV R113, R123 ;  /* 0x0000007b00717202 */ /* 0x000fe20000000f00 */
[----:B------:R-:W-:Y:S01]  /*adc0*/  IMAD.MOV.U32 R144, RZ, RZ, R120 ;  /* 0x000000ffff907224 */ /* 0x000fe200078e0078 */
[----:B------:R-:W-:Y:S01]  /*add0*/  MOV R123, R7 ;  /* 0x00000007007b7202 */ /* 0x000fe20000000f00 */
[--C-:B------:R-:W-:Y:S01]  /*ade0*/  FFMA.FTZ R7, R207, c[0x0][0x23c], -R0.reuse ;  /* 0x00008f00cf077a23 */ /* 0x100fe20000010800 */
[----:B------:R-:W-:Y:S01]  /*adf0*/  MOV R146, R119 ;  /* 0x0000007700927202 */ /* 0x000fe20000000f00 */
[--C-:B------:R-:W-:Y:S01]  /*ae00*/  FFMA.FTZ R96, R157, c[0x0][0x23c], -R0.reuse ;  /* 0x00008f009d607a23 */ /* 0x100fe20000010800 */
[----:B------:R-:W-:Y:S01]  /*ae10*/  MOV R193, R121 ;  /* 0x0000007900c17202 */ /* 0x000fe20000000f00 */
[----:B------:R-:W-:-:S02]  /*ae20*/  FFMA.FTZ R97, R156, c[0x0][0x23c], -R0 ;  /* 0x00008f009c617a23 */ /* 0x000fc40000010800 */
[--C-:B------:R-:W-:Y:S02]  /*ae30*/  FFMA.FTZ R98, R155, c[0x0][0x23c], -R0.reuse ;  /* 0x00008f009b627a23 */ /* 0x100fe40000010800 */
[--C-:B---3--:R-:W-:Y:S02]  /*ae40*/  FFMA.FTZ R4, R199, c[0x0][0x23c], -R0.reuse ;  /* 0x00008f00c7047a23 */ /* 0x108fe40000010800 */
[----:B------:R3:W1:Y:S01]  /*ae50*/  MUFU.EX2 R199, R2 ;  /* 0x0000000200c77308 */ /* 0x0006620000000800 */
[--C-:B------:R-:W-:Y:S02]  /*ae60*/  FFMA.FTZ R119, R154, c[0x0][0x23c], -R0.reuse ;  /* 0x00008f009a777a23 */ /* 0x100fe40000010800 */
[--C-:B------:R-:W-:Y:S02]  /*ae70*/  FFMA.FTZ R120, R153, c[0x0][0x23c], -R0.reuse ;  /* 0x00008f0099787a23 */ /* 0x100fe40000010800 */
[----:B------:R-:W-:Y:S01]  /*ae80*/  FFMA.FTZ R121, R147, c[0x0][0x23c], -R0 ;  /* 0x00008f0093797a23 */ /* 0x000fe20000010800 */
[----:B------:R-:W-:Y:S01]  /*ae90*/  MOV R153, R188 ;  /* 0x000000bc00997202 */ /* 0x000fe20000000f00 */
[----:B------:R-:W-:-:S02]  /*aea0*/  IMAD.MOV.U32 R188, RZ, RZ, R131 ;  /* 0x000000ffffbc7224 */ /* 0x000fc400078e0083 */
[----:B------:R-:W-:Y:S02]  /*aeb0*/  IMAD.MOV.U32 R195, RZ, RZ, R130 ;  /* 0x000000ffffc37224 */ /* 0x000fe400078e0082 */
[--C-:B---3--:R-:W-:Y:S01]  /*aec0*/  FFMA.FTZ R2, R211, c[0x0][0x23c], -R3.reuse ;  /* 0x00008f00d3027a23 */ /* 0x108fe20000010803 */
[----:B------:R-:W-:Y:S01]  /*aed0*/  MOV R211, R122 ;  /* 0x0000007a00d37202 */ /* 0x000fe20000000f00 */
[----:B------:R-:W-:Y:S02]  /*aee0*/  FFMA.FTZ R122, R145, c[0x0][0x23c], -R0 ;  /* 0x00008f00917a7a23 */ /* 0x000fe40000010800 */
[----:B------:R-:W-:Y:S01]  /*aef0*/  FFMA.FTZ R0, R209, c[0x0][0x23c], -R3 ;  /* 0x00008f00d1007a23 */ /* 0x000fe20000010803 */
[----:B------:R-:W-:Y:S08]  /*af00*/  MUFU.EX2 R131, R2 ;  /* 0x0000000200837308 */ /* 0x000ff00000000800 */
[----:B------:R-:W3:Y:S01]  /*af10*/  MUFU.EX2 R130, R0 ;  /* 0x0000000000827308 */ /* 0x000ee20000000800 */
[----:B------:R-:W-:-:S02]  /*af20*/  F2FP.BF16.PACK_AB R8, R206, R202 ;  /* 0x000000cace08723e */ /* 0x000fc400000010ff */
[----:B-1----:R-:W-:Y:S02]  /*af30*/  F2FP.BF16.PACK_AB R9, R199, R200 ;  /* 0x000000c8c709723e */ /* 0x002fe400000010ff */
[----:B------:R-:W-:Y:S01]  /*af40*/  F2FP.BF16.PACK_AB R10, R201, R205 ;  /* 0x000000cdc90a723e */ /* 0x000fe200000010ff */
[--C-:B------:R-:W-:Y:S01]  /*af50*/  FFMA.FTZ R30, R168, c[0x0][0x23c], -R5.reuse ;  /* 0x00008f00a81e7a23 */ /* 0x100fe20000010805 */
[----:B------:R-:W-:Y:S01]  /*af60*/  MOV R152, R137 ;  /* 0x0000008900987202 */ /* 0x000fe20000000f00 */
[--C-:B------:R-:W-:Y:S01]  /*af70*/  FFMA.FTZ R29, R166, c[0x0][0x23c], -R5.reuse ;  /* 0x00008f00a61d7a23 */ /* 0x100fe20000010805 */
[----:B------:R-:W-:Y:S01]  /*af80*/  MOV R248, R138 ;  /* 0x0000008a00f87202 */ /* 0x000fe20000000f00 */
[----:B------:R-:W-:Y:S01]  /*af90*/  IMAD.MOV.U32 R190, RZ, RZ, R176 ;  /* 0x000000ffffbe7224 */ /* 0x000fe200078e00b0 */
[----:B---3--:R-:W-:Y:S01]  /*afa0*/  F2FP.BF16.PACK_AB R11, R130, R131 ;  /* 0x00000083820b723e */ /* 0x008fe200000010ff */
[--C-:B------:R-:W-:Y:S01]  /*afb0*/  FFMA.FTZ R28, R164, c[0x0][0x23c], -R5.reuse ;  /* 0x00008f00a41c7a23 */ /* 0x100fe20000010805 */
[----:B------:R-:W-:Y:S01]  /*afc0*/  MOV R168, R136 ;  /* 0x0000008800a87202 */ /* 0x000fe20000000f00 */
[----:B------:R-:W-:Y:S01]  /*afd0*/  FFMA.FTZ R99, R162, c[0x0][0x23c], -R5 ;  /* 0x00008f00a2637a23 */ /* 0x000fe20000010805 */
[----:B------:R-:W-:Y:S01]  /*afe0*/  MOV R166, R139 ;  /* 0x0000008b00a67202 */ /* 0x000fe20000000f00 */
[----:B------:R-:W-:Y:S01]  /*aff0*/  IMAD.MOV.U32 R176, RZ, RZ, R128 ;  /* 0x000000ffffb07224 */ /* 0x000fe200078e0080 */
[----:B------:R-:W-:Y:S01]  /*b000*/  MOV R209, R123 ;  /* 0x0000007b00d17202 */ /* 0x000fe20000000f00 */
[----:B------:R-:W-:Y:S01]  /*b010*/  HMMA.16816.F32.BF16 R136, R8, R24, R88 ;  /* 0x000000180888723c */ /* 0x000fe20000041858 */
[----:B------:R-:W-:Y:S01]  /*b020*/  MOV R164, R129 ;  /* 0x0000008100a47202 */ /* 0x000fe20000000f00 */
[----:B------:R1:W-:Y:S01]  /*b030*/  MUFU.EX2 R126, R36 ;  /* 0x00000024007e7308 */ /* 0x0003e20000000800 */
[----:B------:R-:W-:Y:S01]  /*b040*/  MOV R162, R124 ;  /* 0x0000007c00a27202 */ /* 0x000fe20000000f00 */
[----:B------:R-:W-:Y:S01]  /*b050*/  IMAD.MOV.U32 R156, RZ, RZ, R140 ;  /* 0x000000ffff9c7224 */ /* 0x000fe200078e008c */
[----:B------:R-:W-:-:S05]  /*b060*/  MOV R178, R194 ;  /* 0x000000c200b27202 */ /* 0x000fca0000000f00 */
[----:B------:R-:W3:Y:S01]  /*b070*/  MUFU.EX2 R124, R37 ;  /* 0x00000025007c7308 */ /* 0x000ee20000000800 */
[----:B------:R-:W-:-:S07]  /*b080*/  MOV R194, R141 ;  /* 0x0000008d00c27202 */ /* 0x000fce0000000f00 */
[----:B------:R-:W-:Y:S01]  /*b090*/  MUFU.EX2 R128, R35 ;  /* 0x0000002300807308 */ /* 0x000fe20000000800 */
[----:B------:R-:W-:-:S07]  /*b0a0*/  MOV R157, R142 ;  /* 0x0000008e009d7202 */ /* 0x000fce0000000f00 */
[----:B------:R-:W-:Y:S01]  /*b0b0*/  MUFU.EX2 R129, R34 ;  /* 0x0000002200817308 */ /* 0x000fe20000000800 */
[----:B------:R-:W-:-:S07]  /*b0c0*/  IMAD.MOV.U32 R154, RZ, RZ, R185 ;  /* 0x000000ffff9a7224 */ /* 0x000fce00078e00b9 */
[----:B------:R-:W-:Y:S01]  /*b0d0*/  MUFU.EX2 R91, R32 ;  /* 0x00000020005b7308 */ /* 0x000fe20000000800 */
[----:B------:R-:W-:-:S07]  /*b0e0*/  MOV R155, R186 ;  /* 0x000000ba009b7202 */ /* 0x000fce0000000f00 */
[----:B------:R-:W1:Y:S01]  /*b0f0*/  MUFU.EX2 R123, R31 ;  /* 0x0000001f007b7308 */ /* 0x000e620000000800 */
[C---:B------:R-:W-:Y:S07]  /*b100*/  HMMA.16816.F32.BF16 R140, R8.reuse, R26, R84 ;  /* 0x0000001a088c723c */ /* 0x040fee0000041854 */
[----:B------:R-:W-:Y:S08]  /*b110*/  MUFU.EX2 R125, R7 ;  /* 0x00000007007d7308 */ /* 0x000ff00000000800 */
[----:B------:R1:W1:Y:S01]  /*b120*/  MUFU.EX2 R127, R4 ;  /* 0x00000004007f7308 */ /* 0x0002620000000800 */
[----:B--2---:R-:W-:Y:S01]  /*b130*/  HMMA.16816.F32.BF16 R80, R8, R20, R80 ;  /* 0x000000140850723c */ /* 0x004fe20000041850 */
[----:B------:R-:W-:-:S02]  /*b140*/  IMAD.MOV.U32 R182, RZ, RZ, R108 ;  /* 0x000000ffffb67224 */ /* 0x000fc400078e006c */
[----:B------:R-:W-:Y:S02]  /*b150*/  FFMA.FTZ R108, R160, c[0x0][0x23c], -R5 ;  /* 0x00008f00a06c7a23 */ /* 0x000fe40000010805 */
[----:B------:R-:W-:-:S03]  /*b160*/  IMAD.MOV.U32 R160, RZ, RZ, R166 ;  /* 0x000000ffffa07224 */ /* 0x000fc600078e00a6 */
[----:B------:R-:W-:Y:S01]  /*b170*/  HMMA.16816.F32.BF16 R76, R8, R22, R76 ;  /* 0x00000016084c723c */ /* 0x000fe2000004184c */
[----:B------:R-:W-:-:S07]  /*b180*/  MOV R166, R190 ;  /* 0x000000be00a67202 */ /* 0x000fce0000000f00 */
[C---:B----4-:R-:W-:Y:S08]  /*b190*/  HMMA.16816.F32.BF16 R72, R8.reuse, R16, R72 ;  /* 0x000000100848723c */ /* 0x050ff00000041848 */
[C---:B------:R-:W-:Y:S08]  /*b1a0*/  HMMA.16816.F32.BF16 R68, R8.reuse, R18, R68 ;  /* 0x000000120844723c */ /* 0x040ff00000041844 */
[C---:B------:R-:W-:Y:S08]  /*b1b0*/  HMMA.16816.F32.BF16 R184, R8.reuse, R12, R64 ;  /* 0x0000000c08b8723c */ /* 0x040ff00000041840 */
[----:B------:R-:W-:Y:S07]  /*b1c0*/  HMMA.16816.F32.BF16 R84, R8, R14, R60 ;  /* 0x0000000e0854723c */ /* 0x000fee000004183c */
[----:B------:R-:W-:Y:S01]  /*b1d0*/  FADD.FTZ R8, R162, R135 ;  /* 0x00000087a2087221 */ /* 0x000fe20000010000 */
[----:B------:R-:W-:-:S02]  /*b1e0*/  MOV R162, R164 ;  /* 0x000000a400a27202 */ /* 0x000fc40000000f00 */
[----:B------:R-:W-:Y:S01]  /*b1f0*/  MOV R164, R168 ;  /* 0x000000a800a47202 */ /* 0x000fe20000000f00 */
[----:B-1----:R-:W-:Y:S01]  /*b200*/  FADD.FTZ R36, R244, R8 ;  /* 0x00000008f4247221 */ /* 0x002fe20000010000 */
[----:B------:R-:W-:Y:S01]  /*b210*/  MOV R168, R250 ;  /* 0x000000fa00a87202 */ /* 0x000fe20000000f00 */
[----:B------:R-:W-:Y:S01]  /*b220*/  FADD.FTZ R4, R162, R160 ;  /* 0x000000a0a2047221 */ /* 0x000fe20000010000 */
[----:B---3--:R-:W-:Y:S01]  /*b230*/  F2FP.BF16.PACK_AB R8, R126, R124 ;  /* 0x0000007c7e08723e */ /* 0x008fe200000010ff */
[----:B------:R-:W-:Y:S01]  /*b240*/  IMAD.MOV.U32 R162, RZ, RZ, R164 ;  /* 0x000000ffffa27224 */ /* 0x000fe200078e00a4 */
[----:B------:R-:W-:Y:S01]  /*b250*/  F2FP.BF16.PACK_AB R9, R123, R91 ;  /* 0x0000005b7b09723e */ /* 0x000fe200000010ff */
[----:B------:R-:W-:Y:S01]  /*b260*/  FFMA.FTZ R33, R204, c[0x0][0x23c], -R5 ;  /* 0x00008f00cc217a23 */ /* 0x000fe20000010805 */
[----:B------:R-:W-:Y:S01]  /*b270*/  F2FP.BF16.PACK_AB R10, R129, R128 ;  /* 0x00000080810a723e */ /* 0x000fe200000010ff */
[----:B------:R-:W-:Y:S01]  /*b280*/  FFMA.FTZ R0, R171, c[0x0][0x23c], -R3 ;  /* 0x00008f00ab007a23 */ /* 0x000fe20000010803 */
[----:B------:R-:W-:Y:S01]  /*b290*/  F2FP.BF16.PACK_AB R11, R127, R125 ;  /* 0x0000007d7f0b723e */ /* 0x000fe200000010ff */
[----:B------:R-:W-:Y:S01]  /*b2a0*/  MUFU.EX2 R89, R30 ;  /* 0x0000001e00597308 */ /* 0x000fe20000000800 */
[----:B------:R-:W-:Y:S01]  /*b2b0*/  MOV R164, R166 ;  /* 0x000000a600a47202 */ /* 0x000fe20000000f00 */
[----:B------:R-:W-:Y:S01]  /*b2c0*/  IMAD.MOV.U32 R183, RZ, RZ, R110 ;  /* 0x000000ffffb77224 */ /* 0x000fe200078e006e */
[----:B------:R-:W-:Y:S01]  /*b2d0*/  MOV R166, R168 ;  /* 0x000000a800a67202 */ /* 0x000fe20000000f00 */
[----:B------:R-:W-:Y:S01]  /*b2e0*/  IMAD.MOV.U32 R168, RZ, RZ, R195 ;  /* 0x000000ffffa87224 */ /* 0x000fe200078e00c3 */
[----:B------:R-:W-:Y:S01]  /*b2f0*/  MOV R195, R234 ;  /* 0x000000ea00c37202 */ /* 0x000fe20000000f00 */
[----:B------:R-:W-:Y:S01]  /*b300*/  FADD.FTZ R4, R162, R4 ;  /* 0x00000004a2047221 */ /* 0x000fe20000010000 */
[----:B------:R-:W-:Y:S01]  /*b310*/  MOV R162, R164 ;  /* 0x000000a400a27202 */ /* 0x000fe20000000f00 */
[----:B------:R1:W2:Y:S01]  /*b320*/  MUFU.EX2 R88, R33 ;  /* 0x0000002100587308 */ /* 0x0002a20000000800 */
[----:B------:R-:W-:Y:S01]  /*b330*/  IMAD.MOV.U32 R164, RZ, RZ, R166 ;  /* 0x000000ffffa47224 */ /* 0x000fe200078e00a6 */
[----:B------:R-:W-:Y:S01]  /*b340*/  MOV R166, R168 ;  /* 0x000000a800a67202 */ /* 0x000fe20000000f00 */
[----:B------:R-:W-:Y:S01]  /*b350*/  FADD.FTZ R7, R134, R132 ;  /* 0x0000008486077221 */ /* 0x000fe20000010000 */
[----:B------:R-:W-:Y:S01]  /*b360*/  MOV R180, R109 ;  /* 0x0000006d00b47202 */ /* 0x000fe20000000f00 */
[----:B------:R-:W-:Y:S01]  /*b370*/  IMAD.MOV.U32 R207, RZ, RZ, R112 ;  /* 0x000000ffffcf7224 */ /* 0x000fe200078e0070 */
[----:B------:R-:W-:-:S02]  /*b380*/  MOV R168, R195 ;  /* 0x000000c300a87202 */ /* 0x000fc40000000f00 */
[----:B------:R-:W-:Y:S01]  /*b390*/  MUFU.EX2 R90, R29 ;  /* 0x0000001d005a7308 */ /* 0x000fe20000000800 */
[----:B------:R-:W-:Y:S01]  /*b3a0*/  MOV R147, R111 ;  /* 0x0000006f00937202 */ /* 0x000fe20000000f00 */
[----:B------:R-:W-:Y:S01]  /*b3b0*/  IMAD.MOV.U32 R204, RZ, RZ, R114 ;  /* 0x000000ffffcc7224 */ /* 0x000fe200078e0072 */
[----:B------:R-:W-:Y:S01]  /*b3c0*/  MOV R145, R113 ;  /* 0x0000007100917202 */ /* 0x000fe20000000f00 */
[--C-:B------:R-:W-:Y:S01]  /*b3d0*/  FFMA.FTZ R109, R159, c[0x0][0x23c], -R5.reuse ;  /* 0x00008f009f6d7a23 */ /* 0x100fe20000010805 */
[----:B------:R3:W5:Y:S01]  /*b3e0*/  LDL.LU R250, [R1+0xc4] ;  /* 0x0000c40001fa7983 */ /* 0x0007620000300800 */
[----:B-1----:R-:W-:Y:S02]  /*b3f0*/  HMMA.16816.F32.BF16 R32, R8, R16, R52 ;  /* 0x000000100820723c */ /* 0x002fe40000041834 */
[----:B------:R1:W-:Y:S01]  /*b400*/  MUFU.EX2 R53, R28 ;  /* 0x0000001c00357308 */ /* 0x0003e20000000800 */
[----:B------:R-:W-:Y:S02]  /*b410*/  FFMA.FTZ R110, R158, c[0x0][0x23c], -R5 ;  /* 0x00008f009e6e7a23 */ /* 0x000fe40000010805 */
[----:B------:R-:W-:-:S02]  /*b420*/  FFMA.FTZ R2, R239, c[0x0][0x23c], -R3 ;  /* 0x00008f00ef027a23 */ /* 0x000fc40000010803 */
[--C-:B------:R-:W-:Y:S02]  /*b430*/  FFMA.FTZ R5, R170, c[0x0][0x23c], -R3.reuse ;  /* 0x00008f00aa057a23 */ /* 0x100fe40000010803 */
[--C-:B------:R-:W-:Y:S02]  /*b440*/  FFMA.FTZ R38, R169, c[0x0][0x23c], -R3.reuse ;  /* 0x00008f00a9267a23 */ /* 0x100fe40000010803 */
[--C-:B------:R-:W-:Y:S02]  /*b450*/  FFMA.FTZ R111, R167, c[0x0][0x23c], -R3.reuse ;  /* 0x00008f00a76f7a23 */ /* 0x100fe40000010803 */
[--C-:B------:R-:W-:Y:S02]  /*b460*/  FFMA.FTZ R112, R165, c[0x0][0x23c], -R3.reuse ;  /* 0x00008f00a5707a23 */ /* 0x100fe40000010803 */
[--C-:B------:R-:W-:Y:S01]  /*b470*/  FFMA.FTZ R113, R163, c[0x0][0x23c], -R3.reuse ;  /* 0x00008f00a3717a23 */ /* 0x100fe20000010803 */
[----:B-1----:R-:W-:Y:S01]  /*b480*/  HMMA.16816.F32.BF16 R28, R8, R18, R48 ;  /* 0x00000012081c723c */ /* 0x002fe20000041830 */
[----:B------:R1:W-:Y:S01]  /*b490*/  MUFU.EX2 R51, R0 ;  /* 0x0000000000337308 */ /* 0x0003e20000000800 */
[----:B------:R-:W-:-:S02]  /*b4a0*/  FFMA.FTZ R114, R161, c[0x0][0x23c], -R3 ;  /* 0x00008f00a1727a23 */ /* 0x000fc40000010803 */
[----:B------:R-:W-:Y:S01]  /*b4b0*/  IMAD.MOV.U32 R190, RZ, RZ, R172 ;  /* 0x000000ffffbe7224 */ /* 0x000fe200078e00ac */
[----:B------:R-:W-:Y:S01]  /*b4c0*/  MOV R160, R175 ;  /* 0x000000af00a07202 */ /* 0x000fe20000000f00 */
[----:B------:R-:W-:Y:S01]  /*b4d0*/  FADD.FTZ R3, R245, R246 ;  /* 0x000000f6f5037221 */ /* 0x000fe20000010000 */
[----:B------:R-:W-:Y:S01]  /*b4e0*/  LDSM.16.MT88.4 R16, [R217+0xb000] ;  /* 0x00b00000d910783b */ /* 0x000fe20000004200 */
[----:B------:R-:W-:Y:S02]  /*b4f0*/  FADD.FTZ R37, R133, R7 ;  /* 0x0000000785257221 */ /* 0x000fe40000010000 */
[----:B------:R-:W-:Y:S02]  /*b500*/  FADD.FTZ R7, R233, R3 ;  /* 0x00000003e9077221 */ /* 0x000fe40000010000 */
[----:B-1----:R-:W-:Y:S01]  /*b510*/  FADD.FTZ R0, R162, R36 ;  /* 0x00000024a2007221 */ /* 0x002fe20000010000 */
[----:B------:R-:W-:Y:S02]  /*b520*/  MOV R162, R164 ;  /* 0x000000a400a27202 */ /* 0x000fe40000000f00 */
[----:B------:R-:W-:Y:S01]  /*b530*/  MOV R164, R166 ;  /* 0x000000a600a47202 */ /* 0x000fe20000000f00 */
        /* <DEDUP_REMOVED lines=9> */
[----:B------:R-:W-:-:S02]  /*b5d0*/  MOV R164, R166 ;  /* 0x000000a600a47202 */ /* 0x000fc40000000f00 */
[----:B------:R-:W-:Y:S01]  /*b5e0*/  MOV R166, R168 ;  /* 0x000000a800a67202 */ /* 0x000fe20000000f00 */
[----:B------:R-:W-:Y:S01]  /*b5f0*/  IMAD.MOV.U32 R168, RZ, RZ, R153 ;  /* 0x000000ffffa87224 */ /* 0x000fe200078e0099 */
[----:B------:R-:W-:Y:S02]  /*b600*/  MOV R152, R248 ;  /* 0x000000f800987202 */ /* 0x000fe40000000f00 */
[----:B------:R-:W-:Y:S02]  /*b610*/  MOV R153, R154 ;  /* 0x0000009a00997202 */ /* 0x000fe40000000f00 */
[----:B------:R-:W-:Y:S01]  /*b620*/  MOV R154, R155 ;  /* 0x0000009b009a7202 */ /* 0x000fe20000000f00 */
[----:B------:R-:W-:Y:S01]  /*b630*/  IMAD.MOV.U32 R155, RZ, RZ, R156 ;  /* 0x000000ffff9b7224 */ /* 0x000fe200078e009c */
[----:B------:R-:W-:Y:S01]  /*b640*/  MOV R156, R157 ;  /* 0x0000009d009c7202 */ /* 0x000fe20000000f00 */
        /* <DEDUP_REMOVED lines=8> */
[----:B------:R2:W-:Y:S01]  /*b6d0*/  MUFU.EX2 R49, R5 ;  /* 0x0000000500317308 */ /* 0x0005e20000000800 */
[----:B------:R-:W-:Y:S01]  /*b6e0*/  MOV R172, R247 ;  /* 0x000000f700ac7202 */ /* 0x000fe20000000f00 */
[----:B------:R-:W-:Y:S01]  /*b6f0*/  FADD.FTZ R7, R162, R7 ;  /* 0x00000007a2077221 */ /* 0x000fe20000010000 */
[----:B------:R-:W-:Y:S01]  /*b700*/  MOV R163, R157 ;  /* 0x0000009d00a37202 */ /* 0x000fe20000000f00 */
[----:B-1----:R-:W-:Y:S01]  /*b710*/  FADD.FTZ R2, R228, R0 ;  /* 0x00000000e4027221 */ /* 0x002fe20000010000 */
[----:B------:R-:W-:Y:S01]  /*b720*/  MOV R165, R152 ;  /* 0x0000009800a57202 */ /* 0x000fe20000000f00 */
[----:B------:R-:W-:Y:S01]  /*b730*/  IMAD.MOV.U32 R167, RZ, RZ, R174 ;  /* 0x000000ffffa77224 */ /* 0x000fe200078e00ae */
[----:B------:R-:W-:Y:S01]  /*b740*/  MOV R239, R172 ;  /* 0x000000ac00ef7202 */ /* 0x000fe20000000f00 */
[----:B--2---:R-:W-:Y:S01]  /*b750*/  FADD.FTZ R5, R230, R4 ;  /* 0x00000004e6057221 */ /* 0x004fe20000010000 */
        /* <DEDUP_REMOVED lines=12> */
[----:B------:R3:W5:Y:S01]  /*b820*/  LDL.LU R246, [R1+0xbc] ;  /* 0x0000bc0001f67983 */ /* 0x0007620000300800 */
        /* <DEDUP_REMOVED lines=16> */
[----:B------:R-:W-:Y:S01]  /*b930*/  IMAD.MOV.U32 R195, RZ, RZ, R232 ;  /* 0x000000ffffc37224 */ /* 0x000fe200078e00e8 */
[----:B------:R-:W-:Y:S01]  /*b940*/  MOV R248, R231 ;  /* 0x000000e700f87202 */ /* 0x000fe20000000f00 */
[----:B------:R-:W-:Y:S01]  /*b950*/  FADD.FTZ R0, R227, R3 ;  /* 0x00000003e3007221 */ /* 0x000fe20000010000 */
[----:B------:R3:W5:Y:S01]  /*b960*/  LDL.LU R232, [R1+0xa8] ;  /* 0x0000a80001e87983 */ /* 0x0007620000300800 */
[----:B------:R-:W-:Y:S01]  /*b970*/  FADD.FTZ R5, R226, R5 ;  /* 0x00000005e2057221 */ /* 0x000fe20000010000 */
[----:B------:R-:W-:Y:S01]  /*b980*/  MOV R146, R183 ;  /* 0x000000b700927202 */ /* 0x000fe20000000f00 */
[----:B------:R-:W-:Y:S01]  /*b990*/  IMAD.MOV.U32 R183, RZ, RZ, R180 ;  /* 0x000000ffffb77224 */ /* 0x000fe200078e00b4 */
[----:B------:R3:W5:Y:S01]  /*b9a0*/  LDL.LU R231, [R1+0xa4] ;  /* 0x0000a40001e77983 */ /* 0x0007620000300800 */
[----:B------:R-:W-:Y:S01]  /*b9b0*/  MOV R180, R182 ;  /* 0x000000b600b47202 */ /* 0x000fe20000000f00 */
[----:B------:R-:W-:Y:S01]  /*b9c0*/  FADD.FTZ R3, R134, R0 ;  /* 0x0000000086037221 */ /* 0x000fe20000010000 */
[----:B------:R-:W-:Y:S01]  /*b9d0*/  MOV R182, R178 ;  /* 0x000000b200b67202 */ /* 0x000fe20000000f00 */
[----:B------:R3:W5:Y:S01]  /*b9e0*/  LDL.LU R230, [R1+0xa0] ;  /* 0x0000a00001e67983 */ /* 0x0007620000300800 */
[----:B------:R-:W-:Y:S01]  /*b9f0*/  IMAD.MOV.U32 R178, RZ, RZ, R195 ;  /* 0x000000ffffb27224 */ /* 0x000fe200078e00c3 */
[----:B------:R-:W-:Y:S01]  /*ba00*/  MOV R195, R176 ;  /* 0x000000b000c37202 */ /* 0x000fe20000000f00 */
[----:B------:R-:W-:Y:S01]  /*ba10*/  FADD.FTZ R2, R224, R5 ;  /* 0x00000005e0027221 */ /* 0x000fe20000010000 */
[----:B------:R3:W5:Y:S01]  /*ba20*/  LDL.LU R229, [R1+0x9c] ;  /* 0x00009c0001e57983 */ /* 0x0007620000300800 */
[----:B------:R-:W-:-:S03]  /*ba30*/  MOV R176, R225 ;  /* 0x000000e100b07202 */ /* 0x000fc60000000f00 */
[----:B------:R3:W5:Y:S01]  /*ba40*/  LDL.LU R228, [R1+0x98] ;  /* 0x0000980001e47983 */ /* 0x0007620000300800 */
[----:B------:R-:W-:-:S03]  /*ba50*/  FADD.FTZ R3, R221, R3 ;  /* 0x00000003dd037221 */ /* 0x000fc60000010000 */
        /* <DEDUP_REMOVED lines=10> */
[----:B------:R3:W5:Y:S04]  /*bb00*/  LDL.LU R222, [R1+0x80] ;  /* 0x0000800001de7983 */ /* 0x0007680000300800 */
[----:B------:R3:W5:Y:S04]  /*bb10*/  LDL.LU R221, [R1+0x7c] ;  /* 0x00007c0001dd7983 */ /* 0x0007680000300800 */
[----:B------:R3:W5:Y:S04]  /*bb20*/  LDL.LU R220, [R1+0x78] ;  /* 0x0000780001dc7983 */ /* 0x0007680000300800 */
[----:B------:R3:W5:Y:S01]  /*bb30*/  LDL.LU R203, [R1+0x74] ;  /* 0x0000740001cb7983 */ /* 0x0007620000300800 */
[C---:B------:R-:W-:Y:S08]  /*bb40*/  HMMA.16816.F32.BF16 R148, R8.reuse, R20, R148 ;  /* 0x000000140894723c */ /* 0x040ff00000041894 */
[C---:B------:R-:W-:Y:S01]  /*bb50*/  HMMA.16816.F32.BF16 R56, R8.reuse, R22, R56 ;  /* 0x000000160838723c */ /* 0x040fe20000041838 */
[----:B------:R-:W1:Y:S07]  /*bb60*/  LDSM.16.MT88.4 R20, [R219+0xb000] ;  /* 0x00b00000db14783b */ /* 0x000e6e0000004200 */
[C---:B------:R-:W-:Y:S08]  /*bb70*/  HMMA.16816.F32.BF16 R64, R8.reuse, R24, R104 ;  /* 0x000000180840723c */ /* 0x040ff00000041868 */
[C---:B------:R-:W-:Y:S01]  /*bb80*/  HMMA.16816.F32.BF16 R60, R8.reuse, R26, R100 ;  /* 0x0000001a083c723c */ /* 0x040fe20000041864 */
[----:B------:R-:W2:Y:S07]  /*bb90*/  LDSM.16.MT88.4 R24, [R216+0xb000] ;  /* 0x00b00000d818783b */ /* 0x000eae0000004200 */
[C---:B------:R-:W-:Y:S08]  /*bba0*/  HMMA.16816.F32.BF16 R44, R8.reuse, R12, R44 ;  /* 0x0000000c082c723c */ /* 0x040ff0000004182c */
[----:B------:R-:W-:Y:S01]  /*bbb0*/  HMMA.16816.F32.BF16 R40, R8, R14, R40 ;  /* 0x0000000e0828723c */ /* 0x000fe20000041828 */
[----:B------:R-:W2:Y:S01]  /*bbc0*/  LDSM.16.MT88.4 R12, [R218+0xb000] ;  /* 0x00b00000da0c783b */ /* 0x000ea20000004200 */
[----:B------:R-:W1:Y:S05]  /*bbd0*/  MUFU.EX2 R50, R38 ;  /* 0x0000002600327308 */ /* 0x000e6a0000000800 */
[----:B------:R-:W-:-:S02]  /*bbe0*/  F2FP.BF16.PACK_AB R8, R89, R88 ;  /* 0x000000585908723e */ /* 0x000fc400000010ff */
[----:B----4-:R-:W-:Y:S01]  /*bbf0*/  F2FP.BF16.PACK_AB R9, R51, R52 ;  /* 0x000000343309723e */ /* 0x010fe200000010ff */
[----:B------:R4:W-:Y:S01]  /*bc00*/  MUFU.EX2 R48, R39 ;  /* 0x0000002700307308 */ /* 0x0009e20000000800 */
[----:B------:R-:W-:Y:S02]  /*bc10*/  F2FP.BF16.PACK_AB R10, R53, R90 ;  /* 0x0000005a350a723e */ /* 0x000fe400000010ff */
[----:B-1----:R-:W-:-:S05]  /*bc20*/  F2FP.BF16.PACK_AB R11, R50, R49 ;  /* 0x00000031320b723e */ /* 0x002fca00000010ff */
[----:B------:R-:W1:Y:S08]  /*bc30*/  MUFU.EX2 R92, R92 ;  /* 0x0000005c005c7308 */ /* 0x000e700000000800 */
[----:B------:R-:W-:Y:S01]  /*bc40*/  MUFU.EX2 R93, R93 ;  /* 0x0000005d005d7308 */ /* 0x000fe20000000800 */
[----:B------:R-:W-:Y:S07]  /*bc50*/  HMMA.16816.F32.BF16 R152, R8, R20, R80 ;  /* 0x000000140898723c */ /* 0x000fee0000041850 */
[----:B------:R-:W-:Y:S01]  /*bc60*/  MUFU.EX2 R94, R94 ;  /* 0x0000005e005e7308 */ /* 0x000fe20000000800 */
[----:B------:R-:W-:-:S07]  /*bc70*/  MOV R82, R178 ;  /* 0x000000b200527202 */ /* 0x000fce0000000f00 */
[----:B------:R-:W-:Y:S08]  /*bc80*/  MUFU.EX2 R95, R95 ;  /* 0x0000005f005f7308 */ /* 0x000ff00000000800 */
[----:B------:R-:W1:Y:S08]  /*bc90*/  MUFU.EX2 R96, R96 ;  /* 0x0000006000607308 */ /* 0x000e700000000800 */
[----:B------:R-:W-:Y:S08]  /*bca0*/  MUFU.EX2 R97, R97 ;  /* 0x0000006100617308 */ /* 0x000ff00000000800 */
[----:B------:R-:W1:Y:S01]  /*bcb0*/  MUFU.EX2 R98, R98 ;  /* 0x0000006200627308 */ /* 0x000e620000000800 */
[----:B------:R-:W-:Y:S01]  /*bcc0*/  MOV R55, R176 ;  /* 0x000000b000377202 */ /* 0x000fe20000000f00 */
[----:B------:R-:W-:Y:S01]  /*bcd0*/  FADD.FTZ R0, R135, R0 ;  /* 0x0000000087007221 */ /* 0x000fe20000010000 */
[----:B------:R-:W-:Y:S01]  /*bce0*/  MOV R100, R194 ;  /* 0x000000c200647202 */ /* 0x000fe20000000f00 */
[----:B------:R-:W-:Y:S01]  /*bcf0*/  IMAD.MOV.U32 R83, RZ, RZ, R161 ;  /* 0x000000ffff537224 */ /* 0x000fe200078e00a1 */
[----:B------:R-:W-:Y:S01]  /*bd00*/  MOV R102, R160 ;  /* 0x000000a000667202 */ /* 0x000fe20000000f00 */
[----:B------:R-:W-:-:S02]  /*bd10*/  IMAD.MOV.U32 R54, RZ, RZ, R195 ;  /* 0x000000ffff367224 */ /* 0x000fc400078e00c3 */
[----:B------:R-:W-:Y:S01]  /*bd20*/  FADD.FTZ R4, R82, R4 ;  /* 0x0000000452047221 */ /* 0x000fe20000010000 */
[----:B------:R-:W-:Y:S01]  /*bd30*/  MOV R103, R239 ;  /* 0x000000ef00677202 */ /* 0x000fe20000000f00 */
[----:B------:R-:W-:Y:S01]  /*bd40*/  IMAD.MOV.U32 R101, RZ, RZ, R162 ;  /* 0x000000ffff657224 */ /* 0x000fe200078e00a2 */
[C---:B--2---:R-:W-:Y:S01]  /*bd50*/  HMMA.16816.F32.BF16 R136, R8.reuse, R24, R136 ;  /* 0x000000180888723c */ /* 0x044fe20000041888 */
[----:B------:R-:W-:Y:S01]  /*bd60*/  MOV R105, R163 ;  /* 0x000000a300697202 */ /* 0x000fe20000000f00 */
[----:B------:R-:W-:Y:S01]  /*bd70*/  FADD.FTZ R0, R83, R0 ;  /* 0x0000000053007221 */ /* 0x000fe20000010000 */
[----:B------:R-:W-:Y:S01]  /*bd80*/  MOV R104, R165 ;  /* 0x000000a500687202 */ /* 0x000fe20000000f00 */
[----:B------:R-:W-:Y:S02]  /*bd90*/  FADD.FTZ R4, R54, R4 ;  /* 0x0000000436047221 */ /* 0x000fe40000010000 */
[----:B------:R-:W-:Y:S02]  /*bda0*/  FADD.FTZ R3, R55, R3 ;  /* 0x0000000337037221 */ /* 0x000fe40000010000 */
[----:B------:R-:W-:Y:S01]  /*bdb0*/  HMMA.16816.F32.BF16 R140, R8, R26, R140 ;  /* 0x0000001a088c723c */ /* 0x000fe2000004188c */
[----:B------:R-:W-:Y:S01]  /*bdc0*/  FADD.FTZ R2, R100, R2 ;  /* 0x0000000264027221 */ /* 0x000fe20000010000 */
[----:B------:R-:W-:Y:S01]  /*bdd0*/  MOV R55, R102 ;  /* 0x0000006600377202 */ /* 0x000fe20000000f00 */
[----:B------:R-:W-:Y:S01]  /*bde0*/  IMAD.MOV.U32 R54, RZ, RZ, R101 ;  /* 0x000000ffff367224 */ /* 0x000fe200078e0065 */
[----:B------:R-:W-:-:S04]  /*bdf0*/  MOV R100, R103 ;  /* 0x0000006700647202 */ /* 0x000fc80000000f00 */
        /* <DEDUP_REMOVED lines=10> */
[----:B------:R-:W-:-:S07]  /*bea0*/  IMAD.MOV.U32 R165, RZ, RZ, R211 ;  /* 0x000000ffffa57224 */ /* 0x000fce00078e00d3 */
[----:B----4-:R-:W-:Y:S01]  /*beb0*/  HMMA.16816.F32.BF16 R36, R8, R14, R84 ;  /* 0x0000000e0824723c */ /* 0x010fe20000041854 */
[----:B------:R-:W-:Y:S01]  /*bec0*/  IMAD.MOV.U32 R101, RZ, RZ, R104 ;  /* 0x000000ffff657224 */ /* 0x000fe200078e0068 */
[----:B------:R-:W-:Y:S01]  /*bed0*/  MOV R107, R164 ;  /* 0x000000a4006b7202 */ /* 0x000fe20000000f00 */
[----:B------:R-:W-:Y:S01]  /*bee0*/  IMAD.MOV.U32 R194, RZ, RZ, R181 ;  /* 0x000000ffffc27224 */ /* 0x000fe200078e00b5 */
[----:B------:R-:W-:Y:S01]  /*bef0*/  MOV R133, R166 ;  /* 0x000000a600857202 */ /* 0x000fe20000000f00 */
[----:B------:R-:W-:Y:S02]  /*bf00*/  LDSM.16.MT88.4 R160, [R219+0xb800] ;  /* 0x00b80000dba0783b */ /* 0x000fe40000004200 */
[----:B-1----:R-:W-:Y:S02]  /*bf10*/  F2FP.BF16.PACK_AB R8, R92, R48 ;  /* 0x000000305c08723e */ /* 0x002fe400000010ff */
[----:B------:R-:W-:Y:S02]  /*bf20*/  F2FP.BF16.PACK_AB R9, R96, R95 ;  /* 0x0000005f6009723e */ /* 0x000fe400000010ff */
[----:B------:R-:W-:-:S02]  /*bf30*/  F2FP.BF16.PACK_AB R10, R94, R93 ;  /* 0x0000005d5e0a723e */ /* 0x000fc400000010ff */
[----:B------:R-:W-:Y:S01]  /*bf40*/  F2FP.BF16.PACK_AB R11, R98, R97 ;  /* 0x00000061620b723e */ /* 0x000fe200000010ff */
[----:B------:R-:W-:Y:S01]  /*bf50*/  FADD.FTZ R4, R54, R4 ;  /* 0x0000000436047221 */ /* 0x000fe20000010000 */
[----:B------:R-:W-:Y:S01]  /*bf60*/  MOV R209, R183 ;  /* 0x000000b700d17202 */ /* 0x000fe20000000f00 */
[----:B------:R-:W-:Y:S01]  /*bf70*/  IMAD.MOV.U32 R204, RZ, RZ, R180 ;  /* 0x000000ffffcc7224 */ /* 0x000fe200078e00b4 */
[----:B------:R-:W-:Y:S01]  /*bf80*/  MOV R211, R182 ;  /* 0x000000b600d37202 */ /* 0x000fe20000000f00 */
[----:B------:R-:W-:Y:S01]  /*bf90*/  FADD.FTZ R3, R55, R3 ;  /* 0x0000000337037221 */ /* 0x000fe20000010000 */
[----:B------:R-:W-:Y:S01]  /*bfa0*/  MOV R103, R190 ;  /* 0x000000be00677202 */ /* 0x000fe20000000f00 */
[----:B------:R-:W-:Y:S01]  /*bfb0*/  HMMA.16816.F32.BF16 R180, R8, R12, R44 ;  /* 0x0000000c08b4723c */ /* 0x000fe2000004182c */
[----:B------:R-:W-:Y:S01]  /*bfc0*/  FADD.FTZ R2, R100, R2 ;  /* 0x0000000264027221 */ /* 0x000fe20000010000 */
[----:B------:R-:W-:Y:S01]  /*bfd0*/  MOV R81, R106 ;  /* 0x0000006a00517202 */ /* 0x000fe20000000f00 */
[----:B------:R-:W-:-:S02]  /*bfe0*/  IMAD.MOV.U32 R104, RZ, RZ, R248 ;  /* 0x000000ffff687224 */ /* 0x000fc400078e00f8 */
[----:B------:R-:W-:Y:S01]  /*bff0*/  FADD.FTZ R0, R192, R0 ;  /* 0x00000000c0007221 */ /* 0x000fe20000010000 */
[----:B------:R-:W-:Y:S01]  /*c000*/  MOV R135, R145 ;  /* 0x0000009100877202 */ /* 0x000fe20000000f00 */
[----:B------:R-:W-:Y:S01]  /*c010*/  IMAD.MOV.U32 R80, RZ, RZ, R105 ;  /* 0x000000ffff507224 */ /* 0x000fe200078e0069 */
[----:B------:R-:W-:Y:S01]  /*c020*/  HMMA.16816.F32.BF16 R64, R8, R24, R64 ;  /* 0x000000180840723c */ /* 0x000fe20000041840 */
[----:B------:R-:W-:Y:S01]  /*c030*/  FADD.FTZ R7, R102, R3 ;  /* 0x0000000366077221 */ /* 0x000fe20000010000 */
[----:B------:R-:W-:Y:S01]  /*c040*/  MOV R82, R107 ;  /* 0x0000006b00527202 */ /* 0x000fe20000000f00 */
[----:B------:R-:W-:Y:S01]  /*c050*/  FADD.FTZ R5, R103, R2 ;  /* 0x0000000267057221 */ /* 0x000fe20000010000 */
[----:B------:R-:W-:-:S04]  /*c060*/  MOV R54, R134 ;  /* 0x0000008600367202 */ /* 0x000fc80000000f00 */
[----:B------:R-:W-:Y:S01]  /*c070*/  HMMA.16816.F32.BF16 R60, R8, R26, R60 ;  /* 0x0000001a083c723c */ /* 0x000fe2000004183c */
[----:B------:R-:W-:Y:S01]  /*c080*/  IMAD.MOV.U32 R83, RZ, RZ, R133 ;  /* 0x000000ffff537224 */ /* 0x000fe200078e0085 */
[----:B------:R-:W-:-:S06]  /*c090*/  MOV R55, R132 ;  /* 0x0000008400377202 */ /* 0x000fcc0000000f00 */
[----:B------:R-:W-:Y:S01]  /*c0a0*/  HMMA.16816.F32.BF16 R148, R8, R20, R148 ;  /* 0x000000140894723c */ /* 0x000fe20000041894 */
[----:B------:R-:W-:-:S07]  /*c0b0*/  IMAD.MOV.U32 R164, RZ, RZ, R144 ;  /* 0x000000ffffa47224 */ /* 0x000fce00078e0090 */
[----:B------:R-:W-:Y:S01]  /*c0c0*/  HMMA.16816.F32.BF16 R56, R8, R22, R56 ;  /* 0x000000160838723c */ /* 0x000fe20000041838 */
[----:B------:R-:W-:-:S07]  /*c0d0*/  FADD.FTZ R2, R81, R7 ;  /* 0x0000000751027221 */ /* 0x000fce0000010000 */
[----:B------:R-:W-:Y:S01]  /*c0e0*/  HMMA.16816.F32.BF16 R32, R8, R16, R32 ;  /* 0x000000100820723c */ /* 0x000fe20000041820 */
[----:B------:R-:W-:-:S07]  /*c0f0*/  MOV R167, R147 ;  /* 0x0000009300a77202 */ /* 0x000fce0000000f00 */
[----:B------:R-:W-:Y:S01]  /*c100*/  HMMA.16816.F32.BF16 R28, R8, R18, R28 ;  /* 0x00000012081c723c */ /* 0x000fe2000004181c */
[----:B------:R-:W-:-:S07]  /*c110*/  MOV R239, R193 ;  /* 0x000000c100ef7202 */ /* 0x000fce0000000f00 */
[----:B------:R-:W-:Y:S01]  /*c120*/  HMMA.16816.F32.BF16 R12, R8, R14, R40 ;  /* 0x0000000e080c723c */ /* 0x000fe20000041828 */
[----:B------:R-:W-:Y:S01]  /*c130*/  IMAD.MOV.U32 R100, RZ, RZ, R135 ;  /* 0x000000ffff647224 */ /* 0x000fe200078e0087 */
[----:B------:R-:W-:Y:S01]  /*c140*/  MOV R166, R146 ;  /* 0x0000009200a67202 */ /* 0x000fe20000000f00 */
[----:B------:R-:W-:Y:S01]  /*c150*/  IMAD.MOV.U32 R103, RZ, RZ, R239 ;  /* 0x000000ffff677224 */ /* 0x000fe200078e00ef */
        /* <DEDUP_REMOVED lines=18> */
[----:B------:R-:W1:Y:S01]  /*c280*/  LDSM.16.MT88.4 R144, [R216+0xb800] ;  /* 0x00b80000d890783b */ /* 0x000e620000004200 */
[----:B------:R-:W-:-:S02]  /*c290*/  FADD.FTZ R0, R235, R4 ;  /* 0x00000004eb007221 */ /* 0x000fc40000010000 */
[----:B------:R-:W-:Y:S01]  /*c2a0*/  FADD.FTZ R4, R101, R5 ;  /* 0x0000000565047221 */ /* 0x000fe20000010000 */
[----:B------:R-:W2:Y:S01]  /*c2b0*/  LDSM.16.MT88.4 R176, [R217+0xb800] ;  /* 0x00b80000d9b0783b */ /* 0x000ea20000004200 */
[----:B------:R-:W-:Y:S02]  /*c2c0*/  FADD.FTZ R3, R102, R3 ;  /* 0x0000000366037221 */ /* 0x000fe40000010000 */
[----:B------:R-:W-:Y:S01]  /*c2d0*/  FADD.FTZ R2, R103, R2 ;  /* 0x0000000267027221 */ /* 0x000fe20000010000 */
[----:B------:R-:W4:Y:S01]  /*c2e0*/  LDSM.16.MT88.4 R16, [R218+0xb800] ;  /* 0x00b80000da10783b */ /* 0x000f220000004200 */
[----:B------:R-:W-:Y:S01]  /*c2f0*/  FADD.FTZ R0, R104, R0 ;  /* 0x0000000068007221 */ /* 0x000fe20000010000 */
[----:B------:R-:W-:Y:S01]  /*c300*/  MOV R204, R195 ;  /* 0x000000c300cc7202 */ /* 0x000fe20000000f00 */
[----:B------:R-:W-:Y:S01]  /*c310*/  IMAD.MOV.U32 R209, RZ, RZ, R193 ;  /* 0x000000ffffd17224 */ /* 0x000fe200078e00c1 */
        /* <DEDUP_REMOVED lines=41> */
[----:B------:R-:W-:Y:S01]  /*c5b0*/  MUFU.EX2 R99, R99 ;  /* 0x0000006300637308 */ /* 0x000fe20000000800 */
[----:B------:R-:W-:Y:S02]  /*c5c0*/  FADD.FTZ R3, R48, R3 ;  /* 0x0000000330037221 */ /* 0x000fe40000010000 */
[----:B------:R-:W-:Y:S02]  /*c5d0*/  FADD.FTZ R235, R95, R235 ;  /* 0x000000eb5feb7221 */ /* 0x000fe40000010000 */
[----:B------:R-:W-:-:S02]  /*c5e0*/  FADD.FTZ R2, R88, R2 ;  /* 0x0000000258027221 */ /* 0x000fc40000010000 */
[----:B------:R-:W-:Y:S01]  /*c5f0*/  FADD.FTZ R0, R52, R0 ;  /* 0x0000000034007221 */ /* 0x000fe20000010000 */
[----:B------:R-:W1:Y:S01]  /*c600*/  MUFU.EX2 R108, R108 ;  /* 0x0000006c006c7308 */ /* 0x000e620000000800 */
        /* <DEDUP_REMOVED lines=54> */
[C---:B--2---:R-:W-:Y:S08]  /*c970*/  HMMA.16816.F32.BF16 R168, R188.reuse, R176, R168 ;  /* 0x000000b0bca8723c */ /* 0x044ff000000418a8 */
[----:B------:R-:W-:Y:S08]  /*c980*/  HMMA.16816.F32.BF16 R172, R188, R178, R172 ;  /* 0x000000b2bcac723c */ /* 0x000ff000000418ac */
[C---:B------:R-:W-:Y:S08]  /*c990*/  HMMA.16816.F32.BF16 R132, R192.reuse, R144, R64 ;  /* 0x00000090c084723c */ /* 0x040ff00000041840 */
[C---:B------:R-:W-:Y:S08]  /*c9a0*/  HMMA.16816.F32.BF16 R148, R192.reuse, R160, R148 ;  /* 0x000000a0c094723c */ /* 0x040ff00000041894 */
[----:B------:R-:W-:Y:S08]  /*c9b0*/  HMMA.16816.F32.BF16 R164, R192, R176, R32 ;  /* 0x000000b0c0a4723c */ /* 0x000ff00000041820 */
[----:B----4-:R-:W-:Y:S08]  /*c9c0*/  HMMA.16816.F32.BF16 R184, R188, R16, R184 ;  /* 0x00000010bcb8723c */ /* 0x010ff000000418b8 */
[C---:B------:R-:W-:Y:S08]  /*c9d0*/  HMMA.16816.F32.BF16 R144, R192.reuse, R146, R60 ;  /* 0x00000092c090723c */ /* 0x040ff0000004183c */
[C---:B------:R-:W-:Y:S08]  /*c9e0*/  HMMA.16816.F32.BF16 R160, R192.reuse, R162, R56 ;  /* 0x000000a2c0a0723c */ /* 0x040ff00000041838 */
[C---:B------:R-:W-:Y:S08]  /*c9f0*/  HMMA.16816.F32.BF16 R176, R192.reuse, R178, R28 ;  /* 0x000000b2c0b0723c */ /* 0x040ff0000004181c */
[----:B------:R-:W-:Y:S08]  /*ca00*/  HMMA.16816.F32.BF16 R180, R192, R16, R180 ;  /* 0x00000010c0b4723c */ /* 0x000ff000000418b4 */
[-C--:B------:R-:W-:Y:S08]  /*ca10*/  HMMA.16816.F32.BF16 R188, R188, R18.reuse, R36 ;  /* 0x00000012bcbc723c */ /* 0x080ff00000041824 */
[----:B------:R-:W-:Y:S01]  /*ca20*/  HMMA.16816.F32.BF16 R192, R192, R18, R12 ;  /* 0x00000012c0c0723c */ /* 0x000fe2000004180c */
[----:B------:R-:W-:Y:S07]  /*ca30*/  @!P0 BRA `(.L_x_344) ;  /* 0x0000665000008947 */ /* 0x000fee0003800000 */
[----:B---3--:R-:W2:Y:S01]  /*ca40*/  LDL.LU R207, [R1+0x68] ;  /* 0x0000680001cf7983 */ /* 0x008ea20000300800 */
[----:B------:R-:W-:Y:S01]  /*ca50*/  MOV R0, UR12 ;  /* 0x0000000c00007c02 */ /* 0x000fe20008000f00 */
[----:B------:R-:W-:Y:S01]  /*ca60*/  ULDC.64 UR6, c[0x0][0x1a0] ;  /* 0x0000680000067ab9 */ /* 0x000fe20000000a00 */
[----:B-----5:R-:W-:Y:S01]  /*ca70*/  ISETP.GE.AND P0, PT, R250, c[0x0][0x220], PT ;  /* 0x00008800fa007a0c */ /* 0x020fe20003f06270 */
[----:B------:R-:W1:Y:S01]  /*ca80*/  S2R R237, SR_TID.X ;  /* 0x0000000000ed7919 */ /* 0x000e620000002100 */
[----:B------:R-:W-:Y:S01]  /*ca90*/  MOV R3, c[0x0][0x1a4] ;  /* 0x0000690000037a02 */ /* 0x000fe20000000f00 */
[----:B------:R-:W-:Y:S01]  /*caa0*/  IMAD.MOV.U32 R201, RZ, RZ, R198 ;  /* 0x000000ffffc97224 */ /* 0x000fe200078e00c6 */
[----:B------:R-:W-:Y:S01]  /*cab0*/  MOV R252, c[0x0][0x1a4] ;  /* 0x0000690000fc7a02 */ /* 0x000fe20000000f00 */
[----:B------:R-:W-:Y:S01]  /*cac0*/  IMAD.MOV.U32 R202, RZ, RZ, R6 ;  /* 0x000000ffffca7224 */ /* 0x000fe200078e0006 */
[----:B------:R-:W-:Y:S01]  /*cad0*/  MOV R199, R197 ;  /* 0x000000c500c77202 */ /* 0x000fe20000000f00 */
[----:B------:R-:W-:Y:S01]  /*cae0*/  USHF.L.U64.HI UR5, UR6, 0x4, UR7 ;  /* 0x0000000406057899 */ /* 0x000fe20008010207 */
[----:B------:R-:W-:Y:S01]  /*caf0*/  MOV R200, R196 ;  /* 0x000000c400c87202 */ /* 0x000fe20000000f00 */
[----:B------:R-:W-:-:S02]  /*cb00*/  USHF.L.U32 UR8, UR6, 0x4, URZ ;  /* 0x0000000406087899 */ /* 0x000fc4000800063f */
[----:B------:R-:W-:Y:S02]  /*cb10*/  ULEA.HI.SX32 UR11, UR9, 0xfffffffe, 0x19 ;  /* 0xfffffffe090b7891 */ /* 0x000fe4000f8fca3f */
[----:B------:R-:W-:Y:S01]  /*cb20*/  @!P0 IMAD R252, R252, 0x70, RZ ;  /* 0x00000070fcfc8824 */ /* 0x000fe200078e02ff */
[----:B------:R-:W-:Y:S01]  /*cb30*/  ULDC.64 UR6, c[0x0][0x1a0] ;  /* 0x0000680000067ab9 */ /* 0x000fe20000000a00 */
[----:B-1----:R-:W-:-:S05]  /*cb40*/  LOP3.LUT R237, R237, 0x3, RZ, 0xc0, !PT ;  /* 0x00000003eded7812 */ /* 0x002fca00078ec0ff */
[----:B--2---:R-:W-:-:S05]  /*cb50*/  IMAD R2, R237, -0x2, R207 ;  /* 0xfffffffeed027824 */ /* 0x004fca00078e02cf */
[----:B------:R-:W-:Y:S01]  /*cb60*/  IADD3 R0, R0, -UR13, R2 ;  /* 0x8000000d00007c10 */ /* 0x000fe2000fffe002 */
[----:B------:R-:W-:-:S04]  /*cb70*/  IMAD.MOV.U32 R2, RZ, RZ, c[0x0][0x1a4] ;  /* 0x00006900ff027624 */ /* 0x000fc800078e00ff */
[----:B------:R1:W-:Y:S01]  /*cb80*/  STL [R1+0x14], R0 ;  /* 0x0000140001007387 */ /* 0x0003e20000100800 */
[----:B------:R-:W-:Y:S01]  /*cb90*/  @!P0 IMAD R2, R2, 0x50, RZ ;  /* 0x0000005002028824 */ /* 0x000fe200078e02ff */
[----:B-1----:R-:W-:-:S05]  /*cba0*/  MOV R0, c[0x0][0x1a4] ;  /* 0x0000690000007a02 */ /* 0x002fca0000000f00 */
[----:B------:R-:W-:Y:S02]  /*cbb0*/  @!P0 IMAD R4, R0, 0x30, RZ ;  /* 0x0000003000048824 */ /* 0x000fe400078e02ff */
[----:B------:R-:W-:-:S03]  /*cbc0*/  @!P0 IMAD R0, R3, 0x60, RZ ;  /* 0x0000006003008824 */ /* 0x000fc600078e02ff */
[----:B------:R1:W-:Y:S04]  /*cbd0*/  @!P0 STL [R1+0x10], R4 ;  /* 0x0000100401008387 */ /* 0x0003e80000100800 */
[----:B------:R1:W-:Y:S04]  /*cbe0*/  @!P0 STL [R1+0xc], R2 ;  /* 0x00000c0201008387 */ /* 0x0003e80000100800 */
[----:B------:R1:W-:Y:S01]  /*cbf0*/  @!P0 STL [R1+0x8], R0 ;  /* 0x0000080001008387 */ /* 0x0003e20000100800 */
[----:B------:R-:W-:Y:S05]  /*cc00*/  BRA `(.L_x_345) ;  /* 0x00000a0000007947 */ /* 0x000fea0003800000 */
.L_x_347:
[----:B------:R-:W-:Y:S01]  /*cc10*/  IMAD.U32 R0, RZ, RZ, UR11 ;  /* 0x0000000bff007e24 */ /* 0x000fe2000f8e00ff */
[----:B------:R1:W-:Y:S04]  /*cc20*/  @P0 STS.128 [R234+0x4000], RZ ;  /* 0x004000ffea000388 */ /* 0x0003e80000000c00 */
[----:B------:R-:W-:Y:S04]  /*cc30*/  @!P0 IADD3 R0, R0, -0x1, RZ ;  /* 0xffffffff00008810 */ /* 0x000fe80007ffe0ff */
[----:B------:R-:W-:Y:S05]  /*cc40*/  @!P0 SHF.R.S32.HI R2, RZ, 0x1f, R0 ;  /* 0x0000001fff028819 */ /* 0x000fea0000011400 */
[----:B------:R-:W-:Y:S02]  /*cc50*/  @!P0 IMAD R196, R2, c[0x0][0x198], RZ ;  /* 0x0000660002c48a24 */ /* 0x000fe400078e02ff */
[C---:B------:R-:W-:Y:S04]  /*cc60*/  @!P0 IMAD.WIDE.U32 R2, R0.reuse, c[0x0][0x198], RZ ;  /* 0x0000660000028a25 */ /* 0x040fe800078e00ff */
[----:B------:R-:W-:Y:S01]  /*cc70*/  @!P0 IMAD R197, R0, c[0x0][0x19c], R196 ;  /* 0x0000670000c58a24 */ /* 0x000fe200078e02c4 */
[-C--:B------:R-:W-:Y:S01]  /*cc80*/  @!P0 LEA R0, P2, R2, R246.reuse, 0x7 ;  /* 0x000000f602008211 */ /* 0x080fe200078438ff */
[----:B------:R-:W-:Y:S02]  /*cc90*/  IMAD.U32 R196, RZ, RZ, UR11 ;  /* 0x0000000bffc47e24 */ /* 0x000fe4000f8e00ff */
[----:B------:R-:W-:Y:S03]  /*cca0*/  @!P0 IMAD.IADD R197, R3, 0x1, R197 ;  /* 0x0000000103c58824 */ /* 0x000fe600078e02c5 */
[----:B------:R-:W-:Y:S02]  /*ccb0*/  @!P0 IADD3 R3, R196, -0x1, RZ ;  /* 0xffffffffc4038810 */ /* 0x000fe40007ffe0ff */
[-C--:B------:R-:W-:Y:S02]  /*ccc0*/  @!P0 LEA.HI.X R197, R2, R245.reuse, R197, 0x7, P2 ;  /* 0x000000f502c58211 */ /* 0x080fe400010f3cc5 */
[----:B------:R-:W-:Y:S05]  /*ccd0*/  @!P0 SHF.R.S32.HI R2, RZ, 0x1f, R3 ;  /* 0x0000001fff028819 */ /* 0x000fea0000011403 */
[----:B------:R-:W-:Y:S04]  /*cce0*/  @!P0 IMAD R2, R2, c[0x0][0x198], RZ ;  /* 0x0000660002028a24 */ /* 0x000fe800078e02ff */
[C---:B------:R-:W-:Y:S02]  /*ccf0*/  @!P0 IMAD R196, R3.reuse, c[0x0][0x19c], R2 ;  /* 0x0000670003c48a24 */ /* 0x040fe400078e0202 */
[----:B------:R-:W-:Y:S04]  /*cd00*/  @!P0 IMAD.WIDE.U32 R2, R3, c[0x0][0x198], RZ ;  /* 0x0000660003028a25 */ /* 0x000fe800078e00ff */
[----:B------:R-:W-:Y:S01]  /*cd10*/  @!P0 IMAD.IADD R3, R3, 0x1, R196 ;  /* 0x0000000103038824 */ /* 0x000fe200078e02c4 */
[C---:B------:R-:W-:Y:S04]  /*cd20*/  @!P0 LEA R204, P2, R2.reuse, R246, 0x7 ;  /* 0x000000f602cc8211 */ /* 0x040fe800078438ff */
[-C--:B------:R-:W-:Y:S01]  /*cd30*/  @!P0 LEA.HI.X R198, R2, R245.reuse, R3, 0x7, P2 ;  /* 0x000000f502c68211 */ /* 0x080fe200010f3c03 */
[----:B------:R-:W-:Y:S01]  /*cd40*/  IMAD.U32 R2, RZ, RZ, UR11 ;  /* 0x0000000bff027e24 */ /* 0x000fe2000f8e00ff */
[C---:B------:R-:W-:Y:S04]  /*cd50*/  @!P0 LEA R196, P2, R0.reuse, c[0x0][0x168], 0x1 ;  /* 0x00005a0000c48a11 */ /* 0x040fe800078408ff */
[----:B------:R-:W-:Y:S02]  /*cd60*/  @!P0 LEA.HI.X R197, R0, c[0x0][0x16c], R197, 0x1, P2 ;  /* 0x00005b0000c58a11 */ /* 0x000fe400010f0cc5 */
[----:B------:R-:W-:Y:S02]  /*cd70*/  @!P0 IADD3 R0, P3, R204, UR24, RZ ;  /* 0x00000018cc008c10 */ /* 0x000fe4000ff7e0ff */
[----:B------:R-:W-:Y:S01]  /*cd80*/  @!P0 IADD3 R2, R2, -0x1, RZ ;  /* 0xffffffff02028810 */ /* 0x000fe20007ffe0ff */
[----:B------:R-:W-:Y:S01]  /*cd90*/  @!PT LDS RZ, [RZ] ;  /* 0x00000000fffff984 */ /* 0x000fe20000000800 */
[----:B------:R-:W-:Y:S01]  /*cda0*/  @!PT LDS RZ, [RZ] ;  /* 0x00000000fffff984 */ /* 0x000fe20000000800 */
[----:B------:R-:W-:Y:S01]  /*cdb0*/  @!PT LDS RZ, [RZ] ;  /* 0x00000000fffff984 */ /* 0x000fe20000000800 */
[----:B------:R2:W-:Y:S03]  /*cdc0*/  @!P0 LDGSTS.E.BYPASS.LTC128B.128 [R234+0x4000], [R196.64] ;  /* 0x04000000c4ea8fae */ /* 0x0005e6000b901d52 */
[----:B------:R-:W-:Y:S03]  /*cdd0*/  @!P0 SHF.R.S32.HI R3, RZ, 0x1f, R2 ;  /* 0x0000001fff038819 */ /* 0x000fe60000011402 */
[----:B------:R1:W-:Y:S02]  /*cde0*/  @P0 STS.128 [R234+0x4800], RZ ;  /* 0x004800ffea000388 */ /* 0x0003e40000000c00 */
[----:B------:R-:W-:Y:S01]  /*cdf0*/  @!P0 IMAD R3, R3, c[0x0][0x198], RZ ;  /* 0x0000660003038a24 */ /* 0x000fe200078e02ff */
[----:B--2---:R-:W-:Y:S02]  /*ce00*/  @!P0 LEA R196, P2, R0, c[0x0][0x168], 0x1 ;  /* 0x00005a0000c48a11 */ /* 0x004fe400078408ff */
[----:B------:R-:W-:Y:S01]  /*ce10*/  @!P0 IADD3.X R197, R198, UR26, RZ, P3, !PT ;  /* 0x0000001ac6c58c10 */ /* 0x000fe20009ffe4ff */
[----:B------:R-:W-:Y:S03]  /*ce20*/  @!P0 IMAD.MOV.U32 R198, RZ, RZ, c[0x0][0x19c] ;  /* 0x00006700ffc68624 */ /* 0x000fe600078e00ff */
[----:B------:R-:W-:Y:S01]  /*ce30*/  @!P0 LEA.HI.X R197, R0, c[0x0][0x16c], R197, 0x1, P2 ;  /* 0x00005b0000c58a11 */ /* 0x000fe200010f0cc5 */
[C---:B------:R-:W-:Y:S02]  /*ce40*/  @!P0 IMAD R0, R2.reuse, c[0x0][0x19c], R3 ;  /* 0x0000670002008a24 */ /* 0x040fe400078e0203 */
[----:B------:R-:W-:Y:S02]  /*ce50*/  @!P0 IMAD.WIDE.U32 R2, R2, c[0x0][0x198], RZ ;  /* 0x0000660002028a25 */ /* 0x000fe400078e00ff */
[----:B------:R-:W-:Y:S01]  /*ce60*/  @!PT LDS RZ, [RZ] ;  /* 0x00000000fffff984 */ /* 0x000fe20000000800 */
[----:B------:R-:W-:Y:S01]  /*ce70*/  @!PT LDS RZ, [RZ] ;  /* 0x00000000fffff984 */ /* 0x000fe20000000800 */
[----:B------:R-:W-:Y:S01]  /*ce80*/  @!PT LDS RZ, [RZ] ;  /* 0x00000000fffff984 */ /* 0x000fe20000000800 */
[----:B------:R2:W-:Y:S02]  /*ce90*/  @!P0 LDGSTS.E.BYPASS.LTC128B.128 [R234+0x4800], [R196.64] ;  /* 0x04800000c4ea8fae */ /* 0x0005e4000b901d52 */
[----:B------:R-:W-:Y:S01]  /*cea0*/  @!P0 IMAD R198, R198, 0x30, RZ ;  /* 0x00000030c6c68824 */ /* 0x000fe200078e02ff */
[----:B------:R-:W-:Y:S03]  /*ceb0*/  @!P0 IADD3 R0, R3, R0, RZ ;  /* 0x0000000003008210 */ /* 0x000fe60007ffe0ff */
[----:B------:R1:W-:Y:S01]  /*cec0*/  @P0 STS.128 [R234+0x5000], RZ ;  /* 0x005000ffea000388 */ /* 0x0003e20000000c00 */
[CC--:B--2---:R-:W-:Y:S04]  /*ced0*/  @!P0 LEA R196, P2, R2.reuse, R246.reuse, 0x7 ;  /* 0x000000f602c48211 */ /* 0x0c4fe800078438ff */
[-C--:B------:R-:W-:Y:S01]  /*cee0*/  @!P0 LEA.HI.X R197, R2, R245.reuse, R0, 0x7, P2 ;  /* 0x000000f502c58211 */ /* 0x080fe200010f3c00 */
[----:B------:R-:W-:Y:S02]  /*cef0*/  @!P0 IMAD.MOV.U32 R2, RZ, RZ, c[0x0][0x198] ;  /* 0x00006600ff028624 */ /* 0x000fe400078e00ff */
[----:B------:R-:W-:Y:S02]  /*cf00*/  IMAD.U32 R0, RZ, RZ, UR11 ;  /* 0x0000000bff007e24 */ /* 0x000fe4000f8e00ff */
[----:B------:R-:W-:Y:S04]  /*cf10*/  @!P0 IMAD.WIDE.U32 R2, R2, 0x30, R196 ;  /* 0x0000003002028825 */ /* 0x000fe800078e00c4 */
[----:B------:R-:W-:Y:S01]  /*cf20*/  @!P0 IMAD.IADD R198, R198, 0x1, R3 ;  /* 0x00000001c6c68824 */ /* 0x000fe200078e0203 */
[----:B------:R-:W-:Y:S02]  /*cf30*/  @!P0 IADD3 R3, R0, -0x1, RZ ;  /* 0xffffffff00038810 */ /* 0x000fe40007ffe0ff */
[C---:B------:R-:W-:Y:S02]  /*cf40*/  @!P0 LEA R204, P2, R2.reuse, c[0x0][0x168], 0x1 ;  /* 0x00005a0002cc8a11 */ /* 0x040fe400078408ff */
[----:B------:R-:W-:Y:S02]  /*cf50*/  @!P0 SHF.R.S32.HI R0, RZ, 0x1f, R3 ;  /* 0x0000001fff008819 */ /* 0x000fe40000011403 */
[----:B------:R-:W-:Y:S02]  /*cf60*/  @!P0 LEA.HI.X R205, R2, c[0x0][0x16c], R198, 0x1, P2 ;  /* 0x00005b0002cd8a11 */ /* 0x000fe400010f0cc6 */
[----:B------:R-:W-:Y:S01]  /*cf70*/  @!P0 MOV R198, c[0x0][0x19c] ;  /* 0x0000670000c68a02 */ /* 0x000fe20000000f00 */
[----:B------:R-:W-:Y:S04]  /*cf80*/  @!P0 IMAD R0, R0, c[0x0][0x198], RZ ;  /* 0x0000660000008a24 */ /* 0x000fe800078e02ff */
[C---:B------:R-:W-:Y:S02]  /*cf90*/  @!P0 IMAD R0, R3.reuse, c[0x0][0x19c], R0 ;  /* 0x0000670003008a24 */ /* 0x040fe400078e0200 */
[----:B------:R-:W-:Y:S04]  /*cfa0*/  @!P0 IMAD.WIDE.U32 R2, R3, c[0x0][0x198], RZ ;  /* 0x0000660003028a25 */ /* 0x000fe800078e00ff */
[----:B------:R-:W-:Y:S01]  /*cfb0*/  @!P0 IMAD R198, R198, 0x50, RZ ;  /* 0x00000050c6c68824 */ /* 0x000fe200078e02ff */
[C---:B------:R-:W-:Y:S02]  /*cfc0*/  @!P0 LEA R197, P2, R2.reuse, R246, 0x7 ;  /* 0x000000f602c58211 */ /* 0x040fe400078438ff */
[----:B------:R-:W-:Y:S01]  /*cfd0*/  @!P0 IADD3 R0, R3, R0, RZ ;  /* 0x0000000003008210 */ /* 0x000fe20007ffe0ff */
[----:B------:R-:W-:Y:S03]  /*cfe0*/  @!P0 IMAD.MOV.U32 R3, RZ, RZ, c[0x0][0x19c] ;  /* 0x00006700ff038624 */ /* 0x000fe600078e00ff */
[----:B------:R-:W-:Y:S01]  /*cff0*/  @!P0 LEA.HI.X R196, R2, R245, R0, 0x7, P2 ;  /* 0x000000f502c48211 */ /* 0x000fe200010f3c00 */
[----:B------:R-:W-:Y:S05]  /*d000*/  @!P0 IMAD.MOV.U32 R0, RZ, RZ, c[0x0][0x198] ;  /* 0x00006600ff008624 */ /* 0x000fea00078e00ff */
        /* <DEDUP_REMOVED lines=10> */
[----:B------:R-:W-:Y:S01]  /*d0b0*/  @!P0 SHF.R.S32.HI R0, RZ, 0x1f, R2 ;  /* 0x0000001fff008819 */ /* 0x000fe20000011402 */
[----:B------:R1:W-:Y:S04]  /*d0c0*/  @P0 STS.128 [R234+0x5800], RZ ;  /* 0x005800ffea000388 */ /* 0x0003e80000000c00 */
[----:B------:R-:W-:Y:S02]  /*d0d0*/  @!P0 IMAD R0, R0, c[0x0][0x198], RZ ;  /* 0x0000660000008a24 */ /* 0x000fe400078e02ff */
[----:B------:R-:W-:Y:S01]  /*d0e0*/  @!PT LDS RZ, [RZ] ;  /* 0x00000000fffff984 */ /* 0x000fe20000000800 */
[----:B------:R-:W-:Y:S01]  /*d0f0*/  @!PT LDS RZ, [RZ] ;  /* 0x00000000fffff984 */ /* 0x000fe20000000800 */
[----:B------:R-:W-:Y:S01]  /*d100*/  @!PT LDS RZ, [RZ] ;  /* 0x00000000fffff984 */ /* 0x000fe20000000800 */
[----:B------:R3:W-:Y:S02]  /*d110*/  @!P0 LDGSTS.E.BYPASS.LTC128B.128 [R234+0x5800], [R204.64] ;  /* 0x05800000ccea8fae */ /* 0x0007e4000b901d52 */
[C---:B------:R-:W-:Y:S02]  /*d120*/  @!P0 IMAD R0, R2.reuse, c[0x0][0x19c], R0 ;  /* 0x0000670002008a24 */ /* 0x040fe400078e0200 */
[----:B------:R-:W-:Y:S02]  /*d130*/  @!P0 IMAD.WIDE.U32 R2, R2, c[0x0][0x198], RZ ;  /* 0x0000660002028a25 */ /* 0x000fe400078e00ff */
[----:B------:R1:W-:Y:S02]  /*d140*/  @P0 STS.128 [R234+0x6000], RZ ;  /* 0x006000ffea000388 */ /* 0x0003e40000000c00 */
[----:B------:R-:W-:Y:S01]  /*d150*/  @!P0 IMAD.IADD R0, R3, 0x1, R0 ;  /* 0x0000000103008824 */ /* 0x000fe200078e0200 */
[CC--:B--2---:R-:W-:Y:S04]  /*d160*/  @!P0 LEA R196, P2, R2.reuse, R246.reuse, 0x7 ;  /* 0x000000f602c48211 */ /* 0x0c4fe800078438ff */
[-C--:B------:R-:W-:Y:S01]  /*d170*/  @!P0 LEA.HI.X R197, R2, R245.reuse, R0, 0x7, P2 ;  /* 0x000000f502c58211 */ /* 0x080fe200010f3c00 */
[----:B------:R-:W-:Y:S02]  /*d180*/  @!P0 IMAD.MOV.U32 R2, RZ, RZ, c[0x0][0x198] ;  /* 0x00006600ff028624 */ /* 0x000fe400078e00ff */
[----:B------:R-:W-:Y:S02]  /*d190*/  IMAD.U32 R0, RZ, RZ, UR11 ;  /* 0x0000000bff007e24 */ /* 0x000fe4000f8e00ff */
[----:B------:R-:W-:Y:S04]  /*d1a0*/  @!P0 IMAD.WIDE.U32 R2, R2, 0x50, R196 ;  /* 0x0000005002028825 */ /* 0x000fe800078e00c4 */
[----:B------:R-:W-:Y:S01]  /*d1b0*/  @!P0 IMAD.IADD R198, R198, 0x1, R3 ;  /* 0x00000001c6c68824 */ /* 0x000fe200078e0203 */
[----:B------:R-:W-:Y:S02]  /*d1c0*/  @!P0 IADD3 R3, R0, -0x1, RZ ;  /* 0xffffffff00038810 */ /* 0x000fe40007ffe0ff */
[C---:B---3--:R-:W-:Y:S02]  /*d1d0*/  @!P0 LEA R204, P2, R2.reuse, c[0x0][0x168], 0x1 ;  /* 0x00005a0002cc8a11 */ /* 0x048fe400078408ff */
[----:B------:R-:W-:Y:S02]  /*d1e0*/  @!P0 SHF.R.S32.HI R0, RZ, 0x1f, R3 ;  /* 0x0000001fff008819 */ /* 0x000fe40000011403 */
[----:B------:R-:W-:Y:S03]  /*d1f0*/  @!P0 LEA.HI.X R205, R2, c[0x0][0x16c], R198, 0x1, P2 ;  /* 0x00005b0002cd8a11 */ /* 0x000fe600010f0cc6 */
        /* <DEDUP_REMOVED lines=10> */
[----:B------:R-:W-:Y:S01]  /*d2a0*/  @!P0 IMAD.IADD R0, R0, 0x1, R3 ;  /* 0x0000000100008824 */ /* 0x000fe200078e0203 */
[C---:B------:R-:W-:Y:S04]  /*d2b0*/  @!P0 LEA R196, P2, R2.reuse, c[0x0][0x168], 0x1 ;  /* 0x00005a0002c48a11 */ /* 0x040fe800078408ff */
[----:B------:R-:W-:Y:S01]  /*d2c0*/  @!P0 LEA.HI.X R197, R2, c[0x0][0x16c], R0, 0x1, P2 ;  /* 0x00005b0002c58a11 */ /* 0x000fe200010f0c00 */
[----:B------:R-:W-:Y:S05]  /*d2d0*/  IMAD.U32 R2, RZ, RZ, UR11 ;  /* 0x0000000bff027e24 */ /* 0x000fea000f8e00ff */
[----:B------:R-:W-:Y:S04]  /*d2e0*/  @!P0 IADD3 R2, R2, -0x1, RZ ;  /* 0xffffffff02028810 */ /* 0x000fe80007ffe0ff */
[----:B------:R-:W-:Y:S05]  /*d2f0*/  @!P0 SHF.R.S32.HI R0, RZ, 0x1f, R2 ;  /* 0x0000001fff008819 */ /* 0x000fea0000011402 */
[----:B------:R-:W-:Y:S04]  /*d300*/  @!P0 IMAD R0, R0, c[0x0][0x198], RZ ;  /* 0x0000660000008a24 */ /* 0x000fe800078e02ff */
[C---:B------:R-:W-:Y:S02]  /*d310*/  @!P0 IMAD R0, R2.reuse, c[0x0][0x19c], R0 ;  /* 0x0000670002008a24 */ /* 0x040fe400078e0200 */
[----:B------:R-:W-:Y:S04]  /*d320*/  @!P0 IMAD.WIDE.U32 R2, R2, c[0x0][0x198], RZ ;  /* 0x0000660002028a25 */ /* 0x000fe800078e00ff */
[----:B------:R-:W-:Y:S01]  /*d330*/  @!P0 IMAD.IADD R0, R3, 0x1, R0 ;  /* 0x0000000103008824 */ /* 0x000fe200078e0200 */
[C---:B------:R-:W-:Y:S04]  /*d340*/  @!P0 LEA R206, P2, R2.reuse, R246, 0x7 ;  /* 0x000000f602ce8211 */ /* 0x040fe800078438ff */
[-C--:B------:R-:W-:Y:S01]  /*d350*/  @!P0 LEA.HI.X R198, R2, R245.reuse, R0, 0x7, P2 ;  /* 0x000000f502c68211 */ /* 0x080fe200010f3c00 */
[----:B------:R-:W-:Y:S01]  /*d360*/  @!P0 IMAD.MOV.U32 R2, RZ, RZ, c[0x0][0x19c] ;  /* 0x00006700ff028624 */ /* 0x000fe200078e00ff */
[----:B------:R-:W-:Y:S04]  /*d370*/  @!P0 MOV R0, c[0x0][0x198] ;  /* 0x0000660000008a02 */ /* 0x000fe80000000f00 */
[C---:B------:R-:W-:Y:S04]  /*d380*/  @!P0 LEA R3, P2, R0.reuse, R206, 0x6 ;  /* 0x000000ce00038211 */ /* 0x040fe800078430ff */
[----:B------:R-:W-:Y:S02]  /*d390*/  @!P0 LEA.HI.X R198, R0, R198, R2, 0x6, P2 ;  /* 0x000000c600c68211 */ /* 0x000fe400010f3402 */
[C---:B------:R-:W-:Y:S04]  /*d3a0*/  @!P0 LEA R2, P2, R3.reuse, c[0x0][0x168], 0x1 ;  /* 0x00005a0003028a11 */ /* 0x040fe800078408ff */
[----:B------:R-:W-:Y:S05]  /*d3b0*/  @!P0 LEA.HI.X R3, R3, c[0x0][0x16c], R198, 0x1, P2 ;  /* 0x00005b0003038a11 */ /* 0x000fea00010f0cc6 */
[----:B------:R-:W-:Y:S01]  /*d3c0*/  @!PT LDS RZ, [RZ] ;  /* 0x00000000fffff984 */ /* 0x000fe20000000800 */
[----:B------:R-:W-:Y:S01]  /*d3d0*/  @!PT LDS RZ, [RZ] ;  /* 0x00000000fffff984 */ /* 0x000fe20000000800 */
[----:B------:R-:W-:Y:S01]  /*d3e0*/  @!PT LDS RZ, [RZ] ;  /* 0x00000000fffff984 */ /* 0x000fe20000000800 */
[----:B------:R2:W-:Y:S06]  /*d3f0*/  @!P0 LDGSTS.E.BYPASS.LTC128B.128 [R234+0x6000], [R2.64] ;  /* 0x0600000002ea8fae */ /* 0x0005ec000b901d52 */
[----:B------:R1:W-:Y:S06]  /*d400*/  @P0 STS.128 [R234+0x6800], RZ ;  /* 0x006800ffea000388 */ /* 0x0003ec0000000c00 */
        /* <DEDUP_REMOVED lines=8> */
[----:B------:R3:W-:Y:S01]  /*d490*/  @!P0 LDGSTS.E.BYPASS.LTC128B.128 [R234+0x7000], [R196.64] ;  /* 0x07000000c4ea8fae */ /* 0x0007e2000b901d52 */
[----:B--2---:R-:W-:Y:S05]  /*d4a0*/  IMAD.U32 R2, RZ, RZ, UR11 ;  /* 0x0000000bff027e24 */ /* 0x004fea000f8e00ff */
[----:B------:R1:W-:Y:S01]  /*d4b0*/  @P0 STS.128 [R234+0x7800], RZ ;  /* 0x007800ffea000388 */ /* 0x0003e20000000c00 */
[----:B------:R-:W-:Y:S04]  /*d4c0*/  @!P0 IADD3 R2, R2, -0x1, RZ ;  /* 0xffffffff02028810 */ /* 0x000fe80007ffe0ff */
[----:B------:R-:W-:Y:S05]  /*d4d0*/  @!P0 SHF.R.S32.HI R0, RZ, 0x1f, R2 ;  /* 0x0000001fff008819 */ /* 0x000fea0000011402 */
[----:B------:R-:W-:Y:S04]  /*d4e0*/  @!P0 IMAD R0, R0, c[0x0][0x198], RZ ;  /* 0x0000660000008a24 */ /* 0x000fe800078e02ff */
[C---:B------:R-:W-:Y:S02]  /*d4f0*/  @!P0 IMAD R0, R2.reuse, c[0x0][0x19c], R0 ;  /* 0x0000670002008a24 */ /* 0x040fe400078e0200 */
[----:B------:R-:W-:Y:S04]  /*d500*/  @!P0 IMAD.WIDE.U32 R2, R2, c[0x0][0x198], RZ ;  /* 0x0000660002028a25 */ /* 0x000fe800078e00ff */
[----:B------:R-:W-:Y:S01]  /*d510*/  @!P0 IMAD.IADD R0, R3, 0x1, R0 ;  /* 0x0000000103008824 */ /* 0x000fe200078e0200 */
[C---:B---3--:R-:W-:Y:S02]  /*d520*/  @!P0 LEA R196, P2, R2.reuse, R246, 0x7 ;  /* 0x000000f602c48211 */ /* 0x048fe400078438ff */
[----:B------:R-:W-:Y:S02]  /*d530*/  @!P0 MOV R3, c[0x0][0x19c] ;  /* 0x0000670000038a02 */ /* 0x000fe40000000f00 */
[----:B------:R-:W-:Y:S01]  /*d540*/  @!P0 LEA.HI.X R197, R2, R245, R0, 0x7, P2 ;  /* 0x000000f502c58211 */ /* 0x000fe200010f3c00 */
[----:B------:R-:W-:Y:S02]  /*d550*/  @!P0 IMAD.MOV.U32 R2, RZ, RZ, c[0x0][0x198] ;  /* 0x00006600ff028624 */ /* 0x000fe400078e00ff */
        /* <DEDUP_REMOVED lines=8> */
[----:B------:R1:W-:Y:S06]  /*d5e0*/  @!P0 LDGSTS.E.BYPASS.LTC128B.128 [R234+0x7800], [R196.64] ;  /* 0x07800000c4ea8fae */ /* 0x0003ec000b901d52 */
[----:B------:R-:W0:Y:S01]  /*d5f0*/  LDGDEPBAR ;  /* 0x00000000000079af */ /* 0x000e220000000000 */
[----:B------:R-:W-:-:S05]  /*d600*/  BRA `(.L_x_346) ;  /* 0x000010f000007947 */ /* 0x000fca0003800000 */
.L_x_345:
[----:B-1----:R-:W2:Y:S01]  /*d610*/  LDL.64 R2, [R1+0x18] ;  /* 0x0000180001027983 */ /* 0x002ea20000100a00 */
        /* <DEDUP_REMOVED lines=53> */
[----:B------:R-:W-:Y:S01]  /*d970*/  @!P0 IMAD.IADD R7, R252, 0x1, R9 ;  /* 0x00000001fc078824 */ /* 0x000fe200078e0209 */
        /* <DEDUP_REMOVED lines=10> */
[----:B----4-:R-:W-:Y:S01]  /*da20*/  @!P0 IMAD.IADD R0, R14, 0x1, R5 ;  /* 0x000000010e008824 */ /* 0x010fe200078e0205 */
        /* <DEDUP_REMOVED lines=205> */
.L_x_346:
[----:B------:R-:W2:Y:S01]  /*e700*/  LDL R2, [R1+0x14] ;  /* 0x0000140001027983 */ /* 0x000ea20000100800 */
[----:B------:R-:W-:Y:S01]  /*e710*/  MOV R0, UR11 ;  /* 0x0000000b00007c02 */ /* 0x000fe20008000f00 */
[----:B------:R-:W-:Y:S04]  /*e720*/  UIADD3 UR11, UR11, -0x1, URZ ;  /* 0xffffffff0b0b7890 */ /* 0x000fe8000fffe03f */
[----:B--2---:R-:W-:Y:S05]  /*e730*/  IMAD R0, R0, -0x80, R2 ;  /* 0xffffff8000007824 */ /* 0x004fea00078e0202 */
[C---:B------:R-:W-:Y:S02]  /*e740*/  IADD3 R2, R0.reuse, 0x47, RZ ;  /* 0x0000004700027810 */ /* 0x040fe40007ffe0ff */
[----:B-1----:R-:W-:Y:S02]  /*e750*/  IADD3 R196, R0, -0x40, RZ ;  /* 0xffffffc000c47810 */ /* 0x002fe40007ffe0ff */
[----:B------:R-:W-:Y:S02]  /*e760*/  ISETP.GE.AND P2, PT, R2, RZ, PT ;  /* 0x000000ff0200720c */ /* 0x000fe40003f46270 */
[----:B------:R-:W-:Y:S02]  /*e770*/  ISETP.GE.AND P3, PT, R196, RZ, PT ;  /* 0x000000ffc400720c */ /* 0x000fe40003f66270 */
[C---:B------:R-:W-:Y:S09]  /*e780*/  IADD3 R3, R0.reuse, -0x41, RZ ;  /* 0xffffffbf00037810 */ /* 0x040ff20007ffe0ff */
[C---:B------:R-:W-:Y:S02]  /*e790*/  @!P2 IADD3 R2, -R0.reuse, -0x47, RZ ;  /* 0xffffffb90002a810 */ /* 0x040fe40007ffe1ff */
[C---:B------:R-:W-:Y:S02]  /*e7a0*/  @!P3 IADD3 R196, -R0.reuse, 0x40, RZ ;  /* 0x0000004000c4b810 */ /* 0x040fe40007ffe1ff */
[----:B------:R1:W2:Y:S01]  /*e7b0*/  I2F R204, R2 ;  /* 0x0000000200cc7306 */ /* 0x0002a20000201400 */
[----:B------:R-:W-:Y:S09]  /*e7c0*/  ISETP.GE.AND P2, PT, R3, RZ, PT ;  /* 0x000000ff0300720c */ /* 0x000ff20003f46270 */
[----:B------:R-:W3:Y:S04]  /*e7d0*/  I2F R197, R196 ;  /* 0x000000c400c57306 */ /* 0x000ee80000201400 */
[C---:B------:R-:W-:Y:S06]  /*e7e0*/  @!P2 IADD3 R3, -R0.reuse, 0x41, RZ ;  /* 0x000000410003a810 */ /* 0x040fec0007ffe1ff */
[----:B------:R4:W5:Y:S01]  /*e7f0*/  I2F R198, R3 ;  /* 0x0000000300c67306 */ /* 0x0009620000201400 */
[----:B-1----:R-:W-:Y:S01]  /*e800*/  IADD3 R2, R0, -0x48, RZ ;  /* 0xffffffb800027810 */ /* 0x002fe20007ffe0ff */
[----:B--2---:R-:W-:Y:S03]  /*e810*/  FFMA.FTZ R11, R204, -UR4, R11 ;  /* 0x80000004cc0b7c23 */ /* 0x004fe6000801000b */
[----:B------:R-:W-:Y:S01]  /*e820*/  ISETP.GE.AND P3, PT, R2, RZ, PT ;  /* 0x000000ff0200720c */ /* 0x000fe20003f66270 */
[C---:B---3--:R-:W-:Y:S01]  /*e830*/  FFMA.FTZ R68, R197.reuse, -UR4, R68 ;  /* 0x80000004c5447c23 */ /* 0x048fe20008010044 */
[----:B------:R-:W-:Y:S01]  /*e840*/  IADD3 R196, R0, -0x49, RZ ;  /* 0xffffffb700c47810 */ /* 0x000fe20007ffe0ff */
[----:B------:R-:W-:Y:S03]  /*e850*/  FFMA.FTZ R82, R197, -UR4, R82 ;  /* 0x80000004c5527c23 */ /* 0x000fe60008010052 */
[----:B------:R-:W-:Y:S07]  /*e860*/  ISETP.GE.AND P2, PT, R196, RZ, PT ;  /* 0x000000ffc400720c */ /* 0x000fee0003f46270 */
[C---:B------:R-:W-:Y:S02]  /*e870*/  @!P3 IADD3 R2, -R0.reuse, 0x48, RZ ;  /* 0x000000480002b810 */ /* 0x040fe40007ffe1ff */
[----:B----4-:R-:W-:Y:S02]  /*e880*/  IADD3 R3, R0, -0x50, RZ ;  /* 0xffffffb000037810 */ /* 0x010fe40007ffe0ff */
[----:B------:R1:W2:Y:S01]  /*e890*/  I2F R197, R2 ;  /* 0x0000000200c57306 */ /* 0x0002a20000201400 */
[C---:B-----5:R-:W-:Y:S02]  /*e8a0*/  FFMA.FTZ R69, R198.reuse, -UR4, R69 ;  /* 0x80000004c6457c23 */ /* 0x060fe40008010045 */
[----:B------:R-:W-:Y:S01]  /*e8b0*/  FFMA.FTZ R83, R198, -UR4, R83 ;  /* 0x80000004c6537c23 */ /* 0x000fe20008010053 */
[----:B------:R-:W-:Y:S02]  /*e8c0*/  ISETP.GE.AND P3, PT, R3, RZ, PT ;  /* 0x000000ff0300720c */ /* 0x000fe40003f66270 */
[C---:B------:R-:W-:Y:S06]  /*e8d0*/  @!P2 IADD3 R196, -R0.reuse, 0x49, RZ ;  /* 0x0000004900c4a810 */ /* 0x040fec0007ffe1ff */
[----:B------:R-:W3:Y:S05]  /*e8e0*/  I2F R196, R196 ;  /* 0x000000c400c47306 */ /* 0x000eea0000201400 */
[C---:B------:R-:W-:Y:S06]  /*e8f0*/  @!P3 IADD3 R3, -R0.reuse, 0x50, RZ ;  /* 0x000000500003b810 */ /* 0x040fec0007ffe1ff */
[----:B------:R-:W4:Y:S01]  /*e900*/  I2F R3, R3 ;  /* 0x0000000300037306 */ /* 0x000f220000201400 */
[----:B-1----:R-:W-:Y:S01]  /*e910*/  IADD3 R2, R0, -0x51, RZ ;  /* 0xffffffaf00027810 */ /* 0x002fe20007ffe0ff */
[C---:B--2---:R-:W-:Y:S02]  /*e920*/  FFMA.FTZ R80, R197.reuse, -UR4, R80 ;  /* 0x80000004c5507c23 */ /* 0x044fe40008010050 */
[----:B------:R-:W-:Y:S01]  /*e930*/  FFMA.FTZ R86, R197, -UR4, R86 ;  /* 0x80000004c5567c23 */ /* 0x000fe20008010056 */
[----:B------:R-:W-:Y:S01]  /*e940*/  ISETP.GE.AND P2, PT, R2, RZ, PT ;  /* 0x000000ff0200720c */ /* 0x000fe20003f46270 */
[C---:B---3--:R-:W-:Y:S02]  /*e950*/  FFMA.FTZ R81, R196.reuse, -UR4, R81 ;  /* 0x80000004c4517c23 */ /* 0x048fe40008010051 */
[----:B------:R-:W-:Y:S01]  /*e960*/  FFMA.FTZ R87, R196, -UR4, R87 ;  /* 0x80000004c4577c23 */ /* 0x000fe20008010057 */
[C---:B------:R-:W-:Y:S09]  /*e970*/  IADD3 R196, R0.reuse, -0x59, RZ ;  /* 0xffffffa700c47810 */ /* 0x040ff20007ffe0ff */
[----:B------:R-:W-:Y:S02]  /*e980*/  @!P2 IADD3 R2, -R0, 0x51, RZ ;  /* 0x000000510002a810 */ /* 0x000fe40007ffe1ff */
[----:B------:R-:W-:Y:S02]  /*e990*/  ISETP.GE.AND P2, PT, R196, RZ, PT ;  /* 0x000000ffc400720c */ /* 0x000fe40003f46270 */
[----:B------:R1:W2:Y:S01]  /*e9a0*/  I2F R198, R2 ;  /* 0x0000000200c67306 */ /* 0x0002a20000201400 */
[C---:B----4-:R-:W-:Y:S02]  /*e9b0*/  FFMA.FTZ R84, R3.reuse, -UR4, R84 ;  /* 0x8000000403547c23 */ /* 0x050fe40008010054 */
[----:B------:R-:W-:Y:S01]  /*e9c0*/  FFMA.FTZ R98, R3, -UR4, R98 ;  /* 0x8000000403627c23 */ /* 0x000fe20008010062 */
[C---:B------:R-:W-:Y:S07]  /*e9d0*/  IADD3 R3, R0.reuse, -0x60, RZ ;  /* 0xffffffa000037810 */ /* 0x040fee0007ffe0ff */
[C---:B------:R-:W-:Y:S06]  /*e9e0*/  @!P2 IADD3 R196, -R0.reuse, 0x59, RZ ;  /* 0x0000005900c4a810 */ /* 0x040fec0007ffe1ff */
[----:B------:R-:W3:Y:S01]  /*e9f0*/  I2F R196, R196 ;  /* 0x000000c400c47306 */ /* 0x000ee20000201400 */
[----:B-1----:R-:W-:Y:S01]  /*ea00*/  IADD3 R2, R0, -0x58, RZ ;  /* 0xffffffa800027810 */ /* 0x002fe20007ffe0ff */
[C---:B--2---:R-:W-:Y:S02]  /*ea10*/  FFMA.FTZ R85, R198.reuse, -UR4, R85 ;  /* 0x80000004c6557c23 */ /* 0x044fe40008010055 */
[----:B------:R-:W-:Y:S01]  /*ea20*/  FFMA.FTZ R99, R198, -UR4, R99 ;  /* 0x80000004c6637c23 */ /* 0x000fe20008010063 */
[----:B------:R-:W-:Y:S11]  /*ea30*/  ISETP.GE.AND P3, PT, R2, RZ, PT ;  /* 0x000000ff0200720c */ /* 0x000ff60003f66270 */
[----:B------:R-:W-:Y:S02]  /*ea40*/  @!UPT UIADD3 URZ, URZ, URZ, URZ ;  /* 0x0000003f3f3ff290 */ /* 0x000fe4000fffe03f */
[----:B------:R-:W-:Y:S01]  /*ea50*/  @!P3 IADD3 R2, -R0, 0x58, RZ ;  /* 0x000000580002b810 */ /* 0x000fe20007ffe1ff */
[C---:B---3--:R-:W-:Y:S01]  /*ea60*/  FFMA.FTZ R97, R196.reuse, -UR4, R97 ;  /* 0x80000004c4617c23 */ /* 0x048fe20008010061 */
[----:B------:R-:W-:Y:S01]  /*ea70*/  ISETP.GE.AND P3, PT, R3, RZ, PT ;  /* 0x000000ff0300720c */ /* 0x000fe20003f66270 */
[----:B------:R-:W-:Y:S01]  /*ea80*/  FFMA.FTZ R103, R196, -UR4, R103 ;  /* 0x80000004c4677c23 */ /* 0x000fe20008010067 */
[----:B------:R1:W2:Y:S01]  /*ea90*/  I2F R197, R2 ;  /* 0x0000000200c57306 */ /* 0x0002a20000201400 */
[C---:B------:R-:W-:Y:S10]  /*eaa0*/  IADD3 R196, R0.reuse, -0x69, RZ ;  /* 0xffffff9700c47810 */ /* 0x040ff40007ffe0ff */
[----:B------:R-:W-:Y:S02]  /*eab0*/  @!P3 IADD3 R3, -R0, 0x60, RZ ;  /* 0x000000600003b810 */ /* 0x000fe40007ffe1ff */
[----:B------:R-:W-:Y:S04]  /*eac0*/  ISETP.GE.AND P3, PT, R196, RZ, PT ;  /* 0x000000ffc400720c */ /* 0x000fe80003f66270 */
[----:B------:R-:W3:Y:S01]  /*ead0*/  I2F R3, R3 ;  /* 0x0000000300037306 */ /* 0x000ee20000201400 */
[C---:B-1----:R-:W-:Y:S01]  /*eae0*/  IADD3 R2, R0.reuse, -0x61, RZ ;  /* 0xffffff9f00027810 */ /* 0x042fe20007ffe0ff */
[C---:B--2---:R-:W-:Y:S07]  /*eaf0*/  FFMA.FTZ R102, R197.reuse, -UR4, R102 ;  /* 0x80000004c5667c23 */ /* 0x044fee0008010066 */
[----:B------:R-:W-:Y:S01]  /*eb00*/  @!P3 IADD3 R196, -R0, 0x69, RZ ;  /* 0x0000006900c4b810 */ /* 0x000fe20007ffe1ff */
[----:B------:R-:W-:Y:S01]  /*eb10*/  FFMA.FTZ R96, R197, -UR4, R96 ;  /* 0x80000004c5607c23 */ /* 0x000fe20008010060 */
[----:B------:R-:W-:Y:S02]  /*eb20*/  ISETP.GE.AND P2, PT, R2, RZ, PT ;  /* 0x000000ff0200720c */ /* 0x000fe40003f46270 */
[C---:B------:R-:W-:Y:S11]  /*eb30*/  IADD3 R197, R0.reuse, -0x68, RZ ;  /* 0xffffff9800c57810 */ /* 0x040ff60007ffe0ff */
[C---:B------:R-:W-:Y:S01]  /*eb40*/  @!P2 IADD3 R2, -R0.reuse, 0x61, RZ ;  /* 0x000000610002a810 */ /* 0x040fe20007ffe1ff */
[----:B---3--:R-:W-:Y:S01]  /*eb50*/  FFMA.FTZ R100, R3, -UR4, R100 ;  /* 0x8000000403647c23 */ /* 0x008fe20008010064 */
[----:B------:R-:W-:Y:S01]  /*eb60*/  ISETP.GE.AND P2, PT, R197, RZ, PT ;  /* 0x000000ffc500720c */ /* 0x000fe20003f46270 */
[----:B------:R-:W-:Y:S01]  /*eb70*/  FFMA.FTZ R114, R3, -UR4, R114 ;  /* 0x8000000403727c23 */ /* 0x000fe20008010072 */
[----:B------:R1:W2:Y:S01]  /*eb80*/  I2F R198, R2 ;  /* 0x0000000200c67306 */ /* 0x0002a20000201400 */
[C---:B------:R-:W-:Y:S10]  /*eb90*/  IADD3 R3, R0.reuse, -0x70, RZ ;  /* 0xffffff9000037810 */ /* 0x040ff40007ffe0ff */
[C---:B------:R-:W-:Y:S02]  /*eba0*/  @!P2 IADD3 R197, -R0.reuse, 0x68, RZ ;  /* 0x0000006800c5a810 */ /* 0x040fe40007ffe1ff */
[----:B------:R-:W-:Y:S02]  /*ebb0*/  ISETP.GE.AND P2, PT, R3, RZ, PT ;  /* 0x000000ff0300720c */ /* 0x000fe40003f46270 */
[----:B------:R-:W3:Y:S01]  /*ebc0*/  I2F R204, R197 ;  /* 0x000000c500cc7306 */ /* 0x000ee20000201400 */
[----:B-1----:R-:W-:Y:S09]  /*ebd0*/  IABS R2, R0 ;  /* 0x0000000000027213 */ /* 0x002ff20000000000 */
[----:B------:R-:W1:Y:S01]  /*ebe0*/  I2F R197, R196 ;  /* 0x000000c400c57306 */ /* 0x000e620000201400 */
[----:B------:R-:W-:Y:S01]  /*ebf0*/  @!P2 IADD3 R3, -R0, 0x70, RZ ;  /* 0x000000700003a810 */ /* 0x000fe20007ffe1ff */
[C---:B--2---:R-:W-:Y:S02]  /*ec00*/  FFMA.FTZ R101, R198.reuse, -UR4, R101 ;  /* 0x80000004c6657c23 */ /* 0x044fe40008010065 */
[----:B------:R-:W-:Y:S06]  /*ec10*/  FFMA.FTZ R115, R198, -UR4, R115 ;  /* 0x80000004c6737c23 */ /* 0x000fec0008010073 */
[----:B------:R-:W2:Y:S01]  /*ec20*/  I2F R2, R2 ;  /* 0x0000000200027306 */ /* 0x000ea20000201400 */
[C---:B---3--:R-:W-:Y:S02]  /*ec30*/  FFMA.FTZ R112, R204.reuse, -UR4, R112 ;  /* 0x80000004cc707c23 */ /* 0x048fe40008010070 */
[----:B------:R-:W-:Y:S07]  /*ec40*/  FFMA.FTZ R118, R204, -UR4, R118 ;  /* 0x80000004cc767c23 */ /* 0x000fee0008010076 */
[----:B------:R-:W3:Y:S01]  /*ec50*/  I2F R198, R3 ;  /* 0x0000000300c67306 */ /* 0x000ee20000201400 */
[C---:B-1----:R-:W-:Y:S01]  /*ec60*/  FFMA.FTZ R113, R197.reuse, -UR4, R113 ;  /* 0x80000004c5717c23 */ /* 0x042fe20008010071 */
[----:B------:R-:W-:Y:S01]  /*ec70*/  IADD3 R196, R0, -0x71, RZ ;  /* 0xffffff8f00c47810 */ /* 0x000fe20007ffe0ff */
[----:B------:R-:W-:Y:S03]  /*ec80*/  FFMA.FTZ R119, R197, -UR4, R119 ;  /* 0x80000004c5777c23 */ /* 0x000fe60008010077 */
[----:B------:R-:W-:Y:S01]  /*ec90*/  ISETP.GE.AND P2, PT, R196, RZ, PT ;  /* 0x000000ffc400720c */ /* 0x000fe20003f46270 */
[C---:B--2---:R-:W-:Y:S02]  /*eca0*/  FFMA.FTZ R4, R2.reuse, -UR4, R4 ;  /* 0x8000000402047c23 */ /* 0x044fe40008010004 */
[C---:B------:R-:W-:Y:S02]  /*ecb0*/  FFMA.FTZ R18, R2.reuse, -UR4, R18 ;  /* 0x8000000402127c23 */ /* 0x040fe40008010012 */
[C---:B------:R-:W-:Y:S02]  /*ecc0*/  FFMA.FTZ R78, R2.reuse, -UR4, R78 ;  /* 0x80000004024e7c23 */ /* 0x040fe4000801004e */
[----:B------:R-:W-:Y:S01]  /*ecd0*/  FFMA.FTZ R72, R2, -UR4, R72 ;  /* 0x8000000402487c23 */ /* 0x000fe20008010048 */
[C---:B------:R-:W-:Y:S05]  /*ece0*/  IADD3 R2, R0.reuse, 0x40, RZ ;  /* 0x0000004000027810 */ /* 0x040fea0007ffe0ff */
[----:B------:R-:W-:Y:S01]  /*ecf0*/  @!P2 IADD3 R196, -R0, 0x71, RZ ;  /* 0x0000007100c4a810 */ /* 0x000fe20007ffe1ff */
[----:B---3--:R-:W-:Y:S01]  /*ed00*/  FFMA.FTZ R116, R198, -UR4, R116 ;  /* 0x80000004c6747c23 */ /* 0x008fe20008010074 */
[----:B------:R-:W-:Y:S01]  /*ed10*/  ISETP.GE.AND P3, PT, R2, RZ, PT ;  /* 0x000000ff0200720c */ /* 0x000fe20003f66270 */
[----:B------:R-:W-:Y:S01]  /*ed20*/  FFMA.FTZ R130, R198, -UR4, R130 ;  /* 0x80000004c6827c23 */ /* 0x000fe20008010082 */
[C---:B------:R-:W-:Y:S02]  /*ed30*/  IADD3 R3, R0.reuse, 0x3f, RZ ;  /* 0x0000003f00037810 */ /* 0x040fe40007ffe0ff */
[----:B------:R-:W1:Y:S09]  /*ed40*/  I2F R196, R196 ;  /* 0x000000c400c47306 */ /* 0x000e720000201400 */
[C---:B------:R-:W-:Y:S02]  /*ed50*/  @!P3 IADD3 R2, -R0.reuse, -0x40, RZ ;  /* 0xffffffc00002b810 */ /* 0x040fe40007ffe1ff */
[----:B------:R-:W-:Y:S02]  /*ed60*/  ISETP.GE.AND P3, PT, R3, RZ, PT ;  /* 0x000000ff0300720c */ /* 0x000fe40003f66270 */
[----:B------:R2:W3:Y:S11]  /*ed70*/  I2F R197, R2 ;  /* 0x0000000200c57306 */ /* 0x0004f60000201400 */
[----:B------:R-:W-:Y:S01]  /*ed80*/  @!P3 IADD3 R3, -R0, -0x3f, RZ ;  /* 0xffffffc10003b810 */ /* 0x000fe20007ffe1ff */
[C---:B-1----:R-:W-:Y:S02]  /*ed90*/  FFMA.FTZ R117, R196.reuse, -UR4, R117 ;  /* 0x80000004c4757c23 */ /* 0x042fe40008010075 */
[----:B------:R-:W-:Y:S01]  /*eda0*/  FFMA.FTZ R131, R196, -UR4, R131 ;  /* 0x80000004c4837c23 */ /* 0x000fe20008010083 */
[----:B------:R1:W4:Y:S01]  /*edb0*/  I2F R198, R3 ;  /* 0x0000000300c67306 */ /* 0x0003220000201400 */
[C---:B------:R-:W-:Y:S02]  /*edc0*/  IADD3 R196, R0.reuse, 0x30, RZ ;  /* 0x0000003000c47810 */ /* 0x040fe40007ffe0ff */
[----:B--2---:R-:W-:Y:S01]  /*edd0*/  IADD3 R2, R0, 0x38, RZ ;  /* 0x0000003800027810 */ /* 0x004fe20007ffe0ff */
[C---:B---3--:R-:W-:Y:S02]  /*ede0*/  FFMA.FTZ R14, R197.reuse, -UR4, R14 ;  /* 0x80000004c50e7c23 */ /* 0x048fe4000801000e */
[----:B------:R-:W-:Y:S01]  /*edf0*/  FFMA.FTZ R8, R197, -UR4, R8 ;  /* 0x80000004c5087c23 */ /* 0x000fe20008010008 */
[----:B------:R-:W-:Y:S02]  /*ee00*/  ISETP.GE.AND P2, PT, R2, RZ, PT ;  /* 0x000000ff0200720c */ /* 0x000fe40003f46270 */
[----:B-1----:R-:W-:Y:S01]  /*ee10*/  IADD3 R3, R0, 0x37, RZ ;  /* 0x0000003700037810 */ /* 0x002fe20007ffe0ff */
[----:B----4-:R-:W-:Y:S10]  /*ee20*/  FFMA.FTZ R9, R198, -UR4, R9 ;  /* 0x80000004c6097c23 */ /* 0x010ff40008010009 */
[----:B------:R-:W-:Y:S01]  /*ee30*/  @!P2 IADD3 R2, -R0, -0x38, RZ ;  /* 0xffffffc80002a810 */ /* 0x000fe20007ffe1ff */
[----:B------:R-:W-:Y:S01]  /*ee40*/  FFMA.FTZ R15, R198, -UR4, R15 ;  /* 0x80000004c60f7c23 */ /* 0x000fe2000801000f */
[----:B------:R-:W-:Y:S02]  /*ee50*/  ISETP.GE.AND P3, PT, R3, RZ, PT ;  /* 0x000000ff0300720c */ /* 0x000fe40003f66270 */
[----:B------:R1:W2:Y:S01]  /*ee60*/  I2F R197, R2 ;  /* 0x0000000200c57306 */ /* 0x0002a20000201400 */
[----:B------:R-:W-:Y:S10]  /*ee70*/  ISETP.GE.AND P2, PT, R196, RZ, PT ;  /* 0x000000ffc400720c */ /* 0x000ff40003f46270 */
[C---:B------:R-:W-:Y:S03]  /*ee80*/  @!P3 IADD3 R3, -R0.reuse, -0x37, RZ ;  /* 0xffffffc90003b810 */ /* 0x040fe60007ffe1ff */
[C---:B------:R-:W-:Y:S01]  /*ee90*/  @!P2 IADD3 R196, -R0.reuse, -0x30, RZ ;  /* 0xffffffd000c4a810 */ /* 0x040fe20007ffe1ff */
[----:B------:R3:W4:Y:S01]  /*eea0*/  I2F R198, R3 ;  /* 0x0000000300c67306 */ /* 0x0007220000201400 */
[----:B-1----:R-:W-:Y:S09]  /*eeb0*/  IADD3 R2, R0, 0x2f, RZ ;  /* 0x0000002f00027810 */ /* 0x002ff20007ffe0ff */
[----:B------:R-:W1:Y:S01]  /*eec0*/  I2F R196, R196 ;  /* 0x000000c400c47306 */ /* 0x000e620000201400 */
[C---:B--2---:R-:W-:Y:S01]  /*eed0*/  FFMA.FTZ R26, R197.reuse, -UR4, R26 ;  /* 0x80000004c51a7c23 */ /* 0x044fe2000801001a */
[----:B------:R-:W-:Y:S01]  /*eee0*/  ISETP.GE.AND P3, PT, R2, RZ, PT ;  /* 0x000000ff0200720c */ /* 0x000fe20003f66270 */
[----:B------:R-:W-:Y:S01]  /*eef0*/  FFMA.FTZ R12, R197, -UR4, R12 ;  /* 0x80000004c50c7c23 */ /* 0x000fe2000801000c */
[----:B---3--:R-:W-:Y:S01]  /*ef00*/  IADD3 R3, R0, 0x28, RZ ;  /* 0x0000002800037810 */ /* 0x008fe20007ffe0ff */
[----:B----4-:R-:W-:Y:S10]  /*ef10*/  FFMA.FTZ R13, R198, -UR4, R13 ;  /* 0x80000004c60d7c23 */ /* 0x010ff4000801000d */
[----:B------:R-:W-:Y:S01]  /*ef20*/  @!P3 IADD3 R2, -R0, -0x2f, RZ ;  /* 0xffffffd10002b810 */ /* 0x000fe20007ffe1ff */
[----:B------:R-:W-:Y:S01]  /*ef30*/  FFMA.FTZ R27, R198, -UR4, R27 ;  /* 0x80000004c61b7c23 */ /* 0x000fe2000801001b */
[----:B------:R-:W-:Y:S02]  /*ef40*/  ISETP.GE.AND P2, PT, R3, RZ, PT ;  /* 0x000000ff0300720c */ /* 0x000fe40003f46270 */
[----:B------:R2:W3:Y:S01]  /*ef50*/  I2F R197, R2 ;  /* 0x0000000200c57306 */ /* 0x0004e20000201400 */
[C---:B-1----:R-:W-:Y:S02]  /*ef60*/  FFMA.FTZ R24, R196.reuse, -UR4, R24 ;  /* 0x80000004c4187c23 */ /* 0x042fe40008010018 */
[----:B------:R-:W-:Y:S01]  /*ef70*/  FFMA.FTZ R30, R196, -UR4, R30 ;  /* 0x80000004c41e7c23 */ /* 0x000fe2000801001e */
[C---:B------:R-:W-:Y:S07]  /*ef80*/  IADD3 R196, R0.reuse, 0x20, RZ ;  /* 0x0000002000c47810 */ /* 0x040fee0007ffe0ff */
[----:B------:R-:W-:Y:S02]  /*ef90*/  @!P2 IADD3 R3, -R0, -0x28, RZ ;  /* 0xffffffd80003a810 */ /* 0x000fe40007ffe1ff */
[----:B------:R-:W-:Y:S02]  /*efa0*/  ISETP.GE.AND P2, PT, R196, RZ, PT ;  /* 0x000000ffc400720c */ /* 0x000fe40003f46270 */
[----:B------:R1:W4:Y:S01]  /*efb0*/  I2F R198, R3 ;  /* 0x0000000300c67306 */ /* 0x0003220000201400 */
[C---:B--2---:R-:W-:Y:S01]  /*efc0*/  IADD3 R2, R0.reuse, 0x27, RZ ;  /* 0x0000002700027810 */ /* 0x044fe20007ffe0ff */
[C---:B---3--:R-:W-:Y:S09]  /*efd0*/  FFMA.FTZ R25, R197.reuse, -UR4, R25 ;  /* 0x80000004c5197c23 */ /* 0x048ff20008010019 */
[----:B------:R-:W-:Y:S01]  /*efe0*/  @!P2 IADD3 R196, -R0, -0x20, RZ ;  /* 0xffffffe000c4a810 */ /* 0x000fe20007ffe1ff */
[----:B------:R-:W-:Y:S01]  /*eff0*/  FFMA.FTZ R31, R197, -UR4, R31 ;  /* 0x80000004c51f7c23 */ /* 0x000fe2000801001f */
[----:B------:R-:W-:Y:S04]  /*f000*/  ISETP.GE.AND P3, PT, R2, RZ, PT ;  /* 0x000000ff0200720c */ /* 0x000fe80003f66270 */
[----:B------:R-:W2:Y:S01]  /*f010*/  I2F R196, R196 ;  /* 0x000000c400c47306 */ /* 0x000ea20000201400 */
[----:B-1----:R-:W-:Y:S01]  /*f020*/  IADD3 R3, R0, 0x8, RZ ;  /* 0x0000000800037810 */ /* 0x002fe20007ffe0ff */
[----:B----4-:R-:W-:Y:S07]  /*f030*/  FFMA.FTZ R28, R198, -UR4, R28 ;  /* 0x80000004c61c7c23 */ /* 0x010fee000801001c */
[----:B------:R-:W-:Y:S01]  /*f040*/  @!P3 IADD3 R2, -R0, -0x27, RZ ;  /* 0xffffffd90002b810 */ /* 0x000fe20007ffe1ff */
[----:B------:R-:W-:Y:S01]  /*f050*/  FFMA.FTZ R42, R198, -UR4, R42 ;  /* 0x80000004c62a7c23 */ /* 0x000fe2000801002a */
[----:B------:R-:W-:Y:S02]  /*f060*/  ISETP.GE.AND P3, PT, R3, RZ, PT ;  /* 0x000000ff0300720c */ /* 0x000fe40003f66270 */
[----:B------:R1:W3:Y:S11]  /*f070*/  I2F R197, R2 ;  /* 0x0000000200c57306 */ /* 0x0002f60000201400 */
[----:B------:R-:W-:Y:S01]  /*f080*/  @!P3 IADD3 R3, -R0, -0x8, RZ ;  /* 0xfffffff80003b810 */ /* 0x000fe20007ffe1ff */
[C---:B--2---:R-:W-:Y:S02]  /*f090*/  FFMA.FTZ R46, R196.reuse, -UR4, R46 ;  /* 0x80000004c42e7c23 */ /* 0x044fe4000801002e */
[----:B------:R-:W-:Y:S01]  /*f0a0*/  FFMA.FTZ R40, R196, -UR4, R40 ;  /* 0x80000004c4287c23 */ /* 0x000fe20008010028 */
[----:B------:R2:W4:Y:S01]  /*f0b0*/  I2F R204, R3 ;  /* 0x0000000300cc7306 */ /* 0x0005220000201400 */
[----:B------:R-:W-:Y:S04]  /*f0c0*/  IADD3 R196, R0, -0x1, RZ ;  /* 0xffffffff00c47810 */ /* 0x000fe80007ffe0ff */
[----:B------:R-:W-:Y:S02]  /*f0d0*/  ISETP.GE.AND P3, PT, R196, RZ, PT ;  /* 0x000000ffc400720c */ /* 0x000fe40003f66270 */
[----:B-1----:R-:W-:Y:S01]  /*f0e0*/  IADD3 R2, R0, 0x7, RZ ;  /* 0x0000000700027810 */ /* 0x002fe20007ffe0ff */
[C---:B---3--:R-:W-:Y:S02]  /*f0f0*/  FFMA.FTZ R43, R197.reuse, -UR4, R43 ;  /* 0x80000004c52b7c23 */ /* 0x048fe4000801002b */
[----:B------:R-:W-:Y:S01]  /*f100*/  FFMA.FTZ R29, R197, -UR4, R29 ;  /* 0x80000004c51d7c23 */ /* 0x000fe2000801001d */
[----:B------:R-:W-:Y:S07]  /*f110*/  ISETP.GE.AND P2, PT, R2, RZ, PT ;  /* 0x000000ff0200720c */ /* 0x000fee0003f46270 */
[C---:B------:R-:W-:Y:S06]  /*f120*/  @!P3 IADD3 R196, -R0.reuse, 0x1, RZ ;  /* 0x0000000100c4b810 */ /* 0x040fec0007ffe1ff */
[----:B------:R-:W1:Y:S01]  /*f130*/  I2F R196, R196 ;  /* 0x000000c400c47306 */ /* 0x000e620000201400 */
[----:B--2---:R-:W-:Y:S01]  /*f140*/  IADD3 R3, R0, 0x1f, RZ ;  /* 0x0000001f00037810 */ /* 0x004fe20007ffe0ff */
[----:B----4-:R-:W-:Y:S01]  /*f150*/  FFMA.FTZ R6, R204, -UR4, R6 ;  /* 0x80000004cc067c23 */ /* 0x010fe20008010006 */
[----:B------:R-:W-:Y:S01]  /*f160*/  @!P2 IADD3 R2, -R0, -0x7, RZ ;  /* 0xfffffff90002a810 */ /* 0x000fe20007ffe1ff */
[C---:B------:R-:W-:Y:S01]  /*f170*/  FFMA.FTZ R74, R204.reuse, -UR4, R74 ;  /* 0x80000004cc4a7c23 */ /* 0x040fe2000801004a */
[----:B------:R-:W-:Y:S01]  /*f180*/  ISETP.GE.AND P2, PT, R3, RZ, PT ;  /* 0x000000ff0300720c */ /* 0x000fe20003f46270 */
[----:B------:R-:W-:Y:S04]  /*f190*/  FFMA.FTZ R60, R204, -UR4, R60 ;  /* 0x80000004cc3c7c23 */ /* 0x000fe8000801003c */
[----:B------:R2:W3:Y:S08]  /*f1a0*/  I2F R198, R2 ;  /* 0x0000000200c67306 */ /* 0x0004f00000201400 */
[----:B------:R-:W-:Y:S04]  /*f1b0*/  @!P2 IADD3 R3, -R0, -0x1f, RZ ;  /* 0xffffffe10003a810 */ /* 0x000fe80007ffe1ff */
[----:B------:R4:W5:Y:S01]  /*f1c0*/  I2F R197, R3 ;  /* 0x0000000300c57306 */ /* 0x0009620000201400 */
[C---:B-1----:R-:W-:Y:S02]  /*f1d0*/  FFMA.FTZ R5, R196.reuse, -UR4, R5 ;  /* 0x80000004c4057c23 */ /* 0x042fe40008010005 */
[C---:B------:R-:W-:Y:S02]  /*f1e0*/  FFMA.FTZ R19, R196.reuse, -UR4, R19 ;  /* 0x80000004c4137c23 */ /* 0x040fe40008010013 */
[C---:B------:R-:W-:Y:S02]  /*f1f0*/  FFMA.FTZ R79, R196.reuse, -UR4, R79 ;  /* 0x80000004c44f7c23 */ /* 0x040fe4000801004f */
[----:B------:R-:W-:Y:S01]  /*f200*/  FFMA.FTZ R73, R196, -UR4, R73 ;  /* 0x80000004c4497c23 */ /* 0x000fe20008010049 */
[C---:B------:R-:W-:Y:S02]  /*f210*/  IADD3 R196, R0.reuse, -0x10, RZ ;  /* 0xfffffff000c47810 */ /* 0x040fe40007ffe0ff */
[----:B--2---:R-:W-:Y:S01]  /*f220*/  IADD3 R2, R0, -0x8, RZ ;  /* 0xfffffff800027810 */ /* 0x004fe20007ffe0ff */
[C---:B---3--:R-:W-:Y:S02]  /*f230*/  FFMA.FTZ R7, R198.reuse, -UR4, R7 ;  /* 0x80000004c6077c23 */ /* 0x048fe40008010007 */
[----:B------:R-:W-:Y:S01]  /*f240*/  FFMA.FTZ R75, R198, -UR4, R75 ;  /* 0x80000004c64b7c23 */ /* 0x000fe2000801004b */
[----:B------:R-:W-:Y:S01]  /*f250*/  ISETP.GE.AND P2, PT, R2, RZ, PT ;  /* 0x000000ff0200720c */ /* 0x000fe20003f46270 */
[----:B------:R-:W-:Y:S01]  /*f260*/  FFMA.FTZ R61, R198, -UR4, R61 ;  /* 0x80000004c63d7c23 */ /* 0x000fe2000801003d */
[C---:B----4-:R-:W-:Y:S01]  /*f270*/  IADD3 R3, R0.reuse, -0x9, RZ ;  /* 0xfffffff700037810 */ /* 0x050fe20007ffe0ff */
[C---:B-----5:R-:W-:Y:S02]  /*f280*/  FFMA.FTZ R47, R197.reuse, -UR4, R47 ;  /* 0x80000004c52f7c23 */ /* 0x060fe4000801002f */
[----:B------:R-:W-:Y:S01]  /*f290*/  FFMA.FTZ R41, R197, -UR4, R41 ;  /* 0x80000004c5297c23 */ /* 0x000fe20008010029 */
[----:B------:R-:W-:Y:S07]  /*f2a0*/  ISETP.GE.AND P3, PT, R3, RZ, PT ;  /* 0x000000ff0300720c */ /* 0x000fee0003f66270 */
[C---:B------:R-:W-:Y:S04]  /*f2b0*/  @!P2 IADD3 R2, -R0.reuse, 0x8, RZ ;  /* 0x000000080002a810 */ /* 0x040fe80007ffe1ff */
[----:B------:R1:W2:Y:S02]  /*f2c0*/  I2F R204, R2 ;  /* 0x0000000200cc7306 */ /* 0x0002a40000201400 */
[----:B------:R-:W-:Y:S02]  /*f2d0*/  @!P3 IADD3 R3, -R0, 0x9, RZ ;  /* 0x000000090003b810 */ /* 0x000fe40007ffe1ff */
[----:B------:R-:W-:Y:S06]  /*f2e0*/  ISETP.GE.AND P3, PT, R196, RZ, PT ;  /* 0x000000ffc400720c */ /* 0x000fec0003f66270 */
[----:B------:R3:W4:Y:S07]  /*f2f0*/  I2F R198, R3 ;  /* 0x0000000300c67306 */ /* 0x00072e0000201400 */
[C---:B------:R-:W-:Y:S02]  /*f300*/  @!P3 IADD3 R196, -R0.reuse, 0x10, RZ ;  /* 0x0000001000c4b810 */ /* 0x040fe40007ffe1ff */
[----:B-1----:R-:W-:Y:S01]  /*f310*/  IADD3 R2, R0, 0x18, RZ ;  /* 0x0000001800027810 */ /* 0x002fe20007ffe0ff */
[C---:B--2---:R-:W-:Y:S02]  /*f320*/  FFMA.FTZ R22, R204.reuse, -UR4, R22 ;  /* 0x80000004cc167c23 */ /* 0x044fe40008010016 */
[----:B------:R-:W-:Y:S01]  /*f330*/  FFMA.FTZ R16, R204, -UR4, R16 ;  /* 0x80000004cc107c23 */ /* 0x000fe20008010010 */
[----:B------:R-:W-:Y:S01]  /*f340*/  ISETP.GE.AND P2, PT, R2, RZ, PT ;  /* 0x000000ff0200720c */ /* 0x000fe20003f46270 */
[C---:B------:R-:W-:Y:S02]  /*f350*/  FFMA.FTZ R90, R204.reuse, -UR4, R90 ;  /* 0x80000004cc5a7c23 */ /* 0x040fe4000801005a */
[----:B------:R-:W-:Y:S01]  /*f360*/  FFMA.FTZ R76, R204, -UR4, R76 ;  /* 0x80000004cc4c7c23 */ /* 0x000fe2000801004c */
[----:B---3--:R-:W-:Y:S01]  /*f370*/  IADD3 R3, R0, -0x11, RZ ;  /* 0xffffffef00037810 */ /* 0x008fe20007ffe0ff */
[C---:B----4-:R-:W-:Y:S02]  /*f380*/  FFMA.FTZ R23, R198.reuse, -UR4, R23 ;  /* 0x80000004c6177c23 */ /* 0x050fe40008010017 */
[C---:B------:R-:W-:Y:S02]  /*f390*/  FFMA.FTZ R17, R198.reuse, -UR4, R17 ;  /* 0x80000004c6117c23 */ /* 0x040fe40008010011 */
[----:B------:R-:W-:Y:S04]  /*f3a0*/  FFMA.FTZ R91, R198, -UR4, R91 ;  /* 0x80000004c65b7c23 */ /* 0x000fe8000801005b */
[----:B------:R-:W-:Y:S01]  /*f3b0*/  @!P2 IADD3 R2, -R0, -0x18, RZ ;  /* 0xffffffe80002a810 */ /* 0x000fe20007ffe1ff */
[----:B------:R-:W-:Y:S01]  /*f3c0*/  FFMA.FTZ R77, R198, -UR4, R77 ;  /* 0x80000004c64d7c23 */ /* 0x000fe2000801004d */
[----:B------:R-:W-:Y:S01]  /*f3d0*/  ISETP.GE.AND P2, PT, R3, RZ, PT ;  /* 0x000000ff0300720c */ /* 0x000fe20003f46270 */
[----:B------:R-:W1:Y:S10]  /*f3e0*/  I2F R198, R196 ;  /* 0x000000c400c67306 */ /* 0x000e740000201400 */
[----:B------:R2:W3:Y:S02]  /*f3f0*/  I2F R197, R2 ;  /* 0x0000000200c57306 */ /* 0x0004e40000201400 */
[----:B------:R-:W-:Y:S08]  /*f400*/  @!P2 IADD3 R3, -R0, 0x11, RZ ;  /* 0x000000110003a810 */ /* 0x000ff00007ffe1ff */
[----:B------:R-:W4:Y:S01]  /*f410*/  I2F R196, R3 ;  /* 0x0000000300c47306 */ /* 0x000f220000201400 */
[C---:B-1----:R-:W-:Y:S02]  /*f420*/  FFMA.FTZ R20, R198.reuse, -UR4, R20 ;  /* 0x80000004c6147c23 */ /* 0x042fe40008010014 */
[C---:B------:R-:W-:Y:S02]  /*f430*/  FFMA.FTZ R34, R198.reuse, -UR4, R34 ;  /* 0x80000004c6227c23 */ /* 0x040fe40008010022 */
[C---:B------:R-:W-:Y:S02]  /*f440*/  FFMA.FTZ R94, R198.reuse, -UR4, R94 ;  /* 0x80000004c65e7c23 */ /* 0x040fe4000801005e */
[----:B------:R-:W-:Y:S01]  /*f450*/  FFMA.FTZ R88, R198, -UR4, R88 ;  /* 0x80000004c6587c23 */ /* 0x000fe20008010058 */
[----:B--2---:R-:W-:Y:S01]  /*f460*/  IADD3 R2, R0, -0x18, RZ ;  /* 0xffffffe800027810 */ /* 0x004fe20007ffe0ff */
[C---:B---3--:R-:W-:Y:S02]  /*f470*/  FFMA.FTZ R58, R197.reuse, -UR4, R58 ;  /* 0x80000004c53a7c23 */ /* 0x048fe4000801003a */
[----:B------:R-:W-:Y:S01]  /*f480*/  FFMA.FTZ R44, R197, -UR4, R44 ;  /* 0x80000004c52c7c23 */ /* 0x000fe2000801002c */
[----:B------:R-:W-:Y:S02]  /*f490*/  ISETP.GE.AND P3, PT, R2, RZ, PT ;  /* 0x000000ff0200720c */ /* 0x000fe40003f66270 */
[----:B------:R-:W-:Y:S04]  /*f4a0*/  IADD3 R197, R0, 0x17, RZ ;  /* 0x0000001700c57810 */ /* 0x000fe80007ffe0ff */
[----:B------:R-:W-:Y:S01]  /*f4b0*/  ISETP.GE.AND P2, PT, R197, RZ, PT ;  /* 0x000000ffc500720c */ /* 0x000fe20003f46270 */
[C---:B----4-:R-:W-:Y:S02]  /*f4c0*/  FFMA.FTZ R21, R196.reuse, -UR4, R21 ;  /* 0x80000004c4157c23 */ /* 0x050fe40008010015 */
[C---:B------:R-:W-:Y:S02]  /*f4d0*/  FFMA.FTZ R35, R196.reuse, -UR4, R35 ;  /* 0x80000004c4237c23 */ /* 0x040fe40008010023 */
[----:B------:R-:W-:Y:S02]  /*f4e0*/  FFMA.FTZ R95, R196, -UR4, R95 ;  /* 0x80000004c45f7c23 */ /* 0x000fe4000801005f */
[----:B------:R-:W-:Y:S01]  /*f4f0*/  @!P3 IADD3 R2, -R0, 0x18, RZ ;  /* 0x000000180002b810 */ /* 0x000fe20007ffe1ff */
[----:B------:R-:W-:Y:S01]  /*f500*/  FFMA.FTZ R89, R196, -UR4, R89 ;  /* 0x80000004c4597c23 */ /* 0x000fe20008010059 */
[----:B------:R-:W-:Y:S02]  /*f510*/  IADD3 R196, R0, -0x19, RZ ;  /* 0xffffffe700c47810 */ /* 0x000fe40007ffe0ff */
[----:B------:R1:W2:Y:S02]  /*f520*/  I2F R3, R2 ;  /* 0x0000000200037306 */ /* 0x0002a40000201400 */
[----:B------:R-:W-:Y:S02]  /*f530*/  ISETP.GE.AND P4, PT, R196, RZ, PT ;  /* 0x000000ffc400720c */ /* 0x000fe40003f86270 */
[C---:B------:R-:W-:Y:S06]  /*f540*/  @!P2 IADD3 R197, -R0.reuse, -0x17, RZ ;  /* 0xffffffe900c5a810 */ /* 0x040fec0007ffe1ff */
[----:B------:R-:W3:Y:S05]  /*f550*/  I2F R197, R197 ;  /* 0x000000c500c57306 */ /* 0x000eea0000201400 */
[C---:B------:R-:W-:Y:S05]  /*f560*/  @!P4 IADD3 R196, -R0.reuse, 0x19, RZ ;  /* 0x0000001900c4c810 */ /* 0x040fea0007ffe1ff */
[----:B------:R-:W4:Y:S01]  /*f570*/  I2F R198, R196 ;  /* 0x000000c400c67306 */ /* 0x000f220000201400 */
[----:B-1----:R-:W-:Y:S01]  /*f580*/  IADD3 R2, R0, 0x48, RZ ;  /* 0x0000004800027810 */ /* 0x002fe20007ffe0ff */
[C---:B--2---:R-:W-:Y:S02]  /*f590*/  FFMA.FTZ R32, R3.reuse, -UR4, R32 ;  /* 0x8000000403207c23 */ /* 0x044fe40008010020 */
[C---:B------:R-:W-:Y:S01]  /*f5a0*/  FFMA.FTZ R38, R3.reuse, -UR4, R38 ;  /* 0x8000000403267c23 */ /* 0x040fe20008010026 */
[----:B------:R-:W-:Y:S01]  /*f5b0*/  ISETP.GE.AND P3, PT, R2, RZ, PT ;  /* 0x000000ff0200720c */ /* 0x000fe20003f66270 */
[C---:B------:R-:W-:Y:S02]  /*f5c0*/  FFMA.FTZ R106, R3.reuse, -UR4, R106 ;  /* 0x80000004036a7c23 */ /* 0x040fe4000801006a */
[----:B------:R-:W-:Y:S01]  /*f5d0*/  FFMA.FTZ R92, R3, -UR4, R92 ;  /* 0x80000004035c7c23 */ /* 0x000fe2000801005c */
[C---:B------:R-:W-:Y:S01]  /*f5e0*/  IADD3 R3, R0.reuse, -0x20, RZ ;  /* 0xffffffe000037810 */ /* 0x040fe20007ffe0ff */
[C---:B---3--:R-:W-:Y:S02]  /*f5f0*/  FFMA.FTZ R59, R197.reuse, -UR4, R59 ;  /* 0x80000004c53b7c23 */ /* 0x048fe4000801003b */
[----:B------:R-:W-:Y:S01]  /*f600*/  FFMA.FTZ R45, R197, -UR4, R45 ;  /* 0x80000004c52d7c23 */ /* 0x000fe2000801002d */
[C---:B------:R-:W-:Y:S05]  /*f610*/  IADD3 R197, R0.reuse, 0x10, RZ ;  /* 0x0000001000c57810 */ /* 0x040fea0007ffe0ff */
[----:B------:R-:W-:Y:S02]  /*f620*/  @!P3 IADD3 R2, -R0, -0x48, RZ ;  /* 0xffffffb80002b810 */ /* 0x000fe40007ffe1ff */
[----:B------:R-:W-:Y:S01]  /*f630*/  ISETP.GE.AND P3, PT, R3, RZ, PT ;  /* 0x000000ff0300720c */ /* 0x000fe20003f66270 */
[C---:B----4-:R-:W-:Y:S01]  /*f640*/  FFMA.FTZ R33, R198.reuse, -UR4, R33 ;  /* 0x80000004c6217c23 */ /* 0x050fe20008010021 */
[----:B------:R1:W2:Y:S01]  /*f650*/  I2F R204, R2 ;  /* 0x0000000200cc7306 */ /* 0x0002a20000201400 */
[C---:B------:R-:W-:Y:S02]  /*f660*/  FFMA.FTZ R39, R198.reuse, -UR4, R39 ;  /* 0x80000004c6277c23 */ /* 0x040fe40008010027 */
[C---:B------:R-:W-:Y:S02]  /*f670*/  FFMA.FTZ R107, R198.reuse, -UR4, R107 ;  /* 0x80000004c66b7c23 */ /* 0x040fe4000801006b */
[----:B------:R-:W-:Y:S06]  /*f680*/  FFMA.FTZ R93, R198, -UR4, R93 ;  /* 0x80000004c65d7c23 */ /* 0x000fec000801005d */
[C---:B------:R-:W-:Y:S04]  /*f690*/  @!P3 IADD3 R3, -R0.reuse, 0x20, RZ ;  /* 0x000000200003b810 */ /* 0x040fe80007ffe1ff */
[----:B------:R-:W3:Y:S01]  /*f6a0*/  I2F R196, R3 ;  /* 0x0000000300c47306 */ /* 0x000ee20000201400 */
[----:B-1----:R-:W-:Y:S01]  /*f6b0*/  IADD3 R2, R0, -0x21, RZ ;  /* 0xffffffdf00027810 */ /* 0x002fe20007ffe0ff */
[----:B--2---:R-:W-:Y:S03]  /*f6c0*/  FFMA.FTZ R10, R204, -UR4, R10 ;  /* 0x80000004cc0a7c23 */ /* 0x004fe6000801000a */
[----:B------:R-:W-:Y:S01]  /*f6d0*/  ISETP.GE.AND P2, PT, R2, RZ, PT ;  /* 0x000000ff0200720c */ /* 0x000fe20003f46270 */
[----:B---3--:R-:W-:Y:S11]  /*f6e0*/  FFMA.FTZ R36, R196, -UR4, R36 ;  /* 0x80000004c4247c23 */ /* 0x008ff60008010024 */
[----:B------:R-:W-:Y:S01]  /*f6f0*/  @!UPT UIADD3 URZ, URZ, URZ, URZ ;  /* 0x0000003f3f3ff290 */ /* 0x000fe2000fffe03f */
[----:B------:R-:W-:Y:S01]  /*f700*/  @!P2 IADD3 R2, -R0, 0x21, RZ ;  /* 0x000000210002a810 */ /* 0x000fe20007ffe1ff */
[C---:B------:R-:W-:Y:S01]  /*f710*/  FFMA.FTZ R50, R196.reuse, -UR4, R50 ;  /* 0x80000004c4327c23 */ /* 0x040fe20008010032 */
[----:B------:R-:W-:Y:S01]  /*f720*/  ISETP.GE.AND P2, PT, R197, RZ, PT ;  /* 0x000000ffc500720c */ /* 0x000fe20003f46270 */
[C---:B------:R-:W-:Y:S01]  /*f730*/  FFMA.FTZ R110, R196.reuse, -UR4, R110 ;  /* 0x80000004c46e7c23 */ /* 0x040fe2000801006e */
[----:B------:R1:W2:Y:S01]  /*f740*/  I2F R3, R2 ;  /* 0x0000000200037306 */ /* 0x0002a20000201400 */
[----:B------:R-:W-:Y:S01]  /*f750*/  FFMA.FTZ R104, R196, -UR4, R104 ;  /* 0x80000004c4687c23 */ /* 0x000fe20008010068 */
[----:B------:R-:W-:Y:S04]  /*f760*/  IADD3 R196, R0, -0x28, RZ ;  /* 0xffffffd800c47810 */ /* 0x000fe80007ffe0ff */
[----:B------:R-:W-:Y:S05]  /*f770*/  ISETP.GE.AND P4, PT, R196, RZ, PT ;  /* 0x000000ffc400720c */ /* 0x000fea0003f86270 */
[C---:B------:R-:W-:Y:S06]  /*f780*/  @!P2 IADD3 R197, -R0.reuse, -0x10, RZ ;  /* 0xfffffff000c5a810 */ /* 0x040fec0007ffe1ff */
[----:B------:R-:W3:Y:S02]  /*f790*/  I2F R197, R197 ;  /* 0x000000c500c57306 */ /* 0x000ee40000201400 */
[C---:B------:R-:W-:Y:S02]  /*f7a0*/  @!P4 IADD3 R196, -R0.reuse, 0x28, RZ ;  /* 0x0000002800c4c810 */ /* 0x040fe40007ffe1ff */
[----:B-1----:R-:W-:Y:S01]  /*f7b0*/  IADD3 R2, R0, -0x78, RZ ;  /* 0xffffff8800027810 */ /* 0x002fe20007ffe0ff */
[C---:B--2---:R-:W-:Y:S05]  /*f7c0*/  FFMA.FTZ R37, R3.reuse, -UR4, R37 ;  /* 0x8000000403257c23 */ /* 0x044fea0008010025 */
[----:B------:R-:W1:Y:S01]  /*f7d0*/  I2F R196, R196 ;  /* 0x000000c400c47306 */ /* 0x000e620000201400 */
[----:B------:R-:W-:Y:S01]  /*f7e0*/  ISETP.GE.AND P3, PT, R2, RZ, PT ;  /* 0x000000ff0200720c */ /* 0x000fe20003f66270 */
[C---:B------:R-:W-:Y:S02]  /*f7f0*/  FFMA.FTZ R51, R3.reuse, -UR4, R51 ;  /* 0x8000000403337c23 */ /* 0x040fe40008010033 */
[C---:B------:R-:W-:Y:S02]  /*f800*/  FFMA.FTZ R111, R3.reuse, -UR4, R111 ;  /* 0x80000004036f7c23 */ /* 0x040fe4000801006f */
[----:B------:R-:W-:Y:S01]  /*f810*/  FFMA.FTZ R105, R3, -UR4, R105 ;  /* 0x8000000403697c23 */ /* 0x000fe20008010069 */
[C---:B------:R-:W-:Y:S07]  /*f820*/  IADD3 R3, R0.reuse, -0x29, RZ ;  /* 0xffffffd700037810 */ /* 0x040fee0007ffe0ff */
[C---:B------:R-:W-:Y:S01]  /*f830*/  @!P3 IADD3 R2, -R0.reuse, 0x78, RZ ;  /* 0x000000780002b810 */ /* 0x040fe20007ffe1ff */
[----:B---3--:R-:W-:Y:S01]  /*f840*/  FFMA.FTZ R62, R197, -UR4, R62 ;  /* 0x80000004c53e7c23 */ /* 0x008fe2000801003e */
[----:B------:R-:W-:Y:S01]  /*f850*/  ISETP.GE.AND P3, PT, R3, RZ, PT ;  /* 0x000000ff0300720c */ /* 0x000fe20003f66270 */
[----:B------:R-:W-:Y:S01]  /*f860*/  FFMA.FTZ R56, R197, -UR4, R56 ;  /* 0x80000004c5387c23 */ /* 0x000fe20008010038 */
[----:B------:R2:W3:Y:S01]  /*f870*/  I2F R198, R2 ;  /* 0x0000000200c67306 */ /* 0x0004e20000201400 */
[----:B------:R-:W-:Y:S04]  /*f880*/  IADD3 R197, R0, -0x39, RZ ;  /* 0xffffffc700c57810 */ /* 0x000fe80007ffe0ff */
[----:B------:R-:W-:Y:S01]  /*f890*/  ISETP.GE.AND P4, PT, R197, RZ, PT ;  /* 0x000000ffc500720c */ /* 0x000fe20003f86270 */
[C---:B-1----:R-:W-:Y:S02]  /*f8a0*/  FFMA.FTZ R48, R196.reuse, -UR4, R48 ;  /* 0x80000004c4307c23 */ /* 0x042fe40008010030 */
[C---:B------:R-:W-:Y:S02]  /*f8b0*/  FFMA.FTZ R54, R196.reuse, -UR4, R54 ;  /* 0x80000004c4367c23 */ /* 0x040fe40008010036 */
[----:B------:R-:W-:Y:S01]  /*f8c0*/  FFMA.FTZ R122, R196, -UR4, R122 ;  /* 0x80000004c47a7c23 */ /* 0x000fe2000801007a */
[----:B------:R-:W-:Y:S01]  /*f8d0*/  @!P3 IADD3 R3, -R0, 0x29, RZ ;  /* 0x000000290003b810 */ /* 0x000fe20007ffe1ff */
[----:B------:R-:W-:Y:S01]  /*f8e0*/  FFMA.FTZ R108, R196, -UR4, R108 ;  /* 0x80000004c46c7c23 */ /* 0x000fe2000801006c */
[----:B------:R-:W-:Y:S04]  /*f8f0*/  IADD3 R196, R0, -0x31, RZ ;  /* 0xffffffcf00c47810 */ /* 0x000fe80007ffe0ff */
[----:B------:R-:W1:Y:S01]  /*f900*/  I2F R3, R3 ;  /* 0x0000000300037306 */ /* 0x000e620000201400 */
[----:B------:R-:W-:Y:S02]  /*f910*/  ISETP.GE.AND P6, PT, R196, RZ, PT ;  /* 0x000000ffc400720c */ /* 0x000fe40003fc6270 */
[C---:B------:R-:W-:Y:S02]  /*f920*/  @!P4 IADD3 R197, -R0.reuse, 0x39, RZ ;  /* 0x0000003900c5c810 */ /* 0x040fe40007ffe1ff */
[----:B--2---:R-:W-:Y:S01]  /*f930*/  IADD3 R2, R0, -0x30, RZ ;  /* 0xffffffd000027810 */ /* 0x004fe20007ffe0ff */
[----:B---3--:R-:W-:Y:S01]  /*f940*/  FFMA.FTZ R128, R198, -UR4, R128 ;  /* 0x80000004c6807c23 */ /* 0x008fe20008010080 */
[----:B------:R-:W-:Y:S02]  /*f950*/  IADD3 R198, R0, -0x38, RZ ;  /* 0xffffffc800c67810 */ /* 0x000fe40007ffe0ff */
[----:B------:R-:W-:Y:S02]  /*f960*/  ISETP.GE.AND P2, PT, R2, RZ, PT ;  /* 0x000000ff0200720c */ /* 0x000fe40003f46270 */
[----:B------:R-:W-:Y:S03]  /*f970*/  ISETP.GE.AND P5, PT, R198, RZ, PT ;  /* 0x000000ffc600720c */ /* 0x000fe60003fa6270 */
[C---:B------:R-:W-:Y:S08]  /*f980*/  @!P6 IADD3 R196, -R0.reuse, 0x31, RZ ;  /* 0x0000003100c4e810 */ /* 0x040ff00007ffe1ff */
[C---:B------:R-:W-:Y:S01]  /*f990*/  @!P2 IADD3 R2, -R0.reuse, 0x30, RZ ;  /* 0x000000300002a810 */ /* 0x040fe20007ffe1ff */
[C---:B-1----:R-:W-:Y:S01]  /*f9a0*/  FFMA.FTZ R49, R3.reuse, -UR4, R49 ;  /* 0x8000000403317c23 */ /* 0x042fe20008010031 */
[C---:B------:R-:W-:Y:S01]  /*f9b0*/  @!P5 IADD3 R198, -R0.reuse, 0x38, RZ ;  /* 0x0000003800c6d810 */ /* 0x040fe20007ffe1ff */
[C---:B------:R-:W-:Y:S02]  /*f9c0*/  FFMA.FTZ R55, R3.reuse, -UR4, R55 ;  /* 0x8000000403377c23 */ /* 0x040fe40008010037 */
[C---:B------:R-:W-:Y:S01]  /*f9d0*/  FFMA.FTZ R123, R3.reuse, -UR4, R123 ;  /* 0x80000004037b7c23 */ /* 0x040fe2000801007b */
[----:B------:R-:W1:Y:S01]  /*f9e0*/  I2F R2, R2 ;  /* 0x0000000200027306 */ /* 0x000e620000201400 */
[----:B------:R-:W-:Y:S01]  /*f9f0*/  FFMA.FTZ R109, R3, -UR4, R109 ;  /* 0x80000004036d7c23 */ /* 0x000fe2000801006d */
[C---:B------:R-:W-:Y:S04]  /*fa00*/  IADD3 R3, R0.reuse, -0x79, RZ ;  /* 0xffffff8700037810 */ /* 0x040fe80007ffe0ff */
[----:B------:R-:W-:Y:S04]  /*fa10*/  ISETP.GE.AND P3, PT, R3, RZ, PT ;  /* 0x000000ff0300720c */ /* 0x000fe80003f66270 */
[----:B------:R-:W2:Y:S09]  /*fa20*/  I2F R198, R198 ;  /* 0x000000c600c67306 */ /* 0x000eb20000201400 */
[----:B------:R-:W-:Y:S01]  /*fa30*/  @!P3 IADD3 R3, -R0, 0x79, RZ ;  /* 0x000000790003b810 */ /* 0x000fe20007ffe1ff */
[C---:B-1----:R-:W-:Y:S05]  /*fa40*/  FFMA.FTZ R52, R2.reuse, -UR4, R52 ;  /* 0x8000000402347c23 */ /* 0x042fea0008010034 */
[----:B------:R-:W1:Y:S01]  /*fa50*/  I2F R3, R3 ;  /* 0x0000000300037306 */ /* 0x000e620000201400 */
[C---:B------:R-:W-:Y:S02]  /*fa60*/  FFMA.FTZ R66, R2.reuse, -UR4, R66 ;  /* 0x8000000402427c23 */ /* 0x040fe40008010042 */
[C---:B------:R-:W-:Y:S02]  /*fa70*/  FFMA.FTZ R126, R2.reuse, -UR4, R126 ;  /* 0x80000004027e7c23 */ /* 0x040fe4000801007e */
[----:B------:R-:W-:Y:S01]  /*fa80*/  FFMA.FTZ R120, R2, -UR4, R120 ;  /* 0x8000000402787c23 */ /* 0x000fe20008010078 */
[----:B------:R-:W-:Y:S01]  /*fa90*/  IADD3 R2, R0, 0xf, RZ ;  /* 0x0000000f00027810 */ /* 0x000fe20007ffe0ff */
[----:B--2---:R-:W-:Y:S03]  /*faa0*/  FFMA.FTZ R64, R198, -UR4, R64 ;  /* 0x80000004c6407c23 */ /* 0x004fe60008010040 */
[----:B------:R-:W-:Y:S01]  /*fab0*/  ISETP.GE.AND P2, PT, R2, RZ, PT ;  /* 0x000000ff0200720c */ /* 0x000fe20003f46270 */
[C---:B------:R-:W-:Y:S02]  /*fac0*/  FFMA.FTZ R70, R198.reuse, -UR4, R70 ;  /* 0x80000004c6467c23 */ /* 0x040fe40008010046 */
[----:B------:R-:W-:Y:S10]  /*fad0*/  FFMA.FTZ R124, R198, -UR4, R124 ;  /* 0x80000004c67c7c23 */ /* 0x000ff4000801007c */
[----:B------:R-:W-:Y:S01]  /*fae0*/  @!P2 IADD3 R2, -R0, -0xf, RZ ;  /* 0xfffffff10002a810 */ /* 0x000fe20007ffe1ff */
[----:B-1----:R-:W-:Y:S01]  /*faf0*/  FFMA.FTZ R129, R3, -UR4, R129 ;  /* 0x8000000403817c23 */ /* 0x002fe20008010081 */
[----:B------:R-:W-:Y:S04]  /*fb00*/  FMNMX.FTZ R0, R4, R201, !PT ;  /* 0x000000c904007209 */ /* 0x000fe80007810000 */
[----:B------:R-:W1:Y:S01]  /*fb10*/  I2F R2, R2 ;  /* 0x0000000200027306 */ /* 0x000e620000201400 */
[----:B------:R-:W-:Y:S04]  /*fb20*/  FMNMX.FTZ R0, R5, R0, !PT ;  /* 0x0000000005007209 */ /* 0x000fe80007810000 */
[----:B------:R-:W-:Y:S04]  /*fb30*/  FMNMX.FTZ R3, R16, R0, !PT ;  /* 0x0000000010037209 */ /* 0x000fe80007810000 */
[----:B------:R-:W-:Y:S01]  /*fb40*/  FMNMX.FTZ R3, R17, R3, !PT ;  /* 0x0000000311037209 */ /* 0x000fe20007810000 */
[----:B------:R-:W2:Y:S03]  /*fb50*/  I2F R0, R196 ;  /* 0x000000c400007306 */ /* 0x000ea60000201400 */
[----:B------:R-:W-:Y:S04]  /*fb60*/  FMNMX.FTZ R3, R20, R3, !PT ;  /* 0x0000000314037209 */ /* 0x000fe80007810000 */
[----:B------:R-:W-:Y:S03]  /*fb70*/  FMNMX.FTZ R3, R21, R3, !PT ;  /* 0x0000000315037209 */ /* 0x000fe60007810000 */
[----:B------:R-:W3:Y:S01]  /*fb80*/  I2F R196, R197 ;  /* 0x000000c500c47306 */ /* 0x000ee20000201400 */
[----:B------:R-:W-:Y:S01]  /*fb90*/  FMNMX.FTZ R3, R32, R3, !PT ;  /* 0x0000000320037209 */ /* 0x000fe20007810000 */
[C---:B-1----:R-:W-:Y:S03]  /*fba0*/  FFMA.FTZ R63, R2.reuse, -UR4, R63 ;  /* 0x80000004023f7c23 */ /* 0x042fe6000801003f */
[----:B------:R-:W-:Y:S01]  /*fbb0*/  FMNMX.FTZ R3, R33, R3, !PT ;  /* 0x0000000321037209 */ /* 0x000fe20007810000 */
[----:B------:R-:W-:Y:S01]  /*fbc0*/  FFMA.FTZ R57, R2, -UR4, R57 ;  /* 0x8000000402397c23 */ /* 0x000fe20008010039 */
[----:B------:R-:W-:Y:S02]  /*fbd0*/  FMNMX.FTZ R2, R6, R199, !PT ;  /* 0x000000c706027209 */ /* 0x000fe40007810000 */
[----:B------:R-:W-:Y:S02]  /*fbe0*/  FMNMX.FTZ R3, R36, R3, !PT ;  /* 0x0000000324037209 */ /* 0x000fe40007810000 */
[----:B------:R-:W-:Y:S02]  /*fbf0*/  FMNMX.FTZ R2, R7, R2, !PT ;  /* 0x0000000207027209 */ /* 0x000fe40007810000 */
[----:B------:R-:W-:Y:S01]  /*fc00*/  FMNMX.FTZ R3, R37, R3, !PT ;  /* 0x0000000325037209 */ /* 0x000fe20007810000 */
[----:B--2---:R-:W-:Y:S01]  /*fc10*/  FFMA.FTZ R53, R0, -UR4, R53 ;  /* 0x8000000400357c23 */ /* 0x004fe20008010035 */
[----:B------:R-:W-:Y:S01]  /*fc20*/  FMNMX.FTZ R2, R18, R2, !PT ;  /* 0x0000000212027209 */ /* 0x000fe20007810000 */
[----:B------:R-:W-:Y:S01]  /*fc30*/  FFMA.FTZ R67, R0, -UR4, R67 ;  /* 0x8000000400437c23 */ /* 0x000fe20008010043 */
[----:B------:R-:W-:Y:S01]  /*fc40*/  FMNMX.FTZ R3, R48, R3, !PT ;  /* 0x0000000330037209 */ /* 0x000fe20007810000 */
[C---:B------:R-:W-:Y:S01]  /*fc50*/  FFMA.FTZ R127, R0.reuse, -UR4, R127 ;  /* 0x80000004007f7c23 */ /* 0x040fe2000801007f */
[----:B------:R-:W-:Y:S01]  /*fc60*/  FMNMX.FTZ R2, R19, R2, !PT ;  /* 0x0000000213027209 */ /* 0x000fe20007810000 */
[----:B------:R-:W-:Y:S01]  /*fc70*/  FFMA.FTZ R121, R0, -UR4, R121 ;  /* 0x8000000400797c23 */ /* 0x000fe20008010079 */
[----:B------:R-:W-:Y:S02]  /*fc80*/  FMNMX.FTZ R3, R49, R3, !PT ;  /* 0x0000000331037209 */ /* 0x000fe40007810000 */
[----:B------:R-:W-:Y:S01]  /*fc90*/  FMNMX.FTZ R2, R22, R2, !PT ;  /* 0x0000000216027209 */ /* 0x000fe20007810000 */
[----:B---3--:R-:W-:Y:S01]  /*fca0*/  FFMA.FTZ R65, R196, -UR4, R65 ;  /* 0x80000004c4417c23 */ /* 0x008fe20008010041 */
[----:B------:R-:W-:Y:S01]  /*fcb0*/  FMNMX.FTZ R3, R52, R3, !PT ;  /* 0x0000000334037209 */ /* 0x000fe20007810000 */
[C---:B------:R-:W-:Y:S01]  /*fcc0*/  FFMA.FTZ R71, R196.reuse, -UR4, R71 ;  /* 0x80000004c4477c23 */ /* 0x040fe20008010047 */
[----:B------:R-:W-:Y:S01]  /*fcd0*/  FMNMX.FTZ R2, R23, R2, !PT ;  /* 0x0000000217027209 */ /* 0x000fe20007810000 */
[----:B------:R-:W-:Y:S01]  /*fce0*/  FFMA.FTZ R125, R196, -UR4, R125 ;  /* 0x80000004c47d7c23 */ /* 0x000fe2000801007d */
        /* <DEDUP_REMOVED lines=92> */
[----:B------:R-:W-:Y:S04]  /*102b0*/  FMNMX.FTZ R3, R45, R3, !PT ;  /* 0x000000032d037209 */ /* 0x000fe80007810000 */
[----:B------:R-:W-:Y:S04]  /*102c0*/  FMNMX.FTZ R3, R56, R3, !PT ;  /* 0x0000000338037209 */ /* 0x000fe80007810000 */
[----:B------:R-:W-:Y:S02]  /*102d0*/  FMNMX.FTZ R3, R57, R3, !PT ;  /* 0x0000000339037209 */ /* 0x000fe40007810000 */
[----:B-1----:R-:W-:Y:S02]  /*102e0*/  FMNMX.FTZ R0, R0, R2, !PT ;  /* 0x0000000200007209 */ /* 0x002fe40007810000 */
[----:B------:R-:W-:Y:S04]  /*102f0*/  FMNMX.FTZ R2, R60, R3, !PT ;  /* 0x000000033c027209 */ /* 0x000fe80007810000 */
[----:B------:R-:W-:Y:S02]  /*10300*/  FMNMX.FTZ R2, R61, R2, !PT ;  /* 0x000000023d027209 */ /* 0x000fe40007810000 */
[----:B--2---:R-:W-:Y:S02]  /*10310*/  FMNMX.FTZ R197, R197, R196, !PT ;  /* 0x000000c4c5c57209 */ /* 0x004fe40007810000 */
[----:B------:R-:W-:Y:S01]  /*10320*/  FMNMX.FTZ R2, R72, R2, !PT ;  /* 0x0000000248027209 */ /* 0x000fe20007810000 */
[----:B------:R-:W1:Y:S03]  /*10330*/  SHFL.BFLY PT, R196, R198, 0x1, 0x1f ;  /* 0x0c201f00c6c47f89 */ /* 0x000e6600000e0000 */
[----:B------:R-:W-:Y:S04]  /*10340*/  FMNMX.FTZ R2, R73, R2, !PT ;  /* 0x0000000249027209 */ /* 0x000fe80007810000 */
[----:B------:R-:W-:Y:S01]  /*10350*/  FMNMX.FTZ R2, R76, R2, !PT ;  /* 0x000000024c027209 */ /* 0x000fe20007810000 */
[----:B------:R-:W2:Y:S03]  /*10360*/  SHFL.BFLY PT, R3, R197, 0x1, 0x1f ;  /* 0x0c201f00c5037f89 */ /* 0x000ea600000e0000 */
        /* <DEDUP_REMOVED lines=9> */
[----:B------:R-:W1:Y:S01]  /*10400*/  SHFL.BFLY PT, R3, R0, 0x1, 0x1f ;  /* 0x0c201f0000037f89 */ /* 0x000e6200000e0000 */
[----:B------:R-:W-:Y:S02]  /*10410*/  FSETP.NEU.FTZ.AND P2, PT, R197, -INF , PT ;  /* 0xff800000c500780b */ /* 0x000fe40003f5d000 */
[----:B------:R-:W-:Y:S04]  /*10420*/  FMNMX.FTZ R2, R108, R2, !PT ;  /* 0x000000026c027209 */ /* 0x000fe80007810000 */
[----:B------:R-:W-:Y:S04]  /*10430*/  FMNMX.FTZ R2, R109, R2, !PT ;  /* 0x000000026d027209 */ /* 0x000fe80007810000 */
[----:B------:R-:W-:Y:S04]  /*10440*/  FMNMX.FTZ R2, R120, R2, !PT ;  /* 0x0000000278027209 */ /* 0x000fe80007810000 */
[----:B------:R-:W-:Y:S04]  /*10450*/  FMNMX.FTZ R2, R121, R2, !PT ;  /* 0x0000000279027209 */ /* 0x000fe80007810000 */
[----:B------:R-:W-:Y:S01]  /*10460*/  FMNMX.FTZ R204, R124, R2, !PT ;  /* 0x000000027ccc7209 */ /* 0x000fe20007810000 */
[C---:B------:R-:W-:Y:S02]  /*10470*/  FADD.FTZ R2, -R197.reuse, R199 ;  /* 0x000000c7c5027221 */ /* 0x040fe40000010100 */
[----:B------:R-:W-:Y:S01]  /*10480*/  FMUL.FTZ R199, R197, c[0x0][0x23c] ;  /* 0x00008f00c5c77a20 */ /* 0x000fe20000410000 */
[----:B------:R-:W-:Y:S01]  /*10490*/  FMNMX.FTZ R204, R125, R204, !PT ;  /* 0x000000cc7dcc7209 */ /* 0x000fe20007810000 */
[----:B------:R-:W-:Y:S01]  /*104a0*/  FMUL.FTZ R2, R2, c[0x0][0x23c] ;  /* 0x00008f0002027a20 */ /* 0x000fe20000410000 */
[----:B-1----:R-:W-:Y:S02]  /*104b0*/  FMNMX.FTZ R196, R0, R3, !PT ;  /* 0x0000000300c47209 */ /* 0x002fe40007810000 */
[----:B------:R-:W-:Y:S01]  /*104c0*/  FSEL R199, R199, RZ, P2 ;  /* 0x000000ffc7c77208 */ /* 0x000fe20001000000 */
[----:B------:R-:W1:Y:S01]  /*104d0*/  SHFL.BFLY PT, R0, R204, 0x2, 0x1f ;  /* 0x0c401f00cc007f89 */ /* 0x000e6200000e0000 */
[----:B------:R-:W-:Y:S01]  /*104e0*/  FSETP.NEU.FTZ.AND P2, PT, R196, -INF , PT ;  /* 0xff800000c400780b */ /* 0x000fe20003f5d000 */
[----:B------:R-:W2:Y:S02]  /*104f0*/  MUFU.EX2 R2, R2 ;  /* 0x0000000200027308 */ /* 0x000ea40000000800 */
[--C-:B------:R-:W-:Y:S02]  /*10500*/  FFMA.FTZ R6, R6, c[0x0][0x23c], -R199.reuse ;  /* 0x00008f0006067a23 */ /* 0x100fe400000108c7 */
[--C-:B------:R-:W-:Y:S02]  /*10510*/  FFMA.FTZ R22, R22, c[0x0][0x23c], -R199.reuse ;  /* 0x00008f0016167a23 */ /* 0x100fe400000108c7 */
[--C-:B------:R-:W-:Y:S02]  /*10520*/  FFMA.FTZ R23, R23, c[0x0][0x23c], -R199.reuse ;  /* 0x00008f0017177a23 */ /* 0x100fe400000108c7 */
[--C-:B------:R-:W-:Y:S02]  /*10530*/  FFMA.FTZ R19, R19, c[0x0][0x23c], -R199.reuse ;  /* 0x00008f0013137a23 */ /* 0x100fe400000108c7 */
[----:B------:R1:W3:Y:S01]  /*10540*/  MUFU.EX2 R205, R6 ;  /* 0x0000000600cd7308 */ /* 0x0002e20000000800 */
        /* <DEDUP_REMOVED lines=8> */
[C---:B--2---:R-:W-:Y:S02]  /*105d0*/  FMUL.FTZ R134, R2.reuse, R134 ;  /* 0x0000008602867220 */ /* 0x044fe40000410000 */
[C---:B------:R-:W-:Y:S02]  /*105e0*/  FMUL.FTZ R135, R2.reuse, R135 ;  /* 0x0000008702877220 */ /* 0x040fe40000410000 */
[C---:B------:R-:W-:Y:S01]  /*105f0*/  FMUL.FTZ R146, R2.reuse, R146 ;  /* 0x0000009202927220 */ /* 0x040fe20000410000 */
[----:B------:R-:W-:Y:S01]  /*10600*/  MUFU.EX2 R22, R22 ;  /* 0x0000001600167308 */ /* 0x000fe20000000800 */
[C---:B------:R-:W-:Y:S02]  /*10610*/  FMUL.FTZ R147, R2.reuse, R147 ;  /* 0x0000009302937220 */ /* 0x040fe40000410000 */
[----:B------:R-:W-:Y:S01]  /*10620*/  FMUL.FTZ R150, R2, R150 ;  /* 0x0000009602967220 */ /* 0x000fe20000410000 */
[----:B-1----:R-:W-:Y:S01]  /*10630*/  FMNMX.FTZ R6, R204, R0, !PT ;  /* 0x00000000cc067209 */ /* 0x002fe20007810000 */
[C---:B------:R-:W-:Y:S02]  /*10640*/  FADD.FTZ R0, -R196.reuse, R200 ;  /* 0x000000c8c4007221 */ /* 0x040fe40000010100 */
[----:B------:R-:W-:Y:S02]  /*10650*/  FMUL.FTZ R200, R196, c[0x0][0x23c] ;  /* 0x00008f00c4c87a20 */ /* 0x000fe40000410000 */
[----:B------:R-:W-:Y:S01]  /*10660*/  FMUL.FTZ R0, R0, c[0x0][0x23c] ;  /* 0x00008f0000007a20 */ /* 0x000fe20000410000 */
[----:B------:R-:W-:Y:S01]  /*10670*/  MUFU.EX2 R23, R23 ;  /* 0x0000001700177308 */ /* 0x000fe20000000800 */
[----:B------:R-:W-:Y:S01]  /*10680*/  FMUL.FTZ R151, R2, R151 ;  /* 0x0000009702977220 */ /* 0x000fe20000410000 */
[----:B------:R-:W-:Y:S01]  /*10690*/  FSEL R200, R200, RZ, P2 ;  /* 0x000000ffc8c87208 */ /* 0x000fe20001000000 */
[----:B------:R-:W-:Y:S01]  /*106a0*/  FMUL.FTZ R162, R2, R162 ;  /* 0x000000a202a27220 */ /* 0x000fe20000410000 */
[----:B------:R-:W-:Y:S01]  /*106b0*/  FSETP.NEU.FTZ.AND P2, PT, R198, -INF , PT ;  /* 0xff800000c600780b */ /* 0x000fe20003f5d000 */
[----:B------:R-:W-:Y:S01]  /*106c0*/  FMUL.FTZ R163, R2, R163 ;  /* 0x000000a302a37220 */ /* 0x000fe20000410000 */
[----:B------:R-:W1:Y:S01]  /*106d0*/  SHFL.BFLY PT, R3, R6, 0x1, 0x1f ;  /* 0x0c201f0006037f89 */ /* 0x000e6200000e0000 */
[--C-:B------:R-:W-:Y:S02]  /*106e0*/  FFMA.FTZ R10, R10, c[0x0][0x23c], -R200.reuse ;  /* 0x00008f000a0a7a23 */ /* 0x100fe400000108c8 */
[C---:B------:R-:W-:Y:S01]  /*106f0*/  FMUL.FTZ R166, R2.reuse, R166 ;  /* 0x000000a602a67220 */ /* 0x040fe20000410000 */
[----:B------:R-:W2:Y:S01]  /*10700*/  MUFU.EX2 R0, R0 ;  /* 0x0000000000007308 */ /* 0x000ea20000000800 */
[C---:B------:R-:W-:Y:S02]  /*10710*/  FMUL.FTZ R167, R2.reuse, R167 ;  /* 0x000000a702a77220 */ /* 0x040fe40000410000 */
[C---:B------:R-:W-:Y:S02]  /*10720*/  FMUL.FTZ R178, R2.reuse, R178 ;  /* 0x000000b202b27220 */ /* 0x040fe40000410000 */
[C---:B------:R-:W-:Y:S02]  /*10730*/  FMUL.FTZ R179, R2.reuse, R179 ;  /* 0x000000b302b37220 */ /* 0x040fe40000410000 */
[----:B---3--:R-:W-:Y:S02]  /*10740*/  FFMA.FTZ R204, R2, R235, R205 ;  /* 0x000000eb02cc7223 */ /* 0x008fe400000100cd */
[--C-:B------:R-:W-:Y:S01]  /*10750*/  FFMA.FTZ R14, R14, c[0x0][0x23c], -R200.reuse ;  /* 0x00008f000e0e7a23 */ /* 0x100fe200000108c8 */
[----:B------:R-:W3:Y:S01]  /*10760*/  MUFU.EX2 R10, R10 ;  /* 0x0000000a000a7308 */ /* 0x000ee20000000800 */
[C---:B------:R-:W-:Y:S02]  /*10770*/  FMUL.FTZ R182, R2.reuse, R182 ;  /* 0x000000b602b67220 */ /* 0x040fe40000410000 */
[C---:B------:R-:W-:Y:S02]  /*10780*/  FMUL.FTZ R183, R2.reuse, R183 ;  /* 0x000000b702b77220 */ /* 0x040fe40000410000 */
[C---:B------:R-:W-:Y:S02]  /*10790*/  FMUL.FTZ R194, R2.reuse, R194 ;  /* 0x000000c202c27220 */ /* 0x040fe40000410000 */
[----:B------:R-:W-:Y:S02]  /*107a0*/  FMUL.FTZ R195, R2, R195 ;  /* 0x000000c302c37220 */ /* 0x000fe40000410000 */
[----:B------:R-:W-:Y:S01]  /*107b0*/  FADD.FTZ R2, -R198, R201 ;  /* 0x000000c9c6027221 */ /* 0x000fe20000010100 */
[----:B------:R-:W-:Y:S01]  /*107c0*/  MUFU.EX2 R34, R34 ;  /* 0x0000002200227308 */ /* 0x000fe20000000800 */
[----:B-1----:R-:W-:Y:S01]  /*107d0*/  FMNMX.FTZ R6, R6, R3, !PT ;  /* 0x0000000306067209 */ /* 0x002fe20007810000 */
[----:B------:R-:W-:Y:S02]  /*107e0*/  FFMA.FTZ R15, R15, c[0x0][0x23c], -R200 ;  /* 0x00008f000f0f7a23 */ /* 0x000fe400000108c8 */
[C---:B--2---:R-:W-:Y:S02]  /*107f0*/  FMUL.FTZ R138, R0.reuse, R138 ;  /* 0x0000008a008a7220 */ /* 0x044fe40000410000 */
[C---:B------:R-:W-:Y:S02]  /*10800*/  FMUL.FTZ R139, R0.reuse, R139 ;  /* 0x0000008b008b7220 */ /* 0x040fe40000410000 */
[C---:B------:R-:W-:Y:S02]  /*10810*/  FMUL.FTZ R142, R0.reuse, R142 ;  /* 0x0000008e008e7220 */ /* 0x040fe40000410000 */
[----:B------:R-:W-:Y:S01]  /*10820*/  MUFU.EX2 R35, R35 ;  /* 0x0000002300237308 */ /* 0x000fe20000000800 */
[C---:B------:R-:W-:Y:S02]  /*10830*/  FMUL.FTZ R143, R0.reuse, R143 ;  /* 0x0000008f008f7220 */ /* 0x040fe40000410000 */
[C---:B------:R-:W-:Y:S02]  /*10840*/  FMUL.FTZ R154, R0.reuse, R154 ;  /* 0x0000009a009a7220 */ /* 0x040fe40000410000 */
[C---:B---3--:R-:W-:Y:S02]  /*10850*/  FFMA.FTZ R201, R0.reuse, R236, R10 ;  /* 0x000000ec00c97223 */ /* 0x048fe4000001000a */
[C---:B------:R-:W-:Y:S02]  /*10860*/  FMUL.FTZ R155, R0.reuse, R155 ;  /* 0x0000009b009b7220 */ /* 0x040fe40000410000 */
[C---:B------:R-:W-:Y:S01]  /*10870*/  FMUL.FTZ R158, R0.reuse, R158 ;  /* 0x0000009e009e7220 */ /* 0x040fe20000410000 */
[----:B------:R-:W-:Y:S01]  /*10880*/  MUFU.EX2 R38, R38 ;  /* 0x0000002600267308 */ /* 0x000fe20000000800 */
[C---:B------:R-:W-:Y:S02]  /*10890*/  FMUL.FTZ R159, R0.reuse, R159 ;  /* 0x0000009f009f7220 */ /* 0x040fe40000410000 */
[C---:B------:R-:W-:Y:S02]  /*108a0*/  FMUL.FTZ R170, R0.reuse, R170 ;  /* 0x000000aa00aa7220 */ /* 0x040fe40000410000 */
[C---:B------:R-:W-:Y:S02]  /*108b0*/  FMUL.FTZ R171, R0.reuse, R171 ;  /* 0x000000ab00ab7220 */ /* 0x040fe40000410000 */
[C---:B------:R-:W-:Y:S02]  /*108c0*/  FMUL.FTZ R174, R0.reuse, R174 ;  /* 0x000000ae00ae7220 */ /* 0x040fe40000410000 */
[C---:B------:R-:W-:Y:S01]  /*108d0*/  FMUL.FTZ R175, R0.reuse, R175 ;  /* 0x000000af00af7220 */ /* 0x040fe20000410000 */
[----:B------:R-:W-:Y:S01]  /*108e0*/  MUFU.EX2 R39, R39 ;  /* 0x0000002700277308 */ /* 0x000fe20000000800 */
[C---:B------:R-:W-:Y:S02]  /*108f0*/  FMUL.FTZ R186, R0.reuse, R186 ;  /* 0x000000ba00ba7220 */ /* 0x040fe40000410000 */
[C---:B------:R-:W-:Y:S02]  /*10900*/  FMUL.FTZ R187, R0.reuse, R187 ;  /* 0x000000bb00bb7220 */ /* 0x040fe40000410000 */
[C---:B------:R-:W-:Y:S02]  /*10910*/  FMUL.FTZ R190, R0.reuse, R190 ;  /* 0x000000be00be7220 */ /* 0x040fe40000410000 */
[----:B------:R-:W-:Y:S02]  /*10920*/  FMUL.FTZ R191, R0, R191 ;  /* 0x000000bf00bf7220 */ /* 0x000fe40000410000 */
[----:B------:R-:W-:Y:S01]  /*10930*/  FMUL.FTZ R0, R198, c[0x0][0x23c] ;  /* 0x00008f00c6007a20 */ /* 0x000fe20000410000 */
[----:B------:R-:W-:Y:S01]  /*10940*/  MUFU.EX2 R50, R50 ;  /* 0x0000003200327308 */ /* 0x000fe20000000800 */
[----:B------:R-:W-:Y:S02]  /*10950*/  FMUL.FTZ R2, R2, c[0x0][0x23c] ;  /* 0x00008f0002027a20 */ /* 0x000fe40000410000 */
[----:B------:R-:W-:Y:S01]  /*10960*/  FADD.FTZ R3, -R6, R202 ;  /* 0x000000ca06037221 */ /* 0x000fe20000010100 */
[----:B------:R-:W-:Y:S01]  /*10970*/  FSEL R0, R0, RZ, P2 ;  /* 0x000000ff00007208 */ /* 0x000fe20001000000 */
[--C-:B------:R-:W-:Y:S01]  /*10980*/  FFMA.FTZ R26, R26, c[0x0][0x23c], -R200.reuse ;  /* 0x00008f001a1a7a23 */ /* 0x100fe200000108c8 */
[----:B------:R-:W-:Y:S01]  /*10990*/  FSETP.NEU.FTZ.AND P2, PT, R6, -INF , PT ;  /* 0xff8000000600780b */ /* 0x000fe20003f5d000 */
[----:B------:R-:W-:Y:S02]  /*109a0*/  FFMA.FTZ R27, R27, c[0x0][0x23c], -R200 ;  /* 0x00008f001b1b7a23 */ /* 0x000fe400000108c8 */
[--C-:B------:R-:W-:Y:S01]  /*109b0*/  FFMA.FTZ R4, R4, c[0x0][0x23c], -R0.reuse ;  /* 0x00008f0004047a23 */ /* 0x100fe20000010800 */
[----:B------:R-:W1:Y:S01]  /*109c0*/  MUFU.EX2 R2, R2 ;  /* 0x0000000200027308 */ /* 0x000e620000000800 */
[--C-:B------:R-:W-:Y:S02]  /*109d0*/  FFMA.FTZ R20, R20, c[0x0][0x23c], -R0.reuse ;  /* 0x00008f0014147a23 */ /* 0x100fe40000010800 */
[--C-:B------:R-:W-:Y:S02]  /*109e0*/  FFMA.FTZ R21, R21, c[0x0][0x23c], -R0.reuse ;  /* 0x00008f0015157a23 */ /* 0x100fe40000010800 */
[--C-:B------:R-:W-:Y:S02]  /*109f0*/  FFMA.FTZ R32, R32, c[0x0][0x23c], -R0.reuse ;  /* 0x00008f0020207a23 */ /* 0x100fe40000010800 */
[----:B------:R-:W-:Y:S02]  /*10a00*/  FFMA.FTZ R33, R33, c[0x0][0x23c], -R0 ;  /* 0x00008f0021217a23 */ /* 0x000fe40000010800 */
[----:B------:R-:W-:Y:S01]  /*10a10*/  FFMA.FTZ R30, R30, c[0x0][0x23c], -R200 ;  /* 0x00008f001e1e7a23 */ /* 0x000fe200000108c8 */
[----:B------:R2:W-:Y:S01]  /*10a20*/  MUFU.EX2 R213, R4 ;  /* 0x0000000400d57308 */ /* 0x0005e20000000800 */
[--C-:B------:R-:W-:Y:S02]  /*10a30*/  FFMA.FTZ R5, R5, c[0x0][0x23c], -R0.reuse ;  /* 0x00008f0005057a23 */ /* 0x100fe40000010800 */
[----:B------:R-:W-:Y:S02]  /*10a40*/  FFMA.FTZ R17, R17, c[0x0][0x23c], -R0 ;  /* 0x00008f0011117a23 */ /* 0x000fe40000010800 */
[--C-:B------:R-:W-:Y:S02]  /*10a50*/  FFMA.FTZ R31, R31, c[0x0][0x23c], -R200.reuse ;  /* 0x00008f001f1f7a23 */ /* 0x100fe400000108c8 */
[----:B------:R-:W-:Y:S02]  /*10a60*/  FFMA.FTZ R43, R43, c[0x0][0x23c], -R200 ;  /* 0x00008f002b2b7a23 */ /* 0x000fe400000108c8 */
[--C-:B------:R-:W-:Y:S01]  /*10a70*/  FFMA.FTZ R16, R16, c[0x0][0x23c], -R0.reuse ;  /* 0x00008f0010107a23 */ /* 0x100fe20000010800 */
[----:B------:R3:W4:Y:S01]  /*10a80*/  MUFU.EX2 R242, R5 ;  /* 0x0000000500f27308 */ /* 0x0007220000000800 */
[--C-:B------:R-:W-:Y:S02]  /*10a90*/  FFMA.FTZ R36, R36, c[0x0][0x23c], -R0.reuse ;  /* 0x00008f0024247a23 */ /* 0x100fe40000010800 */
[----:B------:R-:W-:Y:S02]  /*10aa0*/  FFMA.FTZ R37, R37, c[0x0][0x23c], -R0 ;  /* 0x00008f0025257a23 */ /* 0x000fe40000010800 */
[C---:B-1----:R-:W-:Y:S02]  /*10ab0*/  FMUL.FTZ R132, R2.reuse, R132 ;  /* 0x0000008402847220 */ /* 0x042fe40000410000 */
[C---:B------:R-:W-:Y:S02]  /*10ac0*/  FMUL.FTZ R133, R2.reuse, R133 ;  /* 0x0000008502857220 */ /* 0x040fe40000410000 */
[C---:B------:R-:W-:Y:S01]  /*10ad0*/  FMUL.FTZ R144, R2.reuse, R144 ;  /* 0x0000009002907220 */ /* 0x040fe20000410000 */
[----:B------:R-:W-:Y:S01]  /*10ae0*/  MUFU.EX2 R243, R17 ;  /* 0x0000001100f37308 */ /* 0x000fe20000000800 */
[C---:B------:R-:W-:Y:S02]  /*10af0*/  FMUL.FTZ R145, R2.reuse, R145 ;  /* 0x0000009102917220 */ /* 0x040fe40000410000 */
[C---:B------:R-:W-:Y:S02]  /*10b00*/  FMUL.FTZ R148, R2.reuse, R148 ;  /* 0x0000009402947220 */ /* 0x040fe40000410000 */
[--C-:B--2---:R-:W-:Y:S02]  /*10b10*/  FFMA.FTZ R4, R7, c[0x0][0x23c], -R199.reuse ;  /* 0x00008f0007047a23 */ /* 0x104fe400000108c7 */
[C---:B------:R-:W-:Y:S02]  /*10b20*/  FMUL.FTZ R149, R2.reuse, R149 ;  /* 0x0000009502957220 */ /* 0x040fe40000410000 */
[C---:B------:R-:W-:Y:S01]  /*10b30*/  FMUL.FTZ R160, R2.reuse, R160 ;  /* 0x000000a002a07220 */ /* 0x040fe20000410000 */
[----:B------:R4:W1:Y:S01]  /*10b40*/  MUFU.EX2 R241, R16 ;  /* 0x0000001000f17308 */ /* 0x0008620000000800 */
[C---:B------:R-:W-:Y:S02]  /*10b50*/  FMUL.FTZ R161, R2.reuse, R161 ;  /* 0x000000a102a17220 */ /* 0x040fe40000410000 */
[C---:B------:R-:W-:Y:S02]  /*10b60*/  FMUL.FTZ R164, R2.reuse, R164 ;  /* 0x000000a402a47220 */ /* 0x040fe40000410000 */
[----:B---3--:R-:W-:Y:S02]  /*10b70*/  FFMA.FTZ R5, R11, c[0x0][0x23c], -R200 ;  /* 0x00008f000b057a23 */ /* 0x008fe400000108c8 */
[C---:B------:R-:W-:Y:S02]  /*10b80*/  FMUL.FTZ R165, R2.reuse, R165 ;  /* 0x000000a502a57220 */ /* 0x040fe40000410000 */
[----:B------:R-:W-:Y:S01]  /*10b90*/  FMUL.FTZ R176, R2, R176 ;  /* 0x000000b002b07220 */ /* 0x000fe20000410000 */
[----:B------:R-:W2:Y:S01]  /*10ba0*/  MUFU.EX2 R4, R4 ;  /* 0x0000000400047308 */ /* 0x000ea20000000800 */
[----:B------:R-:W-:Y:S02]  /*10bb0*/  FFMA.FTZ R7, R18, c[0x0][0x23c], -R199 ;  /* 0x00008f0012077a23 */ /* 0x000fe400000108c7 */
[C---:B------:R-:W-:Y:S02]  /*10bc0*/  FMUL.FTZ R177, R2.reuse, R177 ;  /* 0x000000b102b17220 */ /* 0x040fe40000410000 */
[C---:B------:R-:W-:Y:S02]  /*10bd0*/  FMUL.FTZ R180, R2.reuse, R180 ;  /* 0x000000b402b47220 */ /* 0x040fe40000410000 */
[C---:B------:R-:W-:Y:S02]  /*10be0*/  FMUL.FTZ R181, R2.reuse, R181 ;  /* 0x000000b502b57220 */ /* 0x040fe40000410000 */
[C---:B------:R-:W-:Y:S01]  /*10bf0*/  FMUL.FTZ R192, R2.reuse, R192 ;  /* 0x000000c002c07220 */ /* 0x040fe20000410000 */
[----:B------:R-:W-:Y:S01]  /*10c00*/  MUFU.EX2 R5, R5 ;  /* 0x0000000500057308 */ /* 0x000fe20000000800 */
[----:B------:R-:W-:Y:S02]  /*10c10*/  FMUL.FTZ R193, R2, R193 ;  /* 0x000000c102c17220 */ /* 0x000fe40000410000 */
[--C-:B------:R-:W-:Y:S01]  /*10c20*/  FFMA.FTZ R48, R48, c[0x0][0x23c], -R0.reuse ;  /* 0x00008f0030307a23 */ /* 0x100fe20000010800 */
[----:B----4-:R-:W-:Y:S01]  /*10c30*/  F2FP.BF16.PACK_AB R16, R242, R213 ;  /* 0x000000d5f210723e */ /* 0x010fe200000010ff */
[----:B------:R-:W-:Y:S01]  /*10c40*/  FFMA.FTZ R49, R49, c[0x0][0x23c], -R0 ;  /* 0x00008f0031317a23 */ /* 0x000fe20000010800 */
[----:B-1----:R-:W-:Y:S01]  /*10c50*/  F2FP.BF16.PACK_AB R18, R243, R241 ;  /* 0x000000f1f312723e */ /* 0x002fe200000010ff */
[--C-:B------:R-:W-:Y:S02]  /*10c60*/  FFMA.FTZ R42, R42, c[0x0][0x23c], -R200.reuse ;  /* 0x00008f002a2a7a23 */ /* 0x100fe400000108c8 */
[--C-:B------:R-:W-:Y:S01]  /*10c70*/  FFMA.FTZ R47, R47, c[0x0][0x23c], -R200.reuse ;  /* 0x00008f002f2f7a23 */ /* 0x100fe200000108c8 */
[----:B------:R-:W1:Y:S01]  /*10c80*/  MUFU.EX2 R7, R7 ;  /* 0x0000000700077308 */ /* 0x000e620000000800 */
[----:B------:R-:W-:Y:S02]  /*10c90*/  FMUL.FTZ R3, R3, c[0x0][0x23c] ;  /* 0x00008f0003037a20 */ /* 0x000fe40000410000 */
[----:B------:R-:W-:Y:S01]  /*10ca0*/  FFMA.FTZ R46, R46, c[0x0][0x23c], -R200 ;  /* 0x00008f002e2e7a23 */ /* 0x000fe200000108c8 */
[C---:B--2---:R-:W-:Y:S01]  /*10cb0*/  F2FP.BF16.PACK_AB R17, R4.reuse, R205 ;  /* 0x000000cd0411723e */ /* 0x044fe200000010ff */
[----:B------:R-:W-:Y:S02]  /*10cc0*/  FADD.FTZ R11, R4, R204 ;  /* 0x000000cc040b7221 */ /* 0x000fe40000010000 */
[----:B------:R-:W-:Y:S02]  /*10cd0*/  FMUL.FTZ R4, R6, c[0x0][0x23c] ;  /* 0x00008f0006047a20 */ /* 0x000fe40000410000 */
[--C-:B------:R-:W-:Y:S01]  /*10ce0*/  FFMA.FTZ R52, R52, c[0x0][0x23c], -R0.reuse ;  /* 0x00008f0034347a23 */ /* 0x100fe20000010800 */
[----:B------:R-:W2:Y:S01]  /*10cf0*/  MUFU.EX2 R3, R3 ;  /* 0x0000000300037308 */ /* 0x000ea20000000800 */
[--C-:B------:R-:W-:Y:S01]  /*10d00*/  FFMA.FTZ R53, R53, c[0x0][0x23c], -R0.reuse ;  /* 0x00008f0035357a23 */ /* 0x100fe20000010800 */
[----:B------:R-:W-:Y:S01]  /*10d10*/  FSEL R4, R4, RZ, P2 ;  /* 0x000000ff04047208 */ /* 0x000fe20001000000 */
[--C-:B------:R-:W-:Y:S02]  /*10d20*/  FFMA.FTZ R64, R64, c[0x0][0x23c], -R0.reuse ;  /* 0x00008f0040407a23 */ /* 0x100fe40000010800 */
[----:B------:R-:W-:Y:S02]  /*10d30*/  FFMA.FTZ R65, R65, c[0x0][0x23c], -R0 ;  /* 0x00008f0041417a23 */ /* 0x000fe40000010800 */
[--C-:B------:R-:W-:Y:S02]  /*10d40*/  FFMA.FTZ R8, R8, c[0x0][0x23c], -R4.reuse ;  /* 0x00008f0008087a23 */ /* 0x100fe40000010804 */
[--C-:B------:R-:W-:Y:S01]  /*10d50*/  FFMA.FTZ R9, R9, c[0x0][0x23c], -R4.reuse ;  /* 0x00008f0009097a23 */ /* 0x100fe20000010804 */
[----:B------:R-:W-:Y:S01]  /*10d60*/  MUFU.EX2 R202, R14 ;  /* 0x0000000e00ca7308 */ /* 0x000fe20000000800 */
[--C-:B------:R-:W-:Y:S02]  /*10d70*/  FFMA.FTZ R24, R24, c[0x0][0x23c], -R4.reuse ;  /* 0x00008f0018187a23 */ /* 0x100fe40000010804 */
[--C-:B------:R-:W-:Y:S01]  /*10d80*/  FFMA.FTZ R25, R25, c[0x0][0x23c], -R4.reuse ;  /* 0x00008f0019197a23 */ /* 0x100fe20000010804 */
[----:B-1----:R-:W-:Y:S01]  /*10d90*/  F2FP.BF16.PACK_AB R19, R206, R7 ;  /* 0x00000007ce13723e */ /* 0x002fe200000010ff */
[--C-:B------:R-:W-:Y:S02]  /*10da0*/  FFMA.FTZ R12, R12, c[0x0][0x23c], -R4.reuse ;  /* 0x00008f000c0c7a23 */ /* 0x100fe40000010804 */
[--C-:B------:R-:W-:Y:S02]  /*10db0*/  FFMA.FTZ R28, R28, c[0x0][0x23c], -R4.reuse ;  /* 0x00008f001c1c7a23 */ /* 0x100fe40000010804 */
[--C-:B------:R-:W-:Y:S01]  /*10dc0*/  FFMA.FTZ R29, R29, c[0x0][0x23c], -R4.reuse ;  /* 0x00008f001d1d7a23 */ /* 0x100fe20000010804 */
[----:B------:R1:W-:Y:S01]  /*10dd0*/  MUFU.EX2 R210, R8 ;  /* 0x0000000800d27308 */ /* 0x0003e20000000800 */
[--C-:B------:R-:W-:Y:S02]  /*10de0*/  FFMA.FTZ R40, R40, c[0x0][0x23c], -R4.reuse ;  /* 0x00008f0028287a23 */ /* 0x100fe40000010804 */
[--C-:B------:R-:W-:Y:S02]  /*10df0*/  FFMA.FTZ R41, R41, c[0x0][0x23c], -R4.reuse ;  /* 0x00008f0029297a23 */ /* 0x100fe40000010804 */
[C---:B--2---:R-:W-:Y:S02]  /*10e00*/  FMUL.FTZ R136, R3.reuse, R136 ;  /* 0x0000008803887220 */ /* 0x044fe40000410000 */
        /* <DEDUP_REMOVED lines=8> */
[----:B------:R-:W2:Y:S01]  /*10e90*/  MUFU.EX2 R204, R15 ;  /* 0x0000000f00cc7308 */ /* 0x000ea20000000800 */
[C---:B------:R-:W-:Y:S02]  /*10ea0*/  FMUL.FTZ R168, R3.reuse, R168 ;  /* 0x000000a803a87220 */ /* 0x040fe40000410000 */
[----:B------:R-:W-:Y:S02]  /*10eb0*/  FMUL.FTZ R169, R3, R169 ;  /* 0x000000a903a97220 */ /* 0x000fe40000410000 */
[--C-:B-1----:R-:W-:Y:S01]  /*10ec0*/  FFMA.FTZ R8, R13, c[0x0][0x23c], -R4.reuse ;  /* 0x00008f000d087a23 */ /* 0x102fe20000010804 */
[C---:B------:R-:W-:Y:S01]  /*10ed0*/  F2FP.BF16.PACK_AB R13, R5.reuse, R10 ;  /* 0x0000000a050d723e */ /* 0x040fe200000010ff */
[----:B------:R-:W-:Y:S02]  /*10ee0*/  FADD.FTZ R5, R5, R201 ;  /* 0x000000c905057221 */ /* 0x000fe40000010000 */
[----:B------:R-:W-:Y:S01]  /*10ef0*/  FADD.FTZ R201, R7, R11 ;  /* 0x0000000b07c97221 */ /* 0x000fe20000010000 */
[----:B------:R1:W-:Y:S01]  /*10f00*/  MUFU.EX2 R239, R8 ;  /* 0x0000000800ef7308 */ /* 0x0003e20000000800 */
[C---:B------:R-:W-:Y:S02]  /*10f10*/  FMUL.FTZ R172, R3.reuse, R172 ;  /* 0x000000ac03ac7220 */ /* 0x040fe40000410000 */
[C---:B------:R-:W-:Y:S02]  /*10f20*/  FMUL.FTZ R173, R3.reuse, R173 ;  /* 0x000000ad03ad7220 */ /* 0x040fe40000410000 */
[C---:B------:R-:W-:Y:S02]  /*10f30*/  FMUL.FTZ R184, R3.reuse, R184 ;  /* 0x000000b803b87220 */ /* 0x040fe40000410000 */
[C---:B------:R-:W-:Y:S02]  /*10f40*/  FMUL.FTZ R185, R3.reuse, R185 ;  /* 0x000000b903b97220 */ /* 0x040fe40000410000 */
[C---:B------:R-:W-:Y:S01]  /*10f50*/  FMUL.FTZ R188, R3.reuse, R188 ;  /* 0x000000bc03bc7220 */ /* 0x040fe20000410000 */
[----:B------:R3:W4:Y:S01]  /*10f60*/  MUFU.EX2 R240, R12 ;  /* 0x0000000c00f07308 */ /* 0x0007220000000800 */
[----:B------:R-:W-:Y:S02]  /*10f70*/  FMUL.FTZ R189, R3, R189 ;  /* 0x000000bd03bd7220 */ /* 0x000fe40000410000 */
[----:B------:R-:W-:Y:S01]  /*10f80*/  FADD.FTZ R7, R206, R201 ;  /* 0x000000c9ce077221 */ /* 0x000fe20000010000 */
[----:B--2---:R-:W-:Y:S01]  /*10f90*/  F2FP.BF16.PACK_AB R15, R204, R202 ;  /* 0x000000cacc0f723e */ /* 0x004fe200000010ff */
[----:B------:R-:W-:Y:S01]  /*10fa0*/  FADD.FTZ R5, R202, R5 ;  /* 0x00000005ca057221 */ /* 0x000fe20000010000 */
[----:B------:R-:W-:Y:S01]  /*10fb0*/  MOV R201, R198 ;  /* 0x000000c600c97202 */ /* 0x000fe20000000f00 */
[----:B------:R-:W-:Y:S02]  /*10fc0*/  FADD.FTZ R7, R22, R7 ;  /* 0x0000000716077221 */ /* 0x000fe40000010000 */
[----:B------:R-:W-:Y:S01]  /*10fd0*/  FADD.FTZ R5, R204, R5 ;  /* 0x00000005cc057221 */ /* 0x000fe20000010000 */
[----:B------:R-:W-:Y:S01]  /*10fe0*/  MUFU.EX2 R207, R20 ;  /* 0x0000001400cf7308 */ /* 0x000fe20000000800 */
[--C-:B------:R-:W-:Y:S02]  /*10ff0*/  FFMA.FTZ R44, R44, c[0x0][0x23c], -R4.reuse ;  /* 0x00008f002c2c7a23 */ /* 0x100fe40000010804 */
[----:B------:R-:W-:Y:S01]  /*11000*/  FFMA.FTZ R45, R45, c[0x0][0x23c], -R4 ;  /* 0x00008f002d2d7a23 */ /* 0x000fe20000010804 */
[----:B-1----:R-:W1:Y:S01]  /*11010*/  LDSM.16.MT88.4 R8, [R216+0x8000] ;  /* 0x00800000d808783b */ /* 0x002e620000004200 */
[--C-:B------:R-:W-:Y:S02]  /*11020*/  FFMA.FTZ R68, R68, c[0x0][0x23c], -R0.reuse ;  /* 0x00008f0044447a23 */ /* 0x100fe40000010800 */
[--C-:B------:R-:W-:Y:S02]  /*11030*/  FFMA.FTZ R69, R69, c[0x0][0x23c], -R0.reuse ;  /* 0x00008f0045457a23 */ /* 0x100fe40000010800 */
[--C-:B------:R-:W-:Y:S01]  /*11040*/  FFMA.FTZ R80, R80, c[0x0][0x23c], -R0.reuse ;  /* 0x00008f0050507a23 */ /* 0x100fe20000010800 */
[----:B------:R-:W-:Y:S01]  /*11050*/  MUFU.EX2 R209, R21 ;  /* 0x0000001500d17308 */ /* 0x000fe20000000800 */
[--C-:B------:R-:W-:Y:S02]  /*11060*/  FFMA.FTZ R81, R81, c[0x0][0x23c], -R0.reuse ;  /* 0x00008f0051517a23 */ /* 0x100fe40000010800 */
[--C-:B------:R-:W-:Y:S01]  /*11070*/  FFMA.FTZ R84, R84, c[0x0][0x23c], -R0.reuse ;  /* 0x00008f0054547a23 */ /* 0x100fe20000010800 */
[----:B---3--:R-:W-:Y:S01]  /*11080*/  F2FP.BF16.PACK_AB R12, R238, R210 ;  /* 0x000000d2ee0c723e */ /* 0x008fe200000010ff */
[--C-:B------:R-:W-:Y:S01]  /*11090*/  FFMA.FTZ R85, R85, c[0x0][0x23c], -R0.reuse ;  /* 0x00008f0055557a23 */ /* 0x100fe20000010800 */
[----:B----4-:R-:W-:Y:S01]  /*110a0*/  F2FP.BF16.PACK_AB R14, R239, R240 ;  /* 0x000000f0ef0e723e */ /* 0x010fe200000010ff */
        /* <DEDUP_REMOVED lines=11> */
[----:B------:R-:W-:Y:S02]  /*11160*/  FFMA.FTZ R0, R129, c[0x0][0x23c], -R0 ;  /* 0x00008f0081007a23 */ /* 0x000fe40000010800 */
[--C-:B------:R-:W-:Y:S02]  /*11170*/  FFMA.FTZ R55, R55, c[0x0][0x23c], -R199.reuse ;  /* 0x00008f0037377a23 */ /* 0x100fe400000108c7 */
[--C-:B------:R-:W-:Y:S01]  /*11180*/  FFMA.FTZ R66, R66, c[0x0][0x23c], -R199.reuse ;  /* 0x00008f0042427a23 */ /* 0x100fe200000108c7 */
[----:B------:R-:W3:Y:S01]  /*11190*/  MUFU.EX2 R27, R27 ;  /* 0x0000001b001b7308 */ /* 0x000ee20000000800 */
[----:B------:R-:W-:Y:S02]  /*111a0*/  FFMA.FTZ R67, R67, c[0x0][0x23c], -R199 ;  /* 0x00008f0043437a23 */ /* 0x000fe400000108c7 */
[--C-:B------:R-:W-:Y:S01]  /*111b0*/  FFMA.FTZ R58, R58, c[0x0][0x23c], -R200.reuse ;  /* 0x00008f003a3a7a23 */ /* 0x100fe200000108c8 */
[-C--:B-1----:R-:W-:Y:S05]  /*111c0*/  HMMA.16816.F32.BF16 R132, R16, R8.reuse, R132 ;  /* 0x000000081084723c */ /* 0x082fea0000041884 */
[--C-:B------:R-:W-:Y:S01]  /*111d0*/  FFMA.FTZ R59, R59, c[0x0][0x23c], -R200.reuse ;  /* 0x00008f003b3b7a23 */ /* 0x100fe200000108c8 */
[----:B------:R-:W-:Y:S01]  /*111e0*/  MUFU.EX2 R30, R30 ;  /* 0x0000001e001e7308 */ /* 0x000fe20000000800 */
[--C-:B------:R-:W-:Y:S01]  /*111f0*/  FFMA.FTZ R62, R62, c[0x0][0x23c], -R200.reuse ;  /* 0x00008f003e3e7a23 */ /* 0x100fe200000108c8 */
[C---:B------:R-:W-:Y:S04]  /*11200*/  HMMA.16816.F32.BF16 R136, R12.reuse, R8, R136 ;  /* 0x000000080c88723c */ /* 0x040fe80000041888 */
[----:B--2---:R-:W-:Y:S02]  /*11210*/  FADD.FTZ R5, R26, R5 ;  /* 0x000000051a057221 */ /* 0x004fe40000010000 */
[----:B------:R-:W-:Y:S02]  /*11220*/  FFMA.FTZ R63, R63, c[0x0][0x23c], -R200 ;  /* 0x00008f003f3f7a23 */ /* 0x000fe400000108c8 */
[-C--:B------:R-:W-:Y:S01]  /*11230*/  HMMA.16816.F32.BF16 R140, R12, R10.reuse, R140 ;  /* 0x0000000a0c8c723c */ /* 0x080fe2000004188c */
[----:B------:R-:W-:Y:S03]  /*11240*/  MUFU.EX2 R31, R31 ;  /* 0x0000001f001f7308 */ /* 0x000fe60000000800 */
[--C-:B------:R-:W-:Y:S02]  /*11250*/  FFMA.FTZ R56, R56, c[0x0][0x23c], -R4.reuse ;  /* 0x00008f0038387a23 */ /* 0x100fe40000010804 */
[--C-:B------:R-:W-:Y:S02]  /*11260*/  FFMA.FTZ R57, R57, c[0x0][0x23c], -R4.reuse ;  /* 0x00008f0039397a23 */ /* 0x100fe40000010804 */
[C---:B------:R-:W-:Y:S01]  /*11270*/  HMMA.16816.F32.BF16 R144, R16.reuse, R10, R144 ;  /* 0x0000000a1090723c */ /* 0x040fe20000041890 */
[----:B------:R-:W1:Y:S02]  /*11280*/  LDSM.16.MT88.4 R8, [R219+0x8000] ;  /* 0x00800000db08783b */ /* 0x000e640000004200 */
[----:B------:R-:W-:Y:S01]  /*11290*/  MUFU.EX2 R32, R24 ;  /* 0x0000001800207308 */ /* 0x000fe20000000800 */
[--C-:B------:R-:W-:Y:S02]  /*112a0*/  FFMA.FTZ R60, R60, c[0x0][0x23c], -R4.reuse ;  /* 0x00008f003c3c7a23 */ /* 0x100fe40000010804 */
[----:B------:R-:W-:Y:S02]  /*112b0*/  FFMA.FTZ R61, R61, c[0x0][0x23c], -R4 ;  /* 0x00008f003d3d7a23 */ /* 0x000fe40000010804 */
[--C-:B------:R-:W-:Y:S04]  /*112c0*/  FFMA.FTZ R70, R70, c[0x0][0x23c], -R199.reuse ;  /* 0x00008f0046467a23 */ /* 0x100fe800000108c7 */
[--C-:B------:R-:W-:Y:S01]  /*112d0*/  FFMA.FTZ R71, R71, c[0x0][0x23c], -R199.reuse ;  /* 0x00008f0047477a23 */ /* 0x100fe200000108c7 */
[----:B------:R-:W2:Y:S01]  /*112e0*/  MUFU.EX2 R237, R33 ;  /* 0x0000002100ed7308 */ /* 0x000ea20000000800 */
[--C-:B------:R-:W-:Y:S02]  /*112f0*/  FFMA.FTZ R82, R82, c[0x0][0x23c], -R199.reuse ;  /* 0x00008f0052527a23 */ /* 0x100fe400000108c7 */
[--C-:B------:R-:W-:Y:S02]  /*11300*/  FFMA.FTZ R83, R83, c[0x0][0x23c], -R199.reuse ;  /* 0x00008f0053537a23 */ /* 0x100fe400000108c7 */
[--C-:B------:R-:W-:Y:S02]  /*11310*/  FFMA.FTZ R74, R74, c[0x0][0x23c], -R200.reuse ;  /* 0x00008f004a4a7a23 */ /* 0x100fe400000108c8 */
[--C-:B------:R-:W-:Y:S02]  /*11320*/  FFMA.FTZ R75, R75, c[0x0][0x23c], -R200.reuse ;  /* 0x00008f004b4b7a23 */ /* 0x100fe400000108c8 */
[--C-:B------:R-:W-:Y:S01]  /*11330*/  FFMA.FTZ R78, R78, c[0x0][0x23c], -R200.reuse ;  /* 0x00008f004e4e7a23 */ /* 0x100fe200000108c8 */
[----:B------:R-:W4:Y:S01]  /*11340*/  MUFU.EX2 R33, R25 ;  /* 0x0000001900217308 */ /* 0x000f220000000800 */
[----:B------:R-:W-:Y:S02]  /*11350*/  FFMA.FTZ R79, R79, c[0x0][0x23c], -R200 ;  /* 0x00008f004f4f7a23 */ /* 0x000fe400000108c8 */
[--C-:B------:R-:W-:Y:S02]  /*11360*/  FFMA.FTZ R72, R72, c[0x0][0x23c], -R4.reuse ;  /* 0x00008f0048487a23 */ /* 0x100fe40000010804 */
[--C-:B------:R-:W-:Y:S02]  /*11370*/  FFMA.FTZ R73, R73, c[0x0][0x23c], -R4.reuse ;  /* 0x00008f0049497a23 */ /* 0x100fe40000010804 */
[--C-:B------:R-:W-:Y:S02]  /*11380*/  FFMA.FTZ R76, R76, c[0x0][0x23c], -R4.reuse ;  /* 0x00008f004c4c7a23 */ /* 0x100fe40000010804 */
[----:B------:R-:W-:Y:S01]  /*11390*/  FFMA.FTZ R77, R77, c[0x0][0x23c], -R4 ;  /* 0x00008f004d4d7a23 */ /* 0x000fe20000010804 */
[----:B------:R5:W-:Y:S01]  /*113a0*/  MUFU.EX2 R215, R28 ;  /* 0x0000001c00d77308 */ /* 0x000be20000000800 */
[--C-:B------:R-:W-:Y:S02]  /*113b0*/  FFMA.FTZ R86, R86, c[0x0][0x23c], -R199.reuse ;  /* 0x00008f0056567a23 */ /* 0x100fe400000108c7 */
[--C-:B------:R-:W-:Y:S02]  /*113c0*/  FFMA.FTZ R87, R87, c[0x0][0x23c], -R199.reuse ;  /* 0x00008f0057577a23 */ /* 0x100fe400000108c7 */
[--C-:B------:R-:W-:Y:S02]  /*113d0*/  FFMA.FTZ R98, R98, c[0x0][0x23c], -R199.reuse ;  /* 0x00008f0062627a23 */ /* 0x100fe400000108c7 */
[----:B------:R-:W-:Y:S01]  /*113e0*/  FFMA.FTZ R99, R99, c[0x0][0x23c], -R199 ;  /* 0x00008f0063637a23 */ /* 0x000fe200000108c7 */
[-C--:B-1----:R-:W-:Y:S02]  /*113f0*/  HMMA.16816.F32.BF16 R148, R16, R8.reuse, R148 ;  /* 0x000000081094723c */ /* 0x082fe40000041894 */
[----:B------:R-:W1:Y:S01]  /*11400*/  MUFU.EX2 R235, R29 ;  /* 0x0000001d00eb7308 */ /* 0x000e620000000800 */
[--C-:B------:R-:W-:Y:S02]  /*11410*/  FFMA.FTZ R90, R90, c[0x0][0x23c], -R200.reuse ;  /* 0x00008f005a5a7a23 */ /* 0x100fe400000108c8 */
[--C-:B------:R-:W-:Y:S02]  /*11420*/  FFMA.FTZ R91, R91, c[0x0][0x23c], -R200.reuse ;  /* 0x00008f005b5b7a23 */ /* 0x100fe400000108c8 */
[--C-:B------:R-:W-:Y:S01]  /*11430*/  FFMA.FTZ R94, R94, c[0x0][0x23c], -R200.reuse ;  /* 0x00008f005e5e7a23 */ /* 0x100fe200000108c8 */
[C---:B------:R-:W-:Y:S04]  /*11440*/  HMMA.16816.F32.BF16 R152, R12.reuse, R8, R152 ;  /* 0x000000080c98723c */ /* 0x040fe80000041898 */
[----:B------:R1:W-:Y:S01]  /*11450*/  MUFU.EX2 R29, R43 ;  /* 0x0000002b001d7308 */ /* 0x0003e20000000800 */
[----:B------:R-:W-:Y:S02]  /*11460*/  FFMA.FTZ R95, R95, c[0x0][0x23c], -R200 ;  /* 0x00008f005f5f7a23 */ /* 0x000fe400000108c8 */
[----:B------:R-:W-:Y:S01]  /*11470*/  FFMA.FTZ R88, R88, c[0x0][0x23c], -R4 ;  /* 0x00008f0058587a23 */ /* 0x000fe20000010804 */
[-C--:B------:R-:W-:Y:S04]  /*11480*/  HMMA.16816.F32.BF16 R156, R12, R10.reuse, R156 ;  /* 0x0000000a0c9c723c */ /* 0x080fe8000004189c */
[----:B-----5:R-:W-:Y:S02]  /*11490*/  FADD.FTZ R28, R23, R7 ;  /* 0x00000007171c7221 */ /* 0x020fe40000010000 */
[----:B---3--:R-:W-:Y:S01]  /*114a0*/  FADD.FTZ R7, R27, R5 ;  /* 0x000000051b077221 */ /* 0x008fe20000010000 */
[----:B------:R-:W3:Y:S01]  /*114b0*/  MUFU.EX2 R42, R42 ;  /* 0x0000002a002a7308 */ /* 0x000ee20000000800 */
[C---:B------:R-:W-:Y:S01]  /*114c0*/  HMMA.16816.F32.BF16 R160, R16.reuse, R10, R160 ;  /* 0x0000000a10a0723c */ /* 0x040fe200000418a0 */
[----:B------:R-:W5:Y:S03]  /*114d0*/  LDSM.16.MT88.4 R8, [R217+0x8000] ;  /* 0x00800000d908783b */ /* 0x000f660000004200 */
[----:B------:R-:W-:Y:S02]  /*114e0*/  FFMA.FTZ R5, R2, R249, R213 ;  /* 0x000000f902057223 */ /* 0x000fe400000100d5 */
[----:B------:R-:W-:Y:S02]  /*114f0*/  FADD.FTZ R2, R34, R28 ;  /* 0x0000001c22027221 */ /* 0x000fe40000010000 */
[--C-:B------:R-:W-:Y:S01]  /*11500*/  FFMA.FTZ R89, R89, c[0x0][0x23c], -R4.reuse ;  /* 0x00008f0059597a23 */ /* 0x100fe20000010804 */
[----:B------:R2:W-:Y:S03]  /*11510*/  MUFU.EX2 R214, R45 ;  /* 0x0000002d00d67308 */ /* 0x0005e60000000800 */
[--C-:B------:R-:W-:Y:S02]  /*11520*/  FFMA.FTZ R92, R92, c[0x0][0x23c], -R4.reuse ;  /* 0x00008f005c5c7a23 */ /* 0x100fe40000010804 */
[--C-:B------:R-:W-:Y:S02]  /*11530*/  FFMA.FTZ R93, R93, c[0x0][0x23c], -R4.reuse ;  /* 0x00008f005d5d7a23 */ /* 0x100fe40000010804 */
[--C-:B-1----:R-:W-:Y:S02]  /*11540*/  FFMA.FTZ R43, R115, c[0x0][0x23c], -R199.reuse ;  /* 0x00008f00732b7a23 */ /* 0x102fe400000108c7 */
[--C-:B------:R-:W-:Y:S01]  /*11550*/  FFMA.FTZ R104, R104, c[0x0][0x23c], -R4.reuse ;  /* 0x00008f0068687a23 */ /* 0x100fe20000010804 */
[----:B------:R-:W1:Y:S01]  /*11560*/  MUFU.EX2 R202, R36 ;  /* 0x0000002400ca7308 */ /* 0x000e620000000800 */
[--C-:B------:R-:W-:Y:S02]  /*11570*/  FFMA.FTZ R105, R105, c[0x0][0x23c], -R4.reuse ;  /* 0x00008f0069697a23 */ /* 0x100fe40000010804 */
[--C-:B------:R-:W-:Y:S02]  /*11580*/  FFMA.FTZ R108, R108, c[0x0][0x23c], -R4.reuse ;  /* 0x00008f006c6c7a23 */ /* 0x100fe40000010804 */
[----:B------:R-:W-:Y:S02]  /*11590*/  FFMA.FTZ R109, R109, c[0x0][0x23c], -R4 ;  /* 0x00008f006d6d7a23 */ /* 0x000fe40000010804 */
[--C-:B------:R-:W-:Y:S02]  /*115a0*/  FFMA.FTZ R106, R106, c[0x0][0x23c], -R200.reuse ;  /* 0x00008f006a6a7a23 */ /* 0x100fe400000108c8 */
[--C-:B------:R-:W-:Y:S01]  /*115b0*/  FFMA.FTZ R110, R110, c[0x0][0x23c], -R200.reuse ;  /* 0x00008f006e6e7a23 */ /* 0x100fe200000108c8 */
[----:B------:R1:W1:Y:S01]  /*115c0*/  MUFU.EX2 R36, R40 ;  /* 0x0000002800247308 */ /* 0x0002620000000800 */
[--C-:B------:R-:W-:Y:S02]  /*115d0*/  FFMA.FTZ R118, R118, c[0x0][0x23c], -R199.reuse ;  /* 0x00008f0076767a23 */ /* 0x100fe400000108c7 */
[--C-:B------:R-:W-:Y:S02]  /*115e0*/  FFMA.FTZ R130, R130, c[0x0][0x23c], -R199.reuse ;  /* 0x00008f0082827a23 */ /* 0x100fe400000108c7 */
[--C-:B--2---:R-:W-:Y:S02]  /*115f0*/  FFMA.FTZ R45, R103, c[0x0][0x23c], -R199.reuse ;  /* 0x00008f00672d7a23 */ /* 0x104fe400000108c7 */
[--C-:B------:R-:W-:Y:S02]  /*11600*/  FFMA.FTZ R122, R122, c[0x0][0x23c], -R200.reuse ;  /* 0x00008f007a7a7a23 */ /* 0x100fe400000108c8 */
[--C-:B------:R-:W-:Y:S01]  /*11610*/  FFMA.FTZ R123, R123, c[0x0][0x23c], -R200.reuse ;  /* 0x00008f007b7b7a23 */ /* 0x100fe200000108c8 */
[----:B------:R2:W2:Y:S01]  /*11620*/  MUFU.EX2 R205, R37 ;  /* 0x0000002500cd7308 */ /* 0x0004a20000000800 */
[----:B------:R-:W-:Y:S01]  /*11630*/  FFMA.FTZ R126, R126, c[0x0][0x23c], -R200 ;  /* 0x00008f007e7e7a23 */ /* 0x000fe200000108c8 */
[-C--:B-----5:R-:W-:Y:S03]  /*11640*/  HMMA.16816.F32.BF16 R164, R16, R8.reuse, R164 ;  /* 0x0000000810a4723c */ /* 0x0a0fe600000418a4 */
[--C-:B------:R-:W-:Y:S02]  /*11650*/  FFMA.FTZ R120, R120, c[0x0][0x23c], -R4.reuse ;  /* 0x00008f0078787a23 */ /* 0x100fe40000010804 */
[----:B------:R-:W-:Y:S02]  /*11660*/  FFMA.FTZ R121, R121, c[0x0][0x23c], -R4 ;  /* 0x00008f0079797a23 */ /* 0x000fe40000010804 */
[----:B------:R-:W-:Y:S01]  /*11670*/  FFMA.FTZ R3, R3, R248, R210 ;  /* 0x000000f803037223 */ /* 0x000fe200000100d2 */
[C---:B------:R-:W-:Y:S01]  /*11680*/  HMMA.16816.F32.BF16 R168, R12.reuse, R8, R168 ;  /* 0x000000080ca8723c */ /* 0x040fe200000418a8 */
[----:B------:R-:W-:Y:S03]  /*11690*/  MUFU.EX2 R208, R48 ;  /* 0x0000003000d07308 */ /* 0x000fe60000000800 */
[--C-:B-1----:R-:W-:Y:S04]  /*116a0*/  FFMA.FTZ R40, R111, c[0x0][0x23c], -R200.reuse ;  /* 0x00008f006f287a23 */ /* 0x102fe800000108c8 */
[-C--:B------:R-:W-:Y:S03]  /*116b0*/  HMMA.16816.F32.BF16 R172, R12, R10.reuse, R172 ;  /* 0x0000000a0cac723c */ /* 0x080fe600000418ac */
[----:B------:R1:W5:Y:S01]  /*116c0*/  MUFU.EX2 R48, R41 ;  /* 0x0000002900307308 */ /* 0x0003620000000800 */
[--C-:B--2---:R-:W-:Y:S04]  /*116d0*/  FFMA.FTZ R37, R119, c[0x0][0x23c], -R199.reuse ;  /* 0x00008f0077257a23 */ /* 0x104fe800000108c7 */
[C---:B------:R-:W-:Y:S01]  /*116e0*/  HMMA.16816.F32.BF16 R176, R16.reuse, R10, R176 ;  /* 0x0000000a10b0723c */ /* 0x040fe200000418b0 */
[----:B------:R-:W2:Y:S04]  /*116f0*/  LDSM.16.MT88.4 R8, [R218+0x8000] ;  /* 0x00800000da08783b */ /* 0x000ea80000004200 */
[----:B------:R-:W-:Y:S10]  /*11700*/  MUFU.EX2 R211, R49 ;  /* 0x0000003100d37308 */ /* 0x000ff40000000800 */
[----:B------:R3:W2:Y:S01]  /*11710*/  MUFU.EX2 R49, R46 ;  /* 0x0000002e00317308 */ /* 0x0006a20000000800 */
[--C-:B-1----:R-:W-:Y:S02]  /*11720*/  FFMA.FTZ R41, R107, c[0x0][0x23c], -R200.reuse ;  /* 0x00008f006b297a23 */ /* 0x102fe400000108c8 */
[----:B------:R-:W-:Y:S07]  /*11730*/  FFMA.FTZ R200, R127, c[0x0][0x23c], -R200 ;  /* 0x00008f007fc87a23 */ /* 0x000fee00000108c8 */
[----:B------:R-:W-:Y:S10]  /*11740*/  MUFU.EX2 R212, R51 ;  /* 0x0000003300d47308 */ /* 0x000ff40000000800 */
[----:B------:R-:W-:Y:S01]  /*11750*/  MUFU.EX2 R51, R47 ;  /* 0x0000002f00337308 */ /* 0x000fe20000000800 */
[--C-:B---3--:R-:W-:Y:S01]  /*11760*/  FFMA.FTZ R46, R102, c[0x0][0x23c], -R199.reuse ;  /* 0x00008f00662e7a23 */ /* 0x108fe200000108c7 */
[-C--:B--2---:R-:W-:Y:S08]  /*11770*/  HMMA.16816.F32.BF16 R180, R16, R8.reuse, R180 ;  /* 0x0000000810b4723c */ /* 0x084ff000000418b4 */
[----:B------:R1:W2:Y:S01]  /*11780*/  MUFU.EX2 R47, R44 ;  /* 0x0000002c002f7308 */ /* 0x0002a20000000800 */
[C---:B------:R-:W-:Y:S09]  /*11790*/  HMMA.16816.F32.BF16 R184, R12.reuse, R8, R184 ;  /* 0x000000080cb8723c */ /* 0x040ff200000418b8 */
[----:B------:R3:W-:Y:S03]  /*117a0*/  MUFU.EX2 R102, R0 ;  /* 0x0000000000667308 */ /* 0x0007e60000000800 */
[----:B------:R-:W-:Y:S01]  /*117b0*/  F2FP.BF16.PACK_AB R9, R23, R22 ;  /* 0x000000161709723e */ /* 0x000fe200000010ff */
[-C--:B------:R-:W-:Y:S01]  /*117c0*/  HMMA.16816.F32.BF16 R188, R12, R10.reuse, R188 ;  /* 0x0000000a0cbc723c */ /* 0x080fe200000418bc */
[----:B------:R-:W2:Y:S02]  /*117d0*/  LDSM.16.MT88.4 R12, [R216+0x8800] ;  /* 0x00880000d80c783b */ /* 0x000ea40000004200 */
[----:B------:R-:W-:Y:S05]  /*117e0*/  F2FP.BF16.PACK_AB R8, R209, R207 ;  /* 0x000000cfd108723e */ /* 0x000fea00000010ff */
[----:B------:R-:W-:Y:S01]  /*117f0*/  HMMA.16816.F32.BF16 R192, R16, R10, R192 ;  /* 0x0000000a10c0723c */ /* 0x000fe200000418c0 */
[----:B------:R-:W-:Y:S01]  /*11800*/  LDSM.16.MT88.4 R20, [R218+0x9800] ;  /* 0x00980000da14783b */ /* 0x000fe20000004200 */
[----:B------:R-:W2:Y:S02]  /*11810*/  MUFU.EX2 R52, R52 ;  /* 0x0000003400347308 */ /* 0x000ea40000000800 */
[--C-:B-1----:R-:W-:Y:S02]  /*11820*/  FFMA.FTZ R44, R114, c[0x0][0x23c], -R199.reuse ;  /* 0x00008f00722c7a23 */ /* 0x102fe400000108c7 */
[----:B------:R-:W-:Y:S01]  /*11830*/  FFMA.FTZ R199, R131, c[0x0][0x23c], -R199 ;  /* 0x00008f0083c77a23 */ /* 0x000fe200000108c7 */
[----:B------:R-:W-:Y:S02]  /*11840*/  F2FP.BF16.PACK_AB R10, R237, R236 ;  /* 0x000000eced0a723e */ /* 0x000fe400000010ff */
[----:B------:R-:W-:Y:S03]  /*11850*/  F2FP.BF16.PACK_AB R11, R35, R34 ;  /* 0x00000022230b723e */ /* 0x000fe600000010ff */
[----:B------:R-:W-:Y:S01]  /*11860*/  F2FP.BF16.PACK_AB R17, R27, R26 ;  /* 0x0000001a1b11723e */ /* 0x000fe200000010ff */
[----:B------:R-:W-:Y:S01]  /*11870*/  MUFU.EX2 R53, R53 ;  /* 0x0000003500357308 */ /* 0x000fe20000000800 */
[----:B------:R-:W-:Y:S01]  /*11880*/  LDSM.16.MT88.4 R24, [R219+0xa000] ;  /* 0x00a00000db18783b */ /* 0x000fe20000004200 */
[----:B------:R-:W-:Y:S01]  /*11890*/  F2FP.BF16.PACK_AB R19, R31, R30 ;  /* 0x0000001e1f13723e */ /* 0x000fe200000010ff */
[----:B---3--:R-:W-:Y:S01]  /*118a0*/  FADD.FTZ R0, R30, R7 ;  /* 0x000000071e007221 */ /* 0x008fe20000010000 */
[----:B----4-:R-:W-:Y:S01]  /*118b0*/  F2FP.BF16.PACK_AB R16, R33, R32 ;  /* 0x000000202110723e */ /* 0x010fe200000010ff */
[----:B------:R-:W-:Y:S01]  /*118c0*/  FADD.FTZ R7, R35, R2 ;  /* 0x0000000223077221 */ /* 0x000fe20000010000 */
[----:B------:R-:W-:Y:S01]  /*118d0*/  F2FP.BF16.PACK_AB R18, R235, R215 ;  /* 0x000000d7eb12723e */ /* 0x000fe200000010ff */
[----:B------:R-:W-:Y:S02]  /*118e0*/  FADD.FTZ R28, R31, R0 ;  /* 0x000000001f1c7221 */ /* 0x000fe40000010000 */
[----:B------:R-:W-:Y:S01]  /*118f0*/  FADD.FTZ R0, R242, R5 ;  /* 0x00000005f2007221 */ /* 0x000fe20000010000 */
[----:B------:R-:W-:Y:S01]  /*11900*/  MUFU.EX2 R64, R64 ;  /* 0x0000004000407308 */ /* 0x000fe20000000800 */
[----:B------:R-:W-:Y:S02]  /*11910*/  FADD.FTZ R2, R238, R3 ;  /* 0x00000003ee027221 */ /* 0x000fe40000010000 */
[----:B------:R-:W-:Y:S02]  /*11920*/  FADD.FTZ R3, R241, R0 ;  /* 0x00000000f1037221 */ /* 0x000fe40000010000 */
[----:B------:R-:W-:Y:S02]  /*11930*/  FADD.FTZ R0, R240, R2 ;  /* 0x00000002f0007221 */ /* 0x000fe40000010000 */
[----:B------:R-:W-:Y:S02]  /*11940*/  FADD.FTZ R2, R243, R3 ;  /* 0x00000003f3027221 */ /* 0x000fe40000010000 */
[----:B------:R-:W-:Y:S01]  /*11950*/  FADD.FTZ R0, R239, R0 ;  /* 0x00000000ef007221 */ /* 0x000fe20000010000 */
[-C--:B--2---:R-:W-:Y:S01]  /*11960*/  HMMA.16816.F32.BF16 R132, R8, R12.reuse, R132 ;  /* 0x0000000c0884723c */ /* 0x084fe20000041884 */
[----:B------:R-:W-:Y:S04]  /*11970*/  MUFU.EX2 R65, R65 ;  /* 0x0000004100417308 */ /* 0x000fe80000000800 */
[----:B------:R-:W-:Y:S02]  /*11980*/  FADD.FTZ R3, R207, R2 ;  /* 0x00000002cf037221 */ /* 0x000fe40000010000 */
[----:B------:R-:W-:Y:S01]  /*11990*/  FADD.FTZ R2, R32, R0 ;  /* 0x0000000020027221 */ /* 0x000fe20000010000 */
[C---:B------:R-:W-:Y:S03]  /*119a0*/  HMMA.16816.F32.BF16 R136, R16.reuse, R12, R136 ;  /* 0x0000000c1088723c */ /* 0x040fe60000041888 */
[----:B------:R-:W1:Y:S01]  /*119b0*/  MUFU.EX2 R54, R54 ;  /* 0x0000003600367308 */ /* 0x000e620000000800 */
[----:B------:R-:W-:Y:S02]  /*119c0*/  FADD.FTZ R0, R38, R7 ;  /* 0x0000000726007221 */ /* 0x000fe40000010000 */
[----:B------:R-:W-:Y:S02]  /*119d0*/  FADD.FTZ R5, R33, R2 ;  /* 0x0000000221057221 */ /* 0x000fe40000010000 */
[-C--:B------:R-:W-:Y:S04]  /*119e0*/  HMMA.16816.F32.BF16 R140, R16, R14.reuse, R140 ;  /* 0x0000000e108c723c */ /* 0x080fe8000004188c */
[----:B------:R-:W-:Y:S01]  /*119f0*/  FADD.FTZ R2, R42, R28 ;  /* 0x0000001c2a027221 */ /* 0x000fe20000010000 */
[----:B------:R-:W-:Y:S01]  /*11a00*/  MUFU.EX2 R55, R55 ;  /* 0x0000003700377308 */ /* 0x000fe20000000800 */
[----:B------:R-:W-:Y:S02]  /*11a10*/  FADD.FTZ R33, R39, R0 ;  /* 0x0000000027217221 */ /* 0x000fe40000010000 */
[C---:B------:R-:W-:Y:S01]  /*11a20*/  HMMA.16816.F32.BF16 R144, R8.reuse, R14, R144 ;  /* 0x0000000e0890723c */ /* 0x040fe20000041890 */
[----:B------:R-:W2:Y:S03]  /*11a30*/  LDSM.16.MT88.4 R12, [R219+0x8800] ;  /* 0x00880000db0c783b */ /* 0x000ea60000004200 */
[----:B------:R-:W-:Y:S02]  /*11a40*/  FADD.FTZ R7, R29, R2 ;  /* 0x000000021d077221 */ /* 0x000fe40000010000 */
[--C-:B------:R-:W-:Y:S01]  /*11a50*/  FFMA.FTZ R32, R124, c[0x0][0x23c], -R4.reuse ;  /* 0x00008f007c207a23 */ /* 0x100fe20000010804 */
[----:B------:R-:W-:Y:S01]  /*11a60*/  MUFU.EX2 R66, R66 ;  /* 0x0000004200427308 */ /* 0x000fe20000000800 */
[----:B------:R-:W-:Y:S04]  /*11a70*/  FFMA.FTZ R4, R125, c[0x0][0x23c], -R4 ;  /* 0x00008f007d047a23 */ /* 0x000fe80000010804 */
[----:B------:R-:W-:Y:S02]  /*11a80*/  FADD.FTZ R2, R215, R5 ;  /* 0x00000005d7027221 */ /* 0x000fe40000010000 */
[----:B------:R-:W-:Y:S02]  /*11a90*/  FADD.FTZ R5, R50, R33 ;  /* 0x0000002132057221 */ /* 0x000fe40000010000 */
[----:B------:R-:W-:Y:S01]  /*11aa0*/  FADD.FTZ R3, R209, R3 ;  /* 0x00000003d1037221 */ /* 0x000fe20000010000 */
[----:B------:R-:W-:Y:S03]  /*11ab0*/  MUFU.EX2 R67, R67 ;  /* 0x0000004300437308 */ /* 0x000fe60000000800 */
[----:B------:R-:W-:Y:S04]  /*11ac0*/  FADD.FTZ R0, R236, R3 ;  /* 0x00000003ec007221 */ /* 0x000fe80000010000 */
[----:B------:R-:W-:Y:S02]  /*11ad0*/  FADD.FTZ R3, R237, R0 ;  /* 0x00000000ed037221 */ /* 0x000fe40000010000 */
[----:B------:R-:W-:Y:S01]  /*11ae0*/  FADD.FTZ R0, R235, R2 ;  /* 0x00000002eb007221 */ /* 0x000fe20000010000 */
[----:B------:R-:W3:Y:S01]  /*11af0*/  MUFU.EX2 R58, R58 ;  /* 0x0000003a003a7308 */ /* 0x000ee20000000800 */
[----:B------:R-:W-:Y:S02]  /*11b00*/  FADD.FTZ R2, R202, R3 ;  /* 0x00000003ca027221 */ /* 0x000fe40000010000 */
[----:B------:R-:W-:Y:S02]  /*11b10*/  FADD.FTZ R0, R36, R0 ;  /* 0x0000000024007221 */ /* 0x000fe40000010000 */
[----:B------:R-:W-:Y:S02]  /*11b20*/  FADD.FTZ R2, R205, R2 ;  /* 0x00000002cd027221 */ /* 0x000fe40000010000 */
[----:B-----5:R-:W-:Y:S02]  /*11b30*/  FADD.FTZ R0, R48, R0 ;  /* 0x0000000030007221 */ /* 0x020fe40000010000 */
[----:B------:R-:W-:Y:S01]  /*11b40*/  FADD.FTZ R2, R208, R2 ;  /* 0x00000002d0027221 */ /* 0x000fe20000010000 */
[----:B------:R-:W-:Y:S01]  /*11b50*/  MUFU.EX2 R59, R59 ;  /* 0x0000003b003b7308 */ /* 0x000fe20000000800 */
[----:B------:R-:W-:Y:S02]  /*11b60*/  FADD.FTZ R3, R49, R7 ;  /* 0x0000000731037221 */ /* 0x000fe40000010000 */
[----:B------:R-:W-:Y:S01]  /*11b70*/  FADD.FTZ R7, R47, R0 ;  /* 0x000000002f077221 */ /* 0x000fe20000010000 */
[-C--:B--2---:R-:W-:Y:S03]  /*11b80*/  HMMA.16816.F32.BF16 R148, R8, R12.reuse, R148 ;  /* 0x0000000c0894723c */ /* 0x084fe60000041894 */
[----:B------:R-:W-:Y:S02]  /*11b90*/  FADD.FTZ R2, R211, R2 ;  /* 0x00000002d3027221 */ /* 0x000fe40000010000 */
[----:B------:R-:W-:Y:S01]  /*11ba0*/  FADD.FTZ R0, R212, R5 ;  /* 0x00000005d4007221 */ /* 0x000fe20000010000 */
[----:B------:R-:W-:Y:S01]  /*11bb0*/  MUFU.EX2 R62, R62 ;  /* 0x0000003e003e7308 */ /* 0x000fe20000000800 */
[----:B------:R-:W-:Y:S01]  /*11bc0*/  FADD.FTZ R3, R51, R3 ;  /* 0x0000000333037221 */ /* 0x000fe20000010000 */
[C---:B------:R-:W-:Y:S04]  /*11bd0*/  HMMA.16816.F32.BF16 R152, R16.reuse, R12, R152 ;  /* 0x0000000c1098723c */ /* 0x040fe80000041898 */
[----:B------:R-:W-:Y:S02]  /*11be0*/  FADD.FTZ R5, R214, R7 ;  /* 0x00000007d6057221 */ /* 0x000fe40000010000 */
[----:B------:R-:W-:Y:S02]  /*11bf0*/  FADD.FTZ R2, R52, R2 ;  /* 0x0000000234027221 */ /* 0x000fe40000010000 */
[-C--:B------:R-:W-:Y:S01]  /*11c00*/  HMMA.16816.F32.BF16 R156, R16, R14.reuse, R156 ;  /* 0x0000000e109c723c */ /* 0x080fe2000004189c */
[----:B------:R-:W-:Y:S03]  /*11c10*/  MUFU.EX2 R63, R63 ;  /* 0x0000003f003f7308 */ /* 0x000fe60000000800 */
[----:B-1----:R-:W-:Y:S02]  /*11c20*/  FADD.FTZ R0, R54, R0 ;  /* 0x0000000036007221 */ /* 0x002fe40000010000 */
[----:B---3--:R-:W-:Y:S02]  /*11c30*/  FADD.FTZ R3, R58, R3 ;  /* 0x000000033a037221 */ /* 0x008fe40000010000 */
[C---:B------:R-:W-:Y:S01]  /*11c40*/  HMMA.16816.F32.BF16 R160, R8.reuse, R14, R160 ;  /* 0x0000000e08a0723c */ /* 0x040fe200000418a0 */
[----:B------:R-:W1:Y:S02]  /*11c50*/  LDSM.16.MT88.4 R12, [R217+0x8800] ;  /* 0x00880000d90c783b */ /* 0x000e640000004200 */
[----:B------:R-:W2:Y:S01]  /*11c60*/  MUFU.EX2 R56, R56 ;  /* 0x0000003800387308 */ /* 0x000ea20000000800 */
[----:B------:R-:W-:Y:S09]  /*11c70*/  FADD.FTZ R7, R53, R2 ;  /* 0x0000000235077221 */ /* 0x000ff20000010000 */
[----:B------:R-:W3:Y:S10]  /*11c80*/  MUFU.EX2 R57, R57 ;  /* 0x0000003900397308 */ /* 0x000ef40000000800 */
[----:B------:R-:W4:Y:S01]  /*11c90*/  MUFU.EX2 R60, R60 ;  /* 0x0000003c003c7308 */ /* 0x000f220000000800 */
[----:B--2---:R-:W-:Y:S09]  /*11ca0*/  FADD.FTZ R5, R56, R5 ;  /* 0x0000000538057221 */ /* 0x004ff20000010000 */
[----:B------:R-:W2:Y:S01]  /*11cb0*/  MUFU.EX2 R61, R61 ;  /* 0x0000003d003d7308 */ /* 0x000ea20000000800 */
[----:B---3--:R-:W-:Y:S02]  /*11cc0*/  FADD.FTZ R2, R57, R5 ;  /* 0x0000000539027221 */ /* 0x008fe40000010000 */
[----:B------:R-:W-:Y:S01]  /*11cd0*/  FADD.FTZ R5, R64, R7 ;  /* 0x0000000740057221 */ /* 0x000fe20000010000 */
[-C--:B-1----:R-:W-:Y:S06]  /*11ce0*/  HMMA.16816.F32.BF16 R164, R8, R12.reuse, R164 ;  /* 0x0000000c08a4723c */ /* 0x082fec00000418a4 */
[----:B------:R-:W-:Y:S01]  /*11cf0*/  MUFU.EX2 R68, R68 ;  /* 0x0000004400447308 */ /* 0x000fe20000000800 */
[----:B------:R-:W-:Y:S02]  /*11d00*/  FADD.FTZ R5, R65, R5 ;  /* 0x0000000541057221 */ /* 0x000fe40000010000 */
[----:B----4-:R-:W-:Y:S01]  /*11d10*/  FADD.FTZ R7, R60, R2 ;  /* 0x000000023c077221 */ /* 0x010fe20000010000 */
[C---:B------:R-:W-:Y:S06]  /*11d20*/  HMMA.16816.F32.BF16 R168, R16.reuse, R12, R168 ;  /* 0x0000000c10a8723c */ /* 0x040fec00000418a8 */
[----:B------:R-:W-:Y:S02]  /*11d30*/  MUFU.EX2 R69, R69 ;  /* 0x0000004500457308 */ /* 0x000fe40000000800 */
[-C--:B------:R-:W-:Y:S08]  /*11d40*/  HMMA.16816.F32.BF16 R172, R16, R14.reuse, R172 ;  /* 0x0000000e10ac723c */ /* 0x080ff000000418ac */
[----:B------:R-:W-:Y:S01]  /*11d50*/  MUFU.EX2 R80, R80 ;  /* 0x0000005000507308 */ /* 0x000fe20000000800 */
[C---:B------:R-:W-:Y:S01]  /*11d60*/  HMMA.16816.F32.BF16 R176, R8.reuse, R14, R176 ;  /* 0x0000000e08b0723c */ /* 0x040fe200000418b0 */
[----:B------:R-:W1:Y:S08]  /*11d70*/  LDSM.16.MT88.4 R12, [R218+0x8800] ;  /* 0x00880000da0c783b */ /* 0x000e700000004200 */
[----:B------:R-:W-:Y:S10]  /*11d80*/  MUFU.EX2 R81, R81 ;  /* 0x0000005100517308 */ /* 0x000ff40000000800 */
[----:B------:R-:W-:Y:S10]  /*11d90*/  MUFU.EX2 R70, R70 ;  /* 0x0000004600467308 */ /* 0x000ff40000000800 */
[----:B------:R-:W-:Y:S10]  /*11da0*/  MUFU.EX2 R71, R71 ;  /* 0x0000004700477308 */ /* 0x000ff40000000800 */
[----:B------:R-:W-:Y:S01]  /*11db0*/  MUFU.EX2 R82, R82 ;  /* 0x0000005200527308 */ /* 0x000fe20000000800 */
[-C--:B-1----:R-:W-:Y:S09]  /*11dc0*/  HMMA.16816.F32.BF16 R180, R8, R12.reuse, R180 ;  /* 0x0000000c08b4723c */ /* 0x082ff200000418b4 */
[----:B------:R-:W-:Y:S01]  /*11dd0*/  MUFU.EX2 R83, R83 ;  /* 0x0000005300537308 */ /* 0x000fe20000000800 */
[C---:B------:R-:W-:Y:S08]  /*11de0*/  HMMA.16816.F32.BF16 R184, R16.reuse, R12, R184 ;  /* 0x0000000c10b8723c */ /* 0x040ff000000418b8 */
[-C--:B------:R-:W-:Y:S01]  /*11df0*/  HMMA.16816.F32.BF16 R188, R16, R14.reuse, R188 ;  /* 0x0000000e10bc723c */ /* 0x080fe200000418bc */
[----:B------:R-:W-:Y:S06]  /*11e00*/  MUFU.EX2 R74, R74 ;  /* 0x0000004a004a7308 */ /* 0x000fec0000000800 */
[----:B------:R-:W-:Y:S01]  /*11e10*/  F2FP.BF16.PACK_AB R17, R29, R42 ;  /* 0x0000002a1d11723e */ /* 0x000fe200000010ff */
[----:B------:R-:W-:Y:S01]  /*11e20*/  HMMA.16816.F32.BF16 R192, R8, R14, R192 ;  /* 0x0000000e08c0723c */ /* 0x000fe200000418c0 */
[----:B------:R-:W1:Y:S02]  /*11e30*/  LDSM.16.MT88.4 R12, [R216+0x9000] ;  /* 0x00900000d80c783b */ /* 0x000e640000004200 */
[----:B------:R-:W3:Y:S01]  /*11e40*/  MUFU.EX2 R75, R75 ;  /* 0x0000004b004b7308 */ /* 0x000ee20000000800 */
[----:B------:R-:W-:Y:S02]  /*11e50*/  F2FP.BF16.PACK_AB R19, R51, R49 ;  /* 0x000000313313723e */ /* 0x000fe400000010ff */
[----:B------:R-:W-:Y:S02]  /*11e60*/  F2FP.BF16.PACK_AB R16, R48, R36 ;  /* 0x000000243010723e */ /* 0x000fe400000010ff */
[----:B------:R-:W-:Y:S01]  /*11e70*/  F2FP.BF16.PACK_AB R8, R205, R202 ;  /* 0x000000cacd08723e */ /* 0x000fe200000010ff */
[----:B------:R-:W-:Y:S03]  /*11e80*/  LDSM.16.MT88.4 R28, [R217+0xb000] ;  /* 0x00b00000d91c783b */ /* 0x000fe60000004200 */
[----:B------:R-:W-:Y:S01]  /*11e90*/  F2FP.BF16.PACK_AB R10, R211, R208 ;  /* 0x000000d0d30a723e */ /* 0x000fe200000010ff */
[----:B------:R-:W-:Y:S01]  /*11ea0*/  MUFU.EX2 R78, R78 ;  /* 0x0000004e004e7308 */ /* 0x000fe20000000800 */
[----:B------:R-:W-:Y:S02]  /*11eb0*/  F2FP.BF16.PACK_AB R9, R39, R38 ;  /* 0x000000262709723e */ /* 0x000fe400000010ff */
[----:B------:R-:W-:Y:S02]  /*11ec0*/  F2FP.BF16.PACK_AB R11, R212, R50 ;  /* 0x00000032d40b723e */ /* 0x000fe400000010ff */
[----:B------:R-:W-:Y:S02]  /*11ed0*/  F2FP.BF16.PACK_AB R18, R214, R47 ;  /* 0x0000002fd612723e */ /* 0x000fe400000010ff */
[----:B------:R-:W-:Y:S03]  /*11ee0*/  MOV R202, R6 ;  /* 0x0000000600ca7202 */ /* 0x000fe60000000f00 */
[----:B------:R-:W4:Y:S10]  /*11ef0*/  MUFU.EX2 R79, R79 ;  /* 0x0000004f004f7308 */ /* 0x000f340000000800 */
[----:B------:R-:W-:Y:S01]  /*11f00*/  MUFU.EX2 R72, R72 ;  /* 0x0000004800487308 */ /* 0x000fe20000000800 */
[-C--:B-1----:R-:W-:Y:S09]  /*11f10*/  HMMA.16816.F32.BF16 R132, R8, R12.reuse, R132 ;  /* 0x0000000c0884723c */ /* 0x082ff20000041884 */
[----:B------:R-:W1:Y:S01]  /*11f20*/  MUFU.EX2 R73, R73 ;  /* 0x0000004900497308 */ /* 0x000e620000000800 */
[C---:B------:R-:W-:Y:S09]  /*11f30*/  HMMA.16816.F32.BF16 R136, R16.reuse, R12, R136 ;  /* 0x0000000c1088723c */ /* 0x040ff20000041888 */
[----:B------:R-:W-:Y:S01]  /*11f40*/  MUFU.EX2 R76, R76 ;  /* 0x0000004c004c7308 */ /* 0x000fe20000000800 */
[-C--:B------:R-:W-:Y:S09]  /*11f50*/  HMMA.16816.F32.BF16 R140, R16, R14.reuse, R140 ;  /* 0x0000000e108c723c */ /* 0x080ff2000004188c */
[----:B------:R-:W5:Y:S01]  /*11f60*/  MUFU.EX2 R77, R77 ;  /* 0x0000004d004d7308 */ /* 0x000f620000000800 */
        /* <DEDUP_REMOVED lines=16> */
[----:B------:R-:W2:Y:S01]  /*12070*/  MUFU.EX2 R91, R91 ;  /* 0x0000005b005b7308 */ /* 0x000ea20000000800 */
[-C--:B-1----:R-:W-:Y:S09]  /*12080*/  HMMA.16816.F32.BF16 R164, R8, R12.reuse, R164 ;  /* 0x0000000c08a4723c */ /* 0x082ff200000418a4 */
[----:B------:R-:W-:Y:S01]  /*12090*/  MUFU.EX2 R94, R94 ;  /* 0x0000005e005e7308 */ /* 0x000fe20000000800 */
[C---:B------:R-:W-:Y:S09]  /*120a0*/  HMMA.16816.F32.BF16 R168, R16.reuse, R12, R168 ;  /* 0x0000000c10a8723c */ /* 0x040ff200000418a8 */
[----:B------:R-:W1:Y:S01]  /*120b0*/  MUFU.EX2 R95, R95 ;  /* 0x0000005f005f7308 */ /* 0x000e620000000800 */
[-C--:B------:R-:W-:Y:S09]  /*120c0*/  HMMA.16816.F32.BF16 R172, R16, R14.reuse, R172 ;  /* 0x0000000e10ac723c */ /* 0x080ff200000418ac */
[----:B------:R-:W-:Y:S01]  /*120d0*/  MUFU.EX2 R88, R88 ;  /* 0x0000005800587308 */ /* 0x000fe20000000800 */
[C---:B------:R-:W-:Y:S01]  /*120e0*/  HMMA.16816.F32.BF16 R176, R8.reuse, R14, R176 ;  /* 0x0000000e08b0723c */ /* 0x040fe200000418b0 */
[----:B------:R-:W1:Y:S08]  /*120f0*/  LDSM.16.MT88.4 R12, [R218+0x9000] ;  /* 0x00900000da0c783b */ /* 0x000e700000004200 */
[----:B------:R-:W1:Y:S10]  /*12100*/  MUFU.EX2 R89, R89 ;  /* 0x0000005900597308 */ /* 0x000e740000000800 */
[----:B------:R-:W-:Y:S10]  /*12110*/  MUFU.EX2 R92, R92 ;  /* 0x0000005c005c7308 */ /* 0x000ff40000000800 */
[----:B------:R-:W2:Y:S10]  /*12120*/  MUFU.EX2 R93, R93 ;  /* 0x0000005d005d7308 */ /* 0x000eb40000000800 */
        /* <DEDUP_REMOVED lines=8> */
[----:B------:R-:W-:Y:S04]  /*121b0*/  F2FP.BF16.PACK_AB R12, R57, R56 ;  /* 0x00000038390c723e */ /* 0x000fe800000010ff */
        /* <DEDUP_REMOVED lines=8> */
[----:B--2---:R-:W-:Y:S07]  /*12240*/  F2FP.BF16.PACK_AB R14, R61, R60 ;  /* 0x0000003c3d0e723e */ /* 0x004fee00000010ff */
[----:B------:R-:W-:Y:S01]  /*12250*/  MUFU.EX2 R45, R45 ;  /* 0x0000002d002d7308 */ /* 0x000fe20000000800 */
[-C--:B-1----:R-:W-:Y:S09]  /*12260*/  HMMA.16816.F32.BF16 R132, R8, R16.reuse, R132 ;  /* 0x000000100884723c */ /* 0x082ff20000041884 */
[----:B------:R-:W-:Y:S01]  /*12270*/  MUFU.EX2 R44, R44 ;  /* 0x0000002c002c7308 */ /* 0x000fe20000000800 */
[C---:B------:R-:W-:Y:S09]  /*12280*/  HMMA.16816.F32.BF16 R136, R12.reuse, R16, R136 ;  /* 0x000000100c88723c */ /* 0x040ff20000041888 */
[----:B------:R-:W-:Y:S01]  /*12290*/  MUFU.EX2 R43, R43 ;  /* 0x0000002b002b7308 */ /* 0x000fe20000000800 */
[-C--:B------:R-:W-:Y:S09]  /*122a0*/  HMMA.16816.F32.BF16 R140, R12, R18.reuse, R140 ;  /* 0x000000120c8c723c */ /* 0x080ff2000004188c */
[----:B------:R-:W-:Y:S01]  /*122b0*/  MUFU.EX2 R42, R106 ;  /* 0x0000006a002a7308 */ /* 0x000fe20000000800 */
[C---:B------:R-:W-:Y:S01]  /*122c0*/  HMMA.16816.F32.BF16 R144, R8.reuse, R18, R144 ;  /* 0x000000120890723c */ /* 0x040fe20000041890 */
[----:B------:R-:W1:Y:S08]  /*122d0*/  LDSM.16.MT88.4 R16, [R219+0x9800] ;  /* 0x00980000db10783b */ /* 0x000e700000004200 */
[----:B------:R-:W2:Y:S10]  /*122e0*/  MUFU.EX2 R41, R41 ;  /* 0x0000002900297308 */ /* 0x000eb40000000800 */
[----:B------:R-:W-:Y:S10]  /*122f0*/  MUFU.EX2 R39, R110 ;  /* 0x0000006e00277308 */ /* 0x000ff40000000800 */
[----:B------:R-:W2:Y:S10]  /*12300*/  MUFU.EX2 R40, R40 ;  /* 0x0000002800287308 */ /* 0x000eb40000000800 */
[----:B------:R-:W-:Y:S01]  /*12310*/  MUFU.EX2 R104, R104 ;  /* 0x0000006800687308 */ /* 0x000fe20000000800 */
[-C--:B-1----:R-:W-:Y:S09]  /*12320*/  HMMA.16816.F32.BF16 R148, R8, R16.reuse, R148 ;  /* 0x000000100894723c */ /* 0x082ff20000041894 */
[----:B------:R-:W1:Y:S01]  /*12330*/  MUFU.EX2 R105, R105 ;  /* 0x0000006900697308 */ /* 0x000e620000000800 */
[C---:B------:R-:W-:Y:S08]  /*12340*/  HMMA.16816.F32.BF16 R152, R12.reuse, R16, R152 ;  /* 0x000000100c98723c */ /* 0x040ff00000041898 */
[-C--:B------:R-:W-:Y:S01]  /*12350*/  HMMA.16816.F32.BF16 R156, R12, R18.reuse, R156 ;  /* 0x000000120c9c723c */ /* 0x080fe2000004189c */
[----:B------:R-:W-:Y:S07]  /*12360*/  MUFU.EX2 R108, R108 ;  /* 0x0000006c006c7308 */ /* 0x000fee0000000800 */
[C---:B------:R-:W-:Y:S01]  /*12370*/  HMMA.16816.F32.BF16 R160, R8.reuse, R18, R160 ;  /* 0x0000001208a0723c */ /* 0x040fe200000418a0 */
[----:B------:R-:W1:Y:S02]  /*12380*/  LDSM.16.MT88.4 R16, [R217+0x9800] ;  /* 0x00980000d910783b */ /* 0x000e640000004200 */
[----:B------:R-:W1:Y:S10]  /*12390*/  MUFU.EX2 R109, R109 ;  /* 0x0000006d006d7308 */ /* 0x000e740000000800 */
[----:B------:R-:W-:Y:S10]  /*123a0*/  MUFU.EX2 R116, R116 ;  /* 0x0000007400747308 */ /* 0x000ff40000000800 */
[----:B------:R-:W-:Y:S10]  /*123b0*/  MUFU.EX2 R117, R117 ;  /* 0x0000007500757308 */ /* 0x000ff40000000800 */
        /* <DEDUP_REMOVED lines=8> */
[----:B------:R-:W1:Y:S07]  /*12440*/  LDSM.16.MT88.4 R16, [R216+0xa000] ;  /* 0x00a00000d810783b */ /* 0x000e6e0000004200 */
[-C--:B------:R-:W-:Y:S01]  /*12450*/  HMMA.16816.F32.BF16 R180, R8, R20.reuse, R180 ;  /* 0x0000001408b4723c */ /* 0x080fe200000418b4 */
[----:B------:R-:W-:Y:S07]  /*12460*/  MUFU.EX2 R199, R199 ;  /* 0x000000c700c77308 */ /* 0x000fee0000000800 */
[C---:B------:R-:W-:Y:S03]  /*12470*/  HMMA.16816.F32.BF16 R184, R12.reuse, R20, R184 ;  /* 0x000000140cb8723c */ /* 0x040fe600000418b8 */
[----:B------:R-:W-:Y:S05]  /*12480*/  MUFU.EX2 R35, R122 ;  /* 0x0000007a00237308 */ /* 0x000fea0000000800 */
[-C--:B------:R-:W-:Y:S05]  /*12490*/  HMMA.16816.F32.BF16 R188, R12, R22.reuse, R188 ;  /* 0x000000160cbc723c */ /* 0x080fea00000418bc */
[----:B------:R-:W1:Y:S02]  /*124a0*/  MUFU.EX2 R34, R123 ;  /* 0x0000007b00227308 */ /* 0x000e640000000800 */
[----:B---3--:R-:W-:Y:S01]  /*124b0*/  F2FP.BF16.PACK_AB R13, R75, R74 ;  /* 0x0000004a4b0d723e */ /* 0x008fe200000010ff */
[----:B------:R-:W-:Y:S01]  /*124c0*/  HMMA.16816.F32.BF16 R192, R8, R22, R192 ;  /* 0x0000001608c0723c */ /* 0x000fe200000418c0 */
[----:B------:R-:W3:Y:S03]  /*124d0*/  LDSM.16.MT88.4 R20, [R217+0xa000] ;  /* 0x00a00000d914783b */ /* 0x000ee60000004200 */
[----:B----4-:R-:W-:Y:S02]  /*124e0*/  F2FP.BF16.PACK_AB R15, R79, R78 ;  /* 0x0000004e4f0f723e */ /* 0x010fe400000010ff */
[----:B------:R-:W-:Y:S01]  /*124f0*/  F2FP.BF16.PACK_AB R12, R73, R72 ;  /* 0x00000048490c723e */ /* 0x000fe200000010ff */
[----:B------:R-:W-:Y:S01]  /*12500*/  MUFU.EX2 R33, R126 ;  /* 0x0000007e00217308 */ /* 0x000fe20000000800 */
[----:B------:R-:W-:Y:S04]  /*12510*/  F2FP.BF16.PACK_AB R8, R69, R68 ;  /* 0x000000444508723e */ /* 0x000fe800000010ff */
[----:B------:R-:W-:Y:S02]  /*12520*/  F2FP.BF16.PACK_AB R10, R81, R80 ;  /* 0x00000050510a723e */ /* 0x000fe400000010ff */
[----:B------:R-:W-:Y:S02]  /*12530*/  F2FP.BF16.PACK_AB R9, R71, R70 ;  /* 0x000000464709723e */ /* 0x000fe400000010ff */
[----:B------:R-:W-:Y:S01]  /*12540*/  F2FP.BF16.PACK_AB R11, R83, R82 ;  /* 0x00000052530b723e */ /* 0x000fe200000010ff */
[----:B------:R-:W4:Y:S01]  /*12550*/  MUFU.EX2 R200, R200 ;  /* 0x000000c800c87308 */ /* 0x000f220000000800 */
[----:B-----5:R-:W-:Y:S05]  /*12560*/  F2FP.BF16.PACK_AB R14, R77, R76 ;  /* 0x0000004c4d0e723e */ /* 0x020fea00000010ff */
[-C--:B-1----:R-:W-:Y:S04]  /*12570*/  HMMA.16816.F32.BF16 R132, R8, R16.reuse, R132 ;  /* 0x000000100884723c */ /* 0x082fe80000041884 */
[----:B------:R-:W-:Y:S04]  /*12580*/  MUFU.EX2 R120, R120 ;  /* 0x0000007800787308 */ /* 0x000fe80000000800 */
[C---:B------:R-:W-:Y:S06]  /*12590*/  HMMA.16816.F32.BF16 R136, R12.reuse, R16, R136 ;  /* 0x000000100c88723c */ /* 0x040fec0000041888 */
[----:B------:R-:W1:Y:S02]  /*125a0*/  MUFU.EX2 R121, R121 ;  /* 0x0000007900797308 */ /* 0x000e640000000800 */
[-C--:B------:R-:W-:Y:S08]  /*125b0*/  HMMA.16816.F32.BF16 R140, R12, R18.reuse, R140 ;  /* 0x000000120c8c723c */ /* 0x080ff0000004188c */
[C---:B------:R-:W-:Y:S01]  /*125c0*/  HMMA.16816.F32.BF16 R144, R8.reuse, R18, R144 ;  /* 0x000000120890723c */ /* 0x040fe20000041890 */
[----:B------:R-:W5:Y:S01]  /*125d0*/  LDSM.16.MT88.4 R16, [R218+0xa000] ;  /* 0x00a00000da10783b */ /* 0x000f620000004200 */
[----:B------:R-:W-:Y:S06]  /*125e0*/  MUFU.EX2 R32, R32 ;  /* 0x0000002000207308 */ /* 0x000fec0000000800 */
[-C--:B------:R-:W-:Y:S08]  /*125f0*/  HMMA.16816.F32.BF16 R148, R8, R24.reuse, R148 ;  /* 0x000000180894723c */ /* 0x080ff00000041894 */
[C---:B------:R-:W-:Y:S08]  /*12600*/  HMMA.16816.F32.BF16 R152, R12.reuse, R24, R152 ;  /* 0x000000180c98723c */ /* 0x040ff00000041898 */
[-C--:B------:R-:W-:Y:S08]  /*12610*/  HMMA.16816.F32.BF16 R156, R12, R26.reuse, R156 ;  /* 0x0000001a0c9c723c */ /* 0x080ff0000004189c */
[C---:B------:R-:W-:Y:S01]  /*12620*/  HMMA.16816.F32.BF16 R160, R8.reuse, R26, R160 ;  /* 0x0000001a08a0723c */ /* 0x040fe200000418a0 */
[----:B------:R-:W-:Y:S07]  /*12630*/  LDSM.16.MT88.4 R24, [R219+0xa800] ;  /* 0x00a80000db18783b */ /* 0x000fee0000004200 */
[-C--:B---3--:R-:W-:Y:S08]  /*12640*/  HMMA.16816.F32.BF16 R164, R8, R20.reuse, R164 ;  /* 0x0000001408a4723c */ /* 0x088ff000000418a4 */
[C---:B------:R-:W-:Y:S08]  /*12650*/  HMMA.16816.F32.BF16 R168, R12.reuse, R20, R168 ;  /* 0x000000140ca8723c */ /* 0x040ff000000418a8 */
[-C--:B------:R-:W-:Y:S08]  /*12660*/  HMMA.16816.F32.BF16 R172, R12, R22.reuse, R172 ;  /* 0x000000160cac723c */ /* 0x080ff000000418ac */
[C---:B------:R-:W-:Y:S01]  /*12670*/  HMMA.16816.F32.BF16 R176, R8.reuse, R22, R176 ;  /* 0x0000001608b0723c */ /* 0x040fe200000418b0 */
[----:B------:R-:W3:Y:S07]  /*12680*/  LDSM.16.MT88.4 R20, [R216+0xa800] ;  /* 0x00a80000d814783b */ /* 0x000eee0000004200 */
[-C--:B-----5:R-:W-:Y:S08]  /*12690*/  HMMA.16816.F32.BF16 R180, R8, R16.reuse, R180 ;  /* 0x0000001008b4723c */ /* 0x0a0ff000000418b4 */
[C---:B------:R-:W-:Y:S08]  /*126a0*/  HMMA.16816.F32.BF16 R184, R12.reuse, R16, R184 ;  /* 0x000000100cb8723c */ /* 0x040ff000000418b8 */
[-C--:B------:R-:W-:Y:S07]  /*126b0*/  HMMA.16816.F32.BF16 R188, R12, R18.reuse, R188 ;  /* 0x000000120cbc723c */ /* 0x080fee00000418bc */
[----:B------:R-:W-:Y:S01]  /*126c0*/  F2FP.BF16.PACK_AB R13, R91, R90 ;  /* 0x0000005a5b0d723e */ /* 0x000fe200000010ff */
[----:B------:R-:W-:Y:S01]  /*126d0*/  HMMA.16816.F32.BF16 R192, R8, R18, R192 ;  /* 0x0000001208c0723c */ /* 0x000fe200000418c0 */
[----:B------:R-:W5:Y:S03]  /*126e0*/  LDSM.16.MT88.4 R16, [R217+0xa800] ;  /* 0x00a80000d910783b */ /* 0x000f660000004200 */
[----:B------:R-:W-:Y:S02]  /*126f0*/  F2FP.BF16.PACK_AB R15, R95, R94 ;  /* 0x0000005e5f0f723e */ /* 0x000fe400000010ff */
[----:B------:R-:W-:Y:S02]  /*12700*/  F2FP.BF16.PACK_AB R12, R89, R88 ;  /* 0x00000058590c723e */ /* 0x000fe400000010ff */
[----:B------:R-:W-:Y:S04]  /*12710*/  F2FP.BF16.PACK_AB R8, R85, R84 ;  /* 0x000000545508723e */ /* 0x000fe800000010ff */
[----:B------:R-:W-:Y:S02]  /*12720*/  F2FP.BF16.PACK_AB R10, R97, R96 ;  /* 0x00000060610a723e */ /* 0x000fe400000010ff */
[----:B------:R-:W-:Y:S02]  /*12730*/  F2FP.BF16.PACK_AB R9, R87, R86 ;  /* 0x000000565709723e */ /* 0x000fe400000010ff */
[----:B------:R-:W-:Y:S02]  /*12740*/  F2FP.BF16.PACK_AB R11, R99, R98 ;  /* 0x00000062630b723e */ /* 0x000fe400000010ff */
[----:B------:R-:W-:Y:S05]  /*12750*/  F2FP.BF16.PACK_AB R14, R93, R92 ;  /* 0x0000005c5d0e723e */ /* 0x000fea00000010ff */
[-C--:B---3--:R-:W-:Y:S08]  /*12760*/  HMMA.16816.F32.BF16 R132, R8, R20.reuse, R132 ;  /* 0x000000140884723c */ /* 0x088ff00000041884 */
[C---:B------:R-:W-:Y:S08]  /*12770*/  HMMA.16816.F32.BF16 R136, R12.reuse, R20, R136 ;  /* 0x000000140c88723c */ /* 0x040ff00000041888 */
[-C--:B------:R-:W-:Y:S08]  /*12780*/  HMMA.16816.F32.BF16 R140, R12, R22.reuse, R140 ;  /* 0x000000160c8c723c */ /* 0x080ff0000004188c */
[C---:B------:R-:W-:Y:S01]  /*12790*/  HMMA.16816.F32.BF16 R144, R8.reuse, R22, R144 ;  /* 0x000000160890723c */ /* 0x040fe20000041890 */
[----:B------:R-:W3:Y:S07]  /*127a0*/  LDSM.16.MT88.4 R20, [R218+0xa800] ;  /* 0x00a80000da14783b */ /* 0x000eee0000004200 */
[-C--:B------:R-:W-:Y:S08]  /*127b0*/  HMMA.16816.F32.BF16 R148, R8, R24.reuse, R148 ;  /* 0x000000180894723c */ /* 0x080ff00000041894 */
[C---:B------:R-:W-:Y:S08]  /*127c0*/  HMMA.16816.F32.BF16 R152, R12.reuse, R24, R152 ;  /* 0x000000180c98723c */ /* 0x040ff00000041898 */
[-C--:B------:R-:W-:Y:S08]  /*127d0*/  HMMA.16816.F32.BF16 R156, R12, R26.reuse, R156 ;  /* 0x0000001a0c9c723c */ /* 0x080ff0000004189c */
[C---:B------:R-:W-:Y:S01]  /*127e0*/  HMMA.16816.F32.BF16 R160, R8.reuse, R26, R160 ;  /* 0x0000001a08a0723c */ /* 0x040fe200000418a0 */
[----:B------:R-:W-:Y:S07]  /*127f0*/  LDSM.16.MT88.4 R24, [R219+0xb000] ;  /* 0x00b00000db18783b */ /* 0x000fee0000004200 */
[-C--:B-----5:R-:W-:Y:S08]  /*12800*/  HMMA.16816.F32.BF16 R164, R8, R16.reuse, R164 ;  /* 0x0000001008a4723c */ /* 0x0a0ff000000418a4 */
[C---:B------:R-:W-:Y:S08]  /*12810*/  HMMA.16816.F32.BF16 R168, R12.reuse, R16, R168 ;  /* 0x000000100ca8723c */ /* 0x040ff000000418a8 */
[-C--:B------:R-:W-:Y:S08]  /*12820*/  HMMA.16816.F32.BF16 R172, R12, R18.reuse, R172 ;  /* 0x000000120cac723c */ /* 0x080ff000000418ac */
[C---:B------:R-:W-:Y:S01]  /*12830*/  HMMA.16816.F32.BF16 R176, R8.reuse, R18, R176 ;  /* 0x0000001208b0723c */ /* 0x040fe200000418b0 */
[----:B------:R-:W5:Y:S07]  /*12840*/  LDSM.16.MT88.4 R16, [R216+0xb000] ;  /* 0x00b00000d810783b */ /* 0x000f6e0000004200 */
[-C--:B---3--:R-:W-:Y:S08]  /*12850*/  HMMA.16816.F32.BF16 R180, R8, R20.reuse, R180 ;  /* 0x0000001408b4723c */ /* 0x088ff000000418b4 */
[C---:B------:R-:W-:Y:S08]  /*12860*/  HMMA.16816.F32.BF16 R184, R12.reuse, R20, R184 ;  /* 0x000000140cb8723c */ /* 0x040ff000000418b8 */
[-C--:B------:R-:W-:Y:S07]  /*12870*/  HMMA.16816.F32.BF16 R188, R12, R22.reuse, R188 ;  /* 0x000000160cbc723c */ /* 0x080fee00000418bc */
[----:B--2---:R-:W-:Y:S01]  /*12880*/  F2FP.BF16.PACK_AB R13, R41, R42 ;  /* 0x0000002a290d723e */ /* 0x004fe200000010ff */
[----:B------:R-:W-:Y:S01]  /*12890*/  HMMA.16816.F32.BF16 R192, R8, R22, R192 ;  /* 0x0000001608c0723c */ /* 0x000fe200000418c0 */
[----:B------:R-:W2:Y:S03]  /*128a0*/  LDSM.16.MT88.4 R20, [R218+0xb000] ;  /* 0x00b00000da14783b */ /* 0x000ea60000004200 */
[----:B------:R-:W-:Y:S02]  /*128b0*/  F2FP.BF16.PACK_AB R15, R40, R39 ;  /* 0x00000027280f723e */ /* 0x000fe400000010ff */
[----:B------:R-:W-:Y:S02]  /*128c0*/  F2FP.BF16.PACK_AB R12, R105, R104 ;  /* 0x00000068690c723e */ /* 0x000fe400000010ff */
[----:B------:R-:W-:Y:S04]  /*128d0*/  F2FP.BF16.PACK_AB R8, R101, R100 ;  /* 0x000000646508723e */ /* 0x000fe800000010ff */
[----:B------:R-:W-:Y:S02]  /*128e0*/  F2FP.BF16.PACK_AB R10, R113, R112 ;  /* 0x00000070710a723e */ /* 0x000fe400000010ff */
[----:B------:R-:W-:Y:S02]  /*128f0*/  F2FP.BF16.PACK_AB R9, R45, R46 ;  /* 0x0000002e2d09723e */ /* 0x000fe400000010ff */
[----:B------:R-:W-:Y:S02]  /*12900*/  F2FP.BF16.PACK_AB R11, R43, R44 ;  /* 0x0000002c2b0b723e */ /* 0x000fe400000010ff */
[----:B------:R-:W-:Y:S05]  /*12910*/  F2FP.BF16.PACK_AB R14, R109, R108 ;  /* 0x0000006c6d0e723e */ /* 0x000fea00000010ff */
[-C--:B-----5:R-:W-:Y:S08]  /*12920*/  HMMA.16816.F32.BF16 R132, R8, R16.reuse, R132 ;  /* 0x000000100884723c */ /* 0x0a0ff00000041884 */
        /* <DEDUP_REMOVED lines=8> */
[----:B------:R-:W5:Y:S07]  /*129b0*/  LDSM.16.MT88.4 R24, [R219+0xb800] ;  /* 0x00b80000db18783b */ /* 0x000f6e0000004200 */
[-C--:B------:R-:W-:Y:S08]  /*129c0*/  HMMA.16816.F32.BF16 R164, R8, R28.reuse, R164 ;  /* 0x0000001c08a4723c */ /* 0x080ff000000418a4 */
[C---:B------:R-:W-:Y:S08]  /*129d0*/  HMMA.16816.F32.BF16 R168, R12.reuse, R28, R168 ;  /* 0x0000001c0ca8723c */ /* 0x040ff000000418a8 */
[-C--:B------:R-:W-:Y:S08]  /*129e0*/  HMMA.16816.F32.BF16 R172, R12, R30.reuse, R172 ;  /* 0x0000001e0cac723c */ /* 0x080ff000000418ac */
[C---:B------:R-:W-:Y:S01]  /*129f0*/  HMMA.16816.F32.BF16 R176, R8.reuse, R30, R176 ;  /* 0x0000001e08b0723c */ /* 0x040fe200000418b0 */
[----:B------:R-:W3:Y:S07]  /*12a00*/  LDSM.16.MT88.4 R28, [R217+0xb800] ;  /* 0x00b80000d91c783b */ /* 0x000eee0000004200 */
[-C--:B--2---:R-:W-:Y:S08]  /*12a10*/  HMMA.16816.F32.BF16 R180, R8, R20.reuse, R180 ;  /* 0x0000001408b4723c */ /* 0x084ff000000418b4 */
[C---:B------:R-:W-:Y:S01]  /*12a20*/  HMMA.16816.F32.BF16 R184, R12.reuse, R20, R184 ;  /* 0x000000140cb8723c */ /* 0x040fe200000418b8 */
[----:B------:R2:W2:Y:S07]  /*12a30*/  MUFU.EX2 R20, R4 ;  /* 0x0000000400147308 */ /* 0x0004ae0000000800 */
[-C--:B------:R-:W-:Y:S07]  /*12a40*/  HMMA.16816.F32.BF16 R188, R12, R22.reuse, R188 ;  /* 0x000000160cbc723c */ /* 0x080fee00000418bc */
[----:B------:R-:W-:Y:S01]  /*12a50*/  F2FP.BF16.PACK_AB R13, R34, R35 ;  /* 0x00000023220d723e */ /* 0x000fe200000010ff */
[----:B------:R-:W-:Y:S04]  /*12a60*/  HMMA.16816.F32.BF16 R192, R8, R22, R192 ;  /* 0x0000001608c0723c */ /* 0x000fe800000418c0 */
[----:B----4-:R-:W-:Y:S02]  /*12a70*/  F2FP.BF16.PACK_AB R15, R200, R33 ;  /* 0x00000021c80f723e */ /* 0x010fe400000010ff */
[----:B-1----:R-:W-:Y:S02]  /*12a80*/  F2FP.BF16.PACK_AB R12, R121, R120 ;  /* 0x00000078790c723e */ /* 0x002fe400000010ff */
[----:B------:R-:W-:Y:S01]  /*12a90*/  F2FP.BF16.PACK_AB R8, R117, R116 ;  /* 0x000000747508723e */ /* 0x000fe200000010ff */
[----:B--2---:R-:W-:Y:S03]  /*12aa0*/  FADD.FTZ R4, R55, R0 ;  /* 0x0000000037047221 */ /* 0x004fe60000010000 */
        /* <DEDUP_REMOVED lines=9> */
[----:B------:R-:W-:Y:S02]  /*12b40*/  FADD.FTZ R0, R61, R7 ;  /* 0x000000073d007221 */ /* 0x000fe40000010000 */
[-C--:B---3--:R-:W-:Y:S03]  /*12b50*/  HMMA.16816.F32.BF16 R132, R8, R16.reuse, R132 ;  /* 0x000000100884723c */ /* 0x088fe60000041884 */
        /* <DEDUP_REMOVED lines=11> */
[C---:B------:R-:W-:Y:S01]  /*12c10*/  HMMA.16816.F32.BF16 R144, R8.reuse, R18, R144 ;  /* 0x000000120890723c */ /* 0x040fe20000041890 */
[----:B------:R-:W1:Y:S03]  /*12c20*/  LDSM.16.MT88.4 R16, [R218+0xb800] ;  /* 0x00b80000da10783b */ /* 0x000e660000004200 */
[----:B------:R-:W-:Y:S02]  /*12c30*/  FADD.FTZ R2, R82, R2 ;  /* 0x0000000252027221 */ /* 0x000fe40000010000 */
[----:B------:R-:W-:Y:S02]  /*12c40*/  FADD.FTZ R4, R78, R0 ;  /* 0x000000004e047221 */ /* 0x000fe40000010000 */
[----:B------:R-:W-:Y:S01]  /*12c50*/  FADD.FTZ R0, R76, R5 ;  /* 0x000000054c007221 */ /* 0x000fe20000010000 */
[-C--:B-----5:R-:W-:Y:S03]  /*12c60*/  HMMA.16816.F32.BF16 R148, R8, R24.reuse, R148 ;  /* 0x000000180894723c */ /* 0x0a0fe60000041894 */
        /* <DEDUP_REMOVED lines=62> */
[----:B------:R-:W-:Y:S01]  /*13050*/  FADD.FTZ R236, R200, R0 ;  /* 0x00000000c8ec7221 */ /* 0x000fe20000010000 */
[----:B------:R-:W-:Y:S01]  /*13060*/  MOV R200, R196 ;  /* 0x000000c400c87202 */ /* 0x000fe20000000f00 */
[----:B------:R-:W-:Y:S01]  /*13070*/  FADD.FTZ R248, R20, R2 ;  /* 0x0000000214f87221 */ /* 0x000fe20000010000 */
[----:B------:R-:W-:-:S05]  /*13080*/  @P1 BRA `(.L_x_345) ;  /* 0xffffa58000001947 */ /* 0x000fca000383ffff */
.L_x_344:
[----:B---3--:R-:W1:Y:S01]  /*13090*/  SHFL.BFLY PT, R2, R249, 0x2, 0x1f ;  /* 0x0c401f00f9027f89 */ /* 0x008e6200000e0000 */
[----:B------:R-:W2:Y:S01]  /*130a0*/  S2UR UR6, SR_CTAID.Y ;  /* 0x00000000000679c3 */ /* 0x000ea20000002600 */
[----:B------:R-:W-:Y:S01]  /*130b0*/  UISETP.NE.AND UP0, UPT, UR10, -0x1, UPT ;  /* 0xffffffff0a00788c */ /* 0x000fe2000bf05270 */
[----:B------:R-:W-:Y:S01]  /*130c0*/  BSSY B0, `(.L_x_348) ;  /* 0x0000128000007945 */ /* 0x000fe20003800000 */
[----:B------:R-:W3:Y:S01]  /*130d0*/  SHFL.BFLY PT, R0, R235, 0x2, 0x1f ;  /* 0x0c401f00eb007f89 */ /* 0x000ee200000e0000 */
[----:B------:R-:W-:-:S02]  /*130e0*/  ULDC.64 UR4, c[0x0][0x1e8] ;  /* 0x00007a0000047ab9 */ /* 0x000fc40000000a00 */
[----:B------:R-:W-:Y:S01]  /*130f0*/  ULDC UR8, c[0x0][0x214] ;  /* 0x0000850000087ab9 */ /* 0x000fe20000000800 */
[----:B------:R-:W4:Y:S01]  /*13100*/  SHFL.BFLY PT, R3, R248, 0x2, 0x1f ;  /* 0x0c401f00f8037f89 */ /* 0x000f2200000e0000 */
[----:B------:R-:W4:Y:S01]  /*13110*/  S2UR UR9, SR_CTAID.X ;  /* 0x00000000000979c3 */ /* 0x000f220000002500 */
[----:B------:R-:W-:Y:S02]  /*13120*/  UMOV UR24, URZ ;  /* 0x0000003f00187c82 */ /* 0x000fe40008000000 */
[----:B------:R-:W4:Y:S01]  /*13130*/  SHFL.BFLY PT, R4, R236, 0x2, 0x1f ;  /* 0x0c401f00ec047f89 */ /* 0x000f2200000e0000 */
[----:B------:R-:W-:Y:S02]  /*13140*/  @UP0 UIMAD.WIDE.U32 UR14, UR10, UR4, URZ ;  /* 0x000000040a0e02a5 */ /* 0x000fe4000f8e003f */
[----:B------:R-:W-:Y:S01]  /*13150*/  UMOV UR25, URZ ;  /* 0x0000003f00197c82 */ /* 0x000fe20008000000 */
[----:B------:R-:W4:Y:S01]  /*13160*/  S2R R43, SR_TID.X ;  /* 0x00000000002b7919 */ /* 0x000f220000002100 */
[----:B------:R-:W-:Y:S01]  /*13170*/  @UP0 UIMAD UR7, UR10, UR5, UR15 ;  /* 0x000000050a0702a4 */ /* 0x000fe2000f8e020f */
[----:B------:R-:W4:Y:S02]  /*13180*/  S2UR UR11, SR_CTAID.Z ;  /* 0x00000000000b79c3 */ /* 0x000f240000002700 */
[----:B------:R-:W-:Y:S01]  /*13190*/  ULDC.64 UR4, c[0x0][0x1e0] ;  /* 0x0000780000047ab9 */ /* 0x000fe20000000a00 */
[----:B-1----:R-:W-:Y:S01]  /*131a0*/  FADD.FTZ R2, R2, R249 ;  /* 0x000000f902027221 */ /* 0x002fe20000010000 */
[----:B--2---:R-:W-:-:S02]  /*131b0*/  @!UP0 USHF.R.S32.HI UR12, URZ, 0x1f, UR6 ;  /* 0x0000001f3f0c8899 */ /* 0x004fc40008011406 */
[----:B------:R-:W-:Y:S01]  /*131c0*/  @!UP0 UIMAD.WIDE.U32 UR22, UR6, UR4, URZ ;  /* 0x00000004061682a5 */ /* 0x000fe2000f8e003f */
[----:B---3--:R-:W-:Y:S01]  /*131d0*/  FADD.FTZ R0, R0, R235 ;  /* 0x000000eb00007221 */ /* 0x008fe20000010000 */
[----:B------:R-:W1:Y:S01]  /*131e0*/  SHFL.BFLY PT, R5, R2, 0x1, 0x1f ;  /* 0x0c201f0002057f89 */ /* 0x000e6200000e0000 */
[----:B------:R-:W-:Y:S01]  /*131f0*/  @!UP0 UIMAD UR12, UR12, UR4, URZ ;  /* 0x000000040c0c82a4 */ /* 0x000fe2000f8e023f */
[----:B----4-:R-:W-:Y:S02]  /*13200*/  FADD.FTZ R3, R3, R248 ;  /* 0x000000f803037221 */ /* 0x010fe40000010000 */
[----:B------:R-:W2:Y:S01]  /*13210*/  SHFL.BFLY PT, R38, R0, 0x1, 0x1f ;  /* 0x0c201f0000267f89 */ /* 0x000ea200000e0000 */
[----:B------:R-:W-:Y:S01]  /*13220*/  ULDC.U8 UR4, c[0x0][0x329] ;  /* 0x0000ca4000047ab9 */ /* 0x000fe20000000000 */
[----:B------:R-:W-:Y:S01]  /*13230*/  FADD.FTZ R4, R4, R236 ;  /* 0x000000ec04047221 */ /* 0x000fe20000010000 */
[----:B------:R-:W-:Y:S02]  /*13240*/  UISETP.NE.AND UP1, UPT, UR4, URZ, UPT ;  /* 0x0000003f0400728c */ /* 0x000fe4000bf25270 */
[----:B------:R-:W-:Y:S01]  /*13250*/  @!UP0 UIMAD UR12, UR6, UR5, UR12 ;  /* 0x00000005060c82a4 */ /* 0x000fe2000f8e020c */
[----:B------:R-:W-:Y:S01]  /*13260*/  SHF.R.S32.HI R48, RZ, 0x1f, R43 ;  /* 0x0000001fff307819 */ /* 0x000fe2000001142b */
[----:B------:R-:W-:-:S02]  /*13270*/  @!UP0 UMOV UR14, UR22 ;  /* 0x00000016000e8c82 */ /* 0x000fc40008000000 */
[----:B------:R-:W-:Y:S01]  /*13280*/  ULDC.U8 UR5, c[0x0][0x328] ;  /* 0x0000ca0000057ab9 */ /* 0x000fe20000000000 */
[CC--:B------:R-:W-:Y:S01]  /*13290*/  LEA.HI R15, R48.reuse, R43.reuse, RZ, 0x2 ;  /* 0x0000002b300f7211 */ /* 0x0c0fe200078f10ff */
[----:B------:R-:W-:Y:S01]  /*132a0*/  UISETP.NE.AND UP2, UPT, UR5, URZ, UPT ;  /* 0x0000003f0500728c */ /* 0x000fe2000bf45270 */
[----:B------:R-:W-:Y:S01]  /*132b0*/  LEA.HI R42, R48, R43, RZ, 0x5 ;  /* 0x0000002b302a7211 */ /* 0x000fe200078f28ff */
[----:B------:R-:W-:Y:S01]  /*132c0*/  @!UP0 UIADD3 UR7, UR23, UR12, URZ ;  /* 0x0000000c17078290 */ /* 0x000fe2000fffe03f */
[----:B------:R-:W-:Y:S01]  /*132d0*/  LOP3.LUT R7, R15, 0x3ffffffc, RZ, 0xc0, !PT ;  /* 0x3ffffffc0f077812 */ /* 0x000fe200078ec0ff */
[----:B------:R-:W-:Y:S01]  /*132e0*/  UISETP.NE.OR UP3, UPT, UR4, URZ, !UP2 ;  /* 0x0000003f0400728c */ /* 0x000fe2000d765670 */
[----:B------:R-:W-:Y:S01]  /*132f0*/  SHF.R.S32.HI R8, RZ, 0x5, R42 ;  /* 0x00000005ff087819 */ /* 0x000fe2000001142a */
[----:B------:R-:W-:Y:S01]  /*13300*/  @UP1 ULDC UR15, c[0x0][0x210] ;  /* 0x00008400000f1ab9 */ /* 0x000fe20000000800 */
[----:B-1----:R-:W-:Y:S01]  /*13310*/  FADD.FTZ R39, R2, R5 ;  /* 0x0000000502277221 */ /* 0x002fe20000010000 */
[----:B------:R-:W-:Y:S01]  /*13320*/  ULDC UR5, c[0x0][0x234] ;  /* 0x00008d0000057ab9 */ /* 0x000fe20000000800 */
[----:B------:R-:W1:Y:S01]  /*13330*/  SHFL.BFLY PT, R2, R3, 0x1, 0x1f ;  /* 0x0c201f0003027f89 */ /* 0x000e6200000e0000 */
[----:B------:R-:W-:Y:S01]  /*13340*/  @UP1 UIMAD UR15, UR15, UR8, URZ ;  /* 0x000000080f0f12a4 */ /* 0x000fe2000f8e023f */
[----:B--2---:R-:W-:Y:S01]  /*13350*/  FADD.FTZ R38, R0, R38 ;  /* 0x0000002600267221 */ /* 0x004fe20000010000 */
[----:B------:R-:W-:Y:S01]  /*13360*/  FSETP.NE.FTZ.AND P5, PT, R39, RZ, PT ;  /* 0x000000ff2700720b */ /* 0x000fe20003fb5000 */
[----:B------:R-:W2:Y:S01]  /*13370*/  SHFL.BFLY PT, R5, R4, 0x1, 0x1f ;  /* 0x0c201f0004057f89 */ /* 0x000ea200000e0000 */
[----:B------:R-:W-:Y:S01]  /*13380*/  MOV R0, 0x3f800000 ;  /* 0x3f80000000007802 */ /* 0x000fe20000000f00 */
[----:B------:R-:W-:Y:S01]  /*13390*/  @!UP1 USEL UR15, UR8, UR5, !UP2 ;  /* 0x00000005080f9287 */ /* 0x000fe2000d000000 */
[----:B------:R-:W-:Y:S01]  /*133a0*/  FSETP.NE.FTZ.AND P4, PT, R38, RZ, PT ;  /* 0x000000ff2600720b */ /* 0x000fe20003f95000 */
[----:B------:R-:W-:-:S02]  /*133b0*/  ULDC UR4, c[0x0][0x1c0] ;  /* 0x0000700000047ab9 */ /* 0x000fc40000000800 */
[----:B------:R-:W-:Y:S02]  /*133c0*/  @UP1 UMOV UR16, 0x1 ;  /* 0x0000000100101882 */ /* 0x000fe40000000000 */
[----:B------:R-:W-:Y:S02]  /*133d0*/  @!UP1 UIMAD UR16, UR15, UR4, URZ ;  /* 0x000000040f1092a4 */ /* 0x000fe4000f8e023f */
[----:B------:R-:W-:Y:S02]  /*133e0*/  @!UP3 UIMAD UR21, UR6, UR8, URZ ;  /* 0x000000080615b2a4 */ /* 0x000fe4000f8e023f */
[----:B------:R-:W3:Y:S01]  /*133f0*/  @P5 MUFU.RCP R0, R39 ;  /* 0x0000002700005308 */ /* 0x000ee20000001000 */
[----:B------:R-:W-:Y:S02]  /*13400*/  @UP1 ULDC UR20, c[0x0][0x210] ;  /* 0x0000840000141ab9 */ /* 0x000fe40000000800 */
[----:B------:R-:W-:Y:S02]  /*13410*/  UIMAD UR5, UR6, UR16, URZ ;  /* 0x00000010060572a4 */ /* 0x000fe4000f8e023f */
[----:B------:R-:W-:-:S02]  /*13420*/  @!UP1 UMOV UR20, 0x1 ;  /* 0x0000000100149882 */ /* 0x000fc40000000000 */
[----:B------:R-:W-:Y:S01]  /*13430*/  @!UP3 USEL UR21, UR21, UR10, !UP0 ;  /* 0x0000000a1515b287 */ /* 0x000fe2000c000000 */
[----:B-1----:R-:W-:Y:S01]  /*13440*/  FADD.FTZ R41, R3, R2 ;  /* 0x0000000203297221 */ /* 0x002fe20000010000 */
[----:B------:R-:W-:Y:S01]  /*13450*/  IADD3 R2, -R7, R43, RZ ;  /* 0x0000002b07027210 */ /* 0x000fe20007ffe1ff */
[----:B------:R-:W-:Y:S01]  /*13460*/  UIMAD UR4, UR9, UR20, URZ ;  /* 0x00000014090472a4 */ /* 0x000fe2000f8e023f */
[----:B------:R-:W-:Y:S01]  /*13470*/  MOV R3, 0x3f800000 ;  /* 0x3f80000000037802 */ /* 0x000fe20000000f00 */
[----:B--2---:R-:W-:Y:S01]  /*13480*/  FADD.FTZ R40, R4, R5 ;  /* 0x0000000504287221 */ /* 0x004fe20000010000 */
[----:B------:R-:W-:Y:S01]  /*13490*/  FSETP.NE.FTZ.AND P3, PT, R41, RZ, PT ;  /* 0x000000ff2900720b */ /* 0x000fe20003f75000 */
[----:B------:R-:W-:Y:S01]  /*134a0*/  USEL UR5, UR5, URZ, UP3 ;  /* 0x0000003f05057287 */ /* 0x000fe20009800000 */
[----:B------:R-:W-:Y:S01]  /*134b0*/  LEA R9, R8, R2, 0x9 ;  /* 0x0000000208097211 */ /* 0x000fe200078e48ff */
[----:B---3--:R-:W-:Y:S01]  /*134c0*/  FMUL.FTZ R132, R0, R132 ;  /* 0x0000008400847220 */ /* 0x008fe20000410000 */
[----:B------:R-:W-:Y:S01]  /*134d0*/  MOV R2, 0x3f800000 ;  /* 0x3f80000000027802 */ /* 0x000fe20000000f00 */
[----:B------:R-:W1:Y:S01]  /*134e0*/  @P4 MUFU.RCP R3, R38 ;  /* 0x0000002600034308 */ /* 0x000e620000001000 */
[----:B------:R-:W-:Y:S01]  /*134f0*/  FSETP.NE.FTZ.AND P0, PT, R40, RZ, PT ;  /* 0x000000ff2800720b */ /* 0x000fe20003f15000 */
[C---:B------:R-:W-:Y:S01]  /*13500*/  FMUL.FTZ R8, R0.reuse, R133 ;  /* 0x0000008500087220 */ /* 0x040fe20000410000 */
[----:B------:R-:W-:Y:S01]  /*13510*/  USHF.L.U32 UR4, UR4, 0x7, URZ ;  /* 0x0000000704047899 */ /* 0x000fe2000800063f */
[C---:B------:R-:W-:Y:S01]  /*13520*/  FMUL.FTZ R144, R0.reuse, R144 ;  /* 0x0000009000907220 */ /* 0x040fe20000410000 */
[----:B------:R-:W-:Y:S01]  /*13530*/  UIMAD UR15, UR11, UR15, UR5 ;  /* 0x0000000f0b0f72a4 */ /* 0x000fe2000f8e0205 */
[----:B------:R-:W-:Y:S01]  /*13540*/  FMUL.FTZ R5, R0, R145 ;  /* 0x0000009100057220 */ /* 0x000fe20000410000 */
[----:B------:R-:W-:Y:S01]  /*13550*/  F2FP.BF16.PACK_AB R8, R8, R132 ;  /* 0x000000840808723e */ /* 0x000fe200000010ff */
[----:B------:R-:W2:Y:S01]  /*13560*/  @P3 MUFU.RCP R2, R41 ;  /* 0x0000002900023308 */ /* 0x000ea20000001000 */
[C---:B------:R-:W-:Y:S01]  /*13570*/  FMUL.FTZ R148, R0.reuse, R148 ;  /* 0x0000009400947220 */ /* 0x040fe20000410000 */
[----:B------:R-:W-:Y:S01]  /*13580*/  @!UP3 UMOV UR24, UR21 ;  /* 0x000000150018bc82 */ /* 0x000fe20008000000 */
[C---:B------:R-:W-:Y:S01]  /*13590*/  FMUL.FTZ R18, R0.reuse, R149 ;  /* 0x0000009500127220 */ /* 0x040fe20000410000 */
[----:B------:R-:W-:Y:S01]  /*135a0*/  F2FP.BF16.PACK_AB R5, R5, R144 ;  /* 0x000000900505723e */ /* 0x000fe200000010ff */
[C---:B------:R-:W-:Y:S01]  /*135b0*/  FMUL.FTZ R160, R0.reuse, R160 ;  /* 0x000000a000a07220 */ /* 0x040fe20000410000 */
[----:B------:R-:W-:Y:S01]  /*135c0*/  USHF.R.S32.HI UR5, URZ, 0x1f, UR4 ;  /* 0x0000001f3f057899 */ /* 0x000fe20008011404 */
[----:B------:R-:W-:Y:S01]  /*135d0*/  FMUL.FTZ R14, R0, R161 ;  /* 0x000000a1000e7220 */ /* 0x000fe20000410000 */
[----:B------:R-:W-:Y:S01]  /*135e0*/  F2FP.BF16.PACK_AB R18, R18, R148 ;  /* 0x000000941212723e */ /* 0x000fe200000010ff */
[C---:B------:R-:W-:Y:S01]  /*135f0*/  FMUL.FTZ R164, R0.reuse, R164 ;  /* 0x000000a400a47220 */ /* 0x040fe20000410000 */
[----:B------:R-:W-:Y:S01]  /*13600*/  @!UP3 USHF.R.S32.HI UR25, URZ, 0x1f, UR21 ;  /* 0x0000001f3f19b899 */ /* 0x000fe20008011415 */
[----:B------:R-:W-:Y:S01]  /*13610*/  FMUL.FTZ R34, R0, R165 ;  /* 0x000000a500227220 */ /* 0x000fe20000410000 */
[----:B------:R-:W-:Y:S01]  /*13620*/  F2FP.BF16.PACK_AB R14, R14, R160 ;  /* 0x000000a00e0e723e */ /* 0x000fe200000010ff */
[C---:B------:R-:W-:Y:S01]  /*13630*/  FMUL.FTZ R176, R0.reuse, R176 ;  /* 0x000000b000b07220 */ /* 0x040fe20000410000 */
[----:B------:R-:W-:Y:S01]  /*13640*/  USHF.R.S32.HI UR6, URZ, 0x1f, UR15 ;  /* 0x0000001f3f067899 */ /* 0x000fe2000801140f */
[----:B------:R-:W-:Y:S01]  /*13650*/  FMUL.FTZ R30, R0, R177 ;  /* 0x000000b1001e7220 */ /* 0x000fe20000410000 */
[----:B------:R-:W-:Y:S01]  /*13660*/  F2FP.BF16.PACK_AB R34, R34, R164 ;  /* 0x000000a42222723e */ /* 0x000fe200000010ff */
[C---:B------:R-:W-:Y:S01]  /*13670*/  FMUL.FTZ R180, R0.reuse, R180 ;  /* 0x000000b400b47220 */ /* 0x040fe20000410000 */
[----:B------:R-:W-:Y:S01]  /*13680*/  UIADD3 UR4, UP2, UP1, UR4, UR24, UR15 ;  /* 0x0000001804047290 */ /* 0x000fe2000f95e00f */
[----:B------:R-:W-:Y:S01]  /*13690*/  FMUL.FTZ R36, R0, R181 ;  /* 0x000000b500247220 */ /* 0x000fe20000410000 */
[----:B------:R-:W-:Y:S01]  /*136a0*/  F2FP.BF16.PACK_AB R30, R30, R176 ;  /* 0x000000b01e1e723e */ /* 0x000fe200000010ff */
[C---:B------:R-:W-:Y:S01]  /*136b0*/  FMUL.FTZ R192, R0.reuse, R192 ;  /* 0x000000c000c07220 */ /* 0x040fe20000410000 */
[----:B------:R-:W-:Y:S01]  /*136c0*/  UIADD3.X UR5, UR5, UR25, UR6, UP2, UP1 ;  /* 0x0000001905057290 */ /* 0x000fe200097e2406 */
        /* <DEDUP_REMOVED lines=27> */
[----:B------:R-:W-:Y:S01]  /*13880*/  SHF.R.S32.HI R3, RZ, 0x2, R15 ;  /* 0x00000002ff037819 */ /* 0x000fe2000001140f */
[C---:B--2---:R-:W-:Y:S01]  /*13890*/  FMUL.FTZ R136, R2.reuse, R136 ;  /* 0x0000008802887220 */ /* 0x044fe20000410000 */
[----:B------:R-:W-:Y:S01]  /*138a0*/  F2FP.BF16.PACK_AB R35, R35, R182 ;  /* 0x000000b62323723e */ /* 0x000fe200000010ff */
        /* <DEDUP_REMOVED lines=50> */
[----:B------:R-:W-:Y:S02]  /*13bd0*/  F2FP.BF16.PACK_AB R24, R187, R24 ;  /* 0x00000018bb18723e */ /* 0x000fe400000010ff */
[C---:B------:R-:W-:Y:S02]  /*13be0*/  SHF.L.U32 R2, R0.reuse, 0x6, RZ ;  /* 0x0000000600027819 */ /* 0x040fe400000006ff */
[----:B------:R-:W-:-:S02]  /*13bf0*/  LOP3.LUT R3, R0, 0x1, RZ, 0xc0, !PT ;  /* 0x0000000100037812 */ /* 0x000fc400078ec0ff */
[----:B------:R-:W-:Y:S02]  /*13c00*/  LOP3.LUT R2, R2, 0x1c0, RZ, 0xc0, !PT ;  /* 0x000001c002027812 */ /* 0x000fe400078ec0ff */
[----:B------:R-:W-:Y:S02]  /*13c10*/  ISETP.NE.U32.AND P1, PT, R3, 0x1, PT ;  /* 0x000000010300780c */ /* 0x000fe40003f25070 */
[----:B------:R-:W-:Y:S02]  /*13c20*/  LEA.HI R2, R2, R2, RZ, 0x1d ;  /* 0x0000000202027211 */ /* 0x000fe400078fe8ff */
[----:B------:R-:W-:Y:S02]  /*13c30*/  MOV R3, 0xfffffff0 ;  /* 0xfffffff000037802 */ /* 0x000fe40000000f00 */
[----:B------:R-:W-:Y:S02]  /*13c40*/  LEA R2, R9, R2, 0x1 ;  /* 0x0000000209027211 */ /* 0x000fe400078e08ff */
[----:B------:R-:W-:-:S02]  /*13c50*/  SEL R9, R3, 0x10, !P1 ;  /* 0x0000001003097807 */ /* 0x000fc40004800000 */
[----:B------:R-:W-:Y:S02]  /*13c60*/  SHF.L.U32 R2, R2, 0x1, RZ ;  /* 0x0000000102027819 */ /* 0x000fe400000006ff */
[----:B------:R-:W-:Y:S02]  /*13c70*/  R2P PR, R0, 0x6 ;  /* 0x0000000600007804 */ /* 0x000fe40000000000 */
[----:B------:R-:W-:Y:S01]  /*13c80*/  IADD3 R3, R2, R9, RZ ;  /* 0x0000000902037210 */ /* 0x000fe20007ffe0ff */
[----:B------:R-:W-:Y:S01]  /*13c90*/  STS [R2], R8 ;  /* 0x0000000802007388 */ /* 0x000fe20000000800 */
[----:B------:R-:W-:Y:S02]  /*13ca0*/  MOV R0, 0x20 ;  /* 0x0000002000007802 */ /* 0x000fe40000000f00 */
[----:B------:R-:W-:Y:S01]  /*13cb0*/  F2FP.BF16.PACK_AB R21, R191, R21 ;  /* 0x00000015bf15723e */ /* 0x000fe200000010ff */
[----:B------:R-:W-:Y:S04]  /*13cc0*/  STS [R2+0x400], R7 ;  /* 0x0004000702007388 */ /* 0x000fe80000000800 */
[----:B------:R1:W-:Y:S04]  /*13cd0*/  STS [R3], R5 ;  /* 0x0000000503007388 */ /* 0x0003e80000000800 */
[----:B------:R2:W-:Y:S04]  /*13ce0*/  STS [R3+0x400], R4 ;  /* 0x0004000403007388 */ /* 0x0005e80000000800 */
[----:B------:R-:W-:Y:S04]  /*13cf0*/  STS [R2+0x2000], R10 ;  /* 0x0020000a02007388 */ /* 0x000fe80000000800 */
[----:B------:R3:W-:Y:S04]  /*13d00*/  STS [R2+0x2400], R11 ;  /* 0x0024000b02007388 */ /* 0x0007e80000000800 */
[----:B------:R-:W-:Y:S04]  /*13d10*/  STS [R3+0x2000], R20 ;  /* 0x0020001403007388 */ /* 0x000fe80000000800 */
[----:B------:R-:W-:Y:S01]  /*13d20*/  STS [R3+0x2400], R19 ;  /* 0x0024001303007388 */ /* 0x000fe20000000800 */
[----:B-1----:R-:W-:-:S02]  /*13d30*/  SEL R5, R0, 0xffffffe0, !P1 ;  /* 0xffffffe000057807 */ /* 0x002fc40004800000 */
[C---:B------:R-:W-:Y:S02]  /*13d40*/  IADD3 R0, R2.reuse, 0x40, RZ ;  /* 0x0000004002007810 */ /* 0x040fe40007ffe0ff */
[C---:B--2---:R-:W-:Y:S02]  /*13d50*/  IADD3 R4, R2.reuse, R5, RZ ;  /* 0x0000000502047210 */ /* 0x044fe40007ffe0ff */
[----:B------:R-:W-:-:S03]  /*13d60*/  @P2 IADD3 R0, R2, -0x40, RZ ;  /* 0xffffffc002002810 */ /* 0x000fc60007ffe0ff */
[----:B------:R-:W-:Y:S01]  /*13d70*/  STS [R4], R18 ;  /* 0x0000001204007388 */ /* 0x000fe20000000800 */
[----:B---3--:R-:W-:-:S03]  /*13d80*/  IADD3 R2, R3, R5, RZ ;  /* 0x0000000503027210 */ /* 0x008fc60007ffe0ff */
[----:B------:R-:W-:Y:S04]  /*13d90*/  STS [R4+0x400], R17 ;  /* 0x0004001104007388 */ /* 0x000fe80000000800 */
[----:B------:R1:W-:Y:S04]  /*13da0*/  STS [R2], R14 ;  /* 0x0000000e02007388 */ /* 0x0003e80000000800 */
[----:B------:R2:W-:Y:S04]  /*13db0*/  STS [R2+0x400], R13 ;  /* 0x0004000d02007388 */ /* 0x0005e80000000800 */
[----:B------:R-:W-:Y:S04]  /*13dc0*/  STS [R4+0x2000], R16 ;  /* 0x0020001004007388 */ /* 0x000fe80000000800 */
[----:B------:R3:W-:Y:S04]  /*13dd0*/  STS [R4+0x2400], R15 ;  /* 0x0024000f04007388 */ /* 0x0007e80000000800 */
[----:B------:R4:W-:Y:S04]  /*13de0*/  STS [R2+0x2000], R12 ;  /* 0x0020000c02007388 */ /* 0x0009e80000000800 */
[----:B------:R4:W-:Y:S04]  /*13df0*/  STS [R2+0x2400], R25 ;  /* 0x0024001902007388 */ /* 0x0009e80000000800 */
[----:B------:R-:W-:Y:S01]  /*13e00*/  STS [R0], R34 ;  /* 0x0000002200007388 */ /* 0x000fe20000000800 */
[----:B-1----:R-:W-:-:S03]  /*13e10*/  MOV R14, 0x7f800000 ;  /* 0x7f800000000e7802 */ /* 0x002fc60000000f00 */
[----:B------:R-:W-:Y:S01]  /*13e20*/  STS [R0+0x400], R33 ;  /* 0x0004002100007388 */ /* 0x000fe20000000800 */
[----:B--2---:R-:W-:Y:S02]  /*13e30*/  MOV R13, 0x7f800000 ;  /* 0x7f800000000d7802 */ /* 0x004fe40000000f00 */
[----:B---3--:R-:W-:-:S04]  /*13e40*/  IADD3 R4, R5, 0x400, R0 ;  /* 0x0000040005047810 */ /* 0x008fc80007ffe000 */
[C---:B------:R-:W-:Y:S02]  /*13e50*/  IADD3 R4, R9.reuse, R4, RZ ;  /* 0x0000000409047210 */ /* 0x040fe40007ffe0ff */
[----:B----4-:R-:W-:Y:S02]  /*13e60*/  MOV R12, 0x7f800000 ;  /* 0x7f800000000c7802 */ /* 0x010fe40000000f00 */
[----:B------:R-:W-:Y:S02]  /*13e70*/  IADD3 R2, R9, R0, RZ ;  /* 0x0000000009027210 */ /* 0x000fe40007ffe0ff */
[----:B------:R-:W-:Y:S02]  /*13e80*/  MOV R9, 0x7f800000 ;  /* 0x7f80000000097802 */ /* 0x000fe40000000f00 */
[C---:B------:R-:W-:Y:S01]  /*13e90*/  IADD3 R3, R5.reuse, R2, RZ ;  /* 0x0000000205037210 */ /* 0x040fe20007ffe0ff */
[----:B------:R-:W-:Y:S04]  /*13ea0*/  STS [R2], R30 ;  /* 0x0000001e02007388 */ /* 0x000fe80000000800 */
[----:B------:R-:W-:Y:S04]  /*13eb0*/  STS [R2+0x400], R29 ;  /* 0x0004001d02007388 */ /* 0x000fe80000000800 */
[----:B------:R-:W-:Y:S04]  /*13ec0*/  STS [R0+0x2000], R32 ;  /* 0x0020002000007388 */ /* 0x000fe80000000800 */
[----:B------:R1:W-:Y:S04]  /*13ed0*/  STS [R0+0x2400], R31 ;  /* 0x0024001f00007388 */ /* 0x0003e80000000800 */
[----:B------:R-:W-:Y:S04]  /*13ee0*/  STS [R2+0x2000], R28 ;  /* 0x0020001c02007388 */ /* 0x000fe80000000800 */
[----:B------:R2:W-:Y:S01]  /*13ef0*/  STS [R2+0x2400], R37 ;  /* 0x0024002502007388 */ /* 0x0005e20000000800 */
[----:B-1----:R-:W-:-:S02]  /*13f00*/  IADD3 R0, R5, R0, RZ ;  /* 0x0000000005007210 */ /* 0x002fc40007ffe0ff */
[----:B------:R-:W-:Y:S03]  /*13f10*/  @P5 MUFU.LG2 R5, R39 ;  /* 0x0000002700055308 */ /* 0x000fe60000000c00 */
[----:B------:R-:W-:Y:S04]  /*13f20*/  STS [R0], R36 ;  /* 0x0000002400007388 */ /* 0x000fe80000000800 */
[----:B------:R-:W-:Y:S01]  /*13f30*/  STS [R0+0x400], R35 ;  /* 0x0004002300007388 */ /* 0x000fe20000000800 */
[----:B--2---:R-:W1:Y:S03]  /*13f40*/  @P3 MUFU.LG2 R2, R41 ;  /* 0x0000002900023308 */ /* 0x004e660000000c00 */
[----:B------:R-:W-:Y:S04]  /*13f50*/  STS [R3], R23 ;  /* 0x0000001703007388 */ /* 0x000fe80000000800 */
[----:B------:R-:W-:Y:S04]  /*13f60*/  STS [R4], R22 ;  /* 0x0000001604007388 */ /* 0x000fe80000000800 */
[----:B------:R-:W-:Y:S04]  /*13f70*/  STS [R0+0x2000], R27 ;  /* 0x0020001b00007388 */ /* 0x000fe80000000800 */
[----:B------:R2:W-:Y:S01]  /*13f80*/  STS [R0+0x2400], R24 ;  /* 0x0024001800007388 */ /* 0x0005e20000000800 */
[----:B-1----:R-:W-:-:S03]  /*13f90*/  @P3 FMUL.FTZ R2, R2, 0.69314718246459960938 ;  /* 0x3f31721802023820 */ /* 0x002fc60000410000 */
[----:B------:R1:W-:Y:S01]  /*13fa0*/  STS [R3+0x2000], R26 ;  /* 0x0020001a03007388 */ /* 0x0003e20000000800 */
[----:B------:R-:W-:-:S03]  /*13fb0*/  @P3 FFMA.FTZ R9, R6, c[0x0][0x238], R2 ;  /* 0x00008e0006093a23 */ /* 0x000fc60000010002 */
[----:B------:R3:W-:Y:S04]  /*13fc0*/  STS [R4+0x2000], R21 ;  /* 0x0020001504007388 */ /* 0x0007e80000000800 */
[----:B------:R-:W-:Y:S01]  /*13fd0*/  BAR.SYNC.DEFER_BLOCKING 0x0 ;  /* 0x0000000000007b1d */ /* 0x000fe20000010000 */
[----:B--2---:R-:W-:-:S05]  /*13fe0*/  LOP3.LUT R0, R42, 0xffffffe0, RZ, 0xc0, !PT ;  /* 0xffffffe02a007812 */ /* 0x004fca00078ec0ff */
[----:B-1----:R-:W1:Y:S01]  /*13ff0*/  @P4 MUFU.LG2 R3, R38 ;  /* 0x0000002600034308 */ /* 0x002e620000000c00 */
[----:B------:R-:W-:Y:S01]  /*14000*/  IADD3 R0, -R0, R43, RZ ;  /* 0x0000002b00007210 */ /* 0x000fe20007ffe1ff */
[----:B---3--:R-:W-:-:S03]  /*14010*/  @P5 FMUL.FTZ R4, R5, 0.69314718246459960938 ;  /* 0x3f31721805045820 */ /* 0x008fc60000410000 */
[----:B------:R-:W-:Y:S01]  /*14020*/  LOP3.LUT P1, RZ, R0, 0x3, RZ, 0xc0, !PT ;  /* 0x0000000300ff7812 */ /* 0x000fe2000782c0ff */
[----:B-----5:R2:W3:Y:S02]  /*14030*/  LDS.128 R16, [R234] ;  /* 0x00000000ea107984 */ /* 0x0204e40000000c00 */
[----:B------:R-:W4:Y:S01]  /*14040*/  @P0 MUFU.LG2 R0, R40 ;  /* 0x0000002800000308 */ /* 0x000f220000000c00 */
[----:B------:R-:W-:Y:S01]  /*14050*/  @P5 FFMA.FTZ R13, R198, c[0x0][0x238], R4 ;  /* 0x00008e00c60d5a23 */ /* 0x000fe20000010004 */
[----:B------:R2:W2:Y:S04]  /*14060*/  LDS.128 R20, [R234+0x800] ;  /* 0x00080000ea147984 */ /* 0x0004a80000000c00 */
[----:B------:R2:W2:Y:S01]  /*14070*/  LDS.128 R24, [R234+0x1000] ;  /* 0x00100000ea187984 */ /* 0x0004a20000000c00 */
[----:B-1----:R-:W-:-:S03]  /*14080*/  @P4 FMUL.FTZ R3, R3, 0.69314718246459960938 ;  /* 0x3f31721803034820 */ /* 0x002fc60000410000 */
[----:B------:R1:W1:Y:S01]  /*14090*/  LDS.128 R28, [R234+0x1800] ;  /* 0x00180000ea1c7984 */ /* 0x0002620000000c00 */
[----:B------:R-:W-:-:S03]  /*140a0*/  @P4 FFMA.FTZ R14, R197, c[0x0][0x238], R3 ;  /* 0x00008e00c50e4a23 */ /* 0x000fc60000010003 */
[----:B------:R1:W1:Y:S01]  /*140b0*/  LDS.128 R32, [R234+0x2000] ;  /* 0x00200000ea207984 */ /* 0x0002620000000c00 */
[----:B----4-:R-:W-:-:S03]  /*140c0*/  @P0 FMUL.FTZ R0, R0, 0.69314718246459960938 ;  /* 0x3f31721800000820 */ /* 0x010fc60000410000 */
[----:B------:R4:W1:Y:S01]  /*140d0*/  LDS.128 R36, [R234+0x2800] ;  /* 0x00280000ea247984 */ /* 0x0008620000000c00 */
[----:B------:R-:W-:-:S03]  /*140e0*/  @P0 FFMA.FTZ R12, R196, c[0x0][0x238], R0 ;  /* 0x00008e00c40c0a23 */ /* 0x000fc60000010000 */
[----:B------:R4:W1:Y:S04]  /*140f0*/  LDS.128 R44, [R234+0x3000] ;  /* 0x00300000ea2c7984 */ /* 0x0008680000000c00 */
[----:B------:R-:W1:Y:S01]  /*14100*/  LDS.128 R232, [R234+0x3800] ;  /* 0x00380000eae87984 */ /* 0x000e620000000c00 */
[----:B------:R-:W-:Y:S05]  /*14110*/  @P1 BRA `(.L_x_349) ;  /* 0x0000022000001947 */ /* 0x000fea0003800000 */
[----:B------:R-:W5:Y:S04]  /*14120*/  LDL.LU R50, [R1+0x6c] ;  /* 0x00006c0001327983 */ /* 0x000f680000300800 */
[----:B------:R-:W5:Y:S02]  /*14130*/  LDL.LU R49, [R1+0x70] ;  /* 0x0000700001317983 */ /* 0x000f640000300800 */
[----:B-----5:R-:W-:-:S05]  /*14140*/  IMAD R0, R49, 0x10, R50 ;  /* 0x0000001031007824 */ /* 0x020fca00078e0232 */
        /* <DEDUP_REMOVED lines=31> */
.L_x_349:
[----:B------:R-:W-:Y:S05]  /*14340*/  BSYNC B0 ;  /* 0x0000000000007941 */ /* 0x000fea0003800000 */
.L_x_348:
[----:B----4-:R4:W5:Y:S01]  /*14350*/  LDL.64 R12, [R1] ;  /* 0x00000000010c7983 */ /* 0x0109620000100a00 */
[----:B------:R-:W-:Y:S01]  /*14360*/  LEA.HI R10, R48, R43, RZ, 0x3 ;  /* 0x0000002b300a7211 */ /* 0x000fe200078f18ff */
[----:B------:R-:W-:Y:S01]  /*14370*/  UIMAD UR9, UR9, -0x80, UR13 ;  /* 0xffffff80090978a4 */ /* 0x000fe2000f8e020d */
[----:B------:R-:W-:Y:S01]  /*14380*/  ISETP.GE.AND P1, PT, R250, c[0x0][0x220], PT ;  /* 0x00008800fa007a0c */ /* 0x000fe20003f26270 */
[----:B------:R-:W3:Y:S01]  /*14390*/  S2R R2, SR_TID.X ;  /* 0x0000000000027919 */ /* 0x000ee20000002100 */
[----:B------:R-:W-:Y:S01]  /*143a0*/  SHF.R.S32.HI R4, RZ, 0x3, R10 ;  /* 0x00000003ff047819 */ /* 0x000fe2000001140a */
[----:B------:R-:W-:Y:S01]  /*143b0*/  USHF.R.S32.HI UR6, URZ, 0x1f, UR11 ;  /* 0x0000001f3f067899 */ /* 0x000fe2000801140b */
[----:B------:R-:W-:Y:S01]  /*143c0*/  BSSY B0, `(.L_x_350) ;  /* 0x0000019000007945 */ /* 0x000fe20003800000 */
[----:B------:R-:W2:Y:S01]  /*143d0*/  S2R R8, SR_CTAID.Z ;  /* 0x0000000000087919 */ /* 0x000ea20000002700 */
[----:B------:R-:W-:-:S02]  /*143e0*/  ULDC.64 UR4, c[0x0][0x1f0] ;  /* 0x00007c0000047ab9 */ /* 0x000fc40000000a00 */
[----:B------:R-:W-:-:S04]  /*143f0*/  UIMAD UR4, UR6, UR4, URZ ;  /* 0x00000004060472a4 */ /* 0x000fc8000f8e023f */
[----:B------:R-:W-:Y:S01]  /*14400*/  UIMAD UR4, UR11, UR5, UR4 ;  /* 0x000000050b0472a4 */ /* 0x000fe2000f8e0204 */
[----:B---3--:R-:W-:-:S04]  /*14410*/  SHF.R.S32.HI R11, RZ, 0x1f, R2 ;  /* 0x0000001fff0b7819 */ /* 0x008fc80000011402 */
[----:B------:R-:W-:-:S04]  /*14420*/  LEA.HI R11, R11, R2, RZ, 0x3 ;  /* 0x000000020b0b7211 */ /* 0x000fc800078f18ff */
[----:B------:R-:W-:-:S05]  /*14430*/  LOP3.LUT R0, R11, 0xfffffff8, RZ, 0xc0, !PT ;  /* 0xfffffff80b007812 */ /* 0x000fca00078ec0ff */
[----:B------:R-:W-:Y:S01]  /*14440*/  IMAD.IADD R0, R2, 0x1, -R0 ;  /* 0x0000000102007824 */ /* 0x000fe200078e0a00 */
[----:B------:R-:W-:-:S03]  /*14450*/  IADD3 R2, P0, R250, UR14, RZ ;  /* 0x0000000efa027c10 */ /* 0x000fc6000ff1e0ff */
[----:B------:R-:W-:-:S05]  /*14460*/  IMAD.SHL.U32 R0, R0, 0x8, RZ ;  /* 0x0000000800007824 */ /* 0x000fca00078e00ff */
[----:B------:R-:W-:-:S04]  /*14470*/  SHF.R.S32.HI R0, RZ, 0x1f, R0 ;  /* 0x0000001fff007819 */ /* 0x000fc80000011400 */
[----:B------:R-:W-:Y:S02]  /*14480*/  IADD3.X R3, R0, UR7, RZ, P0, !PT ;  /* 0x0000000700037c10 */ /* 0x000fe400087fe4ff */
[----:B------:R-:W-:-:S03]  /*14490*/  ISETP.GE.OR P0, PT, R4, UR9, P1 ;  /* 0x0000000904007c0c */ /* 0x000fc60008f06670 */
[----:B--2---:R-:W-:-:S05]  /*144a0*/  IMAD.WIDE.U32 R8, R8, c[0x0][0x1f0], R2 ;  /* 0x00007c0008087a25 */ /* 0x004fca00078e0002 */
[----:B------:R-:W-:-:S05]  /*144b0*/  IADD3 R7, R9, UR4, RZ ;  /* 0x0000000409077c10 */ /* 0x000fca000fffe0ff */
[----:B------:R-:W-:Y:S05]  /*144c0*/  @P0 BRA `(.L_x_351) ;  /* 0x0000008000000947 */ /* 0x000fea0003800000 */
[----:B----4-:R-:W-:Y:S01]  /*144d0*/  MOV R6, R8 ;  /* 0x0000000800067202 */ /* 0x010fe20000000f00 */
[----:B-----5:R-:W-:-:S04]  /*144e0*/  IMAD R0, R13, c[0x0][0x1e8], RZ ;  /* 0x00007a000d007a24 */ /* 0x020fc800078e02ff */
[----:B------:R-:W-:-:S04]  /*144f0*/  IMAD.WIDE.U32 R2, R12, c[0x0][0x1e8], R6 ;  /* 0x00007a000c027a25 */ /* 0x000fc800078e0006 */
[----:B------:R-:W-:Y:S01]  /*14500*/  IMAD R0, R12, c[0x0][0x1ec], R0 ;  /* 0x00007b000c007a24 */ /* 0x000fe200078e0200 */
[----:B------:R-:W-:-:S04]  /*14510*/  LEA R4, P0, R2, c[0x0][0x1d0], 0x1 ;  /* 0x0000740002047a11 */ /* 0x000fc800078008ff */
[----:B------:R-:W-:-:S04]  /*14520*/  IADD3 R0, R3, R0, RZ ;  /* 0x0000000003007210 */ /* 0x000fc80007ffe0ff */
[----:B------:R-:W-:-:S05]  /*14530*/  LEA.HI.X R5, R2, c[0x0][0x1d4], R0, 0x1, P0 ;  /* 0x0000750002057a11 */ /* 0x000fca00000f0c00 */
[----:B------:R2:W-:Y:S02]  /*14540*/  STG.E.128 [R4.64], R16 ;  /* 0x0000001004007986 */ /* 0x0005e4000c101d12 */
.L_x_351:
[----:B----4-:R-:W-:Y:S05]  /*14550*/  BSYNC B0 ;  /* 0x0000000000007941 */ /* 0x010fea0003800000 */
.L_x_350:
[----:B------:R-:W-:Y:S01]  /*14560*/  LEA.HI.SX32 R0, R10, 0x10, 0x1d ;  /* 0x000000100a007811 */ /* 0x000fe200078feaff */
        /* <DEDUP_REMOVED lines=14> */
.L_x_353:
[----:B------:R-:W-:Y:S05]  /*14650*/  BSYNC B0 ;  /* 0x0000000000007941 */ /* 0x000fea0003800000 */
.L_x_352:
[----:B------:R-:W-:Y:S01]  /*14660*/  SHF.R.S32.HI R10, RZ, 0x3, R11 ;  /* 0x00000003ff0a7819 */ /* 0x000fe2000001140b */
[----:B------:R-:W-:Y:S03]  /*14670*/  BSSY B0, `(.L_x_354) ;  /* 0x000000f000007945 */ /* 0x000fe60003800000 */
        /* <DEDUP_REMOVED lines=14> */
.L_x_355:
[----:B------:R-:W-:Y:S05]  /*14760*/  BSYNC B0 ;  /* 0x0000000000007941 */ /* 0x000fea0003800000 */
.L_x_354:
        /* <DEDUP_REMOVED lines=15> */
.L_x_357:
[----:B------:R-:W-:Y:S05]  /*14860*/  BSYNC B0 ;  /* 0x0000000000007941 */ /* 0x000fea0003800000 */
.L_x_356:
        /* <DEDUP_REMOVED lines=15> */
.L_x_359:
[----:B------:R-:W-:Y:S05]  /*14960*/  BSYNC B0 ;  /* 0x0000000000007941 */ /* 0x000fea0003800000 */
.L_x_358:
        /* <DEDUP_REMOVED lines=15> */
.L_x_361:
[----:B------:R-:W-:Y:S05]  /*14a60*/  BSYNC B0 ;  /* 0x0000000000007941 */ /* 0x000fea0003800000 */
.L_x_360:
        /* <DEDUP_REMOVED lines=15> */
.L_x_363:
[----:B------:R-:W-:Y:S05]  /*14b60*/  BSYNC B0 ;  /* 0x0000000000007941 */ /* 0x000fea0003800000 */
.L_x_362:
        /* <DEDUP_REMOVED lines=15> */
.L_x_290:
[----:B------:R-:W1:Y:S01]  /*14c60*/  S2R R2, SR_TID.X ;  /* 0x0000000000027919 */ /* 0x000e620000002100 */
[----:B------:R-:W-:Y:S01]  /*14c70*/  UISETP.NE.AND UP4, UPT, UR10, -0x1, UPT ;  /* 0xffffffff0a00788c */ /* 0x000fe2000bf85270 */
[----:B------:R-:W-:Y:S01]  /*14c80*/  BSSY B0, `(.L_x_364) ;  /* 0x0000048000007945 */ /* 0x000fe20003800000 */
[----:B------:R-:W-:Y:S01]  /*14c90*/  ULDC.64 UR4, c[0x0][0x1e8] ;  /* 0x00007a0000047ab9 */ /* 0x000fe20000000a00 */
[----:B------:R-:W2:Y:S01]  /*14ca0*/  S2R R8, SR_CTAID.Z ;  /* 0x0000000000087919 */ /* 0x000ea20000002700 */
[----:B------:R-:W-:Y:S02]  /*14cb0*/  USHF.R.S32.HI UR9, URZ, 0x1f, UR16 ;  /* 0x0000001f3f097899 */ /* 0x000fe40008011410 */
[----:B------:R-:W-:Y:S01]  /*14cc0*/  ULDC.64 UR6, c[0x0][0x1e0] ;  /* 0x0000780000067ab9 */ /* 0x000fe20000000a00 */
[----:B------:R-:W3:Y:S01]  /*14cd0*/  S2R R6, SR_CTAID.X ;  /* 0x0000000000067919 */ /* 0x000ee20000002500 */
[----:B------:R-:W-:-:S02]  /*14ce0*/  ULDC.U8 UR12, c[0x0][0x328] ;  /* 0x0000ca00000c7ab9 */ /* 0x000fc40000000000 */
[----:B------:R-:W-:Y:S02]  /*14cf0*/  UISETP.NE.AND UP3, UPT, UR12, URZ, UPT ;  /* 0x0000003f0c00728c */ /* 0x000fe4000bf65270 */
[----:B------:R-:W-:Y:S02]  /*14d00*/  @UP4 UIMAD.WIDE.U32 UR20, UR10, UR4, URZ ;  /* 0x000000040a1442a5 */ /* 0x000fe4000f8e003f */
[----:B------:R-:W-:Y:S02]  /*14d10*/  @!UP4 USHF.R.S32.HI UR15, URZ, 0x1f, UR14 ;  /* 0x0000001f3f0fc899 */ /* 0x000fe4000801140e */
[----:B------:R-:W-:Y:S02]  /*14d20*/  @UP4 UIMAD UR8, UR10, UR5, UR21 ;  /* 0x000000050a0842a4 */ /* 0x000fe4000f8e0215 */
[----:B------:R-:W-:Y:S02]  /*14d30*/  @!UP4 UIMAD UR15, UR15, UR6, URZ ;  /* 0x000000060f0fc2a4 */ /* 0x000fe4000f8e023f */
[----:B------:R-:W-:-:S02]  /*14d40*/  ULDC.64 UR4, c[0x0][0x1f0] ;  /* 0x00007c0000047ab9 */ /* 0x000fc40000000a00 */
[----:B------:R-:W-:Y:S01]  /*14d50*/  UIMAD UR4, UR9, UR4, URZ ;  /* 0x00000004090472a4 */ /* 0x000fe2000f8e023f */
[----:B-1----:R-:W-:Y:S01]  /*14d60*/  SHF.R.S32.HI R4, RZ, 0x1f, R2 ;  /* 0x0000001fff047819 */ /* 0x002fe20000011402 */
[----:B------:R-:W-:Y:S02]  /*14d70*/  @!UP4 UIMAD UR15, UR14, UR7, UR15 ;  /* 0x000000070e0fc2a4 */ /* 0x000fe4000f8e020f */
[----:B------:R-:W-:Y:S01]  /*14d80*/  ULDC.U8 UR9, c[0x0][0x329] ;  /* 0x0000ca4000097ab9 */ /* 0x000fe20000000000 */
[----:B------:R-:W-:Y:S01]  /*14d90*/  LEA.HI R4, R4, R2, RZ, 0x3 ;  /* 0x0000000204047211 */ /* 0x000fe200078f18ff */
[----:B------:R-:W-:Y:S02]  /*14da0*/  UISETP.NE.AND UP1, UPT, UR9, URZ, UPT ;  /* 0x0000003f0900728c */ /* 0x000fe4000bf25270 */
[----:B------:R-:W-:Y:S01]  /*14db0*/  UISETP.NE.OR UP2, UPT, UR9, URZ, !UP3 ;  /* 0x0000003f0900728c */ /* 0x000fe2000df45670 */
[----:B------:R-:W-:Y:S01]  /*14dc0*/  LOP3.LUT R0, R4, 0xfffffff8, RZ, 0xc0, !PT ;  /* 0xfffffff804007812 */ /* 0x000fe200078ec0ff */
[----:B------:R-:W-:Y:S01]  /*14dd0*/  @!UP4 UIMAD.WIDE.U32 UR22, UR14, UR6, URZ ;  /* 0x000000060e16c2a5 */ /* 0x000fe2000f8e003f */
[----:B------:R-:W-:Y:S01]  /*14de0*/  SHF.R.S32.HI R4, RZ, 0x3, R4 ;  /* 0x00000003ff047819 */ /* 0x000fe20000011404 */
[----:B------:R-:W-:-:S02]  /*14df0*/  ULDC UR7, c[0x0][0x214] ;  /* 0x0000850000077ab9 */ /* 0x000fc40000000800 */
[----:B------:R-:W-:Y:S01]  /*14e00*/  ULDC UR6, c[0x0][0x234] ;  /* 0x00008d0000067ab9 */ /* 0x000fe20000000800 */
[----:B------:R-:W-:Y:S01]  /*14e10*/  IMAD.IADD R14, R2, 0x1, -R0 ;  /* 0x00000001020e7824 */ /* 0x000fe200078e0a00 */
[----:B------:R-:W-:Y:S01]  /*14e20*/  UIMAD UR5, UR16, UR5, UR4 ;  /* 0x00000005100572a4 */ /* 0x000fe2000f8e0204 */
[----:B------:R-:W-:Y:S01]  /*14e30*/  SHF.R.S32.HI R5, RZ, 0x1f, R4 ;  /* 0x0000001fff057819 */ /* 0x000fe20000011404 */
[----:B------:R-:W-:Y:S01]  /*14e40*/  @UP1 ULDC UR9, c[0x0][0x210] ;  /* 0x0000840000091ab9 */ /* 0x000fe20000000800 */
[----:B------:R-:W-:Y:S01]  /*14e50*/  IMAD.SHL.U32 R0, R14, 0x8, RZ ;  /* 0x000000080e007824 */ /* 0x000fe200078e00ff */
[----:B------:R-:W-:Y:S02]  /*14e60*/  @UP1 UIMAD UR9, UR9, UR7, URZ ;  /* 0x00000007090912a4 */ /* 0x000fe4000f8e023f */
[----:B------:R-:W-:Y:S02]  /*14e70*/  @!UP1 USEL UR9, UR7, UR6, !UP3 ;  /* 0x0000000607099287 */ /* 0x000fe4000d800000 */
[----:B------:R-:W-:Y:S01]  /*14e80*/  UISETP.NE.OR UP0, UPT, UR10, -0x1, UP2 ;  /* 0xffffffff0a00788c */ /* 0x000fe20009705670 */
[----:B------:R-:W-:Y:S01]  /*14e90*/  ISETP.GE.AND P1, PT, R0, c[0x0][0x220], PT ;  /* 0x0000880000007a0c */ /* 0x000fe20003f26270 */
[----:B------:R-:W-:-:S02]  /*14ea0*/  ULDC UR4, c[0x0][0x1c0] ;  /* 0x0000700000047ab9 */ /* 0x000fc40000000800 */
[----:B------:R-:W-:Y:S02]  /*14eb0*/  @UP1 UMOV UR12, 0x1 ;  /* 0x00000001000c1882 */ /* 0x000fe40000000000 */
[----:B------:R-:W-:Y:S02]  /*14ec0*/  @!UP1 UIMAD UR12, UR9, UR4, URZ ;  /* 0x00000004090c92a4 */ /* 0x000fe4000f8e023f */
[----:B------:R-:W-:Y:S02]  /*14ed0*/  @!UP4 UMOV UR20, UR22 ;  /* 0x000000160014cc82 */ /* 0x000fe40008000000 */
[----:B------:R-:W-:Y:S01]  /*14ee0*/  @!UP4 UIADD3 UR8, UR23, UR15, URZ ;  /* 0x0000000f1708c290 */ /* 0x000fe2000fffe03f */
[----:B------:R-:W-:Y:S01]  /*14ef0*/  IADD3 R2, P0, R0, UR20, RZ ;  /* 0x0000001400027c10 */ /* 0x000fe2000ff1e0ff */
[----:B------:R-:W-:Y:S02]  /*14f00*/  UIADD3 UR13, -UR11, UR13, URZ ;  /* 0x0000000d0b0d7290 */ /* 0x000fe4000fffe13f */
[----:B------:R-:W-:-:S02]  /*14f10*/  UIMAD UR12, UR14, UR12, URZ ;  /* 0x0000000c0e0c72a4 */ /* 0x000fc4000f8e023f */
[----:B------:R-:W-:Y:S01]  /*14f20*/  @!UP0 UIMAD UR10, UR14, UR7, URZ ;  /* 0x000000070e0a82a4 */ /* 0x000fe2000f8e023f */
[----:B------:R-:W-:Y:S01]  /*14f30*/  LEA.HI.X.SX32 R3, R0, UR8, 0x1, P0 ;  /* 0x0000000800037c11 */ /* 0x000fe200080f0eff */
[----:B------:R-:W-:Y:S01]  /*14f40*/  USEL UR12, UR12, URZ, UP2 ;  /* 0x0000003f0c0c7287 */ /* 0x000fe20009000000 */
[C---:B------:R-:W-:Y:S01]  /*14f50*/  ISETP.GE.OR P0, PT, R4.reuse, UR13, P1 ;  /* 0x0000000d04007c0c */ /* 0x040fe20008f06670 */
[----:B------:R-:W-:Y:S01]  /*14f60*/  @UP1 ULDC UR17, c[0x0][0x210] ;  /* 0x0000840000111ab9 */ /* 0x000fe20000000800 */
[----:B------:R-:W-:Y:S01]  /*14f70*/  ISETP.GE.AND P2, PT, R4, UR13, PT ;  /* 0x0000000d04007c0c */ /* 0x000fe2000bf46270 */
[----:B------:R-:W-:Y:S01]  /*14f80*/  @!UP1 UMOV UR17, 0x1 ;  /* 0x0000000100119882 */ /* 0x000fe20000000000 */
[----:B--2---:R-:W-:Y:S01]  /*14f90*/  IMAD.WIDE.U32 R8, R8, c[0x0][0x1f0], R2 ;  /* 0x00007c0008087a25 */ /* 0x004fe200078e0002 */
[----:B------:R-:W-:Y:S01]  /*14fa0*/  UIMAD UR9, UR16, UR9, UR12 ;  /* 0x00000009100972a4 */ /* 0x000fe2000f8e020c */
[----:B------:R-:W-:Y:S01]  /*14fb0*/  P2R R22, PR, RZ, 0x4 ;  /* 0x00000004ff167803 */ /* 0x000fe20000000000 */
[----:B------:R-:W-:Y:S01]  /*14fc0*/  UIMAD UR11, UR11, UR17, URZ ;  /* 0x000000110b0b72a4 */ /* 0x000fe2000f8e023f */
[----:B---3--:R-:W-:Y:S01]  /*14fd0*/  IMAD.WIDE R2, R6, 0x80, R4 ;  /* 0x0000008006027825 */ /* 0x008fe200078e0204 */
[----:B------:R-:W-:Y:S01]  /*14fe0*/  UMOV UR24, URZ ;  /* 0x0000003f00187c82 */ /* 0x000fe20008000000 */
[----:B------:R-:W-:Y:S01]  /*14ff0*/  IADD3 R7, R9, UR5, RZ ;  /* 0x0000000509077c10 */ /* 0x000fe2000fffe0ff */
[----:B------:R-:W-:-:S02]  /*15000*/  @!UP2 UMOV UR24, UR10 ;  /* 0x0000000a0018ac82 */ /* 0x000fc40008000000 */
[----:B------:R-:W-:Y:S02]  /*15010*/  UMOV UR25, URZ ;  /* 0x0000003f00197c82 */ /* 0x000fe40008000000 */
[----:B------:R-:W-:Y:S02]  /*15020*/  USHF.R.S32.HI UR6, URZ, 0x1f, UR9 ;  /* 0x0000001f3f067899 */ /* 0x000fe40008011409 */
[----:B------:R-:W-:Y:S02]  /*15030*/  @!UP2 USHF.R.S32.HI UR25, URZ, 0x1f, UR10 ;  /* 0x0000001f3f19a899 */ /* 0x000fe4000801140a */
[----:B------:R-:W-:Y:S02]  /*15040*/  USHF.R.S32.HI UR4, URZ, 0x1f, UR11 ;  /* 0x0000001f3f047899 */ /* 0x000fe4000801140b */
        /* <DEDUP_REMOVED lines=11> */
.L_x_365:
[----:B------:R-:W-:Y:S05]  /*15100*/  BSYNC B0 ;  /* 0x0000000000007941 */ /* 0x000fea0003800000 */
.L_x_364:
        /* <DEDUP_REMOVED lines=17> */
.L_x_367:
[----:B------:R-:W-:Y:S05]  /*15220*/  BSYNC B0 ;  /* 0x0000000000007941 */ /* 0x000fea0003800000 */
.L_x_366:
        /* <DEDUP_REMOVED lines=16> */
.L_x_369:
[----:B------:R-:W-:Y:S05]  /*15330*/  BSYNC B0 ;  /* 0x0000000000007941 */ /* 0x000fea0003800000 */
.L_x_368:
        /* <DEDUP_REMOVED lines=16> */
.L_x_371:
[----:B------:R-:W-:Y:S05]  /*15440*/  BSYNC B0 ;  /* 0x0000000000007941 */ /* 0x000fea0003800000 */
.L_x_370:
        /* <DEDUP_REMOVED lines=16> */
.L_x_373:
[----:B------:R-:W-:Y:S05]  /*15550*/  BSYNC B0 ;  /* 0x0000000000007941 */ /* 0x000fea0003800000 */
.L_x_372:
        /* <DEDUP_REMOVED lines=16> */
.L_x_375:
[----:B------:R-:W-:Y:S05]  /*15660*/  BSYNC B0 ;  /* 0x0000000000007941 */ /* 0x000fea0003800000 */
.L_x_374:
        /* <DEDUP_REMOVED lines=16> */
.L_x_377:
[----:B------:R-:W-:Y:S05]  /*15770*/  BSYNC B0 ;  /* 0x0000000000007941 */ /* 0x000fea0003800000 */
.L_x_376:
        /* <DEDUP_REMOVED lines=15> */
.L_x_379:
[----:B------:R-:W-:Y:S05]  /*15870*/  BSYNC B0 ;  /* 0x0000000000007941 */ /* 0x000fea0003800000 */
.L_x_378:
        /* <DEDUP_REMOVED lines=72> */
.L_x_380:
        /* <DEDUP_REMOVED lines=16> */
.L_x_2118:


//--------------------- .text._ZN5flash16flash_fwd_kernelI23Flash_fwd_kernel_traitsILi64ELi128ELi128ELi4ELb0ELb0EN7cutlass10bfloat16_tE19Flash_kernel_traitsILi64ELi128ELi128ELi4ES3_EELb0ELb0ELb0ELb1ELb0ELb0ELb1ELb0EEEvNS_16Flash_fwd_paramsE --------------------------
	.section	.text._ZN5flash16flash_fwd_kernelI23Flash_fwd_kernel_traitsILi64ELi128ELi128ELi4ELb0ELb0EN7cutlass10bfloat16_tE19Flash_kernel_traitsILi64ELi128ELi128ELi4ES3_EELb0ELb0ELb0ELb1ELb0ELb0ELb1ELb0EEEvNS_16Flash_fwd_paramsE,"ax",@progbits
	.sectioninfo	@"SHI_REGISTERS=255"
	.align	128
        .global         _ZN5flash16flash_fwd_kernelI23Flash_fwd_kernel_traitsILi64ELi128ELi128ELi4ELb0ELb0EN7cutlass10bfloat16_tE19Flash_kernel_traitsILi64ELi128ELi128ELi4ES3_EELb0ELb0ELb0ELb1ELb0ELb0ELb1ELb0EEEvNS_16Flash_fwd_paramsE
        .type           _ZN5flash16flash_fwd_kernelI23Flash_fwd_kernel_traitsILi64ELi128ELi128ELi4ELb0ELb0EN7cutlass10bfloat16_tE19Flash_kernel_traitsILi64ELi128ELi128ELi4ES3_EELb0ELb0ELb0ELb1ELb0ELb0ELb1ELb0EEEvNS_16Flash_fwd_paramsE,@function
        .size           _ZN5flash16flash_fwd_kernelI23Flash_fwd_kernel_traitsILi64ELi128ELi128ELi4ELb0ELb0EN7cutlass10bfloat16_tE19Flash_kernel_traitsILi64ELi128ELi128ELi4ES3_EELb0ELb0ELb0ELb1ELb0ELb0ELb1ELb0EEEvNS_16Flash_fwd_paramsE,(.L_x_2119 - _ZN5flash16flash_fwd_kernelI23Flash_fwd_kernel_traitsILi64ELi128ELi128ELi4ELb0ELb0EN7cutlass10bfloat16_tE19Flash_kernel_traitsILi64ELi128ELi128ELi4ES3_EELb0ELb0ELb0ELb1ELb0ELb0ELb1ELb0EEEvNS_16Flash_fwd_paramsE)
        .other          _ZN5flash16flash_fwd_kernelI23Flash_fwd_kernel_traitsILi64ELi128ELi128ELi4ELb0ELb0EN7cutlass10bfloat16_tE19Flash_kernel_traitsILi64ELi128ELi128ELi4ES3_EELb0ELb0ELb0ELb1ELb0ELb0ELb1ELb0EEEvNS_16Flash_fwd_paramsE,@"STO_CUDA_ENTRY STV_DEFAULT"
_ZN5flash16flash_fwd_kernelI23Flash_fwd_kernel_traitsILi64ELi128ELi128ELi4ELb0ELb0EN7cutlass10bfloat16_tE19Flash_kernel_traitsILi64ELi128ELi128ELi4ES3_EELb0ELb0ELb0ELb1ELb0ELb0ELb1ELb0EEEvNS_16Flash_fwd_paramsE:
.text._ZN5flash16flash_fwd_kernelI23Flash_fwd_kernel_traitsILi64ELi128ELi128ELi4ELb0ELb0EN7cutlass10bfloat16_tE19Flash_kernel_traitsILi64ELi128ELi128ELi4ES3_EELb0ELb0ELb0ELb1ELb0ELb0ELb1ELb0EEEvNS_16Flash_fwd_paramsE:
        /* <DEDUP_REMOVED lines=30> */
[----:B------:R1:W4:Y:S01]  /*01e0*/  @P0 LDG.E R5, [R4.64] ;  /* 0x0000001204050981 */ /* 0x000322000c1e1900 */
[----:B------:R-:W-:-:S06]  /*01f0*/  UIMAD.WIDE UR6, UR15, UR17, UR6 ;  /* 0x000000110f0672a5 */ /* 0x000fcc000f8e0206 */
[----:B------:R-:W-:Y:S02]  /*0200*/  IMAD.U32 R2, RZ, RZ, UR6 ;  /* 0x00000006ff027e24 */ /* 0x000fe4000f8e00ff */
[----:B------:R-:W-:-:S05]  /*0210*/  IMAD.U32 R3, RZ, RZ, UR7 ;  /* 0x00000007ff037e24 */ /* 0x000fca000f8e00ff */
[----:B------:R-:W5:Y:S01]  /*0220*/  @!P1 LDG.E R6, [R2.64] ;  /* 0x0000001202069981 */ /* 0x000f62000c1e1900 */
[----:B------:R-:W-:Y:S02]  /*0230*/  UMOV UR10, 0xffffffff ;  /* 0xffffffff000a7882 */ /* 0x000fe40000000000 */
[----:B------:R-:W-:Y:S01]  /*0240*/  UMOV UR9, URZ ;  /* 0x0000003f00097c82 */ /* 0x000fe20008000000 */
[----:B-1----:R-:W1:Y:S01]  /*0250*/  S2R R4, SR_TID.X ;  /* 0x0000000000047919 */ /* 0x002e620000002100 */
        /* <DEDUP_REMOVED lines=11> */
[----:B--234-:R-:W-:Y:S05]  /*0310*/  @!P0 BRA `(.L_x_381) ;  /* 0x0000007000008947 */ /* 0x01cfea0003800000 */
[----:B-1----:R-:W-:-:S13]  /*0320*/  PLOP3.LUT P0, PT, PT, PT, UP3, 0x80, 0x0 ;  /* 0x000000000000781c */ /* 0x002fda0003f0f038 */
[----:B------:R-:W2:Y:S04]  /*0330*/  @P0 LDG.E R0, [R2.64+0x4] ;  /* 0x0000041202000981 */ /* 0x000ea8000c1e1900 */
[----:B------:R-:W3:Y:S01]  /*0340*/  @!P0 LDG.E R5, [R2.64] ;  /* 0x0000001202058981 */ /* 0x000ee2000c1e1900 */
[----:B--2---:R-:W1:Y:S02]  /*0350*/  @P0 R2UR UR6, R0 ;  /* 0x00000000000603c2 */ /* 0x004e6400000e0000 */
[----:B-1----:R-:W-:-:S11]  /*0360*/  @UP3 UIADD3 UR6, UR6, -UR23, URZ ;  /* 0x8000001706063290 */ /* 0x002fd6000fffe03f */
[----:B---3--:R1:W2:Y:S02]  /*0370*/  @!P0 R2UR UR6, R5 ;  /* 0x00000000050683c2 */ /* 0x0082a400000e0000 */
[----:B-12---:R-:W-:Y:S05]  /*0380*/  BRA `(.L_x_382) ;  /* 0x0000001000007947 */ /* 0x006fea0003800000 */
.L_x_381:
[----:B-1----:R-:W-:Y:S02]  /*0390*/  ULDC UR6, c[0x0][0x218] ;  /* 0x0000860000067ab9 */ /* 0x002fe40000000800 */
.L_x_382:
        /* <DEDUP_REMOVED lines=28> */
[----:B------:R-:W-:-:S03]  /*0560*/  PLOP3.LUT P0, PT, PT, PT, UP0, 0x80, 0x0 ;  /* 0x000000000000781c */ /* 0x000fc60003f0f008 */
[----:B------:R-:W-:Y:S02]  /*0570*/  @UP1 UIMAD.WIDE.U32 UR20, UR10, UR4, URZ ;  /* 0x000000040a1412a5 */ /* 0x000fe4000f8e003f */
[----:B------:R-:W-:Y:S02]  /*0580*/  @UP0 UIADD3 UR22, UR9, UR23, URZ ;  /* 0x0000001709160290 */ /* 0x000fe4000fffe03f */
[----:B------:R-:W-:Y:S02]  /*0590*/  @UP1 UIMAD UR8, UR10, UR5, UR21 ;  /* 0x000000050a0812a4 */ /* 0x000fe4000f8e0215 */
[----:B------:R-:W-:Y:S02]  /*05a0*/  @!UP1 USHF.R.S32.HI UR21, URZ, 0x1f, UR15 ;  /* 0x0000001f3f159899 */ /* 0x000fe4000801140f */
[----:B------:R-:W-:Y:S02]  /*05b0*/  ULDC.64 UR4, c[0x0][0x198] ;  /* 0x0000660000047ab9 */ /* 0x000fe40000000a00 */
[----:B------:R-:W-:-:S02]  /*05c0*/  @!UP1 UIMAD UR21, UR21, UR6, URZ ;  /* 0x00000006151592a4 */ /* 0x000fc4000f8e023f */
[----:B------:R-:W-:Y:S02]  /*05d0*/  @UP0 UIMAD.WIDE.U32 UR24, UR22, UR4, URZ ;  /* 0x00000004161802a5 */ /* 0x000fe4000f8e003f */
[----:B------:R-:W-:Y:S02]  /*05e0*/  @!UP1 UIMAD.WIDE.U32 UR26, UR15, UR6, URZ ;  /* 0x000000060f1a92a5 */ /* 0x000fe4000f8e003f */
[----:B------:R-:W-:Y:S02]  /*05f0*/  @!UP1 UIMAD UR7, UR15, UR7, UR21 ;  /* 0x000000070f0792a4 */ /* 0x000fe4000f8e0215 */
[----:B------:R-:W-:Y:S02]  /*0600*/  @UP0 UIMAD UR6, UR22, UR5, UR25 ;  /* 0x00000005160602a4 */ /* 0x000fe4000f8e0219 */
[----:B------:R-:W-:Y:S02]  /*0610*/  USHF.R.S32.HI UR21, URZ, 0x1f, UR16 ;  /* 0x0000001f3f157899 */ /* 0x000fe40008011410 */
[----:B------:R-:W-:-:S02]  /*0620*/  @UP1 UMOV UR22, UR20 ;  /* 0x0000001400161c82 */ /* 0x000fc40008000000 */
[----:B------:R-:W-:Y:S02]  /*0630*/  @!UP1 UIADD3 UR8, UR27, UR7, URZ ;  /* 0x000000071b089290 */ /* 0x000fe4000fffe03f */
[----:B------:R-:W-:Y:S02]  /*0640*/  @!UP1 UMOV UR22, UR26 ;  /* 0x0000001a00169c82 */ /* 0x000fe40008000000 */
[----:B------:R-:W-:Y:S01]  /*0650*/  @UP0 UMOV UR20, UR24 ;  /* 0x0000001800140c82 */ /* 0x000fe20008000000 */
[----:B------:R-:W-:Y:S05]  /*0660*/  @P0 BRA `(.L_x_384) ;  /* 0x000000d000000947 */ /* 0x000fea0003800000 */
[----:B------:R-:W-:Y:S02]  /*0670*/  USHF.R.S32.HI UR7, URZ, 0x1f, UR9 ;  /* 0x0000001f3f077899 */ /* 0x000fe40008011409 */
[----:B------:R-:W-:Y:S02]  /*0680*/  ULDC.64 UR4, c[0x0][0x198] ;  /* 0x0000660000047ab9 */ /* 0x000fe40000000a00 */
[----:B------:R-:W-:Y:S02]  /*0690*/  UIMAD UR7, UR7, UR4, URZ ;  /* 0x00000004070772a4 */ /* 0x000fe4000f8e023f */
[----:B------:R-:W-:-:S02]  /*06a0*/  USHF.R.S32.HI UR6, URZ, 0x1f, UR15 ;  /* 0x0000001f3f067899 */ /* 0x000fc4000801140f */
        /* <DEDUP_REMOVED lines=9> */
.L_x_384:
        /* <DEDUP_REMOVED lines=43> */
.L_x_385:
[----:B------:R-:W-:Y:S01]  /*09f0*/  SHF.R.S32.HI R7, RZ, 0x1f, R4 ;  /* 0x0000001fff077819 */ /* 0x000fe20000011404 */
[----:B------:R-:W1:Y:S01]  /*0a00*/  S2R R8, SR_CTAID.Z ;  /* 0x0000000000087919 */ /* 0x000e620000002700 */
[----:B------:R-:W-:Y:S01]  /*0a10*/  ULDC.64 UR4, c[0x0][0x1a8] ;  /* 0x00006a0000047ab9 */ /* 0x000fe20000000a00 */
[----:B------:R-:W-:Y:S01]  /*0a20*/  IMAD.U32 R23, RZ, RZ, UR11 ;  /* 0x0000000bff177e24 */ /* 0x000fe2000f8e00ff */
[CC--:B------:R-:W-:Y:S01]  /*0a30*/  LEA.HI R13, R7.reuse, R4.reuse, RZ, 0x3 ;  /* 0x00000004070d7211 */ /* 0x0c0fe200078f18ff */
[----:B------:R-:W-:Y:S01]  /*0a40*/  UIMAD UR4, UR21, UR4, URZ ;  /* 0x00000004150472a4 */ /* 0x000fe2000f8e023f */
[----:B------:R-:W-:Y:S01]  /*0a50*/  LEA.HI R2, R7, R4, RZ, 0x6 ;  /* 0x0000000407027211 */ /* 0x000fe200078f30ff */
[----:B------:R-:W-:Y:S01]  /*0a60*/  BSSY B0, `(.L_x_386) ;  /* 0x000002b000007945 */ /* 0x000fe20003800000 */
[----:B------:R-:W-:Y:S01]  /*0a70*/  SHF.R.S32.HI R24, RZ, 0x3, R13 ;  /* 0x00000003ff187819 */ /* 0x000fe2000001140d */
[----:B------:R-:W-:Y:S01]  /*0a80*/  UIMAD UR4, UR16, UR5, UR4 ;  /* 0x00000005100472a4 */ /* 0x000fe2000f8e0204 */
[----:B------:R-:W-:-:S02]  /*0a90*/  LOP3.LUT R13, R13, 0xfffffff8, RZ, 0xc0, !PT ;  /* 0xfffffff80d0d7812 */ /* 0x000fc400078ec0ff */
[--C-:B------:R-:W-:Y:S01]  /*0aa0*/  SHF.R.S32.HI R25, RZ, 0x1f, R24.reuse ;  /* 0x0000001fff197819 */ /* 0x100fe20000011418 */
[----:B------:R-:W-:Y:S01]  /*0ab0*/  IMAD.SHL.U32 R3, R24, 0x40, RZ ;  /* 0x0000004018037824 */ /* 0x000fe200078e00ff */
[----:B------:R-:W-:Y:S01]  /*0ac0*/  LEA.HI R189, R7, R4, RZ, 0x5 ;  /* 0x0000000407bd7211 */ /* 0x000fe200078f28ff */
[----:B------:R-:W-:Y:S02]  /*0ad0*/  IMAD.IADD R13, R4, 0x1, -R13 ;  /* 0x00000001040d7824 */ /* 0x000fe400078e0a0d */
[----:B------:R-:W-:Y:S01]  /*0ae0*/  IMAD.WIDE R22, R23, 0x80, R24 ;  /* 0x0000008017167825 */ /* 0x000fe200078e0218 */
[----:B------:R-:W-:Y:S02]  /*0af0*/  LOP3.LUT R3, R3, 0x1c0, RZ, 0xc0, !PT ;  /* 0x000001c003037812 */ /* 0x000fe400078ec0ff */
[----:B------:R-:W-:Y:S01]  /*0b00*/  SHF.R.S32.HI R188, RZ, 0x5, R189 ;  /* 0x00000005ffbc7819 */ /* 0x000fe200000114bd */
[----:B------:R-:W-:Y:S01]  /*0b10*/  IMAD.SHL.U32 R32, R13, 0x8, RZ ;  /* 0x000000080d207824 */ /* 0x000fe200078e00ff */
[----:B------:R-:W-:-:S04]  /*0b20*/  SHF.R.U32.HI R0, RZ, 0x3, R3 ;  /* 0x00000003ff007819 */ /* 0x000fc80000011603 */
[--C-:B------:R-:W-:Y:S02]  /*0b30*/  LOP3.LUT R3, R3, 0x38, R32.reuse, 0xf8, !PT ;  /* 0x0000003803037812 */ /* 0x100fe400078ef820 */
[----:B------:R-:W-:Y:S02]  /*0b40*/  SHF.R.S32.HI R33, RZ, 0x1f, R32 ;  /* 0x0000001fff217819 */ /* 0x000fe40000011420 */
[----:B------:R-:W-:Y:S01]  /*0b50*/  LOP3.LUT R0, R3, R0, RZ, 0x3c, !PT ;  /* 0x0000000003007212 */ /* 0x000fe200078e3cff */
[----:B------:R-:W-:Y:S01]  /*0b60*/  IMAD.SHL.U32 R3, R2, 0x8, RZ ;  /* 0x0000000802037824 */ /* 0x000fe200078e00ff */
[----:B------:R-:W-:Y:S01]  /*0b70*/  IADD3 R10, P0, R32, UR22, RZ ;  /* 0x00000016200a7c10 */ /* 0x000fe2000ff1e0ff */
[----:B------:R2:W-:Y:S01]  /*0b80*/  STL.64 [R1+0x40], R32 ;  /* 0x0000402001007387 */ /* 0x0005e20000100a00 */
[----:B------:R-:W-:Y:S02]  /*0b90*/  UIADD3 UR22, -UR12, UR14, URZ ;  /* 0x0000000e0c167290 */ /* 0x000fe4000fffe13f */
[----:B------:R-:W-:-:S02]  /*0ba0*/  LOP3.LUT R2, R0, 0xfffffe00, R3, 0xf8, !PT ;  /* 0xfffffe0000027812 */ /* 0x000fc400078ef803 */
[----:B------:R-:W-:Y:S02]  /*0bb0*/  IADD3.X R11, R33, UR8, RZ, P0, !PT ;  /* 0x00000008210b7c10 */ /* 0x000fe400087fe4ff */
[----:B------:R-:W-:Y:S01]  /*0bc0*/  ISETP.GE.AND P0, PT, R24, UR22, PT ;  /* 0x0000001618007c0c */ /* 0x000fe2000bf06270 */
[----:B------:R-:W-:Y:S01]  /*0bd0*/  IMAD.SHL.U32 R30, R2, 0x2, RZ ;  /* 0x00000002021e7824 */ /* 0x000fe200078e00ff */
[----:B------:R-:W-:Y:S01]  /*0be0*/  SHF.R.S32.HI R0, RZ, 0x1f, R5 ;  /* 0x0000001fff007819 */ /* 0x000fe20000011405 */
[----:B-1----:R-:W-:-:S03]  /*0bf0*/  IMAD.WIDE.U32 R8, R8, c[0x0][0x1a8], R10 ;  /* 0x00006a0008087a25 */ /* 0x002fc600078e000a */
        /* <DEDUP_REMOVED lines=17> */
.L_x_387:
[----:B------:R-:W-:Y:S05]  /*0d10*/  BSYNC B0 ;  /* 0x0000000000007941 */ /* 0x000fea0003800000 */
.L_x_386:
        /* <DEDUP_REMOVED lines=21> */
.L_x_389:
[----:B------:R-:W-:Y:S05]  /*0e70*/  BSYNC B0 ;  /* 0x0000000000007941 */ /* 0x000fea0003800000 */
.L_x_388:
        /* <DEDUP_REMOVED lines=21> */
.L_x_391:
[----:B------:R-:W-:Y:S05]  /*0fd0*/  BSYNC B0 ;  /* 0x0000000000007941 */ /* 0x000fea0003800000 */
.L_x_390:
        /* <DEDUP_REMOVED lines=21> */
.L_x_393:
[----:B------:R-:W-:Y:S05]  /*1130*/  BSYNC B0 ;  /* 0x0000000000007941 */ /* 0x000fea0003800000 */
.L_x_392:
        /* <DEDUP_REMOVED lines=21> */
.L_x_395:
[----:B------:R-:W-:Y:S05]  /*1290*/  BSYNC B0 ;  /* 0x0000000000007941 */ /* 0x000fea0003800000 */
.L_x_394:
        /* <DEDUP_REMOVED lines=21> */
.L_x_397:
[----:B------:R-:W-:Y:S05]  /*13f0*/  BSYNC B0 ;  /* 0x0000000000007941 */ /* 0x000fea0003800000 */
.L_x_396:
        /* <DEDUP_REMOVED lines=21> */
.L_x_399:
[----:B------:R-:W-:Y:S05]  /*1550*/  BSYNC B0 ;  /* 0x0000000000007941 */ /* 0x000fea0003800000 */
.L_x_398:
        /* <DEDUP_REMOVED lines=27> */
.L_x_401:
[----:B------:R-:W-:Y:S05]  /*1710*/  BSYNC B0 ;  /* 0x0000000000007941 */ /* 0x000fea0003800000 */
.L_x_400:
[-C--:B------:R-:W-:Y:S01]  /*1720*/  LEA.HI R8, R7, R4.reuse, RZ, 0x4 ;  /* 0x0000000407087211 */ /* 0x080fe200078f20ff */
[C---:B------:R-:W-:Y:S01]  /*1730*/  IMAD R3, R25.reuse, c[0x0][0x198], RZ ;  /* 0x0000660019037a24 */ /* 0x040fe200078e02ff */
[----:B------:R-:W-:Y:S01]  /*1740*/  ULEA.HI.SX32 UR25, UR9, 0xffffffff, 0x19 ;  /* 0xffffffff09197891 */ /* 0x000fe2000f8fca3f */
[----:B------:R-:W-:Y:S01]  /*1750*/  IMAD R7, R25, c[0x0][0x1a0], RZ ;  /* 0x0000680019077a24 */ /* 0x000fe200078e02ff */
[----:B------:R-:W-:Y:S01]  /*1760*/  LOP3.LUT R189, R189, 0xffffffe0, RZ, 0xc0, !PT ;  /* 0xffffffe0bdbd7812 */ /* 0x000fe200078ec0ff */
[C-C-:B------:R-:W-:Y:S01]  /*1770*/  IMAD.WIDE.U32 R22, R24.reuse, c[0x0][0x198], R32.reuse ;  /* 0x0000660018167a25 */ /* 0x140fe200078e0020 */
[----:B------:R-:W-:Y:S01]  /*1780*/  USHF.R.S32.HI UR27, URZ, 0x1f, UR25 ;  /* 0x0000001f3f1b7899 */ /* 0x000fe20008011419 */
[----:B------:R-:W-:Y:S01]  /*1790*/  BSSY B0, `(.L_x_402) ;  /* 0x0000034000007945 */ /* 0x000fe20003800000 */
[----:B------:R-:W-:Y:S01]  /*17a0*/  UIMAD UR4, UR23, UR25, URZ ;  /* 0x00000019170472a4 */ /* 0x000fe2000f8e023f */
[----:B-1----:R-:W-:Y:S01]  /*17b0*/  IMAD.WIDE.U32 R20, R24, c[0x0][0x1a0], R32 ;  /* 0x0000680018147a25 */ /* 0x002fe200078e0020 */
[----:B------:R-:W-:Y:S01]  /*17c0*/  IADD3 R22, P1, R22, UR20, RZ ;  /* 0x0000001416167c10 */ /* 0x000fe2000ff3e0ff */
[----:B------:R-:W-:Y:S01]  /*17d0*/  UIMAD UR20, UR25, -0x80, UR13 ;  /* 0xffffff80191478a4 */ /* 0x000fe2000f8e020d */
[----:B------:R-:W-:Y:S01]  /*17e0*/  IADD3 R189, -R189, R4, RZ ;  /* 0x00000004bdbd7210 */ /* 0x000fe20007ffe1ff */
[----:B------:R-:W-:Y:S01]  /*17f0*/  IMAD R6, R24, c[0x0][0x19c], R3 ;  /* 0x0000670018067a24 */ /* 0x000fe200078e0203 */
[----:B------:R-:W-:Y:S01]  /*1800*/  IADD3 R20, P0, R20, UR26, RZ ;  /* 0x0000001a14147c10 */ /* 0x000fe2000ff1e0ff */
[----:B------:R-:W-:Y:S01]  /*1810*/  IMAD R2, R24, c[0x0][0x1a4], R7 ;  /* 0x0000690018027a24 */ /* 0x000fe200078e0207 */
[----:B------:R-:W-:Y:S01]  /*1820*/  LOP3.LUT R3, R8, 0xfffffff0, RZ, 0xc0, !PT ;  /* 0xfffffff008037812 */ /* 0x000fe200078ec0ff */
[----:B------:R-:W-:Y:S01]  /*1830*/  UIMAD UR4, UR27, UR24, UR4 ;  /* 0x000000181b0472a4 */ /* 0x000fe2000f8e0204 */
[----:B------:R-:W-:Y:S01]  /*1840*/  IADD3.X R23, R23, UR6, R6, P1, !PT ;  /* 0x0000000617177c10 */ /* 0x000fe20008ffe406 */
[----:B------:R-:W-:Y:S01]  /*1850*/  IMAD.MOV.U32 R12, RZ, RZ, 0x20 ;  /* 0x00000020ff0c7424 */ /* 0x000fe200078e00ff */
        /* <DEDUP_REMOVED lines=22> */
[----:B------:R-:W-:-:S03]  /*19c0*/  IADD3 R23, R21, UR4, RZ ;  /* 0x0000000415177c10 */ /* 0x000fc6000fffe0ff */
[----:B------:R-:W-:Y:S01]  /*19d0*/  IMAD.IADD R6, R3, 0x1, -R6 ;  /* 0x0000000103067824 */ /* 0x000fe200078e0a06 */
[----:B------:R-:W-:Y:S02]  /*19e0*/  MOV R3, 0x10 ;  /* 0x0000001000037802 */ /* 0x000fe40000000f00 */
[----:B------:R-:W-:Y:S02]  /*19f0*/  LOP3.LUT R7, R7, 0xfffffe00, RZ, 0xc0, !PT ;  /* 0xfffffe0007077812 */ /* 0x000fe400078ec0ff */
        /* <DEDUP_REMOVED lines=13> */
.L_x_403:
[----:B------:R-:W-:Y:S05]  /*1ad0*/  BSYNC B0 ;  /* 0x0000000000007941 */ /* 0x000fea0003800000 */
.L_x_402:
        /* <DEDUP_REMOVED lines=17> */
.L_x_405:
[----:B------:R-:W-:Y:S05]  /*1bf0*/  BSYNC B0 ;  /* 0x0000000000007941 */ /* 0x000fea0003800000 */
.L_x_404:
        /* <DEDUP_REMOVED lines=17> */
.L_x_407:
[----:B------:R-:W-:Y:S05]  /*1d10*/  BSYNC B0 ;  /* 0x0000000000007941 */ /* 0x000fea0003800000 */
.L_x_406:
        /* <DEDUP_REMOVED lines=18> */
.L_x_409:
[----:B------:R-:W-:Y:S05]  /*1e40*/  BSYNC B0 ;  /* 0x0000000000007941 */ /* 0x000fea0003800000 */
.L_x_408:
        /* <DEDUP_REMOVED lines=17> */
.L_x_411:
[----:B------:R-:W-:Y:S05]  /*1f60*/  BSYNC B0 ;  /* 0x0000000000007941 */ /* 0x000fea0003800000 */
.L_x_410:
        /* <DEDUP_REMOVED lines=19> */
.L_x_413:
[----:B------:R-:W-:Y:S05]  /*20a0*/  BSYNC B0 ;  /* 0x0000000000007941 */ /* 0x000fea0003800000 */
.L_x_412:
        /* <DEDUP_REMOVED lines=19> */
.L_x_415:
[----:B------:R-:W-:Y:S05]  /*21e0*/  BSYNC B0 ;  /* 0x0000000000007941 */ /* 0x000fea0003800000 */
.L_x_414:
        /* <DEDUP_REMOVED lines=18> */
.L_x_417:
[----:B------:R-:W-:Y:S05]  /*2310*/  BSYNC B0 ;  /* 0x0000000000007941 */ /* 0x000fea0003800000 */
.L_x_416:
        /* <DEDUP_REMOVED lines=17> */
[----:B------:R-:W1:Y:S01]  /*2430*/  @P0 MUFU.RCP R0, c[0x0][0x238] ;  /* 0x00008e0000000b08 */ /* 0x000e620000001000 */
[----:B------:R-:W-:Y:S01]  /*2440*/  ISETP.GE.AND P1, PT, R24, UR20, PT ;  /* 0x0000001418007c0c */ /* 0x000fe2000bf26270 */
[----:B------:R-:W-:Y:S02]  /*2450*/  ULDC.64 UR4, c[0x0][0x1a0] ;  /* 0x0000680000047ab9 */ /* 0x000fe40000000a00 */
[----:B------:R-:W-:-:S05]  /*2460*/  IMAD.U32 R21, RZ, RZ, UR7 ;  /* 0x00000007ff157e24 */ /* 0x000fca000f8e00ff */
[----:B------:R-:W1:Y:S01]  /*2470*/  @P0 LDG.E R9, [R20.64] ;  /* 0x0000001214090981 */ /* 0x000e62000c1e1900 */
        /* <DEDUP_REMOVED lines=8> */
[----:B------:R2:W-:Y:S01]  /*2500*/  @P1 STS.128 [R30+0x8000], RZ ;  /* 0x008000ff1e001388 */ /* 0x0005e20000000c00 */
[----:B-1----:R-:W-:-:S04]  /*2510*/  @P0 FMUL.FTZ R9, R9, R0 ;  /* 0x0000000009090220 */ /* 0x002fc80000410000 */
[----:B------:R-:W-:Y:S01]  /*2520*/  MOV R0, UR4 ;  /* 0x0000000400007c02 */ /* 0x000fe20008000f00 */
[----:B------:R-:W-:Y:S01]  /*2530*/  UMOV UR4, URZ ;  /* 0x0000003f00047c82 */ /* 0x000fe20008000000 */
[----:B------:R-:W1:Y:S01]  /*2540*/  @P0 R2UR UR6, R9 ;  /* 0x00000000090603c2 */ /* 0x000e6200000e0000 */
[----:B------:R-:W-:-:S04]  /*2550*/  LEA R20, P0, R22, R34, 0x7 ;  /* 0x0000002216147211 */ /* 0x000fc800078038ff */
[----:B------:R-:W-:Y:S01]  /*2560*/  LEA.HI.X R21, R22, R19, R0, 0x7, P0 ;  /* 0x0000001316157211 */ /* 0x000fe200000f3c00 */
[----:B-1----:R-:W-:Y:S01]  /*2570*/  @UP1 UMOV UR4, UR6 ;  /* 0x0000000600041c82 */ /* 0x002fe20008000000 */
[----:B------:R-:W-:Y:S05]  /*2580*/  @P1 BRA `(.L_x_419) ;  /* 0x0000009000001947 */ /* 0x000fea0003800000 */
[----:B--2---:R-:W-:-:S13]  /*2590*/  ISETP.GE.AND P0, PT, R32, c[0x0][0x220], PT ;  /* 0x0000880020007a0c */ /* 0x004fda0003f06270 */
        /* <DEDUP_REMOVED lines=8> */
.L_x_419:
[----:B--2---:R-:W-:Y:S05]  /*2620*/  BSYNC B0 ;  /* 0x0000000000007941 */ /* 0x004fea0003800000 */
.L_x_418:
        /* <DEDUP_REMOVED lines=17> */
.L_x_421:
[----:B------:R-:W-:Y:S05]  /*2740*/  BSYNC B0 ;  /* 0x0000000000007941 */ /* 0x000fea0003800000 */
.L_x_420:
        /* <DEDUP_REMOVED lines=17> */
.L_x_423:
[----:B------:R-:W-:Y:S05]  /*2860*/  BSYNC B0 ;  /* 0x0000000000007941 */ /* 0x000fea0003800000 */
.L_x_422:
        /* <DEDUP_REMOVED lines=18> */
.L_x_425:
[----:B------:R-:W-:Y:S05]  /*2990*/  BSYNC B0 ;  /* 0x0000000000007941 */ /* 0x000fea0003800000 */
.L_x_424:
        /* <DEDUP_REMOVED lines=17> */
.L_x_427:
[----:B------:R-:W-:Y:S05]  /*2ab0*/  BSYNC B0 ;  /* 0x0000000000007941 */ /* 0x000fea0003800000 */
.L_x_426:
        /* <DEDUP_REMOVED lines=20> */
.L_x_429:
[----:B------:R-:W-:Y:S05]  /*2c00*/  BSYNC B0 ;  /* 0x0000000000007941 */ /* 0x000fea0003800000 */
.L_x_428:
        /* <DEDUP_REMOVED lines=20> */
.L_x_431:
[----:B------:R-:W-:Y:S05]  /*2d50*/  BSYNC B0 ;  /* 0x0000000000007941 */ /* 0x000fea0003800000 */
.L_x_430:
        /* <DEDUP_REMOVED lines=20> */
.L_x_433:
[----:B------:R-:W-:Y:S05]  /*2ea0*/  BSYNC B0 ;  /* 0x0000000000007941 */ /* 0x000fea0003800000 */
.L_x_432:
[----:B------:R-:W-:Y:S01]  /*2eb0*/  SHF.R.S32.HI R9, RZ, 0x4, R8 ;  /* 0x00000004ff097819 */ /* 0x000fe20000011408 */
        /* <DEDUP_REMOVED lines=8> */
[----:B-1----:R-:W-:-:S03]  /*2f40*/  LOP3.LUT R11, R6, 0x1c0, RZ, 0xc0, !PT ;  /* 0x000001c0060b7812 */ /* 0x002fc600078ec0ff */
[----:B------:R-:W-:Y:S01]  /*2f50*/  IMAD.IADD R2, R9, 0x1, -R2 ;  /* 0x0000000109027824 */ /* 0x000fe200078e0a02 */
[----:B------:R-:W-:-:S04]  /*2f60*/  LOP3.LUT R9, R0, 0x1c0, RZ, 0xc0, !PT ;  /* 0x000001c000097812 */ /* 0x000fc800078ec0ff */
[----:B------:R-:W-:Y:S02]  /*2f70*/  SHF.L.U32 R0, R2, 0x3, RZ ;  /* 0x0000000302007819 */ /* 0x000fe400000006ff */
[----:B------:R-:W-:Y:S02]  /*2f80*/  LOP3.LUT R24, R9, 0x8, R24, 0xf8, !PT ;  /* 0x0000000809187812 */ /* 0x000fe400078ef818 */
[----:B------:R-:W-:Y:S02]  /*2f90*/  LOP3.LUT R0, R11, 0x8, R0, 0xf8, !PT ;  /* 0x000000080b007812 */ /* 0x000fe400078ef800 */
[----:B------:R-:W-:Y:S02]  /*2fa0*/  SHF.R.U32.HI R9, RZ, 0x3, R9 ;  /* 0x00000003ff097819 */ /* 0x000fe40000011609 */
[----:B------:R-:W-:Y:S02]  /*2fb0*/  SHF.R.U32.HI R11, RZ, 0x3, R11 ;  /* 0x00000003ff0b7819 */ /* 0x000fe4000001160b */
[----:B------:R-:W-:Y:S01]  /*2fc0*/  LOP3.LUT R15, R24, R9, RZ, 0x3c, !PT ;  /* 0x00000009180f7212 */ /* 0x000fe200078e3cff */
[----:B------:R-:W-:Y:S01]  /*2fd0*/  IMAD R9, R188, 0x400, R7 ;  /* 0x00000400bc097824 */ /* 0x000fe200078e0207 */
[----:B------:R-:W-:-:S03]  /*2fe0*/  LOP3.LUT R6, R0, R11, RZ, 0x3c, !PT ;  /* 0x0000000b00067212 */ /* 0x000fc600078e3cff */
[----:B------:R-:W-:Y:S02]  /*2ff0*/  IMAD R2, R2, 0x200, R15 ;  /* 0x0000020002027824 */ /* 0x000fe400078e020f */
[----:B------:R-:W-:Y:S02]  /*3000*/  IMAD.IADD R0, R6, 0x1, R9 ;  /* 0x0000000106007824 */ /* 0x000fe400078e0209 */
[----:B------:R-:W-:Y:S02]  /*3010*/  IMAD.SHL.U32 R181, R2, 0x2, RZ ;  /* 0x0000000202b57824 */ /* 0x000fe400078e00ff */
[----:B------:R-:W-:Y:S01]  /*3020*/  IMAD.IADD R252, R7, 0x1, R6 ;  /* 0x0000000107fc7824 */ /* 0x000fe200078e0206 */
[----:B------:R-:W-:Y:S02]  /*3030*/  SHF.L.U32 R180, R0, 0x1, RZ ;  /* 0x0000000100b47819 */ /* 0x000fe400000006ff */
[----:B------:R-:W-:Y:S01]  /*3040*/  LDSM.16.M88.4 R152, [R181+0x4000] ;  /* 0x00400000b598783b */ /* 0x000fe20000000200 */
[----:B------:R-:W-:-:S02]  /*3050*/  SEL R0, R12, 0xffffffe0, !P1 ;  /* 0xffffffe00c007807 */ /* 0x000fc40004800000 */
[----:B------:R-:W-:Y:S01]  /*3060*/  IMAD R14, R3, 0x2, R180 ;  /* 0x00000002030e7824 */ /* 0x000fe200078e02b4 */
[----:B------:R-:W1:Y:S01]  /*3070*/  LDSM.16.M88.4 R8, [R180] ;  /* 0x00000000b408783b */ /* 0x000e620000000200 */
[C---:B------:R-:W-:Y:S01]  /*3080*/  IADD3 R2, R181.reuse, 0x4000, RZ ;  /* 0x00004000b5027810 */ /* 0x040fe20007ffe0ff */
[C---:B------:R-:W-:Y:S01]  /*3090*/  IMAD.IADD R251, R181.reuse, 0x1, R0 ;  /* 0x00000001b5fb7824 */ /* 0x040fe200078e0200 */
[----:B------:R-:W-:Y:S01]  /*30a0*/  IADD3 R232, R181, 0x4040, RZ ;  /* 0x00004040b5e87810 */ /* 0x000fe20007ffe0ff */
[----:B------:R-:W5:Y:S01]  /*30b0*/  LDSM.16.M88.4 R20, [R180+0x2000] ;  /* 0x00200000b414783b */ /* 0x000f620000000200 */
[----:B------:R-:W-:-:S03]  /*30c0*/  @P2 IADD3 R232, R2, -0x40, RZ ;  /* 0xffffffc002e82810 */ /* 0x000fc60007ffe0ff */
[----:B------:R-:W2:Y:S02]  /*30d0*/  LDSM.16.M88.4 R144, [R181+0x4800] ;  /* 0x00480000b590783b */ /* 0x000ea40000000200 */
[----:B------:R-:W-:Y:S01]  /*30e0*/  IMAD.IADD R198, R0, 0x1, R232 ;  /* 0x0000000100c67824 */ /* 0x000fe200078e02e8 */
[----:B------:R-:W-:Y:S01]  /*30f0*/  SHF.R.S32.HI R0, RZ, 0x1f, R189 ;  /* 0x0000001fff007819 */ /* 0x000fe200000114bd */
[----:B------:R-:W3:Y:S03]  /*3100*/  LDSM.16.M88.4 R136, [R181+0x5000] ;  /* 0x00500000b588783b */ /* 0x000ee60000000200 */
[----:B------:R-:W-:Y:S01]  /*3110*/  LEA.HI R0, R0, R189, RZ, 0x2 ;  /* 0x000000bd00007211 */ /* 0x000fe200078f10ff */
[----:B------:R-:W4:Y:S01]  /*3120*/  LDSM.16.M88.4 R128, [R181+0x5800] ;  /* 0x00580000b580783b */ /* 0x000f220000000200 */
[----:B------:R-:W-:Y:S02]  /*3130*/  IMAD.U32 R189, RZ, RZ, UR25 ;  /* 0x00000019ffbd7e24 */ /* 0x000fe4000f8e00ff */
[----:B------:R-:W-:Y:S01]  /*3140*/  SHF.R.S32.HI R2, RZ, 0x2, R0 ;  /* 0x00000002ff027819 */ /* 0x000fe20000011400 */
[----:B------:R-:W2:Y:S01]  /*3150*/  LDSM.16.M88.4 R120, [R181+0x6000] ;  /* 0x00600000b578783b */ /* 0x000ea20000000200 */
[----:B------:R-:W-:-:S03]  /*3160*/  IMAD.SHL.U32 R0, R4, 0x2, RZ ;  /* 0x0000000204007824 */ /* 0x000fc600078e00ff */
[----:B------:R-:W2:Y:S01]  /*3170*/  LDSM.16.M88.4 R48, [R181+0x6800] ;  /* 0x00680000b530783b */ /* 0x000ea20000000200 */
[----:B------:R-:W-:Y:S01]  /*3180*/  IMAD R196, R188, 0x10, R2 ;  /* 0x00000010bcc47824 */ /* 0x000fe200078e0202 */
[----:B------:R-:W-:Y:S02]  /*3190*/  LOP3.LUT R0, R0, 0x6, RZ, 0xc0, !PT ;  /* 0x0000000600007812 */ /* 0x000fe400078ec0ff */
[----:B------:R-:W3:Y:S02]  /*31a0*/  LDSM.16.M88.4 R40, [R181+0x7000] ;  /* 0x00700000b528783b */ /* 0x000ee40000000200 */
[----:B------:R-:W-:Y:S02]  /*31b0*/  IADD3 R196, R196, UR12, RZ ;  /* 0x0000000cc4c47c10 */ /* 0x000fe4000fffe0ff */
[----:B------:R-:W3:Y:S01]  /*31c0*/  LDSM.16.M88.4 R176, [R181+0x7800] ;  /* 0x00780000b5b0783b */ /* 0x000ee20000000200 */
[----:B------:R-:W-:-:S03]  /*31d0*/  LEA R189, R189, R0, 0x7 ;  /* 0x00000000bdbd7211 */ /* 0x000fc600078e38ff */
[----:B------:R-:W-:Y:S01]  /*31e0*/  STL [R1+0x10], R181 ;  /* 0x000010b501007387 */ /* 0x000fe20000100800 */
[C---:B------:R-:W-:Y:S02]  /*31f0*/  IADD3 R219, R189.reuse, 0x38, RZ ;  /* 0x00000038bddb7810 */ /* 0x040fe40007ffe0ff */
[C---:B------:R-:W-:Y:S01]  /*3200*/  IADD3 R215, R189.reuse, 0x29, RZ ;  /* 0x00000029bdd77810 */ /* 0x040fe20007ffe0ff */
[----:B------:R2:W-:Y:S01]  /*3210*/  STL [R1+0x14], R180 ;  /* 0x000014b401007387 */ /* 0x0005e20000100800 */
[-C--:B-1----:R-:W-:Y:S01]  /*3220*/  HMMA.16816.F32.BF16 R156, R8, R152.reuse, RZ ;  /* 0x00000098089c723c */ /* 0x082fe200000418ff */
[C---:B------:R-:W-:Y:S02]  /*3230*/  IADD3 R221, R189.reuse, 0x39, RZ ;  /* 0x00000039bddd7810 */ /* 0x040fe40007ffe0ff */
[----:B------:R-:W-:Y:S01]  /*3240*/  STL [R1+0xc], R14 ;  /* 0x00000c0e01007387 */ /* 0x000fe20000100800 */
[C---:B------:R-:W-:Y:S02]  /*3250*/  IADD3 R217, R189.reuse, 0x30, RZ ;  /* 0x00000030bdd97810 */ /* 0x040fe40007ffe0ff */
[C---:B------:R-:W-:Y:S01]  /*3260*/  IADD3 R223, R189.reuse, 0x40, RZ ;  /* 0x00000040bddf7810 */ /* 0x040fe20007ffe0ff */
[----:B------:R-:W-:Y:S01]  /*3270*/  LDSM.16.M88.4 R172, [R14+0x2000] ;  /* 0x002000000eac783b */ /* 0x000fe20000000200 */
[----:B-----5:R-:W-:Y:S01]  /*3280*/  HMMA.16816.F32.BF16 R116, R20, R152, RZ ;  /* 0x000000981474723c */ /* 0x020fe200000418ff */
[----:B------:R-:W-:-:S02]  /*3290*/  IADD3 R225, R189, 0x41, RZ ;  /* 0x00000041bde17810 */ /* 0x000fc40007ffe0ff */
[----:B------:R-:W-:Y:S01]  /*32a0*/  LDSM.16.M88.4 R168, [R251+0x4000] ;  /* 0x00400000fba8783b */ /* 0x000fe20000000200 */
[C---:B------:R-:W-:Y:S02]  /*32b0*/  IADD3 R227, R189.reuse, 0x48, RZ ;  /* 0x00000048bde37810 */ /* 0x040fe40007ffe0ff */
[C---:B------:R-:W-:Y:S01]  /*32c0*/  IADD3 R231, R189.reuse, 0x50, RZ ;  /* 0x00000050bde77810 */ /* 0x040fe20007ffe0ff */
[----:B------:R-:W-:Y:S01]  /*32d0*/  LDSM.16.M88.4 R164, [R251+0x4800] ;  /* 0x00480000fba4783b */ /* 0x000fe20000000200 */
[C---:B------:R-:W-:Y:S01]  /*32e0*/  HMMA.16816.F32.BF16 R112, R20.reuse, R154, RZ ;  /* 0x0000009a1470723c */ /* 0x040fe200000418ff */
[C---:B------:R-:W-:Y:S02]  /*32f0*/  IADD3 R233, R189.reuse, 0x58, RZ ;  /* 0x00000058bde97810 */ /* 0x040fe40007ffe0ff */
[----:B------:R-:W-:Y:S01]  /*3300*/  LDSM.16.M88.4 R160, [R251+0x5000] ;  /* 0x00500000fba0783b */ /* 0x000fe20000000200 */
[C---:B------:R-:W-:Y:S02]  /*3310*/  IADD3 R235, R189.reuse, 0x59, RZ ;  /* 0x00000059bdeb7810 */ /* 0x040fe40007ffe0ff */
[----:B------:R-:W-:Y:S01]  /*3320*/  IADD3 R237, R189, 0x60, RZ ;  /* 0x00000060bded7810 */ /* 0x000fe20007ffe0ff */
[----:B------:R-:W1:Y:S01]  /*3330*/  LDSM.16.M88.4 R64, [R251+0x5800] ;  /* 0x00580000fb40783b */ /* 0x000e620000000200 */
[----:B--2---:R-:W-:Y:S01]  /*3340*/  HMMA.16816.F32.BF16 R108, R20, R144, RZ ;  /* 0x00000090146c723c */ /* 0x004fe200000418ff */
[----:B------:R-:W-:Y:S01]  /*3350*/  IMAD R180, R5, 0x2, R180 ;  /* 0x0000000205b47824 */ /* 0x000fe200078e02b4 */
[C---:B------:R-:W-:Y:S01]  /*3360*/  IADD3 R247, R189.reuse, 0x68, RZ ;  /* 0x00000068bdf77810 */ /* 0x040fe20007ffe0ff */
[----:B------:R-:W-:Y:S01]  /*3370*/  LDSM.16.M88.4 R60, [R251+0x6000] ;  /* 0x00600000fb3c783b */ /* 0x000fe20000000200 */
[----:B------:R-:W-:-:S02]  /*3380*/  IADD3 R249, R189, 0x69, RZ ;  /* 0x00000069bdf97810 */ /* 0x000fc40007ffe0ff */
[----:B------:R-:W-:Y:S01]  /*3390*/  LEA R212, R3, R180, 0x1 ;  /* 0x000000b403d47211 */ /* 0x000fe200078e08ff */
[----:B------:R-:W-:Y:S01]  /*33a0*/  LDSM.16.M88.4 R56, [R251+0x6800] ;  /* 0x00680000fb38783b */ /* 0x000fe20000000200 */
[C---:B------:R-:W-:Y:S01]  /*33b0*/  HMMA.16816.F32.BF16 R104, R20.reuse, R146, RZ ;  /* 0x000000921468723c */ /* 0x040fe200000418ff */
[C---:B------:R-:W-:Y:S02]  /*33c0*/  IADD3 R245, R189.reuse, 0x70, RZ ;  /* 0x00000070bdf57810 */ /* 0x040fe40007ffe0ff */
[----:B------:R-:W-:Y:S01]  /*33d0*/  LDSM.16.M88.4 R32, [R251+0x7000] ;  /* 0x00700000fb20783b */ /* 0x000fe20000000200 */
[C---:B------:R-:W-:Y:S02]  /*33e0*/  IADD3 R191, R189.reuse, 0x1, RZ ;  /* 0x00000001bdbf7810 */ /* 0x040fe40007ffe0ff */
[C---:B------:R-:W-:Y:S01]  /*33f0*/  IADD3 R193, R189.reuse, 0x8, RZ ;  /* 0x00000008bdc17810 */ /* 0x040fe20007ffe0ff */
[----:B------:R-:W-:Y:S01]  /*3400*/  LDSM.16.M88.4 R16, [R251+0x7800] ;  /* 0x00780000fb10783b */ /* 0x000fe20000000200 */
[----:B---3--:R-:W-:Y:S01]  /*3410*/  HMMA.16816.F32.BF16 R100, R20, R136, RZ ;  /* 0x000000881464723c */ /* 0x008fe200000418ff */
[----:B------:R-:W-:-:S02]  /*3420*/  IADD3 R195, R189, 0x9, RZ ;  /* 0x00000009bdc37810 */ /* 0x000fc40007ffe0ff */
[----:B------:R-:W2:Y:S01]  /*3430*/  LDSM.16.M88.4 R12, [R14] ;  /* 0x000000000e0c783b */ /* 0x000ea20000000200 */
[----:B------:R-:W-:Y:S02]  /*3440*/  IADD3 R199, R189, 0x11, RZ ;  /* 0x00000011bdc77810 */ /* 0x000fe40007ffe0ff */
[----:B------:R-:W-:Y:S01]  /*3450*/  ISETP.GE.AND P1, PT, R195, UR13, PT ;  /* 0x0000000dc3007c0c */ /* 0x000fe2000bf26270 */
[----:B------:R-:W-:Y:S01]  /*3460*/  STL [R1+0x4], R232 ;  /* 0x000004e801007387 */ /* 0x000fe20000100800 */
[C---:B------:R-:W-:Y:S01]  /*3470*/  HMMA.16816.F32.BF16 R96, R20.reuse, R138, RZ ;  /* 0x0000008a1460723c */ /* 0x040fe200000418ff */
[C---:B------:R-:W-:Y:S02]  /*3480*/  IADD3 R197, R189.reuse, 0x10, RZ ;  /* 0x00000010bdc57810 */ /* 0x040fe40007ffe0ff */
[----:B------:R-:W-:Y:S01]  /*3490*/  STL [R1+0x8], R180 ;  /* 0x000008b401007387 */ /* 0x000fe20000100800 */
[C---:B------:R-:W-:Y:S02]  /*34a0*/  IADD3 R201, R189.reuse, 0x18, RZ ;  /* 0x00000018bdc97810 */ /* 0x040fe40007ffe0ff */
[C---:B------:R-:W-:Y:S01]  /*34b0*/  IADD3 R205, R189.reuse, 0x19, RZ ;  /* 0x00000019bdcd7810 */ /* 0x040fe20007ffe0ff */
[----:B------:R-:W-:Y:S01]  /*34c0*/  LDSM.16.M88.4 R184, [R198] ;  /* 0x00000000c6b8783b */ /* 0x000fe20000000200 */
[----:B----4-:R-:W-:Y:S01]  /*34d0*/  HMMA.16816.F32.BF16 R92, R20, R128, RZ ;  /* 0x00000080145c723c */ /* 0x010fe200000418ff */
[----:B------:R-:W-:-:S02]  /*34e0*/  IADD3 R209, R189, 0x20, RZ ;  /* 0x00000020bdd17810 */ /* 0x000fc40007ffe0ff */
[----:B------:R-:W-:Y:S01]  /*34f0*/  STL [R1], R212 ;  /* 0x000000d401007387 */ /* 0x000fe20000100800 */
[C---:B------:R-:W-:Y:S02]  /*3500*/  IADD3 R211, R189.reuse, 0x21, RZ ;  /* 0x00000021bdd37810 */ /* 0x040fe40007ffe0ff */
[C---:B------:R-:W-:Y:S01]  /*3510*/  IADD3 R213, R189.reuse, 0x28, RZ ;  /* 0x00000028bdd57810 */ /* 0x040fe20007ffe0ff */
[----:B------:R-:W-:Y:S01]  /*3520*/  STL [R1+0x3c], R2 ;  /* 0x00003c0201007387 */ /* 0x000fe20000100800 */
[----:B------:R-:W-:Y:S01]  /*3530*/  HMMA.16816.F32.BF16 R88, R20, R130, RZ ;  /* 0x000000821458723c */ /* 0x000fe200000418ff */
[C---:B------:R-:W-:Y:S02]  /*3540*/  IADD3 R214, R189.reuse, 0x79, RZ ;  /* 0x00000079bdd67810 */ /* 0x040fe40007ffe0ff */
[----:B------:R-:W-:Y:S02]  /*3550*/  ISETP.GE.AND P4, PT, R189, UR13, PT ;  /* 0x0000000dbd007c0c */ /* 0x000fe4000bf86270 */
[----:B------:R-:W-:-:S02]  /*3560*/  ISETP.GE.AND P2, PT, R193, UR13, PT ;  /* 0x0000000dc1007c0c */ /* 0x000fc4000bf46270 */
[----:B------:R-:W-:Y:S01]  /*3570*/  ISETP.GE.AND P6, PT, R199, UR13, PT ;  /* 0x0000000dc7007c0c */ /* 0x000fe2000bfc6270 */
[----:B------:R-:W-:Y:S01]  /*3580*/  HMMA.16816.F32.BF16 R84, R20, R120, RZ ;  /* 0x000000781454723c */ /* 0x000fe200000418ff */
[----:B------:R-:W-:Y:S02]  /*3590*/  ISETP.GE.AND P0, PT, R197, UR13, PT ;  /* 0x0000000dc5007c0c */ /* 0x000fe4000bf06270 */
[----:B------:R-:W-:Y:S02]  /*35a0*/  ISETP.GE.AND P3, PT, R191, UR13, PT ;  /* 0x0000000dbf007c0c */ /* 0x000fe4000bf66270 */
[----:B------:R-:W-:-:S03]  /*35b0*/  ISETP.GE.AND P5, PT, R201, UR13, PT ;  /* 0x0000000dc9007c0c */ /* 0x000fc6000bfa6270 */
        /* <DEDUP_REMOVED lines=21> */
[----:B------:R-:W-:Y:S01]  /*3710*/  HMMA.16816.F32.BF16 R20, R20, R178, RZ ;  /* 0x000000b21414723c */ /* 0x000fe200000418ff */
[----:B------:R-:W-:Y:S07]  /*3720*/  LDSM.16.M88.4 R176, [R180+0x2000] ;  /* 0x00200000b4b0783b */ /* 0x000fee0000000200 */
[C---:B-1----:R-:W-:Y:S08]  /*3730*/  HMMA.16816.F32.BF16 R92, R172.reuse, R64, R92 ;  /* 0x00000040ac5c723c */ /* 0x042ff0000004185c */
[----:B------:R-:W-:Y:S08]  /*3740*/  HMMA.16816.F32.BF16 R88, R172, R66, R88 ;  /* 0x00000042ac58723c */ /* 0x000ff00000041858 */
[C---:B--2---:R-:W-:Y:S08]  /*3750*/  HMMA.16816.F32.BF16 R156, R12.reuse, R168, R156 ;  /* 0x000000a80c9c723c */ /* 0x044ff0000004189c */
[C---:B------:R-:W-:Y:S08]  /*3760*/  HMMA.16816.F32.BF16 R152, R12.reuse, R170, R152 ;  /* 0x000000aa0c98723c */ /* 0x040ff00000041898 */
[C---:B------:R-:W-:Y:S08]  /*3770*/  HMMA.16816.F32.BF16 R148, R12.reuse, R164, R148 ;  /* 0x000000a40c94723c */ /* 0x040ff00000041894 */
[C---:B------:R-:W-:Y:S08]  /*3780*/  HMMA.16816.F32.BF16 R144, R12.reuse, R166, R144 ;  /* 0x000000a60c90723c */ /* 0x040ff00000041890 */
[C---:B------:R-:W-:Y:S08]  /*3790*/  HMMA.16816.F32.BF16 R140, R12.reuse, R160, R140 ;  /* 0x000000a00c8c723c */ /* 0x040ff0000004188c */
[C---:B------:R-:W-:Y:S08]  /*37a0*/  HMMA.16816.F32.BF16 R136, R12.reuse, R162, R136 ;  /* 0x000000a20c88723c */ /* 0x040ff00000041888 */
[C---:B------:R-:W-:Y:S08]  /*37b0*/  HMMA.16816.F32.BF16 R132, R12.reuse, R64, R132 ;  /* 0x000000400c84723c */ /* 0x040ff00000041884 */
[C---:B------:R-:W-:Y:S01]  /*37c0*/  HMMA.16816.F32.BF16 R128, R12.reuse, R66, R128 ;  /* 0x000000420c80723c */ /* 0x040fe20000041880 */
[----:B------:R-:W1:Y:S07]  /*37d0*/  LDSM.16.M88.4 R64, [R232+0x2000] ;  /* 0x00200000e840783b */ /* 0x000e6e0000000200 */
        /* <DEDUP_REMOVED lines=8> */
[----:B------:R-:W2:Y:S04]  /*3860*/  LDSM.16.M88.4 R12, [R180] ;  /* 0x00000000b40c783b */ /* 0x000ea80000000200 */
[----:B------:R-:W-:Y:S03]  /*3870*/  LDSM.16.M88.4 R180, [R198+0x800] ;  /* 0x00080000c6b4783b */ /* 0x000fe60000000200 */
[C---:B------:R-:W-:Y:S08]  /*3880*/  HMMA.16816.F32.BF16 R116, R172.reuse, R168, R116 ;  /* 0x000000a8ac74723c */ /* 0x040ff00000041874 */
[C---:B------:R-:W-:Y:S01]  /*3890*/  HMMA.16816.F32.BF16 R112, R172.reuse, R170, R112 ;  /* 0x000000aaac70723c */ /* 0x040fe20000041870 */
[----:B------:R-:W3:Y:S07]  /*38a0*/  LDSM.16.M88.4 R168, [R232+0x800] ;  /* 0x00080000e8a8783b */ /* 0x000eee0000000200 */
[C---:B------:R-:W-:Y:S08]  /*38b0*/  HMMA.16816.F32.BF16 R108, R172.reuse, R164, R108 ;  /* 0x000000a4ac6c723c */ /* 0x040ff0000004186c */
[C---:B------:R-:W-:Y:S01]  /*38c0*/  HMMA.16816.F32.BF16 R104, R172.reuse, R166, R104 ;  /* 0x000000a6ac68723c */ /* 0x040fe20000041868 */
[----:B------:R-:W4:Y:S07]  /*38d0*/  LDSM.16.M88.4 R164, [R232+0x1000] ;  /* 0x00100000e8a4783b */ /* 0x000f2e0000000200 */
[C---:B------:R-:W-:Y:S08]  /*38e0*/  HMMA.16816.F32.BF16 R100, R172.reuse, R160, R100 ;  /* 0x000000a0ac64723c */ /* 0x040ff00000041864 */
[C---:B------:R-:W-:Y:S01]  /*38f0*/  HMMA.16816.F32.BF16 R96, R172.reuse, R162, R96 ;  /* 0x000000a2ac60723c */ /* 0x040fe20000041860 */
[----:B------:R-:W-:Y:S07]  /*3900*/  LDSM.16.M88.4 R160, [R232+0x1800] ;  /* 0x00180000e8a0783b */ /* 0x000fee0000000200 */
[C---:B------:R-:W-:Y:S08]  /*3910*/  HMMA.16816.F32.BF16 R84, R172.reuse, R60, R84 ;  /* 0x0000003cac54723c */ /* 0x040ff00000041854 */
[C---:B------:R-:W-:Y:S01]  /*3920*/  HMMA.16816.F32.BF16 R80, R172.reuse, R62, R80 ;  /* 0x0000003eac50723c */ /* 0x040fe20000041850 */
[----:B------:R-:W-:Y:S07]  /*3930*/  LDSM.16.M88.4 R60, [R232+0x2800] ;  /* 0x00280000e83c783b */ /* 0x000fee0000000200 */
[C---:B------:R-:W-:Y:S08]  /*3940*/  HMMA.16816.F32.BF16 R76, R172.reuse, R56, R76 ;  /* 0x00000038ac4c723c */ /* 0x040ff0000004184c */
[C---:B------:R-:W-:Y:S01]  /*3950*/  HMMA.16816.F32.BF16 R72, R172.reuse, R58, R72 ;  /* 0x0000003aac48723c */ /* 0x040fe20000041848 */
[----:B------:R-:W-:Y:S07]  /*3960*/  LDSM.16.M88.4 R56, [R232+0x3000] ;  /* 0x00300000e838783b */ /* 0x000fee0000000200 */
[C---:B------:R-:W-:Y:S08]  /*3970*/  HMMA.16816.F32.BF16 R68, R172.reuse, R32, R68 ;  /* 0x00000020ac44723c */ /* 0x040ff00000041844 */
[C---:B------:R-:W-:Y:S08]  /*3980*/  HMMA.16816.F32.BF16 R24, R172.reuse, R16, R24 ;  /* 0x00000010ac18723c */ /* 0x040ff00000041818 */
[C---:B------:R-:W-:Y:S01]  /*3990*/  HMMA.16816.F32.BF16 R28, R172.reuse, R34, R28 ;  /* 0x00000022ac1c723c */ /* 0x040fe2000004181c */
[----:B------:R-:W-:Y:S07]  /*39a0*/  LDSM.16.M88.4 R32, [R212+0x2000] ;  /* 0x00200000d420783b */ /* 0x000fee0000000200 */
[----:B------:R-:W-:Y:S01]  /*39b0*/  HMMA.16816.F32.BF16 R20, R172, R18, R20 ;  /* 0x00000012ac14723c */ /* 0x000fe20000041814 */
[----:B------:R-:W5:Y:S04]  /*39c0*/  LDSM.16.M88.4 R172, [R232] ;  /* 0x00000000e8ac783b */ /* 0x000f680000000200 */
[----:B------:R-:W5:Y:S03]  /*39d0*/  LDSM.16.M88.4 R16, [R232+0x3800] ;  /* 0x00380000e810783b */ /* 0x000f660000000200 */
[-C--:B-1----:R-:W-:Y:S08]  /*39e0*/  HMMA.16816.F32.BF16 R84, R176, R64.reuse, R84 ;  /* 0x00000040b054723c */ /* 0x082ff00000041854 */
[----:B--2---:R-:W-:Y:S07]  /*39f0*/  HMMA.16816.F32.BF16 R124, R12, R64, R124 ;  /* 0x000000400c7c723c */ /* 0x004fee000004187c */
[----:B------:R-:W-:Y:S01]  /*3a00*/  IMAD.U32 R65, RZ, RZ, UR13 ;  /* 0x0000000dff417e24 */ /* 0x000fe2000f8e00ff */
[----:B---3--:R-:W-:Y:S04]  /*3a10*/  HMMA.16816.F32.BF16 R108, R176, R168, R108 ;  /* 0x000000a8b06c723c */ /* 0x008fe8000004186c */
[----:B------:R-:W-:-:S04]  /*3a20*/  IADD3 R0, R65, -UR14, R196 ;  /* 0x8000000e41007c10 */ /* 0x000fc8000fffe0c4 */
[C---:B------:R-:W-:Y:S01]  /*3a30*/  HMMA.16816.F32.BF16 R104, R176.reuse, R170, R104 ;  /* 0x000000aab068723c */ /* 0x040fe20000041868 */
[C---:B------:R-:W-:Y:S01]  /*3a40*/  IMAD.IADD R210, R0.reuse, 0x1, -R215 ;  /* 0x0000000100d27824 */ /* 0x040fe200078e0ad7 */
[C---:B------:R-:W-:Y:S01]  /*3a50*/  IADD3 R218, R0.reuse, 0x8, RZ ;  /* 0x0000000800da7810 */ /* 0x040fe20007ffe0ff */
[C---:B------:R-:W-:Y:S01]  /*3a60*/  IMAD.IADD R2, R0.reuse, 0x1, -R189 ;  /* 0x0000000100027824 */ /* 0x040fe200078e0abd */
[C---:B------:R-:W-:Y:S01]  /*3a70*/  IADD3 R216, R0.reuse, 0x40, RZ ;  /* 0x0000004000d87810 */ /* 0x040fe20007ffe0ff */
[C---:B------:R-:W-:Y:S01]  /*3a80*/  IMAD.IADD R190, R0.reuse, 0x1, -R191 ;  /* 0x0000000100be7824 */ /* 0x040fe200078e0abf */
[----:B------:R-:W-:Y:S01]  /*3a90*/  IABS R210, R210 ;  /* 0x000000d200d27213 */ /* 0x000fe20000000000 */
[C---:B------:R-:W-:Y:S01]  /*3aa0*/  IMAD.IADD R194, R0.reuse, 0x1, -R195 ;  /* 0x0000000100c27824 */ /* 0x040fe200078e0ac3 */
[C---:B----4-:R-:W-:Y:S01]  /*3ab0*/  HMMA.16816.F32.BF16 R100, R176.reuse, R164, R100 ;  /* 0x000000a4b064723c */ /* 0x050fe20000041864 */
[----:B------:R-:W-:Y:S01]  /*3ac0*/  IABS R2, R2 ;  /* 0x0000000200027213 */ /* 0x000fe20000000000 */
[C---:B------:R-:W-:Y:S01]  /*3ad0*/  IMAD.IADD R202, R0.reuse, 0x1, -R199 ;  /* 0x0000000100ca7824 */ /* 0x040fe200078e0ac7 */
[----:B------:R-:W-:Y:S01]  /*3ae0*/  IABS R190, R190 ;  /* 0x000000be00be7213 */ /* 0x000fe20000000000 */
[C---:B------:R-:W-:Y:S01]  /*3af0*/  IMAD.IADD R192, R0.reuse, 0x1, -R193 ;  /* 0x0000000100c07824 */ /* 0x040fe200078e0ac1 */
[C---:B------:R-:W-:Y:S01]  /*3b00*/  IADD3 R230, R0.reuse, 0x48, RZ ;  /* 0x0000004800e67810 */ /* 0x040fe20007ffe0ff */
[C---:B------:R-:W-:Y:S01]  /*3b10*/  IMAD.IADD R206, R0.reuse, 0x1, -R209 ;  /* 0x0000000100ce7824 */ /* 0x040fe200078e0ad1 */
[----:B------:R-:W-:Y:S01]  /*3b20*/  I2F R2, R2 ;  /* 0x0000000200027306 */ /* 0x000fe20000201400 */
[C---:B-----5:R-:W-:Y:S01]  /*3b30*/  HMMA.16816.F32.BF16 R116, R176.reuse, R172, R116 ;  /* 0x000000acb074723c */ /* 0x060fe20000041874 */
[----:B------:R-:W-:Y:S01]  /*3b40*/  IABS R202, R202 ;  /* 0x000000ca00ca7213 */ /* 0x000fe20000000000 */
[C---:B------:R-:W-:Y:S01]  /*3b50*/  IMAD.IADD R203, R0.reuse, 0x1, -R201 ;  /* 0x0000000100cb7824 */ /* 0x040fe200078e0ac9 */
[C---:B------:R-:W-:Y:S01]  /*3b60*/  IADD3 R200, R0.reuse, -R197, RZ ;  /* 0x800000c500c87210 */ /* 0x040fe20007ffe0ff */
[----:B------:R-:W-:Y:S01]  /*3b70*/  IMAD.IADD R204, R0, 0x1, -R205 ;  /* 0x0000000100cc7824 */ /* 0x000fe200078e0acd */
[----:B------:R-:W-:Y:S01]  /*3b80*/  IABS R192, R192 ;  /* 0x000000c000c07213 */ /* 0x000fe20000000000 */
[----:B------:R-:W-:Y:S01]  /*3b90*/  IMAD.IADD R222, R230, 0x1, -R191 ;  /* 0x00000001e6de7824 */ /* 0x000fe200078e0abf */
[----:B------:R-:W-:Y:S01]  /*3ba0*/  I2F R190, R190 ;  /* 0x000000be00be7306 */ /* 0x000fe20000201400 */
[----:B------:R-:W-:Y:S01]  /*3bb0*/  HMMA.16816.F32.BF16 R112, R176, R174, R112 ;  /* 0x000000aeb070723c */ /* 0x000fe20000041870 */
[----:B------:R-:W-:Y:S01]  /*3bc0*/  IABS R200, R200 ;  /* 0x000000c800c87213 */ /* 0x000fe20000000000 */
[----:B------:R-:W-:Y:S01]  /*3bd0*/  IMAD.IADD R220, R218, 0x1, -R213 ;  /* 0x00000001dadc7824 */ /* 0x000fe200078e0ad5 */
[----:B------:R-:W-:-:S02]  /*3be0*/  IABS R206, R206 ;  /* 0x000000ce00ce7213 */ /* 0x000fc40000000000 */
[C---:B------:R-:W-:Y:S02]  /*3bf0*/  IADD3 R208, R0.reuse, -R211, RZ ;  /* 0x800000d300d07210 */ /* 0x040fe40007ffe0ff */
[----:B------:R-:W-:Y:S01]  /*3c00*/  I2F R202, R202 ;  /* 0x000000ca00ca7306 */ /* 0x000fe20000201400 */
[C---:B------:R-:W-:Y:S01]  /*3c10*/  HMMA.16816.F32.BF16 R96, R176.reuse, R166, R96 ;  /* 0x000000a6b060723c */ /* 0x040fe20000041860 */
[----:B------:R-:W-:Y:S01]  /*3c20*/  IMAD.MOV.U32 R207, RZ, RZ, R206 ;  /* 0x000000ffffcf7224 */ /* 0x000fe200078e00ce */
[----:B------:R-:W-:Y:S01]  /*3c30*/  IABS R206, R208 ;  /* 0x000000d000ce7213 */ /* 0x000fe20000000000 */
[----:B------:R-:W-:Y:S01]  /*3c40*/  IMAD.IADD R208, R0, 0x1, -R213 ;  /* 0x0000000100d07824 */ /* 0x000fe200078e0ad5 */
[----:B------:R-:W-:Y:S02]  /*3c50*/  IABS R222, R222 ;  /* 0x000000de00de7213 */ /* 0x000fe40000000000 */
[----:B------:R-:W-:Y:S01]  /*3c60*/  IABS R203, R203 ;  /* 0x000000cb00cb7213 */ /* 0x000fe20000000000 */
[----:B------:R-:W-:Y:S01]  /*3c70*/  I2F R200, R200 ;  /* 0x000000c800c87306 */ /* 0x000fe20000201400 */
[----:B------:R-:W-:Y:S01]  /*3c80*/  HMMA.16816.F32.BF16 R92, R176, R160, R92 ;  /* 0x000000a0b05c723c */ /* 0x000fe2000004185c */
[----:B------:R-:W-:-:S02]  /*3c90*/  IABS R194, R194 ;  /* 0x000000c200c27213 */ /* 0x000fc40000000000 */
[----:B------:R-:W-:Y:S02]  /*3ca0*/  IABS R208, R208 ;  /* 0x000000d000d07213 */ /* 0x000fe40000000000 */
[----:B------:R-:W-:Y:S02]  /*3cb0*/  IABS R220, R220 ;  /* 0x000000dc00dc7213 */ /* 0x000fe40000000000 */
[----:B------:R-:W-:Y:S01]  /*3cc0*/  I2F R192, R192 ;  /* 0x000000c000c07306 */ /* 0x000fe20000201400 */
[----:B------:R-:W-:Y:S01]  /*3cd0*/  HMMA.16816.F32.BF16 R88, R176, R162, R88 ;  /* 0x000000a2b058723c */ /* 0x000fe20000041858 */
[----:B------:R-:W-:-:S06]  /*3ce0*/  IABS R204, R204 ;  /* 0x000000cc00cc7213 */ /* 0x000fcc0000000000 */
[----:B------:R-:W-:Y:S01]  /*3cf0*/  I2F R222, R222 ;  /* 0x000000de00de7306 */ /* 0x000fe20000201400 */
[C---:B------:R-:W-:Y:S07]  /*3d00*/  HMMA.16816.F32.BF16 R80, R176.reuse, R66, R80 ;  /* 0x00000042b050723c */ /* 0x040fee0000041850 */
        /* <DEDUP_REMOVED lines=11> */
[----:B------:R-:W-:Y:S01]  /*3dc0*/  HMMA.16816.F32.BF16 R20, R176, R18, R20 ;  /* 0x00000012b014723c */ /* 0x000fe20000041814 */
[----:B------:R-:W1:Y:S06]  /*3dd0*/  LDSM.16.M88.4 R176, [R198+0x1000] ;  /* 0x00100000c6b0783b */ /* 0x000e6c0000000200 */
[----:B------:R-:W-:Y:S01]  /*3de0*/  I2F R206, R206 ;  /* 0x000000ce00ce7306 */ /* 0x000fe20000201400 */
[C---:B------:R-:W-:Y:S08]  /*3df0*/  HMMA.16816.F32.BF16 R156, R12.reuse, R172, R156 ;  /* 0x000000ac0c9c723c */ /* 0x040ff0000004189c */
[C---:B------:R-:W-:Y:S01]  /*3e00*/  HMMA.16816.F32.BF16 R152, R12.reuse, R174, R152 ;  /* 0x000000ae0c98723c */ /* 0x040fe20000041898 */
[----:B------:R-:W2:Y:S07]  /*3e10*/  LDSM.16.M88.4 R172, [R198+0x1800] ;  /* 0x00180000c6ac783b */ /* 0x000eae0000000200 */
        /* <DEDUP_REMOVED lines=8> */
[----:B------:R-:W5:Y:S07]  /*3ea0*/  LDSM.16.M88.4 R160, [R198+0x3000] ;  /* 0x00300000c6a0783b */ /* 0x000f6e0000000200 */
[----:B------:R-:W-:Y:S01]  /*3eb0*/  HMMA.16816.F32.BF16 R120, R12, R66, R120 ;  /* 0x000000420c78723c */ /* 0x000fe20000041878 */
[----:B------:R-:W2:Y:S07]  /*3ec0*/  LDSM.16.M88.4 R64, [R198+0x3800] ;  /* 0x00380000c640783b */ /* 0x000eae0000000200 */
[C---:B------:R-:W-:Y:S08]  /*3ed0*/  HMMA.16816.F32.BF16 R116, R32.reuse, R184, R116 ;  /* 0x000000b82074723c */ /* 0x040ff00000041874 */
[C---:B------:R-:W-:Y:S08]  /*3ee0*/  HMMA.16816.F32.BF16 R112, R32.reuse, R186, R112 ;  /* 0x000000ba2070723c */ /* 0x040ff00000041870 */
[C---:B------:R-:W-:Y:S08]  /*3ef0*/  HMMA.16816.F32.BF16 R108, R32.reuse, R180, R108 ;  /* 0x000000b4206c723c */ /* 0x040ff0000004186c */
[----:B------:R-:W-:Y:S01]  /*3f00*/  HMMA.16816.F32.BF16 R104, R32, R182, R104 ;  /* 0x000000b62068723c */ /* 0x000fe20000041868 */
[----:B------:R-:W-:-:S02]  /*3f10*/  FMUL.FTZ R116, R116, c[0x0][0x2ec] ;  /* 0x0000bb0074747a20 */ /* 0x000fc40000410000 */
[----:B------:R-:W-:-:S05]  /*3f20*/  FMUL.FTZ R117, R117, c[0x0][0x2ec] ;  /* 0x0000bb0075757a20 */ /* 0x000fca0000410000 */
[C---:B-1----:R-:W-:Y:S01]  /*3f30*/  HMMA.16816.F32.BF16 R100, R32.reuse, R176, R100 ;  /* 0x000000b02064723c */ /* 0x042fe20000041864 */
[----:B------:R-:W-:Y:S01]  /*3f40*/  FMUL.FTZ R226, R112, c[0x0][0x2ec] ;  /* 0x0000bb0070e27a20 */ /* 0x000fe20000410000 */
[----:B------:R-:W-:Y:S01]  /*3f50*/  MUFU.TANH R117, R117 ;  /* 0x0000007500757308 */ /* 0x000fe20000002400 */
[----:B------:R-:W-:Y:S02]  /*3f60*/  FMUL.FTZ R112, R113, c[0x0][0x2ec] ;  /* 0x0000bb0071707a20 */ /* 0x000fe40000410000 */
[----:B------:R-:W-:Y:S02]  /*3f70*/  FMUL.FTZ R114, R114, c[0x0][0x2ec] ;  /* 0x0000bb0072727a20 */ /* 0x000fe40000410000 */
[----:B------:R-:W-:Y:S01]  /*3f80*/  FMUL.FTZ R115, R115, c[0x0][0x2ec] ;  /* 0x0000bb0073737a20 */ /* 0x000fe20000410000 */
[----:B------:R-:W-:Y:S01]  /*3f90*/  HMMA.16816.F32.BF16 R96, R32, R178, R96 ;  /* 0x000000b22060723c */ /* 0x000fe20000041860 */
[----:B------:R-:W-:Y:S01]  /*3fa0*/  FMUL.FTZ R108, R108, c[0x0][0x2ec] ;  /* 0x0000bb006c6c7a20 */ /* 0x000fe20000410000 */
[----:B------:R-:W-:Y:S01]  /*3fb0*/  MUFU.TANH R112, R112 ;  /* 0x0000007000707308 */ /* 0x000fe20000002400 */
[----:B------:R-:W-:-:S02]  /*3fc0*/  FMUL.FTZ R110, R110, c[0x0][0x2ec] ;  /* 0x0000bb006e6e7a20 */ /* 0x000fc40000410000 */
[----:B------:R-:W-:-:S03]  /*3fd0*/  FMUL.FTZ R111, R111, c[0x0][0x2ec] ;  /* 0x0000bb006f6f7a20 */ /* 0x000fc60000410000 */
[----:B--2---:R-:W-:Y:S01]  /*3fe0*/  HMMA.16816.F32.BF16 R92, R32, R172, R92 ;  /* 0x000000ac205c723c */ /* 0x004fe2000004185c */
[----:B------:R-:W-:Y:S01]  /*3ff0*/  FMUL.FTZ R104, R104, c[0x0][0x2ec] ;  /* 0x0000bb0068687a20 */ /* 0x000fe20000410000 */
[----:B------:R-:W-:Y:S01]  /*4000*/  MUFU.TANH R108, R108 ;  /* 0x0000006c006c7308 */ /* 0x000fe20000002400 */
[----:B------:R-:W-:-:S05]  /*4010*/  FMUL.FTZ R106, R106, c[0x0][0x2ec] ;  /* 0x0000bb006a6a7a20 */ /* 0x000fca0000410000 */
[----:B------:R-:W-:Y:S01]  /*4020*/  HMMA.16816.F32.BF16 R88, R32, R174, R88 ;  /* 0x000000ae2058723c */ /* 0x000fe20000041858 */
[----:B------:R-:W-:Y:S01]  /*4030*/  FMUL.FTZ R101, R101, c[0x0][0x2ec] ;  /* 0x0000bb0065657a20 */ /* 0x000fe20000410000 */
[----:B------:R-:W-:Y:S01]  /*4040*/  MUFU.TANH R114, R114 ;  /* 0x0000007200727308 */ /* 0x000fe20000002400 */
[----:B------:R-:W-:-:S05]  /*4050*/  FMUL.FTZ R103, R103, c[0x0][0x2ec] ;  /* 0x0000bb0067677a20 */ /* 0x000fca0000410000 */
[C---:B---3--:R-:W-:Y:S01]  /*4060*/  HMMA.16816.F32.BF16 R84, R32.reuse, R168, R84 ;  /* 0x000000a82054723c */ /* 0x048fe20000041854 */
[----:B------:R-:W-:Y:S01]  /*4070*/  FMUL.FTZ R96, R96, c[0x0][0x2ec] ;  /* 0x0000bb0060607a20 */ /* 0x000fe20000410000 */
[----:B------:R-:W-:Y:S01]  /*4080*/  MUFU.TANH R226, R226 ;  /* 0x000000e200e27308 */ /* 0x000fe20000002400 */
[----:B------:R-:W-:Y:S02]  /*4090*/  FMUL.FTZ R98, R98, c[0x0][0x2ec] ;  /* 0x0000bb0062627a20 */ /* 0x000fe40000410000 */
[----:B------:R-:W-:Y:S02]  /*40a0*/  FMUL.FTZ R97, R97, c[0x0][0x2ec] ;  /* 0x0000bb0061617a20 */ /* 0x000fe40000410000 */
[----:B------:R-:W-:Y:S01]  /*40b0*/  FMUL.FTZ R99, R99, c[0x0][0x2ec] ;  /* 0x0000bb0063637a20 */ /* 0x000fe20000410000 */
[C---:B------:R-:W-:Y:S01]  /*40c0*/  HMMA.16816.F32.BF16 R80, R32.reuse, R170, R80 ;  /* 0x000000aa2050723c */ /* 0x040fe20000041850 */
[----:B------:R-:W-:Y:S01]  /*40d0*/  FMUL.FTZ R93, R93, c[0x0][0x2ec] ;  /* 0x0000bb005d5d7a20 */ /* 0x000fe20000410000 */
[----:B------:R-:W-:Y:S06]  /*40e0*/  MUFU.TANH R111, R111 ;  /* 0x0000006f006f7308 */ /* 0x000fec0000002400 */
[----:B----4-:R-:W-:Y:S01]  /*40f0*/  HMMA.16816.F32.BF16 R76, R32, R164, R76 ;  /* 0x000000a4204c723c */ /* 0x010fe2000004184c */
[----:B------:R-:W-:Y:S01]  /*4100*/  FMUL.FTZ R90, R90, c[0x0][0x2ec] ;  /* 0x0000bb005a5a7a20 */ /* 0x000fe20000410000 */
[----:B------:R-:W-:Y:S01]  /*4110*/  MUFU.TANH R104, R104 ;  /* 0x0000006800687308 */ /* 0x000fe20000002400 */
[----:B------:R-:W-:-:S02]  /*4120*/  FMUL.FTZ R89, R89, c[0x0][0x2ec] ;  /* 0x0000bb0059597a20 */ /* 0x000fc40000410000 */
[----:B------:R-:W-:-:S03]  /*4130*/  FMUL.FTZ R91, R91, c[0x0][0x2ec] ;  /* 0x0000bb005b5b7a20 */ /* 0x000fc60000410000 */
[----:B------:R-:W-:Y:S01]  /*4140*/  HMMA.16816.F32.BF16 R72, R32, R166, R72 ;  /* 0x000000a62048723c */ /* 0x000fe20000041848 */
[----:B------:R-:W-:Y:S01]  /*4150*/  FMUL.FTZ R84, R84, c[0x0][0x2ec] ;  /* 0x0000bb0054547a20 */ /* 0x000fe20000410000 */
[----:B------:R-:W-:Y:S01]  /*4160*/  MUFU.TANH R106, R106 ;  /* 0x0000006a006a7308 */ /* 0x000fe20000002400 */
[----:B------:R-:W-:-:S05]  /*4170*/  FMUL.FTZ R87, R87, c[0x0][0x2ec] ;  /* 0x0000bb0057577a20 */ /* 0x000fca0000410000 */
[----:B-----5:R-:W-:Y:S01]  /*4180*/  HMMA.16816.F32.BF16 R68, R32, R160, R68 ;  /* 0x000000a02044723c */ /* 0x020fe20000041844 */
[----:B------:R-:W-:Y:S01]  /*4190*/  FMUL.FTZ R82, R82, c[0x0][0x2ec] ;  /* 0x0000bb0052527a20 */ /* 0x000fe20000410000 */
[----:B------:R-:W-:Y:S01]  /*41a0*/  MUFU.TANH R115, R115 ;  /* 0x0000007300737308 */ /* 0x000fe20000002400 */
[----:B------:R-:W-:-:S05]  /*41b0*/  FMUL.FTZ R83, R83, c[0x0][0x2ec] ;  /* 0x0000bb0053537a20 */ /* 0x000fca0000410000 */
[----:B------:R-:W-:Y:S01]  /*41c0*/  HMMA.16816.F32.BF16 R24, R32, R64, R24 ;  /* 0x000000402018723c */ /* 0x000fe20000041818 */
[----:B------:R-:W-:Y:S01]  /*41d0*/  FMUL.FTZ R78, R78, c[0x0][0x2ec] ;  /* 0x0000bb004e4e7a20 */ /* 0x000fe20000410000 */
[----:B------:R-:W-:Y:S01]  /*41e0*/  MUFU.TANH R96, R96 ;  /* 0x0000006000607308 */ /* 0x000fe20000002400 */
[----:B------:R-:W-:Y:S02]  /*41f0*/  FMUL.FTZ R79, R79, c[0x0][0x2ec] ;  /* 0x0000bb004f4f7a20 */ /* 0x000fe40000410000 */
[----:B------:R-:W-:-:S03]  /*4200*/  FMUL.FTZ R76, R76, c[0x0][0x2ec] ;  /* 0x0000bb004c4c7a20 */ /* 0x000fc60000410000 */
[C---:B------:R-:W-:Y:S01]  /*4210*/  HMMA.16816.F32.BF16 R28, R32.reuse, R162, R28 ;  /* 0x000000a2201c723c */ /* 0x040fe2000004181c */
[----:B------:R-:W-:Y:S01]  /*4220*/  FMUL.FTZ R75, R75, c[0x0][0x2ec] ;  /* 0x0000bb004b4b7a20 */ /* 0x000fe20000410000 */
[----:B------:R-:W-:Y:S06]  /*4230*/  MUFU.TANH R98, R98 ;  /* 0x0000006200627308 */ /* 0x000fec0000002400 */
[----:B------:R-:W-:Y:S01]  /*4240*/  HMMA.16816.F32.BF16 R20, R32, R66, R20 ;  /* 0x000000422014723c */ /* 0x000fe20000041814 */
[----:B------:R1:W2:Y:S01]  /*4250*/  LDSM.16.M88.4 R32, [R212] ;  /* 0x00000000d420783b */ /* 0x0002a20000000200 */
[----:B------:R-:W-:Y:S01]  /*4260*/  MUFU.TANH R97, R97 ;  /* 0x0000006100617308 */ /* 0x000fe20000002400 */
[----:B------:R-:W-:Y:S01]  /*4270*/  FMUL.FTZ R68, R68, c[0x0][0x2ec] ;  /* 0x0000bb0044447a20 */ /* 0x000fe20000410000 */
[----:B------:R-:W-:-:S04]  /*4280*/  DEPBAR.LE SB0, 0x0 ;  /* 0x000080000000791a */ /* 0x000fc80000000000 */
[----:B------:R-:W-:Y:S01]  /*4290*/  HMMA.16816.F32.BF16 R44, R12, R56, R44 ;  /* 0x000000380c2c723c */ /* 0x000fe2000004182c */
[----:B------:R-:W-:Y:S01]  /*42a0*/  FMUL.FTZ R70, R70, c[0x0][0x2ec] ;  /* 0x0000bb0046467a20 */ /* 0x000fe20000410000 */
[----:B------:R-:W-:Y:S01]  /*42b0*/  MUFU.TANH R99, R99 ;  /* 0x0000006300637308 */ /* 0x000fe20000002400 */
[----:B------:R-:W-:-:S04]  /*42c0*/  FMUL.FTZ R27, R27, c[0x0][0x2ec] ;  /* 0x0000bb001b1b7a20 */ /* 0x000fc80000410000 */
[----:B------:R-:W-:Y:S01]  /*42d0*/  IMAD.IADD R56, R0, 0x1, -R219 ;  /* 0x0000000100387824 */ /* 0x000fe200078e0adb */
[----:B------:R-:W-:Y:S02]  /*42e0*/  HMMA.16816.F32.BF16 R36, R12, R16, R36 ;  /* 0x000000100c24723c */ /* 0x000fe40000041824 */
[----:B------:R-:W-:Y:S02]  /*42f0*/  MUFU.TANH R103, R103 ;  /* 0x0000006700677308 */ /* 0x000fe40000002400 */
[----:B------:R-:W-:-:S03]  /*4300*/  IABS R56, R56 ;  /* 0x0000003800387213 */ /* 0x000fc60000000000 */
[C---:B------:R-:W-:Y:S01]  /*4310*/  IMAD.IADD R16, R0.reuse, 0x1, -R221 ;  /* 0x0000000100107824 */ /* 0x040fe200078e0add */
[----:B------:R-:W-:Y:S01]  /*4320*/  MOV R17, R56 ;  /* 0x0000003800117202 */ /* 0x000fe20000000f00 */
[C---:B-1----:R-:W-:Y:S01]  /*4330*/  IMAD.IADD R212, R0.reuse, 0x1, -R217 ;  /* 0x0000000100d47824 */ /* 0x042fe200078e0ad9 */
[C---:B------:R-:W-:Y:S01]  /*4340*/  HMMA.16816.F32.BF16 R52, R12.reuse, R60, R52 ;  /* 0x0000003c0c34723c */ /* 0x040fe20000041834 */
[----:B------:R-:W-:Y:S01]  /*4350*/  IMAD.IADD R56, R0, 0x1, -R223 ;  /* 0x0000000100387824 */ /* 0x000fe200078e0adf */
[----:B------:R-:W-:Y:S01]  /*4360*/  IABS R16, R16 ;  /* 0x0000001000107213 */ /* 0x000fe20000000000 */
[----:B------:R-:W-:Y:S01]  /*4370*/  MUFU.TANH R82, R82 ;  /* 0x0000005200527308 */ /* 0x000fe20000002400 */
[----:B------:R-:W-:Y:S02]  /*4380*/  FMUL.FTZ R20, R20, c[0x0][0x2ec] ;  /* 0x0000bb0014147a20 */ /* 0x000fe40000410000 */
[----:B------:R-:W-:Y:S01]  /*4390*/  FMUL.FTZ R23, R23, c[0x0][0x2ec] ;  /* 0x0000bb0017177a20 */ /* 0x000fe20000410000 */
[----:B------:R-:W-:Y:S01]  /*43a0*/  MOV R60, R210 ;  /* 0x000000d2003c7202 */ /* 0x000fe20000000f00 */
[----:B------:R-:W-:Y:S01]  /*43b0*/  HMMA.16816.F32.BF16 R48, R12, R62, R48 ;  /* 0x0000003e0c30723c */ /* 0x000fe20000041830 */
[----:B------:R-:W-:Y:S01]  /*43c0*/  IABS R210, R212 ;  /* 0x000000d400d27213 */ /* 0x000fe20000000000 */
[----:B------:R-:W-:Y:S01]  /*43d0*/  IMAD.MOV.U32 R212, RZ, RZ, R16 ;  /* 0x000000ffffd47224 */ /* 0x000fe200078e0010 */
[----:B------:R-:W-:Y:S01]  /*43e0*/  IABS R16, R56 ;  /* 0x0000003800107213 */ /* 0x000fe20000000000 */
[----:B------:R-:W-:Y:S01]  /*43f0*/  IMAD.IADD R56, R0, 0x1, -R225 ;  /* 0x0000000100387824 */ /* 0x000fe200078e0ae1 */
[----:B------:R-:W-:Y:S01]  /*4400*/  IADD3 R61, R189, 0x31, RZ ;  /* 0x00000031bd3d7810 */ /* 0x000fe20007ffe0ff */
[----:B------:R-:W-:Y:S01]  /*4410*/  I2F R60, R60 ;  /* 0x0000003c003c7306 */ /* 0x000fe20000201400 */
[----:B------:R-:W-:Y:S01]  /*4420*/  IMAD.MOV.U32 R63, RZ, RZ, R210 ;  /* 0x000000ffff3f7224 */ /* 0x000fe200078e00d2 */
[----:B--2---:R-:W-:Y:S01]  /*4430*/  HMMA.16816.F32.BF16 R156, R32, R184, R156 ;  /* 0x000000b8209c723c */ /* 0x004fe2000004189c */
[----:B------:R-:W-:-:S02]  /*4440*/  FMUL.FTZ R21, R21, c[0x0][0x2ec] ;  /* 0x0000bb0015157a20 */ /* 0x000fc40000410000 */
[----:B------:R-:W-:-:S03]  /*4450*/  IMAD.IADD R62, R0, 0x1, -R61 ;  /* 0x00000001003e7824 */ /* 0x000fc600078e0a3d */
[----:B------:R-:W-:Y:S01]  /*4460*/  I2F R63, R63 ;  /* 0x0000003f003f7306 */ /* 0x000fe20000201400 */
[----:B------:R-:W-:Y:S01]  /*4470*/  IMAD.MOV.U32 R184, RZ, RZ, R16 ;  /* 0x000000ffffb87224 */ /* 0x000fe200078e0010 */
[----:B------:R-:W-:Y:S01]  /*4480*/  IABS R16, R56 ;  /* 0x0000003800107213 */ /* 0x000fe20000000000 */
[C---:B------:R-:W-:Y:S01]  /*4490*/  HMMA.16816.F32.BF16 R152, R32.reuse, R186, R152 ;  /* 0x000000ba2098723c */ /* 0x040fe20000041898 */
[C---:B------:R-:W-:Y:S02]  /*44a0*/  IADD3 R56, R0.reuse, -R227, RZ ;  /* 0x800000e300387210 */ /* 0x040fe40007ffe0ff */
[----:B------:R-:W-:Y:S01]  /*44b0*/  IABS R62, R62 ;  /* 0x0000003e003e7213 */ /* 0x000fe20000000000 */
[----:B------:R-:W-:Y:S01]  /*44c0*/  IMAD.MOV.U32 R185, RZ, RZ, R16 ;  /* 0x000000ffffb97224 */ /* 0x000fe200078e0010 */
[----:B------:R-:W-:Y:S01]  /*44d0*/  IABS R16, R56 ;  /* 0x0000003800107213 */ /* 0x000fe20000000000 */
[----:B------:R-:W-:Y:S01]  /*44e0*/  I2F R17, R17 ;  /* 0x0000001100117306 */ /* 0x000fe20000201400 */
[----:B------:R-:W-:Y:S01]  /*44f0*/  IADD3 R187, R189, 0x49, RZ ;  /* 0x00000049bdbb7810 */ /* 0x000fe20007ffe0ff */
[----:B------:R-:W-:Y:S04]  /*4500*/  HMMA.16816.F32.BF16 R148, R32, R180, R148 ;  /* 0x000000b42094723c */ /* 0x000fe80000041894 */
[----:B------:R-:W-:-:S02]  /*4510*/  IMAD.IADD R56, R0, 0x1, -R187 ;  /* 0x0000000100387824 */ /* 0x000fc400078e0abb */
[----:B------:R-:W-:Y:S01]  /*4520*/  I2F R210, R62 ;  /* 0x0000003e00d27306 */ /* 0x000fe20000201400 */
[----:B------:R-:W-:Y:S01]  /*4530*/  IMAD.MOV.U32 R180, RZ, RZ, R16 ;  /* 0x000000ffffb47224 */ /* 0x000fe200078e0010 */
[C---:B------:R-:W-:Y:S01]  /*4540*/  HMMA.16816.F32.BF16 R144, R32.reuse, R182, R144 ;  /* 0x000000b62090723c */ /* 0x040fe20000041890 */
[----:B------:R-:W-:Y:S01]  /*4550*/  IABS R16, R56 ;  /* 0x0000003800107213 */ /* 0x000fe20000000000 */
[----:B------:R-:W-:Y:S02]  /*4560*/  IMAD.IADD R56, R0, 0x1, -R231 ;  /* 0x0000000100387824 */ /* 0x000fe400078e0ae7 */
[----:B------:R-:W-:Y:S02]  /*4570*/  FMUL.FTZ R57, R157, c[0x0][0x2ec] ;  /* 0x0000bb009d397a20 */ /* 0x000fe40000410000 */
[----:B------:R-:W-:Y:S01]  /*4580*/  FMUL.FTZ R156, R156, c[0x0][0x2ec] ;  /* 0x0000bb009c9c7a20 */ /* 0x000fe20000410000 */
[----:B------:R-:W-:Y:S01]  /*4590*/  IADD3 R183, R189, 0x51, RZ ;  /* 0x00000051bdb77810 */ /* 0x000fe20007ffe0ff */
[----:B------:R-:W-:Y:S01]  /*45a0*/  HMMA.16816.F32.BF16 R140, R32, R176, R140 ;  /* 0x000000b0208c723c */ /* 0x000fe2000004188c */
[----:B------:R-:W-:Y:S01]  /*45b0*/  MOV R182, R16 ;  /* 0x0000001000b67202 */ /* 0x000fe20000000f00 */
[----:B------:R-:W-:Y:S01]  /*45c0*/  MUFU.TANH R57, R57 ;  /* 0x0000003900397308 */ /* 0x000fe20000002400 */
[----:B------:R-:W-:Y:S01]  /*45d0*/  IABS R16, R56 ;  /* 0x0000003800107213 */ /* 0x000fe20000000000 */
[----:B------:R-:W-:-:S02]  /*45e0*/  IMAD.IADD R56, R0, 0x1, -R183 ;  /* 0x0000000100387824 */ /* 0x000fc400078e0ab7 */
[----:B------:R-:W-:Y:S02]  /*45f0*/  FMUL.FTZ R224, R154, c[0x0][0x2ec] ;  /* 0x0000bb009ae07a20 */ /* 0x000fe40000410000 */
[----:B------:R-:W-:Y:S01]  /*4600*/  IMAD.MOV.U32 R177, RZ, RZ, R16 ;  /* 0x000000ffffb17224 */ /* 0x000fe200078e0010 */
[----:B------:R-:W-:Y:S01]  /*4610*/  IABS R16, R56 ;  /* 0x0000003800107213 */ /* 0x000fe20000000000 */
[----:B------:R-:W-:Y:S01]  /*4620*/  IMAD.IADD R56, R0, 0x1, -R233 ;  /* 0x0000000100387824 */ /* 0x000fe200078e0ae9 */
[C---:B------:R-:W-:Y:S01]  /*4630*/  HMMA.16816.F32.BF16 R132, R32.reuse, R172, R132 ;  /* 0x000000ac2084723c */ /* 0x040fe20000041884 */
[----:B------:R1:W-:Y:S01]  /*4640*/  MUFU.TANH R157, R116 ;  /* 0x00000074009d7308 */ /* 0x0003e20000002400 */
[----:B------:R-:W-:Y:S02]  /*4650*/  IMAD.IADD R181, R218, 0x1, -R189 ;  /* 0x00000001dab57824 */ /* 0x000fe400078e0abd */
[----:B------:R-:W-:Y:S01]  /*4660*/  IMAD.MOV.U32 R176, RZ, RZ, R16 ;  /* 0x000000ffffb07224 */ /* 0x000fe200078e0010 */
[----:B------:R-:W-:Y:S01]  /*4670*/  IABS R16, R56 ;  /* 0x0000003800107213 */ /* 0x000fe20000000000 */
[----:B------:R-:W-:Y:S01]  /*4680*/  FMUL.FTZ R154, R155, c[0x0][0x2ec] ;  /* 0x0000bb009b9a7a20 */ /* 0x000fe20000410000 */
[C---:B------:R-:W-:Y:S01]  /*4690*/  IADD3 R56, R0.reuse, -R235, RZ ;  /* 0x800000eb00387210 */ /* 0x040fe20007ffe0ff */
[C---:B------:R-:W-:Y:S01]  /*46a0*/  HMMA.16816.F32.BF16 R136, R32.reuse, R178, R136 ;  /* 0x000000b22088723c */ /* 0x040fe20000041888 */
[----:B------:R-:W-:Y:S01]  /*46b0*/  MUFU.TANH R224, R224 ;  /* 0x000000e000e07308 */ /* 0x000fe20000002400 */
[----:B------:R-:W-:Y:S01]  /*46c0*/  IMAD.MOV.U32 R172, RZ, RZ, R16 ;  /* 0x000000ffffac7224 */ /* 0x000fe200078e0010 */
[----:B------:R-:W-:Y:S01]  /*46d0*/  IABS R16, R56 ;  /* 0x0000003800107213 */ /* 0x000fe20000000000 */
[----:B------:R-:W-:Y:S01]  /*46e0*/  IMAD.IADD R56, R0, 0x1, -R237 ;  /* 0x0000000100387824 */ /* 0x000fe200078e0aed */
[----:B------:R-:W-:Y:S01]  /*46f0*/  IABS R181, R181 ;  /* 0x000000b500b57213 */ /* 0x000fe20000000000 */
[----:B------:R-:W-:Y:S01]  /*4700*/  FMUL.FTZ R155, R149, c[0x0][0x2ec] ;  /* 0x0000bb00959b7a20 */ /* 0x000fe20000410000 */
[C---:B------:R-:W-:Y:S01]  /*4710*/  IADD3 R179, R189.reuse, 0x61, RZ ;  /* 0x00000061bdb37810 */ /* 0x040fe20007ffe0ff */
[----:B------:R-:W-:Y:S01]  /*4720*/  HMMA.16816.F32.BF16 R128, R32, R174, R128 ;  /* 0x000000ae2080723c */ /* 0x000fe20000041880 */
[----:B------:R-:W-:Y:S01]  /*4730*/  IADD3 R178, R189, 0x78, RZ ;  /* 0x00000078bdb27810 */ /* 0x000fe20007ffe0ff */
[----:B------:R-:W-:Y:S01]  /*4740*/  MUFU.TANH R154, R154 ;  /* 0x0000009a009a7308 */ /* 0x000fe20000002400 */
[----:B------:R-:W-:Y:S01]  /*4750*/  FMUL.FTZ R151, R151, c[0x0][0x2ec] ;  /* 0x0000bb0097977a20 */ /* 0x000fe20000410000 */
[----:B-1----:R-:W-:Y:S01]  /*4760*/  IADD3 R116, -R199, R230, RZ ;  /* 0x000000e6c7747210 */ /* 0x002fe20007ffe1ff */
[----:B------:R-:W-:-:S02]  /*4770*/  FMUL.FTZ R148, R148, c[0x0][0x2ec] ;  /* 0x0000bb0094947a20 */ /* 0x000fc40000410000 */
[----:B------:R-:W-:Y:S01]  /*4780*/  IMAD.MOV.U32 R174, RZ, RZ, R16 ;  /* 0x000000ffffae7224 */ /* 0x000fe200078e0010 */
[----:B------:R-:W-:Y:S01]  /*4790*/  IABS R16, R56 ;  /* 0x0000003800107213 */ /* 0x000fe20000000000 */
[C---:B------:R-:W-:Y:S01]  /*47a0*/  HMMA.16816.F32.BF16 R124, R32.reuse, R168, R124 ;  /* 0x000000a8207c723c */ /* 0x040fe2000004187c */
[----:B------:R-:W-:Y:S01]  /*47b0*/  IADD3 R56, R0, -R179, RZ ;  /* 0x800000b300387210 */ /* 0x000fe20007ffe0ff */
[----:B------:R-:W-:Y:S01]  /*47c0*/  I2F R181, R181 ;  /* 0x000000b500b57306 */ /* 0x000fe20000201400 */
[----:B------:R-:W-:Y:S01]  /*47d0*/  FMUL.FTZ R152, R152, c[0x0][0x2ec] ;  /* 0x0000bb0098987a20 */ /* 0x000fe20000410000 */
[----:B------:R-:W-:Y:S01]  /*47e0*/  IABS R116, R116 ;  /* 0x0000007400747213 */ /* 0x000fe20000000000 */
[----:B------:R-:W-:Y:S02]  /*47f0*/  FMUL.FTZ R153, R153, c[0x0][0x2ec] ;  /* 0x0000bb0099997a20 */ /* 0x000fe40000410000 */
[----:B------:R-:W-:Y:S01]  /*4800*/  IMAD.MOV.U32 R168, RZ, RZ, R16 ;  /* 0x000000ffffa87224 */ /* 0x000fe200078e0010 */
[----:B------:R-:W-:Y:S01]  /*4810*/  IABS R16, R56 ;  /* 0x0000003800107213 */ /* 0x000fe20000000000 */
[----:B------:R-:W-:Y:S01]  /*4820*/  IMAD.IADD R56, R0, 0x1, -R247 ;  /* 0x0000000100387824 */ /* 0x000fe200078e0af7 */
[----:B------:R-:W-:Y:S01]  /*4830*/  HMMA.16816.F32.BF16 R120, R32, R170, R120 ;  /* 0x000000aa2078723c */ /* 0x000fe20000041878 */
[----:B------:R-:W1:Y:S01]  /*4840*/  MUFU.TANH R113, R148 ;  /* 0x0000009400717308 */ /* 0x000e620000002400 */
[----:B------:R-:W-:-:S02]  /*4850*/  IMAD.IADD R62, R218, 0x1, -R205 ;  /* 0x00000001da3e7824 */ /* 0x000fc400078e0acd */
[----:B------:R-:W-:Y:S02]  /*4860*/  FMUL.FTZ R137, R137, c[0x0][0x2ec] ;  /* 0x0000bb0089897a20 */ /* 0x000fe40000410000 */
[----:B------:R-:W-:Y:S01]  /*4870*/  FMUL.FTZ R140, R140, c[0x0][0x2ec] ;  /* 0x0000bb008c8c7a20 */ /* 0x000fe20000410000 */
[----:B------:R-:W-:Y:S01]  /*4880*/  IABS R62, R62 ;  /* 0x0000003e003e7213 */ /* 0x000fe20000000000 */
[----:B------:R-:W-:Y:S01]  /*4890*/  IMAD.MOV.U32 R170, RZ, RZ, R16 ;  /* 0x000000ffffaa7224 */ /* 0x000fe200078e0010 */
[----:B------:R-:W-:Y:S01]  /*48a0*/  IABS R16, R56 ;  /* 0x0000003800107213 */ /* 0x000fe20000000000 */
[----:B------:R-:W-:Y:S01]  /*48b0*/  HMMA.16816.F32.BF16 R52, R32, R164, R52 ;  /* 0x000000a42034723c */ /* 0x000fe20000041834 */
[----:B------:R-:W-:Y:S01]  /*48c0*/  IADD3 R56, R0, -R249, RZ ;  /* 0x800000f900387210 */ /* 0x000fe20007ffe0ff */
[----:B------:R-:W2:Y:S01]  /*48d0*/  I2F R116, R116 ;  /* 0x0000007400747306 */ /* 0x000ea20000201400 */
[----:B------:R-:W-:Y:S02]  /*48e0*/  FMUL.FTZ R136, R136, c[0x0][0x2ec] ;  /* 0x0000bb0088887a20 */ /* 0x000fe40000410000 */
[----:B------:R-:W-:-:S02]  /*48f0*/  FMUL.FTZ R139, R139, c[0x0][0x2ec] ;  /* 0x0000bb008b8b7a20 */ /* 0x000fc40000410000 */
[----:B------:R-:W-:Y:S01]  /*4900*/  IMAD.MOV.U32 R164, RZ, RZ, R16 ;  /* 0x000000ffffa47224 */ /* 0x000fe200078e0010 */
[----:B------:R-:W-:Y:S01]  /*4910*/  IABS R16, R56 ;  /* 0x0000003800107213 */ /* 0x000fe20000000000 */
[----:B------:R-:W-:Y:S01]  /*4920*/  IMAD.IADD R56, R0, 0x1, -R245 ;  /* 0x0000000100387824 */ /* 0x000fe200078e0af5 */
[C---:B------:R-:W-:Y:S01]  /*4930*/  HMMA.16816.F32.BF16 R48, R32.reuse, R166, R48 ;  /* 0x000000a62030723c */ /* 0x040fe20000041830 */
[----:B-1----:R-:W-:Y:S01]  /*4940*/  FFMA.FTZ R113, R200, -UR4, R113 ;  /* 0x80000004c8717c23 */ /* 0x002fe20008010071 */
[----:B------:R-:W1:Y:S01]  /*4950*/  MUFU.TANH R137, R137 ;  /* 0x0000008900897308 */ /* 0x000e620000002400 */
[----:B------:R-:W-:Y:S01]  /*4960*/  IMAD.MOV.U32 R165, RZ, RZ, R16 ;  /* 0x000000ffffa57224 */ /* 0x000fe200078e0010 */
[----:B------:R-:W-:Y:S01]  /*4970*/  IABS R16, R56 ;  /* 0x0000003800107213 */ /* 0x000fe20000000000 */
[----:B------:R-:W-:Y:S02]  /*4980*/  FMUL.FTZ R138, R138, c[0x0][0x2ec] ;  /* 0x0000bb008a8a7a20 */ /* 0x000fe40000410000 */
[----:B------:R-:W-:Y:S01]  /*4990*/  IADD3 R167, R189, 0x71, RZ ;  /* 0x00000071bda77810 */ /* 0x000fe20007ffe0ff */
[C---:B------:R-:W-:Y:S01]  /*49a0*/  HMMA.16816.F32.BF16 R44, R32.reuse, R160, R44 ;  /* 0x000000a0202c723c */ /* 0x040fe2000004182c */
[----:B------:R-:W-:Y:S01]  /*49b0*/  IMAD.MOV.U32 R166, RZ, RZ, R16 ;  /* 0x000000ffffa67224 */ /* 0x000fe200078e0010 */
[----:B------:R3:W-:Y:S01]  /*49c0*/  MUFU.TANH R161, R156 ;  /* 0x0000009c00a17308 */ /* 0x0007e20000002400 */
[----:B------:R-:W-:Y:S01]  /*49d0*/  IADD3 R56, R0, -R167, RZ ;  /* 0x800000a700387210 */ /* 0x000fe20007ffe0ff */
[----:B--2---:R-:W-:Y:S01]  /*49e0*/  FFMA.FTZ R111, R116, -UR4, R111 ;  /* 0x80000004746f7c23 */ /* 0x004fe2000801006f */
[----:B------:R-:W-:Y:S01]  /*49f0*/  IADD3 R116, -R223, R218, RZ ;  /* 0x000000dadf747210 */ /* 0x000fe20007ffe1ff */
[----:B------:R-:W-:Y:S01]  /*4a00*/  FMUL.FTZ R134, R134, c[0x0][0x2ec] ;  /* 0x0000bb0086867a20 */ /* 0x000fe20000410000 */
[----:B------:R-:W-:Y:S01]  /*4a10*/  IABS R16, R56 ;  /* 0x0000003800107213 */ /* 0x000fe20000000000 */
[----:B------:R-:W-:Y:S01]  /*4a20*/  IMAD.IADD R56, R0, 0x1, -R178 ;  /* 0x0000000100387824 */ /* 0x000fe200078e0ab2 */
[----:B------:R-:W-:Y:S01]  /*4a30*/  HMMA.16816.F32.BF16 R36, R32, R64, R36 ;  /* 0x000000402024723c */ /* 0x000fe20000041824 */
[----:B------:R-:W-:Y:S01]  /*4a40*/  IMAD.IADD R160, R218, 0x1, -R191 ;  /* 0x00000001daa07824 */ /* 0x000fe200078e0abf */
[----:B------:R-:W-:Y:S01]  /*4a50*/  I2F R62, R62 ;  /* 0x0000003e003e7306 */ /* 0x000fe20000201400 */
[----:B------:R-:W-:Y:S01]  /*4a60*/  IMAD.MOV.U32 R186, RZ, RZ, R16 ;  /* 0x000000ffffba7224 */ /* 0x000fe200078e0010 */
[----:B------:R-:W-:Y:S01]  /*4a70*/  IABS R16, R56 ;  /* 0x0000003800107213 */ /* 0x000fe20000000000 */
[----:B-1----:R-:W-:Y:S01]  /*4a80*/  FFMA.FTZ R137, R60, -UR4, R137 ;  /* 0x800000043c897c23 */ /* 0x002fe20008010089 */
[----:B------:R-:W-:Y:S01]  /*4a90*/  IADD3 R56, -R193, R218, RZ ;  /* 0x000000dac1387210 */ /* 0x000fe20007ffe1ff */
[----:B------:R-:W-:Y:S01]  /*4aa0*/  FMUL.FTZ R60, R92, c[0x0][0x2ec] ;  /* 0x0000bb005c3c7a20 */ /* 0x000fe20000410000 */
[----:B------:R-:W-:Y:S01]  /*4ab0*/  IABS R160, R160 ;  /* 0x000000a000a07213 */ /* 0x000fe20000000000 */
[----:B------:R-:W-:Y:S01]  /*4ac0*/  IMAD.MOV.U32 R244, RZ, RZ, R16 ;  /* 0x000000fffff47224 */ /* 0x000fe200078e0010 */
[----:B------:R-:W-:Y:S01]  /*4ad0*/  IABS R56, R56 ;  /* 0x0000003800387213 */ /* 0x000fe20000000000 */
[----:B------:R-:W-:Y:S01]  /*4ae0*/  IMAD.IADD R16, R216, 0x1, -R189 ;  /* 0x00000001d8107824 */ /* 0x000fe200078e0abd */
[-C--:B------:R-:W-:Y:S01]  /*4af0*/  IADD3 R64, -R189, R230.reuse, RZ ;  /* 0x000000e6bd407210 */ /* 0x080fe20007ffe1ff */
[C---:B------:R-:W-:Y:S01]  /*4b00*/  HMMA.16816.F32.BF16 R40, R12.reuse, R58, R40 ;  /* 0x0000003a0c28723c */ /* 0x040fe20000041828 */
[----:B------:R1:W2:Y:S01]  /*4b10*/  I2F R65, R56 ;  /* 0x0000003800417306 */ /* 0x0002a20000201400 */
[----:B---3--:R-:W-:Y:S01]  /*4b20*/  IADD3 R156, -R197, R230, RZ ;  /* 0x000000e6c59c7210 */ /* 0x008fe20007ffe1ff */
[----:B------:R-:W-:Y:S01]  /*4b30*/  FMUL.FTZ R92, R94, c[0x0][0x2ec] ;  /* 0x0000bb005e5c7a20 */ /* 0x000fe20000410000 */
[----:B------:R-:W-:Y:S01]  /*4b40*/  IABS R16, R16 ;  /* 0x0000001000107213 */ /* 0x000fe20000000000 */
[----:B------:R-:W-:Y:S01]  /*4b50*/  FMUL.FTZ R133, R133, c[0x0][0x2ec] ;  /* 0x0000bb0085857a20 */ /* 0x000fe20000410000 */
[----:B------:R-:W-:Y:S01]  /*4b60*/  IABS R64, R64 ;  /* 0x0000004000407213 */ /* 0x000fe20000000000 */
[----:B------:R-:W-:Y:S01]  /*4b70*/  FMUL.FTZ R59, R118, c[0x0][0x2ec] ;  /* 0x0000bb00763b7a20 */ /* 0x000fe20000410000 */
[----:B------:R-:W-:Y:S01]  /*4b80*/  IABS R156, R156 ;  /* 0x0000009c009c7213 */ /* 0x000fe20000000000 */
[----:B------:R-:W-:Y:S01]  /*4b90*/  I2F R160, R160 ;  /* 0x000000a000a07306 */ /* 0x000fe20000201400 */
[----:B------:R-:W-:Y:S01]  /*4ba0*/  IMAD.IADD R118, R218, 0x1, -R199 ;  /* 0x00000001da767824 */ /* 0x000fe200078e0ac7 */
[----:B------:R-:W-:Y:S01]  /*4bb0*/  HMMA.16816.F32.BF16 R8, R12, R18, R8 ;  /* 0x000000120c08723c */ /* 0x000fe20000041808 */
[----:B------:R-:W-:Y:S01]  /*4bc0*/  FMUL.FTZ R58, R158, c[0x0][0x2ec] ;  /* 0x0000bb009e3a7a20 */ /* 0x000fe20000410000 */
[----:B------:R-:W-:Y:S01]  /*4bd0*/  IABS R116, R116 ;  /* 0x0000007400747213 */ /* 0x000fe20000000000 */
[----:B------:R-:W-:Y:S01]  /*4be0*/  IMAD.IADD R158, R230, 0x1, -R205 ;  /* 0x00000001e69e7824 */ /* 0x000fe200078e0acd */
[----:B------:R-:W-:Y:S01]  /*4bf0*/  IABS R118, R118 ;  /* 0x0000007600767213 */ /* 0x000fe20000000000 */
[----:B------:R-:W-:Y:S01]  /*4c00*/  FMUL.FTZ R54, R54, c[0x0][0x2ec] ;  /* 0x0000bb0036367a20 */ /* 0x000fe20000410000 */
[----:B------:R-:W3:Y:S01]  /*4c10*/  I2F R16, R16 ;  /* 0x0000001000107306 */ /* 0x000ee20000201400 */
[----:B-1----:R-:W-:Y:S01]  /*4c20*/  IMAD.IADD R56, R216, 0x1, -R193 ;  /* 0x00000001d8387824 */ /* 0x002fe200078e0ac1 */
[----:B------:R-:W-:Y:S01]  /*4c30*/  IABS R158, R158 ;  /* 0x0000009e009e7213 */ /* 0x000fe20000000000 */
[----:B--2---:R-:W-:-:S02]  /*4c40*/  FFMA.FTZ R224, R65, -UR4, R224 ;  /* 0x8000000441e07c23 */ /* 0x004fc400080100e0 */
[----:B------:R-:W-:Y:S01]  /*4c50*/  FMUL.FTZ R50, R50, c[0x0][0x2ec] ;  /* 0x0000bb0032327a20 */ /* 0x000fe20000410000 */
[----:B------:R-:W-:Y:S01]  /*4c60*/  IABS R56, R56 ;  /* 0x0000003800387213 */ /* 0x000fe20000000000 */
[C---:B------:R-:W-:Y:S01]  /*4c70*/  HMMA.16816.F32.BF16 R40, R32.reuse, R162, R40 ;  /* 0x000000a22028723c */ /* 0x040fe20000041828 */
[----:B------:R-:W1:Y:S01]  /*4c80*/  MUFU.TANH R65, R155 ;  /* 0x0000009b00417308 */ /* 0x000e620000002400 */
[----:B------:R-:W-:Y:S02]  /*4c90*/  FMUL.FTZ R129, R129, c[0x0][0x2ec] ;  /* 0x0000bb0081817a20 */ /* 0x000fe40000410000 */
[----:B------:R-:W-:Y:S02]  /*4ca0*/  IMAD.MOV.U32 R173, RZ, RZ, R56 ;  /* 0x000000ffffad7224 */ /* 0x000fe400078e0038 */
[----:B------:R-:W-:Y:S01]  /*4cb0*/  FFMA.FTZ R56, R2, -UR4, R161 ;  /* 0x8000000402387c23 */ /* 0x000fe200080100a1 */
[----:B------:R-:W-:Y:S01]  /*4cc0*/  IADD3 R162, R0, -R214, RZ ;  /* 0x800000d600a27210 */ /* 0x000fe20007ffe0ff */
[----:B------:R-:W-:Y:S01]  /*4cd0*/  FFMA.FTZ R2, R190, -UR4, R57 ;  /* 0x80000004be027c23 */ /* 0x000fe20008010039 */
[----:B------:R-:W-:Y:S01]  /*4ce0*/  I2F R64, R64 ;  /* 0x0000004000407306 */ /* 0x000fe20000201400 */
[----:B------:R-:W-:Y:S01]  /*4cf0*/  FMUL.FTZ R57, R159, c[0x0][0x2ec] ;  /* 0x0000bb009f397a20 */ /* 0x000fe20000410000 */
[----:B------:R-:W-:Y:S01]  /*4d00*/  FSEL R159, R56, -INF , !P4 ;  /* 0xff800000389f7808 */ /* 0x000fe20006000000 */
[----:B---3--:R-:W-:Y:S01]  /*4d10*/  FFMA.FTZ R157, R16, -UR4, R157 ;  /* 0x80000004109d7c23 */ /* 0x008fe2000801009d */
[----:B------:R-:W-:Y:S01]  /*4d20*/  IADD3 R163, -R201, R230, RZ ;  /* 0x000000e6c9a37210 */ /* 0x000fe20007ffe1ff */
[----:B------:R-:W-:Y:S01]  /*4d30*/  IMAD.IADD R16, R230, 0x1, -R193 ;  /* 0x00000001e6107824 */ /* 0x000fe200078e0ac1 */
[----:B------:R-:W-:Y:S01]  /*4d40*/  FSEL R2, R2, -INF , !P3 ;  /* 0xff80000002027808 */ /* 0x000fe20005800000 */
[----:B------:R-:W-:Y:S01]  /*4d50*/  IMAD.IADD R0, R216, 0x1, -R191 ;  /* 0x00000001d8007824 */ /* 0x000fe200078e0abf */
[----:B------:R-:W2:Y:S01]  /*4d60*/  MUFU.TANH R57, R57 ;  /* 0x0000003900397308 */ /* 0x000ea20000002400 */
[----:B-1----:R-:W-:Y:S01]  /*4d70*/  FFMA.FTZ R202, R202, -UR4, R65 ;  /* 0x80000004caca7c23 */ /* 0x002fe20008010041 */
[----:B------:R-:W-:Y:S01]  /*4d80*/  IABS R16, R16 ;  /* 0x0000001000107213 */ /* 0x000fe20000000000 */
[----:B------:R-:W-:Y:S01]  /*4d90*/  IMAD.IADD R56, R216, 0x1, -R205 ;  /* 0x00000001d8387824 */ /* 0x000fe200078e0acd */
[----:B------:R-:W-:Y:S01]  /*4da0*/  FSEL R157, R157, -INF , !P4 ;  /* 0xff8000009d9d7808 */ /* 0x000fe20006000000 */
[----:B------:R-:W-:Y:S01]  /*4db0*/  HMMA.16816.F32.BF16 R32, R32, R66, R8 ;  /* 0x000000422020723c */ /* 0x000fe20000041808 */
[----:B------:R-:W-:Y:S01]  /*4dc0*/  IABS R0, R0 ;  /* 0x0000000000007213 */ /* 0x000fe20000000000 */
[----:B------:R-:W-:Y:S01]  /*4dd0*/  IMAD.MOV.U32 R175, RZ, RZ, R16 ;  /* 0x000000ffffaf7224 */ /* 0x000fe200078e0010 */
[----:B------:R-:W1:Y:S01]  /*4de0*/  MUFU.TANH R58, R58 ;  /* 0x0000003a003a7308 */ /* 0x000e620000002400 */
[----:B------:R-:W-:Y:S01]  /*4df0*/  IABS R163, R163 ;  /* 0x000000a300a37213 */ /* 0x000fe20000000000 */
[----:B------:R-:W-:Y:S01]  /*4e00*/  FMUL.FTZ R131, R131, c[0x0][0x2ec] ;  /* 0x0000bb0083837a20 */ /* 0x000fe20000410000 */
[----:B------:R-:W-:Y:S01]  /*4e10*/  IABS R56, R56 ;  /* 0x0000003800387213 */ /* 0x000fe20000000000 */
[----:B------:R-:W-:Y:S01]  /*4e20*/  FMUL.FTZ R127, R127, c[0x0][0x2ec] ;  /* 0x0000bb007f7f7a20 */ /* 0x000fe20000410000 */
[----:B------:R-:W-:Y:S01]  /*4e30*/  IABS R162, R162 ;  /* 0x000000a200a27213 */ /* 0x000fe20000000000 */
[----:B------:R-:W-:-:S02]  /*4e40*/  FMUL.FTZ R53, R53, c[0x0][0x2ec] ;  /* 0x0000bb0035357a20 */ /* 0x000fc40000410000 */
[----:B--2---:R-:W-:Y:S01]  /*4e50*/  FFMA.FTZ R160, R160, -UR4, R57 ;  /* 0x80000004a0a07c23 */ /* 0x004fe20008010039 */
[----:B------:R-:W-:Y:S01]  /*4e60*/  IADD3 R57, -R195, R218, RZ ;  /* 0x000000dac3397210 */ /* 0x000fe20007ffe1ff */
[----:B------:R-:W2:Y:S01]  /*4e70*/  MUFU.TANH R59, R59 ;  /* 0x0000003b003b7308 */ /* 0x000ea20000002400 */
[----:B------:R-:W-:Y:S02]  /*4e80*/  FMUL.FTZ R49, R49, c[0x0][0x2ec] ;  /* 0x0000bb0031317a20 */ /* 0x000fe40000410000 */
[----:B------:R-:W-:Y:S01]  /*4e90*/  IABS R16, R57 ;  /* 0x0000003900107213 */ /* 0x000fe20000000000 */
[----:B------:R-:W-:Y:S01]  /*4ea0*/  IMAD.IADD R57, R216, 0x1, -R195 ;  /* 0x00000001d8397824 */ /* 0x000fe200078e0ac3 */
[----:B------:R-:W-:Y:S01]  /*4eb0*/  IADD3 R195, -R195, R230, RZ ;  /* 0x000000e6c3c37210 */ /* 0x000fe20007ffe1ff */
[----:B-1----:R-:W-:Y:S01]  /*4ec0*/  FFMA.FTZ R181, R181, -UR4, R58 ;  /* 0x80000004b5b57c23 */ /* 0x002fe2000801003a */
[----:B------:R-:W-:Y:S01]  /*4ed0*/  FSEL R160, R160, -INF , !P3 ;  /* 0xff800000a0a07808 */ /* 0x000fe20005800000 */
[----:B------:R-:W-:Y:S01]  /*4ee0*/  IMAD.MOV.U32 R189, RZ, RZ, R16 ;  /* 0x000000ffffbd7224 */ /* 0x000fe200078e0010 */
[----:B------:R-:W-:Y:S01]  /*4ef0*/  IABS R16, R57 ;  /* 0x0000003900107213 */ /* 0x000fe20000000000 */
[----:B------:R-:W-:Y:S01]  /*4f00*/  IMAD.IADD R57, R218, 0x1, -R197 ;  /* 0x00000001da397824 */ /* 0x000fe200078e0ac5 */
[----:B------:R-:W-:Y:S01]  /*4f10*/  IABS R195, R195 ;  /* 0x000000c300c37213 */ /* 0x000fe20000000000 */
[----:B------:R-:W-:Y:S01]  /*4f20*/  I2F R118, R118 ;  /* 0x0000007600767306 */ /* 0x000fe20000201400 */
[----:B------:R-:W-:Y:S01]  /*4f30*/  FSEL R181, R181, -INF , !P4 ;  /* 0xff800000b5b57808 */ /* 0x000fe20006000000 */
[----:B------:R-:W-:-:S02]  /*4f40*/  IMAD.IADD R58, R216, 0x1, -R209 ;  /* 0x00000001d83a7824 */ /* 0x000fc400078e0ad1 */
[----:B------:R-:W-:Y:S01]  /*4f50*/  IMAD.MOV.U32 R190, RZ, RZ, R195 ;  /* 0x000000ffffbe7224 */ /* 0x000fe200078e00c3 */
[----:B------:R-:W-:Y:S01]  /*4f60*/  IABS R195, R57 ;  /* 0x0000003900c37213 */ /* 0x000fe20000000000 */
[C---:B------:R-:W-:Y:S01]  /*4f70*/  IMAD.IADD R57, R216.reuse, 0x1, -R197 ;  /* 0x00000001d8397824 */ /* 0x040fe200078e0ac5 */
[----:B------:R-:W-:Y:S01]  /*4f80*/  IABS R58, R58 ;  /* 0x0000003a003a7213 */ /* 0x000fe20000000000 */
[----:B------:R1:W3:Y:S01]  /*4f90*/  I2F R193, R16 ;  /* 0x0000001000c17306 */ /* 0x0002e20000201400 */
[----:B------:R-:W-:Y:S02]  /*4fa0*/  IMAD.IADD R197, R216, 0x1, -R213 ;  /* 0x00000001d8c57824 */ /* 0x000fe400078e0ad5 */
[----:B--2---:R-:W-:Y:S02]  /*4fb0*/  FFMA.FTZ R64, R64, -UR4, R59 ;  /* 0x8000000440407c23 */ /* 0x004fe4000801003b */
[----:B------:R-:W-:Y:S01]  /*4fc0*/  FMUL.FTZ R59, R119, c[0x0][0x2ec] ;  /* 0x0000bb00773b7a20 */ /* 0x000fe20000410000 */
[----:B------:R-:W-:Y:S01]  /*4fd0*/  IABS R197, R197 ;  /* 0x000000c500c57213 */ /* 0x000fe20000000000 */
[----:B------:R-:W-:Y:S01]  /*4fe0*/  IMAD.IADD R119, R218, 0x1, -R211 ;  /* 0x00000001da777824 */ /* 0x000fe200078e0ad3 */
[----:B------:R-:W2:Y:S01]  /*4ff0*/  I2F R189, R189 ;  /* 0x000000bd00bd7306 */ /* 0x000ea20000201400 */
[----:B------:R-:W-:Y:S01]  /*5000*/  FSEL R64, R64, -INF , !P4 ;  /* 0xff80000040407808 */ /* 0x000fe20006000000 */
[----:B------:R-:W-:Y:S01]  /*5010*/  FMUL.FTZ R126, R126, c[0x0][0x2ec] ;  /* 0x0000bb007e7e7a20 */ /* 0x000fe20000410000 */
[----:B------:R-:W-:Y:S01]  /*5020*/  ISETP.GE.AND P4, PT, R205, UR13, PT ;  /* 0x0000000dcd007c0c */ /* 0x000fe2000bf86270 */
[----:B------:R-:W-:Y:S01]  /*5030*/  FMUL.FTZ R45, R45, c[0x0][0x2ec] ;  /* 0x0000bb002d2d7a20 */ /* 0x000fe20000410000 */
[----:B------:R-:W-:Y:S01]  /*5040*/  IABS R119, R119 ;  /* 0x0000007700777213 */ /* 0x000fe20000000000 */
[----:B------:R-:W-:Y:S01]  /*5050*/  FMUL.FTZ R47, R47, c[0x0][0x2ec] ;  /* 0x0000bb002f2f7a20 */ /* 0x000fe20000410000 */
[----:B-1----:R-:W-:Y:S01]  /*5060*/  IABS R16, R57 ;  /* 0x0000003900107213 */ /* 0x002fe20000000000 */
[----:B------:R1:W-:Y:S01]  /*5070*/  MUFU.TANH R65, R151 ;  /* 0x0000009700417308 */ /* 0x0003e20000002400 */
[----:B---3--:R-:W-:-:S02]  /*5080*/  FFMA.FTZ R112, R193, -UR4, R112 ;  /* 0x80000004c1707c23 */ /* 0x008fc40008010070 */
[C---:B------:R-:W-:Y:S02]  /*5090*/  IMAD.IADD R57, R216.reuse, 0x1, -R201 ;  /* 0x00000001d8397824 */ /* 0x040fe400078e0ac9 */
[----:B------:R-:W-:Y:S02]  /*50a0*/  IMAD.MOV.U32 R171, RZ, RZ, R16 ;  /* 0x000000ffffab7224 */ /* 0x000fe400078e0010 */
[C---:B------:R-:W-:Y:S01]  /*50b0*/  IMAD.IADD R16, R216.reuse, 0x1, -R199 ;  /* 0x00000001d8107824 */ /* 0x040fe200078e0ac7 */
[----:B------:R-:W-:Y:S01]  /*50c0*/  I2F R156, R156 ;  /* 0x0000009c009c7306 */ /* 0x000fe20000201400 */
[----:B--2---:R-:W-:Y:S01]  /*50d0*/  FFMA.FTZ R154, R189, -UR4, R154 ;  /* 0x80000004bd9a7c23 */ /* 0x004fe2000801009a */
[----:B------:R-:W-:Y:S01]  /*50e0*/  IABS R57, R57 ;  /* 0x0000003900397213 */ /* 0x000fe20000000000 */
[----:B------:R-:W-:Y:S01]  /*50f0*/  IMAD.IADD R193, R216, 0x1, -R219 ;  /* 0x00000001d8c17824 */ /* 0x000fe200078e0adb */
[----:B------:R-:W-:Y:S01]  /*5100*/  IABS R16, R16 ;  /* 0x0000001000107213 */ /* 0x000fe20000000000 */
[----:B------:R-:W-:-:S02]  /*5110*/  FMUL.FTZ R36, R36, c[0x0][0x2ec] ;  /* 0x0000bb0024247a20 */ /* 0x000fc40000410000 */
[----:B------:R-:W-:Y:S01]  /*5120*/  FMUL.FTZ R38, R38, c[0x0][0x2ec] ;  /* 0x0000bb0026267a20 */ /* 0x000fe20000410000 */
[----:B------:R-:W2:Y:S01]  /*5130*/  I2F R171, R171 ;  /* 0x000000ab00ab7306 */ /* 0x000ea20000201400 */
[----:B-1----:R-:W-:Y:S01]  /*5140*/  FSEL R151, R112, -INF , !P1 ;  /* 0xff80000070977808 */ /* 0x002fe20004800000 */
[----:B------:R-:W-:Y:S01]  /*5150*/  IMAD.MOV.U32 R169, RZ, RZ, R16 ;  /* 0x000000ffffa97224 */ /* 0x000fe200078e0010 */
[----:B------:R-:W-:Y:S01]  /*5160*/  IABS R193, R193 ;  /* 0x000000c100c17213 */ /* 0x000fe20000000000 */
[----:B------:R-:W-:Y:S02]  /*5170*/  FMUL.FTZ R112, R109, c[0x0][0x2ec] ;  /* 0x0000bb006d707a20 */ /* 0x000fe40000410000 */
[----:B------:R-:W-:Y:S02]  /*5180*/  IMAD.IADD R16, R218, 0x1, -R201 ;  /* 0x00000001da107824 */ /* 0x000fe400078e0ac9 */
[----:B------:R-:W1:Y:S01]  /*5190*/  MUFU.TANH R189, R110 ;  /* 0x0000006e00bd7308 */ /* 0x000e620000002400 */
[----:B------:R-:W-:-:S02]  /*51a0*/  FMUL.FTZ R46, R46, c[0x0][0x2ec] ;  /* 0x0000bb002e2e7a20 */ /* 0x000fc40000410000 */
[----:B------:R-:W-:Y:S01]  /*51b0*/  IABS R16, R16 ;  /* 0x0000001000107213 */ /* 0x000fe20000000000 */
[----:B------:R-:W-:Y:S02]  /*51c0*/  FMUL.FTZ R51, R51, c[0x0][0x2ec] ;  /* 0x0000bb0033337a20 */ /* 0x000fe40000410000 */
[----:B------:R-:W-:Y:S02]  /*51d0*/  FMUL.FTZ R12, R22, c[0x0][0x2ec] ;  /* 0x0000bb00160c7a20 */ /* 0x000fe40000410000 */
[----:B------:R-:W-:Y:S01]  /*51e0*/  MUFU.TANH R199, R152 ;  /* 0x0000009800c77308 */ /* 0x000fe20000002400 */
[----:B--2---:R-:W-:Y:S02]  /*51f0*/  FFMA.FTZ R109, R171, -UR4, R108 ;  /* 0x80000004ab6d7c23 */ /* 0x004fe4000801006c */
[----:B------:R-:W-:Y:S02]  /*5200*/  FFMA.FTZ R171, R118, -UR4, R65 ;  /* 0x8000000476ab7c23 */ /* 0x000fe40008010041 */
[----:B------:R-:W-:-:S02]  /*5210*/  IMAD.IADD R65, R218, 0x1, -R215 ;  /* 0x00000001da417824 */ /* 0x000fc400078e0ad7 */
[----:B------:R-:W-:Y:S01]  /*5220*/  IMAD.IADD R118, R230, 0x1, -R221 ;  /* 0x00000001e6767824 */ /* 0x000fe200078e0add */
[----:B------:R-:W2:Y:S01]  /*5230*/  I2F R175, R175 ;  /* 0x000000af00af7306 */ /* 0x000ea20000201400 */
[----:B-1----:R-:W-:Y:S01]  /*5240*/  FFMA.FTZ R110, R156, -UR4, R189 ;  /* 0x800000049c6e7c23 */ /* 0x002fe200080100bd */
[----:B------:R-:W-:Y:S01]  /*5250*/  IABS R65, R65 ;  /* 0x0000004100417213 */ /* 0x000fe20000000000 */
[--C-:B------:R-:W-:Y:S01]  /*5260*/  IMAD.IADD R156, R218, 0x1, -R221.reuse ;  /* 0x00000001da9c7824 */ /* 0x100fe200078e0add */
[----:B------:R-:W-:Y:S01]  /*5270*/  FSEL R189, R113, -INF , !P0 ;  /* 0xff80000071bd7808 */ /* 0x000fe20004000000 */
[----:B------:R-:W-:Y:S01]  /*5280*/  FMUL.FTZ R113, R146, c[0x0][0x2ec] ;  /* 0x0000bb0092717a20 */ /* 0x000fe20000410000 */
[----:B------:R-:W-:Y:S01]  /*5290*/  FSEL R110, R110, -INF , !P0 ;  /* 0xff8000006e6e7808 */ /* 0x000fe20004000000 */
[----:B------:R-:W-:Y:S01]  /*52a0*/  FMUL.FTZ R146, R147, c[0x0][0x2ec] ;  /* 0x0000bb0093927a20 */ /* 0x000fe20000410000 */
[----:B------:R-:W1:Y:S01]  /*52b0*/  I2F R173, R173 ;  /* 0x000000ad00ad7306 */ /* 0x000e620000201400 */
[----:B------:R-:W-:Y:S01]  /*52c0*/  FSEL R147, R202, -INF , !P6 ;  /* 0xff800000ca937808 */ /* 0x000fe20007000000 */
[----:B------:R-:W-:Y:S01]  /*52d0*/  FMUL.FTZ R13, R40, c[0x0][0x2ec] ;  /* 0x0000bb00280d7a20 */ /* 0x000fe20000410000 */
[----:B------:R-:W-:Y:S01]  /*52e0*/  FSEL R171, R171, -INF , !P6 ;  /* 0xff800000abab7808 */ /* 0x000fe20007000000 */
[----:B------:R-:W-:Y:S01]  /*52f0*/  FMUL.FTZ R14, R41, c[0x0][0x2ec] ;  /* 0x0000bb00290e7a20 */ /* 0x000fe20000410000 */
[----:B------:R-:W-:Y:S01]  /*5300*/  IADD3 R202, -R225, R216, RZ ;  /* 0x000000d8e1ca7210 */ /* 0x000fe20007ffe1ff */
[----:B------:R-:W-:Y:S01]  /*5310*/  FMUL.FTZ R8, R42, c[0x0][0x2ec] ;  /* 0x0000bb002a087a20 */ /* 0x000fe20000410000 */
[----:B------:R-:W-:Y:S01]  /*5320*/  IABS R156, R156 ;  /* 0x0000009c009c7213 */ /* 0x000fe20000000000 */
[----:B------:R-:W-:Y:S01]  /*5330*/  I2F R169, R169 ;  /* 0x000000a900a97306 */ /* 0x000fe20000201400 */
[----:B--2---:R-:W-:Y:S01]  /*5340*/  FFMA.FTZ R114, R175, -UR4, R114 ;  /* 0x80000004af727c23 */ /* 0x004fe20008010072 */
[----:B------:R-:W-:Y:S01]  /*5350*/  FSEL R175, R224, -INF , !P2 ;  /* 0xff800000e0af7808 */ /* 0x000fe20005000000 */
[----:B------:R-:W-:Y:S01]  /*5360*/  FMUL.FTZ R9, R43, c[0x0][0x2ec] ;  /* 0x0000bb002b097a20 */ /* 0x000fe20000410000 */
[----:B------:R-:W-:Y:S01]  /*5370*/  IABS R118, R118 ;  /* 0x0000007600767213 */ /* 0x000fe20000000000 */
[----:B------:R-:W-:Y:S01]  /*5380*/  FMUL.FTZ R11, R32, c[0x0][0x2ec] ;  /* 0x0000bb00200b7a20 */ /* 0x000fe20000410000 */
[----:B------:R-:W-:Y:S01]  /*5390*/  FSEL R148, R114, -INF , !P2 ;  /* 0xff80000072947808 */ /* 0x000fe20005000000 */
[----:B------:R-:W-:Y:S01]  /*53a0*/  FMUL.FTZ R114, R150, c[0x0][0x2ec] ;  /* 0x0000bb0096727a20 */ /* 0x000fe20000410000 */
[----:B------:R-:W2:Y:S01]  /*53b0*/  MUFU.TANH R112, R112 ;  /* 0x0000007000707308 */ /* 0x000ea20000002400 */
[----:B-1----:R-:W-:Y:S01]  /*53c0*/  FFMA.FTZ R149, R173, -UR4, R226 ;  /* 0x80000004ad957c23 */ /* 0x002fe200080100e2 */
[----:B------:R-:W-:Y:S01]  /*53d0*/  FSEL R173, R154, -INF , !P1 ;  /* 0xff8000009aad7808 */ /* 0x000fe20004800000 */
[----:B------:R-:W-:Y:S01]  /*53e0*/  IMAD.IADD R154, R216, 0x1, -R221 ;  /* 0x00000001d89a7824 */ /* 0x000fe200078e0add */
[----:B------:R-:W-:Y:S01]  /*53f0*/  IABS R202, R202 ;  /* 0x000000ca00ca7213 */ /* 0x000fe20000000000 */
[----:B------:R-:W-:Y:S01]  /*5400*/  FMUL.FTZ R15, R33, c[0x0][0x2ec] ;  /* 0x0000bb00210f7a20 */ /* 0x000fe20000410000 */
[----:B------:R-:W-:Y:S01]  /*5410*/  FSEL R149, R149, -INF , !P2 ;  /* 0xff80000095957808 */ /* 0x000fe20005000000 */
[----:B------:R-:W-:Y:S01]  /*5420*/  FMUL.FTZ R34, R34, c[0x0][0x2ec] ;  /* 0x0000bb0022227a20 */ /* 0x000fe20000410000 */
[----:B------:R-:W1:Y:S01]  /*5430*/  I2F R205, R197 ;  /* 0x000000c500cd7306 */ /* 0x000e620000201400 */
[----:B------:R-:W-:Y:S01]  /*5440*/  IABS R154, R154 ;  /* 0x0000009a009a7213 */ /* 0x000fe20000000000 */
[----:B------:R-:W-:-:S06]  /*5450*/  FMUL.FTZ R35, R35, c[0x0][0x2ec] ;  /* 0x0000bb0023237a20 */ /* 0x000fcc0000410000 */
[----:B------:R3:W4:Y:S01]  /*5460*/  MUFU.TANH R197, R153 ;  /* 0x0000009900c57308 */ /* 0x0007220000002400 */
[----:B--2---:R-:W-:Y:S02]  /*5470*/  FFMA.FTZ R108, R169, -UR4, R112 ;  /* 0x80000004a96c7c23 */ /* 0x004fe40008010070 */
[----:B------:R-:W-:-:S05]  /*5480*/  IMAD.IADD R112, R216, 0x1, -R215 ;  /* 0x00000001d8707824 */ /* 0x000fca00078e0ad7 */
[----:B------:R2:W-:Y:S01]  /*5490*/  I2F R224, R65 ;  /* 0x0000004100e07306 */ /* 0x0005e20000201400 */
[----:B------:R-:W-:Y:S01]  /*54a0*/  IABS R112, R112 ;  /* 0x0000007000707213 */ /* 0x000fe20000000000 */
[----:B-1----:R-:W-:Y:S02]  /*54b0*/  FFMA.FTZ R205, R205, -UR4, R96 ;  /* 0x80000004cdcd7c23 */ /* 0x002fe40008010060 */
[----:B------:R-:W-:Y:S02]  /*54c0*/  FMUL.FTZ R96, R132, c[0x0][0x2ec] ;  /* 0x0000bb0084607a20 */ /* 0x000fe40000410000 */
[----:B---3--:R-:W-:Y:S02]  /*54d0*/  FFMA.FTZ R153, R192, -UR4, R199 ;  /* 0x80000004c0997c23 */ /* 0x008fe400080100c7 */
[----:B------:R-:W1:Y:S01]  /*54e0*/  I2F R0, R0 ;  /* 0x0000000000007306 */ /* 0x000e620000201400 */
[----:B------:R-:W-:Y:S02]  /*54f0*/  FMUL.FTZ R192, R144, c[0x0][0x2ec] ;  /* 0x0000bb0090c07a20 */ /* 0x000fe40000410000 */
[----:B------:R-:W-:Y:S01]  /*5500*/  FMUL.FTZ R144, R145, c[0x0][0x2ec] ;  /* 0x0000bb0091907a20 */ /* 0x000fe20000410000 */
[----:B------:R-:W-:Y:S01]  /*5510*/  FSEL R145, R108, -INF , !P6 ;  /* 0xff8000006c917808 */ /* 0x000fe20007000000 */
[----:B------:R-:W-:Y:S01]  /*5520*/  FMUL.FTZ R108, R105, c[0x0][0x2ec] ;  /* 0x0000bb00696c7a20 */ /* 0x000fe20000410000 */
[----:B------:R-:W-:Y:S01]  /*5530*/  FSEL R153, R153, -INF , !P2 ;  /* 0xff80000099997808 */ /* 0x000fe20005000000 */
[----:B------:R-:W-:Y:S01]  /*5540*/  FMUL.FTZ R105, R107, c[0x0][0x2ec] ;  /* 0x0000bb006b697a20 */ /* 0x000fe20000410000 */
[----:B--2---:R-:W-:Y:S01]  /*5550*/  FSEL R65, R109, -INF , !P0 ;  /* 0xff8000006d417808 */ /* 0x004fe20004000000 */
[----:B------:R-:W-:Y:S01]  /*5560*/  IMAD.IADD R109, R230, 0x1, -R215 ;  /* 0x00000001e66d7824 */ /* 0x000fe200078e0ad7 */
[----:B------:R-:W2:Y:S01]  /*5570*/  MUFU.TANH R59, R59 ;  /* 0x0000003b003b7308 */ /* 0x000ea20000002400 */
[----:B------:R-:W-:Y:S01]  /*5580*/  ISETP.GE.AND P2, PT, R211, UR13, PT ;  /* 0x0000000dd3007c0c */ /* 0x000fe2000bf46270 */
[----:B----4-:R-:W-:-:S02]  /*5590*/  FFMA.FTZ R155, R194, -UR4, R197 ;  /* 0x80000004c29b7c23 */ /* 0x010fc400080100c5 */
[----:B------:R-:W-:Y:S01]  /*55a0*/  IABS R109, R109 ;  /* 0x0000006d006d7213 */ /* 0x000fe20000000000 */
[----:B------:R-:W-:Y:S02]  /*55b0*/  IMAD.IADD R194, R218, 0x1, -R61 ;  /* 0x00000001dac27824 */ /* 0x000fe400078e0a3d */
[----:B-1----:R-:W-:Y:S01]  /*55c0*/  FFMA.FTZ R0, R0, -UR4, R117 ;  /* 0x8000000400007c23 */ /* 0x002fe20008010075 */
[----:B------:R-:W-:Y:S01]  /*55d0*/  I2F R16, R16 ;  /* 0x0000001000107306 */ /* 0x000fe20000201400 */
[----:B------:R-:W-:Y:S01]  /*55e0*/  IADD3 R117, -R211, R216, RZ ;  /* 0x000000d8d3757210 */ /* 0x000fe20007ffe1ff */
[----:B------:R-:W-:Y:S01]  /*55f0*/  IMAD.IADD R197, R218, 0x1, -R219 ;  /* 0x00000001dac57824 */ /* 0x000fe200078e0adb */
[----:B------:R-:W-:Y:S01]  /*5600*/  FSEL R155, R155, -INF , !P1 ;  /* 0xff8000009b9b7808 */ /* 0x000fe20004800000 */
[----:B------:R-:W-:Y:S01]  /*5610*/  IMAD.IADD R199, R230, 0x1, -R227 ;  /* 0x00000001e6c77824 */ /* 0x000fe200078e0ae3 */
[----:B------:R-:W-:Y:S02]  /*5620*/  FSEL R0, R0, -INF , !P3 ;  /* 0xff80000000007808 */ /* 0x000fe40005800000 */
[----:B------:R-:W-:Y:S01]  /*5630*/  IABS R117, R117 ;  /* 0x0000007500757213 */ /* 0x000fe20000000000 */
[----:B------:R-:W1:Y:S01]  /*5640*/  MUFU.TANH R113, R113 ;  /* 0x0000007100717308 */ /* 0x000e620000002400 */
[----:B--2---:R-:W-:Y:S01]  /*5650*/  FFMA.FTZ R222, R222, -UR4, R59 ;  /* 0x80000004dede7c23 */ /* 0x004fe2000801003b */
[----:B------:R-:W-:-:S02]  /*5660*/  IADD3 R59, -R209, R218, RZ ;  /* 0x000000dad13b7210 */ /* 0x000fc40007ffe1ff */
[----:B------:R-:W-:Y:S02]  /*5670*/  IABS R194, R194 ;  /* 0x000000c200c27213 */ /* 0x000fe40000000000 */
[----:B------:R-:W-:Y:S02]  /*5680*/  FSEL R152, R222, -INF , !P3 ;  /* 0xff800000de987808 */ /* 0x000fe40005800000 */
[----:B------:R-:W2:Y:S01]  /*5690*/  I2F R191, R57 ;  /* 0x0000003900bf7306 */ /* 0x000ea20000201400 */
[----:B------:R-:W-:Y:S02]  /*56a0*/  ISETP.GE.AND P3, PT, R209, UR13, PT ;  /* 0x0000000dd1007c0c */ /* 0x000fe4000bf66270 */
[----:B------:R-:W-:Y:S02]  /*56b0*/  IADD3 R222, -R217, R218, RZ ;  /* 0x000000dad9de7210 */ /* 0x000fe40007ffe1ff */
[----:B------:R-:W-:Y:S02]  /*56c0*/  IABS R59, R59 ;  /* 0x0000003b003b7213 */ /* 0x000fe40000000000 */
[----:B------:R-:W-:Y:S01]  /*56d0*/  IABS R222, R222 ;  /* 0x000000de00de7213 */ /* 0x000fe20000000000 */
[----:B------:R-:W3:Y:S01]  /*56e0*/  I2F R163, R163 ;  /* 0x000000a300a37306 */ /* 0x000ee20000201400 */
[----:B-1----:R-:W-:Y:S01]  /*56f0*/  FFMA.FTZ R16, R16, -UR4, R113 ;  /* 0x8000000410107c23 */ /* 0x002fe20008010071 */
[----:B------:R-:W-:-:S02]  /*5700*/  IABS R197, R197 ;  /* 0x000000c500c57213 */ /* 0x000fc40000000000 */
[----:B------:R-:W-:Y:S02]  /*5710*/  IABS R199, R199 ;  /* 0x000000c700c77213 */ /* 0x000fe40000000000 */
[----:B------:R-:W-:Y:S02]  /*5720*/  IADD3 R113, -R183, R218, RZ ;  /* 0x000000dab7717210 */ /* 0x000fe40007ffe1ff */
[----:B------:R-:W1:Y:S01]  /*5730*/  MUFU.TANH R192, R192 ;  /* 0x000000c000c07308 */ /* 0x000e620000002400 */
[----:B--2---:R-:W-:Y:S01]  /*5740*/  FFMA.FTZ R104, R191, -UR4, R104 ;  /* 0x80000004bf687c23 */ /* 0x004fe20008010068 */
[----:B------:R-:W-:Y:S01]  /*5750*/  IABS R113, R113 ;  /* 0x0000007100717213 */ /* 0x000fe20000000000 */
[C---:B------:R-:W-:Y:S02]  /*5760*/  IMAD.IADD R57, R230.reuse, 0x1, -R209 ;  /* 0x00000001e6397824 */ /* 0x040fe400078e0ad1 */
[----:B------:R-:W-:-:S03]  /*5770*/  IMAD.IADD R209, R230, 0x1, -R61 ;  /* 0x00000001e6d17824 */ /* 0x000fc600078e0a3d */
[----:B------:R2:W4:Y:S01]  /*5780*/  I2F R226, R109 ;  /* 0x0000006d00e27306 */ /* 0x0005220000201400 */
[----:B---3--:R-:W-:Y:S01]  /*5790*/  FFMA.FTZ R106, R163, -UR4, R106 ;  /* 0x80000004a36a7c23 */ /* 0x008fe2000801006a */
[----:B------:R-:W-:Y:S02]  /*57a0*/  FSEL R163, R16, -INF , !P5 ;  /* 0xff80000010a37808 */ /* 0x000fe40006800000 */
[----:B------:R-:W-:Y:S02]  /*57b0*/  IABS R57, R57 ;  /* 0x0000003900397213 */ /* 0x000fe40000000000 */
[----:B------:R-:W-:Y:S01]  /*57c0*/  FSEL R16, R106, -INF , !P5 ;  /* 0xff8000006a107808 */ /* 0x000fe20006800000 */
[----:B------:R-:W-:Y:S01]  /*57d0*/  FMUL.FTZ R106, R142, c[0x0][0x2ec] ;  /* 0x0000bb008e6a7a20 */ /* 0x000fe20000410000 */
[----:B------:R-:W3:Y:S01]  /*57e0*/  I2F R228, R112 ;  /* 0x0000007000e47306 */ /* 0x000ee20000201400 */
[----:B-1----:R-:W-:Y:S01]  /*57f0*/  FFMA.FTZ R192, R203, -UR4, R192 ;  /* 0x80000004cbc07c23 */ /* 0x002fe200080100c0 */
[----:B------:R-:W-:Y:S01]  /*5800*/  IABS R209, R209 ;  /* 0x000000d100d17213 */ /* 0x000fe20000000000 */
[----:B------:R-:W-:-:S03]  /*5810*/  FMUL.FTZ R142, R143, c[0x0][0x2ec] ;  /* 0x0000bb008f8e7a20 */ /* 0x000fc60000410000 */
[----:B------:R-:W-:Y:S01]  /*5820*/  FSEL R107, R192, -INF , !P5 ;  /* 0xff800000c06b7808 */ /* 0x000fe20006800000 */
[----:B------:R-:W-:Y:S01]  /*5830*/  IMAD.IADD R192, R216, 0x1, -R187 ;  /* 0x00000001d8c07824 */ /* 0x000fe200078e0abb */
[----:B------:R-:W-:Y:S01]  /*5840*/  I2F R195, R195 ;  /* 0x000000c300c37306 */ /* 0x000fe20000201400 */
[----:B--2---:R-:W-:Y:S02]  /*5850*/  IMAD.IADD R109, R218, 0x1, -R225 ;  /* 0x00000001da6d7824 */ /* 0x004fe400078e0ae1 */
[----:B----4-:R-:W-:Y:S01]  /*5860*/  FFMA.FTZ R99, R226, -UR4, R99 ;  /* 0x80000004e2637c23 */ /* 0x010fe20008010063 */
[----:B------:R-:W-:Y:S02]  /*5870*/  IABS R192, R192 ;  /* 0x000000c000c07213 */ /* 0x000fe40000000000 */
[----:B------:R-:W-:Y:S02]  /*5880*/  IABS R109, R109 ;  /* 0x0000006d006d7213 */ /* 0x000fe40000000000 */
[----:B------:R-:W1:Y:S01]  /*5890*/  MUFU.TANH R114, R114 ;  /* 0x0000007200727308 */ /* 0x000e620000002400 */
[----:B---3--:R-:W-:-:S07]  /*58a0*/  FFMA.FTZ R97, R228, -UR4, R97 ;  /* 0x80000004e4617c23 */ /* 0x008fce0008010061 */
[----:B------:R-:W-:Y:S08]  /*58b0*/  I2F R112, R109 ;  /* 0x0000006d00707306 */ /* 0x000ff00000201400 */
[----:B------:R2:W3:Y:S01]  /*58c0*/  MUFU.TANH R109, R144 ;  /* 0x00000090006d7308 */ /* 0x0004e20000002400 */
[----:B-1----:R-:W-:-:S05]  /*58d0*/  FFMA.FTZ R114, R195, -UR4, R114 ;  /* 0x80000004c3727c23 */ /* 0x002fca0008010072 */
[----:B------:R-:W-:Y:S01]  /*58e0*/  FSEL R169, R114, -INF , !P0 ;  /* 0xff80000072a97808 */ /* 0x000fe20004000000 */
[----:B------:R-:W-:Y:S01]  /*58f0*/  IMAD.IADD R114, R230, 0x1, -R223 ;  /* 0x00000001e6727824 */ /* 0x000fe200078e0adf */
[----:B------:R1:W-:Y:S01]  /*5900*/  I2F R161, R56 ;  /* 0x0000003800a17306 */ /* 0x0003e20000201400 */
[----:B------:R-:W-:Y:S01]  /*5910*/  ISETP.GE.AND P0, PT, R215, UR13, PT ;  /* 0x0000000dd7007c0c */ /* 0x000fe2000bf06270 */
[----:B------:R-:W-:Y:S02]  /*5920*/  IMAD.IADD R215, R216, 0x1, -R217 ;  /* 0x00000001d8d77824 */ /* 0x000fe400078e0ad9 */
[----:B------:R-:W-:Y:S02]  /*5930*/  IABS R114, R114 ;  /* 0x0000007200727213 */ /* 0x000fe40000000000 */
[----:B------:R-:W-:Y:S02]  /*5940*/  FSEL R94, R97, -INF , !P0 ;  /* 0xff800000615e7808 */ /* 0x000fe40004000000 */
[----:B--2---:R-:W-:Y:S01]  /*5950*/  FSEL R144, R111, -INF , !P6 ;  /* 0xff8000006f907808 */ /* 0x004fe20007000000 */
[----:B------:R-:W-:Y:S01]  /*5960*/  I2F R58, R58 ;  /* 0x0000003a003a7306 */ /* 0x000fe20000201400 */
[----:B------:R-:W-:Y:S01]  /*5970*/  FSEL R111, R104, -INF , !P5 ;  /* 0xff800000686f7808 */ /* 0x000fe20006800000 */
[----:B---3--:R-:W-:Y:S01]  /*5980*/  FFMA.FTZ R109, R204, -UR4, R109 ;  /* 0x80000004cc6d7c23 */ /* 0x008fe2000801006d */
[----:B------:R-:W-:Y:S01]  /*5990*/  ISETP.GE.AND P5, PT, R61, UR13, PT ;  /* 0x0000000d3d007c0c */ /* 0x000fe2000bfa6270 */
[----:B------:R-:W-:Y:S01]  /*59a0*/  FMUL.FTZ R204, R128, c[0x0][0x2ec] ;  /* 0x0000bb0080cc7a20 */ /* 0x000fe20000410000 */
[----:B------:R-:W-:Y:S01]  /*59b0*/  IABS R215, R215 ;  /* 0x000000d700d77213 */ /* 0x000fe20000000000 */
[----:B------:R-:W-:Y:S01]  /*59c0*/  FMUL.FTZ R128, R130, c[0x0][0x2ec] ;  /* 0x0000bb0082807a20 */ /* 0x000fe20000410000 */
[----:B------:R-:W-:Y:S01]  /*59d0*/  ISETP.GE.AND P6, PT, R217, UR13, PT ;  /* 0x0000000dd9007c0c */ /* 0x000fe2000bfc6270 */
[----:B-1----:R-:W-:Y:S01]  /*59e0*/  IMAD.IADD R56, R230, 0x1, -R211 ;  /* 0x00000001e6387824 */ /* 0x002fe200078e0ad3 */
[----:B------:R-:W-:Y:S01]  /*59f0*/  IADD3 R211, -R61, R216, RZ ;  /* 0x000000d83dd37210 */ /* 0x000fe20007ffe1ff */
[----:B------:R-:W-:Y:S01]  /*5a00*/  FMUL.FTZ R61, R100, c[0x0][0x2ec] ;  /* 0x0000bb00643d7a20 */ /* 0x000fe20000410000 */
[----:B------:R-:W-:Y:S01]  /*5a10*/  I2F R57, R57 ;  /* 0x0000003900397306 */ /* 0x000fe20000201400 */
[----:B------:R-:W-:Y:S01]  /*5a20*/  FMUL.FTZ R100, R102, c[0x0][0x2ec] ;  /* 0x0000bb0066647a20 */ /* 0x000fe20000410000 */
[----:B------:R-:W-:Y:S01]  /*5a30*/  IABS R211, R211 ;  /* 0x000000d300d37213 */ /* 0x000fe20000000000 */
[----:B------:R-:W-:Y:S01]  /*5a40*/  IMAD.IADD R102, R230, 0x1, -R225 ;  /* 0x00000001e6667824 */ /* 0x000fe200078e0ae1 */
[----:B------:R-:W-:Y:S01]  /*5a50*/  IABS R56, R56 ;  /* 0x0000003800387213 */ /* 0x000fe20000000000 */
[----:B------:R-:W-:Y:S01]  /*5a60*/  FMUL.FTZ R130, R88, c[0x0][0x2ec] ;  /* 0x0000bb0058827a20 */ /* 0x000fe20000410000 */
[----:B------:R-:W-:Y:S01]  /*5a70*/  FSEL R191, R109, -INF , !P4 ;  /* 0xff8000006dbf7808 */ /* 0x000fe20006000000 */
[----:B------:R-:W-:Y:S01]  /*5a80*/  FMUL.FTZ R88, R125, c[0x0][0x2ec] ;  /* 0x0000bb007d587a20 */ /* 0x000fe20000410000 */
[----:B------:R-:W1:Y:S01]  /*5a90*/  MUFU.TANH R61, R61 ;  /* 0x0000003d003d7308 */ /* 0x000e620000002400 */
[----:B------:R-:W-:-:S02]  /*5aa0*/  IABS R102, R102 ;  /* 0x0000006600667213 */ /* 0x000fc40000000000 */
[----:B------:R-:W-:Y:S01]  /*5ab0*/  FSEL R242, R99, -INF , !P0 ;  /* 0xff80000063f27808 */ /* 0x000fe20004000000 */
[----:B------:R-:W-:Y:S02]  /*5ac0*/  IMAD.IADD R99, R218, 0x1, -R245 ;  /* 0x00000001da637824 */ /* 0x000fe400078e0af5 */
[----:B------:R-:W-:Y:S02]  /*5ad0*/  IMAD.MOV.U32 R203, RZ, RZ, R102 ;  /* 0x000000ffffcb7224 */ /* 0x000fe400078e0066 */
[----:B------:R-:W2:Y:S01]  /*5ae0*/  MUFU.TANH R100, R100 ;  /* 0x0000006400647308 */ /* 0x000ea20000002400 */
[----:B------:R-:W-:-:S07]  /*5af0*/  IABS R99, R99 ;  /* 0x0000006300637213 */ /* 0x000fce0000000000 */
[----:B------:R-:W3:Y:S01]  /*5b00*/  I2F R190, R190 ;  /* 0x000000be00be7306 */ /* 0x000ee20000201400 */
[----:B-1----:R-:W-:-:S07]  /*5b10*/  FFMA.FTZ R58, R58, -UR4, R61 ;  /* 0x800000043a3a7c23 */ /* 0x002fce000801003d */
[----:B------:R-:W1:Y:S01]  /*5b20*/  MUFU.TANH R195, R146 ;  /* 0x0000009200c37308 */ /* 0x000e620000002400 */
[----:B--2---:R-:W-:Y:S01]  /*5b30*/  FFMA.FTZ R100, R57, -UR4, R100 ;  /* 0x8000000439647c23 */ /* 0x004fe20008010064 */
[----:B------:R-:W-:-:S04]  /*5b40*/  FSEL R57, R58, -INF , !P3 ;  /* 0xff8000003a397808 */ /* 0x000fc80005800000 */
[----:B------:R-:W-:Y:S02]  /*5b50*/  FSEL R58, R100, -INF , !P3 ;  /* 0xff800000643a7808 */ /* 0x000fe40005800000 */
[----:B------:R-:W-:Y:S01]  /*5b60*/  I2F R158, R158 ;  /* 0x0000009e009e7306 */ /* 0x000fe20000201400 */
[----:B---3--:R-:W-:Y:S01]  /*5b70*/  FFMA.FTZ R115, R190, -UR4, R115 ;  /* 0x80000004be737c23 */ /* 0x008fe20008010073 */
[----:B------:R-:W-:-:S04]  /*5b80*/  IADD3 R190, -R219, R230, RZ ;  /* 0x000000e6dbbe7210 */ /* 0x000fc80007ffe1ff */
[----:B------:R-:W-:Y:S02]  /*5b90*/  FSEL R150, R115, -INF , !P1 ;  /* 0xff80000073967808 */ /* 0x000fe40004800000 */
[----:B------:R-:W2:Y:S01]  /*5ba0*/  MUFU.TANH R105, R105 ;  /* 0x0000006900697308 */ /* 0x000ea20000002400 */
[C---:B------:R-:W-:Y:S01]  /*5bb0*/  ISETP.GE.AND P1, PT, R213.reuse, UR13, PT ;  /* 0x0000000dd5007c0c */ /* 0x040fe2000bf26270 */
[----:B-1----:R-:W-:Y:S01]  /*5bc0*/  FFMA.FTZ R62, R62, -UR4, R195 ;  /* 0x800000043e3e7c23 */ /* 0x002fe200080100c3 */
[----:B------:R-:W-:Y:S01]  /*5bd0*/  IADD3 R115, -R213, R230, RZ ;  /* 0x000000e6d5737210 */ /* 0x000fe20007ffe1ff */
[----:B------:R-:W-:Y:S01]  /*5be0*/  IMAD.IADD R213, R230, 0x1, -R217 ;  /* 0x00000001e6d57824 */ /* 0x000fe200078e0ad9 */
[----:B------:R-:W-:Y:S01]  /*5bf0*/  FSEL R132, R205, -INF , !P1 ;  /* 0xff800000cd847808 */ /* 0x000fe20004800000 */
[----:B------:R-:W-:Y:S01]  /*5c00*/  IMAD.IADD R195, R218, 0x1, -R187 ;  /* 0x00000001dac37824 */ /* 0x000fe200078e0abb */
[----:B------:R-:W-:Y:S01]  /*5c10*/  IABS R115, R115 ;  /* 0x0000007300737213 */ /* 0x000fe20000000000 */
[----:B------:R-:W1:Y:S01]  /*5c20*/  MUFU.TANH R108, R108 ;  /* 0x0000006c006c7308 */ /* 0x000e620000002400 */
[----:B------:R-:W-:Y:S01]  /*5c30*/  IABS R213, R213 ;  /* 0x000000d500d57213 */ /* 0x000fe20000000000 */
[----:B------:R-:W-:Y:S01]  /*5c40*/  FMUL.FTZ R205, R80, c[0x0][0x2ec] ;  /* 0x0000bb0050cd7a20 */ /* 0x000fe20000410000 */
[----:B------:R-:W-:Y:S01]  /*5c50*/  IABS R190, R190 ;  /* 0x000000be00be7213 */ /* 0x000fe20000000000 */
[----:B------:R-:W-:Y:S01]  /*5c60*/  FMUL.FTZ R80, R52, c[0x0][0x2ec] ;  /* 0x0000bb0034507a20 */ /* 0x000fe20000410000 */
[----:B------:R-:W-:Y:S01]  /*5c70*/  IABS R195, R195 ;  /* 0x000000c300c37213 */ /* 0x000fe20000000000 */
[----:B------:R-:W-:-:S02]  /*5c80*/  FMUL.FTZ R52, R55, c[0x0][0x2ec] ;  /* 0x0000bb0037347a20 */ /* 0x000fc40000410000 */
[----:B------:R-:W-:Y:S01]  /*5c90*/  I2F R117, R117 ;  /* 0x0000007500757306 */ /* 0x000fe20000201400 */
[----:B--2---:R-:W-:Y:S01]  /*5ca0*/  FFMA.FTZ R105, R158, -UR4, R105 ;  /* 0x800000049e697c23 */ /* 0x004fe20008010069 */
[----:B------:R-:W-:Y:S01]  /*5cb0*/  IADD3 R158, -R187, R230, RZ ;  /* 0x000000e6bb9e7210 */ /* 0x000fe20007ffe1ff */
[----:B------:R-:W-:Y:S02]  /*5cc0*/  FMUL.FTZ R55, R44, c[0x0][0x2ec] ;  /* 0x0000bb002c377a20 */ /* 0x000fe40000410000 */
[----:B------:R-:W-:Y:S01]  /*5cd0*/  FMUL.FTZ R44, R69, c[0x0][0x2ec] ;  /* 0x0000bb00452c7a20 */ /* 0x000fe20000410000 */
[----:B------:R-:W-:Y:S01]  /*5ce0*/  IABS R158, R158 ;  /* 0x0000009e009e7213 */ /* 0x000fe20000000000 */
[----:B------:R-:W-:Y:S01]  /*5cf0*/  IMAD.IADD R146, R230, 0x1, -R237 ;  /* 0x00000001e6927824 */ /* 0x000fe200078e0aed */
[----:B------:R-:W2:Y:S01]  /*5d00*/  MUFU.TANH R100, R101 ;  /* 0x0000006500647308 */ /* 0x000ea20000002400 */
[----:B-1----:R-:W-:Y:S01]  /*5d10*/  FFMA.FTZ R108, R161, -UR4, R108 ;  /* 0x80000004a16c7c23 */ /* 0x002fe2000801006c */
[----:B------:R-:W-:-:S02]  /*5d20*/  FSEL R161, R62, -INF , !P4 ;  /* 0xff8000003ea17808 */ /* 0x000fc40006000000 */
[----:B------:R-:W-:Y:S01]  /*5d30*/  FSEL R62, R105, -INF , !P4 ;  /* 0xff800000693e7808 */ /* 0x000fe20006000000 */
[----:B------:R-:W-:Y:S01]  /*5d40*/  FMUL.FTZ R105, R141, c[0x0][0x2ec] ;  /* 0x0000bb008d697a20 */ /* 0x000fe20000410000 */
[----:B------:R-:W-:Y:S01]  /*5d50*/  FSEL R109, R108, -INF , !P4 ;  /* 0xff8000006c6d7808 */ /* 0x000fe20006000000 */
[----:B------:R-:W-:Y:S01]  /*5d60*/  IMAD.IADD R108, R216, 0x1, -R183 ;  /* 0x00000001d86c7824 */ /* 0x000fe200078e0ab7 */
[----:B------:R-:W-:Y:S01]  /*5d70*/  I2F R215, R215 ;  /* 0x000000d700d77306 */ /* 0x000fe20000201400 */
[----:B------:R-:W-:Y:S01]  /*5d80*/  ISETP.GE.AND P4, PT, R219, UR13, PT ;  /* 0x0000000ddb007c0c */ /* 0x000fe2000bf86270 */
[----:B------:R-:W-:Y:S01]  /*5d90*/  FMUL.FTZ R219, R86, c[0x0][0x2ec] ;  /* 0x0000bb0056db7a20 */ /* 0x000fe20000410000 */
[----:B------:R-:W-:Y:S01]  /*5da0*/  IABS R146, R146 ;  /* 0x0000009200927213 */ /* 0x000fe20000000000 */
[----:B------:R-:W-:Y:S01]  /*5db0*/  FMUL.FTZ R86, R122, c[0x0][0x2ec] ;  /* 0x0000bb007a567a20 */ /* 0x000fe20000410000 */
[----:B------:R-:W-:-:S03]  /*5dc0*/  IABS R108, R108 ;  /* 0x0000006c006c7213 */ /* 0x000fc60000000000 */
[----:B------:R-:W1:Y:S01]  /*5dd0*/  MUFU.TANH R104, R140 ;  /* 0x0000008c00687308 */ /* 0x000e620000002400 */
[----:B--2---:R-:W-:Y:S01]  /*5de0*/  FFMA.FTZ R141, R117, -UR4, R100 ;  /* 0x80000004758d7c23 */ /* 0x004fe20008010064 */
[----:B------:R-:W-:Y:S01]  /*5df0*/  IADD3 R100, -R227, R216, RZ ;  /* 0x000000d8e3647210 */ /* 0x000fe20007ffe1ff */
[----:B------:R-:W-:Y:S02]  /*5e00*/  IMAD.IADD R117, R230, 0x1, -R231 ;  /* 0x00000001e6757824 */ /* 0x000fe400078e0ae7 */
[----:B------:R-:W-:Y:S01]  /*5e10*/  IMAD.IADD R101, R216, 0x1, -R235 ;  /* 0x00000001d8657824 */ /* 0x000fe200078e0aeb */
[----:B------:R-:W-:Y:S02]  /*5e20*/  IABS R100, R100 ;  /* 0x0000006400647213 */ /* 0x000fe40000000000 */
[----:B------:R-:W2:Y:S01]  /*5e30*/  MUFU.TANH R60, R60 ;  /* 0x0000003c003c7308 */ /* 0x000ea20000002400 */
[----:B------:R-:W-:Y:S02]  /*5e40*/  IABS R117, R117 ;  /* 0x0000007500757213 */ /* 0x000fe40000000000 */
[----:B------:R-:W-:-:S05]  /*5e50*/  IABS R101, R101 ;  /* 0x0000006500657213 */ /* 0x000fca0000000000 */
[----:B------:R-:W3:Y:S01]  /*5e60*/  MUFU.TANH R96, R96 ;  /* 0x0000006000607308 */ /* 0x000ee20000002400 */
[----:B-1----:R-:W-:Y:S02]  /*5e70*/  FFMA.FTZ R104, R207, -UR4, R104 ;  /* 0x80000004cf687c23 */ /* 0x002fe40008010068 */
[----:B------:R-:W-:-:S03]  /*5e80*/  IMAD.IADD R140, R218, 0x1, -R231 ;  /* 0x00000001da8c7824 */ /* 0x000fc600078e0ae7 */
[----:B------:R-:W-:Y:S01]  /*5e90*/  FSEL R61, R104, -INF , !P3 ;  /* 0xff800000683d7808 */ /* 0x000fe20005800000 */
[----:B------:R-:W-:Y:S01]  /*5ea0*/  IMAD.IADD R104, R218, 0x1, -R227 ;  /* 0x00000001da687824 */ /* 0x000fe200078e0ae3 */
[----:B------:R1:W4:Y:S01]  /*5eb0*/  MUFU.TANH R143, R136 ;  /* 0x00000088008f7308 */ /* 0x0003220000002400 */
[----:B--2---:R-:W-:Y:S01]  /*5ec0*/  FFMA.FTZ R60, R215, -UR4, R60 ;  /* 0x80000004d73c7c23 */ /* 0x004fe2000801003c */
[----:B------:R-:W-:Y:S02]  /*5ed0*/  IABS R140, R140 ;  /* 0x0000008c008c7213 */ /* 0x000fe40000000000 */
[----:B------:R-:W-:Y:S02]  /*5ee0*/  IABS R102, R104 ;  /* 0x0000006800667213 */ /* 0x000fe40000000000 */
[----:B------:R-:W-:Y:S01]  /*5ef0*/  FSEL R241, R60, -INF , !P6 ;  /* 0xff8000003cf17808 */ /* 0x000fe20007000000 */
[----:B------:R-:W-:Y:S01]  /*5f00*/  FMUL.FTZ R60, R95, c[0x0][0x2ec] ;  /* 0x0000bb005f3c7a20 */ /* 0x000fe20000410000 */
[----:B------:R-:W2:Y:S01]  /*5f10*/  I2F R229, R115 ;  /* 0x0000007300e57306 */ /* 0x000ea20000201400 */
[----:B---3--:R-:W-:Y:S01]  /*5f20*/  FFMA.FTZ R96, R63, -UR4, R96 ;  /* 0x800000043f607c23 */ /* 0x008fe20008010060 */
[----:B------:R-:W-:Y:S01]  /*5f30*/  IADD3 R104, -R233, R216, RZ ;  /* 0x000000d8e9687210 */ /* 0x000fe20007ffe1ff */
[----:B------:R-:W-:-:S02]  /*5f40*/  FMUL.FTZ R63, R135, c[0x0][0x2ec] ;  /* 0x0000bb00873f7a20 */ /* 0x000fc40000410000 */
[----:B------:R-:W-:Y:S01]  /*5f50*/  IMAD.IADD R135, R218, 0x1, -R178 ;  /* 0x00000001da877824 */ /* 0x000fe200078e0ab2 */
[----:B------:R-:W-:Y:S01]  /*5f60*/  FSEL R228, R96, -INF , !P6 ;  /* 0xff80000060e47808 */ /* 0x000fe20007000000 */
[----:B------:R-:W-:Y:S01]  /*5f70*/  IMAD.IADD R95, R216, 0x1, -R249 ;  /* 0x00000001d85f7824 */ /* 0x000fe200078e0af9 */
[----:B------:R-:W-:Y:S01]  /*5f80*/  I2F R213, R213 ;  /* 0x000000d500d57306 */ /* 0x000fe20000201400 */
[----:B-1----:R-:W-:Y:S01]  /*5f90*/  FSEL R136, R141, -INF , !P2 ;  /* 0xff8000008d887808 */ /* 0x002fe20005000000 */
[----:B----4-:R-:W-:Y:S01]  /*5fa0*/  FFMA.FTZ R143, R208, -UR4, R143 ;  /* 0x80000004d08f7c23 */ /* 0x010fe2000801008f */
[----:B------:R-:W-:Y:S02]  /*5fb0*/  IABS R135, R135 ;  /* 0x0000008700877213 */ /* 0x000fe40000000000 */
[----:B------:R-:W-:Y:S01]  /*5fc0*/  IADD3 R96, -R247, R216, RZ ;  /* 0x000000d8f7607210 */ /* 0x000fe20007ffe1ff */
[----:B------:R1:W-:Y:S01]  /*5fd0*/  STL [R1+0x4c], R136 ;  /* 0x00004c8801007387 */ /* 0x0003e20000100800 */
[----:B------:R-:W-:Y:S01]  /*5fe0*/  IABS R104, R104 ;  /* 0x0000006800687213 */ /* 0x000fe20000000000 */
[----:B------:R-:W3:Y:S01]  /*5ff0*/  MUFU.TANH R92, R92 ;  /* 0x0000005c005c7308 */ /* 0x000ee20000002400 */
[----:B--2---:R-:W-:Y:S01]  /*6000*/  FFMA.FTZ R98, R229, -UR4, R98 ;  /* 0x80000004e5627c23 */ /* 0x004fe20008010062 */
[----:B------:R-:W-:Y:S01]  /*6010*/  IABS R96, R96 ;  /* 0x0000006000607213 */ /* 0x000fe20000000000 */
[----:B------:R-:W-:Y:S01]  /*6020*/  IMAD.IADD R115, R216, 0x1, -R223 ;  /* 0x00000001d8737824 */ /* 0x000fe200078e0adf */
[----:B------:R-:W-:-:S02]  /*6030*/  IABS R95, R95 ;  /* 0x0000005f005f7213 */ /* 0x000fc40000000000 */
[----:B------:R-:W-:Y:S02]  /*6040*/  FSEL R240, R98, -INF , !P1 ;  /* 0xff80000062f07808 */ /* 0x000fe40004800000 */
[----:B------:R-:W2:Y:S01]  /*6050*/  MUFU.TANH R139, R139 ;  /* 0x0000008b008b7308 */ /* 0x000ea20000002400 */
[----:B------:R-:W-:-:S07]  /*6060*/  IABS R115, R115 ;  /* 0x0000007300737213 */ /* 0x000fce0000000000 */
[----:B------:R-:W4:Y:S01]  /*6070*/  MUFU.TANH R207, R138 ;  /* 0x0000008a00cf7308 */ /* 0x000f220000002400 */
[----:B---3--:R-:W-:Y:S01]  /*6080*/  FFMA.FTZ R213, R213, -UR4, R92 ;  /* 0x80000004d5d57c23 */ /* 0x008fe2000801005c */
[----:B-1----:R-:W-:-:S06]  /*6090*/  FSEL R136, R143, -INF , !P1 ;  /* 0xff8000008f887808 */ /* 0x002fcc0004800000 */
[----:B------:R-:W-:Y:S01]  /*60a0*/  I2F R59, R59 ;  /* 0x0000003b003b7306 */ /* 0x000fe20000201400 */
[----:B--2---:R-:W-:Y:S01]  /*60b0*/  FFMA.FTZ R139, R224, -UR4, R139 ;  /* 0x80000004e08b7c23 */ /* 0x004fe2000801008b */
[----:B------:R1:W-:Y:S04]  /*60c0*/  STL [R1+0x5c], R136 ;  /* 0x00005c8801007387 */ /* 0x0003e80000100800 */
[----:B------:R-:W-:Y:S01]  /*60d0*/  FSEL R98, R139, -INF , !P0 ;  /* 0xff8000008b627808 */ /* 0x000fe20004000000 */
[----:B------:R-:W-:Y:S01]  /*60e0*/  IMAD.IADD R139, R216, 0x1, -R214 ;  /* 0x00000001d88b7824 */ /* 0x000fe200078e0ad6 */
[----:B------:R-:W2:Y:S01]  /*60f0*/  MUFU.TANH R106, R106 ;  /* 0x0000006a006a7308 */ /* 0x000ea20000002400 */
[----:B------:R3:W-:Y:S01]  /*6100*/  STL [R1+0x50], R132 ;  /* 0x0000508401007387 */ /* 0x0007e20000100800 */
[----:B----4-:R-:W-:-:S02]  /*6110*/  FFMA.FTZ R207, R220, -UR4, R207 ;  /* 0x80000004dccf7c23 */ /* 0x010fc400080100cf */
[----:B------:R-:W-:Y:S01]  /*6120*/  IMAD.IADD R138, R216, 0x1, -R178 ;  /* 0x00000001d88a7824 */ /* 0x000fe200078e0ab2 */
[----:B------:R-:W-:Y:S02]  /*6130*/  IABS R139, R139 ;  /* 0x0000008b008b7213 */ /* 0x000fe40000000000 */
[----:B------:R-:W-:Y:S01]  /*6140*/  FSEL R250, R207, -INF , !P1 ;  /* 0xff800000cffa7808 */ /* 0x000fe20004800000 */
[----:B------:R-:W-:Y:S01]  /*6150*/  I2F R222, R222 ;  /* 0x000000de00de7306 */ /* 0x000fe20000201400 */
[----:B------:R-:W-:Y:S01]  /*6160*/  FMUL.FTZ R207, R124, c[0x0][0x2ec] ;  /* 0x0000bb007ccf7a20 */ /* 0x000fe20000410000 */
[----:B------:R-:W-:Y:S02]  /*6170*/  IABS R138, R138 ;  /* 0x0000008a008a7213 */ /* 0x000fe40000000000 */
[----:B------:R-:W-:-:S04]  /*6180*/  ISETP.GE.AND P1, PT, R225, UR13, PT ;  /* 0x0000000de1007c0c */ /* 0x000fc8000bf26270 */
[----:B------:R-:W4:Y:S01]  /*6190*/  MUFU.TANH R141, R134 ;  /* 0x00000086008d7308 */ /* 0x000f220000002400 */
[----:B--2---:R-:W-:Y:S02]  /*61a0*/  FFMA.FTZ R59, R59, -UR4, R106 ;  /* 0x800000043b3b7c23 */ /* 0x004fe4000801006a */
[----:B------:R-:W-:Y:S02]  /*61b0*/  IMAD.IADD R106, R230, 0x1, -R183 ;  /* 0x00000001e66a7824 */ /* 0x000fe400078e0ab7 */
[----:B-1----:R-:W-:Y:S01]  /*61c0*/  IMAD.IADD R136, R218, 0x1, -R214 ;  /* 0x00000001da887824 */ /* 0x002fe200078e0ad6 */
[----:B------:R-:W-:Y:S02]  /*61d0*/  FSEL R59, R59, -INF , !P3 ;  /* 0xff8000003b3b7808 */ /* 0x000fe40005800000 */
[----:B------:R-:W-:Y:S01]  /*61e0*/  I2F R194, R194 ;  /* 0x000000c200c27306 */ /* 0x000fe20000201400 */
[----:B------:R-:W-:Y:S02]  /*61f0*/  ISETP.GE.AND P3, PT, R221, UR13, PT ;  /* 0x0000000ddd007c0c */ /* 0x000fe4000bf66270 */
[----:B---3--:R-:W-:Y:S01]  /*6200*/  FSEL R132, R137, -INF , !P0 ;  /* 0xff80000089847808 */ /* 0x008fe20004000000 */
[----:B------:R-:W-:Y:S01]  /*6210*/  IMAD.MOV.U32 R137, RZ, RZ, R135 ;  /* 0x000000ffff897224 */ /* 0x000fe200078e0087 */
[----:B------:R-:W-:-:S02]  /*6220*/  IABS R106, R106 ;  /* 0x0000006a006a7213 */ /* 0x000fc40000000000 */
[----:B------:R-:W-:Y:S01]  /*6230*/  IADD3 R135, -R167, R216, RZ ;  /* 0x000000d8a7877210 */ /* 0x000fe20007ffe1ff */
[----:B------:R-:W1:Y:S01]  /*6240*/  MUFU.TANH R63, R63 ;  /* 0x0000003f003f7308 */ /* 0x000e620000002400 */
[----:B------:R2:W-:Y:S01]  /*6250*/  STL [R1+0x60], R132 ;  /* 0x0000608401007387 */ /* 0x0005e20000100800 */
[----:B----4-:R-:W-:Y:S01]  /*6260*/  FFMA.FTZ R141, R222, -UR4, R141 ;  /* 0x80000004de8d7c23 */ /* 0x010fe2000801008d */
[----:B------:R-:W-:Y:S01]  /*6270*/  FSEL R222, R213, -INF , !P6 ;  /* 0xff800000d5de7808 */ /* 0x000fe20007000000 */
[----:B------:R-:W-:Y:S01]  /*6280*/  FMUL.FTZ R213, R24, c[0x0][0x2ec] ;  /* 0x0000bb0018d57a20 */ /* 0x000fe20000410000 */
[----:B------:R3:W-:Y:S01]  /*6290*/  STL [R1+0x58], R98 ;  /* 0x0000586201007387 */ /* 0x0007e20000100800 */
[----:B------:R-:W-:Y:S01]  /*62a0*/  IADD3 R134, -R179, R218, RZ ;  /* 0x000000dab3867210 */ /* 0x000fe20007ffe1ff */
[----:B------:R-:W-:Y:S01]  /*62b0*/  FMUL.FTZ R24, R25, c[0x0][0x2ec] ;  /* 0x0000bb0019187a20 */ /* 0x000fe20000410000 */
[----:B------:R-:W-:Y:S01]  /*62c0*/  I2F R209, R209 ;  /* 0x000000d100d17306 */ /* 0x000fe20000201400 */
[----:B------:R4:W-:Y:S01]  /*62d0*/  STL [R1+0x48], R94 ;  /* 0x0000485e01007387 */ /* 0x0009e20000100800 */
[----:B------:R-:W-:Y:S01]  /*62e0*/  FSEL R224, R141, -INF , !P6 ;  /* 0xff8000008de07808 */ /* 0x000fe20007000000 */
[----:B------:R-:W-:Y:S01]  /*62f0*/  FMUL.FTZ R25, R26, c[0x0][0x2ec] ;  /* 0x0000bb001a197a20 */ /* 0x000fe20000410000 */
[----:B------:R-:W-:Y:S01]  /*6300*/  ISETP.GE.AND P6, PT, R187, UR13, PT ;  /* 0x0000000dbb007c0c */ /* 0x000fe2000bfc6270 */
[----:B------:R-:W-:Y:S01]  /*6310*/  FMUL.FTZ R26, R29, c[0x0][0x2ec] ;  /* 0x0000bb001d1a7a20 */ /* 0x000fe20000410000 */
[----:B------:R-:W-:Y:S01]  /*6320*/  IABS R134, R134 ;  /* 0x0000008600867213 */ /* 0x000fe20000000000 */
[----:B------:R-:W-:Y:S01]  /*6330*/  IMAD.MOV.U32 R141, RZ, RZ, R138 ;  /* 0x000000ffff8d7224 */ /* 0x000fe200078e008a */
[----:B------:R-:W5:Y:S01]  /*6340*/  MUFU.TANH R60, R60 ;  /* 0x0000003c003c7308 */ /* 0x000f620000002400 */
[----:B-1----:R-:W-:Y:S01]  /*6350*/  FFMA.FTZ R63, R194, -UR4, R63 ;  /* 0x80000004c23f7c23 */ /* 0x002fe2000801003f */
[----:B------:R-:W-:Y:S01]  /*6360*/  IADD3 R138, -R167, R230, RZ ;  /* 0x000000e6a78a7210 */ /* 0x000fe20007ffe1ff */
[----:B------:R-:W-:Y:S01]  /*6370*/  FMUL.FTZ R29, R30, c[0x0][0x2ec] ;  /* 0x0000bb001e1d7a20 */ /* 0x000fe20000410000 */
[----:B------:R-:W-:Y:S01]  /*6380*/  IABS R136, R136 ;  /* 0x0000008800887213 */ /* 0x000fe20000000000 */
[----:B------:R-:W-:Y:S01]  /*6390*/  FMUL.FTZ R30, R31, c[0x0][0x2ec] ;  /* 0x0000bb001f1e7a20 */ /* 0x000fe20000410000 */
[----:B------:R-:W-:Y:S01]  /*63a0*/  FSEL R243, R63, -INF , !P5 ;  /* 0xff8000003ff37808 */ /* 0x000fe20006800000 */
[----:B------:R-:W-:Y:S01]  /*63b0*/  IMAD.IADD R63, R216, 0x1, -R179 ;  /* 0x00000001d83f7824 */ /* 0x000fe200078e0ab3 */
[----:B------:R-:W-:Y:S01]  /*63c0*/  I2F R211, R211 ;  /* 0x000000d300d37306 */ /* 0x000fe20000201400 */
[----:B------:R-:W-:Y:S01]  /*63d0*/  IABS R135, R135 ;  /* 0x0000008700877213 */ /* 0x000fe20000000000 */
[----:B--2---:R-:W-:Y:S01]  /*63e0*/  IMAD.IADD R132, R218, 0x1, -R249 ;  /* 0x00000001da847824 */ /* 0x004fe200078e0af9 */
[----:B------:R-:W-:-:S02]  /*63f0*/  IABS R138, R138 ;  /* 0x0000008a008a7213 */ /* 0x000fc40000000000 */
[----:B------:R-:W-:Y:S02]  /*6400*/  IABS R63, R63 ;  /* 0x0000003f003f7213 */ /* 0x000fe40000000000 */
[----:B---3--:R-:W-:Y:S01]  /*6410*/  IADD3 R98, -R167, R218, RZ ;  /* 0x000000daa7627210 */ /* 0x008fe20007ffe1ff */
[----:B------:R1:W2:Y:S01]  /*6420*/  MUFU.TANH R92, R93 ;  /* 0x0000005d005c7308 */ /* 0x0002a20000002400 */
[----:B-----5:R-:W-:Y:S01]  /*6430*/  FFMA.FTZ R60, R209, -UR4, R60 ;  /* 0x80000004d13c7c23 */ /* 0x020fe2000801003c */
[----:B------:R-:W-:Y:S01]  /*6440*/  IABS R132, R132 ;  /* 0x0000008400847213 */ /* 0x000fe20000000000 */
[----:B----4-:R-:W-:Y:S01]  /*6450*/  IMAD.IADD R94, R218, 0x1, -R237 ;  /* 0x00000001da5e7824 */ /* 0x010fe200078e0aed */
[----:B------:R-:W-:Y:S01]  /*6460*/  IABS R98, R98 ;  /* 0x0000006200627213 */ /* 0x000fe20000000000 */
[----:B------:R-:W-:Y:S01]  /*6470*/  FMUL.FTZ R209, R85, c[0x0][0x2ec] ;  /* 0x0000bb0055d17a20 */ /* 0x000fe20000410000 */
[----:B------:R-:W-:Y:S01]  /*6480*/  FSEL R220, R60, -INF , !P5 ;  /* 0xff8000003cdc7808 */ /* 0x000fe20006800000 */
[----:B------:R-:W-:Y:S01]  /*6490*/  IMAD.IADD R60, R230, 0x1, -R245 ;  /* 0x00000001e63c7824 */ /* 0x000fe200078e0af5 */
[----:B------:R-:W-:Y:S01]  /*64a0*/  I2F R119, R119 ;  /* 0x0000007700777306 */ /* 0x000fe20000201400 */
[----:B------:R-:W-:Y:S01]  /*64b0*/  IABS R94, R94 ;  /* 0x0000005e005e7213 */ /* 0x000fe20000000000 */
[----:B------:R-:W-:Y:S01]  /*64c0*/  FMUL.FTZ R85, R121, c[0x0][0x2ec] ;  /* 0x0000bb0079557a20 */ /* 0x000fe20000410000 */
[----:B------:R-:W-:-:S02]  /*64d0*/  ISETP.GE.AND P0, PT, R227, UR13, PT ;  /* 0x0000000de3007c0c */ /* 0x000fc4000bf06270 */
[----:B------:R-:W-:-:S03]  /*64e0*/  IABS R60, R60 ;  /* 0x0000003c003c7213 */ /* 0x000fc60000000000 */
[----:B------:R-:W3:Y:S01]  /*64f0*/  MUFU.TANH R142, R142 ;  /* 0x0000008e008e7308 */ /* 0x000ee20000002400 */
[----:B-1----:R-:W-:Y:S02]  /*6500*/  IMAD.IADD R93, R216, 0x1, -R237 ;  /* 0x00000001d85d7824 */ /* 0x002fe400078e0aed */
[----:B--2---:R-:W-:-:S03]  /*6510*/  FFMA.FTZ R92, R211, -UR4, R92 ;  /* 0x80000004d35c7c23 */ /* 0x004fc6000801005c */
[----:B------:R-:W-:Y:S02]  /*6520*/  IABS R93, R93 ;  /* 0x0000005d005d7213 */ /* 0x000fe40000000000 */
[----:B------:R-:W1:Y:S01]  /*6530*/  I2F R56, R56 ;  /* 0x0000003800387306 */ /* 0x000e620000201400 */
[----:B------:R-:W-:Y:S01]  /*6540*/  FSEL R229, R92, -INF , !P5 ;  /* 0xff8000005ce57808 */ /* 0x000fe20006800000 */
[----:B------:R-:W-:-:S05]  /*6550*/  IMAD.IADD R92, R230, 0x1, -R247 ;  /* 0x00000001e65c7824 */ /* 0x000fca00078e0af7 */
[----:B------:R-:W-:Y:S01]  /*6560*/  IABS R92, R92 ;  /* 0x0000005c005c7213 */ /* 0x000fe20000000000 */
[----:B------:R2:W-:Y:S01]  /*6570*/  MUFU.TANH R124, R84 ;  /* 0x00000054007c7308 */ /* 0x0005e20000002400 */
[----:B---3--:R-:W-:Y:S02]  /*6580*/  FFMA.FTZ R142, R119, -UR4, R142 ;  /* 0x80000004778e7c23 */ /* 0x008fe4000801008e */
[----:B------:R-:W-:-:S03]  /*6590*/  IMAD.IADD R119, R216, 0x1, -R231 ;  /* 0x00000001d8777824 */ /* 0x000fc600078e0ae7 */
[----:B------:R-:W-:Y:S01]  /*65a0*/  FSEL R248, R142, -INF , !P2 ;  /* 0xff8000008ef87808 */ /* 0x000fe20005000000 */
[----:B------:R-:W-:Y:S01]  /*65b0*/  IMAD.IADD R142, R230, 0x1, -R178 ;  /* 0x00000001e68e7824 */ /* 0x000fe200078e0ab2 */
[----:B------:R-:W3:Y:S01]  /*65c0*/  MUFU.TANH R105, R105 ;  /* 0x0000006900697308 */ /* 0x000ee20000002400 */
[----:B-1----:R-:W-:Y:S01]  /*65d0*/  FFMA.FTZ R238, R56, -UR4, R103 ;  /* 0x8000000438ee7c23 */ /* 0x002fe20008010067 */
[----:B------:R-:W-:Y:S01]  /*65e0*/  IADD3 R56, -R235, R230, RZ ;  /* 0x000000e6eb387210 */ /* 0x000fe20007ffe1ff */
[----:B------:R-:W-:Y:S01]  /*65f0*/  IMAD.IADD R103, R230, 0x1, -R233 ;  /* 0x00000001e6677824 */ /* 0x000fe200078e0ae9 */
[----:B------:R-:W-:Y:S02]  /*6600*/  IABS R142, R142 ;  /* 0x0000008e008e7213 */ /* 0x000fe40000000000 */
[----:B------:R-:W-:Y:S02]  /*6610*/  IABS R119, R119 ;  /* 0x0000007700777213 */ /* 0x000fe40000000000 */
[----:B------:R-:W1:Y:S01]  /*6620*/  MUFU.TANH R133, R133 ;  /* 0x0000008500857308 */ /* 0x000e620000002400 */
[----:B--2---:R-:W-:Y:S01]  /*6630*/  FMUL.FTZ R84, R123, c[0x0][0x2ec] ;  /* 0x0000bb007b547a20 */ /* 0x004fe20000410000 */
[----:B------:R-:W-:Y:S01]  /*6640*/  IABS R103, R103 ;  /* 0x0000006700677213 */ /* 0x000fe20000000000 */
[----:B------:R-:W-:Y:S01]  /*6650*/  IMAD.MOV.U32 R143, RZ, RZ, R142 ;  /* 0x000000ffff8f7224 */ /* 0x000fe200078e008e */
[----:B------:R-:W-:-:S02]  /*6660*/  IABS R56, R56 ;  /* 0x0000003800387213 */ /* 0x000fc40000000000 */
[----:B------:R-:W-:Y:S02]  /*6670*/  FSEL R238, R238, -INF , !P2 ;  /* 0xff800000eeee7808 */ /* 0x000fe40005000000 */
[----:B------:R-:W-:Y:S01]  /*6680*/  MUFU.TANH R204, R204 ;  /* 0x000000cc00cc7308 */ /* 0x000fe20000002400 */
[----:B---3--:R-:W-:Y:S02]  /*6690*/  FFMA.FTZ R206, R206, -UR4, R105 ;  /* 0x80000004cece7c23 */ /* 0x008fe40008010069 */
[----:B------:R-:W-:-:S05]  /*66a0*/  IMAD.IADD R105, R218, 0x1, -R233 ;  /* 0x00000001da697824 */ /* 0x000fca00078e0ae9 */
[----:B------:R-:W-:Y:S01]  /*66b0*/  MUFU.TANH R123, R54 ;  /* 0x00000036007b7308 */ /* 0x000fe20000002400 */
[----:B-1----:R-:W-:Y:S01]  /*66c0*/  FFMA.FTZ R133, R210, -UR4, R133 ;  /* 0x80000004d2857c23 */ /* 0x002fe20008010085 */
[----:B------:R-:W-:Y:S01]  /*66d0*/  IABS R105, R105 ;  /* 0x0000006900697213 */ /* 0x000fe20000000000 */
[----:B------:R-:W-:-:S03]  /*66e0*/  IMAD.MOV.U32 R210, RZ, RZ, R232 ;  /* 0x000000ffffd27224 */ /* 0x000fc600078e00e8 */
[----:B------:R-:W-:Y:S01]  /*66f0*/  FSEL R226, R133, -INF , !P5 ;  /* 0xff80000085e27808 */ /* 0x000fe20006800000 */
[----:B------:R-:W-:Y:S01]  /*6700*/  IMAD.IADD R133, R218, 0x1, -R247 ;  /* 0x00000001da857824 */ /* 0x000fe200078e0af7 */
[----:B------:R-:W-:Y:S01]  /*6710*/  I2F R197, R197 ;  /* 0x000000c500c57306 */ /* 0x000fe20000201400 */
[----:B------:R-:W-:Y:S02]  /*6720*/  ISETP.GE.AND P5, PT, R231, UR13, PT ;  /* 0x0000000de7007c0c */ /* 0x000fe4000bfa6270 */
[----:B------:R-:W-:Y:S02]  /*6730*/  IADD3 R246, R210, 0x1000, RZ ;  /* 0x00001000d2f67810 */ /* 0x000fe40007ffe0ff */
[----:B------:R-:W-:-:S03]  /*6740*/  IABS R133, R133 ;  /* 0x0000008500857213 */ /* 0x000fc60000000000 */
[----:B------:R-:W-:Y:S08]  /*6750*/  I2F R193, R193 ;  /* 0x000000c100c17306 */ /* 0x000ff00000201400 */
[----:B------:R-:W-:Y:S08]  /*6760*/  I2F R190, R190 ;  /* 0x000000be00be7306 */ /* 0x000ff00000201400 */
[----:B------:R-:W-:Y:S08]  /*6770*/  MUFU.TANH R128, R128 ;  /* 0x0000008000807308 */ /* 0x000ff00000002400 */
[----:B------:R-:W-:Y:S08]  /*6780*/  MUFU.TANH R130, R130 ;  /* 0x0000008200827308 */ /* 0x000ff00000002400 */
[----:B------:R-:W1:Y:S08]  /*6790*/  MUFU.TANH R221, R90 ;  /* 0x0000005a00dd7308 */ /* 0x000e700000002400 */
[----:B------:R2:W-:Y:S08]  /*67a0*/  MUFU.TANH R54, R50 ;  /* 0x0000003200367308 */ /* 0x0005f00000002400 */
[----:B------:R3:W-:Y:S01]  /*67b0*/  I2F R187, R93 ;  /* 0x0000005d00bb7306 */ /* 0x0007e20000201400 */
[----:B-1----:R-:W-:-:S02]  /*67c0*/  FFMA.FTZ R190, R190, -UR4, R221 ;  /* 0x80000004bebe7c23 */ /* 0x002fc400080100dd */
[----:B--2---:R-:W-:-:S05]  /*67d0*/  FMUL.FTZ R50, R71, c[0x0][0x2ec] ;  /* 0x0000bb0047327a20 */ /* 0x004fca0000410000 */
[----:B------:R1:W-:Y:S01]  /*67e0*/  MUFU.TANH R211, R89 ;  /* 0x0000005900d37308 */ /* 0x0003e20000002400 */
[----:B------:R-:W-:Y:S01]  /*67f0*/  FMUL.FTZ R71, R37, c[0x0][0x2ec] ;  /* 0x0000bb0025477a20 */ /* 0x000fe20000410000 */
[----:B------:R-:W-:-:S04]  /*6800*/  SHF.R.S32.HI R37, RZ, 0x1f, R188 ;  /* 0x0000001fff257819 */ /* 0x000fc800000114bc */
[----:B------:R-:W-:Y:S01]  /*6810*/  LEA.HI R37, R37, R188, RZ, 0x2 ;  /* 0x000000bc25257211 */ /* 0x000fe200078f10ff */
[----:B---3--:R-:W-:Y:S01]  /*6820*/  IMAD.IADD R93, R230, 0x1, -R179 ;  /* 0x00000001e65d7824 */ /* 0x008fe200078e0ab3 */
[----:B------:R2:W-:Y:S02]  /*6830*/  MUFU.TANH R217, R91 ;  /* 0x0000005b00d97308 */ /* 0x0005e40000002400 */
[----:B------:R-:W-:Y:S02]  /*6840*/  LOP3.LUT R37, R37, 0xfffffffc, RZ, 0xc0, !PT ;  /* 0xfffffffc25257812 */ /* 0x000fe400078ec0ff */
[----:B------:R-:W-:Y:S01]  /*6850*/  IABS R93, R93 ;  /* 0x0000005d005d7213 */ /* 0x000fe20000000000 */
[----:B-1----:R-:W-:-:S03]  /*6860*/  FMUL.FTZ R89, R120, c[0x0][0x2ec] ;  /* 0x0000bb0078597a20 */ /* 0x002fc60000410000 */
[----:B------:R1:W-:Y:S01]  /*6870*/  I2F R194, R94 ;  /* 0x0000005e00c27306 */ /* 0x0003e20000201400 */
[----:B--2---:R-:W-:-:S07]  /*6880*/  FMUL.FTZ R91, R81, c[0x0][0x2ec] ;  /* 0x0000bb00515b7a20 */ /* 0x004fce0000410000 */
[----:B------:R-:W-:Y:S08]  /*6890*/  I2F R212, R212 ;  /* 0x000000d400d47306 */ /* 0x000ff00000201400 */
[----:B------:R-:W-:Y:S01]  /*68a0*/  I2F R185, R185 ;  /* 0x000000b900b97306 */ /* 0x000fe20000201400 */
[----:B-1----:R-:W-:-:S05]  /*68b0*/  IMAD.IADD R94, R216, 0x1, -R245 ;  /* 0x00000001d85e7824 */ /* 0x002fca00078e0af5 */
[----:B------:R-:W-:Y:S02]  /*68c0*/  IABS R94, R94 ;  /* 0x0000005e005e7213 */ /* 0x000fe40000000000 */
[----:B------:R-:W-:Y:S08]  /*68d0*/  I2F R156, R156 ;  /* 0x0000009c009c7306 */ /* 0x000ff00000201400 */
[----:B------:R-:W1:Y:S08]  /*68e0*/  I2F R154, R154 ;  /* 0x0000009a009a7306 */ /* 0x000e700000201400 */
[----:B------:R-:W-:Y:S08]  /*68f0*/  I2F R118, R118 ;  /* 0x0000007600767306 */ /* 0x000ff00000201400 */
[----:B------:R-:W-:Y:S01]  /*6900*/  I2F R202, R202 ;  /* 0x000000ca00ca7306 */ /* 0x000fe20000201400 */
[----:B-1----:R-:W-:-:S05]  /*6910*/  FFMA.FTZ R154, R154, -UR4, R211 ;  /* 0x800000049a9a7c23 */ /* 0x002fca00080100d3 */
[----:B------:R-:W-:Y:S02]  /*6920*/  FSEL R236, R154, -INF , !P3 ;  /* 0xff8000009aec7808 */ /* 0x000fe40005800000 */
[----:B------:R-:W-:Y:S08]  /*6930*/  I2F R203, R203 ;  /* 0x000000cb00cb7306 */ /* 0x000ff00000201400 */
[----:B------:R-:W-:Y:S08]  /*6940*/  MUFU.TANH R129, R129 ;  /* 0x0000008100817308 */ /* 0x000ff00000002400 */
[----:B------:R-:W-:Y:S08]  /*6950*/  MUFU.TANH R131, R131 ;  /* 0x0000008300837308 */ /* 0x000ff00000002400 */
[----:B------:R-:W1:Y:S08]  /*6960*/  MUFU.TANH R88, R88 ;  /* 0x0000005800587308 */ /* 0x000e700000002400 */
[----:B------:R-:W2:Y:S08]  /*6970*/  MUFU.TANH R127, R127 ;  /* 0x0000007f007f7308 */ /* 0x000eb00000002400 */
[----:B------:R-:W3:Y:S01]  /*6980*/  MUFU.TANH R209, R209 ;  /* 0x000000d100d17308 */ /* 0x000ee20000002400 */
[----:B-1----:R-:W-:-:S07]  /*6990*/  FFMA.FTZ R88, R185, -UR4, R88 ;  /* 0x80000004b9587c23 */ /* 0x002fce0008010058 */
[----:B------:R1:W4:Y:S01]  /*69a0*/  MUFU.TANH R90, R87 ;  /* 0x00000057005a7308 */ /* 0x0003220000002400 */
[----:B--2---:R-:W-:-:S07]  /*69b0*/  FFMA.FTZ R112, R112, -UR4, R127 ;  /* 0x8000000470707c23 */ /* 0x004fce000801007f */
[----:B------:R-:W-:Y:S01]  /*69c0*/  I2F R180, R180 ;  /* 0x000000b400b47306 */ /* 0x000fe20000201400 */
[----:B---3--:R-:W-:-:S07]  /*69d0*/  FFMA.FTZ R202, R202, -UR4, R209 ;  /* 0x80000004caca7c23 */ /* 0x008fce00080100d1 */
[----:B------:R2:W-:Y:S01]  /*69e0*/  I2F R201, R102 ;  /* 0x0000006600c97306 */ /* 0x0005e20000201400 */
[----:B-1----:R-:W-:Y:S02]  /*69f0*/  FMUL.FTZ R87, R72, c[0x0][0x2ec] ;  /* 0x0000bb0048577a20 */ /* 0x002fe40000410000 */
[----:B------:R-:W-:Y:S02]  /*6a00*/  FMUL.FTZ R72, R74, c[0x0][0x2ec] ;  /* 0x0000bb004a487a20 */ /* 0x000fe40000410000 */
[----:B----4-:R-:W-:Y:S01]  /*6a10*/  FFMA.FTZ R90, R203, -UR4, R90 ;  /* 0x80000004cb5a7c23 */ /* 0x010fe2000801005a */
[----:B------:R-:W-:Y:S02]  /*6a20*/  IADD3 R203, R210, 0x2800, RZ ;  /* 0x00002800d2cb7810 */ /* 0x000fe40007ffe0ff */
[----:B------:R-:W-:Y:S02]  /*6a30*/  I2F R200, R100 ;  /* 0x0000006400c87306 */ /* 0x000fe40000201400 */
[----:B------:R-:W-:-:S06]  /*6a40*/  FSEL R216, R90, -INF , !P1 ;  /* 0xff8000005ad87808 */ /* 0x000fcc0004800000 */
[----:B------:R-:W1:Y:S01]  /*6a50*/  I2F R199, R199 ;  /* 0x000000c700c77306 */ /* 0x000e620000201400 */
[----:B--2---:R-:W-:-:S05]  /*6a60*/  IMAD.IADD R102, R218, 0x1, -R235 ;  /* 0x00000001da667824 */ /* 0x004fca00078e0aeb */
[----:B------:R-:W-:Y:S02]  /*6a70*/  IABS R102, R102 ;  /* 0x0000006600667213 */ /* 0x000fe40000000000 */
[----:B------:R-:W2:Y:S08]  /*6a80*/  MUFU.TANH R89, R89 ;  /* 0x0000005900597308 */ /* 0x000eb00000002400 */
[----:B------:R-:W3:Y:S01]  /*6a90*/  MUFU.TANH R86, R86 ;  /* 0x0000005600567308 */ /* 0x000ee20000002400 */
[----:B-1----:R-:W-:-:S05]  /*6aa0*/  FFMA.FTZ R82, R199, -UR4, R82 ;  /* 0x80000004c7527c23 */ /* 0x002fca0008010052 */
[----:B------:R-:W-:Y:S02]  /*6ab0*/  FSEL R234, R82, -INF , !P0 ;  /* 0xff80000052ea7808 */ /* 0x000fe40004000000 */
[----:B------:R-:W1:Y:S01]  /*6ac0*/  MUFU.TANH R205, R205 ;  /* 0x000000cd00cd7308 */ /* 0x000e620000002400 */
[----:B--2---:R-:W-:-:S05]  /*6ad0*/  FFMA.FTZ R89, R180, -UR4, R89 ;  /* 0x80000004b4597c23 */ /* 0x004fca0008010059 */
[----:B------:R-:W-:Y:S02]  /*6ae0*/  FSEL R239, R89, -INF , !P0 ;  /* 0xff80000059ef7808 */ /* 0x000fe40004000000 */
[----:B------:R-:W-:Y:S01]  /*6af0*/  MUFU.TANH R81, R53 ;  /* 0x0000003500517308 */ /* 0x000fe20000002400 */
[----:B---3--:R-:W-:-:S07]  /*6b00*/  FFMA.FTZ R86, R201, -UR4, R86 ;  /* 0x80000004c9567c23 */ /* 0x008fce0008010056 */
[----:B------:R-:W-:Y:S01]  /*6b10*/  I2F R116, R116 ;  /* 0x0000007400747306 */ /* 0x000fe20000201400 */
[----:B-1----:R-:W-:-:S07]  /*6b20*/  FFMA.FTZ R200, R200, -UR4, R205 ;  /* 0x80000004c8c87c23 */ /* 0x002fce00080100cd */
[----:B------:R-:W-:Y:S08]  /*6b30*/  I2F R114, R114 ;  /* 0x0000007200727306 */ /* 0x000ff00000201400 */
[----:B------:R-:W1:Y:S08]  /*6b40*/  MUFU.TANH R215, R126 ;  /* 0x0000007e00d77308 */ /* 0x000e700000002400 */
[----:B------:R-:W2:Y:S08]  /*6b50*/  MUFU.TANH R219, R219 ;  /* 0x000000db00db7308 */ /* 0x000eb00000002400 */
[----:B------:R-:W-:Y:S01]  /*6b60*/  MUFU.TANH R53, R49 ;  /* 0x0000003100357308 */ /* 0x000fe20000002400 */
[----:B-1----:R-:W-:Y:S01]  /*6b70*/  FFMA.FTZ R116, R116, -UR4, R215 ;  /* 0x8000000474747c23 */ /* 0x002fe200080100d7 */
[----:B------:R-:W-:-:S02]  /*6b80*/  FSEL R215, R202, -INF , !P1 ;  /* 0xff800000cad77808 */ /* 0x000fc40004800000 */
[----:B------:R-:W-:-:S04]  /*6b90*/  IADD3 R202, R210, 0x3000, RZ ;  /* 0x00003000d2ca7810 */ /* 0x000fc80007ffe0ff */
[----:B------:R-:W-:Y:S01]  /*6ba0*/  I2F R192, R192 ;  /* 0x000000c000c07306 */ /* 0x000fe20000201400 */
[----:B--2---:R-:W-:Y:S01]  /*6bb0*/  FFMA.FTZ R114, R114, -UR4, R219 ;  /* 0x8000000472727c23 */ /* 0x004fe200080100db */
[----:B------:R-:W-:-:S06]  /*6bc0*/  FSEL R219, R112, -INF , !P1 ;  /* 0xff80000070db7808 */ /* 0x000fcc0004800000 */
[----:B------:R1:W-:Y:S08]  /*6bd0*/  I2F R97, R63 ;  /* 0x0000003f00617306 */ /* 0x0003f00000201400 */
[----:B------:R-:W2:Y:S08]  /*6be0*/  MUFU.TANH R91, R91 ;  /* 0x0000005b005b7308 */ /* 0x000eb00000002400 */
[----:B------:R3:W-:Y:S01]  /*6bf0*/  MUFU.TANH R49, R45 ;  /* 0x0000002d00317308 */ /* 0x0007e20000002400 */
[----:B-1----:R-:W-:Y:S01]  /*6c00*/  IADD3 R63, -R249, R230, RZ ;  /* 0x000000e6f93f7210 */ /* 0x002fe20007ffe1ff */
[----:B------:R-:W-:-:S03]  /*6c10*/  IMAD.IADD R230, R230, 0x1, -R214 ;  /* 0x00000001e6e67824 */ /* 0x000fc600078e0ad6 */
[----:B------:R-:W-:Y:S02]  /*6c20*/  IABS R63, R63 ;  /* 0x0000003f003f7213 */ /* 0x000fe40000000000 */
[----:B------:R-:W-:Y:S01]  /*6c30*/  IABS R142, R230 ;  /* 0x000000e6008e7213 */ /* 0x000fe20000000000 */
[----:B------:R-:W-:Y:S01]  /*6c40*/  I2F R117, R117 ;  /* 0x0000007500757306 */ /* 0x000fe20000201400 */
[----:B------:R-:W-:Y:S01]  /*6c50*/  FSEL R230, R190, -INF , !P4 ;  /* 0xff800000bee67808 */ /* 0x000fe20006000000 */
[----:B--2---:R-:W-:-:S05]  /*6c60*/  FFMA.FTZ R91, R192, -UR4, R91 ;  /* 0x80000004c05b7c23 */ /* 0x004fca000801005b */
[----:B------:R-:W-:Y:S01]  /*6c70*/  FSEL R231, R91, -INF , !P6 ;  /* 0xff8000005be77808 */ /* 0x000fe20007000000 */
[----:B------:R-:W1:Y:S01]  /*6c80*/  MUFU.TANH R78, R78 ;  /* 0x0000004e004e7308 */ /* 0x000e620000002400 */
[----:B---3--:R-:W-:Y:S02]  /*6c90*/  FFMA.FTZ R45, R17, -UR4, R204 ;  /* 0x80000004112d7c23 */ /* 0x008fe400080100cc */
[----:B------:R-:W-:Y:S02]  /*6ca0*/  FMUL.FTZ R17, R39, c[0x0][0x2ec] ;  /* 0x0000bb0027117a20 */ /* 0x000fe40000410000 */
[----:B------:R-:W-:Y:S01]  /*6cb0*/  FFMA.FTZ R39, R197, -UR4, R128 ;  /* 0x80000004c5277c23 */ /* 0x000fe20008010080 */
[----:B------:R-:W-:Y:S02]  /*6cc0*/  FSEL R45, R45, -INF , !P4 ;  /* 0xff8000002d2d7808 */ /* 0x000fe40006000000 */
[----:B------:R2:W-:Y:S02]  /*6cd0*/  MUFU.TANH R69, R36 ;  /* 0x0000002400457308 */ /* 0x0005e40000002400 */
[----:B------:R-:W-:-:S06]  /*6ce0*/  FSEL R39, R39, -INF , !P4 ;  /* 0xff80000027277808 */ /* 0x000fcc0006000000 */
[----:B------:R-:W3:Y:S01]  /*6cf0*/  I2F R170, R170 ;  /* 0x000000aa00aa7306 */ /* 0x000ee20000201400 */
[----:B-1----:R-:W-:-:S05]  /*6d00*/  FFMA.FTZ R78, R117, -UR4, R78 ;  /* 0x80000004754e7c23 */ /* 0x002fca000801004e */
[----:B------:R-:W-:Y:S02]  /*6d10*/  FSEL R126, R78, -INF , !P5 ;  /* 0xff8000004e7e7808 */ /* 0x000fe40006800000 */
[----:B------:R-:W-:Y:S01]  /*6d20*/  I2F R134, R134 ;  /* 0x0000008600867306 */ /* 0x000fe20000201400 */
[----:B--2---:R-:W-:Y:S01]  /*6d30*/  IADD3 R36, R188, -R37, RZ ;  /* 0x80000025bc247210 */ /* 0x004fe20007ffe0ff */
[----:B------:R-:W-:-:S04]  /*6d40*/  FFMA.FTZ R37, R193, -UR4, R130 ;  /* 0x80000004c1257c23 */ /* 0x000fc80008010082 */
[----:B------:R1:W-:Y:S01]  /*6d50*/  STL [R1+0x38], R36 ;  /* 0x0000382401007387 */ /* 0x0003e20000100800 */
[----:B------:R-:W-:Y:S01]  /*6d60*/  FSEL R37, R37, -INF , !P4 ;  /* 0xff80000025257808 */ /* 0x000fe20006000000 */
[----:B------:R-:W-:Y:S01]  /*6d70*/  I2F R93, R93 ;  /* 0x0000005d005d7306 */ /* 0x000fe20000201400 */
[----:B------:R-:W-:Y:S01]  /*6d80*/  ISETP.GE.AND P4, PT, R183, UR13, PT ;  /* 0x0000000db7007c0c */ /* 0x000fe2000bf86270 */
[----:B------:R-:W-:Y:S02]  /*6d90*/  FMUL.FTZ R183, R28, c[0x0][0x2ec] ;  /* 0x0000bb001cb77a20 */ /* 0x000fe40000410000 */
[----:B------:R-:W-:Y:S02]  /*6da0*/  FFMA.FTZ R28, R118, -UR4, R217 ;  /* 0x80000004761c7c23 */ /* 0x000fe400080100d9 */
[----:B---3--:R-:W-:Y:S02]  /*6db0*/  FFMA.FTZ R49, R170, -UR4, R49 ;  /* 0x80000004aa317c23 */ /* 0x008fe40008010031 */
[----:B------:R-:W2:Y:S01]  /*6dc0*/  MUFU.TANH R47, R47 ;  /* 0x0000002f002f7308 */ /* 0x000ea20000002400 */
[----:B------:R-:W-:-:S07]  /*6dd0*/  FSEL R28, R28, -INF , !P3 ;  /* 0xff8000001c1c7808 */ /* 0x000fce0005800000 */
[----:B------:R-:W3:Y:S01]  /*6de0*/  MUFU.TANH R44, R44 ;  /* 0x0000002c002c7308 */ /* 0x000ee20000002400 */
[----:B-1----:R-:W-:-:S07]  /*6df0*/  FFMA.FTZ R36, R156, -UR4, R131 ;  /* 0x800000049c247c23 */ /* 0x002fce0008010083 */
[----:B------:R-:W1:Y:S01]  /*6e00*/  MUFU.TANH R50, R50 ;  /* 0x0000003200327308 */ /* 0x000e620000002400 */
[----:B--2---:R-:W-:Y:S01]  /*6e10*/  FFMA.FTZ R47, R134, -UR4, R47 ;  /* 0x80000004862f7c23 */ /* 0x004fe2000801002f */
[----:B------:R-:W-:-:S06]  /*6e20*/  FSEL R36, R36, -INF , !P3 ;  /* 0xff80000024247808 */ /* 0x000fcc0005800000 */
[----:B------:R2:W-:Y:S01]  /*6e30*/  MUFU.TANH R125, R83 ;  /* 0x00000053007d7308 */ /* 0x0005e20000002400 */
[----:B---3--:R-:W-:-:S07]  /*6e40*/  FFMA.FTZ R44, R97, -UR4, R44 ;  /* 0x80000004612c7c23 */ /* 0x008fce000801002c */
[----:B------:R-:W-:Y:S01]  /*6e50*/  I2F R184, R184 ;  /* 0x000000b800b87306 */ /* 0x000fe20000201400 */
[----:B-1----:R-:W-:-:S07]  /*6e60*/  FFMA.FTZ R50, R93, -UR4, R50 ;  /* 0x800000045d327c23 */ /* 0x002fce0008010032 */
[----:B------:R-:W1:Y:S01]  /*6e70*/  I2F R115, R115 ;  /* 0x0000007300737306 */ /* 0x000e620000201400 */
[----:B--2---:R-:W-:Y:S02]  /*6e80*/  FMUL.FTZ R83, R77, c[0x0][0x2ec] ;  /* 0x0000bb004d537a20 */ /* 0x004fe40000410000 */
[----:B------:R-:W-:Y:S02]  /*6e90*/  FMUL.FTZ R77, R48, c[0x0][0x2ec] ;  /* 0x0000bb00304d7a20 */ /* 0x000fe40000410000 */
[----:B------:R-:W-:-:S03]  /*6ea0*/  FMUL.FTZ R48, R73, c[0x0][0x2ec] ;  /* 0x0000bb0049307a20 */ /* 0x000fc60000410000 */
[----:B------:R-:W2:Y:S08]  /*6eb0*/  MUFU.TANH R207, R207 ;  /* 0x000000cf00cf7308 */ /* 0x000eb00000002400 */
[----:B------:R-:W3:Y:S01]  /*6ec0*/  I2F R140, R140 ;  /* 0x0000008c008c7306 */ /* 0x000ee20000201400 */
[----:B-1----:R-:W-:-:S07]  /*6ed0*/  FFMA.FTZ R115, R115, -UR4, R124 ;  /* 0x8000000473737c23 */ /* 0x002fce000801007c */
[----:B------:R-:W-:Y:S01]  /*6ee0*/  I2F R92, R92 ;  /* 0x0000005c005c7306 */ /* 0x000fe20000201400 */
[----:B--2---:R-:W-:-:S07]  /*6ef0*/  FFMA.FTZ R184, R184, -UR4, R207 ;  /* 0x80000004b8b87c23 */ /* 0x004fce00080100cf */
[----:B------:R-:W-:Y:S01]  /*6f00*/  I2F R99, R99 ;  /* 0x0000006300637306 */ /* 0x000fe20000201400 */
[----:B---3--:R-:W-:-:S05]  /*6f10*/  FFMA.FTZ R112, R140, -UR4, R123 ;  /* 0x800000048c707c23 */ /* 0x008fca000801007b */
[----:B------:R-:W-:Y:S02]  /*6f20*/  FSEL R112, R112, -INF , !P5 ;  /* 0xff80000070707808 */ /* 0x000fe40006800000 */
[----:B------:R-:W-:Y:S08]  /*6f30*/  I2F R94, R94 ;  /* 0x0000005e005e7306 */ /* 0x000ff00000201400 */
[----:B------:R-:W1:Y:S08]  /*6f40*/  MUFU.TANH R38, R38 ;  /* 0x0000002600267308 */ /* 0x000e700000002400 */
[----:B------:R-:W2:Y:S08]  /*6f50*/  MUFU.TANH R213, R213 ;  /* 0x000000d500d57308 */ /* 0x000eb00000002400 */
[----:B------:R-:W3:Y:S01]  /*6f60*/  MUFU.TANH R29, R29 ;  /* 0x0000001d001d7308 */ /* 0x000ee20000002400 */
[----:B-1----:R-:W-:-:S07]  /*6f70*/  FFMA.FTZ R38, R99, -UR4, R38 ;  /* 0x8000000463267c23 */ /* 0x002fce0008010026 */
[----:B------:R-:W-:Y:S01]  /*6f80*/  I2F R195, R195 ;  /* 0x000000c300c37306 */ /* 0x000fe20000201400 */
[----:B--2---:R-:W-:-:S07]  /*6f90*/  FFMA.FTZ R94, R94, -UR4, R213 ;  /* 0x800000045e5e7c23 */ /* 0x004fce00080100d5 */
[----:B------:R-:W1:Y:S01]  /*6fa0*/  MUFU.TANH R84, R84 ;  /* 0x0000005400547308 */ /* 0x000e620000002400 */
[----:B---3--:R-:W-:Y:S01]  /*6fb0*/  FFMA.FTZ R91, R92, -UR4, R29 ;  /* 0x800000045c5b7c23 */ /* 0x008fe2000801001d */
[----:B------:R-:W-:-:S06]  /*6fc0*/  LOP3.LUT R29, R4, 0x3, RZ, 0xc0, !PT ;  /* 0x00000003041d7812 */ /* 0x000fcc00078ec0ff */
[----:B------:R2:W3:Y:S08]  /*6fd0*/  MUFU.TANH R73, R46 ;  /* 0x0000002e00497308 */ /* 0x0004f00000002400 */
[----:B------:R-:W-:Y:S01]  /*6fe0*/  I2F R182, R182 ;  /* 0x000000b600b67306 */ /* 0x000fe20000201400 */
[----:B-1----:R-:W-:-:S07]  /*6ff0*/  FFMA.FTZ R84, R195, -UR4, R84 ;  /* 0x80000004c3547c23 */ /* 0x002fce0008010054 */
[----:B------:R-:W1:Y:S01]  /*7000*/  I2F R158, R158 ;  /* 0x0000009e009e7306 */ /* 0x000e620000201400 */
[----:B--2---:R-:W-:Y:S02]  /*7010*/  FFMA.FTZ R46, R212, -UR4, R129 ;  /* 0x80000004d42e7c23 */ /* 0x004fe40008010081 */
[----:B---3--:R-:W-:-:S03]  /*7020*/  FFMA.FTZ R73, R194, -UR4, R73 ;  /* 0x80000004c2497c23 */ /* 0x008fc60008010049 */
[----:B------:R-:W-:Y:S02]  /*7030*/  FSEL R46, R46, -INF , !P3 ;  /* 0xff8000002e2e7808 */ /* 0x000fe40005800000 */
[----:B------:R-:W2:Y:S01]  /*7040*/  MUFU.TANH R85, R85 ;  /* 0x0000005500557308 */ /* 0x000ea20000002400 */
[----:B------:R-:W-:Y:S02]  /*7050*/  ISETP.GE.AND P3, PT, R233, UR13, PT ;  /* 0x0000000de9007c0c */ /* 0x000fe4000bf66270 */
[----:B------:R-:W-:Y:S02]  /*7060*/  FSEL R233, R200, -INF , !P0 ;  /* 0xff800000c8e97808 */ /* 0x000fe40004000000 */
[----:B------:R-:W-:-:S03]  /*7070*/  IADD3 R200, R210, 0x3800, RZ ;  /* 0x00003800d2c87810 */ /* 0x000fc60007ffe0ff */
[----:B------:R-:W3:Y:S01]  /*7080*/  I2F R176, R176 ;  /* 0x000000b000b07306 */ /* 0x000ee20000201400 */
[----:B-1----:R-:W-:-:S05]  /*7090*/  FFMA.FTZ R125, R158, -UR4, R125 ;  /* 0x800000049e7d7c23 */ /* 0x002fca000801007d */
[----:B------:R-:W-:Y:S02]  /*70a0*/  FSEL R232, R125, -INF , !P6 ;  /* 0xff8000007de87808 */ /* 0x000fe40007000000 */
[----:B------:R-:W-:Y:S01]  /*70b0*/  I2F R113, R113 ;  /* 0x0000007100717306 */ /* 0x000fe20000201400 */
[----:B--2---:R-:W-:-:S05]  /*70c0*/  FFMA.FTZ R85, R182, -UR4, R85 ;  /* 0x80000004b6557c23 */ /* 0x004fca0008010055 */
[----:B------:R-:W-:Y:S02]  /*70d0*/  FSEL R227, R85, -INF , !P6 ;  /* 0xff80000055e37808 */ /* 0x000fe40007000000 */
[----:B------:R-:W-:Y:S01]  /*70e0*/  I2F R108, R108 ;  /* 0x0000006c006c7306 */ /* 0x000fe20000201400 */
[----:B---3--:R-:W-:-:S05]  /*70f0*/  FFMA.FTZ R81, R176, -UR4, R81 ;  /* 0x80000004b0517c23 */ /* 0x008fca0008010051 */
[----:B------:R-:W-:Y:S02]  /*7100*/  FSEL R130, R81, -INF , !P4 ;  /* 0xff80000051827808 */ /* 0x000fe40006000000 */
[----:B------:R-:W-:Y:S08]  /*7110*/  I2F R106, R106 ;  /* 0x0000006a006a7306 */ /* 0x000ff00000201400 */
[----:B------:R-:W1:Y:S08]  /*7120*/  MUFU.TANH R52, R52 ;  /* 0x0000003400347308 */ /* 0x000e700000002400 */
[----:B------:R-:W2:Y:S08]  /*7130*/  MUFU.TANH R83, R83 ;  /* 0x0000005300537308 */ /* 0x000eb00000002400 */
[----:B------:R-:W3:Y:S01]  /*7140*/  MUFU.TANH R79, R79 ;  /* 0x0000004f004f7308 */ /* 0x000ee20000002400 */
        /* <DEDUP_REMOVED lines=8> */
[----:B------:R-:W1:Y:S01]  /*71d0*/  I2F R174, R174 ;  /* 0x000000ae00ae7306 */ /* 0x000e620000201400 */
[----:B------:R-:W-:Y:S02]  /*71e0*/  ISETP.GE.AND P4, PT, R245, UR13, PT ;  /* 0x0000000df5007c0c */ /* 0x000fe4000bf86270 */
[----:B------:R-:W-:Y:S02]  /*71f0*/  IADD3 R245, R210, 0x1800, RZ ;  /* 0x00001800d2f57810 */ /* 0x000fe40007ffe0ff */
[----:B------:R-:W-:-:S03]  /*7200*/  FSEL R120, R38, -INF , !P4 ;  /* 0xff80000026787808 */ /* 0x000fc60006000000 */
[----:B------:R-:W-:Y:S08]  /*7210*/  I2F R168, R168 ;  /* 0x000000a800a87306 */ /* 0x000ff00000201400 */
[----:B------:R-:W-:Y:S01]  /*7220*/  I2F R119, R119 ;  /* 0x0000007700777306 */ /* 0x000fe20000201400 */
[----:B-1----:R-:W-:-:S07]  /*7230*/  FFMA.FTZ R53, R174, -UR4, R53 ;  /* 0x80000004ae357c23 */ /* 0x002fce0008010035 */
[----:B------:R-:W1:Y:S08]  /*7240*/  I2F R105, R105 ;  /* 0x0000006900697306 */ /* 0x000e700000201400 */
[----:B------:R-:W-:Y:S08]  /*7250*/  I2F R104, R104 ;  /* 0x0000006800687306 */ /* 0x000ff00000201400 */
[----:B------:R-:W-:Y:S01]  /*7260*/  I2F R103, R103 ;  /* 0x0000006700677306 */ /* 0x000fe20000201400 */
[----:B-1----:R-:W-:-:S07]  /*7270*/  FFMA.FTZ R54, R105, -UR4, R54 ;  /* 0x8000000469367c23 */ /* 0x002fce0008010036 */
[----:B------:R-:W-:Y:S08]  /*7280*/  I2F R102, R102 ;  /* 0x0000006600667306 */ /* 0x000ff00000201400 */
[----:B------:R-:W-:Y:S08]  /*7290*/  I2F R101, R101 ;  /* 0x0000006500657306 */ /* 0x000ff00000201400 */
[----:B------:R1:W-:Y:S08]  /*72a0*/  I2F R100, R56 ;  /* 0x0000003800647306 */ /* 0x0003f00000201400 */
[----:B------:R-:W-:Y:S08]  /*72b0*/  I2F R146, R146 ;  /* 0x0000009200927306 */ /* 0x000ff00000201400 */
[----:B------:R-:W2:Y:S01]  /*72c0*/  MUFU.TANH R80, R80 ;  /* 0x0000005000507308 */ /* 0x000ea20000002400 */
[----:B-1----:R-:W-:-:S02]  /*72d0*/  FSEL R56, R206, -INF , !P2 ;  /* 0xff800000ce387808 */ /* 0x002fc40005000000 */
[----:B------:R-:W-:Y:S02]  /*72e0*/  ISETP.GE.AND P2, PT, R223, UR13, PT ;  /* 0x0000000ddf007c0c */ /* 0x000fe4000bf46270 */
[----:B------:R-:W-:Y:S02]  /*72f0*/  FSEL R223, R88, -INF , !P1 ;  /* 0xff80000058df7808 */ /* 0x000fe40004800000 */
[----:B------:R-:W-:Y:S01]  /*7300*/  ISETP.GE.AND P1, PT, R237, UR13, PT ;  /* 0x0000000ded007c0c */ /* 0x000fe2000bf26270 */
[----:B------:R-:W1:Y:S01]  /*7310*/  MUFU.TANH R76, R76 ;  /* 0x0000004c004c7308 */ /* 0x000e620000002400 */
[----:B------:R-:W-:Y:S02]  /*7320*/  FSEL R237, R86, -INF , !P0 ;  /* 0xff80000056ed7808 */ /* 0x000fe40004000000 */
[----:B------:R-:W-:Y:S02]  /*7330*/  ISETP.GE.AND P0, PT, R179, UR13, PT ;  /* 0x0000000db3007c0c */ /* 0x000fe4000bf06270 */
[----:B------:R-:W-:-:S02]  /*7340*/  FSEL R225, R184, -INF , !P2 ;  /* 0xff800000b8e17808 */ /* 0x000fc40005000000 */
[----:B------:R-:W-:Y:S01]  /*7350*/  FSEL R213, R49, -INF , !P0 ;  /* 0xff80000031d57808 */ /* 0x000fe20004000000 */
[----:B------:R-:W3:Y:S01]  /*7360*/  MUFU.TANH R77, R77 ;  /* 0x0000004d004d7308 */ /* 0x000ee20000002400 */
[----:B------:R-:W-:Y:S01]  /*7370*/  FSEL R123, R47, -INF , !P0 ;  /* 0xff8000002f7b7808 */ /* 0x000fe20004000000 */
[----:B--2---:R-:W-:Y:S01]  /*7380*/  FFMA.FTZ R80, R177, -UR4, R80 ;  /* 0x80000004b1507c23 */ /* 0x004fe20008010050 */
[----:B------:R-:W-:Y:S02]  /*7390*/  FSEL R99, R44, -INF , !P0 ;  /* 0xff8000002c637808 */ /* 0x000fe40004000000 */
[----:B------:R-:W-:Y:S02]  /*73a0*/  FSEL R92, R50, -INF , !P0 ;  /* 0xff800000325c7808 */ /* 0x000fe40004000000 */
[----:B------:R-:W-:Y:S01]  /*73b0*/  PLOP3.LUT P0, PT, PT, PT, UP0, 0x80, 0x0 ;  /* 0x000000000000781c */ /* 0x000fe20003f0f008 */
[----:B------:R-:W2:Y:S01]  /*73c0*/  MUFU.TANH R51, R51 ;  /* 0x0000003300337308 */ /* 0x000ea20000002400 */
[----:B------:R-:W-:Y:S01]  /*73d0*/  FSEL R221, R116, -INF , !P2 ;  /* 0xff80000074dd7808 */ /* 0x000fe20005000000 */
[----:B-1----:R-:W-:Y:S01]  /*73e0*/  FFMA.FTZ R76, R119, -UR4, R76 ;  /* 0x80000004774c7c23 */ /* 0x002fe2000801004c */
[----:B------:R-:W-:-:S02]  /*73f0*/  FSEL R217, R115, -INF , !P2 ;  /* 0xff80000073d97808 */ /* 0x000fc40005000000 */
[----:B------:R-:W-:Y:S02]  /*7400*/  FSEL R218, R114, -INF , !P2 ;  /* 0xff80000072da7808 */ /* 0x000fe40005000000 */
[----:B------:R-:W-:Y:S01]  /*7410*/  ISETP.GE.AND P2, PT, R235, UR13, PT ;  /* 0x0000000deb007c0c */ /* 0x000fe2000bf46270 */
[----:B------:R-:W1:Y:S01]  /*7420*/  MUFU.TANH R87, R87 ;  /* 0x0000005700577308 */ /* 0x000e620000002400 */
[----:B------:R-:W-:Y:S01]  /*7430*/  FSEL R235, R84, -INF , !P6 ;  /* 0xff80000054eb7808 */ /* 0x000fe20007000000 */
[----:B---3--:R-:W-:Y:S01]  /*7440*/  FFMA.FTZ R77, R172, -UR4, R77 ;  /* 0x80000004ac4d7c23 */ /* 0x008fe2000801004d */
[----:B------:R-:W-:Y:S02]  /*7450*/  ISETP.GE.AND P6, PT, R247, UR13, PT ;  /* 0x0000000df7007c0c */ /* 0x000fe4000bfc6270 */
[----:B------:R-:W-:Y:S02]  /*7460*/  FSEL R127, R80, -INF , !P5 ;  /* 0xff800000507f7808 */ /* 0x000fe40006800000 */
[----:B------:R-:W-:Y:S01]  /*7470*/  FSEL R125, R76, -INF , !P5 ;  /* 0xff8000004c7d7808 */ /* 0x000fe20006800000 */
[----:B------:R-:W3:Y:S01]  /*7480*/  MUFU.TANH R48, R48 ;  /* 0x0000003000307308 */ /* 0x000ee20000002400 */
[----:B--2---:R-:W-:Y:S01]  /*7490*/  FFMA.FTZ R51, R102, -UR4, R51 ;  /* 0x8000000466337c23 */ /* 0x004fe20008010033 */
[----:B------:R-:W-:-:S02]  /*74a0*/  FSEL R205, R77, -INF , !P3 ;  /* 0xff8000004dcd7808 */ /* 0x000fc40005800000 */
[----:B------:R-:W-:Y:S02]  /*74b0*/  FSEL R116, R54, -INF , !P3 ;  /* 0xff80000036747808 */ /* 0x000fe40005800000 */
[----:B------:R-:W-:Y:S02]  /*74c0*/  FSEL R201, R53, -INF , !P2 ;  /* 0xff80000035c97808 */ /* 0x000fe40005000000 */
[----:B------:R-:W2:Y:S01]  /*74d0*/  MUFU.TANH R72, R72 ;  /* 0x0000004800487308 */ /* 0x000ea20000002400 */
[----:B-1----:R-:W-:Y:S01]  /*74e0*/  FFMA.FTZ R87, R104, -UR4, R87 ;  /* 0x8000000468577c23 */ /* 0x002fe20008010057 */
[----:B------:R-:W-:Y:S02]  /*74f0*/  FSEL R115, R51, -INF , !P2 ;  /* 0xff80000033737808 */ /* 0x000fe40005000000 */
[----:B------:R-:W-:Y:S02]  /*7500*/  FSEL R114, R73, -INF , !P1 ;  /* 0xff80000049727808 */ /* 0x000fe40004800000 */
[----:B------:R-:W-:-:S02]  /*7510*/  FSEL R197, R87, -INF , !P3 ;  /* 0xff80000057c57808 */ /* 0x000fc40005800000 */
[----:B------:R-:W1:Y:S01]  /*7520*/  MUFU.TANH R75, R75 ;  /* 0x0000004b004b7308 */ /* 0x000e620000002400 */
[----:B---3--:R-:W-:Y:S01]  /*7530*/  FFMA.FTZ R48, R101, -UR4, R48 ;  /* 0x8000000465307c23 */ /* 0x008fe20008010030 */
[----:B------:R-:W-:Y:S02]  /*7540*/  ISETP.GE.AND P5, PT, R249, UR13, PT ;  /* 0x0000000df9007c0c */ /* 0x000fe4000bfa6270 */
[----:B------:R-:W-:Y:S02]  /*7550*/  IADD3 R247, R210, 0x800, RZ ;  /* 0x00000800d2f77810 */ /* 0x000fe40007ffe0ff */
[----:B------:R-:W-:Y:S02]  /*7560*/  FSEL R131, R48, -INF , !P2 ;  /* 0xff80000030837808 */ /* 0x000fe40005000000 */
[----:B------:R-:W3:Y:S01]  /*7570*/  MUFU.TANH R55, R55 ;  /* 0x0000003700377308 */ /* 0x000ee20000002400 */
[----:B--2---:R-:W-:Y:S01]  /*7580*/  FFMA.FTZ R72, R103, -UR4, R72 ;  /* 0x8000000467487c23 */ /* 0x004fe20008010048 */
[----:B------:R-:W-:-:S04]  /*7590*/  FSEL R91, R91, -INF , !P6 ;  /* 0xff8000005b5b7808 */ /* 0x000fc80007000000 */
[----:B------:R-:W-:Y:S02]  /*75a0*/  FSEL R206, R72, -INF , !P3 ;  /* 0xff80000048ce7808 */ /* 0x000fe40005800000 */
[----:B------:R-:W2:Y:S01]  /*75b0*/  MUFU.TANH R68, R68 ;  /* 0x0000004400447308 */ /* 0x000ea20000002400 */
[----:B-1----:R-:W-:Y:S01]  /*75c0*/  FFMA.FTZ R75, R100, -UR4, R75 ;  /* 0x80000004644b7c23 */ /* 0x002fe2000801004b */
[----:B------:R-:W-:-:S04]  /*75d0*/  ISETP.GE.AND P3, PT, R167, UR13, PT ;  /* 0x0000000da7007c0c */ /* 0x000fc8000bf66270 */
[----:B------:R-:W-:Y:S02]  /*75e0*/  FSEL R204, R75, -INF , !P2 ;  /* 0xff8000004bcc7808 */ /* 0x000fe40005000000 */
[----:B------:R-:W1:Y:S01]  /*75f0*/  MUFU.TANH R121, R70 ;  /* 0x0000004600797308 */ /* 0x000e620000002400 */
[----:B---3--:R-:W-:Y:S01]  /*7600*/  FFMA.FTZ R55, R168, -UR4, R55 ;  /* 0x80000004a8377c23 */ /* 0x008fe20008010037 */
[----:B------:R-:W-:-:S04]  /*7610*/  ISETP.GE.AND P2, PT, R178, UR13, PT ;  /* 0x0000000db2007c0c */ /* 0x000fc8000bf46270 */
[----:B------:R-:W-:Y:S02]  /*7620*/  FSEL R199, R55, -INF , !P1 ;  /* 0xff80000037c77808 */ /* 0x000fe40004800000 */
[----:B------:R-:W-:Y:S01]  /*7630*/  I2F R96, R96 ;  /* 0x0000006000607306 */ /* 0x000fe20000201400 */
[----:B--2---:R-:W-:-:S05]  /*7640*/  FFMA.FTZ R68, R187, -UR4, R68 ;  /* 0x80000004bb447c23 */ /* 0x004fca0008010044 */
[----:B------:R-:W-:Y:S02]  /*7650*/  FSEL R85, R68, -INF , !P1 ;  /* 0xff80000044557808 */ /* 0x000fe40004800000 */
[----:B------:R-:W2:Y:S01]  /*7660*/  MUFU.TANH R183, R183 ;  /* 0x000000b700b77308 */ /* 0x000ea20000002400 */
[----:B-1----:R-:W-:-:S05]  /*7670*/  FFMA.FTZ R84, R146, -UR4, R121 ;  /* 0x8000000492547c23 */ /* 0x002fca0008010079 */
[----:B------:R-:W-:Y:S02]  /*7680*/  FSEL R84, R84, -INF , !P1 ;  /* 0xff80000054547808 */ /* 0x000fe40004800000 */
[----:B------:R-:W-:Y:S01]  /*7690*/  I2F R164, R164 ;  /* 0x000000a400a47306 */ /* 0x000fe20000201400 */
[----:B------:R-:W-:-:S07]  /*76a0*/  ISETP.GE.AND P1, PT, R214, UR13, PT ;  /* 0x0000000dd6007c0c */ /* 0x000fce000bf26270 */
[----:B------:R-:W-:Y:S01]  /*76b0*/  I2F R165, R165 ;  /* 0x000000a500a57306 */ /* 0x000fe20000201400 */
[----:B--2---:R-:W-:-:S07]  /*76c0*/  FFMA.FTZ R96, R96, -UR4, R183 ;  /* 0x8000000460607c23 */ /* 0x004fce00080100b7 */
[----:B------:R-:W1:Y:S08]  /*76d0*/  I2F R166, R166 ;  /* 0x000000a600a67306 */ /* 0x000e700000201400 */
[----:B------:R-:W-:Y:S08]  /*76e0*/  I2F R186, R186 ;  /* 0x000000ba00ba7306 */ /* 0x000ff00000201400 */
[----:B------:R-:W-:Y:S01]  /*76f0*/  I2F R244, R244 ;  /* 0x000000f400f47306 */ /* 0x000fe20000201400 */
[----:B-1----:R-:W-:-:S07]  /*7700*/  FFMA.FTZ R69, R166, -UR4, R69 ;  /* 0x80000004a6457c23 */ /* 0x002fce0008010045 */
[----:B------:R-:W-:Y:S08]  /*7710*/  I2F R162, R162 ;  /* 0x000000a200a27306 */ /* 0x000ff00000201400 */
        /* <DEDUP_REMOVED lines=14> */
[----:B------:R-:W1:Y:S08]  /*7800*/  MUFU.TANH R71, R71 ;  /* 0x0000004700477308 */ /* 0x000e700000002400 */
[----:B------:R-:W2:Y:S08]  /*7810*/  MUFU.TANH R17, R17 ;  /* 0x0000001100117308 */ /* 0x000eb00000002400 */
[----:B------:R-:W3:Y:S01]  /*7820*/  MUFU.TANH R24, R24 ;  /* 0x0000001800187308 */ /* 0x000ee20000002400 */
[----:B-1----:R-:W-:-:S05]  /*7830*/  FFMA.FTZ R71, R186, -UR4, R71 ;  /* 0x80000004ba477c23 */ /* 0x002fca0008010047 */
[----:B------:R-:W-:Y:S02]  /*7840*/  FSEL R209, R71, -INF , !P3 ;  /* 0xff80000047d17808 */ /* 0x000fe40005800000 */
[----:B------:R-:W1:Y:S01]  /*7850*/  MUFU.TANH R25, R25 ;  /* 0x0000001900197308 */ /* 0x000e620000002400 */
[----:B--2---:R-:W-:Y:S01]  /*7860*/  FFMA.FTZ R17, R98, -UR4, R17 ;  /* 0x8000000462117c23 */ /* 0x004fe20008010011 */
[----:B------:R-:W-:Y:S02]  /*7870*/  FSEL R98, R96, -INF , !P6 ;  /* 0xff80000060627808 */ /* 0x000fe40007000000 */
[----:B------:R-:W-:Y:S02]  /*7880*/  FSEL R96, R94, -INF , !P4 ;  /* 0xff8000005e607808 */ /* 0x000fe40006000000 */
[----:B------:R-:W-:Y:S02]  /*7890*/  FSEL R119, R17, -INF , !P3 ;  /* 0xff80000011777808 */ /* 0x000fe40005800000 */
[----:B------:R-:W2:Y:S01]  /*78a0*/  MUFU.TANH R27, R27 ;  /* 0x0000001b001b7308 */ /* 0x000ea20000002400 */
[----:B---3--:R-:W-:-:S07]  /*78b0*/  FFMA.FTZ R24, R135, -UR4, R24 ;  /* 0x8000000487187c23 */ /* 0x008fce0008010018 */
[----:B------:R-:W3:Y:S01]  /*78c0*/  MUFU.TANH R26, R26 ;  /* 0x0000001a001a7308 */ /* 0x000ee20000002400 */
[----:B-1----:R-:W-:-:S05]  /*78d0*/  FFMA.FTZ R25, R60, -UR4, R25 ;  /* 0x800000043c197c23 */ /* 0x002fca0008010019 */
[----:B------:R-:W-:Y:S02]  /*78e0*/  FSEL R89, R25, -INF , !P4 ;  /* 0xff80000019597808 */ /* 0x000fe40006000000 */
[----:B------:R-:W1:Y:S01]  /*78f0*/  MUFU.TANH R30, R30 ;  /* 0x0000001e001e7308 */ /* 0x000e620000002400 */
[----:B--2---:R-:W-:-:S05]  /*7900*/  FFMA.FTZ R27, R138, -UR4, R27 ;  /* 0x800000048a1b7c23 */ /* 0x004fca000801001b */
[----:B------:R-:W-:Y:S02]  /*7910*/  FSEL R88, R27, -INF , !P3 ;  /* 0xff8000001b587808 */ /* 0x000fe40005800000 */
[----:B------:R-:W2:Y:S01]  /*7920*/  MUFU.TANH R20, R20 ;  /* 0x0000001400147308 */ /* 0x000ea20000002400 */
[----:B---3--:R-:W-:Y:S01]  /*7930*/  FFMA.FTZ R26, R95, -UR4, R26 ;  /* 0x800000045f1a7c23 */ /* 0x008fe2000801001a */
[----:B------:R-:W-:-:S04]  /*7940*/  FSEL R95, R24, -INF , !P3 ;  /* 0xff800000185f7808 */ /* 0x000fc80005800000 */
[----:B------:R-:W-:Y:S02]  /*7950*/  FSEL R97, R26, -INF , !P5 ;  /* 0xff8000001a617808 */ /* 0x000fe40006800000 */
[----:B------:R-:W3:Y:S01]  /*7960*/  MUFU.TANH R70, R21 ;  /* 0x0000001500467308 */ /* 0x000ee20000002400 */
[----:B-1----:R-:W-:-:S05]  /*7970*/  FFMA.FTZ R30, R63, -UR4, R30 ;  /* 0x800000043f1e7c23 */ /* 0x002fca000801001e */
[----:B------:R-:W-:Y:S02]  /*7980*/  FSEL R90, R30, -INF , !P5 ;  /* 0xff8000001e5a7808 */ /* 0x000fe40006800000 */
[----:B------:R-:W1:Y:S01]  /*7990*/  MUFU.TANH R12, R12 ;  /* 0x0000000c000c7308 */ /* 0x000e620000002400 */
[----:B--2---:R-:W-:-:S05]  /*79a0*/  FFMA.FTZ R20, R141, -UR4, R20 ;  /* 0x800000048d147c23 */ /* 0x004fca0008010014 */
[----:B------:R-:W-:Y:S02]  /*79b0*/  FSEL R94, R20, -INF , !P2 ;  /* 0xff800000145e7808 */ /* 0x000fe40005000000 */
[----:B------:R-:W2:Y:S01]  /*79c0*/  MUFU.TANH R13, R13 ;  /* 0x0000000d000d7308 */ /* 0x000ea20000002400 */
[----:B---3--:R-:W-:-:S05]  /*79d0*/  FFMA.FTZ R70, R139, -UR4, R70 ;  /* 0x800000048b467c23 */ /* 0x008fca0008010046 */
        /* <DEDUP_REMOVED lines=18> */
[----:B------:R-:W-:Y:S02]  /*7b00*/  IADD3 R244, R210, 0x2000, RZ ;  /* 0x00002000d2f47810 */ /* 0x000fe40007ffe0ff */
[----:B------:R-:W-:Y:S02]  /*7b10*/  FSEL R210, R69, -INF , !P4 ;  /* 0xff80000045d27808 */ /* 0x000fe40006000000 */
[----:B------:R-:W-:Y:S02]  /*7b20*/  FSEL R208, R208, -INF , !P2 ;  /* 0xff800000d0d07808 */ /* 0x000fe40005000000 */
[----:B------:R-:W3:Y:S01]  /*7b30*/  MUFU.TANH R117, R35 ;  /* 0x0000002300757308 */ /* 0x000ee20000002400 */
[----:B-1----:R-:W-:-:S05]  /*7b40*/  FFMA.FTZ R162, R162, -UR4, R15 ;  /* 0x80000004a2a27c23 */ /* 0x002fca000801000f */
[----:B------:R-:W-:Y:S02]  /*7b50*/  FSEL R207, R162, -INF , !P1 ;  /* 0xff800000a2cf7808 */ /* 0x000fe40004800000 */
[----:B------:R-:W1:Y:S01]  /*7b60*/  MUFU.TANH R23, R23 ;  /* 0x0000001700177308 */ /* 0x000e620000002400 */
[----:B--2---:R-:W-:-:S05]  /*7b70*/  FFMA.FTZ R34, R137, -UR4, R34 ;  /* 0x8000000489227c23 */ /* 0x004fca0008010022 */
[----:B------:R-:W-:Y:S01]  /*7b80*/  FSEL R118, R34, -INF , !P2 ;  /* 0xff80000022767808 */ /* 0x000fe20005000000 */
[----:B---3--:R-:W-:-:S05]  /*7b90*/  FFMA.FTZ R117, R136, -UR4, R117 ;  /* 0x8000000488757c23 */ /* 0x008fca0008010075 */
[----:B------:R-:W-:Y:S01]  /*7ba0*/  FSEL R117, R117, -INF , !P1 ;  /* 0xff80000075757808 */ /* 0x000fe20004800000 */
[----:B-1----:R-:W-:-:S05]  /*7bb0*/  FFMA.FTZ R86, R142, -UR4, R23 ;  /* 0x800000048e567c23 */ /* 0x002fca0008010017 */
[----:B------:R-:W-:Y:S01]  /*7bc0*/  FSEL R86, R86, -INF , !P1 ;  /* 0xff80000056567808 */ /* 0x000fe20004800000 */
[----:B------:R-:W-:Y:S06]  /*7bd0*/  BAR.SYNC.DEFER_BLOCKING 0x0 ;  /* 0x0000000000007b1d */ /* 0x000fec0000010000 */
[----:B------:R-:W-:Y:S05]  /*7be0*/  @!P0 BRA `(.L_x_434) ;  /* 0x000006b000008947 */ /* 0x000fea0003800000 */
[----:B------:R-:W2:Y:S04]  /*7bf0*/  LDL.64 R18, [R1+0x40] ;  /* 0x0000400001127983 */ /* 0x000ea80000100a00 */
[----:B------:R-:W3:Y:S04]  /*7c00*/  LDL.64 R184, [R1+0x30] ;  /* 0x0000300001b87983 */ /* 0x000ee80000100a00 */
[----:B------:R-:W4:Y:S01]  /*7c10*/  LDL R74, [R1+0x1c] ;  /* 0x00001c00014a7983 */ /* 0x000f220000100800 */
[----:B------:R-:W-:Y:S01]  /*7c20*/  ULEA.HI.SX32 UR6, UR9, 0xfffffffe, 0x19 ;  /* 0xfffffffe09067891 */ /* 0x000fe2000f8fca3f */
[----:B------:R-:W-:Y:S01]  /*7c30*/  IMAD.U32 R17, RZ, RZ, UR8 ;  /* 0x00000008ff117e24 */ /* 0x000fe2000f8e00ff */
[----:B------:R-:W-:Y:S01]  /*7c40*/  BSSY B0, `(.L_x_435) ;  /* 0x0000064000007945 */ /* 0x000fe20003800000 */
[----:B------:R-:W-:Y:S01]  /*7c50*/  IMAD.U32 R6, RZ, RZ, UR8 ;  /* 0x00000008ff067e24 */ /* 0x000fe2000f8e00ff */
[----:B------:R-:W-:Y:S01]  /*7c60*/  USHF.R.S32.HI UR5, URZ, 0x1f, UR6 ;  /* 0x0000001f3f057899 */ /* 0x000fe20008011406 */
[----:B------:R-:W-:-:S02]  /*7c70*/  IMAD.U32 R4, RZ, RZ, UR8 ;  /* 0x00000008ff047e24 */ /* 0x000fc4000f8e00ff */
[----:B------:R-:W-:Y:S01]  /*7c80*/  IMAD.U32 R14, RZ, RZ, UR6 ;  /* 0x00000006ff0e7e24 */ /* 0x000fe2000f8e00ff */
[----:B------:R-:W-:-:S04]  /*7c90*/  UIMAD UR6, UR23, UR6, URZ ;  /* 0x00000006170672a4 */ /* 0x000fc8000f8e023f */
[----:B------:R-:W-:Y:S01]  /*7ca0*/  UIMAD UR5, UR5, UR24, UR6 ;  /* 0x00000018050572a4 */ /* 0x000fe2000f8e0206 */
[----:B--2---:R-:W-:Y:S01]  /*7cb0*/  ISETP.GE.AND P1, PT, R18, c[0x0][0x220], PT ;  /* 0x0000880012007a0c */ /* 0x004fe20003f26270 */
[----:B------:R-:W-:Y:S02]  /*7cc0*/  IMAD.U32 R19, RZ, RZ, UR8 ;  /* 0x00000008ff137e24 */ /* 0x000fe4000f8e00ff */
[----:B---3--:R-:W-:-:S05]  /*7cd0*/  IMAD.WIDE.U32 R14, R14, UR24, R184 ;  /* 0x000000180e0e7c25 */ /* 0x008fca000f8e00b8 */
[----:B------:R-:W-:-:S05]  /*7ce0*/  IADD3 R13, R15, UR5, RZ ;  /* 0x000000050f0d7c10 */ /* 0x000fca000fffe0ff */
[----:B------:R-:W-:Y:S01]  /*7cf0*/  @!P1 IMAD.MOV.U32 R9, RZ, RZ, c[0x0][0x19c] ;  /* 0x00006700ff099624 */ /* 0x000fe200078e00ff */
[----:B------:R-:W-:Y:S01]  /*7d00*/  @!P1 IADD3 R11, P4, R14, UR26, RZ ;  /* 0x0000001a0e0b9c10 */ /* 0x000fe2000ff9e0ff */
[--C-:B------:R-:W-:Y:S01]  /*7d10*/  @!P1 IMAD.MOV.U32 R24, RZ, RZ, R14.reuse ;  /* 0x000000ffff189224 */ /* 0x100fe200078e000e */
[-C--:B------:R-:W-:Y:S01]  /*7d20*/  @!P1 LEA R10, P3, R19, R14.reuse, 0x5 ;  /* 0x0000000e130a9211 */ /* 0x080fe200078628ff */
[----:B------:R-:W-:Y:S01]  /*7d30*/  @!P1 IMAD.MOV.U32 R25, RZ, RZ, R13 ;  /* 0x000000ffff199224 */ /* 0x000fe200078e000d */
[----:B------:R-:W-:Y:S01]  /*7d40*/  @!P1 MOV R7, c[0x0][0x19c] ;  /* 0x0000670000079a02 */ /* 0x000fe20000000f00 */
[----:B------:R-:W-:Y:S01]  /*7d50*/  @!P1 IMAD.MOV.U32 R30, RZ, RZ, R14 ;  /* 0x000000ffff1e9224 */ /* 0x000fe200078e000e */
[----:B------:R-:W-:Y:S01]  /*7d60*/  @!P1 LEA R12, P2, R17, R14, 0x6 ;  /* 0x0000000e110c9211 */ /* 0x000fe200078430ff */
[C---:B------:R-:W-:Y:S01]  /*7d70*/  @!P1 IMAD.WIDE.U32 R24, R6.reuse, 0x50, R24 ;  /* 0x0000005006189825 */ /* 0x040fe200078e0018 */
[----:B------:R-:W-:Y:S01]  /*7d80*/  @!P1 IADD3.X R8, R13, UR17, RZ, P4, !PT ;  /* 0x000000110d089c10 */ /* 0x000fe2000a7fe4ff */
[----:B----4-:R1:W-:Y:S01]  /*7d90*/  @P1 STS.128 [R74+0x4000], RZ ;  /* 0x004000ff4a001388 */ /* 0x0103e20000000c00 */
[-C--:B------:R-:W-:Y:S01]  /*7da0*/  @!P1 LEA.HI.X R9, R6, R13.reuse, R9, 0x5, P3 ;  /* 0x0000000d06099211 */ /* 0x080fe200018f2c09 */
[----:B------:R-:W-:Y:S01]  /*7db0*/  @!P1 IMAD.MOV.U32 R6, RZ, RZ, c[0x0][0x19c] ;  /* 0x00006700ff069624 */ /* 0x000fe200078e00ff */
[----:B------:R-:W-:Y:S01]  /*7dc0*/  @!P1 LEA R18, P4, R11, c[0x0][0x168], 0x1 ;  /* 0x00005a000b129a11 */ /* 0x000fe200078808ff */
[----:B------:R-:W-:Y:S01]  /*7dd0*/  @!P1 IMAD.MOV.U32 R31, RZ, RZ, R13 ;  /* 0x000000ffff1f9224 */ /* 0x000fe200078e000d */
[----:B------:R-:W-:Y:S01]  /*7de0*/  @!P1 LEA.HI.X R7, R4, R13, R7, 0x6, P2 ;  /* 0x0000000d04079211 */ /* 0x000fe200010f3407 */
[----:B------:R-:W-:Y:S01]  /*7df0*/  @!P1 IMAD R6, R6, 0x60, RZ ;  /* 0x0000006006069824 */ /* 0x000fe200078e02ff */
[----:B------:R-:W-:Y:S01]  /*7e00*/  @!P1 LEA R22, P3, R12, c[0x0][0x168], 0x1 ;  /* 0x00005a000c169a11 */ /* 0x000fe200078608ff */
[----:B------:R-:W-:Y:S01]  /*7e10*/  @!P1 IMAD.WIDE.U32 R30, R4, 0x60, R30 ;  /* 0x00000060041e9825 */ /* 0x000fe200078e001e */
[----:B------:R-:W-:-:S02]  /*7e20*/  @!P1 LEA R20, P2, R10, c[0x0][0x168], 0x1 ;  /* 0x00005a000a149a11 */ /* 0x000fc400078408ff */
[----:B------:R-:W-:Y:S01]  /*7e30*/  @!P1 LEA.HI.X R19, R11, c[0x0][0x16c], R8, 0x1, P4 ;  /* 0x00005b000b139a11 */ /* 0x000fe200020f0c08 */
[----:B------:R-:W-:Y:S01]  /*7e40*/  @!P1 IMAD.MOV.U32 R8, RZ, RZ, c[0x0][0x19c] ;  /* 0x00006700ff089624 */ /* 0x000fe200078e00ff */
[----:B------:R-:W-:Y:S01]  /*7e50*/  @!P1 LEA.HI.X R23, R12, c[0x0][0x16c], R7, 0x1, P3 ;  /* 0x00005b000c179a11 */ /* 0x000fe200018f0c07 */
[----:B------:R-:W-:Y:S01]  /*7e60*/  @!P1 IMAD.MOV.U32 R12, RZ, RZ, R14 ;  /* 0x000000ffff0c9224 */ /* 0x000fe200078e000e */
[----:B------:R-:W-:Y:S01]  /*7e70*/  @!P1 LEA.HI.X R21, R10, c[0x0][0x16c], R9, 0x1, P2 ;  /* 0x00005b000a159a11 */ /* 0x000fe200010f0c09 */
[----:B------:R-:W-:Y:S01]  /*7e80*/  @!P1 IMAD R8, R8, 0x30, RZ ;  /* 0x0000003008089824 */ /* 0x000fe200078e02ff */
[----:B------:R-:W-:Y:S01]  /*7e90*/  @!P1 MOV R7, c[0x0][0x19c] ;  /* 0x0000670000079a02 */ /* 0x000fe20000000f00 */
[----:B------:R-:W-:Y:S01]  /*7ea0*/  @!P1 IMAD.WIDE.U32 R10, R4, 0x30, R12 ;  /* 0x00000030040a9825 */ /* 0x000fe200078e000c */
[----:B------:R-:W-:Y:S02]  /*7eb0*/  @!P1 LEA R26, P2, R14, c[0x0][0x168], 0x1 ;  /* 0x00005a000e1a9a11 */ /* 0x000fe400078408ff */
[----:B------:R-:W-:Y:S01]  /*7ec0*/  @!P1 LEA R34, P3, R24, c[0x0][0x168], 0x1 ;  /* 0x00005a0018229a11 */ /* 0x000fe200078608ff */
[----:B------:R-:W-:Y:S01]  /*7ed0*/  @!P1 IMAD R7, R7, 0x50, RZ ;  /* 0x0000005007079824 */ /* 0x000fe200078e02ff */
[----:B------:R-:W-:Y:S01]  /*7ee0*/  @!P1 LEA.HI.X R27, R14, c[0x0][0x16c], R13, 0x1, P2 ;  /* 0x00005b000e1b9a11 */ /* 0x000fe200010f0c0d */
[----:B------:R-:W-:Y:S01]  /*7ef0*/  @!P1 IMAD.IADD R6, R6, 0x1, R31 ;  /* 0x0000000106069824 */ /* 0x000fe200078e021f */
[----:B------:R-:W-:Y:S01]  /*7f00*/  @!P1 IADD3 R8, R8, R11, RZ ;  /* 0x0000000b08089210 */ /* 0x000fe20007ffe0ff */
[----:B------:R-:W-:Y:S01]  /*7f10*/  @!P1 IMAD.IADD R7, R7, 0x1, R25 ;  /* 0x0000000107079824 */ /* 0x000fe200078e0219 */
[----:B------:R-:W-:Y:S01]  /*7f20*/  @!P1 LEA R40, P4, R10, c[0x0][0x168], 0x1 ;  /* 0x00005a000a289a11 */ /* 0x000fe200078808ff */
[----:B------:R-:W-:Y:S01]  /*7f30*/  @!PT LDS RZ, [RZ] ;  /* 0x00000000fffff984 */ /* 0x000fe20000000800 */
[----:B------:R-:W-:Y:S01]  /*7f40*/  @!PT LDS RZ, [RZ] ;  /* 0x00000000fffff984 */ /* 0x000fe20000000800 */
[----:B------:R-:W-:Y:S01]  /*7f50*/  @!PT LDS RZ, [RZ] ;  /* 0x00000000fffff984 */ /* 0x000fe20000000800 */
[----:B------:R1:W-:Y:S01]  /*7f60*/  @!P1 LDGSTS.E.BYPASS.LTC128B.128 [R74+0x4000], [R26.64] ;  /* 0x040000001a4a9fae */ /* 0x0003e2000b901d52 */
[----:B------:R-:W-:-:S02]  /*7f70*/  @!P1 LEA R32, P2, R30, c[0x0][0x168], 0x1 ;  /* 0x00005a001e209a11 */ /* 0x000fc400078408ff */
[----:B------:R-:W-:Y:S01]  /*7f80*/  @!P1 LEA.HI.X R41, R10, c[0x0][0x16c], R8, 0x1, P4 ;  /* 0x00005b000a299a11 */ /* 0x000fe200020f0c08 */
[----:B------:R1:W-:Y:S01]  /*7f90*/  @P1 STS.128 [R74+0x4800], RZ ;  /* 0x004800ff4a001388 */ /* 0x0003e20000000c00 */
[----:B------:R-:W-:Y:S02]  /*7fa0*/  @!P1 LEA.HI.X R35, R24, c[0x0][0x16c], R7, 0x1, P3 ;  /* 0x00005b0018239a11 */ /* 0x000fe400018f0c07 */
[----:B------:R-:W-:Y:S01]  /*7fb0*/  @!P1 LEA.HI.X R33, R30, c[0x0][0x16c], R6, 0x1, P2 ;  /* 0x00005b001e219a11 */ /* 0x000fe200010f0c06 */
        /* <DEDUP_REMOVED lines=44> */
.L_x_436:
[----:B------:R-:W-:Y:S05]  /*8280*/  BSYNC B0 ;  /* 0x0000000000007941 */ /* 0x000fea0003800000 */
.L_x_435:
[----:B------:R-:W0:Y:S02]  /*8290*/  LDGDEPBAR ;  /* 0x00000000000079af */ /* 0x000e240000000000 */
.L_x_434:
[----:B-1----:R-:W3:Y:S04]  /*82a0*/  LDL.LU R40, [R1+0x5c] ;  /* 0x00005c0001287983 */ /* 0x002ee80000300800 */
[----:B------:R-:W4:Y:S04]  /*82b0*/  LDL.LU R38, [R1+0x60] ;  /* 0x0000600001267983 */ /* 0x000f280000300800 */
[----:B------:R-:W5:Y:S04]  /*82c0*/  LDL.LU R30, [R1+0x48] ;  /* 0x00004800011e7983 */ /* 0x000f680000300800 */
[----:B--2---:R-:W2:Y:S04]  /*82d0*/  LDL.LU R31, [R1+0x50] ;  /* 0x00005000011f7983 */ /* 0x004ea80000300800 */
[----:B------:R-:W2:Y:S04]  /*82e0*/  LDL.LU R32, [R1+0x4c] ;  /* 0x00004c0001207983 */ /* 0x000ea80000300800 */
[----:B------:R-:W2:Y:S01]  /*82f0*/  LDL.LU R33, [R1+0x58] ;  /* 0x0000580001217983 */ /* 0x000ea20000300800 */
        /* <DEDUP_REMOVED lines=15> */
[----:B------:R-:W-:Y:S02]  /*83f0*/  MOV R35, R248 ;  /* 0x000000f800237202 */ /* 0x000fe40000000f00 */
[----:B------:R-:W-:Y:S02]  /*8400*/  FMNMX.FTZ R7, R56, R7, !PT ;  /* 0x0000000738077209 */ /* 0x000fe40007810000 */
[----:B------:R-:W-:Y:S02]  /*8410*/  MOV R34, R250 ;  /* 0x000000fa00227202 */ /* 0x000fe40000000f00 */
[----:B------:R-:W-:-:S04]  /*8420*/  SHF.L.U32 R252, R252, 0x1, RZ ;  /* 0x00000001fcfc7819 */ /* 0x000fc800000006ff */
[-C--:B------:R-:W-:Y:S01]  /*8430*/  LEA R249, R5, R252.reuse, 0x1 ;  /* 0x000000fc05f97211 */ /* 0x080fe200078e08ff */
[----:B------:R-:W-:Y:S01]  /*8440*/  LDSM.16.MT88.4 R176, [R252+0x8000] ;  /* 0x00800000fcb0783b */ /* 0x000fe20000004200 */
[C---:B------:R-:W-:Y:S02]  /*8450*/  LEA R250, R3.reuse, R252, 0x1 ;  /* 0x000000fc03fa7211 */ /* 0x040fe400078e08ff */
[----:B------:R-:W-:Y:S01]  /*8460*/  LEA R248, R3, R249, 0x1 ;  /* 0x000000f903f87211 */ /* 0x000fe200078e08ff */
[----:B------:R-:W-:Y:S04]  /*8470*/  LDSM.16.MT88.4 R192, [R249+0x8000] ;  /* 0x00800000f9c0783b */ /* 0x000fe80000004200 */
[----:B------:R-:W-:Y:S04]  /*8480*/  LDSM.16.MT88.4 R184, [R250+0x8000] ;  /* 0x00800000fab8783b */ /* 0x000fe80000004200 */
[----:B------:R-:W-:Y:S04]  /*8490*/  LDSM.16.MT88.4 R20, [R248+0x8000] ;  /* 0x00800000f814783b */ /* 0x000fe80000004200 */
[----:B------:R-:W-:Y:S04]  /*84a0*/  LDSM.16.MT88.4 R24, [R252+0x8800] ;  /* 0x00880000fc18783b */ /* 0x000fe80000004200 */
[----:B------:R-:W-:Y:S01]  /*84b0*/  LDSM.16.MT88.4 R12, [R249+0x8800] ;  /* 0x00880000f90c783b */ /* 0x000fe20000004200 */
[----:B---3--:R-:W-:-:S04]  /*84c0*/  FMNMX.FTZ R7, R40, R7, !PT ;  /* 0x0000000728077209 */ /* 0x008fc80007810000 */
[----:B----4-:R-:W-:-:S04]  /*84d0*/  FMNMX.FTZ R7, R38, R7, !PT ;  /* 0x0000000726077209 */ /* 0x010fc80007810000 */
        /* <DEDUP_REMOVED lines=22> */
[----:B--2---:R-:W-:Y:S02]  /*8640*/  FMNMX.FTZ R4, R32, R4, !PT ;  /* 0x0000000420047209 */ /* 0x004fe40007810000 */
[----:B------:R-:W-:Y:S02]  /*8650*/  FMNMX.FTZ R7, R150, R7, !PT ;  /* 0x0000000796077209 */ /* 0x000fe40007810000 */
[----:B------:R-:W-:Y:S02]  /*8660*/  FMNMX.FTZ R6, R199, R6, !PT ;  /* 0x00000006c7067209 */ /* 0x000fe40007810000 */
[----:B------:R-:W-:-:S02]  /*8670*/  FMNMX.FTZ R4, R31, R4, !PT ;  /* 0x000000041f047209 */ /* 0x000fc40007810000 */
[----:B------:R-:W-:Y:S02]  /*8680*/  FMNMX.FTZ R7, R110, R7, !PT ;  /* 0x000000076e077209 */ /* 0x000fe40007810000 */
[----:B------:R-:W-:Y:S02]  /*8690*/  FMNMX.FTZ R9, R213, R6, !PT ;  /* 0x00000006d5097209 */ /* 0x000fe40007810000 */
[----:B-----5:R-:W-:Y:S02]  /*86a0*/  FMNMX.FTZ R4, R30, R4, !PT ;  /* 0x000000041e047209 */ /* 0x020fe40007810000 */
        /* <DEDUP_REMOVED lines=32> */
[----:B-1----:R-:W-:Y:S02]  /*88b0*/  FMNMX.FTZ R11, R6, R11, !PT ;  /* 0x0000000b060b7209 */ /* 0x002fe40007810000 */
        /* <DEDUP_REMOVED lines=16> */
[----:B-1----:R-:W-:Y:S02]  /*89c0*/  FMNMX.FTZ R68, R11, R68, !PT ;  /* 0x000000440b447209 */ /* 0x002fe40007810000 */
[----:B------:R-:W-:Y:S02]  /*89d0*/  FMNMX.FTZ R6, R92, R7, !PT ;  /* 0x000000075c067209 */ /* 0x000fe40007810000 */
[----:B------:R-:W1:Y:S01]  /*89e0*/  SHFL.BFLY PT, R7, R4, 0x2, 0x1f ;  /* 0x0c401f0004077f89 */ /* 0x000e6200000e0000 */
[----:B------:R-:W-:Y:S01]  /*89f0*/  FMUL.FTZ R214, R68, c[0x0][0x23c] ;  /* 0x00008f0044d67a20 */ /* 0x000fe20000410000 */
[----:B------:R-:W-:-:S02]  /*8a00*/  FMNMX.FTZ R9, R91, R6, !PT ;  /* 0x000000065b097209 */ /* 0x000fc40007810000 */
[----:B------:R-:W-:Y:S02]  /*8a10*/  FSETP.NEU.FTZ.AND P1, PT, R68, -INF , PT ;  /* 0xff8000004400780b */ /* 0x000fe40003f3d000 */
[----:B------:R-:W-:Y:S02]  /*8a20*/  FMNMX.FTZ R6, R90, R9, !PT ;  /* 0x000000095a067209 */ /* 0x000fe40007810000 */
[----:B------:R-:W-:Y:S02]  /*8a30*/  FSEL R214, R214, RZ, P1 ;  /* 0x000000ffd6d67208 */ /* 0x000fe40000800000 */
[----:B------:R-:W-:Y:S02]  /*8a40*/  FMNMX.FTZ R11, R59, R8, !PT ;  /* 0x000000083b0b7209 */ /* 0x000fe40007810000 */
[----:B------:R-:W-:Y:S01]  /*8a50*/  FMNMX.FTZ R9, R89, R6, !PT ;  /* 0x0000000659097209 */ /* 0x000fe20007810000 */
[--C-:B------:R-:W-:Y:S01]  /*8a60*/  FFMA.FTZ R105, R2, c[0x0][0x23c], -R214.reuse ;  /* 0x00008f0002697a23 */ /* 0x100fe200000108d6 */
        /* <DEDUP_REMOVED lines=9> */
[----:B------:R-:W-:Y:S01]  /*8b00*/  MUFU.EX2 R106, R106 ;  /* 0x0000006a006a7308 */ /* 0x000fe20000000800 */
[----:B------:R-:W-:Y:S01]  /*8b10*/  FMNMX.FTZ R9, R86, R9, !PT ;  /* 0x0000000956097209 */ /* 0x000fe20007810000 */
[--C-:B------:R-:W-:Y:S01]  /*8b20*/  FFMA.FTZ R78, R189, c[0x0][0x23c], -R214.reuse ;  /* 0x00008f00bd4e7a23 */ /* 0x100fe200000108d6 */
[----:B------:R-:W-:Y:S01]  /*8b30*/  FMNMX.FTZ R6, R224, R11, !PT ;  /* 0x0000000be0067209 */ /* 0x000fe20007810000 */
[--C-:B------:R-:W-:Y:S01]  /*8b40*/  FFMA.FTZ R69, R147, c[0x0][0x23c], -R214.reuse ;  /* 0x00008f0093457a23 */ /* 0x100fe200000108d6 */
[----:B-1----:R-:W-:Y:S01]  /*8b50*/  FMNMX.FTZ R7, R4, R7, !PT ;  /* 0x0000000704077209 */ /* 0x002fe20007810000 */
[--C-:B------:R-:W-:Y:S01]  /*8b60*/  FFMA.FTZ R60, R191, c[0x0][0x23c], -R214.reuse ;  /* 0x00008f00bf3c7a23 */ /* 0x100fe200000108d6 */
[----:B------:R-:W1:Y:S01]  /*8b70*/  SHFL.BFLY PT, R4, R9, 0x2, 0x1f ;  /* 0x0c401f0009047f89 */ /* 0x000e6200000e0000 */
[----:B------:R-:W-:Y:S01]  /*8b80*/  FMNMX.FTZ R6, R243, R6, !PT ;  /* 0x00000006f3067209 */ /* 0x000fe20007810000 */
[----:B------:R-:W2:Y:S01]  /*8b90*/  MUFU.EX2 R105, R105 ;  /* 0x0000006900697308 */ /* 0x000ea20000000800 */
[--C-:B------:R-:W-:Y:S01]  /*8ba0*/  FFMA.FTZ R50, R38, c[0x0][0x23c], -R214.reuse ;  /* 0x00008f0026327a23 */ /* 0x100fe200000108d6 */
[----:B------:R-:W3:Y:S01]  /*8bb0*/  SHFL.BFLY PT, R2, R7, 0x1, 0x1f ;  /* 0x0c201f0007027f89 */ /* 0x000ee200000e0000 */
[----:B------:R-:W-:Y:S01]  /*8bc0*/  FMNMX.FTZ R11, R39, R6, !PT ;  /* 0x00000006270b7209 */ /* 0x000fe20007810000 */
[----:B------:R-:W-:-:S02]  /*8bd0*/  FFMA.FTZ R61, R61, c[0x0][0x23c], -R214 ;  /* 0x00008f003d3d7a23 */ /* 0x000fc400000108d6 */
[--C-:B------:R-:W-:Y:S01]  /*8be0*/  FFMA.FTZ R56, R56, c[0x0][0x23c], -R214.reuse ;  /* 0x00008f0038387a23 */ /* 0x100fe200000108d6 */
[----:B------:R-:W-:Y:S01]  /*8bf0*/  FMNMX.FTZ R6, R36, R11, !PT ;  /* 0x0000000b24067209 */ /* 0x000fe20007810000 */
[----:B------:R-:W-:Y:S01]  /*8c00*/  MUFU.EX2 R104, R104 ;  /* 0x0000006800687308 */ /* 0x000fe20000000800 */
[--C-:B------:R-:W-:Y:S02]  /*8c10*/  FFMA.FTZ R55, R40, c[0x0][0x23c], -R214.reuse ;  /* 0x00008f0028377a23 */ /* 0x100fe400000108d6 */
[----:B------:R-:W-:Y:S01]  /*8c20*/  FMNMX.FTZ R6, R221, R6, !PT ;  /* 0x00000006dd067209 */ /* 0x000fe20007810000 */
[--C-:B------:R-:W-:Y:S02]  /*8c30*/  FFMA.FTZ R47, R45, c[0x0][0x23c], -R214.reuse ;  /* 0x00008f002d2f7a23 */ /* 0x100fe400000108d6 */
[--C-:B------:R-:W-:Y:S01]  /*8c40*/  FFMA.FTZ R49, R228, c[0x0][0x23c], -R214.reuse ;  /* 0x00008f00e4317a23 */ /* 0x100fe200000108d6 */
[----:B------:R-:W-:Y:S01]  /*8c50*/  FMNMX.FTZ R6, R219, R6, !PT ;  /* 0x00000006db067209 */ /* 0x000fe20007810000 */
[----:B------:R-:W4:Y:S01]  /*8c60*/  MUFU.EX2 R77, R77 ;  /* 0x0000004d004d7308 */ /* 0x000f220000000800 */
[----:B--2---:R-:W-:Y:S01]  /*8c70*/  F2FP.BF16.PACK_AB R188, R105, R106 ;  /* 0x0000006a69bc723e */ /* 0x004fe200000010ff */
[--C-:B------:R-:W-:Y:S01]  /*8c80*/  FFMA.FTZ R48, R226, c[0x0][0x23c], -R214.reuse ;  /* 0x00008f00e2307a23 */ /* 0x100fe200000108d6 */
[----:B------:R-:W-:Y:S01]  /*8c90*/  FMNMX.FTZ R6, R237, R6, !PT ;  /* 0x00000006ed067209 */ /* 0x000fe20007810000 */
[--C-:B------:R-:W-:Y:S01]  /*8ca0*/  FFMA.FTZ R46, R46, c[0x0][0x23c], -R214.reuse ;  /* 0x00008f002e2e7a23 */ /* 0x100fe200000108d6 */
[----:B-1----:R-:W-:Y:S01]  /*8cb0*/  FMNMX.FTZ R4, R9, R4, !PT ;  /* 0x0000000409047209 */ /* 0x002fe20007810000 */
[--C-:B------:R-:W-:Y:S01]  /*8cc0*/  FFMA.FTZ R228, R239, c[0x0][0x23c], -R214.reuse ;  /* 0x00008f00efe47a23 */ /* 0x100fe200000108d6 */
[----:B------:R-:W-:Y:S01]  /*8cd0*/  FMNMX.FTZ R9, R235, R6, !PT ;  /* 0x00000006eb097209 */ /* 0x000fe20007810000 */
[----:B------:R-:W-:Y:S01]  /*8ce0*/  MUFU.EX2 R78, R78 ;  /* 0x0000004e004e7308 */ /* 0x000fe20000000800 */
[----:B---3--:R-:W-:Y:S01]  /*8cf0*/  FMNMX.FTZ R2, R7, R2, !PT ;  /* 0x0000000207027209 */ /* 0x008fe20007810000 */
[--C-:B------:R-:W-:Y:S01]  /*8d00*/  FFMA.FTZ R227, R227, c[0x0][0x23c], -R214.reuse ;  /* 0x00008f00e3e37a23 */ /* 0x100fe200000108d6 */
[----:B------:R-:W1:Y:S01]  /*8d10*/  SHFL.BFLY PT, R7, R4, 0x1, 0x1f ;  /* 0x0c201f0004077f89 */ /* 0x000e6200000e0000 */
[----:B------:R-:W-:Y:S01]  /*8d20*/  FMNMX.FTZ R6, R112, R9, !PT ;  /* 0x0000000970067209 */ /* 0x000fe20007810000 */
[--C-:B------:R-:W-:Y:S01]  /*8d30*/  FFMA.FTZ R201, R201, c[0x0][0x23c], -R214.reuse ;  /* 0x00008f00c9c97a23 */ /* 0x100fe200000108d6 */
[C---:B------:R-:W-:Y:S01]  /*8d40*/  FSETP.NEU.FTZ.AND P1, PT, R2.reuse, -INF , PT ;  /* 0xff8000000200780b */ /* 0x040fe20003f3d000 */
[----:B------:R-:W-:Y:S01]  /*8d50*/  FMUL.FTZ R102, R2, c[0x0][0x23c] ;  /* 0x00008f0002667a20 */ /* 0x000fe20000410000 */
[----:B------:R-:W-:Y:S01]  /*8d60*/  FMNMX.FTZ R9, R113, R6, !PT ;  /* 0x0000000671097209 */ /* 0x000fe20007810000 */
[----:B------:R-:W-:Y:S01]  /*8d70*/  MUFU.EX2 R69, R69 ;  /* 0x0000004500457308 */ /* 0x000fe20000000800 */
[----:B----4-:R-:W-:Y:S01]  /*8d80*/  F2FP.BF16.PACK_AB R190, R77, R104 ;  /* 0x000000684dbe723e */ /* 0x010fe200000010ff */
[--C-:B------:R-:W-:Y:S01]  /*8d90*/  FFMA.FTZ R205, R205, c[0x0][0x23c], -R214.reuse ;  /* 0x00008f00cdcd7a23 */ /* 0x100fe200000108d6 */
[----:B------:R-:W-:Y:S01]  /*8da0*/  FMNMX.FTZ R6, R116, R9, !PT ;  /* 0x0000000974067209 */ /* 0x000fe20007810000 */
[--C-:B------:R-:W-:Y:S01]  /*8db0*/  FFMA.FTZ R199, R199, c[0x0][0x23c], -R214.reuse ;  /* 0x00008f00c7c77a23 */ /* 0x100fe200000108d6 */
[----:B------:R-:W-:Y:S01]  /*8dc0*/  FSEL R102, R102, RZ, P1 ;  /* 0x000000ff66667208 */ /* 0x000fe20000800000 */
[--C-:B------:R-:W-:Y:S01]  /*8dd0*/  FFMA.FTZ R213, R213, c[0x0][0x23c], -R214.reuse ;  /* 0x00008f00d5d57a23 */ /* 0x100fe200000108d6 */
[----:B------:R-:W-:Y:S01]  /*8de0*/  FMNMX.FTZ R9, R115, R6, !PT ;  /* 0x0000000673097209 */ /* 0x000fe20007810000 */
[----:B------:R-:W-:Y:S01]  /*8df0*/  MUFU.EX2 R67, R67 ;  /* 0x0000004300437308 */ /* 0x000fe20000000800 */
[----:B------:R-:W-:-:S02]  /*8e00*/  FFMA.FTZ R212, R212, c[0x0][0x23c], -R214 ;  /* 0x00008f00d4d47a23 */ /* 0x000fc400000108d6 */
[----:B------:R-:W-:Y:S01]  /*8e10*/  FMNMX.FTZ R6, R114, R9, !PT ;  /* 0x0000000972067209 */ /* 0x000fe20007810000 */
[--C-:B------:R-:W-:Y:S02]  /*8e20*/  FFMA.FTZ R100, R0, c[0x0][0x23c], -R102.reuse ;  /* 0x00008f0000647a23 */ /* 0x100fe40000010866 */
[--C-:B------:R-:W-:Y:S01]  /*8e30*/  FFMA.FTZ R103, R157, c[0x0][0x23c], -R102.reuse ;  /* 0x00008f009d677a23 */ /* 0x100fe20000010866 */
[----:B------:R-:W-:Y:S01]  /*8e40*/  FMNMX.FTZ R9, R123, R6, !PT ;  /* 0x000000067b097209 */ /* 0x000fe20007810000 */
[--C-:B------:R-:W-:Y:S01]  /*8e50*/  FFMA.FTZ R83, R149, c[0x0][0x23c], -R102.reuse ;  /* 0x00008f0095537a23 */ /* 0x100fe20000010866 */
[----:B------:R-:W-:Y:S01]  /*8e60*/  MUFU.EX2 R60, R60 ;  /* 0x0000003c003c7308 */ /* 0x000fe20000000800 */
[----:B-1----:R-:W-:Y:S01]  /*8e70*/  FMNMX.FTZ R0, R4, R7, !PT ;  /* 0x0000000704007209 */ /* 0x002fe20007810000 */
[--C-:B------:R-:W-:Y:S01]  /*8e80*/  FFMA.FTZ R76, R151, c[0x0][0x23c], -R102.reuse ;  /* 0x00008f00974c7a23 */ /* 0x100fe20000010866 */
[----:B------:R-:W-:Y:S01]  /*8e90*/  FMNMX.FTZ R4, R122, R9, !PT ;  /* 0x000000097a047209 */ /* 0x000fe20007810000 */
[--C-:B------:R-:W-:Y:S01]  /*8ea0*/  FFMA.FTZ R74, R65, c[0x0][0x23c], -R102.reuse ;  /* 0x00008f00414a7a23 */ /* 0x100fe20000010866 */
[C---:B------:R-:W-:Y:S01]  /*8eb0*/  FSETP.NEU.FTZ.AND P1, PT, R0.reuse, -INF , PT ;  /* 0xff8000000000780b */ /* 0x040fe20003f3d000 */
[----:B------:R-:W-:Y:S01]  /*8ec0*/  FMUL.FTZ R101, R0, c[0x0][0x23c] ;  /* 0x00008f0000657a20 */ /* 0x000fe20000410000 */
[----:B------:R-:W-:Y:S01]  /*8ed0*/  FMNMX.FTZ R7, R121, R4, !PT ;  /* 0x0000000479077209 */ /* 0x000fe20007810000 */
[----:B------:R-:W-:Y:S01]  /*8ee0*/  MUFU.EX2 R103, R103 ;  /* 0x0000006700677308 */ /* 0x000fe20000000800 */
[--C-:B------:R-:W-:Y:S01]  /*8ef0*/  FFMA.FTZ R65, R111, c[0x0][0x23c], -R102.reuse ;  /* 0x00008f006f417a23 */ /* 0x100fe20000010866 */
[----:B------:R-:W-:Y:S01]  /*8f00*/  LDSM.16.MT88.4 R8, [R248+0x8800] ;  /* 0x00880000f808783b */ /* 0x000fe20000004200 */
[----:B------:R-:W-:Y:S01]  /*8f10*/  FMNMX.FTZ R4, R120, R7, !PT ;  /* 0x0000000778047209 */ /* 0x000fe20007810000 */
[--C-:B------:R-:W-:Y:S01]  /*8f20*/  FFMA.FTZ R71, R145, c[0x0][0x23c], -R102.reuse ;  /* 0x00008f0091477a23 */ /* 0x100fe20000010866 */
[----:B------:R-:W-:Y:S01]  /*8f30*/  FSEL R101, R101, RZ, P1 ;  /* 0x000000ff65657208 */ /* 0x000fe20000800000 */
[--C-:B------:R-:W-:Y:S01]  /*8f40*/  FFMA.FTZ R52, R32, c[0x0][0x23c], -R102.reuse ;  /* 0x00008f0020347a23 */ /* 0x100fe20000010866 */
[----:B------:R-:W-:Y:S01]  /*8f50*/  FMNMX.FTZ R7, R119, R4, !PT ;  /* 0x0000000477077209 */ /* 0x000fe20007810000 */
[----:B------:R-:W1:Y:S01]  /*8f60*/  MUFU.EX2 R100, R100 ;  /* 0x0000006400647308 */ /* 0x000e620000000800 */
[----:B------:R-:W-:-:S02]  /*8f70*/  FFMA.FTZ R57, R57, c[0x0][0x23c], -R102 ;  /* 0x00008f0039397a23 */ /* 0x000fc40000010866 */
[----:B------:R-:W-:Y:S01]  /*8f80*/  FMNMX.FTZ R4, R118, R7, !PT ;  /* 0x0000000776047209 */ /* 0x000fe20007810000 */
[--C-:B------:R-:W-:Y:S02]  /*8f90*/  FFMA.FTZ R108, R64, c[0x0][0x23c], -R101.reuse ;  /* 0x00008f00406c7a23 */ /* 0x100fe40000010865 */
[--C-:B------:R-:W-:Y:S01]  /*8fa0*/  FFMA.FTZ R107, R152, c[0x0][0x23c], -R101.reuse ;  /* 0x00008f00986b7a23 */ /* 0x100fe20000010865 */
[----:B------:R-:W-:Y:S01]  /*8fb0*/  FMNMX.FTZ R4, R117, R4, !PT ;  /* 0x0000000475047209 */ /* 0x000fe20007810000 */
[--C-:B------:R-:W-:Y:S01]  /*8fc0*/  FFMA.FTZ R79, R148, c[0x0][0x23c], -R101.reuse ;  /* 0x00008f00944f7a23 */ /* 0x100fe20000010865 */
[----:B------:R-:W-:Y:S01]  /*8fd0*/  MUFU.EX2 R83, R83 ;  /* 0x0000005300537308 */ /* 0x000fe20000000800 */
[----:B------:R-:W-:Y:S02]  /*8fe0*/  FFMA.FTZ R80, R150, c[0x0][0x23c], -R101 ;  /* 0x00008f0096507a23 */ /* 0x000fe40000010865 */
[----:B------:R-:W2:Y:S01]  /*8ff0*/  SHFL.BFLY PT, R7, R4, 0x2, 0x1f ;  /* 0x0c401f0004077f89 */ /* 0x000ea200000e0000 */
[----:B------:R-:W-:-:S02]  /*9000*/  FFMA.FTZ R64, R109, c[0x0][0x23c], -R102 ;  /* 0x00008f006d407a23 */ /* 0x000fc40000010866 */
[--C-:B------:R-:W-:Y:S01]  /*9010*/  FFMA.FTZ R75, R110, c[0x0][0x23c], -R101.reuse ;  /* 0x00008f006e4b7a23 */ /* 0x100fe20000010865 */
[----:B-1----:R-:W-:Y:S01]  /*9020*/  F2FP.BF16.PACK_AB R152, R100, R103 ;  /* 0x000000676498723e */ /* 0x002fe200000010ff */
[----:B------:R-:W1:Y:S01]  /*9030*/  MUFU.EX2 R76, R76 ;  /* 0x0000004c004c7308 */ /* 0x000e620000000800 */
[--C-:B------:R-:W-:Y:S02]  /*9040*/  FFMA.FTZ R63, R16, c[0x0][0x23c], -R101.reuse ;  /* 0x00008f00103f7a23 */ /* 0x100fe40000010865 */
[----:B------:R-:W-:Y:S01]  /*9050*/  LDSM.16.MT88.4 R16, [R250+0x8800] ;  /* 0x00880000fa10783b */ /* 0x000fe20000004200 */
[--C-:B------:R-:W-:Y:S02]  /*9060*/  FFMA.FTZ R70, R144, c[0x0][0x23c], -R101.reuse ;  /* 0x00008f0090467a23 */ /* 0x100fe40000010865 */
[----:B------:R-:W-:Y:S02]  /*9070*/  FFMA.FTZ R62, R62, c[0x0][0x23c], -R101 ;  /* 0x00008f003e3e7a23 */ /* 0x000fe40000010865 */
[----:B------:R-:W-:Y:S01]  /*9080*/  MUFU.EX2 R108, R108 ;  /* 0x0000006c006c7308 */ /* 0x000fe20000000800 */
[----:B------:R-:W-:-:S02]  /*9090*/  FFMA.FTZ R41, R31, c[0x0][0x23c], -R102 ;  /* 0x00008f001f297a23 */ /* 0x000fc40000010866 */
[--C-:B------:R-:W-:Y:S02]  /*90a0*/  FFMA.FTZ R38, R30, c[0x0][0x23c], -R102.reuse ;  /* 0x00008f001e267a23 */ /* 0x100fe40000010866 */
[--C-:B------:R-:W-:Y:S02]  /*90b0*/  FFMA.FTZ R58, R58, c[0x0][0x23c], -R101.reuse ;  /* 0x00008f003a3a7a23 */ /* 0x100fe40000010865 */
[--C-:B------:R-:W-:Y:S01]  /*90c0*/  FFMA.FTZ R51, R238, c[0x0][0x23c], -R101.reuse ;  /* 0x00008f00ee337a23 */ /* 0x100fe20000010865 */
[----:B------:R-:W3:Y:S01]  /*90d0*/  MUFU.EX2 R107, R107 ;  /* 0x0000006b006b7308 */ /* 0x000ee20000000800 */
[----:B-1----:R-:W-:Y:S01]  /*90e0*/  F2FP.BF16.PACK_AB R154, R76, R83 ;  /* 0x000000534c9a723e */ /* 0x002fe200000010ff */
[--C-:B------:R-:W-:Y:S01]  /*90f0*/  FFMA.FTZ R32, R242, c[0x0][0x23c], -R101.reuse ;  /* 0x00008f00f2207a23 */ /* 0x100fe20000010865 */
[----:B--2---:R-:W-:Y:S01]  /*9100*/  FMNMX.FTZ R4, R4, R7, !PT ;  /* 0x0000000704047209 */ /* 0x004fe20007810000 */
[----:B------:R-:W-:Y:S02]  /*9110*/  FFMA.FTZ R37, R37, c[0x0][0x23c], -R102 ;  /* 0x00008f0025257a23 */ /* 0x000fe40000010866 */
[----:B------:R-:W-:-:S02]  /*9120*/  FFMA.FTZ R30, R220, c[0x0][0x23c], -R101 ;  /* 0x00008f00dc1e7a23 */ /* 0x000fc40000010865 */
[----:B------:R-:W1:Y:S01]  /*9130*/  SHFL.BFLY PT, R3, R4, 0x1, 0x1f ;  /* 0x0c201f0004037f89 */ /* 0x000e6200000e0000 */
[----:B------:R-:W-:Y:S01]  /*9140*/  MUFU.EX2 R79, R79 ;  /* 0x0000004f004f7308 */ /* 0x000fe20000000800 */
[--C-:B------:R-:W-:Y:S02]  /*9150*/  FFMA.FTZ R31, R230, c[0x0][0x23c], -R101.reuse ;  /* 0x00008f00e61f7a23 */ /* 0x100fe40000010865 */
[----:B------:R-:W-:Y:S02]  /*9160*/  FFMA.FTZ R28, R28, c[0x0][0x23c], -R101 ;  /* 0x00008f001c1c7a23 */ /* 0x000fe40000010865 */
[----:B------:R-:W-:Y:S01]  /*9170*/  FFMA.FTZ R230, R225, c[0x0][0x23c], -R214 ;  /* 0x00008f00e1e67a23 */ /* 0x000fe200000108d6 */
[----:B---3--:R-:W-:Y:S02]  /*9180*/  F2FP.BF16.PACK_AB R153, R107, R108 ;  /* 0x0000006c6b99723e */ /* 0x008fe400000010ff */
[----:B------:R-:W2:Y:S01]  /*9190*/  MUFU.EX2 R80, R80 ;  /* 0x0000005000507308 */ /* 0x000ea20000000800 */
[----:B------:R-:W-:-:S02]  /*91a0*/  FFMA.FTZ R220, R233, c[0x0][0x23c], -R102 ;  /* 0x00008f00e9dc7a23 */ /* 0x000fc40000010866 */
[--C-:B------:R-:W-:Y:S02]  /*91b0*/  FFMA.FTZ R218, R218, c[0x0][0x23c], -R101.reuse ;  /* 0x00008f00dada7a23 */ /* 0x100fe40000010865 */
[----:B------:R-:W-:Y:S02]  /*91c0*/  FFMA.FTZ R125, R125, c[0x0][0x23c], -R102 ;  /* 0x00008f007d7d7a23 */ /* 0x000fe40000010866 */
[----:B------:R-:W-:Y:S01]  /*91d0*/  FFMA.FTZ R126, R126, c[0x0][0x23c], -R101 ;  /* 0x00008f007e7e7a23 */ /* 0x000fe20000010865 */
[----:B------:R-:W-:Y:S01]  /*91e0*/  MUFU.EX2 R74, R74 ;  /* 0x0000004a004a7308 */ /* 0x000fe20000000800 */
[--C-:B------:R-:W-:Y:S02]  /*91f0*/  FFMA.FTZ R211, R211, c[0x0][0x23c], -R214.reuse ;  /* 0x00008f00d3d37a23 */ /* 0x100fe400000108d6 */
[--C-:B------:R-:W-:Y:S02]  /*9200*/  FFMA.FTZ R210, R210, c[0x0][0x23c], -R214.reuse ;  /* 0x00008f00d2d27a23 */ /* 0x100fe400000108d6 */
[----:B------:R-:W-:Y:S01]  /*9210*/  FFMA.FTZ R209, R209, c[0x0][0x23c], -R214 ;  /* 0x00008f00d1d17a23 */ /* 0x000fe200000108d6 */
[----:B-1----:R-:W-:-:S02]  /*9220*/  FMNMX.FTZ R3, R4, R3, !PT ;  /* 0x0000000304037209 */ /* 0x002fc40007810000 */
[----:B------:R-:W1:Y:S01]  /*9230*/  MUFU.EX2 R71, R71 ;  /* 0x0000004700477308 */ /* 0x000e620000000800 */
[----:B--2---:R-:W-:Y:S01]  /*9240*/  F2FP.BF16.PACK_AB R155, R80, R79 ;  /* 0x0000004f509b723e */ /* 0x004fe200000010ff */
[--C-:B------:R-:W-:Y:S01]  /*9250*/  FFMA.FTZ R208, R208, c[0x0][0x23c], -R214.reuse ;  /* 0x00008f00d0d07a23 */ /* 0x100fe200000108d6 */
[C---:B------:R-:W-:Y:S01]  /*9260*/  FSETP.NEU.FTZ.AND P1, PT, R3.reuse, -INF , PT ;  /* 0xff8000000300780b */ /* 0x040fe20003f3d000 */
[----:B------:R-:W-:Y:S02]  /*9270*/  FMUL.FTZ R124, R3, c[0x0][0x23c] ;  /* 0x00008f00037c7a20 */ /* 0x000fe40000410000 */
[----:B------:R-:W-:Y:S02]  /*9280*/  FFMA.FTZ R207, R207, c[0x0][0x23c], -R214 ;  /* 0x00008f00cfcf7a23 */ /* 0x000fe400000108d6 */
[----:B------:R-:W-:Y:S01]  /*9290*/  HMMA.16816.F32.BF16 R140, R152, R176, RZ ;  /* 0x000000b0988c723c */ /* 0x000fe200000418ff */
[----:B------:R-:W-:Y:S01]  /*92a0*/  FSEL R124, R124, RZ, P1 ;  /* 0x000000ff7c7c7208 */ /* 0x000fe20000800000 */
[----:B------:R-:W-:Y:S01]  /*92b0*/  MUFU.EX2 R65, R65 ;  /* 0x0000004100417308 */ /* 0x000fe20000000800 */
[----:B------:R-:W-:-:S02]  /*92c0*/  FADD.FTZ R105, R106, R105 ;  /* 0x000000696a697221 */ /* 0x000fc40000010000 */
[----:B------:R-:W-:Y:S02]  /*92d0*/  FADD.FTZ R100, R103, R100 ;  /* 0x0000006467647221 */ /* 0x000fe40000010000 */
[--C-:B------:R-:W-:Y:S01]  /*92e0*/  FFMA.FTZ R111, R181, c[0x0][0x23c], -R124.reuse ;  /* 0x00008f00b56f7a23 */ /* 0x100fe2000001087c */
[C---:B------:R-:W-:Y:S01]  /*92f0*/  HMMA.16816.F32.BF16 R148, R152.reuse, R184, RZ ;  /* 0x000000b89894723c */ /* 0x040fe200000418ff */
[--C-:B------:R-:W-:Y:S01]  /*9300*/  FFMA.FTZ R110, R160, c[0x0][0x23c], -R124.reuse ;  /* 0x00008f00a06e7a23 */ /* 0x100fe2000001087c */
[----:B------:R-:W2:Y:S01]  /*9310*/  MUFU.EX2 R64, R64 ;  /* 0x0000004000407308 */ /* 0x000ea20000000800 */
[--C-:B------:R-:W-:Y:S01]  /*9320*/  FFMA.FTZ R109, R175, c[0x0][0x23c], -R124.reuse ;  /* 0x00008f00af6d7a23 */ /* 0x100fe2000001087c */
[----:B-1----:R-:W-:Y:S01]  /*9330*/  F2FP.BF16.PACK_AB R4, R71, R74 ;  /* 0x0000004a4704723e */ /* 0x002fe200000010ff */
[--C-:B------:R-:W-:Y:S02]  /*9340*/  FFMA.FTZ R82, R173, c[0x0][0x23c], -R124.reuse ;  /* 0x00008f00ad527a23 */ /* 0x100fe4000001087c */
[--C-:B------:R-:W-:Y:S01]  /*9350*/  FFMA.FTZ R81, R169, c[0x0][0x23c], -R124.reuse ;  /* 0x00008f00a9517a23 */ /* 0x100fe2000001087c */
[----:B------:R-:W-:Y:S01]  /*9360*/  HMMA.16816.F32.BF16 R156, R152, R192, RZ ;  /* 0x000000c0989c723c */ /* 0x000fe200000418ff */
[--C-:B------:R-:W-:Y:S01]  /*9370*/  FFMA.FTZ R72, R171, c[0x0][0x23c], -R124.reuse ;  /* 0x00008f00ab487a23 */ /* 0x100fe2000001087c */
[----:B------:R-:W-:Y:S01]  /*9380*/  MUFU.EX2 R111, R111 ;  /* 0x0000006f006f7308 */ /* 0x000fe20000000800 */
[----:B------:R-:W-:-:S02]  /*9390*/  FFMA.FTZ R73, R163, c[0x0][0x23c], -R124 ;  /* 0x00008f00a3497a23 */ /* 0x000fc4000001087c */
[--C-:B------:R-:W-:Y:S02]  /*93a0*/  FFMA.FTZ R66, R161, c[0x0][0x23c], -R124.reuse ;  /* 0x00008f00a1427a23 */ /* 0x100fe4000001087c */
[--C-:B------:R-:W-:Y:S01]  /*93b0*/  FFMA.FTZ R54, R35, c[0x0][0x23c], -R124.reuse ;  /* 0x00008f0023367a23 */ /* 0x100fe2000001087c */
[C---:B------:R-:W-:Y:S01]  /*93c0*/  HMMA.16816.F32.BF16 R164, R152.reuse, R20, RZ ;  /* 0x0000001498a4723c */ /* 0x040fe200000418ff */
[--C-:B------:R-:W-:Y:S01]  /*93d0*/  FFMA.FTZ R59, R59, c[0x0][0x23c], -R124.reuse ;  /* 0x00008f003b3b7a23 */ /* 0x100fe2000001087c */
[----:B------:R-:W1:Y:S01]  /*93e0*/  MUFU.EX2 R110, R110 ;  /* 0x0000006e006e7308 */ /* 0x000e620000000800 */
[----:B--2---:R-:W-:Y:S01]  /*93f0*/  F2FP.BF16.PACK_AB R6, R64, R65 ;  /* 0x000000414006723e */ /* 0x004fe200000010ff */
[--C-:B------:R-:W-:Y:S02]  /*9400*/  FFMA.FTZ R53, R34, c[0x0][0x23c], -R124.reuse ;  /* 0x00008f0022357a23 */ /* 0x100fe4000001087c */
[--C-:B------:R-:W-:Y:S02]  /*9410*/  FFMA.FTZ R44, R33, c[0x0][0x23c], -R124.reuse ;  /* 0x00008f00212c7a23 */ /* 0x100fe4000001087c */
        /* <DEDUP_REMOVED lines=10> */
[--C-:B------:R-:W-:Y:S02]  /*94c0*/  FFMA.FTZ R39, R241, c[0x0][0x23c], -R102.reuse ;  /* 0x00008f00f1277a23 */ /* 0x100fe40000010866 */
[--C-:B------:R-:W-:Y:S02]  /*94d0*/  FFMA.FTZ R36, R229, c[0x0][0x23c], -R102.reuse ;  /* 0x00008f00e5247a23 */ /* 0x100fe40000010866 */
[----:B------:R-:W-:Y:S01]  /*94e0*/  HMMA.16816.F32.BF16 R144, R152, R194, RZ ;  /* 0x000000c29890723c */ /* 0x000fe200000418ff */
[----:B------:R-:W-:Y:S01]  /*94f0*/  FFMA.FTZ R34, R236, c[0x0][0x23c], -R102 ;  /* 0x00008f00ec227a23 */ /* 0x000fe20000010866 */
[----:B------:R-:W-:Y:S01]  /*9500*/  MUFU.EX2 R75, R75 ;  /* 0x0000004b004b7308 */ /* 0x000fe20000000800 */
[----:B------:R-:W-:-:S02]  /*9510*/  FFMA.FTZ R33, R222, c[0x0][0x23c], -R101 ;  /* 0x00008f00de217a23 */ /* 0x000fc40000010865 */
[----:B------:R-:W-:Y:S02]  /*9520*/  FFMA.FTZ R226, R221, c[0x0][0x23c], -R124 ;  /* 0x00008f00dde27a23 */ /* 0x000fe4000001087c */
[----:B------:R-:W-:Y:S01]  /*9530*/  FFMA.FTZ R222, R217, c[0x0][0x23c], -R102 ;  /* 0x00008f00d9de7a23 */ /* 0x000fe20000010866 */
[----:B------:R-:W-:Y:S01]  /*9540*/  HMMA.16816.F32.BF16 R152, R152, R22, RZ ;  /* 0x000000169898723c */ /* 0x000fe200000418ff */
[----:B------:R-:W-:Y:S01]  /*9550*/  FFMA.FTZ R229, R223, c[0x0][0x23c], -R214 ;  /* 0x00008f00dfe57a23 */ /* 0x000fe200000108d6 */
[----:B--2---:R-:W-:Y:S01]  /*9560*/  F2FP.BF16.PACK_AB R191, R82, R109 ;  /* 0x0000006d52bf723e */ /* 0x004fe200000010ff */
[----:B------:R-:W1:Y:S01]  /*9570*/  MUFU.EX2 R70, R70 ;  /* 0x0000004600467308 */ /* 0x000e620000000800 */
[----:B------:R-:W-:Y:S02]  /*9580*/  FFMA.FTZ R225, R219, c[0x0][0x23c], -R124 ;  /* 0x00008f00dbe17a23 */ /* 0x000fe4000001087c */
[----:B------:R-:W-:Y:S02]  /*9590*/  FFMA.FTZ R221, R215, c[0x0][0x23c], -R102 ;  /* 0x00008f00d7dd7a23 */ /* 0x000fe40000010866 */
[----:B------:R-:W-:Y:S01]  /*95a0*/  FFMA.FTZ R217, R216, c[0x0][0x23c], -R101 ;  /* 0x00008f00d8d97a23 */ /* 0x000fe20000010865 */
        /* <DEDUP_REMOVED lines=25> */
[--C-:B------:R-:W-:Y:S01]  /*9740*/  FFMA.FTZ R120, R120, c[0x0][0x23c], -R124.reuse ;  /* 0x00008f0078787a23 */ /* 0x100fe2000001087c */
[----:B------:R-:W-:Y:S01]  /*9750*/  MUFU.EX2 R73, R73 ;  /* 0x0000004900497308 */ /* 0x000fe20000000800 */
[----:B------:R-:W-:-:S02]  /*9760*/  FFMA.FTZ R119, R119, c[0x0][0x23c], -R124 ;  /* 0x00008f0077777a23 */ /* 0x000fc4000001087c */
[----:B------:R-:W-:Y:S02]  /*9770*/  FFMA.FTZ R118, R118, c[0x0][0x23c], -R124 ;  /* 0x00008f0076767a23 */ /* 0x000fe4000001087c */
[--C-:B------:R-:W-:Y:S01]  /*9780*/  FFMA.FTZ R231, R85, c[0x0][0x23c], -R102.reuse ;  /* 0x00008f0055e77a23 */ /* 0x100fe20000010866 */
[C---:B------:R-:W-:Y:S01]  /*9790*/  HMMA.16816.F32.BF16 R192, R188.reuse, R194, RZ ;  /* 0x000000c2bcc0723c */ /* 0x040fe200000418ff */
[--C-:B------:R-:W-:Y:S01]  /*97a0*/  FFMA.FTZ R206, R98, c[0x0][0x23c], -R102.reuse ;  /* 0x00008f0062ce7a23 */ /* 0x100fe20000010866 */
[----:B------:R-:W2:Y:S01]  /*97b0*/  MUFU.EX2 R66, R66 ;  /* 0x0000004200427308 */ /* 0x000ea20000000800 */
[--C-:B------:R-:W-:Y:S02]  /*97c0*/  FFMA.FTZ R98, R96, c[0x0][0x23c], -R102.reuse ;  /* 0x00008f0060627a23 */ /* 0x100fe40000010866 */
[----:B------:R-:W-:Y:S02]  /*97d0*/  FFMA.FTZ R96, R94, c[0x0][0x23c], -R102 ;  /* 0x00008f005e607a23 */ /* 0x000fe40000010866 */
[----:B------:R-:W-:Y:S01]  /*97e0*/  FFMA.FTZ R94, R88, c[0x0][0x23c], -R101 ;  /* 0x00008f00585e7a23 */ /* 0x000fe20000010865 */
[----:B------:R-:W-:Y:S01]  /*97f0*/  HMMA.16816.F32.BF16 R180, R188, R20, RZ ;  /* 0x00000014bcb4723c */ /* 0x000fe200000418ff */
[----:B------:R-:W-:Y:S01]  /*9800*/  FADD.FTZ R104, R104, R105 ;  /* 0x0000006968687221 */ /* 0x000fe20000010000 */
[----:B------:R-:W-:Y:S01]  /*9810*/  MUFU.EX2 R61, R61 ;  /* 0x0000003d003d7308 */ /* 0x000fe20000000800 */
[----:B------:R-:W-:-:S02]  /*9820*/  FADD.FTZ R110, R111, R110 ;  /* 0x0000006e6f6e7221 */ /* 0x000fc40000010000 */
[----:B------:R-:W-:Y:S02]  /*9830*/  FADD.FTZ R108, R108, R107 ;  /* 0x0000006b6c6c7221 */ /* 0x000fe40000010000 */
[----:B------:R-:W-:Y:S01]  /*9840*/  FADD.FTZ R109, R109, R110 ;  /* 0x0000006e6d6d7221 */ /* 0x000fe20000010000 */
[----:B------:R-:W-:Y:S01]  /*9850*/  HMMA.16816.F32.BF16 R188, R188, R22, RZ ;  /* 0x00000016bcbc723c */ /* 0x000fe200000418ff */
[----:B------:R-:W-:Y:S01]  /*9860*/  FADD.FTZ R79, R79, R108 ;  /* 0x0000006c4f4f7221 */ /* 0x000fe20000010000 */
[----:B------:R-:W-:Y:S01]  /*9870*/  MUFU.EX2 R56, R56 ;  /* 0x0000003800387308 */ /* 0x000fe20000000800 */
[----:B------:R-:W-:Y:S02]  /*9880*/  FADD.FTZ R82, R82, R109 ;  /* 0x0000006d52527221 */ /* 0x000fe40000010000 */
[----:B------:R-:W-:-:S03]  /*9890*/  FADD.FTZ R80, R80, R79 ;  /* 0x0000004f50507221 */ /* 0x000fc60000010000 */
[----:B------:R-:W-:Y:S01]  /*98a0*/  HMMA.16816.F32.BF16 R140, R4, R24, R140 ;  /* 0x00000018048c723c */ /* 0x000fe2000004188c */
[----:B------:R-:W-:Y:S01]  /*98b0*/  FADD.FTZ R75, R75, R80 ;  /* 0x000000504b4b7221 */ /* 0x000fe20000010000 */
[----:B------:R-:W-:Y:S03]  /*98c0*/  MUFU.EX2 R55, R55 ;  /* 0x0000003700377308 */ /* 0x000fe60000000800 */
[----:B------:R-:W-:-:S03]  /*98d0*/  FADD.FTZ R80, R70, R75 ;  /* 0x0000004b46507221 */ /* 0x000fc60000010000 */
[C---:B------:R-:W-:Y:S02]  /*98e0*/  HMMA.16816.F32.BF16 R148, R4.reuse, R16, R148 ;  /* 0x000000100494723c */ /* 0x040fe40000041894 */
[----:B------:R-:W-:Y:S06]  /*98f0*/  MUFU.EX2 R50, R50 ;  /* 0x0000003200327308 */ /* 0x000fec0000000800 */
        /* <DEDUP_REMOVED lines=10> */
[----:B------:R-:W-:Y:S02]  /*99a0*/  HMMA.16816.F32.BF16 R152, R4, R10, R152 ;  /* 0x0000000a0498723c */ /* 0x000fe40000041898 */
[----:B------:R-:W3:Y:S05]  /*99b0*/  MUFU.EX2 R52, R52 ;  /* 0x0000003400347308 */ /* 0x000eea0000000800 */
[----:B------:R-:W-:-:S02]  /*99c0*/  F2FP.BF16.PACK_AB R4, R69, R78 ;  /* 0x0000004e4504723e */ /* 0x000fc400000010ff */
[----:B-1----:R-:W-:Y:S01]  /*99d0*/  F2FP.BF16.PACK_AB R5, R72, R81 ;  /* 0x000000514805723e */ /* 0x002fe200000010ff */
[----:B------:R-:W-:Y:S01]  /*99e0*/  MUFU.EX2 R41, R41 ;  /* 0x0000002900297308 */ /* 0x000fe20000000800 */
[----:B------:R-:W-:Y:S01]  /*99f0*/  F2FP.BF16.PACK_AB R6, R60, R67 ;  /* 0x000000433c06723e */ /* 0x000fe200000010ff */
[----:B------:R-:W-:Y:S01]  /*9a00*/  FADD.FTZ R81, R81, R82 ;  /* 0x0000005251517221 */ /* 0x000fe20000010000 */
[----:B--2---:R-:W-:-:S03]  /*9a10*/  F2FP.BF16.PACK_AB R7, R66, R73 ;  /* 0x000000494207723e */ /* 0x004fc600000010ff */
[----:B------:R-:W-:Y:S02]  /*9a20*/  FADD.FTZ R82, R72, R81 ;  /* 0x0000005148527221 */ /* 0x000fe40000010000 */
[----:B------:R-:W1:Y:S01]  /*9a30*/  MUFU.EX2 R38, R38 ;  /* 0x0000002600267308 */ /* 0x000e620000000800 */
[----:B---3--:R-:W-:Y:S01]  /*9a40*/  F2FP.BF16.PACK_AB R20, R52, R57 ;  /* 0x000000393414723e */ /* 0x008fe200000010ff */
[----:B------:R-:W-:Y:S01]  /*9a50*/  HMMA.16816.F32.BF16 R160, R4, R24, R160 ;  /* 0x0000001804a0723c */ /* 0x000fe200000418a0 */
[----:B------:R-:W-:-:S04]  /*9a60*/  FADD.FTZ R73, R73, R82 ;  /* 0x0000005249497221 */ /* 0x000fc80000010000 */
[----:B------:R-:W-:Y:S01]  /*9a70*/  FADD.FTZ R66, R66, R73 ;  /* 0x0000004942427221 */ /* 0x000fe20000010000 */
[----:B------:R-:W-:Y:S02]  /*9a80*/  MUFU.EX2 R58, R58 ;  /* 0x0000003a003a7308 */ /* 0x000fe40000000800 */
[C---:B------:R-:W-:Y:S06]  /*9a90*/  HMMA.16816.F32.BF16 R168, R4.reuse, R16, R168 ;  /* 0x0000001004a8723c */ /* 0x040fec00000418a8 */
[----:B------:R-:W2:Y:S01]  /*9aa0*/  MUFU.EX2 R51, R51 ;  /* 0x0000003300337308 */ /* 0x000ea20000000800 */
[----:B-1----:R-:W-:Y:S01]  /*9ab0*/  F2FP.BF16.PACK_AB R22, R38, R41 ;  /* 0x000000292616723e */ /* 0x002fe200000010ff */
[C---:B------:R-:W-:Y:S06]  /*9ac0*/  HMMA.16816.F32.BF16 R172, R4.reuse, R12, R172 ;  /* 0x0000000c04ac723c */ /* 0x040fec00000418ac */
[----:B------:R-:W-:Y:S02]  /*9ad0*/  MUFU.EX2 R35, R35 ;  /* 0x0000002300237308 */ /* 0x000fe40000000800 */
[C---:B------:R-:W-:Y:S06]  /*9ae0*/  HMMA.16816.F32.BF16 R180, R4.reuse, R8, R180 ;  /* 0x0000000804b4723c */ /* 0x040fec00000418b4 */
[----:B------:R-:W1:Y:S01]  /*9af0*/  MUFU.EX2 R32, R32 ;  /* 0x0000002000207308 */ /* 0x000e620000000800 */
[----:B--2---:R-:W-:Y:S01]  /*9b00*/  F2FP.BF16.PACK_AB R21, R51, R58 ;  /* 0x0000003a3315723e */ /* 0x004fe200000010ff */
[C---:B------:R-:W-:Y:S01]  /*9b10*/  HMMA.16816.F32.BF16 R176, R4.reuse, R26, R176 ;  /* 0x0000001a04b0723c */ /* 0x040fe200000418b0 */
[----:B------:R-:W2:Y:S05]  /*9b20*/  LDSM.16.MT88.4 R24, [R252+0x9000] ;  /* 0x00900000fc18783b */ /* 0x000eaa0000004200 */
[----:B------:R-:W-:Y:S02]  /*9b30*/  MUFU.EX2 R49, R49 ;  /* 0x0000003100317308 */ /* 0x000fe40000000800 */
[----:B------:R-:W-:Y:S01]  /*9b40*/  HMMA.16816.F32.BF16 R184, R4, R18, R184 ;  /* 0x0000001204b8723c */ /* 0x000fe200000418b8 */
[----:B------:R-:W3:Y:S01]  /*9b50*/  LDSM.16.MT88.4 R16, [R250+0x9000] ;  /* 0x00900000fa10783b */ /* 0x000ee20000004200 */
[----:B-1----:R-:W-:-:S04]  /*9b60*/  F2FP.BF16.PACK_AB R23, R32, R35 ;  /* 0x000000232017723e */ /* 0x002fc800000010ff */
[----:B------:R-:W-:Y:S02]  /*9b70*/  MUFU.EX2 R48, R48 ;  /* 0x0000003000307308 */ /* 0x000fe40000000800 */
[C---:B------:R-:W-:Y:S01]  /*9b80*/  HMMA.16816.F32.BF16 R192, R4.reuse, R14, R192 ;  /* 0x0000000e04c0723c */ /* 0x040fe200000418c0 */
[----:B------:R-:W1:Y:S05]  /*9b90*/  LDSM.16.MT88.4 R12, [R249+0x9000] ;  /* 0x00900000f90c783b */ /* 0x000e6a0000004200 */
[----:B------:R-:W-:Y:S02]  /*9ba0*/  MUFU.EX2 R47, R47 ;  /* 0x0000002f002f7308 */ /* 0x000fe40000000800 */
[----:B------:R-:W-:Y:S01]  /*9bb0*/  HMMA.16816.F32.BF16 R188, R4, R10, R188 ;  /* 0x0000000a04bc723c */ /* 0x000fe200000418bc */
[----:B------:R-:W4:Y:S06]  /*9bc0*/  LDSM.16.MT88.4 R8, [R248+0x9000] ;  /* 0x00900000f808783b */ /* 0x000f2c0000004200 */
[----:B------:R-:W-:Y:S01]  /*9bd0*/  F2FP.BF16.PACK_AB R4, R56, R61 ;  /* 0x0000003d3804723e */ /* 0x000fe200000010ff */
[----:B------:R-:W-:Y:S01]  /*9be0*/  MUFU.EX2 R46, R46 ;  /* 0x0000002e002e7308 */ /* 0x000fe20000000800 */
[----:B------:R-:W-:Y:S01]  /*9bf0*/  F2FP.BF16.PACK_AB R5, R54, R59 ;  /* 0x0000003b3605723e */ /* 0x000fe200000010ff */
[----:B------:R-:W-:Y:S01]  /*9c00*/  FADD.FTZ R59, R59, R66 ;  /* 0x000000423b3b7221 */ /* 0x000fe20000010000 */
[----:B------:R-:W-:-:S02]  /*9c10*/  F2FP.BF16.PACK_AB R6, R50, R55 ;  /* 0x000000373206723e */ /* 0x000fc400000010ff */
[----:B------:R-:W-:Y:S01]  /*9c20*/  F2FP.BF16.PACK_AB R7, R44, R53 ;  /* 0x000000352c07723e */ /* 0x000fe200000010ff */
[----:B------:R-:W-:Y:S02]  /*9c30*/  FADD.FTZ R54, R54, R59 ;  /* 0x0000003b36367221 */ /* 0x000fe40000010000 */
[----:B------:R-:W-:Y:S01]  /*9c40*/  MUFU.EX2 R45, R45 ;  /* 0x0000002d002d7308 */ /* 0x000fe20000000800 */
[----:B--2---:R-:W-:Y:S01]  /*9c50*/  HMMA.16816.F32.BF16 R140, R20, R24, R140 ;  /* 0x00000018148c723c */ /* 0x004fe2000004188c */
[----:B------:R-:W-:-:S04]  /*9c60*/  FADD.FTZ R53, R53, R54 ;  /* 0x0000003635357221 */ /* 0x000fc80000010000 */
[----:B------:R-:W-:Y:S02]  /*9c70*/  FADD.FTZ R44, R44, R53 ;  /* 0x000000352c2c7221 */ /* 0x000fe40000010000 */
[----:B------:R-:W-:Y:S01]  /*9c80*/  MUFU.EX2 R42, R42 ;  /* 0x0000002a002a7308 */ /* 0x000fe20000000800 */
[----:B------:R-:W-:Y:S07]  /*9c90*/  HMMA.16816.F32.BF16 R160, R4, R24, R160 ;  /* 0x0000001804a0723c */ /* 0x000fee00000418a0 */
[----:B------:R-:W-:Y:S01]  /*9ca0*/  MUFU.EX2 R43, R43 ;  /* 0x0000002b002b7308 */ /* 0x000fe20000000800 */
[C---:B---3--:R-:W-:Y:S07]  /*9cb0*/  HMMA.16816.F32.BF16 R148, R20.reuse, R16, R148 ;  /* 0x000000101494723c */ /* 0x048fee0000041894 */
[----:B------:R-:W-:Y:S01]  /*9cc0*/  MUFU.EX2 R40, R40 ;  /* 0x0000002800287308 */ /* 0x000fe20000000800 */
[C---:B-1----:R-:W-:Y:S07]  /*9cd0*/  HMMA.16816.F32.BF16 R156, R20.reuse, R12, R156 ;  /* 0x0000000c149c723c */ /* 0x042fee000004189c */
[----:B------:R-:W-:Y:S01]  /*9ce0*/  MUFU.EX2 R39, R39 ;  /* 0x0000002700277308 */ /* 0x000fe20000000800 */
[C---:B------:R-:W-:Y:S07]  /*9cf0*/  HMMA.16816.F32.BF16 R132, R20.reuse, R26, R132 ;  /* 0x0000001a1484723c */ /* 0x040fee0000041884 */
[----:B------:R-:W1:Y:S01]  /*9d00*/  MUFU.EX2 R36, R36 ;  /* 0x0000002400247308 */ /* 0x000e620000000800 */
[C---:B------:R-:W-:Y:S07]  /*9d10*/  HMMA.16816.F32.BF16 R136, R20.reuse, R18, R136 ;  /* 0x000000121488723c */ /* 0x040fee0000041888 */
[----:B------:R-:W-:Y:S01]  /*9d20*/  MUFU.EX2 R37, R37 ;  /* 0x0000002500257308 */ /* 0x000fe20000000800 */
[C---:B------:R-:W-:Y:S07]  /*9d30*/  HMMA.16816.F32.BF16 R144, R20.reuse, R14, R144 ;  /* 0x0000000e1490723c */ /* 0x040fee0000041890 */
[----:B------:R-:W2:Y:S01]  /*9d40*/  MUFU.EX2 R34, R34 ;  /* 0x0000002200227308 */ /* 0x000ea20000000800 */
[C---:B----4-:R-:W-:Y:S07]  /*9d50*/  HMMA.16816.F32.BF16 R164, R20.reuse, R8, R164 ;  /* 0x0000000814a4723c */ /* 0x050fee00000418a4 */
[----:B------:R-:W-:Y:S01]  /*9d60*/  MUFU.EX2 R33, R33 ;  /* 0x0000002100217308 */ /* 0x000fe20000000800 */
[----:B------:R-:W-:Y:S07]  /*9d70*/  HMMA.16816.F32.BF16 R152, R20, R10, R152 ;  /* 0x0000000a1498723c */ /* 0x000fee0000041898 */
[----:B------:R-:W3:Y:S01]  /*9d80*/  MUFU.EX2 R30, R30 ;  /* 0x0000001e001e7308 */ /* 0x000ee20000000800 */
[----:B------:R-:W-:Y:S01]  /*9d90*/  HMMA.16816.F32.BF16 R176, R4, R26, R176 ;  /* 0x0000001a04b0723c */ /* 0x000fe200000418b0 */
[----:B------:R-:W4:Y:S01]  /*9da0*/  LDSM.16.MT88.4 R24, [R252+0x9800] ;  /* 0x00980000fc18783b */ /* 0x000f220000004200 */
[----:B-1----:R-:W-:-:S02]  /*9db0*/  F2FP.BF16.PACK_AB R20, R36, R39 ;  /* 0x000000272414723e */ /* 0x002fc400000010ff */
[----:B--2---:R-:W-:-:S03]  /*9dc0*/  F2FP.BF16.PACK_AB R22, R34, R37 ;  /* 0x000000252216723e */ /* 0x004fc600000010ff */
[----:B------:R-:W-:Y:S01]  /*9dd0*/  MUFU.EX2 R31, R31 ;  /* 0x0000001f001f7308 */ /* 0x000fe20000000800 */
[C---:B------:R-:W-:Y:S07]  /*9de0*/  HMMA.16816.F32.BF16 R168, R4.reuse, R16, R168 ;  /* 0x0000001004a8723c */ /* 0x040fee00000418a8 */
[----:B------:R-:W1:Y:S01]  /*9df0*/  MUFU.EX2 R28, R28 ;  /* 0x0000001c001c7308 */ /* 0x000e620000000800 */
[----:B------:R-:W-:Y:S01]  /*9e00*/  HMMA.16816.F32.BF16 R184, R4, R18, R184 ;  /* 0x0000001204b8723c */ /* 0x000fe200000418b8 */
[----:B------:R-:W2:Y:S01]  /*9e10*/  LDSM.16.MT88.4 R16, [R250+0x9800] ;  /* 0x00980000fa10783b */ /* 0x000ea20000004200 */
[----:B---3--:R-:W-:-:S05]  /*9e20*/  F2FP.BF16.PACK_AB R21, R30, R33 ;  /* 0x000000211e15723e */ /* 0x008fca00000010ff */
[----:B------:R-:W-:Y:S01]  /*9e30*/  MUFU.EX2 R230, R230 ;  /* 0x000000e600e67308 */ /* 0x000fe20000000800 */
[----:B------:R-:W-:Y:S01]  /*9e40*/  HMMA.16816.F32.BF16 R172, R4, R12, R172 ;  /* 0x0000000c04ac723c */ /* 0x000fe200000418ac */
[----:B-1----:R-:W-:-:S07]  /*9e50*/  F2FP.BF16.PACK_AB R23, R28, R31 ;  /* 0x0000001f1c17723e */ /* 0x002fce00000010ff */
[C---:B------:R-:W-:Y:S01]  /*9e60*/  HMMA.16816.F32.BF16 R192, R4.reuse, R14, R192 ;  /* 0x0000000e04c0723c */ /* 0x040fe200000418c0 */
[----:B------:R-:W1:Y:S01]  /*9e70*/  LDSM.16.MT88.4 R12, [R249+0x9800] ;  /* 0x00980000f90c783b */ /* 0x000e620000004200 */
[----:B------:R-:W-:Y:S06]  /*9e80*/  MUFU.EX2 R229, R229 ;  /* 0x000000e500e57308 */ /* 0x000fec0000000800 */
[C---:B------:R-:W-:Y:S02]  /*9e90*/  HMMA.16816.F32.BF16 R180, R4.reuse, R8, R180 ;  /* 0x0000000804b4723c */ /* 0x040fe400000418b4 */
[----:B------:R-:W-:Y:S06]  /*9ea0*/  MUFU.EX2 R228, R228 ;  /* 0x000000e400e47308 */ /* 0x000fec0000000800 */
[----:B------:R-:W-:Y:S01]  /*9eb0*/  HMMA.16816.F32.BF16 R188, R4, R10, R188 ;  /* 0x0000000a04bc723c */ /* 0x000fe200000418bc */
[----:B------:R-:W3:Y:S01]  /*9ec0*/  LDSM.16.MT88.4 R8, [R248+0x9800] ;  /* 0x00980000f808783b */ /* 0x000ee20000004200 */
[----:B------:R-:W-:Y:S05]  /*9ed0*/  MUFU.EX2 R227, R227 ;  /* 0x000000e300e37308 */ /* 0x000fea0000000800 */
[----:B------:R-:W-:Y:S01]  /*9ee0*/  F2FP.BF16.PACK_AB R4, R48, R49 ;  /* 0x000000313004723e */ /* 0x000fe200000010ff */
[----:B----4-:R-:W-:Y:S01]  /*9ef0*/  HMMA.16816.F32.BF16 R140, R20, R24, R140 ;  /* 0x00000018148c723c */ /* 0x010fe2000004188c */
[----:B------:R-:W-:Y:S01]  /*9f00*/  F2FP.BF16.PACK_AB R5, R42, R45 ;  /* 0x0000002d2a05723e */ /* 0x000fe200000010ff */
[----:B------:R-:W-:Y:S01]  /*9f10*/  MUFU.EX2 R226, R226 ;  /* 0x000000e200e27308 */ /* 0x000fe20000000800 */
[----:B------:R-:W-:Y:S01]  /*9f20*/  F2FP.BF16.PACK_AB R6, R46, R47 ;  /* 0x0000002f2e06723e */ /* 0x000fe200000010ff */
[----:B------:R-:W-:Y:S01]  /*9f30*/  FADD.FTZ R45, R45, R44 ;  /* 0x0000002c2d2d7221 */ /* 0x000fe20000010000 */
[----:B------:R-:W-:-:S03]  /*9f40*/  F2FP.BF16.PACK_AB R7, R40, R43 ;  /* 0x0000002b2807723e */ /* 0x000fc600000010ff */
[----:B------:R-:W-:Y:S01]  /*9f50*/  HMMA.16816.F32.BF16 R132, R20, R26, R132 ;  /* 0x0000001a1484723c */ /* 0x000fe20000041884 */
[----:B------:R-:W-:Y:S01]  /*9f60*/  FADD.FTZ R42, R42, R45 ;  /* 0x0000002d2a2a7221 */ /* 0x000fe20000010000 */
[----:B------:R-:W-:Y:S03]  /*9f70*/  MUFU.EX2 R225, R225 ;  /* 0x000000e100e17308 */ /* 0x000fe60000000800 */
[----:B------:R-:W-:-:S03]  /*9f80*/  FADD.FTZ R43, R43, R42 ;  /* 0x0000002a2b2b7221 */ /* 0x000fc60000010000 */
[----:B------:R-:W-:Y:S01]  /*9f90*/  HMMA.16816.F32.BF16 R160, R4, R24, R160 ;  /* 0x0000001804a0723c */ /* 0x000fe200000418a0 */
[----:B------:R-:W-:Y:S01]  /*9fa0*/  FADD.FTZ R43, R40, R43 ;  /* 0x0000002b282b7221 */ /* 0x000fe20000010000 */
[----:B------:R-:W-:Y:S06]  /*9fb0*/  MUFU.EX2 R224, R224 ;  /* 0x000000e000e07308 */ /* 0x000fec0000000800 */
[C---:B--2---:R-:W-:Y:S02]  /*9fc0*/  HMMA.16816.F32.BF16 R148, R20.reuse, R16, R148 ;  /* 0x000000101494723c */ /* 0x044fe40000041894 */
[----:B------:R-:W-:Y:S06]  /*9fd0*/  MUFU.EX2 R223, R223 ;  /* 0x000000df00df7308 */ /* 0x000fec0000000800 */
[C---:B------:R-:W-:Y:S02]  /*9fe0*/  HMMA.16816.F32.BF16 R136, R20.reuse, R18, R136 ;  /* 0x000000121488723c */ /* 0x040fe40000041888 */
[----:B------:R-:W-:Y:S06]  /*9ff0*/  MUFU.EX2 R222, R222 ;  /* 0x000000de00de7308 */ /* 0x000fec0000000800 */
[C---:B-1----:R-:W-:Y:S02]  /*a000*/  HMMA.16816.F32.BF16 R156, R20.reuse, R12, R156 ;  /* 0x0000000c149c723c */ /* 0x042fe4000004189c */
[----:B------:R-:W1:Y:S06]  /*a010*/  MUFU.EX2 R221, R221 ;  /* 0x000000dd00dd7308 */ /* 0x000e6c0000000800 */
[C---:B------:R-:W-:Y:S02]  /*a020*/  HMMA.16816.F32.BF16 R144, R20.reuse, R14, R144 ;  /* 0x0000000e1490723c */ /* 0x040fe40000041890 */
[----:B------:R-:W-:Y:S06]  /*a030*/  MUFU.EX2 R220, R220 ;  /* 0x000000dc00dc7308 */ /* 0x000fec0000000800 */
[C---:B---3--:R-:W-:Y:S02]  /*a040*/  HMMA.16816.F32.BF16 R164, R20.reuse, R8, R164 ;  /* 0x0000000814a4723c */ /* 0x048fe400000418a4 */
[----:B------:R-:W2:Y:S06]  /*a050*/  MUFU.EX2 R219, R219 ;  /* 0x000000db00db7308 */ /* 0x000eac0000000800 */
[----:B------:R-:W-:Y:S02]  /*a060*/  HMMA.16816.F32.BF16 R152, R20, R10, R152 ;  /* 0x0000000a1498723c */ /* 0x000fe40000041898 */
[----:B------:R-:W-:Y:S05]  /*a070*/  MUFU.EX2 R218, R218 ;  /* 0x000000da00da7308 */ /* 0x000fea0000000800 */
[----:B-1----:R-:W-:Y:S01]  /*a080*/  F2FP.BF16.PACK_AB R20, R221, R222 ;  /* 0x000000dedd14723e */ /* 0x002fe200000010ff */
[----:B------:R-:W-:Y:S01]  /*a090*/  HMMA.16816.F32.BF16 R176, R4, R26, R176 ;  /* 0x0000001a04b0723c */ /* 0x000fe200000418b0 */
[----:B------:R-:W1:Y:S01]  /*a0a0*/  LDSM.16.MT88.4 R24, [R252+0xa000] ;  /* 0x00a00000fc18783b */ /* 0x000e620000004200 */
[----:B------:R-:W3:Y:S01]  /*a0b0*/  MUFU.EX2 R217, R217 ;  /* 0x000000d900d97308 */ /* 0x000ee20000000800 */
[----:B--2---:R-:W-:-:S05]  /*a0c0*/  F2FP.BF16.PACK_AB R22, R219, R220 ;  /* 0x000000dcdb16723e */ /* 0x004fca00000010ff */
[C---:B------:R-:W-:Y:S02]  /*a0d0*/  HMMA.16816.F32.BF16 R168, R4.reuse, R16, R168 ;  /* 0x0000001004a8723c */ /* 0x040fe400000418a8 */
[----:B------:R-:W-:Y:S06]  /*a0e0*/  MUFU.EX2 R216, R216 ;  /* 0x000000d800d87308 */ /* 0x000fec0000000800 */
[----:B------:R-:W-:Y:S01]  /*a0f0*/  HMMA.16816.F32.BF16 R184, R4, R18, R184 ;  /* 0x0000001204b8723c */ /* 0x000fe200000418b8 */
[----:B------:R-:W2:Y:S01]  /*a100*/  LDSM.16.MT88.4 R16, [R250+0xa000] ;  /* 0x00a00000fa10783b */ /* 0x000ea20000004200 */
[----:B------:R-:W4:Y:S01]  /*a110*/  MUFU.EX2 R215, R215 ;  /* 0x000000d700d77308 */ /* 0x000f220000000800 */
[----:B---3--:R-:W-:-:S05]  /*a120*/  F2FP.BF16.PACK_AB R21, R217, R218 ;  /* 0x000000dad915723e */ /* 0x008fca00000010ff */
[C---:B------:R-:W-:Y:S02]  /*a130*/  HMMA.16816.F32.BF16 R172, R4.reuse, R12, R172 ;  /* 0x0000000c04ac723c */ /* 0x040fe400000418ac */
[----:B------:R-:W-:Y:S06]  /*a140*/  MUFU.EX2 R125, R125 ;  /* 0x0000007d007d7308 */ /* 0x000fec0000000800 */
[C---:B------:R-:W-:Y:S01]  /*a150*/  HMMA.16816.F32.BF16 R192, R4.reuse, R14, R192 ;  /* 0x0000000e04c0723c */ /* 0x040fe200000418c0 */
[----:B------:R-:W3:Y:S01]  /*a160*/  LDSM.16.MT88.4 R12, [R249+0xa000] ;  /* 0x00a00000f90c783b */ /* 0x000ee20000004200 */
[----:B----4-:R-:W-:Y:S01]  /*a170*/  F2FP.BF16.PACK_AB R23, R215, R216 ;  /* 0x000000d8d717723e */ /* 0x010fe200000010ff */
[----:B------:R-:W4:Y:S05]  /*a180*/  MUFU.EX2 R232, R232 ;  /* 0x000000e800e87308 */ /* 0x000f2a0000000800 */
[C---:B------:R-:W-:Y:S03]  /*a190*/  HMMA.16816.F32.BF16 R180, R4.reuse, R8, R180 ;  /* 0x0000000804b4723c */ /* 0x040fe600000418b4 */
[----:B------:R-:W-:Y:S05]  /*a1a0*/  MUFU.EX2 R129, R129 ;  /* 0x0000008100817308 */ /* 0x000fea0000000800 */
[----:B------:R-:W-:Y:S01]  /*a1b0*/  HMMA.16816.F32.BF16 R188, R4, R10, R188 ;  /* 0x0000000a04bc723c */ /* 0x000fe200000418bc */
[----:B------:R-:W5:Y:S02]  /*a1c0*/  LDSM.16.MT88.4 R8, [R248+0xa000] ;  /* 0x00a00000f808783b */ /* 0x000f640000004200 */
[----:B------:R-:W2:Y:S04]  /*a1d0*/  MUFU.EX2 R234, R234 ;  /* 0x000000ea00ea7308 */ /* 0x000ea80000000800 */
[----:B------:R-:W-:Y:S01]  /*a1e0*/  F2FP.BF16.PACK_AB R4, R229, R230 ;  /* 0x000000e6e504723e */ /* 0x000fe200000010ff */
[----:B-1----:R-:W-:Y:S01]  /*a1f0*/  HMMA.16816.F32.BF16 R140, R20, R24, R140 ;  /* 0x00000018148c723c */ /* 0x002fe2000004188c */
[----:B------:R-:W-:Y:S01]  /*a200*/  F2FP.BF16.PACK_AB R5, R225, R226 ;  /* 0x000000e2e105723e */ /* 0x000fe200000010ff */
[----:B------:R-:W-:Y:S01]  /*a210*/  FADD.FTZ R226, R226, R43 ;  /* 0x0000002be2e27221 */ /* 0x000fe20000010000 */
[----:B------:R-:W-:Y:S01]  /*a220*/  F2FP.BF16.PACK_AB R6, R227, R228 ;  /* 0x000000e4e306723e */ /* 0x000fe200000010ff */
[----:B------:R-:W-:Y:S01]  /*a230*/  MUFU.EX2 R126, R126 ;  /* 0x0000007e007e7308 */ /* 0x000fe20000000800 */
[----:B------:R-:W-:Y:S01]  /*a240*/  F2FP.BF16.PACK_AB R7, R223, R224 ;  /* 0x000000e0df07723e */ /* 0x000fe200000010ff */
[----:B------:R-:W-:-:S02]  /*a250*/  FADD.FTZ R225, R225, R226 ;  /* 0x000000e2e1e17221 */ /* 0x000fc40000010000 */
[C---:B------:R-:W-:Y:S02]  /*a260*/  HMMA.16816.F32.BF16 R132, R20.reuse, R26, R132 ;  /* 0x0000001a1484723c */ /* 0x040fe40000041884 */
[----:B------:R-:W-:Y:S02]  /*a270*/  FADD.FTZ R224, R224, R225 ;  /* 0x000000e1e0e07221 */ /* 0x000fe40000010000 */
[----:B------:R-:W-:Y:S02]  /*a280*/  MUFU.EX2 R131, R131 ;  /* 0x0000008300837308 */ /* 0x000fe40000000800 */
[----:B------:R-:W-:Y:S02]  /*a290*/  FADD.FTZ R224, R223, R224 ;  /* 0x000000e0dfe07221 */ /* 0x000fe40000010000 */
[C---:B--2---:R-:W-:Y:S04]  /*a2a0*/  HMMA.16816.F32.BF16 R148, R20.reuse, R16, R148 ;  /* 0x000000101494723c */ /* 0x044fe80000041894 */
[----:B------:R1:W-:Y:S04]  /*a2b0*/  MUFU.EX2 R113, R197 ;  /* 0x000000c500717308 */ /* 0x0003e80000000800 */
[C---:B------:R-:W-:Y:S04]  /*a2c0*/  HMMA.16816.F32.BF16 R136, R20.reuse, R18, R136 ;  /* 0x000000121488723c */ /* 0x040fe80000041888 */
[----:B------:R-:W-:Y:S04]  /*a2d0*/  MUFU.EX2 R112, R112 ;  /* 0x0000007000707308 */ /* 0x000fe80000000800 */
[----:B---3--:R-:W-:Y:S01]  /*a2e0*/  HMMA.16816.F32.BF16 R156, R20, R12, R156 ;  /* 0x0000000c149c723c */ /* 0x008fe2000004189c */
[----:B-1----:R-:W-:-:S03]  /*a2f0*/  FFMA.FTZ R197, R92, c[0x0][0x23c], -R101 ;  /* 0x00008f005cc57a23 */ /* 0x002fc60000010865 */
[----:B------:R-:W-:Y:S01]  /*a300*/  MUFU.EX2 R88, R231 ;  /* 0x000000e700587308 */ /* 0x000fe20000000800 */
[----:B------:R-:W-:-:S03]  /*a310*/  FFMA.FTZ R92, R91, c[0x0][0x23c], -R101 ;  /* 0x00008f005b5c7a23 */ /* 0x000fc60000010865 */
[C---:B------:R-:W-:Y:S04]  /*a320*/  HMMA.16816.F32.BF16 R144, R20.reuse, R14, R144 ;  /* 0x0000000e1490723c */ /* 0x040fe80000041890 */
[----:B------:R-:W-:Y:S04]  /*a330*/  MUFU.EX2 R91, R197 ;  /* 0x000000c5005b7308 */ /* 0x000fe80000000800 */
[C---:B-----5:R-:W-:Y:S04]  /*a340*/  HMMA.16816.F32.BF16 R164, R20.reuse, R8, R164 ;  /* 0x0000000814a4723c */ /* 0x060fe800000418a4 */
[----:B------:R-:W-:Y:S04]  /*a350*/  MUFU.EX2 R92, R92 ;  /* 0x0000005c005c7308 */ /* 0x000fe80000000800 */
[----:B------:R-:W-:Y:S01]  /*a360*/  HMMA.16816.F32.BF16 R152, R20, R10, R152 ;  /* 0x0000000a1498723c */ /* 0x000fe20000041898 */
[----:B------:R-:W1:Y:S03]  /*a370*/  LDSM.16.MT88.4 R20, [R252+0xa800] ;  /* 0x00a80000fc14783b */ /* 0x000e660000004200 */
[----:B------:R-:W-:Y:S04]  /*a380*/  MUFU.EX2 R211, R211 ;  /* 0x000000d300d37308 */ /* 0x000fe80000000800 */
[C---:B------:R-:W-:Y:S04]  /*a390*/  HMMA.16816.F32.BF16 R168, R4.reuse, R16, R168 ;  /* 0x0000001004a8723c */ /* 0x040fe800000418a8 */
[----:B------:R-:W-:Y:S04]  /*a3a0*/  MUFU.EX2 R123, R123 ;  /* 0x0000007b007b7308 */ /* 0x000fe80000000800 */
[C---:B------:R-:W-:Y:S01]  /*a3b0*/  HMMA.16816.F32.BF16 R184, R4.reuse, R18, R184 ;  /* 0x0000001204b8723c */ /* 0x040fe200000418b8 */
[----:B------:R-:W2:Y:S03]  /*a3c0*/  LDSM.16.MT88.4 R16, [R250+0xa800] ;  /* 0x00a80000fa10783b */ /* 0x000ea60000004200 */
[----:B------:R-:W-:Y:S04]  /*a3d0*/  MUFU.EX2 R122, R122 ;  /* 0x0000007a007a7308 */ /* 0x000fe80000000800 */
[C---:B------:R-:W-:Y:S04]  /*a3e0*/  HMMA.16816.F32.BF16 R172, R4.reuse, R12, R172 ;  /* 0x0000000c04ac723c */ /* 0x040fe800000418ac */
[----:B------:R-:W-:Y:S04]  /*a3f0*/  MUFU.EX2 R121, R121 ;  /* 0x0000007900797308 */ /* 0x000fe80000000800 */
[C---:B------:R-:W-:Y:S01]  /*a400*/  HMMA.16816.F32.BF16 R192, R4.reuse, R14, R192 ;  /* 0x0000000e04c0723c */ /* 0x040fe200000418c0 */
[----:B------:R-:W3:Y:S03]  /*a410*/  LDSM.16.MT88.4 R12, [R249+0xa800] ;  /* 0x00a80000f90c783b */ /* 0x000ee60000004200 */
[----:B------:R-:W-:Y:S04]  /*a420*/  MUFU.EX2 R96, R96 ;  /* 0x0000006000607308 */ /* 0x000fe80000000800 */
[C---:B------:R-:W-:Y:S04]  /*a430*/  HMMA.16816.F32.BF16 R180, R4.reuse, R8, R180 ;  /* 0x0000000804b4723c */ /* 0x040fe800000418b4 */
[----:B------:R-:W-:Y:S04]  /*a440*/  MUFU.EX2 R94, R94 ;  /* 0x0000005e005e7308 */ /* 0x000fe80000000800 */
[C---:B------:R-:W-:Y:S01]  /*a450*/  HMMA.16816.F32.BF16 R188, R4.reuse, R10, R188 ;  /* 0x0000000a04bc723c */ /* 0x040fe200000418bc */
[----:B------:R-:W5:Y:S03]  /*a460*/  LDSM.16.MT88.4 R8, [R248+0xa800] ;  /* 0x00a80000f808783b */ /* 0x000f660000004200 */
[----:B------:R-:W-:Y:S04]  /*a470*/  MUFU.EX2 R210, R210 ;  /* 0x000000d200d27308 */ /* 0x000fe80000000800 */
[C---:B------:R-:W-:Y:S04]  /*a480*/  HMMA.16816.F32.BF16 R160, R4.reuse, R24, R160 ;  /* 0x0000001804a0723c */ /* 0x040fe800000418a0 */
[----:B------:R-:W-:Y:S03]  /*a490*/  MUFU.EX2 R209, R209 ;  /* 0x000000d100d17308 */ /* 0x000fe60000000800 */
[----:B------:R-:W-:Y:S01]  /*a4a0*/  FFMA.FTZ R25, R127, c[0x0][0x23c], -R214 ;  /* 0x00008f007f197a23 */ /* 0x000fe200000108d6 */
[----:B------:R-:W-:Y:S01]  /*a4b0*/  HMMA.16816.F32.BF16 R176, R4, R26, R176 ;  /* 0x0000001a04b0723c */ /* 0x000fe200000418b0 */
[----:B------:R-:W-:-:S02]  /*a4c0*/  FFMA.FTZ R127, R128, c[0x0][0x23c], -R101 ;  /* 0x00008f00807f7a23 */ /* 0x000fc40000010865 */
[----:B------:R-:W-:Y:S02]  /*a4d0*/  FFMA.FTZ R128, R204, c[0x0][0x23c], -R101 ;  /* 0x00008f00cc807a23 */ /* 0x000fe40000010865 */
[----:B------:R-:W-:Y:S01]  /*a4e0*/  FFMA.FTZ R24, R130, c[0x0][0x23c], -R214 ;  /* 0x00008f0082187a23 */ /* 0x000fe200000108d6 */
[----:B------:R-:W-:Y:S01]  /*a4f0*/  MUFU.EX2 R208, R208 ;  /* 0x000000d000d07308 */ /* 0x000fe20000000800 */
[--C-:B------:R-:W-:Y:S01]  /*a500*/  FFMA.FTZ R27, R116, c[0x0][0x23c], -R124.reuse ;  /* 0x00008f00741b7a23 */ /* 0x100fe2000001087c */
[----:B----4-:R-:W-:Y:S01]  /*a510*/  F2FP.BF16.PACK_AB R4, R232, R125 ;  /* 0x0000007de804723e */ /* 0x010fe200000010ff */
[--C-:B------:R-:W-:Y:S01]  /*a520*/  FFMA.FTZ R26, R115, c[0x0][0x23c], -R124.reuse ;  /* 0x00008f00731a7a23 */ /* 0x100fe2000001087c */
[----:B------:R-:W-:Y:S01]  /*a530*/  F2FP.BF16.PACK_AB R6, R234, R129 ;  /* 0x00000081ea06723e */ /* 0x000fe200000010ff */
[--C-:B------:R-:W-:Y:S02]  /*a540*/  FFMA.FTZ R130, R114, c[0x0][0x23c], -R124.reuse ;  /* 0x00008f0072827a23 */ /* 0x100fe4000001087c */
[----:B------:R-:W-:Y:S01]  /*a550*/  FFMA.FTZ R124, R117, c[0x0][0x23c], -R124 ;  /* 0x00008f00757c7a23 */ /* 0x000fe2000001087c */
[----:B------:R-:W4:Y:S01]  /*a560*/  MUFU.EX2 R127, R127 ;  /* 0x0000007f007f7308 */ /* 0x000f220000000800 */
[----:B------:R-:W-:-:S02]  /*a570*/  FFMA.FTZ R214, R99, c[0x0][0x23c], -R102 ;  /* 0x00008f0063d67a23 */ /* 0x000fc40000010866 */
[--C-:B------:R-:W-:Y:S02]  /*a580*/  FFMA.FTZ R204, R97, c[0x0][0x23c], -R102.reuse ;  /* 0x00008f0061cc7a23 */ /* 0x100fe40000010866 */
[--C-:B------:R-:W-:Y:S02]  /*a590*/  FFMA.FTZ R97, R95, c[0x0][0x23c], -R102.reuse ;  /* 0x00008f005f617a23 */ /* 0x100fe40000010866 */
[--C-:B------:R-:W-:Y:S01]  /*a5a0*/  FFMA.FTZ R99, R90, c[0x0][0x23c], -R101.reuse ;  /* 0x00008f005a637a23 */ /* 0x100fe20000010865 */
[----:B------:R-:W1:Y:S01]  /*a5b0*/  MUFU.EX2 R128, R128 ;  /* 0x0000008000807308 */ /* 0x000e620000000800 */
[----:B------:R-:W-:Y:S02]  /*a5c0*/  FFMA.FTZ R102, R93, c[0x0][0x23c], -R102 ;  /* 0x00008f005d667a23 */ /* 0x000fe40000010866 */
[--C-:B------:R-:W-:Y:S02]  /*a5d0*/  FFMA.FTZ R95, R89, c[0x0][0x23c], -R101.reuse ;  /* 0x00008f00595f7a23 */ /* 0x100fe40000010865 */
[----:B------:R-:W-:-:S03]  /*a5e0*/  FFMA.FTZ R93, R87, c[0x0][0x23c], -R101 ;  /* 0x00008f00575d7a23 */ /* 0x000fc60000010865 */
[----:B------:R2:W-:Y:S01]  /*a5f0*/  MUFU.EX2 R114, R201 ;  /* 0x000000c900727308 */ /* 0x0005e20000000800 */
[----:B----4-:R-:W-:-:S07]  /*a600*/  F2FP.BF16.PACK_AB R5, R127, R126 ;  /* 0x0000007e7f05723e */ /* 0x010fce00000010ff */
[----:B------:R-:W-:Y:S01]  /*a610*/  MUFU.EX2 R117, R25 ;  /* 0x0000001900757308 */ /* 0x000fe20000000800 */
[----:B-1----:R-:W-:Y:S01]  /*a620*/  F2FP.BF16.PACK_AB R7, R128, R131 ;  /* 0x000000838007723e */ /* 0x002fe200000010ff */
[----:B--2---:R-:W-:-:S06]  /*a630*/  FFMA.FTZ R201, R84, c[0x0][0x23c], -R101 ;  /* 0x00008f0054c97a23 */ /* 0x004fcc0000010865 */
[----:B------:R-:W1:Y:S01]  /*a640*/  MUFU.EX2 R116, R24 ;  /* 0x0000001800747308 */ /* 0x000e620000000800 */
[----:B------:R-:W-:Y:S01]  /*a650*/  HMMA.16816.F32.BF16 R140, R4, R20, R140 ;  /* 0x00000014048c723c */ /* 0x000fe2000004188c */
[----:B------:R-:W-:-:S06]  /*a660*/  FFMA.FTZ R101, R86, c[0x0][0x23c], -R101 ;  /* 0x00008f0056657a23 */ /* 0x000fcc0000010865 */
[----:B------:R-:W2:Y:S01]  /*a670*/  MUFU.EX2 R115, R205 ;  /* 0x000000cd00737308 */ /* 0x000ea20000000800 */
[C---:B------:R-:W-:Y:S07]  /*a680*/  HMMA.16816.F32.BF16 R132, R4.reuse, R22, R132 ;  /* 0x000000160484723c */ /* 0x040fee0000041884 */
[----:B------:R-:W-:Y:S01]  /*a690*/  MUFU.EX2 R85, R27 ;  /* 0x0000001b00557308 */ /* 0x000fe20000000800 */
[C---:B------:R-:W-:Y:S07]  /*a6a0*/  HMMA.16816.F32.BF16 R148, R4.reuse, R16, R148 ;  /* 0x000000100494723c */ /* 0x040fee0000041894 */
[----:B------:R4:W1:Y:S01]  /*a6b0*/  MUFU.EX2 R84, R26 ;  /* 0x0000001a00547308 */ /* 0x0008620000000800 */
[C---:B------:R-:W-:Y:S07]  /*a6c0*/  HMMA.16816.F32.BF16 R136, R4.reuse, R18, R136 ;  /* 0x000000120488723c */ /* 0x040fee0000041888 */
[----:B------:R-:W1:Y:S01]  /*a6d0*/  MUFU.EX2 R87, R214 ;  /* 0x000000d600577308 */ /* 0x000e620000000800 */
[C---:B---3--:R-:W-:Y:S01]  /*a6e0*/  HMMA.16816.F32.BF16 R156, R4.reuse, R12, R156 ;  /* 0x0000000c049c723c */ /* 0x048fe2000004189c */
[----:B----4-:R-:W-:Y:S07]  /*a6f0*/  LDSM.16.MT88.4 R24, [R248+0xb000] ;  /* 0x00b00000f818783b */ /* 0x010fee0000004200 */
[C---:B------:R-:W-:Y:S01]  /*a700*/  HMMA.16816.F32.BF16 R144, R4.reuse, R14, R144 ;  /* 0x0000000e0490723c */ /* 0x040fe20000041890 */
[----:B------:R-:W-:Y:S07]  /*a710*/  MUFU.EX2 R86, R206 ;  /* 0x000000ce00567308 */ /* 0x000fee0000000800 */
[C---:B-----5:R-:W-:Y:S01]  /*a720*/  HMMA.16816.F32.BF16 R164, R4.reuse, R8, R164 ;  /* 0x0000000804a4723c */ /* 0x060fe200000418a4 */
[----:B------:R-:W3:Y:S07]  /*a730*/  MUFU.EX2 R89, R204 ;  /* 0x000000cc00597308 */ /* 0x000eee0000000800 */
[----:B------:R-:W-:Y:S01]  /*a740*/  HMMA.16816.F32.BF16 R152, R4, R10, R152 ;  /* 0x0000000a0498723c */ /* 0x000fe20000041898 */
[----:B------:R-:W4:Y:S06]  /*a750*/  MUFU.EX2 R90, R201 ;  /* 0x000000c9005a7308 */ /* 0x000f2c0000000800 */
[----:B-1----:R-:W-:-:S02]  /*a760*/  F2FP.BF16.PACK_AB R4, R116, R117 ;  /* 0x000000757404723e */ /* 0x002fc400000010ff */
[----:B------:R-:W-:Y:S01]  /*a770*/  F2FP.BF16.PACK_AB R5, R112, R113 ;  /* 0x000000717005723e */ /* 0x000fe200000010ff */
[----:B------:R-:W-:Y:S01]  /*a780*/  MUFU.EX2 R130, R130 ;  /* 0x0000008200827308 */ /* 0x000fe20000000800 */
[----:B--2---:R-:W-:Y:S01]  /*a790*/  F2FP.BF16.PACK_AB R6, R114, R115 ;  /* 0x000000737206723e */ /* 0x004fe200000010ff */
[----:B------:R-:W-:Y:S01]  /*a7a0*/  FADD.FTZ R113, R113, R224 ;  /* 0x000000e071717221 */ /* 0x000fe20000010000 */
[----:B------:R-:W-:-:S03]  /*a7b0*/  F2FP.BF16.PACK_AB R7, R84, R85 ;  /* 0x000000555407723e */ /* 0x000fc600000010ff */
[----:B------:R-:W-:Y:S02]  /*a7c0*/  FADD.FTZ R112, R112, R113 ;  /* 0x0000007170707221 */ /* 0x000fe40000010000 */
[----:B------:R-:W-:Y:S02]  /*a7d0*/  MUFU.EX2 R97, R97 ;  /* 0x0000006100617308 */ /* 0x000fe40000000800 */
[----:B------:R-:W-:Y:S01]  /*a7e0*/  HMMA.16816.F32.BF16 R168, R4, R16, R168 ;  /* 0x0000001004a8723c */ /* 0x000fe200000418a8 */
[----:B------:R-:W-:-:S04]  /*a7f0*/  FADD.FTZ R85, R85, R112 ;  /* 0x0000007055557221 */ /* 0x000fc80000010000 */
[----:B------:R-:W-:Y:S01]  /*a800*/  FADD.FTZ R85, R84, R85 ;  /* 0x0000005554557221 */ /* 0x000fe20000010000 */
[----:B------:R-:W-:Y:S02]  /*a810*/  MUFU.EX2 R95, R95 ;  /* 0x0000005f005f7308 */ /* 0x000fe40000000800 */
[C---:B------:R-:W-:Y:S01]  /*a820*/  HMMA.16816.F32.BF16 R184, R4.reuse, R18, R184 ;  /* 0x0000001204b8723c */ /* 0x040fe200000418b8 */
[----:B------:R-:W1:Y:S05]  /*a830*/  LDSM.16.MT88.4 R16, [R252+0xb000] ;  /* 0x00b00000fc10783b */ /* 0x000e6a0000004200 */
[----:B------:R-:W-:Y:S02]  /*a840*/  MUFU.EX2 R93, R93 ;  /* 0x0000005d005d7308 */ /* 0x000fe40000000800 */
[C---:B------:R-:W-:Y:S06]  /*a850*/  HMMA.16816.F32.BF16 R172, R4.reuse, R12, R172 ;  /* 0x0000000c04ac723c */ /* 0x040fec00000418ac */
[----:B------:R-:W-:Y:S02]  /*a860*/  MUFU.EX2 R70, R101 ;  /* 0x0000006500467308 */ /* 0x000fe40000000800 */
[C---:B------:R-:W-:Y:S01]  /*a870*/  HMMA.16816.F32.BF16 R192, R4.reuse, R14, R192 ;  /* 0x0000000e04c0723c */ /* 0x040fe200000418c0 */
[----:B------:R-:W2:Y:S05]  /*a880*/  LDSM.16.MT88.4 R12, [R250+0xb000] ;  /* 0x00b00000fa0c783b */ /* 0x000eaa0000004200 */
[----:B------:R-:W-:Y:S02]  /*a890*/  MUFU.EX2 R207, R207 ;  /* 0x000000cf00cf7308 */ /* 0x000fe40000000800 */
[C---:B------:R-:W-:Y:S06]  /*a8a0*/  HMMA.16816.F32.BF16 R180, R4.reuse, R8, R180 ;  /* 0x0000000804b4723c */ /* 0x040fec00000418b4 */
[----:B------:R-:W-:Y:S02]  /*a8b0*/  MUFU.EX2 R120, R120 ;  /* 0x0000007800787308 */ /* 0x000fe40000000800 */
[C---:B------:R-:W-:Y:S01]  /*a8c0*/  HMMA.16816.F32.BF16 R188, R4.reuse, R10, R188 ;  /* 0x0000000a04bc723c */ /* 0x040fe200000418bc */
[----:B------:R-:W5:Y:S05]  /*a8d0*/  LDSM.16.MT88.4 R8, [R249+0xb000] ;  /* 0x00b00000f908783b */ /* 0x000f6a0000004200 */
[----:B------:R-:W-:Y:S02]  /*a8e0*/  MUFU.EX2 R119, R119 ;  /* 0x0000007700777308 */ /* 0x000fe40000000800 */
[C---:B------:R-:W-:Y:S06]  /*a8f0*/  HMMA.16816.F32.BF16 R160, R4.reuse, R20, R160 ;  /* 0x0000001404a0723c */ /* 0x040fec00000418a0 */
[----:B------:R-:W-:Y:S01]  /*a900*/  MUFU.EX2 R118, R118 ;  /* 0x0000007600767308 */ /* 0x000fe20000000800 */
[----:B------:R-:W-:Y:S01]  /*a910*/  FADD.FTZ R21, R83, R100 ;  /* 0x0000006453157221 */ /* 0x000fe20000010000 */
[----:B------:R-:W-:Y:S03]  /*a920*/  HMMA.16816.F32.BF16 R176, R4, R22, R176 ;  /* 0x0000001604b0723c */ /* 0x000fe600000418b0 */
[----:B------:R-:W-:-:S03]  /*a930*/  FADD.FTZ R21, R76, R21 ;  /* 0x000000154c157221 */ /* 0x000fc60000010000 */
[----:B------:R-:W1:Y:S01]  /*a940*/  MUFU.EX2 R83, R99 ;  /* 0x0000006300537308 */ /* 0x000e620000000800 */
[----:B------:R-:W-:Y:S01]  /*a950*/  FADD.FTZ R5, R77, R104 ;  /* 0x000000684d057221 */ /* 0x000fe20000010000 */
[----:B------:R-:W-:Y:S01]  /*a960*/  F2FP.BF16.PACK_AB R4, R87, R88 ;  /* 0x000000585704723e */ /* 0x000fe200000010ff */
[----:B------:R-:W-:Y:S01]  /*a970*/  FADD.FTZ R22, R74, R21 ;  /* 0x000000154a167221 */ /* 0x000fe20000010000 */
[----:B---3--:R-:W-:Y:S01]  /*a980*/  F2FP.BF16.PACK_AB R6, R89, R86 ;  /* 0x000000565906723e */ /* 0x008fe200000010ff */
[----:B------:R-:W-:Y:S01]  /*a990*/  FADD.FTZ R20, R78, R5 ;  /* 0x000000054e147221 */ /* 0x000fe20000010000 */
[----:B----4-:R-:W-:Y:S01]  /*a9a0*/  F2FP.BF16.PACK_AB R5, R91, R90 ;  /* 0x0000005a5b05723e */ /* 0x010fe200000010ff */
[----:B------:R-:W-:Y:S01]  /*a9b0*/  FADD.FTZ R72, R71, R22 ;  /* 0x0000001647487221 */ /* 0x000fe20000010000 */
[----:B------:R-:W-:Y:S01]  /*a9c0*/  MUFU.EX2 R77, R199 ;  /* 0x000000c7004d7308 */ /* 0x000fe20000000800 */
[----:B------:R-:W-:Y:S02]  /*a9d0*/  FADD.FTZ R20, R69, R20 ;  /* 0x0000001445147221 */ /* 0x000fe40000010000 */
[----:B------:R-:W-:-:S02]  /*a9e0*/  FADD.FTZ R65, R65, R72 ;  /* 0x0000004841417221 */ /* 0x000fc40000010000 */
[----:B------:R-:W-:Y:S02]  /*a9f0*/  FADD.FTZ R69, R67, R20 ;  /* 0x0000001443457221 */ /* 0x000fe40000010000 */
[----:B------:R-:W-:Y:S01]  /*aa00*/  FADD.FTZ R64, R64, R65 ;  /* 0x0000004140407221 */ /* 0x000fe20000010000 */
[----:B------:R-:W3:Y:S01]  /*aa10*/  MUFU.EX2 R76, R213 ;  /* 0x000000d5004c7308 */ /* 0x000ee20000000800 */
[----:B-1----:R-:W-:Y:S01]  /*aa20*/  F2FP.BF16.PACK_AB R7, R83, R92 ;  /* 0x0000005c5307723e */ /* 0x002fe200000010ff */
[----:B------:R-:W-:Y:S01]  /*aa30*/  FADD.FTZ R60, R60, R69 ;  /* 0x000000453c3c7221 */ /* 0x000fe20000010000 */
[----:B------:R-:W1:Y:S01]  /*aa40*/  LDSM.16.MT88.4 R20, [R252+0xb800] ;  /* 0x00b80000fc14783b */ /* 0x000e620000004200 */
[----:B------:R-:W-:Y:S02]  /*aa50*/  FADD.FTZ R57, R57, R64 ;  /* 0x0000004039397221 */ /* 0x000fe40000010000 */
[----:B------:R-:W-:Y:S02]  /*aa60*/  FADD.FTZ R61, R61, R60 ;  /* 0x0000003c3d3d7221 */ /* 0x000fe40000010000 */
[----:B------:R-:W4:Y:S01]  /*aa70*/  MUFU.EX2 R78, R212 ;  /* 0x000000d4004e7308 */ /* 0x000f220000000800 */
[----:B------:R-:W-:Y:S01]  /*aa80*/  HMMA.16816.F32.BF16 R140, R4, R16, R140 ;  /* 0x00000010048c723c */ /* 0x000fe2000004188c */
[----:B------:R-:W-:-:S02]  /*aa90*/  FADD.FTZ R56, R56, R61 ;  /* 0x0000003d38387221 */ /* 0x000fc40000010000 */
[----:B------:R-:W-:Y:S02]  /*aaa0*/  FADD.FTZ R52, R52, R57 ;  /* 0x0000003934347221 */ /* 0x000fe40000010000 */
[----:B------:R-:W-:Y:S02]  /*aab0*/  FADD.FTZ R55, R55, R56 ;  /* 0x0000003837377221 */ /* 0x000fe40000010000 */
[----:B------:R-:W-:Y:S01]  /*aac0*/  FADD.FTZ R41, R41, R52 ;  /* 0x0000003429297221 */ /* 0x000fe20000010000 */
[----:B------:R-:W-:Y:S01]  /*aad0*/  HMMA.16816.F32.BF16 R132, R4, R18, R132 ;  /* 0x000000120484723c */ /* 0x000fe20000041884 */
[----:B------:R-:W-:Y:S01]  /*aae0*/  FADD.FTZ R50, R50, R55 ;  /* 0x0000003732327221 */ /* 0x000fe20000010000 */
[----:B------:R-:W1:Y:S01]  /*aaf0*/  MUFU.EX2 R74, R98 ;  /* 0x00000062004a7308 */ /* 0x000e620000000800 */
[----:B------:R-:W-:Y:S02]  /*ab00*/  FADD.FTZ R38, R38, R41 ;  /* 0x0000002926267221 */ /* 0x000fe40000010000 */
        /* <DEDUP_REMOVED lines=30> */
[----:B------:R-:W-:-:S04]  /*acf0*/  FADD.FTZ R129, R234, R129 ;  /* 0x00000081ea817221 */ /* 0x000fc80000010000 */
[----:B---3--:R-:W-:Y:S01]  /*ad00*/  F2FP.BF16.PACK_AB R4, R76, R77 ;  /* 0x0000004d4c04723e */ /* 0x008fe200000010ff */
[----:B------:R-:W-:Y:S01]  /*ad10*/  FADD.FTZ R77, R77, R114 ;  /* 0x000000724d4d7221 */ /* 0x000fe20000010000 */
[----:B------:R-:W-:Y:S01]  /*ad20*/  F2FP.BF16.PACK_AB R5, R123, R130 ;  /* 0x000000827b05723e */ /* 0x000fe200000010ff */
[----:B------:R-:W-:Y:S01]  /*ad30*/  FADD.FTZ R130, R130, R85 ;  /* 0x0000005582827221 */ /* 0x000fe20000010000 */
[----:B----4-:R-:W-:Y:S01]  /*ad40*/  F2FP.BF16.PACK_AB R6, R211, R78 ;  /* 0x0000004ed306723e */ /* 0x010fe200000010ff */
[----:B------:R-:W-:Y:S01]  /*ad50*/  FADD.FTZ R77, R76, R77 ;  /* 0x0000004d4c4d7221 */ /* 0x000fe20000010000 */
[----:B------:R-:W-:Y:S01]  /*ad60*/  F2FP.BF16.PACK_AB R7, R121, R122 ;  /* 0x0000007a7907723e */ /* 0x000fe200000010ff */
        /* <DEDUP_REMOVED lines=13> */
[----:B------:R-:W-:Y:S01]  /*ae40*/  HMMA.16816.F32.BF16 R176, R4, R18, R176 ;  /* 0x0000001204b0723c */ /* 0x000fe200000418b0 */
[----:B------:R-:W3:Y:S01]  /*ae50*/  LDSM.16.MT88.4 R16, [R250+0xb800] ;  /* 0x00b80000fa10783b */ /* 0x000ee20000004200 */
[----:B------:R-:W-:Y:S02]  /*ae60*/  FADD.FTZ R89, R89, R86 ;  /* 0x0000005659597221 */ /* 0x000fe40000010000 */
[----:B------:R-:W-:-:S04]  /*ae70*/  FADD.FTZ R24, R51, R24 ;  /* 0x0000001833187221 */ /* 0x000fc80000010000 */
[----:B------:R-:W-:Y:S01]  /*ae80*/  FADD.FTZ R35, R35, R24 ;  /* 0x0000001823237221 */ /* 0x000fe20000010000 */
[----:B------:R-:W-:Y:S03]  /*ae90*/  HMMA.16816.F32.BF16 R168, R4, R12, R168 ;  /* 0x0000000c04a8723c */ /* 0x000fe600000418a8 */
[----:B------:R-:W-:-:S04]  /*aea0*/  FADD.FTZ R32, R32, R35 ;  /* 0x0000002320207221 */ /* 0x000fc80000010000 */
[----:B------:R-:W-:Y:S01]  /*aeb0*/  FADD.FTZ R33, R33, R32 ;  /* 0x0000002021217221 */ /* 0x000fe20000010000 */
[----:B------:R-:W-:Y:S01]  /*aec0*/  HMMA.16816.F32.BF16 R184, R4, R14, R184 ;  /* 0x0000000e04b8723c */ /* 0x000fe200000418b8 */
[----:B------:R-:W4:Y:S02]  /*aed0*/  LDSM.16.MT88.4 R12, [R249+0xb800] ;  /* 0x00b80000f90c783b */ /* 0x000f240000004200 */
[----:B------:R-:W-:-:S04]  /*aee0*/  FADD.FTZ R30, R30, R33 ;  /* 0x000000211e1e7221 */ /* 0x000fc80000010000 */
[----:B------:R-:W-:Y:S01]  /*aef0*/  FADD.FTZ R31, R31, R30 ;  /* 0x0000001e1f1f7221 */ /* 0x000fe20000010000 */
[----:B------:R-:W-:Y:S03]  /*af00*/  HMMA.16816.F32.BF16 R172, R4, R8, R172 ;  /* 0x0000000804ac723c */ /* 0x000fe600000418ac */
[----:B------:R-:W-:-:S04]  /*af10*/  FADD.FTZ R31, R28, R31 ;  /* 0x0000001f1c1f7221 */ /* 0x000fc80000010000 */
[----:B------:R-:W-:Y:S01]  /*af20*/  FADD.FTZ R218, R218, R31 ;  /* 0x0000001fdada7221 */ /* 0x000fe20000010000 */
[----:B------:R-:W-:Y:S01]  /*af30*/  HMMA.16816.F32.BF16 R192, R4, R10, R192 ;  /* 0x0000000a04c0723c */ /* 0x000fe200000418c0 */
[----:B------:R-:W5:Y:S02]  /*af40*/  LDSM.16.MT88.4 R8, [R248+0xb800] ;  /* 0x00b80000f808783b */ /* 0x000f640000004200 */
[----:B------:R-:W-:-:S04]  /*af50*/  FADD.FTZ R217, R217, R218 ;  /* 0x000000dad9d97221 */ /* 0x000fc80000010000 */
[----:B------:R-:W-:Y:S01]  /*af60*/  FADD.FTZ R216, R216, R217 ;  /* 0x000000d9d8d87221 */ /* 0x000fe20000010000 */
[----:B------:R-:W-:Y:S01]  /*af70*/  HMMA.16816.F32.BF16 R188, R4, R26, R188 ;  /* 0x0000001a04bc723c */ /* 0x000fe200000418bc */
[----:B------:R-:W3:Y:S02]  /*af80*/  MUFU.EX2 R27, R124 ;  /* 0x0000007c001b7308 */ /* 0x000ee40000000800 */
[----:B------:R-:W-:-:S04]  /*af90*/  FADD.FTZ R215, R215, R216 ;  /* 0x000000d8d7d77221 */ /* 0x000fc80000010000 */
[----:B------:R-:W-:Y:S01]  /*afa0*/  FADD.FTZ R126, R126, R215 ;  /* 0x000000d77e7e7221 */ /* 0x000fe20000010000 */
[----:B-1----:R-:W-:Y:S01]  /*afb0*/  F2FP.BF16.PACK_AB R4, R97, R74 ;  /* 0x0000004a6104723e */ /* 0x002fe200000010ff */
[----:B------:R-:W-:Y:S01]  /*afc0*/  FADD.FTZ R74, R74, R89 ;  /* 0x000000594a4a7221 */ /* 0x000fe20000010000 */
[----:B------:R-:W-:Y:S01]  /*afd0*/  F2FP.BF16.PACK_AB R5, R94, R95 ;  /* 0x0000005f5e05723e */ /* 0x000fe200000010ff */
[----:B------:R-:W-:Y:S01]  /*afe0*/  FADD.FTZ R126, R127, R126 ;  /* 0x0000007e7f7e7221 */ /* 0x000fe20000010000 */
[----:B--2---:R-:W-:Y:S01]  /*aff0*/  F2FP.BF16.PACK_AB R6, R67, R96 ;  /* 0x000000604306723e */ /* 0x004fe200000010ff */
[----:B------:R-:W-:Y:S01]  /*b000*/  FADD.FTZ R97, R97, R74 ;  /* 0x0000004a61617221 */ /* 0x000fe20000010000 */
[----:B------:R-:W-:Y:S01]  /*b010*/  F2FP.BF16.PACK_AB R7, R70, R93 ;  /* 0x0000005d4607723e */ /* 0x000fe200000010ff */
[----:B------:R-:W-:Y:S02]  /*b020*/  FADD.FTZ R131, R131, R126 ;  /* 0x0000007e83837221 */ /* 0x000fe40000010000 */
[----:B------:R-:W-:-:S02]  /*b030*/  FADD.FTZ R96, R96, R97 ;  /* 0x0000006160607221 */ /* 0x000fc40000010000 */
[----:B------:R-:W-:Y:S02]  /*b040*/  FADD.FTZ R131, R128, R131 ;  /* 0x0000008380837221 */ /* 0x000fe40000010000 */
[----:B------:R-:W-:Y:S02]  /*b050*/  HMMA.16816.F32.BF16 R140, R4, R20, R140 ;  /* 0x00000014048c723c */ /* 0x000fe4000004188c */
[----:B------:R-:W-:-:S04]  /*b060*/  FADD.FTZ R90, R90, R131 ;  /* 0x000000835a5a7221 */ /* 0x000fc80000010000 */
[----:B------:R-:W-:Y:S02]  /*b070*/  FADD.FTZ R91, R91, R90 ;  /* 0x0000005a5b5b7221 */ /* 0x000fe40000010000 */
[----:B------:R-:W-:Y:S02]  /*b080*/  HMMA.16816.F32.BF16 R132, R4, R22, R132 ;  /* 0x000000160484723c */ /* 0x000fe40000041884 */
[----:B------:R-:W-:-:S04]  /*b090*/  FADD.FTZ R92, R92, R91 ;  /* 0x0000005b5c5c7221 */ /* 0x000fc80000010000 */
[----:B------:R-:W-:Y:S02]  /*b0a0*/  FADD.FTZ R92, R83, R92 ;  /* 0x0000005c535c7221 */ /* 0x000fe40000010000 */
[----:B---3--:R-:W-:Y:S02]  /*b0b0*/  HMMA.16816.F32.BF16 R148, R4, R16, R148 ;  /* 0x000000100494723c */ /* 0x008fe40000041894 */
[----:B------:R-:W-:-:S04]  /*b0c0*/  FADD.FTZ R95, R95, R92 ;  /* 0x0000005c5f5f7221 */ /* 0x000fc80000010000 */
[----:B------:R-:W-:Y:S02]  /*b0d0*/  FADD.FTZ R94, R94, R95 ;  /* 0x0000005f5e5e7221 */ /* 0x000fe40000010000 */
[----:B------:R-:W-:Y:S02]  /*b0e0*/  HMMA.16816.F32.BF16 R136, R4, R18, R136 ;  /* 0x000000120488723c */ /* 0x000fe40000041888 */
[----:B------:R-:W-:-:S06]  /*b0f0*/  FADD.FTZ R93, R93, R94 ;  /* 0x0000005e5d5d7221 */ /* 0x000fcc0000010000 */
[C---:B----4-:R-:W-:Y:S08]  /*b100*/  HMMA.16816.F32.BF16 R156, R4.reuse, R12, R156 ;  /* 0x0000000c049c723c */ /* 0x050ff0000004189c */
[C---:B------:R-:W-:Y:S08]  /*b110*/  HMMA.16816.F32.BF16 R144, R4.reuse, R14, R144 ;  /* 0x0000000e0490723c */ /* 0x040ff00000041890 */
[C---:B-----5:R-:W-:Y:S08]  /*b120*/  HMMA.16816.F32.BF16 R164, R4.reuse, R8, R164 ;  /* 0x0000000804a4723c */ /* 0x060ff000000418a4 */
[----:B------:R-:W-:Y:S07]  /*b130*/  HMMA.16816.F32.BF16 R152, R4, R10, R152 ;  /* 0x0000000a0498723c */ /* 0x000fee0000041898 */
[----:B------:R-:W-:Y:S01]  /*b140*/  F2FP.BF16.PACK_AB R4, R209, R210 ;  /* 0x000000d2d104723e */ /* 0x000fe200000010ff */
[----:B------:R-:W-:Y:S01]  /*b150*/  FADD.FTZ R210, R210, R211 ;  /* 0x000000d3d2d27221 */ /* 0x000fe20000010000 */
[----:B------:R-:W-:Y:S01]  /*b160*/  F2FP.BF16.PACK_AB R5, R119, R120 ;  /* 0x000000787705723e */ /* 0x000fe200000010ff */
        /* <DEDUP_REMOVED lines=24> */
[----:B------:R-:W-:Y:S01]  /*b2f0*/  IMAD R29, R29, -0x2, R196 ;  /* 0xfffffffe1d1d7824 */ /* 0x000fe200078e02c4 */
[----:B--2---:R-:W-:Y:S01]  /*b300*/  MOV R4, UR13 ;  /* 0x0000000d00047c02 */ /* 0x004fe20008000f00 */
[----:B------:R-:W-:Y:S01]  /*b310*/  IMAD.MOV.U32 R197, RZ, RZ, R2 ;  /* 0x000000ffffc57224 */ /* 0x000fe200078e0002 */
[----:B------:R-:W-:Y:S01]  /*b320*/  MOV R196, R3 ;  /* 0x0000000300c47202 */ /* 0x000fe20000000f00 */
[----:B------:R-:W-:Y:S01]  /*b330*/  ULDC.64 UR6, c[0x0][0x1a0] ;  /* 0x0000680000067ab9 */ /* 0x000fe20000000a00 */
[----:B------:R-:W-:Y:S01]  /*b340*/  IADD3 R4, R4, -UR14, R29 ;  /* 0x8000000e04047c10 */ /* 0x000fe2000fffe01d */
[----:B------:R-:W-:Y:S01]  /*b350*/  IMAD.MOV.U32 R3, RZ, RZ, c[0x0][0x1a4] ;  /* 0x00006900ff037624 */ /* 0x000fe200078e00ff */
[----:B------:R-:W-:Y:S01]  /*b360*/  MOV R199, R0 ;  /* 0x0000000000c77202 */ /* 0x000fe20000000f00 */
[----:B------:R-:W-:Y:S01]  /*b370*/  IMAD.MOV.U32 R201, RZ, RZ, R68 ;  /* 0x000000ffffc97224 */ /* 0x000fe200078e0044 */
[----:B------:R-:W-:Y:S01]  /*b380*/  MOV R2, c[0x0][0x1a4] ;  /* 0x0000690000027a02 */ /* 0x000fe20000000f00 */
[----:B------:R1:W-:Y:S01]  /*b390*/  STL [R1+0x68], R4 ;  /* 0x0000680401007387 */ /* 0x0003e20000100800 */
[----:B------:R-:W-:-:S02]  /*b3a0*/  USHF.L.U64.HI UR5, UR6, 0x4, UR7 ;  /* 0x0000000406057899 */ /* 0x000fc40008010207 */
[----:B------:R-:W-:Y:S01]  /*b3b0*/  USHF.L.U32 UR8, UR6, 0x4, URZ ;  /* 0x0000000406087899 */ /* 0x000fe2000800063f */
[----:B------:R-:W2:Y:S01]  /*b3c0*/  LDL.64 R242, [R1+0x40] ;  /* 0x0000400001f27983 */ /* 0x000ea20000100a00 */
[----:B------:R-:W-:Y:S01]  /*b3d0*/  MOV R0, c[0x0][0x1a4] ;  /* 0x0000690000007a02 */ /* 0x000fe20000000f00 */
[----:B------:R-:W-:Y:S02]  /*b3e0*/  ULEA.HI.SX32 UR12, UR9, 0xfffffffe, 0x19 ;  /* 0xfffffffe090c7891 */ /* 0x000fe4000f8fca3f */
[----:B------:R-:W-:Y:S01]  /*b3f0*/  ULDC.64 UR6, c[0x0][0x1a0] ;  /* 0x0000680000067ab9 */ /* 0x000fe20000000a00 */
[----:B-1----:R-:W-:Y:S02]  /*b400*/  MOV R4, c[0x0][0x1a4] ;  /* 0x0000690000047a02 */ /* 0x002fe40000000f00 */
[----:B--2---:R-:W-:-:S13]  /*b410*/  ISETP.GE.AND P0, PT, R242, c[0x0][0x220], PT ;  /* 0x00008800f2007a0c */ /* 0x004fda0003f06270 */
[----:B------:R-:W-:Y:S02]  /*b420*/  @!P0 IMAD R4, R4, 0x30, RZ ;  /* 0x0000003004048824 */ /* 0x000fe400078e02ff */
[----:B------:R-:W-:Y:S02]  /*b430*/  @!P0 IMAD R3, R3, 0x50, RZ ;  /* 0x0000005003038824 */ /* 0x000fe400078e02ff */
[----:B------:R-:W-:Y:S02]  /*b440*/  @!P0 IMAD R0, R0, 0x70, RZ ;  /* 0x0000007000008824 */ /* 0x000fe400078e02ff */
[----:B------:R-:W-:Y:S01]  /*b450*/  @!P0 IMAD R2, R2, 0x60, RZ ;  /* 0x0000006002028824 */ /* 0x000fe200078e02ff */
[----:B------:R1:W-:Y:S04]  /*b460*/  @!P0 STL [R1+0x64], R4 ;  /* 0x0000640401008387 */ /* 0x0003e80000100800 */
[----:B------:R1:W-:Y:S04]  /*b470*/  @!P0 STL [R1+0x54], R3 ;  /* 0x0000540301008387 */ /* 0x0003e80000100800 */
[----:B------:R1:W-:Y:S04]  /*b480*/  @!P0 STL [R1+0x48], R0 ;  /* 0x0000480001008387 */ /* 0x0003e80000100800 */
[----:B------:R1:W-:Y:S01]  /*b490*/  @!P0 STL [R1+0x50], R2 ;  /* 0x0000500201008387 */ /* 0x0003e20000100800 */
[----:B------:R-:W-:Y:S05]  /*b4a0*/  BRA `(.L_x_438) ;  /* 0x00000a4000007947 */ /* 0x000fea0003800000 */
.L_x_440:
[----:B------:R-:W-:Y:S01]  /*b4b0*/  IMAD.U32 R37, RZ, RZ, UR12 ;  /* 0x0000000cff257e24 */ /* 0x000fe2000f8e00ff */
[----:B------:R-:W2:Y:S01]  /*b4c0*/  LDL R64, [R1+0x1c] ;  /* 0x00001c0001407983 */ /* 0x000ea20000100800 */
[----:B------:R-:W-:Y:S02]  /*b4d0*/  IMAD.U32 R85, RZ, RZ, UR12 ;  /* 0x0000000cff557e24 */ /* 0x000fe4000f8e00ff */
[----:B------:R-:W-:Y:S01]  /*b4e0*/  @!P0 IMAD.MOV.U32 R83, RZ, RZ, c[0x0][0x198] ;  /* 0x00006600ff538624 */ /* 0x000fe200078e00ff */
[----:B------:R-:W-:Y:S01]  /*b4f0*/  @!P0 IADD3 R37, R37, -0x1, RZ ;  /* 0xffffffff25258810 */ /* 0x000fe20007ffe0ff */
[----:B------:R-:W3:Y:S01]  /*b500*/  LDL.64 R102, [R1+0x28] ;  /* 0x0000280001667983 */ /* 0x000ee20000100a00 */
[----:B------:R-:W-:Y:S03]  /*b510*/  @!P0 IADD3 R85, R85, -0x1, RZ ;  /* 0xffffffff55558810 */ /* 0x000fe60007ffe0ff */
[----:B------:R-:W-:Y:S01]  /*b520*/  @!P0 IMAD.WIDE.U32 R38, R37, c[0x0][0x198], RZ ;  /* 0x0000660025268a25 */ /* 0x000fe200078e00ff */
[----:B------:R-:W4:Y:S01]  /*b530*/  LDL.64 R100, [R1+0x30] ;  /* 0x0000300001647983 */ /* 0x000f220000100a00 */
[----:B------:R-:W-:Y:S05]  /*b540*/  @!P0 SHF.R.S32.HI R36, RZ, 0x1f, R85 ;  /* 0x0000001fff248819 */ /* 0x000fea0000011455 */
[----:B------:R-:W-:Y:S04]  /*b550*/  @!P0 IMAD R36, R36, c[0x0][0x198], RZ ;  /* 0x0000660024248a24 */ /* 0x000fe800078e02ff */
[C---:B------:R-:W-:Y:S02]  /*b560*/  @!P0 IMAD R36, R85.reuse, c[0x0][0x19c], R36 ;  /* 0x0000670055248a24 */ /* 0x040fe400078e0224 */
[----:B------:R-:W-:Y:S04]  /*b570*/  @!P0 IMAD.WIDE.U32 R84, R85, c[0x0][0x198], RZ ;  /* 0x0000660055548a25 */ /* 0x000fe800078e00ff */
[----:B------:R-:W-:Y:S02]  /*b580*/  @!P0 IMAD.IADD R36, R85, 0x1, R36 ;  /* 0x0000000155248824 */ /* 0x000fe400078e0224 */
[----:B--2---:R-:W-:Y:S01]  /*b590*/  IMAD.MOV.U32 R91, RZ, RZ, R64 ;  /* 0x000000ffff5b7224 */ /* 0x004fe200078e0040 */
[----:B------:R-:W-:Y:S04]  /*b5a0*/  @!P0 SHF.R.S32.HI R64, RZ, 0x1f, R37 ;  /* 0x0000001fff408819 */ /* 0x000fe80000011425 */
[----:B------:R1:W-:Y:S01]  /*b5b0*/  @P0 STS.128 [R91+0x4000], RZ ;  /* 0x004000ff5b000388 */ /* 0x0003e20000000c00 */
[----:B------:R-:W-:Y:S01]  /*b5c0*/  @!P0 IMAD R64, R64, c[0x0][0x198], RZ ;  /* 0x0000660040408a24 */ /* 0x000fe200078e02ff */
[CC--:B---3--:R-:W-:Y:S03]  /*b5d0*/  @!P0 LEA R65, P2, R38.reuse, R102.reuse, 0x7 ;  /* 0x0000006626418211 */ /* 0x0c8fe600078438ff */
[----:B------:R-:W-:Y:S04]  /*b5e0*/  @!P0 IMAD R64, R37, c[0x0][0x19c], R64 ;  /* 0x0000670025408a24 */ /* 0x000fe800078e0240 */
[----:B------:R-:W-:Y:S01]  /*b5f0*/  @!P0 IMAD.IADD R64, R39, 0x1, R64 ;  /* 0x0000000127408824 */ /* 0x000fe200078e0240 */
[----:B------:R-:W-:Y:S04]  /*b600*/  MOV R39, UR12 ;  /* 0x0000000c00277c02 */ /* 0x000fe80008000f00 */
[-C--:B----4-:R-:W-:Y:S02]  /*b610*/  @!P0 LEA.HI.X R64, R38, R101.reuse, R64, 0x7, P2 ;  /* 0x0000006526408211 */ /* 0x090fe400010f3c40 */
[CC--:B------:R-:W-:Y:S02]  /*b620*/  @!P0 LEA R37, P2, R84.reuse, R102.reuse, 0x7 ;  /* 0x0000006654258211 */ /* 0x0c0fe400078438ff */
[----:B------:R-:W-:Y:S02]  /*b630*/  @!P0 IADD3 R39, R39, -0x1, RZ ;  /* 0xffffffff27278810 */ /* 0x000fe40007ffe0ff */
[-C--:B------:R-:W-:Y:S02]  /*b640*/  @!P0 LEA.HI.X R36, R84, R101.reuse, R36, 0x7, P2 ;  /* 0x0000006554248211 */ /* 0x080fe400010f3c24 */
[----:B------:R-:W-:Y:S01]  /*b650*/  @!P0 LEA R84, P2, R65, c[0x0][0x168], 0x1 ;  /* 0x00005a0041548a11 */ /* 0x000fe200078408ff */
[----:B------:R-:W-:Y:S01]  /*b660*/  @!P0 IMAD.WIDE.U32 R86, R39, c[0x0][0x198], RZ ;  /* 0x0000660027568a25 */ /* 0x000fe200078e00ff */
[----:B------:R-:W-:Y:S02]  /*b670*/  @!P0 SHF.R.S32.HI R38, RZ, 0x1f, R39 ;  /* 0x0000001fff268819 */ /* 0x000fe40000011427 */
[----:B------:R-:W-:Y:S02]  /*b680*/  @!P0 LEA.HI.X R85, R65, c[0x0][0x16c], R64, 0x1, P2 ;  /* 0x00005b0041558a11 */ /* 0x000fe400010f0c40 */
[-C--:B------:R-:W-:Y:S01]  /*b690*/  @!P0 LEA R64, P2, R86, R102.reuse, 0x7 ;  /* 0x0000006656408211 */ /* 0x080fe200078438ff */
[----:B------:R-:W-:Y:S01]  /*b6a0*/  @!P0 IMAD R38, R38, c[0x0][0x198], RZ ;  /* 0x0000660026268a24 */ /* 0x000fe200078e02ff */
[----:B------:R-:W-:Y:S01]  /*b6b0*/  @!P0 IADD3 R37, P3, R37, UR26, RZ ;  /* 0x0000001a25258c10 */ /* 0x000fe2000ff7e0ff */
[----:B------:R-:W-:Y:S01]  /*b6c0*/  @!PT LDS RZ, [RZ] ;  /* 0x00000000fffff984 */ /* 0x000fe20000000800 */
[----:B------:R-:W-:Y:S01]  /*b6d0*/  @!PT LDS RZ, [RZ] ;  /* 0x00000000fffff984 */ /* 0x000fe20000000800 */
[----:B------:R-:W-:Y:S01]  /*b6e0*/  @!PT LDS RZ, [RZ] ;  /* 0x00000000fffff984 */ /* 0x000fe20000000800 */
[----:B------:R2:W-:Y:S02]  /*b6f0*/  @!P0 LDGSTS.E.BYPASS.LTC128B.128 [R91+0x4000], [R84.64] ;  /* 0x04000000545b8fae */ /* 0x0005e4000b901d52 */
[----:B------:R-:W-:Y:S01]  /*b700*/  @!P0 IMAD R38, R39, c[0x0][0x19c], R38 ;  /* 0x0000670027268a24 */ /* 0x000fe200078e0226 */
[----:B------:R-:W-:Y:S01]  /*b710*/  @!P0 IADD3.X R36, R36, UR17, RZ, P3, !PT ;  /* 0x0000001124248c10 */ /* 0x000fe20009ffe4ff */
[----:B------:R-:W-:Y:S01]  /*b720*/  @!P0 IMAD.MOV.U32 R39, RZ, RZ, c[0x0][0x19c] ;  /* 0x00006700ff278624 */ /* 0x000fe200078e00ff */
[----:B------:R1:W-:Y:S01]  /*b730*/  @P0 STS.128 [R91+0x4800], RZ ;  /* 0x004800ff5b000388 */ /* 0x0003e20000000c00 */
[----:B------:R-:W-:Y:S02]  /*b740*/  @!P0 IMAD.IADD R38, R87, 0x1, R38 ;  /* 0x0000000157268824 */ /* 0x000fe400078e0226 */
[----:B------:R-:W-:Y:S03]  /*b750*/  @!P0 IMAD R39, R39, 0x30, RZ ;  /* 0x0000003027278824 */ /* 0x000fe600078e02ff */
[-C--:B------:R-:W-:Y:S02]  /*b760*/  @!P0 LEA.HI.X R65, R86, R101.reuse, R38, 0x7, P2 ;  /* 0x0000006556418211 */ /* 0x080fe400010f3c26 */
[----:B------:R-:W-:Y:S03]  /*b770*/  MOV R38, UR12 ;  /* 0x0000000c00267c02 */ /* 0x000fe60008000f00 */
[----:B------:R-:W-:Y:S01]  /*b780*/  @!P0 IMAD.WIDE.U32 R64, R83, 0x30, R64 ;  /* 0x0000003053408825 */ /* 0x000fe200078e0040 */
[----:B------:R-:W-:Y:S03]  /*b790*/  @!P0 IADD3 R38, R38, -0x1, RZ ;  /* 0xffffffff26268810 */ /* 0x000fe60007ffe0ff */
[----:B------:R-:W-:Y:S01]  /*b7a0*/  @!P0 IMAD.IADD R39, R39, 0x1, R65 ;  /* 0x0000000127278824 */ /* 0x000fe200078e0241 */
[C---:B------:R-:W-:Y:S04]  /*b7b0*/  @!P0 LEA R88, P2, R64.reuse, c[0x0][0x168], 0x1 ;  /* 0x00005a0040588a11 */ /* 0x040fe800078408ff */
[----:B------:R-:W-:Y:S02]  /*b7c0*/  @!P0 LEA.HI.X R89, R64, c[0x0][0x16c], R39, 0x1, P2 ;  /* 0x00005b0040598a11 */ /* 0x000fe400010f0c27 */
[C---:B--2---:R-:W-:Y:S02]  /*b7d0*/  @!P0 LEA R84, P2, R37.reuse, c[0x0][0x168], 0x1 ;  /* 0x00005a0025548a11 */ /* 0x044fe400078408ff */
[----:B------:R-:W-:Y:S02]  /*b7e0*/  @!P0 SHF.R.S32.HI R39, RZ, 0x1f, R38 ;  /* 0x0000001fff278819 */ /* 0x000fe40000011426 */
[----:B------:R-:W-:Y:S01]  /*b7f0*/  @!P0 LEA.HI.X R85, R37, c[0x0][0x16c], R36, 0x1, P2 ;  /* 0x00005b0025558a11 */ /* 0x000fe200010f0c24 */
[----:B------:R-:W-:Y:S04]  /*b800*/  @!P0 IMAD.WIDE.U32 R36, R38, c[0x0][0x198], RZ ;  /* 0x0000660026248a25 */ /* 0x000fe800078e00ff */
[----:B------:R-:W-:Y:S01]  /*b810*/  @!P0 IMAD R39, R39, c[0x0][0x198], RZ ;  /* 0x0000660027278a24 */ /* 0x000fe200078e02ff */
[----:B------:R-:W-:Y:S01]  /*b820*/  @!PT LDS RZ, [RZ] ;  /* 0x00000000fffff984 */ /* 0x000fe20000000800 */
[----:B------:R-:W-:Y:S01]  /*b830*/  @!PT LDS RZ, [RZ] ;  /* 0x00000000fffff984 */ /* 0x000fe20000000800 */
[----:B------:R-:W-:Y:S01]  /*b840*/  @!PT LDS RZ, [RZ] ;  /* 0x00000000fffff984 */ /* 0x000fe20000000800 */
[----:B------:R2:W-:Y:S01]  /*b850*/  @!P0 LDGSTS.E.BYPASS.LTC128B.128 [R91+0x4800], [R84.64] ;  /* 0x04800000545b8fae */ /* 0x0005e2000b901d52 */
[-C--:B------:R-:W-:Y:S02]  /*b860*/  @!P0 LEA R65, P2, R36, R102.reuse, 0x7 ;  /* 0x0000006624418211 */ /* 0x080fe400078438ff */
[----:B------:R-:W-:Y:S02]  /*b870*/  @!P0 IMAD R39, R38, c[0x0][0x19c], R39 ;  /* 0x0000670026278a24 */ /* 0x000fe400078e0227 */
[----:B------:R-:W-:Y:S01]  /*b880*/  @!P0 IMAD.MOV.U32 R38, RZ, RZ, c[0x0][0x198] ;  /* 0x00006600ff268624 */ /* 0x000fe200078e00ff */
[----:B------:R1:W-:Y:S01]  /*b890*/  @P0 STS.128 [R91+0x5000], RZ ;  /* 0x005000ff5b000388 */ /* 0x0003e20000000c00 */
[----:B------:R-:W-:Y:S01]  /*b8a0*/  @!P0 IMAD.IADD R39, R37, 0x1, R39 ;  /* 0x0000000125278824 */ /* 0x000fe200078e0227 */
[----:B------:R-:W-:Y:S04]  /*b8b0*/  @!P0 MOV R37, c[0x0][0x19c] ;  /* 0x0000670000258a02 */ /* 0x000fe80000000f00 */
[----:B------:R-:W-:Y:S01]  /*b8c0*/  @!P0 LEA.HI.X R39, R36, R101, R39, 0x7, P2 ;  /* 0x0000006524278211 */ /* 0x000fe200010f3c27 */
[----:B------:R-:W-:Y:S01]  /*b8d0*/  IMAD.U32 R36, RZ, RZ, UR12 ;  /* 0x0000000cff247e24 */ /* 0x000fe2000f8e00ff */
[----:B------:R-:W-:Y:S04]  /*b8e0*/  @!P0 LEA R64, P2, R38, R65, 0x5 ;  /* 0x0000004126408211 */ /* 0x000fe800078428ff */
[----:B------:R-:W-:Y:S02]  /*b8f0*/  @!P0 IADD3 R36, R36, -0x1, RZ ;  /* 0xffffffff24248810 */ /* 0x000fe40007ffe0ff */
[----:B------:R-:W-:Y:S02]  /*b900*/  @!P0 LEA.HI.X R39, R38, R39, R37, 0x5, P2 ;  /* 0x0000002726278211 */ /* 0x000fe400010f2c25 */
[----:B------:R-:W-:Y:S05]  /*b910*/  @!P0 SHF.R.S32.HI R37, RZ, 0x1f, R36 ;  /* 0x0000001fff258819 */ /* 0x000fea0000011424 */
[----:B------:R-:W-:Y:S01]  /*b920*/  @!P0 IMAD R37, R37, c[0x0][0x198], RZ ;  /* 0x0000660025258a24 */ /* 0x000fe200078e02ff */
[----:B--2---:R-:W-:Y:S03]  /*b930*/  @!P0 LEA R84, P2, R64, c[0x0][0x168], 0x1 ;  /* 0x00005a0040548a11 */ /* 0x004fe600078408ff */
[----:B------:R-:W-:Y:S01]  /*b940*/  @!P0 IMAD R37, R36, c[0x0][0x19c], R37 ;  /* 0x0000670024258a24 */ /* 0x000fe200078e0225 */
[----:B------:R-:W-:Y:S01]  /*b950*/  @!P0 LEA.HI.X R85, R64, c[0x0][0x16c], R39, 0x1, P2 ;  /* 0x00005b0040558a11 */ /* 0x000fe200010f0c27 */
[----:B------:R-:W-:Y:S04]  /*b960*/  @!P0 IMAD.WIDE.U32 R64, R36, c[0x0][0x198], RZ ;  /* 0x0000660024408a25 */ /* 0x000fe800078e00ff */
[----:B------:R-:W-:Y:S01]  /*b970*/  @!P0 IMAD.IADD R37, R65, 0x1, R37 ;  /* 0x0000000141258824 */ /* 0x000fe200078e0225 */
[CC--:B------:R-:W-:Y:S01]  /*b980*/  @!P0 LEA R38, P2, R64.reuse, R102.reuse, 0x7 ;  /* 0x0000006640268211 */ /* 0x0c0fe200078438ff */
[----:B------:R-:W-:Y:S01]  /*b990*/  @!P0 IMAD.MOV.U32 R36, RZ, RZ, c[0x0][0x198] ;  /* 0x00006600ff248624 */ /* 0x000fe200078e00ff */
[----:B------:R-:W-:Y:S01]  /*b9a0*/  @!PT LDS RZ, [RZ] ;  /* 0x00000000fffff984 */ /* 0x000fe20000000800 */
[----:B------:R-:W-:Y:S01]  /*b9b0*/  @!PT LDS RZ, [RZ] ;  /* 0x00000000fffff984 */ /* 0x000fe20000000800 */
[----:B------:R-:W-:Y:S01]  /*b9c0*/  @!PT LDS RZ, [RZ] ;  /* 0x00000000fffff984 */ /* 0x000fe20000000800 */
[----:B------:R2:W-:Y:S02]  /*b9d0*/  @!P0 LDGSTS.E.BYPASS.LTC128B.128 [R91+0x5000], [R84.64] ;  /* 0x05000000545b8fae */ /* 0x0005e4000b901d52 */
[-C--:B------:R-:W-:Y:S01]  /*b9e0*/  @!P0 LEA.HI.X R39, R64, R101.reuse, R37, 0x7, P2 ;  /* 0x0000006540278211 */ /* 0x080fe200010f3c25 */
[----:B------:R-:W-:Y:S02]  /*b9f0*/  @!P0 IMAD.MOV.U32 R37, RZ, RZ, c[0x0][0x19c] ;  /* 0x00006700ff258624 */ /* 0x000fe400078e00ff */
[----:B------:R1:W-:Y:S02]  /*ba00*/  @P0 STS.128 [R91+0x5800], RZ ;  /* 0x005800ff5b000388 */ /* 0x0003e40000000c00 */
[----:B------:R-:W-:Y:S01]  /*ba10*/  @!P0 IMAD.WIDE.U32 R38, R36, 0x50, R38 ;  /* 0x0000005024268825 */ /* 0x000fe200078e0026 */
[----:B------:R-:W-:Y:S02]  /*ba20*/  MOV R36, UR12 ;  /* 0x0000000c00247c02 */ /* 0x000fe40008000f00 */
[----:B------:R-:W-:Y:S01]  /*ba30*/  @!PT LDS RZ, [RZ] ;  /* 0x00000000fffff984 */ /* 0x000fe20000000800 */
[----:B------:R-:W-:Y:S01]  /*ba40*/  @!PT LDS RZ, [RZ] ;  /* 0x00000000fffff984 */ /* 0x000fe20000000800 */
[----:B------:R-:W-:Y:S01]  /*ba50*/  @!PT LDS RZ, [RZ] ;  /* 0x00000000fffff984 */ /* 0x000fe20000000800 */
[----:B------:R3:W-:Y:S01]  /*ba60*/  @!P0 LDGSTS.E.BYPASS.LTC128B.128 [R91+0x5800], [R88.64] ;  /* 0x05800000585b8fae */ /* 0x0007e2000b901d52 */
[----:B------:R-:W-:Y:S01]  /*ba70*/  @!P0 IMAD R37, R37, 0x50, RZ ;  /* 0x0000005025258824 */ /* 0x000fe200078e02ff */
[----:B------:R-:W-:Y:S02]  /*ba80*/  @!P0 LEA R86, P2, R38, c[0x0][0x168], 0x1 ;  /* 0x00005a0026568a11 */ /* 0x000fe400078408ff */
[----:B------:R-:W-:Y:S01]  /*ba90*/  @!P0 IADD3 R36, R36, -0x1, RZ ;  /* 0xffffffff24248810 */ /* 0x000fe20007ffe0ff */
[----:B------:R-:W-:Y:S01]  /*baa0*/  @!P0 IMAD.IADD R37, R37, 0x1, R39 ;  /* 0x0000000125258824 */ /* 0x000fe200078e0227 */
[----:B------:R1:W-:Y:S03]  /*bab0*/  @P0 STS.128 [R91+0x6000], RZ ;  /* 0x006000ff5b000388 */ /* 0x0003e60000000c00 */
[----:B------:R-:W-:Y:S01]  /*bac0*/  @!P0 IMAD.WIDE.U32 R64, R36, c[0x0][0x198], RZ ;  /* 0x0000660024408a25 */ /* 0x000fe200078e00ff */
[----:B------:R-:W-:Y:S02]  /*bad0*/  @!P0 LEA.HI.X R87, R38, c[0x0][0x16c], R37, 0x1, P2 ;  /* 0x00005b0026578a11 */ /* 0x000fe400010f0c25 */
[----:B------:R-:W-:Y:S02]  /*bae0*/  @!P0 SHF.R.S32.HI R37, RZ, 0x1f, R36 ;  /* 0x0000001fff258819 */ /* 0x000fe40000011424 */
[-C--:B------:R-:W-:Y:S03]  /*baf0*/  @!P0 LEA R38, P2, R64, R102.reuse, 0x7 ;  /* 0x0000006640268211 */ /* 0x080fe600078438ff */
[----:B------:R-:W-:Y:S04]  /*bb00*/  @!P0 IMAD R37, R37, c[0x0][0x198], RZ ;  /* 0x0000660025258a24 */ /* 0x000fe800078e02ff */
[----:B------:R-:W-:Y:S01]  /*bb10*/  @!P0 IMAD R37, R36, c[0x0][0x19c], R37 ;  /* 0x0000670024258a24 */ /* 0x000fe200078e0225 */
[----:B------:R-:W-:Y:S03]  /*bb20*/  @!P0 MOV R36, c[0x0][0x19c] ;  /* 0x0000670000248a02 */ /* 0x000fe60000000f00 */
[----:B------:R-:W-:Y:S02]  /*bb30*/  @!P0 IMAD.IADD R37, R65, 0x1, R37 ;  /* 0x0000000141258824 */ /* 0x000fe400078e0225 */
[----:B------:R-:W-:Y:S03]  /*bb40*/  @!P0 IMAD R36, R36, 0x60, RZ ;  /* 0x0000006024248824 */ /* 0x000fe600078e02ff */
[-C--:B------:R-:W-:Y:S01]  /*bb50*/  @!P0 LEA.HI.X R39, R64, R101.reuse, R37, 0x7, P2 ;  /* 0x0000006540278211 */ /* 0x080fe200010f3c25 */
[----:B------:R-:W-:Y:S04]  /*bb60*/  @!P0 IMAD.MOV.U32 R37, RZ, RZ, c[0x0][0x198] ;  /* 0x00006600ff258624 */ /* 0x000fe800078e00ff */
[----:B------:R-:W-:Y:S04]  /*bb70*/  @!P0 IMAD.WIDE.U32 R38, R37, 0x60, R38 ;  /* 0x0000006025268825 */ /* 0x000fe800078e0026 */
[----:B------:R-:W-:Y:S01]  /*bb80*/  IMAD.U32 R37, RZ, RZ, UR12 ;  /* 0x0000000cff257e24 */ /* 0x000fe2000f8e00ff */
[----:B--2---:R-:W-:Y:S01]  /*bb90*/  @!P0 LEA R84, P2, R38, c[0x0][0x168], 0x1 ;  /* 0x00005a0026548a11 */ /* 0x004fe200078408ff */
[----:B------:R-:W-:Y:S03]  /*bba0*/  @!P0 IMAD.IADD R36, R36, 0x1, R39 ;  /* 0x0000000124248824 */ /* 0x000fe600078e0227 */
[----:B------:R-:W-:Y:S02]  /*bbb0*/  @!P0 IADD3 R37, R37, -0x1, RZ ;  /* 0xffffffff25258810 */ /* 0x000fe40007ffe0ff */
[----:B------:R-:W-:Y:S02]  /*bbc0*/  @!P0 LEA.HI.X R85, R38, c[0x0][0x16c], R36, 0x1, P2 ;  /* 0x00005b0026558a11 */ /* 0x000fe400010f0c24 */
[----:B------:R-:W-:Y:S01]  /*bbd0*/  @!P0 SHF.R.S32.HI R36, RZ, 0x1f, R37 ;  /* 0x0000001fff248819 */ /* 0x000fe20000011425 */
[C---:B------:R-:W-:Y:S04]  /*bbe0*/  @!P0 IMAD.WIDE.U32 R38, R37.reuse, c[0x0][0x198], RZ ;  /* 0x0000660025268a25 */ /* 0x040fe800078e00ff */
[----:B------:R-:W-:Y:S01]  /*bbf0*/  @!P0 IMAD R36, R36, c[0x0][0x198], RZ ;  /* 0x0000660024248a24 */ /* 0x000fe200078e02ff */
[C---:B------:R-:W-:Y:S03]  /*bc00*/  @!P0 LEA R64, P2, R38.reuse, R102, 0x7 ;  /* 0x0000006626408211 */ /* 0x040fe600078438ff */
[----:B------:R-:W-:Y:S01]  /*bc10*/  @!P0 IMAD R36, R37, c[0x0][0x19c], R36 ;  /* 0x0000670025248a24 */ /* 0x000fe200078e0224 */
[----:B------:R-:W-:Y:S03]  /*bc20*/  @!P0 MOV R37, c[0x0][0x198] ;  /* 0x0000660000258a02 */ /* 0x000fe60000000f00 */
[----:B------:R-:W-:Y:S05]  /*bc30*/  @!P0 IMAD.IADD R36, R39, 0x1, R36 ;  /* 0x0000000127248824 */ /* 0x000fea00078e0224 */
        /* <DEDUP_REMOVED lines=13> */
[----:B------:R-:W-:Y:S01]  /*bd10*/  @!P0 SHF.R.S32.HI R36, RZ, 0x1f, R37 ;  /* 0x0000001fff248819 */ /* 0x000fe20000011425 */
[C---:B------:R-:W-:Y:S03]  /*bd20*/  @!P0 IMAD.WIDE.U32 R64, R37.reuse, c[0x0][0x198], RZ ;  /* 0x0000660025408a25 */ /* 0x040fe600078e00ff */
[----:B------:R-:W-:Y:S01]  /*bd30*/  @!PT LDS RZ, [RZ] ;  /* 0x00000000fffff984 */ /* 0x000fe20000000800 */
[----:B------:R-:W-:Y:S01]  /*bd40*/  @!PT LDS RZ, [RZ] ;  /* 0x00000000fffff984 */ /* 0x000fe20000000800 */
[----:B------:R-:W-:Y:S01]  /*bd50*/  @!PT LDS RZ, [RZ] ;  /* 0x00000000fffff984 */ /* 0x000fe20000000800 */
[----:B------:R1:W-:Y:S01]  /*bd60*/  @!P0 LDGSTS.E.BYPASS.LTC128B.128 [R91+0x6800], [R86.64] ;  /* 0x06800000565b8fae */ /* 0x0003e2000b901d52 */
[----:B------:R-:W-:Y:S01]  /*bd70*/  @!P0 IMAD R36, R36, c[0x0][0x198], RZ ;  /* 0x0000660024248a24 */ /* 0x000fe200078e02ff */
[C---:B------:R-:W-:Y:S03]  /*bd80*/  @!P0 LEA R38, P2, R64.reuse, R102, 0x7 ;  /* 0x0000006640268211 */ /* 0x040fe600078438ff */
[----:B------:R1:W-:Y:S01]  /*bd90*/  @P0 STS.128 [R91+0x7000], RZ ;  /* 0x007000ff5b000388 */ /* 0x0003e20000000c00 */
[----:B------:R-:W-:Y:S01]  /*bda0*/  @!P0 IMAD R36, R37, c[0x0][0x19c], R36 ;  /* 0x0000670025248a24 */ /* 0x000fe200078e0224 */
[----:B------:R-:W-:Y:S03]  /*bdb0*/  @!P0 MOV R37, c[0x0][0x198] ;  /* 0x0000660000258a02 */ /* 0x000fe60000000f00 */
[----:B------:R-:W-:Y:S01]  /*bdc0*/  @!PT LDS RZ, [RZ] ;  /* 0x00000000fffff984 */ /* 0x000fe20000000800 */
[----:B------:R-:W-:Y:S01]  /*bdd0*/  @!PT LDS RZ, [RZ] ;  /* 0x00000000fffff984 */ /* 0x000fe20000000800 */
[----:B------:R-:W-:Y:S01]  /*bde0*/  @!PT LDS RZ, [RZ] ;  /* 0x00000000fffff984 */ /* 0x000fe20000000800 */
[----:B------:R1:W-:Y:S01]  /*bdf0*/  @!P0 LDGSTS.E.BYPASS.LTC128B.128 [R91+0x7000], [R84.64] ;  /* 0x07000000545b8fae */ /* 0x0003e2000b901d52 */
[----:B------:R-:W-:Y:S04]  /*be00*/  @!P0 IMAD.IADD R36, R65, 0x1, R36 ;  /* 0x0000000141248824 */ /* 0x000fe800078e0224 */
[----:B------:R1:W-:Y:S01]  /*be10*/  @P0 STS.128 [R91+0x7800], RZ ;  /* 0x007800ff5b000388 */ /* 0x0003e20000000c00 */
[----:B------:R-:W-:Y:S01]  /*be20*/  @!P0 LEA.HI.X R39, R64, R101, R36, 0x7, P2 ;  /* 0x0000006540278211 */ /* 0x000fe200010f3c24 */
[----:B------:R-:W-:Y:S04]  /*be30*/  @!P0 IMAD.MOV.U32 R36, RZ, RZ, c[0x0][0x19c] ;  /* 0x00006700ff248624 */ /* 0x000fe800078e00ff */
[----:B------:R-:W-:Y:S04]  /*be40*/  @!P0 IMAD.WIDE.U32 R38, R37, 0x70, R38 ;  /* 0x0000007025268825 */ /* 0x000fe800078e0026 */
[----:B------:R-:W-:Y:S01]  /*be50*/  @!P0 IMAD R36, R36, 0x70, RZ ;  /* 0x0000007024248824 */ /* 0x000fe200078e02ff */
[----:B------:R-:W-:Y:S03]  /*be60*/  @!P0 LEA R64, P2, R38, c[0x0][0x168], 0x1 ;  /* 0x00005a0026408a11 */ /* 0x000fe600078408ff */
[----:B------:R-:W-:Y:S05]  /*be70*/  @!P0 IMAD.IADD R36, R36, 0x1, R39 ;  /* 0x0000000124248824 */ /* 0x000fea00078e0227 */
[----:B------:R-:W-:Y:S05]  /*be80*/  @!P0 LEA.HI.X R65, R38, c[0x0][0x16c], R36, 0x1, P2 ;  /* 0x00005b0026418a11 */ /* 0x000fea00010f0c24 */
[----:B------:R-:W-:Y:S01]  /*be90*/  @!PT LDS RZ, [RZ] ;  /* 0x00000000fffff984 */ /* 0x000fe20000000800 */
[----:B------:R-:W-:Y:S01]  /*bea0*/  @!PT LDS RZ, [RZ] ;  /* 0x00000000fffff984 */ /* 0x000fe20000000800 */
[----:B------:R-:W-:Y:S01]  /*beb0*/  @!PT LDS RZ, [RZ] ;  /* 0x00000000fffff984 */ /* 0x000fe20000000800 */
[----:B------:R1:W-:Y:S05]  /*bec0*/  @!P0 LDGSTS.E.BYPASS.LTC128B.128 [R91+0x7800], [R64.64] ;  /* 0x07800000405b8fae */ /* 0x0003ea000b901d52 */
[----:B------:R-:W0:Y:S01]  /*bed0*/  LDGDEPBAR ;  /* 0x00000000000079af */ /* 0x000e220000000000 */
[----:B------:R-:W-:-:S05]  /*bee0*/  BRA `(.L_x_439) ;  /* 0x000021f000007947 */ /* 0x000fca0003800000 */
.L_x_438:
        /* <DEDUP_REMOVED lines=243> */
[----:B------:R-:W-:Y:S02]  /*ce20*/  FMUL.FTZ R9, R9, c[0x0][0x2ec] ;  /* 0x0000bb0009097a20 */ /* 0x000fe40000410000 */
[----:B------:R-:W-:Y:S02]  /*ce30*/  MUFU.TANH R4, R3 ;  /* 0x0000000300047308 */ /* 0x000fe40000002400 */
[----:B------:R-:W-:Y:S02]  /*ce40*/  FMUL.FTZ R6, R8, c[0x0][0x2ec] ;  /* 0x0000bb0008067a20 */ /* 0x000fe40000410000 */
[----:B------:R-:W-:Y:S02]  /*ce50*/  FMUL.FTZ R11, R11, c[0x0][0x2ec] ;  /* 0x0000bb000b0b7a20 */ /* 0x000fe40000410000 */
[----:B------:R-:W-:Y:S02]  /*ce60*/  FMUL.FTZ R14, R14, c[0x0][0x2ec] ;  /* 0x0000bb000e0e7a20 */ /* 0x000fe40000410000 */
[----:B------:R-:W-:Y:S02]  /*ce70*/  FMUL.FTZ R15, R15, c[0x0][0x2ec] ;  /* 0x0000bb000f0f7a20 */ /* 0x000fe40000410000 */
[----:B------:R2:W-:Y:S01]  /*ce80*/  MUFU.TANH R3, R9 ;  /* 0x0000000900037308 */ /* 0x0005e20000002400 */
[----:B------:R-:W-:Y:S02]  /*ce90*/  FMUL.FTZ R13, R13, c[0x0][0x2ec] ;  /* 0x0000bb000d0d7a20 */ /* 0x000fe40000410000 */
[----:B------:R-:W-:Y:S02]  /*cea0*/  FMUL.FTZ R2, R5, c[0x0][0x2ec] ;  /* 0x0000bb0005027a20 */ /* 0x000fe40000410000 */
[----:B------:R-:W-:Y:S02]  /*ceb0*/  FMUL.FTZ R5, R7, c[0x0][0x2ec] ;  /* 0x0000bb0007057a20 */ /* 0x000fe40000410000 */
[----:B------:R-:W-:Y:S02]  /*cec0*/  FMUL.FTZ R7, R17, c[0x0][0x2ec] ;  /* 0x0000bb0011077a20 */ /* 0x000fe40000410000 */
[----:B------:R-:W-:Y:S01]  /*ced0*/  FMUL.FTZ R17, R19, c[0x0][0x2ec] ;  /* 0x0000bb0013117a20 */ /* 0x000fe20000410000 */
[----:B------:R-:W-:Y:S10]  /*cee0*/  MUFU.TANH R8, R6 ;  /* 0x0000000600087308 */ /* 0x000ff40000002400 */
[----:B------:R3:W-:Y:S01]  /*cef0*/  MUFU.TANH R6, R11 ;  /* 0x0000000b00067308 */ /* 0x0007e20000002400 */
[-C--:B-1----:R-:W-:Y:S03]  /*cf00*/  HMMA.16816.F32.BF16 R20, R204, R208.reuse, R20 ;  /* 0x000000d0cc14723c */ /* 0x082fe60000041814 */
[----:B--2---:R-:W-:Y:S05]  /*cf10*/  FMUL.FTZ R9, R18, c[0x0][0x2ec] ;  /* 0x0000bb0012097a20 */ /* 0x004fea0000410000 */
[C---:B------:R-:W-:Y:S01]  /*cf20*/  HMMA.16816.F32.BF16 R24, R212.reuse, R208, R24 ;  /* 0x000000d0d418723c */ /* 0x040fe20000041818 */
[----:B------:R-:W-:Y:S07]  /*cf30*/  MUFU.TANH R2, R2 ;  /* 0x0000000200027308 */ /* 0x000fee0000002400 */
[-C--:B------:R-:W-:Y:S03]  /*cf40*/  HMMA.16816.F32.BF16 R28, R212, R210.reuse, R28 ;  /* 0x000000d2d41c723c */ /* 0x080fe6000004181c */
[----:B------:R-:W1:Y:S05]  /*cf50*/  MUFU.TANH R0, R0 ;  /* 0x0000000000007308 */ /* 0x000e6a0000002400 */
[C---:B------:R-:W-:Y:S01]  /*cf60*/  HMMA.16816.F32.BF16 R32, R204.reuse, R210, R32 ;  /* 0x000000d2cc20723c */ /* 0x040fe20000041820 */
[----:B------:R-:W2:Y:S03]  /*cf70*/  LDSM.16.M88.4 R208, [R198+0x1000] ;  /* 0x00100000c6d0783b */ /* 0x000ea60000000200 */
[----:B------:R-:W-:Y:S01]  /*cf80*/  FMUL.FTZ R18, R22, c[0x0][0x2ec] ;  /* 0x0000bb0016127a20 */ /* 0x000fe20000410000 */
[----:B------:R-:W-:Y:S01]  /*cf90*/  MUFU.TANH R5, R5 ;  /* 0x0000000500057308 */ /* 0x000fe20000002400 */
[----:B------:R-:W-:Y:S02]  /*cfa0*/  FMUL.FTZ R21, R21, c[0x0][0x2ec] ;  /* 0x0000bb0015157a20 */ /* 0x000fe40000410000 */
[----:B---3--:R-:W-:Y:S04]  /*cfb0*/  FMUL.FTZ R11, R25, c[0x0][0x2ec] ;  /* 0x0000bb00190b7a20 */ /* 0x008fe80000410000 */
[----:B------:R-:W-:Y:S03]  /*cfc0*/  FMUL.FTZ R27, R27, c[0x0][0x2ec] ;  /* 0x0000bb001b1b7a20 */ /* 0x000fe60000410000 */
[----:B------:R-:W-:Y:S01]  /*cfd0*/  MUFU.TANH R17, R17 ;  /* 0x0000001100117308 */ /* 0x000fe20000002400 */
[----:B------:R-:W-:Y:S02]  /*cfe0*/  FMUL.FTZ R25, R29, c[0x0][0x2ec] ;  /* 0x0000bb001d197a20 */ /* 0x000fe40000410000 */
[----:B------:R-:W-:Y:S01]  /*cff0*/  FMUL.FTZ R29, R31, c[0x0][0x2ec] ;  /* 0x0000bb001f1d7a20 */ /* 0x000fe20000410000 */
[----:B-1----:R1:W-:Y:S01]  /*d000*/  STL [R1+0x7c], R0 ;  /* 0x00007c0001007387 */ /* 0x0023e20000100800 */
[----:B------:R-:W-:Y:S03]  /*d010*/  FMUL.FTZ R30, R30, c[0x0][0x2ec] ;  /* 0x0000bb001e1e7a20 */ /* 0x000fe60000410000 */
[----:B------:R3:W-:Y:S02]  /*d020*/  STL [R1+0x80], R3 ;  /* 0x0000800301007387 */ /* 0x0007e40000100800 */
[----:B------:R-:W-:Y:S02]  /*d030*/  MUFU.TANH R18, R18 ;  /* 0x0000001200127308 */ /* 0x000fe40000002400 */
[----:B------:R4:W-:Y:S08]  /*d040*/  STL [R1+0x88], R6 ;  /* 0x0000880601007387 */ /* 0x0009f00000100800 */
[----:B------:R-:W-:Y:S01]  /*d050*/  MUFU.TANH R25, R25 ;  /* 0x0000001900197308 */ /* 0x000fe20000002400 */
[-C--:B--2---:R-:W-:Y:S03]  /*d060*/  HMMA.16816.F32.BF16 R36, R204, R208.reuse, R36 ;  /* 0x000000d0cc24723c */ /* 0x084fe60000041824 */
[----:B-1----:R-:W-:Y:S06]  /*d070*/  FMUL.FTZ R0, R10, c[0x0][0x2ec] ;  /* 0x0000bb000a007a20 */ /* 0x002fec0000410000 */
[----:B------:R-:W-:Y:S03]  /*d080*/  MUFU.TANH R30, R30 ;  /* 0x0000001e001e7308 */ /* 0x000fe60000002400 */
[----:B------:R-:W-:Y:S02]  /*d090*/  FMUL.FTZ R10, R20, c[0x0][0x2ec] ;  /* 0x0000bb00140a7a20 */ /* 0x000fe40000410000 */
[----:B---3--:R-:W-:Y:S01]  /*d0a0*/  FMUL.FTZ R3, R12, c[0x0][0x2ec] ;  /* 0x0000bb000c037a20 */ /* 0x008fe20000410000 */
[C---:B------:R-:W-:Y:S04]  /*d0b0*/  HMMA.16816.F32.BF16 R40, R212.reuse, R208, R40 ;  /* 0x000000d0d428723c */ /* 0x040fe80000041828 */
[----:B------:R1:W-:Y:S04]  /*d0c0*/  MUFU.TANH R12, R13 ;  /* 0x0000000d000c7308 */ /* 0x0003e80000002400 */
[-C--:B------:R-:W-:Y:S06]  /*d0d0*/  HMMA.16816.F32.BF16 R44, R212, R210.reuse, R44 ;  /* 0x000000d2d42c723c */ /* 0x080fec000004182c */
[----:B----4-:R2:W-:Y:S01]  /*d0e0*/  MUFU.TANH R6, R14 ;  /* 0x0000000e00067308 */ /* 0x0105e20000002400 */
[----:B------:R-:W-:Y:S01]  /*d0f0*/  FMUL.FTZ R22, R38, c[0x0][0x2ec] ;  /* 0x0000bb0026167a20 */ /* 0x000fe20000410000 */
[C---:B------:R-:W-:Y:S04]  /*d100*/  HMMA.16816.F32.BF16 R48, R204.reuse, R210, R48 ;  /* 0x000000d2cc30723c */ /* 0x040fe80000041830 */
[----:B------:R-:W-:Y:S04]  /*d110*/  FMUL.FTZ R19, R39, c[0x0][0x2ec] ;  /* 0x0000bb0027137a20 */ /* 0x000fe80000410000 */
[----:B------:R-:W-:Y:S01]  /*d120*/  FMUL.FTZ R42, R42, c[0x0][0x2ec] ;  /* 0x0000bb002a2a7a20 */ /* 0x000fe20000410000 */
[----:B------:R-:W3:Y:S03]  /*d130*/  MUFU.TANH R3, R3 ;  /* 0x0000000300037308 */ /* 0x000ee60000002400 */
[----:B------:R-:W-:Y:S02]  /*d140*/  FMUL.FTZ R40, R40, c[0x0][0x2ec] ;  /* 0x0000bb0028287a20 */ /* 0x000fe40000410000 */
[----:B-1----:R-:W-:Y:S02]  /*d150*/  FMUL.FTZ R13, R24, c[0x0][0x2ec] ;  /* 0x0000bb00180d7a20 */ /* 0x002fe40000410000 */
[----:B------:R-:W-:Y:S02]  /*d160*/  FMUL.FTZ R41, R41, c[0x0][0x2ec] ;  /* 0x0000bb0029297a20 */ /* 0x000fe40000410000 */
[----:B------:R-:W-:Y:S01]  /*d170*/  FMUL.FTZ R43, R43, c[0x0][0x2ec] ;  /* 0x0000bb002b2b7a20 */ /* 0x000fe20000410000 */
[----:B------:R1:W-:Y:S01]  /*d180*/  MUFU.TANH R24, R13 ;  /* 0x0000000d00187308 */ /* 0x0003e20000002400 */
[----:B------:R-:W-:Y:S02]  /*d190*/  FMUL.FTZ R44, R44, c[0x0][0x2ec] ;  /* 0x0000bb002c2c7a20 */ /* 0x000fe40000410000 */
[----:B------:R-:W-:Y:S02]  /*d1a0*/  FMUL.FTZ R45, R45, c[0x0][0x2ec] ;  /* 0x0000bb002d2d7a20 */ /* 0x000fe40000410000 */
[----:B--2---:R-:W-:Y:S02]  /*d1b0*/  FMUL.FTZ R14, R36, c[0x0][0x2ec] ;  /* 0x0000bb00240e7a20 */ /* 0x004fe40000410000 */
[----:B------:R-:W-:Y:S02]  /*d1c0*/  FMUL.FTZ R46, R46, c[0x0][0x2ec] ;  /* 0x0000bb002e2e7a20 */ /* 0x000fe40000410000 */
[----:B------:R-:W-:Y:S01]  /*d1d0*/  FMUL.FTZ R47, R47, c[0x0][0x2ec] ;  /* 0x0000bb002f2f7a20 */ /* 0x000fe20000410000 */
[----:B------:R-:W-:Y:S01]  /*d1e0*/  MUFU.TANH R20, R11 ;  /* 0x0000000b00147308 */ /* 0x000fe20000002400 */
[----:B---3--:R2:W-:Y:S04]  /*d1f0*/  STL [R1+0x84], R3 ;  /* 0x0000840301007387 */ /* 0x0085e80000100800 */
[----:B------:R3:W-:Y:S05]  /*d200*/  STL [R1+0x8c], R6 ;  /* 0x00008c0601007387 */ /* 0x0007ea0000100800 */
[----:B------:R4:W-:Y:S01]  /*d210*/  MUFU.TANH R31, R44 ;  /* 0x0000002c001f7308 */ /* 0x0009e20000002400 */
[----:B-1----:R-:W-:Y:S02]  /*d220*/  FMUL.FTZ R13, R37, c[0x0][0x2ec] ;  /* 0x0000bb00250d7a20 */ /* 0x002fe40000410000 */
[----:B------:R-:W1:Y:S07]  /*d230*/  LDSM.16.M88.4 R36, [R198+0x1800] ;  /* 0x00180000c624783b */ /* 0x000e6e0000000200 */
[----:B------:R-:W-:Y:S10]  /*d240*/  MUFU.TANH R0, R0 ;  /* 0x0000000000007308 */ /* 0x000ff40000002400 */
[----:B--2---:R-:W2:Y:S01]  /*d250*/  MUFU.TANH R3, R15 ;  /* 0x0000000f00037308 */ /* 0x004ea20000002400 */
[----:B---3--:R-:W-:Y:S02]  /*d260*/  FMUL.FTZ R6, R16, c[0x0][0x2ec] ;  /* 0x0000bb0010067a20 */ /* 0x008fe40000410000 */
[----:B----4-:R-:W-:Y:S07]  /*d270*/  FMUL.FTZ R44, R50, c[0x0][0x2ec] ;  /* 0x0000bb00322c7a20 */ /* 0x010fee0000410000 */
[----:B------:R3:W-:Y:S10]  /*d280*/  MUFU.TANH R16, R9 ;  /* 0x0000000900107308 */ /* 0x0007f40000002400 */
[----:B------:R-:W-:Y:S01]  /*d290*/  MUFU.TANH R6, R6 ;  /* 0x0000000600067308 */ /* 0x000fe20000002400 */
[----:B--2---:R2:W-:Y:S01]  /*d2a0*/  STL [R1+0x90], R3 ;  /* 0x0000900301007387 */ /* 0x0045e20000100800 */
[----:B------:R-:W-:Y:S01]  /*d2b0*/  FMUL.FTZ R15, R23, c[0x0][0x2ec] ;  /* 0x0000bb00170f7a20 */ /* 0x000fe20000410000 */
[-C--:B-1----:R-:W-:Y:S03]  /*d2c0*/  HMMA.16816.F32.BF16 R52, R204, R36.reuse, R52 ;  /* 0x00000024cc34723c */ /* 0x082fe60000041834 */
[----:B------:R-:W-:Y:S04]  /*d2d0*/  FMUL.FTZ R23, R34, c[0x0][0x2ec] ;  /* 0x0000bb0022177a20 */ /* 0x000fe80000410000 */
[----:B------:R-:W-:Y:S01]  /*d2e0*/  MUFU.TANH R10, R10 ;  /* 0x0000000a000a7308 */ /* 0x000fe20000002400 */
[C---:B------:R-:W-:Y:S04]  /*d2f0*/  HMMA.16816.F32.BF16 R56, R212.reuse, R36, R56 ;  /* 0x00000024d438723c */ /* 0x040fe80000041838 */
[----:B---3--:R-:W-:Y:S05]  /*d300*/  FMUL.FTZ R9, R26, c[0x0][0x2ec] ;  /* 0x0000bb001a097a20 */ /* 0x008fea0000410000 */
[----:B------:R-:W-:Y:S03]  /*d310*/  MUFU.TANH R34, R40 ;  /* 0x0000002800227308 */ /* 0x000fe60000002400 */
[----:B------:R-:W-:Y:S01]  /*d320*/  FMUL.FTZ R26, R28, c[0x0][0x2ec] ;  /* 0x0000bb001c1a7a20 */ /* 0x000fe20000410000 */
[-C--:B------:R-:W-:Y:S06]  /*d330*/  HMMA.16816.F32.BF16 R60, R212, R38.reuse, R60 ;  /* 0x00000026d43c723c */ /* 0x080fec000004183c */
[----:B------:R-:W1:Y:S02]  /*d340*/  MUFU.TANH R11, R9 ;  /* 0x00000009000b7308 */ /* 0x000e640000002400 */
[C---:B------:R-:W-:Y:S01]  /*d350*/  HMMA.16816.F32.BF16 R64, R204.reuse, R38, R64 ;  /* 0x00000026cc40723c */ /* 0x040fe20000041840 */
[----:B------:R-:W3:Y:S03]  /*d360*/  LDSM.16.M88.4 R36, [R198+0x2000] ;  /* 0x00200000c624783b */ /* 0x000ee60000000200 */
[----:B------:R-:W-:Y:S02]  /*d370*/  FMUL.FTZ R52, R52, c[0x0][0x2ec] ;  /* 0x0000bb0034347a20 */ /* 0x000fe40000410000 */
[----:B------:R-:W-:Y:S02]  /*d380*/  FMUL.FTZ R53, R53, c[0x0][0x2ec] ;  /* 0x0000bb0035357a20 */ /* 0x000fe40000410000 */
[----:B------:R-:W-:Y:S01]  /*d390*/  FMUL.FTZ R56, R56, c[0x0][0x2ec] ;  /* 0x0000bb0038387a20 */ /* 0x000fe20000410000 */
[----:B------:R-:W4:Y:S03]  /*d3a0*/  MUFU.TANH R9, R27 ;  /* 0x0000001b00097308 */ /* 0x000f260000002400 */
[----:B------:R-:W-:Y:S02]  /*d3b0*/  FMUL.FTZ R57, R57, c[0x0][0x2ec] ;  /* 0x0000bb0039397a20 */ /* 0x000fe40000410000 */
[----:B------:R-:W-:Y:S02]  /*d3c0*/  FMUL.FTZ R58, R58, c[0x0][0x2ec] ;  /* 0x0000bb003a3a7a20 */ /* 0x000fe40000410000 */
[----:B------:R-:W-:Y:S02]  /*d3d0*/  FMUL.FTZ R59, R59, c[0x0][0x2ec] ;  /* 0x0000bb003b3b7a20 */ /* 0x000fe40000410000 */
[----:B------:R-:W-:Y:S01]  /*d3e0*/  FMUL.FTZ R60, R60, c[0x0][0x2ec] ;  /* 0x0000bb003c3c7a20 */ /* 0x000fe20000410000 */
[----:B------:R-:W5:Y:S01]  /*d3f0*/  MUFU.TANH R27, R42 ;  /* 0x0000002a001b7308 */ /* 0x000f620000002400 */
[----:B------:R-:W-:Y:S02]  /*d400*/  FMUL.FTZ R61, R61, c[0x0][0x2ec] ;  /* 0x0000bb003d3d7a20 */ /* 0x000fe40000410000 */
[----:B------:R-:W-:Y:S01]  /*d410*/  FMUL.FTZ R62, R62, c[0x0][0x2ec] ;  /* 0x0000bb003e3e7a20 */ /* 0x000fe20000410000 */
[----:B-1----:R1:W-:Y:S01]  /*d420*/  STL [R1+0x98], R11 ;  /* 0x0000980b01007387 */ /* 0x0023e20000100800 */
[----:B------:R-:W-:Y:S02]  /*d430*/  FMUL.FTZ R40, R49, c[0x0][0x2ec] ;  /* 0x0000bb0031287a20 */ /* 0x000fe40000410000 */
[----:B------:R-:W-:Y:S02]  /*d440*/  FMUL.FTZ R49, R63, c[0x0][0x2ec] ;  /* 0x0000bb003f317a20 */ /* 0x000fe40000410000 */
[----:B------:R-:W-:Y:S01]  /*d450*/  FMUL.FTZ R64, R64, c[0x0][0x2ec] ;  /* 0x0000bb0040407a20 */ /* 0x000fe20000410000 */
[----:B--2---:R-:W2:Y:S01]  /*d460*/  MUFU.TANH R3, R7 ;  /* 0x0000000700037308 */ /* 0x004ea20000002400 */
[----:B------:R-:W-:Y:S01]  /*d470*/  FMUL.FTZ R65, R65, c[0x0][0x2ec] ;  /* 0x0000bb0041417a20 */ /* 0x000fe20000410000 */
[----:B----4-:R4:W-:Y:S08]  /*d480*/  STL [R1+0x94], R9 ;  /* 0x0000940901007387 */ /* 0x0109f00000100800 */
[----:B------:R2:W2:Y:S01]  /*d490*/  MUFU.TANH R7, R21 ;  /* 0x0000001500077308 */ /* 0x0004a20000002400 */
[-C--:B---3--:R-:W-:Y:S01]  /*d4a0*/  HMMA.16816.F32.BF16 R68, R204, R36.reuse, R68 ;  /* 0x00000024cc44723c */ /* 0x088fe20000041844 */
[----:B-----5:R3:W-:Y:S02]  /*d4b0*/  STL [R1+0x9c], R27 ;  /* 0x00009c1b01007387 */ /* 0x0207e40000100800 */
[----:B------:R-:W-:Y:S02]  /*d4c0*/  FMUL.FTZ R42, R55, c[0x0][0x2ec] ;  /* 0x0000bb00372a7a20 */ /* 0x000fe40000410000 */
[----:B-1----:R-:W-:Y:S04]  /*d4d0*/  FMUL.FTZ R11, R32, c[0x0][0x2ec] ;  /* 0x0000bb00200b7a20 */ /* 0x002fe80000410000 */
[----:B------:R1:W1:Y:S01]  /*d4e0*/  MUFU.TANH R28, R43 ;  /* 0x0000002b001c7308 */ /* 0x0002620000002400 */
[C---:B------:R-:W-:Y:S08]  /*d4f0*/  HMMA.16816.F32.BF16 R72, R212.reuse, R36, R72 ;  /* 0x00000024d448723c */ /* 0x040ff00000041848 */
[-C--:B------:R-:W-:Y:S01]  /*d500*/  HMMA.16816.F32.BF16 R76, R212, R38.reuse, R76 ;  /* 0x00000026d44c723c */ /* 0x080fe2000004184c */
[----:B------:R5:W1:Y:S03]  /*d510*/  MUFU.TANH R32, R46 ;  /* 0x0000002e00207308 */ /* 0x000a660000002400 */
[----:B----4-:R-:W-:Y:S02]  /*d520*/  FMUL.FTZ R9, R33, c[0x0][0x2ec] ;  /* 0x0000bb0021097a20 */ /* 0x010fe40000410000 */
[----:B--2---:R-:W-:Y:S02]  /*d530*/  FMUL.FTZ R21, R35, c[0x0][0x2ec] ;  /* 0x0000bb0023157a20 */ /* 0x004fe40000410000 */
[C---:B------:R-:W-:Y:S01]  /*d540*/  HMMA.16816.F32.BF16 R80, R204.reuse, R38, R80 ;  /* 0x00000026cc50723c */ /* 0x040fe20000041850 */
[----:B------:R-:W2:Y:S02]  /*d550*/  LDSM.16.M88.4 R36, [R198+0x2800] ;  /* 0x00280000c624783b */ /* 0x000ea40000000200 */
[----:B------:R4:W2:Y:S01]  /*d560*/  MUFU.TANH R33, R41 ;  /* 0x0000002900217308 */ /* 0x0008a20000002400 */
[----:B------:R-:W-:Y:S02]  /*d570*/  FMUL.FTZ R68, R68, c[0x0][0x2ec] ;  /* 0x0000bb0044447a20 */ /* 0x000fe40000410000 */
[----:B------:R-:W-:Y:S02]  /*d580*/  FMUL.FTZ R69, R69, c[0x0][0x2ec] ;  /* 0x0000bb0045457a20 */ /* 0x000fe40000410000 */
[----:B------:R-:W-:Y:S04]  /*d590*/  FMUL.FTZ R71, R71, c[0x0][0x2ec] ;  /* 0x0000bb0047477a20 */ /* 0x000fe80000410000 */
[----:B------:R-:W-:Y:S01]  /*d5a0*/  FMUL.FTZ R74, R74, c[0x0][0x2ec] ;  /* 0x0000bb004a4a7a20 */ /* 0x000fe20000410000 */
[----:B---3--:R3:W2:Y:S01]  /*d5b0*/  MUFU.TANH R27, R45 ;  /* 0x0000002d001b7308 */ /* 0x0086a20000002400 */
[----:B------:R-:W-:Y:S02]  /*d5c0*/  FMUL.FTZ R75, R75, c[0x0][0x2ec] ;  /* 0x0000bb004b4b7a20 */ /* 0x000fe40000410000 */
[----:B------:R-:W-:Y:S02]  /*d5d0*/  FMUL.FTZ R79, R79, c[0x0][0x2ec] ;  /* 0x0000bb004f4f7a20 */ /* 0x000fe40000410000 */
[----:B-1----:R-:W-:Y:S02]  /*d5e0*/  FMUL.FTZ R43, R51, c[0x0][0x2ec] ;  /* 0x0000bb00332b7a20 */ /* 0x002fe40000410000 */
[----:B-----5:R-:W-:Y:S02]  /*d5f0*/  FMUL.FTZ R46, R66, c[0x0][0x2ec] ;  /* 0x0000bb00422e7a20 */ /* 0x020fe40000410000 */
[----:B------:R-:W-:Y:S01]  /*d600*/  FMUL.FTZ R51, R76, c[0x0][0x2ec] ;  /* 0x0000bb004c337a20 */ /* 0x000fe20000410000 */
[----:B------:R1:W1:Y:S01]  /*d610*/  MUFU.TANH R35, R47 ;  /* 0x0000002f00237308 */ /* 0x0002620000002400 */
[----:B------:R-:W-:Y:S02]  /*d620*/  FMUL.FTZ R82, R82, c[0x0][0x2ec] ;  /* 0x0000bb0052527a20 */ /* 0x000fe40000410000 */
[----:B------:R-:W-:Y:S02]  /*d630*/  FMUL.FTZ R50, R77, c[0x0][0x2ec] ;  /* 0x0000bb004d327a20 */ /* 0x000fe40000410000 */
[----:B----4-:R-:W-:Y:S02]  /*d640*/  FMUL.FTZ R41, R48, c[0x0][0x2ec] ;  /* 0x0000bb0030297a20 */ /* 0x010fe40000410000 */
[----:B------:R-:W-:Y:S02]  /*d650*/  FMUL.FTZ R48, R70, c[0x0][0x2ec] ;  /* 0x0000bb0046307a20 */ /* 0x000fe40000410000 */
[----:B------:R-:W-:Y:S01]  /*d660*/  FMUL.FTZ R83, R83, c[0x0][0x2ec] ;  /* 0x0000bb0053537a20 */ /* 0x000fe20000410000 */
[----:B------:R4:W4:Y:S01]  /*d670*/  MUFU.TANH R235, R52 ;  /* 0x0000003400eb7308 */ /* 0x0009220000002400 */
[----:B---3--:R-:W-:Y:S01]  /*d680*/  FMUL.FTZ R45, R54, c[0x0][0x2ec] ;  /* 0x0000bb00362d7a20 */ /* 0x008fe20000410000 */
[-C--:B--2---:R-:W-:Y:S08]  /*d690*/  HMMA.16816.F32.BF16 R84, R204, R36.reuse, R84 ;  /* 0x00000024cc54723c */ /* 0x084ff00000041854 */
[----:B------:R-:W2:Y:S01]  /*d6a0*/  MUFU.TANH R233, R53 ;  /* 0x0000003500e97308 */ /* 0x000ea20000002400 */
[----:B-1----:R-:W-:Y:S01]  /*d6b0*/  FMUL.FTZ R47, R67, c[0x0][0x2ec] ;  /* 0x0000bb00432f7a20 */ /* 0x002fe20000410000 */
[C---:B------:R-:W-:Y:S08]  /*d6c0*/  HMMA.16816.F32.BF16 R88, R212.reuse, R36, R88 ;  /* 0x00000024d458723c */ /* 0x040ff00000041858 */
[----:B------:R1:W3:Y:S01]  /*d6d0*/  MUFU.TANH R227, R56 ;  /* 0x0000003800e37308 */ /* 0x0002e20000002400 */
[-C--:B------:R-:W-:Y:S03]  /*d6e0*/  HMMA.16816.F32.BF16 R92, R212, R38.reuse, R92 ;  /* 0x00000026d45c723c */ /* 0x080fe6000004185c */
[----:B----4-:R-:W-:Y:S06]  /*d6f0*/  FMUL.FTZ R52, R73, c[0x0][0x2ec] ;  /* 0x0000bb0049347a20 */ /* 0x010fec0000410000 */
[----:B------:R4:W2:Y:S01]  /*d700*/  MUFU.TANH R225, R57 ;  /* 0x0000003900e17308 */ /* 0x0008a20000002400 */
[C---:B------:R-:W-:Y:S01]  /*d710*/  HMMA.16816.F32.BF16 R96, R204.reuse, R38, R96 ;  /* 0x00000026cc60723c */ /* 0x040fe20000041860 */
[----:B------:R-:W5:Y:S03]  /*d720*/  LDSM.16.M88.4 R36, [R198+0x3000] ;  /* 0x00300000c624783b */ /* 0x000f660000000200 */
[----:B------:R-:W-:Y:S02]  /*d730*/  FMUL.FTZ R67, R84, c[0x0][0x2ec] ;  /* 0x0000bb0054437a20 */ /* 0x000fe40000410000 */
[----:B------:R-:W-:Y:S03]  /*d740*/  FMUL.FTZ R66, R85, c[0x0][0x2ec] ;  /* 0x0000bb0055427a20 */ /* 0x000fe60000410000 */
[----:B------:R2:W2:Y:S03]  /*d750*/  MUFU.TANH R224, R58 ;  /* 0x0000003a00e07308 */ /* 0x0004a60000002400 */
[----:B------:R-:W-:Y:S02]  /*d760*/  FMUL.FTZ R90, R90, c[0x0][0x2ec] ;  /* 0x0000bb005a5a7a20 */ /* 0x000fe40000410000 */
[----:B-1----:R-:W-:Y:S02]  /*d770*/  FMUL.FTZ R56, R88, c[0x0][0x2ec] ;  /* 0x0000bb0058387a20 */ /* 0x002fe40000410000 */
[----:B------:R-:W-:Y:S02]  /*d780*/  FMUL.FTZ R55, R89, c[0x0][0x2ec] ;  /* 0x0000bb0059377a20 */ /* 0x000fe40000410000 */
[----:B------:R-:W-:Y:S01]  /*d790*/  FMUL.FTZ R63, R91, c[0x0][0x2ec] ;  /* 0x0000bb005b3f7a20 */ /* 0x000fe20000410000 */
[----:B------:R1:W1:Y:S01]  /*d7a0*/  MUFU.TANH R222, R59 ;  /* 0x0000003b00de7308 */ /* 0x0002620000002400 */
[----:B------:R-:W-:Y:S02]  /*d7b0*/  FMUL.FTZ R54, R92, c[0x0][0x2ec] ;  /* 0x0000bb005c367a20 */ /* 0x000fe40000410000 */
[----:B------:R-:W-:Y:S02]  /*d7c0*/  FMUL.FTZ R53, R93, c[0x0][0x2ec] ;  /* 0x0000bb005d357a20 */ /* 0x000fe40000410000 */
[----:B----4-:R-:W-:Y:S02]  /*d7d0*/  FMUL.FTZ R57, R72, c[0x0][0x2ec] ;  /* 0x0000bb0048397a20 */ /* 0x010fe40000410000 */
[----:B------:R-:W-:Y:S02]  /*d7e0*/  FMUL.FTZ R98, R98, c[0x0][0x2ec] ;  /* 0x0000bb0062627a20 */ /* 0x000fe40000410000 */
[----:B------:R-:W-:Y:S01]  /*d7f0*/  FMUL.FTZ R76, R96, c[0x0][0x2ec] ;  /* 0x0000bb00604c7a20 */ /* 0x000fe20000410000 */
[----:B------:R4:W3:Y:S01]  /*d800*/  MUFU.TANH R223, R60 ;  /* 0x0000003c00df7308 */ /* 0x0008e20000002400 */
[----:B------:R-:W-:Y:S02]  /*d810*/  FMUL.FTZ R99, R99, c[0x0][0x2ec] ;  /* 0x0000bb0063637a20 */ /* 0x000fe40000410000 */
[----:B------:R-:W-:Y:S02]  /*d820*/  FMUL.FTZ R86, R86, c[0x0][0x2ec] ;  /* 0x0000bb0056567a20 */ /* 0x000fe40000410000 */
[----:B--2---:R-:W-:Y:S05]  /*d830*/  FMUL.FTZ R58, R95, c[0x0][0x2ec] ;  /* 0x0000bb005f3a7a20 */ /* 0x004fea0000410000 */
[----:B------:R2:W2:Y:S01]  /*d840*/  MUFU.TANH R221, R61 ;  /* 0x0000003d00dd7308 */ /* 0x0004a20000002400 */
[-C--:B-----5:R-:W-:Y:S03]  /*d850*/  HMMA.16816.F32.BF16 R100, R204, R36.reuse, R100 ;  /* 0x00000024cc64723c */ /* 0x0a0fe60000041864 */
[----:B-1----:R-:W-:Y:S06]  /*d860*/  FMUL.FTZ R59, R81, c[0x0][0x2ec] ;  /* 0x0000bb00513b7a20 */ /* 0x002fec0000410000 */
[----:B------:R1:W1:Y:S01]  /*d870*/  MUFU.TANH R220, R62 ;  /* 0x0000003e00dc7308 */ /* 0x0002620000002400 */
[C---:B------:R-:W-:Y:S04]  /*d880*/  HMMA.16816.F32.BF16 R104, R212.reuse, R36, R104 ;  /* 0x00000024d468723c */ /* 0x040fe80000041868 */
[----:B----4-:R-:W-:Y:S04]  /*d890*/  FMUL.FTZ R60, R78, c[0x0][0x2ec] ;  /* 0x0000bb004e3c7a20 */ /* 0x010fe80000410000 */
[-C--:B------:R-:W-:Y:S01]  /*d8a0*/  HMMA.16816.F32.BF16 R108, R212, R38.reuse, R108 ;  /* 0x00000026d46c723c */ /* 0x080fe2000004186c */
[----:B------:R4:W3:Y:S03]  /*d8b0*/  MUFU.TANH R209, R68 ;  /* 0x0000004400d17308 */ /* 0x0008e60000002400 */
[----:B--2---:R-:W-:Y:S04]  /*d8c0*/  FMUL.FTZ R61, R80, c[0x0][0x2ec] ;  /* 0x0000bb00503d7a20 */ /* 0x004fe80000410000 */
[C---:B------:R-:W-:Y:S01]  /*d8d0*/  HMMA.16816.F32.BF16 R112, R204.reuse, R38, R112 ;  /* 0x00000026cc70723c */ /* 0x040fe20000041870 */
[----:B------:R-:W2:Y:S01]  /*d8e0*/  LDSM.16.M88.4 R36, [R198+0x3800] ;  /* 0x00380000c624783b */ /* 0x000ea20000000200 */
[----:B------:R-:W-:Y:S04]  /*d8f0*/  DEPBAR.LE SB0, 0x0 ;  /* 0x000080000000791a */ /* 0x000fe80000000000 */
[----:B------:R5:W2:Y:S01]  /*d900*/  MUFU.TANH R208, R69 ;  /* 0x0000004500d07308 */ /* 0x000aa20000002400 */
[----:B-1----:R-:W-:Y:S02]  /*d910*/  FMUL.FTZ R62, R94, c[0x0][0x2ec] ;  /* 0x0000bb005e3e7a20 */ /* 0x002fe40000410000 */
[----:B------:R-:W-:Y:S03]  /*d920*/  BAR.SYNC.DEFER_BLOCKING 0x0 ;  /* 0x0000000000007b1d */ /* 0x000fe60000010000 */
[----:B------:R-:W-:Y:S02]  /*d930*/  FMUL.FTZ R70, R101, c[0x0][0x2ec] ;  /* 0x0000bb0065467a20 */ /* 0x000fe40000410000 */
[----:B------:R-:W-:Y:S02]  /*d940*/  FMUL.FTZ R77, R106, c[0x0][0x2ec] ;  /* 0x0000bb006a4d7a20 */ /* 0x000fe40000410000 */
[----:B------:R-:W1:Y:S01]  /*d950*/  MUFU.TANH R243, R71 ;  /* 0x0000004700f37308 */ /* 0x000e620000002400 */
[----:B----4-:R-:W-:Y:S02]  /*d960*/  FMUL.FTZ R68, R97, c[0x0][0x2ec] ;  /* 0x0000bb0061447a20 */ /* 0x010fe40000410000 */
[----:B------:R-:W-:Y:S02]  /*d970*/  FMUL.FTZ R97, R108, c[0x0][0x2ec] ;  /* 0x0000bb006c617a20 */ /* 0x000fe40000410000 */
[----:B------:R-:W-:Y:S02]  /*d980*/  FMUL.FTZ R96, R109, c[0x0][0x2ec] ;  /* 0x0000bb006d607a20 */ /* 0x000fe40000410000 */
[----:B------:R-:W-:Y:S02]  /*d990*/  FMUL.FTZ R102, R102, c[0x0][0x2ec] ;  /* 0x0000bb0066667a20 */ /* 0x000fe40000410000 */
[----:B------:R-:W-:Y:S01]  /*d9a0*/  FMUL.FTZ R81, R112, c[0x0][0x2ec] ;  /* 0x0000bb0070517a20 */ /* 0x000fe20000410000 */
[----:B------:R-:W4:Y:S01]  /*d9b0*/  MUFU.TANH R219, R74 ;  /* 0x0000004a00db7308 */ /* 0x000f220000002400 */
[----:B------:R-:W-:Y:S02]  /*d9c0*/  FMUL.FTZ R78, R113, c[0x0][0x2ec] ;  /* 0x0000bb00714e7a20 */ /* 0x000fe40000410000 */
[----:B------:R-:W-:Y:S02]  /*d9d0*/  FMUL.FTZ R103, R103, c[0x0][0x2ec] ;  /* 0x0000bb0067677a20 */ /* 0x000fe40000410000 */
[----:B-----5:R-:W-:Y:S02]  /*d9e0*/  FMUL.FTZ R69, R87, c[0x0][0x2ec] ;  /* 0x0000bb0057457a20 */ /* 0x020fe40000410000 */
[----:B------:R-:W-:Y:S02]  /*d9f0*/  FMUL.FTZ R104, R104, c[0x0][0x2ec] ;  /* 0x0000bb0068687a20 */ /* 0x000fe40000410000 */
[----:B------:R-:W-:Y:S01]  /*da00*/  FMUL.FTZ R107, R107, c[0x0][0x2ec] ;  /* 0x0000bb006b6b7a20 */ /* 0x000fe20000410000 */
[----:B------:R5:W1:Y:S01]  /*da10*/  MUFU.TANH R218, R75 ;  /* 0x0000004b00da7308 */ /* 0x000a620000002400 */
[----:B------:R-:W-:Y:S02]  /*da20*/  FMUL.FTZ R110, R110, c[0x0][0x2ec] ;  /* 0x0000bb006e6e7a20 */ /* 0x000fe40000410000 */
[----:B------:R-:W-:Y:S01]  /*da30*/  FMUL.FTZ R114, R114, c[0x0][0x2ec] ;  /* 0x0000bb0072727a20 */ /* 0x000fe20000410000 */
[-C--:B--2---:R-:W-:Y:S06]  /*da40*/  HMMA.16816.F32.BF16 R116, R204, R36.reuse, R116 ;  /* 0x00000024cc74723c */ /* 0x084fec0000041874 */
[----:B------:R2:W1:Y:S01]  /*da50*/  MUFU.TANH R217, R79 ;  /* 0x0000004f00d97308 */ /* 0x0004620000002400 */
[----:B------:R-:W-:Y:S01]  /*da60*/  FMUL.FTZ R115, R115, c[0x0][0x2ec] ;  /* 0x0000bb0073737a20 */ /* 0x000fe20000410000 */
[C---:B------:R-:W-:Y:S08]  /*da70*/  HMMA.16816.F32.BF16 R120, R212.reuse, R36, R120 ;  /* 0x00000024d478723c */ /* 0x040ff00000041878 */
[----:B------:R1:W1:Y:S01]  /*da80*/  MUFU.TANH R242, R82 ;  /* 0x0000005200f27308 */ /* 0x0002620000002400 */
[-C--:B------:R-:W-:Y:S03]  /*da90*/  HMMA.16816.F32.BF16 R124, R212, R38.reuse, R124 ;  /* 0x00000026d47c723c */ /* 0x080fe6000004187c */
[----:B-----5:R-:W-:Y:S05]  /*daa0*/  FMUL.FTZ R75, R111, c[0x0][0x2ec] ;  /* 0x0000bb006f4b7a20 */ /* 0x020fea0000410000 */
[----:B------:R-:W-:Y:S01]  /*dab0*/  HMMA.16816.F32.BF16 R128, R204, R38, R128 ;  /* 0x00000026cc80723c */ /* 0x000fe20000041880 */
[----:B------:R5:W3:Y:S03]  /*dac0*/  MUFU.TANH R216, R90 ;  /* 0x0000005a00d87308 */ /* 0x000ae60000002400 */
[----:B------:R-:W-:Y:S02]  /*dad0*/  FMUL.FTZ R80, R117, c[0x0][0x2ec] ;  /* 0x0000bb0075507a20 */ /* 0x000fe40000410000 */
[----:B--2---:R-:W-:Y:S02]  /*dae0*/  FMUL.FTZ R79, R100, c[0x0][0x2ec] ;  /* 0x0000bb00644f7a20 */ /* 0x004fe40000410000 */
[----:B------:R-:W-:Y:S03]  /*daf0*/  FMUL.FTZ R92, R120, c[0x0][0x2ec] ;  /* 0x0000bb00785c7a20 */ /* 0x000fe60000410000 */
[----:B------:R2:W2:Y:S01]  /*db00*/  MUFU.TANH R239, R98 ;  /* 0x0000006200ef7308 */ /* 0x0004a20000002400 */
[----:B------:R-:W-:Y:S02]  /*db10*/  FMUL.FTZ R94, R121, c[0x0][0x2ec] ;  /* 0x0000bb00795e7a20 */ /* 0x000fe40000410000 */
[----:B------:R-:W-:Y:S02]  /*db20*/  FMUL.FTZ R74, R122, c[0x0][0x2ec] ;  /* 0x0000bb007a4a7a20 */ /* 0x000fe40000410000 */
[----:B-1----:R-:W-:Y:S02]  /*db30*/  FMUL.FTZ R82, R116, c[0x0][0x2ec] ;  /* 0x0000bb0074527a20 */ /* 0x002fe40000410000 */
[----:B------:R-:W-:Y:S02]  /*db40*/  FMUL.FTZ R73, R123, c[0x0][0x2ec] ;  /* 0x0000bb007b497a20 */ /* 0x000fe40000410000 */
[----:B------:R-:W-:Y:S01]  /*db50*/  FMUL.FTZ R93, R124, c[0x0][0x2ec] ;  /* 0x0000bb007c5d7a20 */ /* 0x000fe20000410000 */
[----:B------:R-:W1:Y:S01]  /*db60*/  MUFU.TANH R15, R15 ;  /* 0x0000000f000f7308 */ /* 0x000e620000002400 */
[----:B------:R-:W-:Y:S02]  /*db70*/  FMUL.FTZ R95, R125, c[0x0][0x2ec] ;  /* 0x0000bb007d5f7a20 */ /* 0x000fe40000410000 */
[----:B------:R-:W-:Y:S02]  /*db80*/  FMUL.FTZ R72, R126, c[0x0][0x2ec] ;  /* 0x0000bb007e487a20 */ /* 0x000fe40000410000 */
[----:B------:R-:W-:Y:S02]  /*db90*/  FMUL.FTZ R71, R127, c[0x0][0x2ec] ;  /* 0x0000bb007f477a20 */ /* 0x000fe40000410000 */
[----:B------:R-:W-:Y:S02]  /*dba0*/  FMUL.FTZ R123, R128, c[0x0][0x2ec] ;  /* 0x0000bb00807b7a20 */ /* 0x000fe40000410000 */
[----:B-----5:R-:W-:Y:S01]  /*dbb0*/  FMUL.FTZ R90, R129, c[0x0][0x2ec] ;  /* 0x0000bb00815a7a20 */ /* 0x020fe20000410000 */
[----:B------:R-:W1:Y:S01]  /*dbc0*/  MUFU.TANH R26, R26 ;  /* 0x0000001a001a7308 */ /* 0x000e620000002400 */
[----:B------:R-:W-:Y:S02]  /*dbd0*/  FMUL.FTZ R116, R131, c[0x0][0x2ec] ;  /* 0x0000bb0083747a20 */ /* 0x000fe40000410000 */
[----:B------:R-:W-:Y:S02]  /*dbe0*/  FMUL.FTZ R118, R118, c[0x0][0x2ec] ;  /* 0x0000bb0076767a20 */ /* 0x000fe40000410000 */
[----:B--2---:R-:W-:Y:S02]  /*dbf0*/  FMUL.FTZ R98, R105, c[0x0][0x2ec] ;  /* 0x0000bb0069627a20 */ /* 0x004fe40000410000 */
[----:B------:R-:W-:Y:S02]  /*dc00*/  FMUL.FTZ R119, R119, c[0x0][0x2ec] ;  /* 0x0000bb0077777a20 */ /* 0x000fe40000410000 */
[----:B------:R-:W-:Y:S01]  /*dc10*/  FMUL.FTZ R130, R130, c[0x0][0x2ec] ;  /* 0x0000bb0082827a20 */ /* 0x000fe20000410000 */
[----:B------:R-:W2:Y:S10]  /*dc20*/  MUFU.TANH R29, R29 ;  /* 0x0000001d001d7308 */ /* 0x000eb40000002400 */
        /* <DEDUP_REMOVED lines=45> */
[----:B------:R1:W1:Y:S10]  /*df00*/  MUFU.TANH R236, R103 ;  /* 0x0000006700ec7308 */ /* 0x0002740000002400 */
[----:B------:R1:W1:Y:S10]  /*df10*/  MUFU.TANH R99, R104 ;  /* 0x0000006800637308 */ /* 0x0002740000002400 */
        /* <DEDUP_REMOVED lines=9> */
[----:B------:R1:W1:Y:S10]  /*dfb0*/  MUFU.TANH R234, R114 ;  /* 0x0000007200ea7308 */ /* 0x0002740000002400 */
[----:B------:R1:W1:Y:S10]  /*dfc0*/  MUFU.TANH R232, R115 ;  /* 0x0000007300e87308 */ /* 0x0002740000002400 */
        /* <DEDUP_REMOVED lines=15> */
[----:B------:R-:W1:Y:S02]  /*e0c0*/  MUFU.TANH R116, R116 ;  /* 0x0000007400747308 */ /* 0x000e640000002400 */
[----:B-1234-:R-:W-:-:S05]  /*e0d0*/  @P1 BRA `(.L_x_440) ;  /* 0xffffd3d000001947 */ /* 0x01efca000383ffff */
.L_x_439:
[----:B-1----:R-:W2:Y:S04]  /*e0e0*/  LDL.LU R85, [R1+0x84] ;  /* 0x0000840001557983 */ /* 0x002ea80000300800 */
[----:B------:R-:W3:Y:S04]  /*e0f0*/  LDL.LU R84, [R1+0x98] ;  /* 0x0000980001547983 */ /* 0x000ee80000300800 */
[----:B------:R-:W4:Y:S04]  /*e100*/  LDL.LU R65, [R1+0x80] ;  /* 0x0000800001417983 */ /* 0x000f280000300800 */
[----:B------:R-:W5:Y:S04]  /*e110*/  LDL.LU R64, [R1+0x90] ;  /* 0x0000900001407983 */ /* 0x000f680000300800 */
[----:B------:R-:W5:Y:S04]  /*e120*/  LDL.LU R38, [R1+0x88] ;  /* 0x0000880001267983 */ /* 0x000f680000300800 */
[----:B------:R-:W5:Y:S04]  /*e130*/  LDL.LU R37, [R1+0x9c] ;  /* 0x00009c0001257983 */ /* 0x000f680000300800 */
[----:B------:R-:W5:Y:S04]  /*e140*/  LDL.LU R36, [R1+0x8c] ;  /* 0x00008c0001247983 */ /* 0x000f680000300800 */
[----:B------:R-:W5:Y:S04]  /*e150*/  LDL.LU R39, [R1+0x7c] ;  /* 0x00007c0001277983 */ /* 0x000f680000300800 */
[----:B------:R-:W5:Y:S04]  /*e160*/  LDL.LU R83, [R1+0x94] ;  /* 0x0000940001537983 */ /* 0x000f680000300800 */
[----:B------:R-:W5:Y:S01]  /*e170*/  LDL R87, [R1+0x68] ;  /* 0x0000680001577983 */ /* 0x000f620000100800 */
[----:B--2---:R-:W-:Y:S02]  /*e180*/  MOV R86, R85 ;  /* 0x0000005500567202 */ /* 0x004fe40000000f00 */
[----:B---3--:R-:W-:Y:S02]  /*e190*/  MOV R91, R84 ;  /* 0x00000054005b7202 */ /* 0x008fe40000000f00 */
[----:B------:R-:W-:Y:S02]  /*e1a0*/  MOV R88, R86 ;  /* 0x0000005600587202 */ /* 0x000fe40000000f00 */
[----:B----4-:R-:W-:Y:S02]  /*e1b0*/  MOV R101, R65 ;  /* 0x0000004100657202 */ /* 0x010fe40000000f00 */
[----:B-----5:R-:W-:Y:S02]  /*e1c0*/  MOV R102, R64 ;  /* 0x0000004000667202 */ /* 0x020fe40000000f00 */
[----:B------:R-:W-:Y:S02]  /*e1d0*/  MOV R84, R38 ;  /* 0x0000002600547202 */ /* 0x000fe40000000f00 */
[----:B------:R-:W-:Y:S02]  /*e1e0*/  MOV R38, R36 ;  /* 0x0000002400267202 */ /* 0x000fe40000000f00 */
[----:B------:R-:W-:Y:S02]  /*e1f0*/  MOV R85, R83 ;  /* 0x0000005300557202 */ /* 0x000fe40000000f00 */
[----:B------:R-:W-:Y:S01]  /*e200*/  MOV R83, UR12 ;  /* 0x0000000c00537c02 */ /* 0x000fe20008000f00 */
[----:B------:R-:W-:Y:S01]  /*e210*/  UIADD3 UR12, UR12, -0x1, URZ ;  /* 0xffffffff0c0c7890 */ /* 0x000fe2000fffe03f */
[----:B------:R-:W-:Y:S03]  /*e220*/  MOV R86, R85 ;  /* 0x0000005500567202 */ /* 0x000fe60000000f00 */
[----:B------:R-:W-:Y:S01]  /*e230*/  IMAD R83, R83, -0x80, R87 ;  /* 0xffffff8053537824 */ /* 0x000fe200078e0257 */
[----:B------:R-:W-:Y:S04]  /*e240*/  MOV R87, R37 ;  /* 0x0000002500577202 */ /* 0x000fe80000000f00 */
[C---:B------:R-:W-:Y:S02]  /*e250*/  IADD3 R36, R83.reuse, 0x47, RZ ;  /* 0x0000004753247810 */ /* 0x040fe40007ffe0ff */
[C---:B------:R-:W-:Y:S02]  /*e260*/  IADD3 R37, R83.reuse, 0x3f, RZ ;  /* 0x0000003f53257810 */ /* 0x040fe40007ffe0ff */
[----:B------:R-:W-:Y:S02]  /*e270*/  ISETP.GE.AND P3, PT, R36, RZ, PT ;  /* 0x000000ff2400720c */ /* 0x000fe40003f66270 */
[----:B------:R-:W-:Y:S02]  /*e280*/  IABS R121, R83 ;  /* 0x0000005300797213 */ /* 0x000fe40000000000 */
[C---:B------:R-:W-:Y:S02]  /*e290*/  IADD3 R65, R83.reuse, 0x40, RZ ;  /* 0x0000004053417810 */ /* 0x040fe40007ffe0ff */
[----:B------:R-:W-:Y:S02]  /*e2a0*/  IADD3 R89, R83, 0x37, RZ ;  /* 0x0000003753597810 */ /* 0x000fe40007ffe0ff */
[----:B------:R-:W1:Y:S01]  /*e2b0*/  I2F R121, R121 ;  /* 0x0000007900797306 */ /* 0x000e620000201400 */
[----:B------:R-:W-:Y:S02]  /*e2c0*/  ISETP.GE.AND P2, PT, R65, RZ, PT ;  /* 0x000000ff4100720c */ /* 0x000fe40003f46270 */
[C---:B------:R-:W-:Y:S02]  /*e2d0*/  IADD3 R64, R83.reuse, 0x38, RZ ;  /* 0x0000003853407810 */ /* 0x040fe40007ffe0ff */
[----:B------:R-:W-:Y:S02]  /*e2e0*/  @!P3 IADD3 R36, -R83, -0x47, RZ ;  /* 0xffffffb95324b810 */ /* 0x000fe40007ffe1ff */
[----:B------:R-:W-:Y:S02]  /*e2f0*/  ISETP.GE.AND P3, PT, R37, RZ, PT ;  /* 0x000000ff2500720c */ /* 0x000fe40003f66270 */
[C---:B------:R-:W-:Y:S02]  /*e300*/  IADD3 R85, R83.reuse, 0x30, RZ ;  /* 0x0000003053557810 */ /* 0x040fe40007ffe0ff */
[----:B------:R-:W2:Y:S01]  /*e310*/  I2F R36, R36 ;  /* 0x0000002400247306 */ /* 0x000ea20000201400 */
[C---:B------:R-:W-:Y:S02]  /*e320*/  IADD3 R119, R83.reuse, 0x27, RZ ;  /* 0x0000002753777810 */ /* 0x040fe40007ffe0ff */
[C---:B------:R-:W-:Y:S02]  /*e330*/  @!P2 IADD3 R65, -R83.reuse, -0x40, RZ ;  /* 0xffffffc05341a810 */ /* 0x040fe40007ffe1ff */
[----:B------:R-:W-:Y:S02]  /*e340*/  ISETP.GE.AND P2, PT, R64, RZ, PT ;  /* 0x000000ff4000720c */ /* 0x000fe40003f46270 */
[C---:B------:R-:W-:Y:S02]  /*e350*/  IADD3 R114, R83.reuse, -0x49, RZ ;  /* 0xffffffb753727810 */ /* 0x040fe40007ffe0ff */
[----:B------:R-:W-:Y:S01]  /*e360*/  @!P3 IADD3 R37, -R83, -0x3f, RZ ;  /* 0xffffffc15325b810 */ /* 0x000fe20007ffe1ff */
[----:B------:R-:W3:Y:S01]  /*e370*/  I2F R65, R65 ;  /* 0x0000004100417306 */ /* 0x000ee20000201400 */
[----:B------:R-:W-:Y:S01]  /*e380*/  ISETP.GE.AND P3, PT, R89, RZ, PT ;  /* 0x000000ff5900720c */ /* 0x000fe20003f66270 */
[C---:B-1----:R-:W-:Y:S01]  /*e390*/  FFMA.FTZ R122, R121.reuse, -UR4, R60 ;  /* 0x80000004797a7c23 */ /* 0x042fe2000801003c */
[----:B------:R-:W-:Y:S01]  /*e3a0*/  MOV R100, R87 ;  /* 0x0000005700647202 */ /* 0x000fe20000000f00 */
[----:B------:R-:W-:Y:S01]  /*e3b0*/  FFMA.FTZ R39, R121, -UR4, R39 ;  /* 0x8000000479277c23 */ /* 0x000fe20008010027 */
[----:B------:R-:W-:Y:S01]  /*e3c0*/  IADD3 R87, R83, 0x28, RZ ;  /* 0x0000002853577810 */ /* 0x000fe20007ffe0ff */
[----:B------:R-:W-:Y:S02]  /*e3d0*/  FFMA.FTZ R16, R121, -UR4, R16 ;  /* 0x8000000479107c23 */ /* 0x000fe40008010010 */
[----:B------:R-:W-:Y:S01]  /*e3e0*/  @!P2 IADD3 R64, -R83, -0x38, RZ ;  /* 0xffffffc85340a810 */ /* 0x000fe20007ffe1ff */
[----:B------:R-:W-:Y:S01]  /*e3f0*/  FFMA.FTZ R121, R121, -UR4, R57 ;  /* 0x8000000479797c23 */ /* 0x000fe20008010039 */
[----:B------:R-:W1:Y:S01]  /*e400*/  I2F R37, R37 ;  /* 0x0000002500257306 */ /* 0x000e620000201400 */
[----:B------:R-:W-:Y:S02]  /*e410*/  ISETP.GE.AND P2, PT, R85, RZ, PT ;  /* 0x000000ff5500720c */ /* 0x000fe40003f46270 */
[C---:B------:R-:W-:Y:S01]  /*e420*/  IADD3 R117, R83.reuse, -0x1, RZ ;  /* 0xffffffff53757810 */ /* 0x040fe20007ffe0ff */
[----:B--2---:R-:W-:Y:S01]  /*e430*/  FFMA.FTZ R60, R36, -UR4, R84 ;  /* 0x80000004243c7c23 */ /* 0x004fe20008010054 */
[C---:B------:R-:W-:Y:S02]  /*e440*/  @!P3 IADD3 R89, -R83.reuse, -0x37, RZ ;  /* 0xffffffc95359b810 */ /* 0x040fe40007ffe1ff */
[C---:B------:R-:W-:Y:S02]  /*e450*/  IADD3 R84, R83.reuse, 0x2f, RZ ;  /* 0x0000002f53547810 */ /* 0x040fe40007ffe0ff */
[C---:B------:R-:W-:Y:S01]  /*e460*/  IADD3 R111, R83.reuse, -0x10, RZ ;  /* 0xfffffff0536f7810 */ /* 0x040fe20007ffe0ff */
[----:B------:R-:W2:Y:S01]  /*e470*/  I2F R57, R64 ;  /* 0x0000004000397306 */ /* 0x000ea20000201400 */
[----:B------:R-:W-:Y:S02]  /*e480*/  IADD3 R107, R83, -0x18, RZ ;  /* 0xffffffe8536b7810 */ /* 0x000fe40007ffe0ff */
[----:B------:R-:W-:Y:S01]  /*e490*/  ISETP.GE.AND P3, PT, R84, RZ, PT ;  /* 0x000000ff5400720c */ /* 0x000fe20003f66270 */
[----:B---3--:R-:W-:Y:S01]  /*e4a0*/  FFMA.FTZ R38, R65, -UR4, R38 ;  /* 0x8000000441267c23 */ /* 0x008fe20008010026 */
[----:B------:R-:W-:Y:S01]  /*e4b0*/  @!P2 IADD3 R85, -R83, -0x30, RZ ;  /* 0xffffffd05355a810 */ /* 0x000fe20007ffe1ff */
[----:B------:R-:W-:Y:S01]  /*e4c0*/  FFMA.FTZ R8, R65, -UR4, R8 ;  /* 0x8000000441087c23 */ /* 0x000fe20008010008 */
[----:B------:R-:W-:Y:S03]  /*e4d0*/  ISETP.GE.AND P2, PT, R87, RZ, PT ;  /* 0x000000ff5700720c */ /* 0x000fe60003f46270 */
[----:B------:R-:W3:Y:S01]  /*e4e0*/  I2F R89, R89 ;  /* 0x0000005900597306 */ /* 0x000ee20000201400 */
[----:B-1----:R-:W-:Y:S05]  /*e4f0*/  FFMA.FTZ R36, R37, -UR4, R102 ;  /* 0x8000000425247c23 */ /* 0x002fea0008010066 */
[----:B------:R-:W-:Y:S01]  /*e500*/  @!P3 IADD3 R84, -R83, -0x2f, RZ ;  /* 0xffffffd15354b810 */ /* 0x000fe20007ffe1ff */
[----:B------:R-:W-:Y:S01]  /*e510*/  FFMA.FTZ R37, R37, -UR4, R101 ;  /* 0x8000000425257c23 */ /* 0x000fe20008010065 */
[----:B------:R-:W-:Y:S02]  /*e520*/  ISETP.GE.AND P3, PT, R119, RZ, PT ;  /* 0x000000ff7700720c */ /* 0x000fe40003f66270 */
[----:B------:R-:W1:Y:S01]  /*e530*/  I2F R85, R85 ;  /* 0x0000005500557306 */ /* 0x000e620000201400 */
[----:B------:R-:W-:Y:S01]  /*e540*/  @!P2 IADD3 R87, -R83, -0x28, RZ ;  /* 0xffffffd85357a810 */ /* 0x000fe20007ffe1ff */
[C---:B--2---:R-:W-:Y:S02]  /*e550*/  FFMA.FTZ R113, R57.reuse, -UR4, R91 ;  /* 0x8000000439717c23 */ /* 0x044fe4000801005b */
[----:B------:R-:W-:Y:S01]  /*e560*/  FFMA.FTZ R57, R57, -UR4, R88 ;  /* 0x8000000439397c23 */ /* 0x000fe20008010058 */
[C---:B------:R-:W-:Y:S05]  /*e570*/  IADD3 R88, R83.reuse, 0x20, RZ ;  /* 0x0000002053587810 */ /* 0x040fea0007ffe0ff */
[----:B------:R-:W2:Y:S01]  /*e580*/  I2F R84, R84 ;  /* 0x0000005400547306 */ /* 0x000ea20000201400 */
[----:B------:R-:W-:Y:S02]  /*e590*/  @!P3 IADD3 R119, -R83, -0x27, RZ ;  /* 0xffffffd95377b810 */ /* 0x000fe40007ffe1ff */
[----:B------:R-:W-:Y:S01]  /*e5a0*/  ISETP.GE.AND P2, PT, R88, RZ, PT ;  /* 0x000000ff5800720c */ /* 0x000fe20003f46270 */
[----:B---3--:R-:W-:Y:S01]  /*e5b0*/  FFMA.FTZ R65, R89, -UR4, R86 ;  /* 0x8000000459417c23 */ /* 0x008fe20008010056 */
[----:B------:R-:W-:Y:S01]  /*e5c0*/  IADD3 R86, R83, -0x40, RZ ;  /* 0xffffffc053567810 */ /* 0x000fe20007ffe0ff */
[----:B------:R-:W-:Y:S03]  /*e5d0*/  FFMA.FTZ R12, R89, -UR4, R12 ;  /* 0x80000004590c7c23 */ /* 0x000fe6000801000c */
[----:B------:R-:W-:Y:S01]  /*e5e0*/  ISETP.GE.AND P3, PT, R86, RZ, PT ;  /* 0x000000ff5600720c */ /* 0x000fe20003f66270 */
[----:B------:R-:W3:Y:S01]  /*e5f0*/  I2F R87, R87 ;  /* 0x0000005700577306 */ /* 0x000ee20000201400 */
[----:B-1----:R-:W-:Y:S01]  /*e600*/  FFMA.FTZ R64, R85, -UR4, R30 ;  /* 0x8000000455407c23 */ /* 0x002fe2000801001e */
[----:B------:R-:W-:Y:S01]  /*e610*/  IADD3 R30, R83, 0x1f, RZ ;  /* 0x0000001f531e7810 */ /* 0x000fe20007ffe0ff */
[----:B------:R-:W-:Y:S03]  /*e620*/  FFMA.FTZ R24, R85, -UR4, R24 ;  /* 0x8000000455187c23 */ /* 0x000fe60008010018 */
[C---:B------:R-:W-:Y:S02]  /*e630*/  @!P2 IADD3 R88, -R83.reuse, -0x20, RZ ;  /* 0xffffffe05358a810 */ /* 0x040fe40007ffe1ff */
[----:B------:R-:W-:Y:S02]  /*e640*/  ISETP.GE.AND P2, PT, R30, RZ, PT ;  /* 0x000000ff1e00720c */ /* 0x000fe40003f46270 */
[----:B------:R-:W1:Y:S02]  /*e650*/  I2F R119, R119 ;  /* 0x0000007700777306 */ /* 0x000e640000201400 */
[C---:B------:R-:W-:Y:S01]  /*e660*/  @!P3 IADD3 R86, -R83.reuse, 0x40, RZ ;  /* 0x000000405356b810 */ /* 0x040fe20007ffe1ff */
[C---:B--2---:R-:W-:Y:S02]  /*e670*/  FFMA.FTZ R91, R84.reuse, -UR4, R20 ;  /* 0x80000004545b7c23 */ /* 0x044fe40008010014 */
[----:B------:R-:W-:Y:S01]  /*e680*/  FFMA.FTZ R102, R84, -UR4, R29 ;  /* 0x8000000454667c23 */ /* 0x000fe2000801001d */
[----:B------:R-:W-:Y:S04]  /*e690*/  IADD3 R29, R83, -0x41, RZ ;  /* 0xffffffbf531d7810 */ /* 0x000fe80007ffe0ff */
[----:B------:R1:W2:Y:S01]  /*e6a0*/  I2F R20, R86 ;  /* 0x0000005600147306 */ /* 0x0002a20000201400 */
[----:B------:R-:W-:Y:S02]  /*e6b0*/  ISETP.GE.AND P3, PT, R29, RZ, PT ;  /* 0x000000ff1d00720c */ /* 0x000fe40003f66270 */
[----:B------:R-:W-:Y:S01]  /*e6c0*/  @!P2 IADD3 R30, -R83, -0x1f, RZ ;  /* 0xffffffe1531ea810 */ /* 0x000fe20007ffe1ff */
[C---:B---3--:R-:W-:Y:S02]  /*e6d0*/  FFMA.FTZ R120, R87.reuse, -UR4, R26 ;  /* 0x8000000457787c23 */ /* 0x048fe4000801001a */
[----:B------:R-:W-:Y:S01]  /*e6e0*/  FFMA.FTZ R101, R87, -UR4, R100 ;  /* 0x8000000457657c23 */ /* 0x000fe20008010064 */
[----:B------:R-:W-:Y:S02]  /*e6f0*/  MOV R87, R24 ;  /* 0x0000001800577202 */ /* 0x000fe40000000f00 */
[C---:B------:R-:W-:Y:S01]  /*e700*/  IADD3 R24, R83.reuse, 0x8, RZ ;  /* 0x0000000853187810 */ /* 0x040fe20007ffe0ff */
[----:B------:R3:W4:Y:S03]  /*e710*/  I2F R26, R30 ;  /* 0x0000001e001a7306 */ /* 0x0007260000201400 */
[----:B------:R-:W-:Y:S02]  /*e720*/  ISETP.GE.AND P2, PT, R24, RZ, PT ;  /* 0x000000ff1800720c */ /* 0x000fe40003f46270 */
[----:B------:R-:W-:Y:S05]  /*e730*/  @!P3 IADD3 R29, -R83, 0x41, RZ ;  /* 0x00000041531db810 */ /* 0x000fea0007ffe1ff */
[----:B------:R-:W5:Y:S01]  /*e740*/  I2F R85, R88 ;  /* 0x0000005800557306 */ /* 0x000f620000201400 */
[----:B-1----:R-:W-:Y:S01]  /*e750*/  FFMA.FTZ R86, R119, -UR4, R28 ;  /* 0x8000000477567c23 */ /* 0x002fe2000801001c */
[----:B------:R-:W-:Y:S01]  /*e760*/  IADD3 R28, R83, -0x48, RZ ;  /* 0xffffffb8531c7810 */ /* 0x000fe20007ffe0ff */
[----:B------:R-:W-:Y:S03]  /*e770*/  FFMA.FTZ R119, R119, -UR4, R25 ;  /* 0x8000000477777c23 */ /* 0x000fe60008010019 */
[C---:B------:R-:W-:Y:S01]  /*e780*/  @!P2 IADD3 R24, -R83.reuse, -0x8, RZ ;  /* 0xfffffff85318a810 */ /* 0x040fe20007ffe1ff */
[----:B--2---:R-:W-:Y:S01]  /*e790*/  FFMA.FTZ R209, R20, -UR4, R209 ;  /* 0x8000000414d17c23 */ /* 0x004fe200080100d1 */
[----:B------:R-:W-:Y:S02]  /*e7a0*/  ISETP.GE.AND P3, PT, R28, RZ, PT ;  /* 0x000000ff1c00720c */ /* 0x000fe40003f66270 */
[----:B------:R1:W2:Y:S01]  /*e7b0*/  I2F R25, R29 ;  /* 0x0000001d00197306 */ /* 0x0002a20000201400 */
[----:B------:R-:W-:Y:S01]  /*e7c0*/  FFMA.FTZ R242, R20, -UR4, R242 ;  /* 0x8000000414f27c23 */ /* 0x000fe200080100f2 */
[C---:B---3--:R-:W-:Y:S01]  /*e7d0*/  IADD3 R30, R83.reuse, 0x7, RZ ;  /* 0x00000007531e7810 */ /* 0x048fe20007ffe0ff */
[C---:B----4-:R-:W-:Y:S01]  /*e7e0*/  FFMA.FTZ R108, R26.reuse, -UR4, R35 ;  /* 0x800000041a6c7c23 */ /* 0x050fe20008010023 */
[C---:B------:R-:W-:Y:S01]  /*e7f0*/  IADD3 R35, R83.reuse, -0x51, RZ ;  /* 0xffffffaf53237810 */ /* 0x040fe20007ffe0ff */
[----:B------:R-:W-:Y:S01]  /*e800*/  FFMA.FTZ R84, R26, -UR4, R33 ;  /* 0x800000041a547c23 */ /* 0x000fe20008010021 */
[----:B------:R-:W-:Y:S04]  /*e810*/  ISETP.GE.AND P2, PT, R30, RZ, PT ;  /* 0x000000ff1e00720c */ /* 0x000fe80003f46270 */
[----:B------:R-:W3:Y:S01]  /*e820*/  I2F R24, R24 ;  /* 0x0000001800187306 */ /* 0x000ee20000201400 */
[C---:B------:R-:W-:Y:S02]  /*e830*/  IADD3 R33, R83.reuse, -0x59, RZ ;  /* 0xffffffa753217810 */ /* 0x040fe40007ffe0ff */
[----:B------:R-:W-:Y:S01]  /*e840*/  @!P3 IADD3 R28, -R83, 0x48, RZ ;  /* 0x00000048531cb810 */ /* 0x000fe20007ffe1ff */
[C---:B-----5:R-:W-:Y:S01]  /*e850*/  FFMA.FTZ R100, R85.reuse, -UR4, R34 ;  /* 0x8000000455647c23 */ /* 0x060fe20008010022 */
[----:B------:R-:W-:Y:S01]  /*e860*/  ISETP.GE.AND P3, PT, R114, RZ, PT ;  /* 0x000000ff7200720c */ /* 0x000fe20003f66270 */
[----:B------:R-:W-:Y:S04]  /*e870*/  FFMA.FTZ R88, R85, -UR4, R32 ;  /* 0x8000000455587c23 */ /* 0x000fe80008010020 */
[----:B------:R-:W4:Y:S01]  /*e880*/  I2F R20, R28 ;  /* 0x0000001c00147306 */ /* 0x000f220000201400 */
[C---:B------:R-:W-:Y:S02]  /*e890*/  @!P2 IADD3 R30, -R83.reuse, -0x7, RZ ;  /* 0xfffffff9531ea810 */ /* 0x040fe40007ffe1ff */
[----:B-1----:R-:W-:Y:S01]  /*e8a0*/  IADD3 R29, R83, 0x18, RZ ;  /* 0x00000018531d7810 */ /* 0x002fe20007ffe0ff */
[C---:B--2---:R-:W-:Y:S02]  /*e8b0*/  FFMA.FTZ R208, R25.reuse, -UR4, R208 ;  /* 0x8000000419d07c23 */ /* 0x044fe400080100d0 */
[----:B------:R-:W-:Y:S01]  /*e8c0*/  FFMA.FTZ R241, R25, -UR4, R241 ;  /* 0x8000000419f17c23 */ /* 0x000fe200080100f1 */
[----:B------:R-:W-:Y:S03]  /*e8d0*/  ISETP.GE.AND P2, PT, R29, RZ, PT ;  /* 0x000000ff1d00720c */ /* 0x000fe60003f46270 */
[----:B------:R-:W1:Y:S01]  /*e8e0*/  I2F R26, R30 ;  /* 0x0000001e001a7306 */ /* 0x000e620000201400 */
[C---:B------:R-:W-:Y:S01]  /*e8f0*/  @!P3 IADD3 R114, -R83.reuse, 0x49, RZ ;  /* 0x000000495372b810 */ /* 0x040fe20007ffe1ff */
[C---:B---3--:R-:W-:Y:S02]  /*e900*/  FFMA.FTZ R25, R24.reuse, -UR4, R4 ;  /* 0x8000000418197c23 */ /* 0x048fe40008010004 */
[C---:B------:R-:W-:Y:S02]  /*e910*/  FFMA.FTZ R219, R24.reuse, -UR4, R219 ;  /* 0x8000000418db7c23 */ /* 0x040fe400080100db */
[----:B------:R-:W-:Y:S04]  /*e920*/  FFMA.FTZ R223, R24, -UR4, R223 ;  /* 0x8000000418df7c23 */ /* 0x000fe800080100df */
[----:B------:R-:W2:Y:S01]  /*e930*/  I2F R114, R114 ;  /* 0x0000007200727306 */ /* 0x000ea20000201400 */
[----:B------:R-:W-:Y:S02]  /*e940*/  @!P2 IADD3 R29, -R83, -0x18, RZ ;  /* 0xffffffe8531da810 */ /* 0x000fe40007ffe1ff */
[----:B------:R-:W-:Y:S01]  /*e950*/  ISETP.GE.AND P2, PT, R117, RZ, PT ;  /* 0x000000ff7500720c */ /* 0x000fe20003f46270 */
[C---:B----4-:R-:W-:Y:S01]  /*e960*/  FFMA.FTZ R207, R20.reuse, -UR4, R61 ;  /* 0x8000000414cf7c23 */ /* 0x050fe2000801003d */
[C---:B------:R-:W-:Y:S01]  /*e970*/  IADD3 R28, R83.reuse, -0x50, RZ ;  /* 0xffffffb0531c7810 */ /* 0x040fe20007ffe0ff */
[----:B------:R-:W-:Y:S01]  /*e980*/  FFMA.FTZ R240, R20, -UR4, R240 ;  /* 0x8000000414f07c23 */ /* 0x000fe200080100f0 */
[----:B------:R-:W-:Y:S02]  /*e990*/  MOV R61, R91 ;  /* 0x0000005b003d7202 */ /* 0x000fe40000000f00 */
[----:B------:R-:W-:Y:S01]  /*e9a0*/  ISETP.GE.AND P3, PT, R28, RZ, PT ;  /* 0x000000ff1c00720c */ /* 0x000fe20003f66270 */
[----:B------:R-:W3:Y:S01]  /*e9b0*/  I2F R24, R29 ;  /* 0x0000001d00187306 */ /* 0x000ee20000201400 */
[C---:B------:R-:W-:Y:S01]  /*e9c0*/  IADD3 R91, R83.reuse, -0x8, RZ ;  /* 0xfffffff8535b7810 */ /* 0x040fe20007ffe0ff */
[C---:B-1----:R-:W-:Y:S01]  /*e9d0*/  FFMA.FTZ R20, R26.reuse, -UR4, R5 ;  /* 0x800000041a147c23 */ /* 0x042fe20008010005 */
[C---:B------:R-:W-:Y:S01]  /*e9e0*/  IADD3 R5, R83.reuse, 0x17, RZ ;  /* 0x0000001753057810 */ /* 0x040fe20007ffe0ff */
[C---:B------:R-:W-:Y:S02]  /*e9f0*/  FFMA.FTZ R218, R26.reuse, -UR4, R218 ;  /* 0x800000041ada7c23 */ /* 0x040fe400080100da */
[----:B------:R-:W-:Y:S01]  /*ea00*/  @!P2 IADD3 R117, -R83, 0x1, RZ ;  /* 0x000000015375a810 */ /* 0x000fe20007ffe1ff */
[----:B------:R-:W-:Y:S01]  /*ea10*/  FFMA.FTZ R221, R26, -UR4, R221 ;  /* 0x800000041add7c23 */ /* 0x000fe200080100dd */
[----:B------:R-:W-:Y:S02]  /*ea20*/  ISETP.GE.AND P2, PT, R91, RZ, PT ;  /* 0x000000ff5b00720c */ /* 0x000fe40003f46270 */
[C---:B------:R-:W-:Y:S02]  /*ea30*/  IADD3 R26, R83.reuse, -0x58, RZ ;  /* 0xffffffa8531a7810 */ /* 0x040fe40007ffe0ff */
[----:B------:R-:W1:Y:S01]  /*ea40*/  I2F R117, R117 ;  /* 0x0000007500757306 */ /* 0x000e620000201400 */
[----:B------:R-:W-:Y:S01]  /*ea50*/  @!P3 IADD3 R28, -R83, 0x50, RZ ;  /* 0x00000050531cb810 */ /* 0x000fe20007ffe1ff */
[C---:B--2---:R-:W-:Y:S01]  /*ea60*/  FFMA.FTZ R206, R114.reuse, -UR4, R59 ;  /* 0x8000000472ce7c23 */ /* 0x044fe2000801003b */
[----:B------:R-:W-:Y:S01]  /*ea70*/  ISETP.GE.AND P3, PT, R35, RZ, PT ;  /* 0x000000ff2300720c */ /* 0x000fe20003f66270 */
[----:B------:R-:W-:Y:S05]  /*ea80*/  FFMA.FTZ R114, R114, -UR4, R69 ;  /* 0x8000000472727c23 */ /* 0x000fea0008010045 */
[----:B------:R-:W-:Y:S01]  /*ea90*/  @!P2 IADD3 R91, -R83, 0x8, RZ ;  /* 0x00000008535ba810 */ /* 0x000fe20007ffe1ff */
[----:B------:R-:W2:Y:S01]  /*eaa0*/  I2F R4, R28 ;  /* 0x0000001c00047306 */ /* 0x000ea20000201400 */
[C---:B---3--:R-:W-:Y:S01]  /*eab0*/  FFMA.FTZ R30, R24.reuse, -UR4, R31 ;  /* 0x80000004181e7c23 */ /* 0x048fe2000801001f */
[----:B------:R-:W-:Y:S01]  /*eac0*/  ISETP.GE.AND P2, PT, R5, RZ, PT ;  /* 0x000000ff0500720c */ /* 0x000fe20003f46270 */
[----:B------:R-:W-:Y:S01]  /*ead0*/  FFMA.FTZ R224, R24, -UR4, R224 ;  /* 0x8000000418e07c23 */ /* 0x000fe200080100e0 */
[C---:B------:R-:W-:Y:S02]  /*eae0*/  IADD3 R24, R83.reuse, -0x9, RZ ;  /* 0xfffffff753187810 */ /* 0x040fe40007ffe0ff */
[----:B------:R-:W-:Y:S02]  /*eaf0*/  @!P3 IADD3 R35, -R83, 0x51, RZ ;  /* 0x000000515323b810 */ /* 0x000fe40007ffe1ff */
[----:B------:R-:W-:Y:S02]  /*eb00*/  ISETP.GE.AND P3, PT, R26, RZ, PT ;  /* 0x000000ff1a00720c */ /* 0x000fe40003f66270 */
[----:B------:R-:W3:Y:S01]  /*eb10*/  I2F R91, R91 ;  /* 0x0000005b005b7306 */ /* 0x000ee20000201400 */
[----:B-1----:R-:W-:Y:S04]  /*eb20*/  FFMA.FTZ R29, R117, -UR4, R2 ;  /* 0x80000004751d7c23 */ /* 0x002fe80008010002 */
[----:B------:R-:W-:Y:S01]  /*eb30*/  @!P2 IADD3 R5, -R83, -0x17, RZ ;  /* 0xffffffe95305a810 */ /* 0x000fe20007ffe1ff */
[----:B------:R-:W-:Y:S01]  /*eb40*/  FFMA.FTZ R17, R117, -UR4, R17 ;  /* 0x8000000475117c23 */ /* 0x000fe20008010011 */
[----:B------:R-:W-:Y:S01]  /*eb50*/  ISETP.GE.AND P2, PT, R33, RZ, PT ;  /* 0x000000ff2100720c */ /* 0x000fe20003f46270 */
[----:B------:R-:W-:Y:S02]  /*eb60*/  FFMA.FTZ R217, R117, -UR4, R217 ;  /* 0x8000000475d97c23 */ /* 0x000fe400080100d9 */
[----:B------:R-:W1:Y:S01]  /*eb70*/  I2F R35, R35 ;  /* 0x0000002300237306 */ /* 0x000e620000201400 */
[----:B------:R-:W-:Y:S01]  /*eb80*/  @!P3 IADD3 R26, -R83, 0x58, RZ ;  /* 0x00000058531ab810 */ /* 0x000fe20007ffe1ff */
[----:B------:R-:W-:Y:S01]  /*eb90*/  FFMA.FTZ R117, R117, -UR4, R52 ;  /* 0x8000000475757c23 */ /* 0x000fe20008010034 */
[----:B------:R-:W-:Y:S01]  /*eba0*/  ISETP.GE.AND P3, PT, R24, RZ, PT ;  /* 0x000000ff1800720c */ /* 0x000fe20003f66270 */
[C---:B--2---:R-:W-:Y:S02]  /*ebb0*/  FFMA.FTZ R205, R4.reuse, -UR4, R67 ;  /* 0x8000000404cd7c23 */ /* 0x044fe40008010043 */
[----:B------:R-:W-:Y:S04]  /*ebc0*/  FFMA.FTZ R239, R4, -UR4, R239 ;  /* 0x8000000404ef7c23 */ /* 0x000fe800080100ef */
[----:B------:R-:W2:Y:S01]  /*ebd0*/  I2F R4, R26 ;  /* 0x0000001a00047306 */ /* 0x000ea20000201400 */
[----:B------:R-:W-:Y:S01]  /*ebe0*/  @!P2 IADD3 R33, -R83, 0x59, RZ ;  /* 0x000000595321a810 */ /* 0x000fe20007ffe1ff */
[----:B---3--:R-:W-:Y:S01]  /*ebf0*/  FFMA.FTZ R31, R91, -UR4, R6 ;  /* 0x800000045b1f7c23 */ /* 0x008fe20008010006 */
[----:B------:R-:W-:Y:S01]  /*ec00*/  IADD3 R6, R83, -0x60, RZ ;  /* 0xffffffa053067810 */ /* 0x000fe20007ffe0ff */
[----:B------:R-:W-:Y:S02]  /*ec10*/  FFMA.FTZ R32, R91, -UR4, R18 ;  /* 0x800000045b207c23 */ /* 0x000fe40008010012 */
[----:B------:R-:W-:Y:S01]  /*ec20*/  @!P3 IADD3 R24, -R83, 0x9, RZ ;  /* 0x000000095318b810 */ /* 0x000fe20007ffe1ff */
[----:B------:R-:W-:Y:S01]  /*ec30*/  FFMA.FTZ R216, R91, -UR4, R216 ;  /* 0x800000045bd87c23 */ /* 0x000fe200080100d8 */
[----:B------:R-:W-:Y:S02]  /*ec40*/  IADD3 R18, R83, 0x10, RZ ;  /* 0x0000001053127810 */ /* 0x000fe40007ffe0ff */
[----:B------:R-:W3:Y:S01]  /*ec50*/  I2F R5, R5 ;  /* 0x0000000500057306 */ /* 0x000ee20000201400 */
[----:B------:R-:W-:Y:S01]  /*ec60*/  FFMA.FTZ R91, R91, -UR4, R51 ;  /* 0x800000045b5b7c23 */ /* 0x000fe20008010033 */
[----:B------:R-:W-:Y:S01]  /*ec70*/  ISETP.GE.AND P2, PT, R6, RZ, PT ;  /* 0x000000ff0600720c */ /* 0x000fe20003f46270 */
[----:B-1----:R-:W-:Y:S01]  /*ec80*/  FFMA.FTZ R204, R35, -UR4, R66 ;  /* 0x8000000423cc7c23 */ /* 0x002fe20008010042 */
[----:B------:R-:W-:Y:S01]  /*ec90*/  ISETP.GE.AND P3, PT, R111, RZ, PT ;  /* 0x000000ff6f00720c */ /* 0x000fe20003f66270 */
[----:B------:R-:W-:Y:S05]  /*eca0*/  FFMA.FTZ R238, R35, -UR4, R238 ;  /* 0x8000000423ee7c23 */ /* 0x000fea00080100ee */
[----:B------:R1:W4:Y:S01]  /*ecb0*/  I2F R2, R24 ;  /* 0x0000001800027306 */ /* 0x0003220000201400 */
[C---:B--2---:R-:W-:Y:S04]  /*ecc0*/  FFMA.FTZ R131, R4.reuse, -UR4, R76 ;  /* 0x8000000404837c23 */ /* 0x044fe8000801004c */
[C---:B------:R-:W-:Y:S01]  /*ecd0*/  @!P2 IADD3 R6, -R83.reuse, 0x60, RZ ;  /* 0x000000605306a810 */ /* 0x040fe20007ffe1ff */
[----:B------:R-:W-:Y:S01]  /*ece0*/  FFMA.FTZ R237, R4, -UR4, R237 ;  /* 0x8000000404ed7c23 */ /* 0x000fe200080100ed */
[C---:B------:R-:W-:Y:S02]  /*ecf0*/  IADD3 R4, R83.reuse, -0x11, RZ ;  /* 0xffffffef53047810 */ /* 0x040fe40007ffe0ff */
[----:B------:R-:W-:Y:S01]  /*ed00*/  @!P3 IADD3 R111, -R83, 0x10, RZ ;  /* 0x00000010536fb810 */ /* 0x000fe20007ffe1ff */
[----:B------:R-:W2:Y:S01]  /*ed10*/  I2F R33, R33 ;  /* 0x0000002100217306 */ /* 0x000ea20000201400 */
[----:B------:R-:W-:Y:S02]  /*ed20*/  ISETP.GE.AND P3, PT, R4, RZ, PT ;  /* 0x000000ff0400720c */ /* 0x000fe40003f66270 */
[----:B------:R-:W-:Y:S01]  /*ed30*/  MOV R76, R84 ;  /* 0x00000054004c7202 */ /* 0x000fe20000000f00 */
[C---:B---3--:R-:W-:Y:S01]  /*ed40*/  FFMA.FTZ R222, R5.reuse, -UR4, R222 ;  /* 0x8000000405de7c23 */ /* 0x048fe200080100de */
[----:B------:R-:W-:Y:S05]  /*ed50*/  ISETP.GE.AND P2, PT, R18, RZ, PT ;  /* 0x000000ff1200720c */ /* 0x000fea0003f46270 */
[----:B------:R-:W3:Y:S01]  /*ed60*/  I2F R111, R111 ;  /* 0x0000006f006f7306 */ /* 0x000ee20000201400 */
[----:B-1----:R-:W-:Y:S03]  /*ed70*/  FFMA.FTZ R24, R5, -UR4, R27 ;  /* 0x8000000405187c23 */ /* 0x002fe6000801001b */
[C---:B------:R-:W-:Y:S01]  /*ed80*/  @!P3 IADD3 R4, -R83.reuse, 0x11, RZ ;  /* 0x000000115304b810 */ /* 0x040fe20007ffe1ff */
[C---:B----4-:R-:W-:Y:S03]  /*ed90*/  FFMA.FTZ R89, R2.reuse, -UR4, R50 ;  /* 0x8000000402597c23 */ /* 0x050fe60008010032 */
[C---:B------:R-:W-:Y:S01]  /*eda0*/  @!P2 IADD3 R18, -R83.reuse, -0x10, RZ ;  /* 0xfffffff05312a810 */ /* 0x040fe20007ffe1ff */
[C---:B------:R-:W-:Y:S01]  /*edb0*/  FFMA.FTZ R27, R2.reuse, -UR4, R3 ;  /* 0x80000004021b7c23 */ /* 0x040fe20008010003 */
[----:B------:R-:W1:Y:S01]  /*edc0*/  I2F R5, R6 ;  /* 0x0000000600057306 */ /* 0x000e620000201400 */
[C---:B------:R-:W-:Y:S01]  /*edd0*/  IADD3 R3, R83.reuse, -0x61, RZ ;  /* 0xffffff9f53037810 */ /* 0x040fe20007ffe0ff */
[C---:B------:R-:W-:Y:S01]  /*ede0*/  FFMA.FTZ R28, R2.reuse, -UR4, R15 ;  /* 0x80000004021c7c23 */ /* 0x040fe2000801000f */
[----:B------:R-:W-:Y:S01]  /*edf0*/  IADD3 R15, R83, -0x69, RZ ;  /* 0xffffff97530f7810 */ /* 0x000fe20007ffe0ff */
[----:B--2---:R-:W-:Y:S01]  /*ee00*/  FFMA.FTZ R236, R33, -UR4, R236 ;  /* 0x8000000421ec7c23 */ /* 0x004fe200080100ec */
[----:B------:R-:W-:Y:S01]  /*ee10*/  ISETP.GE.AND P3, PT, R3, RZ, PT ;  /* 0x000000ff0300720c */ /* 0x000fe20003f66270 */
[----:B------:R-:W-:Y:S01]  /*ee20*/  FFMA.FTZ R215, R2, -UR4, R63 ;  /* 0x8000000402d77c23 */ /* 0x000fe2000801003f */
[----:B------:R-:W-:Y:S01]  /*ee30*/  ISETP.GE.AND P2, PT, R107, RZ, PT ;  /* 0x000000ff6b00720c */ /* 0x000fe20003f46270 */
[----:B------:R-:W-:Y:S01]  /*ee40*/  FFMA.FTZ R130, R33, -UR4, R68 ;  /* 0x8000000421827c23 */ /* 0x000fe20008010044 */
[----:B------:R-:W-:Y:S01]  /*ee50*/  MOV R33, R102 ;  /* 0x0000006600217202 */ /* 0x000fe20000000f00 */
[----:B------:R-:W2:Y:S01]  /*ee60*/  I2F R4, R4 ;  /* 0x0000000400047306 */ /* 0x000ea20000201400 */
[C---:B---3--:R-:W-:Y:S02]  /*ee70*/  FFMA.FTZ R52, R111.reuse, -UR4, R23 ;  /* 0x800000046f347c23 */ /* 0x048fe40008010017 */
[----:B------:R-:W-:Y:S05]  /*ee80*/  FFMA.FTZ R214, R111, -UR4, R62 ;  /* 0x800000046fd67c23 */ /* 0x000fea000801003e */
[----:B------:R-:W-:Y:S01]  /*ee90*/  @!P3 IADD3 R3, -R83, 0x61, RZ ;  /* 0x000000615303b810 */ /* 0x000fe20007ffe1ff */
[----:B------:R-:W-:Y:S01]  /*eea0*/  FFMA.FTZ R84, R111, -UR4, R10 ;  /* 0x800000046f547c23 */ /* 0x000fe2000801000a */
[----:B------:R-:W3:Y:S01]  /*eeb0*/  I2F R2, R18 ;  /* 0x0000001200027306 */ /* 0x000ee20000201400 */
[----:B------:R-:W-:Y:S01]  /*eec0*/  IADD3 R10, R83, -0x19, RZ ;  /* 0xffffffe7530a7810 */ /* 0x000fe20007ffe0ff */
[----:B------:R-:W-:Y:S01]  /*eed0*/  FFMA.FTZ R111, R111, -UR4, R56 ;  /* 0x800000046f6f7c23 */ /* 0x000fe20008010038 */
[----:B------:R-:W-:Y:S01]  /*eee0*/  @!P2 IADD3 R107, -R83, 0x18, RZ ;  /* 0x00000018536ba810 */ /* 0x000fe20007ffe1ff */
[----:B-1----:R-:W-:Y:S01]  /*eef0*/  FFMA.FTZ R129, R5, -UR4, R79 ;  /* 0x8000000405817c23 */ /* 0x002fe2000801004f */
[----:B------:R-:W-:Y:S01]  /*ef00*/  IADD3 R6, R83, -0x68, RZ ;  /* 0xffffff9853067810 */ /* 0x000fe20007ffe0ff */
[----:B------:R-:W-:Y:S01]  /*ef10*/  FFMA.FTZ R234, R5, -UR4, R234 ;  /* 0x8000000405ea7c23 */ /* 0x000fe200080100ea */
[----:B------:R-:W-:Y:S02]  /*ef20*/  MOV R79, R86 ;  /* 0x00000056004f7202 */ /* 0x000fe40000000f00 */
[----:B------:R-:W-:Y:S01]  /*ef30*/  ISETP.GE.AND P3, PT, R6, RZ, PT ;  /* 0x000000ff0600720c */ /* 0x000fe20003f66270 */
[----:B------:R-:W1:Y:S01]  /*ef40*/  I2F R3, R3 ;  /* 0x0000000300037306 */ /* 0x000e620000201400 */
[----:B------:R-:W-:Y:S02]  /*ef50*/  ISETP.GE.AND P2, PT, R10, RZ, PT ;  /* 0x000000ff0a00720c */ /* 0x000fe40003f46270 */
[C---:B------:R-:W-:Y:S01]  /*ef60*/  IADD3 R5, R83.reuse, 0x48, RZ ;  /* 0x0000004853057810 */ /* 0x040fe20007ffe0ff */
[C---:B--2---:R-:W-:Y:S01]  /*ef70*/  FFMA.FTZ R109, R4.reuse, -UR4, R55 ;  /* 0x80000004046d7c23 */ /* 0x044fe20008010037 */
[----:B------:R-:W-:Y:S01]  /*ef80*/  MOV R56, R88 ;  /* 0x0000005800387202 */ /* 0x000fe20000000f00 */
[C---:B------:R-:W-:Y:S01]  /*ef90*/  FFMA.FTZ R86, R4.reuse, -UR4, R7 ;  /* 0x8000000404567c23 */ /* 0x040fe20008010007 */
[C---:B------:R-:W-:Y:S01]  /*efa0*/  IADD3 R7, R83.reuse, -0x20, RZ ;  /* 0xffffffe053077810 */ /* 0x040fe20007ffe0ff */
[C---:B------:R-:W-:Y:S02]  /*efb0*/  FFMA.FTZ R21, R4.reuse, -UR4, R21 ;  /* 0x8000000404157c23 */ /* 0x040fe40008010015 */
[----:B------:R-:W2:Y:S01]  /*efc0*/  I2F R107, R107 ;  /* 0x0000006b006b7306 */ /* 0x000ea20000201400 */
[----:B------:R-:W-:Y:S01]  /*efd0*/  FFMA.FTZ R213, R4, -UR4, R58 ;  /* 0x8000000404d57c23 */ /* 0x000fe2000801003a */
[C---:B------:R-:W-:Y:S02]  /*efe0*/  @!P3 IADD3 R6, -R83.reuse, 0x68, RZ ;  /* 0x000000685306b810 */ /* 0x040fe40007ffe1ff */
[----:B------:R-:W-:Y:S01]  /*eff0*/  @!P2 IADD3 R10, -R83, 0x19, RZ ;  /* 0x00000019530aa810 */ /* 0x000fe20007ffe1ff */
[C---:B---3--:R-:W-:Y:S01]  /*f000*/  FFMA.FTZ R220, R2.reuse, -UR4, R220 ;  /* 0x8000000402dc7c23 */ /* 0x048fe200080100dc */
[----:B------:R-:W-:Y:S01]  /*f010*/  ISETP.GE.AND P3, PT, R15, RZ, PT ;  /* 0x000000ff0f00720c */ /* 0x000fe20003f66270 */
[----:B------:R-:W-:Y:S01]  /*f020*/  FFMA.FTZ R227, R2, -UR4, R227 ;  /* 0x8000000402e37c23 */ /* 0x000fe200080100e3 */
[----:B------:R-:W-:Y:S02]  /*f030*/  ISETP.GE.AND P2, PT, R5, RZ, PT ;  /* 0x000000ff0500720c */ /* 0x000fe40003f46270 */
[----:B------:R3:W4:Y:S01]  /*f040*/  I2F R4, R6 ;  /* 0x0000000600047306 */ /* 0x0007220000201400 */
[C---:B-1----:R-:W-:Y:S02]  /*f050*/  FFMA.FTZ R232, R3.reuse, -UR4, R232 ;  /* 0x8000000403e87c23 */ /* 0x042fe400080100e8 */
[----:B------:R-:W-:Y:S06]  /*f060*/  FFMA.FTZ R128, R3, -UR4, R70 ;  /* 0x8000000403807c23 */ /* 0x000fec0008010046 */
[C---:B------:R-:W-:Y:S01]  /*f070*/  @!P3 IADD3 R15, -R83.reuse, 0x69, RZ ;  /* 0x00000069530fb810 */ /* 0x040fe20007ffe1ff */
[----:B------:R-:W1:Y:S01]  /*f080*/  I2F R2, R10 ;  /* 0x0000000a00027306 */ /* 0x000e620000201400 */
[----:B------:R-:W-:Y:S02]  /*f090*/  @!P2 IADD3 R5, -R83, -0x48, RZ ;  /* 0xffffffb85305a810 */ /* 0x000fe40007ffe1ff */
[----:B------:R-:W-:Y:S01]  /*f0a0*/  ISETP.GE.AND P2, PT, R7, RZ, PT ;  /* 0x000000ff0700720c */ /* 0x000fe20003f46270 */
[----:B--2---:R-:W-:Y:S01]  /*f0b0*/  FFMA.FTZ R115, R107, -UR4, R11 ;  /* 0x800000046b737c23 */ /* 0x004fe2000801000b */
[----:B------:R-:W-:Y:S01]  /*f0c0*/  IADD3 R11, R83, -0x70, RZ ;  /* 0xffffff90530b7810 */ /* 0x000fe20007ffe0ff */
[C---:B------:R-:W-:Y:S01]  /*f0d0*/  FFMA.FTZ R212, R107.reuse, -UR4, R77 ;  /* 0x800000046bd47c23 */ /* 0x040fe2000801004d */
[----:B------:R-:W-:Y:S01]  /*f0e0*/  MOV R77, R101 ;  /* 0x00000065004d7202 */ /* 0x000fe20000000f00 */
[C---:B------:R-:W-:Y:S02]  /*f0f0*/  FFMA.FTZ R18, R107.reuse, -UR4, R22 ;  /* 0x800000046b127c23 */ /* 0x040fe40008010016 */
[----:B------:R-:W2:Y:S01]  /*f100*/  I2F R3, R15 ;  /* 0x0000000f00037306 */ /* 0x000ea20000201400 */
[----:B------:R-:W-:Y:S01]  /*f110*/  FFMA.FTZ R107, R107, -UR4, R54 ;  /* 0x800000046b6b7c23 */ /* 0x000fe20008010036 */
[C---:B---3--:R-:W-:Y:S01]  /*f120*/  IADD3 R6, R83.reuse, 0xf, RZ ;  /* 0x0000000f53067810 */ /* 0x048fe20007ffe0ff */
[C---:B----4-:R-:W-:Y:S03]  /*f130*/  FFMA.FTZ R127, R4.reuse, -UR4, R81 ;  /* 0x80000004047f7c23 */ /* 0x050fe60008010051 */
[C---:B------:R-:W-:Y:S01]  /*f140*/  @!P2 IADD3 R7, -R83.reuse, 0x20, RZ ;  /* 0x000000205307a810 */ /* 0x040fe20007ffe1ff */
[----:B------:R-:W-:Y:S01]  /*f150*/  FFMA.FTZ R230, R4, -UR4, R230 ;  /* 0x8000000404e67c23 */ /* 0x000fe200080100e6 */
[----:B------:R-:W-:Y:S02]  /*f160*/  ISETP.GE.AND P3, PT, R6, RZ, PT ;  /* 0x000000ff0600720c */ /* 0x000fe40003f66270 */
[----:B------:R-:W3:Y:S01]  /*f170*/  I2F R5, R5 ;  /* 0x0000000500057306 */ /* 0x000ee20000201400 */
[C---:B------:R-:W-:Y:S01]  /*f180*/  IADD3 R4, R83.reuse, -0x21, RZ ;  /* 0xffffffdf53047810 */ /* 0x040fe20007ffe0ff */
[----:B-1----:R-:W-:Y:S03]  /*f190*/  FFMA.FTZ R81, R2, -UR4, R19 ;  /* 0x8000000402517c23 */ /* 0x002fe60008010013 */
[----:B------:R-:W-:Y:S01]  /*f1a0*/  ISETP.GE.AND P4, PT, R4, RZ, PT ;  /* 0x000000ff0400720c */ /* 0x000fe20003f86270 */
[C---:B------:R-:W-:Y:S02]  /*f1b0*/  FFMA.FTZ R112, R2.reuse, -UR4, R9 ;  /* 0x8000000402707c23 */ /* 0x040fe40008010009 */
[C---:B------:R-:W-:Y:S02]  /*f1c0*/  FFMA.FTZ R211, R2.reuse, -UR4, R211 ;  /* 0x8000000402d37c23 */ /* 0x040fe400080100d3 */
[----:B------:R-:W1:Y:S01]  /*f1d0*/  I2F R7, R7 ;  /* 0x0000000700077306 */ /* 0x000e620000201400 */
[----:B------:R-:W-:Y:S01]  /*f1e0*/  @!P3 IADD3 R6, -R83, -0xf, RZ ;  /* 0xfffffff15306b810 */ /* 0x000fe20007ffe1ff */
[----:B------:R-:W-:Y:S01]  /*f1f0*/  FFMA.FTZ R105, R2, -UR4, R53 ;  /* 0x8000000402697c23 */ /* 0x000fe20008010035 */
[----:B------:R-:W-:Y:S01]  /*f200*/  ISETP.GE.AND P3, PT, R11, RZ, PT ;  /* 0x000000ff0b00720c */ /* 0x000fe20003f66270 */
[----:B--2---:R-:W-:Y:S01]  /*f210*/  FFMA.FTZ R228, R3, -UR4, R228 ;  /* 0x8000000403e47c23 */ /* 0x004fe200080100e4 */
[----:B------:R-:W-:Y:S01]  /*f220*/  IADD3 R2, R83, -0x28, RZ ;  /* 0xffffffd853027810 */ /* 0x000fe20007ffe0ff */
[----:B------:R-:W-:Y:S01]  /*f230*/  FFMA.FTZ R126, R3, -UR4, R78 ;  /* 0x80000004037e7c23 */ /* 0x000fe2000801004e */
[C---:B------:R-:W-:Y:S02]  /*f240*/  IADD3 R3, R83.reuse, -0x71, RZ ;  /* 0xffffff8f53037810 */ /* 0x040fe40007ffe0ff */
[----:B------:R-:W-:Y:S01]  /*f250*/  @!P4 IADD3 R4, -R83, 0x21, RZ ;  /* 0x000000215304c810 */ /* 0x000fe20007ffe1ff */
[----:B------:R-:W2:Y:S01]  /*f260*/  I2F R6, R6 ;  /* 0x0000000600067306 */ /* 0x000ea20000201400 */
[----:B------:R-:W-:Y:S02]  /*f270*/  ISETP.GE.AND P2, PT, R3, RZ, PT ;  /* 0x000000ff0300720c */ /* 0x000fe40003f46270 */
[----:B------:R-:W-:Y:S01]  /*f280*/  MOV R53, R18 ;  /* 0x0000001200357202 */ /* 0x000fe20000000f00 */
[----:B---3--:R-:W-:Y:S01]  /*f290*/  FFMA.FTZ R10, R5, -UR4, R0 ;  /* 0x80000004050a7c23 */ /* 0x008fe20008010000 */
[C---:B------:R-:W-:Y:S02]  /*f2a0*/  IADD3 R5, R83.reuse, -0x78, RZ ;  /* 0xffffff8853057810 */ /* 0x040fe40007ffe0ff */
[C---:B------:R-:W-:Y:S02]  /*f2b0*/  @!P3 IADD3 R11, -R83.reuse, 0x70, RZ ;  /* 0x00000070530bb810 */ /* 0x040fe40007ffe1ff */
[----:B------:R-:W-:Y:S01]  /*f2c0*/  ISETP.GE.AND P3, PT, R2, RZ, PT ;  /* 0x000000ff0200720c */ /* 0x000fe20003f66270 */
[----:B------:R-:W3:Y:S01]  /*f2d0*/  I2F R4, R4 ;  /* 0x0000000400047306 */ /* 0x000ee20000201400 */
[C---:B------:R-:W-:Y:S03]  /*f2e0*/  IADD3 R0, R83.reuse, -0x31, RZ ;  /* 0xffffffcf53007810 */ /* 0x040fe60007ffe0ff */
[----:B------:R-:W-:Y:S01]  /*f2f0*/  @!P2 IADD3 R3, -R83, 0x71, RZ ;  /* 0x000000715303a810 */ /* 0x000fe20007ffe1ff */
[C---:B-1----:R-:W-:Y:S01]  /*f300*/  FFMA.FTZ R18, R7.reuse, -UR4, R14 ;  /* 0x8000000407127c23 */ /* 0x042fe2000801000e */
[----:B------:R-:W-:Y:S01]  /*f310*/  ISETP.GE.AND P5, PT, R0, RZ, PT ;  /* 0x000000ff0000720c */ /* 0x000fe20003fa6270 */
[C---:B------:R-:W-:Y:S02]  /*f320*/  FFMA.FTZ R44, R7.reuse, -UR4, R44 ;  /* 0x80000004072c7c23 */ /* 0x040fe4000801002c */
[C---:B------:R-:W-:Y:S01]  /*f330*/  FFMA.FTZ R210, R7.reuse, -UR4, R210 ;  /* 0x8000000407d27c23 */ /* 0x040fe200080100d2 */
[----:B------:R-:W1:Y:S01]  /*f340*/  I2F R3, R3 ;  /* 0x0000000300037306 */ /* 0x000e620000201400 */
[----:B------:R-:W-:Y:S01]  /*f350*/  FFMA.FTZ R99, R7, -UR4, R99 ;  /* 0x8000000407637c23 */ /* 0x000fe20008010063 */
[----:B------:R-:W-:Y:S01]  /*f360*/  @!P3 IADD3 R2, -R83, 0x28, RZ ;  /* 0x000000285302b810 */ /* 0x000fe20007ffe1ff */
[C---:B--2---:R-:W-:Y:S01]  /*f370*/  FFMA.FTZ R118, R6.reuse, -UR4, R49 ;  /* 0x8000000406767c23 */ /* 0x044fe20008010031 */
[----:B------:R-:W-:Y:S01]  /*f380*/  ISETP.GE.AND P3, PT, R5, RZ, PT ;  /* 0x000000ff0500720c */ /* 0x000fe20003f66270 */
[----:B------:R-:W-:Y:S01]  /*f390*/  FFMA.FTZ R225, R6, -UR4, R225 ;  /* 0x8000000406e17c23 */ /* 0x000fe200080100e1 */
[C---:B------:R-:W-:Y:S03]  /*f3a0*/  IADD3 R6, R83.reuse, -0x29, RZ ;  /* 0xffffffd753067810 */ /* 0x040fe60007ffe0ff */
[C---:B------:R-:W-:Y:S01]  /*f3b0*/  @!P5 IADD3 R0, -R83.reuse, 0x31, RZ ;  /* 0x000000315300d810 */ /* 0x040fe20007ffe1ff */
[----:B------:R-:W2:Y:S01]  /*f3c0*/  I2F R2, R2 ;  /* 0x0000000200027306 */ /* 0x000ea20000201400 */
[----:B------:R-:W-:Y:S01]  /*f3d0*/  ISETP.GE.AND P2, PT, R6, RZ, PT ;  /* 0x000000ff0600720c */ /* 0x000fe20003f46270 */
[C---:B---3--:R-:W-:Y:S02]  /*f3e0*/  FFMA.FTZ R15, R4.reuse, -UR4, R13 ;  /* 0x80000004040f7c23 */ /* 0x048fe4000801000d */
[C---:B------:R-:W-:Y:S03]  /*f3f0*/  FFMA.FTZ R110, R4.reuse, -UR4, R43 ;  /* 0x80000004046e7c23 */ /* 0x040fe6000801002b */
[C---:B------:R-:W-:Y:S01]  /*f400*/  @!P3 IADD3 R5, -R83.reuse, 0x78, RZ ;  /* 0x000000785305b810 */ /* 0x040fe20007ffe1ff */
[C---:B------:R-:W-:Y:S02]  /*f410*/  FFMA.FTZ R75, R4.reuse, -UR4, R75 ;  /* 0x80000004044b7c23 */ /* 0x040fe4000801004b */
[----:B------:R-:W3:Y:S01]  /*f420*/  I2F R9, R11 ;  /* 0x0000000b00097306 */ /* 0x000ee20000201400 */
[----:B------:R-:W-:Y:S01]  /*f430*/  FFMA.FTZ R98, R4, -UR4, R98 ;  /* 0x8000000404627c23 */ /* 0x000fe20008010062 */
[----:B------:R-:W-:Y:S01]  /*f440*/  IADD3 R4, R83, -0x38, RZ ;  /* 0xffffffc853047810 */ /* 0x000fe20007ffe0ff */
[----:B-1----:R-:W-:Y:S01]  /*f450*/  FFMA.FTZ R124, R3, -UR4, R80 ;  /* 0x80000004037c7c23 */ /* 0x002fe20008010050 */
[----:B------:R-:W-:Y:S01]  /*f460*/  @!P2 IADD3 R6, -R83, 0x29, RZ ;  /* 0x000000295306a810 */ /* 0x000fe20007ffe1ff */
[----:B------:R-:W-:Y:S01]  /*f470*/  FFMA.FTZ R116, R3, -UR4, R116 ;  /* 0x8000000403747c23 */ /* 0x000fe20008010074 */
[----:B------:R-:W-:Y:S02]  /*f480*/  IADD3 R3, R83, -0x30, RZ ;  /* 0xffffffd053037810 */ /* 0x000fe40007ffe0ff */
[----:B------:R-:W-:Y:S02]  /*f490*/  MOV R80, R24 ;  /* 0x0000001800507202 */ /* 0x000fe40000000f00 */
[----:B------:R-:W1:Y:S01]  /*f4a0*/  I2F R7, R6 ;  /* 0x0000000600077306 */ /* 0x000e620000201400 */
[----:B------:R-:W-:Y:S02]  /*f4b0*/  ISETP.GE.AND P6, PT, R3, RZ, PT ;  /* 0x000000ff0300720c */ /* 0x000fe40003fc6270 */
[----:B------:R-:W-:Y:S01]  /*f4c0*/  ISETP.GE.AND P4, PT, R4, RZ, PT ;  /* 0x000000ff0400720c */ /* 0x000fe20003f86270 */
[C---:B--2---:R-:W-:Y:S01]  /*f4d0*/  FFMA.FTZ R26, R2.reuse, -UR4, R41 ;  /* 0x80000004021a7c23 */ /* 0x044fe20008010029 */
[----:B------:R-:W-:Y:S01]  /*f4e0*/  MOV R41, R30 ;  /* 0x0000001e00297202 */ /* 0x000fe20000000f00 */
[C---:B------:R-:W-:Y:S01]  /*f4f0*/  FFMA.FTZ R74, R2.reuse, -UR4, R74 ;  /* 0x80000004024a7c23 */ /* 0x040fe2000801004a */
[----:B------:R-:W2:Y:S01]  /*f500*/  LDL.LU R30, [R1+0x78] ;  /* 0x00007800011e7983 */ /* 0x000ea20000300800 */
[C---:B------:R-:W-:Y:S02]  /*f510*/  FFMA.FTZ R45, R2.reuse, -UR4, R45 ;  /* 0x80000004022d7c23 */ /* 0x040fe4000801002d */
[----:B------:R-:W4:Y:S01]  /*f520*/  I2F R14, R5 ;  /* 0x00000005000e7306 */ /* 0x000f220000201400 */
[----:B------:R-:W-:Y:S01]  /*f530*/  FFMA.FTZ R97, R2, -UR4, R97 ;  /* 0x8000000402617c23 */ /* 0x000fe20008010061 */
[C---:B------:R-:W-:Y:S02]  /*f540*/  IADD3 R2, R83.reuse, -0x39, RZ ;  /* 0xffffffc753027810 */ /* 0x040fe40007ffe0ff */
[----:B------:R-:W-:Y:S01]  /*f550*/  @!P6 IADD3 R3, -R83, 0x30, RZ ;  /* 0x000000305303e810 */ /* 0x000fe20007ffe1ff */
[----:B---3--:R-:W-:Y:S01]  /*f560*/  FFMA.FTZ R226, R9, -UR4, R226 ;  /* 0x8000000409e27c23 */ /* 0x008fe200080100e2 */
[----:B------:R-:W-:Y:S01]  /*f570*/  @!P4 IADD3 R4, -R83, 0x38, RZ ;  /* 0x000000385304c810 */ /* 0x000fe20007ffe1ff */
[----:B------:R-:W-:Y:S01]  /*f580*/  FFMA.FTZ R125, R9, -UR4, R82 ;  /* 0x80000004097d7c23 */ /* 0x000fe20008010052 */
[----:B------:R-:W-:Y:S02]  /*f590*/  IADD3 R9, R83, -0x79, RZ ;  /* 0xffffff8753097810 */ /* 0x000fe40007ffe0ff */
[----:B------:R-:W3:Y:S01]  /*f5a0*/  I2F R3, R3 ;  /* 0x0000000300037306 */ /* 0x000ee20000201400 */
[----:B------:R-:W-:Y:S02]  /*f5b0*/  ISETP.GE.AND P3, PT, R2, RZ, PT ;  /* 0x000000ff0200720c */ /* 0x000fe40003f66270 */
[----:B------:R-:W-:Y:S01]  /*f5c0*/  ISETP.GE.AND P2, PT, R9, RZ, PT ;  /* 0x000000ff0900720c */ /* 0x000fe20003f46270 */
[----:B-1----:R-:W-:Y:S01]  /*f5d0*/  FFMA.FTZ R82, R7, -UR4, R42 ;  /* 0x8000000407527c23 */ /* 0x002fe2000801002a */
[----:B------:R-:W-:Y:S01]  /*f5e0*/  FMNMX.FTZ R6, R39, R201, !PT ;  /* 0x000000c927067209 */ /* 0x000fe20007810000 */
[C---:B------:R-:W-:Y:S02]  /*f5f0*/  FFMA.FTZ R73, R7.reuse, -UR4, R73 ;  /* 0x8000000407497c23 */ /* 0x040fe40008010049 */
[----:B------:R-:W-:Y:S01]  /*f600*/  FFMA.FTZ R40, R7, -UR4, R40 ;  /* 0x8000000407287c23 */ /* 0x000fe20008010028 */
[----:B------:R-:W-:Y:S01]  /*f610*/  FMNMX.FTZ R6, R29, R6, !PT ;  /* 0x000000061d067209 */ /* 0x000fe20007810000 */
[----:B------:R-:W1:Y:S01]  /*f620*/  I2F R0, R0 ;  /* 0x0000000000007306 */ /* 0x000e620000201400 */
[----:B------:R-:W-:Y:S02]  /*f630*/  FFMA.FTZ R96, R7, -UR4, R96 ;  /* 0x8000000407607c23 */ /* 0x000fe40008010060 */
[----:B------:R-:W-:Y:S01]  /*f640*/  FMNMX.FTZ R6, R31, R6, !PT ;  /* 0x000000061f067209 */ /* 0x000fe20007810000 */
[----:B----4-:R-:W-:Y:S01]  /*f650*/  FFMA.FTZ R123, R14, -UR4, R123 ;  /* 0x800000040e7b7c23 */ /* 0x010fe2000801007b */
[----:B------:R-:W-:Y:S02]  /*f660*/  FMNMX.FTZ R5, R25, R196, !PT ;  /* 0x000000c419057209 */ /* 0x000fe40007810000 */
[----:B------:R-:W-:Y:S02]  /*f670*/  FMNMX.FTZ R6, R27, R6, !PT ;  /* 0x000000061b067209 */ /* 0x000fe40007810000 */
[----:B------:R-:W-:Y:S01]  /*f680*/  FMNMX.FTZ R5, R20, R5, !PT ;  /* 0x0000000514057209 */ /* 0x000fe20007810000 */
[----:B------:R-:W4:Y:S01]  /*f690*/  I2F R4, R4 ;  /* 0x0000000400047306 */ /* 0x000f220000201400 */
[----:B------:R-:W-:Y:S02]  /*f6a0*/  FMNMX.FTZ R6, R84, R6, !PT ;  /* 0x0000000654067209 */ /* 0x000fe40007810000 */
[----:B------:R-:W-:Y:S01]  /*f6b0*/  FMNMX.FTZ R14, R16, R5, !PT ;  /* 0x00000005100e7209 */ /* 0x000fe20007810000 */
[C---:B---3--:R-:W-:Y:S01]  /*f6c0*/  FFMA.FTZ R92, R3.reuse, -UR4, R92 ;  /* 0x80000004035c7c23 */ /* 0x048fe2000801005c */
[----:B------:R-:W-:Y:S01]  /*f6d0*/  FMNMX.FTZ R6, R86, R6, !PT ;  /* 0x0000000656067209 */ /* 0x000fe20007810000 */
[----:B------:R-:W-:Y:S01]  /*f6e0*/  FFMA.FTZ R72, R3, -UR4, R72 ;  /* 0x8000000403487c23 */ /* 0x000fe20008010048 */
[----:B------:R-:W-:Y:S01]  /*f6f0*/  FMNMX.FTZ R7, R17, R14, !PT ;  /* 0x0000000e11077209 */ /* 0x000fe20007810000 */
[----:B------:R-:W-:Y:S01]  /*f700*/  FFMA.FTZ R235, R3, -UR4, R235 ;  /* 0x8000000403eb7c23 */ /* 0x000fe200080100eb */
[----:B------:R-:W-:Y:S01]  /*f710*/  @!P3 IADD3 R2, -R83, 0x39, RZ ;  /* 0x000000395302b810 */ /* 0x000fe20007ffe1ff */
[----:B------:R-:W-:Y:S01]  /*f720*/  FFMA.FTZ R49, R3, -UR4, R46 ;  /* 0x8000000403317c23 */ /* 0x000fe2000801002e */
[----:B------:R-:W-:Y:S02]  /*f730*/  FMNMX.FTZ R3, R10, R199, !PT ;  /* 0x000000c70a037209 */ /* 0x000fe40007810000 */
[----:B------:R-:W-:Y:S01]  /*f740*/  FMNMX.FTZ R7, R32, R7, !PT ;  /* 0x0000000720077209 */ /* 0x000fe20007810000 */
[----:B-1----:R-:W-:Y:S01]  /*f750*/  FFMA.FTZ R94, R0, -UR4, R94 ;  /* 0x80000004005e7c23 */ /* 0x002fe2000801005e */
[----:B------:R-:W1:Y:S01]  /*f760*/  I2F R2, R2 ;  /* 0x0000000200027306 */ /* 0x000e620000201400 */
[----:B------:R-:W-:Y:S01]  /*f770*/  FMNMX.FTZ R3, R60, R3, !PT ;  /* 0x000000033c037209 */ /* 0x000fe20007810000 */
[C---:B------:R-:W-:Y:S01]  /*f780*/  FFMA.FTZ R233, R0.reuse, -UR4, R233 ;  /* 0x8000000400e97c23 */ /* 0x040fe200080100e9 */
[----:B------:R-:W-:Y:S01]  /*f790*/  @!P2 IADD3 R9, -R83, 0x79, RZ ;  /* 0x000000795309a810 */ /* 0x000fe20007ffe1ff */
[----:B------:R-:W-:Y:S01]  /*f7a0*/  FFMA.FTZ R78, R0, -UR4, R47 ;  /* 0x80000004004e7c23 */ /* 0x000fe2000801002f */
[----:B------:R-:W-:Y:S01]  /*f7b0*/  FMNMX.FTZ R3, R38, R3, !PT ;  /* 0x0000000326037209 */ /* 0x000fe20007810000 */
[----:B------:R-:W-:Y:S01]  /*f7c0*/  FFMA.FTZ R71, R0, -UR4, R71 ;  /* 0x8000000400477c23 */ /* 0x000fe20008010047 */
[----:B------:R-:W-:Y:S02]  /*f7d0*/  MOV R83, R18 ;  /* 0x0000001200537202 */ /* 0x000fe40000000f00 */
[----:B------:R-:W-:Y:S01]  /*f7e0*/  FMNMX.FTZ R18, R36, R3, !PT ;  /* 0x0000000324127209 */ /* 0x000fe20007810000 */
[----:B------:R-:W3:Y:S01]  /*f7f0*/  I2F R9, R9 ;  /* 0x0000000900097306 */ /* 0x000ee20000201400 */
[----:B------:R-:W-:Y:S01]  /*f800*/  FMNMX.FTZ R7, R28, R7, !PT ;  /* 0x000000071c077209 */ /* 0x000fe20007810000 */
[C---:B----4-:R-:W-:Y:S01]  /*f810*/  FFMA.FTZ R231, R4.reuse, -UR4, R231 ;  /* 0x8000000404e77c23 */ /* 0x050fe200080100e7 */
[----:B------:R-:W-:Y:S01]  /*f820*/  FMNMX.FTZ R3, R115, R6, !PT ;  /* 0x0000000673037209 */ /* 0x000fe20007810000 */
[----:B------:R-:W-:Y:S01]  /*f830*/  FFMA.FTZ R48, R4, -UR4, R48 ;  /* 0x8000000404307c23 */ /* 0x000fe20008010030 */
[----:B------:R-:W-:Y:S01]  /*f840*/  FMNMX.FTZ R6, R8, R197, !PT ;  /* 0x000000c508067209 */ /* 0x000fe20007810000 */
[----:B------:R-:W-:Y:S01]  /*f850*/  FFMA.FTZ R93, R4, -UR4, R93 ;  /* 0x80000004045d7c23 */ /* 0x000fe2000801005d */
[----:B------:R-:W-:Y:S02]  /*f860*/  FMNMX.FTZ R18, R113, R18, !PT ;  /* 0x0000001271127209 */ /* 0x000fe40007810000 */
[----:B------:R-:W-:Y:S02]  /*f870*/  FMNMX.FTZ R7, R52, R7, !PT ;  /* 0x0000000734077209 */ /* 0x000fe40007810000 */
[----:B------:R-:W-:Y:S02]  /*f880*/  FMNMX.FTZ R6, R37, R6, !PT ;  /* 0x0000000625067209 */ /* 0x000fe40007810000 */
[----:B------:R-:W-:Y:S01]  /*f890*/  FMNMX.FTZ R14, R112, R3, !PT ;  /* 0x00000003700e7209 */ /* 0x000fe20007810000 */
[C---:B-1----:R-:W-:Y:S01]  /*f8a0*/  FFMA.FTZ R229, R2.reuse, -UR4, R229 ;  /* 0x8000000402e57c23 */ /* 0x042fe200080100e5 */
[----:B------:R-:W-:Y:S01]  /*f8b0*/  FMNMX.FTZ R3, R65, R18, !PT ;  /* 0x0000001241037209 */ /* 0x000fe20007810000 */
[C---:B------:R-:W-:Y:S01]  /*f8c0*/  FFMA.FTZ R243, R2.reuse, -UR4, R243 ;  /* 0x8000000402f37c23 */ /* 0x040fe200080100f3 */
[----:B------:R-:W-:Y:S01]  /*f8d0*/  FMNMX.FTZ R7, R21, R7, !PT ;  /* 0x0000000715077209 */ /* 0x000fe20007810000 */
[----:B------:R-:W-:Y:S01]  /*f8e0*/  FFMA.FTZ R95, R2, -UR4, R95 ;  /* 0x80000004025f7c23 */ /* 0x000fe2000801005f */
[----:B------:R-:W-:Y:S02]  /*f8f0*/  FMNMX.FTZ R5, R57, R6, !PT ;  /* 0x0000000639057209 */ /* 0x000fe40007810000 */
[----:B------:R-:W-:Y:S02]  /*f900*/  FMNMX.FTZ R14, R83, R14, !PT ;  /* 0x0000000e530e7209 */ /* 0x000fe40007810000 */
[----:B------:R-:W-:Y:S01]  /*f910*/  FMNMX.FTZ R7, R53, R7, !PT ;  /* 0x0000000735077209 */ /* 0x000fe20007810000 */
[----:B---3--:R-:W-:Y:S01]  /*f920*/  FFMA.FTZ R90, R9, -UR4, R90 ;  /* 0x80000004095a7c23 */ /* 0x008fe2000801005a */
        /* <DEDUP_REMOVED lines=99> */
[----:B------:R-:W3:Y:S01]  /*ff60*/  SHFL.BFLY PT, R6, R5, 0x2, 0x1f ;  /* 0x0c401f0005067f89 */ /* 0x000ee200000e0000 */
[----:B------:R-:W-:Y:S04]  /*ff70*/  FMNMX.FTZ R2, R94, R9, !PT ;  /* 0x000000095e027209 */ /* 0x000fe80007810000 */
[----:B------:R-:W-:Y:S03]  /*ff80*/  FMNMX.FTZ R2, R93, R2, !PT ;  /* 0x000000025d027209 */ /* 0x000fe60007810000 */
[----:B------:R-:W4:Y:S01]  /*ff90*/  SHFL.BFLY PT, R0, R3, 0x2, 0x1f ;  /* 0x0c401f0003007f89 */ /* 0x000f2200000e0000 */
[----:B------:R-:W-:Y:S07]  /*ffa0*/  FMNMX.FTZ R11, R95, R2, !PT ;  /* 0x000000025f0b7209 */ /* 0x000fee0007810000 */
[----:B------:R-:W5:Y:S01]  /*ffb0*/  SHFL.BFLY PT, R2, R11, 0x2, 0x1f ;  /* 0x0c401f000b027f89 */ /* 0x000f6200000e0000 */
[----:B-1----:R-:W-:Y:S02]  /*ffc0*/  FMNMX.FTZ R7, R7, R4, !PT ;  /* 0x0000000407077209 */ /* 0x002fe40007810000 */
[----:B---3--:R-:W-:Y:S05]  /*ffd0*/  FMNMX.FTZ R6, R5, R6, !PT ;  /* 0x0000000605067209 */ /* 0x008fea0007810000 */
[----:B------:R-:W1:Y:S01]  /*ffe0*/  SHFL.BFLY PT, R14, R7, 0x1, 0x1f ;  /* 0x0c201f00070e7f89 */ /* 0x000e6200000e0000 */
[----:B----4-:R-:W-:Y:S07]  /*fff0*/  FMNMX.FTZ R5, R3, R0, !PT ;  /* 0x0000000003057209 */ /* 0x010fee0007810000 */
[----:B------:R-:W3:Y:S01]  /*10000*/  SHFL.BFLY PT, R13, R6, 0x1, 0x1f ;  /* 0x0c201f00060d7f89 */ /* 0x000ee200000e0000 */
[----:B-----5:R-:W-:Y:S07]  /*10010*/  FMNMX.FTZ R9, R11, R2, !PT ;  /* 0x000000020b097209 */ /* 0x020fee0007810000 */
[----:B------:R-:W4:Y:S08]  /*10020*/  SHFL.BFLY PT, R0, R5, 0x1, 0x1f ;  /* 0x0c201f0005007f89 */ /* 0x000f3000000e0000 */
[----:B------:R-:W5:Y:S01]  /*10030*/  SHFL.BFLY PT, R4, R9, 0x1, 0x1f ;  /* 0x0c201f0009047f89 */ /* 0x000f6200000e0000 */
[----:B-1----:R-:W-:Y:S02]  /*10040*/  FMNMX.FTZ R3, R7, R14, !PT ;  /* 0x0000000e07037209 */ /* 0x002fe40007810000 */
[----:B---3--:R-:W-:Y:S02]  /*10050*/  FMNMX.FTZ R68, R6, R13, !PT ;  /* 0x0000000d06447209 */ /* 0x008fe40007810000 */
[----:B------:R-:W-:Y:S02]  /*10060*/  MOV R13, R100 ;  /* 0x00000064000d7202 */ /* 0x000fe40000000f00 */
[C---:B------:R-:W-:Y:S01]  /*10070*/  FSETP.NEU.FTZ.AND P2, PT, R68.reuse, -INF , PT ;  /* 0xff8000004400780b */ /* 0x040fe20003f5d000 */
[----:B------:R-:W-:Y:S01]  /*10080*/  FADD.FTZ R2, -R68, R201 ;  /* 0x000000c944027221 */ /* 0x000fe20000010100 */
[----:B----4-:R-:W-:Y:S03]  /*10090*/  FMNMX.FTZ R0, R5, R0, !PT ;  /* 0x0000000005007209 */ /* 0x010fe60007810000 */
[----:B------:R-:W-:Y:S02]  /*100a0*/  FMUL.FTZ R69, R2, c[0x0][0x23c] ;  /* 0x00008f0002457a20 */ /* 0x000fe40000410000 */
[----:B------:R-:W-:Y:S02]  /*100b0*/  FADD.FTZ R2, -R3, R196 ;  /* 0x000000c403027221 */ /* 0x000fe40000010100 */
[----:B------:R-:W-:Y:S02]  /*100c0*/  FADD.FTZ R6, -R0, R199 ;  /* 0x000000c700067221 */ /* 0x000fe40000010100 */
[----:B------:R-:W-:Y:S01]  /*100d0*/  MUFU.EX2 R69, R69 ;  /* 0x0000004500457308 */ /* 0x000fe20000000800 */
[----:B------:R-:W-:Y:S01]  /*100e0*/  FMUL.FTZ R7, R2, c[0x0][0x23c] ;  /* 0x00008f0002077a20 */ /* 0x000fe20000410000 */
[----:B-----5:R-:W-:Y:S01]  /*100f0*/  FMNMX.FTZ R2, R9, R4, !PT ;  /* 0x0000000409027209 */ /* 0x020fe20007810000 */
[----:B------:R-:W-:Y:S02]  /*10100*/  FMUL.FTZ R196, R68, c[0x0][0x23c] ;  /* 0x00008f0044c47a20 */ /* 0x000fe40000410000 */
[----:B------:R-:W-:Y:S02]  /*10110*/  FMUL.FTZ R4, R6, c[0x0][0x23c] ;  /* 0x00008f0006047a20 */ /* 0x000fe40000410000 */
[----:B------:R-:W-:Y:S01]  /*10120*/  FADD.FTZ R6, -R2, R197 ;  /* 0x000000c502067221 */ /* 0x000fe20000010100 */
[----:B------:R-:W-:Y:S01]  /*10130*/  FSEL R196, R196, RZ, P2 ;  /* 0x000000ffc4c47208 */ /* 0x000fe20001000000 */
[----:B------:R-:W-:Y:S01]  /*10140*/  FMUL.FTZ R197, R0, c[0x0][0x23c] ;  /* 0x00008f0000c57a20 */ /* 0x000fe20000410000 */
[----:B------:R-:W1:Y:S01]  /*10150*/  MUFU.EX2 R5, R7 ;  /* 0x0000000700057308 */ /* 0x000e620000000800 */
[----:B------:R-:W-:Y:S01]  /*10160*/  FMUL.FTZ R70, R6, c[0x0][0x23c] ;  /* 0x00008f0006467a20 */ /* 0x000fe20000410000 */
[C---:B------:R-:W-:Y:S01]  /*10170*/  FSETP.NEU.FTZ.AND P2, PT, R3.reuse, -INF , PT ;  /* 0xff8000000300780b */ /* 0x040fe20003f5d000 */
[----:B------:R-:W-:Y:S02]  /*10180*/  FMUL.FTZ R6, R3, c[0x0][0x23c] ;  /* 0x00008f0003067a20 */ /* 0x000fe40000410000 */
[--C-:B------:R-:W-:Y:S02]  /*10190*/  FFMA.FTZ R88, R39, c[0x0][0x23c], -R196.reuse ;  /* 0x00008f0027587a23 */ /* 0x100fe400000108c4 */
[--C-:B------:R-:W-:Y:S01]  /*101a0*/  FFMA.FTZ R103, R29, c[0x0][0x23c], -R196.reuse ;  /* 0x00008f001d677a23 */ /* 0x100fe200000108c4 */
[----:B------:R-:W-:Y:S01]  /*101b0*/  FSEL R19, R6, RZ, P2 ;  /* 0x000000ff06137208 */ /* 0x000fe20001000000 */
[--C-:B------:R-:W-:Y:S01]  /*101c0*/  FFMA.FTZ R102, R31, c[0x0][0x23c], -R196.reuse ;  /* 0x00008f001f667a23 */ /* 0x100fe200000108c4 */
[----:B------:R-:W-:Y:S01]  /*101d0*/  MUFU.EX2 R4, R4 ;  /* 0x0000000400047308 */ /* 0x000fe20000000800 */
[----:B------:R-:W-:Y:S01]  /*101e0*/  FSETP.NEU.FTZ.AND P2, PT, R0, -INF , PT ;  /* 0xff8000000000780b */ /* 0x000fe20003f5d000 */
[----:B------:R-:W-:Y:S01]  /*101f0*/  FMUL.FTZ R100, R2, c[0x0][0x23c] ;  /* 0x00008f0002647a20 */ /* 0x000fe20000410000 */
[----:B------:R-:W-:Y:S01]  /*10200*/  MOV R29, R26 ;  /* 0x0000001a001d7202 */ /* 0x000fe20000000f00 */
[--C-:B------:R-:W-:Y:S01]  /*10210*/  FFMA.FTZ R24, R25, c[0x0][0x23c], -R19.reuse ;  /* 0x00008f0019187a23 */ /* 0x100fe20000010813 */
[----:B------:R-:W-:Y:S01]  /*10220*/  FSEL R197, R197, RZ, P2 ;  /* 0x000000ffc5c57208 */ /* 0x000fe20001000000 */
[----:B------:R-:W-:Y:S01]  /*10230*/  FFMA.FTZ R9, R20, c[0x0][0x23c], -R19 ;  /* 0x00008f0014097a23 */ /* 0x000fe20000010813 */
[----:B------:R-:W-:Y:S01]  /*10240*/  MOV R20, R19 ;  /* 0x0000001300147202 */ /* 0x000fe20000000f00 */
[----:B------:R-:W-:Y:S01]  /*10250*/  FFMA.FTZ R101, R27, c[0x0][0x23c], -R196 ;  /* 0x00008f001b657a23 */ /* 0x000fe200000108c4 */
[----:B------:R-:W-:Y:S01]  /*10260*/  FSETP.NEU.FTZ.AND P2, PT, R2, -INF , PT ;  /* 0xff8000000200780b */ /* 0x000fe20003f5d000 */
[----:B------:R-:W2:Y:S01]  /*10270*/  MUFU.EX2 R24, R24 ;  /* 0x0000001800187308 */ /* 0x000ea20000000800 */
[--C-:B------:R-:W-:Y:S01]  /*10280*/  FFMA.FTZ R85, R10, c[0x0][0x23c], -R197.reuse ;  /* 0x00008f000a557a23 */ /* 0x100fe200000108c5 */
[----:B------:R-:W-:Y:S01]  /*10290*/  MOV R25, R15 ;  /* 0x0000000f00197202 */ /* 0x000fe20000000f00 */
[----:B------:R-:W-:Y:S01]  /*102a0*/  FFMA.FTZ R201, R16, c[0x0][0x23c], -R20 ;  /* 0x00008f0010c97a23 */ /* 0x000fe20000010814 */
[----:B------:R-:W-:Y:S01]  /*102b0*/  FSEL R100, R100, RZ, P2 ;  /* 0x000000ff64647208 */ /* 0x000fe20001000000 */
[C---:B-1----:R-:W-:Y:S01]  /*102c0*/  FMUL.FTZ R6, R5.reuse, R162 ;  /* 0x000000a205067220 */ /* 0x042fe20000410000 */
[----:B------:R-:W-:Y:S01]  /*102d0*/  MOV R162, R48 ;  /* 0x0000003000a27202 */ /* 0x000fe20000000f00 */
[C---:B------:R-:W-:Y:S02]  /*102e0*/  FMUL.FTZ R7, R5.reuse, R163 ;  /* 0x000000a305077220 */ /* 0x040fe40000410000 */
        /* <DEDUP_REMOVED lines=11> */
[----:B------:R-:W1:Y:S01]  /*103a0*/  MUFU.EX2 R103, R103 ;  /* 0x0000006700677308 */ /* 0x000e620000000800 */
        /* <DEDUP_REMOVED lines=14> */
[C---:B--2---:R-:W-:Y:S01]  /*10490*/  FFMA.FTZ R16, R5.reuse, R30, R24 ;  /* 0x0000001e05107223 */ /* 0x044fe20000010018 */
[----:B------:R-:W-:Y:S01]  /*104a0*/  MOV R191, R13 ;  /* 0x0000000d00bf7202 */ /* 0x000fe20000000f00 */
[--C-:B------:R-:W-:Y:S01]  /*104b0*/  FFMA.FTZ R10, R38, c[0x0][0x23c], -R197.reuse ;  /* 0x00008f00260a7a23 */ /* 0x100fe200000108c5 */
[----:B------:R-:W-:Y:S01]  /*104c0*/  MOV R183, R41 ;  /* 0x0000002900b77202 */ /* 0x000fe20000000f00 */
[----:B------:R-:W-:Y:S01]  /*104d0*/  FMUL.FTZ R38, R5, R174 ;  /* 0x000000ae05267220 */ /* 0x000fe20000410000 */
[----:B------:R-:W2:Y:S01]  /*104e0*/  MUFU.EX2 R101, R101 ;  /* 0x0000006500657308 */ /* 0x000ea20000000800 */
[----:B------:R-:W3:Y:S01]  /*104f0*/  LDL.LU R5, [R1+0x74] ;  /* 0x0000740001057983 */ /* 0x000ee20000300800 */
[--C-:B------:R-:W-:Y:S01]  /*10500*/  FFMA.FTZ R60, R60, c[0x0][0x23c], -R197.reuse ;  /* 0x00008f003c3c7a23 */ /* 0x100fe200000108c5 */
[----:B-1----:R-:W-:Y:S01]  /*10510*/  F2FP.BF16.PACK_AB R76, R103, R88 ;  /* 0x00000058674c723e */ /* 0x002fe200000010ff */
[C---:B------:R-:W-:Y:S01]  /*10520*/  FMUL.FTZ R30, R4.reuse, R138 ;  /* 0x0000008a041e7220 */ /* 0x040fe20000410000 */
[----:B------:R-:W-:Y:S01]  /*10530*/  MOV R138, R81 ;  /* 0x00000051008a7202 */ /* 0x000fe20000000f00 */
[----:B------:R-:W-:Y:S01]  /*10540*/  FMUL.FTZ R43, R4, R159 ;  /* 0x0000009f042b7220 */ /* 0x000fe20000410000 */
[----:B------:R-:W-:Y:S01]  /*10550*/  MOV R159, R83 ;  /* 0x00000053009f7202 */ /* 0x000fe20000000f00 */
[----:B------:R-:W-:Y:S02]  /*10560*/  FFMA.FTZ R163, R8, c[0x0][0x23c], -R100 ;  /* 0x00008f0008a37a23 */ /* 0x000fe40000010864 */
[----:B------:R-:W1:Y:S01]  /*10570*/  MUFU.EX2 R59, R60 ;  /* 0x0000003c003b7308 */ /* 0x000e620000000800 */
[----:B------:R-:W4:Y:S01]  /*10580*/  LDSM.16.MT88.4 R80, [R252+0x8000] ;  /* 0x00800000fc50783b */ /* 0x000f220000004200 */
[----:B------:R-:W-:Y:S02]  /*10590*/  FFMA.FTZ R199, R17, c[0x0][0x23c], -R20 ;  /* 0x00008f0011c77a23 */ /* 0x000fe40000010814 */
[--C-:B------:R-:W-:Y:S02]  /*105a0*/  FFMA.FTZ R106, R37, c[0x0][0x23c], -R100.reuse ;  /* 0x00008f00256a7a23 */ /* 0x100fe40000010864 */
[--C-:B------:R-:W-:Y:S02]  /*105b0*/  FFMA.FTZ R104, R57, c[0x0][0x23c], -R100.reuse ;  /* 0x00008f0039687a23 */ /* 0x100fe40000010864 */
[C---:B------:R-:W-:Y:S02]  /*105c0*/  FMUL.FTZ R58, R4.reuse, R166 ;  /* 0x000000a6043a7220 */ /* 0x040fe40000410000 */
[----:B------:R-:W-:Y:S01]  /*105d0*/  MUFU.EX2 R85, R85 ;  /* 0x0000005500557308 */ /* 0x000fe20000000800 */
[C---:B------:R-:W-:Y:S02]  /*105e0*/  FMUL.FTZ R14, R4.reuse, R134 ;  /* 0x00000086040e7220 */ /* 0x040fe40000410000 */
[C---:B------:R-:W-:Y:S01]  /*105f0*/  FMUL.FTZ R15, R4.reuse, R135 ;  /* 0x00000087040f7220 */ /* 0x040fe20000410000 */
[----:B--2---:R-:W-:Y:S01]  /*10600*/  F2FP.BF16.PACK_AB R78, R101, R102 ;  /* 0x00000066654e723e */ /* 0x004fe200000010ff */
[C---:B------:R-:W-:Y:S01]  /*10610*/  FMUL.FTZ R26, R4.reuse, R150 ;  /* 0x00000096041a7220 */ /* 0x040fe20000410000 */
[----:B------:R-:W-:Y:S01]  /*10620*/  MOV R150, R21 ;  /* 0x0000001500967202 */ /* 0x000fe20000000f00 */
[C---:B------:R-:W-:Y:S01]  /*10630*/  FMUL.FTZ R27, R4.reuse, R151 ;  /* 0x00000097041b7220 */ /* 0x040fe20000410000 */
[----:B------:R-:W-:Y:S01]  /*10640*/  MOV R151, R44 ;  /* 0x0000002c00977202 */ /* 0x000fe20000000f00 */
[C---:B------:R-:W-:Y:S01]  /*10650*/  FMUL.FTZ R31, R4.reuse, R139 ;  /* 0x0000008b041f7220 */ /* 0x040fe20000410000 */
[----:B------:R-:W2:Y:S01]  /*10660*/  MUFU.EX2 R9, R9 ;  /* 0x0000000900097308 */ /* 0x000ea20000000800 */
[C---:B------:R-:W-:Y:S01]  /*10670*/  FMUL.FTZ R42, R4.reuse, R158 ;  /* 0x0000009e042a7220 */ /* 0x040fe20000410000 */
[----:B------:R-:W-:Y:S01]  /*10680*/  MOV R139, R40 ;  /* 0x00000028008b7202 */ /* 0x000fe20000000f00 */
[C---:B------:R-:W-:Y:S01]  /*10690*/  FMUL.FTZ R46, R4.reuse, R146 ;  /* 0x00000092042e7220 */ /* 0x040fe20000410000 */
[----:B-1----:R-:W-:Y:S01]  /*106a0*/  MOV R166, R59 ;  /* 0x0000003b00a67202 */ /* 0x002fe20000000f00 */
[----:B------:R-:W-:Y:S01]  /*106b0*/  FMUL.FTZ R59, R4, R167 ;  /* 0x000000a7043b7220 */ /* 0x000fe20000410000 */
[----:B------:R-:W-:Y:S01]  /*106c0*/  MOV R167, R113 ;  /* 0x0000007100a77202 */ /* 0x000fe20000000f00 */
[----:B------:R-:W-:Y:S01]  /*106d0*/  FFMA.FTZ R113, R12, c[0x0][0x23c], -R100 ;  /* 0x00008f000c717a23 */ /* 0x000fe20000010864 */
[----:B------:R-:W-:Y:S01]  /*106e0*/  MOV R146, R29 ;  /* 0x0000001d00927202 */ /* 0x000fe20000000f00 */
[C---:B------:R-:W-:Y:S01]  /*106f0*/  FMUL.FTZ R47, R4.reuse, R147 ;  /* 0x00000093042f7220 */ /* 0x040fe20000410000 */
[----:B------:R-:W-:Y:S01]  /*10700*/  MUFU.EX2 R201, R201 ;  /* 0x000000c900c97308 */ /* 0x000fe20000000800 */
        /* <DEDUP_REMOVED lines=9> */
[----:B------:R-:W-:Y:S01]  /*107a0*/  MUFU.EX2 R199, R199 ;  /* 0x000000c700c77308 */ /* 0x000fe20000000800 */
[----:B------:R-:W-:Y:S02]  /*107b0*/  FMUL.FTZ R33, R69, R185 ;  /* 0x000000b945217220 */ /* 0x000fe40000410000 */
[--C-:B------:R-:W-:Y:S01]  /*107c0*/  FFMA.FTZ R185, R234, c[0x0][0x23c], -R186.reuse ;  /* 0x00008f00eab97a23 */ /* 0x100fe200000108ba */
[----:B--2---:R-:W-:Y:S01]  /*107d0*/  F2FP.BF16.PACK_AB R77, R9, R24 ;  /* 0x00000018094d723e */ /* 0x004fe200000010ff */
[C---:B------:R-:W-:Y:S02]  /*107e0*/  FMUL.FTZ R37, R69.reuse, R173 ;  /* 0x000000ad45257220 */ /* 0x040fe40000410000 */
[C---:B------:R-:W-:Y:S02]  /*107f0*/  FMUL.FTZ R48, R69.reuse, R192 ;  /* 0x000000c045307220 */ /* 0x040fe40000410000 */
[--C-:B------:R-:W-:Y:S01]  /*10800*/  FFMA.FTZ R192, R212, c[0x0][0x23c], -R197.reuse ;  /* 0x00008f00d4c07a23 */ /* 0x100fe200000108c5 */
[----:B------:R-:W1:Y:S01]  /*10810*/  MUFU.EX2 R11, R10 ;  /* 0x0000000a000b7308 */ /* 0x000e620000000800 */
[--C-:B------:R-:W-:Y:S02]  /*10820*/  FFMA.FTZ R174, R36, c[0x0][0x23c], -R197.reuse ;  /* 0x00008f0024ae7a23 */ /* 0x100fe400000108c5 */
[C---:B------:R-:W-:Y:S02]  /*10830*/  FMUL.FTZ R36, R69.reuse, R172 ;  /* 0x000000ac45247220 */ /* 0x040fe40000410000 */
[C---:B------:R-:W-:Y:S02]  /*10840*/  FMUL.FTZ R49, R69.reuse, R193 ;  /* 0x000000c145317220 */ /* 0x040fe40000410000 */
[--C-:B------:R-:W-:Y:S02]  /*10850*/  FFMA.FTZ R193, R162, c[0x0][0x23c], -R186.reuse ;  /* 0x00008f00a2c17a23 */ /* 0x100fe400000108ba */
[----:B------:R-:W-:Y:S01]  /*10860*/  FFMA.FTZ R162, R226, c[0x0][0x23c], -R186 ;  /* 0x00008f00e2a27a23 */ /* 0x000fe200000108ba */
[----:B------:R-:W2:Y:S01]  /*10870*/  MUFU.EX2 R70, R70 ;  /* 0x0000004600467308 */ /* 0x000ea20000000800 */
[----:B------:R-:W5:Y:S01]  /*10880*/  LDL.LU R226, [R1+0x70] ;  /* 0x0000700001e27983 */ /* 0x000f620000300800 */
[C---:B------:R-:W-:Y:S02]  /*10890*/  FMUL.FTZ R52, R69.reuse, R180 ;  /* 0x000000b445347220 */ /* 0x040fe40000410000 */
[----:B------:R-:W-:Y:S02]  /*108a0*/  FMUL.FTZ R53, R69, R181 ;  /* 0x000000b545357220 */ /* 0x000fe40000410000 */
[--C-:B------:R-:W-:Y:S02]  /*108b0*/  FFMA.FTZ R115, R115, c[0x0][0x23c], -R196.reuse ;  /* 0x00008f0073737a23 */ /* 0x100fe400000108c4 */
[----:B------:R-:W-:Y:S02]  /*108c0*/  FFMA.FTZ R112, R112, c[0x0][0x23c], -R196 ;  /* 0x00008f0070707a23 */ /* 0x000fe400000108c4 */
[----:B------:R-:W4:Y:S01]  /*108d0*/  MUFU.EX2 R174, R174 ;  /* 0x000000ae00ae7308 */ /* 0x000f220000000800 */
[--C-:B------:R-:W-:Y:S02]  /*108e0*/  FFMA.FTZ R171, R171, c[0x0][0x23c], -R186.reuse ;  /* 0x00008f00abab7a23 */ /* 0x100fe400000108ba */
[----:B------:R-:W-:Y:S01]  /*108f0*/  FFMA.FTZ R150, R150, c[0x0][0x23c], -R186 ;  /* 0x00008f0096967a23 */ /* 0x000fe200000108ba */
[----:B-1----:R-:W-:Y:S01]  /*10900*/  MOV R178, R11 ;  /* 0x0000000b00b27202 */ /* 0x002fe20000000f00 */
[C---:B------:R-:W-:Y:S01]  /*10910*/  FMUL.FTZ R10, R4.reuse, R142 ;  /* 0x0000008e040a7220 */ /* 0x040fe20000410000 */
[----:B------:R-:W-:Y:S01]  /*10920*/  MOV R142, R56 ;  /* 0x00000038008e7202 */ /* 0x000fe20000000f00 */
[----:B------:R-:W-:Y:S01]  /*10930*/  FMUL.FTZ R11, R4, R143 ;  /* 0x0000008f040b7220 */ /* 0x000fe20000410000 */
[----:B------:R-:W-:Y:S01]  /*10940*/  MOV R143, R79 ;  /* 0x0000004f008f7202 */ /* 0x000fe20000000f00 */
[--C-:B------:R-:W-:Y:S01]  /*10950*/  FFMA.FTZ R120, R120, c[0x0][0x23c], -R100.reuse ;  /* 0x00008f0078787a23 */ /* 0x100fe20000010864 */
[----:B------:R-:W-:Y:S01]  /*10960*/  MUFU.EX2 R163, R163 ;  /* 0x000000a300a37308 */ /* 0x000fe20000000800 */
[----:B------:R-:W-:Y:S01]  /*10970*/  F2FP.BF16.PACK_AB R79, R199, R201 ;  /* 0x000000c9c74f723e */ /* 0x000fe200000010ff */
[----:B------:R-:W-:Y:S02]  /*10980*/  FFMA.FTZ R119, R119, c[0x0][0x23c], -R100 ;  /* 0x00008f0077777a23 */ /* 0x000fe40000010864 */
[C---:B--2---:R-:W-:Y:S01]  /*10990*/  FMUL.FTZ R8, R70.reuse, R140 ;  /* 0x0000008c46087220 */ /* 0x044fe20000410000 */
[----:B------:R-:W-:Y:S01]  /*109a0*/  MOV R140, R32 ;  /* 0x00000020008c7202 */ /* 0x000fe20000000f00 */
[C---:B------:R-:W-:Y:S02]  /*109b0*/  FMUL.FTZ R12, R70.reuse, R132 ;  /* 0x00000084460c7220 */ /* 0x040fe40000410000 */
[C---:B------:R-:W-:Y:S02]  /*109c0*/  FMUL.FTZ R13, R70.reuse, R133 ;  /* 0x00000085460d7220 */ /* 0x040fe40000410000 */
[----:B------:R-:W-:Y:S01]  /*109d0*/  MUFU.EX2 R106, R106 ;  /* 0x0000006a006a7308 */ /* 0x000fe20000000800 */
[C---:B------:R-:W-:Y:S02]  /*109e0*/  FMUL.FTZ R24, R70.reuse, R148 ;  /* 0x0000009446187220 */ /* 0x040fe40000410000 */
[----:B------:R-:W-:Y:S01]  /*109f0*/  FMUL.FTZ R25, R70, R149 ;  /* 0x0000009546197220 */ /* 0x000fe20000410000 */
[----:B----4-:R-:W-:Y:S01]  /*10a00*/  F2FP.BF16.PACK_AB R87, R174, R178 ;  /* 0x000000b2ae57723e */ /* 0x010fe200000010ff */
[----:B------:R-:W-:Y:S02]  /*10a10*/  FMUL.FTZ R29, R70, R137 ;  /* 0x00000089461d7220 */ /* 0x000fe40000410000 */
[----:B------:R-:W-:Y:S02]  /*10a20*/  FMUL.FTZ R32, R69, R184 ;  /* 0x000000b845207220 */ /* 0x000fe40000410000 */
[--C-:B------:R-:W-:Y:S01]  /*10a30*/  FFMA.FTZ R184, R72, c[0x0][0x23c], -R197.reuse ;  /* 0x00008f0048b87a23 */ /* 0x100fe200000108c5 */
[----:B------:R-:W-:Y:S01]  /*10a40*/  MUFU.EX2 R104, R104 ;  /* 0x0000006800687308 */ /* 0x000fe20000000800 */
[C---:B------:R-:W-:Y:S02]  /*10a50*/  FMUL.FTZ R40, R70.reuse, R156 ;  /* 0x0000009c46287220 */ /* 0x040fe40000410000 */
[C---:B------:R-:W-:Y:S02]  /*10a60*/  FMUL.FTZ R41, R70.reuse, R157 ;  /* 0x0000009d46297220 */ /* 0x040fe40000410000 */
[C---:B------:R-:W-:Y:S02]  /*10a70*/  FMUL.FTZ R44, R70.reuse, R144 ;  /* 0x00000090462c7220 */ /* 0x040fe40000410000 */
[C---:B------:R-:W-:Y:S02]  /*10a80*/  FMUL.FTZ R45, R70.reuse, R145 ;  /* 0x00000091462d7220 */ /* 0x040fe40000410000 */
[C---:B------:R-:W-:Y:S01]  /*10a90*/  FMUL.FTZ R56, R70.reuse, R164 ;  /* 0x000000a446387220 */ /* 0x040fe20000410000 */
[----:B------:R-:W1:Y:S01]  /*10aa0*/  MUFU.EX2 R113, R113 ;  /* 0x0000007100717308 */ /* 0x000e620000000800 */
[----:B------:R-:W-:Y:S02]  /*10ab0*/  FADD.FTZ R134, R9, R16 ;  /* 0x0000001009867221 */ /* 0x000fe40000010000 */
[C---:B------:R-:W-:Y:S01]  /*10ac0*/  FMUL.FTZ R9, R70.reuse, R141 ;  /* 0x0000008d46097220 */ /* 0x040fe20000410000 */
[----:B------:R-:W-:Y:S01]  /*10ad0*/  MOV R141, R86 ;  /* 0x00000056008d7202 */ /* 0x000fe20000000f00 */
[C---:B------:R-:W-:Y:S02]  /*10ae0*/  FMUL.FTZ R16, R69.reuse, R176 ;  /* 0x000000b045107220 */ /* 0x040fe40000410000 */
[C---:B------:R-:W-:Y:S02]  /*10af0*/  FMUL.FTZ R57, R70.reuse, R165 ;  /* 0x000000a546397220 */ /* 0x040fe40000410000 */
[C---:B------:R-:W-:Y:S01]  /*10b00*/  FMUL.FTZ R60, R70.reuse, R152 ;  /* 0x00000098463c7220 */ /* 0x040fe20000410000 */
[----:B------:R-:W-:Y:S01]  /*10b10*/  MUFU.EX2 R115, R115 ;  /* 0x0000007300737308 */ /* 0x000fe20000000800 */
[----:B------:R-:W-:Y:S02]  /*10b20*/  FMUL.FTZ R61, R70, R153 ;  /* 0x00000099463d7220 */ /* 0x000fe40000410000 */
[--C-:B------:R-:W-:Y:S02]  /*10b30*/  FFMA.FTZ R169, R64, c[0x0][0x23c], -R197.reuse ;  /* 0x00008f0040a97a23 */ /* 0x100fe400000108c5 */
[----:B------:R-:W-:Y:S02]  /*10b40*/  FMUL.FTZ R64, R69, R188 ;  /* 0x000000bc45407220 */ /* 0x000fe40000410000 */
[----:B------:R-:W-:Y:S02]  /*10b50*/  FFMA.FTZ R152, R141, c[0x0][0x23c], -R196 ;  /* 0x00008f008d987a23 */ /* 0x000fe400000108c4 */
[--C-:B------:R-:W-:Y:S01]  /*10b60*/  FFMA.FTZ R173, R140, c[0x0][0x23c], -R186.reuse ;  /* 0x00008f008cad7a23 */ /* 0x100fe200000108ba */
[----:B------:R-:W-:Y:S01]  /*10b70*/  MUFU.EX2 R112, R112 ;  /* 0x0000007000707308 */ /* 0x000fe20000000800 */
[----:B------:R-:W-:Y:S02]  /*10b80*/  FFMA.FTZ R164, R228, c[0x0][0x23c], -R186 ;  /* 0x00008f00e4a47a23 */ /* 0x000fe400000108ba */
[----:B------:R-:W2:Y:S01]  /*10b90*/  LDL.LU R228, [R1+0x6c] ;  /* 0x00006c0001e47983 */ /* 0x000ea20000300800 */
[----:B-1----:R-:W-:Y:S01]  /*10ba0*/  F2FP.BF16.PACK_AB R86, R113, R104 ;  /* 0x000000687156723e */ /* 0x002fe200000010ff */
[--C-:B------:R-:W-:Y:S02]  /*10bb0*/  FFMA.FTZ R159, R159, c[0x0][0x23c], -R196.reuse ;  /* 0x00008f009f9f7a23 */ /* 0x100fe400000108c4 */
[--C-:B------:R-:W-:Y:S02]  /*10bc0*/  FFMA.FTZ R156, R147, c[0x0][0x23c], -R196.reuse ;  /* 0x00008f00939c7a23 */ /* 0x100fe400000108c4 */
[--C-:B------:R-:W-:Y:S01]  /*10bd0*/  FFMA.FTZ R148, R146, c[0x0][0x23c], -R196.reuse ;  /* 0x00008f0092947a23 */ /* 0x100fe200000108c4 */
[----:B------:R-:W-:Y:S01]  /*10be0*/  MUFU.EX2 R152, R152 ;  /* 0x0000009800987308 */ /* 0x000fe20000000800 */
[----:B------:R-:W-:Y:S02]  /*10bf0*/  FFMA.FTZ R139, R139, c[0x0][0x23c], -R196 ;  /* 0x00008f008b8b7a23 */ /* 0x000fe400000108c4 */
[--C-:B------:R-:W-:Y:S02]  /*10c00*/  FFMA.FTZ R177, R158, c[0x0][0x23c], -R186.reuse ;  /* 0x00008f009eb17a23 */ /* 0x100fe400000108ba */
[--C-:B------:R-:W-:Y:S02]  /*10c10*/  FFMA.FTZ R146, R138, c[0x0][0x23c], -R186.reuse ;  /* 0x00008f008a927a23 */ /* 0x100fe400000108ba */
[----:B------:R-:W-:Y:S02]  /*10c20*/  FFMA.FTZ R110, R110, c[0x0][0x23c], -R186 ;  /* 0x00008f006e6e7a23 */ /* 0x000fe400000108ba */
[----:B------:R-:W-:Y:S01]  /*10c30*/  FFMA.FTZ R157, R191, c[0x0][0x23c], -R100 ;  /* 0x00008f00bf9d7a23 */ /* 0x000fe20000010864 */
[----:B------:R-:W1:Y:S01]  /*10c40*/  MUFU.EX2 R173, R173 ;  /* 0x000000ad00ad7308 */ /* 0x000e620000000800 */
[----:B------:R-:W-:Y:S02]  /*10c50*/  FFMA.FTZ R191, R114, c[0x0][0x23c], -R186 ;  /* 0x00008f0072bf7a23 */ /* 0x000fe400000108ba */
[--C-:B------:R-:W-:Y:S02]  /*10c60*/  FFMA.FTZ R144, R190, c[0x0][0x23c], -R100.reuse ;  /* 0x00008f00be907a23 */ /* 0x100fe40000010864 */
[----:B------:R-:W-:Y:S02]  /*10c70*/  FFMA.FTZ R149, R183, c[0x0][0x23c], -R100 ;  /* 0x00008f00b7957a23 */ /* 0x000fe40000010864 */
[--C-:B------:R-:W-:Y:S02]  /*10c80*/  FFMA.FTZ R147, R187, c[0x0][0x23c], -R186.reuse ;  /* 0x00008f00bb937a23 */ /* 0x100fe400000108ba */
[--C-:B------:R-:W-:Y:S01]  /*10c90*/  FFMA.FTZ R187, R236, c[0x0][0x23c], -R186.reuse ;  /* 0x00008f00ecbb7a23 */ /* 0x100fe200000108ba */
[----:B------:R-:W-:Y:S01]  /*10ca0*/  MUFU.EX2 R171, R171 ;  /* 0x000000ab00ab7308 */ /* 0x000fe20000000800 */
[----:B------:R-:W-:Y:S02]  /*10cb0*/  FFMA.FTZ R158, R116, c[0x0][0x23c], -R186 ;  /* 0x00008f00749e7a23 */ /* 0x000fe400000108ba */
[--C-:B------:R-:W-:Y:S02]  /*10cc0*/  FFMA.FTZ R145, R235, c[0x0][0x23c], -R196.reuse ;  /* 0x00008f00eb917a23 */ /* 0x100fe400000108c4 */
[--C-:B------:R-:W-:Y:S02]  /*10cd0*/  FFMA.FTZ R138, R233, c[0x0][0x23c], -R196.reuse ;  /* 0x00008f00e98a7a23 */ /* 0x100fe400000108c4 */
[--C-:B------:R-:W-:Y:S02]  /*10ce0*/  FFMA.FTZ R137, R231, c[0x0][0x23c], -R196.reuse ;  /* 0x00008f00e7897a23 */ /* 0x100fe400000108c4 */
[----:B------:R-:W-:Y:S01]  /*10cf0*/  FFMA.FTZ R132, R229, c[0x0][0x23c], -R196 ;  /* 0x00008f00e5847a23 */ /* 0x000fe200000108c4 */
[----:B------:R-:W-:Y:S01]  /*10d00*/  MUFU.EX2 R150, R150 ;  /* 0x0000009600967308 */ /* 0x000fe20000000800 */
[--C-:B------:R-:W-:Y:S02]  /*10d10*/  FFMA.FTZ R167, R167, c[0x0][0x23c], -R197.reuse ;  /* 0x00008f00a7a77a23 */ /* 0x100fe400000108c5 */
[--C-:B------:R-:W-:Y:S02]  /*10d20*/  FFMA.FTZ R154, R154, c[0x0][0x23c], -R197.reuse ;  /* 0x00008f009a9a7a23 */ /* 0x100fe400000108c5 */
[--C-:B------:R-:W-:Y:S02]  /*10d30*/  FFMA.FTZ R141, R224, c[0x0][0x23c], -R197.reuse ;  /* 0x00008f00e08d7a23 */ /* 0x100fe400000108c5 */
[--C-:B------:R-:W-:Y:S02]  /*10d40*/  FFMA.FTZ R153, R227, c[0x0][0x23c], -R100.reuse ;  /* 0x00008f00e3997a23 */ /* 0x100fe40000010864 */
[----:B------:R-:W-:Y:S01]  /*10d50*/  FFMA.FTZ R221, R221, c[0x0][0x23c], -R100 ;  /* 0x00008f00dddd7a23 */ /* 0x000fe20000010864 */
[----:B------:R-:W4:Y:S01]  /*10d60*/  MUFU.EX2 R167, R167 ;  /* 0x000000a700a77308 */ /* 0x000f220000000800 */
        /* <DEDUP_REMOVED lines=26> */
[----:B------:R-:W-:Y:S02]  /*10f10*/  FFMA.FTZ R143, R195, c[0x0][0x23c], -R186 ;  /* 0x00008f00c38f7a23 */ /* 0x000fe400000108ba */
        /* <DEDUP_REMOVED lines=9> */
[----:B------:R-:W-:Y:S02]  /*10fb0*/  FFMA.FTZ R71, R123, c[0x0][0x23c], -R196 ;  /* 0x00008f007b477a23 */ /* 0x000fe400000108c4 */
[--C-:B------:R-:W-:Y:S02]  /*10fc0*/  FFMA.FTZ R216, R215, c[0x0][0x23c], -R197.reuse ;  /* 0x00008f00d7d87a23 */ /* 0x100fe400000108c5 */
[----:B------:R-:W-:Y:S02]  /*10fd0*/  FADD.FTZ R134, R201, R134 ;  /* 0x00000086c9867221 */ /* 0x000fe40000010000 */
[--C-:B------:R-:W-:Y:S02]  /*10fe0*/  FFMA.FTZ R201, R217, c[0x0][0x23c], -R197.reuse ;  /* 0x00008f00d9c97a23 */ /* 0x100fe400000108c5 */
[----:B------:R-:W-:Y:S01]  /*10ff0*/  FFMA.FTZ R217, R128, c[0x0][0x23c], -R196 ;  /* 0x00008f0080d97a23 */ /* 0x000fe200000108c4 */
[----:B------:R-:W-:Y:S01]  /*11000*/  MUFU.EX2 R148, R148 ;  /* 0x0000009400947308 */ /* 0x000fe20000000800 */
[----:B------:R-:W-:Y:S02]  /*11010*/  FADD.FTZ R172, R199, R134 ;  /* 0x00000086c7ac7221 */ /* 0x000fe40000010000 */
[----:B------:R-:W-:Y:S02]  /*11020*/  FFMA.FTZ R199, R208, c[0x0][0x23c], -R196 ;  /* 0x00008f00d0c77a23 */ /* 0x000fe400000108c4 */
[--C-:B------:R-:W-:Y:S02]  /*11030*/  FFMA.FTZ R134, R222, c[0x0][0x23c], -R197.reuse ;  /* 0x00008f00de867a23 */ /* 0x100fe400000108c5 */
[----:B------:R-:W-:Y:S02]  /*11040*/  FFMA.FTZ R222, R105, c[0x0][0x23c], -R100 ;  /* 0x00008f0069de7a23 */ /* 0x000fe40000010864 */
[--C-:B------:R-:W-:Y:S01]  /*11050*/  FFMA.FTZ R118, R118, c[0x0][0x23c], -R197.reuse ;  /* 0x00008f0076767a23 */ /* 0x100fe200000108c5 */
[----:B------:R-:W-:Y:S01]  /*11060*/  MUFU.EX2 R177, R177 ;  /* 0x000000b100b17308 */ /* 0x000fe20000000800 */
[--C-:B------:R-:W-:Y:S02]  /*11070*/  FFMA.FTZ R183, R218, c[0x0][0x23c], -R197.reuse ;  /* 0x00008f00dab77a23 */ /* 0x100fe400000108c5 */
[--C-:B------:R-:W-:Y:S02]  /*11080*/  FFMA.FTZ R218, R213, c[0x0][0x23c], -R197.reuse ;  /* 0x00008f00d5da7a23 */ /* 0x100fe400000108c5 */
[----:B-1----:R-:W-:Y:S02]  /*11090*/  FADD.FTZ R213, R173, R172 ;  /* 0x000000acadd57221 */ /* 0x002fe40000010000 */
[----:B------:R-:W-:Y:S02]  /*110a0*/  FFMA.FTZ R172, R130, c[0x0][0x23c], -R196 ;  /* 0x00008f0082ac7a23 */ /* 0x000fe400000108c4 */
[--C-:B------:R-:W-:Y:S01]  /*110b0*/  FFMA.FTZ R219, R219, c[0x0][0x23c], -R197.reuse ;  /* 0x00008f00dbdb7a23 */ /* 0x100fe200000108c5 */
[----:B------:R-:W-:Y:S01]  /*110c0*/  MUFU.EX2 R146, R146 ;  /* 0x0000009200927308 */ /* 0x000fe20000000800 */
[----:B------:R-:W-:Y:S09]  /*110d0*/  FFMA.FTZ R211, R211, c[0x0][0x23c], -R197 ;  /* 0x00008f00d3d37a23 */ /* 0x000ff200000108c5 */
[----:B------:R-:W-:Y:S10]  /*110e0*/  MUFU.EX2 R175, R175 ;  /* 0x000000af00af7308 */ /* 0x000ff40000000800 */
[----:B------:R-:W-:Y:S01]  /*110f0*/  MUFU.EX2 R140, R140 ;  /* 0x0000008c008c7308 */ /* 0x000fe20000000800 */
[----:B---3--:R-:W-:Y:S01]  /*11100*/  FFMA.FTZ R135, R4, R5, R85 ;  /* 0x0000000504877223 */ /* 0x008fe20000010055 */
[----:B------:R-:W-:Y:S01]  /*11110*/  F2FP.BF16.PACK_AB R85, R166, R85 ;  /* 0x00000055a655723e */ /* 0x000fe200000010ff */
[C---:B------:R-:W-:Y:S01]  /*11120*/  FMUL.FTZ R4, R69.reuse, R160 ;  /* 0x000000a045047220 */ /* 0x040fe20000410000 */
[----:B------:R-:W-:Y:S01]  /*11130*/  MOV R160, R28 ;  /* 0x0000001c00a07202 */ /* 0x000fe20000000f00 */
[----:B------:R-:W-:Y:S01]  /*11140*/  FMUL.FTZ R5, R69, R161 ;  /* 0x000000a145057220 */ /* 0x000fe20000410000 */
[----:B------:R-:W-:Y:S01]  /*11150*/  MOV R161, R84 ;  /* 0x0000005400a17202 */ /* 0x000fe20000000f00 */
[----:B------:R-:W-:Y:S01]  /*11160*/  FMUL.FTZ R28, R70, R136 ;  /* 0x00000088461c7220 */ /* 0x000fe20000410000 */
[----:B------:R-:W-:Y:S01]  /*11170*/  F2FP.BF16.PACK_AB R84, R106, R163 ;  /* 0x000000a36a54723e */ /* 0x000fe200000010ff */
[----:B------:R-:W-:Y:S01]  /*11180*/  FFMA.FTZ R176, R160, c[0x0][0x23c], -R186 ;  /* 0x00008f00a0b07a23 */ /* 0x000fe200000108ba */
[----:B------:R-:W-:Y:S01]  /*11190*/  MUFU.EX2 R108, R108 ;  /* 0x0000006c006c7308 */ /* 0x000fe20000000800 */
[----:B------:R-:W-:Y:S01]  /*111a0*/  FFMA.FTZ R161, R161, c[0x0][0x23c], -R196 ;  /* 0x00008f00a1a17a23 */ /* 0x000fe200000108c4 */
[-C--:B------:R-:W-:Y:S05]  /*111b0*/  HMMA.16816.F32.BF16 R4, R76, R80.reuse, R4 ;  /* 0x000000504c04723c */ /* 0x080fea0000041804 */
[----:B------:R-:W-:Y:S01]  /*111c0*/  FFMA.FTZ R136, R194, c[0x0][0x23c], -R186 ;  /* 0x00008f00c2887a23 */ /* 0x000fe200000108ba */
[----:B------:R-:W-:Y:S01]  /*111d0*/  MOV R160, R170 ;  /* 0x000000aa00a07202 */ /* 0x000fe20000000f00 */
[--C-:B------:R-:W-:Y:S01]  /*111e0*/  FFMA.FTZ R194, R214, c[0x0][0x23c], -R197.reuse ;  /* 0x00008f00d6c27a23 */ /* 0x100fe200000108c5 */
[C---:B------:R-:W-:Y:S01]  /*111f0*/  HMMA.16816.F32.BF16 R8, R84.reuse, R80, R8 ;  /* 0x000000505408723c */ /* 0x040fe20000041808 */
[----:B------:R-:W-:Y:S03]  /*11200*/  MUFU.EX2 R161, R161 ;  /* 0x000000a100a17308 */ /* 0x000fe60000000800 */
[--C-:B------:R-:W-:Y:S02]  /*11210*/  FFMA.FTZ R165, R160, c[0x0][0x23c], -R100.reuse ;  /* 0x00008f00a0a57a23 */ /* 0x100fe40000010864 */
[----:B------:R-:W-:Y:S02]  /*11220*/  FFMA.FTZ R160, R155, c[0x0][0x23c], -R100 ;  /* 0x00008f009ba07a23 */ /* 0x000fe40000010864 */
[-C--:B------:R-:W-:Y:S03]  /*11230*/  HMMA.16816.F32.BF16 R12, R84, R82.reuse, R12 ;  /* 0x00000052540c723c */ /* 0x080fe6000004180c */
[----:B------:R-:W-:Y:S01]  /*11240*/  MUFU.EX2 R176, R176 ;  /* 0x000000b000b07308 */ /* 0x000fe20000000800 */
[----:B------:R-:W-:Y:S02]  /*11250*/  FFMA.FTZ R155, R151, c[0x0][0x23c], -R186 ;  /* 0x00008f00979b7a23 */ /* 0x000fe400000108ba */
[----:B------:R-:W-:Y:S02]  /*11260*/  FFMA.FTZ R214, R127, c[0x0][0x23c], -R196 ;  /* 0x00008f007fd67a23 */ /* 0x000fe400000108c4 */
[C---:B------:R-:W-:Y:S01]  /*11270*/  HMMA.16816.F32.BF16 R16, R76.reuse, R82, R16 ;  /* 0x000000524c10723c */ /* 0x040fe20000041810 */
[----:B------:R-:W1:Y:S03]  /*11280*/  LDSM.16.MT88.4 R80, [R250+0x8000] ;  /* 0x00800000fa50783b */ /* 0x000e660000004200 */
[--C-:B------:R-:W-:Y:S01]  /*11290*/  FFMA.FTZ R170, R65, c[0x0][0x23c], -R197.reuse ;  /* 0x00008f0041aa7a23 */ /* 0x100fe200000108c5 */
[----:B------:R-:W-:Y:S01]  /*112a0*/  MUFU.EX2 R157, R157 ;  /* 0x0000009d009d7308 */ /* 0x000fe20000000800 */
[----:B------:R-:W-:Y:S02]  /*112b0*/  FMUL.FTZ R65, R69, R189 ;  /* 0x000000bd45417220 */ /* 0x000fe40000410000 */
[----:B------:R-:W-:Y:S04]  /*112c0*/  FFMA.FTZ R151, R142, c[0x0][0x23c], -R197 ;  /* 0x00008f008e977a23 */ /* 0x000fe800000108c5 */
[--C-:B------:R-:W-:Y:S02]  /*112d0*/  FFMA.FTZ R142, R179, c[0x0][0x23c], -R186.reuse ;  /* 0x00008f00b38e7a23 */ /* 0x100fe400000108ba */
[--C-:B------:R-:W-:Y:S01]  /*112e0*/  FFMA.FTZ R179, R232, c[0x0][0x23c], -R186.reuse ;  /* 0x00008f00e8b37a23 */ /* 0x100fe200000108ba */
[----:B------:R-:W-:Y:S01]  /*112f0*/  MUFU.EX2 R151, R151 ;  /* 0x0000009700977308 */ /* 0x000fe20000000800 */
[----:B------:R-:W-:Y:S02]  /*11300*/  FADD.FTZ R135, R166, R135 ;  /* 0x00000087a6877221 */ /* 0x000fe40000010000 */
[----:B------:R-:W-:Y:S02]  /*11310*/  FFMA.FTZ R166, R230, c[0x0][0x23c], -R186 ;  /* 0x00008f00e6a67a23 */ /* 0x000fe400000108ba */
[----:B------:R-:W-:Y:S02]  /*11320*/  FFMA.FTZ R186, R74, c[0x0][0x23c], -R197 ;  /* 0x00008f004aba7a23 */ /* 0x000fe400000108c5 */
[----:B------:R-:W-:Y:S02]  /*11330*/  FADD.FTZ R135, R178, R135 ;  /* 0x00000087b2877221 */ /* 0x000fe40000010000 */
[----:B------:R-:W-:Y:S01]  /*11340*/  FFMA.FTZ R178, R73, c[0x0][0x23c], -R197 ;  /* 0x00008f0049b27a23 */ /* 0x000fe200000108c5 */
[----:B------:R-:W-:Y:S01]  /*11350*/  MUFU.EX2 R144, R144 ;  /* 0x0000009000907308 */ /* 0x000fe20000000800 */
[----:B------:R-:W-:Y:S02]  /*11360*/  FADD.FTZ R174, R174, R135 ;  /* 0x00000087aeae7221 */ /* 0x000fe40000010000 */
[----:B------:R-:W-:Y:S02]  /*11370*/  FFMA.FTZ R189, R75, c[0x0][0x23c], -R197 ;  /* 0x00008f004bbd7a23 */ /* 0x000fe400000108c5 */
[----:B----4-:R-:W-:Y:S05]  /*11380*/  FADD.FTZ R215, R167, R174 ;  /* 0x000000aea7d77221 */ /* 0x010fea0000010000 */
[----:B------:R-:W-:Y:S01]  /*11390*/  MUFU.EX2 R174, R193 ;  /* 0x000000c100ae7308 */ /* 0x000fe20000000800 */
[----:B-----5:R-:W-:Y:S04]  /*113a0*/  FFMA.FTZ R226, R69, R226, R88 ;  /* 0x000000e245e27223 */ /* 0x020fe80000010058 */
[----:B------:R-:W-:Y:S01]  /*113b0*/  FADD.FTZ R103, R103, R226 ;  /* 0x000000e267677221 */ /* 0x000fe20000010000 */
[-C--:B-1----:R-:W-:Y:S03]  /*113c0*/  HMMA.16816.F32.BF16 R20, R76, R80.reuse, R20 ;  /* 0x000000504c14723c */ /* 0x082fe60000041814 */
[----:B------:R-:W-:Y:S01]  /*113d0*/  FADD.FTZ R102, R102, R103 ;  /* 0x0000006766667221 */ /* 0x000fe20000010000 */
[----:B------:R-:W-:Y:S03]  /*113e0*/  MUFU.EX2 R69, R195 ;  /* 0x000000c300457308 */ /* 0x000fe60000000800 */
[----:B------:R-:W-:Y:S01]  /*113f0*/  FADD.FTZ R102, R101, R102 ;  /* 0x0000006665667221 */ /* 0x000fe20000010000 */
[C---:B------:R-:W-:Y:S06]  /*11400*/  HMMA.16816.F32.BF16 R24, R84.reuse, R80, R24 ;  /* 0x000000505418723c */ /* 0x040fec0000041818 */
[----:B------:R-:W-:Y:S02]  /*11410*/  MUFU.EX2 R101, R185 ;  /* 0x000000b900657308 */ /* 0x000fe40000000800 */
[-C--:B------:R-:W-:Y:S08]  /*11420*/  HMMA.16816.F32.BF16 R28, R84, R82.reuse, R28 ;  /* 0x00000052541c723c */ /* 0x080ff0000004181c */
[C---:B------:R-:W-:Y:S01]  /*11430*/  HMMA.16816.F32.BF16 R32, R76.reuse, R82, R32 ;  /* 0x000000524c20723c */ /* 0x040fe20000041820 */
[----:B------:R-:W1:Y:S01]  /*11440*/  LDSM.16.MT88.4 R80, [R249+0x8000] ;  /* 0x00800000f950783b */ /* 0x000e620000004200 */
[----:B------:R-:W-:Y:S10]  /*11450*/  MUFU.EX2 R103, R192 ;  /* 0x000000c000677308 */ /* 0x000ff40000000800 */
[----:B------:R-:W-:Y:S10]  /*11460*/  MUFU.EX2 R149, R149 ;  /* 0x0000009500957308 */ /* 0x000ff40000000800 */
[----:B------:R3:W-:Y:S10]  /*11470*/  MUFU.EX2 R124, R210 ;  /* 0x000000d2007c7308 */ /* 0x0007f40000000800 */
[----:B------:R4:W-:Y:S01]  /*11480*/  MUFU.EX2 R123, R205 ;  /* 0x000000cd007b7308 */ /* 0x0009e20000000800 */
[-C--:B-1----:R-:W-:Y:S09]  /*11490*/  HMMA.16816.F32.BF16 R36, R76, R80.reuse, R36 ;  /* 0x000000504c24723c */ /* 0x082ff20000041824 */
[----:B------:R-:W-:Y:S03]  /*114a0*/  MUFU.EX2 R206, R207 ;  /* 0x000000cf00ce7308 */ /* 0x000fe60000000800 */
[----:B--2---:R-:W-:Y:S02]  /*114b0*/  FFMA.FTZ R163, R70, R228, R163 ;  /* 0x000000e446a37223 */ /* 0x004fe400000100a3 */
[--C-:B---3--:R-:W-:Y:S02]  /*114c0*/  FFMA.FTZ R210, R89, c[0x0][0x23c], -R100.reuse ;  /* 0x00008f0059d27a23 */ /* 0x108fe40000010864 */
[----:B------:R-:W-:Y:S01]  /*114d0*/  FADD.FTZ R163, R106, R163 ;  /* 0x000000a36aa37221 */ /* 0x000fe20000010000 */
[C---:B------:R-:W-:Y:S02]  /*114e0*/  HMMA.16816.F32.BF16 R40, R84.reuse, R80, R40 ;  /* 0x000000505428723c */ /* 0x040fe40000041828 */
[----:B------:R1:W-:Y:S02]  /*114f0*/  MUFU.EX2 R207, R194 ;  /* 0x000000c200cf7308 */ /* 0x0003e40000000800 */
[----:B------:R-:W-:Y:S02]  /*11500*/  FADD.FTZ R104, R104, R163 ;  /* 0x000000a368687221 */ /* 0x000fe40000010000 */
[----:B----4-:R-:W-:Y:S02]  /*11510*/  FFMA.FTZ R205, R91, c[0x0][0x23c], -R100 ;  /* 0x00008f005bcd7a23 */ /* 0x010fe40000010864 */
[-C--:B------:R-:W-:Y:S04]  /*11520*/  HMMA.16816.F32.BF16 R44, R84, R82.reuse, R44 ;  /* 0x00000052542c723c */ /* 0x080fe8000004182c */
[----:B------:R-:W-:Y:S01]  /*11530*/  FADD.FTZ R104, R113, R104 ;  /* 0x0000006871687221 */ /* 0x000fe20000010000 */
[----:B------:R-:W2:Y:S03]  /*11540*/  MUFU.EX2 R170, R170 ;  /* 0x000000aa00aa7308 */ /* 0x000ea60000000800 */
[C---:B------:R-:W-:Y:S01]  /*11550*/  HMMA.16816.F32.BF16 R48, R76.reuse, R82, R48 ;  /* 0x000000524c30723c */ /* 0x040fe20000041830 */
[----:B------:R-:W3:Y:S06]  /*11560*/  LDSM.16.MT88.4 R80, [R248+0x8000] ;  /* 0x00800000f850783b */ /* 0x000eec0000004200 */
[----:B------:R-:W-:Y:S02]  /*11570*/  MUFU.EX2 R165, R165 ;  /* 0x000000a500a57308 */ /* 0x000fe40000000800 */
[----:B-1----:R-:W-:Y:S08]  /*11580*/  LDSM.16.MT88.4 R192, [R249+0xb800] ;  /* 0x00b80000f9c0783b */ /* 0x002ff00000004200 */
[----:B------:R-:W1:Y:S10]  /*11590*/  MUFU.EX2 R160, R160 ;  /* 0x000000a000a07308 */ /* 0x000e740000000800 */
[----:B------:R-:W-:Y:S10]  /*115a0*/  MUFU.EX2 R159, R159 ;  /* 0x0000009f009f7308 */ /* 0x000ff40000000800 */
[----:B------:R-:W-:Y:S01]  /*115b0*/  MUFU.EX2 R139, R139 ;  /* 0x0000008b008b7308 */ /* 0x000fe20000000800 */
[-C--:B---3--:R-:W-:Y:S09]  /*115c0*/  HMMA.16816.F32.BF16 R52, R76, R80.reuse, R52 ;  /* 0x000000504c34723c */ /* 0x088ff20000041834 */
[----:B------:R-:W-:Y:S01]  /*115d0*/  MUFU.EX2 R155, R155 ;  /* 0x0000009b009b7308 */ /* 0x000fe20000000800 */
[C---:B------:R-:W-:Y:S08]  /*115e0*/  HMMA.16816.F32.BF16 R56, R84.reuse, R80, R56 ;  /* 0x000000505438723c */ /* 0x040ff00000041838 */
[-C--:B------:R-:W-:Y:S01]  /*115f0*/  HMMA.16816.F32.BF16 R60, R84, R82.reuse, R60 ;  /* 0x00000052543c723c */ /* 0x080fe2000004183c */
[----:B------:R-:W-:Y:S06]  /*11600*/  MUFU.EX2 R110, R110 ;  /* 0x0000006e006e7308 */ /* 0x000fec0000000800 */
[----:B--2---:R-:W-:Y:S01]  /*11610*/  F2FP.BF16.PACK_AB R85, R170, R167 ;  /* 0x000000a7aa55723e */ /* 0x004fe200000010ff */
[----:B------:R-:W-:Y:S01]  /*11620*/  HMMA.16816.F32.BF16 R64, R76, R82, R64 ;  /* 0x000000524c40723c */ /* 0x000fe20000041840 */
[----:B------:R-:W2:Y:S02]  /*11630*/  LDSM.16.MT88.4 R80, [R252+0x8800] ;  /* 0x00880000fc50783b */ /* 0x000ea40000004200 */
[----:B------:R3:W-:Y:S01]  /*11640*/  MUFU.EX2 R135, R147 ;  /* 0x0000009300877308 */ /* 0x0007e20000000800 */
[----:B------:R-:W-:Y:S01]  /*11650*/  F2FP.BF16.PACK_AB R87, R154, R169 ;  /* 0x000000a99a57723e */ /* 0x000fe200000010ff */
[--C-:B------:R-:W-:Y:S01]  /*11660*/  FFMA.FTZ R167, R129, c[0x0][0x23c], -R196.reuse ;  /* 0x00008f0081a77a23 */ /* 0x100fe200000108c4 */
[----:B-1----:R-:W-:Y:S01]  /*11670*/  F2FP.BF16.PACK_AB R84, R160, R165 ;  /* 0x000000a5a054723e */ /* 0x002fe200000010ff */
[----:B------:R-:W-:Y:S01]  /*11680*/  FADD.FTZ R170, R170, R215 ;  /* 0x000000d7aaaa7221 */ /* 0x000fe20000010000 */
[----:B------:R-:W-:Y:S04]  /*11690*/  F2FP.BF16.PACK_AB R76, R152, R161 ;  /* 0x000000a1984c723e */ /* 0x000fe800000010ff */
[----:B------:R-:W-:Y:S01]  /*116a0*/  F2FP.BF16.PACK_AB R78, R112, R115 ;  /* 0x00000073704e723e */ /* 0x000fe200000010ff */
[----:B------:R1:W4:Y:S01]  /*116b0*/  MUFU.EX2 R116, R142 ;  /* 0x0000008e00747308 */ /* 0x0003220000000800 */
[C---:B------:R-:W-:Y:S01]  /*116c0*/  F2FP.BF16.PACK_AB R77, R176.reuse, R173 ;  /* 0x000000adb04d723e */ /* 0x040fe200000010ff */
[----:B------:R-:W-:Y:S01]  /*116d0*/  FADD.FTZ R176, R176, R213 ;  /* 0x000000d5b0b07221 */ /* 0x000fe20000010000 */
[----:B------:R-:W-:Y:S01]  /*116e0*/  F2FP.BF16.PACK_AB R79, R150, R171 ;  /* 0x000000ab964f723e */ /* 0x000fe200000010ff */
[--C-:B------:R-:W-:Y:S01]  /*116f0*/  FFMA.FTZ R173, R131, c[0x0][0x23c], -R196.reuse ;  /* 0x00008f0083ad7a23 */ /* 0x100fe200000108c4 */
[----:B------:R-:W-:Y:S01]  /*11700*/  F2FP.BF16.PACK_AB R86, R119, R120 ;  /* 0x000000787756723e */ /* 0x000fe200000010ff */
[----:B------:R-:W-:Y:S02]  /*11710*/  FFMA.FTZ R196, R90, c[0x0][0x23c], -R196 ;  /* 0x00008f005ac47a23 */ /* 0x000fe400000108c4 */
[----:B------:R-:W-:Y:S01]  /*11720*/  LDSM.16.MT88.4 R88, [R250+0xa000] ;  /* 0x00a00000fa58783b */ /* 0x000fe20000004200 */
[----:B------:R-:W-:Y:S01]  /*11730*/  FADD.FTZ R171, R171, R176 ;  /* 0x000000b0abab7221 */ /* 0x000fe20000010000 */
[----:B------:R-:W-:Y:S01]  /*11740*/  MUFU.EX2 R145, R145 ;  /* 0x0000009100917308 */ /* 0x000fe20000000800 */
[----:B------:R-:W-:Y:S02]  /*11750*/  FADD.FTZ R169, R169, R170 ;  /* 0x000000aaa9a97221 */ /* 0x000fe40000010000 */
[----:B------:R-:W-:Y:S02]  /*11760*/  FADD.FTZ R150, R150, R171 ;  /* 0x000000ab96967221 */ /* 0x000fe40000010000 */
[--C-:B---3--:R-:W-:Y:S02]  /*11770*/  FFMA.FTZ R147, R223, c[0x0][0x23c], -R100.reuse ;  /* 0x00008f00df937a23 */ /* 0x108fe40000010864 */
[----:B------:R-:W-:Y:S03]  /*11780*/  FADD.FTZ R154, R154, R169 ;  /* 0x000000a99a9a7221 */ /* 0x000fe60000010000 */
[----:B------:R-:W-:Y:S01]  /*11790*/  MUFU.EX2 R196, R196 ;  /* 0x000000c400c47308 */ /* 0x000fe20000000800 */
[--C-:B-1----:R-:W-:Y:S01]  /*117a0*/  FFMA.FTZ R142, R225, c[0x0][0x23c], -R100.reuse ;  /* 0x00008f00e18e7a23 */ /* 0x102fe20000010864 */
[----:B----4-:R-:W-:Y:S01]  /*117b0*/  F2FP.BF16.PACK_AB R75, R116, R135 ;  /* 0x00000087744b723e */ /* 0x010fe200000010ff */
[-C--:B--2---:R-:W-:Y:S07]  /*117c0*/  HMMA.16816.F32.BF16 R4, R76, R80.reuse, R4 ;  /* 0x000000504c04723c */ /* 0x084fee0000041804 */
[----:B------:R-:W1:Y:S01]  /*117d0*/  MUFU.EX2 R138, R138 ;  /* 0x0000008a008a7308 */ /* 0x000e620000000800 */
[C---:B------:R-:W-:Y:S09]  /*117e0*/  HMMA.16816.F32.BF16 R8, R84.reuse, R80, R8 ;  /* 0x000000505408723c */ /* 0x040ff20000041808 */
[----:B------:R-:W-:Y:S01]  /*117f0*/  MUFU.EX2 R137, R137 ;  /* 0x0000008900897308 */ /* 0x000fe20000000800 */
[-C--:B------:R-:W-:Y:S09]  /*11800*/  HMMA.16816.F32.BF16 R12, R84, R82.reuse, R12 ;  /* 0x00000052540c723c */ /* 0x080ff2000004180c */
[----:B------:R-:W2:Y:S01]  /*11810*/  MUFU.EX2 R132, R132 ;  /* 0x0000008400847308 */ /* 0x000ea20000000800 */
[C---:B------:R-:W-:Y:S01]  /*11820*/  HMMA.16816.F32.BF16 R16, R76.reuse, R82, R16 ;  /* 0x000000524c10723c */ /* 0x040fe20000041810 */
[----:B------:R-:W3:Y:S03]  /*11830*/  LDSM.16.MT88.4 R80, [R250+0x8800] ;  /* 0x00880000fa50783b */ /* 0x000ee60000004200 */
[----:B-1----:R-:W-:Y:S05]  /*11840*/  F2FP.BF16.PACK_AB R72, R138, R145 ;  /* 0x000000918a48723e */ /* 0x002fea00000010ff */
[----:B------:R-:W-:Y:S10]  /*11850*/  MUFU.EX2 R143, R143 ;  /* 0x0000008f008f7308 */ /* 0x000ff40000000800 */
[----:B------:R-:W1:Y:S01]  /*11860*/  MUFU.EX2 R136, R136 ;  /* 0x0000008800887308 */ /* 0x000e620000000800 */
[----:B--2---:R-:W-:Y:S09]  /*11870*/  F2FP.BF16.PACK_AB R74, R132, R137 ;  /* 0x00000089844a723e */ /* 0x004ff200000010ff */
[----:B------:R-:W-:Y:S10]  /*11880*/  MUFU.EX2 R141, R141 ;  /* 0x0000008d008d7308 */ /* 0x000ff40000000800 */
[----:B------:R-:W-:Y:S01]  /*11890*/  MUFU.EX2 R134, R134 ;  /* 0x0000008600867308 */ /* 0x000fe20000000800 */
[-C--:B---3--:R-:W-:Y:S03]  /*118a0*/  HMMA.16816.F32.BF16 R20, R76, R80.reuse, R20 ;  /* 0x000000504c14723c */ /* 0x088fe60000041814 */
[----:B-1----:R-:W-:Y:S06]  /*118b0*/  F2FP.BF16.PACK_AB R73, R136, R143 ;  /* 0x0000008f8849723e */ /* 0x002fec00000010ff */
        /* <DEDUP_REMOVED lines=9> */
[----:B------:R2:W-:Y:S01]  /*11950*/  MUFU.EX2 R130, R173 ;  /* 0x000000ad00827308 */ /* 0x0005e20000000800 */
[-C--:B-1----:R-:W-:Y:S09]  /*11960*/  HMMA.16816.F32.BF16 R36, R76, R80.reuse, R36 ;  /* 0x000000504c24723c */ /* 0x082ff20000041824 */
[----:B------:R1:W-:Y:S01]  /*11970*/  MUFU.EX2 R126, R214 ;  /* 0x000000d6007e7308 */ /* 0x0003e20000000800 */
[C---:B------:R-:W-:Y:S09]  /*11980*/  HMMA.16816.F32.BF16 R40, R84.reuse, R80, R40 ;  /* 0x000000505428723c */ /* 0x040ff20000041828 */
[----:B------:R-:W-:Y:S01]  /*11990*/  MUFU.EX2 R208, R209 ;  /* 0x000000d100d07308 */ /* 0x000fe20000000800 */
[-C--:B------:R-:W-:Y:S03]  /*119a0*/  HMMA.16816.F32.BF16 R44, R84, R82.reuse, R44 ;  /* 0x00000052542c723c */ /* 0x080fe6000004182c */
[--C-:B--2---:R-:W-:Y:S06]  /*119b0*/  FFMA.FTZ R173, R121, c[0x0][0x23c], -R100.reuse ;  /* 0x00008f0079ad7a23 */ /* 0x104fec0000010864 */
[----:B------:R-:W-:Y:S01]  /*119c0*/  MUFU.EX2 R199, R199 ;  /* 0x000000c700c77308 */ /* 0x000fe20000000800 */
[C---:B------:R-:W-:Y:S01]  /*119d0*/  HMMA.16816.F32.BF16 R48, R76.reuse, R82, R48 ;  /* 0x000000524c30723c */ /* 0x040fe20000041830 */
[----:B------:R-:W2:Y:S03]  /*119e0*/  LDSM.16.MT88.4 R80, [R248+0x8800] ;  /* 0x00880000f850783b */ /* 0x000ea60000004200 */
[----:B-1----:R-:W-:Y:S05]  /*119f0*/  FFMA.FTZ R214, R117, c[0x0][0x23c], -R100 ;  /* 0x00008f0075d67a23 */ /* 0x002fea0000010864 */
[----:B------:R-:W-:Y:S10]  /*11a00*/  MUFU.EX2 R181, R181 ;  /* 0x000000b500b57308 */ /* 0x000ff40000000800 */
[----:B------:R-:W-:Y:S10]  /*11a10*/  MUFU.EX2 R131, R204 ;  /* 0x000000cc00837308 */ /* 0x000ff40000000800 */
[----:B------:R-:W-:Y:S10]  /*11a20*/  MUFU.EX2 R128, R167 ;  /* 0x000000a700807308 */ /* 0x000ff40000000800 */
[----:B------:R-:W-:Y:S01]  /*11a30*/  MUFU.EX2 R204, R242 ;  /* 0x000000f200cc7308 */ /* 0x000fe20000000800 */
[-C--:B--2---:R-:W-:Y:S09]  /*11a40*/  HMMA.16816.F32.BF16 R52, R76, R80.reuse, R52 ;  /* 0x000000504c34723c */ /* 0x084ff20000041834 */
[----:B------:R-:W-:Y:S01]  /*11a50*/  MUFU.EX2 R167, R241 ;  /* 0x000000f100a77308 */ /* 0x000fe20000000800 */
[C---:B------:R-:W-:Y:S08]  /*11a60*/  HMMA.16816.F32.BF16 R56, R84.reuse, R80, R56 ;  /* 0x000000505438723c */ /* 0x040ff00000041838 */
[-C--:B------:R-:W-:Y:S01]  /*11a70*/  HMMA.16816.F32.BF16 R60, R84, R82.reuse, R60 ;  /* 0x00000052543c723c */ /* 0x080fe2000004183c */
[----:B------:R-:W-:Y:S06]  /*11a80*/  MUFU.EX2 R129, R172 ;  /* 0x000000ac00817308 */ /* 0x000fec0000000800 */
[----:B------:R-:W-:Y:S01]  /*11a90*/  F2FP.BF16.PACK_AB R85, R140, R175 ;  /* 0x000000af8c55723e */ /* 0x000fe200000010ff */
[----:B------:R-:W-:Y:S01]  /*11aa0*/  HMMA.16816.F32.BF16 R64, R76, R82, R64 ;  /* 0x000000524c40723c */ /* 0x000fe20000041840 */
[----:B------:R-:W1:Y:S02]  /*11ab0*/  LDSM.16.MT88.4 R80, [R252+0x9000] ;  /* 0x00900000fc50783b */ /* 0x000e640000004200 */
[----:B------:R-:W-:Y:S01]  /*11ac0*/  MUFU.EX2 R172, R219 ;  /* 0x000000db00ac7308 */ /* 0x000fe20000000800 */
[----:B------:R-:W-:Y:S01]  /*11ad0*/  F2FP.BF16.PACK_AB R87, R108, R151 ;  /* 0x000000976c57723e */ /* 0x000fe200000010ff */
[----:B------:R-:W-:Y:S01]  /*11ae0*/  FADD.FTZ R175, R175, R154 ;  /* 0x0000009aafaf7221 */ /* 0x000fe20000010000 */
[----:B------:R-:W-:Y:S01]  /*11af0*/  F2FP.BF16.PACK_AB R84, R144, R157 ;  /* 0x0000009d9054723e */ /* 0x000fe200000010ff */
[--C-:B------:R-:W-:Y:S01]  /*11b00*/  FFMA.FTZ R76, R182, c[0x0][0x23c], -R100.reuse ;  /* 0x00008f00b64c7a23 */ /* 0x100fe20000010864 */
[----:B------:R-:W-:Y:S01]  /*11b10*/  F2FP.BF16.PACK_AB R78, R139, R148 ;  /* 0x000000948b4e723e */ /* 0x000fe200000010ff */
[----:B------:R-:W-:Y:S03]  /*11b20*/  FFMA.FTZ R154, R92, c[0x0][0x23c], -R100 ;  /* 0x00008f005c9a7a23 */ /* 0x000fe60000010864 */
[----:B------:R-:W-:Y:S01]  /*11b30*/  F2FP.BF16.PACK_AB R77, R146, R177 ;  /* 0x000000b1924d723e */ /* 0x000fe200000010ff */
[----:B------:R2:W3:Y:S01]  /*11b40*/  MUFU.EX2 R114, R76 ;  /* 0x0000004c00727308 */ /* 0x0004e20000000800 */
[----:B------:R-:W-:Y:S01]  /*11b50*/  F2FP.BF16.PACK_AB R79, R110, R155 ;  /* 0x0000009b6e4f723e */ /* 0x000fe200000010ff */
[----:B------:R-:W-:Y:S02]  /*11b60*/  FADD.FTZ R177, R177, R150 ;  /* 0x00000096b1b17221 */ /* 0x000fe40000010000 */
[----:B------:R-:W-:Y:S02]  /*11b70*/  FFMA.FTZ R150, R93, c[0x0][0x23c], -R100 ;  /* 0x00008f005d967a23 */ /* 0x000fe40000010864 */
[----:B------:R-:W-:Y:S02]  /*11b80*/  FADD.FTZ R146, R146, R177 ;  /* 0x000000b192927221 */ /* 0x000fe40000010000 */
[----:B------:R-:W-:Y:S02]  /*11b90*/  FFMA.FTZ R182, R122, c[0x0][0x23c], -R197 ;  /* 0x00008f007ab67a23 */ /* 0x000fe400000108c5 */
[----:B------:R-:W4:Y:S01]  /*11ba0*/  MUFU.EX2 R122, R221 ;  /* 0x000000dd007a7308 */ /* 0x000f220000000800 */
[----:B------:R-:W-:Y:S04]  /*11bb0*/  FADD.FTZ R155, R155, R146 ;  /* 0x000000929b9b7221 */ /* 0x000fe80000010000 */
[----:B------:R-:W-:Y:S04]  /*11bc0*/  FADD.FTZ R110, R110, R155 ;  /* 0x0000009b6e6e7221 */ /* 0x000fe80000010000 */
[----:B------:R-:W-:Y:S01]  /*11bd0*/  FADD.FTZ R143, R143, R110 ;  /* 0x0000006e8f8f7221 */ /* 0x000fe20000010000 */
[----:B------:R-:W-:Y:S03]  /*11be0*/  MUFU.EX2 R197, R243 ;  /* 0x000000f300c57308 */ /* 0x000fe60000000800 */
[----:B------:R-:W-:Y:S01]  /*11bf0*/  FADD.FTZ R136, R136, R143 ;  /* 0x0000008f88887221 */ /* 0x000fe20000010000 */
[----:B--2---:R-:W-:Y:S02]  /*11c00*/  F2FP.BF16.PACK_AB R76, R156, R159 ;  /* 0x0000009f9c4c723e */ /* 0x004fe400000010ff */
[----:B---3--:R-:W-:Y:S04]  /*11c10*/  F2FP.BF16.PACK_AB R86, R114, R149 ;  /* 0x000000957256723e */ /* 0x008fe800000010ff */
[----:B------:R-:W-:Y:S01]  /*11c20*/  MUFU.EX2 R183, R183 ;  /* 0x000000b700b77308 */ /* 0x000fe20000000800 */
[-C--:B-1----:R-:W-:Y:S08]  /*11c30*/  HMMA.16816.F32.BF16 R4, R76, R80.reuse, R4 ;  /* 0x000000504c04723c */ /* 0x082ff00000041804 */
        /* <DEDUP_REMOVED lines=34> */
[----:B------:R1:W-:Y:S01]  /*11e60*/  MUFU.EX2 R105, R188 ;  /* 0x000000bc00697308 */ /* 0x0003e20000000800 */
[C---:B------:R-:W-:Y:S08]  /*11e70*/  HMMA.16816.F32.BF16 R56, R84.reuse, R80, R56 ;  /* 0x000000505438723c */ /* 0x040ff00000041838 */
[-C--:B------:R-:W-:Y:S01]  /*11e80*/  HMMA.16816.F32.BF16 R60, R84, R82.reuse, R60 ;  /* 0x00000052543c723c */ /* 0x080fe2000004183c */
[----:B------:R-:W2:Y:S01]  /*11e90*/  LDSM.16.MT88.4 R84, [R252+0x9800] ;  /* 0x00980000fc54783b */ /* 0x000ea20000004200 */
[----:B------:R-:W-:Y:S06]  /*11ea0*/  MUFU.EX2 R106, R190 ;  /* 0x000000be006a7308 */ /* 0x000fec0000000800 */
[----:B------:R-:W-:Y:S01]  /*11eb0*/  HMMA.16816.F32.BF16 R64, R76, R82, R64 ;  /* 0x000000524c40723c */ /* 0x000fe20000041840 */
[----:B------:R-:W3:Y:S03]  /*11ec0*/  LDSM.16.MT88.4 R80, [R250+0x9800] ;  /* 0x00980000fa50783b */ /* 0x000ee60000004200 */
[----:B------:R-:W-:Y:S01]  /*11ed0*/  MUFU.EX2 R109, R189 ;  /* 0x000000bd006d7308 */ /* 0x000fe20000000800 */
[----:B-1----:R-:W-:Y:S02]  /*11ee0*/  F2FP.BF16.PACK_AB R188, R123, R124 ;  /* 0x0000007c7bbc723e */ /* 0x002fe400000010ff */
[----:B------:R-:W-:Y:S02]  /*11ef0*/  F2FP.BF16.PACK_AB R77, R134, R141 ;  /* 0x0000008d864d723e */ /* 0x000fe400000010ff */
[----:B------:R-:W-:Y:S03]  /*11f00*/  F2FP.BF16.PACK_AB R79, R118, R133 ;  /* 0x00000085764f723e */ /* 0x000fe600000010ff */
[----:B------:R-:W-:Y:S02]  /*11f10*/  F2FP.BF16.PACK_AB R76, R142, R153 ;  /* 0x000000998e4c723e */ /* 0x000fe400000010ff */
[----:B------:R-:W1:Y:S01]  /*11f20*/  MUFU.EX2 R71, R71 ;  /* 0x0000004700477308 */ /* 0x000e620000000800 */
[----:B----4-:R-:W-:Y:S09]  /*11f30*/  F2FP.BF16.PACK_AB R78, R122, R147 ;  /* 0x000000937a4e723e */ /* 0x010ff200000010ff */
[----:B------:R-:W-:Y:S01]  /*11f40*/  MUFU.EX2 R113, R166 ;  /* 0x000000a600717308 */ /* 0x000fe20000000800 */
[-C--:B--2---:R-:W-:Y:S09]  /*11f50*/  HMMA.16816.F32.BF16 R4, R72, R84.reuse, R4 ;  /* 0x000000544804723c */ /* 0x084ff20000041804 */
[----:B------:R-:W-:Y:S03]  /*11f60*/  MUFU.EX2 R99, R99 ;  /* 0x0000006300637308 */ /* 0x000fe60000000800 */
[----:B-1----:R-:W-:Y:S01]  /*11f70*/  F2FP.BF16.PACK_AB R190, R196, R71 ;  /* 0x00000047c4be723e */ /* 0x002fe200000010ff */
[C---:B------:R-:W-:Y:S06]  /*11f80*/  HMMA.16816.F32.BF16 R8, R76.reuse, R84, R8 ;  /* 0x000000544c08723c */ /* 0x040fec0000041808 */
[----:B------:R-:W-:Y:S02]  /*11f90*/  MUFU.EX2 R98, R98 ;  /* 0x0000006200627308 */ /* 0x000fe40000000800 */
[-C--:B------:R-:W-:Y:S08]  /*11fa0*/  HMMA.16816.F32.BF16 R12, R76, R86.reuse, R12 ;  /* 0x000000564c0c723c */ /* 0x080ff0000004180c */
[----:B------:R-:W-:Y:S01]  /*11fb0*/  MUFU.EX2 R97, R97 ;  /* 0x0000006100617308 */ /* 0x000fe20000000800 */
[C---:B------:R-:W-:Y:S01]  /*11fc0*/  HMMA.16816.F32.BF16 R16, R72.reuse, R86, R16 ;  /* 0x000000564810723c */ /* 0x040fe20000041810 */
[----:B------:R-:W-:Y:S07]  /*11fd0*/  LDSM.16.MT88.4 R84, [R248+0x9800] ;  /* 0x00980000f854783b */ /* 0x000fee0000004200 */
[-C--:B---3--:R-:W-:Y:S01]  /*11fe0*/  HMMA.16816.F32.BF16 R20, R72, R80.reuse, R20 ;  /* 0x000000504814723c */ /* 0x088fe20000041814 */
[----:B------:R-:W-:Y:S07]  /*11ff0*/  MUFU.EX2 R96, R96 ;  /* 0x0000006000607308 */ /* 0x000fee0000000800 */
[C---:B------:R-:W-:Y:S08]  /*12000*/  HMMA.16816.F32.BF16 R24, R76.reuse, R80, R24 ;  /* 0x000000504c18723c */ /* 0x040ff00000041818 */
[-C--:B------:R-:W-:Y:S08]  /*12010*/  HMMA.16816.F32.BF16 R28, R76, R82.reuse, R28 ;  /* 0x000000524c1c723c */ /* 0x080ff0000004181c */
[C---:B------:R-:W-:Y:S01]  /*12020*/  HMMA.16816.F32.BF16 R32, R72.reuse, R82, R32 ;  /* 0x000000524820723c */ /* 0x040fe20000041820 */
[----:B------:R-:W1:Y:S07]  /*12030*/  LDSM.16.MT88.4 R80, [R249+0x9800] ;  /* 0x00980000f950783b */ /* 0x000e6e0000004200 */
        /* <DEDUP_REMOVED lines=18> */
[-C--:B-1----:R-:W-:Y:S08]  /*12160*/  HMMA.16816.F32.BF16 R4, R72, R80.reuse, R4 ;  /* 0x000000504804723c */ /* 0x082ff00000041804 */
        /* <DEDUP_REMOVED lines=8> */
[----:B------:R-:W-:Y:S07]  /*121f0*/  LDSM.16.MT88.4 R88, [R250+0xa800] ;  /* 0x00a80000fa58783b */ /* 0x000fee0000004200 */
[-C--:B--2---:R-:W-:Y:S08]  /*12200*/  HMMA.16816.F32.BF16 R36, R72, R84.reuse, R36 ;  /* 0x000000544824723c */ /* 0x084ff00000041824 */
[C---:B------:R-:W-:Y:S08]  /*12210*/  HMMA.16816.F32.BF16 R40, R76.reuse, R84, R40 ;  /* 0x000000544c28723c */ /* 0x040ff00000041828 */
[-C--:B------:R-:W-:Y:S08]  /*12220*/  HMMA.16816.F32.BF16 R44, R76, R86.reuse, R44 ;  /* 0x000000564c2c723c */ /* 0x080ff0000004182c */
[C---:B------:R-:W-:Y:S01]  /*12230*/  HMMA.16816.F32.BF16 R48, R72.reuse, R86, R48 ;  /* 0x000000564830723c */ /* 0x040fe20000041830 */
[----:B------:R-:W2:Y:S07]  /*12240*/  LDSM.16.MT88.4 R84, [R252+0xa800] ;  /* 0x00a80000fc54783b */ /* 0x000eae0000004200 */
[-C--:B-1----:R-:W-:Y:S08]  /*12250*/  HMMA.16816.F32.BF16 R52, R72, R80.reuse, R52 ;  /* 0x000000504834723c */ /* 0x082ff00000041834 */
[C---:B------:R-:W-:Y:S07]  /*12260*/  HMMA.16816.F32.BF16 R56, R76.reuse, R80, R56 ;  /* 0x000000504c38723c */ /* 0x040fee0000041838 */
[----:B------:R-:W-:Y:S01]  /*12270*/  FADD.FTZ R81, R161, R102 ;  /* 0x00000066a1517221 */ /* 0x000fe20000010000 */
[-C--:B------:R-:W-:Y:S01]  /*12280*/  HMMA.16816.F32.BF16 R60, R76, R82.reuse, R60 ;  /* 0x000000524c3c723c */ /* 0x080fe2000004183c */
[----:B------:R-:W-:Y:S03]  /*12290*/  MUFU.EX2 R102, R179 ;  /* 0x000000b300667308 */ /* 0x000fe60000000800 */
[----:B------:R-:W-:Y:S02]  /*122a0*/  FADD.FTZ R152, R152, R81 ;  /* 0x0000005198987221 */ /* 0x000fe40000010000 */
[----:B------:R-:W-:Y:S01]  /*122b0*/  FADD.FTZ R161, R165, R104 ;  /* 0x00000068a5a17221 */ /* 0x000fe20000010000 */
        /* <DEDUP_REMOVED lines=9> */
[----:B------:R-:W-:Y:S02]  /*12350*/  FFMA.FTZ R100, R95, c[0x0][0x23c], -R100 ;  /* 0x00008f005f647a23 */ /* 0x000fe40000010864 */
[----:B------:R-:W-:Y:S01]  /*12360*/  LDSM.16.MT88.4 R92, [R249+0xb000] ;  /* 0x00b00000f95c783b */ /* 0x000fe20000004200 */
[----:B------:R-:W-:Y:S01]  /*12370*/  F2FP.BF16.PACK_AB R74, R129, R130 ;  /* 0x00000082814a723e */ /* 0x000fe200000010ff */
[----:B------:R-:W-:Y:S01]  /*12380*/  FADD.FTZ R161, R160, R161 ;  /* 0x000000a1a0a17221 */ /* 0x000fe20000010000 */
[----:B------:R-:W-:Y:S01]  /*12390*/  F2FP.BF16.PACK_AB R73, R121, R212 ;  /* 0x000000d47949723e */ /* 0x000fe200000010ff */
[----:B------:R-:W-:Y:S01]  /*123a0*/  MUFU.EX2 R100, R100 ;  /* 0x0000006400647308 */ /* 0x000fe20000000800 */
[----:B------:R-:W-:Y:S01]  /*123b0*/  F2FP.BF16.PACK_AB R75, R70, R117 ;  /* 0x00000075464b723e */ /* 0x000fe200000010ff */
[----:B------:R-:W-:Y:S01]  /*123c0*/  FADD.FTZ R160, R120, R161 ;  /* 0x000000a178a07221 */ /* 0x000fe20000010000 */
[----:B------:R-:W-:Y:S01]  /*123d0*/  F2FP.BF16.PACK_AB R78, R222, R107 ;  /* 0x0000006bde4e723e */ /* 0x000fe200000010ff */
[----:B------:R-:W-:Y:S02]  /*123e0*/  FADD.FTZ R112, R112, R115 ;  /* 0x0000007370707221 */ /* 0x000fe40000010000 */
[----:B------:R-:W-:Y:S02]  /*123f0*/  FADD.FTZ R160, R119, R160 ;  /* 0x000000a077a07221 */ /* 0x000fe40000010000 */
[-C--:B--2---:R-:W-:Y:S02]  /*12400*/  HMMA.16816.F32.BF16 R4, R72, R84.reuse, R4 ;  /* 0x000000544804723c */ /* 0x084fe40000041804 */
[----:B------:R-:W-:Y:S01]  /*12410*/  MUFU.EX2 R119, R186 ;  /* 0x000000ba00777308 */ /* 0x000fe20000000800 */
[----:B------:R-:W-:Y:S04]  /*12420*/  FADD.FTZ R157, R157, R160 ;  /* 0x000000a09d9d7221 */ /* 0x000fe80000010000 */
[----:B------:R-:W-:Y:S01]  /*12430*/  FADD.FTZ R144, R144, R157 ;  /* 0x0000009d90907221 */ /* 0x000fe20000010000 */
[C---:B------:R-:W-:Y:S04]  /*12440*/  HMMA.16816.F32.BF16 R8, R76.reuse, R84, R8 ;  /* 0x000000544c08723c */ /* 0x040fe80000041808 */
[----:B------:R-:W-:Y:S01]  /*12450*/  MUFU.EX2 R115, R158 ;  /* 0x0000009e00737308 */ /* 0x000fe20000000800 */
[----:B------:R-:W-:Y:S03]  /*12460*/  FADD.FTZ R149, R149, R144 ;  /* 0x0000009095957221 */ /* 0x000fe60000010000 */
[-C--:B------:R-:W-:Y:S04]  /*12470*/  HMMA.16816.F32.BF16 R12, R76, R86.reuse, R12 ;  /* 0x000000564c0c723c */ /* 0x080fe8000004180c */
[----:B------:R-:W-:Y:S02]  /*12480*/  FADD.FTZ R114, R114, R149 ;  /* 0x0000009572727221 */ /* 0x000fe40000010000 */
[----:B------:R-:W2:Y:S02]  /*12490*/  MUFU.EX2 R120, R164 ;  /* 0x000000a400787308 */ /* 0x000ea40000000800 */
[C---:B------:R-:W-:Y:S01]  /*124a0*/  HMMA.16816.F32.BF16 R16, R72.reuse, R86, R16 ;  /* 0x000000564810723c */ /* 0x040fe20000041810 */
[----:B------:R-:W3:Y:S03]  /*124b0*/  LDSM.16.MT88.4 R84, [R248+0xa800] ;  /* 0x00a80000f854783b */ /* 0x000ee60000004200 */
[----:B------:R-:W-:Y:S04]  /*124c0*/  FADD.FTZ R153, R153, R114 ;  /* 0x0000007299997221 */ /* 0x000fe80000010000 */
[-C--:B------:R-:W-:Y:S04]  /*124d0*/  HMMA.16816.F32.BF16 R20, R72, R88.reuse, R20 ;  /* 0x000000584814723c */ /* 0x080fe80000041814 */
[----:B------:R-:W-:Y:S04]  /*124e0*/  FADD.FTZ R142, R142, R153 ;  /* 0x000000998e8e7221 */ /* 0x000fe80000010000 */
[C---:B------:R-:W-:Y:S04]  /*124f0*/  HMMA.16816.F32.BF16 R24, R76.reuse, R88, R24 ;  /* 0x000000584c18723c */ /* 0x040fe80000041818 */
[----:B------:R-:W-:Y:S01]  /*12500*/  FADD.FTZ R147, R147, R142 ;  /* 0x0000008e93937221 */ /* 0x000fe20000010000 */
[----:B--2---:R-:W-:Y:S03]  /*12510*/  F2FP.BF16.PACK_AB R189, R120, R113 ;  /* 0x0000007178bd723e */ /* 0x004fe600000010ff */
[-C--:B------:R-:W-:Y:S04]  /*12520*/  HMMA.16816.F32.BF16 R28, R76, R90.reuse, R28 ;  /* 0x0000005a4c1c723c */ /* 0x080fe8000004181c */
[----:B------:R-:W-:Y:S04]  /*12530*/  FADD.FTZ R122, R122, R147 ;  /* 0x000000937a7a7221 */ /* 0x000fe80000010000 */
[C---:B------:R-:W-:Y:S01]  /*12540*/  HMMA.16816.F32.BF16 R32, R72.reuse, R90, R32 ;  /* 0x0000005a4820723c */ /* 0x040fe20000041820 */
[----:B------:R-:W-:Y:S07]  /*12550*/  LDSM.16.MT88.4 R88, [R250+0xb000] ;  /* 0x00b00000fa58783b */ /* 0x000fee0000004200 */
[-C--:B-1----:R-:W-:Y:S08]  /*12560*/  HMMA.16816.F32.BF16 R36, R72, R80.reuse, R36 ;  /* 0x000000504824723c */ /* 0x082ff00000041824 */
[C---:B------:R-:W-:Y:S08]  /*12570*/  HMMA.16816.F32.BF16 R40, R76.reuse, R80, R40 ;  /* 0x000000504c28723c */ /* 0x040ff00000041828 */
[-C--:B------:R-:W-:Y:S08]  /*12580*/  HMMA.16816.F32.BF16 R44, R76, R82.reuse, R44 ;  /* 0x000000524c2c723c */ /* 0x080ff0000004182c */
[C---:B------:R-:W-:Y:S01]  /*12590*/  HMMA.16816.F32.BF16 R48, R72.reuse, R82, R48 ;  /* 0x000000524830723c */ /* 0x040fe20000041830 */
[----:B------:R-:W1:Y:S07]  /*125a0*/  LDSM.16.MT88.4 R80, [R252+0xb000] ;  /* 0x00b00000fc50783b */ /* 0x000e6e0000004200 */
[-C--:B---3--:R-:W-:Y:S08]  /*125b0*/  HMMA.16816.F32.BF16 R52, R72, R84.reuse, R52 ;  /* 0x000000544834723c */ /* 0x088ff00000041834 */
[C---:B------:R-:W-:Y:S07]  /*125c0*/  HMMA.16816.F32.BF16 R56, R76.reuse, R84, R56 ;  /* 0x000000544c38723c */ /* 0x040fee0000041838 */
[----:B------:R-:W-:Y:S01]  /*125d0*/  FADD.FTZ R85, R159, R112 ;  /* 0x000000709f557221 */ /* 0x000fe20000010000 */
[-C--:B------:R-:W-:Y:S01]  /*125e0*/  HMMA.16816.F32.BF16 R60, R76, R86.reuse, R60 ;  /* 0x000000564c3c723c */ /* 0x080fe2000004183c */
[----:B------:R-:W2:Y:S03]  /*125f0*/  MUFU.EX2 R112, R162 ;  /* 0x000000a200707308 */ /* 0x000ea60000000800 */
[----:B------:R-:W-:Y:S03]  /*12600*/  FADD.FTZ R85, R156, R85 ;  /* 0x000000559c557221 */ /* 0x000fe60000010000 */
[----:B------:R-:W-:Y:S01]  /*12610*/  FADD.FTZ R76, R140, R175 ;  /* 0x000000af8c4c7221 */ /* 0x000fe20000010000 */
[----:B------:R-:W-:Y:S04]  /*12620*/  HMMA.16816.F32.BF16 R64, R72, R86, R64 ;  /* 0x000000564840723c */ /* 0x000fe80000041840 */
[----:B------:R-:W-:Y:S01]  /*12630*/  F2FP.BF16.PACK_AB R77, R104, R103 ;  /* 0x00000067684d723e */ /* 0x000fe200000010ff */
[----:B------:R-:W-:Y:S01]  /*12640*/  FADD.FTZ R151, R151, R76 ;  /* 0x0000004c97977221 */ /* 0x000fe20000010000 */
[----:B------:R-:W-:Y:S01]  /*12650*/  F2FP.BF16.PACK_AB R79, R109, R106 ;  /* 0x0000006a6d4f723e */ /* 0x000fe200000010ff */
[----:B------:R-:W-:Y:S01]  /*12660*/  FADD.FTZ R140, R148, R85 ;  /* 0x00000055948c7221 */ /* 0x000fe20000010000 */
[----:B------:R-:W-:Y:S01]  /*12670*/  F2FP.BF16.PACK_AB R72, R127, R128 ;  /* 0x000000807f48723e */ /* 0x000fe200000010ff */
[----:B------:R-:W3:Y:S03]  /*12680*/  LDSM.16.MT88.4 R84, [R248+0xb000] ;  /* 0x00b00000f854783b */ /* 0x000ee60000004200 */
[----:B------:R-:W-:Y:S01]  /*12690*/  F2FP.BF16.PACK_AB R74, R125, R126 ;  /* 0x0000007e7d4a723e */ /* 0x000fe200000010ff */
[----:B------:R-:W-:Y:S01]  /*126a0*/  FADD.FTZ R140, R139, R140 ;  /* 0x0000008c8b8c7221 */ /* 0x000fe20000010000 */
[----:B------:R-:W-:Y:S01]  /*126b0*/  F2FP.BF16.PACK_AB R73, R224, R105 ;  /* 0x00000069e049723e */ /* 0x000fe200000010ff */
[----:B------:R-:W-:Y:S01]  /*126c0*/  FADD.FTZ R108, R108, R151 ;  /* 0x000000976c6c7221 */ /* 0x000fe20000010000 */
[----:B------:R-:W-:Y:S01]  /*126d0*/  F2FP.BF16.PACK_AB R75, R102, R101 ;  /* 0x00000065664b723e */ /* 0x000fe200000010ff */
[----:B------:R-:W-:Y:S01]  /*126e0*/  FADD.FTZ R145, R145, R140 ;  /* 0x0000008c91917221 */ /* 0x000fe20000010000 */
[----:B--2---:R-:W-:Y:S01]  /*126f0*/  F2FP.BF16.PACK_AB R191, R115, R112 ;  /* 0x0000007073bf723e */ /* 0x004fe200000010ff */
[----:B------:R-:W-:Y:S01]  /*12700*/  FADD.FTZ R141, R141, R108 ;  /* 0x0000006c8d8d7221 */ /* 0x000fe20000010000 */
[----:B------:R-:W-:Y:S01]  /*12710*/  F2FP.BF16.PACK_AB R76, R98, R99 ;  /* 0x00000063624c723e */ /* 0x000fe200000010ff */
[----:B------:R-:W-:Y:S01]  /*12720*/  FADD.FTZ R138, R138, R145 ;  /* 0x000000918a8a7221 */ /* 0x000fe20000010000 */
[----:B------:R-:W-:Y:S01]  /*12730*/  F2FP.BF16.PACK_AB R78, R96, R97 ;  /* 0x00000061604e723e */ /* 0x000fe200000010ff */
[-C--:B-1----:R-:W-:Y:S03]  /*12740*/  HMMA.16816.F32.BF16 R4, R72, R80.reuse, R4 ;  /* 0x000000504804723c */ /* 0x082fe60000041804 */
[----:B------:R-:W-:Y:S02]  /*12750*/  FADD.FTZ R134, R134, R141 ;  /* 0x0000008d86867221 */ /* 0x000fe40000010000 */
[----:B------:R-:W-:Y:S03]  /*12760*/  FADD.FTZ R137, R137, R138 ;  /* 0x0000008a89897221 */ /* 0x000fe60000010000 */
[C---:B------:R-:W-:Y:S01]  /*12770*/  HMMA.16816.F32.BF16 R8, R76.reuse, R80, R8 ;  /* 0x000000504c08723c */ /* 0x040fe20000041808 */
[----:B------:R1:W2:Y:S07]  /*12780*/  MUFU.EX2 R80, R178 ;  /* 0x000000b200507308 */ /* 0x0002ae0000000800 */
[-C--:B------:R-:W-:Y:S03]  /*12790*/  HMMA.16816.F32.BF16 R12, R76, R82.reuse, R12 ;  /* 0x000000524c0c723c */ /* 0x080fe6000004180c */
[----:B------:R4:W-:Y:S05]  /*127a0*/  MUFU.EX2 R81, R184 ;  /* 0x000000b800517308 */ /* 0x0009ea0000000800 */
[C---:B------:R-:W-:Y:S05]  /*127b0*/  HMMA.16816.F32.BF16 R16, R72.reuse, R82, R16 ;  /* 0x000000524810723c */ /* 0x040fea0000041810 */
[----:B------:R-:W5:Y:S03]  /*127c0*/  MUFU.EX2 R82, R168 ;  /* 0x000000a800527308 */ /* 0x000f660000000800 */
[-C--:B------:R-:W-:Y:S01]  /*127d0*/  HMMA.16816.F32.BF16 R20, R72, R88.reuse, R20 ;  /* 0x000000584814723c */ /* 0x080fe20000041814 */
[----:B-1----:R-:W1:Y:S03]  /*127e0*/  LDSM.16.MT88.4 R176, [R252+0xb800] ;  /* 0x00b80000fcb0783b */ /* 0x002e660000004200 */
[----:B--2---:R-:W-:Y:S03]  /*127f0*/  F2FP.BF16.PACK_AB R153, R80, R119 ;  /* 0x000000775099723e */ /* 0x004fe600000010ff */
[----:B------:R-:W-:Y:S01]  /*12800*/  MUFU.EX2 R83, R154 ;  /* 0x0000009a00537308 */ /* 0x000fe20000000800 */
[C---:B------:R-:W-:Y:S01]  /*12810*/  HMMA.16816.F32.BF16 R24, R76.reuse, R88, R24 ;  /* 0x000000584c18723c */ /* 0x040fe20000041818 */
[----:B----4-:R-:W2:Y:S07]  /*12820*/  LDSM.16.MT88.4 R184, [R250+0xb800] ;  /* 0x00b80000fab8783b */ /* 0x010eae0000004200 */
[-C--:B------:R-:W-:Y:S01]  /*12830*/  HMMA.16816.F32.BF16 R28, R76, R90.reuse, R28 ;  /* 0x0000005a4c1c723c */ /* 0x080fe2000004181c */
[----:B------:R-:W4:Y:S03]  /*12840*/  MUFU.EX2 R89, R150 ;  /* 0x0000009600597308 */ /* 0x000f260000000800 */
[----:B-----5:R-:W-:Y:S04]  /*12850*/  F2FP.BF16.PACK_AB R155, R82, R81 ;  /* 0x00000051529b723e */ /* 0x020fe800000010ff */
[C---:B------:R-:W-:Y:S03]  /*12860*/  HMMA.16816.F32.BF16 R32, R72.reuse, R90, R32 ;  /* 0x0000005a4820723c */ /* 0x040fe60000041820 */
[----:B------:R-:W5:Y:S05]  /*12870*/  MUFU.EX2 R88, R152 ;  /* 0x0000009800587308 */ /* 0x000f6a0000000800 */
[-C--:B------:R-:W-:Y:S08]  /*12880*/  HMMA.16816.F32.BF16 R36, R72, R92.reuse, R36 ;  /* 0x0000005c4824723c */ /* 0x080ff00000041824 */
[C---:B------:R-:W-:Y:S04]  /*12890*/  HMMA.16816.F32.BF16 R40, R76.reuse, R92, R40 ;  /* 0x0000005c4c28723c */ /* 0x040fe80000041828 */
[----:B----4-:R-:W-:Y:S04]  /*128a0*/  F2FP.BF16.PACK_AB R154, R100, R89 ;  /* 0x00000059649a723e */ /* 0x010fe800000010ff */
[-C--:B------:R-:W-:Y:S04]  /*128b0*/  HMMA.16816.F32.BF16 R44, R76, R94.reuse, R44 ;  /* 0x0000005e4c2c723c */ /* 0x080fe8000004182c */
[----:B-----5:R-:W-:Y:S04]  /*128c0*/  F2FP.BF16.PACK_AB R152, R88, R83 ;  /* 0x000000535898723e */ /* 0x020fe800000010ff */
[C---:B------:R-:W-:Y:S08]  /*128d0*/  HMMA.16816.F32.BF16 R48, R72.reuse, R94, R48 ;  /* 0x0000005e4830723c */ /* 0x040ff00000041830 */
[-C--:B---3--:R-:W-:Y:S08]  /*128e0*/  HMMA.16816.F32.BF16 R52, R72, R84.reuse, R52 ;  /* 0x000000544834723c */ /* 0x088ff00000041834 */
[C---:B------:R-:W-:Y:S08]  /*128f0*/  HMMA.16816.F32.BF16 R56, R76.reuse, R84, R56 ;  /* 0x000000544c38723c */ /* 0x040ff00000041838 */
[-C--:B------:R-:W-:Y:S07]  /*12900*/  HMMA.16816.F32.BF16 R60, R76, R86.reuse, R60 ;  /* 0x000000564c3c723c */ /* 0x080fee000004183c */
[----:B------:R-:W-:Y:S01]  /*12910*/  FADD.FTZ R77, R135, R136 ;  /* 0x00000088874d7221 */ /* 0x000fe20000010000 */
[----:B------:R-:W-:Y:S04]  /*12920*/  HMMA.16816.F32.BF16 R64, R72, R86, R64 ;  /* 0x000000564840723c */ /* 0x000fe80000041840 */
[----:B------:R-:W-:Y:S03]  /*12930*/  FADD.FTZ R77, R116, R77 ;  /* 0x0000004d744d7221 */ /* 0x000fe60000010000 */
[----:B------:R-:W-:Y:S01]  /*12940*/  FADD.FTZ R73, R133, R134 ;  /* 0x0000008685497221 */ /* 0x000fe20000010000 */
[-C--:B-1----:R-:W-:Y:S01]  /*12950*/  HMMA.16816.F32.BF16 R160, R188, R176.reuse, R4 ;  /* 0x000000b0bca0723c */ /* 0x082fe20000041804 */
[----:B------:R-:W1:Y:S04]  /*12960*/  LDSM.16.MT88.4 R4, [R248+0xb800] ;  /* 0x00b80000f804783b */ /* 0x000e680000004200 */
[----:B------:R-:W-:Y:S02]  /*12970*/  FADD.FTZ R75, R132, R137 ;  /* 0x00000089844b7221 */ /* 0x000fe40000010000 */
[----:B------:R-:W-:Y:S01]  /*12980*/  FADD.FTZ R73, R118, R73 ;  /* 0x0000004976497221 */ /* 0x000fe20000010000 */
[C---:B------:R-:W-:Y:S04]  /*12990*/  HMMA.16816.F32.BF16 R140, R152.reuse, R176, R8 ;  /* 0x000000b0988c723c */ /* 0x040fe80000041808 */
[----:B------:R-:W-:Y:S03]  /*129a0*/  FADD.FTZ R208, R208, R75 ;  /* 0x0000004bd0d07221 */ /* 0x000fe60000010000 */
[----:B------:R-:W-:Y:S01]  /*129b0*/  FADD.FTZ R8, R174, R77 ;  /* 0x0000004dae087221 */ /* 0x000fe20000010000 */
[-C--:B------:R-:W-:Y:S04]  /*129c0*/  HMMA.16816.F32.BF16 R132, R152, R178.reuse, R12 ;  /* 0x000000b29884723c */ /* 0x080fe8000004180c */
[----:B------:R-:W-:Y:S02]  /*129d0*/  FADD.FTZ R199, R199, R208 ;  /* 0x000000d0c7c77221 */ /* 0x000fe40000010000 */
[----:B------:R-:W-:Y:S02]  /*129e0*/  FADD.FTZ R10, R172, R73 ;  /* 0x00000049ac0a7221 */ /* 0x000fe40000010000 */
[----:B------:R-:W-:Y:S01]  /*129f0*/  FADD.FTZ R206, R206, R199 ;  /* 0x000000c7cece7221 */ /* 0x000fe20000010000 */
[C---:B------:R-:W-:Y:S04]  /*12a00*/  HMMA.16816.F32.BF16 R176, R188.reuse, R178, R16 ;  /* 0x000000b2bcb0723c */ /* 0x040fe80000041810 */
[----:B------:R-:W-:Y:S01]  /*12a10*/  FADD.FTZ R9, R173, R122 ;  /* 0x0000007aad097221 */ /* 0x000fe20000010000 */
[----:B------:R-:W-:Y:S01]  /*12a20*/  MOV R199, R0 ;  /* 0x0000000000c77202 */ /* 0x000fe20000000f00 */
[----:B------:R-:W-:Y:S02]  /*12a30*/  FADD.FTZ R181, R181, R206 ;  /* 0x000000ceb5b57221 */ /* 0x000fe40000010000 */
[----:B------:R-:W-:Y:S01]  /*12a40*/  FADD.FTZ R197, R197, R8 ;  /* 0x00000008c5c57221 */ /* 0x000fe20000010000 */
[-C--:B--2---:R-:W-:Y:S03]  /*12a50*/  HMMA.16816.F32.BF16 R168, R188, R184.reuse, R20 ;  /* 0x000000b8bca8723c */ /* 0x084fe60000041814 */
[----:B------:R-:W-:Y:S02]  /*12a60*/  FADD.FTZ R180, R180, R181 ;  /* 0x000000b5b4b47221 */ /* 0x000fe40000010000 */
[----:B------:R-:W-:Y:S02]  /*12a70*/  FADD.FTZ R183, R183, R10 ;  /* 0x0000000ab7b77221 */ /* 0x000fe40000010000 */
[----:B------:R-:W-:Y:S01]  /*12a80*/  FADD.FTZ R131, R131, R180 ;  /* 0x000000b483837221 */ /* 0x000fe20000010000 */
[C---:B------:R-:W-:Y:S04]  /*12a90*/  HMMA.16816.F32.BF16 R148, R152.reuse, R184, R24 ;  /* 0x000000b89894723c */ /* 0x040fe80000041818 */
[----:B------:R-:W-:Y:S02]  /*12aa0*/  FADD.FTZ R130, R130, R131 ;  /* 0x0000008382827221 */ /* 0x000fe40000010000 */
[----:B------:R-:W-:Y:S01]  /*12ab0*/  FADD.FTZ R204, R204, R197 ;  /* 0x000000c5cccc7221 */ /* 0x000fe20000010000 */
[----:B------:R-:W-:Y:S01]  /*12ac0*/  MOV R197, R2 ;  /* 0x0000000200c57202 */ /* 0x000fe20000000f00 */
        /* <DEDUP_REMOVED lines=40> */
[----:B------:R-:W-:Y:S01]  /*12d50*/  FADD.FTZ R4, R196, R71 ;  /* 0x00000047c4047221 */ /* 0x000fe20000010000 */
[----:B------:R-:W-:Y:S01]  /*12d60*/  MOV R196, R3 ;  /* 0x0000000300c47202 */ /* 0x000fe20000000f00 */
[----:B------:R-:W-:Y:S03]  /*12d70*/  FADD.FTZ R99, R99, R222 ;  /* 0x000000de63637221 */ /* 0x000fe60000010000 */
[----:B------:R1:W-:Y:S01]  /*12d80*/  STL [R1+0x70], R4 ;  /* 0x0000700401007387 */ /* 0x0003e20000100800 */
        /* <DEDUP_REMOVED lines=24> */
.L_x_437:
[----:B------:R-:W3:Y:S01]  /*12f10*/  LDL.LU R8, [R1+0x70] ;  /* 0x0000700001087983 */ /* 0x000ee20000300800 */
[----:B------:R-:W-:-:S02]  /*12f20*/  MOV R14, 0x3f800000 ;  /* 0x3f800000000e7802 */ /* 0x000fc40000000f00 */
[----:B------:R-:W-:Y:S01]  /*12f30*/  MOV R13, 0x3f800000 ;  /* 0x3f800000000d7802 */ /* 0x000fe20000000f00 */
[----:B--2---:R-:W2:Y:S01]  /*12f40*/  LDL.LU R4, [R1+0x78] ;  /* 0x0000780001047983 */ /* 0x004ea20000300800 */
[----:B------:R-:W1:Y:S01]  /*12f50*/  S2UR UR6, SR_CTAID.Y ;  /* 0x00000000000679c3 */ /* 0x000e620000002600 */
[----:B------:R-:W-:Y:S02]  /*12f60*/  UISETP.NE.AND UP0, UPT, UR10, -0x1, UPT ;  /* 0xffffffff0a00788c */ /* 0x000fe4000bf05270 */
[----:B------:R-:W4:Y:S01]  /*12f70*/  LDL.LU R12, [R1+0x6c] ;  /* 0x00006c00010c7983 */ /* 0x000f220000300800 */
[----:B------:R-:W-:-:S03]  /*12f80*/  ULDC.64 UR4, c[0x0][0x1e8] ;  /* 0x00007a0000047ab9 */ /* 0x000fc60000000a00 */
[----:B------:R-:W5:Y:S04]  /*12f90*/  LDL.LU R11, [R1+0x74] ;  /* 0x00007400010b7983 */ /* 0x000f680000300800 */
[----:B------:R-:W4:Y:S01]  /*12fa0*/  LDL.LU R5, [R1+0x1c] ;  /* 0x00001c0001057983 */ /* 0x000f220000300800 */
[----:B------:R-:W-:Y:S01]  /*12fb0*/  @UP0 UIMAD.WIDE.U32 UR16, UR10, UR4, URZ ;  /* 0x000000040a1002a5 */ /* 0x000fe2000f8e003f */
[----:B------:R-:W1:Y:S01]  /*12fc0*/  S2UR UR9, SR_CTAID.X ;  /* 0x00000000000979c3 */ /* 0x000e620000002500 */
[----:B------:R-:W-:Y:S01]  /*12fd0*/  ULDC UR8, c[0x0][0x214] ;  /* 0x0000850000087ab9 */ /* 0x000fe20000000800 */
[----:B------:R-:W-:Y:S01]  /*12fe0*/  BSSY B0, `(.L_x_441) ;  /* 0x0000124000007945 */ /* 0x000fe20003800000 */
[----:B------:R-:W-:Y:S02]  /*12ff0*/  @UP0 UIMAD UR7, UR10, UR5, UR17 ;  /* 0x000000050a0702a4 */ /* 0x000fe4000f8e0211 */
[----:B------:R-:W-:-:S02]  /*13000*/  UMOV UR26, URZ ;  /* 0x0000003f001a7c82 */ /* 0x000fc40008000000 */
[----:B------:R-:W-:Y:S01]  /*13010*/  ULDC.64 UR4, c[0x0][0x1e0] ;  /* 0x0000780000047ab9 */ /* 0x000fe20000000a00 */
[----:B------:R-:W1:Y:S01]  /*13020*/  S2UR UR12, SR_CTAID.Z ;  /* 0x00000000000c79c3 */ /* 0x000e620000002700 */
[----:B------:R-:W-:Y:S02]  /*13030*/  UMOV UR27, URZ ;  /* 0x0000003f001b7c82 */ /* 0x000fe40008000000 */
[----:B-1----:R-:W-:Y:S02]  /*13040*/  @!UP0 USHF.R.S32.HI UR13, URZ, 0x1f, UR6 ;  /* 0x0000001f3f0d8899 */ /* 0x002fe40008011406 */
[----:B------:R-:W-:Y:S02]  /*13050*/  @!UP0 UIMAD.WIDE.U32 UR24, UR6, UR4, URZ ;  /* 0x00000004061882a5 */ /* 0x000fe4000f8e003f */
[----:B------:R-:W-:-:S03]  /*13060*/  @!UP0 UIMAD UR13, UR13, UR4, URZ ;  /* 0x000000040d0d82a4 */ /* 0x000fc6000f8e023f */
        /* <DEDUP_REMOVED lines=30> */
[----:B---3--:R-:W1:Y:S04]  /*13250*/  SHFL.BFLY PT, R7, R8, 0x2, 0x1f ;  /* 0x0c401f0008077f89 */ /* 0x008e6800000e0000 */
[----:B--2---:R-:W2:Y:S04]  /*13260*/  SHFL.BFLY PT, R6, R4, 0x2, 0x1f ;  /* 0x0c401f0004067f89 */ /* 0x004ea800000e0000 */
[----:B-----5:R-:W3:Y:S01]  /*13270*/  SHFL.BFLY PT, R16, R11, 0x2, 0x1f ;  /* 0x0c401f000b107f89 */ /* 0x020ee200000e0000 */
[----:B----4-:R-:W-:Y:S01]  /*13280*/  MOV R44, R5 ;  /* 0x00000005002c7202 */ /* 0x010fe20000000f00 */
[----:B-1----:R-:W-:-:S02]  /*13290*/  FADD.FTZ R7, R7, R8 ;  /* 0x0000000807077221 */ /* 0x002fc40000010000 */
[----:B------:R-:W1:Y:S01]  /*132a0*/  SHFL.BFLY PT, R8, R12, 0x2, 0x1f ;  /* 0x0c401f000c087f89 */ /* 0x000e6200000e0000 */
[----:B--2---:R-:W-:-:S03]  /*132b0*/  FADD.FTZ R6, R6, R4 ;  /* 0x0000000406067221 */ /* 0x004fc60000010000 */
[----:B------:R-:W2:Y:S04]  /*132c0*/  SHFL.BFLY PT, R10, R7, 0x1, 0x1f ;  /* 0x0c201f00070a7f89 */ /* 0x000ea800000e0000 */
[----:B------:R-:W4:Y:S01]  /*132d0*/  S2R R4, SR_TID.X ;  /* 0x0000000000047919 */ /* 0x000f220000002100 */
[----:B---3--:R-:W-:-:S03]  /*132e0*/  FADD.FTZ R16, R16, R11 ;  /* 0x0000000b10107221 */ /* 0x008fc60000010000 */
[----:B------:R-:W3:Y:S04]  /*132f0*/  SHFL.BFLY PT, R9, R6, 0x1, 0x1f ;  /* 0x0c201f0006097f89 */ /* 0x000ee800000e0000 */
[----:B------:R-:W5:Y:S01]  /*13300*/  SHFL.BFLY PT, R15, R16, 0x1, 0x1f ;  /* 0x0c201f00100f7f89 */ /* 0x000f6200000e0000 */
[----:B-1----:R-:W-:Y:S02]  /*13310*/  FADD.FTZ R8, R8, R12 ;  /* 0x0000000c08087221 */ /* 0x002fe40000010000 */
[----:B--2---:R-:W-:-:S03]  /*13320*/  FADD.FTZ R10, R7, R10 ;  /* 0x0000000a070a7221 */ /* 0x004fc60000010000 */
[----:B------:R-:W1:Y:S01]  /*13330*/  SHFL.BFLY PT, R5, R8, 0x1, 0x1f ;  /* 0x0c201f0008057f89 */ /* 0x000e6200000e0000 */
[----:B----4-:R-:W-:Y:S02]  /*13340*/  SHF.R.S32.HI R7, RZ, 0x1f, R4 ;  /* 0x0000001fff077819 */ /* 0x010fe40000011404 */
[----:B------:R-:W-:Y:S02]  /*13350*/  FSETP.NE.FTZ.AND P5, PT, R10, RZ, PT ;  /* 0x000000ff0a00720b */ /* 0x000fe40003fb5000 */
[CC--:B------:R-:W-:Y:S01]  /*13360*/  LEA.HI R11, R7.reuse, R4.reuse, RZ, 0x2 ;  /* 0x00000004070b7211 */ /* 0x0c0fe200078f10ff */
[----:B---3--:R-:W-:Y:S01]  /*13370*/  FADD.FTZ R9, R6, R9 ;  /* 0x0000000906097221 */ /* 0x008fe20000010000 */
[----:B------:R-:W-:Y:S02]  /*13380*/  LEA.HI R6, R7, R4, RZ, 0x5 ;  /* 0x0000000407067211 */ /* 0x000fe400078f28ff */
[----:B------:R-:W-:Y:S01]  /*13390*/  LOP3.LUT R17, R11, 0x3ffffffc, RZ, 0xc0, !PT ;  /* 0x3ffffffc0b117812 */ /* 0x000fe200078ec0ff */
[----:B-----5:R-:W-:Y:S01]  /*133a0*/  FADD.FTZ R15, R16, R15 ;  /* 0x0000000f100f7221 */ /* 0x020fe20000010000 */
[----:B------:R-:W-:-:S02]  /*133b0*/  FSETP.NE.FTZ.AND P4, PT, R9, RZ, PT ;  /* 0x000000ff0900720b */ /* 0x000fc40003f95000 */
[----:B------:R-:W-:Y:S02]  /*133c0*/  IADD3 R12, -R17, R4, RZ ;  /* 0x00000004110c7210 */ /* 0x000fe40007ffe1ff */
[----:B------:R-:W-:Y:S01]  /*133d0*/  FSETP.NE.FTZ.AND P0, PT, R15, RZ, PT ;  /* 0x000000ff0f00720b */ /* 0x000fe20003f15000 */
[----:B------:R-:W2:Y:S01]  /*133e0*/  @P5 MUFU.RCP R13, R10 ;  /* 0x0000000a000d5308 */ /* 0x000ea20000001000 */
[----:B------:R-:W-:Y:S01]  /*133f0*/  MOV R16, 0x3f800000 ;  /* 0x3f80000000107802 */ /* 0x000fe20000000f00 */
[----:B-1----:R-:W-:Y:S01]  /*13400*/  FADD.FTZ R8, R8, R5 ;  /* 0x0000000508087221 */ /* 0x002fe20000010000 */
[----:B------:R-:W-:-:S05]  /*13410*/  SHF.R.S32.HI R5, RZ, 0x5, R6 ;  /* 0x00000005ff057819 */ /* 0x000fca0000011406 */
[----:B------:R-:W1:Y:S01]  /*13420*/  @P4 MUFU.RCP R14, R9 ;  /* 0x00000009000e4308 */ /* 0x000e620000001000 */
[----:B------:R-:W-:Y:S02]  /*13430*/  FSETP.NE.FTZ.AND P3, PT, R8, RZ, PT ;  /* 0x000000ff0800720b */ /* 0x000fe40003f75000 */
[----:B------:R-:W-:Y:S02]  /*13440*/  LEA R5, R5, R12, 0x9 ;  /* 0x0000000c05057211 */ /* 0x000fe400078e48ff */
[----:B------:R-:W-:-:S03]  /*13450*/  MOV R12, 0x3f800000 ;  /* 0x3f800000000c7802 */ /* 0x000fc60000000f00 */
[----:B------:R-:W-:Y:S01]  /*13460*/  @P0 MUFU.RCP R16, R15 ;  /* 0x0000000f00100308 */ /* 0x000fe20000001000 */
[C---:B--2---:R-:W-:Y:S02]  /*13470*/  FMUL.FTZ R160, R13.reuse, R160 ;  /* 0x000000a00da07220 */ /* 0x044fe40000410000 */
[C---:B------:R-:W-:Y:S02]  /*13480*/  FMUL.FTZ R161, R13.reuse, R161 ;  /* 0x000000a10da17220 */ /* 0x040fe40000410000 */
[C---:B------:R-:W-:Y:S02]  /*13490*/  FMUL.FTZ R176, R13.reuse, R176 ;  /* 0x000000b00db07220 */ /* 0x040fe40000410000 */
[----:B------:R-:W-:Y:S01]  /*134a0*/  FMUL.FTZ R177, R13, R177 ;  /* 0x000000b10db17220 */ /* 0x000fe20000410000 */
[----:B------:R-:W2:Y:S01]  /*134b0*/  @P3 MUFU.RCP R12, R8 ;  /* 0x00000008000c3308 */ /* 0x000ea20000001000 */
[C---:B-1----:R-:W-:Y:S01]  /*134c0*/  FMUL.FTZ R162, R14.reuse, R162 ;  /* 0x000000a20ea27220 */ /* 0x042fe20000410000 */
[----:B------:R-:W-:Y:S01]  /*134d0*/  F2FP.BF16.PACK_AB R160, R161, R160 ;  /* 0x000000a0a1a0723e */ /* 0x000fe200000010ff */
        /* <DEDUP_REMOVED lines=10> */
[----:B------:R-:W-:Y:S01]  /*13580*/  FMUL.FTZ R187, R14, R187 ;  /* 0x000000bb0ebb7220 */ /* 0x000fe20000410000 */
[----:B------:R-:W-:Y:S01]  /*13590*/  F2FP.BF16.PACK_AB R170, R171, R170 ;  /* 0x000000aaabaa723e */ /* 0x000fe200000010ff */
[C---:B--2---:R-:W-:Y:S01]  /*135a0*/  FMUL.FTZ R140, R12.reuse, R140 ;  /* 0x0000008c0c8c7220 */ /* 0x044fe20000410000 */
        /* <DEDUP_REMOVED lines=14> */
[----:B------:R-:W1:Y:S01]  /*13690*/  @P0 MUFU.LG2 R15, R15 ;  /* 0x0000000f000f0308 */ /* 0x000e620000000c00 */
        /* <DEDUP_REMOVED lines=10> */
[--C-:B------:R-:W-:Y:S01]  /*13740*/  SHF.R.S32.HI R12, RZ, 0x2, R11.reuse ;  /* 0x00000002ff0c7819 */ /* 0x100fe2000001140b */
[C---:B------:R-:W-:Y:S01]  /*13750*/  FMUL.FTZ R174, R14.reuse, R174 ;  /* 0x000000ae0eae7220 */ /* 0x040fe20000410000 */
        /* <DEDUP_REMOVED lines=13> */
[----:B------:R-:W-:Y:S01]  /*13830*/  FMUL.FTZ R191, R14, R191 ;  /* 0x000000bf0ebf7220 */ /* 0x000fe20000410000 */
[----:B------:R-:W-:Y:S01]  /*13840*/  F2FP.BF16.PACK_AB R182, R183, R182 ;  /* 0x000000b6b7b6723e */ /* 0x000fe200000010ff */
[C---:B------:R-:W-:Y:S01]  /*13850*/  FMUL.FTZ R143, R16.reuse, R143 ;  /* 0x0000008f108f7220 */ /* 0x040fe20000410000 */
[C---:B------:R-:W-:Y:S01]  /*13860*/  SHF.L.U32 R12, R11.reuse, 0x6, RZ ;  /* 0x000000060b0c7819 */ /* 0x040fe200000006ff */
[C---:B------:R-:W-:Y:S01]  /*13870*/  FMUL.FTZ R142, R16.reuse, R142 ;  /* 0x0000008e108e7220 */ /* 0x040fe20000410000 */
[----:B------:R-:W-:Y:S01]  /*13880*/  LOP3.LUT R14, R11, 0x1, RZ, 0xc0, !PT ;  /* 0x000000010b0e7812 */ /* 0x000fe200078ec0ff */
[----:B------:R-:W-:Y:S01]  /*13890*/  FMUL.FTZ R135, R16, R135 ;  /* 0x0000008710877220 */ /* 0x000fe20000410000 */
[----:B------:R-:W-:Y:S01]  /*138a0*/  LOP3.LUT R12, R12, 0x1c0, RZ, 0xc0, !PT ;  /* 0x000001c00c0c7812 */ /* 0x000fe200078ec0ff */
[----:B------:R-:W-:Y:S01]  /*138b0*/  FMUL.FTZ R134, R16, R134 ;  /* 0x0000008610867220 */ /* 0x000fe20000410000 */
[----:B------:R-:W-:Y:S01]  /*138c0*/  ISETP.NE.U32.AND P1, PT, R14, 0x1, PT ;  /* 0x000000010e00780c */ /* 0x000fe20003f25070 */
[C---:B------:R-:W-:Y:S01]  /*138d0*/  FMUL.FTZ R168, R13.reuse, R168 ;  /* 0x000000a80da87220 */ /* 0x040fe20000410000 */
[----:B------:R-:W-:Y:S01]  /*138e0*/  MOV R14, 0xfffffff0 ;  /* 0xfffffff0000e7802 */ /* 0x000fe20000000f00 */
[C---:B------:R-:W-:Y:S01]  /*138f0*/  FMUL.FTZ R169, R13.reuse, R169 ;  /* 0x000000a90da97220 */ /* 0x040fe20000410000 */
[----:B------:R-:W-:Y:S01]  /*13900*/  LEA.HI R12, R12, R12, RZ, 0x1d ;  /* 0x0000000c0c0c7211 */ /* 0x000fe200078fe8ff */
[C---:B------:R-:W-:Y:S01]  /*13910*/  FMUL.FTZ R184, R13.reuse, R184 ;  /* 0x000000b80db87220 */ /* 0x040fe20000410000 */
[----:B------:R-:W-:Y:S01]  /*13920*/  SEL R14, R14, 0x10, !P1 ;  /* 0x000000100e0e7807 */ /* 0x000fe20004800000 */
[----:B------:R-:W-:Y:S01]  /*13930*/  FMUL.FTZ R185, R13, R185 ;  /* 0x000000b90db97220 */ /* 0x000fe20000410000 */
[----:B------:R-:W-:Y:S01]  /*13940*/  R2P PR, R11, 0x6 ;  /* 0x000000060b007804 */ /* 0x000fe20000000000 */
[C---:B------:R-:W-:Y:S01]  /*13950*/  FMUL.FTZ R151, R16.reuse, R151 ;  /* 0x0000009710977220 */ /* 0x040fe20000410000 */
[----:B------:R-:W-:Y:S01]  /*13960*/  LEA R5, R5, R12, 0x1 ;  /* 0x0000000c05057211 */ /* 0x000fe200078e08ff */
[C---:B------:R-:W-:Y:S01]  /*13970*/  FMUL.FTZ R150, R16.reuse, R150 ;  /* 0x0000009610967220 */ /* 0x040fe20000410000 */
[----:B------:R-:W-:Y:S01]  /*13980*/  MOV R12, 0x20 ;  /* 0x00000020000c7802 */ /* 0x000fe20000000f00 */
[C---:B------:R-:W-:Y:S01]  /*13990*/  FMUL.FTZ R139, R16.reuse, R139 ;  /* 0x0000008b108b7220 */ /* 0x040fe20000410000 */
[----:B------:R-:W-:Y:S01]  /*139a0*/  SHF.L.U32 R5, R5, 0x1, RZ ;  /* 0x0000000105057819 */ /* 0x000fe200000006ff */
[----:B------:R-:W-:Y:S01]  /*139b0*/  FMUL.FTZ R138, R16, R138 ;  /* 0x0000008a108a7220 */ /* 0x000fe20000410000 */
[----:B------:R-:W-:Y:S01]  /*139c0*/  SEL R12, R12, 0xffffffe0, !P1 ;  /* 0xffffffe00c0c7807 */ /* 0x000fe20004800000 */
        /* <DEDUP_REMOVED lines=9> */
[C---:B------:R-:W-:Y:S01]  /*13a60*/  IADD3 R17, R5.reuse, 0x40, RZ ;  /* 0x0000004005117810 */ /* 0x040fe20007ffe0ff */
[C---:B------:R-:W-:Y:S01]  /*13a70*/  FMUL.FTZ R158, R16.reuse, R158 ;  /* 0x0000009e109e7220 */ /* 0x040fe20000410000 */
[----:B------:R-:W-:Y:S01]  /*13a80*/  IADD3 R19, R5, R12, RZ ;  /* 0x0000000c05137210 */ /* 0x000fe20007ffe0ff */
[----:B------:R-:W-:Y:S01]  /*13a90*/  STS [R5], R160 ;  /* 0x000000a005007388 */ /* 0x000fe20000000800 */
[----:B------:R-:W-:Y:S01]  /*13aa0*/  F2FP.BF16.PACK_AB R184, R185, R184 ;  /* 0x000000b8b9b8723e */ /* 0x000fe200000010ff */
[C---:B------:R-:W-:Y:S01]  /*13ab0*/  FMUL.FTZ R147, R16.reuse, R147 ;  /* 0x0000009310937220 */ /* 0x040fe20000410000 */
[----:B------:R-:W-:Y:S01]  /*13ac0*/  @P2 IADD3 R17, R5, -0x40, RZ ;  /* 0xffffffc005112810 */ /* 0x000fe20007ffe0ff */
[----:B------:R-:W-:Y:S01]  /*13ad0*/  STS [R5+0x400], R162 ;  /* 0x000400a205007388 */ /* 0x000fe20000000800 */
[----:B------:R-:W-:Y:S01]  /*13ae0*/  IADD3 R21, R11, R12, RZ ;  /* 0x0000000c0b157210 */ /* 0x000fe20007ffe0ff */
[C---:B------:R-:W-:Y:S01]  /*13af0*/  FMUL.FTZ R146, R16.reuse, R146 ;  /* 0x0000009210927220 */ /* 0x040fe20000410000 */
[----:B------:R-:W-:Y:S01]  /*13b00*/  F2FP.BF16.PACK_AB R150, R151, R150 ;  /* 0x000000969796723e */ /* 0x000fe200000010ff */
        /* <DEDUP_REMOVED lines=17> */
[----:B------:R-:W-:Y:S01]  /*13c20*/  FMUL.FTZ R16, R16, R154 ;  /* 0x0000009a10107220 */ /* 0x000fe20000410000 */
[----:B------:R-:W-:Y:S01]  /*13c30*/  F2FP.BF16.PACK_AB R180, R181, R180 ;  /* 0x000000b4b5b4723e */ /* 0x000fe200000010ff */
[----:B-1----:R-:W-:Y:S01]  /*13c40*/  @P0 FMUL.FTZ R15, R15, 0.69314718246459960938 ;  /* 0x3f3172180f0f0820 */ /* 0x002fe20000410000 */
[----:B------:R1:W-:Y:S01]  /*13c50*/  STS [R11+0x2400], R134 ;  /* 0x002400860b007388 */ /* 0x0003e20000000800 */
[----:B------:R-:W-:-:S02]  /*13c60*/  F2FP.BF16.PACK_AB R13, R13, R188 ;  /* 0x000000bc0d0d723e */ /* 0x000fc400000010ff */
[----:B------:R-:W-:Y:S01]  /*13c70*/  F2FP.BF16.PACK_AB R190, R191, R190 ;  /* 0x000000bebfbe723e */ /* 0x000fe200000010ff */
[----:B------:R-:W-:Y:S01]  /*13c80*/  STS [R19], R168 ;  /* 0x000000a813007388 */ /* 0x000fe20000000800 */
[----:B------:R-:W-:Y:S02]  /*13c90*/  F2FP.BF16.PACK_AB R166, R167, R166 ;  /* 0x000000a6a7a6723e */ /* 0x000fe400000010ff */
[----:B------:R-:W-:Y:S01]  /*13ca0*/  F2FP.BF16.PACK_AB R152, R153, R152 ;  /* 0x000000989998723e */ /* 0x000fe200000010ff */
[----:B------:R-:W-:Y:S01]  /*13cb0*/  STS [R19+0x400], R170 ;  /* 0x000400aa13007388 */ /* 0x000fe20000000800 */
[----:B------:R-:W-:-:S03]  /*13cc0*/  F2FP.BF16.PACK_AB R16, R155, R16 ;  /* 0x000000109b10723e */ /* 0x000fc600000010ff */
[----:B------:R-:W-:Y:S04]  /*13cd0*/  STS [R21], R184 ;  /* 0x000000b815007388 */ /* 0x000fe80000000800 */
[----:B------:R-:W-:Y:S01]  /*13ce0*/  STS [R21+0x400], R186 ;  /* 0x000400ba15007388 */ /* 0x000fe20000000800 */
[----:B--2---:R-:W-:-:S03]  /*13cf0*/  IADD3 R5, R12, 0x400, R17 ;  /* 0x000004000c057810 */ /* 0x004fc60007ffe011 */
[----:B------:R-:W-:Y:S01]  /*13d00*/  STS [R19+0x2000], R148 ;  /* 0x0020009413007388 */ /* 0x000fe20000000800 */
[----:B------:R-:W-:-:S03]  /*13d10*/  IADD3 R5, R14, R5, RZ ;  /* 0x000000050e057210 */ /* 0x000fc60007ffe0ff */
[----:B------:R2:W-:Y:S01]  /*13d20*/  STS [R19+0x2400], R150 ;  /* 0x0024009613007388 */ /* 0x0005e20000000800 */
[----:B-1----:R-:W-:-:S03]  /*13d30*/  IADD3 R11, R14, R17, RZ ;  /* 0x000000110e0b7210 */ /* 0x002fc60007ffe0ff */
[----:B------:R-:W-:Y:S04]  /*13d40*/  STS [R21+0x2000], R136 ;  /* 0x0020008815007388 */ /* 0x000fe80000000800 */
[----:B------:R-:W-:Y:S04]  /*13d50*/  STS [R21+0x2400], R138 ;  /* 0x0024008a15007388 */ /* 0x000fe80000000800 */
[----:B------:R-:W-:Y:S04]  /*13d60*/  STS [R17], R172 ;  /* 0x000000ac11007388 */ /* 0x000fe80000000800 */
[----:B------:R-:W-:Y:S04]  /*13d70*/  STS [R17+0x400], R174 ;  /* 0x000400ae11007388 */ /* 0x000fe80000000800 */
[----:B------:R-:W-:Y:S04]  /*13d80*/  STS [R11], R192 ;  /* 0x000000c00b007388 */ /* 0x000fe80000000800 */
[----:B------:R-:W-:Y:S01]  /*13d90*/  STS [R11+0x400], R194 ;  /* 0x000400c20b007388 */ /* 0x000fe20000000800 */
[----:B--2---:R-:W-:-:S02]  /*13da0*/  IADD3 R19, R12, R17, RZ ;  /* 0x000000110c137210 */ /* 0x004fc40007ffe0ff */
[----:B------:R-:W-:Y:S01]  /*13db0*/  IADD3 R12, R12, R11, RZ ;  /* 0x0000000b0c0c7210 */ /* 0x000fe20007ffe0ff */
[----:B------:R-:W-:Y:S04]  /*13dc0*/  STS [R17+0x2000], R156 ;  /* 0x0020009c11007388 */ /* 0x000fe80000000800 */
[----:B------:R-:W-:Y:S04]  /*13dd0*/  STS [R17+0x2400], R158 ;  /* 0x0024009e11007388 */ /* 0x000fe80000000800 */
[----:B------:R-:W-:Y:S04]  /*13de0*/  STS [R11+0x2000], R144 ;  /* 0x002000900b007388 */ /* 0x000fe80000000800 */
[----:B------:R1:W-:Y:S04]  /*13df0*/  STS [R11+0x2400], R146 ;  /* 0x002400920b007388 */ /* 0x0003e80000000800 */
[----:B------:R-:W-:Y:S04]  /*13e00*/  STS [R19], R180 ;  /* 0x000000b413007388 */ /* 0x000fe80000000800 */
[----:B------:R-:W-:Y:S04]  /*13e10*/  STS [R19+0x400], R182 ;  /* 0x000400b613007388 */ /* 0x000fe80000000800 */
[----:B------:R2:W-:Y:S04]  /*13e20*/  STS [R12], R13 ;  /* 0x0000000d0c007388 */ /* 0x0005e80000000800 */
[----:B------:R-:W-:Y:S04]  /*13e30*/  STS [R5], R190 ;  /* 0x000000be05007388 */ /* 0x000fe80000000800 */
[----:B------:R-:W-:Y:S04]  /*13e40*/  STS [R19+0x2000], R164 ;  /* 0x002000a413007388 */ /* 0x000fe80000000800 */
[----:B------:R-:W-:Y:S01]  /*13e50*/  STS [R19+0x2400], R166 ;  /* 0x002400a613007388 */ /* 0x000fe20000000800 */
[----:B-1----:R-:W-:-:S03]  /*13e60*/  MOV R11, 0x7f800000 ;  /* 0x7f800000000b7802 */ /* 0x002fc60000000f00 */
[----:B------:R1:W-:Y:S04]  /*13e70*/  STS [R12+0x2000], R152 ;  /* 0x002000980c007388 */ /* 0x0003e80000000800 */
[----:B------:R3:W-:Y:S04]  /*13e80*/  STS [R5+0x2000], R16 ;  /* 0x0020001005007388 */ /* 0x0007e80000000800 */
[----:B------:R-:W-:Y:S01]  /*13e90*/  BAR.SYNC.DEFER_BLOCKING 0x0 ;  /* 0x0000000000007b1d */ /* 0x000fe20000010000 */
[----:B--2---:R-:W-:Y:S02]  /*13ea0*/  @P5 FMUL.FTZ R13, R10, 0.69314718246459960938 ;  /* 0x3f3172180a0d5820 */ /* 0x004fe40000410000 */
[----:B------:R-:W-:-:S02]  /*13eb0*/  @P4 FMUL.FTZ R10, R9, 0.69314718246459960938 ;  /* 0x3f317218090a4820 */ /* 0x000fc40000410000 */
[----:B------:R-:W-:Y:S02]  /*13ec0*/  @P3 FMUL.FTZ R9, R8, 0.69314718246459960938 ;  /* 0x3f31721808093820 */ /* 0x000fe40000410000 */
[----:B------:R-:W-:Y:S01]  /*13ed0*/  @P5 FFMA.FTZ R11, R68, c[0x0][0x238], R13 ;  /* 0x00008e00440b5a23 */ /* 0x000fe2000001000d */
[----:B-1----:R-:W-:Y:S01]  /*13ee0*/  MOV R12, 0x7f800000 ;  /* 0x7f800000000c7802 */ /* 0x002fe20000000f00 */
[----:B------:R-:W-:Y:S01]  /*13ef0*/  @P4 FFMA.FTZ R12, R3, c[0x0][0x238], R10 ;  /* 0x00008e00030c4a23 */ /* 0x000fe2000001000a */
[----:B---3--:R-:W-:Y:S02]  /*13f00*/  LOP3.LUT R5, R6, 0xffffffe0, RZ, 0xc0, !PT ;  /* 0xffffffe006057812 */ /* 0x008fe400078ec0ff */
[----:B------:R-:W-:Y:S01]  /*13f10*/  MOV R6, 0x7f800000 ;  /* 0x7f80000000067802 */ /* 0x000fe20000000f00 */
[----:B------:R1:W2:Y:S01]  /*13f20*/  LDS.128 R40, [R44] ;  /* 0x000000002c287984 */ /* 0x0002a20000000c00 */
[----:B------:R-:W-:Y:S01]  /*13f30*/  IADD3 R5, -R5, R4, RZ ;  /* 0x0000000405057210 */ /* 0x000fe20007ffe1ff */
[----:B------:R-:W-:-:S02]  /*13f40*/  @P0 FFMA.FTZ R6, R0, c[0x0][0x238], R15 ;  /* 0x00008e0000060a23 */ /* 0x000fc4000001000f */
[----:B------:R1:W3:Y:S01]  /*13f50*/  LDS.128 R36, [R44+0x800] ;  /* 0x000800002c247984 */ /* 0x0002e20000000c00 */
[----:B------:R-:W-:Y:S02]  /*13f60*/  LOP3.LUT P1, RZ, R5, 0x3, RZ, 0xc0, !PT ;  /* 0x0000000305ff7812 */ /* 0x000fe4000782c0ff */
[----:B------:R-:W-:Y:S01]  /*13f70*/  MOV R5, 0x7f800000 ;  /* 0x7f80000000057802 */ /* 0x000fe20000000f00 */
[----:B------:R1:W4:Y:S01]  /*13f80*/  LDS.128 R32, [R44+0x1000] ;  /* 0x001000002c207984 */ /* 0x0003220000000c00 */
[----:B------:R-:W-:-:S03]  /*13f90*/  @P3 FFMA.FTZ R5, R2, c[0x0][0x238], R9 ;  /* 0x00008e0002053a23 */ /* 0x000fc60000010009 */
[----:B------:R1:W1:Y:S04]  /*13fa0*/  LDS.128 R28, [R44+0x1800] ;  /* 0x001800002c1c7984 */ /* 0x0002680000000c00 */
[----:B------:R1:W1:Y:S04]  /*13fb0*/  LDS.128 R24, [R44+0x2000] ;  /* 0x002000002c187984 */ /* 0x0002680000000c00 */
[----:B------:R1:W1:Y:S04]  /*13fc0*/  LDS.128 R20, [R44+0x2800] ;  /* 0x002800002c147984 */ /* 0x0002680000000c00 */
        /* <DEDUP_REMOVED lines=20> */
[C---:B------:R-:W-:Y:S02]  /*14110*/  @!P5 IADD3 R3, P0, R2.reuse, UR4, RZ ;  /* 0x000000040203dc10 */ /* 0x040fe4000ff1e0ff */
[----:B------:R-:W-:Y:S02]  /*14120*/  @!P6 LEA.HI.X R15, R13, c[0x0][0x204], R0, 0x2, P1 ;  /* 0x000081000d0fea11 */ /* 0x000fe400008f1400 */
[----:B------:R-:W-:Y:S02]  /*14130*/  @!P5 LEA.HI.X.SX32 R0, R2, UR5, 0x1, P0 ;  /* 0x000000050200dc11 */ /* 0x000fe400080f0eff */
[----:B------:R-:W-:Y:S01]  /*14140*/  @!P5 LEA R48, P2, R3, c[0x0][0x200], 0x2 ;  /* 0x000080000330da11 */ /* 0x000fe200078410ff */
[----:B------:R4:W-:Y:S01]  /*14150*/  @!P6 STG.E [R14.64], R11 ;  /* 0x0000000b0e00e986 */ /* 0x0009e2000c101912 */
[----:B------:R-:W-:-:S02]  /*14160*/  @!P4 IADD3 R2, P1, R10, UR4, RZ ;  /* 0x000000040a02cc10 */ /* 0x000fc4000ff3e0ff */
[----:B------:R-:W-:Y:S02]  /*14170*/  @!P3 IADD3 R8, P0, R9, UR4, RZ ;  /* 0x000000040908bc10 */ /* 0x000fe4000ff1e0ff */
        /* <DEDUP_REMOVED lines=10> */
.L_x_442:
[----:B------:R-:W-:Y:S05]  /*14220*/  BSYNC B0 ;  /* 0x0000000000007941 */ /* 0x000fea0003800000 */
.L_x_441:
[----:B------:R-:W5:Y:S01]  /*14230*/  LDL.LU.64 R8, [R1+0x40] ;  /* 0x0000400001087983 */ /* 0x000f620000300a00 */
[----:B------:R-:W-:Y:S01]  /*14240*/  LEA.HI R4, R7, R4, RZ, 0x3 ;  /* 0x0000000407047211 */ /* 0x000fe200078f18ff */
[----:B------:R-:W-:Y:S01]  /*14250*/  UIMAD UR9, UR9, -0x80, UR14 ;  /* 0xffffff80090978a4 */ /* 0x000fe2000f8e020e */
[----:B------:R-:W-:Y:S01]  /*14260*/  BSSY B0, `(.L_x_443) ;  /* 0x0000021000007945 */ /* 0x000fe20003800000 */
[----:B----4-:R-:W4:Y:S01]  /*14270*/  S2R R5, SR_TID.X ;  /* 0x0000000000057919 */ /* 0x010f220000002100 */
[----:B------:R-:W-:Y:S02]  /*14280*/  USHF.R.S32.HI UR6, URZ, 0x1f, UR12 ;  /* 0x0000001f3f067899 */ /* 0x000fe4000801140c */
[----:B------:R-:W-:-:S02]  /*14290*/  ULDC.64 UR4, c[0x0][0x1f0] ;  /* 0x00007c0000047ab9 */ /* 0x000fc40000000a00 */
[----:B------:R-:W-:-:S04]  /*142a0*/  UIMAD UR4, UR6, UR4, URZ ;  /* 0x00000004060472a4 */ /* 0x000fc8000f8e023f */
[----:B------:R-:W-:Y:S01]  /*142b0*/  UIMAD UR4, UR12, UR5, UR4 ;  /* 0x000000050c0472a4 */ /* 0x000fe2000f8e0204 */
[----:B----4-:R-:W-:-:S04]  /*142c0*/  SHF.R.S32.HI R0, RZ, 0x1f, R5 ;  /* 0x0000001fff007819 */ /* 0x010fc80000011405 */
[----:B------:R-:W-:Y:S02]  /*142d0*/  LEA.HI R3, R0, R5, RZ, 0x3 ;  /* 0x0000000500037211 */ /* 0x000fe400078f18ff */
[----:B------:R-:W4:Y:S02]  /*142e0*/  S2R R0, SR_CTAID.Z ;  /* 0x0000000000007919 */ /* 0x000f240000002700 */
[----:B------:R-:W-:Y:S02]  /*142f0*/  LOP3.LUT R2, R3, 0xfffffff8, RZ, 0xc0, !PT ;  /* 0xfffffff803027812 */ /* 0x000fe400078ec0ff */
[----:B------:R-:W-:-:S03]  /*14300*/  SHF.R.S32.HI R6, RZ, 0x3, R3 ;  /* 0x00000003ff067819 */ /* 0x000fc60000011403 */
[----:B------:R-:W-:Y:S01]  /*14310*/  IMAD.IADD R2, R5, 0x1, -R2 ;  /* 0x0000000105027824 */ /* 0x000fe200078e0a02 */
[----:B------:R-:W-:Y:S02]  /*14320*/  SHF.R.S32.HI R5, RZ, 0x3, R4 ;  /* 0x00000003ff057819 */ /* 0x000fe40000011404 */
[----:B------:R-:W-:Y:S01]  /*14330*/  SHF.R.S32.HI R7, RZ, 0x1f, R6 ;  /* 0x0000001fff077819 */ /* 0x000fe20000011406 */
[----:B------:R-:W-:-:S05]  /*14340*/  IMAD.SHL.U32 R2, R2, 0x8, RZ ;  /* 0x0000000802027824 */ /* 0x000fca00078e00ff */
[----:B------:R-:W-:Y:S02]  /*14350*/  SHF.R.S32.HI R2, RZ, 0x1f, R2 ;  /* 0x0000001fff027819 */ /* 0x000fe40000011402 */
[C---:B-----5:R-:W-:Y:S02]  /*14360*/  ISETP.GE.AND P1, PT, R8.reuse, c[0x0][0x220], PT ;  /* 0x0000880008007a0c */ /* 0x060fe40003f26270 */
[----:B------:R-:W-:-:S04]  /*14370*/  IADD3 R8, P0, R8, UR16, RZ ;  /* 0x0000001008087c10 */ /* 0x000fc8000ff1e0ff */
[----:B------:R-:W-:Y:S01]  /*14380*/  IADD3.X R9, R2, UR7, RZ, P0, !PT ;  /* 0x0000000702097c10 */ /* 0x000fe200087fe4ff */
[----:B------:R-:W-:Y:S01]  /*14390*/  IMAD.U32 R2, RZ, RZ, UR11 ;  /* 0x0000000bff027e24 */ /* 0x000fe2000f8e00ff */
[----:B------:R-:W-:-:S03]  /*143a0*/  ISETP.GE.OR P0, PT, R5, UR9, P1 ;  /* 0x0000000905007c0c */ /* 0x000fc60008f06670 */
[----:B----4-:R-:W-:-:S04]  /*143b0*/  IMAD.WIDE.U32 R8, R0, c[0x0][0x1f0], R8 ;  /* 0x00007c0000087a25 */ /* 0x010fc800078e0008 */
[----:B------:R-:W-:Y:S01]  /*143c0*/  IMAD.WIDE R10, R2, 0x80, R6 ;  /* 0x00000080020a7825 */ /* 0x000fe200078e0206 */
[----:B------:R-:W-:-:S05]  /*143d0*/  IADD3 R13, R9, UR4, RZ ;  /* 0x00000004090d7c10 */ /* 0x000fca000fffe0ff */
        /* <DEDUP_REMOVED lines=8> */
[----:B--2---:R2:W-:Y:S02]  /*14460*/  STG.E.128 [R14.64], R40 ;  /* 0x000000280e007986 */ /* 0x0045e4000c101d12 */
.L_x_444:
[----:B------:R-:W-:Y:S05]  /*14470*/  BSYNC B0 ;  /* 0x0000000000007941 */ /* 0x000fea0003800000 */
.L_x_443:
[----:B------:R-:W-:Y:S01]  /*14480*/  LEA.HI.SX32 R4, R4, 0x10, 0x1d ;  /* 0x0000001004047811 */ /* 0x000fe200078feaff */
[----:B------:R-:W-:Y:S03]  /*14490*/  BSSY B0, `(.L_x_445) ;  /* 0x000000e000007945 */ /* 0x000fe60003800000 */
[----:B------:R-:W-:-:S13]  /*144a0*/  ISETP.GE.OR P0, PT, R4, UR9, P1 ;  /* 0x0000000904007c0c */ /* 0x000fda0008f06670 */
        /* <DEDUP_REMOVED lines=11> */
[----:B---3--:R3:W-:Y:S02]  /*14560*/  STG.E.128 [R2.64], R36 ;  /* 0x0000002402007986 */ /* 0x0087e4000c101d12 */
.L_x_446:
[----:B------:R-:W-:Y:S05]  /*14570*/  BSYNC B0 ;  /* 0x0000000000007941 */ /* 0x000fea0003800000 */
.L_x_445:
[----:B------:R-:W-:Y:S01]  /*14580*/  IADD3 R0, R6, 0x20, RZ ;  /* 0x0000002006007810 */ /* 0x000fe20007ffe0ff */
[----:B------:R-:W-:Y:S03]  /*14590*/  BSSY B0, `(.L_x_447) ;  /* 0x000000e000007945 */ /* 0x000fe60003800000 */
[----:B------:R-:W-:-:S13]  /*145a0*/  ISETP.GE.OR P0, PT, R0, UR22, P1 ;  /* 0x0000001600007c0c */ /* 0x000fda0008f06670 */
        /* <DEDUP_REMOVED lines=12> */
.L_x_448:
[----:B------:R-:W-:Y:S05]  /*14670*/  BSYNC B0 ;  /* 0x0000000000007941 */ /* 0x000fea0003800000 */
.L_x_447:
        /* <DEDUP_REMOVED lines=15> */
.L_x_450:
[----:B------:R-:W-:Y:S05]  /*14770*/  BSYNC B0 ;  /* 0x0000000000007941 */ /* 0x000fea0003800000 */
.L_x_449:
[----:B------:R-:W-:Y:S01]  /*14780*/  IADD3 R0, R6, 0x40, RZ ;  /* 0x0000004006007810 */ /* 0x000fe20007ffe0ff */
[----:B------:R-:W-:Y:S03]  /*14790*/  BSSY B0, `(.L_x_451) ;  /* 0x000000e000007945 */ /* 0x000fe60003800000 */
[----:B------:R-:W-:-:S13]  /*147a0*/  ISETP.GE.OR P0, PT, R0, UR22, P1 ;  /* 0x0000001600007c0c */ /* 0x000fda0008f06670 */
[----:B------:R-:W-:Y:S05]  /*147b0*/  @P0 BRA `(.L_x_452) ;  /* 0x000000b000000947 */ /* 0x000fea0003800000 */
[----:B-1-3--:R-:W-:Y:S01]  /*147c0*/  IADD3 R2, P0, R10, 0x40, RZ ;  /* 0x000000400a027810 */ /* 0x00afe20007f1e0ff */
        /* <DEDUP_REMOVED lines=10> */
.L_x_452:
[----:B------:R-:W-:Y:S05]  /*14870*/  BSYNC B0 ;  /* 0x0000000000007941 */ /* 0x000fea0003800000 */
.L_x_451:
        /* <DEDUP_REMOVED lines=15> */
.L_x_454:
[----:B------:R-:W-:Y:S05]  /*14970*/  BSYNC B0 ;  /* 0x0000000000007941 */ /* 0x000fea0003800000 */
.L_x_453:
        /* <DEDUP_REMOVED lines=15> */
.L_x_456:
[----:B------:R-:W-:Y:S05]  /*14a70*/  BSYNC B0 ;  /* 0x0000000000007941 */ /* 0x000fea0003800000 */
.L_x_455:
[----:B------:R-:W-:-:S04]  /*14a80*/  IADD3 R6, R6, 0x70, RZ ;  /* 0x0000007006067810 */ /* 0x000fc80007ffe0ff */
[----:B------:R-:W-:-:S13]  /*14a90*/  ISETP.GE.OR P1, PT, R6, UR22, P1 ;  /* 0x0000001606007c0c */ /* 0x000fda0008f26670 */
[----:B------:R-:W-:Y:S05]  /*14aa0*/  @P1 EXIT ;  /* 0x000000000000194d */ /* 0x000fea0003800000 */
[----:B------:R-:W-:Y:S01]  /*14ab0*/  IADD3 R0, P0, R10, 0x70, RZ ;  /* 0x000000700a007810 */ /* 0x000fe20007f1e0ff */
[----:B------:R-:W-:Y:S01]  /*14ac0*/  IMAD.MOV.U32 R4, RZ, RZ, R8 ;  /* 0x000000ffff047224 */ /* 0x000fe200078e0008 */
[----:B------:R-:W-:-:S03]  /*14ad0*/  MOV R5, R13 ;  /* 0x0000000d00057202 */ /* 0x000fc60000000f00 */
[----:B------:R-:W-:Y:S02]  /*14ae0*/  IMAD.X R10, RZ, RZ, R11, P0 ;  /* 0x000000ffff0a7224 */ /* 0x000fe400000e060b */
[----:B------:R-:W-:-:S04]  /*14af0*/  IMAD.WIDE.U32 R4, R0, c[0x0][0x1e8], R4 ;  /* 0x00007a0000047a25 */ /* 0x000fc800078e0004 */
[----:B-1-3--:R-:W-:Y:S01]  /*14b00*/  IMAD R3, R10, c[0x0][0x1e8], RZ ;  /* 0x00007a000a037a24 */ /* 0x00afe200078e02ff */
[----:B------:R-:W-:-:S03]  /*14b10*/  LEA R2, P0, R4, c[0x0][0x1d0], 0x1 ;  /* 0x0000740004027a11 */ /* 0x000fc600078008ff */
[----:B------:R-:W-:-:S05]  /*14b20*/  IMAD R3, R0, c[0x0][0x1ec], R3 ;  /* 0x00007b0000037a24 */ /* 0x000fca00078e0203 */
[----:B------:R-:W-:-:S04]  /*14b30*/  IADD3 R3, R5, R3, RZ ;  /* 0x0000000305037210 */ /* 0x000fc80007ffe0ff */
[----:B------:R-:W-:-:S05]  /*14b40*/  LEA.HI.X R3, R4, c[0x0][0x1d4], R3, 0x1, P0 ;  /* 0x0000750004037a11 */ /* 0x000fca00000f0c03 */
[----:B------:R-:W-:Y:S01]  /*14b50*/  STG.E.128 [R2.64], R44 ;  /* 0x0000002c02007986 */ /* 0x000fe2000c101d12 */
[----:B------:R-:W-:Y:S05]  /*14b60*/  EXIT ;  /* 0x000000000000794d */ /* 0x000fea0003800000 */
.L_x_383:
[----:B------:R-:W-:Y:S01]  /*14b70*/  UISETP.NE.AND UP4, UPT, UR10, -0x1, UPT ;  /* 0xffffffff0a00788c */ /* 0x000fe2000bf85270 */
[----:B------:R-:W-:Y:S01]  /*14b80*/  SHF.R.S32.HI R3, RZ, 0x1f, R4 ;  /* 0x0000001fff037819 */ /* 0x000fe20000011404 */
[----:B------:R-:W-:Y:S01]  /*14b90*/  ULDC.64 UR4, c[0x0][0x1e8] ;  /* 0x00007a0000047ab9 */ /* 0x000fe20000000a00 */
[----:B------:R-:W1:Y:S01]  /*14ba0*/  S2R R16, SR_CTAID.Z ;  /* 0x0000000000107919 */ /* 0x000e620000002700 */
[----:B------:R-:W-:Y:S01]  /*14bb0*/  USHF.R.S32.HI UR9, URZ, 0x1f, UR16 ;  /* 0x0000001f3f097899 */ /* 0x000fe20008011410 */
[----:B------:R-:W-:Y:S01]  /*14bc0*/  LEA.HI R14, R3, R4, RZ, 0x3 ;  /* 0x00000004030e7211 */ /* 0x000fe200078f18ff */
[----:B------:R-:W-:Y:S01]  /*14bd0*/  ULDC.64 UR6, c[0x0][0x1e0] ;  /* 0x0000780000067ab9 */ /* 0x000fe20000000a00 */
[----:B------:R-:W-:Y:S01]  /*14be0*/  IMAD.U32 R21, RZ, RZ, UR11 ;  /* 0x0000000bff157e24 */ /* 0x000fe2000f8e00ff */
[----:B------:R-:W-:Y:S01]  /*14bf0*/  ULDC.U8 UR13, c[0x0][0x328] ;  /* 0x0000ca00000d7ab9 */ /* 0x000fe20000000000 */
[----:B------:R-:W-:Y:S01]  /*14c00*/  LOP3.LUT R3, R14, 0xfffffff8, RZ, 0xc0, !PT ;  /* 0xfffffff80e037812 */ /* 0x000fe200078ec0ff */
[----:B------:R-:W-:Y:S01]  /*14c10*/  UISETP.NE.AND UP3, UPT, UR13, URZ, UPT ;  /* 0x0000003f0d00728c */ /* 0x000fe2000bf65270 */
        /* <DEDUP_REMOVED lines=9> */
[----:B------:R-:W-:-:S02]  /*14cb0*/  ULDC.64 UR4, c[0x0][0x1f0] ;  /* 0x00007c0000047ab9 */ /* 0x000fc40000000a00 */
[----:B------:R-:W-:Y:S01]  /*14cc0*/  UIMAD UR4, UR9, UR4, URZ ;  /* 0x00000004090472a4 */ /* 0x000fe2000f8e023f */
[----:B------:R-:W-:Y:S01]  /*14cd0*/  IMAD.WIDE R20, R21, 0x80, R14 ;  /* 0x0000008015147825 */ /* 0x000fe200078e020e */
[----:B------:R-:W-:Y:S01]  /*14ce0*/  @!UP4 UIMAD UR17, UR15, UR7, UR17 ;  /* 0x000000070f11c2a4 */ /* 0x000fe2000f8e0211 */
[----:B------:R-:W-:Y:S01]  /*14cf0*/  ISETP.GE.AND P1, PT, R0, c[0x0][0x220], PT ;  /* 0x0000880000007a0c */ /* 0x000fe20003f26270 */
[----:B------:R-:W-:Y:S02]  /*14d00*/  ULDC.U8 UR9, c[0x0][0x329] ;  /* 0x0000ca4000097ab9 */ /* 0x000fe40000000000 */
[----:B------:R-:W-:Y:S02]  /*14d10*/  UISETP.NE.AND UP1, UPT, UR9, URZ, UPT ;  /* 0x0000003f0900728c */ /* 0x000fe4000bf25270 */
[----:B------:R-:W-:Y:S02]  /*14d20*/  UISETP.NE.OR UP2, UPT, UR9, URZ, !UP3 ;  /* 0x0000003f0900728c */ /* 0x000fe4000df45670 */
[----:B------:R-:W-:-:S02]  /*14d30*/  @!UP4 UIMAD.WIDE.U32 UR22, UR15, UR6, URZ ;  /* 0x000000060f16c2a5 */ /* 0x000fc4000f8e003f */
[----:B------:R-:W-:Y:S02]  /*14d40*/  ULDC UR7, c[0x0][0x214] ;  /* 0x0000850000077ab9 */ /* 0x000fe40000000800 */
[----:B------:R-:W-:Y:S02]  /*14d50*/  ULDC UR6, c[0x0][0x234] ;  /* 0x00008d0000067ab9 */ /* 0x000fe40000000800 */
[----:B------:R-:W-:Y:S02]  /*14d60*/  UISETP.NE.OR UP0, UPT, UR10, -0x1, UP2 ;  /* 0xffffffff0a00788c */ /* 0x000fe40009705670 */
[----:B------:R-:W-:Y:S02]  /*14d70*/  @UP1 ULDC UR9, c[0x0][0x210] ;  /* 0x0000840000091ab9 */ /* 0x000fe40000000800 */
[----:B------:R-:W-:Y:S02]  /*14d80*/  @UP1 UIMAD UR9, UR9, UR7, URZ ;  /* 0x00000007090912a4 */ /* 0x000fe4000f8e023f */
[----:B------:R-:W-:-:S02]  /*14d90*/  @!UP1 USEL UR9, UR7, UR6, !UP3 ;  /* 0x0000000607099287 */ /* 0x000fc4000d800000 */
[----:B------:R-:W-:Y:S02]  /*14da0*/  UIMAD UR5, UR16, UR5, UR4 ;  /* 0x00000005100572a4 */ /* 0x000fe4000f8e0204 */
[----:B------:R-:W-:Y:S02]  /*14db0*/  @UP1 UMOV UR13, 0x1 ;  /* 0x00000001000d1882 */ /* 0x000fe40000000000 */
[----:B------:R-:W-:Y:S02]  /*14dc0*/  ULDC UR4, c[0x0][0x1c0] ;  /* 0x0000700000047ab9 */ /* 0x000fe40000000800 */
[----:B------:R-:W-:Y:S02]  /*14dd0*/  @!UP1 UIMAD UR13, UR9, UR4, URZ ;  /* 0x00000004090d92a4 */ /* 0x000fe4000f8e023f */
[----:B------:R-:W-:Y:S02]  /*14de0*/  @!UP4 UMOV UR20, UR22 ;  /* 0x000000160014cc82 */ /* 0x000fe40008000000 */
[----:B------:R-:W-:Y:S01]  /*14df0*/  @!UP4 UIADD3 UR8, UR23, UR17, URZ ;  /* 0x000000111708c290 */ /* 0x000fe2000fffe03f */
[----:B------:R-:W-:Y:S01]  /*14e00*/  IADD3 R2, P0, R0, UR20, RZ ;  /* 0x0000001400027c10 */ /* 0x000fe2000ff1e0ff */
[----:B------:R-:W-:-:S02]  /*14e10*/  UIADD3 UR14, -UR12, UR14, URZ ;  /* 0x0000000e0c0e7290 */ /* 0x000fc4000fffe13f */
[----:B------:R-:W-:Y:S02]  /*14e20*/  UIMAD UR13, UR15, UR13, URZ ;  /* 0x0000000d0f0d72a4 */ /* 0x000fe4000f8e023f */
[----:B------:R-:W-:Y:S01]  /*14e30*/  @!UP0 UIMAD UR10, UR15, UR7, URZ ;  /* 0x000000070f0a82a4 */ /* 0x000fe2000f8e023f */
[----:B------:R-:W-:Y:S01]  /*14e40*/  LEA.HI.X.SX32 R3, R0, UR8, 0x1, P0 ;  /* 0x0000000800037c11 */ /* 0x000fe200080f0eff */
[----:B------:R-:W-:Y:S01]  /*14e50*/  @UP1 ULDC UR21, c[0x0][0x210] ;  /* 0x0000840000151ab9 */ /* 0x000fe20000000800 */
[C---:B------:R-:W-:Y:S01]  /*14e60*/  ISETP.GE.OR P0, PT, R14.reuse, UR14, P1 ;  /* 0x0000000e0e007c0c */ /* 0x040fe20008f06670 */
[----:B------:R-:W-:Y:S01]  /*14e70*/  USEL UR13, UR13, URZ, UP2 ;  /* 0x0000003f0d0d7287 */ /* 0x000fe20009000000 */
[----:B------:R-:W-:Y:S01]  /*14e80*/  ISETP.GE.AND P2, PT, R14, UR14, PT ;  /* 0x0000000e0e007c0c */ /* 0x000fe2000bf46270 */
[----:B------:R-:W-:Y:S01]  /*14e90*/  @!UP1 UMOV UR21, 0x1 ;  /* 0x0000000100159882 */ /* 0x000fe20000000000 */
[----:B-1----:R-:W-:Y:S01]  /*14ea0*/  IMAD.WIDE.U32 R16, R16, c[0x0][0x1f0], R2 ;  /* 0x00007c0010107a25 */ /* 0x002fe200078e0002 */
[----:B------:R-:W-:Y:S01]  /*14eb0*/  UIMAD UR12, UR12, UR21, URZ ;  /* 0x000000150c0c72a4 */ /* 0x000fe2000f8e023f */
[----:B------:R-:W-:Y:S01]  /*14ec0*/  P2R R12, PR, RZ, 0x4 ;  /* 0x00000004ff0c7803 */ /* 0x000fe20000000000 */
[----:B------:R-:W-:-:S02]  /*14ed0*/  UIMAD UR13, UR16, UR9, UR13 ;  /* 0x00000009100d72a4 */ /* 0x000fc4000f8e020d */
[----:B------:R-:W-:Y:S01]  /*14ee0*/  UMOV UR24, URZ ;  /* 0x0000003f00187c82 */ /* 0x000fe20008000000 */
[----:B------:R-:W-:Y:S01]  /*14ef0*/  IADD3 R19, R17, UR5, RZ ;  /* 0x0000000511137c10 */ /* 0x000fe2000fffe0ff */
[----:B------:R-:W-:Y:S02]  /*14f00*/  @!UP2 UMOV UR24, UR10 ;  /* 0x0000000a0018ac82 */ /* 0x000fe40008000000 */
        /* <DEDUP_REMOVED lines=15> */
.L_x_458:
[----:B------:R-:W-:Y:S05]  /*15000*/  BSYNC B0 ;  /* 0x0000000000007941 */ /* 0x000fea0003800000 */
.L_x_457:
        /* <DEDUP_REMOVED lines=17> */
.L_x_460:
[----:B------:R-:W-:Y:S05]  /*15120*/  BSYNC B0 ;  /* 0x0000000000007941 */ /* 0x000fea0003800000 */
.L_x_459:
        /* <DEDUP_REMOVED lines=16> */
.L_x_462:
[----:B------:R-:W-:Y:S05]  /*15230*/  BSYNC B0 ;  /* 0x0000000000007941 */ /* 0x000fea0003800000 */
.L_x_461:
        /* <DEDUP_REMOVED lines=16> */
.L_x_464:
[----:B------:R-:W-:Y:S05]  /*15340*/  BSYNC B0 ;  /* 0x0000000000007941 */ /* 0x000fea0003800000 */
.L_x_463:
        /* <DEDUP_REMOVED lines=16> */
.L_x_466:
[----:B------:R-:W-:Y:S05]  /*15450*/  BSYNC B0 ;  /* 0x0000000000007941 */ /* 0x000fea0003800000 */
.L_x_465:
        /* <DEDUP_REMOVED lines=16> */
.L_x_468:
[----:B------:R-:W-:Y:S05]  /*15560*/  BSYNC B0 ;  /* 0x0000000000007941 */ /* 0x000fea0003800000 */
.L_x_467:
        /* <DEDUP_REMOVED lines=16> */
.L_x_470:
[----:B------:R-:W-:Y:S05]  /*15670*/  BSYNC B0 ;  /* 0x0000000000007941 */ /* 0x000fea0003800000 */
.L_x_469:
        /* <DEDUP_REMOVED lines=15> */
.L_x_472:
[----:B------:R-:W-:Y:S05]  /*15770*/  BSYNC B0 ;  /* 0x0000000000007941 */ /* 0x000fea0003800000 */
.L_x_471:
        /* <DEDUP_REMOVED lines=72> */
.L_x_473:
        /* <DEDUP_REMOVED lines=16> */
.L_x_2119:


//--------------------- .text._ZN5flash16flash_fwd_kernelI23Flash_fwd_kernel_traitsILi64ELi128ELi128ELi4ELb0ELb0EN7cutlass10bfloat16_tE19Flash_kernel_traitsILi64ELi128ELi128ELi4ES3_EELb0ELb0ELb1ELb0ELb0ELb1ELb0ELb0EEEvNS_16Flash_fwd_paramsE --------------------------
	.section	.text._ZN5flash16flash_fwd_kernelI23Flash_fwd_kernel_traitsILi64ELi128ELi128ELi4ELb0ELb0EN7cutlass10bfloat16_tE19Flash_kernel_traitsILi64ELi128ELi128ELi4ES3_EELb0ELb0ELb1ELb0ELb0ELb1ELb0ELb0EEEvNS_16Flash_fwd_paramsE,"ax",@progbits
	.sectioninfo	@"SHI_REGISTERS=255"
	.align	128
        .global         _ZN5flash16flash_fwd_kernelI23Flash_fwd_kernel_traitsILi64ELi128ELi128ELi4ELb0ELb0EN7cutlass10bfloat16_tE19Flash_kernel_traitsILi64ELi128ELi128ELi4ES3_EELb0ELb0ELb1ELb0ELb0ELb1ELb0ELb0EEEvNS_16Flash_fwd_paramsE
        .type           _ZN5flash16flash_fwd_kernelI23Flash_fwd_kernel_traitsILi64ELi128ELi128ELi4ELb0ELb0EN7cutlass10bfloat16_tE19Flash_kernel_traitsILi64ELi128ELi128ELi4ES3_EELb0ELb0ELb1ELb0ELb0ELb1ELb0ELb0EEEvNS_16Flash_fwd_paramsE,@function
        .size           _ZN5flash16flash_fwd_kernelI23Flash_fwd_kernel_traitsILi64ELi128ELi128ELi4ELb0ELb0EN7cutlass10bfloat16_tE19Flash_kernel_traitsILi64ELi128ELi128ELi4ES3_EELb0ELb0ELb1ELb0ELb0ELb1ELb0ELb0EEEvNS_16Flash_fwd_paramsE,(.L_x_2120 - _ZN5flash16flash_fwd_kernelI23Flash_fwd_kernel_traitsILi64ELi128ELi128ELi4ELb0ELb0EN7cutlass10bfloat16_tE19Flash_kernel_traitsILi64ELi128ELi128ELi4ES3_EELb0ELb0ELb1ELb0ELb0ELb1ELb0ELb0EEEvNS_16Flash_fwd_paramsE)
        .other          _ZN5flash16flash_fwd_kernelI23Flash_fwd_kernel_traitsILi64ELi128ELi128ELi4ELb0ELb0EN7cutlass10bfloat16_tE19Flash_kernel_traitsILi64ELi128ELi128ELi4ES3_EELb0ELb0ELb1ELb0ELb0ELb1ELb0ELb0EEEvNS_16Flash_fwd_paramsE,@"STO_CUDA_ENTRY STV_DEFAULT"
_ZN5flash16flash_fwd_kernelI23Flash_fwd_kernel_traitsILi64ELi128ELi128ELi4ELb0ELb0EN7cutlass10bfloat16_tE19Flash_kernel_traitsILi64ELi128ELi128ELi4ES3_EELb0ELb0ELb1ELb0ELb0ELb1ELb0ELb0EEEvNS_16Flash_fwd_paramsE:
.text._ZN5flash16flash_fwd_kernelI23Flash_fwd_kernel_traitsILi64ELi128ELi128ELi4ELb0ELb0EN7cutlass10bfloat16_tE19Flash_kernel_traitsILi64ELi128ELi128ELi4ES3_EELb0ELb0ELb1ELb0ELb0ELb1ELb0ELb0EEEvNS_16Flash_fwd_paramsE:
        /* <DEDUP_REMOVED lines=36> */
[----:B------:R-:W-:Y:S02]  /*0240*/  UMOV UR15, URZ ;  /* 0x0000003f000f7c82 */ /* 0x000fe40008000000 */
        /* <DEDUP_REMOVED lines=19> */
.L_x_474:
[----:B------:R-:W-:Y:S02]  /*0380*/  ULDC UR6, c[0x0][0x218] ;  /* 0x0000860000067ab9 */ /* 0x000fe40000000800 */
.L_x_475:
        /* <DEDUP_REMOVED lines=21> */
[----:B------:R-:W-:Y:S01]  /*04e0*/  UIADD3 UR6, UR14, UR13, -UR16 ;  /* 0x0000000d0e067290 */ /* 0x000fe2000fffe810 */
[----:B------:R-:W1:Y:S01]  /*04f0*/  S2R R240, SR_TID.X ;  /* 0x0000000000f07919 */ /* 0x000e620000002100 */
[----:B------:R-:W-:Y:S02]  /*0500*/  UIADD3 UR7, UR14, 0x7f, URZ ;  /* 0x0000007f0e077890 */ /* 0x000fe4000fffe03f */
[----:B------:R-:W-:Y:S02]  /*0510*/  ULDC UR8, c[0x0][0x2e4] ;  /* 0x0000b90000087ab9 */ /* 0x000fe40000000800 */
[----:B------:R-:W-:Y:S02]  /*0520*/  UIADD3 UR5, -UR16, 0xff, UR13 ;  /* 0x000000ff10057890 */ /* 0x000fe4000fffe10d */
[----:B------:R-:W-:Y:S02]  /*0530*/  ULDC UR4, c[0x0][0x2e8] ;  /* 0x0000ba0000047ab9 */ /* 0x000fe40000000800 */
[----:B------:R-:W-:-:S02]  /*0540*/  UIADD3 UR8, UR6, -UR8, URZ ;  /* 0x8000000806087290 */ /* 0x000fc4000fffe03f */
[----:B------:R-:W-:Y:S02]  /*0550*/  USHF.R.S32.HI UR6, URZ, 0x1f, UR7 ;  /* 0x0000001f3f067899 */ /* 0x000fe40008011407 */
[----:B------:R-:W-:Y:S02]  /*0560*/  UIADD3 UR4, UR5, UR4, UR14 ;  /* 0x0000000405047290 */ /* 0x000fe4000fffe00e */
[----:B------:R-:W-:Y:S02]  /*0570*/  ULEA.HI UR7, UR6, UR7, URZ, 0x7 ;  /* 0x0000000706077291 */ /* 0x000fe4000f8f383f */
[----:B------:R-:W-:Y:S02]  /*0580*/  USHF.R.S32.HI UR5, URZ, 0x1f, UR8 ;  /* 0x0000001f3f057899 */ /* 0x000fe40008011408 */
[----:B------:R-:W-:Y:S02]  /*0590*/  USHF.R.S32.HI UR6, URZ, 0x1f, UR4 ;  /* 0x0000001f3f067899 */ /* 0x000fe40008011404 */
[----:B------:R-:W-:-:S02]  /*05a0*/  ULEA.HI UR5, UR5, UR8, URZ, 0x7 ;  /* 0x0000000805057291 */ /* 0x000fc4000f8f383f */
[----:B------:R-:W-:Y:S02]  /*05b0*/  ULEA.HI UR6, UR6, UR4, URZ, 0x7 ;  /* 0x0000000406067291 */ /* 0x000fe4000f8f383f */
[----:B------:R-:W-:Y:S02]  /*05c0*/  USHF.R.S32.HI UR7, URZ, 0x7, UR7 ;  /* 0x000000073f077899 */ /* 0x000fe40008011407 */
[----:B------:R-:W-:Y:S02]  /*05d0*/  USHF.R.S32.HI UR5, URZ, 0x7, UR5 ;  /* 0x000000073f057899 */ /* 0x000fe40008011405 */
[----:B------:R-:W-:Y:S02]  /*05e0*/  USHF.R.S32.HI UR8, URZ, 0x7, UR6 ;  /* 0x000000073f087899 */ /* 0x000fe40008011406 */
[----:B------:R-:W-:Y:S02]  /*05f0*/  UISETP.LT.AND UP1, UPT, URZ, UR5, UPT ;  /* 0x000000053f00728c */ /* 0x000fe4000bf21270 */
[----:B------:R-:W-:-:S02]  /*0600*/  UISETP.LT.AND UP0, UPT, UR7, UR8, UPT ;  /* 0x000000080700728c */ /* 0x000fc4000bf01270 */
[----:B------:R-:W-:Y:S02]  /*0610*/  USEL UR9, URZ, UR5, !UP1 ;  /* 0x000000053f097287 */ /* 0x000fe4000c800000 */
[----:B------:R-:W-:-:S04]  /*0620*/  USEL UR8, UR7, UR8, UP0 ;  /* 0x0000000807087287 */ /* 0x000fc80008000000 */
[----:B------:R-:W-:-:S06]  /*0630*/  UISETP.GT.AND UP0, UPT, UR8, UR9, UPT ;  /* 0x000000090800728c */ /* 0x000fcc000bf04270 */
[----:B------:R-:W-:-:S13]  /*0640*/  PLOP3.LUT P0, PT, PT, PT, UP0, 0x80, 0x0 ;  /* 0x000000000000781c */ /* 0x000fda0003f0f008 */
[----:B------:R-:W-:Y:S05]  /*0650*/  @P0 BRA `(.L_x_476) ;  /* 0x00000f9000000947 */ /* 0x000fea0003800000 */
[----:B-1----:R-:W-:Y:S01]  /*0660*/  UISETP.NE.AND UP0, UPT, UR10, -0x1, UPT ;  /* 0xffffffff0a00788c */ /* 0x002fe2000bf05270 */
[----:B------:R-:W-:Y:S01]  /*0670*/  SHF.R.S32.HI R4, RZ, 0x1f, R240 ;  /* 0x0000001fff047819 */ /* 0x000fe200000114f0 */
[----:B------:R-:W-:Y:S01]  /*0680*/  ULDC.64 UR4, c[0x0][0x1e0] ;  /* 0x0000780000047ab9 */ /* 0x000fe20000000a00 */
[----:B------:R-:W1:Y:S01]  /*0690*/  S2R R2, SR_CTAID.Z ;  /* 0x0000000000027919 */ /* 0x000e620000002700 */
[----:B------:R-:W-:Y:S01]  /*06a0*/  USHF.R.S32.HI UR15, URZ, 0x1f, UR12 ;  /* 0x0000001f3f0f7899 */ /* 0x000fe2000801140c */
[----:B------:R-:W-:Y:S01]  /*06b0*/  LEA.HI R4, R4, R240, RZ, 0x3 ;  /* 0x000000f004047211 */ /* 0x000fe200078f18ff */
[----:B------:R-:W-:Y:S01]  /*06c0*/  ULDC.64 UR6, c[0x0][0x1e8] ;  /* 0x00007a0000067ab9 */ /* 0x000fe20000000a00 */
[----:B------:R-:W2:Y:S01]  /*06d0*/  S2R R3, SR_CTAID.X ;  /* 0x0000000000037919 */ /* 0x000ea20000002500 */
[----:B------:R-:W-:Y:S01]  /*06e0*/  ULDC UR9, c[0x0][0x214] ;  /* 0x0000850000097ab9 */ /* 0x000fe20000000800 */
[----:B------:R-:W-:Y:S01]  /*06f0*/  LOP3.LUT R0, R4, 0x1ffffff8, RZ, 0xc0, !PT ;  /* 0x1ffffff804007812 */ /* 0x000fe200078ec0ff */
[----:B------:R-:W-:Y:S01]  /*0700*/  ULDC UR8, c[0x0][0x234] ;  /* 0x00008d0000087ab9 */ /* 0x000fe20000000800 */
[----:B------:R-:W-:Y:S01]  /*0710*/  SHF.R.S32.HI R4, RZ, 0x3, R4 ;  /* 0x00000003ff047819 */ /* 0x000fe20000011404 */
[----:B------:R-:W-:Y:S01]  /*0720*/  @!UP0 USHF.R.S32.HI UR14, URZ, 0x1f, UR11 ;  /* 0x0000001f3f0e8899 */ /* 0x000fe2000801140b */
[----:B------:R-:W-:Y:S01]  /*0730*/  BSSY B0, `(.L_x_477) ;  /* 0x0000039000007945 */ /* 0x000fe20003800000 */
[----:B------:R-:W-:Y:S01]  /*0740*/  @!UP0 UIMAD.WIDE.U32 UR20, UR11, UR4, URZ ;  /* 0x000000040b1482a5 */ /* 0x000fe2000f8e003f */
[----:B------:R-:W-:Y:S01]  /*0750*/  IMAD.IADD R0, R240, 0x1, -R0 ;  /* 0x00000001f0007824 */ /* 0x000fe200078e0a00 */
[----:B------:R-:W-:Y:S01]  /*0760*/  @!UP0 UIMAD UR14, UR14, UR4, URZ ;  /* 0x000000040e0e82a4 */ /* 0x000fe2000f8e023f */
[----:B------:R-:W-:Y:S01]  /*0770*/  SHF.R.S32.HI R5, RZ, 0x1f, R4 ;  /* 0x0000001fff057819 */ /* 0x000fe20000011404 */
[----:B------:R-:W-:Y:S01]  /*0780*/  @UP0 UIMAD.WIDE.U32 UR22, UR10, UR6, URZ ;  /* 0x000000060a1602a5 */ /* 0x000fe2000f8e003f */
[----:B------:R-:W-:Y:S01]  /*0790*/  IMAD.SHL.U32 R0, R0, 0x8, RZ ;  /* 0x0000000800007824 */ /* 0x000fe200078e00ff */
[----:B------:R-:W-:-:S02]  /*07a0*/  ULDC.U8 UR4, c[0x0][0x329] ;  /* 0x0000ca4000047ab9 */ /* 0x000fc40000000000 */
[----:B------:R-:W-:Y:S02]  /*07b0*/  @!UP0 UIMAD UR14, UR11, UR5, UR14 ;  /* 0x000000050b0e82a4 */ /* 0x000fe4000f8e020e */
[----:B------:R-:W-:Y:S02]  /*07c0*/  UISETP.NE.AND UP1, UPT, UR4, URZ, UPT ;  /* 0x0000003f0400728c */ /* 0x000fe4000bf25270 */
[----:B------:R-:W-:Y:S02]  /*07d0*/  ULDC.U8 UR5, c[0x0][0x328] ;  /* 0x0000ca0000057ab9 */ /* 0x000fe40000000000 */
[----:B------:R-:W-:Y:S02]  /*07e0*/  UISETP.NE.AND UP2, UPT, UR5, URZ, UPT ;  /* 0x0000003f0500728c */ /* 0x000fe4000bf45270 */
[----:B------:R-:W-:Y:S02]  /*07f0*/  ULDC UR6, c[0x0][0x1c0] ;  /* 0x0000700000067ab9 */ /* 0x000fe40000000800 */
[----:B------:R-:W-:-:S02]  /*0800*/  UISETP.NE.OR UP3, UPT, UR4, URZ, !UP2 ;  /* 0x0000003f0400728c */ /* 0x000fc4000d765670 */
[----:B------:R-:W-:Y:S02]  /*0810*/  @UP0 UIMAD UR7, UR10, UR7, UR23 ;  /* 0x000000070a0702a4 */ /* 0x000fe4000f8e0217 */
[----:B------:R-:W-:Y:S02]  /*0820*/  ULDC.64 UR4, c[0x0][0x1f0] ;  /* 0x00007c0000047ab9 */ /* 0x000fe40000000a00 */
[----:B------:R-:W-:Y:S02]  /*0830*/  UIMAD UR15, UR15, UR4, URZ ;  /* 0x000000040f0f72a4 */ /* 0x000fe4000f8e023f */
[----:B------:R-:W-:Y:S02]  /*0840*/  @UP1 UMOV UR17, 0x1 ;  /* 0x0000000100111882 */ /* 0x000fe40000000000 */
[----:B------:R-:W-:Y:S02]  /*0850*/  @UP1 ULDC UR4, c[0x0][0x210] ;  /* 0x0000840000041ab9 */ /* 0x000fe40000000800 */
[----:B------:R-:W-:-:S02]  /*0860*/  @UP1 UIMAD UR4, UR4, UR9, URZ ;  /* 0x00000009040412a4 */ /* 0x000fc4000f8e023f */
[----:B------:R-:W-:Y:S02]  /*0870*/  @!UP1 USEL UR4, UR9, UR8, !UP2 ;  /* 0x0000000809049287 */ /* 0x000fe4000d000000 */
[----:B------:R-:W-:Y:S02]  /*0880*/  @!UP0 UMOV UR22, UR20 ;  /* 0x0000001400168c82 */ /* 0x000fe40008000000 */
[----:B------:R-:W-:Y:S01]  /*0890*/  @!UP1 UIMAD UR17, UR4, UR6, URZ ;  /* 0x00000006041192a4 */ /* 0x000fe2000f8e023f */
[----:B------:R-:W-:Y:S01]  /*08a0*/  IADD3 R8, P0, R0, UR22, RZ ;  /* 0x0000001600087c10 */ /* 0x000fe2000ff1e0ff */
[----:B------:R-:W-:Y:S02]  /*08b0*/  @!UP0 UIADD3 UR7, UR21, UR14, URZ ;  /* 0x0000000e15078290 */ /* 0x000fe4000fffe03f */
[----:B------:R-:W-:Y:S02]  /*08c0*/  UIADD3 UR16, -UR13, UR16, URZ ;  /* 0x000000100d107290 */ /* 0x000fe4000fffe13f */
[----:B------:R-:W-:-:S02]  /*08d0*/  @!UP3 UIMAD UR20, UR11, UR9, URZ ;  /* 0x000000090b14b2a4 */ /* 0x000fc4000f8e023f */
[----:B------:R-:W-:Y:S01]  /*08e0*/  UIMAD UR17, UR11, UR17, URZ ;  /* 0x000000110b1172a4 */ /* 0x000fe2000f8e023f */
[----:B------:R-:W-:Y:S01]  /*08f0*/  LEA.HI.X.SX32 R9, R0, UR7, 0x1, P0 ;  /* 0x0000000700097c11 */ /* 0x000fe200080f0eff */
[----:B------:R-:W-:Y:S01]  /*0900*/  @!UP3 USEL UR20, UR20, UR10, !UP0 ;  /* 0x0000000a1414b287 */ /* 0x000fe2000c000000 */
[----:B------:R-:W-:Y:S01]  /*0910*/  ISETP.GE.AND P0, PT, R4, UR16, PT ;  /* 0x0000001004007c0c */ /* 0x000fe2000bf06270 */
[----:B------:R-:W-:Y:S02]  /*0920*/  @UP1 ULDC UR23, c[0x0][0x210] ;  /* 0x0000840000171ab9 */ /* 0x000fe40000000800 */
[----:B------:R-:W-:Y:S01]  /*0930*/  USEL UR17, UR17, URZ, UP3 ;  /* 0x0000003f11117287 */ /* 0x000fe20009800000 */
[----:B-1----:R-:W-:Y:S01]  /*0940*/  IMAD.WIDE.U32 R8, R2, c[0x0][0x1f0], R8 ;  /* 0x00007c0002087a25 */ /* 0x002fe200078e0008 */
[----:B------:R-:W-:Y:S02]  /*0950*/  @!UP1 UMOV UR23, 0x1 ;  /* 0x0000000100179882 */ /* 0x000fe40000000000 */
[----:B------:R-:W-:Y:S01]  /*0960*/  UIMAD UR13, UR13, UR23, URZ ;  /* 0x000000170d0d72a4 */ /* 0x000fe2000f8e023f */
[----:B--2---:R-:W-:Y:S01]  /*0970*/  IMAD.WIDE R2, R3, 0x80, R4 ;  /* 0x0000008003027825 */ /* 0x004fe200078e0204 */
[----:B------:R-:W-:-:S02]  /*0980*/  UIMAD UR17, UR12, UR4, UR17 ;  /* 0x000000040c1172a4 */ /* 0x000fc4000f8e0211 */
[----:B------:R-:W-:Y:S02]  /*0990*/  UMOV UR24, URZ ;  /* 0x0000003f00187c82 */ /* 0x000fe40008000000 */
[----:B------:R-:W-:Y:S02]  /*09a0*/  @!UP3 UMOV UR24, UR20 ;  /* 0x000000140018bc82 */ /* 0x000fe40008000000 */
[----:B------:R-:W-:Y:S02]  /*09b0*/  UIMAD UR5, UR12, UR5, UR15 ;  /* 0x000000050c0572a4 */ /* 0x000fe4000f8e020f */
[----:B------:R-:W-:Y:S02]  /*09c0*/  UMOV UR25, URZ ;  /* 0x0000003f00197c82 */ /* 0x000fe40008000000 */
[----:B------:R-:W-:Y:S02]  /*09d0*/  USHF.R.S32.HI UR4, URZ, 0x1f, UR13 ;  /* 0x0000001f3f047899 */ /* 0x000fe4000801140d */
[----:B------:R-:W-:Y:S01]  /*09e0*/  @!UP3 USHF.R.S32.HI UR25, URZ, 0x1f, UR20 ;  /* 0x0000001f3f19b899 */ /* 0x000fe20008011414 */
[----:B------:R-:W-:Y:S01]  /*09f0*/  IADD3 R7, R9, UR5, RZ ;  /* 0x0000000509077c10 */ /* 0x000fe2000fffe0ff */
        /* <DEDUP_REMOVED lines=12> */
.L_x_478:
[----:B------:R-:W-:Y:S05]  /*0ac0*/  BSYNC B0 ;  /* 0x0000000000007941 */ /* 0x000fea0003800000 */
.L_x_477:
[----:B------:R-:W-:Y:S01]  /*0ad0*/  IADD3 R19, R4, 0x10, RZ ;  /* 0x0000001004137810 */ /* 0x000fe20007ffe0ff */
[----:B------:R-:W-:Y:S03]  /*0ae0*/  BSSY B0, `(.L_x_479) ;  /* 0x000000e000007945 */ /* 0x000fe60003800000 */
[----:B------:R-:W-:-:S13]  /*0af0*/  ISETP.GE.AND P0, PT, R19, UR16, PT ;  /* 0x0000001013007c0c */ /* 0x000fda000bf06270 */
        /* <DEDUP_REMOVED lines=12> */
.L_x_480:
[----:B------:R-:W-:Y:S05]  /*0bc0*/  BSYNC B0 ;  /* 0x0000000000007941 */ /* 0x000fea0003800000 */
.L_x_479:
        /* <DEDUP_REMOVED lines=15> */
.L_x_482:
[----:B------:R-:W-:Y:S05]  /*0cc0*/  BSYNC B0 ;  /* 0x0000000000007941 */ /* 0x000fea0003800000 */
.L_x_481:
        /* <DEDUP_REMOVED lines=15> */
.L_x_484:
[----:B------:R-:W-:Y:S05]  /*0dc0*/  BSYNC B0 ;  /* 0x0000000000007941 */ /* 0x000fea0003800000 */
.L_x_483:
        /* <DEDUP_REMOVED lines=15> */
.L_x_486:
[----:B------:R-:W-:Y:S05]  /*0ec0*/  BSYNC B0 ;  /* 0x0000000000007941 */ /* 0x000fea0003800000 */
.L_x_485:
        /* <DEDUP_REMOVED lines=15> */
.L_x_488:
[----:B------:R-:W-:Y:S05]  /*0fc0*/  BSYNC B0 ;  /* 0x0000000000007941 */ /* 0x000fea0003800000 */
.L_x_487:
        /* <DEDUP_REMOVED lines=15> */
.L_x_490:
[----:B------:R-:W-:Y:S05]  /*10c0*/  BSYNC B0 ;  /* 0x0000000000007941 */ /* 0x000fea0003800000 */
.L_x_489:
[----:B-1----:R-:W-:Y:S01]  /*10d0*/  IADD3 R13, R4, 0x70, RZ ;  /* 0x00000070040d7810 */ /* 0x002fe20007ffe0ff */
[----:B------:R-:W-:Y:S03]  /*10e0*/  BSSY B0, `(.L_x_491) ;  /* 0x000000d000007945 */ /* 0x000fe60003800000 */
[----:B------:R-:W-:-:S13]  /*10f0*/  ISETP.GE.AND P0, PT, R13, UR16, PT ;  /* 0x000000100d007c0c */ /* 0x000fda000bf06270 */
        /* <DEDUP_REMOVED lines=11> */
.L_x_492:
[----:B------:R-:W-:Y:S05]  /*11b0*/  BSYNC B0 ;  /* 0x0000000000007941 */ /* 0x000fea0003800000 */
.L_x_491:
[----:B------:R-:W-:-:S04]  /*11c0*/  LOP3.LUT P6, RZ, R240, 0x7, RZ, 0xc0, !PT ;  /* 0x00000007f0ff7812 */ /* 0x000fc800078cc0ff */
[----:B------:R-:W-:Y:S02]  /*11d0*/  ISETP.GE.OR P2, PT, R4, UR16, P6 ;  /* 0x0000001004007c0c */ /* 0x000fe4000b746670 */
[----:B------:R-:W-:Y:S02]  /*11e0*/  ISETP.GE.OR P1, PT, R19, UR16, P6 ;  /* 0x0000001013007c0c */ /* 0x000fe4000b726670 */
[----:B------:R-:W-:Y:S02]  /*11f0*/  ISETP.GE.OR P5, PT, R18, UR16, P6 ;  /* 0x0000001012007c0c */ /* 0x000fe4000b7a6670 */
[----:B------:R-:W-:Y:S02]  /*1200*/  ISETP.GE.OR P4, PT, R17, UR16, P6 ;  /* 0x0000001011007c0c */ /* 0x000fe4000b786670 */
[----:B------:R-:W-:-:S05]  /*1210*/  ISETP.GE.OR P3, PT, R16, UR16, P6 ;  /* 0x0000001010007c0c */ /* 0x000fca000b766670 */
[----:B------:R-:W-:Y:S02]  /*1220*/  @!P2 IMAD R4, R4, UR23, RZ ;  /* 0x000000170404ac24 */ /* 0x000fe4000f8e02ff */
[----:B------:R-:W-:Y:S02]  /*1230*/  @!P1 IMAD R0, R19, UR23, RZ ;  /* 0x0000001713009c24 */ /* 0x000fe4000f8e02ff */
[----:B------:R-:W-:Y:S01]  /*1240*/  @!P2 IMAD.MOV.U32 R5, RZ, RZ, 0x7f800000 ;  /* 0x7f800000ff05a424 */ /* 0x000fe200078e00ff */
[----:B-1----:R-:W-:Y:S01]  /*1250*/  @!P2 IADD3 R3, P0, R4, UR13, RZ ;  /* 0x0000000d0403ac10 */ /* 0x002fe2000ff1e0ff */
[----:B------:R-:W-:Y:S02]  /*1260*/  @!P5 IMAD R6, R18, UR23, RZ ;  /* 0x000000171206dc24 */ /* 0x000fe4000f8e02ff */
[----:B------:R-:W-:Y:S01]  /*1270*/  @!P5 IMAD.MOV.U32 R12, RZ, RZ, 0x7f800000 ;  /* 0x7f800000ff0cd424 */ /* 0x000fe200078e00ff */
[----:B------:R-:W-:Y:S02]  /*1280*/  @!P2 LEA.HI.X.SX32 R4, R4, UR4, 0x1, P0 ;  /* 0x000000040404ac11 */ /* 0x000fe400080f0eff */
[----:B------:R-:W-:-:S04]  /*1290*/  @!P2 LEA R2, P0, R3, c[0x0][0x200], 0x2 ;  /* 0x000080000302aa11 */ /* 0x000fc800078010ff */
[----:B------:R-:W-:Y:S02]  /*12a0*/  @!P2 LEA.HI.X R3, R3, c[0x0][0x204], R4, 0x2, P0 ;  /* 0x000081000303aa11 */ /* 0x000fe400000f1404 */
[----:B------:R-:W-:-:S03]  /*12b0*/  @!P1 IADD3 R4, P0, R0, UR13, RZ ;  /* 0x0000000d00049c10 */ /* 0x000fc6000ff1e0ff */
[----:B------:R1:W-:Y:S02]  /*12c0*/  @!P2 STG.E [R2.64], R5 ;  /* 0x000000050200a986 */ /* 0x0003e4000c101912 */
[----:B-1----:R-:W-:Y:S01]  /*12d0*/  @!P1 LEA.HI.X.SX32 R3, R0, UR4, 0x1, P0 ;  /* 0x0000000400039c11 */ /* 0x002fe200080f0eff */
[----:B------:R-:W-:Y:S01]  /*12e0*/  @!P4 IMAD R5, R17, UR23, RZ ;  /* 0x000000171105cc24 */ /* 0x000fe2000f8e02ff */
[----:B------:R-:W-:Y:S02]  /*12f0*/  @!P1 LEA R2, P2, R4, c[0x0][0x200], 0x2 ;  /* 0x0000800004029a11 */ /* 0x000fe400078410ff */
[----:B------:R-:W-:Y:S02]  /*1300*/  @!P5 IADD3 R0, P0, R6, UR13, RZ ;  /* 0x0000000d0600dc10 */ /* 0x000fe4000ff1e0ff */
[----:B------:R-:W-:Y:S02]  /*1310*/  @!P1 LEA.HI.X R3, R4, c[0x0][0x204], R3, 0x2, P2 ;  /* 0x0000810004039a11 */ /* 0x000fe400010f1403 */
[----:B------:R-:W-:-:S02]  /*1320*/  @!P5 LEA.HI.X.SX32 R6, R6, UR4, 0x1, P0 ;  /* 0x000000040606dc11 */ /* 0x000fc400080f0eff */
[C---:B------:R-:W-:Y:S02]  /*1330*/  @!P5 LEA R10, P2, R0.reuse, c[0x0][0x200], 0x2 ;  /* 0x00008000000ada11 */ /* 0x040fe400078410ff */
[----:B------:R-:W-:Y:S02]  /*1340*/  @!P4 IADD3 R4, P0, R5, UR13, RZ ;  /* 0x0000000d0504cc10 */ /* 0x000fe4000ff1e0ff */
[----:B------:R-:W-:Y:S01]  /*1350*/  @!P5 LEA.HI.X R11, R0, c[0x0][0x204], R6, 0x2, P2 ;  /* 0x00008100000bda11 */ /* 0x000fe200010f1406 */
[----:B------:R-:W-:Y:S01]  /*1360*/  @!P1 IMAD.MOV.U32 R6, RZ, RZ, 0x7f800000 ;  /* 0x7f800000ff069424 */ /* 0x000fe200078e00ff */
[----:B------:R-:W-:Y:S02]  /*1370*/  ISETP.GE.OR P2, PT, R15, UR16, P6 ;  /* 0x000000100f007c0c */ /* 0x000fe4000b746670 */
[----:B------:R-:W-:Y:S01]  /*1380*/  @!P4 LEA.HI.X.SX32 R0, R5, UR4, 0x1, P0 ;  /* 0x000000040500cc11 */ /* 0x000fe200080f0eff */
[----:B------:R-:W-:Y:S01]  /*1390*/  @!P3 IMAD R5, R16, UR23, RZ ;  /* 0x000000171005bc24 */ /* 0x000fe2000f8e02ff */
[----:B------:R-:W-:Y:S01]  /*13a0*/  @!P4 LEA R8, P0, R4, c[0x0][0x200], 0x2 ;  /* 0x000080000408ca11 */ /* 0x000fe200078010ff */
[----:B------:R1:W-:Y:S01]  /*13b0*/  @!P1 STG.E [R2.64], R6 ;  /* 0x0000000602009986 */ /* 0x0003e2000c101912 */
[----:B------:R-:W-:-:S02]  /*13c0*/  ISETP.GE.OR P1, PT, R14, UR16, P6 ;  /* 0x000000100e007c0c */ /* 0x000fc4000b726670 */
[----:B------:R-:W-:Y:S01]  /*13d0*/  @!P4 LEA.HI.X R9, R4, c[0x0][0x204], R0, 0x2, P0 ;  /* 0x000081000409ca11 */ /* 0x000fe200000f1400 */
[----:B------:R2:W-:Y:S01]  /*13e0*/  @!P5 STG.E [R10.64], R12 ;  /* 0x0000000c0a00d986 */ /* 0x0005e2000c101912 */
[----:B------:R-:W-:Y:S02]  /*13f0*/  @!P3 IADD3 R0, P0, R5, UR13, RZ ;  /* 0x0000000d0500bc10 */ /* 0x000fe4000ff1e0ff */
[----:B------:R-:W-:Y:S02]  /*1400*/  ISETP.GE.OR P6, PT, R13, UR16, P6 ;  /* 0x000000100d007c0c */ /* 0x000fe4000b7c6670 */
[----:B-1----:R-:W-:Y:S01]  /*1410*/  @!P3 LEA.HI.X.SX32 R3, R5, UR4, 0x1, P0 ;  /* 0x000000040503bc11 */ /* 0x002fe200080f0eff */
[----:B------:R-:W-:Y:S01]  /*1420*/  @!P2 IMAD R2, R15, UR23, RZ ;  /* 0x000000170f02ac24 */ /* 0x000fe2000f8e02ff */
[----:B------:R-:W-:Y:S01]  /*1430*/  @!P3 LEA R6, P0, R0, c[0x0][0x200], 0x2 ;  /* 0x000080000006ba11 */ /* 0x000fe200078010ff */
[----:B--2---:R-:W-:-:S03]  /*1440*/  @!P3 IMAD.MOV.U32 R10, RZ, RZ, 0x7f800000 ;  /* 0x7f800000ff0ab424 */ /* 0x004fc600078e00ff */
[----:B------:R-:W-:Y:S01]  /*1450*/  @!P3 LEA.HI.X R7, R0, c[0x0][0x204], R3, 0x2, P0 ;  /* 0x000081000007ba11 */ /* 0x000fe200000f1403 */
[----:B------:R-:W-:Y:S01]  /*1460*/  @!P1 IMAD R3, R14, UR23, RZ ;  /* 0x000000170e039c24 */ /* 0x000fe2000f8e02ff */
[----:B------:R-:W-:-:S04]  /*1470*/  @!P2 IADD3 R0, P0, R2, UR13, RZ ;  /* 0x0000000d0200ac10 */ /* 0x000fc8000ff1e0ff */
[----:B------:R-:W-:Y:S02]  /*1480*/  @!P2 LEA.HI.X.SX32 R2, R2, UR4, 0x1, P0 ;  /* 0x000000040202ac11 */ /* 0x000fe400080f0eff */
[----:B------:R-:W-:-:S04]  /*1490*/  @!P2 LEA R4, P0, R0, c[0x0][0x200], 0x2 ;  /* 0x000080000004aa11 */ /* 0x000fc800078010ff */
        /* <DEDUP_REMOVED lines=21> */
.L_x_476:
[----:B-1----:R-:W-:Y:S02]  /*15f0*/  UISETP.NE.AND UP0, UPT, UR10, -0x1, UPT ;  /* 0xffffffff0a00788c */ /* 0x002fe4000bf05270 */
        /* <DEDUP_REMOVED lines=31> */
.L_x_493:
        /* <DEDUP_REMOVED lines=46> */
.L_x_494:
[----:B------:R-:W-:Y:S01]  /*1ad0*/  SHF.R.S32.HI R28, RZ, 0x1f, R240 ;  /* 0x0000001fff1c7819 */ /* 0x000fe200000114f0 */
[----:B------:R-:W1:Y:S01]  /*1ae0*/  S2R R3, SR_CTAID.X ;  /* 0x0000000000037919 */ /* 0x000e620000002500 */
[----:B------:R-:W-:Y:S01]  /*1af0*/  UIADD3 UR11, -UR13, UR16, URZ ;  /* 0x000000100d0b7290 */ /* 0x000fe2000fffe13f */
[----:B------:R-:W-:Y:S01]  /*1b00*/  SHF.R.S32.HI R25, RZ, 0x1f, R24 ;  /* 0x0000001fff197819 */ /* 0x000fe20000011418 */
[----:B------:R-:W-:Y:S01]  /*1b10*/  ULDC.64 UR4, c[0x0][0x1a8] ;  /* 0x00006a0000047ab9 */ /* 0x000fe20000000a00 */
[CC--:B------:R-:W-:Y:S01]  /*1b20*/  LEA.HI R2, R28.reuse, R240.reuse, RZ, 0x3 ;  /* 0x000000f01c027211 */ /* 0x0c0fe200078f18ff */
[----:B------:R-:W2:Y:S01]  /*1b30*/  S2R R6, SR_CTAID.Z ;  /* 0x0000000000067919 */ /* 0x000ea20000002700 */
[----:B------:R-:W-:Y:S01]  /*1b40*/  UIMAD UR4, UR20, UR4, URZ ;  /* 0x00000004140472a4 */ /* 0x000fe2000f8e023f */
[----:B------:R-:W-:Y:S01]  /*1b50*/  LEA.HI R5, R28, R240, RZ, 0x6 ;  /* 0x000000f01c057211 */ /* 0x000fe200078f30ff */
[----:B------:R-:W-:Y:S01]  /*1b60*/  UMOV UR15, 0x7 ;  /* 0x00000007000f7882 */ /* 0x000fe20000000000 */
[----:B------:R-:W-:Y:S01]  /*1b70*/  SHF.R.S32.HI R8, RZ, 0x3, R2 ;  /* 0x00000003ff087819 */ /* 0x000fe20000011402 */
[----:B------:R-:W-:Y:S01]  /*1b80*/  UIMAD UR4, UR12, UR5, UR4 ;  /* 0x000000050c0472a4 */ /* 0x000fe2000f8e0204 */
[----:B------:R-:W-:Y:S01]  /*1b90*/  LOP3.LUT R2, R2, 0xfffffff8, RZ, 0xc0, !PT ;  /* 0xfffffff802027812 */ /* 0x000fe200078ec0ff */
[----:B------:R-:W-:Y:S01]  /*1ba0*/  IMAD.SHL.U32 R5, R5, 0x8, RZ ;  /* 0x0000000805057824 */ /* 0x000fe200078e00ff */
[C---:B------:R-:W-:Y:S01]  /*1bb0*/  IADD3 R26, R8.reuse, 0x10, RZ ;  /* 0x00000010081a7810 */ /* 0x040fe20007ffe0ff */
[----:B------:R-:W-:Y:S01]  /*1bc0*/  IMAD.SHL.U32 R0, R8, 0x40, RZ ;  /* 0x0000004008007824 */ /* 0x000fe200078e00ff */
[----:B------:R-:W-:Y:S01]  /*1bd0*/  SHF.R.S32.HI R9, RZ, 0x1f, R8 ;  /* 0x0000001fff097819 */ /* 0x000fe20000011408 */
[----:B------:R-:W-:Y:S01]  /*1be0*/  IMAD.IADD R49, R240, 0x1, -R2 ;  /* 0x00000001f0317824 */ /* 0x000fe200078e0a02 */
[----:B------:R-:W-:Y:S01]  /*1bf0*/  ISETP.GE.AND P1, PT, R26, UR11, PT ;  /* 0x0000000b1a007c0c */ /* 0x000fe2000bf26270 */
[----:B------:R-:W-:Y:S01]  /*1c00*/  UIADD3 UR12, UR8, -0x1, URZ ;  /* 0xffffffff080c7890 */ /* 0x000fe2000fffe03f */
[----:B------:R-:W-:Y:S01]  /*1c10*/  LOP3.LUT R0, R0, 0x1c0, RZ, 0xc0, !PT ;  /* 0x000001c000007812 */ /* 0x000fe200078ec0ff */
[----:B------:R-:W-:Y:S01]  /*1c20*/  IMAD.SHL.U32 R34, R49, 0x8, RZ ;  /* 0x0000000831227824 */ /* 0x000fe200078e00ff */
[----:B------:R-:W-:-:S02]  /*1c30*/  IADD3 R27, R8, 0x20, RZ ;  /* 0x00000020081b7810 */ /* 0x000fc40007ffe0ff */
[----:B------:R-:W-:Y:S01]  /*1c40*/  SHF.R.U32.HI R2, RZ, 0x3, R0 ;  /* 0x00000003ff027819 */ /* 0x000fe20000011600 */
[----:B-1----:R-:W-:Y:S01]  /*1c50*/  IMAD.WIDE R38, R3, 0x80, R8 ;  /* 0x0000008003267825 */ /* 0x002fe200078e0208 */
[--C-:B------:R-:W-:Y:S02]  /*1c60*/  LOP3.LUT R0, R0, 0x38, R34.reuse, 0xf8, !PT ;  /* 0x0000003800007812 */ /* 0x100fe400078ef822 */
[----:B------:R-:W-:Y:S02]  /*1c70*/  IADD3 R33, R8, 0x30, RZ ;  /* 0x0000003008217810 */ /* 0x000fe40007ffe0ff */
[----:B------:R-:W-:Y:S01]  /*1c80*/  LOP3.LUT R4, R0, R2, RZ, 0x3c, !PT ;  /* 0x0000000200047212 */ /* 0x000fe200078e3cff */
[----:B------:R1:W-:Y:S01]  /*1c90*/  STL.64 [R1+0x60], R38 ;  /* 0x0000602601007387 */ /* 0x0003e20000100a00 */
[----:B------:R-:W-:Y:S02]  /*1ca0*/  SHF.R.S32.HI R35, RZ, 0x1f, R34 ;  /* 0x0000001fff237819 */ /* 0x000fe40000011422 */
[----:B------:R-:W-:-:S02]  /*1cb0*/  IADD3 R2, P2, R34, UR6, RZ ;  /* 0x0000000622027c10 */ /* 0x000fc4000ff5e0ff */
[----:B------:R-:W-:Y:S01]  /*1cc0*/  ISETP.GE.AND P6, PT, R27, UR11, PT ;  /* 0x0000000b1b007c0c */ /* 0x000fe2000bfc6270 */
[----:B------:R-:W-:Y:S01]  /*1cd0*/  STL.64 [R1+0x78], R34 ;  /* 0x0000782201007387 */ /* 0x000fe20000100a00 */
[----:B------:R-:W-:Y:S02]  /*1ce0*/  ISETP.GE.AND P5, PT, R33, UR11, PT ;  /* 0x0000000b21007c0c */ /* 0x000fe4000bfa6270 */
[----:B------:R-:W-:Y:S01]  /*1cf0*/  ISETP.GE.AND P0, PT, R8, UR11, PT ;  /* 0x0000000b08007c0c */ /* 0x000fe2000bf06270 */
[----:B------:R-:W-:Y:S01]  /*1d00*/  STL [R1+0x84], R33 ;  /* 0x0000842101007387 */ /* 0x000fe20000100800 */
[----:B------:R-:W-:Y:S01]  /*1d10*/  IADD3.X R3, R35, UR17, RZ, P2, !PT ;  /* 0x0000001123037c10 */ /* 0x000fe200097fe4ff */
[----:B------:R-:W-:Y:S01]  /*1d20*/  USHF.R.S32.HI UR17, URZ, 0x1f, UR12 ;  /* 0x0000001f3f117899 */ /* 0x000fe2000801140c */
[----:B------:R-:W-:Y:S02]  /*1d30*/  @!P1 IADD3 R12, P2, R38, 0x10, RZ ;  /* 0x00000010260c9810 */ /* 0x000fe40007f5e0ff */
[----:B------:R-:W-:Y:S01]  /*1d40*/  LOP3.LUT R241, R4, 0xfffffe00, R5, 0xf8, !PT ;  /* 0xfffffe0004f17812 */ /* 0x000fe200078ef805 */
[----:B--2---:R-:W-:Y:S01]  /*1d50*/  IMAD.WIDE.U32 R2, R6, c[0x0][0x1a8], R2 ;  /* 0x00006a0006027a25 */ /* 0x004fe200078e0002 */
[----:B------:R-:W-:-:S02]  /*1d60*/  IADD3 R32, R8, 0x40, RZ ;  /* 0x0000004008207810 */ /* 0x000fc40007ffe0ff */
[C---:B------:R-:W-:Y:S01]  /*1d70*/  @!P6 IADD3 R6, P3, R38.reuse, 0x20, RZ ;  /* 0x000000202606e810 */ /* 0x040fe20007f7e0ff */
[--C-:B------:R-:W-:Y:S01]  /*1d80*/  @!P1 IMAD.X R0, RZ, RZ, R39.reuse, P2 ;  /* 0x000000ffff009224 */ /* 0x100fe200010e0627 */
[----:B------:R-:W-:Y:S01]  /*1d90*/  @!P5 IADD3 R15, P2, R38, 0x30, RZ ;  /* 0x00000030260fd810 */ /* 0x000fe20007f5e0ff */
[----:B------:R-:W-:Y:S01]  /*1da0*/  @!P0 IMAD R5, R39, c[0x0][0x190], RZ ;  /* 0x0000640027058a24 */ /* 0x000fe200078e02ff */
[----:B------:R-:W-:Y:S01]  /*1db0*/  IADD3 R3, R3, UR4, RZ ;  /* 0x0000000403037c10 */ /* 0x000fe2000fffe0ff */
[----:B------:R-:W-:Y:S01]  /*1dc0*/  @!P1 IMAD R0, R0, c[0x0][0x190], RZ ;  /* 0x0000640000009a24 */ /* 0x000fe200078e02ff */
[----:B------:R-:W-:Y:S01]  /*1dd0*/  ISETP.GE.AND P4, PT, R32, UR11, PT ;  /* 0x0000000b20007c0c */ /* 0x000fe2000bf86270 */
[--C-:B------:R-:W-:Y:S01]  /*1de0*/  @!P6 IMAD.X R4, RZ, RZ, R39.reuse, P3 ;  /* 0x000000ffff04e224 */ /* 0x100fe200018e0627 */
[----:B------:R-:W-:Y:S01]  /*1df0*/  IADD3 R31, R8, 0x50, RZ ;  /* 0x00000050081f7810 */ /* 0x000fe20007ffe0ff */
[----:B------:R-:W-:Y:S01]  /*1e00*/  @!P1 IMAD R17, R12, c[0x0][0x194], R0 ;  /* 0x000065000c119a24 */ /* 0x000fe200078e0200 */
[C---:B------:R-:W-:Y:S01]  /*1e10*/  IADD3 R30, R8.reuse, 0x60, RZ ;  /* 0x00000060081e7810 */ /* 0x040fe20007ffe0ff */
[----:B------:R-:W-:Y:S01]  /*1e20*/  @!P5 IMAD.X R0, RZ, RZ, R39, P2 ;  /* 0x000000ffff00d224 */ /* 0x000fe200010e0627 */
[----:B------:R-:W-:Y:S01]  /*1e30*/  IADD3 R29, R8, 0x70, RZ ;  /* 0x00000070081d7810 */ /* 0x000fe20007ffe0ff */
[C---:B------:R-:W-:Y:S01]  /*1e40*/  @!P0 IMAD R5, R38.reuse, c[0x0][0x194], R5 ;  /* 0x0000650026058a24 */ /* 0x040fe200078e0205 */
[----:B------:R-:W-:Y:S01]  /*1e50*/  STL [R1+0x8c], R32 ;  /* 0x00008c2001007387 */ /* 0x000fe20000100800 */
[----:B------:R-:W-:Y:S01]  /*1e60*/  @!P0 IMAD.WIDE.U32 R10, R38, c[0x0][0x190], R2 ;  /* 0x00006400260a8a25 */ /* 0x000fe200078e0002 */
[----:B------:R-:W-:-:S02]  /*1e70*/  LEA.HI R223, R28, R240, RZ, 0x5 ;  /* 0x000000f01cdf7211 */ /* 0x000fc400078f28ff */
[----:B------:R-:W-:Y:S01]  /*1e80*/  STL [R1+0x50], R31 ;  /* 0x0000501f01007387 */ /* 0x000fe20000100800 */
[----:B------:R-:W-:Y:S01]  /*1e90*/  @!P6 IMAD R4, R4, c[0x0][0x190], RZ ;  /* 0x000064000404ea24 */ /* 0x000fe200078e02ff */
[----:B------:R-:W-:Y:S01]  /*1ea0*/  @!P0 LEA R14, P2, R10, c[0x0][0x160], 0x1 ;  /* 0x000058000a0e8a11 */ /* 0x000fe200078408ff */
[----:B------:R-:W-:Y:S01]  /*1eb0*/  @!P5 IMAD R18, R0, c[0x0][0x190], RZ ;  /* 0x000064000012da24 */ /* 0x000fe200078e02ff */
[----:B------:R-:W-:Y:S01]  /*1ec0*/  STL [R1+0x80], R30 ;  /* 0x0000801e01007387 */ /* 0x000fe20000100800 */
[----:B------:R-:W-:Y:S01]  /*1ed0*/  @!P0 IMAD.IADD R0, R11, 0x1, R5 ;  /* 0x000000010b008824 */ /* 0x000fe200078e0205 */
[----:B------:R-:W-:Y:S01]  /*1ee0*/  SHF.R.S32.HI R134, RZ, 0x5, R223 ;  /* 0x00000005ff867819 */ /* 0x000fe200000114df */
[----:B------:R-:W-:Y:S01]  /*1ef0*/  @!P1 IMAD.WIDE.U32 R12, R12, c[0x0][0x190], R2 ;  /* 0x000064000c0c9a25 */ /* 0x000fe200078e0002 */
[----:B------:R-:W-:Y:S03]  /*1f00*/  STL [R1+0x88], R29 ;  /* 0x0000881d01007387 */ /* 0x000fe60000100800 */
[----:B------:R-:W-:-:S02]  /*1f10*/  @!P6 IMAD R16, R6, c[0x0][0x194], R4 ;  /* 0x000065000610ea24 */ /* 0x000fc400078e0204 */
[C---:B------:R-:W-:Y:S02]  /*1f20*/  @!P5 IMAD R18, R15.reuse, c[0x0][0x194], R18 ;  /* 0x000065000f12da24 */ /* 0x040fe400078e0212 */
[----:B------:R-:W-:Y:S01]  /*1f30*/  @!P5 IMAD.WIDE.U32 R4, R15, c[0x0][0x190], R2 ;  /* 0x000064000f04da25 */ /* 0x000fe200078e0002 */
[----:B------:R-:W-:Y:S02]  /*1f40*/  @!P0 LEA.HI.X R15, R10, c[0x0][0x164], R0, 0x1, P2 ;  /* 0x000059000a0f8a11 */ /* 0x000fe400010f0c00 */
[----:B------:R-:W-:Y:S01]  /*1f50*/  @!P1 LEA R10, P3, R12, c[0x0][0x160], 0x1 ;  /* 0x000058000c0a9a11 */ /* 0x000fe200078608ff */
[----:B------:R-:W-:-:S04]  /*1f60*/  @!P6 IMAD.WIDE.U32 R6, R6, c[0x0][0x190], R2 ;  /* 0x000064000606ea25 */ /* 0x000fc800078e0002 */
[----:B------:R-:W-:Y:S01]  /*1f70*/  @!P1 IMAD.IADD R0, R13, 0x1, R17 ;  /* 0x000000010d009824 */ /* 0x000fe200078e0211 */
[----:B------:R-:W-:Y:S01]  /*1f80*/  @!P6 LEA R22, P2, R6, c[0x0][0x160], 0x1 ;  /* 0x000058000616ea11 */ /* 0x000fe200078408ff */
[----:B------:R-:W-:Y:S02]  /*1f90*/  @!P6 IMAD.IADD R7, R7, 0x1, R16 ;  /* 0x000000010707e824 */ /* 0x000fe400078e0210 */
[----:B------:R-:W-:Y:S01]  /*1fa0*/  IMAD.SHL.U32 R241, R241, 0x2, RZ ;  /* 0x00000002f1f17824 */ /* 0x000fe200078e00ff */
[----:B------:R-:W-:Y:S01]  /*1fb0*/  @!P1 LEA.HI.X R11, R12, c[0x0][0x164], R0, 0x1, P3 ;  /* 0x000059000c0b9a11 */ /* 0x000fe200018f0c00 */
[----:B------:R-:W-:Y:S01]  /*1fc0*/  @!P5 IMAD.IADD R0, R5, 0x1, R18 ;  /* 0x000000010500d824 */ /* 0x000fe200078e0212 */
[----:B------:R-:W-:Y:S02]  /*1fd0*/  ISETP.GE.AND P3, PT, R31, UR11, PT ;  /* 0x0000000b1f007c0c */ /* 0x000fe4000bf66270 */
[----:B------:R-:W-:Y:S01]  /*1fe0*/  @!P6 LEA.HI.X R23, R6, c[0x0][0x164], R7, 0x1, P2 ;  /* 0x000059000617ea11 */ /* 0x000fe200010f0c07 */
[----:B------:R-:W-:Y:S01]  /*1ff0*/  @!PT LDS RZ, [RZ] ;  /* 0x00000000fffff984 */ /* 0x000fe20000000800 */
[----:B------:R-:W-:Y:S01]  /*2000*/  @!PT LDS RZ, [RZ] ;  /* 0x00000000fffff984 */ /* 0x000fe20000000800 */
[----:B------:R-:W-:Y:S01]  /*2010*/  @!PT LDS RZ, [RZ] ;  /* 0x00000000fffff984 */ /* 0x000fe20000000800 */
[----:B------:R2:W-:Y:S01]  /*2020*/  @!P0 LDGSTS.E.BYPASS.LTC128B.128 [R241], [R14.64] ;  /* 0x000000000ef18fae */ /* 0x0005e2000b901d52 */
[----:B------:R-:W-:-:S02]  /*2030*/  @!P5 LEA R20, P0, R4, c[0x0][0x160], 0x1 ;  /* 0x000058000414da11 */ /* 0x000fc400078008ff */
[----:B------:R-:W-:Y:S01]  /*2040*/  ISETP.GE.AND P2, PT, R30, UR11, PT ;  /* 0x0000000b1e007c0c */ /* 0x000fe2000bf46270 */
[----:B------:R3:W-:Y:S01]  /*2050*/  @!P1 LDGSTS.E.BYPASS.LTC128B.128 [R241+0x800], [R10.64] ;  /* 0x008000000af19fae */ /* 0x0007e2000b901d52 */
[----:B------:R-:W-:Y:S02]  /*2060*/  @!P5 LEA.HI.X R21, R4, c[0x0][0x164], R0, 0x1, P0 ;  /* 0x000059000415da11 */ /* 0x000fe400000f0c00 */
[C---:B------:R-:W-:Y:S01]  /*2070*/  @!P4 IADD3 R4, P0, R38.reuse, 0x40, RZ ;  /* 0x000000402604c810 */ /* 0x040fe20007f1e0ff */
[----:B------:R4:W-:Y:S04]  /*2080*/  @!P6 LDGSTS.E.BYPASS.LTC128B.128 [R241+0x1000], [R22.64] ;  /* 0x0100000016f1efae */ /* 0x0009e8000b901d52 */
[----:B------:R-:W-:Y:S01]  /*2090*/  @!P4 IMAD.X R0, RZ, RZ, R39, P0 ;  /* 0x000000ffff00c224 */ /* 0x000fe200000e0627 */
[----:B------:R5:W-:Y:S03]  /*20a0*/  @!P5 LDGSTS.E.BYPASS.LTC128B.128 [R241+0x1800], [R20.64] ;  /* 0x0180000014f1dfae */ /* 0x000be6000b901d52 */
[----:B------:R-:W-:Y:S01]  /*20b0*/  @!P2 IADD3 R7, P0, R38, 0x60, RZ ;  /* 0x000000602607a810 */ /* 0x000fe20007f1e0ff */
[----:B------:R-:W-:-:S04]  /*20c0*/  @!P4 IMAD R5, R0, c[0x0][0x190], RZ ;  /* 0x000064000005ca24 */ /* 0x000fc800078e02ff */
[----:B------:R-:W-:-:S04]  /*20d0*/  @!P2 IMAD.X R0, RZ, RZ, R39, P0 ;  /* 0x000000ffff00a224 */ /* 0x000fc800000e0627 */
[----:B--2---:R-:W-:Y:S01]  /*20e0*/  @!P2 IMAD R14, R0, c[0x0][0x190], RZ ;  /* 0x00006400000eaa24 */ /* 0x004fe200078e02ff */
[----:B---3--:R-:W-:Y:S01]  /*20f0*/  @!P3 IADD3 R10, P1, R38, 0x50, RZ ;  /* 0x00000050260ab810 */ /* 0x008fe20007f3e0ff */
[C---:B------:R-:W-:Y:S02]  /*2100*/  @!P4 IMAD R11, R4.reuse, c[0x0][0x194], R5 ;  /* 0x00006500040bca24 */ /* 0x040fe400078e0205 */
[----:B------:R-:W-:-:S04]  /*2110*/  @!P4 IMAD.WIDE.U32 R4, R4, c[0x0][0x190], R2 ;  /* 0x000064000404ca25 */ /* 0x000fc800078e0002 */
[----:B------:R-:W-:Y:S01]  /*2120*/  @!P3 IMAD.X R6, RZ, RZ, R39, P1 ;  /* 0x000000ffff06b224 */ /* 0x000fe200008e0627 */
[----:B------:R-:W-:Y:S01]  /*2130*/  ISETP.GE.AND P1, PT, R29, UR11, PT ;  /* 0x0000000b1d007c0c */ /* 0x000fe2000bf26270 */
[----:B------:R-:W-:Y:S01]  /*2140*/  @!P4 IMAD.IADD R0, R5, 0x1, R11 ;  /* 0x000000010500c824 */ /* 0x000fe200078e020b */
[----:B------:R-:W-:Y:S01]  /*2150*/  @!P4 LEA R16, P0, R4, c[0x0][0x160], 0x1 ;  /* 0x000058000410ca11 */ /* 0x000fe200078008ff */
[----:B------:R-:W-:Y:S02]  /*2160*/  @!P3 IMAD R6, R6, c[0x0][0x190], RZ ;  /* 0x000064000606ba24 */ /* 0x000fe400078e02ff */
[----:B------:R-:W-:Y:S01]  /*2170*/  @!P2 IMAD R14, R7, c[0x0][0x194], R14 ;  /* 0x00006500070eaa24 */ /* 0x000fe200078e020e */
[----:B------:R-:W-:Y:S01]  /*2180*/  @!P4 LEA.HI.X R17, R4, c[0x0][0x164], R0, 0x1, P0 ;  /* 0x000059000411ca11 */ /* 0x000fe200000f0c00 */
[C---:B------:R-:W-:Y:S02]  /*2190*/  @!P3 IMAD R5, R10.reuse, c[0x0][0x194], R6 ;  /* 0x000065000a05ba24 */ /* 0x040fe400078e0206 */
[----:B------:R-:W-:-:S02]  /*21a0*/  @!P3 IMAD.WIDE.U32 R10, R10, c[0x0][0x190], R2 ;  /* 0x000064000a0aba25 */ /* 0x000fc400078e0002 */
[----:B------:R2:W-:Y:S02]  /*21b0*/  @!P4 LDGSTS.E.BYPASS.LTC128B.128 [R241+0x2000], [R16.64] ;  /* 0x0200000010f1cfae */ /* 0x0005e4000b901d52 */
[----:B------:R-:W-:Y:S01]  /*21c0*/  @!P1 IADD3 R4, P0, R38, 0x70, RZ ;  /* 0x0000007026049810 */ /* 0x000fe20007f1e0ff */
[----:B------:R-:W-:-:S04]  /*21d0*/  @!P2 IMAD.WIDE.U32 R6, R7, c[0x0][0x190], R2 ;  /* 0x000064000706aa25 */ /* 0x000fc800078e0002 */
[----:B------:R-:W-:Y:S01]  /*21e0*/  @!P1 IMAD.X R0, RZ, RZ, R39, P0 ;  /* 0x000000ffff009224 */ /* 0x000fe200000e0627 */
[----:B------:R-:W-:Y:S01]  /*21f0*/  @!P3 LEA R12, P0, R10, c[0x0][0x160], 0x1 ;  /* 0x000058000a0cba11 */ /* 0x000fe200078008ff */
[----:B------:R-:W-:Y:S02]  /*2200*/  @!P3 IMAD.IADD R5, R11, 0x1, R5 ;  /* 0x000000010b05b824 */ /* 0x000fe400078e0205 */
[----:B------:R-:W-:Y:S02]  /*2210*/  @!P1 IMAD R11, R0, c[0x0][0x190], RZ ;  /* 0x00006400000b9a24 */ /* 0x000fe400078e02ff */
[----:B------:R-:W-:Y:S01]  /*2220*/  @!P2 IMAD.IADD R0, R7, 0x1, R14 ;  /* 0x000000010700a824 */ /* 0x000fe200078e020e */
[----:B------:R-:W-:Y:S01]  /*2230*/  @!P3 LEA.HI.X R13, R10, c[0x0][0x164], R5, 0x1, P0 ;  /* 0x000059000a0dba11 */ /* 0x000fe200000f0c05 */
[----:B------:R-:W-:Y:S01]  /*2240*/  @!P1 IMAD R7, R4, c[0x0][0x194], R11 ;  /* 0x0000650004079a24 */ /* 0x000fe200078e020b */
[----:B------:R-:W-:Y:S01]  /*2250*/  @!P2 LEA R18, P0, R6, c[0x0][0x160], 0x1 ;  /* 0x000058000612aa11 */ /* 0x000fe200078008ff */
[----:B------:R-:W-:-:S02]  /*2260*/  @!P1 IMAD.WIDE.U32 R4, R4, c[0x0][0x190], R2 ;  /* 0x0000640004049a25 */ /* 0x000fc400078e0002 */
[----:B------:R3:W-:Y:S01]  /*2270*/  @!P3 LDGSTS.E.BYPASS.LTC128B.128 [R241+0x2800], [R12.64] ;  /* 0x028000000cf1bfae */ /* 0x0007e2000b901d52 */
[----:B------:R-:W-:Y:S01]  /*2280*/  @!P2 LEA.HI.X R19, R6, c[0x0][0x164], R0, 0x1, P0 ;  /* 0x000059000613aa11 */ /* 0x000fe200000f0c00 */
[----:B------:R-:W-:Y:S01]  /*2290*/  @!P1 IMAD.IADD R5, R5, 0x1, R7 ;  /* 0x0000000105059824 */ /* 0x000fe200078e0207 */
[----:B------:R-:W-:Y:S01]  /*22a0*/  @!P1 LEA R14, P0, R4, c[0x0][0x160], 0x1 ;  /* 0x00005800040e9a11 */ /* 0x000fe200078008ff */
[----:B------:R-:W-:Y:S02]  /*22b0*/  IMAD R0, R9, c[0x0][0x198], RZ ;  /* 0x0000660009007a24 */ /* 0x000fe400078e02ff */
[----:B------:R-:W-:Y:S01]  /*22c0*/  IMAD.WIDE.U32 R2, R8, c[0x0][0x198], R34 ;  /* 0x0000660008027a25 */ /* 0x000fe200078e0022 */
[----:B------:R-:W-:Y:S01]  /*22d0*/  @!P1 LEA.HI.X R15, R4, c[0x0][0x164], R5, 0x1, P0 ;  /* 0x00005900040f9a11 */ /* 0x000fe200000f0c05 */
[----:B------:R2:W-:Y:S02]  /*22e0*/  @!P2 LDGSTS.E.BYPASS.LTC128B.128 [R241+0x3000], [R18.64] ;  /* 0x0300000012f1afae */ /* 0x0005e4000b901d52 */
[----:B------:R-:W-:Y:S01]  /*22f0*/  IMAD R0, R8, c[0x0][0x19c], R0 ;  /* 0x0000670008007a24 */ /* 0x000fe200078e0200 */
[----:B------:R-:W-:Y:S01]  /*2300*/  IADD3 R2, P0, R2, UR22, RZ ;  /* 0x0000001602027c10 */ /* 0x000fe2000ff1e0ff */
[----:B-----5:R-:W-:Y:S01]  /*2310*/  IMAD.MOV.U32 R20, RZ, RZ, c[0x0][0x19c] ;  /* 0x00006700ff147624 */ /* 0x020fe200078e00ff */
[----:B------:R5:W-:Y:S01]  /*2320*/  @!P1 LDGSTS.E.BYPASS.LTC128B.128 [R241+0x3800], [R14.64] ;  /* 0x038000000ef19fae */ /* 0x000be2000b901d52 */
[----:B----4-:R-:W-:Y:S01]  /*2330*/  IMAD.MOV.U32 R22, RZ, RZ, c[0x0][0x1a4] ;  /* 0x00006900ff167624 */ /* 0x010fe200078e00ff */
[----:B------:R-:W-:Y:S01]  /*2340*/  IADD3.X R3, R3, UR7, R0, P0, !PT ;  /* 0x0000000703037c10 */ /* 0x000fe200087fe400 */
[----:B------:R-:W-:Y:S01]  /*2350*/  ULDC.64 UR6, c[0x0][0x198] ;  /* 0x0000660000067ab9 */ /* 0x000fe20000000a00 */
[----:B------:R-:W-:Y:S01]  /*2360*/  IMAD R0, R25, c[0x0][0x1b0], RZ ;  /* 0x00006c0019007a24 */ /* 0x000fe200078e02ff */
[----:B------:R-:W-:Y:S01]  /*2370*/  USHF.L.U64.HI UR20, UR6, UR15, UR7 ;  /* 0x0000000f06147299 */ /* 0x000fe20008010207 */
[----:B------:R-:W-:Y:S01]  /*2380*/  IMAD.U32 R5, RZ, RZ, UR6 ;  /* 0x00000006ff057e24 */ /* 0x000fe2000f8e00ff */
[----:B------:R-:W-:Y:S01]  /*2390*/  UIMAD UR7, UR12, -0x80, UR14 ;  /* 0xffffff800c0778a4 */ /* 0x000fe2000f8e020e */
[C---:B------:R-:W-:Y:S01]  /*23a0*/  IMAD R0, R24.reuse, c[0x0][0x1b4], R0 ;  /* 0x00006d0018007a24 */ /* 0x040fe200078e0200 */
[----:B------:R-:W-:Y:S01]  /*23b0*/  USHF.L.U32 UR22, UR6, 0x7, URZ ;  /* 0x0000000706167899 */ /* 0x000fe2000800063f */
[----:B-1----:R-:W-:Y:S01]  /*23c0*/  IMAD.WIDE.U32 R38, R24, c[0x0][0x1b0], R2 ;  /* 0x00006c0018267a25 */ /* 0x002fe200078e0002 */
[----:B------:R-:W-:-:S02]  /*23d0*/  UIMAD UR4, UR20, UR12, URZ ;  /* 0x0000000c140472a4 */ /* 0x000fc4000f8e023f */
[----:B------:R-:W-:Y:S01]  /*23e0*/  ISETP.GE.AND P0, PT, R26, UR7, PT ;  /* 0x000000071a007c0c */ /* 0x000fe2000bf06270 */
[----:B------:R-:W-:Y:S01]  /*23f0*/  IMAD.U32 R2, RZ, RZ, UR12 ;  /* 0x0000000cff027e24 */ /* 0x000fe2000f8e00ff */
[----:B------:R-:W-:Y:S01]  /*2400*/  UIMAD UR4, UR17, UR22, UR4 ;  /* 0x00000016110472a4 */ /* 0x000fe2000f8e0204 */
[----:B------:R-:W-:Y:S01]  /*2410*/  IMAD.IADD R37, R39, 0x1, R0 ;  /* 0x0000000127257824 */ /* 0x000fe200078e0200 */
[----:B------:R-:W-:Y:S01]  /*2420*/  ISETP.GE.AND P4, PT, R27, UR7, PT ;  /* 0x000000071b007c0c */ /* 0x000fe2000bf86270 */
[----:B------:R-:W-:Y:S01]  /*2430*/  IMAD.MOV.U32 R36, RZ, RZ, R38 ;  /* 0x000000ffff247224 */ /* 0x000fe200078e0026 */
[----:B------:R-:W-:Y:S01]  /*2440*/  ISETP.GE.AND P3, PT, R33, UR7, PT ;  /* 0x0000000721007c0c */ /* 0x000fe2000bf66270 */
[----:B------:R-:W-:Y:S01]  /*2450*/  IMAD.U32 R0, RZ, RZ, UR6 ;  /* 0x00000006ff007e24 */ /* 0x000fe2000f8e00ff */
[----:B------:R-:W-:Y:S01]  /*2460*/  ISETP.GE.AND P2, PT, R32, UR7, PT ;  /* 0x0000000720007c0c */ /* 0x000fe2000bf46270 */
[----:B------:R-:W-:Y:S01]  /*2470*/  IMAD.WIDE.U32 R2, R2, UR22, R36 ;  /* 0x0000001602027c25 */ /* 0x000fe2000f8e0024 */
[----:B------:R-:W-:Y:S01]  /*2480*/  ISETP.GE.AND P1, PT, R31, UR7, PT ;  /* 0x000000071f007c0c */ /* 0x000fe2000bf26270 */
[----:B------:R-:W-:Y:S02]  /*2490*/  STL.64 [R1+0x70], R38 ;  /* 0x0000702601007387 */ /* 0x000fe40000100a00 */
[----:B------:R-:W-:Y:S01]  /*24a0*/  IMAD.SHL.U32 R6, R20, 0x20, RZ ;  /* 0x0000002014067824 */ /* 0x000fe200078e00ff */
[----:B------:R-:W-:Y:S01]  /*24b0*/  @!P0 LEA R0, P5, R0, R2, 0x4 ;  /* 0x0000000200008211 */ /* 0x000fe200078a20ff */
[----:B------:R-:W-:Y:S01]  /*24c0*/  STL.64 [R1+0x68], R36 ;  /* 0x0000682401007387 */ /* 0x000fe20000100a00 */
[----:B------:R-:W-:Y:S01]  /*24d0*/  IADD3 R3, R3, UR4, RZ ;  /* 0x0000000403037c10 */ /* 0x000fe2000fffe0ff */
[----:B------:R-:W-:-:S03]  /*24e0*/  UIMAD.WIDE.U32 UR4, UR6, 0x20, URZ ;  /* 0x00000020060478a5 */ /* 0x000fc6000f8e003f */
[----:B------:R-:W-:Y:S02]  /*24f0*/  @!P0 LEA.HI.X R5, R5, R3, R20, 0x4, P5 ;  /* 0x0000000305058211 */ /* 0x000fe400028f2414 */
[----:B---3--:R-:W-:Y:S02]  /*2500*/  @!P0 LEA R12, P5, R0, c[0x0][0x168], 0x1 ;  /* 0x00005a00000c8a11 */ /* 0x008fe400078a08ff */
[----:B------:R-:W-:Y:S02]  /*2510*/  @!P4 IADD3 R4, P6, R2, UR4, RZ ;  /* 0x000000040204cc10 */ /* 0x000fe4000ffde0ff */
[----:B------:R-:W-:Y:S01]  /*2520*/  @!P0 LEA.HI.X R13, R0, c[0x0][0x16c], R5, 0x1, P5 ;  /* 0x00005b00000d8a11 */ /* 0x000fe200028f0c05 */
[----:B------:R-:W-:Y:S01]  /*2530*/  IMAD.U32 R5, RZ, RZ, UR6 ;  /* 0x00000006ff057e24 */ /* 0x000fe2000f8e00ff */
[----:B------:R-:W-:Y:S02]  /*2540*/  ISETP.GE.AND P5, PT, R8, UR7, PT ;  /* 0x0000000708007c0c */ /* 0x000fe4000bfa6270 */
[----:B------:R-:W-:Y:S01]  /*2550*/  @!P4 IADD3.X R0, R3, UR5, R6, P6, !PT ;  /* 0x000000050300cc10 */ /* 0x000fe2000b7fe406 */
[----:B------:R-:W-:Y:S01]  /*2560*/  ULDC.64 UR4, c[0x0][0x1a0] ;  /* 0x0000680000047ab9 */ /* 0x000fe20000000a00 */
[----:B------:R-:W-:Y:S01]  /*2570*/  @!P4 LEA R10, P6, R4, c[0x0][0x168], 0x1 ;  /* 0x00005a00040aca11 */ /* 0x000fe200078c08ff */
[----:B------:R-:W-:-:S02]  /*2580*/  USHF.L.U64.HI UR5, UR4, UR15, UR5 ;  /* 0x0000000f04057299 */ /* 0x000fc40008010205 */
[----:B------:R-:W-:Y:S01]  /*2590*/  USHF.L.U32 UR15, UR4, 0x7, URZ ;  /* 0x00000007040f7899 */ /* 0x000fe2000800063f */
[----:B------:R-:W-:Y:S01]  /*25a0*/  @!P4 LEA.HI.X R11, R4, c[0x0][0x16c], R0, 0x1, P6 ;  /* 0x00005b00040bca11 */ /* 0x000fe200030f0c00 */
[----:B------:R-:W-:-:S04]  /*25b0*/  @!P3 IMAD.WIDE.U32 R4, R5, 0x30, R2 ;  /* 0x000000300504b825 */ /* 0x000fc800078e0002 */
[----:B------:R-:W-:Y:S01]  /*25c0*/  @!P3 IMAD R0, R20, 0x30, RZ ;  /* 0x000000301400b824 */ /* 0x000fe200078e02ff */
[----:B------:R-:W-:-:S03]  /*25d0*/  @!P5 LEA R6, P6, R2, c[0x0][0x168], 0x1 ;  /* 0x00005a000206da11 */ /* 0x000fc600078c08ff */
[----:B------:R-:W-:Y:S01]  /*25e0*/  @!P3 IMAD.IADD R0, R5, 0x1, R0 ;  /* 0x000000010500b824 */ /* 0x000fe200078e0200 */
[----:B------:R-:W-:Y:S01]  /*25f0*/  @!P5 LEA.HI.X R7, R2, c[0x0][0x16c], R3, 0x1, P6 ;  /* 0x00005b000207da11 */ /* 0x000fe200030f0c03 */
[----:B------:R-:W-:Y:S01]  /*2600*/  @!P1 IMAD R5, R20, 0x50, RZ ;  /* 0x0000005014059824 */ /* 0x000fe200078e02ff */
[----:B--2---:R-:W-:-:S03]  /*2610*/  @!P3 LEA R18, P6, R4, c[0x0][0x168], 0x1 ;  /* 0x00005a000412ba11 */ /* 0x004fc600078c08ff */
[----:B------:R1:W-:Y:S01]  /*2620*/  @!P5 LDGSTS.E.BYPASS.LTC128B.128 [R241+0x4000], [R6.64] ;  /* 0x0400000006f1dfae */ /* 0x0003e2000b901d52 */
[----:B------:R-:W-:Y:S01]  /*2630*/  @!P3 LEA.HI.X R19, R4, c[0x0][0x16c], R0, 0x1, P6 ;  /* 0x00005b000413ba11 */ /* 0x000fe200030f0c00 */
[----:B------:R-:W-:Y:S01]  /*2640*/  IMAD.U32 R0, RZ, RZ, UR6 ;  /* 0x00000006ff007e24 */ /* 0x000fe2000f8e00ff */
[----:B------:R-:W-:Y:S01]  /*2650*/  ISETP.GE.AND P5, PT, R30, UR7, PT ;  /* 0x000000071e007c0c */ /* 0x000fe2000bfa6270 */
[----:B------:R-:W-:Y:S01]  /*2660*/  IMAD.U32 R4, RZ, RZ, UR6 ;  /* 0x00000006ff047e24 */ /* 0x000fe2000f8e00ff */
[----:B------:R2:W-:Y:S01]  /*2670*/  @!P0 LDGSTS.E.BYPASS.LTC128B.128 [R241+0x4800], [R12.64] ;  /* 0x048000000cf18fae */ /* 0x0005e2000b901d52 */
[----:B------:R-:W-:Y:S02]  /*2680*/  ISETP.GE.AND P0, PT, R29, UR7, PT ;  /* 0x000000071d007c0c */ /* 0x000fe4000bf06270 */
[----:B------:R-:W-:Y:S01]  /*2690*/  @!P2 LEA R0, P6, R0, R2, 0x6 ;  /* 0x000000020000a211 */ /* 0x000fe200078c30ff */
[----:B------:R3:W-:Y:S03]  /*26a0*/  @!P4 LDGSTS.E.BYPASS.LTC128B.128 [R241+0x5000], [R10.64] ;  /* 0x050000000af1cfae */ /* 0x0007e6000b901d52 */
[----:B------:R-:W-:Y:S01]  /*26b0*/  @!P2 LEA.HI.X R4, R4, R3, R20, 0x6, P6 ;  /* 0x000000030404a211 */ /* 0x000fe200030f3414 */
[----:B------:R4:W-:Y:S01]  /*26c0*/  @!P3 LDGSTS.E.BYPASS.LTC128B.128 [R241+0x5800], [R18.64] ;  /* 0x0580000012f1bfae */ /* 0x0009e2000b901d52 */
[----:B------:R-:W-:-:S02]  /*26d0*/  @!P2 LEA R16, P6, R0, c[0x0][0x168], 0x1 ;  /* 0x00005a000010aa11 */ /* 0x000fc400078c08ff */
[----:B------:R-:W-:Y:S02]  /*26e0*/  ISETP.GE.AND P3, PT, R27, UR7, PT ;  /* 0x000000071b007c0c */ /* 0x000fe4000bf66270 */
[----:B------:R-:W-:Y:S01]  /*26f0*/  @!P2 LEA.HI.X R17, R0, c[0x0][0x16c], R4, 0x1, P6 ;  /* 0x00005b000011aa11 */ /* 0x000fe200030f0c04 */
[----:B------:R-:W-:-:S04]  /*2700*/  IMAD.U32 R4, RZ, RZ, UR6 ;  /* 0x00000006ff047e24 */ /* 0x000fc8000f8e00ff */
[----:B------:R4:W-:Y:S01]  /*2710*/  @!P2 LDGSTS.E.BYPASS.LTC128B.128 [R241+0x6000], [R16.64] ;  /* 0x0600000010f1afae */ /* 0x0009e2000b901d52 */
[----:B-1----:R-:W-:-:S04]  /*2720*/  IMAD.U32 R6, RZ, RZ, UR6 ;  /* 0x00000006ff067e24 */ /* 0x002fc8000f8e00ff */
[----:B------:R-:W-:-:S04]  /*2730*/  @!P1 IMAD.WIDE.U32 R6, R6, 0x50, R2 ;  /* 0x0000005006069825 */ /* 0x000fc800078e0002 */
[----:B------:R-:W-:Y:S01]  /*2740*/  @!P1 IMAD.IADD R0, R7, 0x1, R5 ;  /* 0x0000000107009824 */ /* 0x000fe200078e0205 */
[----:B-----5:R-:W-:Y:S01]  /*2750*/  @!P1 LEA R14, P6, R6, c[0x0][0x168], 0x1 ;  /* 0x00005a00060e9a11 */ /* 0x020fe200078c08ff */
[----:B------:R-:W-:-:S03]  /*2760*/  @!P5 IMAD.WIDE.U32 R4, R4, 0x60, R2 ;  /* 0x000000600404d825 */ /* 0x000fc600078e0002 */
[----:B------:R-:W-:Y:S01]  /*2770*/  @!P1 LEA.HI.X R15, R6, c[0x0][0x16c], R0, 0x1, P6 ;  /* 0x00005b00060f9a11 */ /* 0x000fe200030f0c00 */
[----:B--2---:R-:W-:Y:S01]  /*2780*/  @!P5 IMAD R12, R20, 0x60, RZ ;  /* 0x00000060140cd824 */ /* 0x004fe200078e02ff */
[----:B---3--:R-:W-:Y:S01]  /*2790*/  @!P5 LEA R10, P4, R4, c[0x0][0x168], 0x1 ;  /* 0x00005a00040ada11 */ /* 0x008fe200078808ff */
[----:B------:R-:W-:Y:S02]  /*27a0*/  IMAD R0, R9, c[0x0][0x1a0], RZ ;  /* 0x0000680009007a24 */ /* 0x000fe400078e02ff */
[----:B------:R-:W-:Y:S01]  /*27b0*/  @!P5 IMAD.IADD R5, R5, 0x1, R12 ;  /* 0x000000010505d824 */ /* 0x000fe200078e020c */
[----:B------:R1:W-:Y:S01]  /*27c0*/  @!P1 LDGSTS.E.BYPASS.LTC128B.128 [R241+0x6800], [R14.64] ;  /* 0x068000000ef19fae */ /* 0x0003e2000b901d52 */
[----:B------:R-:W-:Y:S01]  /*27d0*/  IMAD.WIDE.U32 R6, R8, c[0x0][0x1a0], R34 ;  /* 0x0000680008067a25 */ /* 0x000fe200078e0022 */
[----:B------:R-:W-:Y:S02]  /*27e0*/  ISETP.GE.AND P1, PT, R33, UR7, PT ;  /* 0x0000000721007c0c */ /* 0x000fe4000bf26270 */
[----:B------:R-:W-:Y:S01]  /*27f0*/  @!P5 LEA.HI.X R11, R4, c[0x0][0x16c], R5, 0x1, P4 ;  /* 0x00005b00040bda11 */ /* 0x000fe200020f0c05 */
[----:B------:R-:W-:Y:S01]  /*2800*/  IMAD.U32 R9, RZ, RZ, UR6 ;  /* 0x00000006ff097e24 */ /* 0x000fe2000f8e00ff */
[----:B------:R-:W-:Y:S01]  /*2810*/  IADD3 R6, P6, R6, UR24, RZ ;  /* 0x0000001806067c10 */ /* 0x000fe2000ffde0ff */
[----:B------:R-:W-:Y:S01]  /*2820*/  IMAD R0, R8, c[0x0][0x1a4], R0 ;  /* 0x0000690008007a24 */ /* 0x000fe200078e0200 */
[----:B------:R-:W-:Y:S01]  /*2830*/  ISETP.GE.AND P4, PT, R26, UR7, PT ;  /* 0x000000071a007c0c */ /* 0x000fe2000bf86270 */
[----:B------:R-:W-:Y:S01]  /*2840*/  @!P0 IMAD.WIDE.U32 R2, R9, 0x70, R2 ;  /* 0x0000007009028825 */ /* 0x000fe200078e0002 */
[----:B------:R2:W-:Y:S01]  /*2850*/  @!P5 LDGSTS.E.BYPASS.LTC128B.128 [R241+0x7000], [R10.64] ;  /* 0x070000000af1dfae */ /* 0x0005e2000b901d52 */
[----:B------:R-:W-:Y:S01]  /*2860*/  LEA.HI R9, R28, R240, RZ, 0x4 ;  /* 0x000000f01c097211 */ /* 0x000fe200078f20ff */
[----:B------:R-:W-:Y:S01]  /*2870*/  UIMAD.WIDE.U32 UR24, UR4, 0x20, URZ ;  /* 0x00000020041878a5 */ /* 0x000fe2000f8e003f */
[----:B------:R-:W-:Y:S01]  /*2880*/  @!P0 IMAD R4, R20, 0x70, RZ ;  /* 0x0000007014048824 */ /* 0x000fe200078e02ff */
[----:B------:R-:W-:Y:S01]  /*2890*/  IADD3.X R7, R7, UR21, R0, P6, !PT ;  /* 0x0000001507077c10 */ /* 0x000fe2000b7fe400 */
[----:B------:R-:W-:Y:S01]  /*28a0*/  IMAD R0, R25, c[0x0][0x1b8], RZ ;  /* 0x00006e0019007a24 */ /* 0x000fe200078e02ff */
[----:B------:R-:W-:Y:S01]  /*28b0*/  UIMAD UR21, UR5, UR12, URZ ;  /* 0x0000000c051572a4 */ /* 0x000fe2000f8e023f */
[----:B------:R-:W-:Y:S01]  /*28c0*/  @!P0 IMAD.IADD R3, R3, 0x1, R4 ;  /* 0x0000000103038824 */ /* 0x000fe200078e0204 */
[----:B------:R-:W-:Y:S01]  /*28d0*/  @!P0 LEA R4, P6, R2, c[0x0][0x168], 0x1 ;  /* 0x00005a0002048a11 */ /* 0x000fe200078c08ff */
[C---:B------:R-:W-:Y:S01]  /*28e0*/  IMAD R0, R24.reuse, c[0x0][0x1bc], R0 ;  /* 0x00006f0018007a24 */ /* 0x040fe200078e0200 */
[----:B------:R-:W-:Y:S01]  /*28f0*/  UIMAD UR21, UR17, UR15, UR21 ;  /* 0x0000000f111572a4 */ /* 0x000fe2000f8e0215 */
[----:B------:R-:W-:Y:S01]  /*2900*/  IMAD.WIDE.U32 R6, R24, c[0x0][0x1b8], R6 ;  /* 0x00006e0018067a25 */ /* 0x000fe200078e0006 */
[----:B------:R-:W-:Y:S01]  /*2910*/  @!P0 LEA.HI.X R5, R2, c[0x0][0x16c], R3, 0x1, P6 ;  /* 0x00005b0002058a11 */ /* 0x000fe200030f0c03 */
[----:B------:R-:W-:Y:S01]  /*2920*/  ULDC UR17, c[0x0][0x2e4] ;  /* 0x0000b90000117ab9 */ /* 0x000fe20000000800 */
[----:B------:R-:W-:Y:S01]  /*2930*/  ISETP.GE.AND P5, PT, R8, UR7, PT ;  /* 0x0000000708007c0c */ /* 0x000fe2000bfa6270 */
[----:B------:R-:W-:Y:S01]  /*2940*/  IMAD.IADD R13, R7, 0x1, R0 ;  /* 0x00000001070d7824 */ /* 0x000fe200078e0200 */
[----:B------:R3:W-:Y:S01]  /*2950*/  STL.64 [R1+0x38], R6 ;  /* 0x0000380601007387 */ /* 0x0007e20000100a00 */
[----:B------:R-:W-:Y:S01]  /*2960*/  IMAD.U32 R2, RZ, RZ, UR12 ;  /* 0x0000000cff027e24 */ /* 0x000fe2000f8e00ff */
[----:B------:R-:W-:Y:S01]  /*2970*/  ISETP.GE.AND P6, PT, R31, UR7, PT ;  /* 0x000000071f007c0c */ /* 0x000fe2000bfc6270 */
[----:B------:R-:W-:Y:S01]  /*2980*/  IMAD.MOV.U32 R12, RZ, RZ, R6 ;  /* 0x000000ffff0c7224 */ /* 0x000fe200078e0006 */
[----:B------:R5:W-:Y:S01]  /*2990*/  @!P0 LDGSTS.E.BYPASS.LTC128B.128 [R241+0x7800], [R4.64] ;  /* 0x0780000004f18fae */ /* 0x000be2000b901d52 */
[----:B------:R-:W-:Y:S01]  /*29a0*/  IMAD.U32 R0, RZ, RZ, UR4 ;  /* 0x00000004ff007e24 */ /* 0x000fe2000f8e00ff */
[----:B------:R-:W-:Y:S01]  /*29b0*/  UIADD3 UR17, UR14, -UR17, -UR16 ;  /* 0x800000110e117290 */ /* 0x000fe2000fffe810 */
[----:B------:R-:W-:Y:S01]  /*29c0*/  IMAD.WIDE.U32 R2, R2, UR15, R12 ;  /* 0x0000000f02027c25 */ /* 0x000fe2000f8e000c */
[----:B------:R-:W0:Y:S01]  /*29d0*/  LDGDEPBAR ;  /* 0x00000000000079af */ /* 0x000e220000000000 */
[----:B--2---:R-:W-:-:S02]  /*29e0*/  SHF.R.S32.HI R10, RZ, 0x4, R9 ;  /* 0x00000004ff0a7819 */ /* 0x004fc40000011409 */
[----:B------:R-:W-:Y:S01]  /*29f0*/  IMAD.SHL.U32 R11, R22, 0x20, RZ ;  /* 0x00000020160b7824 */ /* 0x000fe200078e00ff */
[----:B------:R-:W-:Y:S01]  /*2a00*/  @!P4 LEA R0, P0, R0, R2, 0x4 ;  /* 0x000000020000c211 */ /* 0x000fe200078020ff */
[----:B------:R2:W-:Y:S01]  /*2a10*/  STL.64 [R1+0x30], R12 ;  /* 0x0000300c01007387 */ /* 0x0005e20000100a00 */
[----:B------:R-:W-:Y:S01]  /*2a20*/  IADD3 R3, R3, UR21, RZ ;  /* 0x0000001503037c10 */ /* 0x000fe2000fffe0ff */
[----:B------:R-:W-:Y:S01]  /*2a30*/  IMAD.SHL.U32 R8, R8, 0x8, RZ ;  /* 0x0000000808087824 */ /* 0x000fe200078e00ff */
[----:B------:R-:W-:Y:S01]  /*2a40*/  UIADD3 UR21, UR14, 0x1, -UR16 ;  /* 0x000000010e157890 */ /* 0x000fe2000fffe810 */
[----:B---3--:R-:W-:Y:S02]  /*2a50*/  LEA.HI R7, R9, R10, RZ, 0x1 ;  /* 0x0000000a09077211 */ /* 0x008fe400078f08ff */
[----:B------:R-:W-:Y:S01]  /*2a60*/  @!P4 LEA R6, P2, R0, c[0x0][0x170], 0x1 ;  /* 0x00005c000006ca11 */ /* 0x000fe200078408ff */
[----:B-----5:R-:W-:Y:S01]  /*2a70*/  IMAD.U32 R5, RZ, RZ, UR4 ;  /* 0x00000004ff057e24 */ /* 0x020fe2000f8e00ff */
[----:B------:R-:W-:-:S04]  /*2a80*/  DEPBAR.LE SB0, 0x0 ;  /* 0x000080000000791a */ /* 0x000fc80000000000 */
[----:B------:R-:W-:Y:S01]  /*2a90*/  BAR.SYNC.DEFER_BLOCKING 0x0 ;  /* 0x0000000000007b1d */ /* 0x000fe20000010000 */
[----:B------:R-:W-:Y:S02]  /*2aa0*/  LOP3.LUT R7, R7, 0xfffffffe, RZ, 0xc0, !PT ;  /* 0xfffffffe07077812 */ /* 0x000fe400078ec0ff */
[----:B------:R-:W-:Y:S02]  /*2ab0*/  @!P4 LEA.HI.X R5, R5, R3, R22, 0x4, P0 ;  /* 0x000000030505c211 */ /* 0x000fe400000f2416 */
[----:B------:R-:W-:Y:S01]  /*2ac0*/  @!P3 IADD3 R4, P0, R2, UR24, RZ ;  /* 0x000000180204bc10 */ /* 0x000fe2000ff1e0ff */
[----:B------:R-:W-:Y:S01]  /*2ad0*/  IMAD.IADD R21, R10, 0x1, -R7 ;  /* 0x000000010a157824 */ /* 0x000fe200078e0a07 */
[----:B------:R-:W-:Y:S01]  /*2ae0*/  @!P4 LEA.HI.X R7, R0, c[0x0][0x174], R5, 0x1, P2 ;  /* 0x00005d000007ca11 */ /* 0x000fe200010f0c05 */
[----:B------:R-:W-:Y:S01]  /*2af0*/  IMAD.U32 R5, RZ, RZ, UR4 ;  /* 0x00000004ff057e24 */ /* 0x000fe2000f8e00ff */
[----:B------:R-:W-:Y:S01]  /*2b00*/  @!P3 IADD3.X R0, R3, UR25, R11, P0, !PT ;  /* 0x000000190300bc10 */ /* 0x000fe200087fe40b */
[----:B--2---:R-:W-:Y:S01]  /*2b10*/  IMAD.U32 R12, RZ, RZ, UR4 ;  /* 0x00000004ff0c7e24 */ /* 0x004fe2000f8e00ff */
[----:B------:R-:W-:Y:S01]  /*2b20*/  @!P5 LEA R10, P2, R2, c[0x0][0x170], 0x1 ;  /* 0x00005c00020ada11 */ /* 0x000fe200078408ff */
[----:B------:R-:W-:Y:S01]  /*2b30*/  IMAD.U32 R13, RZ, RZ, UR4 ;  /* 0x00000004ff0d7e24 */ /* 0x000fe2000f8e00ff */
[----:B----4-:R-:W-:-:S02]  /*2b40*/  @!P3 LEA R18, P0, R4, c[0x0][0x170], 0x1 ;  /* 0x00005c000412ba11 */ /* 0x010fc400078008ff */
[----:B------:R-:W-:Y:S02]  /*2b50*/  LOP3.LUT R9, R9, 0xfffffff0, RZ, 0xc0, !PT ;  /* 0xfffffff009097812 */ /* 0x000fe400078ec0ff */
[----:B------:R-:W-:Y:S02]  /*2b60*/  @!P5 LEA.HI.X R11, R2, c[0x0][0x174], R3, 0x1, P2 ;  /* 0x00005d00020bda11 */ /* 0x000fe400010f0c03 */
[----:B------:R-:W-:Y:S01]  /*2b70*/  @!P3 LEA.HI.X R19, R4, c[0x0][0x174], R0, 0x1, P0 ;  /* 0x00005d000413ba11 */ /* 0x000fe200000f0c00 */
[----:B------:R-:W-:Y:S01]  /*2b80*/  IMAD.IADD R0, R240, 0x1, -R9 ;  /* 0x00000001f0007824 */ /* 0x000fe200078e0a09 */
[----:B------:R-:W-:Y:S01]  /*2b90*/  ISETP.GE.AND P0, PT, R32, UR7, PT ;  /* 0x0000000720007c0c */ /* 0x000fe2000bf06270 */
[----:B------:R-:W-:Y:S01]  /*2ba0*/  @!P1 IMAD.WIDE.U32 R4, R5, 0x30, R2 ;  /* 0x0000003005049825 */ /* 0x000fe200078e0002 */
[----:B------:R-:W-:Y:S03]  /*2bb0*/  @P5 STS.128 [R241+0x8000], RZ ;  /* 0x008000fff1005388 */ /* 0x000fe60000000c00 */
[----:B------:R-:W-:Y:S01]  /*2bc0*/  @!P1 IMAD R9, R22, 0x30, RZ ;  /* 0x0000003016099824 */ /* 0x000fe200078e02ff */
[----:B------:R-:W-:Y:S01]  /*2bd0*/  @!P1 LEA R16, P2, R4, c[0x0][0x170], 0x1 ;  /* 0x00005c0004109a11 */ /* 0x000fe200078408ff */
[----:B------:R-:W-:Y:S01]  /*2be0*/  @!PT LDS RZ, [RZ] ;  /* 0x00000000fffff984 */ /* 0x000fe20000000800 */
[----:B------:R-:W-:Y:S01]  /*2bf0*/  @!PT LDS RZ, [RZ] ;  /* 0x00000000fffff984 */ /* 0x000fe20000000800 */
[----:B------:R-:W-:Y:S01]  /*2c00*/  @!PT LDS RZ, [RZ] ;  /* 0x00000000fffff984 */ /* 0x000fe20000000800 */
[----:B------:R2:W-:Y:S01]  /*2c10*/  @!P5 LDGSTS.E.BYPASS.LTC128B.128 [R241+0x8000], [R10.64] ;  /* 0x080000000af1dfae */ /* 0x0005e2000b901d52 */
[----:B------:R-:W-:Y:S01]  /*2c20*/  ISETP.GE.AND P5, PT, R30, UR7, PT ;  /* 0x000000071e007c0c */ /* 0x000fe2000bfa6270 */
[----:B------:R-:W-:-:S02]  /*2c30*/  @!P1 IMAD.IADD R5, R5, 0x1, R9 ;  /* 0x0000000105059824 */ /* 0x000fc400078e0209 */
[----:B------:R-:W-:Y:S01]  /*2c40*/  @P4 STS.128 [R241+0x8800], RZ ;  /* 0x008800fff1004388 */ /* 0x000fe20000000c00 */
[----:B------:R-:W-:Y:S02]  /*2c50*/  IMAD.U32 R9, RZ, RZ, UR4 ;  /* 0x00000004ff097e24 */ /* 0x000fe4000f8e00ff */
[----:B------:R-:W-:Y:S01]  /*2c60*/  @!P1 LEA.HI.X R17, R4, c[0x0][0x174], R5, 0x1, P2 ;  /* 0x00005d0004119a11 */ /* 0x000fe200010f0c05 */
[----:B------:R-:W-:Y:S01]  /*2c70*/  @!PT LDS RZ, [RZ] ;  /* 0x00000000fffff984 */ /* 0x000fe20000000800 */
[----:B------:R-:W-:Y:S01]  /*2c80*/  @!PT LDS RZ, [RZ] ;  /* 0x00000000fffff984 */ /* 0x000fe20000000800 */
[----:B------:R-:W-:Y:S01]  /*2c90*/  @!PT LDS RZ, [RZ] ;  /* 0x00000000fffff984 */ /* 0x000fe20000000800 */
[----:B------:R3:W-:Y:S01]  /*2ca0*/  @!P4 LDGSTS.E.BYPASS.LTC128B.128 [R241+0x8800], [R6.64] ;  /* 0x0880000006f1cfae */ /* 0x0007e2000b901d52 */
[----:B------:R-:W-:Y:S01]  /*2cb0*/  ISETP.GE.AND P4, PT, R29, UR7, PT ;  /* 0x000000071d007c0c */ /* 0x000fe2000bf86270 */
[----:B------:R-:W-:Y:S01]  /*2cc0*/  IMAD.U32 R4, RZ, RZ, UR4 ;  /* 0x00000004ff047e24 */ /* 0x000fe2000f8e00ff */
[----:B------:R-:W-:Y:S01]  /*2cd0*/  @!P0 LEA R9, P2, R9, R2, 0x6 ;  /* 0x0000000209098211 */ /* 0x000fe200078430ff */
[----:B------:R-:W-:Y:S01]  /*2ce0*/  @P3 STS.128 [R241+0x9000], RZ ;  /* 0x009000fff1003388 */ /* 0x000fe20000000c00 */
[----:B------:R-:W-:Y:S01]  /*2cf0*/  ULDC UR7, c[0x0][0x2e8] ;  /* 0x0000ba0000077ab9 */ /* 0x000fe20000000800 */
[----:B------:R-:W-:Y:S01]  /*2d00*/  @!P6 IMAD.WIDE.U32 R4, R4, 0x50, R2 ;  /* 0x000000500404e825 */ /* 0x000fe200078e0002 */
[----:B------:R-:W-:Y:S01]  /*2d10*/  @!P0 LEA.HI.X R12, R12, R3, R22, 0x6, P2 ;  /* 0x000000030c0c8211 */ /* 0x000fe200010f3416 */
[----:B------:R-:W-:Y:S01]  /*2d20*/  @!PT LDS RZ, [RZ] ;  /* 0x00000000fffff984 */ /* 0x000fe20000000800 */
[----:B------:R-:W-:Y:S01]  /*2d30*/  @!PT LDS RZ, [RZ] ;  /* 0x00000000fffff984 */ /* 0x000fe20000000800 */
[----:B------:R-:W-:Y:S01]  /*2d40*/  @!PT LDS RZ, [RZ] ;  /* 0x00000000fffff984 */ /* 0x000fe20000000800 */
[----:B------:R4:W-:Y:S01]  /*2d50*/  @!P3 LDGSTS.E.BYPASS.LTC128B.128 [R241+0x9000], [R18.64] ;  /* 0x0900000012f1bfae */ /* 0x0009e2000b901d52 */
[----:B-1----:R-:W-:Y:S01]  /*2d60*/  @!P0 LEA R14, P2, R9, c[0x0][0x170], 0x1 ;  /* 0x00005c00090e8a11 */ /* 0x002fe200078408ff */
[----:B------:R-:W-:-:S02]  /*2d70*/  UIADD3 UR7, UR21, UR7, URZ ;  /* 0x0000000715077290 */ /* 0x000fc4000fffe03f */
[----:B------:R-:W-:Y:S01]  /*2d80*/  @P1 STS.128 [R241+0x9800], RZ ;  /* 0x009800fff1001388 */ /* 0x000fe20000000c00 */
[----:B------:R-:W-:Y:S01]  /*2d90*/  @!P0 LEA.HI.X R15, R9, c[0x0][0x174], R12, 0x1, P2 ;  /* 0x00005d00090f8a11 */ /* 0x000fe200010f0c0c */
[----:B------:R-:W-:Y:S01]  /*2da0*/  IMAD.SHL.U32 R9, R21, 0x8, RZ ;  /* 0x0000000815097824 */ /* 0x000fe200078e00ff */
[----:B------:R-:W-:Y:S01]  /*2db0*/  @!P6 LEA R12, P2, R4, c[0x0][0x170], 0x1 ;  /* 0x00005c00040cea11 */ /* 0x000fe200078408ff */
[----:B------:R-:W-:Y:S01]  /*2dc0*/  @!PT LDS RZ, [RZ] ;  /* 0x00000000fffff984 */ /* 0x000fe20000000800 */
[----:B------:R-:W-:Y:S01]  /*2dd0*/  @!PT LDS RZ, [RZ] ;  /* 0x00000000fffff984 */ /* 0x000fe20000000800 */
[----:B------:R-:W-:Y:S01]  /*2de0*/  @!PT LDS RZ, [RZ] ;  /* 0x00000000fffff984 */ /* 0x000fe20000000800 */
[----:B------:R4:W-:Y:S01]  /*2df0*/  @!P1 LDGSTS.E.BYPASS.LTC128B.128 [R241+0x9800], [R16.64] ;  /* 0x0980000010f19fae */ /* 0x0009e2000b901d52 */
[----:B--2---:R-:W-:Y:S01]  /*2e00*/  SHF.R.S32.HI R10, RZ, 0x1f, R0 ;  /* 0x0000001fff0a7819 */ /* 0x004fe20000011400 */
[----:B------:R-:W-:Y:S02]  /*2e10*/  @!P4 IMAD.MOV.U32 R11, RZ, RZ, R3 ;  /* 0x000000ffff0bc224 */ /* 0x000fe400078e0003 */
[----:B------:R-:W-:Y:S01]  /*2e20*/  @P0 STS.128 [R241+0xa000], RZ ;  /* 0x00a000fff1000388 */ /* 0x000fe20000000c00 */
[----:B------:R-:W-:Y:S01]  /*2e30*/  LEA.HI R20, R10, R0, RZ, 0x3 ;  /* 0x000000000a147211 */ /* 0x000fe200078f18ff */
[----:B------:R-:W-:-:S02]  /*2e40*/  @!P4 IMAD.MOV.U32 R10, RZ, RZ, R2 ;  /* 0x000000ffff0ac224 */ /* 0x000fc400078e0002 */
[----:B------:R-:W-:Y:S01]  /*2e50*/  @!PT LDS RZ, [RZ] ;  /* 0x00000000fffff984 */ /* 0x000fe20000000800 */
[----:B------:R-:W-:Y:S01]  /*2e60*/  @!PT LDS RZ, [RZ] ;  /* 0x00000000fffff984 */ /* 0x000fe20000000800 */
[----:B------:R-:W-:Y:S01]  /*2e70*/  @!PT LDS RZ, [RZ] ;  /* 0x00000000fffff984 */ /* 0x000fe20000000800 */
[----:B------:R1:W-:Y:S01]  /*2e80*/  @!P0 LDGSTS.E.BYPASS.LTC128B.128 [R241+0xa000], [R14.64] ;  /* 0x0a0000000ef18fae */ /* 0x0003e2000b901d52 */
[----:B---3--:R-:W-:Y:S01]  /*2e90*/  LOP3.LUT R6, R20, 0xfffffff8, RZ, 0xc0, !PT ;  /* 0xfffffff814067812 */ /* 0x008fe200078ec0ff */
[----:B------:R-:W-:Y:S02]  /*2ea0*/  @!P5 IMAD.MOV.U32 R7, RZ, RZ, R3 ;  /* 0x000000ffff07d224 */ /* 0x000fe400078e0003 */
[----:B------:R-:W-:Y:S02]  /*2eb0*/  @P6 STS.128 [R241+0xa800], RZ ;  /* 0x00a800fff1006388 */ /* 0x000fe40000000c00 */
[----:B------:R-:W-:Y:S02]  /*2ec0*/  IMAD.IADD R48, R0, 0x1, -R6 ;  /* 0x0000000100307824 */ /* 0x000fe400078e0a06 */
[----:B------:R-:W-:Y:S02]  /*2ed0*/  @!P5 IMAD.MOV.U32 R6, RZ, RZ, R2 ;  /* 0x000000ffff06d224 */ /* 0x000fe400078e0002 */
[----:B------:R-:W-:-:S02]  /*2ee0*/  @!P6 IMAD R0, R22, 0x50, RZ ;  /* 0x000000501600e824 */ /* 0x000fc400078e02ff */
[----:B------:R-:W-:-:S04]  /*2ef0*/  @!P5 IMAD.WIDE.U32 R2, R13, 0x60, R6 ;  /* 0x000000600d02d825 */ /* 0x000fc800078e0006 */
[----:B------:R-:W-:Y:S02]  /*2f00*/  IMAD.SHL.U32 R7, R49, 0x40, RZ ;  /* 0x0000004031077824 */ /* 0x000fe400078e00ff */
[----:B------:R-:W-:Y:S02]  /*2f10*/  @!P6 IMAD.IADD R5, R5, 0x1, R0 ;  /* 0x000000010505e824 */ /* 0x000fe400078e0200 */
[----:B------:R-:W-:Y:S01]  /*2f20*/  IMAD.U32 R6, RZ, RZ, UR4 ;  /* 0x00000004ff067e24 */ /* 0x000fe2000f8e00ff */
[----:B------:R-:W-:Y:S02]  /*2f30*/  LOP3.LUT R0, R7, 0x1c0, RZ, 0xc0, !PT ;  /* 0x000001c007007812 */ /* 0x000fe400078ec0ff */
[----:B------:R-:W-:Y:S01]  /*2f40*/  @!P6 LEA.HI.X R13, R4, c[0x0][0x174], R5, 0x1, P2 ;  /* 0x00005d00040dea11 */ /* 0x000fe200010f0c05 */
[----:B------:R-:W-:Y:S01]  /*2f50*/  @!P5 IMAD R4, R22, 0x60, RZ ;  /* 0x000000601604d824 */ /* 0x000fe200078e02ff */
[----:B------:R-:W-:Y:S01]  /*2f60*/  LOP3.LUT R8, R0, 0x8, R8, 0xf8, !PT ;  /* 0x0000000800087812 */ /* 0x000fe200078ef808 */
[----:B------:R-:W-:Y:S01]  /*2f70*/  @!P4 IMAD.WIDE.U32 R6, R6, 0x70, R10 ;  /* 0x000000700606c825 */ /* 0x000fe200078e000a */
[----:B------:R-:W-:Y:S01]  /*2f80*/  SHF.R.U32.HI R5, RZ, 0x3, R0 ;  /* 0x00000003ff057819 */ /* 0x000fe20000011600 */
[----:B------:R-:W-:Y:S01]  /*2f90*/  @!PT LDS RZ, [RZ] ;  /* 0x00000000fffff984 */ /* 0x000fe20000000800 */
[----:B------:R-:W-:Y:S01]  /*2fa0*/  @!PT LDS RZ, [RZ] ;  /* 0x00000000fffff984 */ /* 0x000fe20000000800 */
[----:B------:R-:W-:Y:S01]  /*2fb0*/  @!PT LDS RZ, [RZ] ;  /* 0x00000000fffff984 */ /* 0x000fe20000000800 */
[----:B------:R1:W-:Y:S02]  /*2fc0*/  @!P6 LDGSTS.E.BYPASS.LTC128B.128 [R241+0xa800], [R12.64] ;  /* 0x0a8000000cf1efae */ /* 0x0003e4000b901d52 */
[----:B------:R-:W-:Y:S01]  /*2fd0*/  IMAD.SHL.U32 R0, R48, 0x40, RZ ;  /* 0x0000004030007824 */ /* 0x000fe200078e00ff */
[----:B------:R-:W-:Y:S01]  /*2fe0*/  LOP3.LUT R10, R8, R5, RZ, 0x3c, !PT ;  /* 0x00000005080a7212 */ /* 0x000fe200078e3cff */
[----:B------:R-:W-:Y:S01]  /*2ff0*/  @!P5 IMAD.IADD R3, R3, 0x1, R4 ;  /* 0x000000010303d824 */ /* 0x000fe200078e0204 */
[----:B------:R-:W-:Y:S01]  /*3000*/  @!P5 LEA R4, P2, R2, c[0x0][0x170], 0x1 ;  /* 0x00005c000204da11 */ /* 0x000fe200078408ff */
[----:B------:R-:W-:Y:S01]  /*3010*/  @!P4 IMAD R11, R22, 0x70, RZ ;  /* 0x00000070160bc824 */ /* 0x000fe200078e02ff */
[----:B------:R-:W-:Y:S01]  /*3020*/  LOP3.LUT R0, R0, 0x1c0, RZ, 0xc0, !PT ;  /* 0x000001c000007812 */ /* 0x000fe200078ec0ff */
[----:B------:R-:W-:Y:S01]  /*3030*/  @P5 STS.128 [R241+0xb000], RZ ;  /* 0x00b000fff1005388 */ /* 0x000fe20000000c00 */
[----:B------:R-:W-:Y:S01]  /*3040*/  @!P5 LEA.HI.X R5, R2, c[0x0][0x174], R3, 0x1, P2 ;  /* 0x00005d000205da11 */ /* 0x000fe200010f0c03 */
[----:B------:R-:W-:Y:S01]  /*3050*/  @!P4 IMAD.IADD R2, R7, 0x1, R11 ;  /* 0x000000010702c824 */ /* 0x000fe200078e020b */
[----:B------:R-:W-:-:S02]  /*3060*/  LOP3.LUT R9, R0, 0x8, R9, 0xf8, !PT ;  /* 0x0000000800097812 */ /* 0x000fc400078ef809 */
[----:B------:R-:W-:Y:S01]  /*3070*/  SHF.R.U32.HI R3, RZ, 0x3, R0 ;  /* 0x00000003ff037819 */ /* 0x000fe20000011600 */
[----:B------:R-:W-:Y:S01]  /*3080*/  IMAD R0, R21, 0x200, R10 ;  /* 0x0000020015007824 */ /* 0x000fe200078e020a */
[----:B------:R-:W-:Y:S01]  /*3090*/  @!P4 LEA R8, P2, R6, c[0x0][0x170], 0x1 ;  /* 0x00005c000608ca11 */ /* 0x000fe200078408ff */
[----:B------:R-:W-:Y:S01]  /*30a0*/  @!PT LDS RZ, [RZ] ;  /* 0x00000000fffff984 */ /* 0x000fe20000000800 */
[----:B------:R-:W-:Y:S01]  /*30b0*/  @!PT LDS RZ, [RZ] ;  /* 0x00000000fffff984 */ /* 0x000fe20000000800 */
[----:B------:R-:W-:Y:S01]  /*30c0*/  @!PT LDS RZ, [RZ] ;  /* 0x00000000fffff984 */ /* 0x000fe20000000800 */
[----:B------:R2:W-:Y:S01]  /*30d0*/  @!P5 LDGSTS.E.BYPASS.LTC128B.128 [R241+0xb000], [R4.64] ;  /* 0x0b00000004f1dfae */ /* 0x0005e2000b901d52 */
[----:B------:R-:W-:Y:S01]  /*30e0*/  LOP3.LUT R133, R9, R3, RZ, 0x3c, !PT ;  /* 0x0000000309857212 */ /* 0x000fe200078e3cff */
[----:B------:R-:W-:Y:S01]  /*30f0*/  IMAD.SHL.U32 R135, R0, 0x2, RZ ;  /* 0x0000000200877824 */ /* 0x000fe200078e00ff */
[----:B------:R-:W-:Y:S01]  /*3100*/  @!P4 LEA.HI.X R9, R6, c[0x0][0x174], R2, 0x1, P2 ;  /* 0x00005d000609ca11 */ /* 0x000fe200010f0c02 */
[----:B------:R-:W-:Y:S01]  /*3110*/  IMAD.SHL.U32 R2, R20, 0x40, RZ ;  /* 0x0000004014027824 */ /* 0x000fe200078e00ff */
[----:B------:R-:W-:Y:S01]  /*3120*/  @P4 STS.128 [R241+0xb800], RZ ;  /* 0x00b800fff1004388 */ /* 0x000fe20000000c00 */
[----:B------:R-:W-:Y:S01]  /*3130*/  IMAD.MOV.U32 R0, RZ, RZ, 0x20 ;  /* 0x00000020ff007424 */ /* 0x000fe200078e00ff */
[----:B------:R-:W-:-:S02]  /*3140*/  IADD3 R3, R135, 0x4000, RZ ;  /* 0x0000400087037810 */ /* 0x000fc40007ffe0ff */
[----:B------:R-:W-:Y:S01]  /*3150*/  LOP3.LUT R132, R2, 0xfffffe00, RZ, 0xc0, !PT ;  /* 0xfffffe0002847812 */ /* 0x000fe200078ec0ff */
[----:B------:R-:W-:Y:S01]  /*3160*/  @!PT LDS RZ, [RZ] ;  /* 0x00000000fffff984 */ /* 0x000fe20000000800 */
[----:B------:R-:W-:Y:S01]  /*3170*/  @!PT LDS RZ, [RZ] ;  /* 0x00000000fffff984 */ /* 0x000fe20000000800 */
[----:B------:R-:W-:Y:S01]  /*3180*/  @!PT LDS RZ, [RZ] ;  /* 0x00000000fffff984 */ /* 0x000fe20000000800 */
[----:B------:R3:W-:Y:S01]  /*3190*/  @!P4 LDGSTS.E.BYPASS.LTC128B.128 [R241+0xb800], [R8.64] ;  /* 0x0b80000008f1cfae */ /* 0x0007e2000b901d52 */
[----:B------:R-:W-:Y:S02]  /*31a0*/  IADD3 R222, R135, 0x4040, RZ ;  /* 0x0000404087de7810 */ /* 0x000fe40007ffe0ff */
[----:B------:R-:W-:Y:S01]  /*31b0*/  R2P PR, R48, 0x6 ;  /* 0x0000000630007804 */ /* 0x000fe20000000000 */
[----:B------:R-:W-:Y:S01]  /*31c0*/  IMAD R2, R134, 0x400, R132 ;  /* 0x0000040086027824 */ /* 0x000fe200078e0284 */
[----:B------:R-:W-:Y:S03]  /*31d0*/  LDSM.16.M88.4 R24, [R135+0x4800] ;  /* 0x004800008718783b */ /* 0x000fe60000000200 */
[----:B------:R-:W-:Y:S01]  /*31e0*/  IMAD.IADD R2, R133, 0x1, R2 ;  /* 0x0000000185027824 */ /* 0x000fe200078e0202 */
[----:B------:R-:W-:Y:S03]  /*31f0*/  LDSM.16.M88.4 R20, [R135+0x5000] ;  /* 0x005000008714783b */ /* 0x000fe60000000200 */
[----:B------:R-:W-:Y:S01]  /*3200*/  IMAD.SHL.U32 R218, R2, 0x2, RZ ;  /* 0x0000000202da7824 */ /* 0x000fe200078e00ff */
[----:B------:R-:W-:Y:S01]  /*3210*/  LDSM.16.M88.4 R28, [R135+0x5800] ;  /* 0x00580000871c783b */ /* 0x000fe20000000200 */
[----:B------:R-:W-:-:S03]  /*3220*/  IMAD.MOV.U32 R2, RZ, RZ, 0x10 ;  /* 0x00000010ff027424 */ /* 0x000fc600078e00ff */
[----:B----4-:R-:W4:Y:S02]  /*3230*/  LDSM.16.M88.4 R16, [R218] ;  /* 0x00000000da10783b */ /* 0x010f240000000200 */
[----:B------:R-:W-:Y:S02]  /*3240*/  SEL R2, R2, 0xfffffff0, !P1 ;  /* 0xfffffff002027807 */ /* 0x000fe40004800000 */
[----:B--2---:R-:W2:Y:S03]  /*3250*/  LDSM.16.M88.4 R4, [R135+0x4000] ;  /* 0x004000008704783b */ /* 0x004ea60000000200 */
[----:B------:R-:W-:Y:S01]  /*3260*/  IMAD R221, R2, 0x2, R218 ;  /* 0x0000000202dd7824 */ /* 0x000fe200078e02da */
[----:B-1----:R-:W1:Y:S04]  /*3270*/  LDSM.16.M88.4 R12, [R218+0x2000] ;  /* 0x00200000da0c783b */ /* 0x002e680000000200 */
[----:B------:R-:W5:Y:S04]  /*3280*/  LDSM.16.M88.4 R44, [R135+0x6000] ;  /* 0x00600000872c783b */ /* 0x000f680000000200 */
[----:B------:R-:W1:Y:S04]  /*3290*/  LDSM.16.M88.4 R40, [R135+0x6800] ;  /* 0x006800008728783b */ /* 0x000e680000000200 */
[----:B------:R-:W5:Y:S04]  /*32a0*/  LDSM.16.M88.4 R36, [R135+0x7000] ;  /* 0x007000008724783b */ /* 0x000f680000000200 */
[----:B------:R-:W5:Y:S04]  /*32b0*/  LDSM.16.M88.4 R32, [R135+0x7800] ;  /* 0x007800008720783b */ /* 0x000f680000000200 */
[----:B---3--:R-:W-:Y:S04]  /*32c0*/  LDSM.16.M88.4 R8, [R221+0x2000] ;  /* 0x00200000dd08783b */ /* 0x008fe80000000200 */
[----:B------:R-:W0:Y:S01]  /*32d0*/  LDGDEPBAR ;  /* 0x00000000000079af */ /* 0x000e220000000000 */
[C---:B----4-:R-:W-:Y:S08]  /*32e0*/  HMMA.16816.F32.BF16 R176, R16.reuse, R24, RZ ;  /* 0x0000001810b0723c */ /* 0x050ff000000418ff */
[-C--:B--2---:R-:W-:Y:S08]  /*32f0*/  HMMA.16816.F32.BF16 R140, R16, R4.reuse, RZ ;  /* 0x00000004108c723c */ /* 0x084ff000000418ff */
[C---:B-1----:R-:W-:Y:S07]  /*3300*/  HMMA.16816.F32.BF16 R128, R12.reuse, R4, RZ ;  /* 0x000000040c80723c */ /* 0x042fee00000418ff */
[----:B------:R-:W-:Y:S01]  /*3310*/  SEL R4, R0, 0xffffffe0, !P2 ;  /* 0xffffffe000047807 */ /* 0x000fe20005000000 */
[----:B------:R-:W-:Y:S01]  /*3320*/  HMMA.16816.F32.BF16 R124, R12, R6, RZ ;  /* 0x000000060c7c723c */ /* 0x000fe200000418ff */
[----:B------:R-:W-:-:S03]  /*3330*/  R2P PR, R49, 0x6 ;  /* 0x0000000631007804 */ /* 0x000fc60000000000 */
[----:B------:R-:W-:Y:S02]  /*3340*/  IMAD R219, R4, 0x2, R218 ;  /* 0x0000000204db7824 */ /* 0x000fe400078e02da */
[----:B------:R-:W-:Y:S02]  /*3350*/  SEL R0, R0, 0xffffffe0, !P1 ;  /* 0xffffffe000007807 */ /* 0x000fe40004800000 */
[----:B------:R-:W-:Y:S01]  /*3360*/  HMMA.16816.F32.BF16 R120, R12, R24, RZ ;  /* 0x000000180c78723c */ /* 0x000fe200000418ff */
[----:B------:R-:W-:Y:S02]  /*3370*/  IMAD R220, R2, 0x2, R219 ;  /* 0x0000000202dc7824 */ /* 0x000fe400078e02db */
[----:B------:R-:W-:-:S03]  /*3380*/  IMAD.IADD R217, R135, 0x1, R0 ;  /* 0x0000000187d97824 */ /* 0x000fc600078e0200 */
[----:B------:R-:W-:Y:S02]  /*3390*/  @P2 IADD3 R222, R3, -0x40, RZ ;  /* 0xffffffc003de2810 */ /* 0x000fe40007ffe0ff */
[----:B------:R-:W1:Y:S01]  /*33a0*/  LDSM.16.M88.4 R48, [R217+0x4000] ;  /* 0x00400000d930783b */ /* 0x000e620000000200 */
[-C--:B------:R-:W-:Y:S03]  /*33b0*/  HMMA.16816.F32.BF16 R116, R12, R26.reuse, RZ ;  /* 0x0000001a0c74723c */ /* 0x080fe600000418ff */
[----:B------:R-:W2:Y:S04]  /*33c0*/  LDSM.16.M88.4 R72, [R217+0x4800] ;  /* 0x00480000d948783b */ /* 0x000ea80000000200 */
[----:B------:R-:W3:Y:S01]  /*33d0*/  LDSM.16.M88.4 R84, [R217+0x6000] ;  /* 0x00600000d954783b */ /* 0x000ee20000000200 */
[C---:B------:R-:W-:Y:S03]  /*33e0*/  HMMA.16816.F32.BF16 R184, R16.reuse, R26, RZ ;  /* 0x0000001a10b8723c */ /* 0x040fe600000418ff */
[----:B------:R-:W4:Y:S04]  /*33f0*/  LDSM.16.M88.4 R144, [R217+0x7000] ;  /* 0x00700000d990783b */ /* 0x000f280000000200 */
[----:B------:R-:W1:Y:S01]  /*3400*/  LDSM.16.M88.4 R80, [R217+0x5000] ;  /* 0x00500000d950783b */ /* 0x000e620000000200 */
[C---:B------:R-:W-:Y:S03]  /*3410*/  HMMA.16816.F32.BF16 R160, R16.reuse, R6, RZ ;  /* 0x0000000610a0723c */ /* 0x040fe600000418ff */
[----:B------:R-:W-:Y:S04]  /*3420*/  LDSM.16.M88.4 R88, [R217+0x5800] ;  /* 0x00580000d958783b */ /* 0x000fe80000000200 */
[----:B------:R-:W-:Y:S01]  /*3430*/  LDSM.16.M88.4 R136, [R217+0x6800] ;  /* 0x00680000d988783b */ /* 0x000fe20000000200 */
[C---:B------:R-:W-:Y:S03]  /*3440*/  HMMA.16816.F32.BF16 R188, R16.reuse, R20, RZ ;  /* 0x0000001410bc723c */ /* 0x040fe600000418ff */
[----:B------:R-:W-:Y:S05]  /*3450*/  LDSM.16.M88.4 R148, [R217+0x7800] ;  /* 0x00780000d994783b */ /* 0x000fea0000000200 */
[C---:B------:R-:W-:Y:S08]  /*3460*/  HMMA.16816.F32.BF16 R196, R16.reuse, R22, RZ ;  /* 0x0000001610c4723c */ /* 0x040ff000000418ff */
[C---:B------:R-:W-:Y:S08]  /*3470*/  HMMA.16816.F32.BF16 R200, R16.reuse, R28, RZ ;  /* 0x0000001c10c8723c */ /* 0x040ff000000418ff */
[C---:B------:R-:W-:Y:S08]  /*3480*/  HMMA.16816.F32.BF16 R204, R16.reuse, R30, RZ ;  /* 0x0000001e10cc723c */ /* 0x040ff000000418ff */
[C---:B-----5:R-:W-:Y:S08]  /*3490*/  HMMA.16816.F32.BF16 R208, R16.reuse, R44, RZ ;  /* 0x0000002c10d0723c */ /* 0x060ff000000418ff */
[C---:B------:R-:W-:Y:S08]  /*34a0*/  HMMA.16816.F32.BF16 R224, R16.reuse, R46, RZ ;  /* 0x0000002e10e0723c */ /* 0x040ff000000418ff */
[C---:B------:R-:W-:Y:S08]  /*34b0*/  HMMA.16816.F32.BF16 R228, R16.reuse, R40, RZ ;  /* 0x0000002810e4723c */ /* 0x040ff000000418ff */
[C---:B------:R-:W-:Y:S08]  /*34c0*/  HMMA.16816.F32.BF16 R236, R16.reuse, R42, RZ ;  /* 0x0000002a10ec723c */ /* 0x040ff000000418ff */
[C---:B------:R-:W-:Y:S08]  /*34d0*/  HMMA.16816.F32.BF16 R248, R16.reuse, R36, RZ ;  /* 0x0000002410f8723c */ /* 0x040ff000000418ff */
[C---:B------:R-:W-:Y:S08]  /*34e0*/  HMMA.16816.F32.BF16 R152, R16.reuse, R38, RZ ;  /* 0x000000261098723c */ /* 0x040ff000000418ff */
[C---:B------:R-:W-:Y:S08]  /*34f0*/  HMMA.16816.F32.BF16 R244, R16.reuse, R32, RZ ;  /* 0x0000002010f4723c */ /* 0x040ff000000418ff */
[----:B------:R-:W-:Y:S08]  /*3500*/  HMMA.16816.F32.BF16 R24, R16, R34, RZ ;  /* 0x000000221018723c */ /* 0x000ff000000418ff */
[----:B------:R-:W-:Y:S01]  /*3510*/  HMMA.16816.F32.BF16 R104, R12, R28, RZ ;  /* 0x0000001c0c68723c */ /* 0x000fe200000418ff */
[----:B------:R-:W-:-:S02]  /*3520*/  IMAD.MOV.U32 R216, RZ, RZ, R152 ;  /* 0x000000ffffd87224 */ /* 0x000fc400078e0098 */
[----:B------:R-:W-:Y:S02]  /*3530*/  IMAD.MOV.U32 R7, RZ, RZ, R153 ;  /* 0x000000ffff077224 */ /* 0x000fe400078e0099 */
[----:B------:R-:W-:Y:S02]  /*3540*/  IMAD.MOV.U32 R6, RZ, RZ, R154 ;  /* 0x000000ffff067224 */ /* 0x000fe400078e009a */
[----:B------:R-:W-:Y:S01]  /*3550*/  IMAD.MOV.U32 R5, RZ, RZ, R155 ;  /* 0x000000ffff057224 */ /* 0x000fe200078e009b */
[----:B------:R-:W-:Y:S08]  /*3560*/  HMMA.16816.F32.BF16 R100, R12, R30, RZ ;  /* 0x0000001e0c64723c */ /* 0x000ff000000418ff */
[----:B-1----:R-:W-:Y:S08]  /*3570*/  HMMA.16816.F32.BF16 R16, R8, R48, R128 ;  /* 0x000000300810723c */ /* 0x002ff00000041880 */
[C---:B------:R-:W-:Y:S08]  /*3580*/  HMMA.16816.F32.BF16 R56, R12.reuse, R32, RZ ;  /* 0x000000200c38723c */ /* 0x040ff000000418ff */
[----:B------:R-:W-:Y:S08]  /*3590*/  HMMA.16816.F32.BF16 R52, R12, R34, RZ ;  /* 0x000000220c34723c */ /* 0x000ff000000418ff */
[C---:B------:R-:W-:Y:S08]  /*35a0*/  HMMA.16816.F32.BF16 R28, R8.reuse, R50, R124 ;  /* 0x00000032081c723c */ /* 0x040ff0000004187c */
[----:B--2---:R-:W-:Y:S08]  /*35b0*/  HMMA.16816.F32.BF16 R32, R8, R72, R120 ;  /* 0x000000480820723c */ /* 0x004ff00000041878 */
[C---:B------:R-:W-:Y:S07]  /*35c0*/  HMMA.16816.F32.BF16 R112, R12.reuse, R20, RZ ;  /* 0x000000140c70723c */ /* 0x040fee00000418ff */
[----:B------:R-:W-:Y:S01]  /*35d0*/  IMAD.MOV.U32 R21, RZ, RZ, R26 ;  /* 0x000000ffff157224 */ /* 0x000fe200078e001a */
[----:B------:R-:W-:Y:S01]  /*35e0*/  HMMA.16816.F32.BF16 R108, R12, R22, RZ ;  /* 0x000000160c6c723c */ /* 0x000fe200000418ff */
[----:B------:R-:W-:-:S02]  /*35f0*/  IMAD.MOV.U32 R20, RZ, RZ, R27 ;  /* 0x000000ffff147224 */ /* 0x000fc400078e001b */
[----:B------:R-:W-:Y:S02]  /*3600*/  IMAD.MOV.U32 R27, RZ, RZ, R16 ;  /* 0x000000ffff1b7224 */ /* 0x000fe400078e0010 */
[----:B------:R-:W-:Y:S02]  /*3610*/  IMAD.MOV.U32 R26, RZ, RZ, R17 ;  /* 0x000000ffff1a7224 */ /* 0x000fe400078e0011 */
[----:B------:R-:W-:Y:S01]  /*3620*/  IMAD.MOV.U32 R23, RZ, RZ, R24 ;  /* 0x000000ffff177224 */ /* 0x000fe200078e0018 */
[----:B------:R-:W-:Y:S01]  /*3630*/  HMMA.16816.F32.BF16 R96, R12, R44, RZ ;  /* 0x0000002c0c60723c */ /* 0x000fe200000418ff */
[----:B------:R-:W-:Y:S02]  /*3640*/  IMAD.MOV.U32 R22, RZ, RZ, R25 ;  /* 0x000000ffff167224 */ /* 0x000fe400078e0019 */
[----:B------:R-:W-:Y:S02]  /*3650*/  IMAD.MOV.U32 R25, RZ, RZ, R18 ;  /* 0x000000ffff197224 */ /* 0x000fe400078e0012 */
[----:B------:R-:W-:-:S02]  /*3660*/  IMAD.MOV.U32 R24, RZ, RZ, R19 ;  /* 0x000000ffff187224 */ /* 0x000fc400078e0013 */
[----:B------:R-:W-:Y:S01]  /*3670*/  IMAD.MOV.U32 R19, RZ, RZ, R28 ;  /* 0x000000ffff137224 */ /* 0x000fe200078e001c */
[C---:B------:R-:W-:Y:S01]  /*3680*/  HMMA.16816.F32.BF16 R92, R12.reuse, R46, RZ ;  /* 0x0000002e0c5c723c */ /* 0x040fe200000418ff */
[----:B------:R-:W-:Y:S01]  /*3690*/  IMAD.MOV.U32 R18, RZ, RZ, R29 ;  /* 0x000000ffff127224 */ /* 0x000fe200078e001d */
[----:B------:R-:W-:Y:S01]  /*36a0*/  LDSM.16.M88.4 R44, [R222+0x2000] ;  /* 0x00200000de2c783b */ /* 0x000fe20000000200 */
[----:B------:R-:W-:Y:S02]  /*36b0*/  IMAD.MOV.U32 R17, RZ, RZ, R30 ;  /* 0x000000ffff117224 */ /* 0x000fe400078e001e */
[----:B------:R-:W-:Y:S02]  /*36c0*/  IMAD.MOV.U32 R16, RZ, RZ, R31 ;  /* 0x000000ffff107224 */ /* 0x000fe400078e001f */
[----:B------:R-:W-:Y:S01]  /*36d0*/  IMAD.MOV.U32 R31, RZ, RZ, R32 ;  /* 0x000000ffff1f7224 */ /* 0x000fe200078e0020 */
[----:B------:R-:W-:Y:S01]  /*36e0*/  HMMA.16816.F32.BF16 R76, R12, R40, RZ ;  /* 0x000000280c4c723c */ /* 0x000fe200000418ff */
[----:B------:R-:W-:-:S02]  /*36f0*/  IMAD.MOV.U32 R30, RZ, RZ, R33 ;  /* 0x000000ffff1e7224 */ /* 0x000fc400078e0021 */
[----:B------:R-:W-:Y:S02]  /*3700*/  IMAD.MOV.U32 R29, RZ, RZ, R34 ;  /* 0x000000ffff1d7224 */ /* 0x000fe400078e0022 */
[----:B------:R-:W-:-:S03]  /*3710*/  IMAD.MOV.U32 R28, RZ, RZ, R35 ;  /* 0x000000ffff1c7224 */ /* 0x000fc600078e0023 */
[C---:B------:R-:W-:Y:S01]  /*3720*/  HMMA.16816.F32.BF16 R68, R12.reuse, R42, RZ ;  /* 0x0000002a0c44723c */ /* 0x040fe200000418ff */
[----:B------:R-:W-:Y:S07]  /*3730*/  LDSM.16.M88.4 R40, [R222+0x2800] ;  /* 0x00280000de28783b */ /* 0x000fee0000000200 */
[C---:B------:R-:W-:Y:S08]  /*3740*/  HMMA.16816.F32.BF16 R64, R12.reuse, R36, RZ ;  /* 0x000000240c40723c */ /* 0x040ff000000418ff */
[----:B------:R-:W-:Y:S01]  /*3750*/  HMMA.16816.F32.BF16 R60, R12, R38, RZ ;  /* 0x000000260c3c723c */ /* 0x000fe200000418ff */
[----:B------:R-:W1:Y:S07]  /*3760*/  LDSM.16.M88.4 R12, [R221] ;  /* 0x00000000dd0c783b */ /* 0x000e6e0000000200 */
[C---:B------:R-:W-:Y:S08]  /*3770*/  HMMA.16816.F32.BF16 R32, R8.reuse, R74, R116 ;  /* 0x0000004a0820723c */ /* 0x040ff00000041874 */
[C---:B---3--:R-:W-:Y:S08]  /*3780*/  HMMA.16816.F32.BF16 R168, R8.reuse, R86, R92 ;  /* 0x0000005608a8723c */ /* 0x048ff0000004185c */
[C---:B----4-:R-:W-:Y:S07]  /*3790*/  HMMA.16816.F32.BF16 R152, R8.reuse, R144, R64 ;  /* 0x000000900898723c */ /* 0x050fee0000041840 */
[----:B------:R-:W-:Y:S01]  /*37a0*/  IMAD.MOV.U32 R64, RZ, RZ, R23 ;  /* 0x000000ffff407224 */ /* 0x000fe200078e0017 */
[----:B------:R-:W-:Y:S01]  /*37b0*/  HMMA.16816.F32.BF16 R232, R8, R80, R112 ;  /* 0x0000005008e8723c */ /* 0x000fe20000041870 */
[----:B------:R-:W-:-:S02]  /*37c0*/  IMAD.MOV.U32 R65, RZ, RZ, R22 ;  /* 0x000000ffff417224 */ /* 0x000fc400078e0016 */
[----:B------:R-:W-:Y:S02]  /*37d0*/  IMAD.MOV.U32 R66, RZ, RZ, R21 ;  /* 0x000000ffff427224 */ /* 0x000fe400078e0015 */
[----:B------:R-:W-:Y:S02]  /*37e0*/  IMAD.MOV.U32 R67, RZ, RZ, R20 ;  /* 0x000000ffff437224 */ /* 0x000fe400078e0014 */
[----:B------:R-:W-:Y:S01]  /*37f0*/  LDSM.16.M88.4 R20, [R222+0x800] ;  /* 0x00080000de14783b */ /* 0x000fe20000000200 */
[----:B------:R-:W-:Y:S01]  /*3800*/  HMMA.16816.F32.BF16 R212, R8, R82, R108 ;  /* 0x0000005208d4723c */ /* 0x000fe2000004186c */
[----:B------:R-:W-:Y:S02]  /*3810*/  IMAD.MOV.U32 R39, RZ, RZ, R32 ;  /* 0x000000ffff277224 */ /* 0x000fe400078e0020 */
[----:B------:R-:W-:Y:S02]  /*3820*/  IMAD.MOV.U32 R38, RZ, RZ, R33 ;  /* 0x000000ffff267224 */ /* 0x000fe400078e0021 */
[----:B------:R-:W-:-:S02]  /*3830*/  IMAD.MOV.U32 R37, RZ, RZ, R34 ;  /* 0x000000ffff257224 */ /* 0x000fc400078e0022 */
[----:B------:R-:W-:Y:S01]  /*3840*/  IMAD.MOV.U32 R36, RZ, RZ, R35 ;  /* 0x000000ffff247224 */ /* 0x000fe200078e0023 */
[----:B-1----:R-:W-:Y:S01]  /*3850*/  HMMA.16816.F32.BF16 R92, R12, R72, R176 ;  /* 0x000000480c5c723c */ /* 0x002fe200000418b0 */
[----:B------:R-:W-:Y:S06]  /*3860*/  LDSM.16.M88.4 R32, [R222+0x1800] ;  /* 0x00180000de20783b */ /* 0x000fec0000000200 */
[----:B------:R-:W-:Y:S01]  /*3870*/  IMAD.MOV.U32 R176, RZ, RZ, R19 ;  /* 0x000000ffffb07224 */ /* 0x000fe200078e0013 */
[----:B------:R-:W-:Y:S01]  /*3880*/  HMMA.16816.F32.BF16 R192, R8, R88, R104 ;  /* 0x0000005808c0723c */ /* 0x000fe20000041868 */
[----:B------:R-:W-:-:S02]  /*3890*/  IMAD.MOV.U32 R177, RZ, RZ, R18 ;  /* 0x000000ffffb17224 */ /* 0x000fc400078e0012 */
[----:B------:R-:W-:Y:S02]  /*38a0*/  IMAD.MOV.U32 R178, RZ, RZ, R17 ;  /* 0x000000ffffb27224 */ /* 0x000fe400078e0011 */
[----:B------:R-:W-:Y:S02]  /*38b0*/  IMAD.MOV.U32 R179, RZ, RZ, R16 ;  /* 0x000000ffffb37224 */ /* 0x000fe400078e0010 */
[----:B------:R-:W-:Y:S01]  /*38c0*/  LDSM.16.M88.4 R16, [R219] ;  /* 0x00000000db10783b */ /* 0x000fe20000000200 */
[C---:B------:R-:W-:Y:S07]  /*38d0*/  HMMA.16816.F32.BF16 R180, R8.reuse, R90, R100 ;  /* 0x0000005a08b4723c */ /* 0x040fee0000041864 */
[----:B------:R-:W-:Y:S01]  /*38e0*/  IMAD.MOV.U32 R100, RZ, RZ, R27 ;  /* 0x000000ffff647224 */ /* 0x000fe200078e001b */
[----:B------:R-:W-:Y:S01]  /*38f0*/  HMMA.16816.F32.BF16 R172, R8, R84, R96 ;  /* 0x0000005408ac723c */ /* 0x000fe20000041860 */
[----:B------:R-:W-:-:S02]  /*3900*/  IMAD.MOV.U32 R101, RZ, RZ, R26 ;  /* 0x000000ffff657224 */ /* 0x000fc400078e001a */
[----:B------:R-:W-:Y:S02]  /*3910*/  IMAD.MOV.U32 R102, RZ, RZ, R25 ;  /* 0x000000ffff667224 */ /* 0x000fe400078e0019 */
[----:B------:R-:W-:Y:S02]  /*3920*/  IMAD.MOV.U32 R103, RZ, RZ, R24 ;  /* 0x000000ffff677224 */ /* 0x000fe400078e0018 */
[----:B------:R-:W-:Y:S01]  /*3930*/  LDSM.16.M88.4 R24, [R222] ;  /* 0x00000000de18783b */ /* 0x000fe20000000200 */
[C---:B------:R-:W-:Y:S08]  /*3940*/  HMMA.16816.F32.BF16 R164, R8.reuse, R136, R76 ;  /* 0x0000008808a4723c */ /* 0x040ff0000004184c */
[C---:B------:R-:W-:Y:S08]  /*3950*/  HMMA.16816.F32.BF16 R156, R8.reuse, R138, R68 ;  /* 0x0000008a089c723c */ /* 0x040ff00000041844 */
[C---:B------:R-:W-:Y:S08]  /*3960*/  HMMA.16816.F32.BF16 R128, R8.reuse, R148, R56 ;  /* 0x000000940880723c */ /* 0x040ff00000041838 */
[C---:B------:R-:W-:Y:S08]  /*3970*/  HMMA.16816.F32.BF16 R124, R8.reuse, R146, R60 ;  /* 0x00000092087c723c */ /* 0x040ff0000004183c */
[----:B------:R-:W-:Y:S01]  /*3980*/  HMMA.16816.F32.BF16 R116, R8, R150, R52 ;  /* 0x000000960874723c */ /* 0x000fe20000041834 */
[----:B------:R-:W1:Y:S07]  /*3990*/  LDSM.16.M88.4 R8, [R219+0x2000] ;  /* 0x00200000db08783b */ /* 0x000e6e0000000200 */
[C---:B------:R-:W-:Y:S07]  /*39a0*/  HMMA.16816.F32.BF16 R96, R12.reuse, R48, R140 ;  /* 0x000000300c60723c */ /* 0x040fee000004188c */
[----:B------:R-:W-:Y:S01]  /*39b0*/  IMAD.MOV.U32 R140, RZ, RZ, R31 ;  /* 0x000000ffff8c7224 */ /* 0x000fe200078e001f */
[----:B------:R-:W-:Y:S01]  /*39c0*/  HMMA.16816.F32.BF16 R112, R12, R50, R160 ;  /* 0x000000320c70723c */ /* 0x000fe200000418a0 */
[----:B------:R-:W-:Y:S01]  /*39d0*/  IMAD.MOV.U32 R141, RZ, RZ, R30 ;  /* 0x000000ffff8d7224 */ /* 0x000fe200078e001e */
[----:B------:R-:W-:Y:S01]  /*39e0*/  LDSM.16.M88.4 R48, [R222+0x3800] ;  /* 0x00380000de30783b */ /* 0x000fe20000000200 */
[----:B------:R-:W-:-:S02]  /*39f0*/  IMAD.MOV.U32 R142, RZ, RZ, R29 ;  /* 0x000000ffff8e7224 */ /* 0x000fc400078e001d */
[----:B------:R-:W-:Y:S02]  /*3a00*/  IMAD.MOV.U32 R143, RZ, RZ, R28 ;  /* 0x000000ffff8f7224 */ /* 0x000fe400078e001c */
[----:B------:R-:W-:Y:S01]  /*3a10*/  IMAD.MOV.U32 R160, RZ, RZ, R39 ;  /* 0x000000ffffa07224 */ /* 0x000fe200078e0027 */
[----:B------:R-:W2:Y:S01]  /*3a20*/  LDSM.16.M88.4 R28, [R222+0x1000] ;  /* 0x00100000de1c783b */ /* 0x000ea20000000200 */
[----:B------:R-:W-:Y:S01]  /*3a30*/  IMAD.MOV.U32 R161, RZ, RZ, R38 ;  /* 0x000000ffffa17224 */ /* 0x000fe200078e0026 */
[C---:B------:R-:W-:Y:S01]  /*3a40*/  HMMA.16816.F32.BF16 R56, R12.reuse, R74, R184 ;  /* 0x0000004a0c38723c */ /* 0x040fe200000418b8 */
[----:B------:R-:W-:Y:S02]  /*3a50*/  IMAD.MOV.U32 R162, RZ, RZ, R37 ;  /* 0x000000ffffa27224 */ /* 0x000fe400078e0025 */
[----:B------:R-:W-:Y:S02]  /*3a60*/  IMAD.MOV.U32 R163, RZ, RZ, R36 ;  /* 0x000000ffffa37224 */ /* 0x000fe400078e0024 */
[----:B------:R-:W3:Y:S02]  /*3a70*/  LDSM.16.M88.4 R36, [R222+0x3000] ;  /* 0x00300000de24783b */ /* 0x000ee40000000200 */
[----:B------:R-:W-:Y:S01]  /*3a80*/  IMAD.MOV.U32 R184, RZ, RZ, R216 ;  /* 0x000000ffffb87224 */ /* 0x000fe200078e00d8 */
[----:B------:R-:W-:Y:S01]  /*3a90*/  HMMA.16816.F32.BF16 R108, R12, R88, R200 ;  /* 0x000000580c6c723c */ /* 0x000fe200000418c8 */
[----:B------:R-:W-:-:S02]  /*3aa0*/  IMAD.MOV.U32 R185, RZ, RZ, R7 ;  /* 0x000000ffffb97224 */ /* 0x000fc400078e0007 */
[----:B------:R-:W-:Y:S02]  /*3ab0*/  IMAD.MOV.U32 R186, RZ, RZ, R6 ;  /* 0x000000ffffba7224 */ /* 0x000fe400078e0006 */
[----:B------:R-:W-:Y:S01]  /*3ac0*/  IMAD.MOV.U32 R187, RZ, RZ, R5 ;  /* 0x000000ffffbb7224 */ /* 0x000fe200078e0005 */
[----:B------:R-:W-:Y:S01]  /*3ad0*/  LEA R5, R134, UR13, 0x4 ;  /* 0x0000000d86057c11 */ /* 0x000fe2000f8e20ff */
[----:B------:R-:W-:Y:S01]  /*3ae0*/  IMAD.IADD R216, R0, 0x1, R222 ;  /* 0x0000000100d87824 */ /* 0x000fe200078e02de */
[----:B------:R-:W-:Y:S01]  /*3af0*/  HMMA.16816.F32.BF16 R120, R12, R90, R204 ;  /* 0x0000005a0c78723c */ /* 0x000fe200000418cc */
[----:B------:R-:W-:Y:S02]  /*3b00*/  LOP3.LUT R0, R223, 0xffffffe0, RZ, 0xc0, !PT ;  /* 0xffffffe0df007812 */ /* 0x000fe400078ec0ff */
[----:B------:R-:W-:-:S03]  /*3b10*/  IADD3 R223, R222, 0x3800, RZ ;  /* 0x00003800dedf7810 */ /* 0x000fc60007ffe0ff */
[C---:B------:R-:W-:Y:S02]  /*3b20*/  IMAD.IADD R0, R240.reuse, 0x1, -R0 ;  /* 0x00000001f0007824 */ /* 0x040fe400078e0a00 */
[----:B------:R-:W-:Y:S01]  /*3b30*/  HMMA.16816.F32.BF16 R52, R12, R80, R188 ;  /* 0x000000500c34723c */ /* 0x000fe200000418bc */
[----:B------:R-:W-:Y:S02]  /*3b40*/  IMAD.SHL.U32 R240, R240, 0x2, RZ ;  /* 0x00000002f0f07824 */ /* 0x000fe400078e00ff */
[----:B------:R-:W-:-:S03]  /*3b50*/  SHF.R.S32.HI R3, RZ, 0x1f, R0 ;  /* 0x0000001fff037819 */ /* 0x000fc60000011400 */
[----:B------:R-:W-:Y:S02]  /*3b60*/  LOP3.LUT R7, R240, 0x6, RZ, 0xc0, !PT ;  /* 0x00000006f0077812 */ /* 0x000fe400078ec0ff */
[----:B------:R-:W-:Y:S01]  /*3b70*/  HMMA.16816.F32.BF16 R60, R12, R82, R196 ;  /* 0x000000520c3c723c */ /* 0x000fe200000418c4 */
[----:B------:R-:W-:Y:S01]  /*3b80*/  LEA.HI R0, R3, R0, RZ, 0x2 ;  /* 0x0000000003007211 */ /* 0x000fe200078f10ff */
[----:B------:R-:W-:-:S03]  /*3b90*/  IMAD.U32 R3, RZ, RZ, UR12 ;  /* 0x0000000cff037e24 */ /* 0x000fc6000f8e00ff */
[----:B------:R-:W-:Y:S01]  /*3ba0*/  SHF.R.S32.HI R6, RZ, 0x2, R0 ;  /* 0x00000002ff067819 */ /* 0x000fe20000011400 */
[----:B------:R-:W-:Y:S02]  /*3bb0*/  IMAD R3, R3, 0x80, R7 ;  /* 0x0000008003037824 */ /* 0x000fe400078e0207 */
[----:B------:R-:W-:Y:S01]  /*3bc0*/  HMMA.16816.F32.BF16 R104, R12, R84, R208 ;  /* 0x000000540c68723c */ /* 0x000fe200000418d0 */
[----:B------:R-:W-:Y:S01]  /*3bd0*/  IMAD.IADD R0, R132, 0x1, R133 ;  /* 0x0000000184007824 */ /* 0x000fe200078e0285 */
[----:B------:R4:W-:Y:S01]  /*3be0*/  STL [R1+0x90], R6 ;  /* 0x0000900601007387 */ /* 0x0009e20000100800 */
[----:B------:R-:W-:-:S05]  /*3bf0*/  IMAD.IADD R5, R6, 0x1, R5 ;  /* 0x0000000106057824 */ /* 0x000fca00078e0205 */
[----:B------:R-:W-:Y:S01]  /*3c00*/  HMMA.16816.F32.BF16 R88, R12, R86, R224 ;  /* 0x000000560c58723c */ /* 0x000fe200000418e0 */
[----:B------:R-:W-:-:S06]  /*3c10*/  IADD3 R7, R5, 0x40, RZ ;  /* 0x0000004005077810 */ /* 0x000fcc0007ffe0ff */
[C---:B------:R-:W-:Y:S01]  /*3c20*/  IADD3 R227, R222.reuse, 0x1800, RZ ;  /* 0x00001800dee37810 */ /* 0x040fe20007ffe0ff */
[----:B------:R-:W-:Y:S01]  /*3c30*/  HMMA.16816.F32.BF16 R76, R12, R144, R248 ;  /* 0x000000900c4c723c */ /* 0x000fe200000418f8 */
[C---:B------:R-:W-:Y:S02]  /*3c40*/  IADD3 R226, R222.reuse, 0x2000, RZ ;  /* 0x00002000dee27810 */ /* 0x040fe40007ffe0ff */
[C---:B------:R-:W-:Y:S02]  /*3c50*/  IADD3 R225, R222.reuse, 0x2800, RZ ;  /* 0x00002800dee17810 */ /* 0x040fe40007ffe0ff */
[----:B------:R-:W-:-:S03]  /*3c60*/  IADD3 R224, R222, 0x3000, RZ ;  /* 0x00003000dee07810 */ /* 0x000fc60007ffe0ff */
[----:B------:R-:W-:Y:S01]  /*3c70*/  HMMA.16816.F32.BF16 R72, R12, R146, R184 ;  /* 0x000000920c48723c */ /* 0x000fe200000418b8 */
[----:B----4-:R-:W-:-:S07]  /*3c80*/  IADD3 R6, R3, 0x1, RZ ;  /* 0x0000000103067810 */ /* 0x010fce0007ffe0ff */
[C---:B------:R-:W-:Y:S07]  /*3c90*/  HMMA.16816.F32.BF16 R84, R12.reuse, R136, R228 ;  /* 0x000000880c54723c */ /* 0x040fee00000418e4 */
[C---:B------:R-:W-:Y:S01]  /*3ca0*/  IADD3 R229, R222.reuse, 0x800, RZ ;  /* 0x00000800dee57810 */ /* 0x040fe20007ffe0ff */
[----:B------:R-:W-:Y:S01]  /*3cb0*/  HMMA.16816.F32.BF16 R80, R12, R138, R236 ;  /* 0x0000008a0c50723c */ /* 0x000fe200000418ec */
[----:B------:R-:W-:-:S07]  /*3cc0*/  IADD3 R228, R222, 0x1000, RZ ;  /* 0x00001000dee47810 */ /* 0x000fce0007ffe0ff */
[C---:B------:R-:W-:Y:S08]  /*3cd0*/  HMMA.16816.F32.BF16 R68, R12.reuse, R148, R244 ;  /* 0x000000940c44723c */ /* 0x040ff000000418f4 */
[----:B------:R-:W-:Y:S01]  /*3ce0*/  HMMA.16816.F32.BF16 R64, R12, R150, R64 ;  /* 0x000000960c40723c */ /* 0x000fe20000041840 */
[----:B------:R-:W-:Y:S07]  /*3cf0*/  LDSM.16.M88.4 R12, [R220] ;  /* 0x00000000dc0c783b */ /* 0x000fee0000000200 */
[C---:B-1----:R-:W-:Y:S08]  /*3d00*/  HMMA.16816.F32.BF16 R140, R8.reuse, R20, R140 ;  /* 0x00000014088c723c */ /* 0x042ff0000004188c */
[----:B------:R-:W-:Y:S08]  /*3d10*/  HMMA.16816.F32.BF16 R144, R8, R22, R160 ;  /* 0x000000160890723c */ /* 0x000ff000000418a0 */
[C---:B------:R-:W-:Y:S08]  /*3d20*/  HMMA.16816.F32.BF16 R92, R16.reuse, R20, R92 ;  /* 0x00000014105c723c */ /* 0x040ff0000004185c */
[----:B------:R-:W-:Y:S01]  /*3d30*/  HMMA.16816.F32.BF16 R56, R16, R22, R56 ;  /* 0x000000161038723c */ /* 0x000fe20000041838 */
[----:B------:R-:W1:Y:S07]  /*3d40*/  LDSM.16.M88.4 R20, [R216] ;  /* 0x00000000d814783b */ /* 0x000e6e0000000200 */
[C---:B------:R-:W-:Y:S08]  /*3d50*/  HMMA.16816.F32.BF16 R136, R8.reuse, R26, R176 ;  /* 0x0000001a0888723c */ /* 0x040ff000000418b0 */
[C---:B------:R-:W-:Y:S08]  /*3d60*/  HMMA.16816.F32.BF16 R100, R8.reuse, R24, R100 ;  /* 0x000000180864723c */ /* 0x040ff00000041864 */
        /* <DEDUP_REMOVED lines=10> */
[C---:B------:R-:W-:Y:S08]  /*3e10*/  HMMA.16816.F32.BF16 R188, R8.reuse, R38, R124 ;  /* 0x0000002608bc723c */ /* 0x040ff0000004187c */
[----:B------:R-:W-:Y:S01]  /*3e20*/  HMMA.16816.F32.BF16 R196, R8, R50, R116 ;  /* 0x0000003208c4723c */ /* 0x000fe20000041874 */
[----:B------:R-:W2:Y:S07]  /*3e30*/  LDSM.16.M88.4 R8, [R220+0x2000] ;  /* 0x00200000dc08783b */ /* 0x000eae0000000200 */
[C---:B------:R-:W-:Y:S08]  /*3e40*/  HMMA.16816.F32.BF16 R96, R16.reuse, R24, R96 ;  /* 0x000000181060723c */ /* 0x040ff00000041860 */
        /* <DEDUP_REMOVED lines=14> */
[C---:B------:R-:W-:Y:S01]  /*3f30*/  IADD3 R17, R5.reuse, UR17, RZ ;  /* 0x0000001105117c10 */ /* 0x040fe2000fffe0ff */
[----:B-1----:R-:W-:Y:S01]  /*3f40*/  HMMA.16816.F32.BF16 R32, R12, R20, R96 ;  /* 0x000000140c20723c */ /* 0x002fe20000041860 */
[----:B------:R-:W-:-:S02]  /*3f50*/  IADD3 R18, R5, UR7, RZ ;  /* 0x0000000705127c10 */ /* 0x000fc4000fffe0ff */
[C---:B------:R-:W-:Y:S02]  /*3f60*/  IADD3 R16, R5.reuse, 0x8, RZ ;  /* 0x0000000805107810 */ /* 0x040fe40007ffe0ff */
[----:B------:R-:W-:Y:S02]  /*3f70*/  IADD3 R5, R5, 0x48, RZ ;  /* 0x0000004805057810 */ /* 0x000fe40007ffe0ff */
[----:B------:R-:W-:Y:S01]  /*3f80*/  IMNMX R236, RZ, R17, !PT ;  /* 0x00000011ffec7217 */ /* 0x000fe20007800200 */
[----:B--2---:R-:W-:Y:S01]  /*3f90*/  HMMA.16816.F32.BF16 R36, R8, R20, R100 ;  /* 0x000000140824723c */ /* 0x004fe20000041864 */
[----:B------:R-:W-:Y:S02]  /*3fa0*/  IMNMX R240, R18, UR14, PT ;  /* 0x0000000e12f07c17 */ /* 0x000fe4000b800200 */
[C---:B------:R-:W-:Y:S02]  /*3fb0*/  IADD3 R17, R16.reuse, UR17, RZ ;  /* 0x0000001110117c10 */ /* 0x040fe4000fffe0ff */
[----:B------:R-:W-:-:S02]  /*3fc0*/  IADD3 R16, R16, UR7, RZ ;  /* 0x0000000710107c10 */ /* 0x000fc4000fffe0ff */
[----:B------:R-:W-:Y:S01]  /*3fd0*/  IADD3 R18, R7, UR17, RZ ;  /* 0x0000001107127c10 */ /* 0x000fe2000fffe0ff */
[-C--:B------:R-:W-:Y:S01]  /*3fe0*/  HMMA.16816.F32.BF16 R28, R8, R22.reuse, R136 ;  /* 0x00000016081c723c */ /* 0x080fe20000041888 */
[----:B------:R-:W-:Y:S02]  /*3ff0*/  IADD3 R19, R5, UR17, RZ ;  /* 0x0000001105137c10 */ /* 0x000fe4000fffe0ff */
[----:B------:R-:W-:Y:S02]  /*4000*/  IMNMX R235, RZ, R17, !PT ;  /* 0x00000011ffeb7217 */ /* 0x000fe40007800200 */
[----:B------:R-:W-:Y:S02]  /*4010*/  IMNMX R239, R16, UR14, PT ;  /* 0x0000000e10ef7c17 */ /* 0x000fe4000b800200 */
[----:B------:R-:W-:Y:S01]  /*4020*/  IMNMX R234, RZ, R18, !PT ;  /* 0x00000012ffea7217 */ /* 0x000fe20007800200 */
[----:B------:R-:W-:Y:S01]  /*4030*/  HMMA.16816.F32.BF16 R20, R12, R22, R112 ;  /* 0x000000160c14723c */ /* 0x000fe20000041870 */
[----:B------:R-:W-:-:S02]  /*4040*/  IMNMX R233, RZ, R19, !PT ;  /* 0x00000013ffe97217 */ /* 0x000fc40007800200 */
[----:B------:R-:W1:Y:S01]  /*4050*/  LDSM.16.M88.4 R16, [R216+0x1000] ;  /* 0x00100000d810783b */ /* 0x000e620000000200 */
[----:B------:R-:W-:Y:S02]  /*4060*/  IADD3 R5, R5, UR7, RZ ;  /* 0x0000000705057c10 */ /* 0x000fe4000fffe0ff */
[C---:B------:R-:W-:Y:S02]  /*4070*/  ISETP.GE.AND P4, PT, R3.reuse, R240, PT ;  /* 0x000000f00300720c */ /* 0x040fe40003f86270 */
[----:B------:R-:W-:Y:S01]  /*4080*/  ISETP.GE.AND P1, PT, R3, R239, PT ;  /* 0x000000ef0300720c */ /* 0x000fe20003f26270 */
[----:B---3--:R-:W-:Y:S01]  /*4090*/  HMMA.16816.F32.BF16 R44, R12, R24, R92 ;  /* 0x000000180c2c723c */ /* 0x008fe2000004185c */
[----:B------:R-:W-:Y:S02]  /*40a0*/  IADD3 R7, R7, UR7, RZ ;  /* 0x0000000707077c10 */ /* 0x000fe4000fffe0ff */
[----:B------:R-:W-:Y:S02]  /*40b0*/  IMNMX R237, R5, UR14, PT ;  /* 0x0000000e05ed7c17 */ /* 0x000fe4000b800200 */
[----:B------:R-:W-:-:S02]  /*40c0*/  ISETP.LT.OR P4, PT, R3, R236, P4 ;  /* 0x000000ec0300720c */ /* 0x000fc40002781670 */
[----:B------:R-:W-:Y:S01]  /*40d0*/  ISETP.LT.OR P1, PT, R3, R235, P1 ;  /* 0x000000eb0300720c */ /* 0x000fe20000f21670 */
[C---:B------:R-:W-:Y:S01]  /*40e0*/  HMMA.16816.F32.BF16 R40, R8.reuse, R24, R140 ;  /* 0x000000180828723c */ /* 0x040fe2000004188c */
[----:B------:R-:W-:Y:S01]  /*40f0*/  IMNMX R238, R7, UR14, PT ;  /* 0x0000000e07ee7c17 */ /* 0x000fe2000b800200 */
[----:B------:R-:W-:Y:S01]  /*4100*/  UMOV UR14, UR12 ;  /* 0x0000000c000e7c82 */ /* 0x000fe20008000000 */
[----:B------:R-:W-:Y:S01]  /*4110*/  IADD3 R5, R3, 0x8, RZ ;  /* 0x0000000803057810 */ /* 0x000fe20007ffe0ff */
[----:B------:R-:W-:Y:S01]  /*4120*/  UISETP.GT.AND UP0, UPT, UR14, UR9, UPT ;  /* 0x000000090e00728c */ /* 0x000fe2000bf04270 */
[----:B------:R-:W-:Y:S02]  /*4130*/  FSEL R65, R32, -INF , !P4 ;  /* 0xff80000020417808 */ /* 0x000fe40006000000 */
[----:B------:R-:W-:Y:S01]  /*4140*/  FSEL R75, R34, -INF , !P1 ;  /* 0xff800000224b7808 */ /* 0x000fe20004800000 */
[----:B------:R-:W-:Y:S01]  /*4150*/  HMMA.16816.F32.BF16 R48, R8, R26, R144 ;  /* 0x0000001a0830723c */ /* 0x000fe20000041890 */
[----:B------:R-:W-:-:S02]  /*4160*/  ISETP.GE.AND P6, PT, R6, R240, PT ;  /* 0x000000f00600720c */ /* 0x000fc40003fc6270 */
[C---:B------:R-:W-:Y:S02]  /*4170*/  ISETP.GE.AND P5, PT, R6.reuse, R239, PT ;  /* 0x000000ef0600720c */ /* 0x040fe40003fa6270 */
[CC--:B------:R-:W-:Y:S02]  /*4180*/  ISETP.GE.AND P3, PT, R6.reuse, R238.reuse, PT ;  /* 0x000000ee0600720c */ /* 0x0c0fe40003f66270 */
[-C--:B------:R-:W-:Y:S02]  /*4190*/  ISETP.GE.AND P2, PT, R6, R237.reuse, PT ;  /* 0x000000ed0600720c */ /* 0x080fe40003f46270 */
[C---:B------:R-:W-:Y:S02]  /*41a0*/  ISETP.GE.AND P0, PT, R3.reuse, R238, PT ;  /* 0x000000ee0300720c */ /* 0x040fe40003f06270 */
[----:B------:R-:W-:Y:S02]  /*41b0*/  ISETP.GE.AND P4, PT, R3, R237, PT ;  /* 0x000000ed0300720c */ /* 0x000fe40003f86270 */
[----:B------:R-:W-:-:S02]  /*41c0*/  ISETP.GE.AND P1, PT, R5, R240, PT ;  /* 0x000000f00500720c */ /* 0x000fc40003f26270 */
[C---:B------:R-:W-:Y:S02]  /*41d0*/  ISETP.LT.OR P6, PT, R6.reuse, R236, P6 ;  /* 0x000000ec0600720c */ /* 0x040fe400037c1670 */
[C---:B------:R-:W-:Y:S02]  /*41e0*/  ISETP.LT.OR P5, PT, R6.reuse, R235, P5 ;  /* 0x000000eb0600720c */ /* 0x040fe40002fa1670 */
[CC--:B------:R-:W-:Y:S02]  /*41f0*/  ISETP.LT.OR P3, PT, R6.reuse, R234.reuse, P3 ;  /* 0x000000ea0600720c */ /* 0x0c0fe40001f61670 */
[-C--:B------:R-:W-:Y:S02]  /*4200*/  ISETP.LT.OR P2, PT, R6, R233.reuse, P2 ;  /* 0x000000e90600720c */ /* 0x080fe40001741670 */
[C---:B------:R-:W-:Y:S02]  /*4210*/  ISETP.LT.OR P0, PT, R3.reuse, R234, P0 ;  /* 0x000000ea0300720c */ /* 0x040fe40000701670 */
[----:B------:R-:W-:-:S02]  /*4220*/  ISETP.LT.OR P4, PT, R3, R233, P4 ;  /* 0x000000e90300720c */ /* 0x000fc40002781670 */
[----:B------:R-:W-:Y:S02]  /*4230*/  ISETP.LT.OR P1, PT, R5, R236, P1 ;  /* 0x000000ec0500720c */ /* 0x000fe40000f21670 */
[----:B------:R-:W-:Y:S02]  /*4240*/  IADD3 R6, R3, 0x9, RZ ;  /* 0x0000000903067810 */ /* 0x000fe40007ffe0ff */
[----:B------:R-:W-:Y:S02]  /*4250*/  FSEL R96, R36, -INF , !P0 ;  /* 0xff80000024607808 */ /* 0x000fe40004000000 */
[----:B------:R-:W-:Y:S02]  /*4260*/  FSEL R97, R38, -INF , !P4 ;  /* 0xff80000026617808 */ /* 0x000fe40006000000 */
[----:B------:R-:W-:Y:S02]  /*4270*/  FSEL R93, R37, -INF , !P3 ;  /* 0xff800000255d7808 */ /* 0x000fe40005800000 */
[----:B------:R-:W-:-:S02]  /*4280*/  FSEL R94, R39, -INF , !P2 ;  /* 0xff800000275e7808 */ /* 0x000fc40005000000 */
[----:B------:R-:W-:Y:S01]  /*4290*/  FSEL R64, R33, -INF , !P6 ;  /* 0xff80000021407808 */ /* 0x000fe20007000000 */
[C---:B-1----:R-:W-:Y:S01]  /*42a0*/  HMMA.16816.F32.BF16 R36, R12.reuse, R16, R52 ;  /* 0x000000100c24723c */ /* 0x042fe20000041834 */
[----:B------:R-:W-:Y:S02]  /*42b0*/  FSEL R72, R35, -INF , !P5 ;  /* 0xff80000023487808 */ /* 0x000fe40006800000 */
[----:B------:R-:W-:Y:S02]  /*42c0*/  FSEL R66, R20, -INF , !P1 ;  /* 0xff80000014427808 */ /* 0x000fe40004800000 */
[C---:B------:R-:W-:Y:S02]  /*42d0*/  ISETP.GE.AND P0, PT, R5.reuse, R239, PT ;  /* 0x000000ef0500720c */ /* 0x040fe40003f06270 */
[C---:B------:R-:W-:Y:S01]  /*42e0*/  ISETP.GE.AND P4, PT, R5.reuse, R238, PT ;  /* 0x000000ee0500720c */ /* 0x040fe20003f86270 */
[----:B------:R-:W-:Y:S01]  /*42f0*/  HMMA.16816.F32.BF16 R32, R12, R26, R56 ;  /* 0x0000001a0c20723c */ /* 0x000fe20000041838 */
[----:B------:R-:W-:Y:S01]  /*4300*/  ISETP.GE.AND P3, PT, R5, R237, PT ;  /* 0x000000ed0500720c */ /* 0x000fe20003f66270 */
[----:B------:R-:W1:Y:S01]  /*4310*/  LDSM.16.M88.4 R24, [R216+0x1800] ;  /* 0x00180000d818783b */ /* 0x000e620000000200 */
[----:B------:R-:W-:-:S02]  /*4320*/  ISETP.GE.AND P6, PT, R6, R240, PT ;  /* 0x000000f00600720c */ /* 0x000fc40003fc6270 */
[C---:B------:R-:W-:Y:S02]  /*4330*/  ISETP.GE.AND P5, PT, R6.reuse, R239, PT ;  /* 0x000000ef0600720c */ /* 0x040fe40003fa6270 */
[C---:B------:R-:W-:Y:S02]  /*4340*/  ISETP.GE.AND P2, PT, R6.reuse, R238, PT ;  /* 0x000000ee0600720c */ /* 0x040fe40003f46270 */
[----:B------:R-:W-:Y:S02]  /*4350*/  ISETP.GE.AND P1, PT, R6, R237, PT ;  /* 0x000000ed0600720c */ /* 0x000fe40003f26270 */
[C---:B------:R-:W-:Y:S02]  /*4360*/  ISETP.LT.OR P0, PT, R5.reuse, R235, P0 ;  /* 0x000000eb0500720c */ /* 0x040fe40000701670 */
[C---:B------:R-:W-:Y:S02]  /*4370*/  ISETP.LT.OR P4, PT, R5.reuse, R234, P4 ;  /* 0x000000ea0500720c */ /* 0x040fe40002781670 */
[----:B------:R-:W-:-:S02]  /*4380*/  ISETP.LT.OR P3, PT, R5, R233, P3 ;  /* 0x000000e90500720c */ /* 0x000fc40001f61670 */
[C---:B------:R-:W-:Y:S02]  /*4390*/  ISETP.LT.OR P6, PT, R6.reuse, R236, P6 ;  /* 0x000000ec0600720c */ /* 0x040fe400037c1670 */
[C---:B------:R-:W-:Y:S02]  /*43a0*/  ISETP.LT.OR P5, PT, R6.reuse, R235, P5 ;  /* 0x000000eb0600720c */ /* 0x040fe40002fa1670 */
[C---:B------:R-:W-:Y:S02]  /*43b0*/  ISETP.LT.OR P2, PT, R6.reuse, R234, P2 ;  /* 0x000000ea0600720c */ /* 0x040fe40001741670 */
[----:B------:R-:W-:Y:S02]  /*43c0*/  ISETP.LT.OR P1, PT, R6, R233, P1 ;  /* 0x000000e90600720c */ /* 0x000fe40000f21670 */
[C---:B------:R-:W-:Y:S02]  /*43d0*/  IADD3 R5, R3.reuse, 0x10, RZ ;  /* 0x0000001003057810 */ /* 0x040fe40007ffe0ff */
[----:B------:R-:W-:-:S02]  /*43e0*/  IADD3 R6, R3, 0x11, RZ ;  /* 0x0000001103067810 */ /* 0x000fc40007ffe0ff */
[----:B------:R-:W-:Y:S02]  /*43f0*/  FSEL R74, R22, -INF , !P0 ;  /* 0xff800000164a7808 */ /* 0x000fe40004000000 */
[----:B------:R-:W-:Y:S02]  /*4400*/  FSEL R92, R28, -INF , !P4 ;  /* 0xff8000001c5c7808 */ /* 0x000fe40006000000 */
[----:B------:R-:W-:Y:S02]  /*4410*/  FSEL R98, R30, -INF , !P3 ;  /* 0xff8000001e627808 */ /* 0x000fe40005800000 */
[----:B------:R-:W-:Y:S02]  /*4420*/  FSEL R79, R29, -INF , !P2 ;  /* 0xff8000001d4f7808 */ /* 0x000fe40005000000 */
[----:B------:R-:W-:Y:S02]  /*4430*/  FSEL R95, R31, -INF , !P1 ;  /* 0xff8000001f5f7808 */ /* 0x000fe40004800000 */
[----:B------:R-:W-:-:S02]  /*4440*/  ISETP.GE.AND P0, PT, R5, R240, PT ;  /* 0x000000f00500720c */ /* 0x000fc40003f06270 */
[C---:B------:R-:W-:Y:S01]  /*4450*/  ISETP.GE.AND P4, PT, R5.reuse, R239, PT ;  /* 0x000000ef0500720c */ /* 0x040fe20003f86270 */
[----:B-1----:R-:W-:Y:S01]  /*4460*/  HMMA.16816.F32.BF16 R28, R12, R24, R108 ;  /* 0x000000180c1c723c */ /* 0x002fe2000004186c */
[C---:B------:R-:W-:Y:S02]  /*4470*/  ISETP.GE.AND P3, PT, R5.reuse, R238, PT ;  /* 0x000000ee0500720c */ /* 0x040fe40003f66270 */
[C---:B------:R-:W-:Y:S02]  /*4480*/  ISETP.GE.AND P2, PT, R5.reuse, R237, PT ;  /* 0x000000ed0500720c */ /* 0x040fe40003f46270 */
[----:B------:R-:W-:Y:S02]  /*4490*/  ISETP.GE.AND P1, PT, R6, R240, PT ;  /* 0x000000f00600720c */ /* 0x000fe40003f26270 */
[C---:B------:R-:W-:Y:S02]  /*44a0*/  ISETP.LT.OR P0, PT, R5.reuse, R236, P0 ;  /* 0x000000ec0500720c */ /* 0x040fe40000701670 */
[----:B------:R-:W-:-:S02]  /*44b0*/  ISETP.LT.OR P4, PT, R5, R235, P4 ;  /* 0x000000eb0500720c */ /* 0x000fc40002781670 */
[C---:B------:R-:W-:Y:S02]  /*44c0*/  ISETP.LT.OR P3, PT, R5.reuse, R234, P3 ;  /* 0x000000ea0500720c */ /* 0x040fe40001f61670 */
[----:B------:R-:W-:Y:S02]  /*44d0*/  ISETP.LT.OR P2, PT, R5, R233, P2 ;  /* 0x000000e90500720c */ /* 0x000fe40001741670 */
[----:B------:R-:W-:Y:S02]  /*44e0*/  ISETP.LT.OR P1, PT, R6, R236, P1 ;  /* 0x000000ec0600720c */ /* 0x000fe40000f21670 */
[----:B------:R-:W-:Y:S02]  /*44f0*/  IADD3 R5, R3, 0x18, RZ ;  /* 0x0000001803057810 */ /* 0x000fe40007ffe0ff */
[----:B------:R-:W-:Y:S02]  /*4500*/  FSEL R56, R21, -INF , !P6 ;  /* 0xff80000015387808 */ /* 0x000fe40007000000 */
[----:B------:R-:W-:-:S02]  /*4510*/  FSEL R71, R23, -INF , !P5 ;  /* 0xff80000017477808 */ /* 0x000fc40006800000 */
[----:B------:R-:W-:Y:S01]  /*4520*/  FSEL R57, R44, -INF , !P0 ;  /* 0xff8000002c397808 */ /* 0x000fe20004000000 */
[----:B------:R-:W-:Y:S01]  /*4530*/  HMMA.16816.F32.BF16 R20, R8, R16, R160 ;  /* 0x000000100814723c */ /* 0x000fe200000418a0 */
[----:B------:R-:W-:Y:S02]  /*4540*/  FSEL R67, R46, -INF , !P4 ;  /* 0xff8000002e437808 */ /* 0x000fe40006000000 */
[----:B------:R-:W-:Y:S02]  /*4550*/  FSEL R73, R40, -INF , !P3 ;  /* 0xff80000028497808 */ /* 0x000fe40005800000 */
[----:B------:R-:W-:Y:S02]  /*4560*/  FSEL R100, R42, -INF , !P2 ;  /* 0xff8000002a647808 */ /* 0x000fe40005000000 */
[----:B------:R-:W-:Y:S02]  /*4570*/  FSEL R54, R45, -INF , !P1 ;  /* 0xff8000002d367808 */ /* 0x000fe40004800000 */
[----:B------:R-:W-:-:S02]  /*4580*/  ISETP.GE.AND P6, PT, R6, R239, PT ;  /* 0x000000ef0600720c */ /* 0x000fc40003fc6270 */
[C---:B------:R-:W-:Y:S02]  /*4590*/  ISETP.GE.AND P5, PT, R6.reuse, R238, PT ;  /* 0x000000ee0600720c */ /* 0x040fe40003fa6270 */
[----:B------:R-:W-:Y:S02]  /*45a0*/  ISETP.GE.AND P0, PT, R6, R237, PT ;  /* 0x000000ed0600720c */ /* 0x000fe40003f06270 */
[C---:B------:R-:W-:Y:S02]  /*45b0*/  ISETP.GE.AND P4, PT, R5.reuse, R240, PT ;  /* 0x000000f00500720c */ /* 0x040fe40003f86270 */
[C---:B------:R-:W-:Y:S02]  /*45c0*/  ISETP.GE.AND P3, PT, R5.reuse, R239, PT ;  /* 0x000000ef0500720c */ /* 0x040fe40003f66270 */
[C---:B------:R-:W-:Y:S02]  /*45d0*/  ISETP.GE.AND P2, PT, R5.reuse, R238, PT ;  /* 0x000000ee0500720c */ /* 0x040fe40003f46270 */
[----:B------:R-:W-:-:S02]  /*45e0*/  ISETP.GE.AND P1, PT, R5, R237, PT ;  /* 0x000000ed0500720c */ /* 0x000fc40003f26270 */
[C---:B------:R-:W-:Y:S02]  /*45f0*/  ISETP.LT.OR P6, PT, R6.reuse, R235, P6 ;  /* 0x000000eb0600720c */ /* 0x040fe400037c1670 */
[C---:B------:R-:W-:Y:S02]  /*4600*/  ISETP.LT.OR P5, PT, R6.reuse, R234, P5 ;  /* 0x000000ea0600720c */ /* 0x040fe40002fa1670 */
[----:B------:R-:W-:Y:S02]  /*4610*/  ISETP.LT.OR P0, PT, R6, R233, P0 ;  /* 0x000000e90600720c */ /* 0x000fe40000701670 */
[C---:B------:R-:W-:Y:S02]  /*4620*/  ISETP.LT.OR P4, PT, R5.reuse, R236, P4 ;  /* 0x000000ec0500720c */ /* 0x040fe40002781670 */
[C---:B------:R-:W-:Y:S02]  /*4630*/  ISETP.LT.OR P3, PT, R5.reuse, R235, P3 ;  /* 0x000000eb0500720c */ /* 0x040fe40001f61670 */
[----:B------:R-:W-:-:S02]  /*4640*/  ISETP.LT.OR P2, PT, R5, R234, P2 ;  /* 0x000000ea0500720c */ /* 0x000fc40001741670 */
[----:B------:R-:W-:Y:S02]  /*4650*/  ISETP.LT.OR P1, PT, R5, R233, P1 ;  /* 0x000000e90500720c */ /* 0x000fe40000f21670 */
[C---:B------:R-:W-:Y:S02]  /*4660*/  IADD3 R6, R3.reuse, 0x19, RZ ;  /* 0x0000001903067810 */ /* 0x040fe40007ffe0ff */
[----:B------:R-:W-:Y:S02]  /*4670*/  IADD3 R5, R3, 0x20, RZ ;  /* 0x0000002003057810 */ /* 0x000fe40007ffe0ff */
[----:B------:R-:W-:Y:S02]  /*4680*/  FSEL R59, R47, -INF , !P6 ;  /* 0xff8000002f3b7808 */ /* 0x000fe40007000000 */
[----:B------:R-:W-:Y:S01]  /*4690*/  FSEL R77, R41, -INF , !P5 ;  /* 0xff800000294d7808 */ /* 0x000fe20006800000 */
[----:B------:R-:W-:Y:S01]  /*46a0*/  HMMA.16816.F32.BF16 R44, R8, R18, R212 ;  /* 0x00000012082c723c */ /* 0x000fe200000418d4 */
[----:B------:R-:W-:-:S02]  /*46b0*/  FSEL R99, R43, -INF , !P0 ;  /* 0xff8000002b637808 */ /* 0x000fc40004000000 */
[----:B------:R-:W-:Y:S02]  /*46c0*/  FSEL R53, R32, -INF , !P4 ;  /* 0xff80000020357808 */ /* 0x000fe40006000000 */
[----:B------:R-:W-:Y:S02]  /*46d0*/  FSEL R58, R34, -INF , !P3 ;  /* 0xff800000223a7808 */ /* 0x000fe40005800000 */
[C---:B------:R-:W-:Y:S01]  /*46e0*/  ISETP.GE.AND P6, PT, R6.reuse, R240, PT ;  /* 0x000000f00600720c */ /* 0x040fe20003fc6270 */
[----:B------:R-:W-:Y:S01]  /*46f0*/  HMMA.16816.F32.BF16 R40, R12, R18, R60 ;  /* 0x000000120c28723c */ /* 0x000fe2000004183c */
[C---:B------:R-:W-:Y:S02]  /*4700*/  ISETP.GE.AND P5, PT, R6.reuse, R239, PT ;  /* 0x000000ef0600720c */ /* 0x040fe40003fa6270 */
[C---:B------:R-:W-:Y:S02]  /*4710*/  ISETP.GE.AND P0, PT, R6.reuse, R238, PT ;  /* 0x000000ee0600720c */ /* 0x040fe40003f06270 */
[----:B------:R-:W-:-:S02]  /*4720*/  ISETP.GE.AND P4, PT, R6, R237, PT ;  /* 0x000000ed0600720c */ /* 0x000fc40003f86270 */
[C---:B------:R-:W-:Y:S01]  /*4730*/  ISETP.GE.AND P3, PT, R5.reuse, R240, PT ;  /* 0x000000f00500720c */ /* 0x040fe20003f66270 */
[----:B------:R-:W-:Y:S01]  /*4740*/  HMMA.16816.F32.BF16 R16, R8, R24, R192 ;  /* 0x000000180810723c */ /* 0x000fe200000418c0 */
[C---:B------:R-:W-:Y:S02]  /*4750*/  ISETP.LT.OR P6, PT, R6.reuse, R236, P6 ;  /* 0x000000ec0600720c */ /* 0x040fe400037c1670 */
[C---:B------:R-:W-:Y:S02]  /*4760*/  ISETP.LT.OR P5, PT, R6.reuse, R235, P5 ;  /* 0x000000eb0600720c */ /* 0x040fe40002fa1670 */
[C---:B------:R-:W-:Y:S02]  /*4770*/  ISETP.LT.OR P0, PT, R6.reuse, R234, P0 ;  /* 0x000000ea0600720c */ /* 0x040fe40000701670 */
[----:B------:R-:W-:Y:S02]  /*4780*/  ISETP.LT.OR P4, PT, R6, R233, P4 ;  /* 0x000000e90600720c */ /* 0x000fe40002781670 */
[----:B------:R-:W-:-:S02]  /*4790*/  ISETP.LT.OR P3, PT, R5, R236, P3 ;  /* 0x000000ec0500720c */ /* 0x000fc40001f61670 */
[----:B------:R-:W-:Y:S02]  /*47a0*/  IADD3 R6, R3, 0x21, RZ ;  /* 0x0000002103067810 */ /* 0x000fe40007ffe0ff */
[----:B------:R-:W-:Y:S02]  /*47b0*/  FSEL R101, R50, -INF , !P1 ;  /* 0xff80000032657808 */ /* 0x000fe40004800000 */
[----:B------:R-:W-:Y:S02]  /*47c0*/  FSEL R78, R49, -INF , !P0 ;  /* 0xff800000314e7808 */ /* 0x000fe40004000000 */
[----:B------:R-:W-:Y:S02]  /*47d0*/  FSEL R55, R35, -INF , !P5 ;  /* 0xff80000023377808 */ /* 0x000fe40006800000 */
[----:B------:R-:W-:Y:S02]  /*47e0*/  FSEL R145, R36, -INF , !P3 ;  /* 0xff80000024917808 */ /* 0x000fe40005800000 */
[----:B------:R-:W-:-:S02]  /*47f0*/  ISETP.GE.AND P1, PT, R5, R238, PT ;  /* 0x000000ee0500720c */ /* 0x000fc40003f26270 */
[-C--:B------:R-:W-:Y:S02]  /*4800*/  ISETP.GE.AND P0, PT, R5, R237.reuse, PT ;  /* 0x000000ed0500720c */ /* 0x080fe40003f06270 */
[C---:B------:R-:W-:Y:S02]  /*4810*/  ISETP.GE.AND P5, PT, R6.reuse, R238, PT ;  /* 0x000000ee0600720c */ /* 0x040fe40003fa6270 */
[----:B------:R-:W-:Y:S02]  /*4820*/  ISETP.GE.AND P3, PT, R6, R237, PT ;  /* 0x000000ed0600720c */ /* 0x000fe40003f66270 */
[----:B------:R-:W-:Y:S02]  /*4830*/  FSEL R76, R48, -INF , !P2 ;  /* 0xff800000304c7808 */ /* 0x000fe40005000000 */
[----:B------:R-:W-:Y:S02]  /*4840*/  FSEL R60, R51, -INF , !P4 ;  /* 0xff800000333c7808 */ /* 0x000fe40006000000 */
[----:B------:R-:W-:Y:S01]  /*4850*/  ISETP.GE.AND P2, PT, R5, R239, PT ;  /* 0x000000ef0500720c */ /* 0x000fe20003f46270 */
[----:B------:R-:W-:Y:S01]  /*4860*/  HMMA.16816.F32.BF16 R48, R8, R26, R180 ;  /* 0x0000001a0830723c */ /* 0x000fe200000418b4 */
[----:B------:R-:W-:-:S02]  /*4870*/  ISETP.GE.AND P4, PT, R6, R240, PT ;  /* 0x000000f00600720c */ /* 0x000fc40003f86270 */
[CC--:B------:R-:W-:Y:S02]  /*4880*/  ISETP.LT.OR P1, PT, R5.reuse, R234.reuse, P1 ;  /* 0x000000ea0500720c */ /* 0x0c0fe40000f21670 */
[CC--:B------:R-:W-:Y:S02]  /*4890*/  ISETP.LT.OR P0, PT, R5.reuse, R233.reuse, P0 ;  /* 0x000000e90500720c */ /* 0x0c0fe40000701670 */
        /* <DEDUP_REMOVED lines=9> */
[----:B------:R-:W1:Y:S01]  /*4930*/  LDSM.16.M88.4 R20, [R216+0x2000] ;  /* 0x00200000d814783b */ /* 0x000e620000000200 */
[----:B------:R-:W-:-:S02]  /*4940*/  FSEL R52, R33, -INF , !P6 ;  /* 0xff80000021347808 */ /* 0x000fc40007000000 */
[----:B------:R-:W-:Y:S02]  /*4950*/  FSEL R146, R38, -INF , !P2 ;  /* 0xff80000026927808 */ /* 0x000fe40005000000 */
[----:B------:R-:W-:Y:S02]  /*4960*/  FSEL R143, R37, -INF , !P4 ;  /* 0xff800000258f7808 */ /* 0x000fe40006000000 */
[-C--:B------:R-:W-:Y:S02]  /*4970*/  ISETP.GE.AND P6, PT, R6, R239.reuse, PT ;  /* 0x000000ef0600720c */ /* 0x080fe40003fc6270 */
[C---:B------:R-:W-:Y:S02]  /*4980*/  ISETP.GE.AND P2, PT, R5.reuse, R240, PT ;  /* 0x000000f00500720c */ /* 0x040fe40003f46270 */
[C---:B------:R-:W-:Y:S02]  /*4990*/  ISETP.GE.AND P1, PT, R5.reuse, R239, PT ;  /* 0x000000ef0500720c */ /* 0x040fe40003f26270 */
[----:B------:R-:W-:-:S02]  /*49a0*/  ISETP.GE.AND P0, PT, R5, R238, PT ;  /* 0x000000ee0500720c */ /* 0x000fc40003f06270 */
[C---:B------:R-:W-:Y:S02]  /*49b0*/  ISETP.GE.AND P4, PT, R5.reuse, R237, PT ;  /* 0x000000ed0500720c */ /* 0x040fe40003f86270 */
[-C--:B------:R-:W-:Y:S02]  /*49c0*/  ISETP.LT.OR P6, PT, R6, R235.reuse, P6 ;  /* 0x000000eb0600720c */ /* 0x080fe400037c1670 */
[C---:B------:R-:W-:Y:S02]  /*49d0*/  ISETP.LT.OR P2, PT, R5.reuse, R236, P2 ;  /* 0x000000ec0500720c */ /* 0x040fe40001741670 */
[C---:B------:R-:W-:Y:S02]  /*49e0*/  ISETP.LT.OR P1, PT, R5.reuse, R235, P1 ;  /* 0x000000eb0500720c */ /* 0x040fe40000f21670 */
[C---:B------:R-:W-:Y:S02]  /*49f0*/  ISETP.LT.OR P0, PT, R5.reuse, R234, P0 ;  /* 0x000000ea0500720c */ /* 0x040fe40000701670 */
[----:B------:R-:W-:-:S02]  /*4a00*/  ISETP.LT.OR P4, PT, R5, R233, P4 ;  /* 0x000000e90500720c */ /* 0x000fc40002781670 */
[C---:B------:R-:W-:Y:S02]  /*4a10*/  IADD3 R6, R3.reuse, 0x29, RZ ;  /* 0x0000002903067810 */ /* 0x040fe40007ffe0ff */
[----:B------:R-:W-:Y:S02]  /*4a20*/  IADD3 R5, R3, 0x30, RZ ;  /* 0x0000003003057810 */ /* 0x000fe40007ffe0ff */
[----:B------:R-:W-:Y:S02]  /*4a30*/  FSEL R141, R39, -INF , !P6 ;  /* 0xff800000278d7808 */ /* 0x000fe40007000000 */
[----:B------:R-:W-:Y:S01]  /*4a40*/  FSEL R137, R40, -INF , !P2 ;  /* 0xff80000028897808 */ /* 0x000fe20005000000 */
[----:B------:R-:W-:Y:S01]  /*4a50*/  HMMA.16816.F32.BF16 R36, R12, R26, R120 ;  /* 0x0000001a0c24723c */ /* 0x000fe20000041878 */
[----:B------:R-:W-:Y:S02]  /*4a60*/  FSEL R138, R42, -INF , !P1 ;  /* 0xff8000002a8a7808 */ /* 0x000fe40004800000 */
[----:B------:R-:W-:-:S02]  /*4a70*/  ISETP.GE.AND P6, PT, R6, R240, PT ;  /* 0x000000f00600720c */ /* 0x000fc40003fc6270 */
[C---:B------:R-:W-:Y:S02]  /*4a80*/  ISETP.GE.AND P5, PT, R6.reuse, R239, PT ;  /* 0x000000ef0600720c */ /* 0x040fe40003fa6270 */
[C---:B------:R-:W-:Y:S01]  /*4a90*/  ISETP.GE.AND P3, PT, R6.reuse, R238, PT ;  /* 0x000000ee0600720c */ /* 0x040fe20003f66270 */
[C---:B-1----:R-:W-:Y:S01]  /*4aa0*/  HMMA.16816.F32.BF16 R24, R8.reuse, R20, R172 ;  /* 0x000000140818723c */ /* 0x042fe200000418ac */
[C---:B------:R-:W-:Y:S02]  /*4ab0*/  ISETP.GE.AND P2, PT, R6.reuse, R237, PT ;  /* 0x000000ed0600720c */ /* 0x040fe40003f46270 */
[----:B------:R-:W-:Y:S02]  /*4ac0*/  ISETP.GE.AND P1, PT, R5, R240, PT ;  /* 0x000000f00500720c */ /* 0x000fe40003f26270 */
[C---:B------:R-:W-:Y:S02]  /*4ad0*/  ISETP.LT.OR P6, PT, R6.reuse, R236, P6 ;  /* 0x000000ec0600720c */ /* 0x040fe400037c1670 */
[C---:B------:R-:W-:Y:S01]  /*4ae0*/  ISETP.LT.OR P5, PT, R6.reuse, R235, P5 ;  /* 0x000000eb0600720c */ /* 0x040fe20002fa1670 */
[----:B------:R-:W-:Y:S01]  /*4af0*/  HMMA.16816.F32.BF16 R32, R8, R22, R168 ;  /* 0x000000160820723c */ /* 0x000fe200000418a8 */
[----:B------:R-:W-:-:S02]  /*4b00*/  ISETP.LT.OR P3, PT, R6, R234, P3 ;  /* 0x000000ea0600720c */ /* 0x000fc40001f61670 */
[----:B------:R-:W-:Y:S02]  /*4b10*/  ISETP.LT.OR P2, PT, R6, R233, P2 ;  /* 0x000000e90600720c */ /* 0x000fe40001741670 */
[----:B------:R-:W-:Y:S02]  /*4b20*/  ISETP.LT.OR P1, PT, R5, R236, P1 ;  /* 0x000000ec0500720c */ /* 0x000fe40000f21670 */
[----:B------:R-:W-:Y:S02]  /*4b30*/  IADD3 R6, R3, 0x31, RZ ;  /* 0x0000003103067810 */ /* 0x000fe40007ffe0ff */
[----:B------:R-:W-:Y:S02]  /*4b40*/  FSEL R139, R46, -INF , !P4 ;  /* 0xff8000002e8b7808 */ /* 0x000fe40006000000 */
[----:B------:R-:W-:Y:S02]  /*4b50*/  FSEL R136, R45, -INF , !P3 ;  /* 0xff8000002d887808 */ /* 0x000fe40005800000 */
[----:B------:R-:W-:-:S02]  /*4b60*/  FSEL R133, R43, -INF , !P5 ;  /* 0xff8000002b857808 */ /* 0x000fc40006800000 */
[----:B------:R-:W-:Y:S02]  /*4b70*/  FSEL R183, R28, -INF , !P1 ;  /* 0xff8000001cb77808 */ /* 0x000fe40004800000 */
[CC--:B------:R-:W-:Y:S02]  /*4b80*/  ISETP.GE.AND P4, PT, R5.reuse, R238.reuse, PT ;  /* 0x000000ee0500720c */ /* 0x0c0fe40003f86270 */
[CC--:B------:R-:W-:Y:S02]  /*4b90*/  ISETP.GE.AND P3, PT, R5.reuse, R237.reuse, PT ;  /* 0x000000ed0500720c */ /* 0x0c0fe40003f66270 */
[C---:B------:R-:W-:Y:S02]  /*4ba0*/  ISETP.GE.AND P5, PT, R6.reuse, R238, PT ;  /* 0x000000ee0600720c */ /* 0x040fe40003fa6270 */
[----:B------:R-:W-:Y:S02]  /*4bb0*/  ISETP.GE.AND P1, PT, R6, R237, PT ;  /* 0x000000ed0600720c */ /* 0x000fe40003f26270 */
[----:B------:R-:W-:-:S02]  /*4bc0*/  ISETP.LT.OR P4, PT, R5, R234, P4 ;  /* 0x000000ea0500720c */ /* 0x000fc40002781670 */
[-C--:B------:R-:W-:Y:S02]  /*4bd0*/  ISETP.LT.OR P3, PT, R5, R233.reuse, P3 ;  /* 0x000000e90500720c */ /* 0x080fe40001f61670 */
[C---:B------:R-:W-:Y:S02]  /*4be0*/  ISETP.LT.OR P5, PT, R6.reuse, R234, P5 ;  /* 0x000000ea0600720c */ /* 0x040fe40002fa1670 */
[----:B------:R-:W-:Y:S02]  /*4bf0*/  ISETP.LT.OR P1, PT, R6, R233, P1 ;  /* 0x000000e90600720c */ /* 0x000fe40000f21670 */
[----:B------:R-:W-:Y:S02]  /*4c00*/  FSEL R194, R16, -INF , !P4 ;  /* 0xff80000010c27808 */ /* 0x000fe40006000000 */
[----:B------:R-:W-:Y:S02]  /*4c10*/  FSEL R193, R18, -INF , !P3 ;  /* 0xff80000012c17808 */ /* 0x000fe40005800000 */
[----:B------:R-:W-:-:S02]  /*4c20*/  FSEL R180, R17, -INF , !P5 ;  /* 0xff80000011b47808 */ /* 0x000fc40006800000 */
[----:B------:R-:W-:Y:S02]  /*4c30*/  FSEL R182, R19, -INF , !P1 ;  /* 0xff80000013b67808 */ /* 0x000fe40004800000 */
[----:B------:R-:W1:Y:S01]  /*4c40*/  LDSM.16.M88.4 R16, [R216+0x2800] ;  /* 0x00280000d810783b */ /* 0x000e620000000200 */
[----:B------:R-:W-:Y:S02]  /*4c50*/  FSEL R140, R44, -INF , !P0 ;  /* 0xff8000002c8c7808 */ /* 0x000fe40004000000 */
[----:B------:R-:W-:Y:S02]  /*4c60*/  FSEL R134, R47, -INF , !P2 ;  /* 0xff8000002f867808 */ /* 0x000fe40005000000 */
[----:B------:R-:W-:Y:S02]  /*4c70*/  ISETP.GE.AND P0, PT, R5, R239, PT ;  /* 0x000000ef0500720c */ /* 0x000fe40003f06270 */
[----:B------:R-:W-:Y:S02]  /*4c80*/  ISETP.GE.AND P2, PT, R6, R240, PT ;  /* 0x000000f00600720c */ /* 0x000fe40003f46270 */
[----:B------:R-:W-:-:S02]  /*4c90*/  FSEL R132, R41, -INF , !P6 ;  /* 0xff80000029847808 */ /* 0x000fc40007000000 */
[----:B------:R-:W-:Y:S01]  /*4ca0*/  HMMA.16816.F32.BF16 R40, R12, R20, R104 ;  /* 0x000000140c28723c */ /* 0x000fe20000041868 */
[----:B------:R-:W-:Y:S02]  /*4cb0*/  ISETP.LT.OR P0, PT, R5, R235, P0 ;  /* 0x000000eb0500720c */ /* 0x000fe40000701670 */
[C---:B------:R-:W-:Y:S02]  /*4cc0*/  ISETP.LT.OR P2, PT, R6.reuse, R236, P2 ;  /* 0x000000ec0600720c */ /* 0x040fe40001741670 */
[----:B------:R-:W-:Y:S02]  /*4cd0*/  IADD3 R5, R3, 0x38, RZ ;  /* 0x0000003803057810 */ /* 0x000fe40007ffe0ff */
[----:B------:R-:W-:Y:S02]  /*4ce0*/  ISETP.GE.AND P6, PT, R6, R239, PT ;  /* 0x000000ef0600720c */ /* 0x000fe40003fc6270 */
[----:B------:R-:W-:Y:S02]  /*4cf0*/  FSEL R192, R30, -INF , !P0 ;  /* 0xff8000001ec07808 */ /* 0x000fe40004000000 */
[----:B------:R-:W-:-:S02]  /*4d00*/  FSEL R181, R29, -INF , !P2 ;  /* 0xff8000001db57808 */ /* 0x000fc40005000000 */
[C---:B------:R-:W-:Y:S02]  /*4d10*/  ISETP.GE.AND P0, PT, R5.reuse, R240, PT ;  /* 0x000000f00500720c */ /* 0x040fe40003f06270 */
[C---:B------:R-:W-:Y:S02]  /*4d20*/  ISETP.GE.AND P4, PT, R5.reuse, R239, PT ;  /* 0x000000ef0500720c */ /* 0x040fe40003f86270 */
[C---:B------:R-:W-:Y:S02]  /*4d30*/  ISETP.GE.AND P3, PT, R5.reuse, R238, PT ;  /* 0x000000ee0500720c */ /* 0x040fe40003f66270 */
[----:B------:R-:W-:Y:S02]  /*4d40*/  ISETP.GE.AND P2, PT, R5, R237, PT ;  /* 0x000000ed0500720c */ /* 0x000fe40003f46270 */
[----:B------:R-:W-:Y:S02]  /*4d50*/  ISETP.LT.OR P6, PT, R6, R235, P6 ;  /* 0x000000eb0600720c */ /* 0x000fe400037c1670 */
[----:B------:R-:W-:-:S02]  /*4d60*/  IADD3 R6, R3, 0x39, RZ ;  /* 0x0000003903067810 */ /* 0x000fc40007ffe0ff */
[C---:B------:R-:W-:Y:S02]  /*4d70*/  ISETP.LT.OR P0, PT, R5.reuse, R236, P0 ;  /* 0x000000ec0500720c */ /* 0x040fe40000701670 */
[C---:B------:R-:W-:Y:S02]  /*4d80*/  ISETP.LT.OR P4, PT, R5.reuse, R235, P4 ;  /* 0x000000eb0500720c */ /* 0x040fe40002781670 */
[C---:B------:R-:W-:Y:S01]  /*4d90*/  ISETP.LT.OR P3, PT, R5.reuse, R234, P3 ;  /* 0x000000ea0500720c */ /* 0x040fe20001f61670 */
[----:B-1----:R-:W-:Y:S01]  /*4da0*/  HMMA.16816.F32.BF16 R44, R8, R18, R156 ;  /* 0x00000012082c723c */ /* 0x002fe2000004189c */
[----:B------:R-:W-:Y:S02]  /*4db0*/  ISETP.LT.OR P2, PT, R5, R233, P2 ;  /* 0x000000e90500720c */ /* 0x000fe40001741670 */
[----:B------:R-:W-:Y:S02]  /*4dc0*/  IADD3 R5, R3, 0x40, RZ ;  /* 0x0000004003057810 */ /* 0x000fe40007ffe0ff */
[----:B------:R-:W-:-:S02]  /*4dd0*/  ISETP.GE.AND P1, PT, R6, R238, PT ;  /* 0x000000ee0600720c */ /* 0x000fc40003f26270 */
[----:B------:R-:W-:Y:S02]  /*4de0*/  FSEL R175, R31, -INF , !P6 ;  /* 0xff8000001faf7808 */ /* 0x000fe40007000000 */
[----:B------:R-:W-:Y:S01]  /*4df0*/  FSEL R172, R36, -INF , !P0 ;  /* 0xff80000024ac7808 */ /* 0x000fe20004000000 */
[----:B------:R-:W-:Y:S01]  /*4e00*/  HMMA.16816.F32.BF16 R28, R12, R22, R88 ;  /* 0x000000160c1c723c */ /* 0x000fe20000041858 */
[----:B------:R-:W-:Y:S01]  /*4e10*/  FSEL R173, R38, -INF , !P4 ;  /* 0xff80000026ad7808 */ /* 0x000fe20006000000 */
[----:B------:R-:W1:Y:S01]  /*4e20*/  LDSM.16.M88.4 R20, [R216+0x3000] ;  /* 0x00300000d814783b */ /* 0x000e620000000200 */
[C---:B------:R-:W-:Y:S02]  /*4e30*/  ISETP.GE.AND P6, PT, R6.reuse, R240, PT ;  /* 0x000000f00600720c */ /* 0x040fe40003fc6270 */
[C---:B------:R-:W-:Y:S02]  /*4e40*/  ISETP.GE.AND P5, PT, R6.reuse, R239, PT ;  /* 0x000000ef0600720c */ /* 0x040fe40003fa6270 */
[----:B------:R-:W-:-:S02]  /*4e50*/  ISETP.GE.AND P0, PT, R6, R237, PT ;  /* 0x000000ed0600720c */ /* 0x000fc40003f06270 */
[C---:B------:R-:W-:Y:S02]  /*4e60*/  ISETP.GE.AND P4, PT, R5.reuse, R240, PT ;  /* 0x000000f00500720c */ /* 0x040fe40003f86270 */
[C---:B------:R-:W-:Y:S02]  /*4e70*/  ISETP.LT.OR P1, PT, R6.reuse, R234, P1 ;  /* 0x000000ea0600720c */ /* 0x040fe40000f21670 */
[CC--:B------:R-:W-:Y:S02]  /*4e80*/  ISETP.LT.OR P6, PT, R6.reuse, R236.reuse, P6 ;  /* 0x000000ec0600720c */ /* 0x0c0fe400037c1670 */
[C---:B------:R-:W-:Y:S02]  /*4e90*/  ISETP.LT.OR P5, PT, R6.reuse, R235, P5 ;  /* 0x000000eb0600720c */ /* 0x040fe40002fa1670 */
[----:B------:R-:W-:Y:S02]  /*4ea0*/  ISETP.LT.OR P0, PT, R6, R233, P0 ;  /* 0x000000e90600720c */ /* 0x000fe40000701670 */
[----:B------:R-:W-:-:S02]  /*4eb0*/  ISETP.LT.OR P4, PT, R5, R236, P4 ;  /* 0x000000ec0500720c */ /* 0x000fc40002781670 */
[----:B------:R-:W-:Y:S02]  /*4ec0*/  FSEL R174, R48, -INF , !P3 ;  /* 0xff80000030ae7808 */ /* 0x000fe40005800000 */
[----:B------:R-:W-:Y:S02]  /*4ed0*/  FSEL R168, R50, -INF , !P2 ;  /* 0xff80000032a87808 */ /* 0x000fe40005000000 */
[----:B------:R-:W-:Y:S02]  /*4ee0*/  FSEL R163, R49, -INF , !P1 ;  /* 0xff80000031a37808 */ /* 0x000fe40004800000 */
[----:B------:R-:W-:Y:S02]  /*4ef0*/  IADD3 R6, R3, 0x41, RZ ;  /* 0x0000004103067810 */ /* 0x000fe40007ffe0ff */
[C---:B------:R-:W-:Y:S02]  /*4f00*/  ISETP.GE.AND P3, PT, R5.reuse, R239, PT ;  /* 0x000000ef0500720c */ /* 0x040fe40003f66270 */
[----:B------:R-:W-:-:S02]  /*4f10*/  ISETP.GE.AND P2, PT, R5, R238, PT ;  /* 0x000000ee0500720c */ /* 0x000fc40003f46270 */
[-C--:B------:R-:W-:Y:S02]  /*4f20*/  ISETP.GE.AND P1, PT, R5, R237.reuse, PT ;  /* 0x000000ed0500720c */ /* 0x080fe40003f26270 */
[----:B------:R-:W-:Y:S02]  /*4f30*/  FSEL R160, R39, -INF , !P5 ;  /* 0xff80000027a07808 */ /* 0x000fe40006800000 */
[----:B------:R-:W-:Y:S02]  /*4f40*/  FSEL R247, R40, -INF , !P4 ;  /* 0xff80000028f77808 */ /* 0x000fe40006000000 */
[C---:B------:R-:W-:Y:S02]  /*4f50*/  ISETP.GE.AND P5, PT, R6.reuse, R238, PT ;  /* 0x000000ee0600720c */ /* 0x040fe40003fa6270 */
[----:B------:R-:W-:Y:S02]  /*4f60*/  ISETP.GE.AND P4, PT, R6, R237, PT ;  /* 0x000000ed0600720c */ /* 0x000fe40003f86270 */
[----:B------:R-:W-:-:S02]  /*4f70*/  ISETP.LT.OR P3, PT, R5, R235, P3 ;  /* 0x000000eb0500720c */ /* 0x000fc40001f61670 */
[C---:B------:R-:W-:Y:S02]  /*4f80*/  ISETP.LT.OR P2, PT, R5.reuse, R234, P2 ;  /* 0x000000ea0500720c */ /* 0x040fe40001741670 */
[----:B------:R-:W-:Y:S02]  /*4f90*/  ISETP.LT.OR P1, PT, R5, R233, P1 ;  /* 0x000000e90500720c */ /* 0x000fe40000f21670 */
[----:B------:R-:W-:Y:S02]  /*4fa0*/  FSEL R161, R51, -INF , !P0 ;  /* 0xff80000033a17808 */ /* 0x000fe40004000000 */
[----:B------:R-:W-:Y:S01]  /*4fb0*/  FSEL R155, R37, -INF , !P6 ;  /* 0xff800000259b7808 */ /* 0x000fe20007000000 */
[----:B------:R-:W-:Y:S01]  /*4fc0*/  HMMA.16816.F32.BF16 R48, R12, R16, R84 ;  /* 0x000000100c30723c */ /* 0x000fe20000041854 */
[----:B------:R-:W-:Y:S02]  /*4fd0*/  IADD3 R5, R3, 0x48, RZ ;  /* 0x0000004803057810 */ /* 0x000fe40007ffe0ff */
[----:B------:R-:W-:-:S02]  /*4fe0*/  ISETP.GE.AND P0, PT, R6, R240, PT ;  /* 0x000000f00600720c */ /* 0x000fc40003f06270 */
[C---:B------:R-:W-:Y:S02]  /*4ff0*/  ISETP.GE.AND P6, PT, R6.reuse, R239, PT ;  /* 0x000000ef0600720c */ /* 0x040fe40003fc6270 */
[C---:B------:R-:W-:Y:S01]  /*5000*/  ISETP.LT.OR P5, PT, R6.reuse, R234, P5 ;  /* 0x000000ea0600720c */ /* 0x040fe20002fa1670 */
[----:B------:R-:W-:Y:S01]  /*5010*/  HMMA.16816.F32.BF16 R36, R8, R16, R164 ;  /* 0x000000100824723c */ /* 0x000fe200000418a4 */
[----:B------:R-:W-:Y:S02]  /*5020*/  ISETP.LT.OR P4, PT, R6, R233, P4 ;  /* 0x000000e90600720c */ /* 0x000fe40002781670 */
[----:B------:R-:W-:Y:S02]  /*5030*/  FSEL R248, R42, -INF , !P3 ;  /* 0xff8000002af87808 */ /* 0x000fe40005800000 */
[----:B------:R-:W-:Y:S02]  /*5040*/  ISETP.GE.AND P3, PT, R5, R240, PT ;  /* 0x000000f00500720c */ /* 0x000fe40003f66270 */
[----:B------:R-:W-:-:S02]  /*5050*/  ISETP.LT.OR P0, PT, R6, R236, P0 ;  /* 0x000000ec0600720c */ /* 0x000fc40000701670 */
[----:B------:R-:W-:Y:S02]  /*5060*/  ISETP.LT.OR P6, PT, R6, R235, P6 ;  /* 0x000000eb0600720c */ /* 0x000fe400037c1670 */
[----:B------:R-:W-:Y:S02]  /*5070*/  FSEL R68, R24, -INF , !P2 ;  /* 0xff80000018447808 */ /* 0x000fe40005000000 */
[----:B------:R-:W-:Y:S02]  /*5080*/  FSEL R69, R26, -INF , !P1 ;  /* 0xff8000001a457808 */ /* 0x000fe40004800000 */
[----:B------:R-:W-:Y:S02]  /*5090*/  IADD3 R6, R3, 0x49, RZ ;  /* 0x0000004903067810 */ /* 0x000fe40007ffe0ff */
[----:B------:R-:W-:Y:S02]  /*50a0*/  FSEL R251, R25, -INF , !P5 ;  /* 0xff80000019fb7808 */ /* 0x000fe40006800000 */
[----:B------:R-:W-:-:S02]  /*50b0*/  FSEL R7, R27, -INF , !P4 ;  /* 0xff8000001b077808 */ /* 0x000fc40006000000 */
[----:B------:R-:W-:Y:S01]  /*50c0*/  HMMA.16816.F32.BF16 R24, R12, R18, R80 ;  /* 0x000000120c18723c */ /* 0x000fe20000041850 */
[----:B------:R-:W-:Y:S01]  /*50d0*/  ISETP.LT.OR P3, PT, R5, R236, P3 ;  /* 0x000000ec0500720c */ /* 0x000fe20001f61670 */
[----:B------:R-:W2:Y:S01]  /*50e0*/  LDSM.16.M88.4 R16, [R216+0x3800] ;  /* 0x00380000d810783b */ /* 0x000ea20000000200 */
[----:B------:R-:W-:Y:S01]  /*50f0*/  FSEL R244, R41, -INF , !P0 ;  /* 0xff80000029f47808 */ /* 0x000fe20004000000 */
[----:B------:R-:W-:-:S04]  /*5100*/  DEPBAR.LE SB0, 0x0 ;  /* 0x000080000000791a */ /* 0x000fc80000000000 */
[C---:B------:R-:W-:Y:S01]  /*5110*/  ISETP.GE.AND P2, PT, R5.reuse, R239, PT ;  /* 0x000000ef0500720c */ /* 0x040fe20003f46270 */
[----:B------:R-:W-:Y:S04]  /*5120*/  STL [R1+0x4], R7 ;  /* 0x0000040701007387 */ /* 0x000fe80000100800 */
[----:B------:R-:W-:Y:S01]  /*5130*/  BAR.SYNC.DEFER_BLOCKING 0x0 ;  /* 0x0000000000007b1d */ /* 0x000fe20000010000 */
[CC--:B------:R-:W-:Y:S02]  /*5140*/  ISETP.GE.AND P1, PT, R5.reuse, R238.reuse, PT ;  /* 0x000000ee0500720c */ /* 0x0c0fe40003f26270 */
[----:B------:R-:W-:Y:S02]  /*5150*/  ISETP.GE.AND P0, PT, R5, R237, PT ;  /* 0x000000ed0500720c */ /* 0x000fe40003f06270 */
[----:B------:R-:W-:-:S02]  /*5160*/  ISETP.GE.AND P5, PT, R6, R238, PT ;  /* 0x000000ee0600720c */ /* 0x000fc40003fa6270 */
[----:B------:R-:W-:Y:S02]  /*5170*/  FSEL R242, R43, -INF , !P6 ;  /* 0xff8000002bf27808 */ /* 0x000fe40007000000 */
[----:B------:R-:W-:Y:S01]  /*5180*/  FSEL R231, R28, -INF , !P3 ;  /* 0xff8000001ce77808 */ /* 0x000fe20005800000 */
[----:B-1----:R-:W-:Y:S01]  /*5190*/  HMMA.16816.F32.BF16 R40, R12, R20, R116 ;  /* 0x000000140c28723c */ /* 0x002fe20000041874 */
[C---:B------:R-:W-:Y:S02]  /*51a0*/  ISETP.GE.AND P6, PT, R6.reuse, R240, PT ;  /* 0x000000f00600720c */ /* 0x040fe40003fc6270 */
[C---:B------:R-:W-:Y:S02]  /*51b0*/  ISETP.GE.AND P4, PT, R6.reuse, R239, PT ;  /* 0x000000ef0600720c */ /* 0x040fe40003f86270 */
[----:B------:R-:W-:Y:S02]  /*51c0*/  ISETP.GE.AND P3, PT, R6, R237, PT ;  /* 0x000000ed0600720c */ /* 0x000fe40003f66270 */
[----:B------:R-:W-:-:S02]  /*51d0*/  ISETP.LT.OR P2, PT, R5, R235, P2 ;  /* 0x000000eb0500720c */ /* 0x000fc40001741670 */
[CC--:B------:R-:W-:Y:S02]  /*51e0*/  ISETP.LT.OR P1, PT, R5.reuse, R234.reuse, P1 ;  /* 0x000000ea0500720c */ /* 0x0c0fe40000f21670 */
[----:B------:R-:W-:Y:S02]  /*51f0*/  ISETP.LT.OR P0, PT, R5, R233, P0 ;  /* 0x000000e90500720c */ /* 0x000fe40000701670 */
[C---:B------:R-:W-:Y:S02]  /*5200*/  ISETP.LT.OR P5, PT, R6.reuse, R234, P5 ;  /* 0x000000ea0600720c */ /* 0x040fe40002fa1670 */
[----:B------:R-:W-:Y:S02]  /*5210*/  IADD3 R5, R3, 0x50, RZ ;  /* 0x0000005003057810 */ /* 0x000fe40007ffe0ff */
[C---:B------:R-:W-:Y:S02]  /*5220*/  ISETP.LT.OR P6, PT, R6.reuse, R236, P6 ;  /* 0x000000ec0600720c */ /* 0x040fe400037c1670 */
[----:B------:R-:W-:-:S02]  /*5230*/  ISETP.LT.OR P4, PT, R6, R235, P4 ;  /* 0x000000eb0600720c */ /* 0x000fc40002781670 */
[----:B------:R-:W-:Y:S02]  /*5240*/  ISETP.LT.OR P3, PT, R6, R233, P3 ;  /* 0x000000e90600720c */ /* 0x000fe40001f61670 */
[----:B------:R-:W-:Y:S02]  /*5250*/  FSEL R232, R30, -INF , !P2 ;  /* 0xff8000001ee87808 */ /* 0x000fe40005000000 */
[----:B------:R-:W-:Y:S02]  /*5260*/  FSEL R252, R32, -INF , !P1 ;  /* 0xff80000020fc7808 */ /* 0x000fe40004800000 */
[----:B------:R-:W-:Y:S02]  /*5270*/  FSEL R6, R34, -INF , !P0 ;  /* 0xff80000022067808 */ /* 0x000fe40004000000 */
[----:B------:R-:W-:Y:S02]  /*5280*/  FSEL R249, R33, -INF , !P5 ;  /* 0xff80000021f97808 */ /* 0x000fe40006800000 */
[C---:B------:R-:W-:Y:S01]  /*5290*/  ISETP.GE.AND P2, PT, R5.reuse, R240, PT ;  /* 0x000000f00500720c */ /* 0x040fe20003f46270 */
[----:B------:R1:W-:Y:S01]  /*52a0*/  STL [R1], R6 ;  /* 0x0000000601007387 */ /* 0x0003e20000100800 */
[----:B------:R-:W-:-:S02]  /*52b0*/  ISETP.GE.AND P1, PT, R5, R239, PT ;  /* 0x000000ef0500720c */ /* 0x000fc40003f26270 */
[C---:B------:R-:W-:Y:S02]  /*52c0*/  ISETP.GE.AND P0, PT, R5.reuse, R238, PT ;  /* 0x000000ee0500720c */ /* 0x040fe40003f06270 */
[C---:B------:R-:W-:Y:S02]  /*52d0*/  ISETP.GE.AND P5, PT, R5.reuse, R237, PT ;  /* 0x000000ed0500720c */ /* 0x040fe40003fa6270 */
[C---:B------:R-:W-:Y:S02]  /*52e0*/  ISETP.LT.OR P2, PT, R5.reuse, R236, P2 ;  /* 0x000000ec0500720c */ /* 0x040fe40001741670 */
[C---:B------:R-:W-:Y:S02]  /*52f0*/  ISETP.LT.OR P1, PT, R5.reuse, R235, P1 ;  /* 0x000000eb0500720c */ /* 0x040fe40000f21670 */
[C---:B------:R-:W-:Y:S02]  /*5300*/  ISETP.LT.OR P0, PT, R5.reuse, R234, P0 ;  /* 0x000000ea0500720c */ /* 0x040fe40000701670 */
[----:B------:R-:W-:-:S02]  /*5310*/  ISETP.LT.OR P5, PT, R5, R233, P5 ;  /* 0x000000e90500720c */ /* 0x000fc40002fa1670 */
[----:B------:R-:W-:Y:S02]  /*5320*/  IADD3 R5, R3, 0x58, RZ ;  /* 0x0000005803057810 */ /* 0x000fe40007ffe0ff */
[----:B------:R-:W-:Y:S02]  /*5330*/  FSEL R83, R35, -INF , !P3 ;  /* 0xff80000023537808 */ /* 0x000fe40005800000 */
[----:B------:R-:W-:Y:S01]  /*5340*/  FSEL R204, R29, -INF , !P6 ;  /* 0xff8000001dcc7808 */ /* 0x000fe20007000000 */
[----:B--2---:R-:W-:Y:S01]  /*5350*/  HMMA.16816.F32.BF16 R32, R8, R16, R184 ;  /* 0x000000100820723c */ /* 0x004fe200000418b8 */
[----:B------:R-:W-:Y:S02]  /*5360*/  FSEL R207, R31, -INF , !P4 ;  /* 0xff8000001fcf7808 */ /* 0x000fe40006000000 */
[----:B------:R-:W-:Y:S02]  /*5370*/  FSEL R205, R48, -INF , !P2 ;  /* 0xff80000030cd7808 */ /* 0x000fe40005000000 */
[----:B-1----:R-:W-:-:S02]  /*5380*/  IADD3 R6, R3, 0x51, RZ ;  /* 0x0000005103067810 */ /* 0x002fc40007ffe0ff */
[----:B------:R-:W-:Y:S01]  /*5390*/  FSEL R211, R50, -INF , !P1 ;  /* 0xff80000032d37808 */ /* 0x000fe20004800000 */
[----:B------:R-:W-:Y:S01]  /*53a0*/  HMMA.16816.F32.BF16 R28, R8, R20, R176 ;  /* 0x00000014081c723c */ /* 0x000fe200000418b0 */
[C---:B------:R-:W-:Y:S02]  /*53b0*/  ISETP.GE.AND P3, PT, R6.reuse, R240, PT ;  /* 0x000000f00600720c */ /* 0x040fe40003f66270 */
[C---:B------:R-:W-:Y:S02]  /*53c0*/  ISETP.GE.AND P6, PT, R6.reuse, R239, PT ;  /* 0x000000ef0600720c */ /* 0x040fe40003fc6270 */
[C---:B------:R-:W-:Y:S02]  /*53d0*/  ISETP.GE.AND P4, PT, R6.reuse, R238, PT ;  /* 0x000000ee0600720c */ /* 0x040fe40003f86270 */
[----:B------:R-:W-:Y:S02]  /*53e0*/  ISETP.GE.AND P2, PT, R6, R237, PT ;  /* 0x000000ed0600720c */ /* 0x000fe40003f46270 */
[----:B------:R-:W-:-:S02]  /*53f0*/  ISETP.GE.AND P1, PT, R5, R240, PT ;  /* 0x000000f00500720c */ /* 0x000fc40003f26270 */
[C---:B------:R-:W-:Y:S02]  /*5400*/  ISETP.LT.OR P3, PT, R6.reuse, R236, P3 ;  /* 0x000000ec0600720c */ /* 0x040fe40001f61670 */
[C---:B------:R-:W-:Y:S02]  /*5410*/  ISETP.LT.OR P6, PT, R6.reuse, R235, P6 ;  /* 0x000000eb0600720c */ /* 0x040fe400037c1670 */
[C---:B------:R-:W-:Y:S02]  /*5420*/  ISETP.LT.OR P4, PT, R6.reuse, R234, P4 ;  /* 0x000000ea0600720c */ /* 0x040fe40002781670 */
[----:B------:R-:W-:Y:S02]  /*5430*/  ISETP.LT.OR P2, PT, R6, R233, P2 ;  /* 0x000000e90600720c */ /* 0x000fe40001741670 */
[----:B------:R-:W-:Y:S02]  /*5440*/  ISETP.LT.OR P1, PT, R5, R236, P1 ;  /* 0x000000ec0500720c */ /* 0x000fe40000f21670 */
[----:B------:R-:W-:-:S02]  /*5450*/  IADD3 R6, R3, 0x59, RZ ;  /* 0x0000005903067810 */ /* 0x000fc40007ffe0ff */
[----:B------:R-:W-:Y:S02]  /*5460*/  FSEL R245, R36, -INF , !P0 ;  /* 0xff80000024f57808 */ /* 0x000fe40004000000 */
[----:B------:R-:W-:Y:S02]  /*5470*/  FSEL R250, R38, -INF , !P5 ;  /* 0xff80000026fa7808 */ /* 0x000fe40006800000 */
[----:B------:R-:W-:Y:S02]  /*5480*/  FSEL R200, R49, -INF , !P3 ;  /* 0xff80000031c87808 */ /* 0x000fe40005800000 */
[----:B------:R-:W-:Y:S02]  /*5490*/  FSEL R203, R51, -INF , !P6 ;  /* 0xff80000033cb7808 */ /* 0x000fe40007000000 */
[----:B------:R-:W-:Y:S02]  /*54a0*/  FSEL R210, R37, -INF , !P4 ;  /* 0xff80000025d27808 */ /* 0x000fe40006000000 */
[----:B------:R-:W-:-:S02]  /*54b0*/  FSEL R246, R39, -INF , !P2 ;  /* 0xff80000027f67808 */ /* 0x000fc40005000000 */
[----:B------:R-:W-:Y:S01]  /*54c0*/  FSEL R178, R24, -INF , !P1 ;  /* 0xff80000018b27808 */ /* 0x000fe20004800000 */
[----:B------:R-:W-:Y:S01]  /*54d0*/  HMMA.16816.F32.BF16 R36, R12, R16, R124 ;  /* 0x000000100c24723c */ /* 0x000fe2000004187c */
[C---:B------:R-:W-:Y:S02]  /*54e0*/  ISETP.GE.AND P0, PT, R5.reuse, R239, PT ;  /* 0x000000ef0500720c */ /* 0x040fe40003f06270 */
[C---:B------:R-:W-:Y:S02]  /*54f0*/  ISETP.GE.AND P5, PT, R5.reuse, R238, PT ;  /* 0x000000ee0500720c */ /* 0x040fe40003fa6270 */
[----:B------:R-:W-:Y:S02]  /*5500*/  ISETP.GE.AND P3, PT, R5, R237, PT ;  /* 0x000000ed0500720c */ /* 0x000fe40003f66270 */
[C---:B------:R-:W-:Y:S02]  /*5510*/  ISETP.GE.AND P4, PT, R6.reuse, R240, PT ;  /* 0x000000f00600720c */ /* 0x040fe40003f86270 */
[----:B------:R-:W-:-:S02]  /*5520*/  ISETP.GE.AND P2, PT, R6, R239, PT ;  /* 0x000000ef0600720c */ /* 0x000fc40003f46270 */
[C---:B------:R-:W-:Y:S02]  /*5530*/  ISETP.GE.AND P6, PT, R6.reuse, R238, PT ;  /* 0x000000ee0600720c */ /* 0x040fe40003fc6270 */
[C---:B------:R-:W-:Y:S02]  /*5540*/  ISETP.GE.AND P1, PT, R6.reuse, R237, PT ;  /* 0x000000ed0600720c */ /* 0x040fe40003f26270 */
[C---:B------:R-:W-:Y:S02]  /*5550*/  ISETP.LT.OR P0, PT, R5.reuse, R235, P0 ;  /* 0x000000eb0500720c */ /* 0x040fe40000701670 */
[C---:B------:R-:W-:Y:S02]  /*5560*/  ISETP.LT.OR P5, PT, R5.reuse, R234, P5 ;  /* 0x000000ea0500720c */ /* 0x040fe40002fa1670 */
[----:B------:R-:W-:Y:S02]  /*5570*/  ISETP.LT.OR P3, PT, R5, R233, P3 ;  /* 0x000000e90500720c */ /* 0x000fe40001f61670 */
[----:B------:R-:W-:-:S02]  /*5580*/  ISETP.LT.OR P4, PT, R6, R236, P4 ;  /* 0x000000ec0600720c */ /* 0x000fc40002781670 */
[C---:B------:R-:W-:Y:S02]  /*5590*/  ISETP.LT.OR P2, PT, R6.reuse, R235, P2 ;  /* 0x000000eb0600720c */ /* 0x040fe40001741670 */
[C---:B------:R-:W-:Y:S02]  /*55a0*/  ISETP.LT.OR P6, PT, R6.reuse, R234, P6 ;  /* 0x000000ea0600720c */ /* 0x040fe400037c1670 */
[----:B------:R-:W-:Y:S02]  /*55b0*/  ISETP.LT.OR P1, PT, R6, R233, P1 ;  /* 0x000000e90600720c */ /* 0x000fe40000f21670 */
[C---:B------:R-:W-:Y:S02]  /*55c0*/  IADD3 R5, R3.reuse, 0x60, RZ ;  /* 0x0000006003057810 */ /* 0x040fe40007ffe0ff */
[----:B------:R-:W-:Y:S02]  /*55d0*/  IADD3 R6, R3, 0x61, RZ ;  /* 0x0000006103067810 */ /* 0x000fe40007ffe0ff */
[----:B------:R-:W-:-:S02]  /*55e0*/  FSEL R201, R26, -INF , !P0 ;  /* 0xff8000001ac97808 */ /* 0x000fc40004000000 */
[----:B------:R-:W-:Y:S02]  /*55f0*/  FSEL R208, R44, -INF , !P5 ;  /* 0xff8000002cd07808 */ /* 0x000fe40006800000 */
[----:B------:R-:W-:Y:S02]  /*5600*/  FSEL R243, R46, -INF , !P3 ;  /* 0xff8000002ef37808 */ /* 0x000fe40005800000 */
[----:B------:R-:W-:Y:S02]  /*5610*/  FSEL R206, R45, -INF , !P6 ;  /* 0xff8000002dce7808 */ /* 0x000fe40007000000 */
[----:B------:R-:W-:Y:S02]  /*5620*/  FSEL R176, R25, -INF , !P4 ;  /* 0xff80000019b07808 */ /* 0x000fe40006000000 */
[C---:B------:R-:W-:Y:S02]  /*5630*/  ISETP.GE.AND P0, PT, R5.reuse, R240, PT ;  /* 0x000000f00500720c */ /* 0x040fe40003f06270 */
[----:B------:R-:W-:-:S02]  /*5640*/  ISETP.GE.AND P5, PT, R5, R239, PT ;  /* 0x000000ef0500720c */ /* 0x000fc40003fa6270 */
[C---:B------:R-:W-:Y:S02]  /*5650*/  ISETP.GE.AND P3, PT, R5.reuse, R238, PT ;  /* 0x000000ee0500720c */ /* 0x040fe40003f66270 */
[C---:B------:R-:W-:Y:S02]  /*5660*/  ISETP.GE.AND P6, PT, R5.reuse, R237, PT ;  /* 0x000000ed0500720c */ /* 0x040fe40003fc6270 */
[----:B------:R-:W-:Y:S02]  /*5670*/  ISETP.GE.AND P4, PT, R6, R240, PT ;  /* 0x000000f00600720c */ /* 0x000fe40003f86270 */
[C---:B------:R-:W-:Y:S02]  /*5680*/  ISETP.LT.OR P0, PT, R5.reuse, R236, P0 ;  /* 0x000000ec0500720c */ /* 0x040fe40000701670 */
[C---:B------:R-:W-:Y:S02]  /*5690*/  ISETP.LT.OR P5, PT, R5.reuse, R235, P5 ;  /* 0x000000eb0500720c */ /* 0x040fe40002fa1670 */
[----:B------:R-:W-:-:S02]  /*56a0*/  ISETP.LT.OR P3, PT, R5, R234, P3 ;  /* 0x000000ea0500720c */ /* 0x000fc40001f61670 */
[----:B------:R-:W-:Y:S02]  /*56b0*/  ISETP.LT.OR P6, PT, R5, R233, P6 ;  /* 0x000000e90500720c */ /* 0x000fe400037c1670 */
[----:B------:R-:W-:Y:S02]  /*56c0*/  ISETP.LT.OR P4, PT, R6, R236, P4 ;  /* 0x000000ec0600720c */ /* 0x000fe40002781670 */
[----:B------:R-:W-:Y:S02]  /*56d0*/  IADD3 R5, R3, 0x70, RZ ;  /* 0x0000007003057810 */ /* 0x000fe40007ffe0ff */
[----:B------:R-:W-:Y:S02]  /*56e0*/  FSEL R195, R27, -INF , !P2 ;  /* 0xff8000001bc37808 */ /* 0x000fe40005000000 */
[----:B------:R-:W-:Y:S01]  /*56f0*/  FSEL R186, R42, -INF , !P5 ;  /* 0xff8000002aba7808 */ /* 0x000fe20006800000 */
[----:B------:R-:W-:Y:S01]  /*5700*/  HMMA.16816.F32.BF16 R24, R8, R22, R188 ;  /* 0x000000160818723c */ /* 0x000fe200000418bc */
[----:B------:R-:W-:-:S02]  /*5710*/  FSEL R202, R28, -INF , !P3 ;  /* 0xff8000001cca7808 */ /* 0x000fc40005800000 */
[----:B------:R-:W-:Y:S02]  /*5720*/  FSEL R209, R30, -INF , !P6 ;  /* 0xff8000001ed17808 */ /* 0x000fe40007000000 */
[----:B------:R-:W-:Y:S02]  /*5730*/  FSEL R159, R41, -INF , !P4 ;  /* 0xff800000299f7808 */ /* 0x000fe40006000000 */
[----:B------:R-:W-:Y:S01]  /*5740*/  ISETP.GE.AND P2, PT, R6, R238, PT ;  /* 0x000000ee0600720c */ /* 0x000fe20003f46270 */
[----:B------:R-:W-:Y:S01]  /*5750*/  HMMA.16816.F32.BF16 R20, R12, R22, R148 ;  /* 0x000000160c14723c */ /* 0x000fe20000041894 */
[C---:B------:R-:W-:Y:S02]  /*5760*/  ISETP.GE.AND P5, PT, R5.reuse, R240, PT ;  /* 0x000000f00500720c */ /* 0x040fe40003fa6270 */
[C---:B------:R-:W-:Y:S02]  /*5770*/  ISETP.GE.AND P3, PT, R5.reuse, R239, PT ;  /* 0x000000ef0500720c */ /* 0x040fe40003f66270 */
[----:B------:R-:W-:-:S02]  /*5780*/  ISETP.GE.AND P6, PT, R5, R238, PT ;  /* 0x000000ee0500720c */ /* 0x000fc40003fc6270 */
[C---:B------:R-:W-:Y:S01]  /*5790*/  ISETP.GE.AND P4, PT, R5.reuse, R237, PT ;  /* 0x000000ed0500720c */ /* 0x040fe20003f86270 */
[-C--:B------:R-:W-:Y:S01]  /*57a0*/  HMMA.16816.F32.BF16 R8, R8, R18.reuse, R196 ;  /* 0x000000120808723c */ /* 0x080fe200000418c4 */
[----:B------:R-:W-:Y:S02]  /*57b0*/  ISETP.LT.OR P2, PT, R6, R234, P2 ;  /* 0x000000ea0600720c */ /* 0x000fe40001741670 */
[C---:B------:R-:W-:Y:S02]  /*57c0*/  ISETP.LT.OR P5, PT, R5.reuse, R236, P5 ;  /* 0x000000ec0500720c */ /* 0x040fe40002fa1670 */
[C---:B------:R-:W-:Y:S02]  /*57d0*/  ISETP.LT.OR P3, PT, R5.reuse, R235, P3 ;  /* 0x000000eb0500720c */ /* 0x040fe40001f61670 */
[C---:B------:R-:W-:Y:S01]  /*57e0*/  ISETP.LT.OR P6, PT, R5.reuse, R234, P6 ;  /* 0x000000ea0500720c */ /* 0x040fe200037c1670 */
[----:B------:R-:W-:Y:S01]  /*57f0*/  HMMA.16816.F32.BF16 R12, R12, R18, R128 ;  /* 0x000000120c0c723c */ /* 0x000fe20000041880 */
[----:B------:R-:W-:-:S02]  /*5800*/  ISETP.LT.OR P4, PT, R5, R233, P4 ;  /* 0x000000e90500720c */ /* 0x000fc40002781670 */
[----:B------:R-:W-:Y:S02]  /*5810*/  IADD3 R5, R3, 0x71, RZ ;  /* 0x0000007103057810 */ /* 0x000fe40007ffe0ff */
[----:B------:R-:W-:Y:S02]  /*5820*/  FSEL R230, R47, -INF , !P1 ;  /* 0xff8000002fe67808 */ /* 0x000fe40004800000 */
[----:B------:R-:W-:Y:S02]  /*5830*/  FSEL R167, R40, -INF , !P0 ;  /* 0xff80000028a77808 */ /* 0x000fe40004000000 */
[----:B------:R-:W-:Y:S02]  /*5840*/  FSEL R185, R29, -INF , !P2 ;  /* 0xff8000001db97808 */ /* 0x000fe40005000000 */
[C---:B------:R-:W-:Y:S02]  /*5850*/  ISETP.GE.AND P1, PT, R6.reuse, R239, PT ;  /* 0x000000ef0600720c */ /* 0x040fe40003f26270 */
[----:B------:R-:W-:-:S02]  /*5860*/  ISETP.GE.AND P0, PT, R6, R237, PT ;  /* 0x000000ed0600720c */ /* 0x000fc40003f06270 */
[C---:B------:R-:W-:Y:S02]  /*5870*/  ISETP.GE.AND P2, PT, R5.reuse, R240, PT ;  /* 0x000000f00500720c */ /* 0x040fe40003f46270 */
[C---:B------:R-:W-:Y:S02]  /*5880*/  ISETP.LT.OR P1, PT, R6.reuse, R235, P1 ;  /* 0x000000eb0600720c */ /* 0x040fe40000f21670 */
[----:B------:R-:W-:Y:S02]  /*5890*/  ISETP.LT.OR P0, PT, R6, R233, P0 ;  /* 0x000000e90600720c */ /* 0x000fe40000701670 */
[----:B------:R-:W-:Y:S02]  /*58a0*/  ISETP.LT.OR P2, PT, R5, R236, P2 ;  /* 0x000000ec0500720c */ /* 0x000fe40001741670 */
        /* <DEDUP_REMOVED lines=10> */
[C---:B------:R-:W-:Y:S02]  /*5950*/  ISETP.GE.AND P2, PT, R5.reuse, R237, PT ;  /* 0x000000ed0500720c */ /* 0x040fe40003f46270 */
[C---:B------:R-:W-:Y:S02]  /*5960*/  ISETP.LT.OR P5, PT, R6.reuse, R234, P5 ;  /* 0x000000ea0600720c */ /* 0x040fe40002fa1670 */
[----:B------:R-:W-:Y:S02]  /*5970*/  ISETP.LT.OR P3, PT, R6, R233, P3 ;  /* 0x000000e90600720c */ /* 0x000fe40001f61670 */
[----:B------:R-:W-:-:S02]  /*5980*/  ISETP.LT.OR P6, PT, R5, R235, P6 ;  /* 0x000000eb0500720c */ /* 0x000fc400037c1670 */
[C---:B------:R-:W-:Y:S02]  /*5990*/  ISETP.LT.OR P4, PT, R5.reuse, R234, P4 ;  /* 0x000000ea0500720c */ /* 0x040fe40002781670 */
[----:B------:R-:W-:Y:S02]  /*59a0*/  ISETP.LT.OR P2, PT, R5, R233, P2 ;  /* 0x000000e90500720c */ /* 0x000fe40001741670 */
[----:B------:R-:W-:Y:S02]  /*59b0*/  IADD3 R5, R3, 0x69, RZ ;  /* 0x0000006903057810 */ /* 0x000fe40007ffe0ff */
[----:B------:R-:W-:Y:S02]  /*59c0*/  FSEL R150, R39, -INF , !P6 ;  /* 0xff80000027967808 */ /* 0x000fe40007000000 */
[----:B------:R-:W-:Y:S02]  /*59d0*/  FSEL R164, R24, -INF , !P5 ;  /* 0xff80000018a47808 */ /* 0x000fe40006800000 */
[----:B------:R-:W-:-:S02]  /*59e0*/  FSEL R187, R26, -INF , !P3 ;  /* 0xff8000001abb7808 */ /* 0x000fc40005800000 */
[----:B------:R-:W-:Y:S02]  /*59f0*/  FSEL R165, R33, -INF , !P4 ;  /* 0xff80000021a57808 */ /* 0x000fe40006000000 */
[----:B------:R-:W-:Y:S02]  /*5a00*/  FSEL R189, R31, -INF , !P0 ;  /* 0xff8000001fbd7808 */ /* 0x000fe40004000000 */
[C---:B------:R-:W-:Y:S02]  /*5a10*/  ISETP.GE.AND P6, PT, R5.reuse, R240, PT ;  /* 0x000000f00500720c */ /* 0x040fe40003fc6270 */
[C---:B------:R-:W-:Y:S02]  /*5a20*/  ISETP.GE.AND P3, PT, R5.reuse, R239, PT ;  /* 0x000000ef0500720c */ /* 0x040fe40003f66270 */
[C---:B------:R-:W-:Y:S02]  /*5a30*/  ISETP.GE.AND P5, PT, R5.reuse, R238, PT ;  /* 0x000000ee0500720c */ /* 0x040fe40003fa6270 */
[----:B------:R-:W-:-:S02]  /*5a40*/  ISETP.GE.AND P4, PT, R5, R237, PT ;  /* 0x000000ed0500720c */ /* 0x000fc40003f86270 */
[C---:B------:R-:W-:Y:S02]  /*5a50*/  ISETP.GE.AND P0, PT, R6.reuse, R239, PT ;  /* 0x000000ef0600720c */ /* 0x040fe40003f06270 */
[C---:B------:R-:W-:Y:S02]  /*5a60*/  ISETP.LT.OR P6, PT, R5.reuse, R236, P6 ;  /* 0x000000ec0500720c */ /* 0x040fe400037c1670 */
[C---:B------:R-:W-:Y:S02]  /*5a70*/  ISETP.LT.OR P3, PT, R5.reuse, R235, P3 ;  /* 0x000000eb0500720c */ /* 0x040fe40001f61670 */
[C---:B------:R-:W-:Y:S02]  /*5a80*/  ISETP.LT.OR P5, PT, R5.reuse, R234, P5 ;  /* 0x000000ea0500720c */ /* 0x040fe40002fa1670 */
[----:B------:R-:W-:Y:S02]  /*5a90*/  ISETP.LT.OR P4, PT, R5, R233, P4 ;  /* 0x000000e90500720c */ /* 0x000fe40002781670 */
[----:B------:R-:W-:-:S02]  /*5aa0*/  ISETP.LT.OR P0, PT, R6, R235, P0 ;  /* 0x000000eb0600720c */ /* 0x000fc40000701670 */
[C---:B------:R-:W-:Y:S02]  /*5ab0*/  IADD3 R5, R3.reuse, 0x78, RZ ;  /* 0x0000007803057810 */ /* 0x040fe40007ffe0ff */
[----:B------:R-:W-:Y:S02]  /*5ac0*/  IADD3 R3, R3, 0x79, RZ ;  /* 0x0000007903037810 */ /* 0x000fe40007ffe0ff */
[----:B------:R-:W-:Y:S02]  /*5ad0*/  FSEL R157, R22, -INF , !P0 ;  /* 0xff800000169d7808 */ /* 0x000fe40004000000 */
[----:B------:R-:W-:Y:S02]  /*5ae0*/  ISETP.GE.AND P0, PT, R3, R238, PT ;  /* 0x000000ee0300720c */ /* 0x000fe40003f06270 */
[----:B------:R-:W-:Y:S02]  /*5af0*/  FSEL R171, R43, -INF , !P1 ;  /* 0xff8000002bab7808 */ /* 0x000fe40004800000 */
[----:B------:R-:W-:-:S02]  /*5b00*/  ISETP.LT.OR P0, PT, R3, R234, P0 ;  /* 0x000000ea0300720c */ /* 0x000fc40000701670 */
[C---:B------:R-:W-:Y:S02]  /*5b10*/  ISETP.GE.AND P1, PT, R6.reuse, R240, PT ;  /* 0x000000f00600720c */ /* 0x040fe40003f26270 */
[----:B------:R-:W-:Y:S02]  /*5b20*/  FSEL R162, R9, -INF , !P0 ;  /* 0xff80000009a27808 */ /* 0x000fe40004000000 */
[C---:B------:R-:W-:Y:S02]  /*5b30*/  ISETP.GE.AND P0, PT, R3.reuse, R237, PT ;  /* 0x000000ed0300720c */ /* 0x040fe40003f06270 */
[----:B------:R-:W-:Y:S02]  /*5b40*/  ISETP.LT.OR P1, PT, R6, R236, P1 ;  /* 0x000000ec0600720c */ /* 0x000fe40000f21670 */
[----:B------:R-:W-:Y:S02]  /*5b50*/  ISETP.LT.OR P0, PT, R3, R233, P0 ;  /* 0x000000e90300720c */ /* 0x000fe40000701670 */
[----:B------:R-:W-:-:S02]  /*5b60*/  FSEL R179, R35, -INF , !P2 ;  /* 0xff80000023b37808 */ /* 0x000fc40005000000 */
[----:B------:R-:W-:Y:S02]  /*5b70*/  FSEL R153, R20, -INF , !P1 ;  /* 0xff80000014997808 */ /* 0x000fe40004800000 */
[C---:B------:R-:W-:Y:S02]  /*5b80*/  ISETP.GE.AND P2, PT, R5.reuse, R238, PT ;  /* 0x000000ee0500720c */ /* 0x040fe40003f46270 */
[----:B------:R-:W-:Y:S02]  /*5b90*/  ISETP.GE.AND P1, PT, R5, R237, PT ;  /* 0x000000ed0500720c */ /* 0x000fe40003f26270 */
[----:B------:R-:W-:Y:S02]  /*5ba0*/  FSEL R166, R11, -INF , !P0 ;  /* 0xff8000000ba67808 */ /* 0x000fe40004000000 */
[----:B------:R-:W-:Y:S02]  /*5bb0*/  PLOP3.LUT P0, PT, PT, PT, UP0, 0x80, 0x0 ;  /* 0x000000000000781c */ /* 0x000fe40003f0f008 */
[----:B------:R-:W-:-:S02]  /*5bc0*/  ISETP.LT.OR P2, PT, R5, R234, P2 ;  /* 0x000000ea0500720c */ /* 0x000fc40001741670 */
[----:B------:R-:W-:Y:S02]  /*5bd0*/  ISETP.LT.OR P1, PT, R5, R233, P1 ;  /* 0x000000e90500720c */ /* 0x000fe40000f21670 */
[----:B------:R-:W-:Y:S02]  /*5be0*/  FSEL R148, R25, -INF , !P5 ;  /* 0xff80000019947808 */ /* 0x000fe40006800000 */
[----:B------:R-:W-:Y:S02]  /*5bf0*/  FSEL R177, R27, -INF , !P4 ;  /* 0xff8000001bb17808 */ /* 0x000fe40006000000 */
[----:B------:R-:W-:Y:S02]  /*5c00*/  FSEL R128, R8, -INF , !P2 ;  /* 0xff80000008807808 */ /* 0x000fe40005000000 */
[----:B------:R-:W-:Y:S02]  /*5c10*/  FSEL R169, R10, -INF , !P1 ;  /* 0xff8000000aa97808 */ /* 0x000fe40004800000 */
[----:B------:R-:W-:-:S02]  /*5c20*/  ISETP.GE.AND P5, PT, R5, R240, PT ;  /* 0x000000f00500720c */ /* 0x000fc40003fa6270 */
[----:B------:R-:W-:Y:S02]  /*5c30*/  ISETP.GE.AND P4, PT, R3, R240, PT ;  /* 0x000000f00300720c */ /* 0x000fe40003f86270 */
[-C--:B------:R-:W-:Y:S02]  /*5c40*/  ISETP.GE.AND P2, PT, R5, R239.reuse, PT ;  /* 0x000000ef0500720c */ /* 0x080fe40003f46270 */
[----:B------:R-:W-:Y:S02]  /*5c50*/  ISETP.GE.AND P1, PT, R3, R239, PT ;  /* 0x000000ef0300720c */ /* 0x000fe40003f26270 */
[CC--:B------:R-:W-:Y:S02]  /*5c60*/  ISETP.LT.OR P5, PT, R5.reuse, R236.reuse, P5 ;  /* 0x000000ec0500720c */ /* 0x0c0fe40002fa1670 */
[----:B------:R-:W-:Y:S02]  /*5c70*/  ISETP.LT.OR P2, PT, R5, R235, P2 ;  /* 0x000000eb0500720c */ /* 0x000fe40001741670 */
[----:B------:R-:W-:-:S02]  /*5c80*/  ISETP.LT.OR P4, PT, R3, R236, P4 ;  /* 0x000000ec0300720c */ /* 0x000fc40002781670 */
[----:B------:R-:W-:Y:S02]  /*5c90*/  ISETP.LT.OR P1, PT, R3, R235, P1 ;  /* 0x000000eb0300720c */ /* 0x000fe40000f21670 */
[----:B------:R-:W-:Y:S02]  /*5ca0*/  FSEL R154, R21, -INF , !P6 ;  /* 0xff800000159a7808 */ /* 0x000fe40007000000 */
[----:B------:R-:W-:Y:S02]  /*5cb0*/  FSEL R158, R23, -INF , !P3 ;  /* 0xff800000179e7808 */ /* 0x000fe40005800000 */
[----:B------:R-:W-:Y:S02]  /*5cc0*/  FSEL R125, R12, -INF , !P5 ;  /* 0xff8000000c7d7808 */ /* 0x000fe40006800000 */
[----:B------:R-:W-:Y:S02]  /*5cd0*/  FSEL R127, R14, -INF , !P2 ;  /* 0xff8000000e7f7808 */ /* 0x000fe40005000000 */
[----:B------:R-:W-:-:S02]  /*5ce0*/  FSEL R124, R13, -INF , !P4 ;  /* 0xff8000000d7c7808 */ /* 0x000fc40006000000 */
[----:B------:R-:W-:Y:S01]  /*5cf0*/  FSEL R126, R15, -INF , !P1 ;  /* 0xff8000000f7e7808 */ /* 0x000fe20004800000 */
[----:B------:R-:W-:Y:S05]  /*5d00*/  @!P0 BRA `(.L_x_495) ;  /* 0x0000028000008947 */ /* 0x000fea0003800000 */
[----:B------:R-:W2:Y:S01]  /*5d10*/  LDL.64 R102, [R1+0x68] ;  /* 0x0000680001667983 */ /* 0x000ea20000100a00 */
[----:B------:R-:W-:Y:S01]  /*5d20*/  UIADD3 UR12, UR8, -0x2, URZ ;  /* 0xfffffffe080c7890 */ /* 0x000fe2000fffe03f */
[----:B------:R-:W-:Y:S02]  /*5d30*/  IMAD.MOV.U32 R70, RZ, RZ, c[0x0][0x19c] ;  /* 0x00006700ff467624 */ /* 0x000fe400078e00ff */
[----:B------:R-:W-:Y:S01]  /*5d40*/  IMAD.U32 R3, RZ, RZ, UR6 ;  /* 0x00000006ff037e24 */ /* 0x000fe2000f8e00ff */
[----:B------:R-:W-:Y:S02]  /*5d50*/  USHF.R.S32.HI UR7, URZ, 0x1f, UR12 ;  /* 0x0000001f3f077899 */ /* 0x000fe4000801140c */
[----:B------:R-:W-:Y:S01]  /*5d60*/  UIMAD UR20, UR20, UR12, URZ ;  /* 0x0000000c141472a4 */ /* 0x000fe2000f8e023f */
[----:B------:R-:W-:Y:S01]  /*5d70*/  IMAD.U32 R6, RZ, RZ, UR12 ;  /* 0x0000000cff067e24 */ /* 0x000fe2000f8e00ff */
[----:B------:R-:W-:Y:S01]  /*5d80*/  USHF.L.U32 UR12, UR6, 0x5, URZ ;  /* 0x00000005060c7899 */ /* 0x000fe2000800063f */
[----:B------:R-:W-:Y:S01]  /*5d90*/  SHF.L.U64.HI R3, R3, 0x5, R70 ;  /* 0x0000000503037819 */ /* 0x000fe20000010246 */
[----:B------:R-:W-:Y:S01]  /*5da0*/  UIMAD UR7, UR7, UR22, UR20 ;  /* 0x00000016070772a4 */ /* 0x000fe2000f8e0214 */
[----:B--2---:R-:W-:-:S05]  /*5db0*/  IMAD.WIDE.U32 R6, R6, UR22, R102 ;  /* 0x0000001606067c25 */ /* 0x004fca000f8e0066 */
[----:B------:R-:W-:Y:S02]  /*5dc0*/  IADD3 R5, R7, UR7, RZ ;  /* 0x0000000707057c10 */ /* 0x000fe4000fffe0ff */
[----:B------:R-:W-:-:S04]  /*5dd0*/  LEA R8, P1, R6, c[0x0][0x168], 0x1 ;  /* 0x00005a0006087a11 */ /* 0x000fc800078208ff */
[----:B------:R-:W-:Y:S02]  /*5de0*/  LEA.HI.X R9, R6, c[0x0][0x16c], R5, 0x1, P1 ;  /* 0x00005b0006097a11 */ /* 0x000fe400008f0c05 */
[----:B------:R-:W-:-:S03]  /*5df0*/  IADD3 R6, P1, R8, UR12, RZ ;  /* 0x0000000c08067c10 */ /* 0x000fc6000ff3e0ff */
[----:B------:R-:W-:Y:S01]  /*5e00*/  @!PT LDS RZ, [RZ] ;  /* 0x00000000fffff984 */ /* 0x000fe20000000800 */
[----:B------:R-:W-:Y:S01]  /*5e10*/  @!PT LDS RZ, [RZ] ;  /* 0x00000000fffff984 */ /* 0x000fe20000000800 */
[----:B------:R-:W-:Y:S01]  /*5e20*/  @!PT LDS RZ, [RZ] ;  /* 0x00000000fffff984 */ /* 0x000fe20000000800 */
[----:B------:R1:W-:Y:S02]  /*5e30*/  LDGSTS.E.BYPASS.LTC128B.128 [R241+0x4000], [R8.64] ;  /* 0x0400000008f17fae */ /* 0x0003e4000b901d52 */
[----:B------:R-:W-:Y:S01]  /*5e40*/  IMAD.X R7, R3, 0x1, R9, P1 ;  /* 0x0000000103077824 */ /* 0x000fe200008e0609 */
[----:B------:R-:W-:-:S04]  /*5e50*/  IADD3 R16, P1, R6, UR12, RZ ;  /* 0x0000000c06107c10 */ /* 0x000fc8000ff3e0ff */
[----:B------:R2:W-:Y:S01]  /*5e60*/  LDGSTS.E.BYPASS.LTC128B.128 [R241+0x4800], [R6.64] ;  /* 0x0480000006f17fae */ /* 0x0005e2000b901d52 */
        /* <DEDUP_REMOVED lines=9> */
[----:B------:R-:W-:-:S05]  /*5f00*/  IMAD.X R11, R13, 0x1, R3, P1 ;  /* 0x000000010d0b7824 */ /* 0x000fca00008e0603 */
[----:B------:R3:W-:Y:S01]  /*5f10*/  LDGSTS.E.BYPASS.LTC128B.128 [R241+0x6800], [R10.64] ;  /* 0x068000000af17fae */ /* 0x0007e2000b901d52 */
[----:B--2---:R-:W-:-:S05]  /*5f20*/  IADD3 R6, P1, R10, UR12, RZ ;  /* 0x0000000c0a067c10 */ /* 0x004fca000ff3e0ff */
[----:B------:R-:W-:Y:S01]  /*5f30*/  IMAD.X R7, R11, 0x1, R3, P1 ;  /* 0x000000010b077824 */ /* 0x000fe200008e0603 */
[----:B-1----:R-:W-:-:S04]  /*5f40*/  IADD3 R8, P1, R6, UR12, RZ ;  /* 0x0000000c06087c10 */ /* 0x002fc8000ff3e0ff */
[----:B------:R3:W-:Y:S01]  /*5f50*/  LDGSTS.E.BYPASS.LTC128B.128 [R241+0x7000], [R6.64] ;  /* 0x0700000006f17fae */ /* 0x0007e2000b901d52 */
[----:B------:R-:W-:-:S05]  /*5f60*/  IMAD.X R9, R7, 0x1, R3, P1 ;  /* 0x0000000107097824 */ /* 0x000fca00008e0603 */
[----:B------:R3:W-:Y:S04]  /*5f70*/  LDGSTS.E.BYPASS.LTC128B.128 [R241+0x7800], [R8.64] ;  /* 0x0780000008f17fae */ /* 0x0007e8000b901d52 */
[----:B------:R-:W0:Y:S02]  /*5f80*/  LDGDEPBAR ;  /* 0x00000000000079af */ /* 0x000e240000000000 */
.L_x_495:
[----:B------:R-:W-:Y:S01]  /*5f90*/  STL [R1+0xc8], R228 ;  /* 0x0000c8e401007387 */ /* 0x000fe20000100800 */
[----:B------:R-:W-:Y:S01]  /*5fa0*/  MOV R130, R69 ;  /* 0x0000004500827202 */ /* 0x000fe20000000f00 */
[----:B------:R-:W-:Y:S02]  /*5fb0*/  IMAD.MOV.U32 R151, RZ, RZ, R68 ;  /* 0x000000ffff977224 */ /* 0x000fe400078e0044 */
[----:B------:R1:W-:Y:S04]  /*5fc0*/  STL [R1+0xc4], R227 ;  /* 0x0000c4e301007387 */ /* 0x0003e80000100800 */
[----:B-1----:R-:W2:Y:S04]  /*5fd0*/  LDL.LU R227, [R1+0x4] ;  /* 0x0000040001e37983 */ /* 0x002ea80000300800 */
[----:B------:R1:W-:Y:S04]  /*5fe0*/  STL [R1+0xc0], R226 ;  /* 0x0000c0e201007387 */ /* 0x0003e80000100800 */
[----:B-1----:R-:W4:Y:S01]  /*5ff0*/  LDL.LU R226, [R1] ;  /* 0x0000000001e27983 */ /* 0x002f220000300800 */
[----:B------:R-:W-:Y:S01]  /*6000*/  FMNMX.FTZ R3, R65, R64, !PT ;  /* 0x0000004041037209 */ /* 0x000fe20007810000 */
[----:B------:R-:W-:-:S02]  /*6010*/  IMAD.SHL.U32 R212, R0, 0x2, RZ ;  /* 0x0000000200d47824 */ /* 0x000fc400078e00ff */
[----:B------:R-:W-:Y:S01]  /*6020*/  STL [R1+0xbc], R225 ;  /* 0x0000bce101007387 */ /* 0x000fe20000100800 */
[----:B------:R-:W-:Y:S01]  /*6030*/  FMNMX.FTZ R3, R66, R3, !PT ;  /* 0x0000000342037209 */ /* 0x000fe20007810000 */
[--C-:B------:R-:W-:Y:S02]  /*6040*/  IMAD R213, R4, 0x2, R212.reuse ;  /* 0x0000000204d57824 */ /* 0x100fe400078e02d4 */
[----:B------:R-:W-:Y:S01]  /*6050*/  STL [R1+0xb8], R224 ;  /* 0x0000b8e001007387 */ /* 0x000fe20000100800 */
[----:B------:R-:W-:Y:S01]  /*6060*/  FMNMX.FTZ R3, R56, R3, !PT ;  /* 0x0000000338037209 */ /* 0x000fe20007810000 */
[C---:B------:R-:W-:Y:S02]  /*6070*/  IMAD R215, R2.reuse, 0x2, R212 ;  /* 0x0000000202d77824 */ /* 0x040fe400078e02d4 */
[----:B------:R-:W-:Y:S01]  /*6080*/  STL [R1+0xb4], R223 ;  /* 0x0000b4df01007387 */ /* 0x000fe20000100800 */
[----:B------:R-:W-:Y:S01]  /*6090*/  FMNMX.FTZ R3, R57, R3, !PT ;  /* 0x0000000339037209 */ /* 0x000fe20007810000 */
[----:B------:R-:W-:-:S02]  /*60a0*/  IMAD R214, R2, 0x2, R213 ;  /* 0x0000000202d67824 */ /* 0x000fc400078e02d5 */
[----:B------:R-:W-:Y:S01]  /*60b0*/  STL [R1+0xb0], R222 ;  /* 0x0000b0de01007387 */ /* 0x000fe20000100800 */
[----:B------:R-:W-:-:S03]  /*60c0*/  FMNMX.FTZ R3, R54, R3, !PT ;  /* 0x0000000336037209 */ /* 0x000fc60007810000 */
[----:B------:R-:W-:Y:S01]  /*60d0*/  STL [R1+0xac], R221 ;  /* 0x0000acdd01007387 */ /* 0x000fe20000100800 */
[----:B------:R-:W-:-:S03]  /*60e0*/  FMNMX.FTZ R3, R53, R3, !PT ;  /* 0x0000000335037209 */ /* 0x000fc60007810000 */
[----:B------:R-:W-:Y:S01]  /*60f0*/  STL [R1+0xa8], R220 ;  /* 0x0000a8dc01007387 */ /* 0x000fe20000100800 */
[----:B------:R-:W-:-:S03]  /*6100*/  FMNMX.FTZ R3, R52, R3, !PT ;  /* 0x0000000334037209 */ /* 0x000fc60007810000 */
[----:B------:R-:W-:Y:S01]  /*6110*/  STL [R1+0xa4], R219 ;  /* 0x0000a4db01007387 */ /* 0x000fe20000100800 */
[----:B------:R-:W-:-:S03]  /*6120*/  FMNMX.FTZ R3, R145, R3, !PT ;  /* 0x0000000391037209 */ /* 0x000fc60007810000 */
[----:B------:R-:W-:Y:S01]  /*6130*/  LDSM.16.MT88.4 R44, [R212+0x8000] ;  /* 0x00800000d42c783b */ /* 0x000fe20000004200 */
[----:B------:R-:W-:-:S03]  /*6140*/  FMNMX.FTZ R3, R143, R3, !PT ;  /* 0x000000038f037209 */ /* 0x000fc60007810000 */
[----:B------:R-:W-:Y:S01]  /*6150*/  LDSM.16.MT88.4 R36, [R213+0x8000] ;  /* 0x00800000d524783b */ /* 0x000fe20000004200 */
[----:B------:R-:W-:-:S03]  /*6160*/  FMNMX.FTZ R3, R137, R3, !PT ;  /* 0x0000000389037209 */ /* 0x000fc60007810000 */
        /* <DEDUP_REMOVED lines=9> */
[----:B------:R-:W-:Y:S02]  /*6200*/  FMNMX.FTZ R5, R155, R3, !PT ;  /* 0x000000039b057209 */ /* 0x000fe40007810000 */
[----:B------:R-:W-:Y:S01]  /*6210*/  FMNMX.FTZ R3, R75, R72, !PT ;  /* 0x000000484b037209 */ /* 0x000fe20007810000 */
[----:B------:R-:W-:Y:S01]  /*6220*/  LDSM.16.MT88.4 R40, [R214+0x8000] ;  /* 0x00800000d628783b */ /* 0x000fe20000004200 */
[----:B------:R-:W-:Y:S02]  /*6230*/  FMNMX.FTZ R5, R247, R5, !PT ;  /* 0x00000005f7057209 */ /* 0x000fe40007810000 */
[----:B------:R-:W-:Y:S01]  /*6240*/  FMNMX.FTZ R3, R74, R3, !PT ;  /* 0x000000034a037209 */ /* 0x000fe20007810000 */
[----:B------:R-:W-:Y:S01]  /*6250*/  LDSM.16.MT88.4 R48, [R215+0x8800] ;  /* 0x00880000d730783b */ /* 0x000fe20000004200 */
[----:B---3--:R-:W-:Y:S02]  /*6260*/  FMNMX.FTZ R6, R244, R5, !PT ;  /* 0x00000005f4067209 */ /* 0x008fe40007810000 */
        /* <DEDUP_REMOVED lines=47> */
[----:B-1----:R-:W-:Y:S02]  /*6560*/  FMNMX.FTZ R70, R3, R70, !PT ;  /* 0x0000004603467209 */ /* 0x002fe40007810000 */
        /* <DEDUP_REMOVED lines=36> */
[----:B------:R-:W1:Y:S01]  /*67b0*/  SHFL.BFLY PT, R7, R69, 0x2, 0x1f ;  /* 0x0c401f0045077f89 */ /* 0x000e6200000e0000 */
[----:B------:R-:W-:Y:S02]  /*67c0*/  FMNMX.FTZ R3, R130, R3, !PT ;  /* 0x0000000382037209 */ /* 0x000fe40007810000 */
[----:B------:R-:W-:Y:S01]  /*67d0*/  FMNMX.FTZ R5, R206, R5, !PT ;  /* 0x00000005ce057209 */ /* 0x000fe20007810000 */
[C---:B------:R-:W-:Y:S01]  /*67e0*/  FMUL.FTZ R8, R70.reuse, c[0x0][0x23c] ;  /* 0x00008f0046087a20 */ /* 0x040fe20000410000 */
[----:B------:R-:W-:-:S02]  /*67f0*/  FSETP.NEU.FTZ.AND P1, PT, R70, -INF , PT ;  /* 0xff8000004600780b */ /* 0x000fc40003f3d000 */
[----:B------:R-:W-:Y:S02]  /*6800*/  FMNMX.FTZ R5, R202, R5, !PT ;  /* 0x00000005ca057209 */ /* 0x000fe40007810000 */
[----:B------:R-:W-:Y:S02]  /*6810*/  FSEL R8, R8, RZ, P1 ;  /* 0x000000ff08087208 */ /* 0x000fe40000800000 */
[----:B------:R-:W-:-:S03]  /*6820*/  FMNMX.FTZ R5, R185, R5, !PT ;  /* 0x00000005b9057209 */ /* 0x000fc60007810000 */
[--C-:B------:R-:W-:Y:S01]  /*6830*/  FFMA.FTZ R6, R65, c[0x0][0x23c], -R8.reuse ;  /* 0x00008f0041067a23 */ /* 0x100fe20000010808 */
[----:B------:R-:W-:Y:S01]  /*6840*/  FMNMX.FTZ R5, R164, R5, !PT ;  /* 0x00000005a4057209 */ /* 0x000fe20007810000 */
[--C-:B------:R-:W-:Y:S02]  /*6850*/  FFMA.FTZ R153, R153, c[0x0][0x23c], -R8.reuse ;  /* 0x00008f0099997a23 */ /* 0x100fe40000010808 */
[----:B------:R3:W-:Y:S01]  /*6860*/  MUFU.EX2 R80, R6 ;  /* 0x0000000600507308 */ /* 0x0007e20000000800 */
[----:B------:R-:W-:Y:S01]  /*6870*/  FMNMX.FTZ R68, R148, R5, !PT ;  /* 0x0000000594447209 */ /* 0x000fe20007810000 */
[--C-:B------:R-:W-:Y:S02]  /*6880*/  FFMA.FTZ R5, R66, c[0x0][0x23c], -R8.reuse ;  /* 0x00008f0042057a23 */ /* 0x100fe40000010808 */
[----:B------:R-:W-:Y:S01]  /*6890*/  FFMA.FTZ R154, R154, c[0x0][0x23c], -R8 ;  /* 0x00008f009a9a7a23 */ /* 0x000fe20000010808 */
[----:B------:R-:W-:Y:S02]  /*68a0*/  FMNMX.FTZ R68, R184, R68, !PT ;  /* 0x00000044b8447209 */ /* 0x000fe40007810000 */
[----:B-1----:R-:W-:Y:S01]  /*68b0*/  FMNMX.FTZ R69, R69, R7, !PT ;  /* 0x0000000745457209 */ /* 0x002fe20007810000 */
[----:B------:R1:W-:Y:S01]  /*68c0*/  MUFU.EX2 R198, R5 ;  /* 0x0000000500c67308 */ /* 0x0003e20000000800 */
[----:B------:R-:W-:-:S03]  /*68d0*/  FMNMX.FTZ R68, R165, R68, !PT ;  /* 0x00000044a5447209 */ /* 0x000fc60007810000 */
[----:B------:R-:W1:Y:S01]  /*68e0*/  SHFL.BFLY PT, R7, R69, 0x1, 0x1f ;  /* 0x0c201f0045077f89 */ /* 0x000e6200000e0000 */
[----:B------:R-:W-:Y:S01]  /*68f0*/  FMNMX.FTZ R68, R128, R68, !PT ;  /* 0x0000004480447209 */ /* 0x000fe20007810000 */
[----:B---3--:R-:W-:-:S03]  /*6900*/  FFMA.FTZ R6, R64, c[0x0][0x23c], -R8 ;  /* 0x00008f0040067a23 */ /* 0x008fc60000010808 */
[----:B------:R-:W-:Y:S01]  /*6910*/  FMNMX.FTZ R68, R162, R68, !PT ;  /* 0x00000044a2447209 */ /* 0x000fe20007810000 */
[----:B------:R3:W1:Y:S01]  /*6920*/  MUFU.EX2 R199, R6 ;  /* 0x0000000600c77308 */ /* 0x0006620000000800 */
[----:B--2---:R-:W-:Y:S01]  /*6930*/  FMNMX.FTZ R3, R227, R3, !PT ;  /* 0x00000003e3037209 */ /* 0x004fe20007810000 */
[----:B-1----:R-:W-:-:S06]  /*6940*/  FFMA.FTZ R5, R56, c[0x0][0x23c], -R8 ;  /* 0x00008f0038057a23 */ /* 0x002fcc0000010808 */
[----:B------:R-:W1:Y:S01]  /*6950*/  MUFU.EX2 R225, R5 ;  /* 0x0000000500e17308 */ /* 0x000e620000000800 */
[----:B---3--:R-:W2:Y:S01]  /*6960*/  SHFL.BFLY PT, R6, R68, 0x2, 0x1f ;  /* 0x0c401f0044067f89 */ /* 0x008ea200000e0000 */
[----:B------:R-:W-:Y:S02]  /*6970*/  FMNMX.FTZ R69, R69, R7, !PT ;  /* 0x0000000745457209 */ /* 0x000fe40007810000 */
[----:B------:R-:W-:Y:S02]  /*6980*/  F2FP.BF16.PACK_AB R24, R199, R80 ;  /* 0x00000050c718723e */ /* 0x000fe400000010ff */
[C---:B------:R-:W-:Y:S01]  /*6990*/  FSETP.NEU.FTZ.AND P1, PT, R69.reuse, -INF , PT ;  /* 0xff8000004500780b */ /* 0x040fe20003f3d000 */
[----:B------:R-:W-:Y:S01]  /*69a0*/  FMUL.FTZ R7, R69, c[0x0][0x23c] ;  /* 0x00008f0045077a20 */ /* 0x000fe20000410000 */
[----:B-1----:R-:W-:-:S04]  /*69b0*/  F2FP.BF16.PACK_AB R26, R225, R198 ;  /* 0x000000c6e11a723e */ /* 0x002fc800000010ff */
[----:B------:R-:W-:Y:S02]  /*69c0*/  FSEL R7, R7, RZ, P1 ;  /* 0x000000ff07077208 */ /* 0x000fe40000800000 */
[----:B----4-:R-:W-:-:S03]  /*69d0*/  FMNMX.FTZ R3, R226, R3, !PT ;  /* 0x00000003e2037209 */ /* 0x010fc60007810000 */
[--C-:B------:R-:W-:Y:S02]  /*69e0*/  FFMA.FTZ R157, R157, c[0x0][0x23c], -R7.reuse ;  /* 0x00008f009d9d7a23 */ /* 0x100fe40000010807 */
[--C-:B------:R-:W-:Y:S01]  /*69f0*/  FFMA.FTZ R158, R158, c[0x0][0x23c], -R7.reuse ;  /* 0x00008f009e9e7a23 */ /* 0x100fe20000010807 */
[----:B------:R-:W-:Y:S01]  /*6a00*/  FMNMX.FTZ R3, R83, R3, !PT ;  /* 0x0000000353037209 */ /* 0x000fe20007810000 */
[----:B------:R-:W-:-:S03]  /*6a10*/  FFMA.FTZ R170, R170, c[0x0][0x23c], -R7 ;  /* 0x00008f00aaaa7a23 */ /* 0x000fc60000010807 */
[----:B------:R-:W-:Y:S02]  /*6a20*/  FMNMX.FTZ R3, R250, R3, !PT ;  /* 0x00000003fa037209 */ /* 0x000fe40007810000 */
[----:B--2---:R-:W-:Y:S02]  /*6a30*/  FMNMX.FTZ R68, R68, R6, !PT ;  /* 0x0000000644447209 */ /* 0x004fe40007810000 */
[----:B------:R-:W-:-:S03]  /*6a40*/  FMNMX.FTZ R3, R246, R3, !PT ;  /* 0x00000003f6037209 */ /* 0x000fc60007810000 */
[----:B------:R-:W1:Y:S01]  /*6a50*/  SHFL.BFLY PT, R6, R68, 0x1, 0x1f ;  /* 0x0c201f0044067f89 */ /* 0x000e6200000e0000 */
[----:B------:R-:W-:-:S04]  /*6a60*/  FMNMX.FTZ R3, R243, R3, !PT ;  /* 0x00000003f3037209 */ /* 0x000fc80007810000 */
[----:B------:R-:W-:Y:S01]  /*6a70*/  FMNMX.FTZ R5, R230, R3, !PT ;  /* 0x00000003e6057209 */ /* 0x000fe20007810000 */
[----:B------:R-:W-:-:S03]  /*6a80*/  FFMA.FTZ R3, R57, c[0x0][0x23c], -R8 ;  /* 0x00008f0039037a23 */ /* 0x000fc60000010808 */
[----:B------:R-:W-:Y:S01]  /*6a90*/  FMNMX.FTZ R5, R209, R5, !PT ;  /* 0x00000005d1057209 */ /* 0x000fe20007810000 */
[----:B------:R2:W-:Y:S03]  /*6aa0*/  MUFU.EX2 R221, R3 ;  /* 0x0000000300dd7308 */ /* 0x0005e60000000800 */
[----:B------:R-:W-:-:S04]  /*6ab0*/  FMNMX.FTZ R5, R189, R5, !PT ;  /* 0x00000005bd057209 */ /* 0x000fc80007810000 */
[----:B------:R-:W-:-:S04]  /*6ac0*/  FMNMX.FTZ R5, R187, R5, !PT ;  /* 0x00000005bb057209 */ /* 0x000fc80007810000 */
[----:B------:R-:W-:Y:S02]  /*6ad0*/  FMNMX.FTZ R5, R177, R5, !PT ;  /* 0x00000005b1057209 */ /* 0x000fe40007810000 */
[----:B-1----:R-:W-:Y:S01]  /*6ae0*/  FMNMX.FTZ R68, R68, R6, !PT ;  /* 0x0000000644447209 */ /* 0x002fe20007810000 */
[----:B--2---:R-:W-:Y:S01]  /*6af0*/  FFMA.FTZ R3, R54, c[0x0][0x23c], -R8 ;  /* 0x00008f0036037a23 */ /* 0x004fe20000010808 */
[----:B------:R-:W-:-:S03]  /*6b00*/  FMNMX.FTZ R5, R188, R5, !PT ;  /* 0x00000005bc057209 */ /* 0x000fc60007810000 */
[C---:B------:R-:W-:Y:S01]  /*6b10*/  FMUL.FTZ R6, R68.reuse, c[0x0][0x23c] ;  /* 0x00008f0044067a20 */ /* 0x040fe20000410000 */
[----:B------:R1:W-:Y:S01]  /*6b20*/  MUFU.EX2 R13, R3 ;  /* 0x00000003000d7308 */ /* 0x0003e20000000800 */
[----:B------:R-:W-:Y:S02]  /*6b30*/  FMNMX.FTZ R5, R179, R5, !PT ;  /* 0x00000005b3057209 */ /* 0x000fe40007810000 */
[----:B------:R-:W-:-:S04]  /*6b40*/  FSETP.NEU.FTZ.AND P1, PT, R68, -INF , PT ;  /* 0xff8000004400780b */ /* 0x000fc80003f3d000 */
[----:B------:R-:W-:-:S05]  /*6b50*/  FSEL R6, R6, RZ, P1 ;  /* 0x000000ff06067208 */ /* 0x000fca0000800000 */
[----:B------:R-:W-:Y:S02]  /*6b60*/  FFMA.FTZ R4, R78, c[0x0][0x23c], -R6 ;  /* 0x00008f004e047a23 */ /* 0x000fe40000010806 */
[--C-:B-1----:R-:W-:Y:S02]  /*6b70*/  FFMA.FTZ R3, R53, c[0x0][0x23c], -R8.reuse ;  /* 0x00008f0035037a23 */ /* 0x102fe40000010808 */
[----:B------:R-:W-:Y:S08]  /*6b80*/  MUFU.EX2 R218, R4 ;  /* 0x0000000400da7308 */ /* 0x000ff00000000800 */
[----:B------:R1:W-:Y:S02]  /*6b90*/  MUFU.EX2 R131, R3 ;  /* 0x0000000300837308 */ /* 0x0003e40000000800 */
[----:B-1----:R-:W-:-:S06]  /*6ba0*/  FFMA.FTZ R3, R52, c[0x0][0x23c], -R8 ;  /* 0x00008f0034037a23 */ /* 0x002fcc0000010808 */
[----:B------:R1:W2:Y:S02]  /*6bb0*/  MUFU.EX2 R220, R3 ;  /* 0x0000000300dc7308 */ /* 0x0002a40000000800 */
[----:B-1----:R-:W-:Y:S01]  /*6bc0*/  FMNMX.FTZ R3, R169, R5, !PT ;  /* 0x00000005a9037209 */ /* 0x002fe20007810000 */
[--C-:B------:R-:W-:Y:S01]  /*6bd0*/  FFMA.FTZ R5, R75, c[0x0][0x23c], -R7.reuse ;  /* 0x00008f004b057a23 */ /* 0x100fe20000010807 */
[----:B--2---:R-:W-:Y:S02]  /*6be0*/  F2FP.BF16.PACK_AB R18, R220, R131 ;  /* 0x00000083dc12723e */ /* 0x004fe400000010ff */
[----:B------:R-:W-:Y:S02]  /*6bf0*/  FMNMX.FTZ R3, R166, R3, !PT ;  /* 0x00000003a6037209 */ /* 0x000fe40007810000 */
[----:B------:R1:W-:Y:S03]  /*6c00*/  MUFU.EX2 R196, R5 ;  /* 0x0000000500c47308 */ /* 0x0003e60000000800 */
[----:B------:R-:W2:Y:S01]  /*6c10*/  SHFL.BFLY PT, R9, R3, 0x2, 0x1f ;  /* 0x0c401f0003097f89 */ /* 0x000ea200000e0000 */
[----:B-1----:R-:W-:-:S04]  /*6c20*/  FFMA.FTZ R5, R72, c[0x0][0x23c], -R7 ;  /* 0x00008f0048057a23 */ /* 0x002fc80000010807 */
[----:B------:R1:W3:Y:S01]  /*6c30*/  MUFU.EX2 R191, R5 ;  /* 0x0000000500bf7308 */ /* 0x0002e20000000800 */
[----:B--2---:R-:W-:-:S05]  /*6c40*/  FMNMX.FTZ R3, R3, R9, !PT ;  /* 0x0000000903037209 */ /* 0x004fca0007810000 */
[----:B------:R-:W2:Y:S01]  /*6c50*/  SHFL.BFLY PT, R9, R3, 0x1, 0x1f ;  /* 0x0c201f0003097f89 */ /* 0x000ea200000e0000 */
[----:B-1----:R-:W-:Y:S01]  /*6c60*/  FFMA.FTZ R5, R74, c[0x0][0x23c], -R7 ;  /* 0x00008f004a057a23 */ /* 0x002fe20000010807 */
[----:B---3--:R-:W-:-:S03]  /*6c70*/  F2FP.BF16.PACK_AB R25, R191, R196 ;  /* 0x000000c4bf19723e */ /* 0x008fc600000010ff */
[----:B------:R1:W-:Y:S02]  /*6c80*/  MUFU.EX2 R197, R5 ;  /* 0x0000000500c57308 */ /* 0x0003e40000000800 */
[----:B-1----:R-:W-:Y:S01]  /*6c90*/  FFMA.FTZ R5, R71, c[0x0][0x23c], -R7 ;  /* 0x00008f0047057a23 */ /* 0x002fe20000010807 */
[----:B--2---:R-:W-:Y:S01]  /*6ca0*/  FMNMX.FTZ R3, R3, R9, !PT ;  /* 0x0000000903037209 */ /* 0x004fe20007810000 */
[----:B------:R-:W-:-:S04]  /*6cb0*/  FFMA.FTZ R9, R79, c[0x0][0x23c], -R6 ;  /* 0x00008f004f097a23 */ /* 0x000fc80000010806 */
[----:B------:R1:W2:Y:S01]  /*6cc0*/  MUFU.EX2 R224, R5 ;  /* 0x0000000500e07308 */ /* 0x0002a20000000800 */
[----:B------:R-:W-:-:S07]  /*6cd0*/  FSETP.NEU.FTZ.AND P1, PT, R3, -INF , PT ;  /* 0xff8000000300780b */ /* 0x000fce0003f3d000 */
[----:B------:R3:W-:Y:S01]  /*6ce0*/  MUFU.EX2 R223, R9 ;  /* 0x0000000900df7308 */ /* 0x0007e20000000800 */
[----:B-1----:R-:W-:Y:S01]  /*6cf0*/  FFMA.FTZ R5, R67, c[0x0][0x23c], -R7 ;  /* 0x00008f0043057a23 */ /* 0x002fe20000010807 */
[----:B--2---:R-:W-:-:S06]  /*6d00*/  F2FP.BF16.PACK_AB R27, R224, R197 ;  /* 0x000000c5e01b723e */ /* 0x004fcc00000010ff */
[----:B------:R1:W-:Y:S01]  /*6d10*/  MUFU.EX2 R81, R5 ;  /* 0x0000000500517308 */ /* 0x0003e20000000800 */
[----:B---3--:R-:W-:Y:S02]  /*6d20*/  FFMA.FTZ R9, R73, c[0x0][0x23c], -R6 ;  /* 0x00008f0049097a23 */ /* 0x008fe40000010806 */
[----:B------:R-:W-:Y:S05]  /*6d30*/  HMMA.16816.F32.BF16 R72, R24, R28, RZ ;  /* 0x0000001c1848723c */ /* 0x000fea00000418ff */
[----:B------:R-:W-:Y:S01]  /*6d40*/  MUFU.EX2 R12, R9 ;  /* 0x00000009000c7308 */ /* 0x000fe20000000800 */
[----:B-1----:R-:W-:-:S07]  /*6d50*/  FFMA.FTZ R5, R59, c[0x0][0x23c], -R7 ;  /* 0x00008f003b057a23 */ /* 0x002fce0000010807 */
[----:B------:R1:W-:Y:S02]  /*6d60*/  MUFU.EX2 R10, R5 ;  /* 0x00000005000a7308 */ /* 0x0003e40000000800 */
[--C-:B-1----:R-:W-:Y:S02]  /*6d70*/  FFMA.FTZ R5, R58, c[0x0][0x23c], -R7.reuse ;  /* 0x00008f003a057a23 */ /* 0x102fe40000010807 */
[----:B------:R-:W-:Y:S04]  /*6d80*/  LDSM.16.MT88.4 R56, [R213+0x8800] ;  /* 0x00880000d538783b */ /* 0x000fe80000004200 */
[----:B------:R1:W2:Y:S02]  /*6d90*/  MUFU.EX2 R17, R5 ;  /* 0x0000000500117308 */ /* 0x0002a40000000800 */
[----:B-1----:R-:W-:Y:S01]  /*6da0*/  FFMA.FTZ R5, R55, c[0x0][0x23c], -R7 ;  /* 0x00008f0037057a23 */ /* 0x002fe20000010807 */
[----:B--2---:R-:W-:Y:S01]  /*6db0*/  MOV R4, R17 ;  /* 0x0000001100047202 */ /* 0x004fe20000000f00 */
[----:B------:R-:W1:Y:S04]  /*6dc0*/  LDSM.16.MT88.4 R52, [R212+0x8800] ;  /* 0x00880000d434783b */ /* 0x000e680000004200 */
[----:B------:R2:W3:Y:S02]  /*6dd0*/  MUFU.EX2 R219, R5 ;  /* 0x0000000500db7308 */ /* 0x0004e40000000800 */
[----:B--2---:R-:W-:Y:S01]  /*6de0*/  FFMA.FTZ R5, R96, c[0x0][0x23c], -R6 ;  /* 0x00008f0060057a23 */ /* 0x004fe20000010806 */
[----:B---3--:R-:W-:-:S05]  /*6df0*/  F2FP.BF16.PACK_AB R19, R219, R4 ;  /* 0x00000004db13723e */ /* 0x008fca00000010ff */
[----:B------:R2:W-:Y:S02]  /*6e00*/  MUFU.EX2 R71, R5 ;  /* 0x0000000500477308 */ /* 0x0005e40000000800 */
[----:B--2---:R-:W-:Y:S01]  /*6e10*/  FFMA.FTZ R5, R93, c[0x0][0x23c], -R6 ;  /* 0x00008f005d057a23 */ /* 0x004fe20000010806 */
[----:B------:R-:W-:-:S05]  /*6e20*/  MOV R93, R10 ;  /* 0x0000000a005d7202 */ /* 0x000fca0000000f00 */
[----:B------:R2:W3:Y:S01]  /*6e30*/  MUFU.EX2 R11, R5 ;  /* 0x00000005000b7308 */ /* 0x0004e20000000800 */
[----:B------:R-:W-:Y:S01]  /*6e40*/  F2FP.BF16.PACK_AB R17, R93, R81 ;  /* 0x000000515d11723e */ /* 0x000fe200000010ff */
[----:B--2---:R-:W-:Y:S01]  /*6e50*/  FFMA.FTZ R5, R92, c[0x0][0x23c], -R6 ;  /* 0x00008f005c057a23 */ /* 0x004fe20000010806 */
[----:B---3--:R-:W-:-:S05]  /*6e60*/  F2FP.BF16.PACK_AB R20, R11, R71 ;  /* 0x000000470b14723e */ /* 0x008fca00000010ff */
[----:B------:R2:W3:Y:S02]  /*6e70*/  MUFU.EX2 R190, R5 ;  /* 0x0000000500be7308 */ /* 0x0004e40000000800 */
[----:B--2---:R-:W-:Y:S01]  /*6e80*/  FMUL.FTZ R5, R3, c[0x0][0x23c] ;  /* 0x00008f0003057a20 */ /* 0x004fe20000410000 */
[----:B---3--:R-:W-:-:S04]  /*6e90*/  F2FP.BF16.PACK_AB R22, R223, R190 ;  /* 0x000000bedf16723e */ /* 0x008fc800000010ff */
[----:B------:R-:W-:-:S05]  /*6ea0*/  FSEL R5, R5, RZ, P1 ;  /* 0x000000ff05057208 */ /* 0x000fca0000800000 */
[----:B------:R-:W-:-:S04]  /*6eb0*/  FFMA.FTZ R0, R97, c[0x0][0x23c], -R5 ;  /* 0x00008f0061007a23 */ /* 0x000fc80000010805 */
[----:B------:R2:W-:Y:S02]  /*6ec0*/  MUFU.EX2 R10, R0 ;  /* 0x00000000000a7308 */ /* 0x0005e40000000800 */
[----:B--2---:R-:W-:Y:S01]  /*6ed0*/  FFMA.FTZ R0, R94, c[0x0][0x23c], -R5 ;  /* 0x00008f005e007a23 */ /* 0x004fe20000010805 */
[----:B------:R-:W-:-:S05]  /*6ee0*/  MOV R94, R13 ;  /* 0x0000000d005e7202 */ /* 0x000fca0000000f00 */
[----:B------:R2:W3:Y:S02]  /*6ef0*/  MUFU.EX2 R9, R0 ;  /* 0x0000000000097308 */ /* 0x0004e40000000800 */
[----:B--2---:R-:W-:Y:S01]  /*6f00*/  FFMA.FTZ R0, R98, c[0x0][0x23c], -R5 ;  /* 0x00008f0062007a23 */ /* 0x004fe20000010805 */
[----:B---3--:R-:W-:-:S05]  /*6f10*/  F2FP.BF16.PACK_AB R21, R9, R10 ;  /* 0x0000000a0915723e */ /* 0x008fca00000010ff */
[----:B------:R2:W-:Y:S02]  /*6f20*/  MUFU.EX2 R135, R0 ;  /* 0x0000000000877308 */ /* 0x0005e40000000800 */
[----:B--2---:R-:W-:Y:S01]  /*6f30*/  FFMA.FTZ R0, R95, c[0x0][0x23c], -R5 ;  /* 0x00008f005f007a23 */ /* 0x004fe20000010805 */
[----:B------:R-:W-:Y:S02]  /*6f40*/  MOV R95, R12 ;  /* 0x0000000c005f7202 */ /* 0x000fe40000000f00 */
[----:B------:R-:W-:Y:S03]  /*6f50*/  HMMA.16816.F32.BF16 R12, R24, R44, RZ ;  /* 0x0000002c180c723c */ /* 0x000fe600000418ff */
[----:B------:R2:W3:Y:S02]  /*6f60*/  MUFU.EX2 R129, R0 ;  /* 0x0000000000817308 */ /* 0x0004e40000000800 */
[----:B--2---:R-:W-:Y:S01]  /*6f70*/  FFMA.FTZ R0, R77, c[0x0][0x23c], -R6 ;  /* 0x00008f004d007a23 */ /* 0x004fe20000010806 */
[----:B---3--:R-:W-:-:S05]  /*6f80*/  F2FP.BF16.PACK_AB R23, R129, R135 ;  /* 0x000000878117723e */ /* 0x008fca00000010ff */
[----:B------:R2:W-:Y:S02]  /*6f90*/  MUFU.EX2 R228, R0 ;  /* 0x0000000000e47308 */ /* 0x0005e40000000800 */
[C---:B------:R-:W-:Y:S08]  /*6fa0*/  HMMA.16816.F32.BF16 R32, R20.reuse, R36, RZ ;  /* 0x000000241420723c */ /* 0x040ff000000418ff */
[----:B------:R-:W-:Y:S01]  /*6fb0*/  HMMA.16816.F32.BF16 R64, R20, R28, RZ ;  /* 0x0000001c1440723c */ /* 0x000fe200000418ff */
[----:B--2---:R-:W-:-:S04]  /*6fc0*/  FFMA.FTZ R0, R76, c[0x0][0x23c], -R6 ;  /* 0x00008f004c007a23 */ /* 0x004fc80000010806 */
[----:B------:R2:W3:Y:S03]  /*6fd0*/  MUFU.EX2 R16, R0 ;  /* 0x0000000000107308 */ /* 0x0004e60000000800 */
[----:B------:R-:W-:Y:S01]  /*6fe0*/  HMMA.16816.F32.BF16 R76, R20, R44, RZ ;  /* 0x0000002c144c723c */ /* 0x000fe200000418ff */
[--C-:B--2---:R-:W-:Y:S01]  /*6ff0*/  FFMA.FTZ R0, R100, c[0x0][0x23c], -R5.reuse ;  /* 0x00008f0064007a23 */ /* 0x104fe20000010805 */
[----:B---3--:R-:W-:Y:S02]  /*7000*/  MOV R2, R16 ;  /* 0x0000001000027202 */ /* 0x008fe40000000f00 */
[----:B------:R-:W-:Y:S01]  /*7010*/  F2FP.BF16.PACK_AB R16, R94, R221 ;  /* 0x000000dd5e10723e */ /* 0x000fe200000010ff */
[----:B------:R2:W-:Y:S06]  /*7020*/  MUFU.EX2 R92, R0 ;  /* 0x00000000005c7308 */ /* 0x0005ec0000000800 */
[C---:B-1----:R-:W-:Y:S07]  /*7030*/  HMMA.16816.F32.BF16 R84, R16.reuse, R52, R12 ;  /* 0x000000341054723c */ /* 0x042fee000004180c */
[----:B------:R-:W-:Y:S01]  /*7040*/  F2FP.BF16.PACK_AB R12, R228, R95 ;  /* 0x0000005fe40c723e */ /* 0x000fe200000010ff */
[----:B------:R-:W-:Y:S01]  /*7050*/  HMMA.16816.F32.BF16 R104, R16, R48, R72 ;  /* 0x000000301068723c */ /* 0x000fe20000041848 */
[----:B------:R-:W-:Y:S01]  /*7060*/  F2FP.BF16.PACK_AB R14, R218, R2 ;  /* 0x00000002da0e723e */ /* 0x000fe200000010ff */
[----:B--2---:R-:W-:-:S04]  /*7070*/  FFMA.FTZ R0, R99, c[0x0][0x23c], -R5 ;  /* 0x00008f0063007a23 */ /* 0x004fc80000010805 */
[----:B------:R1:W2:Y:S02]  /*7080*/  MUFU.EX2 R222, R0 ;  /* 0x0000000000de7308 */ /* 0x0002a40000000800 */
[----:B-1----:R-:W-:Y:S01]  /*7090*/  FFMA.FTZ R0, R101, c[0x0][0x23c], -R5 ;  /* 0x00008f0065007a23 */ /* 0x002fe20000010805 */
[----:B--2---:R-:W-:-:S05]  /*70a0*/  F2FP.BF16.PACK_AB R13, R222, R92 ;  /* 0x0000005cde0d723e */ /* 0x004fca00000010ff */
[----:B------:R1:W-:Y:S02]  /*70b0*/  MUFU.EX2 R82, R0 ;  /* 0x0000000000527308 */ /* 0x0003e40000000800 */
[----:B-1----:R-:W-:Y:S02]  /*70c0*/  FFMA.FTZ R0, R60, c[0x0][0x23c], -R5 ;  /* 0x00008f003c007a23 */ /* 0x002fe40000010805 */
[----:B------:R-:W-:Y:S04]  /*70d0*/  HMMA.16816.F32.BF16 R60, R24, R36, RZ ;  /* 0x00000024183c723c */ /* 0x000fe800000418ff */
[----:B------:R-:W1:Y:S02]  /*70e0*/  MUFU.EX2 R217, R0 ;  /* 0x0000000000d97308 */ /* 0x000e640000000800 */
[----:B-1----:R-:W-:Y:S01]  /*70f0*/  F2FP.BF16.PACK_AB R15, R217, R82 ;  /* 0x00000052d90f723e */ /* 0x002fe200000010ff */
[--C-:B------:R-:W-:Y:S11]  /*7100*/  FFMA.FTZ R0, R145, c[0x0][0x23c], -R8.reuse ;  /* 0x00008f0091007a23 */ /* 0x100ff60000010808 */
[----:B------:R-:W-:Y:S06]  /*7110*/  @!UPT UIADD3 URZ, URZ, URZ, URZ ;  /* 0x0000003f3f3ff290 */ /* 0x000fec000fffe03f */
[-C--:B------:R-:W-:Y:S08]  /*7120*/  HMMA.16816.F32.BF16 R112, R16, R56.reuse, R60 ;  /* 0x000000381070723c */ /* 0x080ff0000004183c */
[----:B------:R-:W-:Y:S01]  /*7130*/  HMMA.16816.F32.BF16 R108, R12, R56, R32 ;  /* 0x000000380c6c723c */ /* 0x000fe20000041820 */
[----:B------:R-:W1:Y:S06]  /*7140*/  LDSM.16.MT88.4 R32, [R214+0x8800] ;  /* 0x00880000d620783b */ /* 0x000e6c0000004200 */
[----:B------:R-:W-:Y:S01]  /*7150*/  IMAD.MOV.U32 R57, RZ, RZ, R93 ;  /* 0x000000ffff397224 */ /* 0x000fe200078e005d */
[----:B------:R-:W-:Y:S08]  /*7160*/  HMMA.16816.F32.BF16 R60, R20, R40, RZ ;  /* 0x00000028143c723c */ /* 0x000ff000000418ff */
[----:B------:R-:W-:Y:S01]  /*7170*/  HMMA.16816.F32.BF16 R72, R12, R48, R64 ;  /* 0x000000300c48723c */ /* 0x000fe20000041840 */
[----:B------:R2:W-:Y:S06]  /*7180*/  MUFU.EX2 R49, R0 ;  /* 0x0000000000317308 */ /* 0x0005ec0000000800 */
[----:B------:R-:W-:Y:S01]  /*7190*/  MOV R48, R92 ;  /* 0x0000005c00307202 */ /* 0x000fe20000000f00 */
[----:B------:R-:W-:Y:S07]  /*71a0*/  HMMA.16816.F32.BF16 R64, R24, R40, RZ ;  /* 0x000000281840723c */ /* 0x000fee00000418ff */
[----:B------:R-:W-:Y:S01]  /*71b0*/  IMAD.MOV.U32 R41, RZ, RZ, R83 ;  /* 0x000000ffff297224 */ /* 0x000fe200078e0053 */
[----:B------:R-:W-:Y:S01]  /*71c0*/  HMMA.16816.F32.BF16 R76, R12, R52, R76 ;  /* 0x000000340c4c723c */ /* 0x000fe2000004184c */
[----:B--2---:R-:W-:Y:S01]  /*71d0*/  FFMA.FTZ R0, R143, c[0x0][0x23c], -R8 ;  /* 0x00008f008f007a23 */ /* 0x004fe20000010808 */
[----:B------:R-:W-:-:S03]  /*71e0*/  MOV R40, R82 ;  /* 0x0000005200287202 */ /* 0x000fc60000000f00 */
[----:B------:R2:W-:Y:S01]  /*71f0*/  MUFU.EX2 R216, R0 ;  /* 0x0000000000d87308 */ /* 0x0005e20000000800 */
[----:B------:R-:W-:Y:S01]  /*7200*/  MOV R143, R40 ;  /* 0x00000028008f7202 */ /* 0x000fe20000000f00 */
[----:B------:R-:W-:Y:S01]  /*7210*/  IMAD.MOV.U32 R52, RZ, RZ, R4 ;  /* 0x000000ffff347224 */ /* 0x000fe200078e0004 */
[----:B------:R-:W-:Y:S01]  /*7220*/  MOV R4, R135 ;  /* 0x0000008700047202 */ /* 0x000fe20000000f00 */
[----:B-1----:R-:W-:Y:S08]  /*7230*/  HMMA.16816.F32.BF16 R116, R12, R32, R60 ;  /* 0x000000200c74723c */ /* 0x002ff0000004183c */
[----:B------:R-:W-:Y:S01]  /*7240*/  HMMA.16816.F32.BF16 R60, R20, R46, RZ ;  /* 0x0000002e143c723c */ /* 0x000fe200000418ff */
[----:B--2---:R-:W-:-:S07]  /*7250*/  FFMA.FTZ R0, R137, c[0x0][0x23c], -R8 ;  /* 0x00008f0089007a23 */ /* 0x004fce0000010808 */
[----:B------:R-:W-:Y:S07]  /*7260*/  HMMA.16816.F32.BF16 R120, R16, R32, R64 ;  /* 0x000000201078723c */ /* 0x000fee0000041840 */
[----:B------:R-:W-:Y:S01]  /*7270*/  MOV R33, R80 ;  /* 0x0000005000217202 */ /* 0x000fe20000000f00 */
[----:B------:R-:W-:Y:S08]  /*7280*/  HMMA.16816.F32.BF16 R44, R24, R46, RZ ;  /* 0x0000002e182c723c */ /* 0x000ff000000418ff */
[----:B------:R-:W-:Y:S08]  /*7290*/  HMMA.16816.F32.BF16 R64, R12, R54, R60 ;  /* 0x000000360c40723c */ /* 0x000ff0000004183c */
[-C--:B------:R-:W-:Y:S08]  /*72a0*/  HMMA.16816.F32.BF16 R60, R20, R30.reuse, RZ ;  /* 0x0000001e143c723c */ /* 0x080ff000000418ff */
[----:B------:R-:W-:Y:S08]  /*72b0*/  HMMA.16816.F32.BF16 R28, R24, R30, RZ ;  /* 0x0000001e181c723c */ /* 0x000ff000000418ff */
[----:B------:R-:W-:Y:S07]  /*72c0*/  HMMA.16816.F32.BF16 R44, R16, R54, R44 ;  /* 0x00000036102c723c */ /* 0x000fee000004182c */
[----:B------:R-:W-:Y:S01]  /*72d0*/  IMAD.MOV.U32 R55, RZ, RZ, R81 ;  /* 0x000000ffff377224 */ /* 0x000fe200078e0051 */
[-C--:B------:R-:W-:Y:S08]  /*72e0*/  HMMA.16816.F32.BF16 R88, R12, R50.reuse, R60 ;  /* 0x000000320c58723c */ /* 0x080ff0000004183c */
[----:B------:R-:W-:Y:S01]  /*72f0*/  HMMA.16816.F32.BF16 R28, R16, R50, R28 ;  /* 0x00000032101c723c */ /* 0x000fe2000004181c */
[----:B------:R1:W-:Y:S06]  /*7300*/  MUFU.EX2 R51, R0 ;  /* 0x0000000000337308 */ /* 0x0003ec0000000800 */
[----:B------:R-:W-:Y:S01]  /*7310*/  IMAD.MOV.U32 R50, RZ, RZ, R94 ;  /* 0x000000ffff327224 */ /* 0x000fe200078e005e */
[C---:B------:R-:W-:Y:S08]  /*7320*/  HMMA.16816.F32.BF16 R60, R20.reuse, R38, RZ ;  /* 0x00000026143c723c */ /* 0x040ff000000418ff */
[----:B------:R-:W-:Y:S01]  /*7330*/  HMMA.16816.F32.BF16 R20, R20, R42, RZ ;  /* 0x0000002a1414723c */ /* 0x000fe200000418ff */
[----:B-1----:R-:W-:-:S02]  /*7340*/  FFMA.FTZ R0, R132, c[0x0][0x23c], -R8 ;  /* 0x00008f0084007a23 */ /* 0x002fc40000010808 */
[----:B------:R-:W-:Y:S02]  /*7350*/  IMAD.MOV.U32 R132, RZ, RZ, R52 ;  /* 0x000000ffff847224 */ /* 0x000fe400078e0034 */
[----:B------:R1:W2:Y:S03]  /*7360*/  MUFU.EX2 R56, R0 ;  /* 0x0000000000387308 */ /* 0x0002a60000000800 */
[C---:B------:R-:W-:Y:S08]  /*7370*/  HMMA.16816.F32.BF16 R36, R24.reuse, R38, RZ ;  /* 0x000000261824723c */ /* 0x040ff000000418ff */
[----:B------:R-:W-:Y:S01]  /*7380*/  HMMA.16816.F32.BF16 R24, R24, R42, RZ ;  /* 0x0000002a1818723c */ /* 0x000fe200000418ff */
[----:B-1----:R-:W-:-:S06]  /*7390*/  FFMA.FTZ R0, R146, c[0x0][0x23c], -R7 ;  /* 0x00008f0092007a23 */ /* 0x002fcc0000010807 */
[----:B------:R-:W-:Y:S01]  /*73a0*/  MOV R43, R95 ;  /* 0x0000005f002b7202 */ /* 0x000fe20000000f00 */
[C---:B------:R-:W-:Y:S01]  /*73b0*/  HMMA.16816.F32.BF16 R96, R12.reuse, R58, R60 ;  /* 0x0000003a0c60723c */ /* 0x040fe2000004183c */
[----:B------:R1:W-:Y:S07]  /*73c0*/  MUFU.EX2 R137, R0 ;  /* 0x0000000000897308 */ /* 0x0003ee0000000800 */
[-C--:B------:R-:W-:Y:S01]  /*73d0*/  HMMA.16816.F32.BF16 R100, R12, R34.reuse, R20 ;  /* 0x000000220c64723c */ /* 0x080fe20000041814 */
[----:B------:R-:W3:Y:S07]  /*73e0*/  LDSM.16.MT88.4 R20, [R212+0x9000] ;  /* 0x00900000d414783b */ /* 0x000eee0000004200 */
[----:B------:R-:W-:Y:S01]  /*73f0*/  HMMA.16816.F32.BF16 R24, R16, R34, R24 ;  /* 0x000000221018723c */ /* 0x000fe20000041818 */
[----:B-1----:R-:W-:-:S04]  /*7400*/  FFMA.FTZ R0, R141, c[0x0][0x23c], -R7 ;  /* 0x00008f008d007a23 */ /* 0x002fc80000010807 */
[----:B------:R1:W4:Y:S03]  /*7410*/  MUFU.EX2 R53, R0 ;  /* 0x0000000000357308 */ /* 0x0003260000000800 */
[----:B------:R-:W-:Y:S07]  /*7420*/  HMMA.16816.F32.BF16 R36, R16, R58, R36 ;  /* 0x0000003a1024723c */ /* 0x000fee0000041824 */
[----:B--2---:R-:W-:Y:S01]  /*7430*/  F2FP.BF16.PACK_AB R18, R56, R51 ;  /* 0x000000333812723e */ /* 0x004fe200000010ff */
[----:B-1----:R-:W-:-:S02]  /*7440*/  FFMA.FTZ R0, R138, c[0x0][0x23c], -R7 ;  /* 0x00008f008a007a23 */ /* 0x002fc40000010807 */
[----:B------:R-:W-:Y:S02]  /*7450*/  IMAD.MOV.U32 R138, RZ, RZ, R33 ;  /* 0x000000ffff8a7224 */ /* 0x000fe400078e0021 */
[----:B------:R1:W-:Y:S02]  /*7460*/  MUFU.EX2 R54, R0 ;  /* 0x0000000000367308 */ /* 0x0003e40000000800 */
[----:B-1----:R-:W-:Y:S02]  /*7470*/  FFMA.FTZ R0, R133, c[0x0][0x23c], -R7 ;  /* 0x00008f0085007a23 */ /* 0x002fe40000010807 */
[----:B----4-:R-:W-:Y:S01]  /*7480*/  IMAD.MOV.U32 R133, RZ, RZ, R53 ;  /* 0x000000ffff857224 */ /* 0x010fe200078e0035 */
[----:B------:R-:W-:-:S03]  /*7490*/  MOV R53, R2 ;  /* 0x0000000200357202 */ /* 0x000fc60000000f00 */
[----:B------:R1:W2:Y:S01]  /*74a0*/  MUFU.EX2 R145, R0 ;  /* 0x0000000000917308 */ /* 0x0002a20000000800 */
[----:B------:R-:W-:Y:S02]  /*74b0*/  F2FP.BF16.PACK_AB R17, R133, R137 ;  /* 0x000000898511723e */ /* 0x000fe400000010ff */
[----:B------:R-:W-:Y:S01]  /*74c0*/  MOV R146, R53 ;  /* 0x0000003500927202 */ /* 0x000fe20000000f00 */
[----:B-1----:R-:W-:Y:S01]  /*74d0*/  FFMA.FTZ R0, R152, c[0x0][0x23c], -R6 ;  /* 0x00008f0098007a23 */ /* 0x002fe20000010806 */
[----:B------:R-:W-:Y:S02]  /*74e0*/  MOV R152, R216 ;  /* 0x000000d800987202 */ /* 0x000fe40000000f00 */
[----:B--2---:R-:W-:Y:S01]  /*74f0*/  F2FP.BF16.PACK_AB R19, R145, R54 ;  /* 0x000000369113723e */ /* 0x004fe200000010ff */
[----:B------:R1:W-:Y:S01]  /*7500*/  MUFU.EX2 R12, R0 ;  /* 0x00000000000c7308 */ /* 0x0003e20000000800 */
[----:B------:R-:W-:-:S07]  /*7510*/  F2FP.BF16.PACK_AB R16, R152, R49 ;  /* 0x000000319810723e */ /* 0x000fce00000010ff */
[----:B---3--:R-:W-:Y:S01]  /*7520*/  HMMA.16816.F32.BF16 R84, R16, R20, R84 ;  /* 0x000000141054723c */ /* 0x008fe20000041854 */
[----:B-1----:R-:W-:-:S07]  /*7530*/  FFMA.FTZ R0, R142, c[0x0][0x23c], -R6 ;  /* 0x00008f008e007a23 */ /* 0x002fce0000010806 */
[----:B------:R-:W-:Y:S01]  /*7540*/  HMMA.16816.F32.BF16 R60, R16, R22, R44 ;  /* 0x00000016103c723c */ /* 0x000fe2000004182c */
[----:B------:R-:W-:Y:S01]  /*7550*/  MOV R142, R55 ;  /* 0x00000037008e7202 */ /* 0x000fe20000000f00 */
[----:B------:R1:W-:Y:S02]  /*7560*/  MUFU.EX2 R141, R0 ;  /* 0x00000000008d7308 */ /* 0x0003e40000000800 */
[----:B-1----:R-:W-:-:S06]  /*7570*/  FFMA.FTZ R0, R140, c[0x0][0x23c], -R6 ;  /* 0x00008f008c007a23 */ /* 0x002fcc0000010806 */
[----:B------:R1:W-:Y:S02]  /*7580*/  MUFU.EX2 R34, R0 ;  /* 0x0000000000227308 */ /* 0x0003e40000000800 */
[----:B-1----:R-:W-:Y:S01]  /*7590*/  FFMA.FTZ R0, R136, c[0x0][0x23c], -R6 ;  /* 0x00008f0088007a23 */ /* 0x002fe20000010806 */
[----:B------:R-:W-:-:S05]  /*75a0*/  MOV R136, R57 ;  /* 0x0000003900887202 */ /* 0x000fca0000000f00 */
[----:B------:R1:W2:Y:S02]  /*75b0*/  MUFU.EX2 R216, R0 ;  /* 0x0000000000d87308 */ /* 0x0002a40000000800 */
[----:B-1----:R-:W-:Y:S01]  /*75c0*/  FFMA.FTZ R0, R147, c[0x0][0x23c], -R5 ;  /* 0x00008f0093007a23 */ /* 0x002fe20000010805 */
[----:B--2---:R-:W-:Y:S01]  /*75d0*/  F2FP.BF16.PACK_AB R14, R216, R34 ;  /* 0x00000022d80e723e */ /* 0x004fe200000010ff */
[----:B------:R-:W-:-:S04]  /*75e0*/  IMAD.MOV.U32 R147, RZ, RZ, R12 ;  /* 0x000000ffff937224 */ /* 0x000fc800078e000c */
[----:B------:R1:W-:Y:S01]  /*75f0*/  MUFU.EX2 R140, R0 ;  /* 0x00000000008c7308 */ /* 0x0003e20000000800 */
[----:B------:R-:W-:Y:S01]  /*7600*/  F2FP.BF16.PACK_AB R12, R141, R147 ;  /* 0x000000938d0c723e */ /* 0x000fe200000010ff */
[----:B-1----:R-:W-:Y:S01]  /*7610*/  FFMA.FTZ R0, R144, c[0x0][0x23c], -R5 ;  /* 0x00008f0090007a23 */ /* 0x002fe20000010805 */
[----:B------:R-:W-:-:S05]  /*7620*/  MOV R144, R50 ;  /* 0x0000003200907202 */ /* 0x000fca0000000f00 */
[----:B------:R1:W2:Y:S02]  /*7630*/  MUFU.EX2 R2, R0 ;  /* 0x0000000000027308 */ /* 0x0002a40000000800 */
[----:B-1----:R-:W-:Y:S01]  /*7640*/  FFMA.FTZ R0, R139, c[0x0][0x23c], -R5 ;  /* 0x00008f008b007a23 */ /* 0x002fe20000010805 */
[----:B--2---:R-:W-:-:S05]  /*7650*/  F2FP.BF16.PACK_AB R13, R2, R140 ;  /* 0x0000008c020d723e */ /* 0x004fca00000010ff */
[----:B------:R1:W-:Y:S02]  /*7660*/  MUFU.EX2 R32, R0 ;  /* 0x0000000000207308 */ /* 0x0003e40000000800 */
[----:B-1----:R-:W-:Y:S02]  /*7670*/  FFMA.FTZ R0, R134, c[0x0][0x23c], -R5 ;  /* 0x00008f0086007a23 */ /* 0x002fe40000010805 */
[----:B------:R-:W-:-:S04]  /*7680*/  IMAD.MOV.U32 R134, RZ, RZ, R41 ;  /* 0x000000ffff867224 */ /* 0x000fc800078e0029 */
[----:B------:R-:W1:Y:S02]  /*7690*/  MUFU.EX2 R135, R0 ;  /* 0x0000000000877308 */ /* 0x000e640000000800 */
[----:B-1----:R-:W-:Y:S01]  /*76a0*/  F2FP.BF16.PACK_AB R15, R135, R32 ;  /* 0x00000020870f723e */ /* 0x002fe200000010ff */
[----:B------:R-:W-:-:S05]  /*76b0*/  FFMA.FTZ R0, R183, c[0x0][0x23c], -R8 ;  /* 0x00008f00b7007a23 */ /* 0x000fca0000010808 */
[----:B------:R1:W-:Y:S01]  /*76c0*/  MUFU.EX2 R183, R0 ;  /* 0x0000000000b77308 */ /* 0x0003e20000000800 */
[C---:B------:R-:W-:Y:S08]  /*76d0*/  HMMA.16816.F32.BF16 R92, R12.reuse, R20, R76 ;  /* 0x000000140c5c723c */ /* 0x040ff0000004184c */
[----:B------:R-:W-:Y:S01]  /*76e0*/  HMMA.16816.F32.BF16 R80, R12, R22, R64 ;  /* 0x000000160c50723c */ /* 0x000fe20000041840 */
[----:B------:R-:W2:Y:S01]  /*76f0*/  LDSM.16.MT88.4 R20, [R215+0x9000] ;  /* 0x00900000d714783b */ /* 0x000ea20000004200 */
[----:B-1----:R-:W-:-:S06]  /*7700*/  FFMA.FTZ R0, R181, c[0x0][0x23c], -R8 ;  /* 0x00008f00b5007a23 */ /* 0x002fcc0000010808 */
[-C--:B--2---:R-:W-:Y:S07]  /*7710*/  HMMA.16816.F32.BF16 R76, R16, R20.reuse, R104 ;  /* 0x00000014104c723c */ /* 0x084fee0000041868 */
[----:B------:R-:W-:Y:S01]  /*7720*/  IMAD.MOV.U32 R104, RZ, RZ, R51 ;  /* 0x000000ffff687224 */ /* 0x000fe200078e0033 */
[----:B------:R-:W-:Y:S01]  /*7730*/  HMMA.16816.F32.BF16 R72, R12, R20, R72 ;  /* 0x000000140c48723c */ /* 0x000fe20000041848 */
[----:B------:R-:W-:Y:S01]  /*7740*/  IMAD.MOV.U32 R107, RZ, RZ, R48 ;  /* 0x000000ffff6b7224 */ /* 0x000fe200078e0030 */
[----:B------:R-:W-:Y:S01]  /*7750*/  MOV R106, R49 ;  /* 0x00000031006a7202 */ /* 0x000fe20000000f00 */
[----:B------:R-:W-:-:S05]  /*7760*/  IMAD.MOV.U32 R105, RZ, RZ, R43 ;  /* 0x000000ffff697224 */ /* 0x000fca00078e002b */
[-C--:B------:R-:W-:Y:S07]  /*7770*/  HMMA.16816.F32.BF16 R64, R12, R22.reuse, R88 ;  /* 0x000000160c40723c */ /* 0x080fee0000041858 */
[----:B------:R-:W-:Y:S01]  /*7780*/  IMAD.MOV.U32 R88, RZ, RZ, R56 ;  /* 0x000000ffff587224 */ /* 0x000fe200078e0038 */
[----:B------:R-:W-:Y:S01]  /*7790*/  HMMA.16816.F32.BF16 R44, R16, R22, R28 ;  /* 0x00000016102c723c */ /* 0x000fe2000004181c */
[----:B------:R-:W1:Y:S01]  /*77a0*/  LDSM.16.MT88.4 R20, [R213+0x9000] ;  /* 0x00900000d514783b */ /* 0x000e620000004200 */
[----:B------:R-:W-:Y:S01]  /*77b0*/  MOV R91, R54 ;  /* 0x00000036005b7202 */ /* 0x000fe20000000f00 */
[----:B------:R-:W-:Y:S01]  /*77c0*/  IMAD.MOV.U32 R90, RZ, RZ, R34 ;  /* 0x000000ffff5a7224 */ /* 0x000fe200078e0022 */
[----:B------:R-:W-:-:S04]  /*77d0*/  MOV R89, R32 ;  /* 0x0000002000597202 */ /* 0x000fc80000000f00 */
[-C--:B-1----:R-:W-:Y:S01]  /*77e0*/  HMMA.16816.F32.BF16 R56, R16, R20.reuse, R112 ;  /* 0x000000141038723c */ /* 0x082fe20000041870 */
[----:B------:R1:W-:Y:S07]  /*77f0*/  MUFU.EX2 R114, R0 ;  /* 0x0000000000727308 */ /* 0x0003ee0000000800 */
[C---:B------:R-:W-:Y:S08]  /*7800*/  HMMA.16816.F32.BF16 R52, R12.reuse, R20, R108 ;  /* 0x000000140c34723c */ /* 0x040ff0000004186c */
[----:B------:R-:W-:Y:S01]  /*7810*/  HMMA.16816.F32.BF16 R48, R12, R22, R96 ;  /* 0x000000160c30723c */ /* 0x000fe20000041860 */
[----:B-1----:R-:W-:-:S04]  /*7820*/  FFMA.FTZ R0, R172, c[0x0][0x23c], -R8 ;  /* 0x00008f00ac007a23 */ /* 0x002fc80000010808 */
[----:B------:R1:W2:Y:S03]  /*7830*/  MUFU.EX2 R115, R0 ;  /* 0x0000000000737308 */ /* 0x0002a60000000800 */
[----:B------:R-:W-:Y:S01]  /*7840*/  HMMA.16816.F32.BF16 R36, R16, R22, R36 ;  /* 0x000000161024723c */ /* 0x000fe20000041824 */
[----:B------:R-:W3:Y:S01]  /*7850*/  LDSM.16.MT88.4 R20, [R214+0x9000] ;  /* 0x00900000d614783b */ /* 0x000ee20000004200 */
[----:B-1----:R-:W-:-:S04]  /*7860*/  FFMA.FTZ R0, R155, c[0x0][0x23c], -R8 ;  /* 0x00008f009b007a23 */ /* 0x002fc80000010808 */
[----:B------:R1:W4:Y:S02]  /*7870*/  MUFU.EX2 R139, R0 ;  /* 0x00000000008b7308 */ /* 0x0003240000000800 */
[----:B-1----:R-:W-:-:S06]  /*7880*/  FFMA.FTZ R0, R192, c[0x0][0x23c], -R7 ;  /* 0x00008f00c0007a23 */ /* 0x002fcc0000010807 */
[----:B------:R1:W-:Y:S01]  /*7890*/  MUFU.EX2 R181, R0 ;  /* 0x0000000000b57308 */ /* 0x0003e20000000800 */
[-C--:B---3--:R-:W-:Y:S07]  /*78a0*/  HMMA.16816.F32.BF16 R40, R16, R20.reuse, R120 ;  /* 0x000000141028723c */ /* 0x088fee0000041878 */
[----:B------:R-:W-:Y:S01]  /*78b0*/  MOV R122, R147 ;  /* 0x00000093007a7202 */ /* 0x000fe20000000f00 */
[----:B------:R-:W-:Y:S01]  /*78c0*/  HMMA.16816.F32.BF16 R32, R12, R20, R116 ;  /* 0x000000140c20723c */ /* 0x000fe20000041874 */
[----:B------:R-:W-:Y:S01]  /*78d0*/  IMAD.MOV.U32 R147, RZ, RZ, R136 ;  /* 0x000000ffff937224 */ /* 0x000fe200078e0088 */
[----:B------:R-:W-:Y:S01]  /*78e0*/  MOV R121, R107 ;  /* 0x0000006b00797202 */ /* 0x000fe20000000f00 */
[----:B-1----:R-:W-:-:S04]  /*78f0*/  FFMA.FTZ R0, R175, c[0x0][0x23c], -R7 ;  /* 0x00008f00af007a23 */ /* 0x002fc80000010807 */
[----:B------:R-:W-:Y:S01]  /*7900*/  IMAD.MOV.U32 R116, RZ, RZ, R106 ;  /* 0x000000ffff747224 */ /* 0x000fe200078e006a */
[----:B------:R1:W-:Y:S01]  /*7910*/  MUFU.EX2 R113, R0 ;  /* 0x0000000000717308 */ /* 0x0003e20000000800 */
[-C--:B------:R-:W-:Y:S08]  /*7920*/  HMMA.16816.F32.BF16 R28, R12, R22.reuse, R100 ;  /* 0x000000160c1c723c */ /* 0x080ff00000041864 */
[----:B------:R-:W-:Y:S01]  /*7930*/  HMMA.16816.F32.BF16 R24, R16, R22, R24 ;  /* 0x000000161018723c */ /* 0x000fe20000041818 */
[----:B------:R-:W3:Y:S01]  /*7940*/  LDSM.16.MT88.4 R20, [R212+0x9800] ;  /* 0x00980000d414783b */ /* 0x000ee20000004200 */
[----:B-1----:R-:W-:-:S02]  /*7950*/  FFMA.FTZ R0, R173, c[0x0][0x23c], -R7 ;  /* 0x00008f00ad007a23 */ /* 0x002fc40000010807 */
[----:B--2---:R-:W-:Y:S01]  /*7960*/  IMAD.MOV.U32 R173, RZ, RZ, R115 ;  /* 0x000000ffffad7224 */ /* 0x004fe200078e0073 */
[----:B------:R-:W-:Y:S01]  /*7970*/  MOV R115, R88 ;  /* 0x0000005800737202 */ /* 0x000fe20000000f00 */
[----:B------:R-:W-:Y:S01]  /*7980*/  IMAD.MOV.U32 R88, RZ, RZ, R89 ;  /* 0x000000ffff587224 */ /* 0x000fe200078e0059 */
[----:B------:R-:W-:Y:S01]  /*7990*/  MOV R89, R90 ;  /* 0x0000005a00597202 */ /* 0x000fe20000000f00 */
[----:B------:R1:W-:Y:S01]  /*79a0*/  MUFU.EX2 R175, R0 ;  /* 0x0000000000af7308 */ /* 0x0003e20000000800 */
[----:B------:R-:W-:Y:S01]  /*79b0*/  IMAD.MOV.U32 R90, RZ, RZ, R91 ;  /* 0x000000ffff5a7224 */ /* 0x000fe200078e005b */
[----:B------:R-:W-:Y:S01]  /*79c0*/  MOV R91, R104 ;  /* 0x00000068005b7202 */ /* 0x000fe20000000f00 */
[----:B------:R-:W-:Y:S01]  /*79d0*/  IMAD.MOV.U32 R104, RZ, RZ, R105 ;  /* 0x000000ffff687224 */ /* 0x000fe200078e0069 */
[----:B------:R-:W-:Y:S01]  /*79e0*/  MOV R105, R137 ;  /* 0x0000008900697202 */ /* 0x000fe20000000f00 */
[----:B------:R-:W-:Y:S01]  /*79f0*/  IMAD.MOV.U32 R155, RZ, RZ, R88 ;  /* 0x000000ffff9b7224 */ /* 0x000fe200078e0058 */
[----:B----4-:R-:W-:Y:S01]  /*7a00*/  F2FP.BF16.PACK_AB R18, R139, R173 ;  /* 0x000000ad8b12723e */ /* 0x010fe200000010ff */
[----:B------:R-:W-:Y:S01]  /*7a10*/  IMAD.MOV.U32 R102, RZ, RZ, R104 ;  /* 0x000000ffff667224 */ /* 0x000fe200078e0068 */
[----:B------:R-:W-:Y:S01]  /*7a20*/  MOV R120, R115 ;  /* 0x0000007300787202 */ /* 0x000fe20000000f00 */
[----:B------:R-:W-:Y:S01]  /*7a30*/  IMAD.MOV.U32 R118, RZ, RZ, R90 ;  /* 0x000000ffff767224 */ /* 0x000fe200078e005a */
[----:B------:R-:W-:-:S02]  /*7a40*/  MOV R103, R105 ;  /* 0x0000006900677202 */ /* 0x000fc40000000f00 */
[----:B------:R-:W-:Y:S02]  /*7a50*/  MOV R119, R89 ;  /* 0x0000005900777202 */ /* 0x000fe40000000f00 */
[----:B------:R-:W-:Y:S01]  /*7a60*/  MOV R117, R91 ;  /* 0x0000005b00757202 */ /* 0x000fe20000000f00 */
[----:B-1----:R-:W-:Y:S01]  /*7a70*/  FFMA.FTZ R0, R160, c[0x0][0x23c], -R7 ;  /* 0x00008f00a0007a23 */ /* 0x002fe20000010807 */
[----:B------:R-:W-:-:S03]  /*7a80*/  MOV R160, R119 ;  /* 0x0000007700a07202 */ /* 0x000fc60000000f00 */
[----:B------:R1:W2:Y:S02]  /*7a90*/  MUFU.EX2 R137, R0 ;  /* 0x0000000000897308 */ /* 0x0002a40000000800 */
[----:B-1----:R-:W-:Y:S01]  /*7aa0*/  FFMA.FTZ R0, R194, c[0x0][0x23c], -R6 ;  /* 0x00008f00c2007a23 */ /* 0x002fe20000010806 */
[----:B--2---:R-:W-:-:S05]  /*7ab0*/  F2FP.BF16.PACK_AB R19, R137, R175 ;  /* 0x000000af8913723e */ /* 0x004fca00000010ff */
[----:B------:R1:W-:Y:S02]  /*7ac0*/  MUFU.EX2 R172, R0 ;  /* 0x0000000000ac7308 */ /* 0x0003e40000000800 */
[----:B-1----:R-:W-:-:S06]  /*7ad0*/  FFMA.FTZ R0, R180, c[0x0][0x23c], -R6 ;  /* 0x00008f00b4007a23 */ /* 0x002fcc0000010806 */
[----:B------:R1:W-:Y:S02]  /*7ae0*/  MUFU.EX2 R180, R0 ;  /* 0x0000000000b47308 */ /* 0x0003e40000000800 */
[----:B-1----:R-:W-:Y:S02]  /*7af0*/  FFMA.FTZ R0, R174, c[0x0][0x23c], -R6 ;  /* 0x00008f00ae007a23 */ /* 0x002fe40000010806 */
[----:B------:R-:W-:-:S04]  /*7b00*/  IMAD.MOV.U32 R174, RZ, RZ, R113 ;  /* 0x000000ffffae7224 */ /* 0x000fc800078e0071 */
[----:B------:R1:W-:Y:S01]  /*7b10*/  MUFU.EX2 R192, R0 ;  /* 0x0000000000c07308 */ /* 0x0003e20000000800 */
[----:B------:R-:W-:Y:S01]  /*7b20*/  F2FP.BF16.PACK_AB R17, R174, R181 ;  /* 0x000000b5ae11723e */ /* 0x000fe200000010ff */
[----:B-1----:R-:W-:Y:S01]  /*7b30*/  FFMA.FTZ R0, R163, c[0x0][0x23c], -R6 ;  /* 0x00008f00a3007a23 */ /* 0x002fe20000010806 */
[----:B------:R-:W-:-:S05]  /*7b40*/  MOV R163, R116 ;  /* 0x0000007400a37202 */ /* 0x000fca0000000f00 */
[----:B------:R1:W2:Y:S02]  /*7b50*/  MUFU.EX2 R123, R0 ;  /* 0x00000000007b7308 */ /* 0x0002a40000000800 */
[----:B-1----:R-:W-:Y:S01]  /*7b60*/  FFMA.FTZ R0, R193, c[0x0][0x23c], -R5 ;  /* 0x00008f00c1007a23 */ /* 0x002fe20000010805 */
[----:B------:R-:W-:Y:S02]  /*7b70*/  MOV R193, R114 ;  /* 0x0000007200c17202 */ /* 0x000fe40000000f00 */
[----:B--2---:R-:W-:-:S03]  /*7b80*/  F2FP.BF16.PACK_AB R14, R123, R192 ;  /* 0x000000c07b0e723e */ /* 0x004fc600000010ff */
[----:B------:R1:W2:Y:S01]  /*7b90*/  MUFU.EX2 R12, R0 ;  /* 0x00000000000c7308 */ /* 0x0002a20000000800 */
[----:B------:R-:W-:-:S07]  /*7ba0*/  F2FP.BF16.PACK_AB R16, R193, R183 ;  /* 0x000000b7c110723e */ /* 0x000fce00000010ff */
[----:B---3--:R-:W-:Y:S01]  /*7bb0*/  HMMA.16816.F32.BF16 R112, R16, R20, R84 ;  /* 0x000000141070723c */ /* 0x008fe20000041854 */
[----:B-1----:R-:W-:-:S07]  /*7bc0*/  FFMA.FTZ R0, R182, c[0x0][0x23c], -R5 ;  /* 0x00008f00b6007a23 */ /* 0x002fce0000010805 */
[----:B------:R-:W-:Y:S01]  /*7bd0*/  HMMA.16816.F32.BF16 R96, R16, R22, R60 ;  /* 0x000000161060723c */ /* 0x000fe2000004183c */
[----:B--2---:R-:W-:Y:S01]  /*7be0*/  IMAD.MOV.U32 R182, RZ, RZ, R12 ;  /* 0x000000ffffb67224 */ /* 0x004fe200078e000c */
[----:B------:R-:W-:Y:S01]  /*7bf0*/  F2FP.BF16.PACK_AB R12, R180, R172 ;  /* 0x000000acb40c723e */ /* 0x000fe200000010ff */
[----:B------:R1:W2:Y:S04]  /*7c00*/  MUFU.EX2 R194, R0 ;  /* 0x0000000000c27308 */ /* 0x0002a80000000800 */
[----:B------:R-:W-:Y:S01]  /*7c10*/  MOV R63, R117 ;  /* 0x00000075003f7202 */ /* 0x000fe20000000f00 */
[----:B------:R-:W-:Y:S01]  /*7c20*/  FFMA.FTZ R166, R166, c[0x0][0x23c], -R5 ;  /* 0x00008f00a6a67a23 */ /* 0x000fe20000010805 */
[----:B------:R-:W-:Y:S01]  /*7c30*/  MOV R61, R152 ;  /* 0x00000098003d7202 */ /* 0x000fe20000000f00 */
[----:B------:R-:W-:Y:S01]  /*7c40*/  IMAD.MOV.U32 R62, RZ, RZ, R140 ;  /* 0x000000ffff3e7224 */ /* 0x000fe200078e008c */
[----:B------:R-:W-:Y:S01]  /*7c50*/  MOV R60, R133 ;  /* 0x00000085003c7202 */ /* 0x000fe20000000f00 */
[----:B------:R-:W-:-:S02]  /*7c60*/  FFMA.FTZ R140, R200, c[0x0][0x23c], -R8 ;  /* 0x00008f00c88c7a23 */ /* 0x000fc40000010808 */
[--C-:B------:R-:W-:Y:S02]  /*7c70*/  FFMA.FTZ R152, R159, c[0x0][0x23c], -R8.reuse ;  /* 0x00008f009f987a23 */ /* 0x100fe40000010808 */
[----:B------:R-:W-:Y:S02]  /*7c80*/  FFMA.FTZ R200, R127, c[0x0][0x23c], -R7 ;  /* 0x00008f007fc87a23 */ /* 0x000fe40000010807 */
[----:B-1----:R-:W-:Y:S01]  /*7c90*/  FFMA.FTZ R0, R168, c[0x0][0x23c], -R5 ;  /* 0x00008f00a8007a23 */ /* 0x002fe20000010805 */
[----:B--2---:R-:W-:Y:S01]  /*7ca0*/  F2FP.BF16.PACK_AB R13, R194, R182 ;  /* 0x000000b6c20d723e */ /* 0x004fe200000010ff */
[----:B------:R-:W-:Y:S02]  /*7cb0*/  FFMA.FTZ R168, R149, c[0x0][0x23c], -R8 ;  /* 0x00008f0095a87a23 */ /* 0x000fe40000010808 */
[----:B------:R1:W-:Y:S01]  /*7cc0*/  MUFU.EX2 R100, R0 ;  /* 0x0000000000647308 */ /* 0x0003e20000000800 */
[----:B------:R-:W-:Y:S02]  /*7cd0*/  FFMA.FTZ R162, R162, c[0x0][0x23c], -R6 ;  /* 0x00008f00a2a27a23 */ /* 0x000fe40000010806 */
[----:B------:R-:W-:-:S02]  /*7ce0*/  FFMA.FTZ R133, R176, c[0x0][0x23c], -R8 ;  /* 0x00008f00b0857a23 */ /* 0x000fc40000010808 */
[--C-:B------:R-:W-:Y:S02]  /*7cf0*/  FFMA.FTZ R149, R187, c[0x0][0x23c], -R5.reuse ;  /* 0x00008f00bb957a23 */ /* 0x100fe40000010805 */
[----:B------:R-:W-:Y:S02]  /*7d00*/  FFMA.FTZ R159, R184, c[0x0][0x23c], -R6 ;  /* 0x00008f00b89f7a23 */ /* 0x000fe40000010806 */
[----:B------:R-:W-:Y:S02]  /*7d10*/  FFMA.FTZ R176, R125, c[0x0][0x23c], -R8 ;  /* 0x00008f007db07a23 */ /* 0x000fe40000010808 */
[----:B-1----:R-:W-:Y:S02]  /*7d20*/  FFMA.FTZ R0, R161, c[0x0][0x23c], -R5 ;  /* 0x00008f00a1007a23 */ /* 0x002fe40000010805 */
[----:B------:R-:W-:Y:S02]  /*7d30*/  IMAD.MOV.U32 R161, RZ, RZ, R118 ;  /* 0x000000ffffa17224 */ /* 0x000fe400078e0076 */
[----:B------:R-:W1:Y:S02]  /*7d40*/  MUFU.EX2 R136, R0 ;  /* 0x0000000000887308 */ /* 0x000e640000000800 */
[----:B-1----:R-:W-:Y:S01]  /*7d50*/  F2FP.BF16.PACK_AB R15, R136, R100 ;  /* 0x00000064880f723e */ /* 0x002fe200000010ff */
[----:B------:R-:W-:-:S06]  /*7d60*/  FFMA.FTZ R0, R247, c[0x0][0x23c], -R8 ;  /* 0x00008f00f7007a23 */ /* 0x000fcc0000010808 */
[C---:B------:R-:W-:Y:S08]  /*7d70*/  HMMA.16816.F32.BF16 R108, R12.reuse, R20, R92 ;  /* 0x000000140c6c723c */ /* 0x040ff0000004185c */
[----:B------:R-:W-:Y:S01]  /*7d80*/  HMMA.16816.F32.BF16 R104, R12, R22, R80 ;  /* 0x000000160c68723c */ /* 0x000fe20000041850 */
[----:B------:R-:W1:Y:S07]  /*7d90*/  LDSM.16.MT88.4 R20, [R215+0x9800] ;  /* 0x00980000d714783b */ /* 0x000e6e0000004200 */
[-C--:B-1----:R-:W-:Y:S08]  /*7da0*/  HMMA.16816.F32.BF16 R88, R16, R20.reuse, R76 ;  /* 0x000000141058723c */ /* 0x082ff0000004184c */
[C---:B------:R-:W-:Y:S08]  /*7db0*/  HMMA.16816.F32.BF16 R84, R12.reuse, R20, R72 ;  /* 0x000000140c54723c */ /* 0x040ff00000041848 */
[-C--:B------:R-:W-:Y:S08]  /*7dc0*/  HMMA.16816.F32.BF16 R80, R12, R22.reuse, R64 ;  /* 0x000000160c50723c */ /* 0x080ff00000041840 */
[----:B------:R-:W-:Y:S01]  /*7dd0*/  HMMA.16816.F32.BF16 R76, R16, R22, R44 ;  /* 0x00000016104c723c */ /* 0x000fe2000004182c */
[----:B------:R-:W1:Y:S06]  /*7de0*/  LDSM.16.MT88.4 R20, [R213+0x9800] ;  /* 0x00980000d514783b */ /* 0x000e6c0000004200 */
[----:B------:R-:W-:Y:S01]  /*7df0*/  MOV R47, R100 ;  /* 0x00000064002f7202 */ /* 0x000fe20000000f00 */
[----:B------:R-:W-:Y:S01]  /*7e00*/  IMAD.MOV.U32 R45, RZ, RZ, R103 ;  /* 0x000000ffff2d7224 */ /* 0x000fe200078e0067 */
[----:B------:R-:W-:-:S02]  /*7e10*/  MOV R46, R102 ;  /* 0x00000066002e7202 */ /* 0x000fc40000000f00 */
[----:B------:R-:W-:Y:S01]  /*7e20*/  MOV R44, R134 ;  /* 0x00000086002c7202 */ /* 0x000fe20000000f00 */
[--C-:B------:R-:W-:Y:S02]  /*7e30*/  FFMA.FTZ R134, R178, c[0x0][0x23c], -R8.reuse ;  /* 0x00008f00b2867a23 */ /* 0x100fe40000010808 */
[----:B------:R-:W-:Y:S01]  /*7e40*/  FFMA.FTZ R178, R124, c[0x0][0x23c], -R8 ;  /* 0x00008f007cb27a23 */ /* 0x000fe20000010808 */
[-C--:B-1----:R-:W-:Y:S07]  /*7e50*/  HMMA.16816.F32.BF16 R116, R16, R20.reuse, R56 ;  /* 0x000000141074723c */ /* 0x082fee0000041838 */
[----:B------:R-:W-:Y:S01]  /*7e60*/  MOV R58, R151 ;  /* 0x00000097003a7202 */ /* 0x000fe20000000f00 */
[----:B------:R-:W-:Y:S01]  /*7e70*/  HMMA.16816.F32.BF16 R72, R12, R20, R52 ;  /* 0x000000140c48723c */ /* 0x000fe20000041834 */
[----:B------:R-:W-:Y:S01]  /*7e80*/  IMAD.MOV.U32 R57, RZ, RZ, R44 ;  /* 0x000000ffff397224 */ /* 0x000fe200078e002c */
[----:B------:R-:W-:Y:S01]  /*7e90*/  MOV R44, R155 ;  /* 0x0000009b002c7202 */ /* 0x000fe20000000f00 */
[----:B------:R-:W-:-:S02]  /*7ea0*/  IMAD.MOV.U32 R56, RZ, RZ, R130 ;  /* 0x000000ffff387224 */ /* 0x000fc400078e0082 */
[----:B------:R-:W-:Y:S02]  /*7eb0*/  IMAD.MOV.U32 R59, RZ, RZ, R141 ;  /* 0x000000ffff3b7224 */ /* 0x000fe400078e008d */
[--C-:B------:R-:W-:Y:S01]  /*7ec0*/  FFMA.FTZ R151, R167, c[0x0][0x23c], -R8.reuse ;  /* 0x00008f00a7977a23 */ /* 0x100fe20000010808 */
[-C--:B------:R-:W-:Y:S01]  /*7ed0*/  HMMA.16816.F32.BF16 R64, R12, R22.reuse, R48 ;  /* 0x000000160c40723c */ /* 0x080fe20000041830 */
[----:B------:R-:W-:Y:S02]  /*7ee0*/  FFMA.FTZ R167, R156, c[0x0][0x23c], -R8 ;  /* 0x00008f009ca77a23 */ /* 0x000fe40000010808 */
[--C-:B------:R-:W-:Y:S02]  /*7ef0*/  FFMA.FTZ R156, R171, c[0x0][0x23c], -R7.reuse ;  /* 0x00008f00ab9c7a23 */ /* 0x100fe40000010807 */
[----:B------:R-:W-:Y:S02]  /*7f00*/  FFMA.FTZ R171, R150, c[0x0][0x23c], -R7 ;  /* 0x00008f0096ab7a23 */ /* 0x000fe40000010807 */
[----:B------:R-:W-:Y:S01]  /*7f10*/  IMAD.MOV.U32 R51, RZ, RZ, R47 ;  /* 0x000000ffff337224 */ /* 0x000fe200078e002f */
[----:B------:R-:W-:Y:S01]  /*7f20*/  HMMA.16816.F32.BF16 R100, R16, R22, R36 ;  /* 0x000000161064723c */ /* 0x000fe20000041824 */
[----:B------:R-:W1:Y:S01]  /*7f30*/  LDSM.16.MT88.4 R20, [R214+0x9800] ;  /* 0x00980000d614783b */ /* 0x000e620000004200 */
[----:B------:R-:W-:Y:S01]  /*7f40*/  MOV R47, R132 ;  /* 0x00000084002f7202 */ /* 0x000fe20000000f00 */
[----:B------:R-:W-:Y:S01]  /*7f50*/  FFMA.FTZ R132, R211, c[0x0][0x23c], -R7 ;  /* 0x00008f00d3847a23 */ /* 0x000fe20000010807 */
[----:B------:R-:W-:Y:S01]  /*7f60*/  MOV R50, R46 ;  /* 0x0000002e00327202 */ /* 0x000fe20000000f00 */
[----:B------:R-:W-:Y:S01]  /*7f70*/  IMAD.MOV.U32 R46, RZ, RZ, R146 ;  /* 0x000000ffff2e7224 */ /* 0x000fe200078e0092 */
[----:B------:R-:W-:Y:S01]  /*7f80*/  MOV R146, R129 ;  /* 0x0000008100927202 */ /* 0x000fe20000000f00 */
[----:B------:R-:W-:Y:S01]  /*7f90*/  FFMA.FTZ R150, R177, c[0x0][0x23c], -R5 ;  /* 0x00008f00b1967a23 */ /* 0x000fe20000010805 */
[----:B------:R-:W-:Y:S01]  /*7fa0*/  MOV R37, R160 ;  /* 0x000000a000257202 */ /* 0x000fe20000000f00 */
[----:B------:R-:W-:-:S02]  /*7fb0*/  IMAD.MOV.U32 R36, RZ, RZ, R161 ;  /* 0x000000ffff247224 */ /* 0x000fc400078e00a1 */
[--C-:B------:R-:W-:Y:S02]  /*7fc0*/  FFMA.FTZ R130, R201, c[0x0][0x23c], -R7.reuse ;  /* 0x00008f00c9827a23 */ /* 0x100fe40000010807 */
[----:B------:R-:W-:Y:S02]  /*7fd0*/  FFMA.FTZ R155, R186, c[0x0][0x23c], -R7 ;  /* 0x00008f00ba9b7a23 */ /* 0x000fe40000010807 */
[--C-:B------:R-:W-:Y:S01]  /*7fe0*/  FFMA.FTZ R141, R205, c[0x0][0x23c], -R8.reuse ;  /* 0x00008f00cd8d7a23 */ /* 0x100fe20000010808 */
[C---:B-1----:R-:W-:Y:S01]  /*7ff0*/  HMMA.16816.F32.BF16 R92, R16.reuse, R20, R40 ;  /* 0x00000014105c723c */ /* 0x042fe20000041828 */
[----:B------:R1:W-:Y:S07]  /*8000*/  MUFU.EX2 R42, R0 ;  /* 0x00000000002a7308 */ /* 0x0003ee0000000800 */
[----:B------:R-:W-:Y:S08]  /*8010*/  HMMA.16816.F32.BF16 R52, R16, R22, R24 ;  /* 0x000000161034723c */ /* 0x000ff00000041818 */
[----:B------:R-:W-:Y:S01]  /*8020*/  HMMA.16816.F32.BF16 R32, R12, R20, R32 ;  /* 0x000000140c20723c */ /* 0x000fe20000041820 */
[----:B-1----:R-:W-:-:S02]  /*8030*/  FFMA.FTZ R0, R244, c[0x0][0x23c], -R8 ;  /* 0x00008f00f4007a23 */ /* 0x002fc40000010808 */
[--C-:B------:R-:W-:Y:S02]  /*8040*/  FFMA.FTZ R26, R245, c[0x0][0x23c], -R6.reuse ;  /* 0x00008f00f51a7a23 */ /* 0x100fe40000010806 */
[----:B------:R1:W2:Y:S03]  /*8050*/  MUFU.EX2 R48, R0 ;  /* 0x0000000000307308 */ /* 0x0002a60000000800 */
[----:B------:R-:W-:Y:S01]  /*8060*/  HMMA.16816.F32.BF16 R28, R12, R22, R28 ;  /* 0x000000160c1c723c */ /* 0x000fe2000004181c */
[----:B------:R-:W3:Y:S01]  /*8070*/  LDSM.16.MT88.4 R12, [R212+0xa000] ;  /* 0x00a00000d40c783b */ /* 0x000ee20000004200 */
[--C-:B------:R-:W-:Y:S02]  /*8080*/  FFMA.FTZ R160, R165, c[0x0][0x23c], -R6.reuse ;  /* 0x00008f00a5a07a23 */ /* 0x100fe40000010806 */
[----:B------:R-:W-:Y:S02]  /*8090*/  FFMA.FTZ R161, R128, c[0x0][0x23c], -R6 ;  /* 0x00008f0080a17a23 */ /* 0x000fe40000010806 */
[----:B------:R-:W-:-:S02]  /*80a0*/  FFMA.FTZ R129, R195, c[0x0][0x23c], -R7 ;  /* 0x00008f00c3817a23 */ /* 0x000fc40000010807 */
[----:B------:R-:W-:Y:S02]  /*80b0*/  FFMA.FTZ R201, R126, c[0x0][0x23c], -R7 ;  /* 0x00008f007ec97a23 */ /* 0x000fe40000010807 */
[----:B-1----:R-:W-:Y:S01]  /*80c0*/  FFMA.FTZ R0, R231, c[0x0][0x23c], -R8 ;  /* 0x00008f00e7007a23 */ /* 0x002fe20000010808 */
[----:B--2---:R-:W-:Y:S02]  /*80d0*/  MOV R245, R48 ;  /* 0x0000003000f57202 */ /* 0x004fe40000000f00 */
[----:B------:R-:W-:Y:S01]  /*80e0*/  MOV R48, R138 ;  /* 0x0000008a00307202 */ /* 0x000fe20000000f00 */
[----:B------:R1:W-:Y:S01]  /*80f0*/  MUFU.EX2 R38, R0 ;  /* 0x0000000000267308 */ /* 0x0003e20000000800 */
[--C-:B------:R-:W-:Y:S02]  /*8100*/  FFMA.FTZ R25, R210, c[0x0][0x23c], -R6.reuse ;  /* 0x00008f00d2197a23 */ /* 0x100fe40000010806 */
[----:B------:R-:W-:Y:S02]  /*8110*/  FFMA.FTZ R23, R208, c[0x0][0x23c], -R6 ;  /* 0x00008f00d0177a23 */ /* 0x000fe40000010806 */
[----:B------:R-:W-:-:S02]  /*8120*/  FFMA.FTZ R21, R250, c[0x0][0x23c], -R5 ;  /* 0x00008f00fa157a23 */ /* 0x000fc40000010805 */
[--C-:B------:R-:W-:Y:S02]  /*8130*/  FFMA.FTZ R20, R246, c[0x0][0x23c], -R5.reuse ;  /* 0x00008f00f6147a23 */ /* 0x100fe40000010805 */
[--C-:B------:R-:W-:Y:S02]  /*8140*/  FFMA.FTZ R24, R243, c[0x0][0x23c], -R5.reuse ;  /* 0x00008f00f3187a23 */ /* 0x100fe40000010805 */
[--C-:B------:R-:W-:Y:S02]  /*8150*/  FFMA.FTZ R27, R230, c[0x0][0x23c], -R5.reuse ;  /* 0x00008f00e61b7a23 */ /* 0x100fe40000010805 */
[----:B------:R-:W-:Y:S02]  /*8160*/  FFMA.FTZ R165, R169, c[0x0][0x23c], -R5 ;  /* 0x00008f00a9a57a23 */ /* 0x000fe40000010805 */
[----:B------:R-:W-:Y:S02]  /*8170*/  IMAD.MOV.U32 R138, RZ, RZ, R143 ;  /* 0x000000ffff8a7224 */ /* 0x000fe400078e008f */
[----:B-1----:R-:W-:-:S04]  /*8180*/  FFMA.FTZ R0, R204, c[0x0][0x23c], -R8 ;  /* 0x00008f00cc007a23 */ /* 0x002fc80000010808 */
[----:B------:R1:W2:Y:S02]  /*8190*/  MUFU.EX2 R49, R0 ;  /* 0x0000000000317308 */ /* 0x0002a40000000800 */
[----:B-1----:R-:W-:-:S06]  /*81a0*/  FFMA.FTZ R0, R248, c[0x0][0x23c], -R7 ;  /* 0x00008f00f8007a23 */ /* 0x002fcc0000010807 */
[----:B------:R1:W-:Y:S02]  /*81b0*/  MUFU.EX2 R247, R0 ;  /* 0x0000000000f77308 */ /* 0x0003e40000000800 */
[----:B-1----:R-:W-:-:S06]  /*81c0*/  FFMA.FTZ R0, R242, c[0x0][0x23c], -R7 ;  /* 0x00008f00f2007a23 */ /* 0x002fcc0000010807 */
[----:B------:R1:W4:Y:S02]  /*81d0*/  MUFU.EX2 R39, R0 ;  /* 0x0000000000277308 */ /* 0x0003240000000800 */
[----:B-1----:R-:W-:-:S06]  /*81e0*/  FFMA.FTZ R0, R232, c[0x0][0x23c], -R7 ;  /* 0x00008f00e8007a23 */ /* 0x002fcc0000010807 */
[----:B------:R1:W-:Y:S02]  /*81f0*/  MUFU.EX2 R248, R0 ;  /* 0x0000000000f87308 */ /* 0x0003e40000000800 */
[----:B-1----:R-:W-:-:S06]  /*8200*/  FFMA.FTZ R0, R207, c[0x0][0x23c], -R7 ;  /* 0x00008f00cf007a23 */ /* 0x002fcc0000010807 */
[----:B------:R1:W-:Y:S02]  /*8210*/  MUFU.EX2 R244, R0 ;  /* 0x0000000000f47308 */ /* 0x0003e40000000800 */
[----:B-1----:R-:W-:Y:S01]  /*8220*/  FFMA.FTZ R0, R58, c[0x0][0x23c], -R6 ;  /* 0x00008f003a007a23 */ /* 0x002fe20000010806 */
[----:B------:R-:W-:Y:S02]  /*8230*/  MOV R58, R59 ;  /* 0x0000003b003a7202 */ /* 0x000fe40000000f00 */
[----:B------:R-:W-:-:S03]  /*8240*/  MOV R59, R45 ;  /* 0x0000002d003b7202 */ /* 0x000fc60000000f00 */
[----:B------:R1:W-:Y:S01]  /*8250*/  MUFU.EX2 R242, R0 ;  /* 0x0000000000f27308 */ /* 0x0003e20000000800 */
[----:B------:R-:W-:Y:S01]  /*8260*/  IMAD.MOV.U32 R250, RZ, RZ, R42 ;  /* 0x000000fffffa7224 */ /* 0x000fe200078e002a */
[----:B------:R-:W-:Y:S01]  /*8270*/  MOV R45, R120 ;  /* 0x00000078002d7202 */ /* 0x000fe20000000f00 */
[--C-:B------:R-:W-:Y:S01]  /*8280*/  FFMA.FTZ R22, R206, c[0x0][0x23c], -R6.reuse ;  /* 0x00008f00ce167a23 */ /* 0x100fe20000010806 */
[----:B------:R-:W-:Y:S01]  /*8290*/  MOV R120, R131 ;  /* 0x0000008300787202 */ /* 0x000fe20000000f00 */
[----:B------:R-:W-:Y:S02]  /*82a0*/  FFMA.FTZ R131, R203, c[0x0][0x23c], -R7 ;  /* 0x00008f00cb837a23 */ /* 0x000fe40000010807 */
[----:B-1----:R-:W-:Y:S01]  /*82b0*/  FFMA.FTZ R0, R251, c[0x0][0x23c], -R6 ;  /* 0x00008f00fb007a23 */ /* 0x002fe20000010806 */
[----:B--2---:R-:W-:Y:S01]  /*82c0*/  MOV R251, R49 ;  /* 0x0000003100fb7202 */ /* 0x004fe20000000f00 */
[----:B------:R-:W-:Y:S01]  /*82d0*/  IMAD.MOV.U32 R49, RZ, RZ, R56 ;  /* 0x000000ffff317224 */ /* 0x000fe200078e0038 */
[----:B------:R-:W-:Y:S01]  /*82e0*/  MOV R56, R57 ;  /* 0x0000003900387202 */ /* 0x000fe20000000f00 */
[----:B------:R1:W-:Y:S01]  /*82f0*/  MUFU.EX2 R232, R0 ;  /* 0x0000000000e87308 */ /* 0x0003e20000000800 */
[----:B------:R-:W-:Y:S01]  /*8300*/  MOV R57, R2 ;  /* 0x0000000200397202 */ /* 0x000fe20000000f00 */
[----:B------:R-:W-:Y:S01]  /*8310*/  IMAD.MOV.U32 R41, RZ, RZ, R49 ;  /* 0x000000ffff297224 */ /* 0x000fe200078e0031 */
[----:B------:R-:W-:Y:S01]  /*8320*/  MOV R43, R56 ;  /* 0x00000038002b7202 */ /* 0x000fe20000000f00 */
[----:B------:R-:W-:Y:S01]  /*8330*/  FFMA.FTZ R2, R252, c[0x0][0x23c], -R6 ;  /* 0x00008f00fc027a23 */ /* 0x000fe20000010806 */
[----:B------:R-:W-:Y:S01]  /*8340*/  MOV R49, R228 ;  /* 0x000000e400317202 */ /* 0x000fe20000000f00 */
[----:B------:R-:W-:Y:S01]  /*8350*/  IMAD.MOV.U32 R252, RZ, RZ, R38 ;  /* 0x000000fffffc7224 */ /* 0x000fe200078e0026 */
[----:B------:R-:W-:Y:S01]  /*8360*/  MOV R38, R144 ;  /* 0x0000009000267202 */ /* 0x000fe20000000f00 */
[--C-:B-1----:R-:W-:Y:S01]  /*8370*/  FFMA.FTZ R0, R249, c[0x0][0x23c], -R6.reuse ;  /* 0x00008f00f9007a23 */ /* 0x102fe20000010806 */
[----:B----4-:R-:W-:Y:S01]  /*8380*/  MOV R249, R39 ;  /* 0x0000002700f97202 */ /* 0x010fe20000000f00 */
[----:B------:R-:W-:Y:S01]  /*8390*/  IMAD.MOV.U32 R39, RZ, RZ, R123 ;  /* 0x000000ffff277224 */ /* 0x000fe200078e007b */
[----:B------:R-:W-:Y:S01]  /*83a0*/  MUFU.EX2 R231, R2 ;  /* 0x0000000200e77308 */ /* 0x000fe20000000800 */
[----:B------:R-:W-:Y:S01]  /*83b0*/  MOV R123, R142 ;  /* 0x0000008e007b7202 */ /* 0x000fe20000000f00 */
[----:B------:R-:W-:Y:S01]  /*83c0*/  FFMA.FTZ R143, R185, c[0x0][0x23c], -R6 ;  /* 0x00008f00b98f7a23 */ /* 0x000fe20000010806 */
[----:B------:R-:W-:-:S02]  /*83d0*/  MOV R56, R63 ;  /* 0x0000003f00387202 */ /* 0x000fc40000000f00 */
[----:B------:R-:W-:Y:S01]  /*83e0*/  MOV R125, R36 ;  /* 0x00000024007d7202 */ /* 0x000fe20000000f00 */
[----:B------:R-:W-:Y:S01]  /*83f0*/  IMAD.MOV.U32 R17, RZ, RZ, R60 ;  /* 0x000000ffff117224 */ /* 0x000fe200078e003c */
[----:B------:R-:W-:Y:S01]  /*8400*/  MOV R63, R145 ;  /* 0x00000091003f7202 */ /* 0x000fe20000000f00 */
[----:B------:R1:W2:Y:S01]  /*8410*/  MUFU.EX2 R211, R0 ;  /* 0x0000000000d37308 */ /* 0x0002a20000000800 */
[----:B------:R-:W-:Y:S01]  /*8420*/  F2FP.BF16.PACK_AB R8, R245, R250 ;  /* 0x000000faf508723e */ /* 0x000fe200000010ff */
[----:B------:R4:W5:Y:S01]  /*8430*/  LDL.LU R228, [R1+0xc8] ;  /* 0x0000c80001e47983 */ /* 0x0009620000300800 */
[--C-:B------:R-:W-:Y:S02]  /*8440*/  FFMA.FTZ R142, R164, c[0x0][0x23c], -R6.reuse ;  /* 0x00008f00a48e7a23 */ /* 0x100fe40000010806 */
[--C-:B------:R-:W-:Y:S02]  /*8450*/  FFMA.FTZ R144, R202, c[0x0][0x23c], -R6.reuse ;  /* 0x00008f00ca907a23 */ /* 0x100fe40000010806 */
[----:B------:R-:W-:-:S02]  /*8460*/  FFMA.FTZ R145, R148, c[0x0][0x23c], -R6 ;  /* 0x00008f0094917a23 */ /* 0x000fc40000010806 */
[----:B-1----:R-:W-:Y:S02]  /*8470*/  FFMA.FTZ R0, R41, c[0x0][0x23c], -R5 ;  /* 0x00008f0029007a23 */ /* 0x002fe40000010805 */
[----:B------:R-:W-:Y:S01]  /*8480*/  IMAD.MOV.U32 R41, RZ, RZ, R43 ;  /* 0x000000ffff297224 */ /* 0x000fe200078e002b */
[----:B------:R-:W-:Y:S02]  /*8490*/  MOV R43, R37 ;  /* 0x00000025002b7202 */ /* 0x000fe40000000f00 */
[----:B------:R-:W-:Y:S01]  /*84a0*/  MOV R37, R38 ;  /* 0x0000002600257202 */ /* 0x000fe20000000f00 */
[----:B------:R-:W-:Y:S01]  /*84b0*/  IMAD.MOV.U32 R38, RZ, RZ, R39 ;  /* 0x000000ffff267224 */ /* 0x000fe200078e0027 */
[----:B------:R-:W-:Y:S02]  /*84c0*/  MOV R39, R48 ;  /* 0x0000003000277202 */ /* 0x000fe40000000f00 */
[----:B------:R-:W-:Y:S01]  /*84d0*/  MOV R48, R49 ;  /* 0x0000003100307202 */ /* 0x000fe20000000f00 */
[----:B------:R-:W-:Y:S01]  /*84e0*/  IMAD.MOV.U32 R49, RZ, RZ, R59 ;  /* 0x000000ffff317224 */ /* 0x000fe200078e003b */
[----:B------:R-:W-:-:S02]  /*84f0*/  MOV R59, R163 ;  /* 0x000000a3003b7202 */ /* 0x000fc40000000f00 */
[----:B------:R-:W-:Y:S01]  /*8500*/  MOV R163, R121 ;  /* 0x0000007900a37202 */ /* 0x000fe20000000f00 */
[----:B------:R-:W-:Y:S01]  /*8510*/  IMAD.MOV.U32 R121, RZ, RZ, R122 ;  /* 0x000000ffff797224 */ /* 0x000fe200078e007a */
[----:B------:R-:W-:Y:S01]  /*8520*/  MOV R122, R147 ;  /* 0x00000093007a7202 */ /* 0x000fe20000000f00 */
[----:B------:R1:W-:Y:S01]  /*8530*/  MUFU.EX2 R210, R0 ;  /* 0x0000000000d27308 */ /* 0x0003e20000000800 */
[----:B------:R-:W-:Y:S01]  /*8540*/  MOV R147, R4 ;  /* 0x0000000400937202 */ /* 0x000fe20000000f00 */
[--C-:B------:R-:W-:Y:S02]  /*8550*/  FFMA.FTZ R4, R227, c[0x0][0x23c], -R5.reuse ;  /* 0x00008f00e3047a23 */ /* 0x100fe40000010805 */
[----:B------:R-:W-:Y:S01]  /*8560*/  FFMA.FTZ R2, R226, c[0x0][0x23c], -R5 ;  /* 0x00008f00e2027a23 */ /* 0x000fe20000010805 */
[----:B------:R-:W-:Y:S01]  /*8570*/  MOV R42, R37 ;  /* 0x00000025002a7202 */ /* 0x000fe20000000f00 */
[----:B------:R-:W-:Y:S02]  /*8580*/  IMAD.MOV.U32 R40, RZ, RZ, R39 ;  /* 0x000000ffff287224 */ /* 0x000fe400078e0027 */
[--C-:B------:R-:W-:Y:S01]  /*8590*/  FFMA.FTZ R164, R179, c[0x0][0x23c], -R5.reuse ;  /* 0x00008f00b3a47a23 */ /* 0x100fe20000010805 */
[----:B------:R2:W-:Y:S01]  /*85a0*/  MUFU.EX2 R208, R2 ;  /* 0x0000000200d07308 */ /* 0x0005e20000000800 */
[----:B-1----:R-:W-:Y:S01]  /*85b0*/  FFMA.FTZ R0, R41, c[0x0][0x23c], -R5 ;  /* 0x00008f0029007a23 */ /* 0x002fe20000010805 */
[----:B------:R-:W-:Y:S01]  /*85c0*/  MOV R41, R48 ;  /* 0x0000003000297202 */ /* 0x000fe20000000f00 */
[----:B------:R-:W-:Y:S01]  /*85d0*/  FADD.FTZ R148, R10, R9 ;  /* 0x000000090a947221 */ /* 0x000fe20000010000 */
[----:B------:R-:W-:-:S02]  /*85e0*/  MOV R48, R59 ;  /* 0x0000003b00307202 */ /* 0x000fc40000000f00 */
[----:B------:R-:W-:Y:S02]  /*85f0*/  MOV R18, R61 ;  /* 0x0000003d00127202 */ /* 0x000fe40000000f00 */
[----:B------:R-:W-:Y:S01]  /*8600*/  MOV R19, R62 ;  /* 0x0000003e00137202 */ /* 0x000fe20000000f00 */
[----:B------:R-:W-:Y:S01]  /*8610*/  IMAD.MOV.U32 R205, RZ, RZ, R56 ;  /* 0x000000ffffcd7224 */ /* 0x000fe200078e0038 */
[----:B------:R-:W-:Y:S02]  /*8620*/  MOV R59, R122 ;  /* 0x0000007a003b7202 */ /* 0x000fe40000000f00 */
[----:B------:R-:W-:Y:S02]  /*8630*/  MOV R204, R57 ;  /* 0x0000003900cc7202 */ /* 0x000fe40000000f00 */
[----:B------:R-:W-:Y:S02]  /*8640*/  MOV R16, R58 ;  /* 0x0000003a00107202 */ /* 0x000fe40000000f00 */
[----:B------:R-:W-:-:S02]  /*8650*/  MOV R36, R136 ;  /* 0x0000008800247202 */ /* 0x000fc40000000f00 */
[----:B------:R-:W-:Y:S02]  /*8660*/  MOV R177, R125 ;  /* 0x0000007d00b17202 */ /* 0x000fe40000000f00 */
[----:B------:R-:W-:Y:S02]  /*8670*/  MOV R195, R51 ;  /* 0x0000003300c37202 */ /* 0x000fe40000000f00 */
[----:B------:R-:W-:Y:S01]  /*8680*/  MOV R230, R45 ;  /* 0x0000002d00e67202 */ /* 0x000fe20000000f00 */
[----:B------:R-:W-:Y:S01]  /*8690*/  MUFU.EX2 R206, R22 ;  /* 0x0000001600ce7308 */ /* 0x000fe20000000800 */
[----:B------:R-:W-:Y:S01]  /*86a0*/  MOV R122, R146 ;  /* 0x00000092007a7202 */ /* 0x000fe20000000f00 */
[----:B------:R-:W-:Y:S01]  /*86b0*/  FFMA.FTZ R146, R209, c[0x0][0x23c], -R5 ;  /* 0x00008f00d1927a23 */ /* 0x000fe20000010805 */
[----:B--2---:R-:W-:Y:S01]  /*86c0*/  F2FP.BF16.PACK_AB R6, R211, R231 ;  /* 0x000000e7d306723e */ /* 0x004fe200000010ff */
[----:B------:R4:W5:Y:S04]  /*86d0*/  LDL.LU R227, [R1+0xc4] ;  /* 0x0000c40001e37983 */ /* 0x0009680000300800 */
[----:B------:R1:W-:Y:S01]  /*86e0*/  MUFU.EX2 R209, R4 ;  /* 0x0000000400d17308 */ /* 0x0003e20000000800 */
[----:B------:R-:W-:Y:S01]  /*86f0*/  MOV R37, R38 ;  /* 0x0000002600257202 */ /* 0x000fe20000000f00 */
[----:B------:R-:W-:-:S06]  /*8700*/  IMAD.MOV.U32 R39, RZ, RZ, R163 ;  /* 0x000000ffff277224 */ /* 0x000fcc00078e00a3 */
[----:B------:R-:W2:Y:S01]  /*8710*/  MUFU.EX2 R207, R0 ;  /* 0x0000000000cf7308 */ /* 0x000ea20000000800 */
[----:B------:R-:W-:Y:S01]  /*8720*/  MOV R38, R121 ;  /* 0x0000007900267202 */ /* 0x000fe20000000f00 */
[----:B------:R-:W-:Y:S02]  /*8730*/  IMAD.MOV.U32 R121, RZ, RZ, R147 ;  /* 0x000000ffff797224 */ /* 0x000fe400078e0093 */
[----:B------:R-:W-:Y:S01]  /*8740*/  FADD.FTZ R2, R40, R199 ;  /* 0x000000c728027221 */ /* 0x000fe20000010000 */
[----:B------:R-:W-:Y:S01]  /*8750*/  F2FP.BF16.PACK_AB R9, R249, R247 ;  /* 0x000000f7f909723e */ /* 0x000fe200000010ff */
[--C-:B------:R-:W-:Y:S01]  /*8760*/  FFMA.FTZ R147, R189, c[0x0][0x23c], -R5.reuse ;  /* 0x00008f00bd937a23 */ /* 0x100fe20000010805 */
[----:B------:R-:W-:Y:S01]  /*8770*/  F2FP.BF16.PACK_AB R10, R251, R252 ;  /* 0x000000fcfb0a723e */ /* 0x000fe200000010ff */
[----:B------:R-:W-:Y:S01]  /*8780*/  FFMA.FTZ R163, R188, c[0x0][0x23c], -R5 ;  /* 0x00008f00bca37a23 */ /* 0x000fe20000010805 */
[----:B------:R-:W-:Y:S01]  /*8790*/  MOV R124, R43 ;  /* 0x0000002b007c7202 */ /* 0x000fe20000000f00 */
[----:B------:R-:W-:-:S02]  /*87a0*/  FADD.FTZ R5, R196, R191 ;  /* 0x000000bfc4057221 */ /* 0x000fc40000010000 */
[----:B------:R-:W-:Y:S01]  /*87b0*/  IMAD.MOV.U32 R203, RZ, RZ, R42 ;  /* 0x000000ffffcb7224 */ /* 0x000fe200078e002a */
[----:B------:R-:W-:Y:S01]  /*87c0*/  MOV R169, R16 ;  /* 0x0000001000a97202 */ /* 0x000fe20000000f00 */
[----:B-1----:R-:W-:Y:S01]  /*87d0*/  FADD.FTZ R4, R71, R11 ;  /* 0x0000000b47047221 */ /* 0x002fe20000010000 */
[----:B------:R-:W-:Y:S01]  /*87e0*/  MUFU.EX2 R202, R20 ;  /* 0x0000001400ca7308 */ /* 0x000fe20000000800 */
[----:B------:R-:W-:Y:S01]  /*87f0*/  FADD.FTZ R128, R198, R2 ;  /* 0x00000002c6807221 */ /* 0x000fe20000010000 */
[----:B--2---:R-:W-:Y:S01]  /*8800*/  F2FP.BF16.PACK_AB R7, R207, R208 ;  /* 0x000000d0cf07723e */ /* 0x004fe200000010ff */
[----:B------:R-:W-:Y:S01]  /*8810*/  FADD.FTZ R2, R197, R5 ;  /* 0x00000005c5027221 */ /* 0x000fe20000010000 */
[----:B------:R-:W-:Y:S01]  /*8820*/  F2FP.BF16.PACK_AB R5, R209, R210 ;  /* 0x000000d2d105723e */ /* 0x000fe200000010ff */
[----:B------:R-:W-:Y:S01]  /*8830*/  FADD.FTZ R71, R190, R4 ;  /* 0x00000004be477221 */ /* 0x000fe20000010000 */
[----:B------:R-:W-:Y:S01]  /*8840*/  F2FP.BF16.PACK_AB R4, R232, R242 ;  /* 0x000000f2e804723e */ /* 0x000fe200000010ff */
[----:B------:R4:W5:Y:S01]  /*8850*/  LDL.LU R226, [R1+0xc0] ;  /* 0x0000c00001e27983 */ /* 0x0009620000300800 */
[----:B------:R-:W-:Y:S01]  /*8860*/  F2FP.BF16.PACK_AB R11, R244, R248 ;  /* 0x000000f8f40b723e */ /* 0x000fe200000010ff */
[----:B------:R-:W-:Y:S01]  /*8870*/  IMAD.MOV.U32 R40, RZ, RZ, R63 ;  /* 0x000000ffff287224 */ /* 0x000fe200078e003f */
[----:B------:R-:W-:Y:S01]  /*8880*/  MOV R0, R41 ;  /* 0x0000002900007202 */ /* 0x000fe20000000f00 */
[----:B------:R-:W-:Y:S01]  /*8890*/  IMAD.MOV.U32 R43, RZ, RZ, R137 ;  /* 0x000000ffff2b7224 */ /* 0x000fe200078e0089 */
[----:B------:R-:W-:Y:S01]  /*88a0*/  MOV R41, R139 ;  /* 0x0000008b00297202 */ /* 0x000fe20000000f00 */
[-C--:B---3--:R-:W-:Y:S01]  /*88b0*/  HMMA.16816.F32.BF16 R60, R4, R12.reuse, R108 ;  /* 0x0000000c043c723c */ /* 0x088fe2000004186c */
        /* <DEDUP_REMOVED lines=8> */
[----:B------:R-:W-:Y:S01]  /*8940*/  MOV R196, R19 ;  /* 0x0000001300c47202 */ /* 0x000fe20000000f00 */
[----:B------:R-:W-:Y:S01]  /*8950*/  IMAD.MOV.U32 R110, RZ, RZ, R47 ;  /* 0x000000ffff6e7224 */ /* 0x000fe200078e002f */
[----:B------:R-:W1:Y:S01]  /*8960*/  LDSM.16.MT88.4 R16, [R213+0xa000] ;  /* 0x00a00000d510783b */ /* 0x000e620000004200 */
[----:B------:R-:W-:Y:S01]  /*8970*/  MOV R190, R48 ;  /* 0x0000003000be7202 */ /* 0x000fe20000000f00 */
[----:B------:R-:W-:Y:S01]  /*8980*/  IMAD.MOV.U32 R188, RZ, RZ, R205 ;  /* 0x000000ffffbc7224 */ /* 0x000fe200078e00cd */
[----:B------:R-:W-:Y:S01]  /*8990*/  MOV R111, R46 ;  /* 0x0000002e006f7202 */ /* 0x000fe20000000f00 */
[----:B------:R-:W-:Y:S01]  /*89a0*/  MUFU.EX2 R205, R23 ;  /* 0x0000001700cd7308 */ /* 0x000fe20000000800 */
[-C--:B------:R-:W-:Y:S01]  /*89b0*/  HMMA.16816.F32.BF16 R56, R4, R14.reuse, R104 ;  /* 0x0000000e0438723c */ /* 0x080fe20000041868 */
        /* <DEDUP_REMOVED lines=8> */
[----:B------:R-:W2:Y:S01]  /*8a40*/  LDSM.16.MT88.4 R12, [R215+0xa000] ;  /* 0x00a00000d70c783b */ /* 0x000ea20000004200 */
[----:B------:R-:W-:Y:S01]  /*8a50*/  MOV R105, R42 ;  /* 0x0000002a00697202 */ /* 0x000fe20000000f00 */
[----:B------:R-:W-:Y:S01]  /*8a60*/  IMAD.MOV.U32 R106, RZ, RZ, R203 ;  /* 0x000000ffff6a7224 */ /* 0x000fe200078e00cb */
[----:B------:R-:W-:Y:S01]  /*8a70*/  MOV R184, R37 ;  /* 0x0000002500b87202 */ /* 0x000fe20000000f00 */
[----:B------:R-:W-:Y:S01]  /*8a80*/  MUFU.EX2 R203, R26 ;  /* 0x0000001a00cb7308 */ /* 0x000fe20000000800 */
[----:B------:R-:W-:Y:S01]  /*8a90*/  MOV R107, R39 ;  /* 0x00000027006b7202 */ /* 0x000fe20000000f00 */
[----:B------:R-:W-:Y:S01]  /*8aa0*/  IMAD.MOV.U32 R98, RZ, RZ, R122 ;  /* 0x000000ffff627224 */ /* 0x000fe200078e007a */
[----:B------:R-:W-:-:S02]  /*8ab0*/  MOV R97, R121 ;  /* 0x0000007900617202 */ /* 0x000fc40000000f00 */
[----:B------:R-:W-:Y:S02]  /*8ac0*/  MOV R99, R123 ;  /* 0x0000007b00637202 */ /* 0x000fe40000000f00 */
[----:B------:R-:W-:Y:S02]  /*8ad0*/  MOV R179, R204 ;  /* 0x000000cc00b37202 */ /* 0x000fe40000000f00 */
[----:B------:R-:W3:Y:S01]  /*8ae0*/  MUFU.EX2 R204, R25 ;  /* 0x0000001900cc7308 */ /* 0x000ee20000000800 */
[C---:B-1----:R-:W-:Y:S08]  /*8af0*/  HMMA.16816.F32.BF16 R40, R4.reuse, R16, R72 ;  /* 0x000000100428723c */ /* 0x042ff00000041848 */
[----:B------:R-:W-:Y:S08]  /*8b00*/  HMMA.16816.F32.BF16 R36, R4, R18, R64 ;  /* 0x000000120424723c */ /* 0x000ff00000041840 */
[-C--:B--2---:R-:W-:Y:S08]  /*8b10*/  HMMA.16816.F32.BF16 R120, R8, R12.reuse, R88 ;  /* 0x0000000c0878723c */ /* 0x084ff00000041858 */
[C---:B------:R-:W-:Y:S08]  /*8b20*/  HMMA.16816.F32.BF16 R48, R4.reuse, R12, R84 ;  /* 0x0000000c0430723c */ /* 0x040ff00000041854 */
[-C--:B------:R-:W-:Y:S08]  /*8b30*/  HMMA.16816.F32.BF16 R44, R4, R14.reuse, R80 ;  /* 0x0000000e042c723c */ /* 0x080ff00000041850 */
[C---:B------:R-:W-:Y:S01]  /*8b40*/  HMMA.16816.F32.BF16 R112, R8.reuse, R14, R76 ;  /* 0x0000000e0870723c */ /* 0x040fe2000004184c */
[----:B------:R-:W1:Y:S07]  /*8b50*/  LDSM.16.MT88.4 R12, [R214+0xa000] ;  /* 0x00a00000d60c783b */ /* 0x000e6e0000004200 */
[C---:B------:R-:W-:Y:S01]  /*8b60*/  HMMA.16816.F32.BF16 R80, R8.reuse, R16, R116 ;  /* 0x000000100850723c */ /* 0x040fe20000041874 */
[----:B------:R2:W1:Y:S07]  /*8b70*/  MUFU.EX2 R118, R21 ;  /* 0x0000001500767308 */ /* 0x00046e0000000800 */
[----:B------:R-:W-:Y:S01]  /*8b80*/  HMMA.16816.F32.BF16 R100, R8, R18, R100 ;  /* 0x000000120864723c */ /* 0x000fe20000041864 */
[----:B------:R-:W-:Y:S04]  /*8b90*/  LDSM.16.MT88.4 R16, [R215+0xa800] ;  /* 0x00a80000d710783b */ /* 0x000fe80000004200 */
[----:B--2---:R-:W2:Y:S01]  /*8ba0*/  LDSM.16.MT88.4 R20, [R212+0xa800] ;  /* 0x00a80000d414783b */ /* 0x004ea20000004200 */
[----:B------:R2:W-:Y:S02]  /*8bb0*/  MUFU.EX2 R119, R24 ;  /* 0x0000001800777308 */ /* 0x0005e40000000800 */
[C---:B-1----:R-:W-:Y:S08]  /*8bc0*/  HMMA.16816.F32.BF16 R32, R4.reuse, R12, R32 ;  /* 0x0000000c0420723c */ /* 0x042ff00000041820 */
[----:B------:R-:W-:Y:S07]  /*8bd0*/  HMMA.16816.F32.BF16 R28, R4, R14, R28 ;  /* 0x0000000e041c723c */ /* 0x000fee000004181c */
[----:B------:R-:W-:Y:S01]  /*8be0*/  FADD.FTZ R5, R97, R148 ;  /* 0x0000009461057221 */ /* 0x000fe20000010000 */
[----:B------:R-:W-:Y:S01]  /*8bf0*/  HMMA.16816.F32.BF16 R92, R8, R12, R92 ;  /* 0x0000000c085c723c */ /* 0x000fe2000004185c */
[----:B------:R-:W-:Y:S01]  /*8c00*/  MOV R97, R98 ;  /* 0x0000006200617202 */ /* 0x000fe20000000f00 */
[----:B------:R-:W-:Y:S01]  /*8c10*/  IMAD.MOV.U32 R98, RZ, RZ, R99 ;  /* 0x000000ffff627224 */ /* 0x000fe200078e0063 */
[----:B------:R-:W-:-:S02]  /*8c20*/  MOV R99, R104 ;  /* 0x0000006800637202 */ /* 0x000fc40000000f00 */
[----:B------:R-:W-:Y:S01]  /*8c30*/  MOV R104, R105 ;  /* 0x0000006900687202 */ /* 0x000fe20000000f00 */
[----:B------:R-:W-:Y:S01]  /*8c40*/  IMAD.MOV.U32 R105, RZ, RZ, R106 ;  /* 0x000000ffff697224 */ /* 0x000fe200078e006a */
[----:B------:R-:W-:Y:S01]  /*8c50*/  MOV R106, R108 ;  /* 0x0000006c006a7202 */ /* 0x000fe20000000f00 */
[----:B------:R-:W-:Y:S01]  /*8c60*/  HMMA.16816.F32.BF16 R88, R8, R14, R52 ;  /* 0x0000000e0858723c */ /* 0x000fe20000041834 */
[----:B------:R-:W1:Y:S01]  /*8c70*/  LDSM.16.MT88.4 R12, [R213+0xa800] ;  /* 0x00a80000d50c783b */ /* 0x000e620000004200 */
[----:B------:R-:W-:Y:S01]  /*8c80*/  MOV R108, R0 ;  /* 0x00000000006c7202 */ /* 0x000fe20000000f00 */
[----:B------:R-:W-:Y:S02]  /*8c90*/  FADD.FTZ R0, R225, R128 ;  /* 0x00000080e1007221 */ /* 0x000fe40000010000 */
[----:B------:R-:W1:Y:S01]  /*8ca0*/  LDSM.16.MT88.4 R8, [R214+0xa800] ;  /* 0x00a80000d608783b */ /* 0x000e620000004200 */
[----:B------:R-:W4:Y:S01]  /*8cb0*/  MUFU.EX2 R128, R27 ;  /* 0x0000001b00807308 */ /* 0x000f220000000800 */
        /* <DEDUP_REMOVED lines=8> */
[----:B--2---:R-:W-:Y:S01]  /*8d40*/  FADD.FTZ R24, R98, R4 ;  /* 0x0000000462187221 */ /* 0x004fe20000010000 */
[----:B---3--:R-:W-:Y:S01]  /*8d50*/  F2FP.BF16.PACK_AB R4, R204, R203 ;  /* 0x000000cbcc04723e */ /* 0x008fe200000010ff */
[----:B------:R-:W-:Y:S01]  /*8d60*/  IMAD.MOV.U32 R106, RZ, RZ, R108 ;  /* 0x000000ffff6a7224 */ /* 0x000fe200078e006c */
[----:B------:R-:W-:-:S02]  /*8d70*/  F2FP.BF16.PACK_AB R5, R202, R118 ;  /* 0x00000076ca05723e */ /* 0x000fc400000010ff */
[----:B------:R-:W-:Y:S01]  /*8d80*/  F2FP.BF16.PACK_AB R6, R206, R205 ;  /* 0x000000cdce06723e */ /* 0x000fe200000010ff */
[----:B------:R2:W-:Y:S01]  /*8d90*/  MUFU.EX2 R116, R141 ;  /* 0x0000008d00747308 */ /* 0x0005e20000000800 */
[----:B----4-:R-:W-:Y:S01]  /*8da0*/  F2FP.BF16.PACK_AB R7, R128, R119 ;  /* 0x000000778007723e */ /* 0x010fe200000010ff */
[----:B------:R-:W-:Y:S01]  /*8db0*/  FADD.FTZ R2, R224, R2 ;  /* 0x00000002e0027221 */ /* 0x000fe20000010000 */
[----:B------:R-:W-:Y:S01]  /*8dc0*/  MOV R108, R222 ;  /* 0x000000de006c7202 */ /* 0x000fe20000000f00 */
[----:B------:R-:W-:Y:S01]  /*8dd0*/  IMAD.MOV.U32 R54, RZ, RZ, R111 ;  /* 0x000000ffff367224 */ /* 0x000fe200078e006f */
[----:B------:R-:W-:Y:S01]  /*8de0*/  MOV R52, R109 ;  /* 0x0000006d00347202 */ /* 0x000fe20000000f00 */
[----:B------:R3:W5:Y:S02]  /*8df0*/  LDL.LU R225, [R1+0xbc] ;  /* 0x0000bc0001e17983 */ /* 0x0007640000300800 */
[----:B------:R4:W-:Y:S01]  /*8e00*/  MUFU.EX2 R117, R140 ;  /* 0x0000008c00757308 */ /* 0x0009e20000000800 */
[----:B------:R-:W-:Y:S01]  /*8e10*/  IMAD.MOV.U32 R26, RZ, RZ, R108 ;  /* 0x000000ffff1a7224 */ /* 0x000fe200078e006c */
[----:B------:R-:W-:-:S06]  /*8e20*/  MOV R53, R110 ;  /* 0x0000006e00357202 */ /* 0x000fcc0000000f00 */
[----:B------:R-:W-:Y:S01]  /*8e30*/  MUFU.EX2 R134, R134 ;  /* 0x0000008600867308 */ /* 0x000fe20000000800 */
[----:B------:R-:W-:Y:S07]  /*8e40*/  HMMA.16816.F32.BF16 R108, R4, R20, R60 ;  /* 0x00000014046c723c */ /* 0x000fee000004183c */
[----:B------:R-:W1:Y:S01]  /*8e50*/  MUFU.EX2 R133, R133 ;  /* 0x0000008500857308 */ /* 0x000e620000000800 */
[----:B------:R-:W-:-:S07]  /*8e60*/  MOV R63, R107 ;  /* 0x0000006b003f7202 */ /* 0x000fce0000000f00 */
[----:B------:R-:W-:Y:S01]  /*8e70*/  MUFU.EX2 R132, R132 ;  /* 0x0000008400847308 */ /* 0x000fe20000000800 */
[----:B------:R-:W-:-:S07]  /*8e80*/  FADD.FTZ R0, R221, R0 ;  /* 0x00000000dd007221 */ /* 0x000fce0000010000 */
[----:B------:R-:W-:Y:S01]  /*8e90*/  MUFU.EX2 R131, R131 ;  /* 0x0000008300837308 */ /* 0x000fe20000000800 */
[----:B------:R-:W-:-:S07]  /*8ea0*/  FADD.FTZ R2, R97, R2 ;  /* 0x0000000261027221 */ /* 0x000fce0000010000 */
[----:B------:R-:W-:Y:S01]  /*8eb0*/  MUFU.EX2 R130, R130 ;  /* 0x0000008200827308 */ /* 0x000fe20000000800 */
[----:B------:R-:W-:-:S07]  /*8ec0*/  MOV R55, R99 ;  /* 0x0000006300377202 */ /* 0x000fce0000000f00 */
[----:B------:R-:W1:Y:S01]  /*8ed0*/  MUFU.EX2 R129, R129 ;  /* 0x0000008100817308 */ /* 0x000e620000000800 */
[----:B------:R-:W-:Y:S01]  /*8ee0*/  IMAD.MOV.U32 R27, RZ, RZ, R104 ;  /* 0x000000ffff1b7224 */ /* 0x000fe200078e0068 */
[----:B------:R-:W-:Y:S01]  /*8ef0*/  MOV R71, R105 ;  /* 0x0000006900477202 */ /* 0x000fe20000000f00 */
[C---:B------:R-:W-:Y:S01]  /*8f00*/  HMMA.16816.F32.BF16 R96, R4.reuse, R16, R48 ;  /* 0x000000100460723c */ /* 0x040fe20000041830 */
[----:B------:R-:W-:Y:S01]  /*8f10*/  MOV R148, R106 ;  /* 0x0000006a00947202 */ /* 0x000fe20000000f00 */
[----:B------:R3:W5:Y:S06]  /*8f20*/  LDL.LU R224, [R1+0xb8] ;  /* 0x0000b80001e07983 */ /* 0x00076c0000300800 */
[C---:B------:R-:W-:Y:S08]  /*8f30*/  HMMA.16816.F32.BF16 R84, R4.reuse, R18, R44 ;  /* 0x000000120454723c */ /* 0x040ff0000004182c */
[C---:B-1----:R-:W-:Y:S08]  /*8f40*/  HMMA.16816.F32.BF16 R76, R4.reuse, R12, R40 ;  /* 0x0000000c044c723c */ /* 0x042ff00000041828 */
[C---:B------:R-:W-:Y:S08]  /*8f50*/  HMMA.16816.F32.BF16 R72, R4.reuse, R14, R36 ;  /* 0x0000000e0448723c */ /* 0x040ff00000041824 */
[----:B------:R-:W-:Y:S01]  /*8f60*/  HMMA.16816.F32.BF16 R64, R4, R8, R32 ;  /* 0x000000080440723c */ /* 0x000fe20000041820 */
[----:B------:R-:W-:Y:S01]  /*8f70*/  FADD.FTZ R2, R71, R2 ;  /* 0x0000000247027221 */ /* 0x000fe20000010000 */
[----:B--2---:R-:W-:-:S06]  /*8f80*/  MOV R141, R175 ;  /* 0x000000af008d7202 */ /* 0x004fcc0000000f00 */
[C---:B------:R-:W-:Y:S08]  /*8f90*/  HMMA.16816.F32.BF16 R104, R4.reuse, R22, R56 ;  /* 0x000000160468723c */ /* 0x040ff00000041838 */
[----:B------:R-:W-:Y:S01]  /*8fa0*/  HMMA.16816.F32.BF16 R48, R4, R10, R28 ;  /* 0x0000000a0430723c */ /* 0x000fe2000004181c */
[----:B----4-:R-:W-:Y:S01]  /*8fb0*/  IMAD.MOV.U32 R140, RZ, RZ, R173 ;  /* 0x000000ffff8c7224 */ /* 0x010fe200078e00ad */
[----:B------:R3:W5:Y:S01]  /*8fc0*/  LDL.LU R223, [R1+0xb4] ;  /* 0x0000b40001df7983 */ /* 0x0007620000300800 */
[----:B------:R-:W-:Y:S03]  /*8fd0*/  MUFU.EX2 R71, R160 ;  /* 0x000000a000477308 */ /* 0x000fe60000000800 */
[----:B------:R3:W5:Y:S01]  /*8fe0*/  LDL.LU R222, [R1+0xb0] ;  /* 0x0000b00001de7983 */ /* 0x0007620000300800 */
        /* <DEDUP_REMOVED lines=11> */
[----:B------:R-:W-:Y:S01]  /*90a0*/  FADD.FTZ R2, R54, R0 ;  /* 0x0000000036027221 */ /* 0x000fe20000010000 */
[----:B------:R3:W5:Y:S03]  /*90b0*/  LDL.LU R221, [R1+0xac] ;  /* 0x0000ac0001dd7983 */ /* 0x0007660000300800 */
[----:B------:R-:W-:Y:S01]  /*90c0*/  HMMA.16816.F32.BF16 R60, R4, R20, R136 ;  /* 0x00000014043c723c */ /* 0x000fe20000041888 */
[----:B------:R-:W-:-:S07]  /*90d0*/  FADD.FTZ R0, R148, R24 ;  /* 0x0000001894007221 */ /* 0x000fce0000010000 */
[C---:B------:R-:W-:Y:S01]  /*90e0*/  HMMA.16816.F32.BF16 R52, R4.reuse, R22, R124 ;  /* 0x000000160434723c */ /* 0x040fe2000004187c */
[----:B------:R-:W1:Y:S07]  /*90f0*/  LDSM.16.MT88.4 R20, [R212+0xb000] ;  /* 0x00b00000d414783b */ /* 0x000e6e0000004200 */
[C---:B------:R-:W-:Y:S08]  /*9100*/  HMMA.16816.F32.BF16 R40, R4.reuse, R16, R120 ;  /* 0x000000100428723c */ /* 0x040ff00000041878 */
[C---:B------:R-:W-:Y:S01]  /*9110*/  HMMA.16816.F32.BF16 R36, R4.reuse, R18, R112 ;  /* 0x000000120424723c */ /* 0x040fe20000041870 */
[----:B------:R-:W2:Y:S01]  /*9120*/  LDSM.16.MT88.4 R16, [R215+0xb000] ;  /* 0x00b00000d710783b */ /* 0x000ea20000004200 */
[----:B------:R-:W-:Y:S06]  /*9130*/  MUFU.EX2 R112, R144 ;  /* 0x0000009000707308 */ /* 0x000fec0000000800 */
[C---:B------:R-:W-:Y:S02]  /*9140*/  HMMA.16816.F32.BF16 R28, R4.reuse, R12, R80 ;  /* 0x0000000c041c723c */ /* 0x040fe40000041850 */
[----:B------:R-:W-:Y:S06]  /*9150*/  MUFU.EX2 R114, R143 ;  /* 0x0000008f00727308 */ /* 0x000fec0000000800 */
[C---:B------:R-:W-:Y:S01]  /*9160*/  HMMA.16816.F32.BF16 R32, R4.reuse, R14, R100 ;  /* 0x0000000e0420723c */ /* 0x040fe20000041864 */
[----:B------:R-:W4:Y:S01]  /*9170*/  LDSM.16.MT88.4 R12, [R213+0xb000] ;  /* 0x00b00000d50c783b */ /* 0x000f220000004200 */
[----:B------:R-:W-:Y:S06]  /*9180*/  MUFU.EX2 R115, R142 ;  /* 0x0000008e00737308 */ /* 0x000fec0000000800 */
[C---:B------:R-:W-:Y:S02]  /*9190*/  HMMA.16816.F32.BF16 R56, R4.reuse, R8, R92 ;  /* 0x000000080438723c */ /* 0x040fe4000004185c */
[----:B------:R-:W1:Y:S06]  /*91a0*/  MUFU.EX2 R113, R145 ;  /* 0x0000009100717308 */ /* 0x000e6c0000000800 */
[----:B------:R-:W-:Y:S01]  /*91b0*/  HMMA.16816.F32.BF16 R44, R4, R10, R88 ;  /* 0x0000000a042c723c */ /* 0x000fe20000041858 */
[----:B------:R-:W2:Y:S01]  /*91c0*/  LDSM.16.MT88.4 R8, [R214+0xb000] ;  /* 0x00b00000d608783b */ /* 0x000ea20000004200 */
[----:B------:R-:W-:Y:S05]  /*91d0*/  MUFU.EX2 R100, R146 ;  /* 0x0000009200647308 */ /* 0x000fea0000000800 */
[----:B------:R-:W-:-:S03]  /*91e0*/  FADD.FTZ R5, R220, R26 ;  /* 0x0000001adc057221 */ /* 0x000fc60000010000 */
[----:B------:R-:W1:Y:S08]  /*91f0*/  MUFU.EX2 R95, R147 ;  /* 0x00000093005f7308 */ /* 0x000e700000000800 */
[----:B------:R-:W-:Y:S08]  /*9200*/  MUFU.EX2 R93, R149 ;  /* 0x00000095005d7308 */ /* 0x000ff00000000800 */
[----:B------:R-:W2:Y:S01]  /*9210*/  MUFU.EX2 R94, R150 ;  /* 0x00000096005e7308 */ /* 0x000ea20000000800 */
[----:B------:R-:W-:Y:S01]  /*9220*/  FADD.FTZ R4, R219, R25 ;  /* 0x00000019db047221 */ /* 0x000fe20000010000 */
[----:B-1----:R-:W-:Y:S01]  /*9230*/  F2FP.BF16.PACK_AB R6, R113, R115 ;  /* 0x000000737106723e */ /* 0x002fe200000010ff */
[----:B------:R-:W-:Y:S01]  /*9240*/  FADD.FTZ R25, R190, R5 ;  /* 0x00000005be197221 */ /* 0x000fe20000010000 */
[----:B------:R-:W-:Y:S01]  /*9250*/  F2FP.BF16.PACK_AB R5, R95, R100 ;  /* 0x000000645f05723e */ /* 0x000fe200000010ff */
[----:B------:R-:W-:-:S03]  /*9260*/  FADD.FTZ R24, R197, R4 ;  /* 0x00000004c5187221 */ /* 0x000fc60000010000 */
[----:B------:R-:W-:Y:S01]  /*9270*/  MUFU.EX2 R92, R151 ;  /* 0x00000097005c7308 */ /* 0x000fe20000000800 */
[----:B------:R-:W-:Y:S01]  /*9280*/  F2FP.BF16.PACK_AB R4, R114, R112 ;  /* 0x000000707204723e */ /* 0x000fe200000010ff */
[----:B------:R-:W-:Y:S02]  /*9290*/  FADD.FTZ R2, R218, R2 ;  /* 0x00000002da027221 */ /* 0x000fe40000010000 */
[----:B------:R-:W-:Y:S01]  /*92a0*/  FADD.FTZ R0, R217, R0 ;  /* 0x00000000d9007221 */ /* 0x000fe20000010000 */
[----:B------:R-:W-:Y:S02]  /*92b0*/  MOV R125, R182 ;  /* 0x000000b6007d7202 */ /* 0x000fe40000000f00 */
[----:B------:R-:W-:Y:S01]  /*92c0*/  MOV R136, R193 ;  /* 0x000000c100887202 */ /* 0x000fe20000000f00 */
[----:B------:R-:W-:Y:S01]  /*92d0*/  MUFU.EX2 R91, R152 ;  /* 0x00000098005b7308 */ /* 0x000fe20000000800 */
[----:B--2---:R-:W-:-:S07]  /*92e0*/  F2FP.BF16.PACK_AB R7, R94, R93 ;  /* 0x0000005d5e07723e */ /* 0x004fce00000010ff */
[----:B------:R-:W-:Y:S08]  /*92f0*/  MUFU.EX2 R90, R153 ;  /* 0x00000099005a7308 */ /* 0x000ff00000000800 */
[----:B------:R-:W1:Y:S08]  /*9300*/  MUFU.EX2 R89, R154 ;  /* 0x0000009a00597308 */ /* 0x000e700000000800 */
[----:B------:R2:W-:Y:S08]  /*9310*/  MUFU.EX2 R88, R155 ;  /* 0x0000009b00587308 */ /* 0x0005f00000000800 */
[----:B------:R-:W1:Y:S08]  /*9320*/  MUFU.EX2 R83, R156 ;  /* 0x0000009c00537308 */ /* 0x000e700000000800 */
[----:B------:R-:W-:Y:S08]  /*9330*/  MUFU.EX2 R82, R157 ;  /* 0x0000009d00527308 */ /* 0x000ff00000000800 */
[----:B------:R-:W1:Y:S01]  /*9340*/  MUFU.EX2 R81, R158 ;  /* 0x0000009e00517308 */ /* 0x000e620000000800 */
[----:B------:R-:W-:Y:S01]  /*9350*/  HMMA.16816.F32.BF16 R108, R4, R20, R108 ;  /* 0x00000014046c723c */ /* 0x000fe2000004186c */
[----:B------:R-:W-:Y:S01]  /*9360*/  FADD.FTZ R2, R198, R2 ;  /* 0x00000002c6027221 */ /* 0x000fe20000010000 */
[----:B------:R-:W-:Y:S01]  /*9370*/  MOV R138, R180 ;  /* 0x000000b4008a7202 */ /* 0x000fe20000000f00 */
[----:B------:R-:W-:-:S02]  /*9380*/  FADD.FTZ R0, R196, R0 ;  /* 0x00000000c4007221 */ /* 0x000fc40000010000 */
[----:B------:R-:W-:Y:S01]  /*9390*/  IMAD.MOV.U32 R137, RZ, RZ, R174 ;  /* 0x000000ffff897224 */ /* 0x000fe200078e00ae */
[----:B------:R-:W-:Y:S02]  /*93a0*/  MOV R139, R194 ;  /* 0x000000c2008b7202 */ /* 0x000fe40000000f00 */
[----:B------:R-:W-:Y:S01]  /*93b0*/  MOV R148, R192 ;  /* 0x000000c000947202 */ /* 0x000fe20000000f00 */
[C---:B------:R-:W-:Y:S01]  /*93c0*/  HMMA.16816.F32.BF16 R104, R4.reuse, R22, R104 ;  /* 0x000000160468723c */ /* 0x040fe20000041868 */
[----:B------:R-:W-:Y:S01]  /*93d0*/  MOV R127, R186 ;  /* 0x000000ba007f7202 */ /* 0x000fe20000000f00 */
[----:B------:R-:W-:Y:S01]  /*93e0*/  IMAD.MOV.U32 R126, RZ, RZ, R195 ;  /* 0x000000ffff7e7224 */ /* 0x000fe200078e00c3 */
[----:B------:R-:W-:Y:S01]  /*93f0*/  MUFU.EX2 R80, R159 ;  /* 0x0000009f00507308 */ /* 0x000fe20000000800 */
[----:B------:R-:W-:Y:S04]  /*9400*/  LDSM.16.MT88.4 R144, [R213+0xb800] ;  /* 0x00b80000d590783b */ /* 0x000fe80000004200 */
[C---:B------:R-:W-:Y:S01]  /*9410*/  HMMA.16816.F32.BF16 R96, R4.reuse, R16, R96 ;  /* 0x000000100460723c */ /* 0x040fe20000041860 */
[----:B------:R3:W5:Y:S07]  /*9420*/  LDL.LU R220, [R1+0xa8] ;  /* 0x0000a80001dc7983 */ /* 0x00076e0000300800 */
[C---:B------:R-:W-:Y:S08]  /*9430*/  HMMA.16816.F32.BF16 R84, R4.reuse, R18, R84 ;  /* 0x000000120454723c */ /* 0x040ff00000041854 */
[C---:B----4-:R-:W-:Y:S08]  /*9440*/  HMMA.16816.F32.BF16 R76, R4.reuse, R12, R76 ;  /* 0x0000000c044c723c */ /* 0x050ff0000004184c */
[C---:B------:R-:W-:Y:S08]  /*9450*/  HMMA.16816.F32.BF16 R72, R4.reuse, R14, R72 ;  /* 0x0000000e0448723c */ /* 0x040ff00000041848 */
[C---:B------:R-:W-:Y:S08]  /*9460*/  HMMA.16816.F32.BF16 R64, R4.reuse, R8, R64 ;  /* 0x000000080440723c */ /* 0x040ff00000041840 */
[----:B------:R-:W-:Y:S01]  /*9470*/  HMMA.16816.F32.BF16 R48, R4, R10, R48 ;  /* 0x0000000a0430723c */ /* 0x000fe20000041830 */
[----:B------:R-:W-:Y:S01]  /*9480*/  FADD.FTZ R2, R169, R2 ;  /* 0x00000002a9027221 */ /* 0x000fe20000010000 */
[----:B------:R-:W-:Y:S01]  /*9490*/  MUFU.EX2 R27, R161 ;  /* 0x000000a1001b7308 */ /* 0x000fe20000000800 */
[----:B------:R-:W-:Y:S01]  /*94a0*/  FADD.FTZ R0, R179, R0 ;  /* 0x00000000b3007221 */ /* 0x000fe20000010000 */
[----:B--2---:R-:W-:Y:S03]  /*94b0*/  LDSM.16.MT88.4 R152, [R215+0xb800] ;  /* 0x00b80000d798783b */ /* 0x004fe60000004200 */
[----:B------:R-:W-:Y:S01]  /*94c0*/  FADD.FTZ R5, R191, R25 ;  /* 0x00000019bf057221 */ /* 0x000fe20000010000 */
[----:B------:R3:W5:Y:S01]  /*94d0*/  LDL.LU R219, [R1+0xa4] ;  /* 0x0000a40001db7983 */ /* 0x0007620000300800 */
[----:B------:R-:W-:Y:S01]  /*94e0*/  FADD.FTZ R4, R199, R24 ;  /* 0x00000018c7047221 */ /* 0x000fe20000010000 */
[----:B-1----:R-:W-:Y:S01]  /*94f0*/  F2FP.BF16.PACK_AB R6, R89, R90 ;  /* 0x0000005a5906723e */ /* 0x002fe200000010ff */
[----:B------:R-:W-:Y:S01]  /*9500*/  FADD.FTZ R25, R188, R5 ;  /* 0x00000005bc197221 */ /* 0x000fe20000010000 */
[----:B------:R-:W-:Y:S01]  /*9510*/  F2FP.BF16.PACK_AB R5, R83, R88 ;  /* 0x000000585305723e */ /* 0x000fe200000010ff */
[----:B------:R-:W-:Y:S01]  /*9520*/  FADD.FTZ R24, R177, R4 ;  /* 0x00000004b1187221 */ /* 0x000fe20000010000 */
[----:B------:R-:W-:-:S02]  /*9530*/  F2FP.BF16.PACK_AB R4, R91, R92 ;  /* 0x0000005c5b04723e */ /* 0x000fc400000010ff */
[----:B------:R-:W-:Y:S01]  /*9540*/  F2FP.BF16.PACK_AB R7, R81, R82 ;  /* 0x000000525107723e */ /* 0x000fe200000010ff */
[----:B------:R-:W-:Y:S01]  /*9550*/  FADD.FTZ R2, R187, R2 ;  /* 0x00000002bb027221 */ /* 0x000fe20000010000 */
[----:B------:R-:W-:Y:S01]  /*9560*/  MUFU.EX2 R26, R162 ;  /* 0x000000a2001a7308 */ /* 0x000fe20000000800 */
[----:B------:R-:W-:Y:S01]  /*9570*/  FADD.FTZ R0, R189, R0 ;  /* 0x00000000bd007221 */ /* 0x000fe20000010000 */
[----:B------:R3:W5:Y:S03]  /*9580*/  LDL.LU R218, [R1+0xa0] ;  /* 0x0000a00001da7983 */ /* 0x0007660000300800 */
[C---:B------:R-:W-:Y:S01]  /*9590*/  HMMA.16816.F32.BF16 R60, R4.reuse, R20, R60 ;  /* 0x00000014043c723c */ /* 0x040fe2000004183c */
[----:B------:R-:W-:Y:S01]  /*95a0*/  FADD.FTZ R2, R216, R2 ;  /* 0x00000002d8027221 */ /* 0x000fe20000010000 */
[----:B------:R3:W5:Y:S01]  /*95b0*/  LDL.LU R217, [R1+0x9c] ;  /* 0x00009c0001d97983 */ /* 0x0007620000300800 */
[----:B------:R-:W-:Y:S01]  /*95c0*/  FADD.FTZ R0, R135, R0 ;  /* 0x0000000087007221 */ /* 0x000fe20000010000 */
[----:B------:R-:W-:Y:S04]  /*95d0*/  MUFU.EX2 R21, R165 ;  /* 0x000000a500157308 */ /* 0x000fe80000000800 */
[C---:B------:R-:W-:Y:S01]  /*95e0*/  HMMA.16816.F32.BF16 R52, R4.reuse, R22, R52 ;  /* 0x000000160434723c */ /* 0x040fe20000041834 */
[----:B------:R-:W-:Y:S01]  /*95f0*/  FADD.FTZ R2, R172, R2 ;  /* 0x00000002ac027221 */ /* 0x000fe20000010000 */
[----:B------:R3:W5:Y:S06]  /*9600*/  LDL.LU R216, [R1+0x98] ;  /* 0x0000980001d87983 */ /* 0x00076c0000300800 */
[C---:B------:R-:W-:Y:S08]  /*9610*/  HMMA.16816.F32.BF16 R40, R4.reuse, R16, R40 ;  /* 0x000000100428723c */ /* 0x040ff00000041828 */
[C---:B------:R-:W-:Y:S08]  /*9620*/  HMMA.16816.F32.BF16 R36, R4.reuse, R18, R36 ;  /* 0x000000120424723c */ /* 0x040ff00000041824 */
[C---:B------:R-:W-:Y:S08]  /*9630*/  HMMA.16816.F32.BF16 R28, R4.reuse, R12, R28 ;  /* 0x0000000c041c723c */ /* 0x040ff0000004181c */
[C---:B------:R-:W-:Y:S08]  /*9640*/  HMMA.16816.F32.BF16 R32, R4.reuse, R14, R32 ;  /* 0x0000000e0420723c */ /* 0x040ff00000041820 */
[C---:B------:R-:W-:Y:S08]  /*9650*/  HMMA.16816.F32.BF16 R56, R4.reuse, R8, R56 ;  /* 0x000000080438723c */ /* 0x040ff00000041838 */
[----:B------:R-:W-:Y:S01]  /*9660*/  HMMA.16816.F32.BF16 R44, R4, R10, R44 ;  /* 0x0000000a042c723c */ /* 0x000fe2000004182c */
[----:B------:R-:W-:Y:S01]  /*9670*/  FADD.FTZ R0, R125, R0 ;  /* 0x000000007d007221 */ /* 0x000fe20000010000 */
[----:B------:R1:W-:Y:S01]  /*9680*/  MUFU.EX2 R23, R163 ;  /* 0x000000a300177308 */ /* 0x0003e20000000800 */
[----:B------:R-:W-:Y:S01]  /*9690*/  FADD.FTZ R2, R138, R2 ;  /* 0x000000028a027221 */ /* 0x000fe20000010000 */
[----:B------:R-:W-:Y:S03]  /*96a0*/  LDSM.16.MT88.4 R12, [R214+0xb800] ;  /* 0x00b80000d60c783b */ /* 0x000fe60000004200 */
[----:B------:R-:W-:Y:S01]  /*96b0*/  FADD.FTZ R5, R230, R25 ;  /* 0x00000019e6057221 */ /* 0x000fe20000010000 */
[----:B------:R3:W5:Y:S01]  /*96c0*/  LDL.LU R135, [R1+0x94] ;  /* 0x0000940001877983 */ /* 0x0007620000300800 */
[----:B------:R-:W-:Y:S01]  /*96d0*/  FADD.FTZ R4, R243, R24 ;  /* 0x00000018f3047221 */ /* 0x000fe20000010000 */
[----:B------:R-:W-:Y:S01]  /*96e0*/  MUFU.EX2 R22, R164 ;  /* 0x000000a400167308 */ /* 0x000fe20000000800 */
[----:B------:R-:W-:-:S02]  /*96f0*/  FADD.FTZ R5, R183, R5 ;  /* 0x00000005b7057221 */ /* 0x000fc40000010000 */
[----:B------:R-:W-:Y:S02]  /*9700*/  FADD.FTZ R4, R181, R4 ;  /* 0x00000004b5047221 */ /* 0x000fe40000010000 */
[----:B------:R-:W-:Y:S02]  /*9710*/  FADD.FTZ R5, R136, R5 ;  /* 0x0000000588057221 */ /* 0x000fe40000010000 */
[----:B------:R-:W-:Y:S01]  /*9720*/  FADD.FTZ R4, R137, R4 ;  /* 0x0000000489047221 */ /* 0x000fe20000010000 */
[----:B------:R-:W-:Y:S01]  /*9730*/  MOV R230, R185 ;  /* 0x000000b900e67202 */ /* 0x000fe20000000f00 */
[----:B------:R-:W-:Y:S01]  /*9740*/  FADD.FTZ R0, R139, R0 ;  /* 0x000000008b007221 */ /* 0x000fe20000010000 */
[----:B------:R-:W2:Y:S01]  /*9750*/  MUFU.EX2 R19, R167 ;  /* 0x000000a700137308 */ /* 0x000ea20000000800 */
[----:B------:R-:W-:Y:S01]  /*9760*/  FADD.FTZ R7, R140, R5 ;  /* 0x000000058c077221 */ /* 0x000fe20000010000 */
[----:B-1----:R-:W1:Y:S01]  /*9770*/  LDSM.16.MT88.4 R160, [R212+0xb800] ;  /* 0x00b80000d4a0783b */ /* 0x002e620000004200 */
[----:B------:R-:W-:-:S02]  /*9780*/  FADD.FTZ R5, R141, R4 ;  /* 0x000000048d057221 */ /* 0x000fc40000010000 */
[----:B------:R-:W-:Y:S02]  /*9790*/  IMAD.MOV.U32 R243, RZ, RZ, R184 ;  /* 0x000000fffff37224 */ /* 0x000fe400078e00b8 */
[----:B------:R-:W-:Y:S01]  /*97a0*/  FADD.FTZ R6, R148, R2 ;  /* 0x0000000294067221 */ /* 0x000fe20000010000 */
[----:B------:R-:W-:Y:S01]  /*97b0*/  MUFU.EX2 R20, R166 ;  /* 0x000000a600147308 */ /* 0x000fe20000000800 */
        /* <DEDUP_REMOVED lines=38> */
[----:B------:R-:W4:Y:S01]  /*9a20*/  MUFU.EX2 R11, R170 ;  /* 0x000000aa000b7308 */ /* 0x000f220000000800 */
[----:B------:R-:W-:Y:S02]  /*9a30*/  FADD.FTZ R2, R112, R2 ;  /* 0x0000000270027221 */ /* 0x000fe40000010000 */
[----:B------:R-:W-:-:S02]  /*9a40*/  FADD.FTZ R4, R88, R4 ;  /* 0x0000000458047221 */ /* 0x000fc40000010000 */
[----:B------:R-:W-:Y:S02]  /*9a50*/  FADD.FTZ R0, R100, R0 ;  /* 0x0000000064007221 */ /* 0x000fe40000010000 */
[----:B------:R-:W-:Y:S01]  /*9a60*/  FADD.FTZ R5, R91, R5 ;  /* 0x000000055b057221 */ /* 0x000fe20000010000 */
[----:B------:R-:W1:Y:S01]  /*9a70*/  MUFU.EX2 R18, R168 ;  /* 0x000000a800127308 */ /* 0x000e620000000800 */
[----:B------:R-:W-:Y:S02]  /*9a80*/  FADD.FTZ R2, R114, R2 ;  /* 0x0000000272027221 */ /* 0x000fe40000010000 */
[----:B------:R-:W-:Y:S02]  /*9a90*/  FADD.FTZ R4, R83, R4 ;  /* 0x0000000453047221 */ /* 0x000fe40000010000 */
[----:B------:R-:W-:-:S03]  /*9aa0*/  FADD.FTZ R0, R95, R0 ;  /* 0x000000005f007221 */ /* 0x000fc60000010000 */
        /* <DEDUP_REMOVED lines=10> */
[----:B------:R-:W-:-:S05]  /*9b50*/  FADD.FTZ R0, R94, R0 ;  /* 0x000000005e007221 */ /* 0x000fca0000010000 */
[----:B------:R-:W3:Y:S01]  /*9b60*/  MUFU.EX2 R16, R178 ;  /* 0x000000b200107308 */ /* 0x000ee20000000800 */
[----:B--2---:R-:W-:Y:S02]  /*9b70*/  FADD.FTZ R5, R19, R5 ;  /* 0x0000000513057221 */ /* 0x004fe40000010000 */
[----:B------:R-:W-:-:S05]  /*9b80*/  FADD.FTZ R2, R80, R2 ;  /* 0x0000000250027221 */ /* 0x000fca0000010000 */
[----:B------:R-:W2:Y:S01]  /*9b90*/  MUFU.EX2 R8, R201 ;  /* 0x000000c900087308 */ /* 0x000ea20000000800 */
[----:B----4-:R-:W-:Y:S02]  /*9ba0*/  FADD.FTZ R4, R11, R4 ;  /* 0x000000040b047221 */ /* 0x010fe40000010000 */
[----:B------:R-:W-:Y:S02]  /*9bb0*/  FADD.FTZ R0, R23, R0 ;  /* 0x0000000017007221 */ /* 0x000fe40000010000 */
[----:B-1----:R-:W-:Y:S02]  /*9bc0*/  FADD.FTZ R5, R18, R5 ;  /* 0x0000000512057221 */ /* 0x002fe40000010000 */
        /* <DEDUP_REMOVED lines=8> */
[----:B------:R-:W-:-:S02]  /*9c50*/  FADD.FTZ R2, R26, R2 ;  /* 0x000000021a027221 */ /* 0x000fc40000010000 */
[----:B--2---:R-:W-:Y:S02]  /*9c60*/  FADD.FTZ R243, R8, R4 ;  /* 0x0000000408f37221 */ /* 0x004fe40000010000 */
        /* <DEDUP_REMOVED lines=30> */
[----:B-1----:R-:W2:Y:S01]  /*9e50*/  LDL.64 R250, [R1+0x30] ;  /* 0x0000300001fa7983 */ /* 0x002ea20000100a00 */
[----:B------:R-:W-:Y:S01]  /*9e60*/  UIADD3 UR14, UR8, -0x2, URZ ;  /* 0xfffffffe080e7890 */ /* 0x000fe2000fffe03f */
[----:B------:R-:W-:Y:S01]  /*9e70*/  IMAD.U32 R0, RZ, RZ, UR4 ;  /* 0x00000004ff007e24 */ /* 0x000fe2000f8e00ff */
[----:B------:R-:W-:-:S04]  /*9e80*/  DEPBAR.LE SB0, 0x0 ;  /* 0x000080000000791a */ /* 0x000fc80000000000 */
[----:B------:R-:W-:Y:S01]  /*9e90*/  USHF.R.S32.HI UR6, URZ, 0x1f, UR14 ;  /* 0x0000001f3f067899 */ /* 0x000fe2000801140e */
[----:B------:R-:W-:Y:S01]  /*9ea0*/  IMAD.U32 R4, RZ, RZ, UR14 ;  /* 0x0000000eff047e24 */ /* 0x000fe2000f8e00ff */
[----:B------:R-:W-:-:S04]  /*9eb0*/  UIMAD UR7, UR5, UR14, URZ ;  /* 0x0000000e050772a4 */ /* 0x000fc8000f8e023f */
[----:B------:R-:W-:Y:S02]  /*9ec0*/  UIMAD UR6, UR6, UR15, UR7 ;  /* 0x0000000f060672a4 */ /* 0x000fe4000f8e0207 */
[----:B------:R-:W-:Y:S02]  /*9ed0*/  USHF.L.U32 UR7, UR4, 0x5, URZ ;  /* 0x0000000504077899 */ /* 0x000fe4000800063f */
[----:B------:R-:W-:-:S04]  /*9ee0*/  UIADD3 UR4, UR8, -0x2, URZ ;  /* 0xfffffffe08047890 */ /* 0x000fc8000fffe03f */
[----:B------:R-:W-:Y:S01]  /*9ef0*/  UISETP.GT.AND UP0, UPT, UR4, UR9, UPT ;  /* 0x000000090400728c */ /* 0x000fe2000bf04270 */
[----:B------:R-:W-:Y:S01]  /*9f00*/  BAR.SYNC.DEFER_BLOCKING 0x0 ;  /* 0x0000000000007b1d */ /* 0x000fe20000010000 */
[----:B--2---:R-:W-:-:S04]  /*9f10*/  IMAD.WIDE.U32 R4, R4, UR15, R250 ;  /* 0x0000000f04047c25 */ /* 0x004fc8000f8e00fa */
[----:B------:R-:W-:Y:S01]  /*9f20*/  IMAD.MOV.U32 R251, RZ, RZ, c[0x0][0x1a4] ;  /* 0x00006900fffb7624 */ /* 0x000fe200078e00ff */
[----:B------:R-:W-:Y:S02]  /*9f30*/  IADD3 R2, R5, UR6, RZ ;  /* 0x0000000605027c10 */ /* 0x000fe4000fffe0ff */
[----:B------:R-:W-:Y:S02]  /*9f40*/  LEA R6, P0, R4, c[0x0][0x170], 0x1 ;  /* 0x00005c0004067a11 */ /* 0x000fe400078008ff */
[----:B------:R-:W-:Y:S02]  /*9f50*/  SHF.L.U64.HI R0, R0, 0x5, R251 ;  /* 0x0000000500007819 */ /* 0x000fe400000102fb */
        /* <DEDUP_REMOVED lines=26> */
[----:B-----5:R-:W-:Y:S04]  /*a100*/  LDSM.16.M88.4 R16, [R218] ;  /* 0x00000000da10783b */ /* 0x020fe80000000200 */
[----:B------:R-:W2:Y:S04]  /*a110*/  LDSM.16.M88.4 R40, [R135+0x4800] ;  /* 0x004800008728783b */ /* 0x000ea80000000200 */
[----:B---3--:R-:W3:Y:S04]  /*a120*/  LDSM.16.M88.4 R12, [R218+0x2000] ;  /* 0x00200000da0c783b */ /* 0x008ee80000000200 */
[----:B------:R-:W3:Y:S04]  /*a130*/  LDSM.16.M88.4 R48, [R135+0x4000] ;  /* 0x004000008730783b */ /* 0x000ee80000000200 */
[----:B----4-:R-:W-:Y:S04]  /*a140*/  LDSM.16.M88.4 R8, [R221] ;  /* 0x00000000dd08783b */ /* 0x010fe80000000200 */
[----:B------:R-:W4:Y:S04]  /*a150*/  LDSM.16.M88.4 R24, [R217+0x4800] ;  /* 0x00480000d918783b */ /* 0x000f280000000200 */
[----:B-1----:R-:W1:Y:S04]  /*a160*/  LDSM.16.M88.4 R4, [R221+0x2000] ;  /* 0x00200000dd04783b */ /* 0x002e680000000200 */
[----:B------:R-:W1:Y:S04]  /*a170*/  LDSM.16.M88.4 R32, [R217+0x4000] ;  /* 0x00400000d920783b */ /* 0x000e680000000200 */
[----:B------:R-:W1:Y:S04]  /*a180*/  LDSM.16.M88.4 R64, [R135+0x7000] ;  /* 0x007000008740783b */ /* 0x000e680000000200 */
[----:B------:R-:W1:Y:S04]  /*a190*/  LDSM.16.M88.4 R60, [R135+0x7800] ;  /* 0x00780000873c783b */ /* 0x000e680000000200 */
[----:B------:R-:W1:Y:S01]  /*a1a0*/  LDSM.16.M88.4 R80, [R135+0x5800] ;  /* 0x005800008750783b */ /* 0x000e620000000200 */
[-C--:B--2---:R-:W-:Y:S03]  /*a1b0*/  HMMA.16816.F32.BF16 R20, R16, R40.reuse, RZ ;  /* 0x000000281014723c */ /* 0x084fe600000418ff */
[----:B------:R-:W2:Y:S04]  /*a1c0*/  LDSM.16.M88.4 R72, [R135+0x6800] ;  /* 0x006800008748783b */ /* 0x000ea80000000200 */
[----:B------:R-:W2:Y:S01]  /*a1d0*/  LDSM.16.M88.4 R76, [R135+0x6000] ;  /* 0x00600000874c783b */ /* 0x000ea20000000200 */
[C---:B---3--:R-:W-:Y:S03]  /*a1e0*/  HMMA.16816.F32.BF16 R36, R12.reuse, R40, RZ ;  /* 0x000000280c24723c */ /* 0x048fe600000418ff */
[----:B------:R-:W-:Y:S04]  /*a1f0*/  LDSM.16.M88.4 R84, [R135+0x5000] ;  /* 0x005000008754783b */ /* 0x000fe80000000200 */
[----:B------:R-:W-:Y:S01]  /*a200*/  LDSM.16.M88.4 R56, [R217+0x5000] ;  /* 0x00500000d938783b */ /* 0x000fe20000000200 */
[----:B------:R-:W-:Y:S03]  /*a210*/  HMMA.16816.F32.BF16 R28, R12, R48, RZ ;  /* 0x000000300c1c723c */ /* 0x000fe600000418ff */
[----:B------:R-:W0:Y:S05]  /*a220*/  LDGDEPBAR ;  /* 0x00000000000079af */ /* 0x000e2a0000000000 */
[-C--:B----4-:R-:W-:Y:S08]  /*a230*/  HMMA.16816.F32.BF16 R52, R8, R24.reuse, R20 ;  /* 0x000000180834723c */ /* 0x090ff00000041814 */
[----:B-1----:R-:W-:Y:S01]  /*a240*/  HMMA.16816.F32.BF16 R20, R4, R24, R36 ;  /* 0x000000180414723c */ /* 0x002fe20000041824 */
[----:B------:R-:W-:Y:S07]  /*a250*/  LDSM.16.M88.4 R36, [R217+0x6800] ;  /* 0x00680000d924783b */ /* 0x000fee0000000200 */
[----:B------:R-:W-:Y:S08]  /*a260*/  HMMA.16816.F32.BF16 R44, R16, R48, RZ ;  /* 0x00000030102c723c */ /* 0x000ff000000418ff */
[----:B------:R-:W-:Y:S01]  /*a270*/  HMMA.16816.F32.BF16 R204, R4, R32, R28 ;  /* 0x0000002004cc723c */ /* 0x000fe2000004181c */
[----:B------:R-:W1:Y:S01]  /*a280*/  LDSM.16.M88.4 R28, [R217+0x7000] ;  /* 0x00700000d91c783b */ /* 0x000e620000000200 */
        /* <DEDUP_REMOVED lines=8> */
[----:B------:R-:W3:Y:S01]  /*a310*/  LDSM.16.M88.4 R20, [R217+0x7800] ;  /* 0x00780000d914783b */ /* 0x000ee20000000200 */
[----:B------:R-:W-:Y:S01]  /*a320*/  HMMA.16816.F32.BF16 R88, R12, R60, RZ ;  /* 0x0000003c0c58723c */ /* 0x000fe200000418ff */
[----:B------:R-:W-:Y:S02]  /*a330*/  IMAD.MOV.U32 R48, RZ, RZ, R52 ;  /* 0x000000ffff307224 */ /* 0x000fe400078e0034 */
[----:B------:R-:W4:Y:S05]  /*a340*/  LDSM.16.M88.4 R52, [R217+0x5800] ;  /* 0x00580000d934783b */ /* 0x000f2a0000000200 */
[----:B------:R-:W-:Y:S01]  /*a350*/  HMMA.16816.F32.BF16 R244, R8, R32, R44 ;  /* 0x0000002008f4723c */ /* 0x000fe2000004182c */
[----:B------:R-:W1:Y:S07]  /*a360*/  LDSM.16.M88.4 R44, [R217+0x6000] ;  /* 0x00600000d92c783b */ /* 0x000e6e0000000200 */
[C---:B------:R-:W-:Y:S08]  /*a370*/  HMMA.16816.F32.BF16 R124, R16.reuse, R80, RZ ;  /* 0x00000050107c723c */ /* 0x040ff000000418ff */
[-C--:B--2---:R-:W-:Y:S08]  /*a380*/  HMMA.16816.F32.BF16 R108, R16, R72.reuse, RZ ;  /* 0x00000048106c723c */ /* 0x084ff000000418ff */
[----:B------:R-:W-:Y:S08]  /*a390*/  HMMA.16816.F32.BF16 R104, R12, R72, RZ ;  /* 0x000000480c68723c */ /* 0x000ff000000418ff */
[----:B------:R-:W-:Y:S08]  /*a3a0*/  HMMA.16816.F32.BF16 R116, R16, R76, RZ ;  /* 0x0000004c1074723c */ /* 0x000ff000000418ff */
[----:B------:R-:W-:Y:S08]  /*a3b0*/  HMMA.16816.F32.BF16 R96, R12, R64, RZ ;  /* 0x000000400c60723c */ /* 0x000ff000000418ff */
[----:B-1----:R-:W-:Y:S08]  /*a3c0*/  HMMA.16816.F32.BF16 R100, R8, R28, R100 ;  /* 0x0000001c0864723c */ /* 0x002ff00000041864 */
[----:B------:R-:W-:Y:S08]  /*a3d0*/  HMMA.16816.F32.BF16 R92, R16, R60, RZ ;  /* 0x0000003c105c723c */ /* 0x000ff000000418ff */
[----:B---3--:R-:W-:Y:S08]  /*a3e0*/  HMMA.16816.F32.BF16 R88, R4, R20, R88 ;  /* 0x000000140458723c */ /* 0x008ff00000041858 */
[----:B------:R-:W-:Y:S01]  /*a3f0*/  HMMA.16816.F32.BF16 R200, R16, R84, RZ ;  /* 0x0000005410c8723c */ /* 0x000fe200000418ff */
[----:B------:R-:W-:-:S02]  /*a400*/  IMAD.MOV.U32 R73, RZ, RZ, R101 ;  /* 0x000000ffff497224 */ /* 0x000fc400078e0065 */
[----:B------:R-:W-:Y:S02]  /*a410*/  IMAD.MOV.U32 R72, RZ, RZ, R102 ;  /* 0x000000ffff487224 */ /* 0x000fe400078e0066 */
[----:B------:R-:W-:-:S03]  /*a420*/  IMAD.MOV.U32 R33, RZ, RZ, R100 ;  /* 0x000000ffff217224 */ /* 0x000fc600078e0064 */
[----:B------:R-:W-:Y:S08]  /*a430*/  HMMA.16816.F32.BF16 R112, R12, R76, RZ ;  /* 0x0000004c0c70723c */ /* 0x000ff000000418ff */
[----:B----4-:R-:W-:Y:S01]  /*a440*/  HMMA.16816.F32.BF16 R124, R8, R52, R124 ;  /* 0x00000034087c723c */ /* 0x010fe2000004187c */
[----:B------:R-:W-:Y:S02]  /*a450*/  IMAD.MOV.U32 R61, RZ, RZ, R90 ;  /* 0x000000ffff3d7224 */ /* 0x000fe400078e005a */
[----:B------:R-:W-:-:S05]  /*a460*/  IMAD.MOV.U32 R60, RZ, RZ, R91 ;  /* 0x000000ffff3c7224 */ /* 0x000fca00078e005b */
[----:B------:R-:W-:Y:S07]  /*a470*/  HMMA.16816.F32.BF16 R128, R12, R84, RZ ;  /* 0x000000540c80723c */ /* 0x000fee00000418ff */
[----:B------:R-:W-:Y:S01]  /*a480*/  IMAD.MOV.U32 R84, RZ, RZ, R209 ;  /* 0x000000ffff547224 */ /* 0x000fe200078e00d1 */
[----:B------:R-:W-:Y:S01]  /*a490*/  HMMA.16816.F32.BF16 R108, R8, R36, R108 ;  /* 0x00000024086c723c */ /* 0x000fe2000004186c */
[----:B------:R-:W-:-:S07]  /*a4a0*/  IMAD.MOV.U32 R85, RZ, RZ, R208 ;  /* 0x000000ffff557224 */ /* 0x000fce00078e00d0 */
[----:B------:R-:W-:Y:S07]  /*a4b0*/  HMMA.16816.F32.BF16 R104, R4, R36, R104 ;  /* 0x000000240468723c */ /* 0x000fee0000041868 */
[----:B------:R-:W-:Y:S01]  /*a4c0*/  IMAD.MOV.U32 R36, RZ, RZ, R103 ;  /* 0x000000ffff247224 */ /* 0x000fe200078e0067 */
[----:B------:R-:W-:Y:S01]  /*a4d0*/  HMMA.16816.F32.BF16 R116, R8, R44, R116 ;  /* 0x0000002c0874723c */ /* 0x000fe20000041874 */
[----:B------:R-:W-:-:S07]  /*a4e0*/  IMAD.MOV.U32 R37, RZ, RZ, R48 ;  /* 0x000000ffff257224 */ /* 0x000fce00078e0030 */
[----:B------:R-:W-:Y:S01]  /*a4f0*/  HMMA.16816.F32.BF16 R96, R4, R28, R96 ;  /* 0x0000001c0460723c */ /* 0x000fe20000041860 */
[----:B------:R-:W-:Y:S02]  /*a500*/  IMAD.MOV.U32 R231, RZ, RZ, R108 ;  /* 0x000000ffffe77224 */ /* 0x000fe400078e006c */
[----:B------:R-:W-:Y:S02]  /*a510*/  IMAD.MOV.U32 R230, RZ, RZ, R109 ;  /* 0x000000ffffe67224 */ /* 0x000fe400078e006d */
[----:B------:R-:W-:Y:S02]  /*a520*/  IMAD.MOV.U32 R132, RZ, RZ, R110 ;  /* 0x000000ffff847224 */ /* 0x000fe400078e006e */
[----:B------:R-:W-:Y:S01]  /*a530*/  IMAD.MOV.U32 R71, RZ, RZ, R111 ;  /* 0x000000ffff477224 */ /* 0x000fe200078e006f */
[----:B------:R-:W-:Y:S01]  /*a540*/  HMMA.16816.F32.BF16 R92, R8, R20, R92 ;  /* 0x00000014085c723c */ /* 0x000fe2000004185c */
[----:B------:R-:W-:Y:S02]  /*a550*/  IMAD.MOV.U32 R77, RZ, RZ, R105 ;  /* 0x000000ffff4d7224 */ /* 0x000fe400078e0069 */
[----:B------:R-:W-:-:S04]  /*a560*/  IMAD.MOV.U32 R76, RZ, RZ, R106 ;  /* 0x000000ffff4c7224 */ /* 0x000fc800078e006a */
[----:B------:R-:W-:Y:S01]  /*a570*/  IMAD.MOV.U32 R21, RZ, RZ, R89 ;  /* 0x000000ffff157224 */ /* 0x000fe200078e0059 */
[C---:B------:R-:W-:Y:S01]  /*a580*/  HMMA.16816.F32.BF16 R100, R12.reuse, R82, RZ ;  /* 0x000000520c64723c */ /* 0x040fe200000418ff */
[----:B------:R-:W-:Y:S02]  /*a590*/  IMAD.MOV.U32 R20, RZ, RZ, R88 ;  /* 0x000000ffff147224 */ /* 0x000fe400078e0058 */
[----:B------:R-:W-:Y:S02]  /*a5a0*/  IMAD.MOV.U32 R65, RZ, RZ, R116 ;  /* 0x000000ffff417224 */ /* 0x000fe400078e0074 */
[----:B------:R-:W-:Y:S02]  /*a5b0*/  IMAD.MOV.U32 R41, RZ, RZ, R118 ;  /* 0x000000ffff297224 */ /* 0x000fe400078e0076 */
[----:B------:R-:W-:Y:S01]  /*a5c0*/  IMAD.MOV.U32 R40, RZ, RZ, R119 ;  /* 0x000000ffff287224 */ /* 0x000fe200078e0077 */
[----:B------:R-:W-:Y:S01]  /*a5d0*/  HMMA.16816.F32.BF16 R88, R12, R66, RZ ;  /* 0x000000420c58723c */ /* 0x000fe200000418ff */
[----:B------:R-:W-:-:S02]  /*a5e0*/  IMAD.MOV.U32 R32, RZ, RZ, R96 ;  /* 0x000000ffff207224 */ /* 0x000fc400078e0060 */
[----:B------:R-:W-:Y:S02]  /*a5f0*/  IMAD.MOV.U32 R29, RZ, RZ, R97 ;  /* 0x000000ffff1d7224 */ /* 0x000fe400078e0061 */
[----:B------:R-:W-:-:S03]  /*a600*/  IMAD.MOV.U32 R28, RZ, RZ, R98 ;  /* 0x000000ffff1c7224 */ /* 0x000fc600078e0062 */
[----:B------:R-:W-:Y:S01]  /*a610*/  HMMA.16816.F32.BF16 R248, R8, R56, R200 ;  /* 0x0000003808f8723c */ /* 0x000fe200000418c8 */
[----:B------:R-:W-:Y:S02]  /*a620*/  IMAD.MOV.U32 R134, RZ, RZ, R92 ;  /* 0x000000ffff867224 */ /* 0x000fe400078e005c */
[----:B------:R-:W-:Y:S02]  /*a630*/  IMAD.MOV.U32 R133, RZ, RZ, R93 ;  /* 0x000000ffff857224 */ /* 0x000fe400078e005d */
[----:B------:R-:W-:Y:S02]  /*a640*/  IMAD.MOV.U32 R2, RZ, RZ, R94 ;  /* 0x000000ffff027224 */ /* 0x000fe400078e005e */
[----:B------:R-:W-:Y:S01]  /*a650*/  IMAD.MOV.U32 R203, RZ, RZ, R125 ;  /* 0x000000ffffcb7224 */ /* 0x000fe200078e007d */
[----:B------:R-:W-:Y:S01]  /*a660*/  HMMA.16816.F32.BF16 R112, R4, R44, R112 ;  /* 0x0000002c0470723c */ /* 0x000fe20000041870 */
[----:B------:R-:W-:Y:S02]  /*a670*/  IMAD.MOV.U32 R202, RZ, RZ, R126 ;  /* 0x000000ffffca7224 */ /* 0x000fe400078e007e */
[----:B------:R-:W-:-:S02]  /*a680*/  IMAD.MOV.U32 R201, RZ, RZ, R127 ;  /* 0x000000ffffc97224 */ /* 0x000fc400078e007f */
[----:B------:R-:W-:Y:S02]  /*a690*/  IMAD.MOV.U32 R200, RZ, RZ, R124 ;  /* 0x000000ffffc87224 */ /* 0x000fe400078e007c */
[----:B------:R-:W-:Y:S01]  /*a6a0*/  IMAD.MOV.U32 R44, RZ, RZ, R99 ;  /* 0x000000ffff2c7224 */ /* 0x000fe200078e0063 */
[----:B------:R-:W-:Y:S01]  /*a6b0*/  HMMA.16816.F32.BF16 R128, R4, R56, R128 ;  /* 0x000000380480723c */ /* 0x000fe20000041880 */
[----:B------:R-:W-:-:S06]  /*a6c0*/  IMAD.MOV.U32 R0, RZ, RZ, R95 ;  /* 0x000000ffff007224 */ /* 0x000fcc00078e005f */
[----:B------:R-:W-:Y:S01]  /*a6d0*/  IMAD.MOV.U32 R56, RZ, RZ, R117 ;  /* 0x000000ffff387224 */ /* 0x000fe200078e0075 */
[C---:B------:R-:W-:Y:S07]  /*a6e0*/  HMMA.16816.F32.BF16 R120, R12.reuse, R80, RZ ;  /* 0x000000500c78723c */ /* 0x040fee00000418ff */
[----:B------:R-:W-:Y:S01]  /*a6f0*/  IMAD.MOV.U32 R80, RZ, RZ, R211 ;  /* 0x000000ffff507224 */ /* 0x000fe200078e00d3 */
[----:B------:R-:W-:Y:S01]  /*a700*/  HMMA.16816.F32.BF16 R96, R12, R78, RZ ;  /* 0x0000004e0c60723c */ /* 0x000fe200000418ff */
[----:B------:R-:W-:-:S02]  /*a710*/  IMAD.MOV.U32 R64, RZ, RZ, R114 ;  /* 0x000000ffff407224 */ /* 0x000fc400078e0072 */
[----:B------:R-:W-:Y:S02]  /*a720*/  IMAD.MOV.U32 R45, RZ, RZ, R113 ;  /* 0x000000ffff2d7224 */ /* 0x000fe400078e0071 */
[----:B------:R-:W-:Y:S02]  /*a730*/  IMAD.MOV.U32 R81, RZ, RZ, R210 ;  /* 0x000000ffff517224 */ /* 0x000fe400078e00d2 */
[----:B------:R-:W-:Y:S01]  /*a740*/  IMAD.MOV.U32 R57, RZ, RZ, R112 ;  /* 0x000000ffff397224 */ /* 0x000fe200078e0070 */
[----:B------:R-:W-:Y:S01]  /*a750*/  HMMA.16816.F32.BF16 R116, R4, R54, R100 ;  /* 0x000000360474723c */ /* 0x000fe20000041864 */
[----:B------:R-:W-:-:S06]  /*a760*/  IMAD.MOV.U32 R232, RZ, RZ, R115 ;  /* 0x000000ffffe87224 */ /* 0x000fcc00078e0073 */
[----:B------:R-:W-:Y:S01]  /*a770*/  IMAD.MOV.U32 R101, RZ, RZ, R203 ;  /* 0x000000ffff657224 */ /* 0x000fe200078e00cb */
[----:B------:R-:W-:Y:S01]  /*a780*/  HMMA.16816.F32.BF16 R108, R12, R42, RZ ;  /* 0x0000002a0c6c723c */ /* 0x000fe200000418ff */
[----:B------:R-:W-:Y:S02]  /*a790*/  IMAD.MOV.U32 R102, RZ, RZ, R202 ;  /* 0x000000ffff667224 */ /* 0x000fe400078e00ca */
[----:B------:R-:W-:Y:S02]  /*a7a0*/  IMAD.MOV.U32 R103, RZ, RZ, R201 ;  /* 0x000000ffff677224 */ /* 0x000fe400078e00c9 */
[----:B------:R-:W-:-:S03]  /*a7b0*/  IMAD.MOV.U32 R100, RZ, RZ, R200 ;  /* 0x000000ffff647224 */ /* 0x000fc600078e00c8 */
[C---:B------:R-:W-:Y:S07]  /*a7c0*/  HMMA.16816.F32.BF16 R200, R4.reuse, R30, R88 ;  /* 0x0000001e04c8723c */ /* 0x040fee0000041858 */
[----:B------:R-:W-:Y:S01]  /*a7d0*/  IMAD.MOV.U32 R90, RZ, RZ, R41 ;  /* 0x000000ffff5a7224 */ /* 0x000fe200078e0029 */
[----:B------:R-:W-:Y:S01]  /*a7e0*/  HMMA.16816.F32.BF16 R124, R4, R52, R120 ;  /* 0x00000034047c723c */ /* 0x000fe20000041878 */
[----:B------:R-:W-:-:S06]  /*a7f0*/  IMAD.MOV.U32 R91, RZ, RZ, R40 ;  /* 0x000000ffff5b7224 */ /* 0x000fcc00078e0028 */
[----:B------:R-:W-:Y:S01]  /*a800*/  IMAD.MOV.U32 R53, RZ, RZ, R107 ;  /* 0x000000ffff357224 */ /* 0x000fe200078e006b */
[----:B------:R-:W-:Y:S01]  /*a810*/  HMMA.16816.F32.BF16 R40, R16, R42, RZ ;  /* 0x0000002a1028723c */ /* 0x000fe200000418ff */
[----:B------:R-:W-:-:S07]  /*a820*/  IMAD.MOV.U32 R52, RZ, RZ, R104 ;  /* 0x000000ffff347224 */ /* 0x000fce00078e0068 */
[----:B------:R-:W-:Y:S07]  /*a830*/  HMMA.16816.F32.BF16 R120, R4, R46, R96 ;  /* 0x0000002e0478723c */ /* 0x000fee0000041860 */
[----:B------:R-:W-:Y:S01]  /*a840*/  IMAD.MOV.U32 R97, RZ, RZ, R64 ;  /* 0x000000ffff617224 */ /* 0x000fe200078e0040 */
[----:B------:R-:W-:Y:S01]  /*a850*/  HMMA.16816.F32.BF16 R104, R12, R86, RZ ;  /* 0x000000560c68723c */ /* 0x000fe200000418ff */
[----:B------:R-:W-:Y:S02]  /*a860*/  IMAD.MOV.U32 R99, RZ, RZ, R45 ;  /* 0x000000ffff637224 */ /* 0x000fe400078e002d */
[----:B------:R-:W-:-:S02]  /*a870*/  IMAD.MOV.U32 R45, RZ, RZ, R84 ;  /* 0x000000ffff2d7224 */ /* 0x000fc400078e0054 */
[----:B------:R-:W-:Y:S02]  /*a880*/  IMAD.MOV.U32 R64, RZ, RZ, R85 ;  /* 0x000000ffff407224 */ /* 0x000fe400078e0055 */
[----:B------:R-:W-:Y:S01]  /*a890*/  IMAD.MOV.U32 R96, RZ, RZ, R65 ;  /* 0x000000ffff607224 */ /* 0x000fe200078e0041 */
[----:B------:R-:W-:Y:S01]  /*a8a0*/  HMMA.16816.F32.BF16 R92, R12, R74, RZ ;  /* 0x0000004a0c5c723c */ /* 0x000fe200000418ff */
[----:B------:R-:W-:Y:S02]  /*a8b0*/  IMAD.MOV.U32 R98, RZ, RZ, R57 ;  /* 0x000000ffff627224 */ /* 0x000fe400078e0039 */
[----:B------:R-:W-:-:S05]  /*a8c0*/  IMAD.MOV.U32 R65, RZ, RZ, R49 ;  /* 0x000000ffff417224 */ /* 0x000fca00078e0031 */
[----:B------:R-:W-:Y:S08]  /*a8d0*/  HMMA.16816.F32.BF16 R84, R16, R86, RZ ;  /* 0x000000561054723c */ /* 0x000ff000000418ff */
[-C--:B------:R-:W-:Y:S08]  /*a8e0*/  HMMA.16816.F32.BF16 R108, R4, R26.reuse, R108 ;  /* 0x0000001a046c723c */ /* 0x080ff0000004186c */
[----:B------:R-:W-:Y:S07]  /*a8f0*/  HMMA.16816.F32.BF16 R40, R8, R26, R40 ;  /* 0x0000001a0828723c */ /* 0x000fee0000041828 */
[----:B------:R-:W-:Y:S01]  /*a900*/  IMAD.MOV.U32 R26, RZ, RZ, R80 ;  /* 0x000000ffff1a7224 */ /* 0x000fe200078e0050 */
[----:B------:R-:W-:Y:S01]  /*a910*/  HMMA.16816.F32.BF16 R104, R4, R58, R104 ;  /* 0x0000003a0468723c */ /* 0x000fe20000041868 */
[----:B------:R-:W-:-:S07]  /*a920*/  IMAD.MOV.U32 R27, RZ, RZ, R81 ;  /* 0x000000ffff1b7224 */ /* 0x000fce00078e0051 */
[----:B------:R-:W-:Y:S08]  /*a930*/  HMMA.16816.F32.BF16 R80, R16, R82, RZ ;  /* 0x000000521050723c */ /* 0x000ff000000418ff */
[----:B------:R-:W-:Y:S07]  /*a940*/  HMMA.16816.F32.BF16 R208, R4, R38, R92 ;  /* 0x0000002604d0723c */ /* 0x000fee000004185c */
[----:B------:R-:W-:Y:S01]  /*a950*/  IMAD.MOV.U32 R94, RZ, RZ, R99 ;  /* 0x000000ffff5e7224 */ /* 0x000fe200078e0063 */
[----:B------:R-:W-:Y:S01]  /*a960*/  HMMA.16816.F32.BF16 R84, R8, R58, R84 ;  /* 0x0000003a0854723c */ /* 0x000fe20000041854 */
        /* <DEDUP_REMOVED lines=9> */
[----:B------:R-:W-:Y:S01]  /*aa00*/  HMMA.16816.F32.BF16 R52, R8, R54, R80 ;  /* 0x000000360834723c */ /* 0x000fe20000041850 */
[----:B------:R-:W-:Y:S02]  /*aa10*/  IMAD.MOV.U32 R98, RZ, RZ, R76 ;  /* 0x000000ffff627224 */ /* 0x000fe400078e004c */
[----:B------:R-:W-:-:S04]  /*aa20*/  IMAD.MOV.U32 R92, RZ, RZ, R21 ;  /* 0x000000ffff5c7224 */ /* 0x000fc800078e0015 */
[----:B------:R-:W-:Y:S01]  /*aa30*/  IMAD.MOV.U32 R80, RZ, RZ, R73 ;  /* 0x000000ffff507224 */ /* 0x000fe200078e0049 */
[----:B------:R-:W-:Y:S01]  /*aa40*/  HMMA.16816.F32.BF16 R12, R12, R62, RZ ;  /* 0x0000003e0c0c723c */ /* 0x000fe200000418ff */
[----:B------:R-:W-:Y:S02]  /*aa50*/  IMAD.MOV.U32 R81, RZ, RZ, R72 ;  /* 0x000000ffff517224 */ /* 0x000fe400078e0048 */
[----:B------:R-:W-:Y:S02]  /*aa60*/  IMAD.MOV.U32 R82, RZ, RZ, R36 ;  /* 0x000000ffff527224 */ /* 0x000fe400078e0024 */
[----:B------:R-:W-:Y:S02]  /*aa70*/  IMAD.MOV.U32 R36, RZ, RZ, R37 ;  /* 0x000000ffff247224 */ /* 0x000fe400078e0025 */
[----:B------:R-:W-:Y:S01]  /*aa80*/  IMAD.MOV.U32 R37, RZ, RZ, R45 ;  /* 0x000000ffff257224 */ /* 0x000fe200078e002d */
[----:B------:R-:W-:Y:S01]  /*aa90*/  HMMA.16816.F32.BF16 R72, R16, R74, RZ ;  /* 0x0000004a1048723c */ /* 0x000fe200000418ff */
[----:B------:R-:W-:-:S07]  /*aaa0*/  IMAD.MOV.U32 R83, RZ, RZ, R20 ;  /* 0x000000ffff537224 */ /* 0x000fce00078e0014 */
[----:B------:R-:W-:Y:S08]  /*aab0*/  HMMA.16816.F32.BF16 R48, R16, R50, RZ ;  /* 0x000000321030723c */ /* 0x000ff000000418ff */
[----:B------:R-:W-:Y:S08]  /*aac0*/  HMMA.16816.F32.BF16 R12, R4, R22, R12 ;  /* 0x00000016040c723c */ /* 0x000ff0000004180c */
[----:B------:R-:W-:Y:S07]  /*aad0*/  HMMA.16816.F32.BF16 R72, R8, R38, R72 ;  /* 0x000000260848723c */ /* 0x000fee0000041848 */
[----:B------:R-:W-:Y:S01]  /*aae0*/  IMAD.MOV.U32 R38, RZ, RZ, R64 ;  /* 0x000000ffff267224 */ /* 0x000fe200078e0040 */
[----:B------:R-:W-:Y:S01]  /*aaf0*/  HMMA.16816.F32.BF16 R76, R16, R78, RZ ;  /* 0x0000004e104c723c */ /* 0x000fe200000418ff */
[----:B------:R-:W-:-:S07]  /*ab00*/  IMAD.MOV.U32 R39, RZ, RZ, R65 ;  /* 0x000000ffff277224 */ /* 0x000fce00078e0041 */
[C---:B------:R-:W-:Y:S01]  /*ab10*/  HMMA.16816.F32.BF16 R64, R16.reuse, R66, RZ ;  /* 0x000000421040723c */ /* 0x040fe200000418ff */
[----:B------:R-:W-:Y:S02]  /*ab20*/  IMAD.MOV.U32 R56, RZ, RZ, R12 ;  /* 0x000000ffff387224 */ /* 0x000fe400078e000c */
[----:B------:R-:W-:Y:S02]  /*ab30*/  IMAD.MOV.U32 R57, RZ, RZ, R13 ;  /* 0x000000ffff397224 */ /* 0x000fe400078e000d */
[----:B------:R-:W-:Y:S02]  /*ab40*/  IMAD.MOV.U32 R89, RZ, RZ, R14 ;  /* 0x000000ffff597224 */ /* 0x000fe400078e000e */
[----:B------:R-:W-:Y:S01]  /*ab50*/  IMAD.MOV.U32 R88, RZ, RZ, R15 ;  /* 0x000000ffff587224 */ /* 0x000fe200078e000f */
[----:B------:R-:W-:Y:S01]  /*ab60*/  HMMA.16816.F32.BF16 R16, R16, R62, RZ ;  /* 0x0000003e1010723c */ /* 0x000fe200000418ff */
[----:B------:R-:W-:Y:S06]  /*ab70*/  LDSM.16.M88.4 R12, [R222] ;  /* 0x00000000de0c783b */ /* 0x000fec0000000200 */
[----:B------:R-:W-:Y:S01]  /*ab80*/  IMAD.MOV.U32 R62, RZ, RZ, R44 ;  /* 0x000000ffff3e7224 */ /* 0x000fe200078e002c */
[----:B------:R-:W-:Y:S01]  /*ab90*/  HMMA.16816.F32.BF16 R112, R4, R34, R112 ;  /* 0x000000220470723c */ /* 0x000fe20000041870 */
[----:B------:R-:W1:Y:S01]  /*aba0*/  LDSM.16.M88.4 R4, [R219+0x2000] ;  /* 0x00200000db04783b */ /* 0x000e620000000200 */
[----:B------:R-:W-:-:S06]  /*abb0*/  IMAD.MOV.U32 R63, RZ, RZ, R33 ;  /* 0x000000ffff3f7224 */ /* 0x000fcc00078e0021 */
[C---:B------:R-:W-:Y:S08]  /*abc0*/  HMMA.16816.F32.BF16 R48, R8.reuse, R34, R48 ;  /* 0x000000220830723c */ /* 0x040ff00000041830 */
[C---:B------:R-:W-:Y:S08]  /*abd0*/  HMMA.16816.F32.BF16 R76, R8.reuse, R46, R76 ;  /* 0x0000002e084c723c */ /* 0x040ff0000004184c */
[C---:B------:R-:W-:Y:S08]  /*abe0*/  HMMA.16816.F32.BF16 R64, R8.reuse, R30, R64 ;  /* 0x0000001e0840723c */ /* 0x040ff00000041840 */
[----:B------:R-:W-:Y:S01]  /*abf0*/  HMMA.16816.F32.BF16 R16, R8, R22, R16 ;  /* 0x000000160810723c */ /* 0x000fe20000041810 */
[----:B------:R-:W2:Y:S07]  /*ac00*/  LDSM.16.M88.4 R8, [R219] ;  /* 0x00000000db08783b */ /* 0x000eae0000000200 */
[----:B-1----:R-:W-:Y:S07]  /*ac10*/  HMMA.16816.F32.BF16 R44, R4, R12, R204 ;  /* 0x0000000c042c723c */ /* 0x002fee00000418cc */
[----:B------:R-:W-:-:S02]  /*ac20*/  IMAD.MOV.U32 R205, RZ, RZ, R32 ;  /* 0x000000ffffcd7224 */ /* 0x000fc400078e0020 */
[----:B------:R-:W-:Y:S02]  /*ac30*/  IMAD.MOV.U32 R206, RZ, RZ, R29 ;  /* 0x000000ffffce7224 */ /* 0x000fe400078e001d */
[----:B------:R-:W-:Y:S02]  /*ac40*/  IMAD.MOV.U32 R207, RZ, RZ, R28 ;  /* 0x000000ffffcf7224 */ /* 0x000fe400078e001c */
[----:B------:R-:W-:Y:S01]  /*ac50*/  HMMA.16816.F32.BF16 R28, R4, R14, R112 ;  /* 0x0000000e041c723c */ /* 0x000fe20000041870 */
[----:B------:R-:W-:Y:S02]  /*ac60*/  IMAD.MOV.U32 R204, RZ, RZ, R205 ;  /* 0x000000ffffcc7224 */ /* 0x000fe400078e00cd */
[----:B------:R-:W-:Y:S02]  /*ac70*/  IMAD.MOV.U32 R205, RZ, RZ, R206 ;  /* 0x000000ffffcd7224 */ /* 0x000fe400078e00ce */
[----:B------:R-:W-:Y:S02]  /*ac80*/  IMAD.MOV.U32 R206, RZ, RZ, R207 ;  /* 0x000000ffffce7224 */ /* 0x000fe400078e00cf */
[----:B------:R-:W-:-:S02]  /*ac90*/  IMAD.MOV.U32 R112, RZ, RZ, R58 ;  /* 0x000000ffff707224 */ /* 0x000fc400078e003a */
[----:B------:R-:W-:Y:S02]  /*aca0*/  IMAD.MOV.U32 R113, RZ, RZ, R59 ;  /* 0x000000ffff717224 */ /* 0x000fe400078e003b */
[----:B------:R-:W-:Y:S02]  /*acb0*/  IMAD.MOV.U32 R114, RZ, RZ, R90 ;  /* 0x000000ffff727224 */ /* 0x000fe400078e005a */
[----:B------:R-:W-:Y:S02]  /*acc0*/  IMAD.MOV.U32 R115, RZ, RZ, R91 ;  /* 0x000000ffff737224 */ /* 0x000fe400078e005b */
[----:B------:R-:W-:Y:S02]  /*acd0*/  IMAD.MOV.U32 R58, RZ, RZ, R89 ;  /* 0x000000ffff3a7224 */ /* 0x000fe400078e0059 */
[----:B------:R-:W-:Y:S01]  /*ace0*/  IMAD.MOV.U32 R59, RZ, RZ, R88 ;  /* 0x000000ffff3b7224 */ /* 0x000fe200078e0058 */
[----:B--2---:R-:W-:Y:S01]  /*acf0*/  HMMA.16816.F32.BF16 R32, R8, R12, R244 ;  /* 0x0000000c0820723c */ /* 0x004fe200000418f4 */
[----:B------:R-:W-:-:S06]  /*ad00*/  IMAD.MOV.U32 R207, RZ, RZ, R62 ;  /* 0x000000ffffcf7224 */ /* 0x000fcc00078e003e */
[----:B------:R-:W-:Y:S01]  /*ad10*/  IMAD.MOV.U32 R244, RZ, RZ, R63 ;  /* 0x000000fffff47224 */ /* 0x000fe200078e003f */
[C---:B------:R-:W-:Y:S01]  /*ad20*/  HMMA.16816.F32.BF16 R20, R8.reuse, R14, R48 ;  /* 0x0000000e0814723c */ /* 0x040fe20000041830 */
[----:B------:R-:W1:Y:S01]  /*ad30*/  LDSM.16.M88.4 R12, [R229] ;  /* 0x00000000e50c783b */ /* 0x000e620000000200 */
[----:B------:R-:W-:Y:S02]  /*ad40*/  IMAD.MOV.U32 R245, RZ, RZ, R80 ;  /* 0x000000fffff57224 */ /* 0x000fe400078e0050 */
[----:B------:R-:W-:Y:S02]  /*ad50*/  IMAD.MOV.U32 R246, RZ, RZ, R81 ;  /* 0x000000fffff67224 */ /* 0x000fe400078e0051 */
[----:B------:R-:W-:Y:S02]  /*ad60*/  IMAD.MOV.U32 R247, RZ, RZ, R82 ;  /* 0x000000fffff77224 */ /* 0x000fe400078e0052 */
[-C--:B-1----:R-:W-:Y:S08]  /*ad70*/  HMMA.16816.F32.BF16 R36, R8, R12.reuse, R36 ;  /* 0x0000000c0824723c */ /* 0x082ff00000041824 */
[C---:B------:R-:W-:Y:S08]  /*ad80*/  HMMA.16816.F32.BF16 R24, R4.reuse, R12, R24 ;  /* 0x0000000c0418723c */ /* 0x040ff00000041818 */
[-C--:B------:R-:W-:Y:S08]  /*ad90*/  HMMA.16816.F32.BF16 R48, R4, R14.reuse, R108 ;  /* 0x0000000e0430723c */ /* 0x080ff0000004186c */
[C---:B------:R-:W-:Y:S01]  /*ada0*/  HMMA.16816.F32.BF16 R40, R8.reuse, R14, R40 ;  /* 0x0000000e0828723c */ /* 0x040fe20000041828 */
[----:B------:R-:W1:Y:S07]  /*adb0*/  LDSM.16.M88.4 R12, [R228] ;  /* 0x00000000e40c783b */ /* 0x000e6e0000000200 */
[----:B-1----:R-:W-:Y:S07]  /*adc0*/  HMMA.16816.F32.BF16 R88, R8, R12, R248 ;  /* 0x0000000c0858723c */ /* 0x002fee00000418f8 */
[----:B------:R-:W-:-:S02]  /*add0*/  IMAD.MOV.U32 R250, RZ, RZ, R61 ;  /* 0x000000fffffa7224 */ /* 0x000fc400078e003d */
[----:B------:R-:W-:Y:S02]  /*ade0*/  IMAD.MOV.U32 R251, RZ, RZ, R60 ;  /* 0x000000fffffb7224 */ /* 0x000fe400078e003c */
[----:B------:R-:W-:Y:S01]  /*adf0*/  HMMA.16816.F32.BF16 R60, R4, R12, R128 ;  /* 0x0000000c043c723c */ /* 0x000fe20000041880 */
[----:B------:R-:W-:Y:S02]  /*ae00*/  IMAD.MOV.U32 R248, RZ, RZ, R83 ;  /* 0x000000fffff87224 */ /* 0x000fe400078e0053 */
[----:B------:R-:W-:-:S04]  /*ae10*/  IMAD.MOV.U32 R249, RZ, RZ, R92 ;  /* 0x000000fffff97224 */ /* 0x000fc800078e005c */
[----:B------:R-:W-:Y:S01]  /*ae20*/  IMAD.MOV.U32 R128, RZ, RZ, R96 ;  /* 0x000000ffff807224 */ /* 0x000fe200078e0060 */
[----:B------:R-:W-:Y:S01]  /*ae30*/  HMMA.16816.F32.BF16 R80, R8, R14, R84 ;  /* 0x0000000e0850723c */ /* 0x000fe20000041854 */
[----:B------:R-:W-:Y:S02]  /*ae40*/  IMAD.MOV.U32 R129, RZ, RZ, R97 ;  /* 0x000000ffff817224 */ /* 0x000fe400078e0061 */
[----:B------:R-:W-:Y:S02]  /*ae50*/  IMAD.MOV.U32 R130, RZ, RZ, R98 ;  /* 0x000000ffff827224 */ /* 0x000fe400078e0062 */
[----:B------:R-:W-:-:S03]  /*ae60*/  IMAD.MOV.U32 R131, RZ, RZ, R99 ;  /* 0x000000ffff837224 */ /* 0x000fc600078e0063 */
[----:B------:R-:W-:Y:S01]  /*ae70*/  HMMA.16816.F32.BF16 R96, R4, R14, R104 ;  /* 0x0000000e0460723c */ /* 0x000fe20000041868 */
[----:B------:R-:W1:Y:S06]  /*ae80*/  LDSM.16.M88.4 R12, [R227] ;  /* 0x00000000e30c783b */ /* 0x000e6c0000000200 */
[----:B------:R-:W-:Y:S02]  /*ae90*/  IMAD.MOV.U32 R104, RZ, RZ, R93 ;  /* 0x000000ffff687224 */ /* 0x000fe400078e005d */
[----:B------:R-:W-:Y:S02]  /*aea0*/  IMAD.MOV.U32 R105, RZ, RZ, R94 ;  /* 0x000000ffff697224 */ /* 0x000fe400078e005e */
[----:B------:R-:W-:-:S02]  /*aeb0*/  IMAD.MOV.U32 R106, RZ, RZ, R95 ;  /* 0x000000ffff6a7224 */ /* 0x000fc400078e005f */
[----:B------:R-:W-:Y:S01]  /*aec0*/  IMAD.MOV.U32 R107, RZ, RZ, R232 ;  /* 0x000000ffff6b7224 */ /* 0x000fe200078e00e8 */
[-C--:B-1----:R-:W-:Y:S08]  /*aed0*/  HMMA.16816.F32.BF16 R100, R8, R12.reuse, R100 ;  /* 0x0000000c0864723c */ /* 0x082ff00000041864 */
[C---:B------:R-:W-:Y:S07]  /*aee0*/  HMMA.16816.F32.BF16 R92, R4.reuse, R12, R124 ;  /* 0x0000000c045c723c */ /* 0x040fee000004187c */
[----:B------:R-:W-:Y:S01]  /*aef0*/  IMAD.MOV.U32 R124, RZ, RZ, R231 ;  /* 0x000000ffff7c7224 */ /* 0x000fe200078e00e7 */
[----:B------:R-:W-:Y:S01]  /*af00*/  HMMA.16816.F32.BF16 R108, R4, R14, R116 ;  /* 0x0000000e046c723c */ /* 0x000fe20000041874 */
[----:B------:R-:W-:-:S02]  /*af10*/  IMAD.MOV.U32 R125, RZ, RZ, R230 ;  /* 0x000000ffff7d7224 */ /* 0x000fc400078e00e6 */
[----:B------:R-:W-:Y:S02]  /*af20*/  IMAD.MOV.U32 R126, RZ, RZ, R132 ;  /* 0x000000ffff7e7224 */ /* 0x000fe400078e0084 */
[----:B------:R-:W-:-:S03]  /*af30*/  IMAD.MOV.U32 R127, RZ, RZ, R71 ;  /* 0x000000ffff7f7224 */ /* 0x000fc600078e0047 */
        /* <DEDUP_REMOVED lines=10> */
[----:B------:R-:W-:Y:S01]  /*afe0*/  HMMA.16816.F32.BF16 R72, R8, R14, R72 ;  /* 0x0000000e0848723c */ /* 0x000fe20000041848 */
[----:B------:R-:W1:Y:S07]  /*aff0*/  LDSM.16.M88.4 R12, [R224] ;  /* 0x00000000e00c783b */ /* 0x000e6e0000000200 */
[----:B-1----:R-:W-:Y:S07]  /*b000*/  HMMA.16816.F32.BF16 R128, R4, R14, R200 ;  /* 0x0000000e0480723c */ /* 0x002fee00000418c8 */
[----:B------:R-:W-:Y:S01]  /*b010*/  IMAD.MOV.U32 R200, RZ, RZ, R134 ;  /* 0x000000ffffc87224 */ /* 0x000fe200078e0086 */
[----:B------:R-:W-:Y:S01]  /*b020*/  HMMA.16816.F32.BF16 R244, R8, R12, R244 ;  /* 0x0000000c08f4723c */ /* 0x000fe200000418f4 */
[----:B------:R-:W-:-:S02]  /*b030*/  IMAD.MOV.U32 R201, RZ, RZ, R133 ;  /* 0x000000ffffc97224 */ /* 0x000fc400078e0085 */
[----:B------:R-:W-:Y:S02]  /*b040*/  IMAD.MOV.U32 R202, RZ, RZ, R2 ;  /* 0x000000ffffca7224 */ /* 0x000fe400078e0002 */
[----:B------:R-:W-:-:S03]  /*b050*/  IMAD.MOV.U32 R203, RZ, RZ, R0 ;  /* 0x000000ffffcb7224 */ /* 0x000fc600078e0000 */
[----:B------:R-:W-:Y:S08]  /*b060*/  HMMA.16816.F32.BF16 R204, R4, R12, R204 ;  /* 0x0000000c04cc723c */ /* 0x000ff000000418cc */
[----:B------:R-:W-:Y:S02]  /*b070*/  IMAD.MOV.U32 R53, RZ, RZ, R129 ;  /* 0x000000ffff357224 */ /* 0x000fe400078e0081 */
[----:B------:R-:W-:-:S02]  /*b080*/  IMAD.MOV.U32 R52, RZ, RZ, R128 ;  /* 0x000000ffff347224 */ /* 0x000fc400078e0080 */
[----:B------:R-:W-:Y:S02]  /*b090*/  IMAD.MOV.U32 R132, RZ, RZ, R130 ;  /* 0x000000ffff847224 */ /* 0x000fe400078e0082 */
[----:B------:R-:W-:Y:S02]  /*b0a0*/  IMAD.MOV.U32 R71, RZ, RZ, R131 ;  /* 0x000000ffff477224 */ /* 0x000fe400078e0083 */
[C---:B------:R-:W-:Y:S01]  /*b0b0*/  HMMA.16816.F32.BF16 R128, R8.reuse, R14, R64 ;  /* 0x0000000e0880723c */ /* 0x040fe20000041840 */
[----:B------:R-:W1:Y:S07]  /*b0c0*/  LDSM.16.M88.4 R12, [R223] ;  /* 0x00000000df0c783b */ /* 0x000e6e0000000200 */
[-C--:B-1----:R-:W-:Y:S08]  /*b0d0*/  HMMA.16816.F32.BF16 R200, R8, R12.reuse, R200 ;  /* 0x0000000c08c8723c */ /* 0x082ff000000418c8 */
[----:B------:R-:W-:Y:S08]  /*b0e0*/  HMMA.16816.F32.BF16 R248, R4, R12, R248 ;  /* 0x0000000c04f8723c */ /* 0x000ff000000418f8 */
[----:B------:R-:W-:Y:S01]  /*b0f0*/  HMMA.16816.F32.BF16 R64, R8, R14, R16 ;  /* 0x0000000e0840723c */ /* 0x000fe20000041810 */
[----:B------:R-:W-:Y:S06]  /*b100*/  LDSM.16.M88.4 R8, [R220] ;  /* 0x00000000dc08783b */ /* 0x000fec0000000200 */
[----:B------:R-:W-:-:S02]  /*b110*/  IMAD.MOV.U32 R19, RZ, RZ, R53 ;  /* 0x000000ffff137224 */ /* 0x000fc400078e0035 */
[----:B------:R-:W-:Y:S02]  /*b120*/  IMAD.MOV.U32 R2, RZ, RZ, R202 ;  /* 0x000000ffff027224 */ /* 0x000fe400078e00ca */
[----:B------:R-:W-:Y:S02]  /*b130*/  IMAD.MOV.U32 R54, RZ, RZ, R201 ;  /* 0x000000ffff367224 */ /* 0x000fe400078e00c9 */
[----:B------:R-:W-:Y:S02]  /*b140*/  IMAD.MOV.U32 R133, RZ, RZ, R200 ;  /* 0x000000ffff857224 */ /* 0x000fe400078e00c8 */
[----:B------:R-:W-:Y:S02]  /*b150*/  IMAD.MOV.U32 R134, RZ, RZ, R203 ;  /* 0x000000ffff867224 */ /* 0x000fe400078e00cb */
[----:B------:R-:W-:Y:S01]  /*b160*/  HMMA.16816.F32.BF16 R200, R4, R14, R56 ;  /* 0x0000000e04c8723c */ /* 0x000fe20000041838 */
[----:B------:R-:W-:Y:S01]  /*b170*/  LDSM.16.M88.4 R4, [R220+0x2000] ;  /* 0x00200000dc04783b */ /* 0x000fe20000000200 */
[----:B------:R-:W-:-:S02]  /*b180*/  IMAD.MOV.U32 R18, RZ, RZ, R52 ;  /* 0x000000ffff127224 */ /* 0x000fc400078e0034 */
[----:B------:R-:W-:Y:S01]  /*b190*/  IMAD.MOV.U32 R17, RZ, RZ, R2 ;  /* 0x000000ffff117224 */ /* 0x000fe200078e0002 */
[----:B------:R-:W1:Y:S03]  /*b1a0*/  LDSM.16.M88.4 R12, [R216] ;  /* 0x00000000d80c783b */ /* 0x000e660000000200 */
[C---:B-1----:R-:W-:Y:S08]  /*b1b0*/  HMMA.16816.F32.BF16 R28, R4.reuse, R14, R28 ;  /* 0x0000000e041c723c */ /* 0x042ff0000004181c */
[----:B------:R-:W-:Y:S11]  /*b1c0*/  HMMA.16816.F32.BF16 R56, R4, R12, R44 ;  /* 0x0000000c0438723c */ /* 0x000ff6000004182c */
[----:B------:R-:W-:Y:S05]  /*b1d0*/  @!UPT UIADD3 URZ, URZ, URZ, URZ ;  /* 0x0000003f3f3ff290 */ /* 0x000fea000fffe03f */
        /* <DEDUP_REMOVED lines=9> */
[----:B------:R-:W-:Y:S01]  /*b270*/  HMMA.16816.F32.BF16 R56, R8, R12, R32 ;  /* 0x0000000c0838723c */ /* 0x000fe20000041820 */
[----:B------:R-:W1:Y:S01]  /*b280*/  LDSM.16.M88.4 R12, [R216+0x800] ;  /* 0x00080000d80c783b */ /* 0x000e620000000200 */
[----:B------:R-:W-:-:S06]  /*b290*/  IMAD.MOV.U32 R231, RZ, RZ, R30 ;  /* 0x000000ffffe77224 */ /* 0x000fcc00078e001e */
[-C--:B-1----:R-:W-:Y:S08]  /*b2a0*/  HMMA.16816.F32.BF16 R32, R8, R12.reuse, R36 ;  /* 0x0000000c0820723c */ /* 0x082ff00000041824 */
[----:B------:R-:W-:Y:S08]  /*b2b0*/  HMMA.16816.F32.BF16 R36, R4, R12, R24 ;  /* 0x0000000c0424723c */ /* 0x000ff00000041818 */
[----:B------:R-:W-:Y:S08]  /*b2c0*/  HMMA.16816.F32.BF16 R24, R8, R14, R40 ;  /* 0x0000000e0818723c */ /* 0x000ff00000041828 */
[----:B------:R-:W-:-:S02]  /*b2d0*/  IMAD.MOV.U32 R23, RZ, RZ, R32 ;  /* 0x000000ffff177224 */ /* 0x000fc400078e0020 */
[----:B------:R-:W-:Y:S02]  /*b2e0*/  IMAD.MOV.U32 R22, RZ, RZ, R34 ;  /* 0x000000ffff167224 */ /* 0x000fe400078e0022 */
[----:B------:R-:W-:Y:S02]  /*b2f0*/  IMAD.MOV.U32 R21, RZ, RZ, R35 ;  /* 0x000000ffff157224 */ /* 0x000fe400078e0023 */
[----:B------:R-:W-:Y:S02]  /*b300*/  IMAD.MOV.U32 R20, RZ, RZ, R33 ;  /* 0x000000ffff147224 */ /* 0x000fe400078e0021 */
[----:B------:R-:W-:Y:S01]  /*b310*/  HMMA.16816.F32.BF16 R32, R4, R14, R48 ;  /* 0x0000000e0420723c */ /* 0x000fe20000041830 */
[----:B------:R-:W1:Y:S11]  /*b320*/  LDSM.16.M88.4 R12, [R216+0x1000] ;  /* 0x00100000d80c783b */ /* 0x000e760000000200 */
[----:B------:R-:W-:Y:S11]  /*b330*/  @!UPT UIADD3 URZ, URZ, URZ, URZ ;  /* 0x0000003f3f3ff290 */ /* 0x000ff6000fffe03f */
[----:B------:R-:W-:Y:S01]  /*b340*/  @!UPT UIADD3 URZ, URZ, URZ, URZ ;  /* 0x0000003f3f3ff290 */ /* 0x000fe2000fffe03f */
[----:B------:R-:W-:Y:S02]  /*b350*/  IMAD.MOV.U32 R51, RZ, RZ, R35 ;  /* 0x000000ffff337224 */ /* 0x000fe400078e0023 */
[----:B------:R-:W-:Y:S02]  /*b360*/  IMAD.MOV.U32 R50, RZ, RZ, R32 ;  /* 0x000000ffff327224 */ /* 0x000fe400078e0020 */
[----:B------:R-:W-:Y:S02]  /*b370*/  IMAD.MOV.U32 R47, RZ, RZ, R34 ;  /* 0x000000ffff2f7224 */ /* 0x000fe400078e0022 */
[----:B------:R-:W-:Y:S02]  /*b380*/  IMAD.MOV.U32 R46, RZ, RZ, R33 ;  /* 0x000000ffff2e7224 */ /* 0x000fe400078e0021 */
[----:B-1----:R-:W-:Y:S07]  /*b390*/  HMMA.16816.F32.BF16 R32, R8, R12, R88 ;  /* 0x0000000c0820723c */ /* 0x002fee0000041858 */
[----:B------:R-:W-:-:S02]  /*b3a0*/  IMAD.MOV.U32 R90, RZ, RZ, R23 ;  /* 0x000000ffff5a7224 */ /* 0x000fc400078e0017 */
[----:B------:R-:W-:Y:S11]  /*b3b0*/  IMAD.MOV.U32 R91, RZ, RZ, R22 ;  /* 0x000000ffff5b7224 */ /* 0x000ff600078e0016 */
[----:B------:R-:W-:Y:S04]  /*b3c0*/  @!UPT UIADD3 URZ, URZ, URZ, URZ ;  /* 0x0000003f3f3ff290 */ /* 0x000fe8000fffe03f */
[----:B------:R-:W-:Y:S02]  /*b3d0*/  IMAD.MOV.U32 R43, RZ, RZ, R34 ;  /* 0x000000ffff2b7224 */ /* 0x000fe400078e0022 */
[----:B------:R-:W-:Y:S02]  /*b3e0*/  IMAD.MOV.U32 R42, RZ, RZ, R33 ;  /* 0x000000ffff2a7224 */ /* 0x000fe400078e0021 */
[----:B------:R-:W-:Y:S02]  /*b3f0*/  IMAD.MOV.U32 R41, RZ, RZ, R35 ;  /* 0x000000ffff297224 */ /* 0x000fe400078e0023 */
[----:B------:R-:W-:Y:S02]  /*b400*/  IMAD.MOV.U32 R40, RZ, RZ, R32 ;  /* 0x000000ffff287224 */ /* 0x000fe400078e0020 */
[C---:B------:R-:W-:Y:S08]  /*b410*/  HMMA.16816.F32.BF16 R32, R4.reuse, R12, R60 ;  /* 0x0000000c0420723c */ /* 0x040ff0000004183c */
[----:B------:R-:W-:Y:S07]  /*b420*/  HMMA.16816.F32.BF16 R60, R4, R14, R96 ;  /* 0x0000000e043c723c */ /* 0x000fee0000041860 */
[----:B------:R-:W-:-:S02]  /*b430*/  IMAD.MOV.U32 R99, RZ, RZ, R21 ;  /* 0x000000ffff637224 */ /* 0x000fc400078e0015 */
[----:B------:R-:W-:Y:S02]  /*b440*/  IMAD.MOV.U32 R97, RZ, RZ, R20 ;  /* 0x000000ffff617224 */ /* 0x000fe400078e0014 */
[----:B------:R-:W-:Y:S01]  /*b450*/  HMMA.16816.F32.BF16 R20, R8, R14, R80 ;  /* 0x0000000e0814723c */ /* 0x000fe20000041850 */
[----:B------:R-:W1:Y:S01]  /*b460*/  LDSM.16.M88.4 R12, [R216+0x1800] ;  /* 0x00180000d80c783b */ /* 0x000e620000000200 */
[----:B------:R-:W-:Y:S02]  /*b470*/  IMAD.MOV.U32 R96, RZ, RZ, R31 ;  /* 0x000000ffff607224 */ /* 0x000fe400078e001f */
[----:B------:R-:W-:-:S03]  /*b480*/  IMAD.MOV.U32 R98, RZ, RZ, R17 ;  /* 0x000000ffff627224 */ /* 0x000fc600078e0011 */
[----:B------:R-:W-:Y:S01]  /*b490*/  IMAD.MOV.U32 R80, RZ, RZ, R133 ;  /* 0x000000ffff507224 */ /* 0x000fe200078e0085 */
[----:B-1----:R-:W-:Y:S07]  /*b4a0*/  HMMA.16816.F32.BF16 R28, R8, R12, R100 ;  /* 0x0000000c081c723c */ /* 0x002fee0000041864 */
[----:B------:R-:W-:Y:S02]  /*b4b0*/  IMAD.MOV.U32 R100, RZ, RZ, R18 ;  /* 0x000000ffff647224 */ /* 0x000fe400078e0012 */
[----:B------:R-:W-:-:S02]  /*b4c0*/  IMAD.MOV.U32 R101, RZ, RZ, R19 ;  /* 0x000000ffff657224 */ /* 0x000fc400078e0013 */
[----:B------:R-:W-:Y:S02]  /*b4d0*/  IMAD.MOV.U32 R103, RZ, RZ, R71 ;  /* 0x000000ffff677224 */ /* 0x000fe400078e0047 */
[----:B------:R-:W-:-:S11]  /*b4e0*/  IMAD.MOV.U32 R102, RZ, RZ, R132 ;  /* 0x000000ffff667224 */ /* 0x000fd600078e0084 */
[----:B------:R-:W-:Y:S02]  /*b4f0*/  IMAD.MOV.U32 R83, RZ, RZ, R29 ;  /* 0x000000ffff537224 */ /* 0x000fe400078e001d */
[----:B------:R-:W-:Y:S02]  /*b500*/  IMAD.MOV.U32 R82, RZ, RZ, R31 ;  /* 0x000000ffff527224 */ /* 0x000fe400078e001f */
[----:B------:R-:W-:Y:S02]  /*b510*/  IMAD.MOV.U32 R81, RZ, RZ, R28 ;  /* 0x000000ffff517224 */ /* 0x000fe400078e001c */
[----:B------:R-:W-:Y:S02]  /*b520*/  IMAD.MOV.U32 R133, RZ, RZ, R30 ;  /* 0x000000ffff857224 */ /* 0x000fe400078e001e */
[----:B------:R-:W-:Y:S07]  /*b530*/  HMMA.16816.F32.BF16 R28, R4, R12, R92 ;  /* 0x0000000c041c723c */ /* 0x000fee000004185c */
[----:B------:R-:W-:-:S02]  /*b540*/  IMAD.MOV.U32 R95, RZ, RZ, R16 ;  /* 0x000000ffff5f7224 */ /* 0x000fc400078e0010 */
[----:B------:R-:W-:Y:S01]  /*b550*/  HMMA.16816.F32.BF16 R16, R4, R14, R108 ;  /* 0x0000000e0410723c */ /* 0x000fe2000004186c */
[----:B------:R-:W-:Y:S02]  /*b560*/  IMAD.MOV.U32 R94, RZ, RZ, R51 ;  /* 0x000000ffff5e7224 */ /* 0x000fe400078e0033 */
[----:B------:R-:W-:Y:S02]  /*b570*/  IMAD.MOV.U32 R51, RZ, RZ, R45 ;  /* 0x000000ffff337224 */ /* 0x000fe400078e002d */
[----:B------:R-:W-:Y:S02]  /*b580*/  IMAD.MOV.U32 R92, RZ, RZ, R134 ;  /* 0x000000ffff5c7224 */ /* 0x000fe400078e0086 */
[----:B------:R-:W-:Y:S02]  /*b590*/  IMAD.MOV.U32 R108, RZ, RZ, R80 ;  /* 0x000000ffff6c7224 */ /* 0x000fe400078e0050 */
[----:B------:R-:W-:Y:S02]  /*b5a0*/  IMAD.MOV.U32 R110, RZ, RZ, R96 ;  /* 0x000000ffff6e7224 */ /* 0x000fe400078e0060 */
[----:B------:R-:W-:-:S02]  /*b5b0*/  IMAD.MOV.U32 R111, RZ, RZ, R98 ;  /* 0x000000ffff6f7224 */ /* 0x000fc400078e0062 */
[----:B------:R-:W-:Y:S02]  /*b5c0*/  IMAD.MOV.U32 R98, RZ, RZ, R43 ;  /* 0x000000ffff627224 */ /* 0x000fe400078e002b */
[----:B------:R-:W-:Y:S02]  /*b5d0*/  IMAD.MOV.U32 R80, RZ, RZ, R41 ;  /* 0x000000ffff507224 */ /* 0x000fe400078e0029 */
[----:B------:R-:W-:Y:S02]  /*b5e0*/  IMAD.MOV.U32 R96, RZ, RZ, R40 ;  /* 0x000000ffff607224 */ /* 0x000fe400078e0028 */
[----:B------:R-:W-:-:S05]  /*b5f0*/  IMAD.MOV.U32 R93, RZ, RZ, R95 ;  /* 0x000000ffff5d7224 */ /* 0x000fca00078e005f */
[----:B------:R-:W-:Y:S02]  /*b600*/  IMAD.MOV.U32 R49, RZ, RZ, R18 ;  /* 0x000000ffff317224 */ /* 0x000fe400078e0012 */
[----:B------:R-:W-:Y:S02]  /*b610*/  IMAD.MOV.U32 R48, RZ, RZ, R17 ;  /* 0x000000ffff307224 */ /* 0x000fe400078e0011 */
[----:B------:R-:W-:Y:S02]  /*b620*/  IMAD.MOV.U32 R109, RZ, RZ, R19 ;  /* 0x000000ffff6d7224 */ /* 0x000fe400078e0013 */
[----:B------:R-:W-:Y:S02]  /*b630*/  IMAD.MOV.U32 R71, RZ, RZ, R16 ;  /* 0x000000ffff477224 */ /* 0x000fe400078e0010 */
[----:B------:R-:W-:Y:S01]  /*b640*/  HMMA.16816.F32.BF16 R16, R8, R14, R84 ;  /* 0x0000000e0810723c */ /* 0x000fe20000041854 */
[----:B------:R-:W1:Y:S06]  /*b650*/  LDSM.16.M88.4 R12, [R216+0x2000] ;  /* 0x00200000d80c783b */ /* 0x000e6c0000000200 */
[----:B------:R-:W-:-:S02]  /*b660*/  IMAD.MOV.U32 R85, RZ, RZ, R103 ;  /* 0x000000ffff557224 */ /* 0x000fc400078e0067 */
[----:B------:R-:W-:Y:S02]  /*b670*/  IMAD.MOV.U32 R84, RZ, RZ, R102 ;  /* 0x000000ffff547224 */ /* 0x000fe400078e0066 */
[----:B------:R-:W-:Y:S02]  /*b680*/  IMAD.MOV.U32 R103, RZ, RZ, R50 ;  /* 0x000000ffff677224 */ /* 0x000fe400078e0032 */
[----:B------:R-:W-:Y:S02]  /*b690*/  IMAD.MOV.U32 R102, RZ, RZ, R46 ;  /* 0x000000ffff667224 */ /* 0x000fe400078e002e */
[----:B------:R-:W-:Y:S01]  /*b6a0*/  IMAD.MOV.U32 R50, RZ, RZ, R44 ;  /* 0x000000ffff327224 */ /* 0x000fe200078e002c */
[----:B-1----:R-:W-:Y:S08]  /*b6b0*/  HMMA.16816.F32.BF16 R112, R8, R12, R112 ;  /* 0x0000000c0870723c */ /* 0x002ff00000041870 */
[-C--:B------:R-:W-:Y:S11]  /*b6c0*/  HMMA.16816.F32.BF16 R120, R4, R14.reuse, R120 ;  /* 0x0000000e0478723c */ /* 0x080ff60000041878 */
[----:B------:R-:W-:Y:S05]  /*b6d0*/  @!UPT UIADD3 URZ, URZ, URZ, URZ ;  /* 0x0000003f3f3ff290 */ /* 0x000fea000fffe03f */
[----:B------:R-:W-:Y:S02]  /*b6e0*/  IMAD.MOV.U32 R89, RZ, RZ, R113 ;  /* 0x000000ffff597224 */ /* 0x000fe400078e0071 */
[----:B------:R-:W-:Y:S02]  /*b6f0*/  IMAD.MOV.U32 R86, RZ, RZ, R112 ;  /* 0x000000ffff567224 */ /* 0x000fe400078e0070 */
[----:B------:R-:W-:Y:S02]  /*b700*/  IMAD.MOV.U32 R112, RZ, RZ, R100 ;  /* 0x000000ffff707224 */ /* 0x000fe400078e0064 */
[----:B------:R-:W-:Y:S02]  /*b710*/  IMAD.MOV.U32 R113, RZ, RZ, R101 ;  /* 0x000000ffff717224 */ /* 0x000fe400078e0065 */
[----:B------:R-:W-:Y:S02]  /*b720*/  IMAD.MOV.U32 R100, RZ, RZ, R47 ;  /* 0x000000ffff647224 */ /* 0x000fe400078e002f */
[----:B------:R-:W-:Y:S01]  /*b730*/  IMAD.MOV.U32 R101, RZ, RZ, R42 ;  /* 0x000000ffff657224 */ /* 0x000fe200078e002a */
[----:B------:R-:W-:Y:S01]  /*b740*/  HMMA.16816.F32.BF16 R44, R8, R14, R76 ;  /* 0x0000000e082c723c */ /* 0x000fe2000004184c */
[----:B------:R-:W-:-:S02]  /*b750*/  IMAD.MOV.U32 R88, RZ, RZ, R115 ;  /* 0x000000ffff587224 */ /* 0x000fc400078e0073 */
[----:B------:R-:W-:Y:S02]  /*b760*/  IMAD.MOV.U32 R134, RZ, RZ, R121 ;  /* 0x000000ffff867224 */ /* 0x000fe400078e0079 */
[----:B------:R-:W-:Y:S02]  /*b770*/  IMAD.MOV.U32 R132, RZ, RZ, R114 ;  /* 0x000000ffff847224 */ /* 0x000fe400078e0072 */
[----:B------:R-:W-:Y:S01]  /*b780*/  IMAD.MOV.U32 R115, RZ, RZ, R122 ;  /* 0x000000ffff737224 */ /* 0x000fe200078e007a */
[----:B------:R-:W-:Y:S01]  /*b790*/  HMMA.16816.F32.BF16 R40, R4, R12, R104 ;  /* 0x0000000c0428723c */ /* 0x000fe20000041868 */
[----:B------:R-:W1:Y:S01]  /*b7a0*/  LDSM.16.M88.4 R12, [R216+0x2800] ;  /* 0x00280000d80c783b */ /* 0x000e620000000200 */
[----:B------:R-:W-:Y:S02]  /*b7b0*/  IMAD.MOV.U32 R121, RZ, RZ, R113 ;  /* 0x000000ffff797224 */ /* 0x000fe400078e0071 */
[----:B------:R-:W-:Y:S02]  /*b7c0*/  IMAD.MOV.U32 R114, RZ, RZ, R123 ;  /* 0x000000ffff727224 */ /* 0x000fe400078e007b */
[----:B------:R-:W-:-:S02]  /*b7d0*/  IMAD.MOV.U32 R122, RZ, RZ, R84 ;  /* 0x000000ffff7a7224 */ /* 0x000fc400078e0054 */
        /* <DEDUP_REMOVED lines=8> */
[----:B------:R-:W-:Y:S01]  /*b860*/  IMAD.MOV.U32 R91, RZ, RZ, R50 ;  /* 0x000000ffff5b7224 */ /* 0x000fe200078e0032 */
[----:B-1----:R-:W-:Y:S08]  /*b870*/  HMMA.16816.F32.BF16 R104, R8, R12, R124 ;  /* 0x0000000c0868723c */ /* 0x002ff0000004187c */
[----:B------:R-:W-:Y:S11]  /*b880*/  HMMA.16816.F32.BF16 R124, R4, R14, R208 ;  /* 0x0000000e047c723c */ /* 0x000ff600000418d0 */
[----:B------:R-:W-:Y:S05]  /*b890*/  @!UPT UIADD3 URZ, URZ, URZ, URZ ;  /* 0x0000003f3f3ff290 */ /* 0x000fea000fffe03f */
        /* <DEDUP_REMOVED lines=13> */
[----:B------:R-:W-:Y:S01]  /*b970*/  IMAD.MOV.U32 R122, RZ, RZ, R113 ;  /* 0x000000ffff7a7224 */ /* 0x000fe200078e0071 */
        /* <DEDUP_REMOVED lines=15> */
[----:B------:R-:W-:Y:S01]  /*ba70*/  HMMA.16816.F32.BF16 R88, R8, R14, R72 ;  /* 0x0000000e0858723c */ /* 0x000fe20000041848 */
[----:B------:R-:W1:Y:S01]  /*ba80*/  LDSM.16.M88.4 R12, [R216+0x3000] ;  /* 0x00300000d80c783b */ /* 0x000e620000000200 */
[----:B------:R-:W-:-:S02]  /*ba90*/  IMAD.MOV.U32 R110, RZ, RZ, R100 ;  /* 0x000000ffff6e7224 */ /* 0x000fc400078e0064 */
[----:B------:R-:W-:Y:S02]  /*baa0*/  IMAD.MOV.U32 R100, RZ, RZ, R99 ;  /* 0x000000ffff647224 */ /* 0x000fe400078e0063 */
[----:B------:R-:W-:Y:S02]  /*bab0*/  IMAD.MOV.U32 R99, RZ, RZ, R127 ;  /* 0x000000ffff637224 */ /* 0x000fe400078e007f */
[----:B------:R-:W-:Y:S01]  /*bac0*/  IMAD.MOV.U32 R127, RZ, RZ, R104 ;  /* 0x000000ffff7f7224 */ /* 0x000fe200078e0068 */
[C---:B-1----:R-:W-:Y:S07]  /*bad0*/  HMMA.16816.F32.BF16 R116, R8.reuse, R12, R244 ;  /* 0x0000000c0874723c */ /* 0x042fee00000418f4 */
[----:B------:R-:W-:Y:S01]  /*bae0*/  IMAD.MOV.U32 R246, RZ, RZ, R121 ;  /* 0x000000fffff67224 */ /* 0x000fe200078e0079 */
[----:B------:R-:W-:Y:S01]  /*baf0*/  HMMA.16816.F32.BF16 R128, R8, R14, R128 ;  /* 0x0000000e0880723c */ /* 0x000fe20000041880 */
[----:B------:R-:W1:Y:S01]  /*bb00*/  S2R R121, SR_TID.X ;  /* 0x0000000000797919 */ /* 0x000e620000002100 */
[----:B------:R-:W-:-:S02]  /*bb10*/  IMAD.MOV.U32 R247, RZ, RZ, R122 ;  /* 0x000000fffff77224 */ /* 0x000fc400078e007a */
[----:B------:R-:W-:Y:S02]  /*bb20*/  IMAD.MOV.U32 R122, RZ, RZ, R106 ;  /* 0x000000ffff7a7224 */ /* 0x000fe400078e006a */
[----:B------:R-:W-:Y:S02]  /*bb30*/  IMAD.MOV.U32 R106, RZ, RZ, R109 ;  /* 0x000000ffff6a7224 */ /* 0x000fe400078e006d */
[----:B------:R-:W-:Y:S02]  /*bb40*/  IMAD.MOV.U32 R109, RZ, RZ, R0 ;  /* 0x000000ffff6d7224 */ /* 0x000fe400078e0000 */
[----:B------:R-:W-:Y:S02]  /*bb50*/  IMAD.U32 R0, RZ, RZ, UR4 ;  /* 0x00000004ff007e24 */ /* 0x000fe4000f8e00ff */
[----:B------:R-:W-:Y:S02]  /*bb60*/  IMAD.MOV.U32 R244, RZ, RZ, R79 ;  /* 0x000000fffff47224 */ /* 0x000fe400078e004f */
[----:B------:R-:W-:-:S02]  /*bb70*/  IMAD.MOV.U32 R79, RZ, RZ, R106 ;  /* 0x000000ffff4f7224 */ /* 0x000fc400078e006a */
[----:B------:R-:W-:Y:S02]  /*bb80*/  IMAD.MOV.U32 R78, RZ, RZ, R117 ;  /* 0x000000ffff4e7224 */ /* 0x000fe400078e0075 */
[----:B------:R-:W-:Y:S02]  /*bb90*/  IMAD.MOV.U32 R77, RZ, RZ, R119 ;  /* 0x000000ffff4d7224 */ /* 0x000fe400078e0077 */
[----:B------:R-:W-:Y:S02]  /*bba0*/  IMAD.MOV.U32 R73, RZ, RZ, R118 ;  /* 0x000000ffff497224 */ /* 0x000fe400078e0076 */
[----:B------:R-:W-:Y:S02]  /*bbb0*/  IMAD.MOV.U32 R104, RZ, RZ, R116 ;  /* 0x000000ffff687224 */ /* 0x000fe400078e0074 */
[----:B------:R-:W-:Y:S01]  /*bbc0*/  HMMA.16816.F32.BF16 R116, R4, R12, R204 ;  /* 0x0000000c0474723c */ /* 0x000fe200000418cc */
[----:B-1----:R-:W-:Y:S02]  /*bbd0*/  IMAD.SHL.U32 R121, R121, 0x2, RZ ;  /* 0x0000000279797824 */ /* 0x002fe400078e00ff */
[----:B------:R-:W-:-:S02]  /*bbe0*/  IMAD.MOV.U32 R106, RZ, RZ, R93 ;  /* 0x000000ffff6a7224 */ /* 0x000fc400078e005d */
[----:B------:R-:W-:Y:S01]  /*bbf0*/  IMAD.MOV.U32 R245, RZ, RZ, R120 ;  /* 0x000000fffff57224 */ /* 0x000fe200078e0078 */
[----:B------:R-:W-:Y:S01]  /*bc00*/  LOP3.LUT R121, R121, 0x6, RZ, 0xc0, !PT ;  /* 0x0000000679797812 */ /* 0x000fe200078ec0ff */
[----:B------:R-:W-:Y:S01]  /*bc10*/  IMAD.MOV.U32 R120, RZ, RZ, R109 ;  /* 0x000000ffff787224 */ /* 0x000fe200078e006d */
[----:B------:R-:W-:Y:S01]  /*bc20*/  HMMA.16816.F32.BF16 R204, R4, R14, R124 ;  /* 0x0000000e04cc723c */ /* 0x000fe2000004187c */
[----:B------:R-:W1:Y:S01]  /*bc30*/  LDSM.16.M88.4 R12, [R216+0x3800] ;  /* 0x00380000d80c783b */ /* 0x000e620000000200 */
[----:B------:R-:W-:-:S04]  /*bc40*/  DEPBAR.LE SB0, 0x0 ;  /* 0x000080000000791a */ /* 0x000fc80000000000 */
[----:B------:R-:W-:Y:S02]  /*bc50*/  IMAD R0, R0, 0x80, R121 ;  /* 0x0000008000007824 */ /* 0x000fe400078e0279 */
[----:B------:R-:W-:Y:S02]  /*bc60*/  IMAD.MOV.U32 R121, RZ, RZ, R2 ;  /* 0x000000ffff797224 */ /* 0x000fe400078e0002 */
[----:B------:R-:W-:Y:S01]  /*bc70*/  IMAD.MOV.U32 R125, RZ, RZ, R105 ;  /* 0x000000ffff7d7224 */ /* 0x000fe200078e0069 */
[C---:B------:R-:W-:Y:S01]  /*bc80*/  ISETP.GE.AND P0, PT, R0.reuse, R240, PT ;  /* 0x000000f00000720c */ /* 0x040fe20003f06270 */
[----:B------:R-:W-:Y:S01]  /*bc90*/  IMAD.MOV.U32 R127, RZ, RZ, R122 ;  /* 0x000000ffff7f7224 */ /* 0x000fe200078e007a */
[C---:B------:R-:W-:Y:S01]  /*bca0*/  IADD3 R2, R0.reuse, 0x1, RZ ;  /* 0x0000000100027810 */ /* 0x040fe20007ffe0ff */
[----:B------:R-:W-:Y:S01]  /*bcb0*/  IMAD.MOV.U32 R105, RZ, RZ, R100 ;  /* 0x000000ffff697224 */ /* 0x000fe200078e0064 */
[----:B------:R-:W-:Y:S01]  /*bcc0*/  ISETP.LT.OR P0, PT, R0, R236, P0 ;  /* 0x000000ec0000720c */ /* 0x000fe20000701670 */
[----:B------:R-:W-:Y:S01]  /*bcd0*/  IMAD.MOV.U32 R75, RZ, RZ, R127 ;  /* 0x000000ffff4b7224 */ /* 0x000fe200078e007f */
[----:B------:R-:W-:Y:S01]  /*bce0*/  ISETP.GE.AND P6, PT, R2, R240, PT ;  /* 0x000000f00200720c */ /* 0x000fe20003fc6270 */
[----:B------:R-:W-:Y:S01]  /*bcf0*/  IMAD.MOV.U32 R127, RZ, RZ, R92 ;  /* 0x000000ffff7f7224 */ /* 0x000fe200078e005c */
[----:B------:R-:W-:Y:S01]  /*bd00*/  FSEL R93, R56, -INF , !P0 ;  /* 0xff800000385d7808 */ /* 0x000fe20004000000 */
[----:B------:R-:W-:Y:S01]  /*bd10*/  IMAD.MOV.U32 R56, RZ, RZ, R87 ;  /* 0x000000ffff387224 */ /* 0x000fe200078e0057 */
[----:B------:R-:W-:-:S02]  /*bd20*/  ISETP.GE.AND P5, PT, R2, R239, PT ;  /* 0x000000ef0200720c */ /* 0x000fc40003fa6270 */
[CC--:B------:R-:W-:Y:S01]  /*bd30*/  ISETP.GE.AND P2, PT, R2.reuse, R238.reuse, PT ;  /* 0x000000ee0200720c */ /* 0x0c0fe20003f46270 */
[----:B------:R-:W-:Y:S01]  /*bd40*/  IMAD.MOV.U32 R74, RZ, RZ, R204 ;  /* 0x000000ffff4a7224 */ /* 0x000fe200078e00cc */
[----:B------:R-:W-:Y:S01]  /*bd50*/  ISETP.GE.AND P4, PT, R2, R237, PT ;  /* 0x000000ed0200720c */ /* 0x000fe20003f86270 */
[----:B------:R-:W-:Y:S01]  /*bd60*/  IMAD.MOV.U32 R126, RZ, RZ, R205 ;  /* 0x000000ffff7e7224 */ /* 0x000fe200078e00cd */
[C---:B------:R-:W-:Y:S01]  /*bd70*/  ISETP.GE.AND P3, PT, R0.reuse, R239, PT ;  /* 0x000000ef0000720c */ /* 0x040fe20003f66270 */
[----:B------:R-:W-:Y:S01]  /*bd80*/  IMAD.MOV.U32 R210, RZ, RZ, R206 ;  /* 0x000000ffffd27224 */ /* 0x000fe200078e00ce */
[C---:B------:R-:W-:Y:S01]  /*bd90*/  ISETP.GE.AND P1, PT, R0.reuse, R238, PT ;  /* 0x000000ee0000720c */ /* 0x040fe20003f26270 */
[----:B------:R-:W-:Y:S01]  /*bda0*/  IMAD.MOV.U32 R72, RZ, RZ, R207 ;  /* 0x000000ffff487224 */ /* 0x000fe200078e00cf */
[----:B------:R-:W-:Y:S02]  /*bdb0*/  ISETP.GE.AND P0, PT, R0, R237, PT ;  /* 0x000000ed0000720c */ /* 0x000fe40003f06270 */
[----:B------:R-:W-:-:S02]  /*bdc0*/  ISETP.LT.OR P6, PT, R2, R236, P6 ;  /* 0x000000ec0200720c */ /* 0x000fc400037c1670 */
[C---:B------:R-:W-:Y:S02]  /*bdd0*/  ISETP.LT.OR P5, PT, R2.reuse, R235, P5 ;  /* 0x000000eb0200720c */ /* 0x040fe40002fa1670 */
[CC--:B------:R-:W-:Y:S02]  /*bde0*/  ISETP.LT.OR P2, PT, R2.reuse, R234.reuse, P2 ;  /* 0x000000ea0200720c */ /* 0x0c0fe40001741670 */
[----:B------:R-:W-:Y:S02]  /*bdf0*/  ISETP.LT.OR P4, PT, R2, R233, P4 ;  /* 0x000000e90200720c */ /* 0x000fe40002781670 */
[C---:B------:R-:W-:Y:S01]  /*be00*/  ISETP.LT.OR P3, PT, R0.reuse, R235, P3 ;  /* 0x000000eb0000720c */ /* 0x040fe20001f61670 */
[----:B-1----:R-:W-:Y:S01]  /*be10*/  HMMA.16816.F32.BF16 R244, R8, R12, R244 ;  /* 0x0000000c08f4723c */ /* 0x002fe200000418f4 */
[C---:B------:R-:W-:Y:S02]  /*be20*/  ISETP.LT.OR P1, PT, R0.reuse, R234, P1 ;  /* 0x000000ea0000720c */ /* 0x040fe40000f21670 */
[----:B------:R-:W-:-:S02]  /*be30*/  ISETP.LT.OR P0, PT, R0, R233, P0 ;  /* 0x000000e90000720c */ /* 0x000fc40000701670 */
[----:B------:R-:W-:Y:S02]  /*be40*/  IADD3 R2, R0, 0x8, RZ ;  /* 0x0000000800027810 */ /* 0x000fe40007ffe0ff */
[----:B------:R-:W-:Y:S01]  /*be50*/  FSEL R109, R58, -INF , !P3 ;  /* 0xff8000003a6d7808 */ /* 0x000fe20005800000 */
[C---:B------:R-:W-:Y:S01]  /*be60*/  HMMA.16816.F32.BF16 R248, R4.reuse, R12, R248 ;  /* 0x0000000c04f8723c */ /* 0x040fe200000418f8 */
[----:B------:R-:W-:Y:S02]  /*be70*/  FSEL R112, R112, -INF , !P1 ;  /* 0xff80000070707808 */ /* 0x000fe40004800000 */
[----:B------:R-:W-:Y:S01]  /*be80*/  FSEL R209, R79, -INF , !P0 ;  /* 0xff8000004fd17808 */ /* 0x000fe20004000000 */
[----:B------:R-:W-:Y:S01]  /*be90*/  IMAD.MOV.U32 R79, RZ, RZ, R113 ;  /* 0x000000ffff4f7224 */ /* 0x000fe200078e0071 */
[----:B------:R-:W-:Y:S01]  /*bea0*/  FSEL R124, R120, -INF , !P2 ;  /* 0xff800000787c7808 */ /* 0x000fe20005000000 */
[----:B------:R-:W-:Y:S01]  /*beb0*/  IMAD.MOV.U32 R120, RZ, RZ, R106 ;  /* 0x000000ffff787224 */ /* 0x000fe200078e006a */
[C---:B------:R-:W-:Y:S01]  /*bec0*/  ISETP.GE.AND P3, PT, R2.reuse, R240, PT ;  /* 0x000000f00200720c */ /* 0x040fe20003f66270 */
[----:B------:R-:W-:Y:S01]  /*bed0*/  IMAD.MOV.U32 R106, RZ, RZ, R84 ;  /* 0x000000ffff6a7224 */ /* 0x000fe200078e0054 */
[C---:B------:R-:W-:Y:S01]  /*bee0*/  ISETP.GE.AND P1, PT, R2.reuse, R239, PT ;  /* 0x000000ef0200720c */ /* 0x040fe20003f26270 */
[----:B------:R-:W-:Y:S01]  /*bef0*/  IMAD.MOV.U32 R84, RZ, RZ, R108 ;  /* 0x000000ffff547224 */ /* 0x000fe200078e006c */
[C---:B------:R-:W-:Y:S01]  /*bf00*/  ISETP.GE.AND P0, PT, R2.reuse, R238, PT ;  /* 0x000000ee0200720c */ /* 0x040fe20003f06270 */
[----:B------:R-:W-:Y:S01]  /*bf10*/  IMAD.MOV.U32 R108, RZ, RZ, R97 ;  /* 0x000000ffff6c7224 */ /* 0x000fe200078e0061 */
[C---:B------:R-:W-:Y:S01]  /*bf20*/  ISETP.GE.AND P2, PT, R2.reuse, R237, PT ;  /* 0x000000ed0200720c */ /* 0x040fe20003f46270 */
[-C--:B------:R-:W-:Y:S01]  /*bf30*/  HMMA.16816.F32.BF16 R4, R4, R14.reuse, R200 ;  /* 0x0000000e0404723c */ /* 0x080fe200000418c8 */
[C---:B------:R-:W-:Y:S01]  /*bf40*/  ISETP.LT.OR P3, PT, R2.reuse, R236, P3 ;  /* 0x000000ec0200720c */ /* 0x040fe20001f61670 */
[----:B------:R-:W-:Y:S01]  /*bf50*/  IMAD.MOV.U32 R13, RZ, RZ, R74 ;  /* 0x000000ffff0d7224 */ /* 0x000fe200078e004a */
[C---:B------:R-:W-:Y:S01]  /*bf60*/  ISETP.LT.OR P1, PT, R2.reuse, R235, P1 ;  /* 0x000000eb0200720c */ /* 0x040fe20000f21670 */
[----:B------:R-:W-:Y:S01]  /*bf70*/  IMAD.MOV.U32 R74, RZ, RZ, R125 ;  /* 0x000000ffff4a7224 */ /* 0x000fe200078e007d */
[C---:B------:R-:W-:Y:S01]  /*bf80*/  ISETP.LT.OR P0, PT, R2.reuse, R234, P0 ;  /* 0x000000ea0200720c */ /* 0x040fe20000701670 */
[----:B------:R-:W-:Y:S01]  /*bf90*/  IMAD.MOV.U32 R125, RZ, RZ, R86 ;  /* 0x000000ffff7d7224 */ /* 0x000fe200078e0056 */
[----:B------:R-:W-:Y:S01]  /*bfa0*/  ISETP.LT.OR P2, PT, R2, R233, P2 ;  /* 0x000000e90200720c */ /* 0x000fe20001741670 */
[----:B------:R-:W-:Y:S01]  /*bfb0*/  IMAD.MOV.U32 R203, RZ, RZ, R208 ;  /* 0x000000ffffcb7224 */ /* 0x000fe200078e00d0 */
[----:B------:R-:W-:Y:S01]  /*bfc0*/  IADD3 R2, R0, 0x9, RZ ;  /* 0x0000000900027810 */ /* 0x000fe20007ffe0ff */
[----:B------:R-:W-:Y:S01]  /*bfd0*/  IMAD.MOV.U32 R208, RZ, RZ, R110 ;  /* 0x000000ffffd07224 */ /* 0x000fe200078e006e */
[----:B------:R-:W-:Y:S01]  /*bfe0*/  FSEL R232, R232, -INF , !P4 ;  /* 0xff800000e8e87808 */ /* 0x000fe20006000000 */
[----:B------:R-:W-:Y:S01]  /*bff0*/  IMAD.MOV.U32 R12, RZ, RZ, R211 ;  /* 0x000000ffff0c7224 */ /* 0x000fe200078e00d3 */
[----:B------:R-:W-:Y:S01]  /*c000*/  FSEL R100, R57, -INF , !P6 ;  /* 0xff80000039647808 */ /* 0x000fe20007000000 */
[----:B------:R-:W-:Y:S01]  /*c010*/  HMMA.16816.F32.BF16 R204, R8, R14, R64 ;  /* 0x0000000e08cc723c */ /* 0x000fe20000041840 */
        /* <DEDUP_REMOVED lines=11> */
[----:B------:R-:W-:Y:S01]  /*c0d0*/  IMAD.MOV.U32 R127, RZ, RZ, R85 ;  /* 0x000000ffff7f7224 */ /* 0x000fe200078e0055 */
        /* <DEDUP_REMOVED lines=13> */
[----:B------:R-:W-:Y:S01]  /*c1b0*/  IMAD.MOV.U32 R96, RZ, RZ, R98 ;  /* 0x000000ffff607224 */ /* 0x000fe200078e0062 */
        /* <DEDUP_REMOVED lines=48> */
[----:B------:R-:W-:-:S02]  /*c4c0*/  FSEL R108, R111, -INF , !P0 ;  /* 0xff8000006f6c7808 */ /* 0x000fc40004000000 */
        /* <DEDUP_REMOVED lines=8> */
[----:B------:R-:W-:Y:S01]  /*c550*/  BAR.SYNC.DEFER_BLOCKING 0x0 ;  /* 0x0000000000007b1d */ /* 0x000fe20000010000 */
[C---:B------:R-:W-:Y:S02]  /*c560*/  ISETP.GE.AND P2, PT, R2.reuse, R239, PT ;  /* 0x000000ef0200720c */ /* 0x040fe40003f46270 */
[----:B------:R-:W-:-:S02]  /*c570*/  ISETP.GE.AND P4, PT, R2, R238, PT ;  /* 0x000000ee0200720c */ /* 0x000fc40003f86270 */
[C---:B------:R-:W-:Y:S02]  /*c580*/  ISETP.GE.AND P3, PT, R2.reuse, R237, PT ;  /* 0x000000ed0200720c */ /* 0x040fe40003f66270 */
[C---:B------:R-:W-:Y:S02]  /*c590*/  ISETP.LT.OR P0, PT, R2.reuse, R236, P0 ;  /* 0x000000ec0200720c */ /* 0x040fe40000701670 */
[C---:B------:R-:W-:Y:S02]  /*c5a0*/  ISETP.LT.OR P2, PT, R2.reuse, R235, P2 ;  /* 0x000000eb0200720c */ /* 0x040fe40001741670 */
[C---:B------:R-:W-:Y:S02]  /*c5b0*/  ISETP.LT.OR P4, PT, R2.reuse, R234, P4 ;  /* 0x000000ea0200720c */ /* 0x040fe40002781670 */
[----:B------:R-:W-:Y:S02]  /*c5c0*/  ISETP.LT.OR P3, PT, R2, R233, P3 ;  /* 0x000000e90200720c */ /* 0x000fe40001f61670 */
[----:B------:R-:W-:-:S02]  /*c5d0*/  IADD3 R2, R0, 0x19, RZ ;  /* 0x0000001900027810 */ /* 0x000fc40007ffe0ff */
[----:B------:R-:W-:Y:S02]  /*c5e0*/  FSEL R105, R105, -INF , !P6 ;  /* 0xff80000069697808 */ /* 0x000fe40007000000 */
        /* <DEDUP_REMOVED lines=31> */
[----:B------:R-:W-:Y:S02]  /*c7e0*/  FSEL R76, R25, -INF , !P6 ;  /* 0xff800000194c7808 */ /* 0x000fe40007000000 */
[----:B------:R-:W-:Y:S02]  /*c7f0*/  FSEL R95, R27, -INF , !P5 ;  /* 0xff8000001b5f7808 */ /* 0x000fe40006800000 */
[----:B------:R-:W-:Y:S02]  /*c800*/  FSEL R74, R94, -INF , !P2 ;  /* 0xff8000005e4a7808 */ /* 0x000fe40005000000 */
[----:B------:R-:W-:-:S02]  /*c810*/  ISETP.GE.AND P0, PT, R2, R240, PT ;  /* 0x000000f00200720c */ /* 0x000fc40003f06270 */
[C---:B------:R-:W-:Y:S02]  /*c820*/  ISETP.GE.AND P6, PT, R2.reuse, R239, PT ;  /* 0x000000ef0200720c */ /* 0x040fe40003fc6270 */
[C---:B------:R-:W-:Y:S02]  /*c830*/  ISETP.GE.AND P5, PT, R2.reuse, R238, PT ;  /* 0x000000ee0200720c */ /* 0x040fe40003fa6270 */
[C---:B------:R-:W-:Y:S02]  /*c840*/  ISETP.GE.AND P2, PT, R2.reuse, R237, PT ;  /* 0x000000ed0200720c */ /* 0x040fe40003f46270 */
[C---:B------:R-:W-:Y:S02]  /*c850*/  ISETP.LT.OR P0, PT, R2.reuse, R236, P0 ;  /* 0x000000ec0200720c */ /* 0x040fe40000701670 */
        /* <DEDUP_REMOVED lines=8> */
[C---:B------:R-:W-:Y:S02]  /*c8e0*/  ISETP.GE.AND P4, PT, R2.reuse, R240, PT ;  /* 0x000000f00200720c */ /* 0x040fe40003f86270 */
[C---:B------:R-:W-:Y:S02]  /*c8f0*/  ISETP.GE.AND P3, PT, R2.reuse, R239, PT ;  /* 0x000000ef0200720c */ /* 0x040fe40003f66270 */
[C---:B------:R-:W-:Y:S02]  /*c900*/  ISETP.GE.AND P1, PT, R2.reuse, R238, PT ;  /* 0x000000ee0200720c */ /* 0x040fe40003f26270 */
[C---:B------:R-:W-:Y:S02]  /*c910*/  ISETP.GE.AND P0, PT, R2.reuse, R237, PT ;  /* 0x000000ed0200720c */ /* 0x040fe40003f06270 */
[C---:B------:R-:W-:Y:S02]  /*c920*/  ISETP.LT.OR P4, PT, R2.reuse, R236, P4 ;  /* 0x000000ec0200720c */ /* 0x040fe40002781670 */
        /* <DEDUP_REMOVED lines=8> */
[C---:B------:R-:W-:Y:S02]  /*c9b0*/  ISETP.GE.AND P6, PT, R2.reuse, R240, PT ;  /* 0x000000f00200720c */ /* 0x040fe40003fc6270 */
[C---:B------:R-:W-:Y:S02]  /*c9c0*/  ISETP.GE.AND P5, PT, R2.reuse, R239, PT ;  /* 0x000000ef0200720c */ /* 0x040fe40003fa6270 */
[C---:B------:R-:W-:Y:S02]  /*c9d0*/  ISETP.GE.AND P2, PT, R2.reuse, R238, PT ;  /* 0x000000ee0200720c */ /* 0x040fe40003f46270 */
[C---:B------:R-:W-:Y:S02]  /*c9e0*/  ISETP.GE.AND P4, PT, R2.reuse, R237, PT ;  /* 0x000000ed0200720c */ /* 0x040fe40003f86270 */
[----:B------:R-:W-:-:S02]  /*c9f0*/  ISETP.LT.OR P6, PT, R2, R236, P6 ;  /* 0x000000ec0200720c */ /* 0x000fc400037c1670 */
[C---:B------:R-:W-:Y:S02]  /*ca00*/  ISETP.LT.OR P5, PT, R2.reuse, R235, P5 ;  /* 0x000000eb0200720c */ /* 0x040fe40002fa1670 */
[C---:B------:R-:W-:Y:S02]  /*ca10*/  ISETP.LT.OR P2, PT, R2.reuse, R234, P2 ;  /* 0x000000ea0200720c */ /* 0x040fe40001741670 */
[----:B------:R-:W-:Y:S02]  /*ca20*/  ISETP.LT.OR P4, PT, R2, R233, P4 ;  /* 0x000000e90200720c */ /* 0x000fe40002781670 */
[----:B------:R-:W-:Y:S02]  /*ca30*/  IADD3 R2, R0, 0x30, RZ ;  /* 0x0000003000027810 */ /* 0x000fe40007ffe0ff */
        /* <DEDUP_REMOVED lines=8> */
[C---:B------:R-:W-:Y:S02]  /*cac0*/  ISETP.LT.OR P3, PT, R2.reuse, R236, P3 ;  /* 0x000000ec0200720c */ /* 0x040fe40001f61670 */
[C---:B------:R-:W-:Y:S02]  /*cad0*/  ISETP.LT.OR P1, PT, R2.reuse, R235, P1 ;  /* 0x000000eb0200720c */ /* 0x040fe40000f21670 */
[C---:B------:R-:W-:Y:S02]  /*cae0*/  ISETP.LT.OR P0, PT, R2.reuse, R234, P0 ;  /* 0x000000ea0200720c */ /* 0x040fe40000701670 */
[----:B------:R-:W-:Y:S02]  /*caf0*/  ISETP.LT.OR P2, PT, R2, R233, P2 ;  /* 0x000000e90200720c */ /* 0x000fe40001741670 */
[----:B------:R-:W-:Y:S02]  /*cb00*/  IADD3 R2, R0, 0x31, RZ ;  /* 0x0000003100027810 */ /* 0x000fe40007ffe0ff */
[----:B------:R-:W-:-:S02]  /*cb10*/  FSEL R134, R63, -INF , !P4 ;  /* 0xff8000003f867808 */ /* 0x000fc40006000000 */
[----:B------:R-:W-:Y:S02]  /*cb20*/  FSEL R61, R21, -INF , !P6 ;  /* 0xff800000153d7808 */ /* 0x000fe40007000000 */
[----:B------:R-:W-:Y:S02]  /*cb30*/  FSEL R78, R23, -INF , !P5 ;  /* 0xff800000174e7808 */ /* 0x000fe40006800000 */
[----:B------:R-:W-:Y:S02]  /*cb40*/  FSEL R59, R79, -INF , !P3 ;  /* 0xff8000004f3b7808 */ /* 0x000fe40005800000 */
        /* <DEDUP_REMOVED lines=64> */
[----:B------:R-:W-:Y:S01]  /*cf50*/  FSEL R22, R39, -INF , !P1 ;  /* 0xff80000027167808 */ /* 0x000fe20004800000 */
[----:B------:R-:W-:Y:S01]  /*cf60*/  IMAD.MOV.U32 R39, RZ, RZ, R37 ;  /* 0x000000ffff277224 */ /* 0x000fe200078e0025 */
[C---:B------:R-:W-:Y:S01]  /*cf70*/  ISETP.GE.AND P2, PT, R2.reuse, R240, PT ;  /* 0x000000f00200720c */ /* 0x040fe20003f46270 */
[----:B------:R-:W-:Y:S01]  /*cf80*/  IMAD.MOV.U32 R37, RZ, RZ, R36 ;  /* 0x000000ffff257224 */ /* 0x000fe200078e0024 */
[C---:B------:R-:W-:Y:S01]  /*cf90*/  ISETP.GE.AND P4, PT, R2.reuse, R239, PT ;  /* 0x000000ef0200720c */ /* 0x040fe20003f86270 */
[----:B------:R-:W-:Y:S01]  /*cfa0*/  IMAD.MOV.U32 R36, RZ, RZ, R123 ;  /* 0x000000ffff247224 */ /* 0x000fe200078e007b */
        /* <DEDUP_REMOVED lines=49> */
[----:B------:R-:W-:Y:S01]  /*d2c0*/  FSEL R16, R36, -INF , !P2 ;  /* 0xff80000024107808 */ /* 0x000fe20005000000 */
[----:B------:R-:W-:Y:S01]  /*d2d0*/  IMAD.MOV.U32 R36, RZ, RZ, R15 ;  /* 0x000000ffff247224 */ /* 0x000fe200078e000f */
        /* <DEDUP_REMOVED lines=8> */
[----:B------:R-:W-:Y:S01]  /*d360*/  FSEL R41, R8, -INF , !P6 ;  /* 0xff80000008297808 */ /* 0x000fe20007000000 */
[----:B------:R-:W-:Y:S01]  /*d370*/  IMAD.MOV.U32 R8, RZ, RZ, R11 ;  /* 0x000000ffff087224 */ /* 0x000fe200078e000b */
[----:B------:R-:W-:Y:S01]  /*d380*/  IADD3 R2, R0, 0x59, RZ ;  /* 0x0000005900027810 */ /* 0x000fe20007ffe0ff */
[----:B------:R-:W-:Y:S01]  /*d390*/  IMAD.MOV.U32 R11, RZ, RZ, R13 ;  /* 0x000000ffff0b7224 */ /* 0x000fe200078e000d */
[----:B------:R-:W-:Y:S01]  /*d3a0*/  FSEL R42, R49, -INF , !P5 ;  /* 0xff800000312a7808 */ /* 0x000fe20006800000 */
[----:B------:R-:W-:Y:S01]  /*d3b0*/  IMAD.MOV.U32 R13, RZ, RZ, R104 ;  /* 0x000000ffff0d7224 */ /* 0x000fe200078e0068 */
        /* <DEDUP_REMOVED lines=90> */
[----:B------:R-:W-:Y:S02]  /*d960*/  ISETP.GE.AND P0, PT, R2, R237, PT ;  /* 0x000000ed0200720c */ /* 0x000fe40003f06270 */
[----:B------:R-:W-:-:S02]  /*d970*/  FSEL R50, R250, -INF , !P1 ;  /* 0xff800000fa327808 */ /* 0x000fc40004800000 */
[C---:B------:R-:W-:Y:S02]  /*d980*/  ISETP.LT.OR P0, PT, R2.reuse, R233, P0 ;  /* 0x000000e90200720c */ /* 0x040fe40000701670 */
[----:B------:R-:W-:Y:S02]  /*d990*/  ISETP.GE.AND P1, PT, R2, R238, PT ;  /* 0x000000ee0200720c */ /* 0x000fe40003f26270 */
[----:B------:R-:W-:Y:S02]  /*d9a0*/  FSEL R48, R6, -INF , !P0 ;  /* 0xff80000006307808 */ /* 0x000fe40004000000 */
[----:B------:R-:W-:Y:S02]  /*d9b0*/  PLOP3.LUT P0, PT, PT, PT, UP0, 0x80, 0x0 ;  /* 0x000000000000781c */ /* 0x000fe40003f0f008 */
        /* <DEDUP_REMOVED lines=8> */
[----:B------:R-:W-:Y:S02]  /*da40*/  ISETP.GE.AND P1, PT, R0, R237, PT ;  /* 0x000000ed0000720c */ /* 0x000fe40003f26270 */
[CC--:B------:R-:W-:Y:S02]  /*da50*/  ISETP.GE.AND P6, PT, R2.reuse, R240.reuse, PT ;  /* 0x000000f00200720c */ /* 0x0c0fe40003fc6270 */
[-C--:B------:R-:W-:Y:S02]  /*da60*/  ISETP.GE.AND P4, PT, R2, R239.reuse, PT ;  /* 0x000000ef0200720c */ /* 0x080fe40003f86270 */
[C---:B------:R-:W-:Y:S02]  /*da70*/  ISETP.GE.AND P5, PT, R0.reuse, R240, PT ;  /* 0x000000f00000720c */ /* 0x040fe40003fa6270 */
[C---:B------:R-:W-:Y:S02]  /*da80*/  ISETP.GE.AND P3, PT, R0.reuse, R239, PT ;  /* 0x000000ef0000720c */ /* 0x040fe40003f66270 */
[----:B------:R-:W-:-:S02]  /*da90*/  ISETP.GE.AND P2, PT, R0, R238, PT ;  /* 0x000000ee0000720c */ /* 0x000fc40003f46270 */
[----:B------:R-:W-:Y:S02]  /*daa0*/  ISETP.LT.OR P1, PT, R0, R233, P1 ;  /* 0x000000e90000720c */ /* 0x000fe40000f21670 */
[CC--:B------:R-:W-:Y:S02]  /*dab0*/  ISETP.LT.OR P6, PT, R2.reuse, R236.reuse, P6 ;  /* 0x000000ec0200720c */ /* 0x0c0fe400037c1670 */
[-C--:B------:R-:W-:Y:S02]  /*dac0*/  ISETP.LT.OR P4, PT, R2, R235.reuse, P4 ;  /* 0x000000eb0200720c */ /* 0x080fe40002781670 */
[C---:B------:R-:W-:Y:S02]  /*dad0*/  ISETP.LT.OR P5, PT, R0.reuse, R236, P5 ;  /* 0x000000ec0000720c */ /* 0x040fe40002fa1670 */
[C---:B------:R-:W-:Y:S02]  /*dae0*/  ISETP.LT.OR P3, PT, R0.reuse, R235, P3 ;  /* 0x000000eb0000720c */ /* 0x040fe40001f61670 */
[----:B------:R-:W-:-:S02]  /*daf0*/  ISETP.LT.OR P2, PT, R0, R234, P2 ;  /* 0x000000ea0000720c */ /* 0x000fc40001741670 */
[----:B------:R-:W-:Y:S02]  /*db00*/  FSEL R45, R7, -INF , !P1 ;  /* 0xff800000072d7808 */ /* 0x000fe40004800000 */
[----:B------:R-:W-:Y:S02]  /*db10*/  FSEL R24, R5, -INF , !P2 ;  /* 0xff80000005187808 */ /* 0x000fe40005000000 */
[----:B------:R-:W-:Y:S02]  /*db20*/  FSEL R7, R204, -INF , !P6 ;  /* 0xff800000cc077808 */ /* 0x000fe40007000000 */
[----:B------:R-:W-:Y:S02]  /*db30*/  FSEL R21, R206, -INF , !P4 ;  /* 0xff800000ce157808 */ /* 0x000fe40006000000 */
[----:B------:R-:W-:Y:S02]  /*db40*/  FSEL R6, R205, -INF , !P5 ;  /* 0xff800000cd067808 */ /* 0x000fe40006800000 */
[----:B------:R-:W-:Y:S01]  /*db50*/  FSEL R20, R207, -INF , !P3 ;  /* 0xff800000cf147808 */ /* 0x000fe20005800000 */
[----:B------:R-:W-:Y:S05]  /*db60*/  @!P0 BRA `(.L_x_497) ;  /* 0x000002c000008947 */ /* 0x000fea0003800000 */
[----:B------:R-:W2:Y:S04]  /*db70*/  LDL.64 R118, [R1+0x70] ;  /* 0x0000700001767983 */ /* 0x000ea80000100a00 */
[----:B------:R-:W3:Y:S01]  /*db80*/  LDL.64 R116, [R1+0x68] ;  /* 0x0000680001747983 */ /* 0x000ee20000100a00 */
[----:B------:R-:W-:-:S02]  /*db90*/  UIADD3 UR8, UR8, -0x3, URZ ;  /* 0xfffffffd08087890 */ /* 0x000fc4000fffe03f */
[----:B------:R-:W-:Y:S02]  /*dba0*/  ULDC.64 UR6, c[0x0][0x198] ;  /* 0x0000660000067ab9 */ /* 0x000fe40000000a00 */
[----:B------:R-:W-:Y:S02]  /*dbb0*/  USHF.R.S32.HI UR4, URZ, 0x1f, UR8 ;  /* 0x0000001f3f047899 */ /* 0x000fe40008011408 */
[----:B------:R-:W-:Y:S02]  /*dbc0*/  UIMAD.WIDE.U32 UR12, UR8, UR6, URZ ;  /* 0x00000006080c72a5 */ /* 0x000fe4000f8e003f */
[----:B------:R-:W-:-:S04]  /*dbd0*/  UIMAD UR4, UR4, UR6, URZ ;  /* 0x00000006040472a4 */ /* 0x000fc8000f8e023f */
[----:B------:R-:W-:Y:S01]  /*dbe0*/  UIMAD UR4, UR8, UR7, UR4 ;  /* 0x00000007080472a4 */ /* 0x000fe2000f8e0204 */
[----:B------:R-:W-:Y:S02]  /*dbf0*/  IMAD.U32 R0, RZ, RZ, UR12 ;  /* 0x0000000cff007e24 */ /* 0x000fe4000f8e00ff */
[----:B------:R-:W-:Y:S01]  /*dc00*/  IMAD.U32 R4, RZ, RZ, UR12 ;  /* 0x0000000cff047e24 */ /* 0x000fe2000f8e00ff */
[----:B------:R-:W-:-:S06]  /*dc10*/  UIADD3 UR4, UR13, UR4, URZ ;  /* 0x000000040d047290 */ /* 0x000fcc000fffe03f */
[----:B------:R-:W-:Y:S01]  /*dc20*/  IMAD.U32 R2, RZ, RZ, UR4 ;  /* 0x00000004ff027e24 */ /* 0x000fe2000f8e00ff */
[----:B------:R-:W-:Y:S02]  /*dc30*/  USHF.L.U32 UR4, UR6, 0x5, URZ ;  /* 0x0000000506047899 */ /* 0x000fe4000800063f */
[----:B------:R-:W-:Y:S01]  /*dc40*/  USHF.L.U64.HI UR6, UR6, 0x5, UR7 ;  /* 0x0000000506067899 */ /* 0x000fe20008010207 */
[----:B--2---:R-:W-:-:S04]  /*dc50*/  LEA R0, P0, R0, R118, 0x7 ;  /* 0x0000007600007211 */ /* 0x004fc800078038ff */
[----:B---3--:R-:W-:Y:S02]  /*dc60*/  LEA.HI.X R2, R4, R117, R2, 0x7, P0 ;  /* 0x0000007504027211 */ /* 0x008fe400000f3c02 */
[----:B------:R-:W-:-:S04]  /*dc70*/  LEA R4, P0, R0, c[0x0][0x168], 0x1 ;  /* 0x00005a0000047a11 */ /* 0x000fc800078008ff */
[----:B------:R-:W-:-:S05]  /*dc80*/  LEA.HI.X R5, R0, c[0x0][0x16c], R2, 0x1, P0 ;  /* 0x00005b0000057a11 */ /* 0x000fca00000f0c02 */
[----:B------:R-:W-:Y:S01]  /*dc90*/  @!PT LDS RZ, [RZ] ;  /* 0x00000000fffff984 */ /* 0x000fe20000000800 */
[----:B------:R-:W-:Y:S01]  /*dca0*/  @!PT LDS RZ, [RZ] ;  /* 0x00000000fffff984 */ /* 0x000fe20000000800 */
[----:B------:R-:W-:Y:S01]  /*dcb0*/  @!PT LDS RZ, [RZ] ;  /* 0x00000000fffff984 */ /* 0x000fe20000000800 */
[----:B------:R1:W-:Y:S02]  /*dcc0*/  LDGSTS.E.BYPASS.LTC128B.128 [R241+0x4000], [R4.64] ;  /* 0x0400000004f17fae */ /* 0x0003e4000b901d52 */
[----:B-1----:R-:W-:-:S04]  /*dcd0*/  IADD3 R4, P0, R4, UR4, RZ ;  /* 0x0000000404047c10 */ /* 0x002fc8000ff1e0ff */
[----:B------:R-:W-:-:S05]  /*dce0*/  IADD3.X R5, R5, UR6, RZ, P0, !PT ;  /* 0x0000000605057c10 */ /* 0x000fca00087fe4ff */
        /* <DEDUP_REMOVED lines=18> */
[----:B------:R1:W-:Y:S04]  /*de10*/  LDGSTS.E.BYPASS.LTC128B.128 [R241+0x7800], [R4.64] ;  /* 0x0780000004f17fae */ /* 0x0003e8000b901d52 */
[----:B------:R-:W0:Y:S02]  /*de20*/  LDGDEPBAR ;  /* 0x00000000000079af */ /* 0x000e240000000000 */
.L_x_497:
[----:B------:R-:W2:Y:S01]  /*de30*/  LDL.LU R118, [R1+0x48] ;  /* 0x0000480001767983 */ /* 0x000ea20000300800 */
[----:B------:R-:W-:Y:S01]  /*de40*/  FMNMX.FTZ R0, R70, R93, !PT ;  /* 0x0000005d46007209 */ /* 0x000fe20007810000 */
[----:B------:R-:W-:Y:S01]  /*de50*/  IMAD.MOV.U32 R128, RZ, RZ, R252 ;  /* 0x000000ffff807224 */ /* 0x000fe200078e00fc */
[----:B------:R-:W-:Y:S01]  /*de60*/  MOV R205, R242 ;  /* 0x000000f200cd7202 */ /* 0x000fe20000000f00 */
        /* <DEDUP_REMOVED lines=52> */
[----:B-1----:R-:W-:Y:S02]  /*e1b0*/  FMNMX.FTZ R4, R98, R0, !PT ;  /* 0x0000000062047209 */ /* 0x002fe40007810000 */
        /* <DEDUP_REMOVED lines=56> */
[----:B------:R-:W-:Y:S02]  /*e540*/  FMNMX.FTZ R4, R25, R4, !PT ;  /* 0x0000000419047209 */ /* 0x000fe40007810000 */
[----:B------:R-:W-:Y:S01]  /*e550*/  FMNMX.FTZ R2, R39, R0, !PT ;  /* 0x0000000027027209 */ /* 0x000fe20007810000 */
[C---:B------:R-:W-:Y:S01]  /*e560*/  FMUL.FTZ R0, R131.reuse, c[0x0][0x23c] ;  /* 0x00008f0083007a20 */ /* 0x040fe20000410000 */
[----:B------:R-:W-:Y:S02]  /*e570*/  FSETP.NEU.FTZ.AND P2, PT, R131, -INF , PT ;  /* 0xff8000008300780b */ /* 0x000fe40003f5d000 */
[----:B------:R-:W-:Y:S02]  /*e580*/  FMNMX.FTZ R4, R23, R4, !PT ;  /* 0x0000000417047209 */ /* 0x000fe40007810000 */
[----:B------:R-:W-:-:S02]  /*e590*/  FMNMX.FTZ R2, R38, R2, !PT ;  /* 0x0000000226027209 */ /* 0x000fc40007810000 */
[----:B------:R-:W-:Y:S02]  /*e5a0*/  FSEL R0, R0, RZ, P2 ;  /* 0x000000ff00007208 */ /* 0x000fe40001000000 */
[----:B------:R-:W-:Y:S02]  /*e5b0*/  FMNMX.FTZ R4, R21, R4, !PT ;  /* 0x0000000415047209 */ /* 0x000fe40007810000 */
[----:B------:R-:W-:Y:S01]  /*e5c0*/  FMNMX.FTZ R2, R36, R2, !PT ;  /* 0x0000000224027209 */ /* 0x000fe20007810000 */
[--C-:B------:R-:W-:Y:S01]  /*e5d0*/  FFMA.FTZ R117, R86, c[0x0][0x23c], -R0.reuse ;  /* 0x00008f0056757a23 */ /* 0x100fe20000010800 */
[----:B------:R-:W-:Y:S01]  /*e5e0*/  FMNMX.FTZ R4, R20, R4, !PT ;  /* 0x0000000414047209 */ /* 0x000fe20007810000 */
[--C-:B------:R-:W-:Y:S01]  /*e5f0*/  FFMA.FTZ R86, R76, c[0x0][0x23c], -R0.reuse ;  /* 0x00008f004c567a23 */ /* 0x100fe20000010800 */
[----:B------:R-:W-:Y:S01]  /*e600*/  MOV R76, R243 ;  /* 0x000000f3004c7202 */ /* 0x000fe20000000f00 */
[--C-:B------:R-:W-:Y:S02]  /*e610*/  FFMA.FTZ R242, R72, c[0x0][0x23c], -R0.reuse ;  /* 0x00008f0048f27a23 */ /* 0x100fe40000010800 */
[----:B------:R-:W-:-:S02]  /*e620*/  FFMA.FTZ R240, R57, c[0x0][0x23c], -R0 ;  /* 0x00008f0039f07a23 */ /* 0x000fc40000010800 */
[--C-:B------:R-:W-:Y:S02]  /*e630*/  FFMA.FTZ R236, R19, c[0x0][0x23c], -R0.reuse ;  /* 0x00008f0013ec7a23 */ /* 0x100fe40000010800 */
[--C-:B------:R-:W-:Y:S01]  /*e640*/  FFMA.FTZ R135, R18, c[0x0][0x23c], -R0.reuse ;  /* 0x00008f0012877a23 */ /* 0x100fe20000010800 */
[----:B------:R-:W-:Y:S01]  /*e650*/  MUFU.EX2 R242, R242 ;  /* 0x000000f200f27308 */ /* 0x000fe20000000800 */
[--C-:B------:R-:W-:Y:S02]  /*e660*/  FFMA.FTZ R227, R16, c[0x0][0x23c], -R0.reuse ;  /* 0x00008f0010e37a23 */ /* 0x100fe40000010800 */
[--C-:B------:R-:W-:Y:S02]  /*e670*/  FFMA.FTZ R226, R14, c[0x0][0x23c], -R0.reuse ;  /* 0x00008f000ee27a23 */ /* 0x100fe40000010800 */
        /* <DEDUP_REMOVED lines=8> */
[--C-:B------:R-:W-:Y:S01]  /*e700*/  FFMA.FTZ R207, R65, c[0x0][0x23c], -R0.reuse ;  /* 0x00008f0041cf7a23 */ /* 0x100fe20000010800 */
[----:B------:R-:W1:Y:S01]  /*e710*/  MUFU.EX2 R100, R100 ;  /* 0x0000006400647308 */ /* 0x000e620000000800 */
[----:B------:R-:W-:-:S02]  /*e720*/  FFMA.FTZ R206, R61, c[0x0][0x23c], -R0 ;  /* 0x00008f003dce7a23 */ /* 0x000fc40000010800 */
[--C-:B------:R-:W-:Y:S02]  /*e730*/  FFMA.FTZ R59, R59, c[0x0][0x23c], -R0.reuse ;  /* 0x00008f003b3b7a23 */ /* 0x100fe40000010800 */
[--C-:B------:R-:W-:Y:S02]  /*e740*/  FFMA.FTZ R239, R54, c[0x0][0x23c], -R0.reuse ;  /* 0x00008f0036ef7a23 */ /* 0x100fe40000010800 */
[--C-:B------:R-:W-:Y:S01]  /*e750*/  FFMA.FTZ R252, R53, c[0x0][0x23c], -R0.reuse ;  /* 0x00008f0035fc7a23 */ /* 0x100fe20000010800 */
[----:B------:R-:W-:Y:S01]  /*e760*/  MUFU.EX2 R97, R97 ;  /* 0x0000006100617308 */ /* 0x000fe20000000800 */
[--C-:B------:R-:W-:Y:S02]  /*e770*/  FFMA.FTZ R238, R52, c[0x0][0x23c], -R0.reuse ;  /* 0x00008f0034ee7a23 */ /* 0x100fe40000010800 */
[--C-:B------:R-:W-:Y:S01]  /*e780*/  FFMA.FTZ R237, R22, c[0x0][0x23c], -R0.reuse ;  /* 0x00008f0016ed7a23 */ /* 0x100fe20000010800 */
[----:B------:R-:W-:Y:S01]  /*e790*/  MOV R22, R128 ;  /* 0x0000008000167202 */ /* 0x000fe20000000f00 */
[----:B------:R-:W-:-:S02]  /*e7a0*/  FFMA.FTZ R228, R17, c[0x0][0x23c], -R0 ;  /* 0x00008f0011e47a23 */ /* 0x000fc40000010800 */
[--C-:B------:R-:W-:Y:S01]  /*e7b0*/  FFMA.FTZ R18, R15, c[0x0][0x23c], -R0.reuse ;  /* 0x00008f000f127a23 */ /* 0x100fe20000010800 */
[----:B------:R-:W-:Y:S01]  /*e7c0*/  MUFU.EX2 R116, R116 ;  /* 0x0000007400747308 */ /* 0x000fe20000000800 */
[--C-:B------:R-:W-:Y:S02]  /*e7d0*/  FFMA.FTZ R16, R13, c[0x0][0x23c], -R0.reuse ;  /* 0x00008f000d107a23 */ /* 0x100fe40000010800 */
[--C-:B------:R-:W-:Y:S02]  /*e7e0*/  FFMA.FTZ R223, R12, c[0x0][0x23c], -R0.reuse ;  /* 0x00008f000cdf7a23 */ /* 0x100fe40000010800 */
[--C-:B------:R-:W-:Y:S02]  /*e7f0*/  FFMA.FTZ R11, R11, c[0x0][0x23c], -R0.reuse ;  /* 0x00008f000b0b7a23 */ /* 0x100fe40000010800 */
[--C-:B------:R-:W-:Y:S01]  /*e800*/  FFMA.FTZ R14, R10, c[0x0][0x23c], -R0.reuse ;  /* 0x00008f000a0e7a23 */ /* 0x100fe20000010800 */
[----:B------:R-:W-:Y:S01]  /*e810*/  MUFU.EX2 R207, R207 ;  /* 0x000000cf00cf7308 */ /* 0x000fe20000000800 */
[----:B------:R-:W-:-:S02]  /*e820*/  FFMA.FTZ R57, R9, c[0x0][0x23c], -R0 ;  /* 0x00008f0009397a23 */ /* 0x000fc40000010800 */
[--C-:B------:R-:W-:Y:S02]  /*e830*/  FFMA.FTZ R218, R8, c[0x0][0x23c], -R0.reuse ;  /* 0x00008f0008da7a23 */ /* 0x100fe40000010800 */
[--C-:B------:R-:W-:Y:S02]  /*e840*/  FFMA.FTZ R19, R7, c[0x0][0x23c], -R0.reuse ;  /* 0x00008f0007137a23 */ /* 0x100fe40000010800 */
[----:B------:R-:W-:Y:S01]  /*e850*/  FFMA.FTZ R72, R6, c[0x0][0x23c], -R0 ;  /* 0x00008f0006487a23 */ /* 0x000fe20000010800 */
[----:B------:R-:W-:Y:S02]  /*e860*/  FMNMX.FTZ R0, R34, R2, !PT ;  /* 0x0000000222007209 */ /* 0x000fe40007810000 */
[----:B------:R-:W3:Y:S02]  /*e870*/  SHFL.BFLY PT, R2, R4, 0x2, 0x1f ;  /* 0x0c401f0004027f89 */ /* 0x000ee400000e0000 */
[----:B------:R-:W-:-:S04]  /*e880*/  FMNMX.FTZ R0, R33, R0, !PT ;  /* 0x0000000021007209 */ /* 0x000fc80007810000 */
[----:B------:R-:W-:-:S04]  /*e890*/  FMNMX.FTZ R0, R30, R0, !PT ;  /* 0x000000001e007209 */ /* 0x000fc80007810000 */
[----:B------:R-:W-:-:S04]  /*e8a0*/  FMNMX.FTZ R0, R28, R0, !PT ;  /* 0x000000001c007209 */ /* 0x000fc80007810000 */
[----:B------:R-:W-:Y:S02]  /*e8b0*/  FMNMX.FTZ R0, R26, R0, !PT ;  /* 0x000000001a007209 */ /* 0x000fe40007810000 */
[----:B--2---:R-:W-:Y:S02]  /*e8c0*/  MOV R74, R118 ;  /* 0x00000076004a7202 */ /* 0x004fe40000000f00 */
[----:B------:R-:W-:Y:S02]  /*e8d0*/  FMNMX.FTZ R0, R24, R0, !PT ;  /* 0x0000000018007209 */ /* 0x000fe40007810000 */
[----:B---3--:R-:W-:-:S03]  /*e8e0*/  FMNMX.FTZ R4, R4, R2, !PT ;  /* 0x0000000204047209 */ /* 0x008fc60007810000 */
[----:B------:R-:W2:Y:S04]  /*e8f0*/  SHFL.BFLY PT, R2, R0, 0x2, 0x1f ;  /* 0x0c401f0000027f89 */ /* 0x000ea800000e0000 */
[----:B------:R-:W3:Y:S01]  /*e900*/  SHFL.BFLY PT, R5, R4, 0x1, 0x1f ;  /* 0x0c201f0004057f89 */ /* 0x000ee200000e0000 */
[----:B--2---:R-:W-:Y:S02]  /*e910*/  FMNMX.FTZ R2, R0, R2, !PT ;  /* 0x0000000200027209 */ /* 0x004fe40007810000 */
[----:B---3--:R-:W-:-:S03]  /*e920*/  FMNMX.FTZ R130, R4, R5, !PT ;  /* 0x0000000504827209 */ /* 0x008fc60007810000 */
[----:B------:R-:W2:Y:S01]  /*e930*/  SHFL.BFLY PT, R4, R2, 0x1, 0x1f ;  /* 0x0c201f0002047f89 */ /* 0x000ea200000e0000 */
[C---:B------:R-:W-:Y:S01]  /*e940*/  FSETP.NEU.FTZ.AND P1, PT, R130.reuse, -INF , PT ;  /* 0xff8000008200780b */ /* 0x040fe20003f3d000 */
[----:B------:R-:W-:-:S05]  /*e950*/  FMUL.FTZ R0, R130, c[0x0][0x23c] ;  /* 0x00008f0082007a20 */ /* 0x000fca0000410000 */
[----:B------:R-:W-:-:S05]  /*e960*/  FSEL R0, R0, RZ, P1 ;  /* 0x000000ff00007208 */ /* 0x000fca0000800000 */
[--C-:B------:R-:W-:Y:S02]  /*e970*/  FFMA.FTZ R80, R113, c[0x0][0x23c], -R0.reuse ;  /* 0x00008f0071507a23 */ /* 0x100fe40000010800 */
[--C-:B------:R-:W-:Y:S02]  /*e980*/  FFMA.FTZ R118, R81, c[0x0][0x23c], -R0.reuse ;  /* 0x00008f0051767a23 */ /* 0x100fe40000010800 */
[--C-:B------:R-:W-:Y:S02]  /*e990*/  FFMA.FTZ R229, R47, c[0x0][0x23c], -R0.reuse ;  /* 0x00008f002fe57a23 */ /* 0x100fe40000010800 */
[--C-:B------:R-:W-:Y:S01]  /*e9a0*/  FFMA.FTZ R8, R109, c[0x0][0x23c], -R0.reuse ;  /* 0x00008f006d087a23 */ /* 0x100fe20000010800 */
[----:B------:R-:W-:Y:S01]  /*e9b0*/  MUFU.EX2 R80, R80 ;  /* 0x0000005000507308 */ /* 0x000fe20000000800 */
[--C-:B------:R-:W-:Y:S02]  /*e9c0*/  FFMA.FTZ R122, R122, c[0x0][0x23c], -R0.reuse ;  /* 0x00008f007a7a7a23 */ /* 0x100fe40000010800 */
[--C-:B------:R-:W-:Y:S01]  /*e9d0*/  FFMA.FTZ R110, R110, c[0x0][0x23c], -R0.reuse ;  /* 0x00008f006e6e7a23 */ /* 0x100fe20000010800 */
[----:B--2---:R-:W-:Y:S01]  /*e9e0*/  FMNMX.FTZ R129, R2, R4, !PT ;  /* 0x0000000402817209 */ /* 0x004fe20007810000 */
[----:B------:R-:W-:-:S02]  /*e9f0*/  FFMA.FTZ R84, R108, c[0x0][0x23c], -R0 ;  /* 0x00008f006c547a23 */ /* 0x000fc40000010800 */
[--C-:B------:R-:W-:Y:S01]  /*ea00*/  FFMA.FTZ R105, R105, c[0x0][0x23c], -R0.reuse ;  /* 0x00008f0069697a23 */ /* 0x100fe20000010800 */
[----:B------:R-:W-:Y:S01]  /*ea10*/  FSETP.NEU.FTZ.AND P0, PT, R129, -INF , PT ;  /* 0xff8000008100780b */ /* 0x000fe20003f1d000 */
[--C-:B------:R-:W-:Y:S02]  /*ea20*/  FFMA.FTZ R98, R98, c[0x0][0x23c], -R0.reuse ;  /* 0x00008f0062627a23 */ /* 0x100fe40000010800 */
[--C-:B------:R-:W-:Y:S01]  /*ea30*/  FFMA.FTZ R95, R95, c[0x0][0x23c], -R0.reuse ;  /* 0x00008f005f5f7a23 */ /* 0x100fe20000010800 */
[----:B------:R-:W-:Y:S01]  /*ea40*/  MUFU.EX2 R84, R84 ;  /* 0x0000005400547308 */ /* 0x000fe20000000800 */
[--C-:B------:R-:W-:Y:S02]  /*ea50*/  FFMA.FTZ R204, R94, c[0x0][0x23c], -R0.reuse ;  /* 0x00008f005ecc7a23 */ /* 0x100fe40000010800 */
[--C-:B------:R-:W-:Y:S02]  /*ea60*/  FFMA.FTZ R119, R85, c[0x0][0x23c], -R0.reuse ;  /* 0x00008f0055777a23 */ /* 0x100fe40000010800 */
[--C-:B------:R-:W-:Y:S01]  /*ea70*/  FFMA.FTZ R113, R78, c[0x0][0x23c], -R0.reuse ;  /* 0x00008f004e717a23 */ /* 0x100fe20000010800 */
[----:B------:R-:W-:Y:S01]  /*ea80*/  MOV R78, R11 ;  /* 0x0000000b004e7202 */ /* 0x000fe20000000f00 */
[----:B------:R-:W-:-:S02]  /*ea90*/  FFMA.FTZ R251, R77, c[0x0][0x23c], -R0 ;  /* 0x00008f004dfb7a23 */ /* 0x000fc40000010800 */
[--C-:B------:R-:W-:Y:S01]  /*eaa0*/  FFMA.FTZ R250, R73, c[0x0][0x23c], -R0.reuse ;  /* 0x00008f0049fa7a23 */ /* 0x100fe20000010800 */
[----:B------:R-:W-:Y:S01]  /*eab0*/  MOV R73, R205 ;  /* 0x000000cd00497202 */ /* 0x000fe20000000f00 */
[--C-:B------:R-:W-:Y:S02]  /*eac0*/  FFMA.FTZ R249, R66, c[0x0][0x23c], -R0.reuse ;  /* 0x00008f0042f97a23 */ /* 0x100fe40000010800 */
[--C-:B------:R-:W-:Y:S02]  /*ead0*/  FFMA.FTZ R248, R63, c[0x0][0x23c], -R0.reuse ;  /* 0x00008f003ff87a23 */ /* 0x100fe40000010800 */
[--C-:B------:R-:W-:Y:S02]  /*eae0*/  FFMA.FTZ R235, R62, c[0x0][0x23c], -R0.reuse ;  /* 0x00008f003eeb7a23 */ /* 0x100fe40000010800 */
[--C-:B------:R-:W-:Y:S02]  /*eaf0*/  FFMA.FTZ R234, R58, c[0x0][0x23c], -R0.reuse ;  /* 0x00008f003aea7a23 */ /* 0x100fe40000010800 */
[--C-:B------:R-:W-:Y:S01]  /*eb00*/  FFMA.FTZ R233, R46, c[0x0][0x23c], -R0.reuse ;  /* 0x00008f002ee97a23 */ /* 0x100fe20000010800 */
[----:B------:R-:W-:Y:S01]  /*eb10*/  MOV R46, R72 ;  /* 0x00000048002e7202 */ /* 0x000fe20000000f00 */
[----:B------:R-:W-:-:S02]  /*eb20*/  FFMA.FTZ R47, R43, c[0x0][0x23c], -R0 ;  /* 0x00008f002b2f7a23 */ /* 0x000fc40000010800 */
[--C-:B------:R-:W-:Y:S02]  /*eb30*/  FFMA.FTZ R61, R41, c[0x0][0x23c], -R0.reuse ;  /* 0x00008f00293d7a23 */ /* 0x100fe40000010800 */
[--C-:B------:R-:W-:Y:S02]  /*eb40*/  FFMA.FTZ R225, R37, c[0x0][0x23c], -R0.reuse ;  /* 0x00008f0025e17a23 */ /* 0x100fe40000010800 */
[--C-:B------:R-:W-:Y:S02]  /*eb50*/  FFMA.FTZ R224, R35, c[0x0][0x23c], -R0.reuse ;  /* 0x00008f0023e07a23 */ /* 0x100fe40000010800 */
[--C-:B------:R-:W-:Y:S01]  /*eb60*/  FFMA.FTZ R17, R32, c[0x0][0x23c], -R0.reuse ;  /* 0x00008f0020117a23 */ /* 0x100fe20000010800 */
[----:B------:R-:W-:Y:S01]  /*eb70*/  MOV R32, R78 ;  /* 0x0000004e00207202 */ /* 0x000fe20000000f00 */
[--C-:B------:R-:W-:Y:S02]  /*eb80*/  FFMA.FTZ R220, R31, c[0x0][0x23c], -R0.reuse ;  /* 0x00008f001fdc7a23 */ /* 0x100fe40000010800 */
[----:B------:R-:W-:-:S02]  /*eb90*/  FFMA.FTZ R219, R29, c[0x0][0x23c], -R0 ;  /* 0x00008f001ddb7a23 */ /* 0x000fc40000010800 */
[--C-:B------:R-:W-:Y:S02]  /*eba0*/  FFMA.FTZ R27, R27, c[0x0][0x23c], -R0.reuse ;  /* 0x00008f001b1b7a23 */ /* 0x100fe40000010800 */
[--C-:B------:R-:W-:Y:S02]  /*ebb0*/  FFMA.FTZ R15, R25, c[0x0][0x23c], -R0.reuse ;  /* 0x00008f00190f7a23 */ /* 0x100fe40000010800 */
[--C-:B------:R-:W-:Y:S02]  /*ebc0*/  FFMA.FTZ R23, R23, c[0x0][0x23c], -R0.reuse ;  /* 0x00008f0017177a23 */ /* 0x100fe40000010800 */
[--C-:B------:R-:W-:Y:S02]  /*ebd0*/  FFMA.FTZ R81, R21, c[0x0][0x23c], -R0.reuse ;  /* 0x00008f0015517a23 */ /* 0x100fe40000010800 */
[----:B------:R-:W-:Y:S02]  /*ebe0*/  FFMA.FTZ R20, R20, c[0x0][0x23c], -R0 ;  /* 0x00008f0014147a23 */ /* 0x000fe40000010800 */
[----:B------:R-:W-:-:S02]  /*ebf0*/  FMUL.FTZ R0, R129, c[0x0][0x23c] ;  /* 0x00008f0081007a20 */ /* 0x000fc40000410000 */
[----:B------:R-:W-:Y:S02]  /*ec00*/  IMAD.MOV.U32 R77, RZ, RZ, R135 ;  /* 0x000000ffff4d7224 */ /* 0x000fe400078e0087 */
[----:B------:R-:W-:Y:S01]  /*ec10*/  IMAD.MOV.U32 R37, RZ, RZ, R73 ;  /* 0x000000ffff257224 */ /* 0x000fe200078e0049 */
[----:B------:R-:W-:Y:S01]  /*ec20*/  FSEL R0, R0, RZ, P0 ;  /* 0x000000ff00007208 */ /* 0x000fe20000000000 */
[----:B------:R-:W-:Y:S01]  /*ec30*/  IMAD.MOV.U32 R29, RZ, RZ, R16 ;  /* 0x000000ffff1d7224 */ /* 0x000fe200078e0010 */
[----:B------:R-:W-:Y:S01]  /*ec40*/  MOV R35, R77 ;  /* 0x0000004d00237202 */ /* 0x000fe20000000f00 */
[----:B------:R-:W-:Y:S02]  /*ec50*/  IMAD.MOV.U32 R21, RZ, RZ, R76 ;  /* 0x000000ffff157224 */ /* 0x000fe400078e004c */
        /* <DEDUP_REMOVED lines=26> */
[----:B------:R-:W-:Y:S01]  /*ee00*/  MUFU.EX2 R111, R111 ;  /* 0x0000006f006f7308 */ /* 0x000fe20000000800 */
[----:B------:R-:W-:-:S02]  /*ee10*/  FFMA.FTZ R31, R44, c[0x0][0x23c], -R0 ;  /* 0x00008f002c1f7a23 */ /* 0x000fc40000010800 */
[--C-:B------:R-:W-:Y:S02]  /*ee20*/  FFMA.FTZ R64, R42, c[0x0][0x23c], -R0.reuse ;  /* 0x00008f002a407a23 */ /* 0x100fe40000010800 */
[--C-:B------:R-:W-:Y:S02]  /*ee30*/  FFMA.FTZ R58, R40, c[0x0][0x23c], -R0.reuse ;  /* 0x00008f00283a7a23 */ /* 0x100fe40000010800 */
[--C-:B------:R-:W-:Y:S01]  /*ee40*/  FFMA.FTZ R85, R39, c[0x0][0x23c], -R0.reuse ;  /* 0x00008f0027557a23 */ /* 0x100fe20000010800 */
[----:B------:R-:W-:Y:S01]  /*ee50*/  MOV R39, R17 ;  /* 0x0000001100277202 */ /* 0x000fe20000000f00 */
[--C-:B------:R-:W-:Y:S01]  /*ee60*/  FFMA.FTZ R67, R38, c[0x0][0x23c], -R0.reuse ;  /* 0x00008f0026437a23 */ /* 0x100fe20000010800 */
        /* <DEDUP_REMOVED lines=8> */
[----:B------:R-:W-:Y:S01]  /*eef0*/  FFMA.FTZ R216, R24, c[0x0][0x23c], -R0 ;  /* 0x00008f0018d87a23 */ /* 0x000fe20000010800 */
[----:B------:R-:W-:Y:S01]  /*ef00*/  FSEL R0, R131, RZ, P2 ;  /* 0x000000ff83007208 */ /* 0x000fe20001000000 */
[----:B------:R-:W-:-:S02]  /*ef10*/  IMAD.MOV.U32 R82, RZ, RZ, R61 ;  /* 0x000000ffff527224 */ /* 0x000fc400078e003d */
[----:B------:R-:W-:Y:S02]  /*ef20*/  IMAD.MOV.U32 R55, RZ, RZ, R18 ;  /* 0x000000ffff377224 */ /* 0x000fe400078e0012 */
[----:B------:R-:W-:Y:S01]  /*ef30*/  FADD.FTZ R6, R70, -R0 ;  /* 0x8000000046067221 */ /* 0x000fe20000010000 */
[----:B------:R-:W-:Y:S02]  /*ef40*/  FSEL R0, R130, RZ, P1 ;  /* 0x000000ff82007208 */ /* 0x000fe40000800000 */
[----:B------:R-:W-:-:S03]  /*ef50*/  MOV R70, R38 ;  /* 0x0000002600467202 */ /* 0x000fc60000000f00 */
[----:B------:R-:W-:Y:S01]  /*ef60*/  FADD.FTZ R4, R69, -R0 ;  /* 0x8000000045047221 */ /* 0x000fe20000010000 */
[----:B------:R-:W-:Y:S02]  /*ef70*/  FMNMX.FTZ R0, R3, R209, !PT ;  /* 0x000000d103007209 */ /* 0x000fe40007810000 */
[----:B------:R-:W-:Y:S01]  /*ef80*/  MOV R69, R30 ;  /* 0x0000001e00457202 */ /* 0x000fe20000000f00 */
[----:B------:R-:W-:Y:S01]  /*ef90*/  FMUL.FTZ R4, R4, c[0x0][0x23c] ;  /* 0x00008f0004047a20 */ /* 0x000fe20000410000 */
        /* <DEDUP_REMOVED lines=30> */
[----:B------:R-:W-:-:S05]  /*f180*/  FMNMX.FTZ R0, R45, R0, !PT ;  /* 0x000000002d007209 */ /* 0x000fca0007810000 */
[----:B------:R-:W2:Y:S02]  /*f190*/  SHFL.BFLY PT, R2, R0, 0x2, 0x1f ;  /* 0x0c401f0000027f89 */ /* 0x000ea400000e0000 */
[----:B--2---:R-:W-:-:S05]  /*f1a0*/  FMNMX.FTZ R0, R0, R2, !PT ;  /* 0x0000000200007209 */ /* 0x004fca0007810000 */
[----:B------:R-:W2:Y:S02]  /*f1b0*/  SHFL.BFLY PT, R2, R0, 0x1, 0x1f ;  /* 0x0c201f0000027f89 */ /* 0x000ea400000e0000 */
[----:B--2---:R-:W-:Y:S01]  /*f1c0*/  FMNMX.FTZ R128, R0, R2, !PT ;  /* 0x0000000200807209 */ /* 0x004fe20007810000 */
[----:B------:R-:W-:Y:S02]  /*f1d0*/  FMUL.FTZ R2, R6, c[0x0][0x23c] ;  /* 0x00008f0006027a20 */ /* 0x000fe40000410000 */
[----:B------:R1:W-:Y:S01]  /*f1e0*/  MUFU.EX2 R6, R8 ;  /* 0x0000000800067308 */ /* 0x0003e20000000800 */
[C---:B------:R-:W-:Y:S01]  /*f1f0*/  FSETP.NEU.FTZ.AND P1, PT, R128.reuse, -INF , PT ;  /* 0xff8000008000780b */ /* 0x040fe20003f3d000 */
[----:B------:R-:W-:-:S05]  /*f200*/  FMUL.FTZ R0, R128, c[0x0][0x23c] ;  /* 0x00008f0080007a20 */ /* 0x000fca0000410000 */
[----:B------:R-:W-:Y:S01]  /*f210*/  FSEL R0, R0, RZ, P1 ;  /* 0x000000ff00007208 */ /* 0x000fe20000800000 */
[----:B------:R-:W2:Y:S04]  /*f220*/  MUFU.EX2 R2, R2 ;  /* 0x0000000200027308 */ /* 0x000ea80000000800 */
[--C-:B------:R-:W-:Y:S02]  /*f230*/  FFMA.FTZ R13, R49, c[0x0][0x23c], -R0.reuse ;  /* 0x00008f00310d7a23 */ /* 0x100fe40000010800 */
[--C-:B------:R-:W-:Y:S02]  /*f240*/  FFMA.FTZ R44, R48, c[0x0][0x23c], -R0.reuse ;  /* 0x00008f00302c7a23 */ /* 0x100fe40000010800 */
[--C-:B------:R-:W-:Y:S01]  /*f250*/  FFMA.FTZ R42, R211, c[0x0][0x23c], -R0.reuse ;  /* 0x00008f00d32a7a23 */ /* 0x100fe20000010800 */
[----:B-1----:R-:W-:Y:S01]  /*f260*/  F2FP.BF16.PACK_AB R8, R100, R93 ;  /* 0x0000005d6408723e */ /* 0x002fe200000010ff */
[----:B------:R-:W-:-:S02]  /*f270*/  FFMA.FTZ R5, R209, c[0x0][0x23c], -R0 ;  /* 0x00008f00d1057a23 */ /* 0x000fc40000010800 */
[--C-:B------:R-:W-:Y:S02]  /*f280*/  FFMA.FTZ R11, R232, c[0x0][0x23c], -R0.reuse ;  /* 0x00008f00e80b7a23 */ /* 0x100fe40000010800 */
[----:B------:R-:W-:Y:S02]  /*f290*/  FFMA.FTZ R41, R210, c[0x0][0x23c], -R0 ;  /* 0x00008f00d2297a23 */ /* 0x000fe40000010800 */
[-C--:B--2---:R-:W-:Y:S02]  /*f2a0*/  FFMA.FTZ R22, R22, R2.reuse, R93 ;  /* 0x0000000216167223 */ /* 0x084fe4000001005d */
[-C--:B------:R-:W-:Y:S02]  /*f2b0*/  FMUL.FTZ R164, R164, R2.reuse ;  /* 0x00000002a4a47220 */ /* 0x080fe40000410000 */
[-C--:B------:R-:W-:Y:S02]  /*f2c0*/  FMUL.FTZ R165, R165, R2.reuse ;  /* 0x00000002a5a57220 */ /* 0x080fe40000410000 */
[----:B------:R-:W-:-:S02]  /*f2d0*/  FMUL.FTZ R16, R160, R2 ;  /* 0x00000002a0107220 */ /* 0x000fc40000410000 */
[-C--:B------:R-:W-:Y:S01]  /*f2e0*/  FMUL.FTZ R17, R161, R2.reuse ;  /* 0x00000002a1117220 */ /* 0x080fe20000410000 */
[----:B------:R-:W-:Y:S01]  /*f2f0*/  MOV R161, R67 ;  /* 0x0000004300a17202 */ /* 0x000fe20000000f00 */
[-C--:B------:R-:W-:Y:S02]  /*f300*/  FMUL.FTZ R156, R156, R2.reuse ;  /* 0x000000029c9c7220 */ /* 0x080fe40000410000 */
[-C--:B------:R-:W-:Y:S02]  /*f310*/  FMUL.FTZ R157, R157, R2.reuse ;  /* 0x000000029d9d7220 */ /* 0x080fe40000410000 */
[-C--:B------:R-:W-:Y:S02]  /*f320*/  FMUL.FTZ R48, R152, R2.reuse ;  /* 0x0000000298307220 */ /* 0x080fe40000410000 */
[-C--:B------:R-:W-:Y:S01]  /*f330*/  FMUL.FTZ R49, R153, R2.reuse ;  /* 0x0000000299317220 */ /* 0x080fe20000410000 */
[----:B------:R-:W-:Y:S01]  /*f340*/  MUFU.EX2 R152, R206 ;  /* 0x000000ce00987308 */ /* 0x000fe20000000800 */
[----:B------:R-:W-:-:S02]  /*f350*/  FMUL.FTZ R60, R148, R2 ;  /* 0x00000002943c7220 */ /* 0x000fc40000410000 */
[-C--:B------:R-:W-:Y:S02]  /*f360*/  FMUL.FTZ R61, R149, R2.reuse ;  /* 0x00000002953d7220 */ /* 0x080fe40000410000 */
[-C--:B------:R-:W-:Y:S02]  /*f370*/  FMUL.FTZ R76, R144, R2.reuse ;  /* 0x00000002904c7220 */ /* 0x080fe40000410000 */
[-C--:B------:R-:W-:Y:S01]  /*f380*/  FMUL.FTZ R77, R145, R2.reuse ;  /* 0x00000002914d7220 */ /* 0x080fe20000410000 */
[----:B------:R-:W-:Y:S01]  /*f390*/  MUFU.EX2 R144, R66 ;  /* 0x0000004200907308 */ /* 0x000fe20000000800 */
[-C--:B------:R-:W-:Y:S02]  /*f3a0*/  FMUL.FTZ R72, R140, R2.reuse ;  /* 0x000000028c487220 */ /* 0x080fe40000410000 */
[-C--:B------:R-:W-:Y:S02]  /*f3b0*/  FMUL.FTZ R73, R141, R2.reuse ;  /* 0x000000028d497220 */ /* 0x080fe40000410000 */
[----:B------:R-:W-:-:S02]  /*f3c0*/  FMUL.FTZ R24, R136, R2 ;  /* 0x0000000288187220 */ /* 0x000fc40000410000 */
[----:B------:R-:W-:Y:S01]  /*f3d0*/  FMUL.FTZ R25, R137, R2 ;  /* 0x0000000289197220 */ /* 0x000fe20000410000 */
[----:B------:R-:W-:Y:S01]  /*f3e0*/  FSEL R2, R129, RZ, P0 ;  /* 0x000000ff81027208 */ /* 0x000fe20000000000 */
        /* <DEDUP_REMOVED lines=8> */
[----:B------:R-:W-:-:S02]  /*f470*/  FFMA.FTZ R9, R230, c[0x0][0x23c], -R0 ;  /* 0x00008f00e6097a23 */ /* 0x000fc40000010800 */
[--C-:B------:R-:W-:Y:S02]  /*f480*/  FFMA.FTZ R202, R202, c[0x0][0x23c], -R0.reuse ;  /* 0x00008f00caca7a23 */ /* 0x100fe40000010800 */
[--C-:B------:R-:W-:Y:S02]  /*f490*/  FFMA.FTZ R201, R201, c[0x0][0x23c], -R0.reuse ;  /* 0x00008f00c9c97a23 */ /* 0x100fe40000010800 */
[--C-:B------:R-:W-:Y:S02]  /*f4a0*/  FFMA.FTZ R200, R200, c[0x0][0x23c], -R0.reuse ;  /* 0x00008f00c8c87a23 */ /* 0x100fe40000010800 */
[--C-:B------:R-:W-:Y:S01]  /*f4b0*/  FFMA.FTZ R134, R134, c[0x0][0x23c], -R0.reuse ;  /* 0x00008f0086867a23 */ /* 0x100fe20000010800 */
[----:B------:R-:W-:Y:S01]  /*f4c0*/  MUFU.EX2 R202, R202 ;  /* 0x000000ca00ca7308 */ /* 0x000fe20000000800 */
        /* <DEDUP_REMOVED lines=23> */
[----:B------:R-:W-:-:S02]  /*f640*/  IMAD.MOV.U32 R115, RZ, RZ, R32 ;  /* 0x000000ffff737224 */ /* 0x000fc400078e0020 */
[----:B------:R-:W-:Y:S01]  /*f650*/  IMAD.MOV.U32 R230, RZ, RZ, R39 ;  /* 0x000000ffffe67224 */ /* 0x000fe200078e0027 */
[----:B------:R1:W2:Y:S01]  /*f660*/  MUFU.EX2 R0, R4 ;  /* 0x0000000400007308 */ /* 0x0002a20000000800 */
[----:B------:R-:W-:Y:S02]  /*f670*/  IMAD.MOV.U32 R148, RZ, RZ, R107 ;  /* 0x000000ffff947224 */ /* 0x000fe400078e006b */
[----:B------:R-:W-:Y:S01]  /*f680*/  IMAD.MOV.U32 R107, RZ, RZ, R52 ;  /* 0x000000ffff6b7224 */ /* 0x000fe200078e0034 */
[----:B------:R-:W-:Y:S02]  /*f690*/  MOV R149, R230 ;  /* 0x000000e600957202 */ /* 0x000fe40000000f00 */
[----:B------:R-:W-:Y:S02]  /*f6a0*/  MOV R230, R81 ;  /* 0x0000005100e67202 */ /* 0x000fe40000000f00 */
[----:B------:R-:W-:Y:S01]  /*f6b0*/  MUFU.EX2 R110, R91 ;  /* 0x0000005b006e7308 */ /* 0x000fe20000000800 */
[----:B-1----:R-:W-:Y:S01]  /*f6c0*/  FADD.FTZ R4, R68, -R2 ;  /* 0x8000000244047221 */ /* 0x002fe20000010000 */
[----:B------:R-:W-:Y:S01]  /*f6d0*/  FSEL R2, R128, RZ, P1 ;  /* 0x000000ff80027208 */ /* 0x000fe20000800000 */
[----:B--2---:R-:W-:-:S05]  /*f6e0*/  FMUL.FTZ R166, R166, R0 ;  /* 0x00000000a6a67220 */ /* 0x004fca0000410000 */
[----:B------:R-:W-:Y:S01]  /*f6f0*/  MUFU.EX2 R90, R105 ;  /* 0x00000069005a7308 */ /* 0x000fe20000000800 */
[-C--:B------:R-:W-:Y:S02]  /*f700*/  FMUL.FTZ R167, R167, R0.reuse ;  /* 0x00000000a7a77220 */ /* 0x080fe40000410000 */
[----:B------:R-:W-:Y:S02]  /*f710*/  FADD.FTZ R2, R3, -R2 ;  /* 0x8000000203027221 */ /* 0x000fe40000010000 */
[----:B------:R-:W-:Y:S02]  /*f720*/  FMUL.FTZ R3, R4, c[0x0][0x23c] ;  /* 0x00008f0004037a20 */ /* 0x000fe40000410000 */
[----:B------:R-:W-:Y:S01]  /*f730*/  FMUL.FTZ R4, R2, c[0x0][0x23c] ;  /* 0x00008f0002047a20 */ /* 0x000fe20000410000 */
[----:B------:R-:W-:Y:S01]  /*f740*/  MUFU.EX2 R91, R98 ;  /* 0x00000062005b7308 */ /* 0x000fe20000000800 */
[-C--:B------:R-:W-:Y:S01]  /*f750*/  FMUL.FTZ R18, R162, R0.reuse ;  /* 0x00000000a2127220 */ /* 0x080fe20000410000 */
[----:B------:R-:W-:Y:S01]  /*f760*/  MOV R162, R71 ;  /* 0x0000004700a27202 */ /* 0x000fe20000000f00 */
[-C--:B------:R-:W-:Y:S01]  /*f770*/  FMUL.FTZ R19, R163, R0.reuse ;  /* 0x00000000a3137220 */ /* 0x080fe20000410000 */
[----:B------:R-:W-:Y:S01]  /*f780*/  MOV R71, R59 ;  /* 0x0000003b00477202 */ /* 0x000fe20000000f00 */
[----:B------:R-:W-:-:S02]  /*f790*/  FMUL.FTZ R158, R158, R0 ;  /* 0x000000009e9e7220 */ /* 0x000fc40000410000 */
[-C--:B------:R-:W-:Y:S01]  /*f7a0*/  FMUL.FTZ R159, R159, R0.reuse ;  /* 0x000000009f9f7220 */ /* 0x080fe20000410000 */
[----:B------:R-:W1:Y:S01]  /*f7b0*/  MUFU.EX2 R2, R3 ;  /* 0x0000000300027308 */ /* 0x000e620000000800 */
[-C--:B------:R-:W-:Y:S01]  /*f7c0*/  FMUL.FTZ R50, R154, R0.reuse ;  /* 0x000000009a327220 */ /* 0x080fe20000410000 */
[----:B------:R-:W-:Y:S01]  /*f7d0*/  MOV R136, R71 ;  /* 0x0000004700887202 */ /* 0x000fe20000000f00 */
[-C--:B------:R-:W-:Y:S01]  /*f7e0*/  FMUL.FTZ R51, R155, R0.reuse ;  /* 0x000000009b337220 */ /* 0x080fe20000410000 */
[----:B------:R-:W-:Y:S01]  /*f7f0*/  MOV R155, R83 ;  /* 0x00000053009b7202 */ /* 0x000fe20000000f00 */
[-C--:B------:R-:W-:Y:S02]  /*f800*/  FMUL.FTZ R62, R150, R0.reuse ;  /* 0x00000000963e7220 */ /* 0x080fe40000410000 */
[----:B------:R-:W-:Y:S01]  /*f810*/  FMUL.FTZ R63, R151, R0 ;  /* 0x00000000973f7220 */ /* 0x000fe20000410000 */
[----:B------:R-:W-:Y:S01]  /*f820*/  MOV R151, R44 ;  /* 0x0000002c00977202 */ /* 0x000fe20000000f00 */
        /* <DEDUP_REMOVED lines=8> */
[----:B------:R-:W-:Y:S02]  /*f8b0*/  FFMA.FTZ R21, R21, R0, R6 ;  /* 0x0000000015157223 */ /* 0x000fe40000010006 */
[----:B-1----:R-:W-:-:S02]  /*f8c0*/  FFMA.FTZ R20, R20, R2, R7 ;  /* 0x0000000214147223 */ /* 0x002fc40000010007 */
[-C--:B------:R-:W-:Y:S01]  /*f8d0*/  FMUL.FTZ R192, R192, R2.reuse ;  /* 0x00000002c0c07220 */ /* 0x080fe20000410000 */
[----:B------:R1:W2:Y:S01]  /*f8e0*/  MUFU.EX2 R0, R4 ;  /* 0x0000000400007308 */ /* 0x0002a20000000800 */
        /* <DEDUP_REMOVED lines=9> */
[----:B-1----:R-:W-:Y:S01]  /*f980*/  F2FP.BF16.PACK_AB R4, R124, R7 ;  /* 0x000000077c04723e */ /* 0x002fe200000010ff */
[-C--:B------:R-:W-:Y:S01]  /*f990*/  FMUL.FTZ R177, R177, R2.reuse ;  /* 0x00000002b1b17220 */ /* 0x080fe20000410000 */
[----:B------:R-:W-:Y:S01]  /*f9a0*/  MUFU.EX2 R88, R106 ;  /* 0x0000006a00587308 */ /* 0x000fe20000000800 */
[-C--:B------:R-:W-:Y:S01]  /*f9b0*/  FMUL.FTZ R32, R180, R2.reuse ;  /* 0x00000002b4207220 */ /* 0x080fe20000410000 */
[----:B------:R-:W-:Y:S01]  /*f9c0*/  MOV R180, R23 ;  /* 0x0000001700b47202 */ /* 0x000fe20000000f00 */
[-C--:B------:R-:W-:Y:S01]  /*f9d0*/  FMUL.FTZ R33, R181, R2.reuse ;  /* 0x00000002b5217220 */ /* 0x080fe20000410000 */
[----:B------:R-:W-:Y:S01]  /*f9e0*/  MOV R181, R69 ;  /* 0x0000004500b57202 */ /* 0x000fe20000000f00 */
[----:B------:R-:W-:-:S02]  /*f9f0*/  FMUL.FTZ R36, R168, R2 ;  /* 0x00000002a8247220 */ /* 0x000fc40000410000 */
[-C--:B------:R-:W-:Y:S01]  /*fa00*/  FMUL.FTZ R37, R169, R2.reuse ;  /* 0x00000002a9257220 */ /* 0x080fe20000410000 */
[----:B------:R1:W-:Y:S01]  /*fa10*/  MUFU.EX2 R23, R11 ;  /* 0x0000000b00177308 */ /* 0x0003e20000000800 */
[-C--:B------:R-:W-:Y:S01]  /*fa20*/  FMUL.FTZ R28, R172, R2.reuse ;  /* 0x00000002ac1c7220 */ /* 0x080fe20000410000 */
[----:B------:R-:W-:Y:S01]  /*fa30*/  MOV R169, R55 ;  /* 0x0000003700a97202 */ /* 0x000fe20000000f00 */
[----:B------:R-:W-:Y:S01]  /*fa40*/  FMUL.FTZ R29, R173, R2 ;  /* 0x00000002ad1d7220 */ /* 0x000fe20000410000 */
[----:B------:R-:W-:Y:S01]  /*fa50*/  MOV R173, R64 ;  /* 0x0000004000ad7202 */ /* 0x000fe20000000f00 */
[-C--:B--2---:R-:W-:Y:S02]  /*fa60*/  FMUL.FTZ R35, R183, R0.reuse ;  /* 0x00000000b7237220 */ /* 0x084fe40000410000 */
[-C--:B------:R-:W-:Y:S01]  /*fa70*/  FMUL.FTZ R30, R174, R0.reuse ;  /* 0x00000000ae1e7220 */ /* 0x080fe20000410000 */
[----:B------:R-:W2:Y:S01]  /*fa80*/  MUFU.EX2 R2, R5 ;  /* 0x0000000500027308 */ /* 0x000ea20000000800 */
[----:B------:R-:W-:Y:S01]  /*fa90*/  FMUL.FTZ R31, R175, R0 ;  /* 0x00000000af1f7220 */ /* 0x000fe20000410000 */
[----:B------:R-:W-:Y:S01]  /*faa0*/  MOV R174, R12 ;  /* 0x0000000c00ae7202 */ /* 0x000fe20000000f00 */
[----:B------:R-:W-:Y:S01]  /*fab0*/  IMAD.MOV.U32 R183, RZ, RZ, R13 ;  /* 0x000000ffffb77224 */ /* 0x000fe200078e000d */
[----:B------:R-:W-:Y:S01]  /*fac0*/  MOV R175, R14 ;  /* 0x0000000e00af7202 */ /* 0x000fe20000000f00 */
[-C--:B------:R-:W-:Y:S01]  /*fad0*/  FMUL.FTZ R194, R194, R0.reuse ;  /* 0x00000000c2c27220 */ /* 0x080fe20000410000 */
[----:B------:R-:W3:Y:S01]  /*fae0*/  LDSM.16.MT88.4 R12, [R212+0x8000] ;  /* 0x00800000d40c783b */ /* 0x000ee20000004200 */
[----:B------:R-:W-:Y:S01]  /*faf0*/  FMUL.FTZ R195, R195, R0 ;  /* 0x00000000c3c37220 */ /* 0x000fe20000410000 */
[----:B-1----:R-:W-:Y:S01]  /*fb00*/  F2FP.BF16.PACK_AB R11, R101, R80 ;  /* 0x00000050650b723e */ /* 0x002fe200000010ff */
[-C--:B------:R-:W-:Y:S01]  /*fb10*/  FMUL.FTZ R198, R198, R0.reuse ;  /* 0x00000000c6c67220 */ /* 0x080fe20000410000 */
[----:B------:R-:W-:Y:S01]  /*fb20*/  MUFU.EX2 R89, R103 ;  /* 0x0000006700597308 */ /* 0x000fe20000000800 */
[----:B------:R-:W-:-:S02]  /*fb30*/  FMUL.FTZ R199, R199, R0 ;  /* 0x00000000c7c77220 */ /* 0x000fc40000410000 */
[-C--:B------:R-:W-:Y:S02]  /*fb40*/  FMUL.FTZ R186, R186, R0.reuse ;  /* 0x00000000baba7220 */ /* 0x080fe40000410000 */
[----:B------:R-:W-:Y:S01]  /*fb50*/  FMUL.FTZ R187, R187, R0 ;  /* 0x00000000bbbb7220 */ /* 0x000fe20000410000 */
[----:B--2---:R-:W-:Y:S01]  /*fb60*/  F2FP.BF16.PACK_AB R5, R23, R2 ;  /* 0x000000021705723e */ /* 0x004fe200000010ff */
[-C--:B------:R-:W-:Y:S01]  /*fb70*/  FMUL.FTZ R190, R190, R0.reuse ;  /* 0x00000000bebe7220 */ /* 0x080fe20000410000 */
[----:B------:R-:W-:Y:S01]  /*fb80*/  MUFU.EX2 R86, R40 ;  /* 0x0000002800567308 */ /* 0x000fe20000000800 */
[-C--:B------:R-:W-:Y:S02]  /*fb90*/  FMUL.FTZ R191, R191, R0.reuse ;  /* 0x00000000bfbf7220 */ /* 0x080fe40000410000 */
[-C--:B------:R-:W-:Y:S02]  /*fba0*/  FMUL.FTZ R178, R178, R0.reuse ;  /* 0x00000000b2b27220 */ /* 0x080fe40000410000 */
[----:B------:R-:W-:-:S02]  /*fbb0*/  FMUL.FTZ R179, R179, R0 ;  /* 0x00000000b3b37220 */ /* 0x000fc40000410000 */
[-C--:B------:R-:W-:Y:S01]  /*fbc0*/  FMUL.FTZ R34, R182, R0.reuse ;  /* 0x00000000b6227220 */ /* 0x080fe20000410000 */
[----:B------:R-:W-:Y:S01]  /*fbd0*/  MUFU.EX2 R117, R43 ;  /* 0x0000002b00757308 */ /* 0x000fe20000000800 */
[----:B------:R-:W-:Y:S01]  /*fbe0*/  FMUL.FTZ R38, R170, R0 ;  /* 0x00000000aa267220 */ /* 0x000fe20000410000 */
[----:B------:R-:W-:Y:S01]  /*fbf0*/  MOV R170, R58 ;  /* 0x0000003a00aa7202 */ /* 0x000fe20000000f00 */
[-C--:B------:R-:W-:Y:S01]  /*fc00*/  FMUL.FTZ R39, R171, R0.reuse ;  /* 0x00000000ab277220 */ /* 0x080fe20000410000 */
[----:B------:R-:W-:Y:S01]  /*fc10*/  MOV R182, R47 ;  /* 0x0000002f00b67202 */ /* 0x000fe20000000f00 */
[----:B------:R-:W-:Y:S02]  /*fc20*/  FFMA.FTZ R3, R104, R0, R2 ;  /* 0x0000000068037223 */ /* 0x000fe40000010002 */
[----:B------:R-:W-:Y:S01]  /*fc30*/  IMAD.MOV.U32 R163, RZ, RZ, R82 ;  /* 0x000000ffffa37224 */ /* 0x000fe200078e0052 */
[----:B------:R-:W1:Y:S01]  /*fc40*/  MUFU.EX2 R104, R92 ;  /* 0x0000005c00687308 */ /* 0x000e620000000800 */
[----:B------:R-:W-:-:S02]  /*fc50*/  IMAD.MOV.U32 R171, RZ, RZ, R85 ;  /* 0x000000ffffab7224 */ /* 0x000fc400078e0055 */
[----:B------:R-:W-:Y:S02]  /*fc60*/  FADD.FTZ R2, R100, R22 ;  /* 0x0000001664027221 */ /* 0x000fe40000010000 */
[----:B------:R-:W-:Y:S01]  /*fc70*/  IMAD.MOV.U32 R150, RZ, RZ, R70 ;  /* 0x000000ffff967224 */ /* 0x000fe200078e0046 */
[----:B------:R-:W-:Y:S01]  /*fc80*/  MOV R70, R54 ;  /* 0x0000003600467202 */ /* 0x000fe20000000f00 */
[----:B------:R-:W-:Y:S01]  /*fc90*/  FADD.FTZ R81, R97, R2 ;  /* 0x0000000261517221 */ /* 0x000fe20000010000 */
[----:B------:R-:W2:Y:S01]  /*fca0*/  MUFU.EX2 R0, R122 ;  /* 0x0000007a00007308 */ /* 0x000ea20000000800 */
[----:B------:R-:W-:Y:S02]  /*fcb0*/  IMAD.MOV.U32 R172, RZ, RZ, R56 ;  /* 0x000000ffffac7224 */ /* 0x000fe400078e0038 */
[----:B------:R-:W-:Y:S02]  /*fcc0*/  IMAD.MOV.U32 R64, RZ, RZ, R57 ;  /* 0x000000ffff407224 */ /* 0x000fe400078e0039 */
[----:B------:R-:W-:-:S02]  /*fcd0*/  FADD.FTZ R3, R23, R3 ;  /* 0x0000000317037221 */ /* 0x000fc40000010000 */
[----:B------:R-:W-:Y:S01]  /*fce0*/  IMAD.MOV.U32 R168, RZ, RZ, R46 ;  /* 0x000000ffffa87224 */ /* 0x000fe200078e002e */
[----:B------:R2:W4:Y:S01]  /*fcf0*/  MUFU.EX2 R92, R9 ;  /* 0x00000009005c7308 */ /* 0x0005220000000800 */
[----:B-1----:R-:W-:Y:S01]  /*fd00*/  F2FP.BF16.PACK_AB R10, R104, R97 ;  /* 0x00000061680a723e */ /* 0x002fe200000010ff */
[----:B------:R-:W-:-:S06]  /*fd10*/  IMAD.MOV.U32 R160, RZ, RZ, R64 ;  /* 0x000000ffffa07224 */ /* 0x000fcc00078e0040 */
[----:B------:R-:W-:Y:S01]  /*fd20*/  MUFU.EX2 R122, R102 ;  /* 0x00000066007a7308 */ /* 0x000fe20000000800 */
[----:B--2---:R-:W-:-:S07]  /*fd30*/  F2FP.BF16.PACK_AB R9, R0, R6 ;  /* 0x000000060009723e */ /* 0x004fce00000010ff */
[----:B------:R-:W1:Y:S01]  /*fd40*/  MUFU.EX2 R82, R42 ;  /* 0x0000002a00527308 */ /* 0x000e620000000800 */
[----:B------:R-:W-:Y:S01]  /*fd50*/  F2FP.BF16.PACK_AB R6, R120, R121 ;  /* 0x000000797806723e */ /* 0x000fe200000010ff */
[----:B------:R-:W-:Y:S01]  /*fd60*/  FADD.FTZ R0, R0, R21 ;  /* 0x0000001500007221 */ /* 0x000fe20000010000 */
[----:B----4-:R-:W-:Y:S01]  /*fd70*/  F2FP.BF16.PACK_AB R7, R92, R44 ;  /* 0x0000002c5c07723e */ /* 0x010fe200000010ff */
[----:B---3--:R-:W-:Y:S02]  /*fd80*/  HMMA.16816.F32.BF16 R164, R8, R12, R164 ;  /* 0x0000000c08a4723c */ /* 0x008fe400000418a4 */
[----:B------:R-:W-:Y:S02]  /*fd90*/  FADD.FTZ R80, R80, R0 ;  /* 0x0000000050507221 */ /* 0x000fe40000010000 */
[----:B------:R-:W2:Y:S01]  /*fda0*/  MUFU.EX2 R85, R41 ;  /* 0x0000002900557308 */ /* 0x000ea20000000800 */
[----:B------:R-:W-:Y:S02]  /*fdb0*/  FADD.FTZ R0, R44, R3 ;  /* 0x000000032c007221 */ /* 0x000fe40000010000 */
[----:B------:R-:W-:-:S05]  /*fdc0*/  FADD.FTZ R3, R101, R80 ;  /* 0x0000005065037221 */ /* 0x000fca0000010000 */
[----:B------:R-:W-:Y:S01]  /*fdd0*/  MUFU.EX2 R145, R133 ;  /* 0x0000008500917308 */ /* 0x000fe20000000800 */
[C---:B------:R-:W-:Y:S01]  /*fde0*/  HMMA.16816.F32.BF16 R192, R4.reuse, R12, R192 ;  /* 0x0000000c04c0723c */ /* 0x040fe200000418c0 */
[----:B------:R-:W-:Y:S02]  /*fdf0*/  IMAD.MOV.U32 R200, RZ, RZ, R148 ;  /* 0x000000ffffc87224 */ /* 0x000fe400078e0094 */
[----:B------:R-:W-:Y:S02]  /*fe00*/  FADD.FTZ R0, R92, R0 ;  /* 0x000000005c007221 */ /* 0x000fe40000010000 */
[----:B------:R-:W-:Y:S02]  /*fe10*/  FADD.FTZ R3, R84, R3 ;  /* 0x0000000354037221 */ /* 0x000fe40000010000 */
[----:B------:R-:W-:Y:S01]  /*fe20*/  MUFU.EX2 R142, R87 ;  /* 0x00000057008e7308 */ /* 0x000fe20000000800 */
[----:B------:R-:W-:Y:S01]  /*fe30*/  HMMA.16816.F32.BF16 R196, R4, R14, R196 ;  /* 0x0000000e04c4723c */ /* 0x000fe200000418c4 */
[----:B-1----:R-:W-:-:S06]  /*fe40*/  FADD.FTZ R0, R82, R0 ;  /* 0x0000000052007221 */ /* 0x002fcc0000010000 */
[----:B------:R-:W-:Y:S01]  /*fe50*/  MUFU.EX2 R154, R65 ;  /* 0x00000041009a7308 */ /* 0x000fe20000000800 */
[C---:B------:R-:W-:Y:S01]  /*fe60*/  HMMA.16816.F32.BF16 R16, R8.reuse, R14, R16 ;  /* 0x0000000e0810723c */ /* 0x040fe20000041810 */
[----:B------:R-:W1:Y:S06]  /*fe70*/  LDSM.16.MT88.4 R12, [R215+0x8000] ;  /* 0x00800000d70c783b */ /* 0x000e6c0000004200 */
[----:B------:R-:W3:Y:S08]  /*fe80*/  MUFU.EX2 R139, R201 ;  /* 0x000000c9008b7308 */ /* 0x000ef00000000800 */
        /* <DEDUP_REMOVED lines=8> */
[-C--:B------:R-:W-:Y:S08]  /*ff10*/  HMMA.16816.F32.BF16 R188, R4, R14.reuse, R188 ;  /* 0x0000000e04bc723c */ /* 0x080ff000000418bc */
[C---:B------:R-:W-:Y:S01]  /*ff20*/  HMMA.16816.F32.BF16 R48, R8.reuse, R14, R48 ;  /* 0x0000000e0830723c */ /* 0x040fe20000041830 */
[----:B------:R-:W1:Y:S07]  /*ff30*/  LDSM.16.MT88.4 R12, [R213+0x8000] ;  /* 0x00800000d50c783b */ /* 0x000e6e0000004200 */
[-C--:B-1----:R-:W-:Y:S08]  /*ff40*/  HMMA.16816.F32.BF16 R60, R8, R12.reuse, R60 ;  /* 0x0000000c083c723c */ /* 0x082ff0000004183c */
[C---:B------:R-:W-:Y:S08]  /*ff50*/  HMMA.16816.F32.BF16 R176, R4.reuse, R12, R176 ;  /* 0x0000000c04b0723c */ /* 0x040ff000000418b0 */
[-C--:B------:R-:W-:Y:S08]  /*ff60*/  HMMA.16816.F32.BF16 R32, R4, R14.reuse, R32 ;  /* 0x0000000e0420723c */ /* 0x080ff00000041820 */
[----:B------:R-:W-:Y:S01]  /*ff70*/  HMMA.16816.F32.BF16 R76, R8, R14, R76 ;  /* 0x0000000e084c723c */ /* 0x000fe2000004184c */
[----:B------:R-:W1:Y:S07]  /*ff80*/  LDSM.16.MT88.4 R12, [R214+0x8000] ;  /* 0x00800000d60c783b */ /* 0x000e6e0000004200 */
[C---:B-1----:R-:W-:Y:S08]  /*ff90*/  HMMA.16816.F32.BF16 R36, R4.reuse, R12, R36 ;  /* 0x0000000c0424723c */ /* 0x042ff00000041824 */
[----:B------:R-:W-:Y:S07]  /*ffa0*/  HMMA.16816.F32.BF16 R28, R4, R14, R28 ;  /* 0x0000000e041c723c */ /* 0x000fee000004181c */
[----:B------:R-:W-:Y:S01]  /*ffb0*/  FADD.FTZ R4, R124, R20 ;  /* 0x000000147c047221 */ /* 0x000fe20000010000 */
[C---:B------:R-:W-:Y:S01]  /*ffc0*/  HMMA.16816.F32.BF16 R72, R8.reuse, R12, R72 ;  /* 0x0000000c0848723c */ /* 0x040fe20000041848 */
[----:B--2---:R-:W-:Y:S01]  /*ffd0*/  F2FP.BF16.PACK_AB R5, R85, R82 ;  /* 0x000000525505723e */ /* 0x004fe200000010ff */
[----:B------:R-:W1:Y:S01]  /*ffe0*/  LDSM.16.MT88.4 R20, [R215+0x8800] ;  /* 0x00880000d714783b */ /* 0x000e620000004200 */
[----:B------:R-:W-:Y:S01]  /*fff0*/  FADD.FTZ R2, R121, R4 ;  /* 0x0000000479027221 */ /* 0x000fe20000010000 */
[----:B------:R-:W-:Y:S01]  /*10000*/  F2FP.BF16.PACK_AB R4, R88, R111 ;  /* 0x0000006f5804723e */ /* 0x000fe200000010ff */
[----:B------:R-:W-:Y:S01]  /*10010*/  MUFU.EX2 R124, R119 ;  /* 0x00000077007c7308 */ /* 0x000fe20000000800 */
[----:B------:R-:W-:Y:S01]  /*10020*/  F2FP.BF16.PACK_AB R6, R122, R89 ;  /* 0x000000597a06723e */ /* 0x000fe200000010ff */
[----:B------:R-:W-:Y:S01]  /*10030*/  FADD.FTZ R2, R120, R2 ;  /* 0x0000000278027221 */ /* 0x000fe20000010000 */
[----:B------:R-:W-:Y:S01]  /*10040*/  HMMA.16816.F32.BF16 R24, R8, R14, R24 ;  /* 0x0000000e0818723c */ /* 0x000fe20000041818 */
[----:B------:R-:W2:Y:S01]  /*10050*/  LDSM.16.MT88.4 R12, [R212+0x8800] ;  /* 0x00880000d40c783b */ /* 0x000ea20000004200 */
[----:B------:R-:W-:Y:S01]  /*10060*/  F2FP.BF16.PACK_AB R7, R117, R86 ;  /* 0x000000567507723e */ /* 0x000fe200000010ff */
[----:B------:R-:W-:Y:S01]  /*10070*/  FADD.FTZ R2, R111, R2 ;  /* 0x000000026f027221 */ /* 0x000fe20000010000 */
[----:B------:R-:W-:-:S03]  /*10080*/  MOV R121, R53 ;  /* 0x0000003500797202 */ /* 0x000fc60000000f00 */
[----:B------:R-:W-:Y:S02]  /*10090*/  F2FP.BF16.PACK_AB R8, R116, R83 ;  /* 0x000000537408723e */ /* 0x000fe400000010ff */
[----:B------:R-:W-:Y:S02]  /*100a0*/  F2FP.BF16.PACK_AB R9, R90, R84 ;  /* 0x000000545a09723e */ /* 0x000fe400000010ff */
[----:B------:R-:W-:Y:S02]  /*100b0*/  F2FP.BF16.PACK_AB R10, R143, R110 ;  /* 0x0000006e8f0a723e */ /* 0x000fe400000010ff */
[----:B------:R-:W-:Y:S01]  /*100c0*/  F2FP.BF16.PACK_AB R11, R140, R91 ;  /* 0x0000005b8c0b723e */ /* 0x000fe200000010ff */
[----:B-1----:R-:W-:Y:S08]  /*100d0*/  HMMA.16816.F32.BF16 R184, R4, R20, R184 ;  /* 0x0000001404b8723c */ /* 0x002ff000000418b8 */
[-C--:B--2---:R-:W-:Y:S01]  /*100e0*/  HMMA.16816.F32.BF16 R56, R8, R12.reuse, R164 ;  /* 0x0000000c0838723c */ /* 0x084fe200000418a4 */
[----:B------:R-:W-:Y:S07]  /*100f0*/  MUFU.EX2 R166, R109 ;  /* 0x0000006d00a67308 */ /* 0x000fee0000000800 */
[C---:B------:R-:W-:Y:S01]  /*10100*/  HMMA.16816.F32.BF16 R192, R4.reuse, R12, R192 ;  /* 0x0000000c04c0723c */ /* 0x040fe200000418c0 */
[----:B------:R-:W-:Y:S07]  /*10110*/  MUFU.EX2 R167, R108 ;  /* 0x0000006c00a77308 */ /* 0x000fee0000000800 */
[-C--:B------:R-:W-:Y:S01]  /*10120*/  HMMA.16816.F32.BF16 R196, R4, R14.reuse, R196 ;  /* 0x0000000e04c4723c */ /* 0x080fe200000418c4 */
[----:B------:R-:W-:Y:S07]  /*10130*/  MUFU.EX2 R164, R127 ;  /* 0x0000007f00a47308 */ /* 0x000fee0000000800 */
[----:B------:R-:W-:Y:S01]  /*10140*/  HMMA.16816.F32.BF16 R52, R8, R14, R16 ;  /* 0x0000000e0834723c */ /* 0x000fe20000041810 */
[----:B------:R-:W1:Y:S01]  /*10150*/  LDSM.16.MT88.4 R16, [R213+0x8800] ;  /* 0x00880000d510783b */ /* 0x000e620000004200 */
[----:B------:R-:W-:Y:S03]  /*10160*/  MUFU.EX2 R165, R126 ;  /* 0x0000007e00a57308 */ /* 0x000fe60000000800 */
[----:B------:R-:W2:Y:S03]  /*10170*/  LDSM.16.MT88.4 R12, [R214+0x8800] ;  /* 0x00880000d60c783b */ /* 0x000ea60000004200 */
[C---:B------:R-:W-:Y:S08]  /*10180*/  HMMA.16816.F32.BF16 R188, R4.reuse, R22, R188 ;  /* 0x0000001604bc723c */ /* 0x040ff000000418bc */
[C---:B-1----:R-:W-:Y:S08]  /*10190*/  HMMA.16816.F32.BF16 R44, R4.reuse, R18, R32 ;  /* 0x00000012042c723c */ /* 0x042ff00000041820 */
[C---:B--2---:R-:W-:Y:S08]  /*101a0*/  HMMA.16816.F32.BF16 R40, R4.reuse, R12, R36 ;  /* 0x0000000c0428723c */ /* 0x044ff00000041824 */
[C---:B------:R-:W-:Y:S08]  /*101b0*/  HMMA.16816.F32.BF16 R176, R4.reuse, R16, R176 ;  /* 0x0000001004b0723c */ /* 0x040ff000000418b0 */
[----:B------:R-:W-:Y:S07]  /*101c0*/  HMMA.16816.F32.BF16 R28, R4, R14, R28 ;  /* 0x0000000e041c723c */ /* 0x000fee000004181c */
[----:B---3--:R-:W-:Y:S01]  /*101d0*/  F2FP.BF16.PACK_AB R5, R139, R202 ;  /* 0x000000ca8b05723e */ /* 0x008fe200000010ff */
[----:B------:R-:W-:Y:S01]  /*101e0*/  HMMA.16816.F32.BF16 R36, R8, R20, R156 ;  /* 0x000000140824723c */ /* 0x000fe2000004189c */
[----:B------:R-:W-:Y:S01]  /*101f0*/  F2FP.BF16.PACK_AB R6, R154, R144 ;  /* 0x000000909a06723e */ /* 0x000fe200000010ff */
[----:B------:R-:W-:Y:S01]  /*10200*/  MUFU.EX2 R159, R112 ;  /* 0x00000070009f7308 */ /* 0x000fe20000000800 */
[----:B------:R-:W-:-:S04]  /*10210*/  F2FP.BF16.PACK_AB R7, R153, R141 ;  /* 0x0000008d9907723e */ /* 0x000fc800000010ff */
[----:B------:R-:W-:Y:S01]  /*10220*/  MOV R157, R99 ;  /* 0x00000063009d7202 */ /* 0x000fe20000000f00 */
[----:B------:R-:W-:Y:S01]  /*10230*/  HMMA.16816.F32.BF16 R32, R8, R22, R48 ;  /* 0x000000160820723c */ /* 0x000fe20000041830 */
[----:B------:R-:W1:Y:S01]  /*10240*/  LDSM.16.MT88.4 R20, [R212+0x9000] ;  /* 0x00900000d414783b */ /* 0x000e620000004200 */
[----:B------:R-:W2:Y:S01]  /*10250*/  MUFU.EX2 R99, R96 ;  /* 0x0000006000637308 */ /* 0x000ea20000000800 */
[----:B------:R-:W-:-:S05]  /*10260*/  IMAD.MOV.U32 R156, RZ, RZ, R107 ;  /* 0x000000ffff9c7224 */ /* 0x000fca00078e006b */
[C---:B------:R-:W-:Y:S02]  /*10270*/  HMMA.16816.F32.BF16 R60, R8.reuse, R16, R60 ;  /* 0x00000010083c723c */ /* 0x040fe4000004183c */
[----:B------:R3:W4:Y:S06]  /*10280*/  MUFU.EX2 R158, R132 ;  /* 0x00000084009e7308 */ /* 0x00072c0000000800 */
[----:B------:R-:W-:Y:S01]  /*10290*/  HMMA.16816.F32.BF16 R76, R8, R18, R76 ;  /* 0x00000012084c723c */ /* 0x000fe2000004184c */
[----:B------:R-:W3:Y:S01]  /*102a0*/  LDSM.16.MT88.4 R16, [R215+0x9000] ;  /* 0x00900000d710783b */ /* 0x000ee20000004200 */
[----:B--2---:R-:W-:-:S02]  /*102b0*/  F2FP.BF16.PACK_AB R4, R142, R99 ;  /* 0x000000638e04723e */ /* 0x004fc400000010ff */
[----:B------:R-:W-:-:S04]  /*102c0*/  MOV R96, R70 ;  /* 0x0000004600607202 */ /* 0x000fc80000000f00 */
[C---:B------:R-:W-:Y:S01]  /*102d0*/  HMMA.16816.F32.BF16 R72, R8.reuse, R12, R72 ;  /* 0x0000000c0848723c */ /* 0x040fe20000041848 */
[----:B------:R-:W-:Y:S01]  /*102e0*/  IMAD.MOV.U32 R87, RZ, RZ, R96 ;  /* 0x000000ffff577224 */ /* 0x000fe200078e0060 */
[----:B------:R-:W-:Y:S02]  /*102f0*/  MOV R96, R156 ;  /* 0x0000009c00607202 */ /* 0x000fe40000000f00 */
[----:B------:R-:W-:Y:S01]  /*10300*/  MOV R156, R157 ;  /* 0x0000009d009c7202 */ /* 0x000fe20000000f00 */
[----:B------:R-:W-:Y:S01]  /*10310*/  IMAD.MOV.U32 R157, RZ, RZ, R121 ;  /* 0x000000ffff9d7224 */ /* 0x000fe200078e0079 */
[----:B------:R-:W-:Y:S02]  /*10320*/  MOV R121, R175 ;  /* 0x000000af00797202 */ /* 0x000fe40000000f00 */
[----:B------:R-:W-:Y:S01]  /*10330*/  HMMA.16816.F32.BF16 R24, R8, R14, R24 ;  /* 0x0000000e0818723c */ /* 0x000fe20000041818 */
[----:B------:R-:W2:Y:S01]  /*10340*/  LDSM.16.MT88.4 R12, [R213+0x9000] ;  /* 0x00900000d50c783b */ /* 0x000ea20000004200 */
[----:B------:R-:W-:Y:S01]  /*10350*/  MOV R175, R174 ;  /* 0x000000ae00af7202 */ /* 0x000fe20000000f00 */
[----:B------:R-:W-:Y:S01]  /*10360*/  IMAD.MOV.U32 R174, RZ, RZ, R171 ;  /* 0x000000ffffae7224 */ /* 0x000fe200078e00ab */
[----:B------:R-:W-:Y:S01]  /*10370*/  MOV R171, R170 ;  /* 0x000000aa00ab7202 */ /* 0x000fe20000000f00 */
[----:B------:R-:W4:Y:S01]  /*10380*/  LDSM.16.MT88.4 R8, [R214+0x9000] ;  /* 0x00900000d608783b */ /* 0x000f220000004200 */
[----:B------:R-:W-:Y:S01]  /*10390*/  MOV R170, R182 ;  /* 0x000000b600aa7202 */ /* 0x000fe20000000f00 */
[----:B------:R-:W-:Y:S01]  /*103a0*/  IMAD.MOV.U32 R182, RZ, RZ, R173 ;  /* 0x000000ffffb67224 */ /* 0x000fe200078e00ad */
[----:B------:R-:W-:Y:S01]  /*103b0*/  MOV R173, R172 ;  /* 0x000000ac00ad7202 */ /* 0x000fe20000000f00 */
[----:B-1----:R-:W-:Y:S01]  /*103c0*/  HMMA.16816.F32.BF16 R192, R4, R20, R192 ;  /* 0x0000001404c0723c */ /* 0x002fe200000418c0 */
[----:B------:R-:W-:Y:S01]  /*103d0*/  MOV R172, R169 ;  /* 0x000000a900ac7202 */ /* 0x000fe20000000f00 */
[----:B------:R-:W-:Y:S01]  /*103e0*/  IMAD.MOV.U32 R169, RZ, RZ, R151 ;  /* 0x000000ffffa97224 */ /* 0x000fe200078e0097 */
[----:B------:R-:W-:-:S02]  /*103f0*/  MOV R151, R150 ;  /* 0x0000009600977202 */ /* 0x000fc40000000f00 */
[----:B------:R-:W-:Y:S01]  /*10400*/  MOV R150, R137 ;  /* 0x0000008900967202 */ /* 0x000fe20000000f00 */
[----:B------:R-:W-:Y:S02]  /*10410*/  IMAD.MOV.U32 R137, RZ, RZ, R149 ;  /* 0x000000ffff897224 */ /* 0x000fe400078e0095 */
[C---:B------:R-:W-:Y:S08]  /*10420*/  HMMA.16816.F32.BF16 R196, R4.reuse, R22, R196 ;  /* 0x0000001604c4723c */ /* 0x040ff000000418c4 */
[C---:B---3--:R-:W-:Y:S08]  /*10430*/  HMMA.16816.F32.BF16 R184, R4.reuse, R16, R184 ;  /* 0x0000001004b8723c */ /* 0x048ff000000418b8 */
[C---:B------:R-:W-:Y:S08]  /*10440*/  HMMA.16816.F32.BF16 R188, R4.reuse, R18, R188 ;  /* 0x0000001204bc723c */ /* 0x040ff000000418bc */
[C---:B--2---:R-:W-:Y:S08]  /*10450*/  HMMA.16816.F32.BF16 R176, R4.reuse, R12, R176 ;  /* 0x0000000c04b0723c */ /* 0x044ff000000418b0 */
[C---:B------:R-:W-:Y:S08]  /*10460*/  HMMA.16816.F32.BF16 R68, R4.reuse, R14, R44 ;  /* 0x0000000e0444723c */ /* 0x040ff0000004182c */
[C---:B----4-:R-:W-:Y:S08]  /*10470*/  HMMA.16816.F32.BF16 R64, R4.reuse, R8, R40 ;  /* 0x000000080440723c */ /* 0x050ff00000041828 */
[----:B------:R-:W-:Y:S01]  /*10480*/  HMMA.16816.F32.BF16 R48, R4, R10, R28 ;  /* 0x0000000a0430723c */ /* 0x000fe2000004181c */
[----:B------:R-:W-:Y:S01]  /*10490*/  MOV R201, R87 ;  /* 0x0000005700c97202 */ /* 0x000fe20000000f00 */
[----:B------:R-:W-:Y:S01]  /*104a0*/  IMAD.MOV.U32 R133, RZ, RZ, R157 ;  /* 0x000000ffff857224 */ /* 0x000fe200078e009d */
[----:B------:R-:W-:Y:S01]  /*104b0*/  MOV R204, R172 ;  /* 0x000000ac00cc7202 */ /* 0x000fe20000000f00 */
[----:B------:R1:W-:Y:S03]  /*104c0*/  MUFU.EX2 R149, R240 ;  /* 0x000000f000957308 */ /* 0x0003e60000000800 */
[----:B------:R-:W-:Y:S01]  /*104d0*/  FADD.FTZ R4, R104, R81 ;  /* 0x0000005168047221 */ /* 0x000fe20000010000 */
[----:B------:R-:W-:-:S02]  /*104e0*/  F2FP.BF16.PACK_AB R5, R124, R98 ;  /* 0x000000627c05723e */ /* 0x000fc400000010ff */
[----:B------:R-:W-:Y:S01]  /*104f0*/  F2FP.BF16.PACK_AB R6, R152, R207 ;  /* 0x000000cf9806723e */ /* 0x000fe200000010ff */
[----:B------:R-:W-:Y:S01]  /*10500*/  FADD.FTZ R80, R83, R4 ;  /* 0x0000000453507221 */ /* 0x000fe20000010000 */
[----:B------:R-:W-:Y:S02]  /*10510*/  F2FP.BF16.PACK_AB R4, R242, R97 ;  /* 0x00000061f204723e */ /* 0x000fe400000010ff */
[----:B------:R-:W-:Y:S01]  /*10520*/  F2FP.BF16.PACK_AB R7, R147, R138 ;  /* 0x0000008a9307723e */ /* 0x000fe200000010ff */
[----:B------:R-:W-:Y:S01]  /*10530*/  IMAD.MOV.U32 R172, RZ, RZ, R151 ;  /* 0x000000ffffac7224 */ /* 0x000fe200078e0097 */
[----:B------:R-:W-:Y:S01]  /*10540*/  MOV R87, R96 ;  /* 0x0000006000577202 */ /* 0x000fe20000000f00 */
[----:B------:R-:W-:Y:S01]  /*10550*/  MUFU.EX2 R157, R252 ;  /* 0x000000fc009d7308 */ /* 0x000fe20000000800 */
[----:B------:R-:W-:Y:S02]  /*10560*/  MOV R119, R150 ;  /* 0x0000009600777202 */ /* 0x000fe40000000f00 */
[----:B------:R-:W-:Y:S01]  /*10570*/  MOV R134, R137 ;  /* 0x0000008900867202 */ /* 0x000fe20000000f00 */
[----:B------:R-:W-:Y:S04]  /*10580*/  HMMA.16816.F32.BF16 R40, R4, R16, R36 ;  /* 0x000000100428723c */ /* 0x000fe80000041824 */
[----:B------:R-:W-:Y:S01]  /*10590*/  MUFU.EX2 R148, R250 ;  /* 0x000000fa00947308 */ /* 0x000fe20000000800 */
[----:B------:R-:W-:-:S02]  /*105a0*/  FADD.FTZ R3, R90, R3 ;  /* 0x000000035a037221 */ /* 0x000fc40000010000 */
[----:B------:R-:W-:Y:S01]  /*105b0*/  FADD.FTZ R2, R88, R2 ;  /* 0x0000000258027221 */ /* 0x000fe20000010000 */
[C---:B------:R-:W-:Y:S01]  /*105c0*/  HMMA.16816.F32.BF16 R56, R4.reuse, R20, R56 ;  /* 0x000000140438723c */ /* 0x040fe20000041838 */
[----:B------:R-:W-:Y:S01]  /*105d0*/  FADD.FTZ R0, R85, R0 ;  /* 0x0000000055007221 */ /* 0x000fe20000010000 */
[----:B------:R-:W-:Y:S01]  /*105e0*/  MOV R118, R115 ;  /* 0x0000007300767202 */ /* 0x000fe20000000f00 */
[----:B------:R-:W-:Y:S01]  /*105f0*/  IMAD.MOV.U32 R243, RZ, RZ, R174 ;  /* 0x000000fffff37224 */ /* 0x000fe200078e00ae */
[----:B------:R-:W-:Y:S02]  /*10600*/  MOV R126, R171 ;  /* 0x000000ab007e7202 */ /* 0x000fe40000000f00 */
[----:B------:R-:W-:Y:S02]  /*10610*/  MOV R132, R121 ;  /* 0x0000007900847202 */ /* 0x000fe40000000f00 */
[----:B------:R-:W-:Y:S01]  /*10620*/  MOV R127, R175 ;  /* 0x000000af007f7202 */ /* 0x000fe20000000f00 */
[C---:B------:R-:W-:Y:S01]  /*10630*/  HMMA.16816.F32.BF16 R52, R4.reuse, R22, R52 ;  /* 0x000000160434723c */ /* 0x040fe20000041834 */
[----:B------:R-:W-:Y:S01]  /*10640*/  MUFU.EX2 R209, R209 ;  /* 0x000000d100d17308 */ /* 0x000fe20000000800 */
[----:B-1----:R1:W5:Y:S06]  /*10650*/  LDL.LU R240, [R1+0xec] ;  /* 0x0000ec0001f07983 */ /* 0x00236c0000300800 */
[C---:B------:R-:W-:Y:S01]  /*10660*/  HMMA.16816.F32.BF16 R36, R4.reuse, R18, R32 ;  /* 0x000000120424723c */ /* 0x040fe20000041820 */
[----:B------:R-:W2:Y:S07]  /*10670*/  LDSM.16.MT88.4 R16, [R212+0x9800] ;  /* 0x00980000d410783b */ /* 0x000eae0000004200 */
[C---:B------:R-:W-:Y:S08]  /*10680*/  HMMA.16816.F32.BF16 R32, R4.reuse, R12, R60 ;  /* 0x0000000c0420723c */ /* 0x040ff0000004183c */
[C---:B------:R-:W-:Y:S01]  /*10690*/  HMMA.16816.F32.BF16 R20, R4.reuse, R14, R76 ;  /* 0x0000000e0414723c */ /* 0x040fe2000004184c */
[----:B------:R-:W3:Y:S07]  /*106a0*/  LDSM.16.MT88.4 R12, [R215+0x9800] ;  /* 0x00980000d70c783b */ /* 0x000eee0000004200 */
[C---:B------:R-:W-:Y:S08]  /*106b0*/  HMMA.16816.F32.BF16 R28, R4.reuse, R8, R72 ;  /* 0x00000008041c723c */ /* 0x040ff00000041848 */
[----:B------:R-:W-:Y:S01]  /*106c0*/  HMMA.16816.F32.BF16 R44, R4, R10, R24 ;  /* 0x0000000a042c723c */ /* 0x000fe20000041818 */
[----:B------:R-:W4:Y:S04]  /*106d0*/  LDSM.16.MT88.4 R8, [R213+0x9800] ;  /* 0x00980000d508783b */ /* 0x000f280000004200 */
[----:B------:R-:W1:Y:S01]  /*106e0*/  LDSM.16.MT88.4 R24, [R214+0x9800] ;  /* 0x00980000d618783b */ /* 0x000e620000004200 */
[----:B------:R-:W-:Y:S01]  /*106f0*/  IMAD.MOV.U32 R96, RZ, RZ, R156 ;  /* 0x000000ffff607224 */ /* 0x000fe200078e009c */
[----:B------:R-:W1:Y:S01]  /*10700*/  MUFU.EX2 R137, R251 ;  /* 0x000000fb00897308 */ /* 0x000e620000000800 */
[----:B------:R-:W-:-:S02]  /*10710*/  F2FP.BF16.PACK_AB R4, R159, R146 ;  /* 0x000000929f04723e */ /* 0x000fc400000010ff */
[----:B------:R-:W-:Y:S02]  /*10720*/  F2FP.BF16.PACK_AB R5, R158, R145 ;  /* 0x000000919e05723e */ /* 0x000fe400000010ff */
[----:B------:R-:W-:Y:S02]  /*10730*/  F2FP.BF16.PACK_AB R6, R167, R166 ;  /* 0x000000a6a706723e */ /* 0x000fe400000010ff */
[----:B------:R-:W-:Y:S01]  /*10740*/  F2FP.BF16.PACK_AB R7, R165, R164 ;  /* 0x000000a4a507723e */ /* 0x000fe200000010ff */
[----:B------:R1:W1:Y:S08]  /*10750*/  MUFU.EX2 R156, R239 ;  /* 0x000000ef009c7308 */ /* 0x0002700000000800 */
[----:B------:R-:W-:Y:S01]  /*10760*/  MUFU.EX2 R150, R249 ;  /* 0x000000f900967308 */ /* 0x000fe20000000800 */
[C---:B--2---:R-:W-:Y:S07]  /*10770*/  HMMA.16816.F32.BF16 R72, R4.reuse, R16, R192 ;  /* 0x000000100448723c */ /* 0x044fee00000418c0 */
[----:B------:R-:W2:Y:S01]  /*10780*/  MUFU.EX2 R151, R248 ;  /* 0x000000f800977308 */ /* 0x000ea20000000800 */
[----:B------:R-:W-:Y:S01]  /*10790*/  HMMA.16816.F32.BF16 R196, R4, R18, R196 ;  /* 0x0000001204c4723c */ /* 0x000fe200000418c4 */
[----:B------:R-:W-:Y:S01]  /*107a0*/  MOV R120, R96 ;  /* 0x0000006000787202 */ /* 0x000fe20000000f00 */
[----:B------:R-:W-:-:S06]  /*107b0*/  FADD.FTZ R3, R91, R3 ;  /* 0x000000035b037221 */ /* 0x000fcc0000010000 */
[C---:B---3--:R-:W-:Y:S08]  /*107c0*/  HMMA.16816.F32.BF16 R184, R4.reuse, R12, R184 ;  /* 0x0000000c04b8723c */ /* 0x048ff000000418b8 */
[C---:B------:R-:W-:Y:S08]  /*107d0*/  HMMA.16816.F32.BF16 R60, R4.reuse, R14, R188 ;  /* 0x0000000e043c723c */ /* 0x040ff000000418bc */
[C---:B----4-:R-:W-:Y:S08]  /*107e0*/  HMMA.16816.F32.BF16 R176, R4.reuse, R8, R176 ;  /* 0x0000000804b0723c */ /* 0x050ff000000418b0 */
[C---:B------:R-:W-:Y:S08]  /*107f0*/  HMMA.16816.F32.BF16 R104, R4.reuse, R10, R68 ;  /* 0x0000000a0468723c */ /* 0x040ff00000041844 */
[C---:B-1----:R-:W-:Y:S08]  /*10800*/  HMMA.16816.F32.BF16 R100, R4.reuse, R24, R64 ;  /* 0x000000180464723c */ /* 0x042ff00000041840 */
[----:B------:R-:W-:Y:S01]  /*10810*/  HMMA.16816.F32.BF16 R92, R4, R26, R48 ;  /* 0x0000001a045c723c */ /* 0x000fe20000041830 */
[----:B------:R-:W-:Y:S01]  /*10820*/  MOV R206, R87 ;  /* 0x0000005700ce7202 */ /* 0x000fe20000000f00 */
[----:B------:R-:W-:-:S02]  /*10830*/  FADD.FTZ R2, R89, R2 ;  /* 0x0000000259027221 */ /* 0x000fc40000010000 */
[----:B------:R-:W-:Y:S01]  /*10840*/  FADD.FTZ R0, R86, R0 ;  /* 0x0000000056007221 */ /* 0x000fe20000010000 */
[----:B------:R-:W-:Y:S01]  /*10850*/  MOV R121, R170 ;  /* 0x000000aa00797202 */ /* 0x000fe20000000f00 */
[----:B------:R-:W-:Y:S01]  /*10860*/  MUFU.EX2 R174, R247 ;  /* 0x000000f700ae7308 */ /* 0x000fe20000000800 */
[----:B------:R-:W-:Y:S01]  /*10870*/  FADD.FTZ R4, R116, R80 ;  /* 0x0000005074047221 */ /* 0x000fe20000010000 */
[----:B------:R-:W-:Y:S01]  /*10880*/  F2FP.BF16.PACK_AB R5, R148, R137 ;  /* 0x000000899405723e */ /* 0x000fe200000010ff */
[----:B------:R1:W5:Y:S01]  /*10890*/  LDL.LU R239, [R1+0xe8] ;  /* 0x0000e80001ef7983 */ /* 0x0003620000300800 */
[----:B------:R-:W-:Y:S01]  /*108a0*/  F2FP.BF16.PACK_AB R6, R157, R156 ;  /* 0x0000009c9d06723e */ /* 0x000fe200000010ff */
[----:B------:R-:W-:Y:S01]  /*108b0*/  FADD.FTZ R96, R110, R4 ;  /* 0x000000046e607221 */ /* 0x000fe20000010000 */
[----:B------:R-:W-:Y:S02]  /*108c0*/  F2FP.BF16.PACK_AB R4, R149, R136 ;  /* 0x000000889504723e */ /* 0x000fe400000010ff */
[----:B--2---:R-:W-:-:S02]  /*108d0*/  F2FP.BF16.PACK_AB R7, R151, R150 ;  /* 0x000000969707723e */ /* 0x004fc400000010ff */
[----:B------:R-:W-:-:S05]  /*108e0*/  MOV R194, R114 ;  /* 0x0000007200c27202 */ /* 0x000fca0000000f00 */
[C---:B------:R-:W-:Y:S08]  /*108f0*/  HMMA.16816.F32.BF16 R112, R4.reuse, R16, R56 ;  /* 0x000000100470723c */ /* 0x040ff00000041838 */
[C---:B------:R-:W-:Y:S01]  /*10900*/  HMMA.16816.F32.BF16 R108, R4.reuse, R18, R52 ;  /* 0x00000012046c723c */ /* 0x040fe20000041834 */
[----:B------:R-:W-:Y:S07]  /*10910*/  LDSM.16.MT88.4 R16, [R214+0xa000] ;  /* 0x00a00000d610783b */ /* 0x000fee0000004200 */
[C---:B------:R-:W-:Y:S08]  /*10920*/  HMMA.16816.F32.BF16 R88, R4.reuse, R12, R40 ;  /* 0x0000000c0458723c */ /* 0x040ff00000041828 */
[C---:B------:R-:W-:Y:S01]  /*10930*/  HMMA.16816.F32.BF16 R80, R4.reuse, R14, R36 ;  /* 0x0000000e0450723c */ /* 0x040fe20000041824 */
[----:B------:R-:W2:Y:S07]  /*10940*/  LDSM.16.MT88.4 R12, [R212+0xa000] ;  /* 0x00a00000d40c783b */ /* 0x000eae0000004200 */
[C---:B------:R-:W-:Y:S08]  /*10950*/  HMMA.16816.F32.BF16 R32, R4.reuse, R8, R32 ;  /* 0x000000080420723c */ /* 0x040ff00000041820 */
[----:B------:R-:W-:Y:S01]  /*10960*/  HMMA.16816.F32.BF16 R84, R4, R10, R20 ;  /* 0x0000000a0454723c */ /* 0x000fe20000041814 */
[----:B------:R-:W3:Y:S04]  /*10970*/  LDSM.16.MT88.4 R8, [R215+0xa000] ;  /* 0x00a00000d708783b */ /* 0x000ee80000004200 */
[----:B------:R-:W4:Y:S01]  /*10980*/  LDSM.16.MT88.4 R20, [R213+0xa000] ;  /* 0x00a00000d514783b */ /* 0x000f220000004200 */
[----:B------:R-:W-:-:S02]  /*10990*/  IMAD.MOV.U32 R193, RZ, RZ, R231 ;  /* 0x000000ffffc17224 */ /* 0x000fc400078e00e7 */
[----:B------:R-:W-:Y:S01]  /*109a0*/  IMAD.MOV.U32 R195, RZ, RZ, R182 ;  /* 0x000000ffffc37224 */ /* 0x000fe200078e00b6 */
[----:B------:R-:W-:Y:S01]  /*109b0*/  MOV R182, R173 ;  /* 0x000000ad00b67202 */ /* 0x000fe20000000f00 */
[----:B------:R1:W-:Y:S01]  /*109c0*/  MUFU.EX2 R252, R193 ;  /* 0x000000c100fc7308 */ /* 0x0003e20000000800 */
[----:B------:R-:W-:-:S07]  /*109d0*/  MOV R231, R238 ;  /* 0x000000ee00e77202 */ /* 0x000fce0000000f00 */
[----:B------:R-:W-:Y:S08]  /*109e0*/  MUFU.EX2 R189, R245 ;  /* 0x000000f500bd7308 */ /* 0x000ff00000000800 */
[----:B------:R-:W-:Y:S01]  /*109f0*/  MUFU.EX2 R190, R246 ;  /* 0x000000f600be7308 */ /* 0x000fe20000000800 */
[----:B-1----:R-:W-:Y:S01]  /*10a00*/  MOV R193, R194 ;  /* 0x000000c200c17202 */ /* 0x002fe20000000f00 */
[----:B------:R-:W-:Y:S01]  /*10a10*/  IMAD.MOV.U32 R194, RZ, RZ, R195 ;  /* 0x000000ffffc27224 */ /* 0x000fe200078e00c3 */
[----:B------:R-:W-:-:S05]  /*10a20*/  MOV R195, R126 ;  /* 0x0000007e00c37202 */ /* 0x000fca0000000f00 */
[----:B------:R-:W-:Y:S01]  /*10a30*/  MUFU.EX2 R188, R125 ;  /* 0x0000007d00bc7308 */ /* 0x000fe20000000800 */
[----:B------:R-:W-:Y:S01]  /*10a40*/  MOV R126, R127 ;  /* 0x0000007f007e7202 */ /* 0x000fe20000000f00 */
[----:B------:R-:W-:Y:S01]  /*10a50*/  IMAD.MOV.U32 R127, RZ, RZ, R132 ;  /* 0x000000ffff7f7224 */ /* 0x000fe200078e0084 */
[----:B------:R-:W-:Y:S01]  /*10a60*/  MOV R132, R133 ;  /* 0x0000008500847202 */ /* 0x000fe20000000f00 */
[----:B------:R-:W-:-:S04]  /*10a70*/  IMAD.MOV.U32 R192, RZ, RZ, R193 ;  /* 0x000000ffffc07224 */ /* 0x000fc800078e00c1 */
[----:B------:R-:W1:Y:S01]  /*10a80*/  MUFU.EX2 R173, R244 ;  /* 0x000000f400ad7308 */ /* 0x000e620000000800 */
[----:B------:R-:W-:Y:S01]  /*10a90*/  MOV R133, R120 ;  /* 0x0000007800857202 */ /* 0x000fe20000000f00 */
[----:B------:R-:W-:Y:S01]  /*10aa0*/  IMAD.MOV.U32 R120, RZ, RZ, R206 ;  /* 0x000000ffff787224 */ /* 0x000fe200078e00ce */
[----:B------:R-:W-:-:S05]  /*10ab0*/  MOV R193, R194 ;  /* 0x000000c200c17202 */ /* 0x000fca0000000f00 */
[----:B------:R-:W1:Y:S01]  /*10ac0*/  MUFU.EX2 R171, R123 ;  /* 0x0000007b00ab7308 */ /* 0x000e620000000800 */
[----:B------:R-:W-:-:S07]  /*10ad0*/  MOV R194, R195 ;  /* 0x000000c300c27202 */ /* 0x000fce0000000f00 */
[----:B------:R-:W-:Y:S01]  /*10ae0*/  MUFU.EX2 R170, R203 ;  /* 0x000000cb00aa7308 */ /* 0x000fe20000000800 */
[----:B------:R-:W-:-:S07]  /*10af0*/  IMAD.MOV.U32 R195, RZ, RZ, R127 ;  /* 0x000000ffffc37224 */ /* 0x000fce00078e007f */
[----:B------:R-:W1:Y:S01]  /*10b00*/  MUFU.EX2 R175, R205 ;  /* 0x000000cd00af7308 */ /* 0x000e620000000800 */
[----:B------:R-:W-:Y:S01]  /*10b10*/  MOV R206, R161 ;  /* 0x000000a100ce7202 */ /* 0x000fe20000000f00 */
[----:B------:R-:W-:Y:S01]  /*10b20*/  HMMA.16816.F32.BF16 R76, R4, R24, R28 ;  /* 0x00000018044c723c */ /* 0x000fe2000004181c */
[----:B------:R-:W-:-:S05]  /*10b30*/  MOV R127, R132 ;  /* 0x00000084007f7202 */ /* 0x000fca0000000f00 */
[----:B------:R-:W-:Y:S01]  /*10b40*/  MUFU.EX2 R248, R236 ;  /* 0x000000ec00f87308 */ /* 0x000fe20000000800 */
[----:B------:R-:W-:Y:S01]  /*10b50*/  MOV R132, R133 ;  /* 0x0000008500847202 */ /* 0x000fe20000000f00 */
[----:B------:R-:W-:Y:S01]  /*10b60*/  IMAD.MOV.U32 R133, RZ, RZ, R120 ;  /* 0x000000ffff857224 */ /* 0x000fe200078e0078 */
[----:B------:R-:W-:Y:S01]  /*10b70*/  MOV R161, R232 ;  /* 0x000000e800a17202 */ /* 0x000fe20000000f00 */
[----:B------:R-:W-:Y:S01]  /*10b80*/  HMMA.16816.F32.BF16 R44, R4, R26, R44 ;  /* 0x0000001a042c723c */ /* 0x000fe2000004182c */
[----:B------:R-:W-:-:S03]  /*10b90*/  MOV R120, R206 ;  /* 0x000000ce00787202 */ /* 0x000fc60000000f00 */
[----:B------:R-:W-:Y:S08]  /*10ba0*/  MUFU.EX2 R249, R233 ;  /* 0x000000e900f97308 */ /* 0x000ff00000000800 */
[----:B------:R-:W-:Y:S01]  /*10bb0*/  MUFU.EX2 R250, R229 ;  /* 0x000000e500fa7308 */ /* 0x000fe20000000800 */
[----:B-1----:R-:W-:Y:S01]  /*10bc0*/  F2FP.BF16.PACK_AB R4, R173, R189 ;  /* 0x000000bdad04723e */ /* 0x002fe200000010ff */
[----:B------:R-:W-:Y:S01]  /*10bd0*/  FADD.FTZ R2, R122, R2 ;  /* 0x000000027a027221 */ /* 0x000fe20000010000 */
[----:B------:R1:W5:Y:S05]  /*10be0*/  LDL.LU R238, [R1+0xe4] ;  /* 0x0000e40001ee7983 */ /* 0x00036a0000300800 */
[----:B------:R2:W-:Y:S01]  /*10bf0*/  MUFU.EX2 R251, R192 ;  /* 0x000000c000fb7308 */ /* 0x0005e20000000800 */
[----:B------:R-:W-:Y:S01]  /*10c00*/  F2FP.BF16.PACK_AB R5, R171, R188 ;  /* 0x000000bcab05723e */ /* 0x000fe200000010ff */
[----:B------:R-:W-:Y:S01]  /*10c10*/  FADD.FTZ R0, R117, R0 ;  /* 0x0000000075007221 */ /* 0x000fe20000010000 */
[----:B------:R-:W-:Y:S01]  /*10c20*/  F2FP.BF16.PACK_AB R6, R174, R190 ;  /* 0x000000beae06723e */ /* 0x000fe200000010ff */
[----:B------:R-:W-:Y:S01]  /*10c30*/  LDSM.16.MT88.4 R24, [R215+0xa800] ;  /* 0x00a80000d718783b */ /* 0x000fe20000004200 */
[----:B------:R-:W-:-:S03]  /*10c40*/  F2FP.BF16.PACK_AB R7, R175, R170 ;  /* 0x000000aaaf07723e */ /* 0x000fc600000010ff */
[----:B------:R-:W-:Y:S01]  /*10c50*/  MUFU.EX2 R231, R231 ;  /* 0x000000e700e77308 */ /* 0x000fe20000000800 */
[----:B------:R-:W-:Y:S01]  /*10c60*/  LDSM.16.MT88.4 R28, [R214+0xa800] ;  /* 0x00a80000d61c783b */ /* 0x000fe20000004200 */
[----:B--2---:R-:W-:Y:S01]  /*10c70*/  IMAD.MOV.U32 R192, RZ, RZ, R193 ;  /* 0x000000ffffc07224 */ /* 0x004fe200078e00c1 */
[----:B------:R-:W-:-:S05]  /*10c80*/  MOV R193, R194 ;  /* 0x000000c200c17202 */ /* 0x000fca0000000f00 */
[----:B------:R2:W1:Y:S01]  /*10c90*/  MUFU.EX2 R244, R237 ;  /* 0x000000ed00f47308 */ /* 0x0004620000000800 */
[----:B------:R-:W-:Y:S01]  /*10ca0*/  MOV R194, R195 ;  /* 0x000000c300c27202 */ /* 0x000fe20000000f00 */
[----:B------:R-:W-:Y:S01]  /*10cb0*/  IMAD.MOV.U32 R195, RZ, RZ, R127 ;  /* 0x000000ffffc37224 */ /* 0x000fe200078e007f */
[----:B------:R-:W-:Y:S02]  /*10cc0*/  MOV R127, R132 ;  /* 0x00000084007f7202 */ /* 0x000fe40000000f00 */
[----:B------:R-:W-:-:S03]  /*10cd0*/  MOV R132, R133 ;  /* 0x0000008500847202 */ /* 0x000fc60000000f00 */
[----:B------:R-:W-:Y:S01]  /*10ce0*/  MUFU.EX2 R232, R235 ;  /* 0x000000eb00e87308 */ /* 0x000fe20000000800 */
[----:B------:R-:W-:Y:S01]  /*10cf0*/  MOV R133, R120 ;  /* 0x0000007800857202 */ /* 0x000fe20000000f00 */
[----:B------:R-:W-:Y:S01]  /*10d00*/  IMAD.MOV.U32 R120, RZ, RZ, R118 ;  /* 0x000000ffff787224 */ /* 0x000fe200078e0076 */
[----:B------:R-:W-:-:S05]  /*10d10*/  MOV R118, R227 ;  /* 0x000000e300767202 */ /* 0x000fca0000000f00 */
[----:B------:R-:W1:Y:S01]  /*10d20*/  MUFU.EX2 R246, R234 ;  /* 0x000000ea00f67308 */ /* 0x000e620000000800 */
[C---:B------:R-:W-:Y:S07]  /*10d30*/  HMMA.16816.F32.BF16 R72, R4.reuse, R12, R72 ;  /* 0x0000000c0448723c */ /* 0x040fee0000041848 */
[----:B------:R-:W-:Y:S01]  /*10d40*/  MUFU.EX2 R243, R243 ;  /* 0x000000f300f37308 */ /* 0x000fe20000000800 */
[C---:B------:R-:W-:Y:S07]  /*10d50*/  HMMA.16816.F32.BF16 R68, R4.reuse, R14, R196 ;  /* 0x0000000e0444723c */ /* 0x040fee00000418c4 */
[----:B------:R-:W-:Y:S01]  /*10d60*/  MUFU.EX2 R210, R210 ;  /* 0x000000d200d27308 */ /* 0x000fe20000000800 */
[C---:B---3--:R-:W-:Y:S01]  /*10d70*/  HMMA.16816.F32.BF16 R64, R4.reuse, R8, R184 ;  /* 0x000000080440723c */ /* 0x048fe200000418b8 */
[----:B------:R-:W-:Y:S01]  /*10d80*/  MOV R206, R228 ;  /* 0x000000e400ce7202 */ /* 0x000fe20000000f00 */
[----:B------:R-:W-:Y:S01]  /*10d90*/  FADD.FTZ R3, R140, R3 ;  /* 0x000000038c037221 */ /* 0x000fe20000010000 */
[----:B--2---:R2:W5:Y:S04]  /*10da0*/  LDL.LU R237, [R1+0xe0] ;  /* 0x0000e00001ed7983 */ /* 0x0045680000300800 */
[----:B------:R3:W1:Y:S01]  /*10db0*/  MUFU.EX2 R247, R192 ;  /* 0x000000c000f77308 */ /* 0x0006620000000800 */
[C---:B------:R-:W-:Y:S08]  /*10dc0*/  HMMA.16816.F32.BF16 R60, R4.reuse, R10, R60 ;  /* 0x0000000a043c723c */ /* 0x040ff0000004183c */
[C---:B----4-:R-:W-:Y:S08]  /*10dd0*/  HMMA.16816.F32.BF16 R56, R4.reuse, R20, R176 ;  /* 0x000000140438723c */ /* 0x050ff000000418b0 */
[----:B------:R-:W-:Y:S01]  /*10de0*/  HMMA.16816.F32.BF16 R52, R4, R22, R104 ;  /* 0x000000160434723c */ /* 0x000fe20000041868 */
[----:B---3--:R-:W-:-:S07]  /*10df0*/  MOV R192, R193 ;  /* 0x000000c100c07202 */ /* 0x008fce0000000f00 */
[----:B------:R-:W-:Y:S01]  /*10e00*/  HMMA.16816.F32.BF16 R48, R4, R16, R100 ;  /* 0x000000100430723c */ /* 0x000fe20000041864 */
[----:B------:R-:W-:Y:S01]  /*10e10*/  MOV R193, R194 ;  /* 0x000000c200c17202 */ /* 0x000fe20000000f00 */
[----:B------:R-:W-:Y:S01]  /*10e20*/  IMAD.MOV.U32 R194, RZ, RZ, R195 ;  /* 0x000000ffffc27224 */ /* 0x000fe200078e00c3 */
[----:B------:R-:W-:-:S05]  /*10e30*/  MOV R195, R127 ;  /* 0x0000007f00c37202 */ /* 0x000fca0000000f00 */
[----:B------:R-:W-:Y:S01]  /*10e40*/  HMMA.16816.F32.BF16 R40, R4, R18, R92 ;  /* 0x000000120428723c */ /* 0x000fe2000004185c */
[----:B------:R-:W-:Y:S01]  /*10e50*/  MOV R127, R132 ;  /* 0x00000084007f7202 */ /* 0x000fe20000000f00 */
[----:B------:R3:W-:Y:S01]  /*10e60*/  MUFU.EX2 R245, R192 ;  /* 0x000000c000f57308 */ /* 0x0007e20000000800 */
        /* <DEDUP_REMOVED lines=10> */
[----:B------:R-:W-:Y:S01]  /*10f10*/  MUFU.EX2 R206, R206 ;  /* 0x000000ce00ce7308 */ /* 0x000fe20000000800 */
[----:B------:R-:W-:-:S07]  /*10f20*/  FADD.FTZ R2, R99, R2 ;  /* 0x0000000263027221 */ /* 0x000fce0000010000 */
[----:B------:R-:W-:Y:S01]  /*10f30*/  MUFU.EX2 R204, R204 ;  /* 0x000000cc00cc7308 */ /* 0x000fe20000000800 */
[----:B---3--:R-:W-:Y:S01]  /*10f40*/  MOV R192, R193 ;  /* 0x000000c100c07202 */ /* 0x008fe20000000f00 */
[----:B------:R-:W-:Y:S01]  /*10f50*/  FADD.FTZ R0, R202, R0 ;  /* 0x00000000ca007221 */ /* 0x000fe20000010000 */
[----:B------:R-:W-:Y:S01]  /*10f60*/  MOV R193, R194 ;  /* 0x000000c200c17202 */ /* 0x000fe20000000f00 */
[----:B------:R-:W-:Y:S01]  /*10f70*/  IMAD.MOV.U32 R194, RZ, RZ, R195 ;  /* 0x000000ffffc27224 */ /* 0x000fe200078e00c3 */
[----:B------:R-:W-:Y:S01]  /*10f80*/  MOV R195, R132 ;  /* 0x0000008400c37202 */ /* 0x000fe20000000f00 */
[----:B------:R2:W5:Y:S01]  /*10f90*/  LDL.LU R236, [R1+0xdc] ;  /* 0x0000dc0001ec7983 */ /* 0x0005620000300800 */
[----:B------:R-:W-:Y:S02]  /*10fa0*/  MOV R132, R133 ;  /* 0x0000008500847202 */ /* 0x000fe40000000f00 */
[----:B------:R-:W-:Y:S01]  /*10fb0*/  MOV R133, R120 ;  /* 0x0000007800857202 */ /* 0x000fe20000000f00 */
[----:B------:R-:W-:Y:S01]  /*10fc0*/  IMAD.MOV.U32 R120, RZ, RZ, R118 ;  /* 0x000000ffff787224 */ /* 0x000fe200078e0076 */
[----:B-1----:R-:W-:-:S02]  /*10fd0*/  F2FP.BF16.PACK_AB R4, R244, R231 ;  /* 0x000000e7f404723e */ /* 0x002fc400000010ff */
[----:B------:R-:W-:Y:S02]  /*10fe0*/  F2FP.BF16.PACK_AB R5, R246, R232 ;  /* 0x000000e8f605723e */ /* 0x000fe400000010ff */
[----:B------:R-:W-:Y:S02]  /*10ff0*/  F2FP.BF16.PACK_AB R6, R252, R248 ;  /* 0x000000f8fc06723e */ /* 0x000fe400000010ff */
[----:B------:R-:W-:Y:S01]  /*11000*/  F2FP.BF16.PACK_AB R7, R250, R249 ;  /* 0x000000f9fa07723e */ /* 0x000fe200000010ff */
        /* <DEDUP_REMOVED lines=8> */
[----:B------:R-:W-:Y:S01]  /*11090*/  HMMA.16816.F32.BF16 R92, R4, R12, R112 ;  /* 0x0000000c045c723c */ /* 0x000fe20000041870 */
[----:B------:R-:W-:-:S03]  /*110a0*/  MOV R37, R195 ;  /* 0x000000c300257202 */ /* 0x000fc60000000f00 */
[----:B------:R-:W-:Y:S01]  /*110b0*/  MUFU.EX2 R127, R127 ;  /* 0x0000007f007f7308 */ /* 0x000fe20000000800 */
[----:B------:R-:W-:-:S07]  /*110c0*/  MOV R125, R134 ;  /* 0x00000086007d7202 */ /* 0x000fce0000000f00 */
[----:B------:R-:W-:Y:S01]  /*110d0*/  MUFU.EX2 R126, R126 ;  /* 0x0000007e007e7308 */ /* 0x000fe20000000800 */
[C---:B------:R-:W-:Y:S01]  /*110e0*/  HMMA.16816.F32.BF16 R12, R4.reuse, R14, R108 ;  /* 0x0000000e040c723c */ /* 0x040fe2000004186c */
[----:B------:R-:W-:Y:S01]  /*110f0*/  MOV R39, R193 ;  /* 0x000000c100277202 */ /* 0x000fe20000000f00 */
[----:B------:R-:W-:Y:S01]  /*11100*/  IMAD.MOV.U32 R193, RZ, RZ, R119 ;  /* 0x000000ffffc17224 */ /* 0x000fe200078e0077 */
[----:B------:R-:W-:Y:S01]  /*11110*/  MOV R38, R194 ;  /* 0x000000c200267202 */ /* 0x000fe20000000f00 */
[----:B------:R-:W-:Y:S01]  /*11120*/  FADD.FTZ R2, R142, R2 ;  /* 0x000000028e027221 */ /* 0x000fe20000010000 */
[----:B------:R-:W-:Y:S01]  /*11130*/  MOV R195, R120 ;  /* 0x0000007800c37202 */ /* 0x000fe20000000f00 */
[----:B------:R-:W-:Y:S01]  /*11140*/  FADD.FTZ R0, R139, R0 ;  /* 0x000000008b007221 */ /* 0x000fe20000010000 */
[----:B------:R-:W-:Y:S01]  /*11150*/  MOV R134, R121 ;  /* 0x0000007900867202 */ /* 0x000fe20000000f00 */
[C---:B------:R-:W-:Y:S01]  /*11160*/  HMMA.16816.F32.BF16 R108, R4.reuse, R8, R88 ;  /* 0x00000008046c723c */ /* 0x040fe20000041858 */
[----:B------:R-:W-:Y:S01]  /*11170*/  MOV R194, R118 ;  /* 0x0000007600c27202 */ /* 0x000fe20000000f00 */
[----:B------:R2:W5:Y:S06]  /*11180*/  LDL.LU R235, [R1+0xd8] ;  /* 0x0000d80001eb7983 */ /* 0x00056c0000300800 */
[----:B------:R-:W-:Y:S01]  /*11190*/  HMMA.16816.F32.BF16 R120, R4, R10, R80 ;  /* 0x0000000a0478723c */ /* 0x000fe20000041850 */
[----:B------:R-:W1:Y:S01]  /*111a0*/  LDSM.16.MT88.4 R8, [R212+0xa800] ;  /* 0x00a80000d408783b */ /* 0x000e620000004200 */
[----:B------:R-:W-:-:S06]  /*111b0*/  MOV R163, R162 ;  /* 0x000000a200a37202 */ /* 0x000fcc0000000f00 */
[C---:B------:R-:W-:Y:S01]  /*111c0*/  HMMA.16816.F32.BF16 R116, R4.reuse, R20, R32 ;  /* 0x000000140474723c */ /* 0x040fe20000041820 */
[----:B------:R-:W3:Y:S01]  /*111d0*/  LDSM.16.MT88.4 R32, [R213+0xa800] ;  /* 0x00a80000d520783b */ /* 0x000ee20000004200 */
[----:B------:R-:W-:Y:S02]  /*111e0*/  MOV R162, R225 ;  /* 0x000000e100a27202 */ /* 0x000fe40000000f00 */
[----:B------:R-:W-:Y:S01]  /*111f0*/  MOV R203, R133 ;  /* 0x0000008500cb7202 */ /* 0x000fe20000000f00 */
[----:B------:R-:W-:Y:S01]  /*11200*/  IMAD.MOV.U32 R192, RZ, RZ, R132 ;  /* 0x000000ffffc07224 */ /* 0x000fe200078e0084 */
[----:B------:R-:W-:Y:S01]  /*11210*/  MOV R133, R162 ;  /* 0x000000a200857202 */ /* 0x000fe20000000f00 */
[----:B------:R-:W-:Y:S01]  /*11220*/  IMAD.MOV.U32 R162, RZ, RZ, R230 ;  /* 0x000000ffffa27224 */ /* 0x000fe200078e00e6 */
[C---:B------:R-:W-:Y:S01]  /*11230*/  HMMA.16816.F32.BF16 R112, R4.reuse, R22, R84 ;  /* 0x000000160470723c */ /* 0x040fe20000041854 */
[----:B------:R-:W4:Y:S01]  /*11240*/  MUFU.EX2 R230, R208 ;  /* 0x000000d000e67308 */ /* 0x000f220000000800 */
[----:B------:R-:W-:Y:S01]  /*11250*/  MOV R205, R203 ;  /* 0x000000cb00cd7202 */ /* 0x000fe20000000f00 */
[----:B------:R-:W1:Y:S05]  /*11260*/  LDSM.16.MT88.4 R20, [R212+0xb000] ;  /* 0x00b00000d414783b */ /* 0x000e6a0000004200 */
[----:B------:R-:W-:Y:S01]  /*11270*/  HMMA.16816.F32.BF16 R104, R4, R16, R76 ;  /* 0x000000100468723c */ /* 0x000fe2000004184c */
[----:B------:R-:W2:Y:S01]  /*11280*/  MUFU.EX2 R208, R211 ;  /* 0x000000d300d07308 */ /* 0x000ea20000000800 */
[----:B------:R-:W-:Y:S01]  /*11290*/  MOV R203, R125 ;  /* 0x0000007d00cb7202 */ /* 0x000fe20000000f00 */
[----:B------:R-:W-:Y:S01]  /*112a0*/  IMAD.MOV.U32 R125, RZ, RZ, R37 ;  /* 0x000000ffff7d7224 */ /* 0x000fe200078e0025 */
[----:B------:R-:W-:-:S04]  /*112b0*/  MOV R132, R224 ;  /* 0x000000e000847202 */ /* 0x000fc80000000f00 */
[----:B------:R-:W-:Y:S01]  /*112c0*/  HMMA.16816.F32.BF16 R96, R4, R18, R44 ;  /* 0x000000120460723c */ /* 0x000fe2000004182c */
[----:B------:R-:W-:Y:S01]  /*112d0*/  MOV R37, R38 ;  /* 0x0000002600257202 */ /* 0x000fe20000000f00 */
[----:B------:R-:W-:Y:S01]  /*112e0*/  MUFU.EX2 R205, R205 ;  /* 0x000000cd00cd7308 */ /* 0x000fe20000000800 */
[----:B------:R-:W-:Y:S01]  /*112f0*/  MOV R38, R39 ;  /* 0x0000002700267202 */ /* 0x000fe20000000f00 */
[----:B------:R-:W1:Y:S01]  /*11300*/  LDSM.16.MT88.4 R16, [R215+0xb000] ;  /* 0x00b00000d710783b */ /* 0x000e620000004200 */
[----:B------:R-:W-:Y:S01]  /*11310*/  MOV R39, R191 ;  /* 0x000000bf00277202 */ /* 0x000fe20000000f00 */
[----:B------:R-:W-:Y:S01]  /*11320*/  IMAD.MOV.U32 R191, RZ, RZ, R223 ;  /* 0x000000ffffbf7224 */ /* 0x000fe200078e00df */
[----:B------:R-:W-:-:S03]  /*11330*/  MOV R199, R125 ;  /* 0x0000007d00c77202 */ /* 0x000fc60000000f00 */
[----:B------:R-:W-:Y:S01]  /*11340*/  MUFU.EX2 R200, R200 ;  /* 0x000000c800c87308 */ /* 0x000fe20000000800 */
[----:B------:R-:W-:Y:S01]  /*11350*/  MOV R125, R37 ;  /* 0x00000025007d7202 */ /* 0x000fe20000000f00 */
[----:B------:R-:W-:Y:S01]  /*11360*/  FADD.FTZ R3, R138, R3 ;  /* 0x000000038a037221 */ /* 0x000fe20000010000 */
[----:B------:R-:W-:Y:S01]  /*11370*/  MOV R37, R38 ;  /* 0x0000002600257202 */ /* 0x000fe20000000f00 */
[----:B------:R-:W-:Y:S01]  /*11380*/  IMAD.MOV.U32 R38, RZ, RZ, R39 ;  /* 0x000000ffff267224 */ /* 0x000fe200078e0027 */
[----:B------:R-:W-:Y:S01]  /*11390*/  F2FP.BF16.PACK_AB R4, R247, R251 ;  /* 0x000000fbf704723e */ /* 0x000fe200000010ff */
[----:B------:R-:W-:Y:S01]  /*113a0*/  FADD.FTZ R2, R144, R2 ;  /* 0x0000000290027221 */ /* 0x000fe20000010000 */
[----:B----4-:R-:W-:Y:S01]  /*113b0*/  F2FP.BF16.PACK_AB R5, R209, R230 ;  /* 0x000000e6d105723e */ /* 0x010fe200000010ff */
[----:B------:R-:W-:Y:S01]  /*113c0*/  MUFU.EX2 R203, R203 ;  /* 0x000000cb00cb7308 */ /* 0x000fe20000000800 */
[----:B------:R-:W-:Y:S01]  /*113d0*/  F2FP.BF16.PACK_AB R6, R243, R245 ;  /* 0x000000f5f306723e */ /* 0x000fe200000010ff */
[----:B------:R-:W-:Y:S01]  /*113e0*/  FADD.FTZ R0, R141, R0 ;  /* 0x000000008d007221 */ /* 0x000fe20000010000 */
[----:B--2---:R-:W-:Y:S01]  /*113f0*/  F2FP.BF16.PACK_AB R7, R208, R210 ;  /* 0x000000d2d007723e */ /* 0x004fe200000010ff */
[----:B------:R-:W-:Y:S01]  /*11400*/  IMAD.MOV.U32 R142, RZ, RZ, R171 ;  /* 0x000000ffff8e7224 */ /* 0x000fe200078e00ab */
[----:B------:R-:W-:Y:S01]  /*11410*/  MOV R39, R191 ;  /* 0x000000bf00277202 */ /* 0x000fe20000000f00 */
[----:B------:R2:W5:Y:S02]  /*11420*/  LDL.LU R234, [R1+0xd4] ;  /* 0x0000d40001ea7983 */ /* 0x0005640000300800 */
[----:B------:R-:W4:Y:S01]  /*11430*/  MUFU.EX2 R134, R134 ;  /* 0x0000008600867308 */ /* 0x000f220000000800 */
[----:B------:R-:W-:Y:S01]  /*11440*/  MOV R191, R192 ;  /* 0x000000c000bf7202 */ /* 0x000fe20000000f00 */
[----:B------:R-:W-:-:S06]  /*11450*/  IMAD.MOV.U32 R198, RZ, RZ, R199 ;  /* 0x000000ffffc67224 */ /* 0x000fcc00078e00c7 */
[----:B------:R-:W-:Y:S01]  /*11460*/  MUFU.EX2 R133, R133 ;  /* 0x0000008500857308 */ /* 0x000fe20000000800 */
[----:B------:R-:W-:-:S07]  /*11470*/  MOV R192, R222 ;  /* 0x000000de00c07202 */ /* 0x000fce0000000f00 */
[----:B------:R-:W2:Y:S01]  /*11480*/  MUFU.EX2 R132, R132 ;  /* 0x0000008400847308 */ /* 0x000ea20000000800 */
[----:B------:R-:W-:Y:S01]  /*11490*/  MOV R199, R125 ;  /* 0x0000007d00c77202 */ /* 0x000fe20000000f00 */
[C---:B-1----:R-:W-:Y:S01]  /*114a0*/  HMMA.16816.F32.BF16 R100, R4.reuse, R8, R72 ;  /* 0x000000080464723c */ /* 0x042fe20000041848 */
[----:B------:R-:W-:Y:S01]  /*114b0*/  MOV R125, R37 ;  /* 0x00000025007d7202 */ /* 0x000fe20000000f00 */
[----:B------:R-:W-:Y:S01]  /*114c0*/  FADD.FTZ R3, R147, R3 ;  /* 0x0000000393037221 */ /* 0x000fe20000010000 */
[----:B------:R-:W-:Y:S01]  /*114d0*/  MOV R37, R38 ;  /* 0x0000002600257202 */ /* 0x000fe20000000f00 */
[----:B------:R-:W-:Y:S01]  /*114e0*/  IMAD.MOV.U32 R38, RZ, RZ, R191 ;  /* 0x000000ffff267224 */ /* 0x000fe200078e00bf */
[----:B------:R-:W-:Y:S01]  /*114f0*/  MOV R191, R192 ;  /* 0x000000c000bf7202 */ /* 0x000fe20000000f00 */
[----:B------:R-:W-:Y:S01]  /*11500*/  FADD.FTZ R2, R154, R2 ;  /* 0x000000029a027221 */ /* 0x000fe20000010000 */
[----:B------:R-:W-:Y:S01]  /*11510*/  MOV R138, R189 ;  /* 0x000000bd008a7202 */ /* 0x000fe20000000f00 */
[C---:B------:R-:W-:Y:S01]  /*11520*/  HMMA.16816.F32.BF16 R88, R4.reuse, R10, R68 ;  /* 0x0000000a0458723c */ /* 0x040fe20000041844 */
[----:B------:R-:W-:Y:S01]  /*11530*/  MOV R192, R221 ;  /* 0x000000dd00c07202 */ /* 0x000fe20000000f00 */
[----:B------:R-:W-:Y:S01]  /*11540*/  FADD.FTZ R0, R153, R0 ;  /* 0x0000000099007221 */ /* 0x000fe20000010000 */
[----:B------:R-:W-:Y:S01]  /*11550*/  MOV R197, R198 ;  /* 0x000000c600c57202 */ /* 0x000fe20000000f00 */
[----:B------:R-:W-:Y:S01]  /*11560*/  IMAD.MOV.U32 R198, RZ, RZ, R199 ;  /* 0x000000ffffc67224 */ /* 0x000fe200078e00c7 */
[----:B------:R-:W-:Y:S01]  /*11570*/  MOV R139, R173 ;  /* 0x000000ad008b7202 */ /* 0x000fe20000000f00 */
[----:B------:R1:W5:Y:S02]  /*11580*/  LDL.LU R233, [R1+0xd0] ;  /* 0x0000d00001e97983 */ /* 0x0003640000300800 */
[----:B---3--:R-:W-:Y:S01]  /*11590*/  HMMA.16816.F32.BF16 R72, R4, R34, R52 ;  /* 0x000000220448723c */ /* 0x008fe20000041834 */
[----:B------:R-:W-:-:S07]  /*115a0*/  MOV R199, R125 ;  /* 0x0000007d00c77202 */ /* 0x000fce0000000f00 */
[----:B------:R-:W-:Y:S01]  /*115b0*/  HMMA.16816.F32.BF16 R84, R4, R24, R64 ;  /* 0x000000180454723c */ /* 0x000fe20000041840 */
[----:B------:R-:W-:-:S07]  /*115c0*/  MOV R125, R191 ;  /* 0x000000bf007d7202 */ /* 0x000fce0000000f00 */
[----:B------:R-:W-:Y:S01]  /*115d0*/  HMMA.16816.F32.BF16 R80, R4, R26, R60 ;  /* 0x0000001a0450723c */ /* 0x000fe2000004183c */
[----:B------:R-:W-:-:S07]  /*115e0*/  MOV R191, R192 ;  /* 0x000000c000bf7202 */ /* 0x000fce0000000f00 */
[----:B------:R-:W-:Y:S01]  /*115f0*/  HMMA.16816.F32.BF16 R76, R4, R32, R56 ;  /* 0x00000020044c723c */ /* 0x000fe20000041838 */
[----:B------:R-:W-:-:S07]  /*11600*/  MOV R196, R197 ;  /* 0x000000c500c47202 */ /* 0x000fce0000000f00 */
[C---:B------:R-:W-:Y:S01]  /*11610*/  HMMA.16816.F32.BF16 R68, R4.reuse, R28, R48 ;  /* 0x0000001c0444723c */ /* 0x040fe20000041830 */
[----:B------:R-:W-:Y:S01]  /*11620*/  IMAD.MOV.U32 R192, RZ, RZ, R193 ;  /* 0x000000ffffc07224 */ /* 0x000fe200078e00c1 */
[----:B------:R-:W-:Y:S01]  /*11630*/  MOV R143, R190 ;  /* 0x000000be008f7202 */ /* 0x000fe20000000f00 */
[----:B------:R-:W-:Y:S01]  /*11640*/  FADD.FTZ R3, R137, R3 ;  /* 0x0000000389037221 */ /* 0x000fe20000010000 */
[----:B------:R-:W-:Y:S01]  /*11650*/  MOV R140, R170 ;  /* 0x000000aa008c7202 */ /* 0x000fe20000000f00 */
[----:B------:R-:W-:Y:S01]  /*11660*/  FADD.FTZ R2, R146, R2 ;  /* 0x0000000292027221 */ /* 0x000fe20000010000 */
[----:B------:R-:W-:Y:S01]  /*11670*/  MOV R211, R175 ;  /* 0x000000af00d37202 */ /* 0x000fe20000000f00 */
[----:B------:R-:W-:Y:S01]  /*11680*/  FADD.FTZ R0, R145, R0 ;  /* 0x0000000091007221 */ /* 0x000fe20000010000 */
[----:B------:R-:W-:Y:S01]  /*11690*/  HMMA.16816.F32.BF16 R52, R4, R30, R40 ;  /* 0x0000001e0434723c */ /* 0x000fe20000041828 */
[----:B------:R-:W-:Y:S01]  /*116a0*/  MOV R197, R198 ;  /* 0x000000c600c57202 */ /* 0x000fe20000000f00 */
[----:B------:R1:W5:Y:S01]  /*116b0*/  LDL.LU R229, [R1+0xcc] ;  /* 0x0000cc0001e57983 */ /* 0x0003620000300800 */
[----:B------:R-:W-:-:S02]  /*116c0*/  MOV R193, R194 ;  /* 0x000000c200c17202 */ /* 0x000fc40000000f00 */
[----:B------:R-:W-:Y:S01]  /*116d0*/  MOV R187, R196 ;  /* 0x000000c400bb7202 */ /* 0x000fe20000000f00 */
[----:B------:R-:W-:Y:S01]  /*116e0*/  MUFU.EX2 R125, R125 ;  /* 0x0000007d007d7308 */ /* 0x000fe20000000800 */
[----:B------:R-:W-:Y:S01]  /*116f0*/  FADD.FTZ R4, R242, R36 ;  /* 0x00000024f2047221 */ /* 0x000fe20000010000 */
[----:B----4-:R-:W-:Y:S01]  /*11700*/  F2FP.BF16.PACK_AB R5, R134, R200 ;  /* 0x000000c88605723e */ /* 0x010fe200000010ff */
[----:B------:R-:W-:Y:S01]  /*11710*/  FADD.FTZ R3, R148, R3 ;  /* 0x0000000394037221 */ /* 0x000fe20000010000 */
[----:B------:R-:W-:Y:S01]  /*11720*/  F2FP.BF16.PACK_AB R6, R203, R204 ;  /* 0x000000cccb06723e */ /* 0x000fe200000010ff */
[----:B------:R-:W-:Y:S01]  /*11730*/  FADD.FTZ R40, R207, R4 ;  /* 0x00000004cf287221 */ /* 0x000fe20000010000 */
[----:B------:R-:W-:Y:S01]  /*11740*/  F2FP.BF16.PACK_AB R4, R205, R206 ;  /* 0x000000cecd04723e */ /* 0x000fe200000010ff */
[----:B------:R-:W-:Y:S01]  /*11750*/  FADD.FTZ R2, R159, R2 ;  /* 0x000000029f027221 */ /* 0x000fe20000010000 */
[----:B--2---:R-:W-:Y:S01]  /*11760*/  F2FP.BF16.PACK_AB R7, R132, R133 ;  /* 0x000000858407723e */ /* 0x004fe200000010ff */
[----:B------:R-:W-:Y:S01]  /*11770*/  IMAD.MOV.U32 R198, RZ, RZ, R199 ;  /* 0x000000ffffc67224 */ /* 0x000fe200078e00c7 */
[----:B------:R-:W-:Y:S01]  /*11780*/  MOV R194, R195 ;  /* 0x000000c300c27202 */ /* 0x000fe20000000f00 */
[----:B------:R-:W-:Y:S01]  /*11790*/  FADD.FTZ R0, R158, R0 ;  /* 0x000000009e007221 */ /* 0x000fe20000010000 */
[----:B------:R-:W-:Y:S01]  /*117a0*/  MOV R199, R191 ;  /* 0x000000bf00c77202 */ /* 0x000fe20000000f00 */
[----:B------:R-:W-:Y:S01]  /*117b0*/  LDSM.16.MT88.4 R144, [R213+0xb800] ;  /* 0x00b80000d590783b */ /* 0x000fe20000004200 */
[----:B------:R-:W-:Y:S01]  /*117c0*/  MOV R195, R172 ;  /* 0x000000ac00c37202 */ /* 0x000fe20000000f00 */
[----:B------:R-:W-:Y:S01]  /*117d0*/  IMAD.MOV.U32 R172, RZ, RZ, R169 ;  /* 0x000000ffffac7224 */ /* 0x000fe200078e00a9 */
[----:B------:R-:W-:Y:S01]  /*117e0*/  MOV R196, R197 ;  /* 0x000000c500c47202 */ /* 0x000fe20000000f00 */
[----:B------:R-:W-:Y:S01]  /*117f0*/  HMMA.16816.F32.BF16 R60, R4, R8, R92 ;  /* 0x00000008043c723c */ /* 0x000fe2000004185c */
[----:B------:R-:W-:Y:S01]  /*11800*/  MOV R169, R220 ;  /* 0x000000dc00a97202 */ /* 0x000fe20000000f00 */
[----:B------:R1:W5:Y:S01]  /*11810*/  LDL.LU R228, [R1+0xc8] ;  /* 0x0000c80001e47983 */ /* 0x0003620000300800 */
[----:B------:R-:W-:-:S02]  /*11820*/  MOV R191, R192 ;  /* 0x000000c000bf7202 */ /* 0x000fc40000000f00 */
[----:B------:R-:W-:Y:S01]  /*11830*/  MOV R197, R198 ;  /* 0x000000c600c57202 */ /* 0x000fe20000000f00 */
[----:B------:R-:W-:Y:S01]  /*11840*/  IMAD.MOV.U32 R198, RZ, RZ, R199 ;  /* 0x000000ffffc67224 */ /* 0x000fe200078e00c7 */
[----:B------:R-:W-:Y:S01]  /*11850*/  MOV R192, R193 ;  /* 0x000000c100c07202 */ /* 0x000fe20000000f00 */
[C---:B------:R-:W-:Y:S01]  /*11860*/  HMMA.16816.F32.BF16 R56, R4.reuse, R10, R12 ;  /* 0x0000000a0438723c */ /* 0x040fe2000004180c */
[----:B------:R-:W2:Y:S01]  /*11870*/  LDSM.16.MT88.4 R12, [R213+0xb000] ;  /* 0x00b00000d50c783b */ /* 0x000ea20000004200 */
[----:B------:R-:W-:Y:S01]  /*11880*/  IMAD.MOV.U32 R193, RZ, RZ, R194 ;  /* 0x000000ffffc17224 */ /* 0x000fe200078e00c2 */
[----:B------:R-:W-:Y:S02]  /*11890*/  MOV R186, R187 ;  /* 0x000000bb00ba7202 */ /* 0x000fe40000000f00 */
[----:B------:R-:W3:Y:S01]  /*118a0*/  LDSM.16.MT88.4 R8, [R214+0xb000] ;  /* 0x00b00000d608783b */ /* 0x000ee20000004200 */
[----:B------:R-:W-:Y:S02]  /*118b0*/  MOV R194, R172 ;  /* 0x000000ac00c27202 */ /* 0x000fe40000000f00 */
[----:B------:R-:W-:Y:S01]  /*118c0*/  MOV R187, R196 ;  /* 0x000000c400bb7202 */ /* 0x000fe20000000f00 */
[----:B------:R-:W-:Y:S01]  /*118d0*/  HMMA.16816.F32.BF16 R48, R4, R24, R108 ;  /* 0x000000180430723c */ /* 0x000fe2000004186c */
[----:B------:R-:W-:-:S07]  /*118e0*/  MOV R172, R169 ;  /* 0x000000a900ac7202 */ /* 0x000fce0000000f00 */
[C---:B------:R-:W-:Y:S01]  /*118f0*/  HMMA.16816.F32.BF16 R64, R4.reuse, R28, R104 ;  /* 0x0000001c0440723c */ /* 0x040fe20000041868 */
        /* <DEDUP_REMOVED lines=10> */
[----:B------:R-:W-:Y:S01]  /*119a0*/  MOV R186, R187 ;  /* 0x000000bb00ba7202 */ /* 0x000fe20000000f00 */
[----:B------:R-:W-:Y:S01]  /*119b0*/  IMAD.MOV.U32 R207, RZ, RZ, R188 ;  /* 0x000000ffffcf7224 */ /* 0x000fe200078e00bc */
[----:B------:R-:W-:Y:S01]  /*119c0*/  MOV R194, R172 ;  /* 0x000000ac00c27202 */ /* 0x000fe20000000f00 */
[----:B------:R-:W-:Y:S01]  /*119d0*/  FADD.FTZ R3, R150, R3 ;  /* 0x0000000396037221 */ /* 0x000fe20000010000 */
[----:B------:R-:W-:Y:S01]  /*119e0*/  MOV R187, R197 ;  /* 0x000000c500bb7202 */ /* 0x000fe20000000f00 */
[----:B------:R4:W1:Y:S01]  /*119f0*/  MUFU.EX2 R202, R185 ;  /* 0x000000b900ca7308 */ /* 0x0008620000000800 */
[----:B------:R-:W-:Y:S01]  /*11a00*/  MOV R172, R168 ;  /* 0x000000a800ac7202 */ /* 0x000fe20000000f00 */
[----:B------:R-:W-:Y:S01]  /*11a10*/  FADD.FTZ R2, R166, R2 ;  /* 0x00000002a6027221 */ /* 0x000fe20000010000 */
[----:B------:R-:W-:Y:S01]  /*11a20*/  MOV R198, R199 ;  /* 0x000000c700c67202 */ /* 0x000fe20000000f00 */
[----:B------:R-:W-:Y:S01]  /*11a30*/  FADD.FTZ R0, R164, R0 ;  /* 0x00000000a4007221 */ /* 0x000fe20000010000 */
[----:B------:R-:W-:Y:S01]  /*11a40*/  MOV R168, R155 ;  /* 0x0000009b00a87202 */ /* 0x000fe20000000f00 */
[----:B------:R1:W5:Y:S01]  /*11a50*/  LDL.LU R227, [R1+0xc4] ;  /* 0x0000c40001e37983 */ /* 0x0003620000300800 */
[----:B------:R-:W-:-:S02]  /*11a60*/  MOV R199, R191 ;  /* 0x000000bf00c77202 */ /* 0x000fc40000000f00 */
[----:B------:R-:W-:Y:S01]  /*11a70*/  MOV R191, R194 ;  /* 0x000000c200bf7202 */ /* 0x000fe20000000f00 */
[----:B------:R-:W-:Y:S01]  /*11a80*/  IMAD.MOV.U32 R194, RZ, RZ, R172 ;  /* 0x000000ffffc27224 */ /* 0x000fe200078e00ac */
[----:B------:R-:W-:Y:S02]  /*11a90*/  MOV R197, R198 ;  /* 0x000000c600c57202 */ /* 0x000fe40000000f00 */
[----:B----4-:R-:W-:Y:S01]  /*11aa0*/  MOV R185, R186 ;  /* 0x000000ba00b97202 */ /* 0x010fe20000000f00 */
[----:B------:R4:W-:Y:S01]  /*11ab0*/  MUFU.EX2 R108, R196 ;  /* 0x000000c4006c7308 */ /* 0x0009e20000000800 */
[----:B------:R-:W-:Y:S01]  /*11ac0*/  MOV R186, R187 ;  /* 0x000000bb00ba7202 */ /* 0x000fe20000000f00 */
[----:B------:R-:W-:Y:S01]  /*11ad0*/  HMMA.16816.F32.BF16 R28, R4, R30, R96 ;  /* 0x0000001e041c723c */ /* 0x000fe20000041860 */
[----:B------:R-:W-:Y:S01]  /*11ae0*/  MOV R172, R168 ;  /* 0x000000a800ac7202 */ /* 0x000fe20000000f00 */
[----:B------:R-:W-:Y:S01]  /*11af0*/  IMAD.MOV.U32 R198, RZ, RZ, R199 ;  /* 0x000000ffffc67224 */ /* 0x000fe200078e00c7 */
[----:B------:R-:W-:-:S02]  /*11b00*/  MOV R168, R163 ;  /* 0x000000a300a87202 */ /* 0x000fc40000000f00 */
[----:B------:R-:W-:Y:S01]  /*11b10*/  MOV R121, R138 ;  /* 0x0000008a00797202 */ /* 0x000fe20000000f00 */
[----:B------:R1:W1:Y:S01]  /*11b20*/  MUFU.EX2 R124, R185 ;  /* 0x000000b9007c7308 */ /* 0x0002620000000800 */
[----:B------:R-:W-:Y:S01]  /*11b30*/  MOV R199, R191 ;  /* 0x000000bf00c77202 */ /* 0x000fe20000000f00 */
[----:B------:R-:W-:Y:S01]  /*11b40*/  IMAD.MOV.U32 R187, RZ, RZ, R197 ;  /* 0x000000ffffbb7224 */ /* 0x000fe200078e00c5 */
[----:B------:R-:W-:Y:S02]  /*11b50*/  MOV R191, R194 ;  /* 0x000000c200bf7202 */ /* 0x000fe40000000f00 */
[----:B------:R-:W-:Y:S01]  /*11b60*/  MOV R122, R207 ;  /* 0x000000cf007a7202 */ /* 0x000fe20000000f00 */
[----:B------:R-:W-:Y:S01]  /*11b70*/  IMAD.MOV.U32 R123, RZ, RZ, R139 ;  /* 0x000000ffff7b7224 */ /* 0x000fe200078e008b */
[----:B------:R-:W-:Y:S01]  /*11b80*/  MOV R110, R142 ;  /* 0x0000008e006e7202 */ /* 0x000fe20000000f00 */
[----:B------:R2:W2:Y:S01]  /*11b90*/  MUFU.EX2 R109, R186 ;  /* 0x000000ba006d7308 */ /* 0x0004a20000000800 */
[----:B------:R-:W-:-:S02]  /*11ba0*/  MOV R194, R168 ;  /* 0x000000a800c27202 */ /* 0x000fc40000000f00 */
[----:B------:R-:W-:Y:S02]  /*11bb0*/  MOV R111, R143 ;  /* 0x0000008f006f7202 */ /* 0x000fe40000000f00 */
[----:B------:R-:W-:Y:S01]  /*11bc0*/  MOV R242, R174 ;  /* 0x000000ae00f27202 */ /* 0x000fe20000000f00 */
[----:B------:R-:W-:Y:S01]  /*11bd0*/  IMAD.MOV.U32 R155, RZ, RZ, R218 ;  /* 0x000000ffff9b7224 */ /* 0x000fe200078e00da */
[----:B------:R-:W-:Y:S01]  /*11be0*/  MOV R197, R198 ;  /* 0x000000c600c57202 */ /* 0x000fe20000000f00 */
[----:B------:R3:W5:Y:S01]  /*11bf0*/  LDL.LU R226, [R1+0xc0] ;  /* 0x0000c00001e27983 */ /* 0x0007620000300800 */
[----:B------:R-:W-:Y:S01]  /*11c00*/  MOV R198, R199 ;  /* 0x000000c700c67202 */ /* 0x000fe20000000f00 */
[----:B----4-:R-:W-:Y:S01]  /*11c10*/  IMAD.MOV.U32 R196, RZ, RZ, R37 ;  /* 0x000000ffffc47224 */ /* 0x010fe200078e0025 */
[----:B------:R-:W-:Y:S01]  /*11c20*/  MOV R199, R191 ;  /* 0x000000bf00c77202 */ /* 0x000fe20000000f00 */
[----:B------:R-:W-:Y:S01]  /*11c30*/  IMAD.MOV.U32 R191, RZ, RZ, R194 ;  /* 0x000000ffffbf7224 */ /* 0x000fe200078e00c2 */
[----:B-1----:R-:W-:-:S02]  /*11c40*/  MOV R185, R187 ;  /* 0x000000bb00b97202 */ /* 0x002fc40000000f00 */
[----:B--2---:R-:W-:Y:S01]  /*11c50*/  MOV R186, R39 ;  /* 0x0000002700ba7202 */ /* 0x004fe20000000f00 */
[----:B------:R-:W-:Y:S01]  /*11c60*/  MUFU.EX2 R92, R197 ;  /* 0x000000c5005c7308 */ /* 0x000fe20000000800 */
[----:B------:R-:W-:Y:S02]  /*11c70*/  MOV R187, R38 ;  /* 0x0000002600bb7202 */ /* 0x000fe40000000f00 */
[----:B------:R-:W-:Y:S01]  /*11c80*/  MOV R207, R140 ;  /* 0x0000008c00cf7202 */ /* 0x000fe20000000f00 */
[C---:B------:R-:W-:Y:S01]  /*11c90*/  HMMA.16816.F32.BF16 R36, R4.reuse, R32, R116 ;  /* 0x000000200424723c */ /* 0x040fe20000041874 */
[----:B------:R-:W-:Y:S01]  /*11ca0*/  IMAD.MOV.U32 R168, RZ, RZ, R162 ;  /* 0x000000ffffa87224 */ /* 0x000fe200078e00a2 */
[----:B------:R-:W-:Y:S01]  /*11cb0*/  MOV R163, R217 ;  /* 0x000000d900a37202 */ /* 0x000fe20000000f00 */
[----:B------:R1:W5:Y:S01]  /*11cc0*/  LDL.LU R225, [R1+0xbc] ;  /* 0x0000bc0001e17983 */ /* 0x0003620000300800 */
[----:B------:R-:W-:Y:S04]  /*11cd0*/  MUFU.EX2 R96, R185 ;  /* 0x000000b900607308 */ /* 0x000fe80000000800 */
[----:B------:R-:W-:Y:S04]  /*11ce0*/  HMMA.16816.F32.BF16 R32, R4, R34, R112 ;  /* 0x000000220420723c */ /* 0x000fe80000041870 */
[----:B------:R-:W-:Y:S08]  /*11cf0*/  MUFU.EX2 R95, R186 ;  /* 0x000000ba005f7308 */ /* 0x000ff00000000800 */
[----:B------:R-:W-:Y:S01]  /*11d00*/  MUFU.EX2 R94, R187 ;  /* 0x000000bb005e7308 */ /* 0x000fe20000000800 */
[----:B------:R-:W-:Y:S01]  /*11d10*/  F2FP.BF16.PACK_AB R4, R201, R202 ;  /* 0x000000cac904723e */ /* 0x000fe200000010ff */
[----:B------:R1:W5:Y:S01]  /*11d20*/  LDL.LU R224, [R1+0xb8] ;  /* 0x0000b80001e07983 */ /* 0x0003620000300800 */
[----:B------:R-:W-:-:S02]  /*11d30*/  F2FP.BF16.PACK_AB R5, R124, R125 ;  /* 0x0000007d7c05723e */ /* 0x000fc400000010ff */
[----:B------:R-:W-:Y:S01]  /*11d40*/  F2FP.BF16.PACK_AB R6, R126, R127 ;  /* 0x0000007f7e06723e */ /* 0x000fe200000010ff */
[----:B------:R1:W5:Y:S02]  /*11d50*/  LDL.LU R223, [R1+0xb4] ;  /* 0x0000b40001df7983 */ /* 0x0003640000300800 */
[----:B------:R-:W-:Y:S01]  /*11d60*/  MUFU.EX2 R93, R196 ;  /* 0x000000c4005d7308 */ /* 0x000fe20000000800 */
[----:B------:R-:W-:Y:S01]  /*11d70*/  F2FP.BF16.PACK_AB R7, R108, R109 ;  /* 0x0000006d6c07723e */ /* 0x000fe200000010ff */
[----:B------:R1:W5:Y:S06]  /*11d80*/  LDL.LU R222, [R1+0xb0] ;  /* 0x0000b00001de7983 */ /* 0x00036c0000300800 */
[----:B------:R-:W2:Y:S08]  /*11d90*/  MUFU.EX2 R43, R198 ;  /* 0x000000c6002b7308 */ /* 0x000eb00000000800 */
[----:B------:R-:W-:Y:S08]  /*11da0*/  MUFU.EX2 R42, R199 ;  /* 0x000000c7002a7308 */ /* 0x000ff00000000800 */
[----:B------:R-:W4:Y:S01]  /*11db0*/  MUFU.EX2 R41, R191 ;  /* 0x000000bf00297308 */ /* 0x000f220000000800 */
[C---:B------:R-:W-:Y:S01]  /*11dc0*/  HMMA.16816.F32.BF16 R100, R4.reuse, R20, R100 ;  /* 0x000000140464723c */ /* 0x040fe20000041864 */
[----:B------:R-:W-:Y:S01]  /*11dd0*/  MOV R194, R161 ;  /* 0x000000a100c27202 */ /* 0x000fe20000000f00 */
[----:B------:R1:W5:Y:S06]  /*11de0*/  LDL.LU R221, [R1+0xac] ;  /* 0x0000ac0001dd7983 */ /* 0x00036c0000300800 */
[C---:B------:R-:W-:Y:S08]  /*11df0*/  HMMA.16816.F32.BF16 R88, R4.reuse, R22, R88 ;  /* 0x000000160458723c */ /* 0x040ff00000041858 */
[C---:B------:R-:W-:Y:S08]  /*11e00*/  HMMA.16816.F32.BF16 R84, R4.reuse, R16, R84 ;  /* 0x000000100454723c */ /* 0x040ff00000041854 */
[C---:B------:R-:W-:Y:S08]  /*11e10*/  HMMA.16816.F32.BF16 R80, R4.reuse, R18, R80 ;  /* 0x000000120450723c */ /* 0x040ff00000041850 */
[C---:B------:R-:W-:Y:S08]  /*11e20*/  HMMA.16816.F32.BF16 R76, R4.reuse, R12, R76 ;  /* 0x0000000c044c723c */ /* 0x040ff0000004184c */
[C---:B------:R-:W-:Y:S08]  /*11e30*/  HMMA.16816.F32.BF16 R72, R4.reuse, R14, R72 ;  /* 0x0000000e0448723c */ /* 0x040ff00000041848 */
[C---:B---3--:R-:W-:Y:S08]  /*11e40*/  HMMA.16816.F32.BF16 R68, R4.reuse, R8, R68 ;  /* 0x000000080444723c */ /* 0x048ff00000041844 */
[----:B------:R-:W-:Y:S01]  /*11e50*/  HMMA.16816.F32.BF16 R52, R4, R10, R52 ;  /* 0x0000000a0434723c */ /* 0x000fe20000041834 */
[----:B------:R-:W-:Y:S01]  /*11e60*/  MOV R162, R216 ;  /* 0x000000d800a27202 */ /* 0x000fe20000000f00 */
[----:B------:R3:W-:Y:S01]  /*11e70*/  MUFU.EX2 R27, R172 ;  /* 0x000000ac001b7308 */ /* 0x0007e20000000800 */
[----:B------:R-:W-:Y:S01]  /*11e80*/  MOV R161, R135 ;  /* 0x0000008700a17202 */ /* 0x000fe20000000f00 */
[----:B------:R1:W5:Y:S03]  /*11e90*/  LDL.LU R220, [R1+0xa8] ;  /* 0x0000a80001dc7983 */ /* 0x0003660000300800 */
[----:B------:R-:W-:Y:S01]  /*11ea0*/  FADD.FTZ R4, R152, R40 ;  /* 0x0000002898047221 */ /* 0x000fe20000010000 */
[----:B--2---:R-:W-:Y:S01]  /*11eb0*/  F2FP.BF16.PACK_AB R5, R43, R92 ;  /* 0x0000005c2b05723e */ /* 0x004fe200000010ff */
[----:B------:R1:W5:Y:S01]  /*11ec0*/  LDL.LU R219, [R1+0xa4] ;  /* 0x0000a40001db7983 */ /* 0x0003620000300800 */
[----:B------:R-:W-:Y:S01]  /*11ed0*/  F2FP.BF16.PACK_AB R6, R93, R94 ;  /* 0x0000005e5d06723e */ /* 0x000fe200000010ff */
[----:B------:R-:W-:Y:S01]  /*11ee0*/  FADD.FTZ R24, R136, R4 ;  /* 0x0000000488187221 */ /* 0x000fe20000010000 */
[----:B------:R-:W-:-:S02]  /*11ef0*/  F2FP.BF16.PACK_AB R4, R95, R96 ;  /* 0x000000605f04723e */ /* 0x000fc400000010ff */
[----:B----4-:R-:W-:Y:S01]  /*11f00*/  F2FP.BF16.PACK_AB R7, R41, R42 ;  /* 0x0000002a2907723e */ /* 0x010fe200000010ff */
[----:B------:R-:W-:Y:S01]  /*11f10*/  MUFU.EX2 R26, R163 ;  /* 0x000000a3001a7308 */ /* 0x000fe20000000800 */
[----:B------:R-:W-:Y:S01]  /*11f20*/  MOV R141, R195 ;  /* 0x000000c3008d7202 */ /* 0x000fe20000000f00 */
[----:B------:R1:W5:Y:S04]  /*11f30*/  LDL.LU R218, [R1+0xa0] ;  /* 0x0000a00001da7983 */ /* 0x0003680000300800 */
[----:B------:R-:W-:Y:S01]  /*11f40*/  HMMA.16816.F32.BF16 R60, R4, R20, R60 ;  /* 0x00000014043c723c */ /* 0x000fe2000004183c */
[----:B---3--:R-:W-:-:S07]  /*11f50*/  MOV R172, R160 ;  /* 0x000000a000ac7202 */ /* 0x008fce0000000f00 */
[C---:B------:R-:W-:Y:S08]  /*11f60*/  HMMA.16816.F32.BF16 R56, R4.reuse, R22, R56 ;  /* 0x000000160438723c */ /* 0x040ff00000041838 */
[C---:B------:R-:W-:Y:S08]  /*11f70*/  HMMA.16816.F32.BF16 R48, R4.reuse, R16, R48 ;  /* 0x000000100430723c */ /* 0x040ff00000041830 */
[C---:B------:R-:W-:Y:S08]  /*11f80*/  HMMA.16816.F32.BF16 R44, R4.reuse, R18, R44 ;  /* 0x00000012042c723c */ /* 0x040ff0000004182c */
[C---:B------:R-:W-:Y:S08]  /*11f90*/  HMMA.16816.F32.BF16 R36, R4.reuse, R12, R36 ;  /* 0x0000000c0424723c */ /* 0x040ff00000041824 */
[C---:B------:R-:W-:Y:S08]  /*11fa0*/  HMMA.16816.F32.BF16 R32, R4.reuse, R14, R32 ;  /* 0x0000000e0420723c */ /* 0x040ff00000041820 */
[C---:B------:R-:W-:Y:S08]  /*11fb0*/  HMMA.16816.F32.BF16 R64, R4.reuse, R8, R64 ;  /* 0x000000080440723c */ /* 0x040ff00000041840 */
[----:B------:R-:W-:Y:S01]  /*11fc0*/  HMMA.16816.F32.BF16 R28, R4, R10, R28 ;  /* 0x0000000a041c723c */ /* 0x000fe2000004181c */
[----:B------:R2:W-:Y:S01]  /*11fd0*/  MUFU.EX2 R22, R183 ;  /* 0x000000b700167308 */ /* 0x0005e20000000800 */
[----:B------:R-:W-:Y:S04]  /*11fe0*/  LDSM.16.MT88.4 R12, [R214+0xb800] ;  /* 0x00b80000d60c783b */ /* 0x000fe80000004200 */
[----:B------:R1:W5:Y:S01]  /*11ff0*/  LDL.LU R217, [R1+0x9c] ;  /* 0x00009c0001d97983 */ /* 0x0003620000300800 */
[----:B------:R-:W-:-:S02]  /*12000*/  FADD.FTZ R4, R149, R24 ;  /* 0x0000001895047221 */ /* 0x000fc40000010000 */
[----:B------:R-:W-:Y:S02]  /*12010*/  FADD.FTZ R6, R151, R3 ;  /* 0x0000000397067221 */ /* 0x000fe40000010000 */
[----:B------:R-:W-:Y:S01]  /*12020*/  FADD.FTZ R5, R167, R2 ;  /* 0x00000002a7057221 */ /* 0x000fe20000010000 */
[----:B------:R-:W-:Y:S01]  /*12030*/  MUFU.EX2 R25, R162 ;  /* 0x000000a200197308 */ /* 0x000fe20000000800 */
[----:B------:R-:W-:Y:S01]  /*12040*/  FADD.FTZ R4, R156, R4 ;  /* 0x000000049c047221 */ /* 0x000fe20000010000 */
[----:B------:R1:W5:Y:S03]  /*12050*/  LDL.LU R216, [R1+0x98] ;  /* 0x0000980001d87983 */ /* 0x0003660000300800 */
        /* <DEDUP_REMOVED lines=28> */
[----:B------:R-:W-:Y:S01]  /*12220*/  FADD.FTZ R3, R133, R3 ;  /* 0x0000000385037221 */ /* 0x000fe20000010000 */
[----:B------:R3:W-:Y:S01]  /*12230*/  MUFU.EX2 R23, R161 ;  /* 0x000000a100177308 */ /* 0x0007e20000000800 */
[----:B------:R-:W-:Y:S02]  /*12240*/  FADD.FTZ R2, R245, R2 ;  /* 0x00000002f5027221 */ /* 0x000fe40000010000 */
[----:B--2---:R-:W-:Y:S02]  /*12250*/  IMAD.MOV.U32 R183, RZ, RZ, R155 ;  /* 0x000000ffffb77224 */ /* 0x004fe400078e009b */
[----:B------:R-:W-:Y:S01]  /*12260*/  FADD.FTZ R0, R210, R0 ;  /* 0x00000000d2007221 */ /* 0x000fe20000010000 */
[----:B------:R-:W-:Y:S01]  /*12270*/  LDSM.16.MT88.4 R152, [R215+0xb800] ;  /* 0x00b80000d798783b */ /* 0x000fe20000004200 */
[----:B------:R-:W-:-:S02]  /*12280*/  FADD.FTZ R4, R203, R4 ;  /* 0x00000004cb047221 */ /* 0x000fc40000010000 */
[----:B------:R-:W-:Y:S02]  /*12290*/  FADD.FTZ R3, R132, R3 ;  /* 0x0000000384037221 */ /* 0x000fe40000010000 */
[----:B------:R-:W-:Y:S01]  /*122a0*/  FADD.FTZ R2, R243, R2 ;  /* 0x00000002f3027221 */ /* 0x000fe20000010000 */
[----:B------:R-:W2:Y:S01]  /*122b0*/  MUFU.EX2 R19, R172 ;  /* 0x000000ac00137308 */ /* 0x000ea20000000800 */
[----:B------:R-:W-:Y:S01]  /*122c0*/  FADD.FTZ R0, R208, R0 ;  /* 0x00000000d0007221 */ /* 0x000fe20000010000 */
[----:B---3--:R-:W3:Y:S01]  /*122d0*/  LDSM.16.MT88.4 R160, [R212+0xb800] ;  /* 0x00b80000d4a0783b */ /* 0x008ee20000004200 */
[----:B------:R-:W-:Y:S02]  /*122e0*/  FADD.FTZ R4, R96, R4 ;  /* 0x0000000460047221 */ /* 0x000fe40000010000 */
[----:B------:R-:W-:-:S03]  /*122f0*/  FADD.FTZ R3, R92, R3 ;  /* 0x000000035c037221 */ /* 0x000fc60000010000 */
[----:B------:R-:W4:Y:S01]  /*12300*/  MUFU.EX2 R11, R181 ;  /* 0x000000b5000b7308 */ /* 0x000f220000000800 */
        /* <DEDUP_REMOVED lines=19> */
[----:B------:R-:W3:Y:S01]  /*12440*/  MUFU.EX2 R21, R193 ;  /* 0x000000c100157308 */ /* 0x000ee20000000800 */
[----:B--2---:R-:W-:Y:S02]  /*12450*/  FADD.FTZ R4, R19, R4 ;  /* 0x0000000413047221 */ /* 0x004fe40000010000 */
[----:B----4-:R-:W-:-:S05]  /*12460*/  FADD.FTZ R3, R11, R3 ;  /* 0x000000030b037221 */ /* 0x010fca0000010000 */
[----:B------:R-:W2:Y:S01]  /*12470*/  MUFU.EX2 R16, R169 ;  /* 0x000000a900107308 */ /* 0x000ea20000000800 */
[----:B-1----:R-:W-:-:S07]  /*12480*/  FADD.FTZ R2, R40, R2 ;  /* 0x0000000228027221 */ /* 0x002fce0000010000 */
[----:B------:R-:W-:Y:S01]  /*12490*/  MUFU.EX2 R20, R194 ;  /* 0x000000c200147308 */ /* 0x000fe20000000800 */
[----:B------:R-:W-:-:S07]  /*124a0*/  FADD.FTZ R0, R23, R0 ;  /* 0x0000000017007221 */ /* 0x000fce0000010000 */
[----:B------:R-:W1:Y:S01]  /*124b0*/  MUFU.EX2 R8, R141 ;  /* 0x0000008d00087308 */ /* 0x000e620000000800 */
[----:B------:R-:W-:Y:S02]  /*124c0*/  FADD.FTZ R4, R18, R4 ;  /* 0x0000000412047221 */ /* 0x000fe40000010000 */
[----:B------:R-:W-:Y:S02]  /*124d0*/  FADD.FTZ R3, R10, R3 ;  /* 0x000000030a037221 */ /* 0x000fe40000010000 */
[----:B------:R-:W-:Y:S02]  /*124e0*/  FADD.FTZ R2, R27, R2 ;  /* 0x000000021b027221 */ /* 0x000fe40000010000 */
[----:B------:R-:W-:Y:S02]  /*124f0*/  FADD.FTZ R0, R22, R0 ;  /* 0x0000000016007221 */ /* 0x000fe40000010000 */
[----:B------:R-:W-:Y:S02]  /*12500*/  FADD.FTZ R4, R17, R4 ;  /* 0x0000000411047221 */ /* 0x000fe40000010000 */
[----:B------:R-:W-:-:S02]  /*12510*/  FADD.FTZ R3, R9, R3 ;  /* 0x0000000309037221 */ /* 0x000fc40000010000 */
[----:B------:R-:W-:Y:S02]  /*12520*/  FADD.FTZ R2, R26, R2 ;  /* 0x000000021a027221 */ /* 0x000fe40000010000 */
[----:B---3--:R-:W-:Y:S01]  /*12530*/  FADD.FTZ R0, R21, R0 ;  /* 0x0000000015007221 */ /* 0x008fe20000010000 */
[----:B------:R-:W-:Y:S01]  /*12540*/  F2FP.BF16.PACK_AB R172, R27, R40 ;  /* 0x000000281bac723e */ /* 0x000fe200000010ff */
[----:B--2---:R-:W-:Y:S01]  /*12550*/  FADD.FTZ R4, R16, R4 ;  /* 0x0000000410047221 */ /* 0x004fe20000010000 */
[----:B------:R-:W-:Y:S01]  /*12560*/  F2FP.BF16.PACK_AB R173, R22, R23 ;  /* 0x0000001716ad723e */ /* 0x000fe200000010ff */
[----:B-1----:R-:W-:Y:S01]  /*12570*/  FADD.FTZ R3, R8, R3 ;  /* 0x0000000308037221 */ /* 0x002fe20000010000 */
[C---:B------:R-:W-:Y:S01]  /*12580*/  F2FP.BF16.PACK_AB R174, R25.reuse, R26 ;  /* 0x0000001a19ae723e */ /* 0x040fe200000010ff */
[----:B------:R-:W-:Y:S01]  /*12590*/  FADD.FTZ R2, R25, R2 ;  /* 0x0000000219027221 */ /* 0x000fe20000010000 */
[----:B------:R-:W-:Y:S02]  /*125a0*/  F2FP.BF16.PACK_AB R175, R20, R21 ;  /* 0x0000001514af723e */ /* 0x000fe400000010ff */
[----:B------:R-:W-:-:S02]  /*125b0*/  F2FP.BF16.PACK_AB R136, R18, R19 ;  /* 0x000000131288723e */ /* 0x000fc400000010ff */
[----:B------:R-:W-:Y:S02]  /*125c0*/  F2FP.BF16.PACK_AB R137, R10, R11 ;  /* 0x0000000b0a89723e */ /* 0x000fe400000010ff */
[----:B------:R-:W-:Y:S02]  /*125d0*/  F2FP.BF16.PACK_AB R138, R16, R17 ;  /* 0x00000011108a723e */ /* 0x000fe400000010ff */
[----:B------:R-:W-:Y:S01]  /*125e0*/  F2FP.BF16.PACK_AB R139, R8, R9 ;  /* 0x00000009088b723e */ /* 0x000fe200000010ff */
[----:B------:R-:W-:Y:S01]  /*125f0*/  FADD.FTZ R0, R20, R0 ;  /* 0x0000000014007221 */ /* 0x000fe20000010000 */
[----:B------:R-:W-:Y:S01]  /*12600*/  STL [R1+0x40], R4 ;  /* 0x0000400401007387 */ /* 0x000fe20000100800 */
[C---:B------:R-:W-:Y:S03]  /*12610*/  HMMA.16816.F32.BF16 R192, R172.reuse, R160, R100 ;  /* 0x000000a0acc0723c */ /* 0x040fe60000041864 */
[----:B------:R1:W-:Y:S04]  /*12620*/  STL [R1+0x44], R3 ;  /* 0x0000440301007387 */ /* 0x0003e80000100800 */
[----:B------:R2:W-:Y:S01]  /*12630*/  STL [R1+0x48], R2 ;  /* 0x0000480201007387 */ /* 0x0005e20000100800 */
[C---:B------:R-:W-:Y:S03]  /*12640*/  HMMA.16816.F32.BF16 R196, R172.reuse, R162, R88 ;  /* 0x000000a2acc4723c */ /* 0x040fe60000041858 */
[----:B------:R2:W-:Y:S05]  /*12650*/  STL [R1+0x4c], R0 ;  /* 0x00004c0001007387 */ /* 0x0005ea0000100800 */
        /* <DEDUP_REMOVED lines=14> */
[----:B------:R-:W-:Y:S01]  /*12740*/  IMAD.MOV.U32 R69, RZ, RZ, R130 ;  /* 0x000000ffff457224 */ /* 0x000fe200078e0082 */
[----:B------:R-:W-:-:S02]  /*12750*/  MOV R70, R131 ;  /* 0x0000008300467202 */ /* 0x000fc40000000f00 */
[----:B-1----:R-:W-:Y:S02]  /*12760*/  MOV R3, R128 ;  /* 0x0000008000037202 */ /* 0x002fe40000000f00 */
[----:B------:R-:W-:Y:S02]  /*12770*/  MOV R68, R129 ;  /* 0x0000008100447202 */ /* 0x000fe40000000f00 */
.L_x_496:
[----:B-12---:R-:W-:-:S06]  /*12780*/  UISETP.GT.AND UP0, UPT, UR14, UR9, UPT ;  /* 0x000000090e00728c */ /* 0x006fcc000bf04270 */
[----:B------:R-:W-:-:S13]  /*12790*/  PLOP3.LUT P0, PT, PT, PT, UP0, 0x80, 0x0 ;  /* 0x000000000000781c */ /* 0x000fda0003f0f008 */
[----:B------:R-:W-:Y:S05]  /*127a0*/  @!P0 BRA `(.L_x_498) ;  /* 0x00008fd000008947 */ /* 0x000fea0003800000 */
[----:B------:R-:W2:Y:S01]  /*127b0*/  LDL.LU.64 R6, [R1+0x30] ;  /* 0x0000300001067983 */ /* 0x000ea20000300a00 */
[----:B------:R-:W-:Y:S01]  /*127c0*/  ULDC.64 UR12, c[0x0][0x198] ;  /* 0x00006600000c7ab9 */ /* 0x000fe20000000a00 */
[----:B------:R-:W-:Y:S01]  /*127d0*/  MOV R132, R69 ;  /* 0x0000004500847202 */ /* 0x000fe20000000f00 */
[----:B------:R-:W-:Y:S01]  /*127e0*/  IMAD.MOV.U32 R134, RZ, RZ, R3 ;  /* 0x000000ffff867224 */ /* 0x000fe200078e0003 */
[----:B------:R-:W2:Y:S01]  /*127f0*/  LDL.LU.64 R4, [R1+0x38] ;  /* 0x0000380001047983 */ /* 0x000ea20000300a00 */
[----:B------:R-:W-:Y:S01]  /*12800*/  MOV R2, R70 ;  /* 0x0000004600027202 */ /* 0x000fe20000000f00 */
[----:B------:R-:W-:Y:S01]  /*12810*/  ULDC.64 UR6, c[0x0][0x1a0] ;  /* 0x0000680000067ab9 */ /* 0x000fe20000000a00 */
[----:B------:R-:W-:Y:S01]  /*12820*/  MOV R133, R68 ;  /* 0x0000004400857202 */ /* 0x000fe20000000f00 */
[----:B------:R-:W-:Y:S02]  /*12830*/  USHF.L.U64.HI UR13, UR12, 0x5, UR13 ;  /* 0x000000050c0d7899 */ /* 0x000fe4000801020d */
[----:B------:R-:W-:-:S02]  /*12840*/  USHF.L.U64.HI UR4, UR6, 0x5, UR7 ;  /* 0x0000000506047899 */ /* 0x000fc40008010207 */
[----:B------:R-:W-:Y:S02]  /*12850*/  USHF.L.U32 UR8, UR6, 0x5, URZ ;  /* 0x0000000506087899 */ /* 0x000fe4000800063f */
[----:B------:R-:W-:Y:S01]  /*12860*/  USHF.L.U32 UR12, UR12, 0x5, URZ ;  /* 0x000000050c0c7899 */ /* 0x000fe2000800063f */
[----:B--2---:R-:W-:-:S05]  /*12870*/  IMAD.MOV.U32 R5, RZ, RZ, R7 ;  /* 0x000000ffff057224 */ /* 0x004fca00078e0007 */
[----:B------:R1:W-:Y:S01]  /*12880*/  STL.64 [R1+0x58], R4 ;  /* 0x0000580401007387 */ /* 0x0003e20000100a00 */
[----:B------:R-:W-:Y:S05]  /*12890*/  BRA `(.L_x_499) ;  /* 0x000002b000007947 */ /* 0x000fea0003800000 */
.L_x_501:
[----:B------:R-:W2:Y:S01]  /*128a0*/  LDL.64 R244, [R1+0x70] ;  /* 0x0000700001f47983 */ /* 0x000ea20000100a00 */
[----:B------:R-:W-:Y:S02]  /*128b0*/  ULDC.64 UR6, c[0x0][0x198] ;  /* 0x0000660000067ab9 */ /* 0x000fe40000000a00 */
[----:B------:R-:W-:Y:S01]  /*128c0*/  UIADD3 UR17, UR14, -0x2, URZ ;  /* 0xfffffffe0e117890 */ /* 0x000fe2000fffe03f */
[----:B------:R-:W3:Y:S03]  /*128d0*/  LDL.64 R242, [R1+0x68] ;  /* 0x0000680001f27983 */ /* 0x000ee60000100a00 */
[----:B------:R-:W-:Y:S02]  /*128e0*/  USHF.R.S32.HI UR14, URZ, 0x1f, UR17 ;  /* 0x0000001f3f0e7899 */ /* 0x000fe40008011411 */
[----:B------:R-:W-:Y:S02]  /*128f0*/  UIMAD.WIDE.U32 UR20, UR17, UR6, URZ ;  /* 0x00000006111472a5 */ /* 0x000fe4000f8e003f */
[----:B------:R-:W-:Y:S04]  /*12900*/  UIMAD UR14, UR14, UR6, URZ ;  /* 0x000000060e0e72a4 */ /* 0x000fe8000f8e023f */
[----:B------:R-:W-:Y:S01]  /*12910*/  UIMAD UR14, UR17, UR7, UR14 ;  /* 0x00000007110e72a4 */ /* 0x000fe2000f8e020e */
[----:B------:R-:W-:Y:S02]  /*12920*/  IMAD.U32 R0, RZ, RZ, UR20 ;  /* 0x00000014ff007e24 */ /* 0x000fe4000f8e00ff */
[----:B------:R-:W-:Y:S01]  /*12930*/  IMAD.U32 R200, RZ, RZ, UR20 ;  /* 0x00000014ffc87e24 */ /* 0x000fe2000f8e00ff */
[----:B------:R-:W-:Y:S06]  /*12940*/  UIADD3 UR14, UR21, UR14, URZ ;  /* 0x0000000e150e7290 */ /* 0x000fec000fffe03f */
[----:B------:R-:W-:Y:S01]  /*12950*/  IMAD.U32 R3, RZ, RZ, UR14 ;  /* 0x0000000eff037e24 */ /* 0x000fe2000f8e00ff */
        /* <DEDUP_REMOVED lines=25> */
[----:B------:R3:W-:Y:S01]  /*12af0*/  LDGSTS.E.BYPASS.LTC128B.128 [R241+0x7000], [R200.64] ;  /* 0x07000000c8f17fae */ /* 0x0007e2000b901d52 */
[----:B----4-:R-:W-:Y:S04]  /*12b00*/  IADD3 R204, P0, R200, UR12, RZ ;  /* 0x0000000cc8cc7c10 */ /* 0x010fe8000ff1e0ff */
[----:B------:R-:W-:Y:S05]  /*12b10*/  IADD3.X R205, R201, UR13, RZ, P0, !PT ;  /* 0x0000000dc9cd7c10 */ /* 0x000fea00087fe4ff */
[----:B------:R3:W-:Y:S04]  /*12b20*/  LDGSTS.E.BYPASS.LTC128B.128 [R241+0x7800], [R204.64] ;  /* 0x07800000ccf17fae */ /* 0x0007e8000b901d52 */
[----:B------:R-:W0:Y:S01]  /*12b30*/  LDGDEPBAR ;  /* 0x00000000000079af */ /* 0x000e220000000000 */
[----:B------:R-:W-:-:S05]  /*12b40*/  BRA `(.L_x_500) ;  /* 0x00000d3000007947 */ /* 0x000fca0003800000 */
.L_x_499:
[----:B------:R-:W2:Y:S01]  /*12b50*/  LDL.64 R6, [R1+0x58] ;  /* 0x0000580001067983 */ /* 0x000ea20000100a00 */
[----:B------:R-:W-:Y:S04]  /*12b60*/  DEPBAR.LE SB0, 0x0 ;  /* 0x000080000000791a */ /* 0x000fe80000000000 */
[----:B------:R-:W-:Y:S01]  /*12b70*/  UIADD3 UR16, UR14, -0x1, URZ ;  /* 0xffffffff0e107890 */ /* 0x000fe2000fffe03f */
[----:B------:R-:W-:Y:S03]  /*12b80*/  BAR.SYNC.DEFER_BLOCKING 0x0 ;  /* 0x0000000000007b1d */ /* 0x000fe60000010000 */
[----:B------:R-:W-:Y:S02]  /*12b90*/  USHF.R.S32.HI UR7, URZ, 0x1f, UR16 ;  /* 0x0000001f3f077899 */ /* 0x000fe40008011410 */
[----:B------:R-:W-:Y:S01]  /*12ba0*/  UIMAD UR6, UR5, UR16, URZ ;  /* 0x00000010050672a4 */ /* 0x000fe2000f8e023f */
[----:B-1----:R-:W-:Y:S01]  /*12bb0*/  IMAD.U32 R4, RZ, RZ, UR16 ;  /* 0x00000010ff047e24 */ /* 0x002fe2000f8e00ff */
[----:B------:R-:W-:Y:S02]  /*12bc0*/  UISETP.GT.AND UP0, UPT, UR16, UR9, UPT ;  /* 0x000000091000728c */ /* 0x000fe4000bf04270 */
[----:B------:R-:W-:Y:S01]  /*12bd0*/  UIMAD UR6, UR7, UR15, UR6 ;  /* 0x0000000f070672a4 */ /* 0x000fe2000f8e0206 */
[----:B--2---:R-:W-:Y:S05]  /*12be0*/  IMAD.WIDE.U32 R4, R4, UR15, R6 ;  /* 0x0000000f04047c25 */ /* 0x004fea000f8e0006 */
[C---:B------:R-:W-:Y:S02]  /*12bf0*/  LEA R6, P0, R4.reuse, c[0x0][0x170], 0x1 ;  /* 0x00005c0004067a11 */ /* 0x040fe400078008ff */
[----:B------:R-:W-:Y:S04]  /*12c00*/  IADD3 R0, R5, UR6, RZ ;  /* 0x0000000605007c10 */ /* 0x000fe8000fffe0ff */
[----:B------:R-:W-:Y:S02]  /*12c10*/  LEA.HI.X R7, R4, c[0x0][0x174], R0, 0x1, P0 ;  /* 0x00005d0004077a11 */ /* 0x000fe400000f0c00 */
[----:B------:R-:W-:Y:S03]  /*12c20*/  IADD3 R4, P0, R6, UR8, RZ ;  /* 0x0000000806047c10 */ /* 0x000fe6000ff1e0ff */
[----:B------:R-:W-:Y:S01]  /*12c30*/  @!PT LDS RZ, [RZ] ;  /* 0x00000000fffff984 */ /* 0x000fe20000000800 */
[----:B------:R-:W-:Y:S01]  /*12c40*/  @!PT LDS RZ, [RZ] ;  /* 0x00000000fffff984 */ /* 0x000fe20000000800 */
[----:B------:R-:W-:Y:S01]  /*12c50*/  @!PT LDS RZ, [RZ] ;  /* 0x00000000fffff984 */ /* 0x000fe20000000800 */
[----:B------:R1:W-:Y:S01]  /*12c60*/  LDGSTS.E.BYPASS.LTC128B.128 [R241+0x8000], [R6.64] ;  /* 0x0800000006f17fae */ /* 0x0003e2000b901d52 */
[----:B------:R-:W-:Y:S02]  /*12c70*/  IADD3.X R5, R7, UR4, RZ, P0, !PT ;  /* 0x0000000407057c10 */ /* 0x000fe400087fe4ff */
[----:B------:R-:W-:Y:S04]  /*12c80*/  IADD3 R14, P0, R4, UR8, RZ ;  /* 0x00000008040e7c10 */ /* 0x000fe8000ff1e0ff */
[----:B------:R-:W-:Y:S01]  /*12c90*/  IADD3.X R15, R5, UR4, RZ, P0, !PT ;  /* 0x00000004050f7c10 */ /* 0x000fe200087fe4ff */
[----:B------:R2:W-:Y:S01]  /*12ca0*/  LDGSTS.E.BYPASS.LTC128B.128 [R241+0x8800], [R4.64] ;  /* 0x0880000004f17fae */ /* 0x0005e2000b901d52 */
[----:B------:R-:W-:Y:S04]  /*12cb0*/  IADD3 R12, P0, R14, UR8, RZ ;  /* 0x000000080e0c7c10 */ /* 0x000fe8000ff1e0ff */
[----:B------:R-:W-:Y:S02]  /*12cc0*/  IADD3.X R13, R15, UR4, RZ, P0, !PT ;  /* 0x000000040f0d7c10 */ /* 0x000fe400087fe4ff */
[----:B------:R-:W-:Y:S01]  /*12cd0*/  IADD3 R10, P0, R12, UR8, RZ ;  /* 0x000000080c0a7c10 */ /* 0x000fe2000ff1e0ff */
[----:B------:R3:W-:Y:S03]  /*12ce0*/  LDGSTS.E.BYPASS.LTC128B.128 [R241+0x9000], [R14.64] ;  /* 0x090000000ef17fae */ /* 0x0007e6000b901d52 */
[----:B------:R-:W-:Y:S02]  /*12cf0*/  IADD3.X R11, R13, UR4, RZ, P0, !PT ;  /* 0x000000040d0b7c10 */ /* 0x000fe400087fe4ff */
[----:B------:R-:W-:Y:S03]  /*12d00*/  IADD3 R8, P0, R10, UR8, RZ ;  /* 0x000000080a087c10 */ /* 0x000fe6000ff1e0ff */
[----:B------:R3:W-:Y:S01]  /*12d10*/  LDGSTS.E.BYPASS.LTC128B.128 [R241+0x9800], [R12.64] ;  /* 0x098000000cf17fae */ /* 0x0007e2000b901d52 */
[----:B------:R-:W-:Y:S07]  /*12d20*/  IADD3.X R9, R11, UR4, RZ, P0, !PT ;  /* 0x000000040b097c10 */ /* 0x000fee00087fe4ff */
[----:B------:R4:W-:Y:S01]  /*12d30*/  LDGSTS.E.BYPASS.LTC128B.128 [R241+0xa000], [R10.64] ;  /* 0x0a0000000af17fae */ /* 0x0009e2000b901d52 */
[----:B--2---:R-:W-:Y:S04]  /*12d40*/  IADD3 R4, P0, R8, UR8, RZ ;  /* 0x0000000808047c10 */ /* 0x004fe8000ff1e0ff */
[----:B------:R-:W-:Y:S03]  /*12d50*/  IADD3.X R5, R9, UR4, RZ, P0, !PT ;  /* 0x0000000409057c10 */ /* 0x000fe600087fe4ff */
[----:B------:R4:W-:Y:S01]  /*12d60*/  LDGSTS.E.BYPASS.LTC128B.128 [R241+0xa800], [R8.64] ;  /* 0x0a80000008f17fae */ /* 0x0009e2000b901d52 */
[----:B-1----:R-:W-:Y:S04]  /*12d70*/  IADD3 R6, P0, R4, UR8, RZ ;  /* 0x0000000804067c10 */ /* 0x002fe8000ff1e0ff */
[----:B------:R-:W-:Y:S02]  /*12d80*/  IADD3.X R7, R5, UR4, RZ, P0, !PT ;  /* 0x0000000405077c10 */ /* 0x000fe400087fe4ff */
[----:B------:R-:W-:Y:S01]  /*12d90*/  PLOP3.LUT P0, PT, PT, PT, UP0, 0x80, 0x0 ;  /* 0x000000000000781c */ /* 0x000fe20003f0f008 */
[----:B------:R1:W-:Y:S08]  /*12da0*/  LDGSTS.E.BYPASS.LTC128B.128 [R241+0xb000], [R4.64] ;  /* 0x0b00000004f17fae */ /* 0x0003f0000b901d52 */
[----:B------:R1:W-:Y:S08]  /*12db0*/  LDGSTS.E.BYPASS.LTC128B.128 [R241+0xb800], [R6.64] ;  /* 0x0b80000006f17fae */ /* 0x0003f0000b901d52 */
[----:B-----5:R-:W-:Y:S08]  /*12dc0*/  LDSM.16.M88.4 R128, [R218] ;  /* 0x00000000da80783b */ /* 0x020ff00000000200 */
[----:B------:R-:W1:Y:S08]  /*12dd0*/  LDSM.16.M88.4 R16, [R135+0x4000] ;  /* 0x004000008710783b */ /* 0x000e700000000200 */
[----:B------:R-:W4:Y:S08]  /*12de0*/  LDSM.16.M88.4 R124, [R218+0x2000] ;  /* 0x00200000da7c783b */ /* 0x000f300000000200 */
[----:B------:R-:W2:Y:S08]  /*12df0*/  LDSM.16.M88.4 R32, [R135+0x4800] ;  /* 0x004800008720783b */ /* 0x000eb00000000200 */
        /* <DEDUP_REMOVED lines=10> */
[-C--:B--2---:R-:W-:Y:S07]  /*12ea0*/  HMMA.16816.F32.BF16 R20, R128, R32.reuse, RZ ;  /* 0x000000208014723c */ /* 0x084fee00000418ff */
[----:B------:R-:W2:Y:S01]  /*12eb0*/  LDSM.16.M88.4 R200, [R135+0x7800] ;  /* 0x0078000087c8783b */ /* 0x000ea20000000200 */
[C---:B------:R-:W-:Y:S07]  /*12ec0*/  HMMA.16816.F32.BF16 R24, R124.reuse, R32, RZ ;  /* 0x000000207c18723c */ /* 0x040fee00000418ff */
[----:B------:R-:W-:Y:S01]  /*12ed0*/  LDSM.16.M88.4 R204, [R221] ;  /* 0x00000000ddcc783b */ /* 0x000fe20000000200 */
[-C--:B------:R-:W-:Y:S07]  /*12ee0*/  HMMA.16816.F32.BF16 R28, R124, R34.reuse, RZ ;  /* 0x000000227c1c723c */ /* 0x080fee00000418ff */
[----:B------:R-:W-:Y:S01]  /*12ef0*/  LDSM.16.M88.4 R208, [R221+0x2000] ;  /* 0x00200000ddd0783b */ /* 0x000fe20000000200 */
        /* <DEDUP_REMOVED lines=149> */
[-C--:B------:R-:W-:Y:S08]  /*13850*/  HMMA.16816.F32.BF16 R124, R208, R206.reuse, R124 ;  /* 0x000000ced07c723c */ /* 0x080ff0000004187c */
[----:B------:R-:W-:Y:S01]  /*13860*/  HMMA.16816.F32.BF16 R128, R200, R206, R128 ;  /* 0x000000cec880723c */ /* 0x000fe20000041880 */
[----:B------:R-:W-:-:S07]  /*13870*/  @P0 BRA `(.L_x_501) ;  /* 0xfffff02000000947 */ /* 0x000fce000383ffff */
.L_x_500:
[----:B------:R-:W-:Y:S01]  /*13880*/  LOP3.LUT R231, R231, 0xfff7ffff, RZ, 0xc0, !PT ;  /* 0xfff7ffffe7e77812 */ /* 0x000fe200078ec0ff */
[----:B------:R-:W1:Y:S01]  /*13890*/  S2R R3, SR_TID.X ;  /* 0x0000000000037919 */ /* 0x000e620000002100 */
[----:B------:R-:W-:Y:S01]  /*138a0*/  LOP3.LUT R230, R230, 0xffffbfff, RZ, 0xc0, !PT ;  /* 0xffffbfffe6e67812 */ /* 0x000fe200078ec0ff */
[----:B------:R-:W-:Y:S01]  /*138b0*/  IMAD.U32 R0, RZ, RZ, UR16 ;  /* 0x00000010ff007e24 */ /* 0x000fe2000f8e00ff */
[----:B------:R-:W-:Y:S01]  /*138c0*/  LOP3.LUT R232, R232, 0xffffdfff, RZ, 0xc0, !PT ;  /* 0xffffdfffe8e87812 */ /* 0x000fe200078ec0ff */
[----:B------:R-:W-:Y:S02]  /*138d0*/  UISETP.GT.AND UP0, UPT, UR16, UR9, UPT ;  /* 0x000000091000728c */ /* 0x000fe4000bf04270 */
[----:B------:R-:W-:Y:S02]  /*138e0*/  UMOV UR14, UR16 ;  /* 0x00000010000e7c82 */ /* 0x000fe40008000000 */
[----:B------:R-:W-:Y:S04]  /*138f0*/  STL [R1+0xd0], R241 ;  /* 0x0000d0f101007387 */ /* 0x000fe80000100800 */
[----:B------:R-:W-:Y:S04]  /*13900*/  STL [R1+0xcc], R229 ;  /* 0x0000cce501007387 */ /* 0x000fe80000100800 */
[----:B------:R-:W-:Y:S04]  /*13910*/  STL [R1+0xc8], R228 ;  /* 0x0000c8e401007387 */ /* 0x000fe80000100800 */
[----:B------:R-:W-:Y:S01]  /*13920*/  STL [R1+0xc4], R227 ;  /* 0x0000c4e301007387 */ /* 0x000fe20000100800 */
[----:B-1----:R-:W-:Y:S03]  /*13930*/  IMAD.SHL.U32 R3, R3, 0x2, RZ ;  /* 0x0000000203037824 */ /* 0x002fe600078e00ff */
[----:B------:R-:W-:Y:S02]  /*13940*/  STL [R1+0xc0], R226 ;  /* 0x0000c0e201007387 */ /* 0x000fe40000100800 */
[----:B------:R-:W-:Y:S02]  /*13950*/  LOP3.LUT R3, R3, 0x6, RZ, 0xc0, !PT ;  /* 0x0000000603037812 */ /* 0x000fe400078ec0ff */
[----:B------:R-:W-:Y:S03]  /*13960*/  STL [R1+0xbc], R225 ;  /* 0x0000bce101007387 */ /* 0x000fe60000100800 */
[----:B------:R-:W-:Y:S01]  /*13970*/  IMAD R0, R0, 0x80, R3 ;  /* 0x0000008000007824 */ /* 0x000fe200078e0203 */
[----:B------:R-:W-:Y:S04]  /*13980*/  STL [R1+0xb8], R224 ;  /* 0x0000b8e001007387 */ /* 0x000fe80000100800 */
[C---:B------:R-:W-:Y:S01]  /*13990*/  IADD3 R3, R0.reuse, 0x1, RZ ;  /* 0x0000000100037810 */ /* 0x040fe20007ffe0ff */
[----:B------:R-:W-:Y:S01]  /*139a0*/  STL [R1+0xb4], R223 ;  /* 0x0000b4df01007387 */ /* 0x000fe20000100800 */
[C---:B------:R-:W-:Y:S02]  /*139b0*/  ISETP.GE.AND P0, PT, R0.reuse, R235, PT ;  /* 0x000000eb0000720c */ /* 0x040fe40003f06270 */
[C---:B------:R-:W-:Y:S01]  /*139c0*/  ISETP.GE.AND P4, PT, R3.reuse, R233, PT ;  /* 0x000000e90300720c */ /* 0x040fe20003f86270 */
[----:B------:R-:W-:Y:S01]  /*139d0*/  STL [R1+0xb0], R222 ;  /* 0x0000b0de01007387 */ /* 0x000fe20000100800 */
[C---:B------:R-:W-:Y:S02]  /*139e0*/  ISETP.GE.AND P3, PT, R3.reuse, R236, PT ;  /* 0x000000ec0300720c */ /* 0x040fe40003f66270 */
[C---:B------:R-:W-:Y:S01]  /*139f0*/  ISETP.GE.OR P4, PT, R3.reuse, R237, !P4 ;  /* 0x000000ed0300720c */ /* 0x040fe20006786670 */
[----:B------:R-:W-:Y:S01]  /*13a00*/  STL [R1+0xac], R221 ;  /* 0x0000acdd01007387 */ /* 0x000fe20000100800 */
[C---:B------:R-:W-:Y:S02]  /*13a10*/  ISETP.GE.AND P2, PT, R3.reuse, R235, PT ;  /* 0x000000eb0300720c */ /* 0x040fe40003f46270 */
[C---:B------:R-:W-:Y:S01]  /*13a20*/  ISETP.GE.AND P5, PT, R3.reuse, R234, PT ;  /* 0x000000ea0300720c */ /* 0x040fe20003fa6270 */
[----:B------:R-:W-:Y:S01]  /*13a30*/  STL [R1+0xa8], R220 ;  /* 0x0000a8dc01007387 */ /* 0x000fe20000100800 */
[C---:B------:R-:W-:Y:S02]  /*13a40*/  ISETP.GE.OR P3, PT, R3.reuse, R240, !P3 ;  /* 0x000000f00300720c */ /* 0x040fe40005f66670 */
[C---:B------:R-:W-:Y:S01]  /*13a50*/  ISETP.GE.AND P1, PT, R0.reuse, R236, PT ;  /* 0x000000ec0000720c */ /* 0x040fe20003f26270 */
[----:B------:R-:W-:Y:S01]  /*13a60*/  STL [R1+0xa4], R219 ;  /* 0x0000a4db01007387 */ /* 0x000fe20000100800 */
[CC--:B------:R-:W-:Y:S02]  /*13a70*/  ISETP.GE.OR P2, PT, R3.reuse, R239.reuse, !P2 ;  /* 0x000000ef0300720c */ /* 0x0c0fe40005746670 */
[----:B------:R-:W-:Y:S01]  /*13a80*/  ISETP.GE.OR P5, PT, R3, R238, !P5 ;  /* 0x000000ee0300720c */ /* 0x000fe20006fa6670 */
[----:B------:R-:W-:Y:S01]  /*13a90*/  STL [R1+0xa0], R218 ;  /* 0x0000a0da01007387 */ /* 0x000fe20000100800 */
[C---:B------:R-:W-:Y:S02]  /*13aa0*/  ISETP.GE.OR P0, PT, R0.reuse, R239, !P0 ;  /* 0x000000ef0000720c */ /* 0x040fe40004706670 */
[C---:B------:R-:W-:Y:S01]  /*13ab0*/  IADD3 R3, R0.reuse, 0x8, RZ ;  /* 0x0000000800037810 */ /* 0x040fe20007ffe0ff */
[----:B------:R-:W-:Y:S01]  /*13ac0*/  STL [R1+0x9c], R217 ;  /* 0x00009cd901007387 */ /* 0x000fe20000100800 */
[C---:B---3--:R-:W-:Y:S02]  /*13ad0*/  IADD3 R200, R0.reuse, 0x9, RZ ;  /* 0x0000000900c87810 */ /* 0x048fe40007ffe0ff */
[----:B------:R-:W-:Y:S01]  /*13ae0*/  FSEL R204, R5, -INF , !P3 ;  /* 0xff80000005cc7808 */ /* 0x000fe20005800000 */
[----:B------:R-:W-:Y:S01]  /*13af0*/  STL [R1+0x98], R216 ;  /* 0x000098d801007387 */ /* 0x000fe20000100800 */
[C---:B------:R-:W-:Y:S02]  /*13b00*/  IADD3 R5, R0.reuse, 0x10, RZ ;  /* 0x0000001000057810 */ /* 0x040fe40007ffe0ff */
[----:B------:R-:W-:Y:S01]  /*13b10*/  ISETP.GE.OR P1, PT, R0, R240, !P1 ;  /* 0x000000f00000720c */ /* 0x000fe20004f26670 */
[----:B------:R1:W-:Y:S01]  /*13b20*/  STL [R1+0x94], R135 ;  /* 0x0000948701007387 */ /* 0x0003e20000100800 */
[----:B------:R-:W-:Y:S02]  /*13b30*/  @P4 LOP3.LUT R231, R231, 0x80000, RZ, 0xfc, !PT ;  /* 0x00080000e7e74812 */ /* 0x000fe400078efcff */
[----:B------:R-:W-:Y:S02]  /*13b40*/  FSEL R205, R6, -INF , !P0 ;  /* 0xff80000006cd7808 */ /* 0x000fe40004000000 */
[-C--:B------:R-:W-:Y:S02]  /*13b50*/  ISETP.GE.AND P4, PT, R3, R236.reuse, PT ;  /* 0x000000ec0300720c */ /* 0x080fe40003f86270 */
[-C--:B------:R-:W-:Y:S02]  /*13b60*/  ISETP.GE.AND P3, PT, R200, R236.reuse, PT ;  /* 0x000000ecc800720c */ /* 0x080fe40003f66270 */
[----:B------:R-:W-:Y:S02]  /*13b70*/  ISETP.GE.AND P0, PT, R5, R236, PT ;  /* 0x000000ec0500720c */ /* 0x000fe40003f06270 */
[----:B------:R-:W-:Y:S02]  /*13b80*/  FSEL R201, R4, -INF , !P1 ;  /* 0xff80000004c97808 */ /* 0x000fe40004800000 */
[-C--:B------:R-:W-:Y:S02]  /*13b90*/  ISETP.GE.OR P4, PT, R3, R240.reuse, !P4 ;  /* 0x000000f00300720c */ /* 0x080fe40006786670 */
[-C--:B------:R-:W-:Y:S02]  /*13ba0*/  ISETP.GE.OR P3, PT, R200, R240.reuse, !P3 ;  /* 0x000000f0c800720c */ /* 0x080fe40005f66670 */
[----:B------:R-:W-:Y:S02]  /*13bb0*/  IADD3 R4, R0, 0x11, RZ ;  /* 0x0000001100047810 */ /* 0x000fe40007ffe0ff */
[----:B------:R-:W-:Y:S02]  /*13bc0*/  ISETP.GE.OR P0, PT, R5, R240, !P0 ;  /* 0x000000f00500720c */ /* 0x000fe40004706670 */
[----:B------:R-:W-:Y:S02]  /*13bd0*/  FSEL R206, R7, -INF , !P2 ;  /* 0xff80000007ce7808 */ /* 0x000fe40005000000 */
[----:B------:R-:W-:Y:S02]  /*13be0*/  ISETP.GE.AND P2, PT, R3, R235, PT ;  /* 0x000000eb0300720c */ /* 0x000fe40003f46270 */
[----:B------:R-:W-:Y:S02]  /*13bf0*/  FSEL R203, R16, -INF , !P4 ;  /* 0xff80000010cb7808 */ /* 0x000fe40006000000 */
[----:B------:R-:W-:Y:S02]  /*13c00*/  FSEL R202, R17, -INF , !P3 ;  /* 0xff80000011ca7808 */ /* 0x000fe40005800000 */
[C---:B------:R-:W-:Y:S02]  /*13c10*/  ISETP.GE.AND P4, PT, R3.reuse, R234, PT ;  /* 0x000000ea0300720c */ /* 0x040fe40003f86270 */
[C---:B------:R-:W-:Y:S02]  /*13c20*/  ISETP.GE.AND P3, PT, R3.reuse, R233, PT ;  /* 0x000000e90300720c */ /* 0x040fe40003f66270 */
[----:B------:R-:W-:Y:S02]  /*13c30*/  FSEL R20, R20, -INF , !P0 ;  /* 0xff80000014147808 */ /* 0x000fe40004000000 */
[C---:B------:R-:W-:Y:S02]  /*13c40*/  ISETP.GE.AND P0, PT, R4.reuse, R235, PT ;  /* 0x000000eb0400720c */ /* 0x040fe40003f06270 */
[C---:B------:R-:W-:Y:S02]  /*13c50*/  ISETP.GE.OR P2, PT, R3.reuse, R239, !P2 ;  /* 0x000000ef0300720c */ /* 0x040fe40005746670 */
[C---:B------:R-:W-:Y:S02]  /*13c60*/  ISETP.GE.OR P4, PT, R3.reuse, R238, !P4 ;  /* 0x000000ee0300720c */ /* 0x040fe40006786670 */
[----:B------:R-:W-:Y:S02]  /*13c70*/  ISETP.GE.OR P3, PT, R3, R237, !P3 ;  /* 0x000000ed0300720c */ /* 0x000fe40005f66670 */
[----:B------:R-:W-:Y:S02]  /*13c80*/  ISETP.GE.OR P0, PT, R4, R239, !P0 ;  /* 0x000000ef0400720c */ /* 0x000fe40004706670 */
[C---:B------:R-:W-:Y:S02]  /*13c90*/  IADD3 R3, R0.reuse, 0x18, RZ ;  /* 0x0000001800037810 */ /* 0x040fe40007ffe0ff */
[----:B------:R-:W-:Y:S02]  /*13ca0*/  FSEL R23, R23, -INF , !P0 ;  /* 0xff80000017177808 */ /* 0x000fe40004000000 */
[C---:B------:R-:W-:Y:S02]  /*13cb0*/  ISETP.GE.AND P0, PT, R3.reuse, R236, PT ;  /* 0x000000ec0300720c */ /* 0x040fe40003f06270 */
[----:B------:R-:W-:Y:S02]  /*13cc0*/  IADD3 R6, R0, 0x19, RZ ;  /* 0x0000001900067810 */ /* 0x000fe40007ffe0ff */
[----:B------:R-:W-:Y:S02]  /*13cd0*/  ISETP.GE.OR P0, PT, R3, R240, !P0 ;  /* 0x000000f00300720c */ /* 0x000fe40004706670 */
[----:B------:R-:W-:Y:S02]  /*13ce0*/  ISETP.GE.AND P1, PT, R200, R235, PT ;  /* 0x000000ebc800720c */ /* 0x000fe40003f26270 */
[----:B------:R-:W-:Y:S02]  /*13cf0*/  FSEL R32, R32, -INF , !P0 ;  /* 0xff80000020207808 */ /* 0x000fe40004000000 */
[-C--:B------:R-:W-:Y:S02]  /*13d00*/  ISETP.GE.AND P0, PT, R6, R236.reuse, PT ;  /* 0x000000ec0600720c */ /* 0x080fe40003f06270 */
[----:B------:R-:W-:Y:S02]  /*13d10*/  ISETP.GE.OR P1, PT, R200, R239, !P1 ;  /* 0x000000efc800720c */ /* 0x000fe40004f26670 */
[----:B------:R-:W-:Y:S02]  /*13d20*/  FSEL R207, R18, -INF , !P2 ;  /* 0xff80000012cf7808 */ /* 0x000fe40005000000 */
[----:B------:R-:W-:Y:S02]  /*13d30*/  ISETP.GE.AND P2, PT, R4, R236, PT ;  /* 0x000000ec0400720c */ /* 0x000fe40003f46270 */
[-C--:B------:R-:W-:Y:S02]  /*13d40*/  ISETP.GE.OR P0, PT, R6, R240.reuse, !P0 ;  /* 0x000000f00600720c */ /* 0x080fe40004706670 */
[----:B------:R-:W-:Y:S02]  /*13d50*/  FSEL R208, R19, -INF , !P1 ;  /* 0xff80000013d07808 */ /* 0x000fe40004800000 */
[-C--:B------:R-:W-:Y:S02]  /*13d60*/  ISETP.GE.AND P1, PT, R5, R235.reuse, PT ;  /* 0x000000eb0500720c */ /* 0x080fe40003f26270 */
[----:B------:R-:W-:Y:S02]  /*13d70*/  ISETP.GE.OR P2, PT, R4, R240, !P2 ;  /* 0x000000f00400720c */ /* 0x000fe40005746670 */
[----:B------:R-:W-:Y:S02]  /*13d80*/  FSEL R33, R33, -INF , !P0 ;  /* 0xff80000021217808 */ /* 0x000fe40004000000 */
[----:B------:R-:W-:Y:S02]  /*13d90*/  ISETP.GE.AND P0, PT, R3, R235, PT ;  /* 0x000000eb0300720c */ /* 0x000fe40003f06270 */
[-C--:B------:R-:W-:Y:S02]  /*13da0*/  ISETP.GE.OR P1, PT, R5, R239.reuse, !P1 ;  /* 0x000000ef0500720c */ /* 0x080fe40004f26670 */
[----:B------:R-:W-:Y:S02]  /*13db0*/  FSEL R21, R21, -INF , !P2 ;  /* 0xff80000015157808 */ /* 0x000fe40005000000 */
[----:B------:R-:W-:Y:S02]  /*13dc0*/  ISETP.GE.AND P2, PT, R200, R234, PT ;  /* 0x000000eac800720c */ /* 0x000fe40003f46270 */
[----:B------:R-:W-:Y:S02]  /*13dd0*/  @P5 LOP3.LUT R230, R230, 0x4000, RZ, 0xfc, !PT ;  /* 0x00004000e6e65812 */ /* 0x000fe400078efcff */
[----:B------:R-:W-:Y:S02]  /*13de0*/  ISETP.GE.OR P0, PT, R3, R239, !P0 ;  /* 0x000000ef0300720c */ /* 0x000fe40004706670 */
[----:B-1----:R-:W-:Y:S02]  /*13df0*/  FSEL R135, R22, -INF , !P1 ;  /* 0xff80000016877808 */ /* 0x002fe40004800000 */
[C---:B------:R-:W-:Y:S02]  /*13e00*/  ISETP.GE.AND P1, PT, R200.reuse, R233, PT ;  /* 0x000000e9c800720c */ /* 0x040fe40003f26270 */
[----:B------:R-:W-:Y:S02]  /*13e10*/  ISETP.GE.OR P2, PT, R200, R238, !P2 ;  /* 0x000000eec800720c */ /* 0x000fe40005746670 */
[----:B------:R-:W-:Y:S02]  /*13e20*/  LOP3.LUT R230, R230, 0xffffdfff, RZ, 0xc0, !PT ;  /* 0xffffdfffe6e67812 */ /* 0x000fe400078ec0ff */
[----:B------:R-:W-:Y:S02]  /*13e30*/  FSEL R34, R34, -INF , !P0 ;  /* 0xff80000022227808 */ /* 0x000fe40004000000 */
[----:B------:R-:W-:Y:S02]  /*13e40*/  ISETP.GE.AND P0, PT, R6, R235, PT ;  /* 0x000000eb0600720c */ /* 0x000fe40003f06270 */
[----:B------:R-:W-:Y:S02]  /*13e50*/  ISETP.GE.OR P1, PT, R200, R237, !P1 ;  /* 0x000000edc800720c */ /* 0x000fe40004f26670 */
[----:B------:R-:W-:Y:S02]  /*13e60*/  @P4 LOP3.LUT R230, R230, 0x2000, RZ, 0xfc, !PT ;  /* 0x00002000e6e64812 */ /* 0x000fe400078efcff */
[----:B------:R-:W-:Y:S02]  /*13e70*/  LOP3.LUT R231, R231, 0xfffbffff, RZ, 0xc0, !PT ;  /* 0xfffbffffe7e77812 */ /* 0x000fe400078ec0ff */
[----:B------:R-:W-:Y:S02]  /*13e80*/  ISETP.GE.OR P0, PT, R6, R239, !P0 ;  /* 0x000000ef0600720c */ /* 0x000fe40004706670 */
[----:B------:R-:W-:Y:S02]  /*13e90*/  @P3 LOP3.LUT R231, R231, 0x40000, RZ, 0xfc, !PT ;  /* 0x00040000e7e73812 */ /* 0x000fe400078efcff */
[----:B------:R-:W-:Y:S02]  /*13ea0*/  LOP3.LUT R230, R230, 0xffffefff, RZ, 0xc0, !PT ;  /* 0xffffefffe6e67812 */ /* 0x000fe400078ec0ff */
[----:B------:R-:W-:Y:S02]  /*13eb0*/  FSEL R35, R35, -INF , !P0 ;  /* 0xff80000023237808 */ /* 0x000fe40004000000 */
[----:B------:R-:W-:Y:S02]  /*13ec0*/  ISETP.GE.AND P0, PT, R5, R234, PT ;  /* 0x000000ea0500720c */ /* 0x000fe40003f06270 */
[----:B------:R-:W-:Y:S02]  /*13ed0*/  @P2 LOP3.LUT R230, R230, 0x1000, RZ, 0xfc, !PT ;  /* 0x00001000e6e62812 */ /* 0x000fe400078efcff */
[----:B------:R-:W-:Y:S02]  /*13ee0*/  LOP3.LUT R231, R231, 0xfffdffff, RZ, 0xc0, !PT ;  /* 0xfffdffffe7e77812 */ /* 0x000fe400078ec0ff */
[C---:B------:R-:W-:Y:S02]  /*13ef0*/  ISETP.GE.OR P2, PT, R5.reuse, R238, !P0 ;  /* 0x000000ee0500720c */ /* 0x040fe40004746670 */
[----:B------:R-:W-:Y:S02]  /*13f00*/  ISETP.GE.AND P0, PT, R5, R233, PT ;  /* 0x000000e90500720c */ /* 0x000fe40003f06270 */
[----:B------:R-:W-:Y:S02]  /*13f10*/  @P1 LOP3.LUT R231, R231, 0x20000, RZ, 0xfc, !PT ;  /* 0x00020000e7e71812 */ /* 0x000fe400078efcff */
[----:B------:R-:W-:Y:S02]  /*13f20*/  ISETP.GE.OR P1, PT, R5, R237, !P0 ;  /* 0x000000ed0500720c */ /* 0x000fe40004726670 */
[----:B------:R-:W-:Y:S02]  /*13f30*/  IADD3 R5, R0, 0x20, RZ ;  /* 0x0000002000057810 */ /* 0x000fe40007ffe0ff */
[----:B------:R-:W-:Y:S02]  /*13f40*/  LOP3.LUT R230, R230, 0xfffff7ff, RZ, 0xc0, !PT ;  /* 0xfffff7ffe6e67812 */ /* 0x000fe400078ec0ff */
[C---:B------:R-:W-:Y:S02]  /*13f50*/  ISETP.GE.AND P0, PT, R5.reuse, R236, PT ;  /* 0x000000ec0500720c */ /* 0x040fe40003f06270 */
[----:B------:R-:W-:Y:S02]  /*13f60*/  @P2 LOP3.LUT R230, R230, 0x800, RZ, 0xfc, !PT ;  /* 0x00000800e6e62812 */ /* 0x000fe400078efcff */
[----:B------:R-:W-:Y:S02]  /*13f70*/  ISETP.GE.OR P0, PT, R5, R240, !P0 ;  /* 0x000000f00500720c */ /* 0x000fe40004706670 */
[----:B------:R-:W-:Y:S02]  /*13f80*/  LOP3.LUT R231, R231, 0xfffeffff, RZ, 0xc0, !PT ;  /* 0xfffeffffe7e77812 */ /* 0x000fe400078ec0ff */
[----:B------:R-:W-:Y:S02]  /*13f90*/  FSEL R36, R36, -INF , !P0 ;  /* 0xff80000024247808 */ /* 0x000fe40004000000 */
[C---:B------:R-:W-:Y:S02]  /*13fa0*/  ISETP.GE.AND P0, PT, R4.reuse, R234, PT ;  /* 0x000000ea0400720c */ /* 0x040fe40003f06270 */
[----:B------:R-:W-:Y:S02]  /*13fb0*/  @P1 LOP3.LUT R231, R231, 0x10000, RZ, 0xfc, !PT ;  /* 0x00010000e7e71812 */ /* 0x000fe400078efcff */
[C---:B------:R-:W-:Y:S02]  /*13fc0*/  ISETP.GE.OR P2, PT, R4.reuse, R238, !P0 ;  /* 0x000000ee0400720c */ /* 0x040fe40004746670 */
[----:B------:R-:W-:Y:S02]  /*13fd0*/  ISETP.GE.AND P0, PT, R4, R233, PT ;  /* 0x000000e90400720c */ /* 0x000fe40003f06270 */
[----:B------:R-:W-:Y:S02]  /*13fe0*/  LOP3.LUT R230, R230, 0xfffffbff, RZ, 0xc0, !PT ;  /* 0xfffffbffe6e67812 */ /* 0x000fe400078ec0ff */
[----:B------:R-:W-:Y:S02]  /*13ff0*/  ISETP.GE.OR P1, PT, R4, R237, !P0 ;  /* 0x000000ed0400720c */ /* 0x000fe40004726670 */
[----:B------:R-:W-:Y:S02]  /*14000*/  IADD3 R4, R0, 0x21, RZ ;  /* 0x0000002100047810 */ /* 0x000fe40007ffe0ff */
[----:B------:R-:W-:Y:S02]  /*14010*/  LOP3.LUT R231, R231, 0xffff7fff, RZ, 0xc0, !PT ;  /* 0xffff7fffe7e77812 */ /* 0x000fe400078ec0ff */
[----:B------:R-:W-:Y:S02]  /*14020*/  ISETP.GE.AND P0, PT, R4, R236, PT ;  /* 0x000000ec0400720c */ /* 0x000fe40003f06270 */
[----:B------:R-:W-:Y:S02]  /*14030*/  @P2 LOP3.LUT R230, R230, 0x400, RZ, 0xfc, !PT ;  /* 0x00000400e6e62812 */ /* 0x000fe400078efcff */
[----:B------:R-:W-:Y:S02]  /*14040*/  ISETP.GE.OR P0, PT, R4, R240, !P0 ;  /* 0x000000f00400720c */ /* 0x000fe40004706670 */
[----:B------:R-:W-:Y:S02]  /*14050*/  LOP3.LUT R230, R230, 0xfffffdff, RZ, 0xc0, !PT ;  /* 0xfffffdffe6e67812 */ /* 0x000fe400078ec0ff */
[----:B------:R-:W-:Y:S02]  /*14060*/  FSEL R37, R37, -INF , !P0 ;  /* 0xff80000025257808 */ /* 0x000fe40004000000 */
[----:B------:R-:W-:Y:S02]  /*14070*/  ISETP.GE.AND P0, PT, R5, R235, PT ;  /* 0x000000eb0500720c */ /* 0x000fe40003f06270 */
[----:B------:R-:W-:Y:S02]  /*14080*/  @P1 LOP3.LUT R231, R231, 0x8000, RZ, 0xfc, !PT ;  /* 0x00008000e7e71812 */ /* 0x000fe400078efcff */
[----:B------:R-:W-:Y:S02]  /*14090*/  ISETP.GE.OR P0, PT, R5, R239, !P0 ;  /* 0x000000ef0500720c */ /* 0x000fe40004706670 */
[----:B------:R-:W-:Y:S02]  /*140a0*/  LOP3.LUT R231, R231, 0xffffbfff, RZ, 0xc0, !PT ;  /* 0xffffbfffe7e77812 */ /* 0x000fe400078ec0ff */
[----:B------:R-:W-:Y:S02]  /*140b0*/  FSEL R38, R38, -INF , !P0 ;  /* 0xff80000026267808 */ /* 0x000fe40004000000 */
[C---:B------:R-:W-:Y:S04]  /*140c0*/  ISETP.GE.AND P0, PT, R4.reuse, R235, PT ;  /* 0x000000eb0400720c */ /* 0x040fe80003f06270 */
[----:B------:R-:W-:Y:S04]  /*140d0*/  ISETP.GE.OR P0, PT, R4, R239, !P0 ;  /* 0x000000ef0400720c */ /* 0x000fe80004706670 */
[----:B------:R-:W-:Y:S02]  /*140e0*/  FSEL R39, R39, -INF , !P0 ;  /* 0xff80000027277808 */ /* 0x000fe40004000000 */
[C---:B------:R-:W-:Y:S03]  /*140f0*/  ISETP.GE.AND P0, PT, R3.reuse, R234, PT ;  /* 0x000000ea0300720c */ /* 0x040fe60003f06270 */
[----:B------:R-:W-:Y:S01]  /*14100*/  STL [R1+0x18], R39 ;  /* 0x0000182701007387 */ /* 0x000fe20000100800 */
[C---:B------:R-:W-:Y:S02]  /*14110*/  ISETP.GE.OR P2, PT, R3.reuse, R238, !P0 ;  /* 0x000000ee0300720c */ /* 0x040fe40004746670 */
[C---:B------:R-:W-:Y:S04]  /*14120*/  ISETP.GE.AND P0, PT, R3.reuse, R233, PT ;  /* 0x000000e90300720c */ /* 0x040fe80003f06270 */
[----:B------:R-:W-:Y:S02]  /*14130*/  ISETP.GE.OR P1, PT, R3, R237, !P0 ;  /* 0x000000ed0300720c */ /* 0x000fe40004726670 */
[----:B------:R-:W-:Y:S04]  /*14140*/  IADD3 R3, R0, 0x28, RZ ;  /* 0x0000002800037810 */ /* 0x000fe80007ffe0ff */
        /* <DEDUP_REMOVED lines=8> */
[C---:B------:R-:W-:Y:S02]  /*141d0*/  ISETP.GE.AND P0, PT, R6.reuse, R233, PT ;  /* 0x000000e90600720c */ /* 0x040fe40003f06270 */
[----:B------:R-:W-:Y:S02]  /*141e0*/  LOP3.LUT R231, R231, 0xffffdfff, RZ, 0xc0, !PT ;  /* 0xffffdfffe7e77812 */ /* 0x000fe400078ec0ff */
[----:B------:R-:W-:Y:S02]  /*141f0*/  ISETP.GE.OR P1, PT, R6, R237, !P0 ;  /* 0x000000ed0600720c */ /* 0x000fe40004726670 */
[----:B------:R-:W-:Y:S04]  /*14200*/  IADD3 R6, R0, 0x29, RZ ;  /* 0x0000002900067810 */ /* 0x000fe80007ffe0ff */
        /* <DEDUP_REMOVED lines=10> */
[C---:B------:R-:W-:Y:S03]  /*142b0*/  ISETP.GE.AND P0, PT, R6.reuse, R235, PT ;  /* 0x000000eb0600720c */ /* 0x040fe60003f06270 */
[----:B------:R-:W-:Y:S01]  /*142c0*/  STL [R1+0x14], R50 ;  /* 0x0000143201007387 */ /* 0x000fe20000100800 */
        /* <DEDUP_REMOVED lines=34> */
[C---:B------:R-:W-:Y:S04]  /*144f0*/  ISETP.GE.AND P0, PT, R3.reuse, R234, PT ;  /* 0x000000ea0300720c */ /* 0x040fe80003f06270 */
        /* <DEDUP_REMOVED lines=32> */
[C---:B------:R-:W-:Y:S01]  /*14700*/  ISETP.GE.AND P0, PT, R5.reuse, R233, PT ;  /* 0x000000e90500720c */ /* 0x040fe20003f06270 */
[----:B------:R-:W-:Y:S03]  /*14710*/  STL [R1+0xd4], R236 ;  /* 0x0000d4ec01007387 */ /* 0x000fe60000100800 */
[----:B------:R-:W-:Y:S01]  /*14720*/  ISETP.GE.OR P1, PT, R5, R237, !P0 ;  /* 0x000000ed0500720c */ /* 0x000fe20004726670 */
[----:B------:R-:W-:Y:S01]  /*14730*/  STL [R1+0xd8], R240 ;  /* 0x0000d8f001007387 */ /* 0x000fe20000100800 */
[----:B------:R-:W-:Y:S03]  /*14740*/  IADD3 R5, R0, 0x40, RZ ;  /* 0x0000004000057810 */ /* 0x000fe60007ffe0ff */
[----:B------:R-:W-:Y:S01]  /*14750*/  STL [R1+0xdc], R235 ;  /* 0x0000dceb01007387 */ /* 0x000fe20000100800 */
[C---:B------:R-:W-:Y:S02]  /*14760*/  ISETP.GE.AND P0, PT, R5.reuse, R236, PT ;  /* 0x000000ec0500720c */ /* 0x040fe40003f06270 */
[----:B------:R-:W-:Y:S01]  /*14770*/  @P2 LOP3.LUT R230, R230, 0x8, RZ, 0xfc, !PT ;  /* 0x00000008e6e62812 */ /* 0x000fe200078efcff */
[----:B------:R-:W-:Y:S01]  /*14780*/  STL [R1+0xe0], R239 ;  /* 0x0000e0ef01007387 */ /* 0x000fe20000100800 */
        /* <DEDUP_REMOVED lines=52> */
[----:B------:R-:W-:Y:S01]  /*14ad0*/  FSEL R252, R83, -INF , !P0 ;  /* 0xff80000053fc7808 */ /* 0x000fe20004000000 */
[----:B------:R-:W-:Y:S01]  /*14ae0*/  IMAD.MOV.U32 R83, RZ, RZ, R135 ;  /* 0x000000ffff537224 */ /* 0x000fe200078e0087 */
[C---:B------:R-:W-:Y:S04]  /*14af0*/  ISETP.GE.AND P0, PT, R5.reuse, R234, PT ;  /* 0x000000ea0500720c */ /* 0x040fe80003f06270 */
[C---:B------:R-:W-:Y:S02]  /*14b00*/  ISETP.GE.OR P2, PT, R5.reuse, R238, !P0 ;  /* 0x000000ee0500720c */ /* 0x040fe40004746670 */
[C---:B------:R-:W-:Y:S04]  /*14b10*/  ISETP.GE.AND P0, PT, R5.reuse, R233, PT ;  /* 0x000000e90500720c */ /* 0x040fe80003f06270 */
[----:B------:R-:W-:Y:S02]  /*14b20*/  ISETP.GE.OR P1, PT, R5, R237, !P0 ;  /* 0x000000ed0500720c */ /* 0x000fe40004726670 */
[----:B------:R-:W-:Y:S04]  /*14b30*/  IADD3 R5, R0, 0x50, RZ ;  /* 0x0000005000057810 */ /* 0x000fe80007ffe0ff */
[----:B------:R-:W-:Y:S02]  /*14b40*/  ISETP.GE.AND P0, PT, R5, R236, PT ;  /* 0x000000ec0500720c */ /* 0x000fe40003f06270 */
        /* <DEDUP_REMOVED lines=11> */
[C---:B------:R-:W-:Y:S02]  /*14c00*/  ISETP.GE.AND P0, PT, R4.reuse, R236, PT ;  /* 0x000000ec0400720c */ /* 0x040fe40003f06270 */
        /* <DEDUP_REMOVED lines=9> */
[C---:B------:R-:W-:Y:S02]  /*14ca0*/  ISETP.GE.AND P0, PT, R4.reuse, R235, PT ;  /* 0x000000eb0400720c */ /* 0x040fe40003f06270 */
[C---:B------:R-:W-:Y:S02]  /*14cb0*/  ISETP.GE.AND P6, PT, R4.reuse, R233, PT ;  /* 0x000000e90400720c */ /* 0x040fe40003fc6270 */
[C---:B------:R-:W-:Y:S02]  /*14cc0*/  ISETP.GE.OR P0, PT, R4.reuse, R239, !P0 ;  /* 0x000000ef0400720c */ /* 0x040fe40004706670 */
[----:B------:R-:W-:Y:S02]  /*14cd0*/  ISETP.GE.OR P6, PT, R4, R237, !P6 ;  /* 0x000000ed0400720c */ /* 0x000fe400077c6670 */
[----:B------:R-:W-:Y:S02]  /*14ce0*/  FSEL R250, R87, -INF , !P0 ;  /* 0xff80000057fa7808 */ /* 0x000fe40004000000 */
[C---:B------:R-:W-:Y:S04]  /*14cf0*/  ISETP.GE.AND P0, PT, R3.reuse, R234, PT ;  /* 0x000000ea0300720c */ /* 0x040fe80003f06270 */
[C---:B------:R-:W-:Y:S02]  /*14d00*/  ISETP.GE.OR P2, PT, R3.reuse, R238, !P0 ;  /* 0x000000ee0300720c */ /* 0x040fe40004746670 */
[C---:B------:R-:W-:Y:S03]  /*14d10*/  ISETP.GE.AND P0, PT, R3.reuse, R233, PT ;  /* 0x000000e90300720c */ /* 0x040fe60003f06270 */
[----:B------:R-:W-:Y:S02]  /*14d20*/  @P6 LOP3.LUT R230, R230, 0x40000, RZ, 0xfc, !PT ;  /* 0x00040000e6e66812 */ /* 0x000fe400078efcff */
        /* <DEDUP_REMOVED lines=14> */
[----:B------:R-:W-:Y:S02]  /*14e10*/  IADD3 R6, R0, 0x59, RZ ;  /* 0x0000005900067810 */ /* 0x000fe40007ffe0ff */
[----:B------:R-:W-:Y:S02]  /*14e20*/  ISETP.GE.AND P5, PT, R3, R233, PT ;  /* 0x000000e90300720c */ /* 0x000fe40003fa6270 */
        /* <DEDUP_REMOVED lines=11> */
[----:B------:R-:W-:Y:S02]  /*14ee0*/  ISETP.GE.OR P5, PT, R3, R237, !P5 ;  /* 0x000000ed0300720c */ /* 0x000fe40006fa6670 */
[C---:B------:R-:W-:Y:S02]  /*14ef0*/  ISETP.GE.OR P0, PT, R6.reuse, R239, !P0 ;  /* 0x000000ef0600720c */ /* 0x040fe40004706670 */
[C---:B------:R-:W-:Y:S02]  /*14f00*/  ISETP.GE.AND P4, PT, R6.reuse, R233, PT ;  /* 0x000000e90600720c */ /* 0x040fe40003f86270 */
[----:B------:R-:W-:Y:S02]  /*14f10*/  FSEL R248, R99, -INF , !P0 ;  /* 0xff80000063f87808 */ /* 0x000fe40004000000 */
[C---:B------:R-:W-:Y:S02]  /*14f20*/  ISETP.GE.AND P0, PT, R5.reuse, R234, PT ;  /* 0x000000ea0500720c */ /* 0x040fe40003f06270 */
[----:B------:R-:W-:Y:S02]  /*14f30*/  ISETP.GE.OR P4, PT, R6, R237, !P4 ;  /* 0x000000ed0600720c */ /* 0x000fe40006786670 */
[C---:B------:R-:W-:Y:S02]  /*14f40*/  ISETP.GE.OR P2, PT, R5.reuse, R238, !P0 ;  /* 0x000000ee0500720c */ /* 0x040fe40004746670 */
[C---:B------:R-:W-:Y:S02]  /*14f50*/  ISETP.GE.AND P0, PT, R5.reuse, R233, PT ;  /* 0x000000e90500720c */ /* 0x040fe40003f06270 */
        /* <DEDUP_REMOVED lines=18> */
[----:B------:R-:W-:Y:S02]  /*15080*/  @P0 LOP3.LUT R231, R231, 0x4000000, RZ, 0xfc, !PT ;  /* 0x04000000e7e70812 */ /* 0x000fe400078efcff */
[C---:B------:R-:W-:Y:S02]  /*15090*/  ISETP.GE.AND P0, PT, R4.reuse, R236, PT ;  /* 0x000000ec0400720c */ /* 0x040fe40003f06270 */
[----:B------:R-:W-:Y:S02]  /*150a0*/  LOP3.LUT R231, R231, 0xfdffffff, RZ, 0xc0, !PT ;  /* 0xfdffffffe7e77812 */ /* 0x000fe400078ec0ff */
[C---:B------:R-:W-:Y:S02]  /*150b0*/  ISETP.GE.OR P0, PT, R4.reuse, R240, !P0 ;  /* 0x000000f00400720c */ /* 0x040fe40004706670 */
[----:B------:R-:W-:Y:S02]  /*150c0*/  ISETP.GE.AND P2, PT, R4, R233, PT ;  /* 0x000000e90400720c */ /* 0x000fe40003f46270 */
[----:B------:R-:W-:Y:S02]  /*150d0*/  FSEL R101, R101, -INF , !P0 ;  /* 0xff80000065657808 */ /* 0x000fe40004000000 */
[C---:B------:R-:W-:Y:S02]  /*150e0*/  ISETP.GE.AND P0, PT, R5.reuse, R235, PT ;  /* 0x000000eb0500720c */ /* 0x040fe40003f06270 */
[----:B------:R-:W-:Y:S02]  /*150f0*/  @P3 LOP3.LUT R230, R230, 0x10000, RZ, 0xfc, !PT ;  /* 0x00010000e6e63812 */ /* 0x000fe400078efcff */
[----:B------:R-:W-:Y:S02]  /*15100*/  ISETP.GE.OR P0, PT, R5, R239, !P0 ;  /* 0x000000ef0500720c */ /* 0x000fe40004706670 */
[----:B------:R-:W-:Y:S02]  /*15110*/  ISETP.GE.OR P2, PT, R4, R237, !P2 ;  /* 0x000000ed0400720c */ /* 0x000fe40005746670 */
[----:B------:R-:W-:Y:S02]  /*15120*/  FSEL R247, R102, -INF , !P0 ;  /* 0xff80000066f77808 */ /* 0x000fe40004000000 */
[----:B------:R-:W-:Y:S02]  /*15130*/  ISETP.GE.AND P0, PT, R4, R235, PT ;  /* 0x000000eb0400720c */ /* 0x000fe40003f06270 */
[----:B------:R-:W-:Y:S02]  /*15140*/  LOP3.LUT P6, RZ, R230, 0x100, RZ, 0xc0, !PT ;  /* 0x00000100e6ff7812 */ /* 0x000fe400078cc0ff */
[----:B------:R-:W-:Y:S02]  /*15150*/  ISETP.GE.OR P0, PT, R4, R239, !P0 ;  /* 0x000000ef0400720c */ /* 0x000fe40004706670 */
[----:B------:R-:W-:Y:S02]  /*15160*/  LOP3.LUT P5, RZ, R230, 0x200, RZ, 0xc0, !PT ;  /* 0x00000200e6ff7812 */ /* 0x000fe400078ac0ff */
[----:B------:R-:W-:Y:S02]  /*15170*/  FSEL R246, R103, -INF , !P0 ;  /* 0xff80000067f67808 */ /* 0x000fe40004000000 */
[----:B------:R-:W-:Y:S02]  /*15180*/  ISETP.GE.AND P0, PT, R3, R234, PT ;  /* 0x000000ea0300720c */ /* 0x000fe40003f06270 */
[----:B------:R-:W-:Y:S02]  /*15190*/  FSEL R98, R29, -INF , !P6 ;  /* 0xff8000001d627808 */ /* 0x000fe40007000000 */
[----:B------:R-:W-:Y:S02]  /*151a0*/  ISETP.GE.OR P0, PT, R3, R238, !P0 ;  /* 0x000000ee0300720c */ /* 0x000fe40004706670 */
[----:B------:R-:W-:Y:S11]  /*151b0*/  IADD3 R3, R0, 0x68, RZ ;  /* 0x0000006800037810 */ /* 0x000ff60007ffe0ff */
[----:B------:R-:W-:Y:S02]  /*151c0*/  @P0 LOP3.LUT R231, R231, 0x2000000, RZ, 0xfc, !PT ;  /* 0x02000000e7e70812 */ /* 0x000fe400078efcff */
[----:B------:R-:W-:Y:S02]  /*151d0*/  ISETP.GE.AND P0, PT, R3, R236, PT ;  /* 0x000000ec0300720c */ /* 0x000fe40003f06270 */
[----:B------:R-:W-:Y:S02]  /*151e0*/  LOP3.LUT R231, R231, 0xfeffffff, RZ, 0xc0, !PT ;  /* 0xfeffffffe7e77812 */ /* 0x000fe400078ec0ff */
[----:B------:R-:W-:Y:S04]  /*151f0*/  ISETP.GE.OR P0, PT, R3, R240, !P0 ;  /* 0x000000f00300720c */ /* 0x000fe80004706670 */
[----:B------:R-:W-:Y:S02]  /*15200*/  FSEL R112, R112, -INF , !P0 ;  /* 0xff80000070707808 */ /* 0x000fe40004000000 */
[C---:B------:R-:W-:Y:S04]  /*15210*/  ISETP.GE.AND P0, PT, R6.reuse, R234, PT ;  /* 0x000000ea0600720c */ /* 0x040fe80003f06270 */
[----:B------:R-:W-:Y:S02]  /*15220*/  ISETP.GE.OR P0, PT, R6, R238, !P0 ;  /* 0x000000ee0600720c */ /* 0x000fe40004706670 */
[----:B------:R-:W-:Y:S11]  /*15230*/  IADD3 R6, R0, 0x69, RZ ;  /* 0x0000006900067810 */ /* 0x000ff60007ffe0ff */
[----:B------:R-:W-:Y:S02]  /*15240*/  @P0 LOP3.LUT R231, R231, 0x1000000, RZ, 0xfc, !PT ;  /* 0x01000000e7e70812 */ /* 0x000fe400078efcff */
[C---:B------:R-:W-:Y:S02]  /*15250*/  ISETP.GE.AND P0, PT, R6.reuse, R236, PT ;  /* 0x000000ec0600720c */ /* 0x040fe40003f06270 */
[----:B------:R-:W-:Y:S02]  /*15260*/  LOP3.LUT R231, R231, 0xff7fffff, RZ, 0xc0, !PT ;  /* 0xff7fffffe7e77812 */ /* 0x000fe400078ec0ff */
[----:B------:R-:W-:Y:S04]  /*15270*/  ISETP.GE.OR P0, PT, R6, R240, !P0 ;  /* 0x000000f00600720c */ /* 0x000fe80004706670 */
[----:B------:R-:W-:Y:S02]  /*15280*/  FSEL R113, R113, -INF , !P0 ;  /* 0xff80000071717808 */ /* 0x000fe40004000000 */
[C---:B------:R-:W-:Y:S04]  /*15290*/  ISETP.GE.AND P0, PT, R3.reuse, R235, PT ;  /* 0x000000eb0300720c */ /* 0x040fe80003f06270 */
[----:B------:R-:W-:Y:S04]  /*152a0*/  ISETP.GE.OR P0, PT, R3, R239, !P0 ;  /* 0x000000ef0300720c */ /* 0x000fe80004706670 */
[----:B------:R-:W-:Y:S02]  /*152b0*/  FSEL R245, R114, -INF , !P0 ;  /* 0xff80000072f57808 */ /* 0x000fe40004000000 */
[C---:B------:R-:W-:Y:S04]  /*152c0*/  ISETP.GE.AND P0, PT, R6.reuse, R235, PT ;  /* 0x000000eb0600720c */ /* 0x040fe80003f06270 */
[----:B------:R-:W-:Y:S04]  /*152d0*/  ISETP.GE.OR P0, PT, R6, R239, !P0 ;  /* 0x000000ef0600720c */ /* 0x000fe80004706670 */
[----:B------:R-:W-:Y:S02]  /*152e0*/  FSEL R244, R115, -INF , !P0 ;  /* 0xff80000073f47808 */ /* 0x000fe40004000000 */
[C---:B------:R-:W-:Y:S04]  /*152f0*/  ISETP.GE.AND P0, PT, R5.reuse, R234, PT ;  /* 0x000000ea0500720c */ /* 0x040fe80003f06270 */
[----:B------:R-:W-:Y:S02]  /*15300*/  ISETP.GE.OR P0, PT, R5, R238, !P0 ;  /* 0x000000ee0500720c */ /* 0x000fe40004706670 */
[----:B------:R-:W-:Y:S11]  /*15310*/  IADD3 R5, R0, 0x70, RZ ;  /* 0x0000007000057810 */ /* 0x000ff60007ffe0ff */
[----:B------:R-:W-:Y:S02]  /*15320*/  @P0 LOP3.LUT R231, R231, 0x800000, RZ, 0xfc, !PT ;  /* 0x00800000e7e70812 */ /* 0x000fe400078efcff */
[----:B------:R-:W-:Y:S02]  /*15330*/  ISETP.GE.AND P0, PT, R5, R236, PT ;  /* 0x000000ec0500720c */ /* 0x000fe40003f06270 */
[----:B------:R-:W-:Y:S02]  /*15340*/  LOP3.LUT P4, RZ, R231, 0x8000, RZ, 0xc0, !PT ;  /* 0x00008000e7ff7812 */ /* 0x000fe4000788c0ff */
[----:B------:R-:W-:Y:S02]  /*15350*/  ISETP.GE.OR P0, PT, R5, R240, !P0 ;  /* 0x000000f00500720c */ /* 0x000fe40004706670 */
[----:B------:R-:W-:Y:S02]  /*15360*/  LOP3.LUT R231, R231, 0xffbfffff, RZ, 0xc0, !PT ;  /* 0xffbfffffe7e77812 */ /* 0x000fe400078ec0ff */
[----:B------:R-:W-:Y:S02]  /*15370*/  FSEL R116, R116, -INF , !P0 ;  /* 0xff80000074747808 */ /* 0x000fe40004000000 */
[C---:B------:R-:W-:Y:S04]  /*15380*/  ISETP.GE.AND P0, PT, R4.reuse, R234, PT ;  /* 0x000000ea0400720c */ /* 0x040fe80003f06270 */
[----:B------:R-:W-:Y:S02]  /*15390*/  ISETP.GE.OR P0, PT, R4, R238, !P0 ;  /* 0x000000ee0400720c */ /* 0x000fe40004706670 */
[----:B------:R-:W-:Y:S02]  /*153a0*/  @P4 LOP3.LUT R232, R232, 0x2000, RZ, 0xfc, !PT ;  /* 0x00002000e8e84812 */ /* 0x000fe400078efcff */
[----:B------:R-:W-:Y:S02]  /*153b0*/  IADD3 R4, R0, 0x71, RZ ;  /* 0x0000007100047810 */ /* 0x000fe40007ffe0ff */
[----:B------:R-:W-:Y:S07]  /*153c0*/  LOP3.LUT R232, R232, 0xffffbfff, RZ, 0xc0, !PT ;  /* 0xffffbfffe8e87812 */ /* 0x000fee00078ec0ff */
[----:B------:R-:W-:Y:S02]  /*153d0*/  @P0 LOP3.LUT R231, R231, 0x400000, RZ, 0xfc, !PT ;  /* 0x00400000e7e70812 */ /* 0x000fe400078efcff */
[C---:B------:R-:W-:Y:S02]  /*153e0*/  ISETP.GE.AND P0, PT, R4.reuse, R236, PT ;  /* 0x000000ec0400720c */ /* 0x040fe40003f06270 */
[C---:B------:R-:W-:Y:S02]  /*153f0*/  LOP3.LUT P4, RZ, R231.reuse, 0x40000, RZ, 0xc0, !PT ;  /* 0x00040000e7ff7812 */ /* 0x040fe4000788c0ff */
[----:B------:R-:W-:Y:S02]  /*15400*/  ISETP.GE.OR P0, PT, R4, R240, !P0 ;  /* 0x000000f00400720c */ /* 0x000fe40004706670 */
[----:B------:R-:W-:Y:S02]  /*15410*/  LOP3.LUT P6, RZ, R231, 0x1, RZ, 0xc0, !PT ;  /* 0x00000001e7ff7812 */ /* 0x000fe400078cc0ff */
[----:B------:R-:W-:Y:S02]  /*15420*/  FSEL R117, R117, -INF , !P0 ;  /* 0xff80000075757808 */ /* 0x000fe40004000000 */
[C---:B------:R-:W-:Y:S04]  /*15430*/  ISETP.GE.AND P0, PT, R5.reuse, R235, PT ;  /* 0x000000eb0500720c */ /* 0x040fe80003f06270 */
[----:B------:R-:W-:Y:S02]  /*15440*/  ISETP.GE.OR P0, PT, R5, R239, !P0 ;  /* 0x000000ef0500720c */ /* 0x000fe40004706670 */
[----:B------:R-:W-:Y:S02]  /*15450*/  @P4 LOP3.LUT R232, R232, 0x4000, RZ, 0xfc, !PT ;  /* 0x00004000e8e84812 */ /* 0x000fe400078efcff */
[----:B------:R-:W-:Y:S02]  /*15460*/  LOP3.LUT P4, RZ, R230, 0x1000, RZ, 0xc0, !PT ;  /* 0x00001000e6ff7812 */ /* 0x000fe4000788c0ff */
[----:B------:R-:W-:Y:S02]  /*15470*/  LOP3.LUT R232, R232, 0xffff7fff, RZ, 0xc0, !PT ;  /* 0xffff7fffe8e87812 */ /* 0x000fe400078ec0ff */
[----:B------:R-:W-:Y:S02]  /*15480*/  FSEL R243, R118, -INF , !P0 ;  /* 0xff80000076f37808 */ /* 0x000fe40004000000 */
[C---:B------:R-:W-:Y:S04]  /*15490*/  ISETP.GE.AND P0, PT, R4.reuse, R235, PT ;  /* 0x000000eb0400720c */ /* 0x040fe80003f06270 */
[----:B------:R-:W-:Y:S03]  /*154a0*/  ISETP.GE.OR P0, PT, R4, R239, !P0 ;  /* 0x000000ef0400720c */ /* 0x000fe60004706670 */
[----:B------:R-:W-:Y:S02]  /*154b0*/  @P4 LOP3.LUT R232, R232, 0x8000, RZ, 0xfc, !PT ;  /* 0x00008000e8e84812 */ /* 0x000fe400078efcff */
[----:B------:R-:W-:Y:S02]  /*154c0*/  LOP3.LUT P4, RZ, R230, 0x2000, RZ, 0xc0, !PT ;  /* 0x00002000e6ff7812 */ /* 0x000fe4000788c0ff */
[----:B------:R-:W-:Y:S02]  /*154d0*/  LOP3.LUT R232, R232, 0xfffeffff, RZ, 0xc0, !PT ;  /* 0xfffeffffe8e87812 */ /* 0x000fe400078ec0ff */
[----:B------:R-:W-:Y:S02]  /*154e0*/  FSEL R242, R119, -INF , !P0 ;  /* 0xff80000077f27808 */ /* 0x000fe40004000000 */
[C---:B------:R-:W-:Y:S04]  /*154f0*/  ISETP.GE.AND P0, PT, R3.reuse, R234, PT ;  /* 0x000000ea0300720c */ /* 0x040fe80003f06270 */
[C---:B------:R-:W-:Y:S02]  /*15500*/  ISETP.GE.OR P3, PT, R3.reuse, R238, !P0 ;  /* 0x000000ee0300720c */ /* 0x040fe40004766670 */
[----:B------:R-:W-:Y:S02]  /*15510*/  ISETP.GE.AND P0, PT, R3, R233, PT ;  /* 0x000000e90300720c */ /* 0x000fe40003f06270 */
[----:B------:R-:W-:Y:S02]  /*15520*/  @P4 LOP3.LUT R232, R232, 0x10000, RZ, 0xfc, !PT ;  /* 0x00010000e8e84812 */ /* 0x000fe400078efcff */
[----:B------:R-:W-:Y:S02]  /*15530*/  LOP3.LUT P4, RZ, R231, 0x80000, RZ, 0xc0, !PT ;  /* 0x00080000e7ff7812 */ /* 0x000fe4000788c0ff */
[----:B------:R-:W-:Y:S02]  /*15540*/  LOP3.LUT R232, R232, 0xfffdffff, RZ, 0xc0, !PT ;  /* 0xfffdffffe8e87812 */ /* 0x000fe400078ec0ff */
[----:B------:R-:W-:Y:S02]  /*15550*/  ISETP.GE.OR P0, PT, R3, R237, !P0 ;  /* 0x000000ed0300720c */ /* 0x000fe40004706670 */
[----:B------:R-:W-:Y:S04]  /*15560*/  IADD3 R3, R0, 0x78, RZ ;  /* 0x0000007800037810 */ /* 0x000fe80007ffe0ff */
[C---:B------:R-:W-:Y:S03]  /*15570*/  ISETP.GE.AND P1, PT, R3.reuse, R236, PT ;  /* 0x000000ec0300720c */ /* 0x040fe60003f26270 */
[----:B------:R-:W-:Y:S02]  /*15580*/  @P4 LOP3.LUT R232, R232, 0x20000, RZ, 0xfc, !PT ;  /* 0x00020000e8e84812 */ /* 0x000fe400078efcff */
[C---:B------:R-:W-:Y:S02]  /*15590*/  LOP3.LUT P4, RZ, R230.reuse, 0x4000, RZ, 0xc0, !PT ;  /* 0x00004000e6ff7812 */ /* 0x040fe4000788c0ff */
[----:B------:R-:W-:Y:S02]  /*155a0*/  LOP3.LUT R230, R230, 0xffefffff, RZ, 0xc0, !PT ;  /* 0xffefffffe6e67812 */ /* 0x000fe400078ec0ff */
[----:B------:R-:W-:Y:S02]  /*155b0*/  LOP3.LUT R232, R232, 0xfffbffff, RZ, 0xc0, !PT ;  /* 0xfffbffffe8e87812 */ /* 0x000fe400078ec0ff */
[----:B------:R-:W-:Y:S02]  /*155c0*/  @P2 LOP3.LUT R230, R230, 0x100000, RZ, 0xfc, !PT ;  /* 0x00100000e6e62812 */ /* 0x000fe400078efcff */
[----:B------:R-:W-:Y:S02]  /*155d0*/  ISETP.GE.OR P1, PT, R3, R240, !P1 ;  /* 0x000000f00300720c */ /* 0x000fe40004f26670 */
[----:B------:R-:W-:Y:S02]  /*155e0*/  LOP3.LUT R230, R230, 0xffdfffff, RZ, 0xc0, !PT ;  /* 0xffdfffffe6e67812 */ /* 0x000fe400078ec0ff */
[----:B------:R-:W-:Y:S02]  /*155f0*/  FSEL R128, R128, -INF , !P1 ;  /* 0xff80000080807808 */ /* 0x000fe40004800000 */
[----:B------:R-:W-:Y:S02]  /*15600*/  @P3 LOP3.LUT R230, R230, 0x200000, RZ, 0xfc, !PT ;  /* 0x00200000e6e63812 */ /* 0x000fe400078efcff */
[----:B------:R-:W-:Y:S02]  /*15610*/  @P4 LOP3.LUT R232, R232, 0x40000, RZ, 0xfc, !PT ;  /* 0x00040000e8e84812 */ /* 0x000fe400078efcff */
[C---:B------:R-:W-:Y:S02]  /*15620*/  LOP3.LUT P3, RZ, R230.reuse, 0x400, RZ, 0xc0, !PT ;  /* 0x00000400e6ff7812 */ /* 0x040fe4000786c0ff */
[----:B------:R-:W-:Y:S02]  /*15630*/  LOP3.LUT R230, R230, 0xffbfffff, RZ, 0xc0, !PT ;  /* 0xffbfffffe6e67812 */ /* 0x000fe400078ec0ff */
[----:B------:R-:W-:Y:S02]  /*15640*/  ISETP.GE.AND P1, PT, R0, R234, PT ;  /* 0x000000ea0000720c */ /* 0x000fe40003f26270 */
[----:B------:R-:W-:Y:S02]  /*15650*/  @P0 LOP3.LUT R230, R230, 0x400000, RZ, 0xfc, !PT ;  /* 0x00400000e6e60812 */ /* 0x000fe400078efcff */
[----:B------:R-:W-:Y:S02]  /*15660*/  LOP3.LUT R232, R232, 0xfff7ffff, RZ, 0xc0, !PT ;  /* 0xfff7ffffe8e87812 */ /* 0x000fe400078ec0ff */
[C---:B------:R-:W-:Y:S02]  /*15670*/  LOP3.LUT P0, RZ, R230.reuse, 0x800, RZ, 0xc0, !PT ;  /* 0x00000800e6ff7812 */ /* 0x040fe4000780c0ff */
[----:B------:R-:W-:Y:S02]  /*15680*/  LOP3.LUT R230, R230, 0xff7fffff, RZ, 0xc0, !PT ;  /* 0xff7fffffe6e67812 */ /* 0x000fe400078ec0ff */
[----:B------:R-:W-:Y:S02]  /*15690*/  FSEL R119, R24, -INF , !P0 ;  /* 0xff80000018777808 */ /* 0x000fe40004000000 */
[C---:B------:R-:W-:Y:S02]  /*156a0*/  LOP3.LUT P0, RZ, R231.reuse, 0x4, RZ, 0xc0, !PT ;  /* 0x00000004e7ff7812 */ /* 0x040fe4000780c0ff */
[----:B------:R-:W-:Y:S02]  /*156b0*/  @P5 LOP3.LUT R232, R232, 0x80000, RZ, 0xfc, !PT ;  /* 0x00080000e8e85812 */ /* 0x000fe400078efcff */
[C---:B------:R-:W-:Y:S02]  /*156c0*/  ISETP.GE.OR P5, PT, R0.reuse, R238, !P1 ;  /* 0x000000ee0000720c */ /* 0x040fe40004fa6670 */
[----:B------:R-:W-:Y:S02]  /*156d0*/  ISETP.GE.AND P1, PT, R0, R233, PT ;  /* 0x000000e90000720c */ /* 0x000fe40003f26270 */
[----:B------:R-:W-:Y:S02]  /*156e0*/  FSEL R18, R8, -INF , !P5 ;  /* 0xff80000008127808 */ /* 0x000fe40006800000 */
[----:B------:R-:W-:Y:S02]  /*156f0*/  ISETP.GE.OR P4, PT, R0, R237, !P1 ;  /* 0x000000ed0000720c */ /* 0x000fe40004f86670 */
[----:B------:R-:W-:Y:S02]  /*15700*/  LOP3.LUT P5, RZ, R232, 0x80000, RZ, 0xc0, !PT ;  /* 0x00080000e8ff7812 */ /* 0x000fe400078ac0ff */
[----:B------:R-:W-:Y:S02]  /*15710*/  @P0 LOP3.LUT R230, R230, 0x800000, RZ, 0xfc, !PT ;  /* 0x00800000e6e60812 */ /* 0x000fe400078efcff */
[----:B------:R-:W-:Y:S02]  /*15720*/  LOP3.LUT P0, RZ, R231, 0x10000000, RZ, 0xc0, !PT ;  /* 0x10000000e7ff7812 */ /* 0x000fe4000780c0ff */
[----:B------:R-:W-:Y:S02]  /*15730*/  LOP3.LUT R230, R230, 0xfeffffff, RZ, 0xc0, !PT ;  /* 0xfeffffffe6e67812 */ /* 0x000fe400078ec0ff */
[----:B------:R-:W-:Y:S02]  /*15740*/  FSEL R82, R10, -INF , !P4 ;  /* 0xff8000000a527808 */ /* 0x000fe40006000000 */
[----:B------:R-:W-:Y:S02]  /*15750*/  LOP3.LUT P4, RZ, R232, 0x40000, RZ, 0xc0, !PT ;  /* 0x00040000e8ff7812 */ /* 0x000fe4000788c0ff */
[----:B------:R-:W-:Y:S02]  /*15760*/  IADD3 R0, R0, 0x79, RZ ;  /* 0x0000007900007810 */ /* 0x000fe40007ffe0ff */
[----:B------:R-:W-:Y:S02]  /*15770*/  FSEL R19, R9, -INF , !P4 ;  /* 0xff80000009137808 */ /* 0x000fe40006000000 */
[----:B------:R-:W-:Y:S02]  /*15780*/  LOP3.LUT P4, RZ, R232, 0x20000, RZ, 0xc0, !PT ;  /* 0x00020000e8ff7812 */ /* 0x000fe4000788c0ff */
[----:B------:R-:W-:Y:S02]  /*15790*/  @P0 LOP3.LUT R230, R230, 0x1000000, RZ, 0xfc, !PT ;  /* 0x01000000e6e60812 */ /* 0x000fe400078efcff */
[----:B------:R-:W-:Y:S02]  /*157a0*/  LOP3.LUT P0, RZ, R231, 0x20000000, RZ, 0xc0, !PT ;  /* 0x20000000e7ff7812 */ /* 0x000fe4000780c0ff */
[----:B------:R-:W-:Y:S02]  /*157b0*/  LOP3.LUT R230, R230, 0xfdffffff, RZ, 0xc0, !PT ;  /* 0xfdffffffe6e67812 */ /* 0x000fe400078ec0ff */
[----:B------:R-:W-:Y:S02]  /*157c0*/  FSEL R11, R11, -INF , !P4 ;  /* 0xff8000000b0b7808 */ /* 0x000fe40006000000 */
[----:B------:R-:W-:Y:S02]  /*157d0*/  LOP3.LUT P4, RZ, R232, 0x10000, RZ, 0xc0, !PT ;  /* 0x00010000e8ff7812 */ /* 0x000fe4000788c0ff */
[----:B------:R-:W-:Y:S02]  /*157e0*/  ISETP.GE.AND P1, PT, R0, R236, PT ;  /* 0x000000ec0000720c */ /* 0x000fe40003f26270 */
[----:B------:R-:W-:Y:S02]  /*157f0*/  FSEL R12, R12, -INF , !P4 ;  /* 0xff8000000c0c7808 */ /* 0x000fe40006000000 */
[----:B------:R-:W-:Y:S02]  /*15800*/  LOP3.LUT P4, RZ, R232, 0x8000, RZ, 0xc0, !PT ;  /* 0x00008000e8ff7812 */ /* 0x000fe4000788c0ff */
[----:B------:R-:W-:Y:S02]  /*15810*/  @P0 LOP3.LUT R230, R230, 0x2000000, RZ, 0xfc, !PT ;  /* 0x02000000e6e60812 */ /* 0x000fe400078efcff */
[----:B------:R-:W-:Y:S02]  /*15820*/  LOP3.LUT P0, RZ, R231, 0x8, RZ, 0xc0, !PT ;  /* 0x00000008e7ff7812 */ /* 0x000fe4000780c0ff */
[----:B------:R-:W-:Y:S02]  /*15830*/  LOP3.LUT R230, R230, 0xfbffffff, RZ, 0xc0, !PT ;  /* 0xfbffffffe6e67812 */ /* 0x000fe400078ec0ff */
[----:B------:R-:W-:Y:S02]  /*15840*/  FSEL R13, R13, -INF , !P4 ;  /* 0xff8000000d0d7808 */ /* 0x000fe40006000000 */
[----:B------:R-:W-:Y:S02]  /*15850*/  LOP3.LUT P4, RZ, R232, 0x4000, RZ, 0xc0, !PT ;  /* 0x00004000e8ff7812 */ /* 0x000fe4000788c0ff */
[----:B------:R-:W-:Y:S02]  /*15860*/  ISETP.GE.OR P1, PT, R0, R240, !P1 ;  /* 0x000000f00000720c */ /* 0x000fe40004f26670 */
[----:B------:R-:W-:Y:S02]  /*15870*/  FSEL R14, R14, -INF , !P4 ;  /* 0xff8000000e0e7808 */ /* 0x000fe40006000000 */
[----:B------:R-:W-:Y:S02]  /*15880*/  LOP3.LUT P4, RZ, R232, 0x2000, RZ, 0xc0, !PT ;  /* 0x00002000e8ff7812 */ /* 0x000fe4000788c0ff */
[----:B------:R-:W-:Y:S02]  /*15890*/  @P0 LOP3.LUT R230, R230, 0x4000000, RZ, 0xfc, !PT ;  /* 0x04000000e6e60812 */ /* 0x000fe400078efcff */
[----:B------:R-:W-:Y:S02]  /*158a0*/  LOP3.LUT P0, RZ, R231, 0x10, RZ, 0xc0, !PT ;  /* 0x00000010e7ff7812 */ /* 0x000fe4000780c0ff */
[----:B------:R-:W-:Y:S02]  /*158b0*/  LOP3.LUT R230, R230, 0xf7ffffff, RZ, 0xc0, !PT ;  /* 0xf7ffffffe6e67812 */ /* 0x000fe400078ec0ff */
[----:B------:R-:W-:Y:S02]  /*158c0*/  LOP3.LUT R232, R232, 0xfffffffe, RZ, 0xc0, !PT ;  /* 0xfffffffee8e87812 */ /* 0x000fe400078ec0ff */
[----:B------:R-:W-:Y:S02]  /*158d0*/  FSEL R129, R129, -INF , !P1 ;  /* 0xff80000081817808 */ /* 0x000fe40004800000 */
[C---:B------:R-:W-:Y:S02]  /*158e0*/  ISETP.GE.AND P1, PT, R3.reuse, R235, PT ;  /* 0x000000eb0300720c */ /* 0x040fe40003f26270 */
[----:B------:R-:W-:Y:S02]  /*158f0*/  FSEL R115, R28, -INF , !P5 ;  /* 0xff8000001c737808 */ /* 0x000fe40006800000 */
[----:B------:R-:W-:Y:S02]  /*15900*/  ISETP.GE.OR P1, PT, R3, R239, !P1 ;  /* 0x000000ef0300720c */ /* 0x000fe40004f26670 */
[----:B------:R-:W-:Y:S02]  /*15910*/  @P0 LOP3.LUT R230, R230, 0x8000000, RZ, 0xfc, !PT ;  /* 0x08000000e6e60812 */ /* 0x000fe400078efcff */
[----:B------:R-:W-:Y:S02]  /*15920*/  LOP3.LUT P0, RZ, R231, 0x40000000, RZ, 0xc0, !PT ;  /* 0x40000000e7ff7812 */ /* 0x000fe4000780c0ff */
[----:B------:R-:W-:Y:S02]  /*15930*/  LOP3.LUT R230, R230, 0xefffffff, RZ, 0xc0, !PT ;  /* 0xefffffffe6e67812 */ /* 0x000fe400078ec0ff */
[----:B------:R-:W-:Y:S02]  /*15940*/  FSEL R211, R130, -INF , !P1 ;  /* 0xff80000082d37808 */ /* 0x000fe40004800000 */
[----:B------:R-:W-:Y:S01]  /*15950*/  FSEL R130, R27, -INF , !P4 ;  /* 0xff8000001b827808 */ /* 0x000fe20006000000 */
[----:B------:R-:W-:Y:S01]  /*15960*/  IMAD.MOV.U32 R27, RZ, RZ, R23 ;  /* 0x000000ffff1b7224 */ /* 0x000fe200078e0017 */
[----:B------:R-:W-:Y:S02]  /*15970*/  LOP3.LUT P4, RZ, R231, 0x4000000, RZ, 0xc0, !PT ;  /* 0x04000000e7ff7812 */ /* 0x000fe4000788c0ff */
[----:B------:R-:W-:Y:S02]  /*15980*/  ISETP.GE.AND P1, PT, R0, R235, PT ;  /* 0x000000eb0000720c */ /* 0x000fe40003f26270 */
[----:B------:R-:W-:Y:S01]  /*15990*/  FSEL R220, R89, -INF , !P4 ;  /* 0xff80000059dc7808 */ /* 0x000fe20006000000 */
[----:B------:R-:W-:Y:S01]  /*159a0*/  IMAD.MOV.U32 R89, RZ, RZ, R38 ;  /* 0x000000ffff597224 */ /* 0x000fe200078e0026 */
[----:B------:R-:W-:Y:S02]  /*159b0*/  @P0 LOP3.LUT R230, R230, 0x10000000, RZ, 0xfc, !PT ;  /* 0x10000000e6e60812 */ /* 0x000fe400078efcff */
[C---:B------:R-:W-:Y:S02]  /*159c0*/  LOP3.LUT P0, RZ, R231.reuse, 0x80000000, RZ, 0xc0, !PT ;  /* 0x80000000e7ff7812 */ /* 0x040fe4000780c0ff */
[----:B------:R-:W-:Y:S02]  /*159d0*/  LOP3.LUT R230, R230, 0xdfffffff, RZ, 0xc0, !PT ;  /* 0xdfffffffe6e67812 */ /* 0x000fe400078ec0ff */
[----:B------:R-:W-:Y:S02]  /*159e0*/  LOP3.LUT P2, RZ, R231, 0x10000, RZ, 0xc0, !PT ;  /* 0x00010000e7ff7812 */ /* 0x000fe4000784c0ff */
[----:B------:R-:W-:Y:S02]  /*159f0*/  ISETP.GE.OR P1, PT, R0, R239, !P1 ;  /* 0x000000ef0000720c */ /* 0x000fe40004f26670 */
[----:B------:R-:W-:Y:S02]  /*15a00*/  FSEL R118, R25, -INF , !P3 ;  /* 0xff80000019767808 */ /* 0x000fe40005800000 */
[C---:B------:R-:W-:Y:S02]  /*15a10*/  LOP3.LUT P5, RZ, R231.reuse, 0x2000, RZ, 0xc0, !PT ;  /* 0x00002000e7ff7812 */ /* 0x040fe400078ac0ff */
[C---:B------:R-:W-:Y:S02]  /*15a20*/  LOP3.LUT P3, RZ, R231.reuse, 0x2, RZ, 0xc0, !PT ;  /* 0x00000002e7ff7812 */ /* 0x040fe4000786c0ff */
[----:B------:R-:W-:Y:S02]  /*15a30*/  @P0 LOP3.LUT R230, R230, 0x20000000, RZ, 0xfc, !PT ;  /* 0x20000000e6e60812 */ /* 0x000fe400078efcff */
[----:B------:R-:W-:Y:S02]  /*15a40*/  LOP3.LUT P0, RZ, R231, 0x20, RZ, 0xc0, !PT ;  /* 0x00000020e7ff7812 */ /* 0x000fe4000780c0ff */
[----:B------:R-:W-:Y:S02]  /*15a50*/  LOP3.LUT R230, R230, 0xbfffffff, RZ, 0xc0, !PT ;  /* 0xbfffffffe6e67812 */ /* 0x000fe400078ec0ff */
[----:B------:R-:W-:Y:S02]  /*15a60*/  FSEL R29, R79, -INF , !P3 ;  /* 0xff8000004f1d7808 */ /* 0x000fe40005800000 */
[----:B------:R-:W-:Y:S02]  /*15a70*/  FSEL R210, R131, -INF , !P1 ;  /* 0xff80000083d27808 */ /* 0x000fe40004800000 */
[----:B------:R-:W-:Y:S02]  /*15a80*/  FSEL R131, R26, -INF , !P2 ;  /* 0xff8000001a837808 */ /* 0x000fe40005000000 */
[----:B------:R-:W-:Y:S02]  /*15a90*/  LOP3.LUT P2, RZ, R231, 0x8000000, RZ, 0xc0, !PT ;  /* 0x08000000e7ff7812 */ /* 0x000fe4000784c0ff */
[----:B------:R-:W-:Y:S02]  /*15aa0*/  FSEL R200, R31, -INF , !P5 ;  /* 0xff8000001fc87808 */ /* 0x000fe40006800000 */
[----:B------:R-:W-:Y:S02]  /*15ab0*/  @P0 LOP3.LUT R230, R230, 0x40000000, RZ, 0xfc, !PT ;  /* 0x40000000e6e60812 */ /* 0x000fe400078efcff */
[C---:B------:R-:W-:Y:S02]  /*15ac0*/  LOP3.LUT P0, RZ, R231.reuse, 0x40, RZ, 0xc0, !PT ;  /* 0x00000040e7ff7812 */ /* 0x040fe4000780c0ff */
[----:B------:R-:W-:Y:S02]  /*15ad0*/  LOP3.LUT R230, R230, 0x7fffffff, RZ, 0xc0, !PT ;  /* 0x7fffffffe6e67812 */ /* 0x000fe400078ec0ff */
[C---:B------:R-:W-:Y:S02]  /*15ae0*/  LOP3.LUT P5, RZ, R231.reuse, 0x2000000, RZ, 0xc0, !PT ;  /* 0x02000000e7ff7812 */ /* 0x040fe400078ac0ff */
[----:B------:R-:W-:Y:S02]  /*15af0*/  FSEL R221, R88, -INF , !P2 ;  /* 0xff80000058dd7808 */ /* 0x000fe40005000000 */
[----:B------:R-:W-:Y:S02]  /*15b00*/  FSEL R219, R92, -INF , !P5 ;  /* 0xff8000005cdb7808 */ /* 0x000fe40006800000 */
[----:B------:R-:W-:Y:S03]  /*15b10*/  LOP3.LUT P1, RZ, R231, 0x20000, RZ, 0xc0, !PT ;  /* 0x00020000e7ff7812 */ /* 0x000fe6000782c0ff */
[----:B------:R-:W-:Y:S02]  /*15b20*/  @P0 LOP3.LUT R230, R230, 0x80000000, RZ, 0xfc, !PT ;  /* 0x80000000e6e60812 */ /* 0x000fe400078efcff */
[----:B------:R-:W-:Y:S02]  /*15b30*/  FSEL R15, R15, -INF , !P1 ;  /* 0xff8000000f0f7808 */ /* 0x000fe40004800000 */
[C---:B------:R-:W-:Y:S02]  /*15b40*/  LOP3.LUT P0, RZ, R230.reuse, 0x1, RZ, 0xc0, !PT ;  /* 0x00000001e6ff7812 */ /* 0x040fe4000780c0ff */
[C---:B------:R-:W-:Y:S02]  /*15b50*/  LOP3.LUT P4, RZ, R230.reuse, 0x80000, RZ, 0xc0, !PT ;  /* 0x00080000e6ff7812 */ /* 0x040fe4000788c0ff */
[C---:B------:R-:W-:Y:S02]  /*15b60*/  LOP3.LUT P3, RZ, R230.reuse, 0x200000, RZ, 0xc0, !PT ;  /* 0x00200000e6ff7812 */ /* 0x040fe4000786c0ff */
[C---:B------:R-:W-:Y:S02]  /*15b70*/  LOP3.LUT P2, RZ, R230.reuse, 0x100000, RZ, 0xc0, !PT ;  /* 0x00100000e6ff7812 */ /* 0x040fe4000784c0ff */
[----:B------:R-:W-:Y:S02]  /*15b80*/  LOP3.LUT P5, RZ, R230, 0x20000, RZ, 0xc0, !PT ;  /* 0x00020000e6ff7812 */ /* 0x000fe400078ac0ff */
[----:B------:R-:W-:Y:S01]  /*15b90*/  FSEL R241, R108, -INF , !P3 ;  /* 0xff8000006cf17808 */ /* 0x000fe20005800000 */
[----:B------:R-:W-:Y:S01]  /*15ba0*/  IMAD.MOV.U32 R108, RZ, RZ, R71 ;  /* 0x000000ffff6c7224 */ /* 0x000fe200078e0047 */
[----:B------:R-:W-:Y:S02]  /*15bb0*/  LOP3.LUT P3, RZ, R230, 0x10000, RZ, 0xc0, !PT ;  /* 0x00010000e6ff7812 */ /* 0x000fe4000786c0ff */
[----:B------:R-:W-:Y:S02]  /*15bc0*/  @P0 LOP3.LUT R232, R232, 0x1, RZ, 0xfc, !PT ;  /* 0x00000001e8e80812 */ /* 0x000fe400078efcff */
[----:B------:R-:W-:Y:S02]  /*15bd0*/  LOP3.LUT P0, RZ, R230, 0x2, RZ, 0xc0, !PT ;  /* 0x00000002e6ff7812 */ /* 0x000fe4000780c0ff */
[----:B------:R-:W-:Y:S02]  /*15be0*/  LOP3.LUT R232, R232, 0xfffffffd, RZ, 0xc0, !PT ;  /* 0xfffffffde8e87812 */ /* 0x000fe400078ec0ff */
[C---:B------:R-:W-:Y:S02]  /*15bf0*/  LOP3.LUT P1, RZ, R231.reuse, 0x4000, RZ, 0xc0, !PT ;  /* 0x00004000e7ff7812 */ /* 0x040fe4000782c0ff */
[----:B------:R-:W-:Y:S02]  /*15c00*/  FSEL R103, R94, -INF , !P5 ;  /* 0xff8000005e677808 */ /* 0x000fe40006800000 */
[----:B------:R-:W-:Y:S02]  /*15c10*/  FSEL R209, R30, -INF , !P1 ;  /* 0xff8000001ed17808 */ /* 0x000fe40004800000 */
[C---:B------:R-:W-:Y:S02]  /*15c20*/  LOP3.LUT P1, RZ, R231.reuse, 0x1000000, RZ, 0xc0, !PT ;  /* 0x01000000e7ff7812 */ /* 0x040fe4000782c0ff */
[C---:B------:R-:W-:Y:S02]  /*15c30*/  LOP3.LUT P5, RZ, R231.reuse, 0x800000, RZ, 0xc0, !PT ;  /* 0x00800000e7ff7812 */ /* 0x040fe400078ac0ff */
[----:B------:R-:W-:Y:S02]  /*15c40*/  @P0 LOP3.LUT R232, R232, 0x2, RZ, 0xfc, !PT ;  /* 0x00000002e8e80812 */ /* 0x000fe400078efcff */
[----:B------:R-:W-:Y:S02]  /*15c50*/  LOP3.LUT P0, RZ, R231, 0x80, RZ, 0xc0, !PT ;  /* 0x00000080e7ff7812 */ /* 0x000fe4000780c0ff */
[----:B------:R-:W-:Y:S02]  /*15c60*/  LOP3.LUT R232, R232, 0xfffffffb, RZ, 0xc0, !PT ;  /* 0xfffffffbe8e87812 */ /* 0x000fe400078ec0ff */
[----:B------:R-:W-:Y:S02]  /*15c70*/  FSEL R218, R93, -INF , !P1 ;  /* 0xff8000005dda7808 */ /* 0x000fe40004800000 */
[----:B------:R-:W-:Y:S02]  /*15c80*/  ISETP.GE.AND P1, PT, R6, R234, PT ;  /* 0x000000ea0600720c */ /* 0x000fe40003f26270 */
[----:B------:R-:W-:Y:S02]  /*15c90*/  FSEL R217, R104, -INF , !P5 ;  /* 0xff80000068d97808 */ /* 0x000fe40006800000 */
[----:B------:R-:W-:Y:S02]  /*15ca0*/  ISETP.GE.OR P1, PT, R6, R238, !P1 ;  /* 0x000000ee0600720c */ /* 0x000fe40004f26670 */
[-C--:B------:R-:W-:Y:S02]  /*15cb0*/  ISETP.GE.AND P5, PT, R5, R234.reuse, PT ;  /* 0x000000ea0500720c */ /* 0x080fe40003fa6270 */
[----:B------:R-:W-:Y:S02]  /*15cc0*/  @P0 LOP3.LUT R232, R232, 0x4, RZ, 0xfc, !PT ;  /* 0x00000004e8e80812 */ /* 0x000fe400078efcff */
[----:B------:R-:W-:Y:S02]  /*15cd0*/  LOP3.LUT P0, RZ, R231, 0x100, RZ, 0xc0, !PT ;  /* 0x00000100e7ff7812 */ /* 0x000fe4000780c0ff */
[----:B------:R-:W-:Y:S02]  /*15ce0*/  LOP3.LUT R232, R232, 0xfffffff7, RZ, 0xc0, !PT ;  /* 0xfffffff7e8e87812 */ /* 0x000fe400078ec0ff */
[----:B------:R-:W-:Y:S01]  /*15cf0*/  FSEL R135, R109, -INF , !P1 ;  /* 0xff8000006d877808 */ /* 0x000fe20004800000 */
[----:B------:R-:W-:Y:S01]  /*15d00*/  IMAD.MOV.U32 R109, RZ, RZ, R70 ;  /* 0x000000ffff6d7224 */ /* 0x000fe200078e0046 */
[C---:B------:R-:W-:Y:S02]  /*15d10*/  ISETP.GE.AND P1, PT, R4.reuse, R234, PT ;  /* 0x000000ea0400720c */ /* 0x040fe40003f26270 */
[-C--:B------:R-:W-:Y:S02]  /*15d20*/  ISETP.GE.OR P5, PT, R5, R238.reuse, !P5 ;  /* 0x000000ee0500720c */ /* 0x080fe40006fa6670 */
[----:B------:R-:W-:Y:S02]  /*15d30*/  ISETP.GE.OR P1, PT, R4, R238, !P1 ;  /* 0x000000ee0400720c */ /* 0x000fe40004f26670 */
[----:B------:R-:W-:Y:S02]  /*15d40*/  FSEL R26, R106, -INF , !P3 ;  /* 0xff8000006a1a7808 */ /* 0x000fe40005800000 */
[----:B------:R-:W-:Y:S02]  /*15d50*/  @P0 LOP3.LUT R232, R232, 0x8, RZ, 0xfc, !PT ;  /* 0x00000008e8e80812 */ /* 0x000fe400078efcff */
[----:B------:R-:W-:Y:S02]  /*15d60*/  LOP3.LUT P0, RZ, R230, 0x4, RZ, 0xc0, !PT ;  /* 0x00000004e6ff7812 */ /* 0x000fe4000780c0ff */
[----:B------:R-:W-:Y:S02]  /*15d70*/  LOP3.LUT R232, R232, 0xffffffef, RZ, 0xc0, !PT ;  /* 0xffffffefe8e87812 */ /* 0x000fe400078ec0ff */
[----:B------:R-:W-:Y:S02]  /*15d80*/  FSEL R229, R121, -INF , !P1 ;  /* 0xff80000079e57808 */ /* 0x000fe40004800000 */
[C---:B------:R-:W-:Y:S02]  /*15d90*/  ISETP.GE.AND P1, PT, R3.reuse, R234, PT ;  /* 0x000000ea0300720c */ /* 0x040fe40003f26270 */
[C---:B------:R-:W-:Y:S02]  /*15da0*/  ISETP.GE.AND P3, PT, R0.reuse, R233, PT ;  /* 0x000000e90000720c */ /* 0x040fe40003f66270 */
[----:B------:R-:W-:Y:S02]  /*15db0*/  ISETP.GE.OR P1, PT, R3, R238, !P1 ;  /* 0x000000ee0300720c */ /* 0x000fe40004f26670 */
[----:B------:R-:W-:Y:S02]  /*15dc0*/  ISETP.GE.OR P3, PT, R0, R237, !P3 ;  /* 0x000000ed0000720c */ /* 0x000fe40005f66670 */
[----:B------:R-:W-:Y:S02]  /*15dd0*/  @P0 LOP3.LUT R232, R232, 0x10, RZ, 0xfc, !PT ;  /* 0x00000010e8e80812 */ /* 0x000fe400078efcff */
[----:B------:R-:W-:Y:S02]  /*15de0*/  LOP3.LUT P0, RZ, R230, 0x8, RZ, 0xc0, !PT ;  /* 0x00000008e6ff7812 */ /* 0x000fe4000780c0ff */
[----:B------:R-:W-:Y:S02]  /*15df0*/  LOP3.LUT R232, R232, 0xffffffdf, RZ, 0xc0, !PT ;  /* 0xffffffdfe8e87812 */ /* 0x000fe400078ec0ff */
[----:B------:R-:W-:Y:S02]  /*15e00*/  FSEL R124, R124, -INF , !P1 ;  /* 0xff8000007c7c7808 */ /* 0x000fe40004800000 */
[C---:B------:R-:W-:Y:S02]  /*15e10*/  ISETP.GE.AND P1, PT, R0.reuse, R234, PT ;  /* 0x000000ea0000720c */ /* 0x040fe40003f26270 */
[----:B------:R-:W-:Y:S02]  /*15e20*/  FSEL R25, R107, -INF , !P2 ;  /* 0xff8000006b197808 */ /* 0x000fe40005000000 */
[----:B------:R-:W-:Y:S02]  /*15e30*/  ISETP.GE.OR P1, PT, R0, R238, !P1 ;  /* 0x000000ee0000720c */ /* 0x000fe40004f26670 */
[----:B------:R-:W-:Y:S02]  /*15e40*/  FSEL R71, R127, -INF , !P3 ;  /* 0xff8000007f477808 */ /* 0x000fe40005800000 */
[----:B------:R-:W-:Y:S02]  /*15e50*/  @P0 LOP3.LUT R232, R232, 0x20, RZ, 0xfc, !PT ;  /* 0x00000020e8e80812 */ /* 0x000fe400078efcff */
[----:B------:R-:W-:Y:S02]  /*15e60*/  LOP3.LUT P0, RZ, R231, 0x200, RZ, 0xc0, !PT ;  /* 0x00000200e7ff7812 */ /* 0x000fe4000780c0ff */
[----:B------:R-:W-:Y:S02]  /*15e70*/  LOP3.LUT R232, R232, 0xffffffbf, RZ, 0xc0, !PT ;  /* 0xffffffbfe8e87812 */ /* 0x000fe400078ec0ff */
[----:B------:R-:W-:Y:S09]  /*15e80*/  FSEL R125, R125, -INF , !P1 ;  /* 0xff8000007d7d7808 */ /* 0x000ff20004800000 */
[----:B------:R-:W-:Y:S02]  /*15e90*/  @P0 LOP3.LUT R232, R232, 0x40, RZ, 0xfc, !PT ;  /* 0x00000040e8e80812 */ /* 0x000fe400078efcff */
[C---:B------:R-:W-:Y:S02]  /*15ea0*/  LOP3.LUT P0, RZ, R231.reuse, 0x400, RZ, 0xc0, !PT ;  /* 0x00000400e7ff7812 */ /* 0x040fe4000780c0ff */
[----:B------:R-:W-:Y:S11]  /*15eb0*/  LOP3.LUT R232, R232, 0xffffff7f, RZ, 0xc0, !PT ;  /* 0xffffff7fe8e87812 */ /* 0x000ff600078ec0ff */
[----:B------:R-:W-:Y:S02]  /*15ec0*/  @P0 LOP3.LUT R232, R232, 0x80, RZ, 0xfc, !PT ;  /* 0x00000080e8e80812 */ /* 0x000fe400078efcff */
[----:B------:R-:W-:Y:S02]  /*15ed0*/  LOP3.LUT P0, RZ, R230, 0x10, RZ, 0xc0, !PT ;  /* 0x00000010e6ff7812 */ /* 0x000fe4000780c0ff */
[----:B------:R-:W-:Y:S11]  /*15ee0*/  LOP3.LUT R232, R232, 0xfffffeff, RZ, 0xc0, !PT ;  /* 0xfffffeffe8e87812 */ /* 0x000ff600078ec0ff */
[----:B------:R-:W-:Y:S02]  /*15ef0*/  @P0 LOP3.LUT R232, R232, 0x100, RZ, 0xfc, !PT ;  /* 0x00000100e8e80812 */ /* 0x000fe400078efcff */
[----:B------:R-:W-:Y:S02]  /*15f00*/  LOP3.LUT P0, RZ, R230, 0x20, RZ, 0xc0, !PT ;  /* 0x00000020e6ff7812 */ /* 0x000fe4000780c0ff */
[----:B------:R-:W-:Y:S11]  /*15f10*/  LOP3.LUT R232, R232, 0xfffffdff, RZ, 0xc0, !PT ;  /* 0xfffffdffe8e87812 */ /* 0x000ff600078ec0ff */
        /* <DEDUP_REMOVED lines=10> */
[----:B------:R-:W-:Y:S04]  /*15fc0*/  LOP3.LUT P0, RZ, R230, 0x80, RZ, 0xc0, !PT ;  /* 0x00000080e6ff7812 */ /* 0x000fe8000780c0ff */
[----:B------:R-:W-:Y:S02]  /*15fd0*/  FSEL R40, R40, -INF , !P0 ;  /* 0xff80000028287808 */ /* 0x000fe40004000000 */
[C---:B------:R-:W-:Y:S04]  /*15fe0*/  LOP3.LUT P0, RZ, R232.reuse, 0x1000, RZ, 0xc0, !PT ;  /* 0x00001000e8ff7812 */ /* 0x040fe8000780c0ff */
[----:B------:R-:W-:Y:S02]  /*15ff0*/  FSEL R41, R41, -INF , !P0 ;  /* 0xff80000029297808 */ /* 0x000fe40004000000 */
[----:B------:R-:W-:Y:S04]  /*16000*/  LOP3.LUT P0, RZ, R232, 0x800, RZ, 0xc0, !PT ;  /* 0x00000800e8ff7812 */ /* 0x000fe8000780c0ff */
[----:B------:R-:W-:Y:S01]  /*16010*/  FSEL R223, R42, -INF , !P0 ;  /* 0xff8000002adf7808 */ /* 0x000fe20004000000 */
[----:B------:R-:W-:Y:S01]  /*16020*/  IMAD.MOV.U32 R42, RZ, RZ, R34 ;  /* 0x000000ffff2a7224 */ /* 0x000fe200078e0022 */
[C---:B------:R-:W-:Y:S04]  /*16030*/  LOP3.LUT P0, RZ, R232.reuse, 0x400, RZ, 0xc0, !PT ;  /* 0x00000400e8ff7812 */ /* 0x040fe8000780c0ff */
[----:B------:R-:W-:Y:S01]  /*16040*/  FSEL R216, R43, -INF , !P0 ;  /* 0xff8000002bd87808 */ /* 0x000fe20004000000 */
[----:B------:R-:W-:Y:S01]  /*16050*/  IMAD.MOV.U32 R43, RZ, RZ, R35 ;  /* 0x000000ffff2b7224 */ /* 0x000fe200078e0023 */
[----:B------:R-:W-:Y:S04]  /*16060*/  LOP3.LUT P0, RZ, R232, 0x200, RZ, 0xc0, !PT ;  /* 0x00000200e8ff7812 */ /* 0x000fe8000780c0ff */
[----:B------:R-:W-:Y:S02]  /*16070*/  FSEL R228, R44, -INF , !P0 ;  /* 0xff8000002ce47808 */ /* 0x000fe40004000000 */
[C---:B------:R-:W-:Y:S04]  /*16080*/  LOP3.LUT P0, RZ, R232.reuse, 0x100, RZ, 0xc0, !PT ;  /* 0x00000100e8ff7812 */ /* 0x040fe8000780c0ff */
[----:B------:R-:W-:Y:S02]  /*16090*/  FSEL R227, R45, -INF , !P0 ;  /* 0xff8000002de37808 */ /* 0x000fe40004000000 */
[----:B------:R-:W-:Y:S04]  /*160a0*/  LOP3.LUT P0, RZ, R232, 0x80, RZ, 0xc0, !PT ;  /* 0x00000080e8ff7812 */ /* 0x000fe8000780c0ff */
[----:B------:R-:W-:Y:S01]  /*160b0*/  FSEL R45, R46, -INF , !P0 ;  /* 0xff8000002e2d7808 */ /* 0x000fe20004000000 */
[----:B------:R-:W-:Y:S01]  /*160c0*/  IMAD.MOV.U32 R46, RZ, RZ, R41 ;  /* 0x000000ffff2e7224 */ /* 0x000fe200078e0029 */
[C---:B------:R-:W-:Y:S01]  /*160d0*/  LOP3.LUT P0, RZ, R232.reuse, 0x40, RZ, 0xc0, !PT ;  /* 0x00000040e8ff7812 */ /* 0x040fe2000780c0ff */
[----:B------:R-:W-:Y:S03]  /*160e0*/  IMAD.MOV.U32 R41, RZ, RZ, R55 ;  /* 0x000000ffff297224 */ /* 0x000fe600078e0037 */
[----:B------:R-:W-:Y:S02]  /*160f0*/  FSEL R47, R47, -INF , !P0 ;  /* 0xff8000002f2f7808 */ /* 0x000fe40004000000 */
        /* <DEDUP_REMOVED lines=8> */
[----:B------:R-:W-:Y:S02]  /*16180*/  FSEL R7, R59, -INF , !P0 ;  /* 0xff8000003b077808 */ /* 0x000fe40004000000 */
[----:B------:R-:W-:Y:S02]  /*16190*/  LOP3.LUT P0, RZ, R232, 0x2, RZ, 0xc0, !PT ;  /* 0x00000002e8ff7812 */ /* 0x000fe4000780c0ff */
[----:B------:R-:W-:Y:S01]  /*161a0*/  FSEL R59, R120, -INF , !P5 ;  /* 0xff800000783b7808 */ /* 0x000fe20006800000 */
[----:B------:R-:W-:Y:S01]  /*161b0*/  IMAD.MOV.U32 R120, RZ, RZ, R40 ;  /* 0x000000ffff787224 */ /* 0x000fe200078e0028 */
[----:B------:R1:W-:Y:S01]  /*161c0*/  STL [R1+0x24], R7 ;  /* 0x0000240701007387 */ /* 0x0003e20000100800 */
[----:B------:R-:W-:Y:S01]  /*161d0*/  IMAD.MOV.U32 R40, RZ, RZ, R226 ;  /* 0x000000ffff287224 */ /* 0x000fe200078e00e2 */
[----:B------:R-:W-:Y:S01]  /*161e0*/  FSEL R22, R60, -INF , !P0 ;  /* 0xff8000003c167808 */ /* 0x000fe20004000000 */
[----:B------:R-:W-:Y:S01]  /*161f0*/  IMAD.MOV.U32 R60, RZ, RZ, R216 ;  /* 0x000000ffff3c7224 */ /* 0x000fe200078e00d8 */
[----:B------:R-:W-:Y:S01]  /*16200*/  LOP3.LUT P0, RZ, R232, 0x1, RZ, 0xc0, !PT ;  /* 0x00000001e8ff7812 */ /* 0x000fe2000780c0ff */
[----:B------:R-:W-:Y:S01]  /*16210*/  STL [R1+0xe4], R232 ;  /* 0x0000e4e801007387 */ /* 0x000fe20000100800 */
[----:B------:R-:W-:Y:S02]  /*16220*/  ISETP.GE.AND P5, PT, R3, R233, PT ;  /* 0x000000e90300720c */ /* 0x000fe40003fa6270 */
[----:B------:R-:W-:Y:S02]  /*16230*/  FSEL R61, R61, -INF , !P0 ;  /* 0xff8000003d3d7808 */ /* 0x000fe40004000000 */
[----:B------:R-:W-:Y:S02]  /*16240*/  LOP3.LUT P0, RZ, R230, 0x80000000, RZ, 0xc0, !PT ;  /* 0x80000000e6ff7812 */ /* 0x000fe4000780c0ff */
[----:B------:R-:W-:Y:S02]  /*16250*/  ISETP.GE.OR P5, PT, R3, R237, !P5 ;  /* 0x000000ed0300720c */ /* 0x000fe40006fa6670 */
[----:B-1----:R-:W-:Y:S01]  /*16260*/  FSEL R7, R62, -INF , !P0 ;  /* 0xff8000003e077808 */ /* 0x002fe20004000000 */
[----:B------:R-:W-:Y:S01]  /*16270*/  IMAD.MOV.U32 R62, RZ, RZ, R227 ;  /* 0x000000ffff3e7224 */ /* 0x000fe200078e00e3 */
[C---:B------:R-:W-:Y:S03]  /*16280*/  LOP3.LUT P0, RZ, R230.reuse, 0x40000000, RZ, 0xc0, !PT ;  /* 0x40000000e6ff7812 */ /* 0x040fe6000780c0ff */
[----:B------:R1:W-:Y:S01]  /*16290*/  STL [R1+0x20], R7 ;  /* 0x0000200701007387 */ /* 0x0003e20000100800 */
[----:B------:R-:W-:Y:S01]  /*162a0*/  FSEL R8, R63, -INF , !P0 ;  /* 0xff8000003f087808 */ /* 0x000fe20004000000 */
[----:B------:R-:W-:Y:S01]  /*162b0*/  IMAD.MOV.U32 R63, RZ, RZ, R224 ;  /* 0x000000ffff3f7224 */ /* 0x000fe200078e00e0 */
[----:B------:R-:W-:Y:S03]  /*162c0*/  LOP3.LUT P0, RZ, R230, 0x20000000, RZ, 0xc0, !PT ;  /* 0x20000000e6ff7812 */ /* 0x000fe6000780c0ff */
[----:B------:R2:W-:Y:S01]  /*162d0*/  STL [R1+0x1c], R8 ;  /* 0x00001c0801007387 */ /* 0x0005e20000100800 */
[----:B-1----:R-:W-:Y:S02]  /*162e0*/  FSEL R7, R72, -INF , !P0 ;  /* 0xff80000048077808 */ /* 0x002fe40004000000 */
[C---:B------:R-:W-:Y:S03]  /*162f0*/  LOP3.LUT P0, RZ, R230.reuse, 0x10000000, RZ, 0xc0, !PT ;  /* 0x10000000e6ff7812 */ /* 0x040fe6000780c0ff */
[----:B------:R1:W-:Y:S01]  /*16300*/  STL [R1+0x28], R7 ;  /* 0x0000280701007387 */ /* 0x0003e20000100800 */
[----:B------:R-:W-:Y:S02]  /*16310*/  FSEL R44, R73, -INF , !P0 ;  /* 0xff800000492c7808 */ /* 0x000fe40004000000 */
[----:B------:R-:W-:Y:S01]  /*16320*/  LOP3.LUT P0, RZ, R230, 0x8000000, RZ, 0xc0, !PT ;  /* 0x08000000e6ff7812 */ /* 0x000fe2000780c0ff */
[----:B------:R-:W-:Y:S03]  /*16330*/  STL [R1+0xe8], R231 ;  /* 0x0000e8e701007387 */ /* 0x000fe60000100800 */
[----:B------:R-:W-:Y:S02]  /*16340*/  FSEL R28, R74, -INF , !P0 ;  /* 0xff8000004a1c7808 */ /* 0x000fe40004000000 */
[C---:B------:R-:W-:Y:S04]  /*16350*/  LOP3.LUT P0, RZ, R230.reuse, 0x4000000, RZ, 0xc0, !PT ;  /* 0x04000000e6ff7812 */ /* 0x040fe8000780c0ff */
[----:B--2---:R-:W-:Y:S02]  /*16360*/  FSEL R8, R75, -INF , !P0 ;  /* 0xff8000004b087808 */ /* 0x004fe40004000000 */
[----:B------:R-:W-:Y:S04]  /*16370*/  LOP3.LUT P0, RZ, R230, 0x2000000, RZ, 0xc0, !PT ;  /* 0x02000000e6ff7812 */ /* 0x000fe8000780c0ff */
[----:B------:R-:W-:Y:S02]  /*16380*/  FSEL R10, R76, -INF , !P0 ;  /* 0xff8000004c0a7808 */ /* 0x000fe40004000000 */
[----:B------:R-:W-:Y:S02]  /*16390*/  LOP3.LUT P0, RZ, R230, 0x1000000, RZ, 0xc0, !PT ;  /* 0x01000000e6ff7812 */ /* 0x000fe4000780c0ff */
[----:B------:R-:W-:Y:S01]  /*163a0*/  FSEL R76, R90, -INF , !P6 ;  /* 0xff8000005a4c7808 */ /* 0x000fe20007000000 */
[----:B------:R-:W-:Y:S01]  /*163b0*/  IMAD.MOV.U32 R79, RZ, RZ, R10 ;  /* 0x000000ffff4f7224 */ /* 0x000fe200078e000a */
[----:B-1----:R-:W-:Y:S01]  /*163c0*/  FSEL R7, R95, -INF , !P4 ;  /* 0xff8000005f077808 */ /* 0x002fe20006000000 */
[----:B------:R-:W-:Y:S01]  /*163d0*/  IMAD.MOV.U32 R90, RZ, RZ, R8 ;  /* 0x000000ffff5a7224 */ /* 0x000fe200078e0008 */
[----:B------:R-:W-:Y:S01]  /*163e0*/  FSEL R222, R77, -INF , !P0 ;  /* 0xff8000004dde7808 */ /* 0x000fe20004000000 */
[----:B------:R-:W-:Y:S01]  /*163f0*/  IMAD.MOV.U32 R77, RZ, RZ, R223 ;  /* 0x000000ffff4d7224 */ /* 0x000fe200078e00df */
[C---:B------:R-:W-:Y:S01]  /*16400*/  LOP3.LUT P0, RZ, R230.reuse, 0x800000, RZ, 0xc0, !PT ;  /* 0x00800000e6ff7812 */ /* 0x040fe2000780c0ff */
[----:B------:R1:W-:Y:S01]  /*16410*/  STL [R1+0x2c], R7 ;  /* 0x00002c0701007387 */ /* 0x0003e20000100800 */
[----:B------:R-:W-:Y:S02]  /*16420*/  LOP3.LUT P6, RZ, R230, 0x40000, RZ, 0xc0, !PT ;  /* 0x00040000e6ff7812 */ /* 0x000fe400078cc0ff */
[----:B------:R-:W-:Y:S01]  /*16430*/  FSEL R225, R78, -INF , !P0 ;  /* 0xff8000004ee17808 */ /* 0x000fe20004000000 */
[----:B------:R-:W-:Y:S01]  /*16440*/  IMAD.MOV.U32 R78, RZ, RZ, R22 ;  /* 0x000000ffff4e7224 */ /* 0x000fe200078e0016 */
[----:B------:R2:W-:Y:S01]  /*16450*/  STL [R1+0xec], R230 ;  /* 0x0000ece601007387 */ /* 0x0005e20000100800 */
[----:B------:R-:W-:Y:S02]  /*16460*/  LOP3.LUT P0, RZ, R230, 0x400000, RZ, 0xc0, !PT ;  /* 0x00400000e6ff7812 */ /* 0x000fe4000780c0ff */
[----:B------:R-:W-:Y:S02]  /*16470*/  FSEL R9, R91, -INF , !P6 ;  /* 0xff8000005b097808 */ /* 0x000fe40007000000 */
[----:B------:R-:W-:Y:S02]  /*16480*/  LOP3.LUT P6, RZ, R231, 0x400000, RZ, 0xc0, !PT ;  /* 0x00400000e7ff7812 */ /* 0x000fe400078cc0ff */
[CC--:B------:R-:W-:Y:S01]  /*16490*/  ISETP.GE.AND P4, PT, R6.reuse, R233.reuse, PT ;  /* 0x000000e90600720c */ /* 0x0c0fe20003f86270 */
[----:B------:R-:W-:Y:S01]  /*164a0*/  IMAD.MOV.U32 R121, RZ, RZ, R9 ;  /* 0x000000ffff797224 */ /* 0x000fe200078e0009 */
[----:B------:R-:W-:Y:S01]  /*164b0*/  FSEL R236, R105, -INF , !P6 ;  /* 0xff80000069ec7808 */ /* 0x000fe20007000000 */
[----:B------:R-:W-:Y:S01]  /*164c0*/  IMAD.MOV.U32 R105, RZ, RZ, R66 ;  /* 0x000000ffff697224 */ /* 0x000fe200078e0042 */
[C---:B------:R-:W-:Y:S02]  /*164d0*/  ISETP.GE.AND P6, PT, R5.reuse, R233, PT ;  /* 0x000000e90500720c */ /* 0x040fe40003fc6270 */
[-C--:B------:R-:W-:Y:S02]  /*164e0*/  ISETP.GE.OR P4, PT, R6, R237.reuse, !P4 ;  /* 0x000000ed0600720c */ /* 0x080fe40006786670 */
[----:B------:R-:W-:Y:S02]  /*164f0*/  ISETP.GE.OR P6, PT, R5, R237, !P6 ;  /* 0x000000ed0500720c */ /* 0x000fe400077c6670 */
[----:B------:R-:W-:Y:S02]  /*16500*/  FMNMX.FTZ R5, R205, R132, !PT ;  /* 0x00000084cd057209 */ /* 0x000fe40007810000 */
[----:B------:R-:W-:Y:S02]  /*16510*/  FMNMX.FTZ R6, R201, R2, !PT ;  /* 0x00000002c9067209 */ /* 0x000fe40007810000 */
[----:B-1----:R-:W-:Y:S02]  /*16520*/  P2R R7, PR, RZ, 0x40 ;  /* 0x00000040ff077803 */ /* 0x002fe40000000000 */
[----:B------:R-:W-:Y:S01]  /*16530*/  ISETP.GE.AND P6, PT, R4, R233, PT ;  /* 0x000000e90400720c */ /* 0x000fe20003fc6270 */
[----:B--2---:R-:W2:Y:S01]  /*16540*/  LDL.LU R230, [R1+0x28] ;  /* 0x0000280001e67983 */ /* 0x004ea20000300800 */
[----:B------:R-:W-:Y:S02]  /*16550*/  FMNMX.FTZ R5, R206, R5, !PT ;  /* 0x00000005ce057209 */ /* 0x000fe40007810000 */
[----:B------:R-:W-:Y:S02]  /*16560*/  ISETP.GE.OR P6, PT, R4, R237, !P6 ;  /* 0x000000ed0400720c */ /* 0x000fe400077c6670 */
        /* <DEDUP_REMOVED lines=69> */
[----:B------:R-:W-:Y:S01]  /*169c0*/  FSEL R216, R110, -INF , !P0 ;  /* 0xff8000006ed87808 */ /* 0x000fe20004000000 */
[----:B------:R-:W-:Y:S01]  /*169d0*/  IMAD.MOV.U32 R110, RZ, RZ, R40 ;  /* 0x000000ffff6e7224 */ /* 0x000fe200078e0028 */
[----:B------:R-:W-:Y:S02]  /*169e0*/  FMNMX.FTZ R70, R100, R70, !PT ;  /* 0x0000004664467209 */ /* 0x000fe40007810000 */
[----:B------:R-:W-:Y:S02]  /*169f0*/  FSEL R239, R111, -INF , !P4 ;  /* 0xff8000006fef7808 */ /* 0x000fe40006000000 */
[----:B------:R-:W-:Y:S02]  /*16a00*/  FMNMX.FTZ R70, R101, R70, !PT ;  /* 0x0000004665467209 */ /* 0x000fe40007810000 */
[----:B------:R-:W-:Y:S02]  /*16a10*/  FSEL R22, R126, -INF , !P5 ;  /* 0xff8000007e167808 */ /* 0x000fe40006800000 */
[----:B------:R-:W-:Y:S02]  /*16a20*/  FMNMX.FTZ R70, R112, R70, !PT ;  /* 0x0000004670467209 */ /* 0x000fe40007810000 */
[----:B------:R-:W-:Y:S02]  /*16a30*/  ISETP.NE.AND P4, PT, R7, RZ, PT ;  /* 0x000000ff0700720c */ /* 0x000fe40003f85270 */
[----:B------:R-:W-:Y:S02]  /*16a40*/  FMNMX.FTZ R70, R113, R70, !PT ;  /* 0x0000004671467209 */ /* 0x000fe40007810000 */
[----:B------:R-:W-:Y:S02]  /*16a50*/  FSEL R114, R122, -INF , !P4 ;  /* 0xff8000007a727808 */ /* 0x000fe40006000000 */
[----:B------:R-:W-:Y:S02]  /*16a60*/  FMNMX.FTZ R70, R116, R70, !PT ;  /* 0x0000004674467209 */ /* 0x000fe40007810000 */
[----:B------:R-:W-:Y:S02]  /*16a70*/  FSEL R122, R123, -INF , !P6 ;  /* 0xff8000007b7a7808 */ /* 0x000fe40007000000 */
[----:B------:R-:W-:Y:S04]  /*16a80*/  FMNMX.FTZ R70, R117, R70, !PT ;  /* 0x0000004675467209 */ /* 0x000fe80007810000 */
[----:B------:R-:W-:Y:S04]  /*16a90*/  FMNMX.FTZ R70, R128, R70, !PT ;  /* 0x0000004680467209 */ /* 0x000fe80007810000 */
[----:B------:R-:W-:Y:S05]  /*16aa0*/  FMNMX.FTZ R70, R129, R70, !PT ;  /* 0x0000004681467209 */ /* 0x000fea0007810000 */
[----:B------:R-:W1:Y:S02]  /*16ab0*/  SHFL.BFLY PT, R5, R70, 0x2, 0x1f ;  /* 0x0c401f0046057f89 */ /* 0x000e6400000e0000 */
[----:B-1----:R-:W-:Y:S06]  /*16ac0*/  FMNMX.FTZ R70, R70, R5, !PT ;  /* 0x0000000546467209 */ /* 0x002fec0007810000 */
[----:B--2---:R1:W-:Y:S01]  /*16ad0*/  STL [R1+0xf0], R230 ;  /* 0x0000f0e601007387 */ /* 0x0043e20000100800 */
[----:B------:R-:W-:Y:S04]  /*16ae0*/  FMNMX.FTZ R4, R230, R4, !PT ;  /* 0x00000004e6047209 */ /* 0x000fe80007810000 */
[----:B------:R-:W-:Y:S04]  /*16af0*/  FMNMX.FTZ R4, R44, R4, !PT ;  /* 0x000000042c047209 */ /* 0x000fe80007810000 */
[----:B------:R-:W-:Y:S04]  /*16b00*/  FMNMX.FTZ R4, R79, R4, !PT ;  /* 0x000000044f047209 */ /* 0x000fe80007810000 */
[----:B------:R-:W-:Y:S04]  /*16b10*/  FMNMX.FTZ R4, R222, R4, !PT ;  /* 0x00000004de047209 */ /* 0x000fe80007810000 */
[----:B------:R-:W-:Y:S04]  /*16b20*/  FMNMX.FTZ R4, R221, R4, !PT ;  /* 0x00000004dd047209 */ /* 0x000fe80007810000 */
[----:B------:R-:W-:Y:S01]  /*16b30*/  FMNMX.FTZ R4, R220, R4, !PT ;  /* 0x00000004dc047209 */ /* 0x000fe20007810000 */
[----:B-1----:R-:W2:Y:S03]  /*16b40*/  LDL.LU R230, [R1+0x2c] ;  /* 0x00002c0001e67983 */ /* 0x002ea60000300800 */
[----:B------:R-:W-:Y:S01]  /*16b50*/  FMNMX.FTZ R4, R219, R4, !PT ;  /* 0x00000004db047209 */ /* 0x000fe20007810000 */
[----:B------:R-:W-:Y:S03]  /*16b60*/  STL [R1+0xf4], R222 ;  /* 0x0000f4de01007387 */ /* 0x000fe60000100800 */
[----:B------:R-:W-:Y:S01]  /*16b70*/  FMNMX.FTZ R4, R218, R4, !PT ;  /* 0x00000004da047209 */ /* 0x000fe20007810000 */
[----:B------:R1:W-:Y:S03]  /*16b80*/  STL [R1+0xf8], R221 ;  /* 0x0000f8dd01007387 */ /* 0x0003e60000100800 */
[----:B------:R-:W-:Y:S04]  /*16b90*/  FMNMX.FTZ R4, R217, R4, !PT ;  /* 0x00000004d9047209 */ /* 0x000fe80007810000 */
[----:B------:R-:W-:Y:S04]  /*16ba0*/  FMNMX.FTZ R4, R236, R4, !PT ;  /* 0x00000004ec047209 */ /* 0x000fe80007810000 */
[----:B------:R-:W-:Y:S04]  /*16bb0*/  FMNMX.FTZ R4, R241, R4, !PT ;  /* 0x00000004f1047209 */ /* 0x000fe80007810000 */
[----:B------:R-:W-:Y:S04]  /*16bc0*/  FMNMX.FTZ R4, R135, R4, !PT ;  /* 0x0000000487047209 */ /* 0x000fe80007810000 */
[----:B------:R-:W-:Y:S04]  /*16bd0*/  FMNMX.FTZ R4, R59, R4, !PT ;  /* 0x000000043b047209 */ /* 0x000fe80007810000 */
[----:B------:R-:W-:Y:S02]  /*16be0*/  FMNMX.FTZ R0, R229, R4, !PT ;  /* 0x00000004e5007209 */ /* 0x000fe40007810000 */
[----:B------:R-:W3:Y:S02]  /*16bf0*/  SHFL.BFLY PT, R4, R3, 0x2, 0x1f ;  /* 0x0c401f0003047f89 */ /* 0x000ee400000e0000 */
[----:B------:R-:W-:Y:S04]  /*16c00*/  FMNMX.FTZ R0, R124, R0, !PT ;  /* 0x000000007c007209 */ /* 0x000fe80007810000 */
[----:B------:R-:W-:Y:S02]  /*16c10*/  FMNMX.FTZ R0, R125, R0, !PT ;  /* 0x000000007d007209 */ /* 0x000fe40007810000 */
[----:B-1----:R-:W4:Y:S04]  /*16c20*/  LDL.LU R221, [R1+0x24] ;  /* 0x0000240001dd7983 */ /* 0x002f280000300800 */
[----:B------:R1:W-:Y:S04]  /*16c30*/  STL [R1+0xfc], R220 ;  /* 0x0000fcdc01007387 */ /* 0x0003e80000100800 */
[----:B------:R-:W1:Y:S01]  /*16c40*/  SHFL.BFLY PT, R5, R0, 0x2, 0x1f ;  /* 0x0c401f0000057f89 */ /* 0x000e6200000e0000 */
[----:B---3--:R-:W-:Y:S02]  /*16c50*/  FMNMX.FTZ R3, R3, R4, !PT ;  /* 0x0000000403037209 */ /* 0x008fe40007810000 */
[----:B------:R-:W-:Y:S05]  /*16c60*/  FMNMX.FTZ R4, R82, R134, !PT ;  /* 0x0000008652047209 */ /* 0x000fea0007810000 */
[----:B------:R-:W3:Y:S01]  /*16c70*/  SHFL.BFLY PT, R69, R3, 0x1, 0x1f ;  /* 0x0c201f0003457f89 */ /* 0x000ee200000e0000 */
[----:B------:R-:W-:Y:S04]  /*16c80*/  FMNMX.FTZ R4, R11, R4, !PT ;  /* 0x000000040b047209 */ /* 0x000fe80007810000 */
[----:B------:R-:W-:Y:S03]  /*16c90*/  FMNMX.FTZ R4, R14, R4, !PT ;  /* 0x000000040e047209 */ /* 0x000fe60007810000 */
[----:B-1----:R-:W2:Y:S01]  /*16ca0*/  LDL.LU R220, [R1+0x20] ;  /* 0x0000200001dc7983 */ /* 0x002ea20000300800 */
[----:B------:R-:W-:Y:S02]  /*16cb0*/  FMNMX.FTZ R4, R15, R4, !PT ;  /* 0x000000040f047209 */ /* 0x000fe40007810000 */
[----:B------:R-:W-:Y:S01]  /*16cc0*/  FMNMX.FTZ R0, R0, R5, !PT ;  /* 0x0000000500007209 */ /* 0x000fe20007810000 */
[----:B------:R1:W-:Y:S01]  /*16cd0*/  STL [R1+0x100], R234 ;  /* 0x000100ea01007387 */ /* 0x0003e20000100800 */
[----:B------:R-:W-:Y:S03]  /*16ce0*/  FMNMX.FTZ R4, R131, R4, !PT ;  /* 0x0000000483047209 */ /* 0x000fe60007810000 */
[----:B------:R-:W1:Y:S01]  /*16cf0*/  SHFL.BFLY PT, R5, R70, 0x1, 0x1f ;  /* 0x0c201f0046057f89 */ /* 0x000e6200000e0000 */
[----:B------:R-:W-:Y:S04]  /*16d00*/  FMNMX.FTZ R4, R130, R4, !PT ;  /* 0x0000000482047209 */ /* 0x000fe80007810000 */
[----:B------:R-:W-:Y:S02]  /*16d10*/  FMNMX.FTZ R4, R209, R4, !PT ;  /* 0x00000004d1047209 */ /* 0x000fe40007810000 */
[----:B---3--:R-:W-:Y:S01]  /*16d20*/  FMNMX.FTZ R69, R3, R69, !PT ;  /* 0x0000004503457209 */ /* 0x008fe20007810000 */
[----:B------:R-:W3:Y:S01]  /*16d30*/  SHFL.BFLY PT, R68, R0, 0x1, 0x1f ;  /* 0x0c201f0000447f89 */ /* 0x000ee200000e0000 */
[----:B------:R-:W-:Y:S02]  /*16d40*/  FMNMX.FTZ R4, R200, R4, !PT ;  /* 0x00000004c8047209 */ /* 0x000fe40007810000 */
[----:B------:R-:W-:Y:S02]  /*16d50*/  FSETP.NEU.FTZ.AND P1, PT, R69, -INF , PT ;  /* 0xff8000004500780b */ /* 0x000fe40003f3d000 */
[----:B------:R-:W-:Y:S04]  /*16d60*/  FMNMX.FTZ R4, R77, R4, !PT ;  /* 0x000000044d047209 */ /* 0x000fe80007810000 */
[----:B------:R-:W-:Y:S01]  /*16d70*/  FMNMX.FTZ R4, R60, R4, !PT ;  /* 0x000000043c047209 */ /* 0x000fe20007810000 */
[----:B-1----:R-:W2:Y:S03]  /*16d80*/  LDL.LU R234, [R1+0x1c] ;  /* 0x00001c0001ea7983 */ /* 0x002ea60000300800 */
[----:B------:R-:W-:Y:S02]  /*16d90*/  FMNMX.FTZ R4, R45, R4, !PT ;  /* 0x000000042d047209 */ /* 0x000fe40007810000 */
[----:B------:R-:W-:Y:S01]  /*16da0*/  FMNMX.FTZ R70, R70, R5, !PT ;  /* 0x0000000546467209 */ /* 0x000fe20007810000 */
[----:B------:R1:W-:Y:S01]  /*16db0*/  STL [R1+0x104], R219 ;  /* 0x000104db01007387 */ /* 0x0003e20000100800 */
[----:B------:R-:W-:Y:S02]  /*16dc0*/  FMNMX.FTZ R4, R47, R4, !PT ;  /* 0x000000042f047209 */ /* 0x000fe40007810000 */
[----:B------:R-:W-:Y:S02]  /*16dd0*/  FSETP.NEU.FTZ.AND P2, PT, R70, -INF , PT ;  /* 0xff8000004600780b */ /* 0x000fe40003f5d000 */
[----:B------:R-:W-:Y:S02]  /*16de0*/  FMNMX.FTZ R4, R63, R4, !PT ;  /* 0x000000043f047209 */ /* 0x000fe40007810000 */
[----:B---3--:R-:W-:Y:S02]  /*16df0*/  FMNMX.FTZ R68, R0, R68, !PT ;  /* 0x0000004400447209 */ /* 0x008fe40007810000 */
[----:B------:R-:W-:Y:S02]  /*16e00*/  FSEL R0, R70, RZ, P2 ;  /* 0x000000ff46007208 */ /* 0x000fe40001000000 */
[C---:B------:R-:W-:Y:S01]  /*16e10*/  FSETP.NEU.FTZ.AND P0, PT, R68.reuse, -INF , PT ;  /* 0xff8000004400780b */ /* 0x040fe20003f1d000 */
[----:B------:R-:W-:Y:S02]  /*16e20*/  FMUL.FTZ R88, R68, c[0x0][0x23c] ;  /* 0x00008f0044587a20 */ /* 0x000fe40000410000 */
[----:B------:R-:W-:Y:S01]  /*16e30*/  FADD.FTZ R2, -R0, R2 ;  /* 0x0000000200027221 */ /* 0x000fe20000010100 */
[----:B------:R-:W-:Y:S02]  /*16e40*/  FSEL R0, R69, RZ, P1 ;  /* 0x000000ff45007208 */ /* 0x000fe40000800000 */
[----:B------:R-:W-:Y:S03]  /*16e50*/  FSEL R88, R88, RZ, P0 ;  /* 0x000000ff58587208 */ /* 0x000fe60000000000 */
[----:B------:R-:W-:Y:S01]  /*16e60*/  FADD.FTZ R6, -R0, R132 ;  /* 0x0000008400067221 */ /* 0x000fe20000010100 */
[----:B------:R-:W-:Y:S05]  /*16e70*/  FSEL R0, R68, RZ, P0 ;  /* 0x000000ff44007208 */ /* 0x000fea0000000000 */
[----:B------:R-:W-:Y:S01]  /*16e80*/  FADD.FTZ R8, -R0, R133 ;  /* 0x0000008500087221 */ /* 0x000fe20000010100 */
[----:B----4-:R-:W-:Y:S04]  /*16e90*/  FMNMX.FTZ R4, R221, R4, !PT ;  /* 0x00000004dd047209 */ /* 0x010fe80007810000 */
[----:B--2---:R-:W-:Y:S04]  /*16ea0*/  FMNMX.FTZ R4, R220, R4, !PT ;  /* 0x00000004dc047209 */ /* 0x004fe80007810000 */
[----:B------:R-:W-:Y:S04]  /*16eb0*/  FMNMX.FTZ R4, R234, R4, !PT ;  /* 0x00000004ea047209 */ /* 0x000fe80007810000 */
        /* <DEDUP_REMOVED lines=11> */
[----:B------:R-:W-:Y:S01]  /*16f70*/  FMNMX.FTZ R0, R239, R3, !PT ;  /* 0x00000003ef007209 */ /* 0x000fe20007810000 */
[----:B------:R-:W-:Y:S03]  /*16f80*/  FMUL.FTZ R3, R70, c[0x0][0x23c] ;  /* 0x00008f0046037a20 */ /* 0x000fe60000410000 */
[----:B------:R-:W-:Y:S02]  /*16f90*/  FMNMX.FTZ R0, R114, R0, !PT ;  /* 0x0000000072007209 */ /* 0x000fe40007810000 */
[----:B------:R-:W-:Y:S02]  /*16fa0*/  FSEL R3, R3, RZ, P2 ;  /* 0x000000ff03037208 */ /* 0x000fe40001000000 */
[----:B------:R-:W-:Y:S01]  /*16fb0*/  FMNMX.FTZ R5, R122, R0, !PT ;  /* 0x000000007a057209 */ /* 0x000fe20007810000 */
[----:B------:R-:W-:Y:S02]  /*16fc0*/  FMUL.FTZ R0, R2, c[0x0][0x23c] ;  /* 0x00008f0002007a20 */ /* 0x000fe40000410000 */
[--C-:B------:R-:W-:Y:S02]  /*16fd0*/  FFMA.FTZ R226, R81, c[0x0][0x23c], -R3.reuse ;  /* 0x00008f0051e27a23 */ /* 0x100fe40000010803 */
[----:B------:R-:W-:Y:S02]  /*16fe0*/  IMAD.MOV.U32 R81, RZ, RZ, R22 ;  /* 0x000000ffff517224 */ /* 0x000fe400078e0016 */
[--C-:B------:R-:W-:Y:S01]  /*16ff0*/  FFMA.FTZ R4, R201, c[0x0][0x23c], -R3.reuse ;  /* 0x00008f00c9047a23 */ /* 0x100fe20000010803 */
[----:B------:R-:W2:Y:S01]  /*17000*/  LDL.LU R22, [R1+0x40] ;  /* 0x0000400001167983 */ /* 0x000ea20000300800 */
[--C-:B------:R-:W-:Y:S01]  /*17010*/  FFMA.FTZ R7, R204, c[0x0][0x23c], -R3.reuse ;  /* 0x00008f00cc077a23 */ /* 0x100fe20000010803 */
[----:B------:R-:W3:Y:S01]  /*17020*/  MUFU.EX2 R0, R0 ;  /* 0x0000000000007308 */ /* 0x000ee20000000800 */
[--C-:B------:R-:W-:Y:S01]  /*17030*/  FFMA.FTZ R9, R203, c[0x0][0x23c], -R3.reuse ;  /* 0x00008f00cb097a23 */ /* 0x100fe20000010803 */
[----:B------:R-:W4:Y:S01]  /*17040*/  LDL.LU R74, [R1+0x44] ;  /* 0x00004400014a7983 */ /* 0x000f220000300800 */
[--C-:B------:R-:W-:Y:S01]  /*17050*/  FFMA.FTZ R10, R202, c[0x0][0x23c], -R3.reuse ;  /* 0x00008f00ca0a7a23 */ /* 0x100fe20000010803 */
[----:B------:R-:W-:Y:S01]  /*17060*/  FMNMX.FTZ R2, R81, R5, !PT ;  /* 0x0000000551027209 */ /* 0x000fe20007810000 */
[--C-:B------:R-:W-:Y:S02]  /*17070*/  FFMA.FTZ R91, R20, c[0x0][0x23c], -R3.reuse ;  /* 0x00008f00145b7a23 */ /* 0x100fe40000010803 */
[--C-:B------:R-:W-:Y:S01]  /*17080*/  FFMA.FTZ R86, R21, c[0x0][0x23c], -R3.reuse ;  /* 0x00008f0015567a23 */ /* 0x100fe20000010803 */
[----:B------:R-:W-:Y:S01]  /*17090*/  FMNMX.FTZ R2, R71, R2, !PT ;  /* 0x0000000247027209 */ /* 0x000fe20007810000 */
[--C-:B------:R-:W-:Y:S01]  /*170a0*/  FFMA.FTZ R104, R32, c[0x0][0x23c], -R3.reuse ;  /* 0x00008f0020687a23 */ /* 0x100fe20000010803 */
[----:B------:R3:W2:Y:S01]  /*170b0*/  MUFU.EX2 R72, R4 ;  /* 0x0000000400487308 */ /* 0x0006a20000000800 */
        /* <DEDUP_REMOVED lines=10> */
[--C-:B-1----:R-:W-:Y:S01]  /*17160*/  FFMA.FTZ R219, R17, c[0x0][0x23c], -R3.reuse ;  /* 0x00008f0011db7a23 */ /* 0x102fe20000010803 */
[----:B------:R-:W-:Y:S01]  /*17170*/  MUFU.EX2 R91, R91 ;  /* 0x0000005b005b7308 */ /* 0x000fe20000000800 */
[--C-:B------:R-:W-:Y:S02]  /*17180*/  FFMA.FTZ R204, R16, c[0x0][0x23c], -R3.reuse ;  /* 0x00008f0010cc7a23 */ /* 0x100fe40000010803 */
[C---:B---3--:R-:W-:Y:S02]  /*17190*/  FMUL.FTZ R5, R0.reuse, R165 ;  /* 0x000000a500057220 */ /* 0x048fe40000410000 */
[C---:B------:R-:W-:Y:S02]  /*171a0*/  FMUL.FTZ R4, R0.reuse, R164 ;  /* 0x000000a400047220 */ /* 0x040fe40000410000 */
[C---:B------:R-:W-:Y:S02]  /*171b0*/  FMUL.FTZ R16, R0.reuse, R160 ;  /* 0x000000a000107220 */ /* 0x040fe40000410000 */
[C---:B------:R-:W-:Y:S01]  /*171c0*/  FMUL.FTZ R17, R0.reuse, R161 ;  /* 0x000000a100117220 */ /* 0x040fe20000410000 */
[----:B------:R-:W1:Y:S01]  /*171d0*/  MUFU.EX2 R93, R7 ;  /* 0x00000007005d7308 */ /* 0x000e620000000800 */
        /* <DEDUP_REMOVED lines=13> */
[----:B------:R-:W-:Y:S02]  /*172b0*/  FMUL.FTZ R65, R0, R137 ;  /* 0x0000008900417220 */ /* 0x000fe40000410000 */
[--C-:B------:R-:W-:Y:S02]  /*172c0*/  FFMA.FTZ R224, R84, c[0x0][0x23c], -R3.reuse ;  /* 0x00008f0054e07a23 */ /* 0x100fe40000010803 */
[----:B------:R-:W-:Y:S02]  /*172d0*/  FMUL.FTZ R84, R69, c[0x0][0x23c] ;  /* 0x00008f0045547a20 */ /* 0x000fe40000410000 */
[--C-:B------:R-:W-:Y:S01]  /*172e0*/  FFMA.FTZ R24, R80, c[0x0][0x23c], -R3.reuse ;  /* 0x00008f0050187a23 */ /* 0x100fe20000010803 */
[----:B------:R-:W-:Y:S01]  /*172f0*/  MUFU.EX2 R132, R132 ;  /* 0x0000008400847308 */ /* 0x000fe20000000800 */
[--C-:B------:R-:W-:Y:S01]  /*17300*/  FFMA.FTZ R231, R85, c[0x0][0x23c], -R3.reuse ;  /* 0x00008f0055e77a23 */ /* 0x100fe20000010803 */
[----:B------:R-:W-:Y:S01]  /*17310*/  FSEL R84, R84, RZ, P1 ;  /* 0x000000ff54547208 */ /* 0x000fe20000800000 */
[--C-:B------:R-:W-:Y:S02]  /*17320*/  FFMA.FTZ R223, R96, c[0x0][0x23c], -R3.reuse ;  /* 0x00008f0060df7a23 */ /* 0x100fe40000010803 */
        /* <DEDUP_REMOVED lines=8> */
[----:B------:R-:W-:Y:S02]  /*173b0*/  FFMA.FTZ R222, R129, c[0x0][0x23c], -R3 ;  /* 0x00008f0081de7a23 */ /* 0x000fe40000010803 */
[----:B------:R-:W-:Y:S02]  /*173c0*/  FFMA.FTZ R3, R205, c[0x0][0x23c], -R84 ;  /* 0x00008f00cd037a23 */ /* 0x000fe40000010854 */
[----:B------:R-:W-:Y:S02]  /*173d0*/  IMAD.MOV.U32 R85, RZ, RZ, R61 ;  /* 0x000000ffff557224 */ /* 0x000fe400078e003d */
[----:B------:R-:W-:Y:S01]  /*173e0*/  IMAD.MOV.U32 R101, RZ, RZ, R60 ;  /* 0x000000ffff657224 */ /* 0x000fe200078e003c */
[----:B------:R3:W-:Y:S01]  /*173f0*/  MUFU.EX2 R73, R3 ;  /* 0x0000000300497308 */ /* 0x0007e20000000800 */
[----:B------:R-:W-:Y:S02]  /*17400*/  IMAD.MOV.U32 R116, RZ, RZ, R45 ;  /* 0x000000ffff747224 */ /* 0x000fe400078e002d */
        /* <DEDUP_REMOVED lines=11> */
[----:B---3--:R-:W-:Y:S02]  /*174c0*/  FFMA.FTZ R3, R18, c[0x0][0x23c], -R88 ;  /* 0x00008f0012037a23 */ /* 0x008fe40000010858 */
        /* <DEDUP_REMOVED lines=14> */
[----:B------:R-:W-:Y:S01]  /*175b0*/  IMAD.MOV.U32 R152, RZ, RZ, R164 ;  /* 0x000000ffff987224 */ /* 0x000fe200078e00a4 */
[----:B------:R-:W-:Y:S01]  /*175c0*/  LDSM.16.MT88.4 R76, [R212+0x8000] ;  /* 0x00800000d44c783b */ /* 0x000fe20000004200 */
[----:B---3--:R-:W-:Y:S02]  /*175d0*/  FFMA.FTZ R3, R206, c[0x0][0x23c], -R84 ;  /* 0x00008f00ce037a23 */ /* 0x008fe40000010854 */
[----:B------:R-:W-:Y:S02]  /*175e0*/  IMAD.MOV.U32 R206, RZ, RZ, R116 ;  /* 0x000000ffffce7224 */ /* 0x000fe400078e0074 */
[----:B------:R-:W-:Y:S01]  /*175f0*/  IMAD.MOV.U32 R116, RZ, RZ, R26 ;  /* 0x000000ffff747224 */ /* 0x000fe200078e001a */
[----:B------:R3:W-:Y:S01]  /*17600*/  MUFU.EX2 R92, R3 ;  /* 0x00000003005c7308 */ /* 0x0007e20000000800 */
[----:B------:R-:W-:Y:S02]  /*17610*/  IMAD.MOV.U32 R164, RZ, RZ, R63 ;  /* 0x000000ffffa47224 */ /* 0x000fe400078e003f */
        /* <DEDUP_REMOVED lines=11> */
[----:B---3--:R-:W-:Y:S02]  /*176d0*/  FFMA.FTZ R3, R19, c[0x0][0x23c], -R88 ;  /* 0x00008f0013037a23 */ /* 0x008fe40000010858 */
[--C-:B------:R-:W-:Y:S02]  /*176e0*/  FFMA.FTZ R242, R242, c[0x0][0x23c], -R84.reuse ;  /* 0x00008f00f2f27a23 */ /* 0x100fe40000010854 */
[--C-:B------:R-:W-:Y:S01]  /*176f0*/  FFMA.FTZ R211, R211, c[0x0][0x23c], -R84.reuse ;  /* 0x00008f00d3d37a23 */ /* 0x100fe20000010854 */
[----:B------:R3:W-:Y:S01]  /*17700*/  MUFU.EX2 R113, R3 ;  /* 0x0000000300717308 */ /* 0x0007e20000000800 */
[----:B------:R-:W-:Y:S02]  /*17710*/  FFMA.FTZ R210, R210, c[0x0][0x23c], -R84 ;  /* 0x00008f00d2d27a23 */ /* 0x000fe40000010854 */
[----:B--2---:R-:W-:Y:S01]  /*17720*/  FFMA.FTZ R111, R0, R22, R72 ;  /* 0x00000016006f7223 */ /* 0x004fe20000010048 */
[----:B-1----:R-:W-:Y:S01]  /*17730*/  F2FP.BF16.PACK_AB R72, R93, R72 ;  /* 0x000000485d48723e */ /* 0x002fe200000010ff */
[----:B------:R-:W1:Y:S02]  /*17740*/  SHFL.BFLY PT, R0, R2, 0x2, 0x1f ;  /* 0x0c401f0002007f89 */ /* 0x000e6400000e0000 */
[----:B-1----:R-:W-:Y:S01]  /*17750*/  FMNMX.FTZ R2, R2, R0, !PT ;  /* 0x0000000002027209 */ /* 0x002fe20007810000 */
[--C-:B------:R-:W-:Y:S02]  /*17760*/  FFMA.FTZ R0, R207, c[0x0][0x23c], -R84.reuse ;  /* 0x00008f00cf007a23 */ /* 0x100fe40000010854 */
[----:B------:R-:W-:Y:S02]  /*17770*/  IMAD.MOV.U32 R207, RZ, RZ, R101 ;  /* 0x000000ffffcf7224 */ /* 0x000fe400078e0065 */
[----:B------:R1:W-:Y:S01]  /*17780*/  MUFU.EX2 R94, R0 ;  /* 0x00000000005e7308 */ /* 0x0003e20000000800 */
[----:B---3--:R-:W2:Y:S09]  /*17790*/  SHFL.BFLY PT, R3, R2, 0x1, 0x1f ;  /* 0x0c201f0002037f89 */ /* 0x008eb200000e0000 */
[----:B------:R-:W-:Y:S01]  /*177a0*/  MUFU.EX2 R101, R86 ;  /* 0x0000005600657308 */ /* 0x000fe20000000800 */
[----:B-1----:R-:W-:Y:S01]  /*177b0*/  FMUL.FTZ R0, R6, c[0x0][0x23c] ;  /* 0x00008f0006007a20 */ /* 0x002fe20000410000 */
[----:B--2---:R-:W-:Y:S01]  /*177c0*/  FMNMX.FTZ R3, R2, R3, !PT ;  /* 0x0000000302037209 */ /* 0x004fe20007810000 */
[----:B------:R-:W-:Y:S02]  /*177d0*/  FFMA.FTZ R6, R208, c[0x0][0x23c], -R84 ;  /* 0x00008f00d0067a23 */ /* 0x000fe40000010854 */
[----:B------:R-:W-:Y:S01]  /*177e0*/  FFMA.FTZ R2, R12, c[0x0][0x23c], -R88 ;  /* 0x00008f000c027a23 */ /* 0x000fe20000010858 */
[C---:B------:R-:W-:Y:S01]  /*177f0*/  FSETP.NEU.FTZ.AND P0, PT, R3.reuse, -INF , PT ;  /* 0xff8000000300780b */ /* 0x040fe20003f1d000 */
[----:B------:R-:W-:Y:S03]  /*17800*/  FMUL.FTZ R96, R3, c[0x0][0x23c] ;  /* 0x00008f0003607a20 */ /* 0x000fe60000410000 */
[----:B------:R-:W4:Y:S02]  /*17810*/  MUFU.EX2 R0, R0 ;  /* 0x0000000000007308 */ /* 0x000f240000000800 */
[----:B------:R-:W-:Y:S05]  /*17820*/  FSEL R96, R96, RZ, P0 ;  /* 0x000000ff60607208 */ /* 0x000fea0000000000 */
[----:B------:R-:W-:Y:S03]  /*17830*/  FFMA.FTZ R10, R15, c[0x0][0x23c], -R96 ;  /* 0x00008f000f0a7a23 */ /* 0x000fe60000010860 */
[----:B------:R1:W2:Y:S10]  /*17840*/  MUFU.EX2 R102, R6 ;  /* 0x0000000600667308 */ /* 0x0002b40000000800 */
[----:B------:R3:W-:Y:S01]  /*17850*/  MUFU.EX2 R128, R2 ;  /* 0x0000000200807308 */ /* 0x0007e20000000800 */
[----:B----4-:R-:W-:Y:S01]  /*17860*/  FFMA.FTZ R106, R0, R74, R73 ;  /* 0x0000004a006a7223 */ /* 0x010fe20000010049 */
[----:B------:R-:W-:Y:S01]  /*17870*/  F2FP.BF16.PACK_AB R73, R92, R73 ;  /* 0x000000495c49723e */ /* 0x000fe200000010ff */
[C---:B------:R-:W-:Y:S01]  /*17880*/  FMUL.FTZ R39, R0.reuse, R151 ;  /* 0x0000009700277220 */ /* 0x040fe20000410000 */
[----:B------:R-:W4:Y:S01]  /*17890*/  LDL.LU R74, [R1+0x48] ;  /* 0x00004800014a7983 */ /* 0x000f220000300800 */
[C---:B------:R-:W-:Y:S02]  /*178a0*/  FMUL.FTZ R7, R0.reuse, R167 ;  /* 0x000000a700077220 */ /* 0x040fe40000410000 */
[C---:B------:R-:W-:Y:S01]  /*178b0*/  FMUL.FTZ R18, R0.reuse, R162 ;  /* 0x000000a200127220 */ /* 0x040fe20000410000 */
[----:B------:R-:W4:Y:S01]  /*178c0*/  LDL.LU R151, [R1+0x18] ;  /* 0x0000180001977983 */ /* 0x000f220000300800 */
[----:B------:R-:W-:Y:S02]  /*178d0*/  FMUL.FTZ R19, R0, R163 ;  /* 0x000000a300137220 */ /* 0x000fe40000410000 */
[----:B-1----:R-:W-:Y:S01]  /*178e0*/  FFMA.FTZ R6, R13, c[0x0][0x23c], -R88 ;  /* 0x00008f000d067a23 */ /* 0x002fe20000010858 */
[----:B--2---:R-:W-:Y:S01]  /*178f0*/  F2FP.BF16.PACK_AB R75, R102, R94 ;  /* 0x0000005e664b723e */ /* 0x004fe200000010ff */
[C---:B------:R-:W-:Y:S02]  /*17900*/  FMUL.FTZ R22, R0.reuse, R158 ;  /* 0x0000009e00167220 */ /* 0x040fe40000410000 */
[C---:B------:R-:W-:Y:S01]  /*17910*/  FMUL.FTZ R23, R0.reuse, R159 ;  /* 0x0000009f00177220 */ /* 0x040fe20000410000 */
[----:B------:R1:W2:Y:S01]  /*17920*/  MUFU.EX2 R136, R6 ;  /* 0x0000000600887308 */ /* 0x0002a20000000800 */
[C---:B------:R-:W-:Y:S02]  /*17930*/  FMUL.FTZ R34, R0.reuse, R154 ;  /* 0x0000009a00227220 */ /* 0x040fe40000410000 */
[C---:B------:R-:W-:Y:S02]  /*17940*/  FMUL.FTZ R35, R0.reuse, R155 ;  /* 0x0000009b00237220 */ /* 0x040fe40000410000 */
[C---:B------:R-:W-:Y:S01]  /*17950*/  FMUL.FTZ R38, R0.reuse, R150 ;  /* 0x0000009600267220 */ /* 0x040fe20000410000 */
[----:B---3--:R-:W-:Y:S01]  /*17960*/  FSEL R2, R3, RZ, P0 ;  /* 0x000000ff03027208 */ /* 0x008fe20000000000 */
[C---:B------:R-:W-:Y:S01]  /*17970*/  FMUL.FTZ R50, R0.reuse, R146 ;  /* 0x0000009200327220 */ /* 0x040fe20000410000 */
[----:B------:R-:W-:Y:S01]  /*17980*/  PLOP3.LUT P0, PT, PT, PT, UP0, 0x80, 0x0 ;  /* 0x000000000000781c */ /* 0x000fe20003f0f008 */
[C---:B------:R-:W-:Y:S02]  /*17990*/  FMUL.FTZ R51, R0.reuse, R147 ;  /* 0x0000009300337220 */ /* 0x040fe40000410000 */
[C---:B------:R-:W-:Y:S02]  /*179a0*/  FMUL.FTZ R54, R0.reuse, R142 ;  /* 0x0000008e00367220 */ /* 0x040fe40000410000 */
[C---:B------:R-:W-:Y:S02]  /*179b0*/  FMUL.FTZ R55, R0.reuse, R143 ;  /* 0x0000008f00377220 */ /* 0x040fe40000410000 */
[C---:B------:R-:W-:Y:S02]  /*179c0*/  FMUL.FTZ R66, R0.reuse, R138 ;  /* 0x0000008a00427220 */ /* 0x040fe40000410000 */
[----:B------:R-:W-:Y:S02]  /*179d0*/  FMUL.FTZ R67, R0, R139 ;  /* 0x0000008b00437220 */ /* 0x000fe40000410000 */
[----:B------:R-:W-:Y:S02]  /*179e0*/  FADD.FTZ R2, -R2, R134 ;  /* 0x0000008602027221 */ /* 0x000fe40000010100 */
[----:B------:R-:W-:Y:S02]  /*179f0*/  IMAD.MOV.U32 R163, RZ, RZ, R83 ;  /* 0x000000ffffa37224 */ /* 0x000fe400078e0053 */
[----:B------:R-:W-:Y:S02]  /*17a00*/  FMUL.FTZ R2, R2, c[0x0][0x23c] ;  /* 0x00008f0002027a20 */ /* 0x000fe40000410000 */
[----:B-1----:R-:W-:Y:S02]  /*17a10*/  FMUL.FTZ R6, R0, R166 ;  /* 0x000000a600067220 */ /* 0x002fe40000410000 */
[----:B------:R-:W-:Y:S02]  /*17a20*/  FMUL.FTZ R0, R8, c[0x0][0x23c] ;  /* 0x00008f0008007a20 */ /* 0x000fe40000410000 */
[----:B------:R-:W-:Y:S01]  /*17a30*/  FFMA.FTZ R8, R82, c[0x0][0x23c], -R96 ;  /* 0x00008f0052087a23 */ /* 0x000fe20000010860 */
[----:B------:R-:W1:Y:S01]  /*17a40*/  MUFU.EX2 R2, R2 ;  /* 0x0000000200027308 */ /* 0x000e620000000800 */
[----:B------:R-:W-:Y:S01]  /*17a50*/  IMAD.MOV.U32 R166, RZ, RZ, R43 ;  /* 0x000000ffffa67224 */ /* 0x000fe200078e002b */
[----:B--2---:R-:W-:Y:S01]  /*17a60*/  F2FP.BF16.PACK_AB R82, R136, R128 ;  /* 0x000000808852723e */ /* 0x004fe200000010ff */
[----:B------:R-:W-:Y:S02]  /*17a70*/  IMAD.MOV.U32 R167, RZ, RZ, R42 ;  /* 0x000000ffffa77224 */ /* 0x000fe400078e002a */
[----:B------:R-:W-:Y:S02]  /*17a80*/  IMAD.MOV.U32 R162, RZ, RZ, R27 ;  /* 0x000000ffffa27224 */ /* 0x000fe400078e001b */
[----:B------:R-:W-:Y:S02]  /*17a90*/  IMAD.MOV.U32 R139, RZ, RZ, R120 ;  /* 0x000000ffff8b7224 */ /* 0x000fe400078e0078 */
[----:B------:R-:W-:Y:S01]  /*17aa0*/  FFMA.FTZ R120, R249, c[0x0][0x23c], -R84 ;  /* 0x00008f00f9787a23 */ /* 0x000fe20000010854 */
[----:B------:R2:W-:Y:S10]  /*17ab0*/  MUFU.EX2 R208, R8 ;  /* 0x0000000800d07308 */ /* 0x0005f40000000800 */
[----:B------:R-:W3:Y:S01]  /*17ac0*/  MUFU.EX2 R0, R0 ;  /* 0x0000000000007308 */ /* 0x000ee20000000800 */
[C---:B-1----:R-:W-:Y:S02]  /*17ad0*/  FMUL.FTZ R15, R2.reuse, R199 ;  /* 0x000000c7020f7220 */ /* 0x042fe40000410000 */
[C---:B------:R-:W-:Y:S02]  /*17ae0*/  FMUL.FTZ R26, R2.reuse, R186 ;  /* 0x000000ba021a7220 */ /* 0x040fe40000410000 */
[C---:B------:R-:W-:Y:S02]  /*17af0*/  FMUL.FTZ R27, R2.reuse, R187 ;  /* 0x000000bb021b7220 */ /* 0x040fe40000410000 */
[C---:B------:R-:W-:Y:S02]  /*17b00*/  FMUL.FTZ R30, R2.reuse, R190 ;  /* 0x000000be021e7220 */ /* 0x040fe40000410000 */
[C---:B------:R-:W-:Y:S02]  /*17b10*/  FMUL.FTZ R31, R2.reuse, R191 ;  /* 0x000000bf021f7220 */ /* 0x040fe40000410000 */
[--C-:B--2---:R-:W-:Y:S02]  /*17b20*/  FFMA.FTZ R8, R11, c[0x0][0x23c], -R96.reuse ;  /* 0x00008f000b087a23 */ /* 0x104fe40000010860 */
[C---:B------:R-:W-:Y:S02]  /*17b30*/  FMUL.FTZ R11, R2.reuse, R195 ;  /* 0x000000c3020b7220 */ /* 0x040fe40000410000 */
[C---:B------:R-:W-:Y:S01]  /*17b40*/  FMUL.FTZ R42, R2.reuse, R178 ;  /* 0x000000b2022a7220 */ /* 0x040fe20000410000 */
[----:B------:R1:W2:Y:S01]  /*17b50*/  MUFU.EX2 R137, R8 ;  /* 0x0000000800897308 */ /* 0x0002a20000000800 */
[C---:B------:R-:W-:Y:S02]  /*17b60*/  FMUL.FTZ R43, R2.reuse, R179 ;  /* 0x000000b3022b7220 */ /* 0x040fe40000410000 */
[----:B------:R-:W-:Y:S02]  /*17b70*/  FMUL.FTZ R47, R2, R183 ;  /* 0x000000b7022f7220 */ /* 0x000fe40000410000 */
[C---:B---3--:R-:W-:Y:S02]  /*17b80*/  FMUL.FTZ R9, R0.reuse, R193 ;  /* 0x000000c100097220 */ /* 0x048fe40000410000 */
[C---:B------:R-:W-:Y:S02]  /*17b90*/  FMUL.FTZ R12, R0.reuse, R196 ;  /* 0x000000c4000c7220 */ /* 0x040fe40000410000 */
[C---:B------:R-:W-:Y:S02]  /*17ba0*/  FMUL.FTZ R13, R0.reuse, R197 ;  /* 0x000000c5000d7220 */ /* 0x040fe40000410000 */
[C---:B------:R-:W-:Y:S02]  /*17bb0*/  FMUL.FTZ R24, R0.reuse, R184 ;  /* 0x000000b800187220 */ /* 0x040fe40000410000 */
[C---:B------:R-:W-:Y:S02]  /*17bc0*/  FMUL.FTZ R25, R0.reuse, R185 ;  /* 0x000000b900197220 */ /* 0x040fe40000410000 */
[C---:B------:R-:W-:Y:S02]  /*17bd0*/  FMUL.FTZ R28, R0.reuse, R188 ;  /* 0x000000bc001c7220 */ /* 0x040fe40000410000 */
[C---:B------:R-:W-:Y:S01]  /*17be0*/  FMUL.FTZ R29, R0.reuse, R189 ;  /* 0x000000bd001d7220 */ /* 0x040fe20000410000 */
[----:B------:R3:W-:Y:S01]  /*17bf0*/  MUFU.EX2 R188, R10 ;  /* 0x0000000a00bc7308 */ /* 0x0007e20000000800 */
[C---:B------:R-:W-:Y:S02]  /*17c00*/  FMUL.FTZ R40, R0.reuse, R176 ;  /* 0x000000b000287220 */ /* 0x040fe40000410000 */
[C---:B------:R-:W-:Y:S02]  /*17c10*/  FMUL.FTZ R41, R0.reuse, R177 ;  /* 0x000000b100297220 */ /* 0x040fe40000410000 */
[----:B------:R-:W-:Y:S02]  /*17c20*/  FMUL.FTZ R44, R0, R180 ;  /* 0x000000b4002c7220 */ /* 0x000fe40000410000 */
[----:B-1----:R-:W-:Y:S02]  /*17c30*/  FFMA.FTZ R8, R14, c[0x0][0x23c], -R96 ;  /* 0x00008f000e087a23 */ /* 0x002fe40000010860 */
[C---:B------:R-:W-:Y:S02]  /*17c40*/  FMUL.FTZ R45, R0.reuse, R181 ;  /* 0x000000b5002d7220 */ /* 0x040fe40000410000 */
[C---:B------:R-:W-:Y:S01]  /*17c50*/  FMUL.FTZ R56, R0.reuse, R168 ;  /* 0x000000a800387220 */ /* 0x040fe20000410000 */
[----:B------:R-:W1:Y:S01]  /*17c60*/  MUFU.EX2 R134, R8 ;  /* 0x0000000800867308 */ /* 0x000e620000000800 */
[C---:B------:R-:W-:Y:S02]  /*17c70*/  FMUL.FTZ R57, R0.reuse, R169 ;  /* 0x000000a900397220 */ /* 0x040fe40000410000 */
[C---:B------:R-:W-:Y:S02]  /*17c80*/  FMUL.FTZ R60, R0.reuse, R172 ;  /* 0x000000ac003c7220 */ /* 0x040fe40000410000 */
[----:B------:R-:W-:Y:S02]  /*17c90*/  FMUL.FTZ R61, R0, R173 ;  /* 0x000000ad003d7220 */ /* 0x000fe40000410000 */
[C---:B------:R-:W-:Y:S02]  /*17ca0*/  FMUL.FTZ R14, R2.reuse, R198 ;  /* 0x000000c6020e7220 */ /* 0x040fe40000410000 */
[C---:B------:R-:W-:Y:S02]  /*17cb0*/  FMUL.FTZ R59, R2.reuse, R171 ;  /* 0x000000ab023b7220 */ /* 0x040fe40000410000 */
[C---:B------:R-:W-:Y:S02]  /*17cc0*/  FMUL.FTZ R62, R2.reuse, R174 ;  /* 0x000000ae023e7220 */ /* 0x040fe40000410000 */
[----:B---3--:R-:W-:Y:S02]  /*17cd0*/  FMUL.FTZ R10, R2, R194 ;  /* 0x000000c2020a7220 */ /* 0x008fe40000410000 */
[----:B--2---:R-:W-:Y:S02]  /*17ce0*/  IMAD.MOV.U32 R194, RZ, RZ, R137 ;  /* 0x000000ffffc27224 */ /* 0x004fe400078e0089 */
[----:B------:R-:W-:Y:S02]  /*17cf0*/  IMAD.MOV.U32 R137, RZ, RZ, R107 ;  /* 0x000000ffff897224 */ /* 0x000fe400078e006b */
[----:B------:R-:W-:Y:S01]  /*17d00*/  IMAD.MOV.U32 R107, RZ, RZ, R46 ;  /* 0x000000ffff6b7224 */ /* 0x000fe200078e002e */
[----:B------:R-:W-:Y:S01]  /*17d10*/  F2FP.BF16.PACK_AB R81, R194, R208 ;  /* 0x000000d0c251723e */ /* 0x000fe200000010ff */
[C---:B------:R-:W-:Y:S02]  /*17d20*/  FMUL.FTZ R46, R2.reuse, R182 ;  /* 0x000000b6022e7220 */ /* 0x040fe40000410000 */
[----:B------:R-:W-:Y:S02]  /*17d30*/  FMUL.FTZ R63, R2, R175 ;  /* 0x000000af023f7220 */ /* 0x000fe40000410000 */
[----:B-1----:R-:W-:Y:S02]  /*17d40*/  IMAD.MOV.U32 R195, RZ, RZ, R134 ;  /* 0x000000ffffc37224 */ /* 0x002fe400078e0086 */
[----:B------:R-:W-:Y:S02]  /*17d50*/  IMAD.MOV.U32 R134, RZ, RZ, R85 ;  /* 0x000000ffff867224 */ /* 0x000fe400078e0055 */
[----:B------:R-:W-:Y:S01]  /*17d60*/  FMUL.FTZ R8, R0, R192 ;  /* 0x000000c000087220 */ /* 0x000fe20000410000 */
[----:B------:R-:W-:Y:S01]  /*17d70*/  F2FP.BF16.PACK_AB R83, R188, R195 ;  /* 0x000000c3bc53723e */ /* 0x000fe200000010ff */
[----:B------:R-:W-:Y:S02]  /*17d80*/  IMAD.MOV.U32 R85, RZ, RZ, R58 ;  /* 0x000000ffff557224 */ /* 0x000fe400078e003a */
[----:B------:R-:W-:Y:S02]  /*17d90*/  FMUL.FTZ R58, R2, R170 ;  /* 0x000000aa023a7220 */ /* 0x000fe40000410000 */
[----:B------:R-:W-:Y:S02]  /*17da0*/  IMAD.MOV.U32 R172, RZ, RZ, R157 ;  /* 0x000000ffffac7224 */ /* 0x000fe400078e009d */
[----:B------:R-:W-:Y:S02]  /*17db0*/  MUFU.EX2 R157, R202 ;  /* 0x000000ca009d7308 */ /* 0x000fe40000000800 */
[----:B------:R-:W-:Y:S02]  /*17dc0*/  IMAD.MOV.U32 R198, RZ, RZ, R172 ;  /* 0x000000ffffc67224 */ /* 0x000fe400078e00ac */
[----:B----4-:R-:W-:Y:S01]  /*17dd0*/  FFMA.FTZ R100, R0, R74, R80 ;  /* 0x0000004a00647223 */ /* 0x010fe20000010050 */
[----:B------:R-:W-:Y:S01]  /*17de0*/  F2FP.BF16.PACK_AB R74, R99, R95 ;  /* 0x0000005f634a723e */ /* 0x000fe200000010ff */
[----:B------:R-:W-:Y:S01]  /*17df0*/  FFMA.FTZ R0, R163, c[0x0][0x23c], -R84 ;  /* 0x00008f00a3007a23 */ /* 0x000fe20000010854 */
[----:B------:R-:W-:Y:S01]  /*17e00*/  F2FP.BF16.PACK_AB R80, R113, R80 ;  /* 0x000000507150723e */ /* 0x000fe200000010ff */
[----:B------:R-:W-:Y:S02]  /*17e10*/  IMAD.MOV.U32 R163, RZ, RZ, R162 ;  /* 0x000000ffffa37224 */ /* 0x000fe400078e00a2 */
[----:B------:R-:W-:Y:S02]  /*17e20*/  IMAD.MOV.U32 R162, RZ, RZ, R167 ;  /* 0x000000ffffa27224 */ /* 0x000fe400078e00a7 */
[----:B------:R-:W-:Y:S01]  /*17e30*/  IMAD.MOV.U32 R167, RZ, RZ, R166 ;  /* 0x000000ffffa77224 */ /* 0x000fe200078e00a6 */
[-C--:B------:R-:W-:Y:S01]  /*17e40*/  HMMA.16816.F32.BF16 R4, R72, R76.reuse, R4 ;  /* 0x0000004c4804723c */ /* 0x080fe20000041804 */
[----:B------:R-:W-:Y:S02]  /*17e50*/  IMAD.MOV.U32 R166, RZ, RZ, R134 ;  /* 0x000000ffffa67224 */ /* 0x000fe400078e0086 */
[----:B------:R-:W-:Y:S02]  /*17e60*/  IMAD.MOV.U32 R134, RZ, RZ, R207 ;  /* 0x000000ffff867224 */ /* 0x000fe400078e00cf */
[----:B------:R-:W-:Y:S02]  /*17e70*/  IMAD.MOV.U32 R207, RZ, RZ, R206 ;  /* 0x000000ffffcf7224 */ /* 0x000fe400078e00ce */
[----:B------:R-:W-:Y:S01]  /*17e80*/  IMAD.MOV.U32 R206, RZ, RZ, R141 ;  /* 0x000000ffffce7224 */ /* 0x000fe200078e008d */
[C---:B------:R-:W-:Y:S01]  /*17e90*/  HMMA.16816.F32.BF16 R8, R80.reuse, R76, R8 ;  /* 0x0000004c5008723c */ /* 0x040fe20000041808 */
[----:B------:R-:W-:Y:S02]  /*17ea0*/  IMAD.MOV.U32 R141, RZ, RZ, R90 ;  /* 0x000000ffff8d7224 */ /* 0x000fe400078e005a */
[----:B------:R1:W-:Y:S01]  /*17eb0*/  MUFU.EX2 R90, R0 ;  /* 0x00000000005a7308 */ /* 0x0003e20000000800 */
[----:B------:R-:W-:Y:S02]  /*17ec0*/  IMAD.MOV.U32 R158, RZ, RZ, R162 ;  /* 0x000000ffff9e7224 */ /* 0x000fe400078e00a2 */
[----:B------:R-:W-:Y:S02]  /*17ed0*/  IMAD.MOV.U32 R162, RZ, RZ, R134 ;  /* 0x000000ffffa27224 */ /* 0x000fe400078e0086 */
[----:B------:R-:W-:Y:S01]  /*17ee0*/  IMAD.MOV.U32 R134, RZ, RZ, R103 ;  /* 0x000000ffff867224 */ /* 0x000fe200078e0067 */
[-C--:B------:R-:W-:Y:S08]  /*17ef0*/  HMMA.16816.F32.BF16 R12, R80, R78.reuse, R12 ;  /* 0x0000004e500c723c */ /* 0x080ff0000004180c */
[C---:B------:R-:W-:Y:S01]  /*17f00*/  HMMA.16816.F32.BF16 R16, R72.reuse, R78, R16 ;  /* 0x0000004e4810723c */ /* 0x040fe20000041810 */
[----:B------:R-:W2:Y:S03]  /*17f10*/  LDSM.16.MT88.4 R76, [R215+0x8000] ;  /* 0x00800000d74c783b */ /* 0x000ea60000004200 */
[----:B-1----:R-:W-:Y:S02]  /*17f20*/  FFMA.FTZ R0, R163, c[0x0][0x23c], -R84 ;  /* 0x00008f00a3007a23 */ /* 0x002fe40000010854 */
[----:B------:R-:W-:Y:S02]  /*17f30*/  IMAD.MOV.U32 R163, RZ, RZ, R167 ;  /* 0x000000ffffa37224 */ /* 0x000fe400078e00a7 */
[----:B------:R-:W-:Y:S01]  /*17f40*/  IMAD.MOV.U32 R167, RZ, RZ, R207 ;  /* 0x000000ffffa77224 */ /* 0x000fe200078e00cf */
[----:B------:R1:W3:Y:S03]  /*17f50*/  MUFU.EX2 R103, R0 ;  /* 0x0000000000677308 */ /* 0x0002e60000000800 */
[----:B------:R-:W-:Y:S02]  /*17f60*/  IMAD.MOV.U32 R207, RZ, RZ, R206 ;  /* 0x000000ffffcf7224 */ /* 0x000fe400078e00ce */
[----:B------:R-:W-:Y:S05]  /*17f70*/  IMAD.MOV.U32 R206, RZ, RZ, R116 ;  /* 0x000000ffffce7224 */ /* 0x000fea00078e0074 */
[----:B------:R4:W3:Y:S01]  /*17f80*/  MUFU.EX2 R116, R87 ;  /* 0x0000005700747308 */ /* 0x0008e20000000800 */
[----:B-1----:R-:W-:Y:S01]  /*17f90*/  FFMA.FTZ R0, R158, c[0x0][0x23c], -R84 ;  /* 0x00008f009e007a23 */ /* 0x002fe20000010854 */
[-C--:B--2---:R-:W-:Y:S01]  /*17fa0*/  HMMA.16816.F32.BF16 R20, R72, R76.reuse, R20 ;  /* 0x0000004c4814723c */ /* 0x084fe20000041814 */
[----:B------:R-:W-:Y:S02]  /*17fb0*/  IMAD.MOV.U32 R158, RZ, RZ, R163 ;  /* 0x000000ffff9e7224 */ /* 0x000fe400078e00a3 */
[----:B------:R-:W-:Y:S02]  /*17fc0*/  IMAD.MOV.U32 R163, RZ, RZ, R162 ;  /* 0x000000ffffa37224 */ /* 0x000fe400078e00a2 */
[----:B------:R-:W-:Y:S02]  /*17fd0*/  IMAD.MOV.U32 R162, RZ, RZ, R167 ;  /* 0x000000ffffa27224 */ /* 0x000fe400078e00a7 */
[----:B------:R-:W-:Y:S01]  /*17fe0*/  IMAD.MOV.U32 R167, RZ, RZ, R134 ;  /* 0x000000ffffa77224 */ /* 0x000fe200078e0086 */
[C---:B------:R-:W-:Y:S01]  /*17ff0*/  HMMA.16816.F32.BF16 R24, R80.reuse, R76, R24 ;  /* 0x0000004c5018723c */ /* 0x040fe20000041818 */
[----:B----4-:R-:W-:Y:S02]  /*18000*/  FFMA.FTZ R87, R151, c[0x0][0x23c], -R84 ;  /* 0x00008f0097577a23 */ /* 0x010fe40000010854 */
[----:B------:R-:W2:Y:S01]  /*18010*/  LDL.LU R151, [R1+0x14] ;  /* 0x0000140001977983 */ /* 0x000ea20000300800 */
[----:B------:R-:W-:Y:S02]  /*18020*/  IMAD.MOV.U32 R134, RZ, RZ, R148 ;  /* 0x000000ffff867224 */ /* 0x000fe400078e0094 */
[----:B------:R-:W-:Y:S02]  /*18030*/  IMAD.MOV.U32 R148, RZ, RZ, R129 ;  /* 0x000000ffff947224 */ /* 0x000fe400078e0081 */
[----:B------:R-:W-:Y:S01]  /*18040*/  IMAD.MOV.U32 R129, RZ, RZ, R112 ;  /* 0x000000ffff817224 */ /* 0x000fe200078e0070 */
[-C--:B------:R-:W-:Y:S01]  /*18050*/  HMMA.16816.F32.BF16 R28, R80, R78.reuse, R28 ;  /* 0x0000004e501c723c */ /* 0x080fe2000004181c */
[----:B------:R1:W-:Y:S02]  /*18060*/  MUFU.EX2 R112, R0 ;  /* 0x0000000000707308 */ /* 0x0003e40000000800 */
[----:B------:R-:W-:Y:S02]  /*18070*/  IMAD.MOV.U32 R150, RZ, RZ, R129 ;  /* 0x000000ffff967224 */ /* 0x000fe400078e0081 */
[----:B------:R-:W-:Y:S03]  /*18080*/  IMAD.MOV.U32 R159, RZ, RZ, R134 ;  /* 0x000000ffff9f7224 */ /* 0x000fe600078e0086 */
[C---:B------:R-:W-:Y:S01]  /*18090*/  HMMA.16816.F32.BF16 R32, R72.reuse, R78, R32 ;  /* 0x0000004e4820723c */ /* 0x040fe20000041820 */
[----:B------:R-:W4:Y:S03]  /*180a0*/  LDSM.16.MT88.4 R76, [R213+0x8000] ;  /* 0x00800000d54c783b */ /* 0x000f260000004200 */
[----:B-1----:R-:W-:Y:S02]  /*180b0*/  FFMA.FTZ R0, R158, c[0x0][0x23c], -R84 ;  /* 0x00008f009e007a23 */ /* 0x002fe40000010854 */
[----:B------:R-:W-:Y:S02]  /*180c0*/  IMAD.MOV.U32 R158, RZ, RZ, R162 ;  /* 0x000000ffff9e7224 */ /* 0x000fe400078e00a2 */
[----:B------:R-:W-:Y:S04]  /*180d0*/  IMAD.MOV.U32 R162, RZ, RZ, R167 ;  /* 0x000000ffffa27224 */ /* 0x000fe800078e00a7 */
[----:B------:R-:W-:Y:S02]  /*180e0*/  IMAD.MOV.U32 R167, RZ, RZ, R148 ;  /* 0x000000ffffa77224 */ /* 0x000fe400078e0094 */
[----:B------:R-:W-:Y:S02]  /*180f0*/  IMAD.MOV.U32 R148, RZ, RZ, R114 ;  /* 0x000000ffff947224 */ /* 0x000fe400078e0072 */
[----:B------:R1:W1:Y:S01]  /*18100*/  MUFU.EX2 R114, R0 ;  /* 0x0000000000727308 */ /* 0x0002620000000800 */
[-C--:B----4-:R-:W-:Y:S08]  /*18110*/  HMMA.16816.F32.BF16 R36, R72, R76.reuse, R36 ;  /* 0x0000004c4824723c */ /* 0x090ff00000041824 */
[C---:B------:R-:W-:Y:S01]  /*18120*/  HMMA.16816.F32.BF16 R40, R80.reuse, R76, R40 ;  /* 0x0000004c5028723c */ /* 0x040fe20000041828 */
[----:B-1----:R-:W-:Y:S03]  /*18130*/  FFMA.FTZ R0, R119, c[0x0][0x23c], -R88 ;  /* 0x00008f0077007a23 */ /* 0x002fe60000010858 */
[----:B------:R-:W-:Y:S04]  /*18140*/  FFMA.FTZ R119, R248, c[0x0][0x23c], -R84 ;  /* 0x00008f00f8777a23 */ /* 0x000fe80000010854 */
[-C--:B------:R-:W-:Y:S01]  /*18150*/  HMMA.16816.F32.BF16 R44, R80, R78.reuse, R44 ;  /* 0x0000004e502c723c */ /* 0x080fe2000004182c */
[----:B------:R1:W-:Y:S07]  /*18160*/  MUFU.EX2 R129, R0 ;  /* 0x0000000000817308 */ /* 0x0003ee0000000800 */
[C---:B------:R-:W-:Y:S01]  /*18170*/  HMMA.16816.F32.BF16 R48, R72.reuse, R78, R48 ;  /* 0x0000004e4830723c */ /* 0x040fe20000041830 */
[----:B------:R-:W4:Y:S03]  /*18180*/  LDSM.16.MT88.4 R76, [R214+0x8000] ;  /* 0x00800000d64c783b */ /* 0x000f260000004200 */
[--C-:B-1----:R-:W-:Y:S02]  /*18190*/  FFMA.FTZ R0, R118, c[0x0][0x23c], -R88.reuse ;  /* 0x00008f0076007a23 */ /* 0x102fe40000010858 */
[----:B------:R-:W-:Y:S10]  /*181a0*/  MUFU.EX2 R118, R127 ;  /* 0x0000007f00767308 */ /* 0x000ff40000000800 */
[----:B------:R1:W-:Y:S01]  /*181b0*/  MUFU.EX2 R134, R0 ;  /* 0x0000000000867308 */ /* 0x0003e20000000800 */
[-C--:B----4-:R-:W-:Y:S08]  /*181c0*/  HMMA.16816.F32.BF16 R52, R72, R76.reuse, R52 ;  /* 0x0000004c4834723c */ /* 0x090ff00000041834 */
[C---:B------:R-:W-:Y:S01]  /*181d0*/  HMMA.16816.F32.BF16 R56, R80.reuse, R76, R56 ;  /* 0x0000004c5038723c */ /* 0x040fe20000041838 */
[----:B-1----:R-:W-:Y:S02]  /*181e0*/  FFMA.FTZ R0, R115, c[0x0][0x23c], -R88 ;  /* 0x00008f0073007a23 */ /* 0x002fe40000010858 */
[----:B------:R-:W-:Y:S05]  /*181f0*/  MUFU.EX2 R115, R123 ;  /* 0x0000007b00737308 */ /* 0x000fea0000000800 */
[-C--:B------:R-:W-:Y:S07]  /*18200*/  HMMA.16816.F32.BF16 R60, R80, R78.reuse, R60 ;  /* 0x0000004e503c723c */ /* 0x080fee000004183c */
[--C-:B------:R-:W-:Y:S01]  /*18210*/  FFMA.FTZ R80, R130, c[0x0][0x23c], -R96.reuse ;  /* 0x00008f0082507a23 */ /* 0x100fe20000010860 */
[----:B------:R1:W-:Y:S01]  /*18220*/  MUFU.EX2 R154, R0 ;  /* 0x00000000009a7308 */ /* 0x0003e20000000800 */
[----:B------:R-:W-:Y:S01]  /*18230*/  HMMA.16816.F32.BF16 R64, R72, R78, R64 ;  /* 0x0000004e4840723c */ /* 0x000fe20000041840 */
[----:B------:R-:W4:Y:S06]  /*18240*/  LDSM.16.MT88.4 R76, [R212+0x8800] ;  /* 0x00880000d44c783b */ /* 0x000f2c0000004200 */
[----:B------:R-:W-:Y:S01]  /*18250*/  FFMA.FTZ R72, R209, c[0x0][0x23c], -R96 ;  /* 0x00008f00d1487a23 */ /* 0x000fe20000010860 */
[----:B---3--:R-:W-:Y:S01]  /*18260*/  F2FP.BF16.PACK_AB R73, R103, R90 ;  /* 0x0000005a6749723e */ /* 0x008fe200000010ff */
[----:B------:R3:W-:Y:S03]  /*18270*/  MUFU.EX2 R185, R80 ;  /* 0x0000005000b97308 */ /* 0x0007e60000000800 */
[----:B------:R-:W-:Y:S02]  /*18280*/  F2FP.BF16.PACK_AB R74, R116, R104 ;  /* 0x00000068744a723e */ /* 0x000fe400000010ff */
[----:B------:R-:W-:Y:S05]  /*18290*/  F2FP.BF16.PACK_AB R75, R114, R112 ;  /* 0x00000070724b723e */ /* 0x000fea00000010ff */
[----:B------:R4:W-:Y:S01]  /*182a0*/  MUFU.EX2 R184, R72 ;  /* 0x0000004800b87308 */ /* 0x0009e20000000800 */
[----:B-1----:R-:W-:Y:S09]  /*182b0*/  FFMA.FTZ R0, R98, c[0x0][0x23c], -R88 ;  /* 0x00008f0062007a23 */ /* 0x002ff20000010858 */
[----:B------:R1:W1:Y:S01]  /*182c0*/  MUFU.EX2 R155, R0 ;  /* 0x00000000009b7308 */ /* 0x0002620000000800 */
[----:B---3--:R-:W-:Y:S09]  /*182d0*/  FADD.FTZ R80, R93, R111 ;  /* 0x0000006f5d507221 */ /* 0x008ff20000010000 */
[----:B------:R-:W-:Y:S01]  /*182e0*/  MUFU.EX2 R111, R89 ;  /* 0x00000059006f7308 */ /* 0x000fe20000000800 */
[----:B----4-:R-:W-:Y:S07]  /*182f0*/  F2FP.BF16.PACK_AB R72, R101, R91 ;  /* 0x0000005b6548723e */ /* 0x010fee00000010ff */
[-C--:B------:R-:W-:Y:S01]  /*18300*/  HMMA.16816.F32.BF16 R4, R72, R76.reuse, R4 ;  /* 0x0000004c4804723c */ /* 0x080fe20000041804 */
[--C-:B-1----:R-:W-:Y:S01]  /*18310*/  FFMA.FTZ R0, R131, c[0x0][0x23c], -R96.reuse ;  /* 0x00008f0083007a23 */ /* 0x102fe20000010860 */
[----:B------:R-:W-:Y:S03]  /*18320*/  F2FP.BF16.PACK_AB R82, R155, R154 ;  /* 0x0000009a9b52723e */ /* 0x000fe600000010ff */
[----:B------:R1:W3:Y:S02]  /*18330*/  MUFU.EX2 R186, R0 ;  /* 0x0000000000ba7308 */ /* 0x0002e40000000800 */
[----:B-1----:R-:W-:Y:S01]  /*18340*/  FFMA.FTZ R0, R200, c[0x0][0x23c], -R96 ;  /* 0x00008f00c8007a23 */ /* 0x002fe20000010860 */
[----:B---3--:R-:W-:Y:S01]  /*18350*/  F2FP.BF16.PACK_AB R81, R185, R186 ;  /* 0x000000bab951723e */ /* 0x008fe200000010ff */
[----:B--2---:R-:W-:Y:S03]  /*18360*/  FFMA.FTZ R86, R151, c[0x0][0x23c], -R84 ;  /* 0x00008f0097567a23 */ /* 0x004fe60000010854 */
[----:B------:R-:W-:Y:S02]  /*18370*/  IMAD.MOV.U32 R151, RZ, RZ, R158 ;  /* 0x000000ffff977224 */ /* 0x000fe400078e009e */
[----:B------:R-:W-:Y:S01]  /*18380*/  IMAD.MOV.U32 R158, RZ, RZ, R163 ;  /* 0x000000ffff9e7224 */ /* 0x000fe200078e00a3 */
[----:B------:R-:W-:Y:S01]  /*18390*/  MUFU.EX2 R130, R86 ;  /* 0x0000005600827308 */ /* 0x000fe20000000800 */
        /* <DEDUP_REMOVED lines=8> */
[----:B------:R-:W2:Y:S04]  /*18420*/  LDL.LU R85, [R1+0x10] ;  /* 0x0000100001557983 */ /* 0x000ea80000300800 */
[----:B------:R-:W3:Y:S01]  /*18430*/  LDL.LU R146, [R1+0xc] ;  /* 0x00000c0001927983 */ /* 0x000ee20000300800 */
[--C-:B--2---:R-:W-:Y:S02]  /*18440*/  FFMA.FTZ R85, R85, c[0x0][0x23c], -R84.reuse ;  /* 0x00008f0055557a23 */ /* 0x104fe40000010854 */
[----:B---3--:R-:W-:Y:S02]  /*18450*/  FFMA.FTZ R98, R146, c[0x0][0x23c], -R84 ;  /* 0x00008f0092627a23 */ /* 0x008fe40000010854 */
[----:B------:R-:W-:Y:S01]  /*18460*/  MUFU.EX2 R131, R85 ;  /* 0x0000005500837308 */ /* 0x000fe20000000800 */
[----:B------:R-:W-:Y:S02]  /*18470*/  IMAD.MOV.U32 R146, RZ, RZ, R158 ;  /* 0x000000ffff927224 */ /* 0x000fe400078e009e */
[----:B------:R-:W-:Y:S02]  /*18480*/  IMAD.MOV.U32 R158, RZ, RZ, R163 ;  /* 0x000000ffff9e7224 */ /* 0x000fe400078e00a3 */
[----:B------:R-:W-:Y:S02]  /*18490*/  IMAD.MOV.U32 R163, RZ, RZ, R153 ;  /* 0x000000ffffa37224 */ /* 0x000fe400078e0099 */
[----:B------:R-:W-:Y:S02]  /*184a0*/  IMAD.MOV.U32 R153, RZ, RZ, R161 ;  /* 0x000000ffff997224 */ /* 0x000fe400078e00a1 */
[----:B------:R-:W-:Y:S02]  /*184b0*/  IMAD.MOV.U32 R147, RZ, RZ, R163 ;  /* 0x000000ffff937224 */ /* 0x000fe400078e00a3 */
[----:B------:R-:W-:Y:S01]  /*184c0*/  IMAD.MOV.U32 R161, RZ, RZ, R117 ;  /* 0x000000ffffa17224 */ /* 0x000fe200078e0075 */
[----:B------:R-:W1:Y:S01]  /*184d0*/  MUFU.EX2 R163, R0 ;  /* 0x0000000000a37308 */ /* 0x000e620000000800 */
[----:B------:R-:W-:Y:S02]  /*184e0*/  IMAD.MOV.U32 R117, RZ, RZ, R122 ;  /* 0x000000ffff757224 */ /* 0x000fe400078e007a */
[----:B------:R-:W-:Y:S02]  /*184f0*/  IMAD.MOV.U32 R122, RZ, RZ, R107 ;  /* 0x000000ffff7a7224 */ /* 0x000fe400078e006b */
[----:B------:R-:W-:Y:S01]  /*18500*/  IMAD.MOV.U32 R142, RZ, RZ, R153 ;  /* 0x000000ffff8e7224 */ /* 0x000fe200078e0099 */
[----:B------:R-:W2:Y:S01]  /*18510*/  LDL.LU R107, [R1+0x8] ;  /* 0x00000800016b7983 */ /* 0x000ea20000300800 */
        /* <DEDUP_REMOVED lines=9> */
[----:B-1----:R-:W-:Y:S01]  /*185b0*/  F2FP.BF16.PACK_AB R83, R163, R184 ;  /* 0x000000b8a353723e */ /* 0x002fe200000010ff */
[----:B------:R-:W-:Y:S02]  /*185c0*/  FADD.FTZ R0, R92, R106 ;  /* 0x0000006a5c007221 */ /* 0x000fe40000010000 */
[----:B------:R-:W-:Y:S01]  /*185d0*/  IMAD.MOV.U32 R153, RZ, RZ, R121 ;  /* 0x000000ffff997224 */ /* 0x000fe200078e0079 */
[----:B------:R-:W-:Y:S01]  /*185e0*/  MUFU.EX2 R106, R126 ;  /* 0x0000007e006a7308 */ /* 0x000fe20000000800 */
[----:B------:R-:W-:Y:S02]  /*185f0*/  FADD.FTZ R93, R94, R0 ;  /* 0x000000005e5d7221 */ /* 0x000fe40000010000 */
[--C-:B------:R-:W-:Y:S02]  /*18600*/  FFMA.FTZ R0, R139, c[0x0][0x23c], -R88.reuse ;  /* 0x00008f008b007a23 */ /* 0x100fe40000010858 */
[----:B------:R-:W-:Y:S02]  /*18610*/  IMAD.MOV.U32 R139, RZ, RZ, R143 ;  /* 0x000000ffff8b7224 */ /* 0x000fe400078e008f */
[----:B------:R-:W-:Y:S02]  /*18620*/  IMAD.MOV.U32 R143, RZ, RZ, R147 ;  /* 0x000000ffff8f7224 */ /* 0x000fe400078e0093 */
[----:B------:R-:W-:Y:S01]  /*18630*/  IMAD.MOV.U32 R147, RZ, RZ, R151 ;  /* 0x000000ffff937224 */ /* 0x000fe200078e0097 */
[----:B------:R1:W-:Y:S01]  /*18640*/  MUFU.EX2 R152, R0 ;  /* 0x0000000000987308 */ /* 0x0003e20000000800 */
[----:B------:R-:W-:Y:S02]  /*18650*/  IMAD.MOV.U32 R151, RZ, RZ, R159 ;  /* 0x000000ffff977224 */ /* 0x000fe400078e009f */
[----:B------:R-:W-:Y:S02]  /*18660*/  IMAD.MOV.U32 R159, RZ, RZ, R207 ;  /* 0x000000ffff9f7224 */ /* 0x000fe400078e00cf */
[----:B------:R-:W-:Y:S02]  /*18670*/  IMAD.MOV.U32 R207, RZ, RZ, R149 ;  /* 0x000000ffffcf7224 */ /* 0x000fe400078e0095 */
[----:B------:R-:W-:Y:S02]  /*18680*/  IMAD.MOV.U32 R149, RZ, RZ, R219 ;  /* 0x000000ffff957224 */ /* 0x000fe400078e00db */
[----:B------:R-:W-:Y:S01]  /*18690*/  IMAD.MOV.U32 R193, RZ, RZ, R139 ;  /* 0x000000ffffc17224 */ /* 0x000fe200078e008b */
[----:B------:R-:W3:Y:S01]  /*186a0*/  LDL.LU R219, [R1+0x104] ;  /* 0x0001040001db7983 */ /* 0x000ee20000300800 */
[----:B------:R-:W-:Y:S02]  /*186b0*/  IMAD.MOV.U32 R139, RZ, RZ, R143 ;  /* 0x000000ffff8b7224 */ /* 0x000fe400078e008f */
[----:B------:R-:W-:Y:S02]  /*186c0*/  IMAD.MOV.U32 R143, RZ, RZ, R147 ;  /* 0x000000ffff8f7224 */ /* 0x000fe400078e0093 */
[----:B------:R-:W-:Y:S02]  /*186d0*/  IMAD.MOV.U32 R147, RZ, RZ, R151 ;  /* 0x000000ffff937224 */ /* 0x000fe400078e0097 */
[----:B------:R-:W-:Y:S02]  /*186e0*/  IMAD.MOV.U32 R151, RZ, RZ, R159 ;  /* 0x000000ffff977224 */ /* 0x000fe400078e009f */
[----:B------:R-:W-:Y:S02]  /*186f0*/  IMAD.MOV.U32 R159, RZ, RZ, R207 ;  /* 0x000000ffff9f7224 */ /* 0x000fe400078e00cf */
[----:B------:R-:W-:Y:S02]  /*18700*/  IMAD.MOV.U32 R207, RZ, RZ, R149 ;  /* 0x000000ffffcf7224 */ /* 0x000fe400078e0095 */
[----:B------:R-:W-:Y:S02]  /*18710*/  IMAD.MOV.U32 R149, RZ, RZ, R153 ;  /* 0x000000ffff957224 */ /* 0x000fe400078e0099 */
[----:B-1----:R-:W-:Y:S02]  /*18720*/  FFMA.FTZ R0, R192, c[0x0][0x23c], -R88 ;  /* 0x00008f00c0007a23 */ /* 0x002fe40000010858 */
[----:B------:R-:W-:Y:S02]  /*18730*/  IMAD.MOV.U32 R161, RZ, RZ, R117 ;  /* 0x000000ffffa17224 */ /* 0x000fe400078e0075 */
[----:B------:R-:W-:Y:S01]  /*18740*/  IMAD.MOV.U32 R192, RZ, RZ, R138 ;  /* 0x000000ffffc07224 */ /* 0x000fe200078e008a */
[----:B------:R1:W4:Y:S01]  /*18750*/  MUFU.EX2 R153, R0 ;  /* 0x0000000000997308 */ /* 0x0003220000000800 */
[----:B------:R-:W-:Y:S02]  /*18760*/  IMAD.MOV.U32 R138, RZ, RZ, R142 ;  /* 0x000000ffff8a7224 */ /* 0x000fe400078e008e */
[----:B------:R-:W-:Y:S02]  /*18770*/  IMAD.MOV.U32 R142, RZ, RZ, R146 ;  /* 0x000000ffff8e7224 */ /* 0x000fe400078e0092 */
[----:B------:R-:W-:Y:S02]  /*18780*/  IMAD.MOV.U32 R146, RZ, RZ, R150 ;  /* 0x000000ffff927224 */ /* 0x000fe400078e0096 */
[----:B------:R-:W-:Y:S02]  /*18790*/  IMAD.MOV.U32 R150, RZ, RZ, R162 ;  /* 0x000000ffff967224 */ /* 0x000fe400078e00a2 */
[----:B------:R-:W-:Y:S02]  /*187a0*/  IMAD.MOV.U32 R162, RZ, RZ, R144 ;  /* 0x000000ffffa27224 */ /* 0x000fe400078e0090 */
[----:B------:R-:W-:Y:S02]  /*187b0*/  IMAD.MOV.U32 R144, RZ, RZ, R234 ;  /* 0x000000ffff907224 */ /* 0x000fe400078e00ea */
[----:B------:R-:W-:Y:S01]  /*187c0*/  IMAD.MOV.U32 R196, RZ, RZ, R192 ;  /* 0x000000ffffc47224 */ /* 0x000fe200078e00c0 */
[----:B------:R2:W5:Y:S01]  /*187d0*/  LDL.LU R234, [R1+0x100] ;  /* 0x0001000001ea7983 */ /* 0x0005620000300800 */
[----:B------:R-:W-:Y:S02]  /*187e0*/  IMAD.MOV.U32 R192, RZ, RZ, R138 ;  /* 0x000000ffffc07224 */ /* 0x000fe400078e008a */
[----:B------:R-:W-:Y:S02]  /*187f0*/  IMAD.MOV.U32 R138, RZ, RZ, R142 ;  /* 0x000000ffff8a7224 */ /* 0x000fe400078e008e */
[----:B------:R-:W-:Y:S02]  /*18800*/  IMAD.MOV.U32 R142, RZ, RZ, R146 ;  /* 0x000000ffff8e7224 */ /* 0x000fe400078e0092 */
[----:B------:R-:W-:Y:S02]  /*18810*/  IMAD.MOV.U32 R146, RZ, RZ, R150 ;  /* 0x000000ffff927224 */ /* 0x000fe400078e0096 */
[----:B------:R-:W-:Y:S02]  /*18820*/  IMAD.MOV.U32 R150, RZ, RZ, R162 ;  /* 0x000000ffff967224 */ /* 0x000fe400078e00a2 */
[----:B-1----:R-:W-:Y:S02]  /*18830*/  FFMA.FTZ R0, R193, c[0x0][0x23c], -R88 ;  /* 0x00008f00c1007a23 */ /* 0x002fe40000010858 */
[----:B------:R-:W-:Y:S02]  /*18840*/  IMAD.MOV.U32 R193, RZ, RZ, R139 ;  /* 0x000000ffffc17224 */ /* 0x000fe400078e008b */
[----:B------:R-:W-:Y:S02]  /*18850*/  IMAD.MOV.U32 R139, RZ, RZ, R143 ;  /* 0x000000ffff8b7224 */ /* 0x000fe400078e008f */
[----:B------:R-:W-:Y:S02]  /*18860*/  IMAD.MOV.U32 R143, RZ, RZ, R147 ;  /* 0x000000ffff8f7224 */ /* 0x000fe400078e0093 */
[----:B------:R-:W-:Y:S02]  /*18870*/  IMAD.MOV.U32 R147, RZ, RZ, R151 ;  /* 0x000000ffff937224 */ /* 0x000fe400078e0097 */
[----:B------:R-:W-:Y:S02]  /*18880*/  IMAD.MOV.U32 R151, RZ, RZ, R159 ;  /* 0x000000ffff977224 */ /* 0x000fe400078e009f */
[----:B------:R-:W-:Y:S02]  /*18890*/  IMAD.MOV.U32 R159, RZ, RZ, R207 ;  /* 0x000000ffff9f7224 */ /* 0x000fe400078e00cf */
[----:B------:R-:W-:Y:S02]  /*188a0*/  IMAD.MOV.U32 R207, RZ, RZ, R161 ;  /* 0x000000ffffcf7224 */ /* 0x000fe400078e00a1 */
[----:B------:R1:W-:Y:S01]  /*188b0*/  MUFU.EX2 R161, R0 ;  /* 0x0000000000a17308 */ /* 0x0003e20000000800 */
        /* <DEDUP_REMOVED lines=13> */
[----:B------:R-:W-:Y:S01]  /*18990*/  MUFU.EX2 R150, R150 ;  /* 0x0000009600967308 */ /* 0x000fe20000000800 */
[----:B-1----:R-:W-:Y:S01]  /*189a0*/  FFMA.FTZ R0, R196, c[0x0][0x23c], -R88 ;  /* 0x00008f00c4007a23 */ /* 0x002fe20000010858 */
[----:B------:R-:W3:Y:S01]  /*189b0*/  LDL.LU R221, [R1+0xf8] ;  /* 0x0000f80001dd7983 */ /* 0x000ee20000300800 */
        /* <DEDUP_REMOVED lines=14> */
[----:B------:R-:W3:Y:S01]  /*18aa0*/  LDL.LU R222, [R1+0xf4] ;  /* 0x0000f40001de7983 */ /* 0x000ee20000300800 */
[----:B------:R-:W-:Y:S01]  /*18ab0*/  FADD.FTZ R92, R95, R80 ;  /* 0x000000505f5c7221 */ /* 0x000fe20000010000 */
[----:B------:R-:W-:Y:S01]  /*18ac0*/  F2FP.BF16.PACK_AB R80, R134, R129 ;  /* 0x000000818650723e */ /* 0x000fe200000010ff */
[----:B------:R-:W-:Y:S02]  /*18ad0*/  FFMA.FTZ R144, R144, c[0x0][0x23c], -R88 ;  /* 0x00008f0090907a23 */ /* 0x000fe40000010858 */
[----:B------:R-:W-:Y:S02]  /*18ae0*/  FADD.FTZ R89, R102, R93 ;  /* 0x0000005d66597221 */ /* 0x000fe40000010000 */
[----:B-1----:R-:W-:Y:S02]  /*18af0*/  FFMA.FTZ R0, R197, c[0x0][0x23c], -R96 ;  /* 0x00008f00c5007a23 */ /* 0x002fe40000010860 */
[C---:B------:R-:W-:Y:S01]  /*18b00*/  HMMA.16816.F32.BF16 R8, R80.reuse, R76, R8 ;  /* 0x0000004c5008723c */ /* 0x040fe20000041808 */
[----:B------:R-:W-:Y:S02]  /*18b10*/  IMAD.MOV.U32 R197, RZ, RZ, R193 ;  /* 0x000000ffffc57224 */ /* 0x000fe400078e00c1 */
[----:B------:R-:W-:Y:S02]  /*18b20*/  IMAD.MOV.U32 R193, RZ, RZ, R138 ;  /* 0x000000ffffc17224 */ /* 0x000fe400078e008a */
[----:B------:R-:W-:Y:S02]  /*18b30*/  IMAD.MOV.U32 R138, RZ, RZ, R147 ;  /* 0x000000ffff8a7224 */ /* 0x000fe400078e0093 */
[----:B------:R-:W-:Y:S01]  /*18b40*/  IMAD.MOV.U32 R147, RZ, RZ, R151 ;  /* 0x000000ffff937224 */ /* 0x000fe200078e0097 */
[-C--:B------:R-:W-:Y:S01]  /*18b50*/  HMMA.16816.F32.BF16 R12, R80, R78.reuse, R12 ;  /* 0x0000004e500c723c */ /* 0x080fe2000004180c */
[----:B------:R-:W-:Y:S02]  /*18b60*/  IMAD.MOV.U32 R151, RZ, RZ, R160 ;  /* 0x000000ffff977224 */ /* 0x000fe400078e00a0 */
[----:B------:R1:W-:Y:S01]  /*18b70*/  MUFU.EX2 R160, R0 ;  /* 0x0000000000a07308 */ /* 0x0003e20000000800 */
[----:B------:R-:W-:Y:S02]  /*18b80*/  IMAD.MOV.U32 R176, RZ, RZ, R197 ;  /* 0x000000ffffb07224 */ /* 0x000fe400078e00c5 */
[----:B------:R-:W-:Y:S02]  /*18b90*/  IMAD.MOV.U32 R197, RZ, RZ, R138 ;  /* 0x000000ffffc57224 */ /* 0x000fe400078e008a */
[C---:B------:R-:W-:Y:S01]  /*18ba0*/  HMMA.16816.F32.BF16 R16, R72.reuse, R78, R16 ;  /* 0x0000004e4810723c */ /* 0x040fe20000041810 */
[----:B------:R-:W-:Y:S01]  /*18bb0*/  IMAD.MOV.U32 R138, RZ, RZ, R147 ;  /* 0x000000ffff8a7224 */ /* 0x000fe200078e0093 */
[----:B------:R-:W4:Y:S02]  /*18bc0*/  LDSM.16.MT88.4 R76, [R215+0x8800] ;  /* 0x00880000d74c783b */ /* 0x000f240000004200 */
[----:B------:R-:W-:Y:S02]  /*18bd0*/  IMAD.MOV.U32 R147, RZ, RZ, R151 ;  /* 0x000000ffff937224 */ /* 0x000fe400078e0097 */
[----:B------:R-:W-:Y:S02]  /*18be0*/  IMAD.MOV.U32 R151, RZ, RZ, R158 ;  /* 0x000000ffff977224 */ /* 0x000fe400078e009e */
[----:B------:R-:W-:Y:S04]  /*18bf0*/  FADD.FTZ R90, R90, R89 ;  /* 0x000000595a5a7221 */ /* 0x000fe80000010000 */
[----:B------:R-:W-:Y:S02]  /*18c00*/  FADD.FTZ R103, R103, R90 ;  /* 0x0000005a67677221 */ /* 0x000fe40000010000 */
[----:B------:R-:W-:Y:S02]  /*18c10*/  FADD.FTZ R92, R99, R92 ;  /* 0x0000005c635c7221 */ /* 0x000fe40000010000 */
[----:B------:R-:W-:Y:S02]  /*18c20*/  FFMA.FTZ R117, R252, c[0x0][0x23c], -R84 ;  /* 0x00008f00fc757a23 */ /* 0x000fe40000010854 */
[----:B------:R-:W-:Y:S02]  /*18c30*/  FADD.FTZ R92, R91, R92 ;  /* 0x0000005c5b5c7221 */ /* 0x000fe40000010000 */
[----:B-1----:R-:W-:Y:S02]  /*18c40*/  FFMA.FTZ R0, R189, c[0x0][0x23c], -R96 ;  /* 0x00008f00bd007a23 */ /* 0x002fe40000010860 */
[----:B------:R-:W-:Y:S02]  /*18c50*/  IMAD.MOV.U32 R189, RZ, RZ, R196 ;  /* 0x000000ffffbd7224 */ /* 0x000fe400078e00c4 */
[----:B------:R-:W-:Y:S01]  /*18c60*/  IMAD.MOV.U32 R196, RZ, RZ, R139 ;  /* 0x000000ffffc47224 */ /* 0x000fe200078e008b */
[----:B------:R1:W1:Y:S01]  /*18c70*/  MUFU.EX2 R158, R0 ;  /* 0x00000000009e7308 */ /* 0x0002620000000800 */
        /* <DEDUP_REMOVED lines=8> */
[----:B------:R-:W-:Y:S01]  /*18d00*/  IMAD.MOV.U32 R177, RZ, RZ, R189 ;  /* 0x000000ffffb17224 */ /* 0x000fe200078e00bd */
[-C--:B----4-:R-:W-:Y:S01]  /*18d10*/  HMMA.16816.F32.BF16 R20, R72, R76.reuse, R20 ;  /* 0x0000004c4814723c */ /* 0x090fe20000041814 */
[----:B------:R-:W-:Y:S02]  /*18d20*/  IMAD.MOV.U32 R189, RZ, RZ, R139 ;  /* 0x000000ffffbd7224 */ /* 0x000fe400078e008b */
[----:B------:R-:W-:Y:S02]  /*18d30*/  IMAD.MOV.U32 R139, RZ, RZ, R142 ;  /* 0x000000ffff8b7224 */ /* 0x000fe400078e008e */
[----:B------:R-:W-:Y:S02]  /*18d40*/  IMAD.MOV.U32 R142, RZ, RZ, R146 ;  /* 0x000000ffff8e7224 */ /* 0x000fe400078e0092 */
[----:B-1----:R-:W-:Y:S01]  /*18d50*/  FFMA.FTZ R0, R176, c[0x0][0x23c], -R96 ;  /* 0x00008f00b0007a23 */ /* 0x002fe20000010860 */
[C---:B------:R-:W-:Y:S01]  /*18d60*/  HMMA.16816.F32.BF16 R24, R80.reuse, R76, R24 ;  /* 0x0000004c5018723c */ /* 0x040fe20000041818 */
[----:B------:R-:W-:Y:S03]  /*18d70*/  IMAD.MOV.U32 R176, RZ, RZ, R138 ;  /* 0x000000ffffb07224 */ /* 0x000fe600078e008a */
[----:B------:R-:W-:Y:S02]  /*18d80*/  IMAD.MOV.U32 R138, RZ, RZ, R147 ;  /* 0x000000ffff8a7224 */ /* 0x000fe400078e0093 */
[----:B------:R-:W-:Y:S02]  /*18d90*/  IMAD.MOV.U32 R147, RZ, RZ, R151 ;  /* 0x000000ffff937224 */ /* 0x000fe400078e0097 */
        /* <DEDUP_REMOVED lines=9> */
[----:B------:R-:W-:Y:S01]  /*18e30*/  IMAD.MOV.U32 R173, RZ, RZ, R137 ;  /* 0x000000ffffad7224 */ /* 0x000fe200078e0089 */
[----:B------:R-:W-:Y:S01]  /*18e40*/  MUFU.EX2 R138, R97 ;  /* 0x00000061008a7308 */ /* 0x000fe20000000800 */
[----:B------:R-:W-:Y:S04]  /*18e50*/  IMAD.MOV.U32 R168, RZ, RZ, R147 ;  /* 0x000000ffffa87224 */ /* 0x000fe800078e0093 */
[----:B------:R-:W-:Y:S02]  /*18e60*/  IMAD.MOV.U32 R172, RZ, RZ, R168 ;  /* 0x000000ffffac7224 */ /* 0x000fe400078e00a8 */
[----:B------:R-:W-:Y:S02]  /*18e70*/  IMAD.MOV.U32 R168, RZ, RZ, R180 ;  /* 0x000000ffffa87224 */ /* 0x000fe400078e00b4 */
[----:B------:R-:W-:Y:S01]  /*18e80*/  IMAD.MOV.U32 R180, RZ, RZ, R176 ;  /* 0x000000ffffb47224 */ /* 0x000fe200078e00b0 */
[----:B------:R-:W-:Y:S01]  /*18e90*/  MUFU.EX2 R137, R98 ;  /* 0x0000006200897308 */ /* 0x000fe20000000800 */
[----:B------:R-:W-:Y:S02]  /*18ea0*/  IMAD.MOV.U32 R176, RZ, RZ, R197 ;  /* 0x000000ffffb07224 */ /* 0x000fe400078e00c5 */
[----:B-1----:R-:W-:Y:S02]  /*18eb0*/  FFMA.FTZ R0, R177, c[0x0][0x23c], -R96 ;  /* 0x00008f00b1007a23 */ /* 0x002fe40000010860 */
[----:B------:R-:W-:Y:S02]  /*18ec0*/  IMAD.MOV.U32 R197, RZ, RZ, R193 ;  /* 0x000000ffffc57224 */ /* 0x000fe400078e00c1 */
[----:B------:R-:W-:Y:S02]  /*18ed0*/  IMAD.MOV.U32 R193, RZ, RZ, R167 ;  /* 0x000000ffffc17224 */ /* 0x000fe400078e00a7 */
[----:B------:R-:W-:Y:S01]  /*18ee0*/  IMAD.MOV.U32 R169, RZ, RZ, R146 ;  /* 0x000000ffffa97224 */ /* 0x000fe200078e0092 */
[----:B------:R1:W1:Y:S01]  /*18ef0*/  MUFU.EX2 R175, R0 ;  /* 0x0000000000af7308 */ /* 0x0002620000000800 */
[----:B------:R-:W-:Y:S02]  /*18f00*/  IMAD.MOV.U32 R181, RZ, RZ, R142 ;  /* 0x000000ffffb57224 */ /* 0x000fe400078e008e */
[----:B------:R-:W-:Y:S02]  /*18f10*/  IMAD.MOV.U32 R146, RZ, RZ, R156 ;  /* 0x000000ffff927224 */ /* 0x000fe400078e009c */
[----:B------:R-:W-:Y:S02]  /*18f20*/  IMAD.MOV.U32 R147, RZ, RZ, R205 ;  /* 0x000000ffff937224 */ /* 0x000fe400078e00cd */
[----:B------:R-:W-:Y:S02]  /*18f30*/  IMAD.MOV.U32 R142, RZ, RZ, R148 ;  /* 0x000000ffff8e7224 */ /* 0x000fe400078e0094 */
[--C-:B------:R-:W-:Y:S01]  /*18f40*/  FFMA.FTZ R122, R251, c[0x0][0x23c], -R84.reuse ;  /* 0x00008f00fb7a7a23 */ /* 0x100fe20000010854 */
[----:B------:R-:W-:Y:S01]  /*18f50*/  MUFU.EX2 R156, R203 ;  /* 0x000000cb009c7308 */ /* 0x000fe20000000800 */
[----:B------:R-:W-:Y:S02]  /*18f60*/  FFMA.FTZ R121, R250, c[0x0][0x23c], -R84 ;  /* 0x00008f00fa797a23 */ /* 0x000fe40000010854 */
[----:B------:R-:W-:Y:S01]  /*18f70*/  IMAD.MOV.U32 R177, RZ, RZ, R139 ;  /* 0x000000ffffb17224 */ /* 0x000fe200078e008b */
[-C--:B----4-:R-:W-:Y:S06]  /*18f80*/  HMMA.16816.F32.BF16 R36, R72, R76.reuse, R36 ;  /* 0x0000004c4824723c */ /* 0x090fec0000041824 */
[----:B------:R-:W-:Y:S02]  /*18f90*/  MUFU.EX2 R139, R133 ;  /* 0x00000085008b7308 */ /* 0x000fe40000000800 */
[C---:B------:R-:W-:Y:S01]  /*18fa0*/  HMMA.16816.F32.BF16 R40, R80.reuse, R76, R40 ;  /* 0x0000004c5028723c */ /* 0x040fe20000041828 */
[----:B-1----:R-:W-:Y:S03]  /*18fb0*/  FFMA.FTZ R0, R173, c[0x0][0x23c], -R88 ;  /* 0x00008f00ad007a23 */ /* 0x002fe60000010858 */
[----:B------:R-:W-:Y:S02]  /*18fc0*/  IMAD.MOV.U32 R173, RZ, RZ, R169 ;  /* 0x000000ffffad7224 */ /* 0x000fe400078e00a9 */
[----:B------:R-:W-:Y:S02]  /*18fd0*/  IMAD.MOV.U32 R169, RZ, RZ, R181 ;  /* 0x000000ffffa97224 */ /* 0x000fe400078e00b5 */
[----:B------:R1:W-:Y:S01]  /*18fe0*/  MUFU.EX2 R167, R0 ;  /* 0x0000000000a77308 */ /* 0x0003e20000000800 */
[-C--:B------:R-:W-:Y:S03]  /*18ff0*/  HMMA.16816.F32.BF16 R44, R80, R78.reuse, R44 ;  /* 0x0000004e502c723c */ /* 0x080fe6000004182c */
[----:B------:R-:W-:Y:S02]  /*19000*/  IMAD.MOV.U32 R199, RZ, RZ, R173 ;  /* 0x000000ffffc77224 */ /* 0x000fe400078e00ad */
[----:B------:R-:W-:Y:S02]  /*19010*/  IMAD.MOV.U32 R173, RZ, RZ, R169 ;  /* 0x000000ffffad7224 */ /* 0x000fe400078e00a9 */
[----:B------:R-:W-:Y:S01]  /*19020*/  IMAD.MOV.U32 R181, RZ, RZ, R177 ;  /* 0x000000ffffb57224 */ /* 0x000fe200078e00b1 */
[C---:B------:R-:W-:Y:S01]  /*19030*/  HMMA.16816.F32.BF16 R48, R72.reuse, R78, R48 ;  /* 0x0000004e4830723c */ /* 0x040fe20000041830 */
[----:B------:R-:W-:Y:S01]  /*19040*/  IMAD.MOV.U32 R177, RZ, RZ, R189 ;  /* 0x000000ffffb17224 */ /* 0x000fe200078e00bd */
[----:B------:R-:W4:Y:S01]  /*19050*/  LDSM.16.MT88.4 R76, [R214+0x8800] ;  /* 0x00880000d64c783b */ /* 0x000f220000004200 */
[----:B------:R-:W-:Y:S01]  /*19060*/  MUFU.EX2 R133, R122 ;  /* 0x0000007a00857308 */ /* 0x000fe20000000800 */
[----:B------:R-:W-:Y:S02]  /*19070*/  IMAD.MOV.U32 R189, RZ, RZ, R196 ;  /* 0x000000ffffbd7224 */ /* 0x000fe400078e00c4 */
[----:B------:R-:W-:Y:S02]  /*19080*/  IMAD.MOV.U32 R196, RZ, RZ, R192 ;  /* 0x000000ffffc47224 */ /* 0x000fe400078e00c0 */
[----:B------:R-:W-:Y:S04]  /*19090*/  IMAD.MOV.U32 R192, RZ, RZ, R232 ;  /* 0x000000ffffc07224 */ /* 0x000fe800078e00e8 */
[----:B------:R-:W-:Y:S01]  /*190a0*/  IMAD.MOV.U32 R169, RZ, RZ, R168 ;  /* 0x000000ffffa97224 */ /* 0x000fe200078e00a8 */
[----:B------:R-:W-:Y:S01]  /*190b0*/  MUFU.EX2 R122, R247 ;  /* 0x000000f7007a7308 */ /* 0x000fe20000000800 */
[----:B------:R-:W-:Y:S02]  /*190c0*/  IMAD.MOV.U32 R168, RZ, RZ, R181 ;  /* 0x000000ffffa87224 */ /* 0x000fe400078e00b5 */
[----:B-1----:R-:W-:Y:S02]  /*190d0*/  FFMA.FTZ R0, R198, c[0x0][0x23c], -R88 ;  /* 0x00008f00c6007a23 */ /* 0x002fe40000010858 */
        /* <DEDUP_REMOVED lines=13> */
[-C--:B----4-:R-:W-:Y:S01]  /*191b0*/  HMMA.16816.F32.BF16 R52, R72, R76.reuse, R52 ;  /* 0x0000004c4834723c */ /* 0x090fe20000041834 */
[----:B------:R-:W-:Y:S02]  /*191c0*/  IMAD.MOV.U32 R169, RZ, RZ, R168 ;  /* 0x000000ffffa97224 */ /* 0x000fe400078e00a8 */
[----:B------:R-:W-:Y:S02]  /*191d0*/  IMAD.MOV.U32 R168, RZ, RZ, R181 ;  /* 0x000000ffffa87224 */ /* 0x000fe400078e00b5 */
[----:B-1----:R-:W-:Y:S02]  /*191e0*/  FFMA.FTZ R0, R199, c[0x0][0x23c], -R88 ;  /* 0x00008f00c7007a23 */ /* 0x002fe40000010858 */
[----:B------:R-:W-:Y:S01]  /*191f0*/  IMAD.MOV.U32 R199, RZ, RZ, R173 ;  /* 0x000000ffffc77224 */ /* 0x000fe200078e00ad */
[C---:B------:R-:W-:Y:S01]  /*19200*/  HMMA.16816.F32.BF16 R56, R80.reuse, R76, R56 ;  /* 0x0000004c5038723c */ /* 0x040fe20000041838 */
[----:B------:R1:W-:Y:S03]  /*19210*/  MUFU.EX2 R173, R0 ;  /* 0x0000000000ad7308 */ /* 0x0003e60000000800 */
[----:B------:R-:W-:Y:S02]  /*19220*/  IMAD.MOV.U32 R181, RZ, RZ, R177 ;  /* 0x000000ffffb57224 */ /* 0x000fe400078e00b1 */
[----:B------:R-:W-:Y:S01]  /*19230*/  IMAD.MOV.U32 R177, RZ, RZ, R176 ;  /* 0x000000ffffb17224 */ /* 0x000fe200078e00b0 */
[----:B------:R-:W-:Y:S01]  /*19240*/  F2FP.BF16.PACK_AB R76, R153, R152 ;  /* 0x00000098994c723e */ /* 0x000fe200000010ff */
[-C--:B------:R-:W-:Y:S01]  /*19250*/  HMMA.16816.F32.BF16 R60, R80, R78.reuse, R60 ;  /* 0x0000004e503c723c */ /* 0x080fe2000004183c */
[----:B------:R-:W-:Y:S01]  /*19260*/  IMAD.MOV.U32 R176, RZ, RZ, R189 ;  /* 0x000000ffffb07224 */ /* 0x000fe200078e00bd */
[----:B------:R-:W-:Y:S02]  /*19270*/  LDSM.16.MT88.4 R80, [R215+0x9000] ;  /* 0x00900000d750783b */ /* 0x000fe40000004200 */
[----:B------:R-:W-:Y:S01]  /*19280*/  IMAD.MOV.U32 R189, RZ, RZ, R197 ;  /* 0x000000ffffbd7224 */ /* 0x000fe200078e00c5 */
[----:B------:R-:W-:Y:S01]  /*19290*/  F2FP.BF16.PACK_AB R77, R158, R160 ;  /* 0x000000a09e4d723e */ /* 0x000fe200000010ff */
[----:B------:R-:W-:Y:S02]  /*192a0*/  IMAD.MOV.U32 R197, RZ, RZ, R196 ;  /* 0x000000ffffc57224 */ /* 0x000fe400078e00c4 */
[----:B------:R-:W-:Y:S01]  /*192b0*/  HMMA.16816.F32.BF16 R64, R72, R78, R64 ;  /* 0x0000004e4840723c */ /* 0x000fe20000041840 */
[----:B------:R-:W-:Y:S03]  /*192c0*/  IMAD.MOV.U32 R196, RZ, RZ, R193 ;  /* 0x000000ffffc47224 */ /* 0x000fe600078e00c1 */
[----:B------:R-:W-:Y:S02]  /*192d0*/  IMAD.MOV.U32 R193, RZ, RZ, R192 ;  /* 0x000000ffffc17224 */ /* 0x000fe400078e00c0 */
[----:B------:R-:W-:Y:S01]  /*192e0*/  FFMA.FTZ R89, R187, c[0x0][0x23c], -R88 ;  /* 0x00008f00bb597a23 */ /* 0x000fe20000010858 */
[----:B------:R-:W-:Y:S01]  /*192f0*/  F2FP.BF16.PACK_AB R72, R115, R106 ;  /* 0x0000006a7348723e */ /* 0x000fe200000010ff */
[----:B------:R-:W-:Y:S01]  /*19300*/  IMAD.MOV.U32 R187, RZ, RZ, R199 ;  /* 0x000000ffffbb7224 */ /* 0x000fe200078e00c7 */
[----:B------:R-:W-:Y:S01]  /*19310*/  F2FP.BF16.PACK_AB R74, R132, R118 ;  /* 0x00000076844a723e */ /* 0x000fe200000010ff */
[----:B------:R-:W-:Y:S02]  /*19320*/  MUFU.EX2 R174, R89 ;  /* 0x0000005900ae7308 */ /* 0x000fe40000000800 */
[----:B------:R-:W-:Y:S01]  /*19330*/  IMAD.MOV.U32 R199, RZ, RZ, R198 ;  /* 0x000000ffffc77224 */ /* 0x000fe200078e00c6 */
[----:B------:R-:W-:Y:S01]  /*19340*/  F2FP.BF16.PACK_AB R75, R131, R130 ;  /* 0x00000082834b723e */ /* 0x000fe200000010ff */
[----:B------:R-:W-:Y:S01]  /*19350*/  IMAD.MOV.U32 R198, RZ, RZ, R169 ;  /* 0x000000ffffc67224 */ /* 0x000fe200078e00a9 */
[----:B------:R-:W-:Y:S01]  /*19360*/  F2FP.BF16.PACK_AB R78, R162, R161 ;  /* 0x000000a1a24e723e */ /* 0x000fe200000010ff */
[----:B------:R-:W-:Y:S01]  /*19370*/  IMAD.MOV.U32 R169, RZ, RZ, R168 ;  /* 0x000000ffffa97224 */ /* 0x000fe200078e00a8 */
[----:B------:R-:W-:Y:S01]  /*19380*/  F2FP.BF16.PACK_AB R79, R175, R159 ;  /* 0x0000009faf4f723e */ /* 0x000fe200000010ff */
[----:B------:R-:W-:Y:S02]  /*19390*/  IMAD.MOV.U32 R168, RZ, RZ, R181 ;  /* 0x000000ffffa87224 */ /* 0x000fe400078e00b5 */
[----:B------:R-:W-:Y:S02]  /*193a0*/  IMAD.MOV.U32 R181, RZ, RZ, R177 ;  /* 0x000000ffffb57224 */ /* 0x000fe400078e00b1 */
[----:B------:R-:W-:Y:S02]  /*193b0*/  IMAD.MOV.U32 R177, RZ, RZ, R176 ;  /* 0x000000ffffb17224 */ /* 0x000fe400078e00b0 */
        /* <DEDUP_REMOVED lines=8> */
[----:B------:R-:W-:Y:S02]  /*19440*/  IMAD.MOV.U32 R169, RZ, RZ, R181 ;  /* 0x000000ffffa97224 */ /* 0x000fe400078e00b5 */
[----:B------:R-:W-:Y:S02]  /*19450*/  IMAD.MOV.U32 R181, RZ, RZ, R176 ;  /* 0x000000ffffb57224 */ /* 0x000fe400078e00b0 */
[----:B------:R-:W-:Y:S02]  /*19460*/  IMAD.MOV.U32 R176, RZ, RZ, R197 ;  /* 0x000000ffffb07224 */ /* 0x000fe400078e00c5 */
[----:B--2---:R-:W-:Y:S02]  /*19470*/  FFMA.FTZ R107, R107, c[0x0][0x23c], -R84 ;  /* 0x00008f006b6b7a23 */ /* 0x004fe40000010854 */
[----:B------:R-:W-:Y:S02]  /*19480*/  FADD.FTZ R84, R113, R100 ;  /* 0x0000006471547221 */ /* 0x000fe40000010000 */
[----:B------:R1:W2:Y:S01]  /*19490*/  MUFU.EX2 R113, R87 ;  /* 0x0000005700717308 */ /* 0x0002a20000000800 */
[----:B------:R-:W-:Y:S02]  /*194a0*/  IMAD.MOV.U32 R187, RZ, RZ, R198 ;  /* 0x000000ffffbb7224 */ /* 0x000fe400078e00c6 */
[----:B------:R-:W-:Y:S02]  /*194b0*/  IMAD.MOV.U32 R198, RZ, RZ, R168 ;  /* 0x000000ffffc67224 */ /* 0x000fe400078e00a8 */
[----:B------:R-:W-:Y:S02]  /*194c0*/  IMAD.MOV.U32 R168, RZ, RZ, R189 ;  /* 0x000000ffffa87224 */ /* 0x000fe400078e00bd */
[----:B------:R-:W-:Y:S02]  /*194d0*/  FADD.FTZ R84, R128, R84 ;  /* 0x0000005480547221 */ /* 0x000fe40000010000 */
[----:B------:R-:W-:Y:S01]  /*194e0*/  IMAD.MOV.U32 R191, RZ, RZ, R187 ;  /* 0x000000ffffbf7224 */ /* 0x000fe200078e00bb */
[----:B------:R-:W-:Y:S01]  /*194f0*/  MUFU.EX2 R148, R107 ;  /* 0x0000006b00947308 */ /* 0x000fe20000000800 */
[----:B------:R-:W-:Y:S02]  /*19500*/  FADD.FTZ R93, R136, R84 ;  /* 0x00000054885d7221 */ /* 0x000fe40000010000 */
[----:B------:R-:W-:Y:S02]  /*19510*/  IMAD.MOV.U32 R187, RZ, RZ, R198 ;  /* 0x000000ffffbb7224 */ /* 0x000fe400078e00c6 */
[----:B------:R-:W-:Y:S02]  /*19520*/  IMAD.MOV.U32 R198, RZ, RZ, R168 ;  /* 0x000000ffffc67224 */ /* 0x000fe400078e00a8 */
[----:B------:R-:W-:Y:S02]  /*19530*/  IMAD.MOV.U32 R168, RZ, RZ, R176 ;  /* 0x000000ffffa87224 */ /* 0x000fe400078e00b0 */
[--C-:B---3--:R-:W-:Y:S01]  /*19540*/  FFMA.FTZ R97, R221, c[0x0][0x23c], -R88.reuse ;  /* 0x00008f00dd617a23 */ /* 0x108fe20000010858 */
[----:B------:R3:W-:Y:S01]  /*19550*/  MUFU.EX2 R136, R105 ;  /* 0x0000006900887308 */ /* 0x0007e20000000800 */
[--C-:B------:R-:W-:Y:S02]  /*19560*/  FFMA.FTZ R99, R219, c[0x0][0x23c], -R88.reuse ;  /* 0x00008f00db637a23 */ /* 0x100fe40000010858 */
[--C-:B------:R-:W-:Y:S01]  /*19570*/  FFMA.FTZ R98, R220, c[0x0][0x23c], -R88.reuse ;  /* 0x00008f00dc627a23 */ /* 0x100fe20000010858 */
[----:B-1----:R-:W1:Y:S01]  /*19580*/  LDSM.16.MT88.4 R84, [R212+0x9000] ;  /* 0x00900000d454783b */ /* 0x002e620000004200 */
[----:B--2---:R-:W-:Y:S01]  /*19590*/  F2FP.BF16.PACK_AB R73, R113, R111 ;  /* 0x0000006f7149723e */ /* 0x004fe200000010ff */
[--C-:B------:R-:W-:Y:S04]  /*195a0*/  FFMA.FTZ R100, R218, c[0x0][0x23c], -R88.reuse ;  /* 0x00008f00da647a23 */ /* 0x100fe80000010858 */
[----:B------:R-:W2:Y:S10]  /*195b0*/  MUFU.EX2 R128, R201 ;  /* 0x000000c900807308 */ /* 0x000eb40000000800 */
[----:B------:R-:W-:Y:S01]  /*195c0*/  MUFU.EX2 R201, R99 ;  /* 0x0000006300c97308 */ /* 0x000fe20000000800 */
[----:B---3--:R-:W-:Y:S09]  /*195d0*/  FFMA.FTZ R105, R217, c[0x0][0x23c], -R88 ;  /* 0x00008f00d9697a23 */ /* 0x008ff20000010858 */
[----:B------:R-:W-:Y:S01]  /*195e0*/  MUFU.EX2 R202, R98 ;  /* 0x0000006200ca7308 */ /* 0x000fe20000000800 */
[-C--:B-1----:R-:W-:Y:S08]  /*195f0*/  HMMA.16816.F32.BF16 R4, R72, R84.reuse, R4 ;  /* 0x000000544804723c */ /* 0x082ff00000041804 */
[C---:B------:R-:W-:Y:S08]  /*19600*/  HMMA.16816.F32.BF16 R8, R76.reuse, R84, R8 ;  /* 0x000000544c08723c */ /* 0x040ff00000041808 */
[-C--:B------:R-:W-:Y:S08]  /*19610*/  HMMA.16816.F32.BF16 R12, R76, R86.reuse, R12 ;  /* 0x000000564c0c723c */ /* 0x080ff0000004180c */
[C---:B------:R-:W-:Y:S01]  /*19620*/  HMMA.16816.F32.BF16 R16, R72.reuse, R86, R16 ;  /* 0x000000564810723c */ /* 0x040fe20000041810 */
[----:B------:R-:W1:Y:S03]  /*19630*/  LDSM.16.MT88.4 R84, [R213+0x9000] ;  /* 0x00900000d554783b */ /* 0x000e660000004200 */
[----:B------:R-:W-:Y:S04]  /*19640*/  IMAD.MOV.U32 R140, RZ, RZ, R230 ;  /* 0x000000ffff8c7224 */ /* 0x000fe800078e00e6 */
[-C--:B------:R-:W-:Y:S01]  /*19650*/  HMMA.16816.F32.BF16 R20, R72, R80.reuse, R20 ;  /* 0x000000504814723c */ /* 0x080fe20000041814 */
[----:B------:R3:W5:Y:S03]  /*19660*/  LDL.LU R230, [R1+0xec] ;  /* 0x0000ec0001e67983 */ /* 0x0007660000300800 */
[----:B------:R-:W-:Y:S02]  /*19670*/  IMAD.MOV.U32 R205, RZ, RZ, R140 ;  /* 0x000000ffffcd7224 */ /* 0x000fe400078e008c */
[----:B------:R-:W-:Y:S02]  /*19680*/  IMAD.MOV.U32 R140, RZ, RZ, R231 ;  /* 0x000000ffff8c7224 */ /* 0x000fe400078e00e7 */
[C---:B------:R-:W-:Y:S01]  /*19690*/  HMMA.16816.F32.BF16 R24, R76.reuse, R80, R24 ;  /* 0x000000504c18723c */ /* 0x040fe20000041818 */
[----:B------:R-:W-:Y:S01]  /*196a0*/  IMAD.MOV.U32 R142, RZ, RZ, R205 ;  /* 0x000000ffff8e7224 */ /* 0x000fe200078e00cd */
[----:B------:R3:W5:Y:S02]  /*196b0*/  LDL.LU R231, [R1+0xe8] ;  /* 0x0000e80001e77983 */ /* 0x0007640000300800 */
[----:B------:R-:W-:Y:S02]  /*196c0*/  IMAD.MOV.U32 R205, RZ, RZ, R239 ;  /* 0x000000ffffcd7224 */ /* 0x000fe400078e00ef */
[----:B------:R-:W-:Y:S01]  /*196d0*/  IMAD.MOV.U32 R192, RZ, RZ, R142 ;  /* 0x000000ffffc07224 */ /* 0x000fe200078e008e */
[----:B------:R3:W5:Y:S01]  /*196e0*/  LDL.LU R232, [R1+0xe4] ;  /* 0x0000e40001e87983 */ /* 0x0007620000300800 */
[-C--:B------:R-:W-:Y:S01]  /*196f0*/  HMMA.16816.F32.BF16 R28, R76, R82.reuse, R28 ;  /* 0x000000524c1c723c */ /* 0x080fe2000004181c */
[----:B------:R-:W-:Y:S02]  /*19700*/  IMAD.MOV.U32 R142, RZ, RZ, R147 ;  /* 0x000000ffff8e7224 */ /* 0x000fe400078e0093 */
[----:B------:R3:W5:Y:S01]  /*19710*/  LDL.LU R239, [R1+0xe0] ;  /* 0x0000e00001ef7983 */ /* 0x0007620000300800 */
[----:B------:R-:W-:Y:S02]  /*19720*/  IMAD.MOV.U32 R147, RZ, RZ, R146 ;  /* 0x000000ffff937224 */ /* 0x000fe400078e0092 */
[----:B------:R-:W-:Y:S02]  /*19730*/  IMAD.MOV.U32 R146, RZ, RZ, R235 ;  /* 0x000000ffff927224 */ /* 0x000fe400078e00eb */
[C---:B------:R-:W-:Y:S01]  /*19740*/  HMMA.16816.F32.BF16 R32, R72.reuse, R82, R32 ;  /* 0x000000524820723c */ /* 0x040fe20000041820 */
[----:B------:R-:W-:Y:S01]  /*19750*/  IMAD.MOV.U32 R193, RZ, RZ, R192 ;  /* 0x000000ffffc17224 */ /* 0x000fe200078e00c0 */
[----:B------:R-:W4:Y:S02]  /*19760*/  LDSM.16.MT88.4 R80, [R214+0x9000] ;  /* 0x00900000d650783b */ /* 0x000f240000004200 */
[----:B------:R-:W-:Y:S02]  /*19770*/  IMAD.MOV.U32 R192, RZ, RZ, R147 ;  /* 0x000000ffffc07224 */ /* 0x000fe400078e0093 */
[----:B------:R-:W-:Y:S02]  /*19780*/  IMAD.MOV.U32 R147, RZ, RZ, R146 ;  /* 0x000000ffff937224 */ /* 0x000fe400078e0092 */
[----:B------:R-:W-:Y:S01]  /*19790*/  IMAD.MOV.U32 R146, RZ, RZ, R151 ;  /* 0x000000ffff927224 */ /* 0x000fe200078e0097 */
[-C--:B-1----:R-:W-:Y:S01]  /*197a0*/  HMMA.16816.F32.BF16 R36, R72, R84.reuse, R36 ;  /* 0x000000544824723c */ /* 0x082fe20000041824 */
[----:B------:R3:W5:Y:S02]  /*197b0*/  LDL.LU R235, [R1+0xdc] ;  /* 0x0000dc0001eb7983 */ /* 0x0007640000300800 */
[----:B------:R-:W-:Y:S02]  /*197c0*/  IMAD.MOV.U32 R151, RZ, RZ, R166 ;  /* 0x000000ffff977224 */ /* 0x000fe400078e00a6 */
[----:B------:R-:W-:Y:S02]  /*197d0*/  IMAD.MOV.U32 R166, RZ, RZ, R145 ;  /* 0x000000ffffa67224 */ /* 0x000fe400078e0091 */
[----:B------:R-:W-:Y:S01]  /*197e0*/  IMAD.MOV.U32 R197, RZ, RZ, R192 ;  /* 0x000000ffffc57224 */ /* 0x000fe200078e00c0 */
[C---:B------:R-:W-:Y:S01]  /*197f0*/  HMMA.16816.F32.BF16 R40, R76.reuse, R84, R40 ;  /* 0x000000544c28723c */ /* 0x040fe20000041828 */
[----:B------:R-:W-:Y:S03]  /*19800*/  IMAD.MOV.U32 R192, RZ, RZ, R146 ;  /* 0x000000ffffc07224 */ /* 0x000fe600078e0092 */
[----:B------:R-:W-:Y:S02]  /*19810*/  IMAD.MOV.U32 R146, RZ, RZ, R166 ;  /* 0x000000ffff927224 */ /* 0x000fe400078e00a6 */
[----:B------:R-:W-:Y:S02]  /*19820*/  IMAD.MOV.U32 R166, RZ, RZ, R164 ;  /* 0x000000ffffa67224 */ /* 0x000fe400078e00a4 */
[-C--:B------:R-:W-:Y:S01]  /*19830*/  HMMA.16816.F32.BF16 R44, R76, R86.reuse, R44 ;  /* 0x000000564c2c723c */ /* 0x080fe2000004182c */
[----:B------:R1:W-:Y:S03]  /*19840*/  MUFU.EX2 R164, R0 ;  /* 0x0000000000a47308 */ /* 0x0003e60000000800 */
[----:B------:R-:W-:Y:S02]  /*19850*/  IMAD.MOV.U32 R189, RZ, RZ, R193 ;  /* 0x000000ffffbd7224 */ /* 0x000fe400078e00c1 */
[----:B------:R-:W-:Y:S02]  /*19860*/  IMAD.MOV.U32 R193, RZ, RZ, R147 ;  /* 0x000000ffffc17224 */ /* 0x000fe400078e0093 */
[C---:B------:R-:W-:Y:S01]  /*19870*/  HMMA.16816.F32.BF16 R48, R72.reuse, R86, R48 ;  /* 0x000000564830723c */ /* 0x040fe20000041830 */
[----:B------:R-:W-:Y:S01]  /*19880*/  IMAD.MOV.U32 R145, RZ, RZ, R240 ;  /* 0x000000ffff917224 */ /* 0x000fe200078e00f0 */
[----:B------:R-:W3:Y:S02]  /*19890*/  LDSM.16.MT88.4 R84, [R212+0x9800] ;  /* 0x00980000d454783b */ /* 0x000ee40000004200 */
[----:B------:R-:W-:Y:S02]  /*198a0*/  IMAD.MOV.U32 R147, RZ, RZ, R151 ;  /* 0x000000ffff937224 */ /* 0x000fe400078e0097 */
[----:B------:R-:W-:Y:S02]  /*198b0*/  IMAD.MOV.U32 R151, RZ, RZ, R145 ;  /* 0x000000ffff977224 */ /* 0x000fe400078e0091 */
[----:B------:R-:W-:Y:S01]  /*198c0*/  IMAD.MOV.U32 R176, RZ, RZ, R197 ;  /* 0x000000ffffb07224 */ /* 0x000fe200078e00c5 */
[-C--:B----4-:R-:W-:Y:S01]  /*198d0*/  HMMA.16816.F32.BF16 R52, R72, R80.reuse, R52 ;  /* 0x000000504834723c */ /* 0x090fe20000041834 */
[----:B------:R4:W5:Y:S02]  /*198e0*/  LDL.LU R240, [R1+0xd8] ;  /* 0x0000d80001f07983 */ /* 0x0009640000300800 */
[----:B------:R-:W-:Y:S02]  /*198f0*/  IMAD.MOV.U32 R197, RZ, RZ, R147 ;  /* 0x000000ffffc57224 */ /* 0x000fe400078e0093 */
[----:B------:R-:W-:Y:S02]  /*19900*/  IMAD.MOV.U32 R147, RZ, RZ, R151 ;  /* 0x000000ffff937224 */ /* 0x000fe400078e0097 */
[----:B------:R-:W-:Y:S01]  /*19910*/  IMAD.MOV.U32 R145, RZ, RZ, R236 ;  /* 0x000000ffff917224 */ /* 0x000fe200078e00ec */
[C---:B------:R-:W-:Y:S01]  /*19920*/  HMMA.16816.F32.BF16 R56, R76.reuse, R80, R56 ;  /* 0x000000504c38723c */ /* 0x040fe20000041838 */
[----:B-1----:R-:W-:Y:S01]  /*19930*/  FFMA.FTZ R0, R190, c[0x0][0x23c], -R96 ;  /* 0x00008f00be007a23 */ /* 0x002fe20000010860 */
[----:B------:R4:W5:Y:S02]  /*19940*/  LDL.LU R236, [R1+0xd4] ;  /* 0x0000d40001ec7983 */ /* 0x0009640000300800 */
[----:B------:R-:W-:Y:S02]  /*19950*/  IMAD.MOV.U32 R190, RZ, RZ, R199 ;  /* 0x000000ffffbe7224 */ /* 0x000fe400078e00c7 */
[----:B------:R-:W-:Y:S02]  /*19960*/  IMAD.MOV.U32 R199, RZ, RZ, R169 ;  /* 0x000000ffffc77224 */ /* 0x000fe400078e00a9 */
[-C--:B------:R-:W-:Y:S01]  /*19970*/  HMMA.16816.F32.BF16 R60, R76, R82.reuse, R60 ;  /* 0x000000524c3c723c */ /* 0x080fe2000004183c */
[----:B------:R-:W-:Y:S03]  /*19980*/  IMAD.MOV.U32 R169, RZ, RZ, R189 ;  /* 0x000000ffffa97224 */ /* 0x000fe600078e00bd */
[----:B------:R-:W-:Y:S02]  /*19990*/  IMAD.MOV.U32 R189, RZ, RZ, R193 ;  /* 0x000000ffffbd7224 */ /* 0x000fe400078e00c1 */
[----:B------:R-:W-:Y:S01]  /*199a0*/  IMAD.MOV.U32 R193, RZ, RZ, R146 ;  /* 0x000000ffffc17224 */ /* 0x000fe200078e0092 */
[----:B------:R-:W-:Y:S01]  /*199b0*/  F2FP.BF16.PACK_AB R78, R174, R173 ;  /* 0x000000adae4e723e */ /* 0x000fe200000010ff */
[----:B------:R-:W-:Y:S01]  /*199c0*/  HMMA.16816.F32.BF16 R64, R72, R82, R64 ;  /* 0x000000524840723c */ /* 0x000fe20000041840 */
[----:B------:R-:W-:Y:S03]  /*199d0*/  IMAD.MOV.U32 R146, RZ, RZ, R166 ;  /* 0x000000ffff927224 */ /* 0x000fe600078e00a6 */
[----:B------:R-:W-:Y:S02]  /*199e0*/  IMAD.MOV.U32 R166, RZ, RZ, R165 ;  /* 0x000000ffffa67224 */ /* 0x000fe400078e00a5 */
[----:B------:R1:W1:Y:S01]  /*199f0*/  MUFU.EX2 R165, R0 ;  /* 0x0000000000a57308 */ /* 0x0002620000000800 */
[----:B------:R-:W-:Y:S01]  /*19a00*/  IMAD.MOV.U32 R178, RZ, RZ, R190 ;  /* 0x000000ffffb27224 */ /* 0x000fe200078e00be */
[----:B--2---:R-:W-:Y:S01]  /*19a10*/  F2FP.BF16.PACK_AB R72, R139, R128 ;  /* 0x000000808b48723e */ /* 0x004fe200000010ff */
[----:B------:R-:W-:Y:S03]  /*19a20*/  IMAD.MOV.U32 R190, RZ, RZ, R199 ;  /* 0x000000ffffbe7224 */ /* 0x000fe600078e00c7 */
        /* <DEDUP_REMOVED lines=9> */
[-C--:B---3--:R-:W-:Y:S01]  /*19ac0*/  HMMA.16816.F32.BF16 R4, R72, R84.reuse, R4 ;  /* 0x000000544804723c */ /* 0x088fe20000041804 */
[----:B------:R-:W-:Y:S02]  /*19ad0*/  IMAD.MOV.U32 R151, RZ, RZ, R145 ;  /* 0x000000ffff977224 */ /* 0x000fe400078e0091 */
[----:B------:R-:W-:Y:S02]  /*19ae0*/  IMAD.MOV.U32 R145, RZ, RZ, R241 ;  /* 0x000000ffff917224 */ /* 0x000fe400078e00f1 */
[----:B------:R4:W5:Y:S01]  /*19af0*/  LDL.LU R241, [R1+0xd0] ;  /* 0x0000d00001f17983 */ /* 0x0009620000300800 */
[----:B-1----:R-:W-:Y:S01]  /*19b00*/  FFMA.FTZ R0, R191, c[0x0][0x23c], -R96 ;  /* 0x00008f00bf007a23 */ /* 0x002fe20000010860 */
[----:B------:R-:W-:Y:S01]  /*19b10*/  F2FP.BF16.PACK_AB R77, R165, R164 ;  /* 0x000000a4a54d723e */ /* 0x000fe200000010ff */
[----:B------:R-:W-:Y:S02]  /*19b20*/  IMAD.MOV.U32 R191, RZ, RZ, R169 ;  /* 0x000000ffffbf7224 */ /* 0x000fe400078e00a9 */
[----:B------:R1:W-:Y:S02]  /*19b30*/  MUFU.EX2 R166, R0 ;  /* 0x0000000000a67308 */ /* 0x0003e40000000800 */
        /* <DEDUP_REMOVED lines=17> */
[----:B------:R-:W1:Y:S01]  /*19c50*/  MUFU.EX2 R207, R0 ;  /* 0x0000000000cf7308 */ /* 0x000e620000000800 */
[----:B------:R-:W-:Y:S02]  /*19c60*/  IMAD.MOV.U32 R182, RZ, RZ, R176 ;  /* 0x000000ffffb67224 */ /* 0x000fe400078e00b0 */
[----:B------:R-:W-:Y:S02]  /*19c70*/  IMAD.MOV.U32 R191, RZ, RZ, R149 ;  /* 0x000000ffffbf7224 */ /* 0x000fe400078e0095 */
[----:B------:R-:W-:Y:S02]  /*19c80*/  IMAD.MOV.U32 R170, RZ, RZ, R178 ;  /* 0x000000ffffaa7224 */ /* 0x000fe400078e00b2 */
[----:B------:R-:W-:Y:S02]  /*19c90*/  IMAD.MOV.U32 R178, RZ, RZ, R151 ;  /* 0x000000ffffb27224 */ /* 0x000fe400078e0097 */
[----:B------:R-:W-:Y:S01]  /*19ca0*/  IMAD.MOV.U32 R209, RZ, RZ, R171 ;  /* 0x000000ffffd17224 */ /* 0x000fe200078e00ab */
[----:B------:R-:W-:Y:S01]  /*19cb0*/  MUFU.EX2 R176, R108 ;  /* 0x0000006c00b07308 */ /* 0x000fe20000000800 */
[----:B------:R-:W-:Y:S02]  /*19cc0*/  IMAD.MOV.U32 R171, RZ, RZ, R170 ;  /* 0x000000ffffab7224 */ /* 0x000fe400078e00aa */
[----:B------:R-:W-:Y:S02]  /*19cd0*/  IMAD.MOV.U32 R170, RZ, RZ, R183 ;  /* 0x000000ffffaa7224 */ /* 0x000fe400078e00b7 */
[----:B------:R-:W-:Y:S02]  /*19ce0*/  IMAD.MOV.U32 R183, RZ, RZ, R182 ;  /* 0x000000ffffb77224 */ /* 0x000fe400078e00b6 */
[----:B------:R-:W-:Y:S02]  /*19cf0*/  IMAD.MOV.U32 R182, RZ, RZ, R179 ;  /* 0x000000ffffb67224 */ /* 0x000fe400078e00b3 */
[----:B------:R-:W-:Y:S01]  /*19d00*/  IMAD.MOV.U32 R179, RZ, RZ, R178 ;  /* 0x000000ffffb37224 */ /* 0x000fe200078e00b2 */
[----:B------:R-:W-:Y:S01]  /*19d10*/  MUFU.EX2 R149, R109 ;  /* 0x0000006d00957308 */ /* 0x000fe20000000800 */
[----:B------:R-:W-:Y:S02]  /*19d20*/  IMAD.MOV.U32 R178, RZ, RZ, R191 ;  /* 0x000000ffffb27224 */ /* 0x000fe400078e00bf */
[----:B------:R-:W-:Y:S01]  /*19d30*/  IMAD.MOV.U32 R191, RZ, RZ, R190 ;  /* 0x000000ffffbf7224 */ /* 0x000fe200078e00be */
[----:B-1----:R-:W-:Y:S01]  /*19d40*/  F2FP.BF16.PACK_AB R79, R207, R166 ;  /* 0x000000a6cf4f723e */ /* 0x002fe200000010ff */
        /* <DEDUP_REMOVED lines=11> */
[----:B------:R-:W-:Y:S02]  /*19e00*/  FFMA.FTZ R0, R251, c[0x0][0x23c], -R88 ;  /* 0x00008f00fb007a23 */ /* 0x000fe40000010858 */
        /* <DEDUP_REMOVED lines=24> */
[----:B-1----:R-:W-:Y:S02]  /*19f90*/  FFMA.FTZ R0, R250, c[0x0][0x23c], -R88 ;  /* 0x00008f00fa007a23 */ /* 0x002fe40000010858 */
[----:B------:R-:W-:Y:S02]  /*19fa0*/  IMAD.MOV.U32 R199, RZ, RZ, R143 ;  /* 0x000000ffffc77224 */ /* 0x000fe400078e008f */
[----:B------:R-:W-:Y:S01]  /*19fb0*/  IMAD.MOV.U32 R143, RZ, RZ, R141 ;  /* 0x000000ffff8f7224 */ /* 0x000fe200078e008d */
[----:B------:R1:W-:Y:S01]  /*19fc0*/  MUFU.EX2 R205, R0 ;  /* 0x0000000000cd7308 */ /* 0x0003e20000000800 */
[----:B------:R-:W-:Y:S02]  /*19fd0*/  IMAD.MOV.U32 R145, RZ, RZ, R229 ;  /* 0x000000ffff917224 */ /* 0x000fe400078e00e5 */
[----:B------:R-:W-:Y:S01]  /*19fe0*/  IMAD.MOV.U32 R250, RZ, RZ, R252 ;  /* 0x000000fffffa7224 */ /* 0x000fe200078e00fc */
[----:B------:R4:W5:Y:S01]  /*19ff0*/  LDL.LU R229, [R1+0xcc] ;  /* 0x0000cc0001e57983 */ /* 0x0009620000300800 */
[----:B------:R-:W-:Y:S02]  /*1a000*/  IMAD.MOV.U32 R252, RZ, RZ, R209 ;  /* 0x000000fffffc7224 */ /* 0x000fe400078e00d1 */
[----:B------:R-:W-:Y:S01]  /*1a010*/  IMAD.MOV.U32 R209, RZ, RZ, R199 ;  /* 0x000000ffffd17224 */ /* 0x000fe200078e00c7 */
[----:B------:R4:W5:Y:S01]  /*1a020*/  LDL.LU R228, [R1+0xc8] ;  /* 0x0000c80001e47983 */ /* 0x0009620000300800 */
[----:B------:R-:W-:Y:S01]  /*1a030*/  IMAD.MOV.U32 R199, RZ, RZ, R143 ;  /* 0x000000ffffc77224 */ /* 0x000fe200078e008f */
[----:B------:R-:W-:Y:S01]  /*1a040*/  MUFU.EX2 R117, R245 ;  /* 0x000000f500757308 */ /* 0x000fe20000000800 */
[----:B------:R-:W-:Y:S02]  /*1a050*/  FFMA.FTZ R107, R250, c[0x0][0x23c], -R88 ;  /* 0x00008f00fa6b7a23 */ /* 0x000fe40000010858 */
[----:B------:R-:W-:Y:S02]  /*1a060*/  IMAD.MOV.U32 R250, RZ, RZ, R251 ;  /* 0x000000fffffa7224 */ /* 0x000fe400078e00fb */
[----:B------:R-:W-:Y:S02]  /*1a070*/  IMAD.MOV.U32 R251, RZ, RZ, R252 ;  /* 0x000000fffffb7224 */ /* 0x000fe400078e00fc */
[----:B------:R-:W-:Y:S02]  /*1a080*/  IMAD.MOV.U32 R252, RZ, RZ, R200 ;  /* 0x000000fffffc7224 */ /* 0x000fe400078e00c8 */
[----:B------:R-:W-:Y:S02]  /*1a090*/  IMAD.MOV.U32 R200, RZ, RZ, R209 ;  /* 0x000000ffffc87224 */ /* 0x000fe400078e00d1 */
[----:B------:R-:W-:Y:S02]  /*1a0a0*/  IMAD.MOV.U32 R209, RZ, RZ, R190 ;  /* 0x000000ffffd17224 */ /* 0x000fe400078e00be */
[----:B------:R-:W-:Y:S02]  /*1a0b0*/  IMAD.MOV.U32 R190, RZ, RZ, R199 ;  /* 0x000000ffffbe7224 */ /* 0x000fe400078e00c7 */
[--C-:B-1----:R-:W-:Y:S02]  /*1a0c0*/  FFMA.FTZ R0, R222, c[0x0][0x23c], -R88.reuse ;  /* 0x00008f00de007a23 */ /* 0x102fe40000010858 */
[----:B------:R-:W-:Y:S02]  /*1a0d0*/  IMAD.MOV.U32 R189, RZ, RZ, R227 ;  /* 0x000000ffffbd7224 */ /* 0x000fe400078e00e3 */
[----:B------:R1:W-:Y:S01]  /*1a0e0*/  MUFU.EX2 R203, R0 ;  /* 0x0000000000cb7308 */ /* 0x0003e20000000800 */
[----:B------:R-:W-:Y:S01]  /*1a0f0*/  FFMA.FTZ R76, R249, c[0x0][0x23c], -R88 ;  /* 0x00008f00f94c7a23 */ /* 0x000fe20000010858 */
[----:B------:R4:W5:Y:S01]  /*1a100*/  LDL.LU R227, [R1+0xc4] ;  /* 0x0000c40001e37983 */ /* 0x0009620000300800 */
[----:B------:R-:W-:Y:S02]  /*1a110*/  IMAD.MOV.U32 R249, RZ, RZ, R252 ;  /* 0x000000fffff97224 */ /* 0x000fe400078e00fc */
[----:B------:R-:W-:Y:S01]  /*1a120*/  FFMA.FTZ R108, R250, c[0x0][0x23c], -R88 ;  /* 0x00008f00fa6c7a23 */ /* 0x000fe20000010858 */
[----:B------:R4:W5:Y:S01]  /*1a130*/  LDL.LU R226, [R1+0xc0] ;  /* 0x0000c00001e27983 */ /* 0x0009620000300800 */
[----:B------:R-:W-:Y:S02]  /*1a140*/  IMAD.MOV.U32 R250, RZ, RZ, R190 ;  /* 0x000000fffffa7224 */ /* 0x000fe400078e00be */
[----:B------:R-:W-:Y:S01]  /*1a150*/  IMAD.MOV.U32 R141, RZ, RZ, R224 ;  /* 0x000000ffff8d7224 */ /* 0x000fe200078e00e0 */
[----:B------:R4:W5:Y:S01]  /*1a160*/  LDL.LU R225, [R1+0xbc] ;  /* 0x0000bc0001e17983 */ /* 0x0009620000300800 */
[----:B------:R-:W-:Y:S01]  /*1a170*/  IMAD.MOV.U32 R143, RZ, RZ, R223 ;  /* 0x000000ffff8f7224 */ /* 0x000fe200078e00df */
[----:B------:R2:W-:Y:S01]  /*1a180*/  MUFU.EX2 R204, R76 ;  /* 0x0000004c00cc7308 */ /* 0x0005e20000000800 */
[----:B------:R-:W-:Y:S01]  /*1a190*/  IMAD.MOV.U32 R252, RZ, RZ, R200 ;  /* 0x000000fffffc7224 */ /* 0x000fe200078e00c8 */
[----:B------:R4:W5:Y:S01]  /*1a1a0*/  LDL.LU R224, [R1+0xb8] ;  /* 0x0000b80001e07983 */ /* 0x0009620000300800 */
[----:B------:R-:W-:Y:S02]  /*1a1b0*/  FADD.FTZ R80, R129, R93 ;  /* 0x0000005d81507221 */ /* 0x000fe40000010000 */
[----:B------:R-:W-:Y:S01]  /*1a1c0*/  IMAD.MOV.U32 R199, RZ, RZ, R198 ;  /* 0x000000ffffc77224 */ /* 0x000fe200078e00c6 */
[----:B------:R4:W5:Y:S01]  /*1a1d0*/  LDL.LU R223, [R1+0xb4] ;  /* 0x0000b40001df7983 */ /* 0x0009620000300800 */
[----:B------:R-:W-:Y:S02]  /*1a1e0*/  IMAD.MOV.U32 R198, RZ, RZ, R194 ;  /* 0x000000ffffc67224 */ /* 0x000fe400078e00c2 */
[----:B------:R-:W-:Y:S01]  /*1a1f0*/  IMAD.MOV.U32 R194, RZ, RZ, R197 ;  /* 0x000000ffffc27224 */ /* 0x000fe200078e00c5 */
[----:B------:R4:W5:Y:S01]  /*1a200*/  LDL.LU R222, [R1+0xb0] ;  /* 0x0000b00001de7983 */ /* 0x0009620000300800 */
[----:B------:R-:W-:Y:S01]  /*1a210*/  IMAD.MOV.U32 R197, RZ, RZ, R147 ;  /* 0x000000ffffc57224 */ /* 0x000fe200078e0093 */
[----:B------:R-:W-:Y:S01]  /*1a220*/  MUFU.EX2 R129, R100 ;  /* 0x0000006400817308 */ /* 0x000fe20000000800 */
[----:B-1----:R-:W-:Y:S01]  /*1a230*/  FFMA.FTZ R0, R249, c[0x0][0x23c], -R96 ;  /* 0x00008f00f9007a23 */ /* 0x002fe20000010860 */
[----:B------:R4:W5:Y:S01]  /*1a240*/  LDL.LU R221, [R1+0xac] ;  /* 0x0000ac0001dd7983 */ /* 0x0009620000300800 */
[----:B------:R-:W-:Y:S02]  /*1a250*/  IMAD.MOV.U32 R249, RZ, RZ, R250 ;  /* 0x000000fffff97224 */ /* 0x000fe400078e00fa */
[----:B------:R-:W-:Y:S01]  /*1a260*/  IMAD.MOV.U32 R250, RZ, RZ, R251 ;  /* 0x000000fffffa7224 */ /* 0x000fe200078e00fb */
[----:B------:R4:W5:Y:S01]  /*1a270*/  LDL.LU R220, [R1+0xa8] ;  /* 0x0000a80001dc7983 */ /* 0x0009620000300800 */
[----:B------:R-:W-:Y:S02]  /*1a280*/  IMAD.MOV.U32 R251, RZ, RZ, R179 ;  /* 0x000000fffffb7224 */ /* 0x000fe400078e00b3 */
[----:B------:R-:W-:Y:S01]  /*1a290*/  IMAD.MOV.U32 R147, RZ, RZ, R216 ;  /* 0x000000ffff937224 */ /* 0x000fe200078e00d8 */
[----:B------:R1:W-:Y:S01]  /*1a2a0*/  MUFU.EX2 R179, R0 ;  /* 0x0000000000b37308 */ /* 0x0003e20000000800 */
[----:B------:R4:W5:Y:S01]  /*1a2b0*/  LDL.LU R219, [R1+0xa4] ;  /* 0x0000a40001db7983 */ /* 0x0009620000300800 */
[----:B------:R-:W-:Y:S02]  /*1a2c0*/  FFMA.FTZ R109, R135, c[0x0][0x23c], -R88 ;  /* 0x00008f00876d7a23 */ /* 0x000fe40000010858 */
[----:B------:R-:W-:Y:S01]  /*1a2d0*/  FADD.FTZ R102, R134, R80 ;  /* 0x0000005086667221 */ /* 0x000fe20000010000 */
[----:B------:R4:W5:Y:S01]  /*1a2e0*/  LDL.LU R218, [R1+0xa0] ;  /* 0x0000a00001da7983 */ /* 0x0009620000300800 */
[----:B--2---:R-:W-:Y:S02]  /*1a2f0*/  FADD.FTZ R76, R101, R92 ;  /* 0x0000005c654c7221 */ /* 0x004fe40000010000 */
[----:B------:R-:W-:Y:S01]  /*1a300*/  FFMA.FTZ R145, R145, c[0x0][0x23c], -R88 ;  /* 0x00008f0091917a23 */ /* 0x000fe20000010858 */
[----:B------:R4:W5:Y:S01]  /*1a310*/  LDL.LU R217, [R1+0x9c] ;  /* 0x00009c0001d97983 */ /* 0x0009620000300800 */
[----:B------:R-:W-:Y:S01]  /*1a320*/  FADD.FTZ R101, R104, R76 ;  /* 0x0000004c68657221 */ /* 0x000fe20000010000 */
[----:B------:R-:W-:Y:S01]  /*1a330*/  F2FP.BF16.PACK_AB R76, R172, R167 ;  /* 0x000000a7ac4c723e */ /* 0x000fe200000010ff */
[----:B------:R-:W-:Y:S01]  /*1a340*/  MUFU.EX2 R100, R144 ;  /* 0x0000009000647308 */ /* 0x000fe20000000800 */
[----:B------:R4:W5:Y:S01]  /*1a350*/  LDL.LU R216, [R1+0x98] ;  /* 0x0000980001d87983 */ /* 0x0009620000300800 */
[----:B------:R-:W-:Y:S02]  /*1a360*/  IMAD.MOV.U32 R190, RZ, RZ, R147 ;  /* 0x000000ffffbe7224 */ /* 0x000fe400078e0093 */
[----:B------:R-:W-:Y:S01]  /*1a370*/  FFMA.FTZ R147, R125, c[0x0][0x23c], -R88 ;  /* 0x00008f007d937a23 */ /* 0x000fe20000010858 */
[----:B------:R-:W2:Y:S01]  /*1a380*/  LDSM.16.MT88.4 R80, [R215+0x9800] ;  /* 0x00980000d750783b */ /* 0x000ea20000004200 */
[C---:B------:R-:W-:Y:S01]  /*1a390*/  HMMA.16816.F32.BF16 R8, R76.reuse, R84, R8 ;  /* 0x000000544c08723c */ /* 0x040fe20000041808 */
[----:B------:R-:W-:Y:S02]  /*1a3a0*/  IMAD.MOV.U32 R200, RZ, RZ, R146 ;  /* 0x000000ffffc87224 */ /* 0x000fe400078e0092 */
[----:B------:R-:W-:Y:S01]  /*1a3b0*/  FFMA.FTZ R146, R124, c[0x0][0x23c], -R88 ;  /* 0x00008f007c927a23 */ /* 0x000fe20000010858 */
[----:B------:R-:W-:Y:S01]  /*1a3c0*/  MUFU.EX2 R134, R141 ;  /* 0x0000008d00867308 */ /* 0x000fe20000000800 */
[----:B------:R-:W-:Y:S02]  /*1a3d0*/  IMAD.MOV.U32 R248, RZ, RZ, R142 ;  /* 0x000000fffff87224 */ /* 0x000fe400078e008e */
[----:B-1----:R-:W-:Y:S01]  /*1a3e0*/  FFMA.FTZ R0, R249, c[0x0][0x23c], -R96 ;  /* 0x00008f00f9007a23 */ /* 0x002fe20000010860 */
[-C--:B------:R-:W-:Y:S01]  /*1a3f0*/  HMMA.16816.F32.BF16 R12, R76, R86.reuse, R12 ;  /* 0x000000564c0c723c */ /* 0x080fe2000004180c */
[----:B------:R-:W-:Y:S01]  /*1a400*/  IMAD.MOV.U32 R249, RZ, RZ, R250 ;  /* 0x000000fffff97224 */ /* 0x000fe200078e00fa */
[----:B------:R4:W5:Y:S02]  /*1a410*/  LDL.LU R135, [R1+0x94] ;  /* 0x0000940001877983 */ /* 0x0009640000300800 */
[----:B------:R-:W-:Y:S02]  /*1a420*/  IMAD.MOV.U32 R250, RZ, RZ, R251 ;  /* 0x000000fffffa7224 */ /* 0x000fe400078e00fb */
[----:B------:R-:W-:Y:S01]  /*1a430*/  IMAD.MOV.U32 R251, RZ, RZ, R252 ;  /* 0x000000fffffb7224 */ /* 0x000fe200078e00fc */
[----:B------:R-:W3:Y:S01]  /*1a440*/  LDL.LU R99, [R1+0x4c] ;  /* 0x00004c0001637983 */ /* 0x000ee20000300800 */
[C---:B------:R-:W-:Y:S01]  /*1a450*/  HMMA.16816.F32.BF16 R16, R72.reuse, R86, R16 ;  /* 0x000000564810723c */ /* 0x040fe20000041810 */
[----:B------:R-:W-:Y:S01]  /*1a460*/  IMAD.MOV.U32 R252, RZ, RZ, R182 ;  /* 0x000000fffffc7224 */ /* 0x000fe200078e00b6 */
[----:B------:R-:W-:Y:S01]  /*1a470*/  MUFU.EX2 R141, R140 ;  /* 0x0000008c008d7308 */ /* 0x000fe20000000800 */
[----:B------:R-:W1:Y:S01]  /*1a480*/  LDSM.16.MT88.4 R88, [R213+0x9800] ;  /* 0x00980000d558783b */ /* 0x000e620000004200 */
[----:B------:R-:W-:Y:S02]  /*1a490*/  IMAD.MOV.U32 R126, RZ, RZ, R249 ;  /* 0x000000ffff7e7224 */ /* 0x000fe400078e00f9 */
[----:B------:R-:W-:Y:S02]  /*1a4a0*/  IMAD.MOV.U32 R123, RZ, RZ, R251 ;  /* 0x000000ffff7b7224 */ /* 0x000fe400078e00fb */
[----:B------:R-:W-:Y:S03]  /*1a4b0*/  IMAD.MOV.U32 R251, RZ, RZ, R187 ;  /* 0x000000fffffb7224 */ /* 0x000fe600078e00bb */
[----:B------:R-:W1:Y:S01]  /*1a4c0*/  LDSM.16.MT88.4 R92, [R214+0x9800] ;  /* 0x00980000d65c783b */ /* 0x000e620000004200 */
[----:B------:R4:W-:Y:S01]  /*1a4d0*/  MUFU.EX2 R182, R0 ;  /* 0x0000000000b67308 */ /* 0x0009e20000000800 */
[----:B------:R-:W-:Y:S02]  /*1a4e0*/  IMAD.MOV.U32 R187, RZ, RZ, R181 ;  /* 0x000000ffffbb7224 */ /* 0x000fe400078e00b5 */
[----:B------:R-:W-:Y:S04]  /*1a4f0*/  IMAD.MOV.U32 R249, RZ, RZ, R168 ;  /* 0x000000fffff97224 */ /* 0x000fe800078e00a8 */
[----:B------:R-:W-:Y:S03]  /*1a500*/  LDSM.16.MT88.4 R84, [R215+0xa000] ;  /* 0x00a00000d754783b */ /* 0x000fe60000004200 */
[----:B------:R-:W-:Y:S01]  /*1a510*/  MUFU.EX2 R181, R97 ;  /* 0x0000006100b57308 */ /* 0x000fe20000000800 */
[-C--:B--2---:R-:W-:Y:S08]  /*1a520*/  HMMA.16816.F32.BF16 R20, R72, R80.reuse, R20 ;  /* 0x000000504814723c */ /* 0x084ff00000041814 */
[C---:B------:R-:W-:Y:S01]  /*1a530*/  HMMA.16816.F32.BF16 R24, R76.reuse, R80, R24 ;  /* 0x000000504c18723c */ /* 0x040fe20000041818 */
[----:B------:R-:W-:Y:S03]  /*1a540*/  MUFU.EX2 R140, R121 ;  /* 0x00000079008c7308 */ /* 0x000fe60000000800 */
[--C-:B----4-:R-:W-:Y:S04]  /*1a550*/  FFMA.FTZ R0, R178, c[0x0][0x23c], -R96.reuse ;  /* 0x00008f00b2007a23 */ /* 0x110fe80000010860 */
[-C--:B------:R-:W-:Y:S03]  /*1a560*/  HMMA.16816.F32.BF16 R28, R76, R82.reuse, R28 ;  /* 0x000000524c1c723c */ /* 0x080fe6000004181c */
[----:B------:R2:W-:Y:S05]  /*1a570*/  MUFU.EX2 R178, R0 ;  /* 0x0000000000b27308 */ /* 0x0005ea0000000800 */
[C---:B------:R-:W-:Y:S01]  /*1a580*/  HMMA.16816.F32.BF16 R32, R72.reuse, R82, R32 ;  /* 0x000000524820723c */ /* 0x040fe20000041820 */
[----:B------:R-:W4:Y:S04]  /*1a590*/  LDSM.16.MT88.4 R80, [R212+0xa000] ;  /* 0x00a00000d450783b */ /* 0x000f280000004200 */
[----:B------:R-:W-:Y:S03]  /*1a5a0*/  MUFU.EX2 R143, R143 ;  /* 0x0000008f008f7308 */ /* 0x000fe60000000800 */
[-C--:B-1----:R-:W-:Y:S07]  /*1a5b0*/  HMMA.16816.F32.BF16 R36, R72, R88.reuse, R36 ;  /* 0x000000584824723c */ /* 0x082fee0000041824 */
[----:B------:R-:W-:Y:S01]  /*1a5c0*/  MUFU.EX2 R142, R120 ;  /* 0x00000078008e7308 */ /* 0x000fe20000000800 */
[C---:B------:R-:W-:Y:S01]  /*1a5d0*/  HMMA.16816.F32.BF16 R40, R76.reuse, R88, R40 ;  /* 0x000000584c28723c */ /* 0x040fe20000041828 */
[--C-:B--2---:R-:W-:Y:S07]  /*1a5e0*/  FFMA.FTZ R0, R183, c[0x0][0x23c], -R96.reuse ;  /* 0x00008f00b7007a23 */ /* 0x104fee0000010860 */
[-C--:B------:R-:W-:Y:S01]  /*1a5f0*/  HMMA.16816.F32.BF16 R44, R76, R90.reuse, R44 ;  /* 0x0000005a4c2c723c */ /* 0x080fe2000004182c */
[----:B------:R1:W2:Y:S07]  /*1a600*/  MUFU.EX2 R183, R0 ;  /* 0x0000000000b77308 */ /* 0x0002ae0000000800 */
[C---:B------:R-:W-:Y:S01]  /*1a610*/  HMMA.16816.F32.BF16 R48, R72.reuse, R90, R48 ;  /* 0x0000005a4830723c */ /* 0x040fe20000041830 */
[----:B------:R-:W4:Y:S02]  /*1a620*/  LDSM.16.MT88.4 R88, [R213+0xa000] ;  /* 0x00a00000d558783b */ /* 0x000f240000004200 */
[----:B------:R-:W-:Y:S05]  /*1a630*/  MUFU.EX2 R168, R119 ;  /* 0x0000007700a87308 */ /* 0x000fea0000000800 */
[-C--:B------:R-:W-:Y:S05]  /*1a640*/  HMMA.16816.F32.BF16 R52, R72, R92.reuse, R52 ;  /* 0x0000005c4834723c */ /* 0x080fea0000041834 */
[----:B------:R-:W-:Y:S03]  /*1a650*/  MUFU.EX2 R124, R249 ;  /* 0x000000f9007c7308 */ /* 0x000fe60000000800 */
[C---:B------:R-:W-:Y:S01]  /*1a660*/  HMMA.16816.F32.BF16 R56, R76.reuse, R92, R56 ;  /* 0x0000005c4c38723c */ /* 0x040fe20000041838 */
[--C-:B-1----:R-:W-:Y:S06]  /*1a670*/  FFMA.FTZ R0, R200, c[0x0][0x23c], -R96.reuse ;  /* 0x00008f00c8007a23 */ /* 0x102fec0000010860 */
[----:B------:R1:W-:Y:S01]  /*1a680*/  MUFU.EX2 R200, R0 ;  /* 0x0000000000c87308 */ /* 0x0003e20000000800 */
[-C--:B------:R-:W-:Y:S07]  /*1a690*/  HMMA.16816.F32.BF16 R60, R76, R94.reuse, R60 ;  /* 0x0000005e4c3c723c */ /* 0x080fee000004183c */
[----:B------:R-:W-:Y:S01]  /*1a6a0*/  FFMA.FTZ R76, R248, c[0x0][0x23c], -R96 ;  /* 0x00008f00f84c7a23 */ /* 0x000fe20000010860 */
[----:B------:R-:W-:Y:S01]  /*1a6b0*/  HMMA.16816.F32.BF16 R64, R72, R94, R64 ;  /* 0x0000005e4840723c */ /* 0x000fe20000041840 */
[----:B------:R-:W-:Y:S01]  /*1a6c0*/  FADD.FTZ R77, R154, R102 ;  /* 0x000000669a4d7221 */ /* 0x000fe20000010000 */
[----:B------:R-:W3:Y:S01]  /*1a6d0*/  LDSM.16.MT88.4 R92, [R214+0xa000] ;  /* 0x00a00000d65c783b */ /* 0x000ee20000004200 */
[----:B------:R4:W-:Y:S01]  /*1a6e0*/  MUFU.EX2 R125, R76 ;  /* 0x0000004c007d7308 */ /* 0x0009e20000000800 */
[----:B------:R-:W-:Y:S01]  /*1a6f0*/  FADD.FTZ R78, R116, R101 ;  /* 0x00000065744e7221 */ /* 0x000fe20000010000 */
[----:B--2---:R-:W-:Y:S02]  /*1a700*/  F2FP.BF16.PACK_AB R79, R183, R178 ;  /* 0x000000b2b74f723e */ /* 0x004fe400000010ff */
[----:B------:R-:W-:Y:S01]  /*1a710*/  F2FP.BF16.PACK_AB R72, R151, R150 ;  /* 0x000000969748723e */ /* 0x000fe200000010ff */
[----:B------:R-:W-:Y:S01]  /*1a720*/  FADD.FTZ R97, R106, R78 ;  /* 0x0000004e6a617221 */ /* 0x000fe20000010000 */
[----:B------:R-:W-:Y:S03]  /*1a730*/  F2FP.BF16.PACK_AB R73, R176, R149 ;  /* 0x00000095b049723e */ /* 0x000fe600000010ff */
[----:B------:R-:W-:Y:S01]  /*1a740*/  F2FP.BF16.PACK_AB R74, R180, R177 ;  /* 0x000000b1b44a723e */ /* 0x000fe200000010ff */
[----:B------:R-:W-:Y:S01]  /*1a750*/  MUFU.EX2 R101, R210 ;  /* 0x000000d200657308 */ /* 0x000fe20000000800 */
[----:B------:R-:W-:Y:S01]  /*1a760*/  F2FP.BF16.PACK_AB R75, R170, R171 ;  /* 0x000000abaa4b723e */ /* 0x000fe200000010ff */
[--C-:B-1----:R-:W-:Y:S01]  /*1a770*/  FFMA.FTZ R0, R126, c[0x0][0x23c], -R96.reuse ;  /* 0x00008f007e007a23 */ /* 0x102fe20000010860 */
[----:B------:R-:W-:Y:S05]  /*1a780*/  F2FP.BF16.PACK_AB R78, R203, R204 ;  /* 0x000000cccb4e723e */ /* 0x000fea00000010ff */
[-C--:B----4-:R-:W-:Y:S02]  /*1a790*/  HMMA.16816.F32.BF16 R4, R72, R80.reuse, R4 ;  /* 0x000000504804723c */ /* 0x090fe40000041804 */
[----:B------:R1:W2:Y:S01]  /*1a7a0*/  MUFU.EX2 R126, R0 ;  /* 0x00000000007e7308 */ /* 0x0002a20000000800 */
[----:B------:R-:W-:Y:S09]  /*1a7b0*/  F2FP.BF16.PACK_AB R76, R205, R206 ;  /* 0x000000cecd4c723e */ /* 0x000ff200000010ff */
[----:B------:R-:W-:Y:S10]  /*1a7c0*/  MUFU.EX2 R121, R246 ;  /* 0x000000f600797308 */ /* 0x000ff40000000800 */
[----:B------:R-:W-:Y:S01]  /*1a7d0*/  MUFU.EX2 R120, R251 ;  /* 0x000000fb00787308 */ /* 0x000fe20000000800 */
[----:B-1----:R-:W-:Y:S09]  /*1a7e0*/  FFMA.FTZ R0, R123, c[0x0][0x23c], -R96 ;  /* 0x00008f007b007a23 */ /* 0x002ff20000010860 */
[----:B------:R1:W4:Y:S10]  /*1a7f0*/  MUFU.EX2 R127, R0 ;  /* 0x00000000007f7308 */ /* 0x0003340000000800 */
[----:B------:R-:W-:Y:S10]  /*1a800*/  MUFU.EX2 R123, R250 ;  /* 0x000000fa007b7308 */ /* 0x000ff40000000800 */
[----:B------:R-:W-:Y:S01]  /*1a810*/  MUFU.EX2 R119, R252 ;  /* 0x000000fc00777308 */ /* 0x000fe20000000800 */
[----:B-1----:R-:W-:Y:S04]  /*1a820*/  FADD.FTZ R0, R112, R103 ;  /* 0x0000006770007221 */ /* 0x002fe80000010000 */
[----:B------:R-:W-:Y:S02]  /*1a830*/  FADD.FTZ R98, R114, R0 ;  /* 0x0000000072627221 */ /* 0x000fe40000010000 */
[----:B------:R-:W-:Y:S01]  /*1a840*/  FADD.FTZ R0, R155, R77 ;  /* 0x0000004d9b007221 */ /* 0x000fe20000010000 */
[----:B------:R-:W-:Y:S02]  /*1a850*/  F2FP.BF16.PACK_AB R77, R182, R179 ;  /* 0x000000b3b64d723e */ /* 0x000fe400000010ff */
[----:B------:R-:W-:Y:S01]  /*1a860*/  MUFU.EX2 R103, R197 ;  /* 0x000000c500677308 */ /* 0x000fe20000000800 */
[----:B------:R-:W-:Y:S04]  /*1a870*/  FADD.FTZ R0, R152, R0 ;  /* 0x0000000098007221 */ /* 0x000fe80000010000 */
[C---:B------:R-:W-:Y:S05]  /*1a880*/  HMMA.16816.F32.BF16 R8, R76.reuse, R80, R8 ;  /* 0x000000504c08723c */ /* 0x040fea0000041808 */
[----:B------:R-:W-:Y:S03]  /*1a890*/  MUFU.EX2 R116, R244 ;  /* 0x000000f400747308 */ /* 0x000fe60000000800 */
[-C--:B------:R-:W-:Y:S07]  /*1a8a0*/  HMMA.16816.F32.BF16 R12, R76, R82.reuse, R12 ;  /* 0x000000524c0c723c */ /* 0x080fee000004180c */
        /* <DEDUP_REMOVED lines=8> */
[----:B------:R-:W-:Y:S03]  /*1a930*/  MUFU.EX2 R114, R105 ;  /* 0x0000006900727308 */ /* 0x000fe60000000800 */
[C---:B------:R-:W-:Y:S01]  /*1a940*/  HMMA.16816.F32.BF16 R32, R72.reuse, R86, R32 ;  /* 0x000000564820723c */ /* 0x040fe20000041820 */
[----:B------:R-:W1:Y:S06]  /*1a950*/  LDSM.16.MT88.4 R84, [R215+0xa800] ;  /* 0x00a80000d754783b */ /* 0x000e6c0000004200 */
[----:B------:R-:W1:Y:S01]  /*1a960*/  MUFU.EX2 R105, R242 ;  /* 0x000000f200697308 */ /* 0x000e620000000800 */
[-C--:B------:R-:W-:Y:S08]  /*1a970*/  HMMA.16816.F32.BF16 R36, R72, R88.reuse, R36 ;  /* 0x000000584824723c */ /* 0x080ff00000041824 */
[C---:B------:R-:W-:Y:S08]  /*1a980*/  HMMA.16816.F32.BF16 R40, R76.reuse, R88, R40 ;  /* 0x000000584c28723c */ /* 0x040ff00000041828 */
[-C--:B------:R-:W-:Y:S08]  /*1a990*/  HMMA.16816.F32.BF16 R44, R76, R90.reuse, R44 ;  /* 0x0000005a4c2c723c */ /* 0x080ff0000004182c */
[C---:B------:R-:W-:Y:S01]  /*1a9a0*/  HMMA.16816.F32.BF16 R48, R72.reuse, R90, R48 ;  /* 0x0000005a4830723c */ /* 0x040fe20000041830 */
[----:B------:R-:W1:Y:S07]  /*1a9b0*/  LDSM.16.MT88.4 R88, [R213+0xa800] ;  /* 0x00a80000d558783b */ /* 0x000e6e0000004200 */
[-C--:B---3--:R-:W-:Y:S08]  /*1a9c0*/  HMMA.16816.F32.BF16 R52, R72, R92.reuse, R52 ;  /* 0x0000005c4834723c */ /* 0x088ff00000041834 */
[C---:B------:R-:W-:Y:S07]  /*1a9d0*/  HMMA.16816.F32.BF16 R56, R76.reuse, R92, R56 ;  /* 0x0000005c4c38723c */ /* 0x040fee0000041838 */
[----:B------:R-:W-:Y:S01]  /*1a9e0*/  FFMA.FTZ R92, R2, R99, R208 ;  /* 0x00000063025c7223 */ /* 0x000fe200000100d0 */
[-C--:B------:R-:W-:Y:S01]  /*1a9f0*/  HMMA.16816.F32.BF16 R60, R76, R94.reuse, R60 ;  /* 0x0000005e4c3c723c */ /* 0x080fe2000004183c */
[----:B------:R-:W-:Y:S03]  /*1aa00*/  FADD.FTZ R2, R111, R98 ;  /* 0x000000626f027221 */ /* 0x000fe60000010000 */
[----:B------:R-:W-:Y:S02]  /*1aa10*/  FADD.FTZ R98, R153, R0 ;  /* 0x0000000099627221 */ /* 0x000fe40000010000 */
[----:B------:R-:W-:Y:S01]  /*1aa20*/  LDSM.16.MT88.4 R152, [R215+0xb800] ;  /* 0x00b80000d798783b */ /* 0x000fe20000004200 */
[----:B------:R-:W-:Y:S01]  /*1aa30*/  F2FP.BF16.PACK_AB R78, R129, R201 ;  /* 0x000000c9814e723e */ /* 0x000fe200000010ff */
[----:B------:R-:W-:Y:S01]  /*1aa40*/  HMMA.16816.F32.BF16 R64, R72, R94, R64 ;  /* 0x0000005e4840723c */ /* 0x000fe20000041840 */
[----:B------:R-:W-:Y:S02]  /*1aa50*/  FADD.FTZ R76, R115, R97 ;  /* 0x00000061734c7221 */ /* 0x000fe40000010000 */
[----:B------:R-:W-:Y:S01]  /*1aa60*/  MUFU.EX2 R115, R108 ;  /* 0x0000006c00737308 */ /* 0x000fe20000000800 */
[----:B--2---:R-:W-:Y:S01]  /*1aa70*/  F2FP.BF16.PACK_AB R77, R126, R200 ;  /* 0x000000c87e4d723e */ /* 0x004fe200000010ff */
[----:B------:R-:W-:Y:S01]  /*1aa80*/  FADD.FTZ R97, R118, R76 ;  /* 0x0000004c76617221 */ /* 0x000fe20000010000 */
[----:B------:R-:W-:Y:S01]  /*1aa90*/  F2FP.BF16.PACK_AB R76, R202, R181 ;  /* 0x000000b5ca4c723e */ /* 0x000fe200000010ff */
[----:B------:R-:W-:Y:S01]  /*1aaa0*/  FFMA.FTZ R0, R209, c[0x0][0x23c], -R96 ;  /* 0x00008f00d1007a23 */ /* 0x000fe20000010860 */
[----:B------:R-:W-:Y:S01]  /*1aab0*/  F2FP.BF16.PACK_AB R72, R141, R134 ;  /* 0x000000868d48723e */ /* 0x000fe200000010ff */
[----:B------:R-:W-:Y:S03]  /*1aac0*/  FADD.FTZ R2, R113, R2 ;  /* 0x0000000271027221 */ /* 0x000fe60000010000 */
[----:B------:R-:W-:Y:S01]  /*1aad0*/  F2FP.BF16.PACK_AB R73, R140, R133 ;  /* 0x000000858c49723e */ /* 0x000fe200000010ff */
[----:B------:R2:W-:Y:S01]  /*1aae0*/  MUFU.EX2 R111, R0 ;  /* 0x00000000006f7308 */ /* 0x0005e20000000800 */
[----:B------:R-:W-:Y:S01]  /*1aaf0*/  F2FP.BF16.PACK_AB R74, R169, R143 ;  /* 0x0000008fa94a723e */ /* 0x000fe200000010ff */
[----:B------:R-:W-:Y:S01]  /*1ab00*/  FADD.FTZ R2, R130, R2 ;  /* 0x0000000282027221 */ /* 0x000fe20000010000 */
[----:B------:R-:W-:Y:S02]  /*1ab10*/  F2FP.BF16.PACK_AB R75, R168, R142 ;  /* 0x0000008ea84b723e */ /* 0x000fe400000010ff */
[----:B----4-:R-:W-:Y:S01]  /*1ab20*/  F2FP.BF16.PACK_AB R79, R125, R127 ;  /* 0x0000007f7d4f723e */ /* 0x010fe200000010ff */
[----:B------:R-:W-:Y:S04]  /*1ab30*/  FADD.FTZ R2, R131, R2 ;  /* 0x0000000283027221 */ /* 0x000fe80000010000 */
[-C--:B-1----:R-:W-:Y:S01]  /*1ab40*/  HMMA.16816.F32.BF16 R4, R72, R80.reuse, R4 ;  /* 0x000000504804723c */ /* 0x082fe20000041804 */
[----:B------:R-:W-:Y:S01]  /*1ab50*/  MUFU.EX2 R108, R199 ;  /* 0x000000c7006c7308 */ /* 0x000fe20000000800 */
[----:B------:R-:W-:Y:S01]  /*1ab60*/  FADD.FTZ R2, R137, R2 ;  /* 0x0000000289027221 */ /* 0x000fe20000010000 */
[----:B------:R-:W-:Y:S05]  /*1ab70*/  F2FP.BF16.PACK_AB R137, R105, R106 ;  /* 0x0000006a6989723e */ /* 0x000fea00000010ff */
[C---:B------:R-:W-:Y:S03]  /*1ab80*/  HMMA.16816.F32.BF16 R8, R76.reuse, R80, R8 ;  /* 0x000000504c08723c */ /* 0x040fe60000041808 */
[----:B------:R-:W1:Y:S01]  /*1ab90*/  MUFU.EX2 R113, R109 ;  /* 0x0000006d00717308 */ /* 0x000e620000000800 */
[--C-:B--2---:R-:W-:Y:S04]  /*1aba0*/  FFMA.FTZ R0, R191, c[0x0][0x23c], -R96.reuse ;  /* 0x00008f00bf007a23 */ /* 0x104fe80000010860 */
[-C--:B------:R-:W-:Y:S05]  /*1abb0*/  HMMA.16816.F32.BF16 R12, R76, R82.reuse, R12 ;  /* 0x000000524c0c723c */ /* 0x080fea000004180c */
[----:B------:R2:W3:Y:S03]  /*1abc0*/  MUFU.EX2 R109, R0 ;  /* 0x00000000006d7308 */ /* 0x0004e60000000800 */
[C---:B------:R-:W-:Y:S01]  /*1abd0*/  HMMA.16816.F32.BF16 R16, R72.reuse, R82, R16 ;  /* 0x000000524810723c */ /* 0x040fe20000041810 */
[----:B------:R-:W4:Y:S06]  /*1abe0*/  LDSM.16.MT88.4 R80, [R214+0xa800] ;  /* 0x00a80000d650783b */ /* 0x000f2c0000004200 */
[----:B------:R-:W1:Y:S01]  /*1abf0*/  MUFU.EX2 R118, R107 ;  /* 0x0000006b00767308 */ /* 0x000e620000000800 */
[-C--:B------:R-:W-:Y:S08]  /*1ac00*/  HMMA.16816.F32.BF16 R20, R72, R84.reuse, R20 ;  /* 0x000000544814723c */ /* 0x080ff00000041814 */
[C---:B------:R-:W-:Y:S01]  /*1ac10*/  HMMA.16816.F32.BF16 R24, R76.reuse, R84, R24 ;  /* 0x000000544c18723c */ /* 0x040fe20000041818 */
[----:B------:R-:W-:Y:S03]  /*1ac20*/  MUFU.EX2 R107, R194 ;  /* 0x000000c2006b7308 */ /* 0x000fe60000000800 */
[--C-:B--2---:R-:W-:Y:S04]  /*1ac30*/  FFMA.FTZ R0, R190, c[0x0][0x23c], -R96.reuse ;  /* 0x00008f00be007a23 */ /* 0x104fe80000010860 */
[-C--:B------:R-:W-:Y:S03]  /*1ac40*/  HMMA.16816.F32.BF16 R28, R76, R86.reuse, R28 ;  /* 0x000000564c1c723c */ /* 0x080fe6000004181c */
[----:B------:R2:W-:Y:S05]  /*1ac50*/  MUFU.EX2 R110, R0 ;  /* 0x00000000006e7308 */ /* 0x0005ea0000000800 */
[C---:B------:R-:W-:Y:S01]  /*1ac60*/  HMMA.16816.F32.BF16 R32, R72.reuse, R86, R32 ;  /* 0x000000564820723c */ /* 0x040fe20000041820 */
[----:B------:R-:W1:Y:S07]  /*1ac70*/  LDSM.16.MT88.4 R84, [R212+0xb000] ;  /* 0x00b00000d454783b */ /* 0x000e6e0000004200 */
[-C--:B------:R-:W-:Y:S08]  /*1ac80*/  HMMA.16816.F32.BF16 R36, R72, R88.reuse, R36 ;  /* 0x000000584824723c */ /* 0x080ff00000041824 */
[C---:B------:R-:W-:Y:S01]  /*1ac90*/  HMMA.16816.F32.BF16 R40, R76.reuse, R88, R40 ;  /* 0x000000584c28723c */ /* 0x040fe20000041828 */
[----:B--2---:R-:W-:Y:S07]  /*1aca0*/  FFMA.FTZ R0, R187, c[0x0][0x23c], -R96 ;  /* 0x00008f00bb007a23 */ /* 0x004fee0000010860 */
[-C--:B------:R-:W-:Y:S01]  /*1acb0*/  HMMA.16816.F32.BF16 R44, R76, R90.reuse, R44 ;  /* 0x0000005a4c2c723c */ /* 0x080fe2000004182c */
[----:B------:R2:W1:Y:S07]  /*1acc0*/  MUFU.EX2 R112, R0 ;  /* 0x0000000000707308 */ /* 0x00046e0000000800 */
[C---:B------:R-:W-:Y:S01]  /*1acd0*/  HMMA.16816.F32.BF16 R48, R72.reuse, R90, R48 ;  /* 0x0000005a4830723c */ /* 0x040fe20000041830 */
[----:B------:R-:W3:Y:S07]  /*1ace0*/  LDSM.16.MT88.4 R88, [R215+0xb000] ;  /* 0x00b00000d758783b */ /* 0x000eee0000004200 */
[-C--:B----4-:R-:W-:Y:S08]  /*1acf0*/  HMMA.16816.F32.BF16 R52, R72, R80.reuse, R52 ;  /* 0x000000504834723c */ /* 0x090ff00000041834 */
[C---:B------:R-:W-:Y:S01]  /*1ad00*/  HMMA.16816.F32.BF16 R56, R76.reuse, R80, R56 ;  /* 0x000000504c38723c */ /* 0x040fe20000041838 */
[----:B--2---:R-:W-:Y:S02]  /*1ad10*/  FADD.FTZ R0, R198, R92 ;  /* 0x0000005cc6007221 */ /* 0x004fe40000010000 */
[----:B------:R-:W2:Y:S02]  /*1ad20*/  LDSM.16.MT88.4 R92, [R213+0xb000] ;  /* 0x00b00000d55c783b */ /* 0x000ea40000004200 */
[----:B------:R-:W-:Y:S03]  /*1ad30*/  FADD.FTZ R0, R195, R0 ;  /* 0x00000000c3007221 */ /* 0x000fe60000010000 */
[-C--:B------:R-:W-:Y:S01]  /*1ad40*/  HMMA.16816.F32.BF16 R60, R76, R82.reuse, R60 ;  /* 0x000000524c3c723c */ /* 0x080fe2000004183c */
[----:B------:R-:W-:Y:S04]  /*1ad50*/  FADD.FTZ R0, R188, R0 ;  /* 0x00000000bc007221 */ /* 0x000fe80000010000 */
[----:B------:R-:W-:Y:S02]  /*1ad60*/  FADD.FTZ R0, R186, R0 ;  /* 0x00000000ba007221 */ /* 0x000fe40000010000 */
[----:B-1----:R-:W-:Y:S01]  /*1ad70*/  F2FP.BF16.PACK_AB R78, R113, R115 ;  /* 0x00000073714e723e */ /* 0x002fe200000010ff */
[----:B------:R-:W-:Y:S01]  /*1ad80*/  HMMA.16816.F32.BF16 R64, R72, R82, R64 ;  /* 0x000000524840723c */ /* 0x000fe20000041840 */
[----:B------:R-:W-:Y:S03]  /*1ad90*/  FADD.FTZ R76, R132, R97 ;  /* 0x00000061844c7221 */ /* 0x000fe60000010000 */
[----:B---3--:R-:W-:Y:S01]  /*1ada0*/  F2FP.BF16.PACK_AB R77, R109, R111 ;  /* 0x0000006f6d4d723e */ /* 0x008fe200000010ff */
[----:B------:R-:W-:Y:S01]  /*1adb0*/  FADD.FTZ R97, R128, R76 ;  /* 0x0000004c80617221 */ /* 0x000fe20000010000 */
[----:B------:R-:W-:Y:S01]  /*1adc0*/  F2FP.BF16.PACK_AB R76, R118, R114 ;  /* 0x00000072764c723e */ /* 0x000fe200000010ff */
[----:B------:R-:W-:Y:S01]  /*1add0*/  FADD.FTZ R0, R185, R0 ;  /* 0x00000000b9007221 */ /* 0x000fe20000010000 */
[----:B------:R-:W-:Y:S01]  /*1ade0*/  F2FP.BF16.PACK_AB R72, R123, R124 ;  /* 0x0000007c7b48723e */ /* 0x000fe200000010ff */
[----:B------:R-:W-:Y:S03]  /*1adf0*/  IMAD.MOV.U32 R132, RZ, RZ, R69 ;  /* 0x000000ffff847224 */ /* 0x000fe600078e0045 */
[----:B------:R-:W-:Y:S01]  /*1ae00*/  F2FP.BF16.PACK_AB R73, R121, R122 ;  /* 0x0000007a7949723e */ /* 0x000fe200000010ff */
[----:B------:R-:W-:Y:S01]  /*1ae10*/  FADD.FTZ R0, R184, R0 ;  /* 0x00000000b8007221 */ /* 0x000fe20000010000 */
[----:B------:R-:W-:Y:S02]  /*1ae20*/  F2FP.BF16.PACK_AB R74, R119, R120 ;  /* 0x00000078774a723e */ /* 0x000fe400000010ff */
[----:B------:R-:W-:Y:S01]  /*1ae30*/  F2FP.BF16.PACK_AB R75, R116, R117 ;  /* 0x00000075744b723e */ /* 0x000fe200000010ff */
[----:B------:R-:W-:Y:S01]  /*1ae40*/  FADD.FTZ R0, R163, R0 ;  /* 0x00000000a3007221 */ /* 0x000fe20000010000 */
[----:B------:R-:W-:Y:S03]  /*1ae50*/  F2FP.BF16.PACK_AB R79, R112, R110 ;  /* 0x0000006e704f723e */ /* 0x000fe600000010ff */
[----:B------:R-:W-:Y:S02]  /*1ae60*/  FADD.FTZ R0, R160, R0 ;  /* 0x00000000a0007221 */ /* 0x000fe40000010000 */
[-C--:B------:R-:W-:Y:S02]  /*1ae70*/  HMMA.16816.F32.BF16 R4, R72, R84.reuse, R4 ;  /* 0x000000544804723c */ /* 0x080fe40000041804 */
[----:B------:R-:W-:Y:S02]  /*1ae80*/  FADD.FTZ R80, R158, R0 ;  /* 0x000000009e507221 */ /* 0x000fe40000010000 */
[----:B------:R-:W-:Y:S02]  /*1ae90*/  FADD.FTZ R0, R161, R98 ;  /* 0x00000062a1007221 */ /* 0x000fe40000010000 */
[----:B------:R-:W-:Y:S02]  /*1aea0*/  FADD.FTZ R98, R159, R80 ;  /* 0x000000509f627221 */ /* 0x000fe40000010000 */
[C---:B------:R-:W-:Y:S01]  /*1aeb0*/  HMMA.16816.F32.BF16 R8, R76.reuse, R84, R8 ;  /* 0x000000544c08723c */ /* 0x040fe20000041808 */
[----:B------:R-:W1:Y:S03]  /*1aec0*/  LDSM.16.MT88.4 R80, [R214+0xb000] ;  /* 0x00b00000d650783b */ /* 0x000e660000004200 */
[----:B------:R-:W-:Y:S02]  /*1aed0*/  FADD.FTZ R99, R162, R0 ;  /* 0x00000000a2637221 */ /* 0x000fe40000010000 */
[--C-:B------:R-:W-:Y:S02]  /*1aee0*/  FFMA.FTZ R0, R196, c[0x0][0x23c], -R96.reuse ;  /* 0x00008f00c4007a23 */ /* 0x100fe40000010860 */
[-C--:B------:R-:W-:Y:S01]  /*1aef0*/  HMMA.16816.F32.BF16 R12, R76, R86.reuse, R12 ;  /* 0x000000564c0c723c */ /* 0x080fe2000004180c */
[----:B------:R-:W3:Y:S01]  /*1af00*/  LDSM.16.MT88.4 R160, [R212+0xb800] ;  /* 0x00b80000d4a0783b */ /* 0x000ee20000004200 */
[----:B------:R4:W-:Y:S06]  /*1af10*/  MUFU.EX2 R85, R0 ;  /* 0x0000000000557308 */ /* 0x0009ec0000000800 */
[C---:B------:R-:W-:Y:S04]  /*1af20*/  HMMA.16816.F32.BF16 R16, R72.reuse, R86, R16 ;  /* 0x000000564810723c */ /* 0x040fe80000041810 */
[----:B------:R-:W-:Y:S04]  /*1af30*/  MUFU.EX2 R87, R147 ;  /* 0x0000009300577308 */ /* 0x000fe80000000800 */
[-C--:B------:R-:W-:Y:S08]  /*1af40*/  HMMA.16816.F32.BF16 R20, R72, R88.reuse, R20 ;  /* 0x000000584814723c */ /* 0x080ff00000041814 */
[C---:B------:R-:W-:Y:S01]  /*1af50*/  HMMA.16816.F32.BF16 R24, R76.reuse, R88, R24 ;  /* 0x000000584c18723c */ /* 0x040fe20000041818 */
[----:B------:R-:W1:Y:S03]  /*1af60*/  MUFU.EX2 R89, R145 ;  /* 0x0000009100597308 */ /* 0x000e660000000800 */
[--C-:B----4-:R-:W-:Y:S04]  /*1af70*/  FFMA.FTZ R0, R193, c[0x0][0x23c], -R96.reuse ;  /* 0x00008f00c1007a23 */ /* 0x110fe80000010860 */
[-C--:B------:R-:W-:Y:S03]  /*1af80*/  HMMA.16816.F32.BF16 R28, R76, R90.reuse, R28 ;  /* 0x0000005a4c1c723c */ /* 0x080fe6000004181c */
[----:B------:R4:W-:Y:S05]  /*1af90*/  MUFU.EX2 R88, R146 ;  /* 0x0000009200587308 */ /* 0x0009ea0000000800 */
[C---:B------:R-:W-:Y:S05]  /*1afa0*/  HMMA.16816.F32.BF16 R32, R72.reuse, R90, R32 ;  /* 0x0000005a4820723c */ /* 0x040fea0000041820 */
[----:B------:R1:W1:Y:S03]  /*1afb0*/  MUFU.EX2 R86, R0 ;  /* 0x0000000000567308 */ /* 0x0002660000000800 */
[-C--:B--2---:R-:W-:Y:S08]  /*1afc0*/  HMMA.16816.F32.BF16 R36, R72, R92.reuse, R36 ;  /* 0x0000005c4824723c */ /* 0x084ff00000041824 */
[C---:B------:R-:W-:Y:S01]  /*1afd0*/  HMMA.16816.F32.BF16 R40, R76.reuse, R92, R40 ;  /* 0x0000005c4c28723c */ /* 0x040fe20000041828 */
[----:B----4-:R-:W2:Y:S07]  /*1afe0*/  LDSM.16.MT88.4 R144, [R213+0xb800] ;  /* 0x00b80000d590783b */ /* 0x010eae0000004200 */
[-C--:B------:R-:W-:Y:S01]  /*1aff0*/  HMMA.16816.F32.BF16 R44, R76, R94.reuse, R44 ;  /* 0x0000005e4c2c723c */ /* 0x080fe2000004182c */
[--C-:B-1----:R-:W-:Y:S03]  /*1b000*/  FFMA.FTZ R0, R192, c[0x0][0x23c], -R96.reuse ;  /* 0x00008f00c0007a23 */ /* 0x102fe60000010860 */
[----:B------:R-:W-:Y:S04]  /*1b010*/  FFMA.FTZ R96, R71, c[0x0][0x23c], -R96 ;  /* 0x00008f0047607a23 */ /* 0x000fe80000010860 */
[C---:B------:R-:W-:Y:S01]  /*1b020*/  HMMA.16816.F32.BF16 R48, R72.reuse, R94, R48 ;  /* 0x0000005e4830723c */ /* 0x040fe20000041830 */
[----:B------:R-:W-:Y:S01]  /*1b030*/  FADD.FTZ R71, R167, R99 ;  /* 0x00000063a7477221 */ /* 0x000fe20000010000 */
[----:B------:R1:W-:Y:S06]  /*1b040*/  MUFU.EX2 R84, R0 ;  /* 0x0000000000547308 */ /* 0x0003ec0000000800 */
[-C--:B------:R-:W-:Y:S04]  /*1b050*/  HMMA.16816.F32.BF16 R52, R72, R80.reuse, R52 ;  /* 0x000000504834723c */ /* 0x080fe80000041834 */
[----:B------:R-:W4:Y:S04]  /*1b060*/  MUFU.EX2 R96, R96 ;  /* 0x0000006000607308 */ /* 0x000f280000000800 */
[C---:B------:R-:W-:Y:S07]  /*1b070*/  HMMA.16816.F32.BF16 R56, R76.reuse, R80, R56 ;  /* 0x000000504c38723c */ /* 0x040fee0000041838 */
[----:B------:R-:W-:Y:S01]  /*1b080*/  FADD.FTZ R80, R138, R2 ;  /* 0x000000028a507221 */ /* 0x000fe20000010000 */
[-C--:B------:R-:W-:Y:S01]  /*1b090*/  HMMA.16816.F32.BF16 R60, R76, R82.reuse, R60 ;  /* 0x000000524c3c723c */ /* 0x080fe2000004183c */
[----:B------:R-:W-:Y:S03]  /*1b0a0*/  FADD.FTZ R81, R139, R97 ;  /* 0x000000618b517221 */ /* 0x000fe60000010000 */
[----:B-1----:R-:W-:Y:S01]  /*1b0b0*/  FADD.FTZ R0, R175, R98 ;  /* 0x00000062af007221 */ /* 0x002fe20000010000 */
[----:B------:R-:W-:Y:S01]  /*1b0c0*/  F2FP.BF16.PACK_AB R138, R103, R104 ;  /* 0x00000068678a723e */ /* 0x000fe200000010ff */
[----:B------:R-:W-:Y:S01]  /*1b0d0*/  FADD.FTZ R2, R172, R71 ;  /* 0x00000047ac027221 */ /* 0x000fe20000010000 */
[----:B------:R-:W-:Y:S01]  /*1b0e0*/  F2FP.BF16.PACK_AB R139, R101, R102 ;  /* 0x00000066658b723e */ /* 0x000fe200000010ff */
[----:B------:R-:W-:Y:S01]  /*1b0f0*/  FADD.FTZ R0, R164, R0 ;  /* 0x00000000a4007221 */ /* 0x000fe20000010000 */
[----:B------:R-:W-:Y:S03]  /*1b100*/  HMMA.16816.F32.BF16 R64, R72, R82, R64 ;  /* 0x000000524840723c */ /* 0x000fe60000041840 */
[----:B------:R-:W-:Y:S01]  /*1b110*/  FADD.FTZ R71, R136, R80 ;  /* 0x0000005088477221 */ /* 0x000fe20000010000 */
[----:B------:R-:W-:Y:S01]  /*1b120*/  F2FP.BF16.PACK_AB R136, R107, R108 ;  /* 0x0000006c6b88723e */ /* 0x000fe200000010ff */
[----:B------:R-:W-:Y:S01]  /*1b130*/  FADD.FTZ R0, R165, R0 ;  /* 0x00000000a5007221 */ /* 0x000fe20000010000 */
[----:B------:R-:W-:Y:S01]  /*1b140*/  F2FP.BF16.PACK_AB R172, R89, R100 ;  /* 0x0000006459ac723e */ /* 0x000fe200000010ff */
[----:B------:R-:W-:Y:S01]  /*1b150*/  FADD.FTZ R2, R173, R2 ;  /* 0x00000002ad027221 */ /* 0x000fe20000010000 */
[----:B------:R-:W-:Y:S01]  /*1b160*/  F2FP.BF16.PACK_AB R173, R86, R85 ;  /* 0x0000005556ad723e */ /* 0x000fe200000010ff */
[----:B------:R-:W-:Y:S02]  /*1b170*/  FADD.FTZ R0, R166, R0 ;  /* 0x00000000a6007221 */ /* 0x000fe40000010000 */
[-C--:B---3--:R-:W-:Y:S01]  /*1b180*/  HMMA.16816.F32.BF16 R164, R136, R160.reuse, R4 ;  /* 0x000000a088a4723c */ /* 0x088fe20000041804 */
[----:B------:R-:W-:Y:S01]  /*1b190*/  FADD.FTZ R72, R148, R71 ;  /* 0x0000004794487221 */ /* 0x000fe20000010000 */
[----:B------:R-:W1:Y:S01]  /*1b1a0*/  LDSM.16.MT88.4 R4, [R214+0xb800] ;  /* 0x00b80000d604783b */ /* 0x000e620000004200 */
[----:B------:R-:W-:Y:S01]  /*1b1b0*/  FADD.FTZ R71, R174, R2 ;  /* 0x00000002ae477221 */ /* 0x000fe20000010000 */
[----:B------:R-:W-:Y:S01]  /*1b1c0*/  F2FP.BF16.PACK_AB R174, R87, R88 ;  /* 0x0000005857ae723e */ /* 0x000fe200000010ff */
[----:B------:R-:W-:Y:S01]  /*1b1d0*/  FADD.FTZ R76, R157, R81 ;  /* 0x000000519d4c7221 */ /* 0x000fe20000010000 */
[----:B----4-:R-:W-:Y:S01]  /*1b1e0*/  F2FP.BF16.PACK_AB R175, R96, R84 ;  /* 0x0000005460af723e */ /* 0x010fe200000010ff */
[----:B------:R-:W-:Y:S02]  /*1b1f0*/  FADD.FTZ R0, R207, R0 ;  /* 0x00000000cf007221 */ /* 0x000fe40000010000 */
[----:B------:R-:W-:Y:S03]  /*1b200*/  FADD.FTZ R76, R156, R76 ;  /* 0x0000004c9c4c7221 */ /* 0x000fe60000010000 */
[----:B------:R-:W-:Y:S01]  /*1b210*/  FADD.FTZ R0, R179, R0 ;  /* 0x00000000b3007221 */ /* 0x000fe20000010000 */
[C---:B------:R-:W-:Y:S01]  /*1b220*/  HMMA.16816.F32.BF16 R192, R172.reuse, R160, R8 ;  /* 0x000000a0acc0723c */ /* 0x040fe20000041808 */
[----:B------:R-:W-:Y:S02]  /*1b230*/  FADD.FTZ R2, R150, R76 ;  /* 0x0000004c96027221 */ /* 0x000fe40000010000 */
[----:B------:R-:W-:Y:S04]  /*1b240*/  FADD.FTZ R0, R182, R0 ;  /* 0x00000000b6007221 */ /* 0x000fe80000010000 */
[----:B------:R-:W-:Y:S01]  /*1b250*/  FADD.FTZ R8, R149, R72 ;  /* 0x0000004895087221 */ /* 0x000fe20000010000 */
[-C--:B------:R-:W-:Y:S01]  /*1b260*/  HMMA.16816.F32.BF16 R196, R172, R162.reuse, R12 ;  /* 0x000000a2acc4723c */ /* 0x080fe2000004180c */
[----:B------:R-:W-:Y:S03]  /*1b270*/  FADD.FTZ R9, R206, R71 ;  /* 0x00000047ce097221 */ /* 0x000fe60000010000 */
[----:B------:R-:W-:Y:S03]  /*1b280*/  FADD.FTZ R8, R176, R8 ;  /* 0x00000008b0087221 */ /* 0x000fe60000010000 */
[----:B------:R-:W-:Y:S01]  /*1b290*/  FADD.FTZ R12, R151, R2 ;  /* 0x00000002970c7221 */ /* 0x000fe20000010000 */
[C---:B------:R-:W-:Y:S01]  /*1b2a0*/  HMMA.16816.F32.BF16 R160, R136.reuse, R162, R16 ;  /* 0x000000a288a0723c */ /* 0x040fe20000041810 */
[----:B------:R-:W-:Y:S03]  /*1b2b0*/  FADD.FTZ R2, R205, R9 ;  /* 0x00000009cd027221 */ /* 0x000fe60000010000 */
        /* <DEDUP_REMOVED lines=21> */
[-C--:B--2---:R-:W-:Y:S03]  /*1b410*/  HMMA.16816.F32.BF16 R148, R136, R144.reuse, R36 ;  /* 0x000000908894723c */ /* 0x084fe60000041824 */
        /* <DEDUP_REMOVED lines=17> */
[-C--:B-1----:R-:W-:Y:S03]  /*1b530*/  HMMA.16816.F32.BF16 R140, R136, R4.reuse, R52 ;  /* 0x00000004888c723c */ /* 0x082fe60000041834 */
[----:B------:R-:W-:Y:S02]  /*1b540*/  FADD.FTZ R8, R109, R0 ;  /* 0x000000006d087221 */ /* 0x000fe40000010000 */
[----:B------:R-:W-:Y:S02]  /*1b550*/  FADD.FTZ R2, R117, R10 ;  /* 0x0000000a75027221 */ /* 0x000fe40000010000 */
[----:B------:R-:W-:Y:S01]  /*1b560*/  FADD.FTZ R0, R115, R9 ;  /* 0x0000000973007221 */ /* 0x000fe20000010000 */
[C---:B------:R-:W-:Y:S01]  /*1b570*/  HMMA.16816.F32.BF16 R168, R172.reuse, R4, R56 ;  /* 0x00000004aca8723c */ /* 0x040fe20000041838 */
[----:B------:R-:W-:Y:S03]  /*1b580*/  FADD.FTZ R2, R116, R2 ;  /* 0x0000000274027221 */ /* 0x000fe60000010000 */
[----:B------:R-:W-:Y:S02]  /*1b590*/  IMAD.MOV.U32 R134, RZ, RZ, R3 ;  /* 0x000000ffff867224 */ /* 0x000fe400078e0003 */
[----:B------:R-:W-:Y:S02]  /*1b5a0*/  FADD.FTZ R2, R106, R2 ;  /* 0x000000026a027221 */ /* 0x000fe40000010000 */
[----:B------:R-:W-:Y:S01]  /*1b5b0*/  FADD.FTZ R4, R120, R11 ;  /* 0x0000000b78047221 */ /* 0x000fe20000010000 */
[-C--:B------:R-:W-:Y:S03]  /*1b5c0*/  HMMA.16816.F32.BF16 R172, R172, R6.reuse, R60 ;  /* 0x00000006acac723c */ /* 0x080fe6000004183c */
[----:B------:R-:W-:Y:S02]  /*1b5d0*/  FADD.FTZ R4, R119, R4 ;  /* 0x0000000477047221 */ /* 0x000fe40000010000 */
[----:B------:R-:W-:Y:S02]  /*1b5e0*/  FADD.FTZ R5, R110, R8 ;  /* 0x000000086e057221 */ /* 0x000fe40000010000 */
[----:B------:R-:W-:Y:S01]  /*1b5f0*/  FADD.FTZ R8, R113, R0 ;  /* 0x0000000071087221 */ /* 0x000fe20000010000 */
[----:B------:R-:W-:Y:S01]  /*1b600*/  HMMA.16816.F32.BF16 R136, R136, R6, R64 ;  /* 0x000000068888723c */ /* 0x000fe20000041840 */
[----:B------:R-:W-:Y:S03]  /*1b610*/  FADD.FTZ R4, R108, R4 ;  /* 0x000000046c047221 */ /* 0x000fe60000010000 */
        /* <DEDUP_REMOVED lines=10> */
[----:B------:R-:W-:Y:S01]  /*1b6c0*/  STL [R1+0x40], R5 ;  /* 0x0000400501007387 */ /* 0x000fe20000100800 */
[----:B------:R-:W-:Y:S02]  /*1b6d0*/  FADD.FTZ R2, R88, R2 ;  /* 0x0000000258027221 */ /* 0x000fe40000010000 */
[----:B------:R-:W-:Y:S01]  /*1b6e0*/  FADD.FTZ R0, R86, R0 ;  /* 0x0000000056007221 */ /* 0x000fe20000010000 */
[----:B------:R-:W-:Y:S01]  /*1b6f0*/  STL [R1+0x44], R4 ;  /* 0x0000440401007387 */ /* 0x000fe20000100800 */
[----:B------:R-:W-:Y:S02]  /*1b700*/  FADD.FTZ R2, R87, R2 ;  /* 0x0000000257027221 */ /* 0x000fe40000010000 */
[----:B------:R-:W-:Y:S02]  /*1b710*/  FADD.FTZ R0, R84, R0 ;  /* 0x0000000054007221 */ /* 0x000fe40000010000 */
[----:B------:R-:W-:Y:S01]  /*1b720*/  IMAD.MOV.U32 R133, RZ, RZ, R68 ;  /* 0x000000ffff857224 */ /* 0x000fe200078e0044 */
[----:B------:R1:W-:Y:S01]  /*1b730*/  STL [R1+0x48], R2 ;  /* 0x0000480201007387 */ /* 0x0003e20000100800 */
[----:B------:R-:W-:Y:S05]  /*1b740*/  FADD.FTZ R0, R96, R0 ;  /* 0x0000000060007221 */ /* 0x000fea0000010000 */
[----:B------:R2:W-:Y:S01]  /*1b750*/  STL [R1+0x4c], R0 ;  /* 0x00004c0001007387 */ /* 0x0005e20000100800 */
[----:B-1----:R-:W-:Y:S01]  /*1b760*/  IMAD.MOV.U32 R2, RZ, RZ, R70 ;  /* 0x000000ffff027224 */ /* 0x002fe200078e0046 */
[----:B--2--5:R-:W-:-:S05]  /*1b770*/  @P0 BRA `(.L_x_499) ;  /* 0xffff73d000000947 */ /* 0x024fca000383ffff */
.L_x_498:
[----:B------:R-:W2:Y:S04]  /*1b780*/  LDL.LU R4, [R1+0x40] ;  /* 0x0000400001047983 */ /* 0x000ea80000300800 */
        /* <DEDUP_REMOVED lines=8> */
[----:B------:R-:W3:Y:S01]  /*1b810*/  S2UR UR12, SR_CTAID.Z ;  /* 0x00000000000c79c3 */ /* 0x000ee20000002700 */
[----:B------:R-:W-:Y:S01]  /*1b820*/  ULDC.U8 UR9, c[0x0][0x329] ;  /* 0x0000ca4000097ab9 */ /* 0x000fe20000000000 */
[----:B------:R-:W-:Y:S01]  /*1b830*/  BSSY B0, `(.L_x_502) ;  /* 0x0000127000007945 */ /* 0x000fe20003800000 */
[----:B------:R-:W-:Y:S02]  /*1b840*/  @UP4 UIMAD UR7, UR10, UR5, UR15 ;  /* 0x000000050a0742a4 */ /* 0x000fe4000f8e020f */
[----:B------:R-:W-:-:S02]  /*1b850*/  UISETP.NE.AND UP1, UPT, UR9, URZ, UPT ;  /* 0x0000003f0900728c */ /* 0x000fc4000bf25270 */
[----:B------:R-:W-:Y:S02]  /*1b860*/  ULDC.64 UR4, c[0x0][0x1e0] ;  /* 0x0000780000047ab9 */ /* 0x000fe40000000a00 */
[----:B------:R-:W-:Y:S01]  /*1b870*/  ULDC UR8, c[0x0][0x214] ;  /* 0x0000850000087ab9 */ /* 0x000fe20000000800 */
[----:B-1----:R-:W-:Y:S01]  /*1b880*/  SHF.R.S32.HI R42, RZ, 0x1f, R43 ;  /* 0x0000001fff2a7819 */ /* 0x002fe2000001142b */
[----:B---3--:R-:W-:Y:S02]  /*1b890*/  @!UP4 USHF.R.S32.HI UR13, URZ, 0x1f, UR6 ;  /* 0x0000001f3f0dc899 */ /* 0x008fe40008011406 */
[----:B------:R-:W-:Y:S02]  /*1b8a0*/  @!UP4 UIMAD.WIDE.U32 UR20, UR6, UR4, URZ ;  /* 0x000000040614c2a5 */ /* 0x000fe4000f8e003f */
[----:B------:R-:W-:Y:S02]  /*1b8b0*/  @!UP4 UIMAD UR13, UR13, UR4, URZ ;  /* 0x000000040d0dc2a4 */ /* 0x000fe4000f8e023f */
[----:B------:R-:W-:-:S02]  /*1b8c0*/  @UP1 ULDC UR15, c[0x0][0x210] ;  /* 0x00008400000f1ab9 */ /* 0x000fc40000000800 */
[----:B------:R-:W-:Y:S02]  /*1b8d0*/  ULDC.U8 UR4, c[0x0][0x328] ;  /* 0x0000ca0000047ab9 */ /* 0x000fe40000000000 */
[----:B------:R-:W-:Y:S02]  /*1b8e0*/  UISETP.NE.AND UP3, UPT, UR4, URZ, UPT ;  /* 0x0000003f0400728c */ /* 0x000fe4000bf65270 */
[----:B------:R-:W-:Y:S02]  /*1b8f0*/  @!UP4 UIMAD UR13, UR6, UR5, UR13 ;  /* 0x00000005060dc2a4 */ /* 0x000fe4000f8e020d */
[----:B------:R-:W-:Y:S01]  /*1b900*/  UISETP.NE.OR UP2, UPT, UR9, URZ, !UP3 ;  /* 0x0000003f0900728c */ /* 0x000fe2000df45670 */
[----:B------:R-:W1:Y:S01]  /*1b910*/  S2UR UR9, SR_CTAID.X ;  /* 0x00000000000979c3 */ /* 0x000e620000002500 */
[----:B------:R-:W-:Y:S02]  /*1b920*/  ULDC UR5, c[0x0][0x234] ;  /* 0x00008d0000057ab9 */ /* 0x000fe40000000800 */
[----:B------:R-:W-:-:S02]  /*1b930*/  @UP1 UIMAD UR15, UR15, UR8, URZ ;  /* 0x000000080f0f12a4 */ /* 0x000fc4000f8e023f */
[----:B------:R-:W-:Y:S02]  /*1b940*/  UISETP.NE.OR UP0, UPT, UR10, -0x1, UP2 ;  /* 0xffffffff0a00788c */ /* 0x000fe40009705670 */
[----:B------:R-:W-:Y:S02]  /*1b950*/  @!UP1 USEL UR15, UR8, UR5, !UP3 ;  /* 0x00000005080f9287 */ /* 0x000fe4000d800000 */
[----:B------:R-:W-:Y:S02]  /*1b960*/  ULDC UR4, c[0x0][0x1c0] ;  /* 0x0000700000047ab9 */ /* 0x000fe40000000800 */
[----:B------:R-:W-:Y:S02]  /*1b970*/  @UP1 UMOV UR16, 0x1 ;  /* 0x0000000100101882 */ /* 0x000fe40000000000 */
[----:B------:R-:W-:Y:S02]  /*1b980*/  @!UP1 UIMAD UR16, UR15, UR4, URZ ;  /* 0x000000040f1092a4 */ /* 0x000fe4000f8e023f */
[----:B------:R-:W-:-:S02]  /*1b990*/  @UP1 ULDC UR17, c[0x0][0x210] ;  /* 0x0000840000111ab9 */ /* 0x000fc40000000800 */
[----:B------:R-:W-:Y:S02]  /*1b9a0*/  UIMAD UR4, UR6, UR16, URZ ;  /* 0x00000010060472a4 */ /* 0x000fe4000f8e023f */
[----:B------:R-:W-:Y:S02]  /*1b9b0*/  @!UP1 UMOV UR17, 0x1 ;  /* 0x0000000100119882 */ /* 0x000fe40000000000 */
[----:B------:R-:W-:Y:S02]  /*1b9c0*/  @!UP0 UIMAD UR10, UR6, UR8, URZ ;  /* 0x00000008060a82a4 */ /* 0x000fe4000f8e023f */
[----:B------:R-:W-:Y:S02]  /*1b9d0*/  USEL UR4, UR4, URZ, UP2 ;  /* 0x0000003f04047287 */ /* 0x000fe40009000000 */
[----:B-1----:R-:W-:Y:S02]  /*1b9e0*/  UIMAD UR9, UR9, UR17, URZ ;  /* 0x00000011090972a4 */ /* 0x002fe4000f8e023f */
[----:B------:R-:W-:-:S02]  /*1b9f0*/  UIMAD UR15, UR12, UR15, UR4 ;  /* 0x0000000f0c0f72a4 */ /* 0x000fc4000f8e0204 */
[----:B------:R-:W-:Y:S02]  /*1ba00*/  USHF.L.U32 UR9, UR9, 0x7, URZ ;  /* 0x0000000709097899 */ /* 0x000fe4000800063f */
[----:B------:R-:W-:Y:S02]  /*1ba10*/  UMOV UR22, URZ ;  /* 0x0000003f00167c82 */ /* 0x000fe40008000000 */
[----:B------:R-:W-:Y:S02]  /*1ba20*/  @!UP2 UMOV UR22, UR10 ;  /* 0x0000000a0016ac82 */ /* 0x000fe40008000000 */
[----:B------:R-:W-:Y:S02]  /*1ba30*/  UMOV UR23, URZ ;  /* 0x0000003f00177c82 */ /* 0x000fe40008000000 */
[----:B------:R-:W-:Y:S02]  /*1ba40*/  USHF.R.S32.HI UR4, URZ, 0x1f, UR9 ;  /* 0x0000001f3f047899 */ /* 0x000fe40008011409 */
[----:B------:R-:W-:-:S02]  /*1ba50*/  @!UP2 USHF.R.S32.HI UR23, URZ, 0x1f, UR10 ;  /* 0x0000001f3f17a899 */ /* 0x000fc4000801140a */
[----:B------:R-:W-:Y:S02]  /*1ba60*/  USHF.R.S32.HI UR5, URZ, 0x1f, UR15 ;  /* 0x0000001f3f057899 */ /* 0x000fe4000801140f */
[----:B------:R-:W-:Y:S02]  /*1ba70*/  UIADD3 UR9, UP1, UP0, UR9, UR22, UR15 ;  /* 0x0000001609097290 */ /* 0x000fe4000f83e00f */
[----:B------:R-:W-:Y:S02]  /*1ba80*/  @!UP4 UIADD3 UR7, UR21, UR13, URZ ;  /* 0x0000000d1507c290 */ /* 0x000fe4000fffe03f */
[----:B------:R-:W-:Y:S02]  /*1ba90*/  UIADD3.X UR4, UR4, UR23, UR5, UP1, UP0 ;  /* 0x0000001704047290 */ /* 0x000fe40008fe0405 */
[----:B------:R-:W-:Y:S01]  /*1baa0*/  @!UP4 UMOV UR14, UR20 ;  /* 0x00000014000ecc82 */ /* 0x000fe20008000000 */
[----:B--2---:R-:W1:Y:S04]  /*1bab0*/  SHFL.BFLY PT, R0, R4, 0x2, 0x1f ;  /* 0x0c401f0004007f89 */ /* 0x004e6800000e0000 */
[----:B----4-:R-:W2:Y:S04]  /*1bac0*/  SHFL.BFLY PT, R5, R8, 0x2, 0x1f ;  /* 0x0c401f0008057f89 */ /* 0x010ea800000e0000 */
[----:B------:R-:W3:Y:S01]  /*1bad0*/  SHFL.BFLY PT, R2, R7, 0x2, 0x1f ;  /* 0x0c401f0007027f89 */ /* 0x000ee200000e0000 */
[----:B-1----:R-:W-:-:S03]  /*1bae0*/  FADD.FTZ R0, R0, R4 ;  /* 0x0000000400007221 */ /* 0x002fc60000010000 */
[----:B------:R-:W1:Y:S04]  /*1baf0*/  SHFL.BFLY PT, R4, R9, 0x2, 0x1f ;  /* 0x0c401f0009047f89 */ /* 0x000e6800000e0000 */
[----:B------:R-:W4:Y:S01]  /*1bb00*/  SHFL.BFLY PT, R6, R0, 0x1, 0x1f ;  /* 0x0c201f0000067f89 */ /* 0x000f2200000e0000 */
[----:B--2---:R-:W-:-:S05]  /*1bb10*/  FADD.FTZ R5, R5, R8 ;  /* 0x0000000805057221 */ /* 0x004fca0000010000 */
[----:B------:R-:W2:Y:S01]  /*1bb20*/  SHFL.BFLY PT, R8, R5, 0x1, 0x1f ;  /* 0x0c201f0005087f89 */ /* 0x000ea200000e0000 */
[----:B---3--:R-:W-:-:S05]  /*1bb30*/  FADD.FTZ R2, R2, R7 ;  /* 0x0000000702027221 */ /* 0x008fca0000010000 */
[----:B------:R-:W3:Y:S01]  /*1bb40*/  SHFL.BFLY PT, R7, R2, 0x1, 0x1f ;  /* 0x0c201f0002077f89 */ /* 0x000ee200000e0000 */
[----:B-1----:R-:W-:Y:S02]  /*1bb50*/  FADD.FTZ R4, R4, R9 ;  /* 0x0000000904047221 */ /* 0x002fe40000010000 */
[----:B----4-:R-:W-:Y:S01]  /*1bb60*/  FADD.FTZ R39, R0, R6 ;  /* 0x0000000600277221 */ /* 0x010fe20000010000 */
[----:B------:R-:W-:Y:S02]  /*1bb70*/  MOV R0, 0x3f800000 ;  /* 0x3f80000000007802 */ /* 0x000fe40000000f00 */
[----:B------:R-:W1:Y:S02]  /*1bb80*/  SHFL.BFLY PT, R6, R4, 0x1, 0x1f ;  /* 0x0c201f0004067f89 */ /* 0x000e6400000e0000 */
[----:B------:R-:W-:Y:S01]  /*1bb90*/  FSETP.NE.FTZ.AND P5, PT, R39, RZ, PT ;  /* 0x000000ff2700720b */ /* 0x000fe20003fb5000 */
[----:B--2---:R-:W-:-:S05]  /*1bba0*/  FADD.FTZ R38, R5, R8 ;  /* 0x0000000805267221 */ /* 0x004fca0000010000 */
[----:B------:R-:W-:Y:S01]  /*1bbb0*/  FSETP.NE.FTZ.AND P4, PT, R38, RZ, PT ;  /* 0x000000ff2600720b */ /* 0x000fe20003f95000 */
[----:B---3--:R-:W-:Y:S01]  /*1bbc0*/  FADD.FTZ R40, R2, R7 ;  /* 0x0000000702287221 */ /* 0x008fe20000010000 */
[----:B------:R-:W-:-:S05]  /*1bbd0*/  MOV R2, 0x3f800000 ;  /* 0x3f80000000027802 */ /* 0x000fca0000000f00 */
[----:B------:R-:W2:Y:S01]  /*1bbe0*/  @P5 MUFU.RCP R0, R39 ;  /* 0x0000002700005308 */ /* 0x000ea20000001000 */
[----:B------:R-:W-:Y:S01]  /*1bbf0*/  FSETP.NE.FTZ.AND P0, PT, R40, RZ, PT ;  /* 0x000000ff2800720b */ /* 0x000fe20003f15000 */
[----:B-1----:R-:W-:Y:S01]  /*1bc00*/  FADD.FTZ R41, R4, R6 ;  /* 0x0000000604297221 */ /* 0x002fe20000010000 */
[----:B------:R-:W-:-:S04]  /*1bc10*/  MOV R4, 0x3f800000 ;  /* 0x3f80000000047802 */ /* 0x000fc80000000f00 */
[----:B------:R-:W-:Y:S02]  /*1bc20*/  FSETP.NE.FTZ.AND P3, PT, R41, RZ, PT ;  /* 0x000000ff2900720b */ /* 0x000fe40003f75000 */
[----:B------:R-:W1:Y:S01]  /*1bc30*/  @P4 MUFU.RCP R4, R38 ;  /* 0x0000002600044308 */ /* 0x000e620000001000 */
[C---:B--2---:R-:W-:Y:S02]  /*1bc40*/  FMUL.FTZ R164, R0.reuse, R164 ;  /* 0x000000a400a47220 */ /* 0x044fe40000410000 */
[C---:B------:R-:W-:Y:S02]  /*1bc50*/  FMUL.FTZ R9, R0.reuse, R165 ;  /* 0x000000a500097220 */ /* 0x040fe40000410000 */
[C---:B------:R-:W-:Y:S02]  /*1bc60*/  FMUL.FTZ R160, R0.reuse, R160 ;  /* 0x000000a000a07220 */ /* 0x040fe40000410000 */
[C---:B------:R-:W-:Y:S01]  /*1bc70*/  FMUL.FTZ R7, R0.reuse, R161 ;  /* 0x000000a100077220 */ /* 0x040fe20000410000 */
[----:B------:R-:W-:Y:S01]  /*1bc80*/  F2FP.BF16.PACK_AB R9, R9, R164 ;  /* 0x000000a40909723e */ /* 0x000fe200000010ff */
[----:B------:R-:W-:-:S02]  /*1bc90*/  FMUL.FTZ R156, R0, R156 ;  /* 0x0000009c009c7220 */ /* 0x000fc40000410000 */
[----:B------:R-:W2:Y:S01]  /*1bca0*/  @P3 MUFU.RCP R2, R41 ;  /* 0x0000002900023308 */ /* 0x000ea20000001000 */
        /* <DEDUP_REMOVED lines=16> */
[----:B------:R-:W-:Y:S01]  /*1bdb0*/  MOV R0, 0x3f800000 ;  /* 0x3f80000000007802 */ /* 0x000fe20000000f00 */
[----:B-1----:R-:W-:Y:S01]  /*1bdc0*/  FMUL.FTZ R166, R4, R166 ;  /* 0x000000a604a67220 */ /* 0x002fe20000410000 */
[----:B------:R-:W-:Y:S01]  /*1bdd0*/  F2FP.BF16.PACK_AB R34, R34, R140 ;  /* 0x0000008c2222723e */ /* 0x000fe200000010ff */
[C---:B------:R-:W-:Y:S01]  /*1bde0*/  FMUL.FTZ R8, R4.reuse, R167 ;  /* 0x000000a704087220 */ /* 0x040fe20000410000 */
        /* <DEDUP_REMOVED lines=21> */
[----:B------:R-:W-:Y:S01]  /*1bf40*/  FMUL.FTZ R11, R4, R139 ;  /* 0x0000008b040b7220 */ /* 0x000fe20000410000 */
[-C--:B------:R-:W-:Y:S01]  /*1bf50*/  LEA.HI R4, R42, R43.reuse, RZ, 0x2 ;  /* 0x0000002b2a047211 */ /* 0x080fe200078f10ff */
[----:B--2---:R-:W-:Y:S01]  /*1bf60*/  FMUL.FTZ R192, R2, R192 ;  /* 0x000000c002c07220 */ /* 0x004fe20000410000 */
[----:B------:R-:W-:Y:S01]  /*1bf70*/  LEA.HI R42, R42, R43, RZ, 0x5 ;  /* 0x0000002b2a2a7211 */ /* 0x000fe200078f28ff */
[C---:B------:R-:W-:Y:S01]  /*1bf80*/  FMUL.FTZ R37, R2.reuse, R193 ;  /* 0x000000c102257220 */ /* 0x040fe20000410000 */
[----:B------:R-:W-:Y:S01]  /*1bf90*/  SHF.R.S32.HI R6, RZ, 0x2, R4 ;  /* 0x00000002ff067819 */ /* 0x000fe20000011404 */
[C---:B------:R-:W-:Y:S01]  /*1bfa0*/  FMUL.FTZ R196, R2.reuse, R196 ;  /* 0x000000c402c47220 */ /* 0x040fe20000410000 */
[----:B------:R-:W-:Y:S01]  /*1bfb0*/  SHF.R.S32.HI R28, RZ, 0x5, R42 ;  /* 0x00000005ff1c7819 */ /* 0x000fe2000001142a */
[C---:B------:R-:W-:Y:S01]  /*1bfc0*/  FMUL.FTZ R36, R2.reuse, R197 ;  /* 0x000000c502247220 */ /* 0x040fe20000410000 */
[----:B------:R-:W-:Y:S01]  /*1bfd0*/  F2FP.BF16.PACK_AB R37, R37, R192 ;  /* 0x000000c02525723e */ /* 0x000fe200000010ff */
[C---:B------:R-:W-:Y:S01]  /*1bfe0*/  FMUL.FTZ R184, R2.reuse, R184 ;  /* 0x000000b802b87220 */ /* 0x040fe20000410000 */
[----:B------:R-:W-:Y:S01]  /*1bff0*/  F2FP.BF16.PACK_AB R25, R25, R142 ;  /* 0x0000008e1919723e */ /* 0x000fe200000010ff */
[----:B------:R-:W-:Y:S01]  /*1c000*/  FMUL.FTZ R19, R2, R185 ;  /* 0x000000b902137220 */ /* 0x000fe20000410000 */
        /* <DEDUP_REMOVED lines=57> */
[----:B------:R-:W-:Y:S01]  /*1c3a0*/  IADD3 R4, R2, R6, RZ ;  /* 0x0000000602047210 */ /* 0x000fe20007ffe0ff */
[----:B------:R1:W-:Y:S01]  /*1c3b0*/  STS [R2], R9 ;  /* 0x0000000902007388 */ /* 0x0003e20000000800 */
[----:B------:R-:W-:-:S02]  /*1c3c0*/  MOV R0, 0x20 ;  /* 0x0000002000007802 */ /* 0x000fc40000000f00 */
[----:B------:R-:W-:Y:S01]  /*1c3d0*/  F2FP.BF16.PACK_AB R14, R171, R14 ;  /* 0x0000000eab0e723e */ /* 0x000fe200000010ff */
[----:B------:R-:W-:Y:S01]  /*1c3e0*/  STS [R2+0x400], R8 ;  /* 0x0004000802007388 */ /* 0x000fe20000000800 */
[----:B------:R-:W-:-:S03]  /*1c3f0*/  F2FP.BF16.PACK_AB R10, R175, R10 ;  /* 0x0000000aaf0a723e */ /* 0x000fc600000010ff */
[----:B------:R2:W-:Y:S04]  /*1c400*/  STS [R4], R7 ;  /* 0x0000000704007388 */ /* 0x0005e80000000800 */
[----:B------:R3:W-:Y:S04]  /*1c410*/  STS [R4+0x400], R5 ;  /* 0x0004000504007388 */ /* 0x0007e80000000800 */
[----:B------:R-:W-:Y:S04]  /*1c420*/  STS [R2+0x2000], R37 ;  /* 0x0020002502007388 */ /* 0x000fe80000000800 */
[----:B------:R4:W-:Y:S04]  /*1c430*/  STS [R2+0x2400], R194 ;  /* 0x002400c202007388 */ /* 0x0009e80000000800 */
[----:B------:R-:W-:Y:S01]  /*1c440*/  STS [R4+0x2000], R36 ;  /* 0x0020002404007388 */ /* 0x000fe20000000800 */
[----:B-1----:R-:W-:-:S03]  /*1c450*/  MOV R9, 0x7f800000 ;  /* 0x7f80000000097802 */ /* 0x002fc60000000f00 */
[----:B------:R-:W-:Y:S01]  /*1c460*/  STS [R4+0x2400], R22 ;  /* 0x0024001604007388 */ /* 0x000fe20000000800 */
[----:B--2---:R-:W-:Y:S02]  /*1c470*/  SEL R7, R0, 0xffffffe0, !P1 ;  /* 0xffffffe000077807 */ /* 0x004fe40004800000 */
[C---:B------:R-:W-:Y:S02]  /*1c480*/  IADD3 R0, R2.reuse, 0x40, RZ ;  /* 0x0000004002007810 */ /* 0x040fe40007ffe0ff */
[C---:B---3--:R-:W-:Y:S02]  /*1c490*/  IADD3 R5, R2.reuse, R7, RZ ;  /* 0x0000000702057210 */ /* 0x048fe40007ffe0ff */
[----:B------:R-:W-:-:S03]  /*1c4a0*/  @P2 IADD3 R0, R2, -0x40, RZ ;  /* 0xffffffc002002810 */ /* 0x000fc60007ffe0ff */
[----:B------:R-:W-:Y:S01]  /*1c4b0*/  STS [R5], R21 ;  /* 0x0000001505007388 */ /* 0x000fe20000000800 */
[----:B----4-:R-:W-:-:S03]  /*1c4c0*/  IADD3 R2, R4, R7, RZ ;  /* 0x0000000704027210 */ /* 0x010fc60007ffe0ff */
        /* <DEDUP_REMOVED lines=21> */
[----:B--2---:R-:W-:-:S05]  /*1c620*/  IADD3 R0, R7, R0, RZ ;  /* 0x0000000007007210 */ /* 0x004fca0007ffe0ff */
[----:B------:R-:W-:Y:S01]  /*1c630*/  STS [R0], R34 ;  /* 0x0000002200007388 */ /* 0x000fe20000000800 */
[----:B-1----:R-:W1:Y:S03]  /*1c640*/  @P4 MUFU.LG2 R2, R38 ;  /* 0x0000002600024308 */ /* 0x002e660000000c00 */
[----:B------:R-:W-:Y:S04]  /*1c650*/  STS [R0+0x400], R25 ;  /* 0x0004001900007388 */ /* 0x000fe80000000800 */
[----:B------:R2:W-:Y:S04]  /*1c660*/  STS [R4], R13 ;  /* 0x0000000d04007388 */ /* 0x0005e80000000800 */
[----:B------:R-:W-:Y:S04]  /*1c670*/  STS [R5], R11 ;  /* 0x0000000b05007388 */ /* 0x000fe80000000800 */
[----:B------:R-:W-:Y:S04]  /*1c680*/  STS [R0+0x2000], R23 ;  /* 0x0020001700007388 */ /* 0x000fe80000000800 */
[----:B------:R3:W-:Y:S04]  /*1c690*/  STS [R0+0x2400], R14 ;  /* 0x0024000e00007388 */ /* 0x0007e80000000800 */
[----:B------:R1:W-:Y:S04]  /*1c6a0*/  STS [R4+0x2000], R12 ;  /* 0x0020000c04007388 */ /* 0x0003e80000000800 */
[----:B------:R4:W-:Y:S04]  /*1c6b0*/  STS [R5+0x2000], R10 ;  /* 0x0020000a05007388 */ /* 0x0009e80000000800 */
[----:B------:R-:W-:Y:S01]  /*1c6c0*/  BAR.SYNC.DEFER_BLOCKING 0x0 ;  /* 0x0000000000007b1d */ /* 0x000fe20000010000 */
[----:B--2---:R-:W-:Y:S01]  /*1c6d0*/  MOV R13, 0x7f800000 ;  /* 0x7f800000000d7802 */ /* 0x004fe20000000f00 */
[----:B------:R-:W-:Y:S01]  /*1c6e0*/  @P5 FFMA.FTZ R13, R70, c[0x0][0x238], R6 ;  /* 0x00008e00460d5a23 */ /* 0x000fe20000010006 */
[----:B---3--:R-:W-:-:S02]  /*1c6f0*/  LOP3.LUT R0, R42, 0xffffffe0, RZ, 0xc0, !PT ;  /* 0xffffffe02a007812 */ /* 0x008fc400078ec0ff */
[----:B------:R-:W-:Y:S02]  /*1c700*/  MOV R14, 0x7f800000 ;  /* 0x7f800000000e7802 */ /* 0x000fe40000000f00 */
[----:B------:R-:W-:Y:S01]  /*1c710*/  IADD3 R0, -R0, R43, RZ ;  /* 0x0000002b00007210 */ /* 0x000fe20007ffe1ff */
[----:B-1----:R-:W-:Y:S01]  /*1c720*/  @P4 FMUL.FTZ R4, R2, 0.69314718246459960938 ;  /* 0x3f31721802044820 */ /* 0x002fe20000410000 */
[----:B------:R-:W-:Y:S02]  /*1c730*/  MOV R12, 0x7f800000 ;  /* 0x7f800000000c7802 */ /* 0x000fe40000000f00 */
[----:B------:R-:W-:Y:S01]  /*1c740*/  LOP3.LUT P1, RZ, R0, 0x3, RZ, 0xc0, !PT ;  /* 0x0000000300ff7812 */ /* 0x000fe2000782c0ff */
[----:B----4-:R-:W1:Y:S01]  /*1c750*/  @P3 MUFU.LG2 R5, R41 ;  /* 0x0000002900053308 */ /* 0x010e620000000c00 */
[----:B------:R-:W-:Y:S01]  /*1c760*/  @P4 FFMA.FTZ R14, R69, c[0x0][0x238], R4 ;  /* 0x00008e00450e4a23 */ /* 0x000fe20000010004 */
[----:B------:R2:W3:Y:S04]  /*1c770*/  LDS.128 R16, [R241] ;  /* 0x00000000f1107984 */ /* 0x0004e80000000c00 */
[----:B------:R2:W4:Y:S02]  /*1c780*/  LDS.128 R20, [R241+0x800] ;  /* 0x00080000f1147984 */ /* 0x0005240000000c00 */
[----:B------:R-:W2:Y:S02]  /*1c790*/  @P0 MUFU.LG2 R0, R40 ;  /* 0x0000002800000308 */ /* 0x000ea40000000c00 */
[----:B------:R3:W3:Y:S04]  /*1c7a0*/  LDS.128 R24, [R241+0x1000] ;  /* 0x00100000f1187984 */ /* 0x0006e80000000c00 */
[----:B------:R3:W3:Y:S01]  /*1c7b0*/  LDS.128 R32, [R241+0x1800] ;  /* 0x00180000f1207984 */ /* 0x0006e20000000c00 */
[----:B-1----:R-:W-:-:S03]  /*1c7c0*/  @P3 FMUL.FTZ R2, R5, 0.69314718246459960938 ;  /* 0x3f31721805023820 */ /* 0x002fc60000410000 */
[----:B------:R1:W1:Y:S01]  /*1c7d0*/  LDS.128 R36, [R241+0x2000] ;  /* 0x00200000f1247984 */ /* 0x0002620000000c00 */
[----:B------:R-:W-:-:S03]  /*1c7e0*/  @P3 FFMA.FTZ R9, R68, c[0x0][0x238], R2 ;  /* 0x00008e0044093a23 */ /* 0x000fc60000010002 */
[----:B------:R1:W1:Y:S01]  /*1c7f0*/  LDS.128 R44, [R241+0x2800] ;  /* 0x00280000f12c7984 */ /* 0x0002620000000c00 */
[----:B--2---:R-:W-:-:S03]  /*1c800*/  @P0 FMUL.FTZ R0, R0, 0.69314718246459960938 ;  /* 0x3f31721800000820 */ /* 0x004fc60000410000 */
[----:B------:R2:W1:Y:S01]  /*1c810*/  LDS.128 R48, [R241+0x3000] ;  /* 0x00300000f1307984 */ /* 0x0004620000000c00 */
[----:B------:R-:W-:-:S03]  /*1c820*/  @P0 FFMA.FTZ R12, R3, c[0x0][0x238], R0 ;  /* 0x00008e00030c0a23 */ /* 0x000fc60000010000 */
[----:B------:R2:W1:Y:S01]  /*1c830*/  LDS.128 R52, [R241+0x3800] ;  /* 0x00380000f1347984 */ /* 0x0004620000000c00 */
[----:B------:R-:W-:Y:S05]  /*1c840*/  @P1 BRA `(.L_x_503) ;  /* 0x0000025000001947 */ /* 0x000fea0003800000 */
[----:B--2---:R-:W2:Y:S01]  /*1c850*/  LDL.LU R56, [R1+0x90] ;  /* 0x0000900001387983 */ /* 0x004ea20000300800 */
[----:B------:R-:W-:-:S04]  /*1c860*/  SHF.R.S32.HI R0, RZ, 0x1f, R28 ;  /* 0x0000001fff007819 */ /* 0x000fc8000001141c */
[----:B------:R-:W-:-:S04]  /*1c870*/  LEA.HI R0, R0, R28, RZ, 0x2 ;  /* 0x0000001c00007211 */ /* 0x000fc800078f10ff */
[----:B------:R-:W-:-:S05]  /*1c880*/  LOP3.LUT R0, R0, 0xffffffc, RZ, 0xc0, !PT ;  /* 0x0ffffffc00007812 */ /* 0x000fca00078ec0ff */
[----:B------:R-:W-:-:S04]  /*1c890*/  IMAD.IADD R0, R28, 0x1, -R0 ;  /* 0x000000011c007824 */ /* 0x000fc800078e0a00 */
[----:B--2---:R-:W-:-:S05]  /*1c8a0*/  IMAD R0, R0, 0x10, R56 ;  /* 0x0000001000007824 */ /* 0x004fca00078e0238 */
        /* <DEDUP_REMOVED lines=31> */
.L_x_503:
[----:B------:R-:W-:Y:S05]  /*1caa0*/  BSYNC B0 ;  /* 0x0000000000007941 */ /* 0x000fea0003800000 */
.L_x_502:
[----:B--2---:R-:W2:Y:S04]  /*1cab0*/  LDL.LU.64 R4, [R1+0x78] ;  /* 0x0000780001047983 */ /* 0x004ea80000300a00 */
[----:B------:R-:W4:Y:S04]  /*1cac0*/  S2R R3, SR_TID.X ;  /* 0x0000000000037919 */ /* 0x000f280000002100 */
[----:B------:R-:W3:Y:S01]  /*1cad0*/  S2R R8, SR_CTAID.Z ;  /* 0x0000000000087919 */ /* 0x000ee20000002700 */
[----:B------:R-:W-:-:S02]  /*1cae0*/  USHF.R.S32.HI UR6, URZ, 0x1f, UR12 ;  /* 0x0000001f3f067899 */ /* 0x000fc4000801140c */
[----:B------:R-:W-:Y:S01]  /*1caf0*/  ULDC.64 UR4, c[0x0][0x1f0] ;  /* 0x00007c0000047ab9 */ /* 0x000fe20000000a00 */
[----:B------:R1:W5:Y:S01]  /*1cb00*/  LDL.64 R12, [R1+0x60] ;  /* 0x00006000010c7983 */ /* 0x0003620000100a00 */
[----:B------:R-:W-:Y:S01]  /*1cb10*/  UIMAD UR4, UR6, UR4, URZ ;  /* 0x00000004060472a4 */ /* 0x000fe2000f8e023f */
[----:B------:R-:W-:Y:S03]  /*1cb20*/  BSSY B0, `(.L_x_504) ;  /* 0x0000013000007945 */ /* 0x000fe60003800000 */
[----:B------:R-:W-:Y:S01]  /*1cb30*/  UIMAD UR4, UR12, UR5, UR4 ;  /* 0x000000050c0472a4 */ /* 0x000fe2000f8e0204 */
[----:B----4-:R-:W-:-:S04]  /*1cb40*/  SHF.R.S32.HI R0, RZ, 0x1f, R3 ;  /* 0x0000001fff007819 */ /* 0x010fc80000011403 */
[----:B------:R-:W-:-:S04]  /*1cb50*/  LEA.HI R0, R0, R3, RZ, 0x3 ;  /* 0x0000000300007211 */ /* 0x000fc800078f18ff */
[----:B------:R-:W-:Y:S02]  /*1cb60*/  SHF.R.S32.HI R10, RZ, 0x3, R0 ;  /* 0x00000003ff0a7819 */ /* 0x000fe40000011400 */
[----:B--2---:R-:W-:-:S04]  /*1cb70*/  IADD3 R2, P0, R4, UR14, RZ ;  /* 0x0000000e04027c10 */ /* 0x004fc8000ff1e0ff */
[----:B------:R-:W-:Y:S02]  /*1cb80*/  IADD3.X R3, R5, UR7, RZ, P0, !PT ;  /* 0x0000000705037c10 */ /* 0x000fe400087fe4ff */
[----:B------:R-:W-:-:S03]  /*1cb90*/  ISETP.GE.AND P0, PT, R10, UR11, PT ;  /* 0x0000000b0a007c0c */ /* 0x000fc6000bf06270 */
[----:B---3--:R-:W-:-:S05]  /*1cba0*/  IMAD.WIDE.U32 R8, R8, c[0x0][0x1f0], R2 ;  /* 0x00007c0008087a25 */ /* 0x008fca00078e0002 */
[----:B------:R-:W-:-:S05]  /*1cbb0*/  IADD3 R7, R9, UR4, RZ ;  /* 0x0000000409077c10 */ /* 0x000fca000fffe0ff */
        /* <DEDUP_REMOVED lines=9> */
.L_x_505:
[----:B-1----:R-:W-:Y:S05]  /*1cc50*/  BSYNC B0 ;  /* 0x0000000000007941 */ /* 0x002fea0003800000 */
.L_x_504:
[----:B------:R-:W-:Y:S01]  /*1cc60*/  IADD3 R0, R10, 0x10, RZ ;  /* 0x000000100a007810 */ /* 0x000fe20007ffe0ff */
[----:B------:R-:W-:Y:S03]  /*1cc70*/  BSSY B0, `(.L_x_506) ;  /* 0x000000e000007945 */ /* 0x000fe60003800000 */
[----:B------:R-:W-:-:S13]  /*1cc80*/  ISETP.GE.AND P0, PT, R0, UR11, PT ;  /* 0x0000000b00007c0c */ /* 0x000fda000bf06270 */
        /* <DEDUP_REMOVED lines=12> */
.L_x_507:
[----:B------:R-:W-:Y:S05]  /*1cd50*/  BSYNC B0 ;  /* 0x0000000000007941 */ /* 0x000fea0003800000 */
.L_x_506:
[----:B------:R-:W-:Y:S01]  /*1cd60*/  IADD3 R0, R10, 0x20, RZ ;  /* 0x000000200a007810 */ /* 0x000fe20007ffe0ff */
[----:B------:R-:W-:Y:S03]  /*1cd70*/  BSSY B0, `(.L_x_508) ;  /* 0x000000e000007945 */ /* 0x000fe60003800000 */
[----:B------:R-:W-:-:S13]  /*1cd80*/  ISETP.GE.AND P0, PT, R0, UR11, PT ;  /* 0x0000000b00007c0c */ /* 0x000fda000bf06270 */
        /* <DEDUP_REMOVED lines=12> */
.L_x_509:
[----:B------:R-:W-:Y:S05]  /*1ce50*/  BSYNC B0 ;  /* 0x0000000000007941 */ /* 0x000fea0003800000 */
.L_x_508:
[----:B------:R-:W2:Y:S01]  /*1ce60*/  LDL.LU R0, [R1+0x84] ;  /* 0x0000840001007983 */ /* 0x000ea20000300800 */
[----:B------:R-:W-:Y:S01]  /*1ce70*/  BSSY B0, `(.L_x_510) ;  /* 0x000000e000007945 */ /* 0x000fe20003800000 */
[----:B--2---:R-:W-:-:S13]  /*1ce80*/  ISETP.GE.AND P0, PT, R0, UR11, PT ;  /* 0x0000000b00007c0c */ /* 0x004fda000bf06270 */
        /* <DEDUP_REMOVED lines=12> */
.L_x_511:
[----:B------:R-:W-:Y:S05]  /*1cf50*/  BSYNC B0 ;  /* 0x0000000000007941 */ /* 0x000fea0003800000 */
.L_x_510:
        /* <DEDUP_REMOVED lines=15> */
.L_x_513:
[----:B------:R-:W-:Y:S05]  /*1d050*/  BSYNC B0 ;  /* 0x0000000000007941 */ /* 0x000fea0003800000 */
.L_x_512:
        /* <DEDUP_REMOVED lines=15> */
.L_x_515:
[----:B------:R-:W-:Y:S05]  /*1d150*/  BSYNC B0 ;  /* 0x0000000000007941 */ /* 0x000fea0003800000 */
.L_x_514:
        /* <DEDUP_REMOVED lines=15> */
.L_x_517:
[----:B------:R-:W-:Y:S05]  /*1d250*/  BSYNC B0 ;  /* 0x0000000000007941 */ /* 0x000fea0003800000 */
.L_x_516:
[----:B------:R-:W2:Y:S02]  /*1d260*/  LDL.LU R0, [R1+0x88] ;  /* 0x0000880001007983 */ /* 0x000ea40000300800 */
[----:B--2---:R-:W-:-:S13]  /*1d270*/  ISETP.GE.AND P0, PT, R0, UR11, PT ;  /* 0x0000000b00007c0c */ /* 0x004fda000bf06270 */
        /* <DEDUP_REMOVED lines=13> */
.L_x_518:
        /* <DEDUP_REMOVED lines=11> */
.L_x_2120:


//--------------------- .text._ZN5flash16flash_fwd_kernelI23Flash_fwd_kernel_traitsILi64ELi128ELi128ELi4ELb0ELb0EN7cutlass10bfloat16_tE19Flash_kernel_traitsILi64ELi128ELi128ELi4ES3_EELb0ELb0ELb1ELb0ELb0ELb1ELb1ELb0EEEvNS_16Flash_fwd_paramsE --------------------------
	.section	.text._ZN5flash16flash_fwd_kernelI23Flash_fwd_kernel_traitsILi64ELi128ELi128ELi4ELb0ELb0EN7cutlass10bfloat16_tE19Flash_kernel_traitsILi64ELi128ELi128ELi4ES3_EELb0ELb0ELb1ELb0ELb0ELb1ELb1ELb0EEEvNS_16Flash_fwd_paramsE,"ax",@progbits
	.sectioninfo	@"SHI_REGISTERS=255"
	.align	128
        .global         _ZN5flash16flash_fwd_kernelI23Flash_fwd_kernel_traitsILi64ELi128ELi128ELi4ELb0ELb0EN7cutlass10bfloat16_tE19Flash_kernel_traitsILi64ELi128ELi128ELi4ES3_EELb0ELb0ELb1ELb0ELb0ELb1ELb1ELb0EEEvNS_16Flash_fwd_paramsE
        .type           _ZN5flash16flash_fwd_kernelI23Flash_fwd_kernel_traitsILi64ELi128ELi128ELi4ELb0ELb0EN7cutlass10bfloat16_tE19Flash_kernel_traitsILi64ELi128ELi128ELi4ES3_EELb0ELb0ELb1ELb0ELb0ELb1ELb1ELb0EEEvNS_16Flash_fwd_paramsE,@function
        .size           _ZN5flash16flash_fwd_kernelI23Flash_fwd_kernel_traitsILi64ELi128ELi128ELi4ELb0ELb0EN7cutlass10bfloat16_tE19Flash_kernel_traitsILi64ELi128ELi128ELi4ES3_EELb0ELb0ELb1ELb0ELb0ELb1ELb1ELb0EEEvNS_16Flash_fwd_paramsE,(.L_x_2121 - _ZN5flash16flash_fwd_kernelI23Flash_fwd_kernel_traitsILi64ELi128ELi128ELi4ELb0ELb0EN7cutlass10bfloat16_tE19Flash_kernel_traitsILi64ELi128ELi128ELi4ES3_EELb0ELb0ELb1ELb0ELb0ELb1ELb1ELb0EEEvNS_16Flash_fwd_paramsE)
        .other          _ZN5flash16flash_fwd_kernelI23Flash_fwd_kernel_traitsILi64ELi128ELi128ELi4ELb0ELb0EN7cutlass10bfloat16_tE19Flash_kernel_traitsILi64ELi128ELi128ELi4ES3_EELb0ELb0ELb1ELb0ELb0ELb1ELb1ELb0EEEvNS_16Flash_fwd_paramsE,@"STO_CUDA_ENTRY STV_DEFAULT"
_ZN5flash16flash_fwd_kernelI23Flash_fwd_kernel_traitsILi64ELi128ELi128ELi4ELb0ELb0EN7cutlass10bfloat16_tE19Flash_kernel_traitsILi64ELi128ELi128ELi4ES3_EELb0ELb0ELb1ELb0ELb0ELb1ELb1ELb0EEEvNS_16Flash_fwd_paramsE:
.text._ZN5flash16flash_fwd_kernelI23Flash_fwd_kernel_traitsILi64ELi128ELi128ELi4ELb0ELb0EN7cutlass10bfloat16_tE19Flash_kernel_traitsILi64ELi128ELi128ELi4ES3_EELb0ELb0ELb1ELb0ELb0ELb1ELb1ELb0EEEvNS_16Flash_fwd_paramsE:
        /* <DEDUP_REMOVED lines=10> */
[----:B------:R-:W-:Y:S02]  /*00a0*/  ULDC.64 UR4, c[0x0][0x250] ;  /* 0x0000940000047ab9 */ /* 0x000fe40000000a00 */
[----:B------:R-:W-:Y:S02]  /*00b0*/  UISETP.NE.U32.AND UP0, UPT, URZ, UR4, UPT ;  /* 0x000000043f00728c */ /* 0x000fe4000bf05070 */
[----:B------:R-:W-:Y:S02]  /*00c0*/  ULDC.U8 UR6, c[0x0][0x312] ;  /* 0x0000c48000067ab9 */ /* 0x000fe40000000000 */
[----:B------:R-:W-:Y:S02]  /*00d0*/  ULDC.64 UR8, c[0x0][0x248] ;  /* 0x0000920000087ab9 */ /* 0x000fe40000000a00 */
[----:B------:R-:W-:Y:S02]  /*00e0*/  UISETP.NE.AND.EX UP0, UPT, URZ, UR5, UPT, UP0 ;  /* 0x000000053f00728c */ /* 0x000fe4000bf05300 */
[----:B-1----:R-:W-:-:S02]  /*00f0*/  UIMAD.WIDE UR12, UR11, UR7, UR12 ;  /* 0x000000070b0c72a5 */ /* 0x002fc4000f8e020c */
[----:B------:R-:W-:Y:S02]  /*0100*/  UISETP.NE.AND UP3, UPT, UR6, URZ, UPT ;  /* 0x0000003f0600728c */ /* 0x000fe4000bf65270 */
[----:B------:R-:W-:Y:S02]  /*0110*/  UISETP.EQ.U32.AND UP1, UPT, URZ, UR8, UPT ;  /* 0x000000083f00728c */ /* 0x000fe4000bf22070 */
[----:B------:R-:W-:Y:S02]  /*0120*/  IMAD.U32 R2, RZ, RZ, UR12 ;  /* 0x0000000cff027e24 */ /* 0x000fe4000f8e00ff */
[----:B------:R-:W-:Y:S01]  /*0130*/  IMAD.U32 R3, RZ, RZ, UR13 ;  /* 0x0000000dff037e24 */ /* 0x000fe2000f8e00ff */
[----:B------:R-:W-:Y:S01]  /*0140*/  UISETP.EQ.OR.EX UP1, UPT, URZ, UR9, !UP3, UP1 ;  /* 0x000000093f00728c */ /* 0x000fe2000df22710 */
[----:B------:R-:W-:Y:S01]  /*0150*/  PLOP3.LUT P1, PT, PT, PT, UP0, 0x80, 0x0 ;  /* 0x000000000000781c */ /* 0x000fe20003f2f008 */
[----:B------:R-:W-:Y:S02]  /*0160*/  ULDC.64 UR4, c[0x0][0x250] ;  /* 0x0000940000047ab9 */ /* 0x000fe40000000a00 */
[----:B------:R1:W2:Y:S01]  /*0170*/  @P0 LDG.E R4, [R2.64] ;  /* 0x0000001202040981 */ /* 0x0002a2000c1e1900 */
[----:B------:R-:W-:-:S03]  /*0180*/  ULDC.64 UR8, c[0x0][0x248] ;  /* 0x0000920000087ab9 */ /* 0x000fc60000000a00 */
[----:B------:R1:W3:Y:S01]  /*0190*/  @P0 LDG.E R0, [R2.64+0x4] ;  /* 0x0000041202000981 */ /* 0x0002e2000c1e1900 */
[----:B------:R-:W-:Y:S01]  /*01a0*/  PLOP3.LUT P2, PT, PT, PT, UP1, 0x80, 0x0 ;  /* 0x000000000000781c */ /* 0x000fe20003f4f018 */
[----:B------:R-:W-:Y:S02]  /*01b0*/  @UP0 UIMAD.WIDE UR4, UR11, UR7, UR4 ;  /* 0x000000070b0402a5 */ /* 0x000fe4000f8e0204 */
[----:B------:R-:W-:-:S06]  /*01c0*/  UIMAD.WIDE UR8, UR11, UR7, UR8 ;  /* 0x000000070b0872a5 */ /* 0x000fcc000f8e0208 */
[----:B------:R-:W-:Y:S02]  /*01d0*/  IMAD.U32 R6, RZ, RZ, UR8 ;  /* 0x00000008ff067e24 */ /* 0x000fe4000f8e00ff */
[----:B------:R-:W-:Y:S02]  /*01e0*/  IMAD.U32 R7, RZ, RZ, UR9 ;  /* 0x00000009ff077e24 */ /* 0x000fe4000f8e00ff */
[----:B-1----:R-:W-:Y:S02]  /*01f0*/  IMAD.U32 R2, RZ, RZ, UR4 ;  /* 0x00000004ff027e24 */ /* 0x002fe4000f8e00ff */
[----:B------:R-:W-:-:S05]  /*0200*/  IMAD.U32 R3, RZ, RZ, UR5 ;  /* 0x00000005ff037e24 */ /* 0x000fca000f8e00ff */
[----:B------:R1:W4:Y:S04]  /*0210*/  @P1 LDG.E R2, [R2.64] ;  /* 0x0000001202021981 */ /* 0x000328000c1e1900 */
[----:B-1----:R-:W5:Y:S01]  /*0220*/  @!P2 LDG.E R3, [R6.64] ;  /* 0x000000120603a981 */ /* 0x002f62000c1e1900 */
[----:B------:R-:W-:Y:S02]  /*0230*/  UMOV UR10, 0xffffffff ;  /* 0xffffffff000a7882 */ /* 0x000fe40000000000 */
[----:B------:R-:W-:Y:S02]  /*0240*/  UMOV UR15, URZ ;  /* 0x0000003f000f7c82 */ /* 0x000fe40008000000 */
[----:B------:R-:W-:Y:S01]  /*0250*/  UMOV UR20, 0xffffffff ;  /* 0xffffffff00147882 */ /* 0x000fe20000000000 */
[----:B------:R-:W1:Y:S08]  /*0260*/  S2UR UR13, SR_CTAID.X ;  /* 0x00000000000d79c3 */ /* 0x000e700000002500 */
[----:B------:R-:W1:Y:S08]  /*0270*/  S2UR UR12, SR_CTAID.Z ;  /* 0x00000000000c79c3 */ /* 0x000e700000002700 */
[----:B--2---:R-:W2:Y:S08]  /*0280*/  @P0 R2UR UR10, R4 ;  /* 0x00000000040a03c2 */ /* 0x004eb000000e0000 */
[----:B---3--:R-:W2:Y:S01]  /*0290*/  @P0 R2UR UR16, R0 ;  /* 0x00000000001003c2 */ /* 0x008ea200000e0000 */
[----:B------:R-:W-:-:S04]  /*02a0*/  ISETP.NE.U32.AND P0, PT, RZ, c[0x0][0x248], PT ;  /* 0x00009200ff007a0c */ /* 0x000fc80003f05070 */
[----:B------:R-:W-:Y:S01]  /*02b0*/  ISETP.NE.AND.EX P0, PT, RZ, c[0x0][0x24c], PT, P0 ;  /* 0x00009300ff007a0c */ /* 0x000fe20003f05300 */
[----:B--2---:R-:W-:Y:S02]  /*02c0*/  @UP2 UIADD3 UR16, UR16, -UR10, URZ ;  /* 0x8000000a10102290 */ /* 0x004fe4000fffe03f */
[----:B----4-:R2:W3:Y:S05]  /*02d0*/  @P1 R2UR UR15, R2 ;  /* 0x00000000020f13c2 */ /* 0x0104ea00000e0000 */
[----:B------:R-:W-:-:S03]  /*02e0*/  @!UP2 ULDC UR16, c[0x0][0x214] ;  /* 0x000085000010aab9 */ /* 0x000fc60000000800 */
[----:B-----5:R2:W4:Y:S02]  /*02f0*/  @!P2 R2UR UR20, R3 ;  /* 0x000000000314a3c2 */ /* 0x02052400000e0000 */
        /* <DEDUP_REMOVED lines=8> */
.L_x_519:
[----:B------:R-:W-:Y:S02]  /*0380*/  ULDC UR6, c[0x0][0x218] ;  /* 0x0000860000067ab9 */ /* 0x000fe40000000800 */
.L_x_520:
        /* <DEDUP_REMOVED lines=70> */
[----:B------:R-:W-:Y:S01]  /*07f0*/  ULDC UR6, c[0x0][0x1c0] ;  /* 0x0000700000067ab9 */ /* 0x000fe20000000800 */
[----:B--2---:R-:W-:Y:S01]  /*0800*/  IMAD.WIDE R16, R16, 0x80, R14 ;  /* 0x0000008010107825 */ /* 0x004fe200078e020e */
        /* <DEDUP_REMOVED lines=22> */
[----:B------:R-:W-:-:S02]  /*0970*/  UIMAD UR13, UR13, UR23, URZ ;  /* 0x000000170d0d72a4 */ /* 0x000fc4000f8e023f */
[----:B------:R-:W-:Y:S02]  /*0980*/  UIMAD UR17, UR12, UR4, UR17 ;  /* 0x000000040c1172a4 */ /* 0x000fe4000f8e0211 */
[----:B------:R-:W-:Y:S02]  /*0990*/  UMOV UR24, URZ ;  /* 0x0000003f00187c82 */ /* 0x000fe40008000000 */
[----:B------:R-:W-:Y:S02]  /*09a0*/  @!UP3 UMOV UR24, UR20 ;  /* 0x000000140018bc82 */ /* 0x000fe40008000000 */
[----:B------:R-:W-:Y:S02]  /*09b0*/  UIMAD UR5, UR12, UR5, UR15 ;  /* 0x000000050c0572a4 */ /* 0x000fe4000f8e020f */
[----:B------:R-:W-:Y:S02]  /*09c0*/  UMOV UR25, URZ ;  /* 0x0000003f00197c82 */ /* 0x000fe40008000000 */
[----:B------:R-:W-:-:S02]  /*09d0*/  USHF.R.S32.HI UR4, URZ, 0x1f, UR13 ;  /* 0x0000001f3f047899 */ /* 0x000fc4000801140d */
[----:B------:R-:W-:Y:S01]  /*09e0*/  @!UP3 USHF.R.S32.HI UR25, URZ, 0x1f, UR20 ;  /* 0x0000001f3f19b899 */ /* 0x000fe20008011414 */
[----:B------:R-:W-:Y:S01]  /*09f0*/  IADD3 R13, R11, UR5, RZ ;  /* 0x000000050b0d7c10 */ /* 0x000fe2000fffe0ff */
        /* <DEDUP_REMOVED lines=12> */
.L_x_523:
[----:B------:R-:W-:Y:S05]  /*0ac0*/  BSYNC B0 ;  /* 0x0000000000007941 */ /* 0x000fea0003800000 */
.L_x_522:
[----:B------:R-:W-:Y:S01]  /*0ad0*/  IADD3 R9, R14, 0x10, RZ ;  /* 0x000000100e097810 */ /* 0x000fe20007ffe0ff */
[----:B------:R-:W-:Y:S03]  /*0ae0*/  BSSY B0, `(.L_x_524) ;  /* 0x000000e000007945 */ /* 0x000fe60003800000 */
[----:B------:R-:W-:-:S13]  /*0af0*/  ISETP.GE.AND P0, PT, R9, UR16, PT ;  /* 0x0000001009007c0c */ /* 0x000fda000bf06270 */
[----:B------:R-:W-:Y:S05]  /*0b00*/  @P0 BRA `(.L_x_525) ;  /* 0x000000b000000947 */ /* 0x000fea0003800000 */
[----:B------:R-:W-:Y:S01]  /*0b10*/  IADD3 R2, P0, R16, 0x10, RZ ;  /* 0x0000001010027810 */ /* 0x000fe20007f1e0ff */
[----:B-1----:R-:W-:Y:S01]  /*0b20*/  IMAD.MOV.U32 R4, RZ, RZ, R10 ;  /* 0x000000ffff047224 */ /* 0x002fe200078e000a */
        /* <DEDUP_REMOVED lines=8> */
[----:B------:R1:W-:Y:S02]  /*0bb0*/  STG.E.128 [R2.64], RZ ;  /* 0x000000ff02007986 */ /* 0x0003e4000c101d12 */
.L_x_525:
[----:B------:R-:W-:Y:S05]  /*0bc0*/  BSYNC B0 ;  /* 0x0000000000007941 */ /* 0x000fea0003800000 */
.L_x_524:
[----:B------:R-:W-:Y:S01]  /*0bd0*/  IADD3 R8, R14, 0x20, RZ ;  /* 0x000000200e087810 */ /* 0x000fe20007ffe0ff */
[----:B------:R-:W-:Y:S03]  /*0be0*/  BSSY B0, `(.L_x_526) ;  /* 0x000000e000007945 */ /* 0x000fe60003800000 */
[----:B------:R-:W-:-:S13]  /*0bf0*/  ISETP.GE.AND P0, PT, R8, UR16, PT ;  /* 0x0000001008007c0c */ /* 0x000fda000bf06270 */
        /* <DEDUP_REMOVED lines=12> */
.L_x_527:
[----:B------:R-:W-:Y:S05]  /*0cc0*/  BSYNC B0 ;  /* 0x0000000000007941 */ /* 0x000fea0003800000 */
.L_x_526:
        /* <DEDUP_REMOVED lines=15> */
.L_x_529:
[----:B------:R-:W-:Y:S05]  /*0dc0*/  BSYNC B0 ;  /* 0x0000000000007941 */ /* 0x000fea0003800000 */
.L_x_528:
        /* <DEDUP_REMOVED lines=15> */
.L_x_531:
[----:B------:R-:W-:Y:S05]  /*0ec0*/  BSYNC B0 ;  /* 0x0000000000007941 */ /* 0x000fea0003800000 */
.L_x_530:
[----:B-1----:R-:W-:Y:S01]  /*0ed0*/  IADD3 R5, R14, 0x50, RZ ;  /* 0x000000500e057810 */ /* 0x002fe20007ffe0ff */
[----:B------:R-:W-:Y:S03]  /*0ee0*/  BSSY B0, `(.L_x_532) ;  /* 0x000000e000007945 */ /* 0x000fe60003800000 */
[----:B------:R-:W-:-:S13]  /*0ef0*/  ISETP.GE.AND P0, PT, R5, UR16, PT ;  /* 0x0000001005007c0c */ /* 0x000fda000bf06270 */
        /* <DEDUP_REMOVED lines=12> */
.L_x_533:
[----:B------:R-:W-:Y:S05]  /*0fc0*/  BSYNC B0 ;  /* 0x0000000000007941 */ /* 0x000fea0003800000 */
.L_x_532:
        /* <DEDUP_REMOVED lines=15> */
.L_x_535:
[----:B------:R-:W-:Y:S05]  /*10c0*/  BSYNC B0 ;  /* 0x0000000000007941 */ /* 0x000fea0003800000 */
.L_x_534:
        /* <DEDUP_REMOVED lines=14> */
.L_x_537:
[----:B------:R-:W-:Y:S05]  /*11b0*/  BSYNC B0 ;  /* 0x0000000000007941 */ /* 0x000fea0003800000 */
.L_x_536:
        /* <DEDUP_REMOVED lines=8> */
[----:B------:R-:W-:Y:S01]  /*1240*/  @!P5 IMAD R8, R8, UR23, RZ ;  /* 0x000000170808dc24 */ /* 0x000fe2000f8e02ff */
[----:B------:R-:W-:Y:S01]  /*1250*/  @!P0 IADD3 R2, P1, R0, UR13, RZ ;  /* 0x0000000d00028c10 */ /* 0x000fe2000ff3e0ff */
[----:B------:R-:W-:Y:S02]  /*1260*/  @!P4 IMAD R7, R7, UR23, RZ ;  /* 0x000000170707cc24 */ /* 0x000fe4000f8e02ff */
[----:B------:R-:W-:Y:S01]  /*1270*/  @!P2 IMAD R6, R6, UR23, RZ ;  /* 0x000000170606ac24 */ /* 0x000fe2000f8e02ff */
[----:B------:R-:W-:Y:S02]  /*1280*/  @!P0 LEA.HI.X.SX32 R0, R0, UR4, 0x1, P1 ;  /* 0x0000000400008c11 */ /* 0x000fe400088f0eff */
[----:B------:R-:W-:-:S04]  /*1290*/  @!P0 LEA R10, P1, R2, c[0x0][0x200], 0x2 ;  /* 0x00008000020a8a11 */ /* 0x000fc800078210ff */
[----:B------:R-:W-:Y:S01]  /*12a0*/  @!P0 LEA.HI.X R11, R2, c[0x0][0x204], R0, 0x2, P1 ;  /* 0x00008100020b8a11 */ /* 0x000fe200008f1400 */
[----:B------:R-:W-:Y:S01]  /*12b0*/  @!P0 IMAD.MOV.U32 R0, RZ, RZ, 0x7f800000 ;  /* 0x7f800000ff008424 */ /* 0x000fe200078e00ff */
[----:B------:R-:W-:-:S04]  /*12c0*/  @!P3 IADD3 R2, P1, R9, UR13, RZ ;  /* 0x0000000d0902bc10 */ /* 0x000fc8000ff3e0ff */
[----:B------:R2:W-:Y:S01]  /*12d0*/  @!P0 STG.E [R10.64], R0 ;  /* 0x000000000a008986 */ /* 0x0005e2000c101912 */
[----:B------:R-:W-:Y:S02]  /*12e0*/  @!P3 LEA.HI.X.SX32 R9, R9, UR4, 0x1, P1 ;  /* 0x000000040909bc11 */ /* 0x000fe400088f0eff */
[----:B--2---:R-:W-:Y:S02]  /*12f0*/  @!P3 LEA R10, P1, R2, c[0x0][0x200], 0x2 ;  /* 0x00008000020aba11 */ /* 0x004fe400078210ff */
[----:B------:R-:W-:Y:S02]  /*1300*/  @!P5 IADD3 R0, P0, R8, UR13, RZ ;  /* 0x0000000d0800dc10 */ /* 0x000fe4000ff1e0ff */
[----:B------:R-:W-:Y:S02]  /*1310*/  @!P3 LEA.HI.X R11, R2, c[0x0][0x204], R9, 0x2, P1 ;  /* 0x00008100020bba11 */ /* 0x000fe400008f1409 */
[----:B------:R-:W-:Y:S02]  /*1320*/  @!P5 LEA.HI.X.SX32 R8, R8, UR4, 0x1, P0 ;  /* 0x000000040808dc11 */ /* 0x000fe400080f0eff */
[----:B------:R-:W-:-:S02]  /*1330*/  LOP3.LUT P1, RZ, R68, 0x7, RZ, 0xc0, !PT ;  /* 0x0000000744ff7812 */ /* 0x000fc4000782c0ff */
[C---:B-1----:R-:W-:Y:S02]  /*1340*/  @!P5 LEA R12, P0, R0.reuse, c[0x0][0x200], 0x2 ;  /* 0x00008000000cda11 */ /* 0x042fe400078010ff */
[----:B------:R-:W-:Y:S02]  /*1350*/  ISETP.GE.OR P1, PT, R5, UR16, P1 ;  /* 0x0000001005007c0c */ /* 0x000fe40008f26670 */
[C---:B------:R-:W-:Y:S02]  /*1360*/  @!P4 IADD3 R2, P6, R7.reuse, UR13, RZ ;  /* 0x0000000d0702cc10 */ /* 0x040fe4000ffde0ff */
[----:B------:R-:W-:Y:S01]  /*1370*/  @!P5 LEA.HI.X R13, R0, c[0x0][0x204], R8, 0x2, P0 ;  /* 0x00008100000dda11 */ /* 0x000fe200000f1408 */
[----:B------:R-:W-:Y:S01]  /*1380*/  @!P3 IMAD.MOV.U32 R0, RZ, RZ, 0x7f800000 ;  /* 0x7f800000ff00b424 */ /* 0x000fe200078e00ff */
[----:B------:R-:W-:Y:S02]  /*1390*/  @!P4 LEA.HI.X.SX32 R7, R7, UR4, 0x1, P6 ;  /* 0x000000040707cc11 */ /* 0x000fe4000b0f0eff */
[----:B------:R-:W-:-:S02]  /*13a0*/  @!P4 LEA R8, P0, R2, c[0x0][0x200], 0x2 ;  /* 0x000080000208ca11 */ /* 0x000fc400078010ff */
[----:B------:R-:W-:Y:S01]  /*13b0*/  LOP3.LUT P6, RZ, R68, 0x7, RZ, 0xc0, !PT ;  /* 0x0000000744ff7812 */ /* 0x000fe200078cc0ff */
[----:B------:R1:W-:Y:S01]  /*13c0*/  @!P3 STG.E [R10.64], R0 ;  /* 0x000000000a00b986 */ /* 0x0003e2000c101912 */
[----:B------:R-:W-:Y:S01]  /*13d0*/  @!P4 LEA.HI.X R9, R2, c[0x0][0x204], R7, 0x2, P0 ;  /* 0x000081000209ca11 */ /* 0x000fe200000f1407 */
[----:B------:R-:W-:Y:S01]  /*13e0*/  @!P1 IMAD R5, R5, UR23, RZ ;  /* 0x0000001705059c24 */ /* 0x000fe2000f8e02ff */
[----:B------:R-:W-:-:S13]  /*13f0*/  ISETP.GE.OR P0, PT, R4, UR16, P6 ;  /* 0x0000001004007c0c */ /* 0x000fda000b706670 */
[----:B------:R-:W-:Y:S01]  /*1400*/  @!P0 IMAD R4, R4, UR23, RZ ;  /* 0x0000001704048c24 */ /* 0x000fe2000f8e02ff */
[----:B-1----:R-:W-:-:S04]  /*1410*/  @!P2 IADD3 R0, P3, R6, UR13, RZ ;  /* 0x0000000d0600ac10 */ /* 0x002fc8000ff7e0ff */
        /* <DEDUP_REMOVED lines=8> */
[----:B------:R-:W-:Y:S02]  /*14a0*/  @!P1 LEA.HI.X R11, R0, c[0x0][0x204], R5, 0x2, P3 ;  /* 0x00008100000b9a11 */ /* 0x000fe400018f1405 */
[----:B------:R-:W-:-:S04]  /*14b0*/  @!P0 IADD3 R0, P3, R4, UR13, RZ ;  /* 0x0000000d04008c10 */ /* 0x000fc8000ff7e0ff */
[----:B------:R-:W-:Y:S02]  /*14c0*/  @!P0 LEA.HI.X.SX32 R4, R4, UR4, 0x1, P3 ;  /* 0x0000000404048c11 */ /* 0x000fe400098f0eff */
[----:B------:R-:W-:-:S04]  /*14d0*/  @!P0 LEA R14, P3, R0, c[0x0][0x200], 0x2 ;  /* 0x00008000000e8a11 */ /* 0x000fc800078610ff */
[----:B------:R-:W-:Y:S01]  /*14e0*/  @!P0 LEA.HI.X R15, R0, c[0x0][0x204], R4, 0x2, P3 ;  /* 0x00008100000f8a11 */ /* 0x000fe200018f1404 */
[----:B------:R-:W-:Y:S02]  /*14f0*/  @!P4 IMAD.MOV.U32 R0, RZ, RZ, 0x7f800000 ;  /* 0x7f800000ff00c424 */ /* 0x000fe400078e00ff */
[----:B------:R-:W-:-:S03]  /*1500*/  @!P1 IMAD.MOV.U32 R4, RZ, RZ, 0x7f800000 ;  /* 0x7f800000ff049424 */ /* 0x000fc600078e00ff */
[----:B------:R2:W-:Y:S01]  /*1510*/  @!P4 STG.E [R8.64], R0 ;  /* 0x000000000800c986 */ /* 0x0005e2000c101912 */
[----:B-1----:R-:W-:-:S05]  /*1520*/  @!P2 IMAD.MOV.U32 R2, RZ, RZ, 0x7f800000 ;  /* 0x7f800000ff02a424 */ /* 0x002fca00078e00ff */
[----:B------:R1:W-:Y:S04]  /*1530*/  @!P2 STG.E [R6.64], R2 ;  /* 0x000000020600a986 */ /* 0x0003e8000c101912 */
[----:B------:R1:W-:Y:S01]  /*1540*/  @!P1 STG.E [R10.64], R4 ;  /* 0x000000040a009986 */ /* 0x0003e2000c101912 */
[----:B--2---:R-:W-:-:S05]  /*1550*/  @!P0 IMAD.MOV.U32 R0, RZ, RZ, 0x7f800000 ;  /* 0x7f800000ff008424 */ /* 0x004fca00078e00ff */
[----:B------:R1:W-:Y:S01]  /*1560*/  @!P0 STG.E [R14.64], R0 ;  /* 0x000000000e008986 */ /* 0x0003e2000c101912 */
[----:B------:R-:W-:-:S13]  /*1570*/  ISETP.GE.OR P0, PT, R3, UR16, P6 ;  /* 0x0000001003007c0c */ /* 0x000fda000b706670 */
[----:B------:R-:W-:Y:S05]  /*1580*/  @P0 EXIT ;  /* 0x000000000000094d */ /* 0x000fea0003800000 */
[----:B-1----:R-:W-:-:S05]  /*1590*/  IMAD R0, R3, UR23, RZ ;  /* 0x0000001703007c24 */ /* 0x002fca000f8e02ff */
[----:B------:R-:W-:-:S04]  /*15a0*/  IADD3 R2, P0, R0, UR13, RZ ;  /* 0x0000000d00027c10 */ /* 0x000fc8000ff1e0ff */
[----:B------:R-:W-:Y:S02]  /*15b0*/  LEA.HI.X.SX32 R0, R0, UR4, 0x1, P0 ;  /* 0x0000000400007c11 */ /* 0x000fe400080f0eff */
[----:B------:R-:W-:-:S04]  /*15c0*/  LEA R4, P0, R2, c[0x0][0x200], 0x2 ;  /* 0x0000800002047a11 */ /* 0x000fc800078010ff */
[----:B------:R-:W-:Y:S01]  /*15d0*/  LEA.HI.X R5, R2, c[0x0][0x204], R0, 0x2, P0 ;  /* 0x0000810002057a11 */ /* 0x000fe200000f1400 */
[----:B------:R-:W-:-:S05]  /*15e0*/  IMAD.MOV.U32 R0, RZ, RZ, 0x7f800000 ;  /* 0x7f800000ff007424 */ /* 0x000fca00078e00ff */
[----:B------:R-:W-:Y:S01]  /*15f0*/  STG.E [R4.64], R0 ;  /* 0x0000000004007986 */ /* 0x000fe2000c101912 */
[----:B------:R-:W-:Y:S05]  /*1600*/  EXIT ;  /* 0x000000000000794d */ /* 0x000fea0003800000 */
.L_x_521:
        /* <DEDUP_REMOVED lines=32> */
.L_x_538:
        /* <DEDUP_REMOVED lines=44> */
.L_x_539:
[----:B------:R-:W-:Y:S01]  /*1ad0*/  SHF.R.S32.HI R184, RZ, 0x1f, R68 ;  /* 0x0000001fffb87819 */ /* 0x000fe20000011444 */
[----:B------:R-:W1:Y:S01]  /*1ae0*/  S2R R236, SR_CTAID.X ;  /* 0x0000000000ec7919 */ /* 0x000e620000002500 */
[----:B------:R-:W-:Y:S01]  /*1af0*/  UIADD3 UR11, -UR13, UR16, URZ ;  /* 0x000000100d0b7290 */ /* 0x000fe2000fffe13f */
[----:B------:R-:W-:Y:S01]  /*1b00*/  IMAD.SHL.U32 R251, R68, 0x2, RZ ;  /* 0x0000000244fb7824 */ /* 0x000fe200078e00ff */
[----:B------:R-:W-:Y:S01]  /*1b10*/  LEA.HI R0, R184, R68, RZ, 0x3 ;  /* 0x00000044b8007211 */ /* 0x000fe200078f18ff */
[----:B------:R-:W2:Y:S01]  /*1b20*/  S2R R14, SR_CTAID.Z ;  /* 0x00000000000e7919 */ /* 0x000ea20000002700 */
[----:B------:R-:W-:Y:S02]  /*1b30*/  ULDC.64 UR4, c[0x0][0x1a8] ;  /* 0x00006a0000047ab9 */ /* 0x000fe40000000a00 */
[----:B------:R-:W-:Y:S01]  /*1b40*/  SHF.R.S32.HI R26, RZ, 0x3, R0 ;  /* 0x00000003ff1a7819 */ /* 0x000fe20000011400 */
[----:B------:R-:W-:Y:S01]  /*1b50*/  UIMAD UR4, UR20, UR4, URZ ;  /* 0x00000004140472a4 */ /* 0x000fe2000f8e023f */
[----:B------:R-:W-:Y:S01]  /*1b60*/  LOP3.LUT R0, R0, 0xfffffff8, RZ, 0xc0, !PT ;  /* 0xfffffff800007812 */ /* 0x000fe200078ec0ff */
[----:B------:R-:W-:Y:S01]  /*1b70*/  UMOV UR15, 0x7 ;  /* 0x00000007000f7882 */ /* 0x000fe20000000000 */
[C---:B------:R-:W-:Y:S01]  /*1b80*/  IADD3 R4, R26.reuse, 0x20, RZ ;  /* 0x000000201a047810 */ /* 0x040fe20007ffe0ff */
[C---:B------:R-:W-:Y:S01]  /*1b90*/  IMAD.SHL.U32 R2, R26.reuse, 0x40, RZ ;  /* 0x000000401a027824 */ /* 0x040fe200078e00ff */
[----:B------:R-:W-:Y:S01]  /*1ba0*/  IADD3 R5, R26, 0x10, RZ ;  /* 0x000000101a057810 */ /* 0x000fe20007ffe0ff */
[----:B------:R-:W-:Y:S01]  /*1bb0*/  IMAD.IADD R0, R68, 0x1, -R0 ;  /* 0x0000000144007824 */ /* 0x000fe200078e0a00 */
[----:B------:R-:W-:Y:S01]  /*1bc0*/  ISETP.GE.AND P6, PT, R4, UR11, PT ;  /* 0x0000000b04007c0c */ /* 0x000fe2000bfc6270 */
[----:B------:R-:W-:Y:S01]  /*1bd0*/  UIMAD UR4, UR12, UR5, UR4 ;  /* 0x000000050c0472a4 */ /* 0x000fe2000f8e0204 */
[----:B------:R-:W-:Y:S01]  /*1be0*/  ISETP.GE.AND P3, PT, R5, UR11, PT ;  /* 0x0000000b05007c0c */ /* 0x000fe2000bf66270 */
[----:B------:R-:W-:Y:S01]  /*1bf0*/  IMAD.SHL.U32 R28, R0, 0x8, RZ ;  /* 0x00000008001c7824 */ /* 0x000fe200078e00ff */
[----:B------:R-:W-:Y:S01]  /*1c00*/  SHF.R.S32.HI R27, RZ, 0x1f, R26 ;  /* 0x0000001fff1b7819 */ /* 0x000fe2000001141a */
[----:B------:R-:W-:Y:S01]  /*1c10*/  UIADD3 UR12, UR8, -0x1, URZ ;  /* 0xffffffff080c7890 */ /* 0x000fe2000fffe03f */
[----:B------:R-:W-:-:S02]  /*1c20*/  IADD3 R3, R26, 0x30, RZ ;  /* 0x000000301a037810 */ /* 0x000fc40007ffe0ff */
[----:B------:R-:W-:Y:S01]  /*1c30*/  SHF.R.S32.HI R29, RZ, 0x1f, R28 ;  /* 0x0000001fff1d7819 */ /* 0x000fe2000001141c */
[----:B-1----:R-:W-:Y:S01]  /*1c40*/  IMAD.WIDE R236, R236, 0x80, R26 ;  /* 0x00000080ecec7825 */ /* 0x002fe200078e021a */
[----:B------:R-:W-:Y:S02]  /*1c50*/  IADD3 R8, P1, R28, UR6, RZ ;  /* 0x000000061c087c10 */ /* 0x000fe4000ff3e0ff */
[----:B------:R-:W-:Y:S01]  /*1c60*/  LOP3.LUT R2, R2, 0x1c0, RZ, 0xc0, !PT ;  /* 0x000001c002027812 */ /* 0x000fe200078ec0ff */
[----:B------:R-:W-:Y:S01]  /*1c70*/  STL.64 [R1], R28 ;  /* 0x0000001c01007387 */ /* 0x000fe20000100a00 */
[----:B------:R-:W-:Y:S01]  /*1c80*/  IADD3.X R9, R29, UR17, RZ, P1, !PT ;  /* 0x000000111d097c10 */ /* 0x000fe20008ffe4ff */
[----:B------:R-:W-:Y:S01]  /*1c90*/  USHF.R.S32.HI UR17, URZ, 0x1f, UR12 ;  /* 0x0000001f3f117899 */ /* 0x000fe2000801140c */
[----:B------:R-:W-:Y:S02]  /*1ca0*/  ISETP.GE.AND P0, PT, R26, UR11, PT ;  /* 0x0000000b1a007c0c */ /* 0x000fe4000bf06270 */
[----:B------:R-:W-:Y:S01]  /*1cb0*/  ISETP.GE.AND P5, PT, R3, UR11, PT ;  /* 0x0000000b03007c0c */ /* 0x000fe2000bfa6270 */
[----:B--2---:R-:W-:Y:S01]  /*1cc0*/  IMAD.WIDE.U32 R14, R14, c[0x0][0x1a8], R8 ;  /* 0x00006a000e0e7a25 */ /* 0x004fe200078e0008 */
[----:B------:R-:W-:-:S02]  /*1cd0*/  SHF.R.U32.HI R235, RZ, 0x3, R2 ;  /* 0x00000003ffeb7819 */ /* 0x000fc40000011602 */
[----:B------:R-:W-:Y:S02]  /*1ce0*/  LOP3.LUT R2, R2, 0x38, R28, 0xf8, !PT ;  /* 0x0000003802027812 */ /* 0x000fe400078ef81c */
[----:B------:R-:W-:Y:S02]  /*1cf0*/  @!P6 IADD3 R12, P2, R236, 0x20, RZ ;  /* 0x00000020ec0ce810 */ /* 0x000fe40007f5e0ff */
[----:B------:R-:W-:Y:S02]  /*1d00*/  LOP3.LUT R235, R2, R235, RZ, 0x3c, !PT ;  /* 0x000000eb02eb7212 */ /* 0x000fe400078e3cff */
[----:B------:R-:W-:Y:S01]  /*1d10*/  IADD3 R15, R15, UR4, RZ ;  /* 0x000000040f0f7c10 */ /* 0x000fe2000fffe0ff */
[----:B------:R-:W-:Y:S01]  /*1d20*/  @!P0 IMAD R11, R237, c[0x0][0x190], RZ ;  /* 0x00006400ed0b8a24 */ /* 0x000fe200078e02ff */
[----:B------:R-:W-:Y:S01]  /*1d30*/  LEA.HI R2, R184, R68, RZ, 0x6 ;  /* 0x00000044b8027211 */ /* 0x000fe200078f30ff */
[----:B------:R-:W-:Y:S01]  /*1d40*/  @!P6 IMAD.X R6, RZ, RZ, R237, P2 ;  /* 0x000000ffff06e224 */ /* 0x000fe200010e06ed */
[----:B------:R-:W-:Y:S01]  /*1d50*/  @!P3 IADD3 R20, P1, R236, 0x10, RZ ;  /* 0x00000010ec14b810 */ /* 0x000fe20007f3e0ff */
[----:B------:R-:W-:Y:S01]  /*1d60*/  @!P0 IMAD.MOV.U32 R16, RZ, RZ, R14 ;  /* 0x000000ffff108224 */ /* 0x000fe200078e000e */
[C---:B------:R-:W-:Y:S01]  /*1d70*/  IADD3 R234, R26.reuse, 0x40, RZ ;  /* 0x000000401aea7810 */ /* 0x040fe20007ffe0ff */
[----:B------:R-:W-:Y:S01]  /*1d80*/  @!P0 IMAD.MOV.U32 R17, RZ, RZ, R15 ;  /* 0x000000ffff118224 */ /* 0x000fe200078e000f */
[----:B------:R-:W-:Y:S01]  /*1d90*/  IADD3 R233, R26, 0x50, RZ ;  /* 0x000000501ae97810 */ /* 0x000fe20007ffe0ff */
[----:B------:R-:W-:Y:S01]  /*1da0*/  IMAD.SHL.U32 R2, R2, 0x8, RZ ;  /* 0x0000000802027824 */ /* 0x000fe200078e00ff */
[----:B------:R-:W-:Y:S01]  /*1db0*/  ISETP.GE.AND P4, PT, R234, UR11, PT ;  /* 0x0000000bea007c0c */ /* 0x000fe2000bf86270 */
[----:B------:R-:W-:Y:S01]  /*1dc0*/  @!P3 IMAD.X R7, RZ, RZ, R237, P1 ;  /* 0x000000ffff07b224 */ /* 0x000fe200008e06ed */
[C---:B------:R-:W-:Y:S01]  /*1dd0*/  @!P5 IADD3 R8, P1, R236.reuse, 0x30, RZ ;  /* 0x00000030ec08d810 */ /* 0x040fe20007f3e0ff */
[----:B------:R-:W-:Y:S01]  /*1de0*/  @!P0 IMAD R11, R236, c[0x0][0x194], R11 ;  /* 0x00006500ec0b8a24 */ /* 0x000fe200078e020b */
[----:B------:R-:W-:Y:S01]  /*1df0*/  LOP3.LUT R235, R235, 0xfffffe00, R2, 0xf8, !PT ;  /* 0xfffffe00ebeb7812 */ /* 0x000fe200078ef802 */
[----:B------:R-:W-:Y:S01]  /*1e00*/  @!P6 IMAD R6, R6, c[0x0][0x190], RZ ;  /* 0x000064000606ea24 */ /* 0x000fe200078e02ff */
[----:B------:R-:W-:Y:S01]  /*1e10*/  IADD3 R232, R26, 0x60, RZ ;  /* 0x000000601ae87810 */ /* 0x000fe20007ffe0ff */
[----:B------:R-:W-:Y:S01]  /*1e20*/  @!P0 IMAD.WIDE.U32 R16, R236, c[0x0][0x190], R16 ;  /* 0x00006400ec108a25 */ /* 0x000fe200078e0010 */
[----:B------:R-:W-:-:S02]  /*1e30*/  IADD3 R231, R26, 0x70, RZ ;  /* 0x000000701ae77810 */ /* 0x000fc40007ffe0ff */
[----:B------:R-:W-:Y:S01]  /*1e40*/  LOP3.LUT R251, R251, 0x6, RZ, 0xc0, !PT ;  /* 0x00000006fbfb7812 */ /* 0x000fe200078ec0ff */
[----:B------:R-:W-:Y:S01]  /*1e50*/  @!P5 IMAD.X R2, RZ, RZ, R237, P1 ;  /* 0x000000ffff02d224 */ /* 0x000fe200008e06ed */
[----:B------:R-:W-:Y:S01]  /*1e60*/  @!P0 LEA R10, P1, R16, c[0x0][0x160], 0x1 ;  /* 0x00005800100a8a11 */ /* 0x000fe200078208ff */
[C---:B------:R-:W-:Y:S02]  /*1e70*/  @!P6 IMAD R6, R12.reuse, c[0x0][0x194], R6 ;  /* 0x000065000c06ea24 */ /* 0x040fe400078e0206 */
[----:B------:R-:W-:Y:S02]  /*1e80*/  @!P0 IMAD.IADD R11, R17, 0x1, R11 ;  /* 0x00000001110b8824 */ /* 0x000fe400078e020b */
[----:B------:R-:W-:-:S03]  /*1e90*/  @!P6 IMAD.WIDE.U32 R12, R12, c[0x0][0x190], R14 ;  /* 0x000064000c0cea25 */ /* 0x000fc600078e000e */
[----:B------:R-:W-:Y:S01]  /*1ea0*/  @!P0 LEA.HI.X R11, R16, c[0x0][0x164], R11, 0x1, P1 ;  /* 0x00005900100b8a11 */ /* 0x000fe200008f0c0b */
[----:B------:R-:W-:Y:S01]  /*1eb0*/  @!P5 IMAD R2, R2, c[0x0][0x190], RZ ;  /* 0x000064000202da24 */ /* 0x000fe200078e02ff */
[----:B------:R-:W-:Y:S01]  /*1ec0*/  @!P6 LEA R16, P2, R12, c[0x0][0x160], 0x1 ;  /* 0x000058000c10ea11 */ /* 0x000fe200078408ff */
[----:B------:R-:W-:Y:S02]  /*1ed0*/  @!P3 IMAD R7, R7, c[0x0][0x190], RZ ;  /* 0x000064000707ba24 */ /* 0x000fe400078e02ff */
[----:B------:R-:W-:Y:S02]  /*1ee0*/  @!P6 IMAD.IADD R6, R13, 0x1, R6 ;  /* 0x000000010d06e824 */ /* 0x000fe400078e0206 */
[----:B------:R-:W-:Y:S02]  /*1ef0*/  @!P5 IMAD R2, R8, c[0x0][0x194], R2 ;  /* 0x000065000802da24 */ /* 0x000fe400078e0202 */
[----:B------:R-:W-:Y:S01]  /*1f00*/  IMAD.SHL.U32 R235, R235, 0x2, RZ ;  /* 0x00000002ebeb7824 */ /* 0x000fe200078e00ff */
[----:B------:R-:W-:Y:S01]  /*1f10*/  @!P6 LEA.HI.X R17, R12, c[0x0][0x164], R6, 0x1, P2 ;  /* 0x000059000c11ea11 */ /* 0x000fe200010f0c06 */
[----:B------:R-:W-:Y:S01]  /*1f20*/  @!P3 IMAD R7, R20, c[0x0][0x194], R7 ;  /* 0x000065001407ba24 */ /* 0x000fe200078e0207 */
[----:B------:R-:W-:Y:S01]  /*1f30*/  ISETP.GE.AND P2, PT, R233, UR11, PT ;  /* 0x0000000be9007c0c */ /* 0x000fe2000bf46270 */
[--C-:B------:R-:W-:Y:S01]  /*1f40*/  @!P5 IMAD.WIDE.U32 R8, R8, c[0x0][0x190], R14.reuse ;  /* 0x000064000808da25 */ /* 0x100fe200078e000e */
[----:B------:R-:W-:Y:S01]  /*1f50*/  @!PT LDS RZ, [RZ] ;  /* 0x00000000fffff984 */ /* 0x000fe20000000800 */
[----:B------:R-:W-:Y:S01]  /*1f60*/  @!PT LDS RZ, [RZ] ;  /* 0x00000000fffff984 */ /* 0x000fe20000000800 */
[----:B------:R-:W-:Y:S01]  /*1f70*/  @!PT LDS RZ, [RZ] ;  /* 0x00000000fffff984 */ /* 0x000fe20000000800 */
[----:B------:R1:W-:Y:S03]  /*1f80*/  @!P0 LDGSTS.E.BYPASS.LTC128B.128 [R235], [R10.64] ;  /* 0x000000000aeb8fae */ /* 0x0003e6000b901d52 */
[----:B------:R-:W-:Y:S01]  /*1f90*/  @!P3 IMAD.WIDE.U32 R20, R20, c[0x0][0x190], R14 ;  /* 0x000064001414ba25 */ /* 0x000fe200078e000e */
[----:B------:R-:W-:-:S03]  /*1fa0*/  @!P5 LEA R12, P0, R8, c[0x0][0x160], 0x1 ;  /* 0x00005800080cda11 */ /* 0x000fc600078008ff */
[----:B------:R-:W-:Y:S01]  /*1fb0*/  @!P5 IMAD.IADD R2, R9, 0x1, R2 ;  /* 0x000000010902d824 */ /* 0x000fe200078e0202 */
[----:B------:R-:W-:Y:S01]  /*1fc0*/  @!P3 LEA R18, P1, R20, c[0x0][0x160], 0x1 ;  /* 0x000058001412ba11 */ /* 0x000fe200078208ff */
[----:B------:R-:W-:Y:S02]  /*1fd0*/  @!P3 IMAD.IADD R7, R21, 0x1, R7 ;  /* 0x000000011507b824 */ /* 0x000fe400078e0207 */
[----:B------:R-:W-:Y:S01]  /*1fe0*/  @!P2 IMAD.MOV.U32 R21, RZ, RZ, R15 ;  /* 0x000000ffff15a224 */ /* 0x000fe200078e000f */
[----:B------:R-:W-:Y:S02]  /*1ff0*/  @!P5 LEA.HI.X R13, R8, c[0x0][0x164], R2, 0x1, P0 ;  /* 0x00005900080dda11 */ /* 0x000fe400000f0c02 */
[----:B------:R-:W-:Y:S01]  /*2000*/  @!P3 LEA.HI.X R19, R20, c[0x0][0x164], R7, 0x1, P1 ;  /* 0x000059001413ba11 */ /* 0x000fe200008f0c07 */
[----:B------:R-:W-:Y:S01]  /*2010*/  @!P2 IMAD.MOV.U32 R20, RZ, RZ, R14 ;  /* 0x000000ffff14a224 */ /* 0x000fe200078e000e */
[----:B------:R-:W-:-:S03]  /*2020*/  ISETP.GE.AND P1, PT, R232, UR11, PT ;  /* 0x0000000be8007c0c */ /* 0x000fc6000bf26270 */
[----:B------:R2:W-:Y:S04]  /*2030*/  @!P3 LDGSTS.E.BYPASS.LTC128B.128 [R235+0x800], [R18.64] ;  /* 0x0080000012ebbfae */ /* 0x0005e8000b901d52 */
[----:B------:R3:W-:Y:S01]  /*2040*/  @!P6 LDGSTS.E.BYPASS.LTC128B.128 [R235+0x1000], [R16.64] ;  /* 0x0100000010ebefae */ /* 0x0007e2000b901d52 */
[----:B-1----:R-:W-:-:S03]  /*2050*/  @!P4 IADD3 R10, P0, R236, 0x40, RZ ;  /* 0x00000040ec0ac810 */ /* 0x002fc60007f1e0ff */
[----:B------:R1:W-:Y:S02]  /*2060*/  @!P5 LDGSTS.E.BYPASS.LTC128B.128 [R235+0x1800], [R12.64] ;  /* 0x018000000cebdfae */ /* 0x0003e4000b901d52 */
[C---:B------:R-:W-:Y:S01]  /*2070*/  @!P1 IADD3 R6, P3, R236.reuse, 0x60, RZ ;  /* 0x00000060ec069810 */ /* 0x040fe20007f7e0ff */
[----:B------:R-:W-:Y:S01]  /*2080*/  @!P4 IMAD.X R8, RZ, RZ, R237, P0 ;  /* 0x000000ffff08c224 */ /* 0x000fe200000e06ed */
[----:B------:R-:W-:-:S03]  /*2090*/  @!P2 IADD3 R2, P0, R236, 0x50, RZ ;  /* 0x00000050ec02a810 */ /* 0x000fc60007f1e0ff */
[--C-:B------:R-:W-:Y:S02]  /*20a0*/  @!P1 IMAD.X R7, RZ, RZ, R237.reuse, P3 ;  /* 0x000000ffff079224 */ /* 0x100fe400018e06ed */
[----:B------:R-:W-:Y:S02]  /*20b0*/  @!P4 IMAD R8, R8, c[0x0][0x190], RZ ;  /* 0x000064000808ca24 */ /* 0x000fe400078e02ff */
[----:B------:R-:W-:Y:S01]  /*20c0*/  @!P2 IMAD.X R9, RZ, RZ, R237, P0 ;  /* 0x000000ffff09a224 */ /* 0x000fe200000e06ed */
[----:B------:R-:W-:Y:S01]  /*20d0*/  ISETP.GE.AND P0, PT, R231, UR11, PT ;  /* 0x0000000be7007c0c */ /* 0x000fe2000bf06270 */
[----:B------:R-:W-:Y:S02]  /*20e0*/  @!P4 IMAD R8, R10, c[0x0][0x194], R8 ;  /* 0x000065000a08ca24 */ /* 0x000fe400078e0208 */
[----:B------:R-:W-:Y:S02]  /*20f0*/  @!P2 IMAD R9, R9, c[0x0][0x190], RZ ;  /* 0x000064000909aa24 */ /* 0x000fe400078e02ff */
[----:B------:R-:W-:-:S04]  /*2100*/  @!P2 IMAD.WIDE.U32 R20, R2, c[0x0][0x190], R20 ;  /* 0x000064000214aa25 */ /* 0x000fc800078e0014 */
[----:B--2---:R-:W-:Y:S02]  /*2110*/  @!P4 IMAD.MOV.U32 R18, RZ, RZ, R14 ;  /* 0x000000ffff12c224 */ /* 0x004fe400078e000e */
[----:B------:R-:W-:Y:S02]  /*2120*/  @!P4 IMAD.MOV.U32 R19, RZ, RZ, R15 ;  /* 0x000000ffff13c224 */ /* 0x000fe400078e000f */
[----:B------:R-:W-:Y:S02]  /*2130*/  @!P2 IMAD R9, R2, c[0x0][0x194], R9 ;  /* 0x000065000209aa24 */ /* 0x000fe400078e0209 */
[----:B------:R-:W-:-:S04]  /*2140*/  @!P4 IMAD.WIDE.U32 R18, R10, c[0x0][0x190], R18 ;  /* 0x000064000a12ca25 */ /* 0x000fc800078e0012 */
[----:B------:R-:W-:Y:S01]  /*2150*/  @!P4 IMAD.IADD R8, R19, 0x1, R8 ;  /* 0x000000011308c824 */ /* 0x000fe200078e0208 */
[C---:B------:R-:W-:Y:S01]  /*2160*/  @!P4 LEA R10, P3, R18.reuse, c[0x0][0x160], 0x1 ;  /* 0x00005800120aca11 */ /* 0x040fe200078608ff */
[----:B------:R-:W-:Y:S02]  /*2170*/  @!P1 IMAD R7, R7, c[0x0][0x190], RZ ;  /* 0x0000640007079a24 */ /* 0x000fe400078e02ff */
[----:B------:R-:W-:Y:S01]  /*2180*/  @!P1 IMAD.MOV.U32 R19, RZ, RZ, R15 ;  /* 0x000000ffff139224 */ /* 0x000fe200078e000f */
[----:B------:R-:W-:Y:S01]  /*2190*/  @!P4 LEA.HI.X R11, R18, c[0x0][0x164], R8, 0x1, P3 ;  /* 0x00005900120bca11 */ /* 0x000fe200018f0c08 */
[----:B------:R-:W-:Y:S01]  /*21a0*/  @!P1 IMAD.MOV.U32 R18, RZ, RZ, R14 ;  /* 0x000000ffff129224 */ /* 0x000fe200078e000e */
[----:B------:R-:W-:Y:S01]  /*21b0*/  @!P0 IADD3 R2, P3, R236, 0x70, RZ ;  /* 0x00000070ec028810 */ /* 0x000fe20007f7e0ff */
[C---:B------:R-:W-:Y:S02]  /*21c0*/  @!P1 IMAD R7, R6.reuse, c[0x0][0x194], R7 ;  /* 0x0000650006079a24 */ /* 0x040fe400078e0207 */
[----:B------:R-:W-:Y:S01]  /*21d0*/  @!P1 IMAD.WIDE.U32 R18, R6, c[0x0][0x190], R18 ;  /* 0x0000640006129a25 */ /* 0x000fe200078e0012 */
[----:B------:R2:W-:Y:S03]  /*21e0*/  @!P4 LDGSTS.E.BYPASS.LTC128B.128 [R235+0x2000], [R10.64] ;  /* 0x020000000aebcfae */ /* 0x0005e6000b901d52 */
[----:B------:R-:W-:Y:S01]  /*21f0*/  @!P0 IMAD.X R6, RZ, RZ, R237, P3 ;  /* 0x000000ffff068224 */ /* 0x000fe200018e06ed */
[----:B------:R-:W-:Y:S01]  /*2200*/  @!P2 LEA R8, P3, R20, c[0x0][0x160], 0x1 ;  /* 0x000058001408aa11 */ /* 0x000fe200078608ff */
[----:B------:R-:W-:-:S02]  /*2210*/  @!P2 IMAD.IADD R9, R21, 0x1, R9 ;  /* 0x000000011509a824 */ /* 0x000fc400078e0209 */
[----:B------:R-:W-:Y:S02]  /*2220*/  @!P0 IMAD R6, R6, c[0x0][0x190], RZ ;  /* 0x0000640006068a24 */ /* 0x000fe400078e02ff */
[----:B------:R-:W-:Y:S01]  /*2230*/  @!P1 IMAD.IADD R7, R19, 0x1, R7 ;  /* 0x0000000113079824 */ /* 0x000fe200078e0207 */
[----:B------:R-:W-:Y:S01]  /*2240*/  @!P2 LEA.HI.X R9, R20, c[0x0][0x164], R9, 0x1, P3 ;  /* 0x000059001409aa11 */ /* 0x000fe200018f0c09 */
[----:B------:R-:W-:Y:S01]  /*2250*/  @!P0 IMAD R6, R2, c[0x0][0x194], R6 ;  /* 0x0000650002068a24 */ /* 0x000fe200078e0206 */
[----:B------:R-:W-:Y:S01]  /*2260*/  @!P1 LEA R20, P3, R18, c[0x0][0x160], 0x1 ;  /* 0x0000580012149a11 */ /* 0x000fe200078608ff */
[----:B------:R-:W-:Y:S02]  /*2270*/  @!P0 IMAD.WIDE.U32 R22, R2, c[0x0][0x190], R14 ;  /* 0x0000640002168a25 */ /* 0x000fe400078e000e */
[----:B------:R4:W-:Y:S01]  /*2280*/  @!P2 LDGSTS.E.BYPASS.LTC128B.128 [R235+0x2800], [R8.64] ;  /* 0x0280000008ebafae */ /* 0x0009e2000b901d52 */
[----:B------:R-:W-:Y:S01]  /*2290*/  @!P1 LEA.HI.X R21, R18, c[0x0][0x164], R7, 0x1, P3 ;  /* 0x0000590012159a11 */ /* 0x000fe200018f0c07 */
[----:B------:R-:W-:Y:S01]  /*22a0*/  @!P0 IMAD.IADD R6, R23, 0x1, R6 ;  /* 0x0000000117068824 */ /* 0x000fe200078e0206 */
[----:B------:R-:W-:Y:S01]  /*22b0*/  @!P0 LEA R14, P3, R22, c[0x0][0x160], 0x1 ;  /* 0x00005800160e8a11 */ /* 0x000fe200078608ff */
[----:B------:R-:W-:-:S02]  /*22c0*/  IMAD R2, R27, c[0x0][0x198], RZ ;  /* 0x000066001b027a24 */ /* 0x000fc400078e02ff */
[----:B------:R-:W-:Y:S01]  /*22d0*/  IMAD.WIDE.U32 R18, R26, c[0x0][0x198], R28 ;  /* 0x000066001a127a25 */ /* 0x000fe200078e001c */
[----:B------:R-:W-:Y:S01]  /*22e0*/  @!P0 LEA.HI.X R15, R22, c[0x0][0x164], R6, 0x1, P3 ;  /* 0x00005900160f8a11 */ /* 0x000fe200018f0c06 */
[----:B------:R5:W-:Y:S01]  /*22f0*/  @!P1 LDGSTS.E.BYPASS.LTC128B.128 [R235+0x3000], [R20.64] ;  /* 0x0300000014eb9fae */ /* 0x000be2000b901d52 */
[----:B------:R-:W-:Y:S01]  /*2300*/  SHF.R.S32.HI R6, RZ, 0x1f, R70 ;  /* 0x0000001fff067819 */ /* 0x000fe20000011446 */
[----:B------:R-:W-:Y:S01]  /*2310*/  IMAD R2, R26, c[0x0][0x19c], R2 ;  /* 0x000067001a027a24 */ /* 0x000fe200078e0202 */
[----:B------:R-:W-:Y:S01]  /*2320*/  IADD3 R238, P3, R18, UR22, RZ ;  /* 0x0000001612ee7c10 */ /* 0x000fe2000ff7e0ff */
[----:B-1----:R-:W-:Y:S01]  /*2330*/  IMAD.U32 R12, RZ, RZ, UR12 ;  /* 0x0000000cff0c7e24 */ /* 0x002fe2000f8e00ff */
[----:B------:R1:W-:Y:S01]  /*2340*/  @!P0 LDGSTS.E.BYPASS.LTC128B.128 [R235+0x3800], [R14.64] ;  /* 0x038000000eeb8fae */ /* 0x0003e2000b901d52 */
[----:B------:R-:W-:Y:S01]  /*2350*/  IMAD R248, R6, c[0x0][0x1b0], RZ ;  /* 0x00006c0006f87a24 */ /* 0x000fe200078e02ff */
[----:B------:R-:W-:Y:S01]  /*2360*/  IADD3.X R239, R19, UR7, R2, P3, !PT ;  /* 0x0000000713ef7c10 */ /* 0x000fe20009ffe402 */
[----:B------:R-:W-:Y:S01]  /*2370*/  ULDC.64 UR6, c[0x0][0x198] ;  /* 0x0000660000067ab9 */ /* 0x000fe20000000a00 */
[----:B------:R-:W-:Y:S01]  /*2380*/  IMAD.MOV.U32 R2, RZ, RZ, c[0x0][0x19c] ;  /* 0x00006700ff027624 */ /* 0x000fe200078e00ff */
[----:B------:R-:W-:Y:S01]  /*2390*/  USHF.L.U64.HI UR20, UR6, UR15, UR7 ;  /* 0x0000000f06147299 */ /* 0x000fe20008010207 */
[C---:B------:R-:W-:Y:S01]  /*23a0*/  IMAD R248, R70.reuse, c[0x0][0x1b4], R248 ;  /* 0x00006d0046f87a24 */ /* 0x040fe200078e02f8 */
[----:B------:R-:W-:Y:S01]  /*23b0*/  UIMAD UR7, UR12, -0x80, UR14 ;  /* 0xffffff800c0778a4 */ /* 0x000fe2000f8e020e */
[----:B------:R-:W-:Y:S01]  /*23c0*/  IMAD.WIDE.U32 R238, R70, c[0x0][0x1b0], R238 ;  /* 0x00006c0046ee7a25 */ /* 0x000fe200078e00ee */
[----:B------:R-:W-:-:S02]  /*23d0*/  USHF.L.U32 UR22, UR6, 0x7, URZ ;  /* 0x0000000706167899 */ /* 0x000fc4000800063f */
[----:B------:R-:W-:Y:S01]  /*23e0*/  UIMAD UR4, UR20, UR12, URZ ;  /* 0x0000000c140472a4 */ /* 0x000fe2000f8e023f */
[----:B------:R-:W-:Y:S01]  /*23f0*/  IMAD.IADD R249, R239, 0x1, R248 ;  /* 0x00000001eff97824 */ /* 0x000fe200078e02f8 */
[----:B------:R-:W-:Y:S01]  /*2400*/  ISETP.GE.AND P5, PT, R5, UR7, PT ;  /* 0x0000000705007c0c */ /* 0x000fe2000bfa6270 */
[----:B------:R-:W-:Y:S01]  /*2410*/  IMAD.MOV.U32 R248, RZ, RZ, R238 ;  /* 0x000000fffff87224 */ /* 0x000fe200078e00ee */
[----:B------:R-:W-:Y:S01]  /*2420*/  UIMAD UR4, UR17, UR22, UR4 ;  /* 0x00000016110472a4 */ /* 0x000fe2000f8e0204 */
[----:B------:R-:W-:Y:S01]  /*2430*/  ISETP.GE.AND P6, PT, R4, UR7, PT ;  /* 0x0000000704007c0c */ /* 0x000fe2000bfc6270 */
[----:B--2---:R-:W-:Y:S01]  /*2440*/  IMAD.U32 R10, RZ, RZ, UR6 ;  /* 0x00000006ff0a7e24 */ /* 0x004fe2000f8e00ff */
[----:B------:R-:W-:Y:S01]  /*2450*/  ISETP.GE.AND P4, PT, R3, UR7, PT ;  /* 0x0000000703007c0c */ /* 0x000fe2000bf86270 */
[----:B------:R-:W-:-:S04]  /*2460*/  IMAD.WIDE.U32 R12, R12, UR22, R248 ;  /* 0x000000160c0c7c25 */ /* 0x000fc8000f8e00f8 */
[----:B------:R-:W-:Y:S01]  /*2470*/  IMAD.U32 R7, RZ, RZ, UR6 ;  /* 0x00000006ff077e24 */ /* 0x000fe2000f8e00ff */
[----:B------:R-:W-:Y:S01]  /*2480*/  IADD3 R13, R13, UR4, RZ ;  /* 0x000000040d0d7c10 */ /* 0x000fe2000fffe0ff */
[----:B------:R-:W-:Y:S01]  /*2490*/  UIMAD.WIDE.U32 UR4, UR6, 0x20, URZ ;  /* 0x00000020060478a5 */ /* 0x000fe2000f8e003f */
[----:B------:R-:W-:Y:S01]  /*24a0*/  @!P5 LEA R10, P3, R10, R12, 0x4 ;  /* 0x0000000c0a0ad211 */ /* 0x000fe200078620ff */
[----:B----4-:R-:W-:Y:S02]  /*24b0*/  IMAD.SHL.U32 R8, R2, 0x20, RZ ;  /* 0x0000002002087824 */ /* 0x010fe400078e00ff */
[----:B------:R-:W-:Y:S01]  /*24c0*/  IMAD R6, R6, c[0x0][0x1b8], RZ ;  /* 0x00006e0006067a24 */ /* 0x000fe200078e02ff */
[----:B------:R-:W-:Y:S02]  /*24d0*/  @!P5 LEA.HI.X R7, R7, R13, R2, 0x4, P3 ;  /* 0x0000000d0707d211 */ /* 0x000fe400018f2402 */
[----:B------:R-:W-:Y:S02]  /*24e0*/  @!P5 LEA R18, P2, R10, c[0x0][0x168], 0x1 ;  /* 0x00005a000a12da11 */ /* 0x000fe400078408ff */
[----:B------:R-:W-:-:S02]  /*24f0*/  @!P6 IADD3 R9, P3, R12, UR4, RZ ;  /* 0x000000040c09ec10 */ /* 0x000fc4000ff7e0ff */
[----:B------:R-:W-:Y:S01]  /*2500*/  @!P5 LEA.HI.X R19, R10, c[0x0][0x16c], R7, 0x1, P2 ;  /* 0x00005b000a13da11 */ /* 0x000fe200010f0c07 */
[----:B------:R-:W-:Y:S01]  /*2510*/  IMAD.U32 R7, RZ, RZ, UR6 ;  /* 0x00000006ff077e24 */ /* 0x000fe2000f8e00ff */
[----:B------:R-:W-:Y:S02]  /*2520*/  ISETP.GE.AND P5, PT, R26, UR7, PT ;  /* 0x000000071a007c0c */ /* 0x000fe4000bfa6270 */
[----:B------:R-:W-:Y:S01]  /*2530*/  @!P6 IADD3.X R8, R13, UR5, R8, P3, !PT ;  /* 0x000000050d08ec10 */ /* 0x000fe20009ffe408 */
[----:B------:R-:W-:Y:S01]  /*2540*/  ULDC.64 UR4, c[0x0][0x1a0] ;  /* 0x0000680000047ab9 */ /* 0x000fe20000000a00 */
[C---:B---3--:R-:W-:Y:S01]  /*2550*/  @!P6 LEA R16, P2, R9.reuse, c[0x0][0x168], 0x1 ;  /* 0x00005a000910ea11 */ /* 0x048fe200078408ff */
[----:B------:R-:W-:Y:S01]  /*2560*/  USHF.L.U64.HI UR5, UR4, UR15, UR5 ;  /* 0x0000000f04057299 */ /* 0x000fe20008010205 */
[----:B------:R-:W-:Y:S01]  /*2570*/  ISETP.GE.AND P3, PT, R234, UR7, PT ;  /* 0x00000007ea007c0c */ /* 0x000fe2000bf66270 */
[----:B------:R-:W-:Y:S01]  /*2580*/  USHF.L.U32 UR15, UR4, 0x7, URZ ;  /* 0x00000007040f7899 */ /* 0x000fe2000800063f */
[----:B------:R-:W-:Y:S01]  /*2590*/  @!P6 LEA.HI.X R17, R9, c[0x0][0x16c], R8, 0x1, P2 ;  /* 0x00005b000911ea11 */ /* 0x000fe200010f0c08 */
[----:B------:R-:W-:Y:S01]  /*25a0*/  @!P4 IMAD.WIDE.U32 R8, R7, 0x30, R12 ;  /* 0x000000300708c825 */ /* 0x000fe200078e000c */
[----:B------:R-:W-:-:S03]  /*25b0*/  ISETP.GE.AND P2, PT, R233, UR7, PT ;  /* 0x00000007e9007c0c */ /* 0x000fc6000bf46270 */
[----:B------:R-:W-:Y:S01]  /*25c0*/  @!P4 IMAD R7, R2, 0x30, RZ ;  /* 0x000000300207c824 */ /* 0x000fe200078e02ff */
[----:B------:R-:W-:Y:S02]  /*25d0*/  @!P5 LEA R10, P1, R12, c[0x0][0x168], 0x1 ;  /* 0x00005a000c0ada11 */ /* 0x000fe400078208ff */
[----:B-1----:R-:W-:Y:S01]  /*25e0*/  @!P4 LEA R14, P0, R8, c[0x0][0x168], 0x1 ;  /* 0x00005a00080eca11 */ /* 0x002fe200078008ff */
[----:B------:R-:W-:Y:S01]  /*25f0*/  @!P4 IMAD.IADD R7, R9, 0x1, R7 ;  /* 0x000000010907c824 */ /* 0x000fe200078e0207 */
[----:B------:R-:W-:Y:S01]  /*2600*/  @!P5 LEA.HI.X R11, R12, c[0x0][0x16c], R13, 0x1, P1 ;  /* 0x00005b000c0bda11 */ /* 0x000fe200008f0c0d */
[----:B------:R-:W-:Y:S01]  /*2610*/  IMAD.U32 R9, RZ, RZ, UR6 ;  /* 0x00000006ff097e24 */ /* 0x000fe2000f8e00ff */
[----:B------:R-:W-:Y:S02]  /*2620*/  ISETP.GE.AND P1, PT, R232, UR7, PT ;  /* 0x00000007e8007c0c */ /* 0x000fe4000bf26270 */
[----:B------:R-:W-:Y:S01]  /*2630*/  @!P4 LEA.HI.X R15, R8, c[0x0][0x16c], R7, 0x1, P0 ;  /* 0x00005b00080fca11 */ /* 0x000fe200000f0c07 */
[----:B------:R-:W-:Y:S01]  /*2640*/  IMAD.U32 R8, RZ, RZ, UR6 ;  /* 0x00000006ff087e24 */ /* 0x000fe2000f8e00ff */
[----:B------:R-:W-:Y:S01]  /*2650*/  @!P3 LEA R9, P0, R9, R12, 0x6 ;  /* 0x0000000c0909b211 */ /* 0x000fe200078030ff */
[----:B------:R-:W-:Y:S01]  /*2660*/  IMAD.U32 R7, RZ, RZ, UR6 ;  /* 0x00000006ff077e24 */ /* 0x000fe2000f8e00ff */
[----:B------:R1:W-:Y:S01]  /*2670*/  @!P5 LDGSTS.E.BYPASS.LTC128B.128 [R235+0x4000], [R10.64] ;  /* 0x040000000aebdfae */ /* 0x0003e2000b901d52 */
[----:B------:R-:W-:Y:S01]  /*2680*/  @!P2 IMAD.MOV.U32 R24, RZ, RZ, R12 ;  /* 0x000000ffff18a224 */ /* 0x000fe200078e000c */
[----:B------:R-:W-:Y:S01]  /*2690*/  @!P3 LEA.HI.X R8, R8, R13, R2, 0x6, P0 ;  /* 0x0000000d0808b211 */ /* 0x000fe200000f3402 */
[----:B------:R-:W-:Y:S01]  /*26a0*/  @!P2 IMAD.MOV.U32 R25, RZ, RZ, R13 ;  /* 0x000000ffff19a224 */ /* 0x000fe200078e000d */
[----:B------:R-:W-:-:S03]  /*26b0*/  ISETP.GE.AND P5, PT, R5, UR7, PT ;  /* 0x0000000705007c0c */ /* 0x000fc6000bfa6270 */
[----:B------:R-:W-:-:S04]  /*26c0*/  @!P2 IMAD.WIDE.U32 R24, R7, 0x50, R24 ;  /* 0x000000500718a825 */ /* 0x000fc800078e0018 */
[----:B------:R-:W-:Y:S02]  /*26d0*/  @!P2 IMAD R7, R2, 0x50, RZ ;  /* 0x000000500207a824 */ /* 0x000fe400078e02ff */
[----:B------:R-:W-:Y:S02]  /*26e0*/  @!P1 IMAD.MOV.U32 R22, RZ, RZ, R12 ;  /* 0x000000ffff169224 */ /* 0x000fe400078e000c */
[----:B------:R-:W-:Y:S02]  /*26f0*/  @!P2 IMAD.IADD R7, R25, 0x1, R7 ;  /* 0x000000011907a824 */ /* 0x000fe400078e0207 */
[----:B------:R-:W-:Y:S01]  /*2700*/  @!P1 IMAD.MOV.U32 R23, RZ, RZ, R13 ;  /* 0x000000ffff179224 */ /* 0x000fe200078e000d */
[----:B------:R2:W-:Y:S04]  /*2710*/  @!P5 LDGSTS.E.BYPASS.LTC128B.128 [R235+0x4800], [R18.64] ;  /* 0x0480000012ebdfae */ /* 0x0005e8000b901d52 */
[----:B------:R3:W-:Y:S04]  /*2720*/  @!P6 LDGSTS.E.BYPASS.LTC128B.128 [R235+0x5000], [R16.64] ;  /* 0x0500000010ebefae */ /* 0x0007e8000b901d52 */
[----:B------:R4:W-:Y:S01]  /*2730*/  @!P4 LDGSTS.E.BYPASS.LTC128B.128 [R235+0x5800], [R14.64] ;  /* 0x058000000eebcfae */ /* 0x0009e2000b901d52 */
[----:B-1----:R-:W-:-:S04]  /*2740*/  @!P3 LEA R10, P0, R9, c[0x0][0x168], 0x1 ;  /* 0x00005a00090aba11 */ /* 0x002fc800078008ff */
[----:B------:R-:W-:Y:S01]  /*2750*/  @!P3 LEA.HI.X R11, R9, c[0x0][0x16c], R8, 0x1, P0 ;  /* 0x00005b00090bba11 */ /* 0x000fe200000f0c08 */
[----:B------:R-:W-:Y:S01]  /*2760*/  IMAD.U32 R8, RZ, RZ, UR6 ;  /* 0x00000006ff087e24 */ /* 0x000fe2000f8e00ff */
[----:B-----5:R-:W-:Y:S01]  /*2770*/  @!P2 LEA R20, P0, R24, c[0x0][0x168], 0x1 ;  /* 0x00005a001814aa11 */ /* 0x020fe200078008ff */
[----:B------:R-:W-:Y:S02]  /*2780*/  @!P1 IMAD R9, R2, 0x60, RZ ;  /* 0x0000006002099824 */ /* 0x000fe400078e02ff */
[----:B------:R-:W-:Y:S01]  /*2790*/  @!P1 IMAD.WIDE.U32 R22, R8, 0x60, R22 ;  /* 0x0000006008169825 */ /* 0x000fe200078e0016 */
[----:B------:R-:W-:Y:S01]  /*27a0*/  @!P2 LEA.HI.X R21, R24, c[0x0][0x16c], R7, 0x1, P0 ;  /* 0x00005b001815aa11 */ /* 0x000fe200000f0c07 */
[----:B------:R1:W-:Y:S01]  /*27b0*/  @!P3 LDGSTS.E.BYPASS.LTC128B.128 [R235+0x6000], [R10.64] ;  /* 0x060000000aebbfae */ /* 0x0003e2000b901d52 */
[----:B------:R-:W-:Y:S01]  /*27c0*/  ISETP.GE.AND P0, PT, R231, UR7, PT ;  /* 0x00000007e7007c0c */ /* 0x000fe2000bf06270 */
[----:B------:R-:W-:Y:S01]  /*27d0*/  IMAD R8, R27, c[0x0][0x1a0], RZ ;  /* 0x000068001b087a24 */ /* 0x000fe200078e02ff */
[----:B------:R-:W-:Y:S01]  /*27e0*/  ISETP.GE.AND P3, PT, R3, UR7, PT ;  /* 0x0000000703007c0c */ /* 0x000fe2000bf66270 */
[----:B------:R-:W-:Y:S01]  /*27f0*/  @!P1 IMAD.IADD R9, R23, 0x1, R9 ;  /* 0x0000000117099824 */ /* 0x000fe200078e0209 */
[----:B------:R5:W-:Y:S01]  /*2800*/  @!P2 LDGSTS.E.BYPASS.LTC128B.128 [R235+0x6800], [R20.64] ;  /* 0x0680000014ebafae */ /* 0x000be2000b901d52 */
[----:B------:R-:W-:-:S02]  /*2810*/  IMAD R8, R26, c[0x0][0x1a4], R8 ;  /* 0x000069001a087a24 */ /* 0x000fc400078e0208 */
[----:B--2---:R-:W-:Y:S01]  /*2820*/  IMAD.WIDE.U32 R18, R26, c[0x0][0x1a0], R28 ;  /* 0x000068001a127a25 */ /* 0x004fe200078e001c */
[----:B---3--:R-:W-:-:S03]  /*2830*/  @!P1 LEA R16, P5, R22, c[0x0][0x168], 0x1 ;  /* 0x00005a0016109a11 */ /* 0x008fc600078a08ff */
[----:B------:R-:W-:Y:S01]  /*2840*/  IMAD.U32 R7, RZ, RZ, UR6 ;  /* 0x00000006ff077e24 */ /* 0x000fe2000f8e00ff */
[----:B------:R-:W-:Y:S01]  /*2850*/  IADD3 R18, P6, R18, UR24, RZ ;  /* 0x0000001812127c10 */ /* 0x000fe2000ffde0ff */
[----:B------:R-:W-:Y:S01]  /*2860*/  UIMAD.WIDE.U32 UR24, UR4, 0x20, URZ ;  /* 0x00000020041878a5 */ /* 0x000fe2000f8e003f */
[----:B------:R-:W-:Y:S01]  /*2870*/  @!P1 LEA.HI.X R17, R22, c[0x0][0x16c], R9, 0x1, P5 ;  /* 0x00005b0016119a11 */ /* 0x000fe200028f0c09 */
[----:B------:R-:W-:Y:S01]  /*2880*/  @!P0 IMAD.MOV.U32 R9, RZ, RZ, R13 ;  /* 0x000000ffff098224 */ /* 0x000fe200078e000d */
[----:B------:R-:W-:Y:S01]  /*2890*/  IADD3.X R19, R19, UR21, R8, P6, !PT ;  /* 0x0000001513137c10 */ /* 0x000fe2000b7fe408 */
[----:B------:R-:W-:Y:S01]  /*28a0*/  @!P0 IMAD.MOV.U32 R8, RZ, RZ, R12 ;  /* 0x000000ffff088224 */ /* 0x000fe200078e000c */
[----:B------:R-:W-:Y:S01]  /*28b0*/  ISETP.GE.AND P5, PT, R5, UR7, PT ;  /* 0x0000000705007c0c */ /* 0x000fe2000bfa6270 */
[----:B------:R-:W-:Y:S01]  /*28c0*/  @!P0 IMAD R5, R2, 0x70, RZ ;  /* 0x0000007002058824 */ /* 0x000fe200078e02ff */
[----:B------:R2:W-:Y:S01]  /*28d0*/  @!P1 LDGSTS.E.BYPASS.LTC128B.128 [R235+0x7000], [R16.64] ;  /* 0x0700000010eb9fae */ /* 0x0005e2000b901d52 */
[----:B------:R-:W-:Y:S01]  /*28e0*/  @!P0 IMAD.WIDE.U32 R8, R7, 0x70, R8 ;  /* 0x0000007007088825 */ /* 0x000fe200078e0008 */
[----:B------:R-:W-:Y:S01]  /*28f0*/  ISETP.GE.AND P6, PT, R4, UR7, PT ;  /* 0x0000000704007c0c */ /* 0x000fe2000bfc6270 */
[----:B------:R-:W-:-:S02]  /*2900*/  UIMAD UR21, UR5, UR12, URZ ;  /* 0x0000000c051572a4 */ /* 0x000fc4000f8e023f */
[----:B------:R-:W-:Y:S01]  /*2910*/  @!P0 IMAD.IADD R5, R9, 0x1, R5 ;  /* 0x0000000109058824 */ /* 0x000fe200078e0205 */
[----:B------:R-:W-:Y:S01]  /*2920*/  @!P0 LEA R12, P4, R8, c[0x0][0x168], 0x1 ;  /* 0x00005a00080c8a11 */ /* 0x000fe200078808ff */
[C---:B------:R-:W-:Y:S01]  /*2930*/  IMAD R4, R70.reuse, c[0x0][0x1bc], R6 ;  /* 0x00006f0046047a24 */ /* 0x040fe200078e0206 */
[----:B------:R-:W-:Y:S01]  /*2940*/  UIMAD UR21, UR17, UR15, UR21 ;  /* 0x0000000f111572a4 */ /* 0x000fe2000f8e0215 */
[----:B------:R-:W-:Y:S01]  /*2950*/  IMAD.WIDE.U32 R70, R70, c[0x0][0x1b8], R18 ;  /* 0x00006e0046467a25 */ /* 0x000fe200078e0012 */
[----:B------:R-:W-:Y:S01]  /*2960*/  @!P0 LEA.HI.X R13, R8, c[0x0][0x16c], R5, 0x1, P4 ;  /* 0x00005b00080d8a11 */ /* 0x000fe200020f0c05 */
[----:B------:R-:W-:Y:S01]  /*2970*/  ULDC UR17, c[0x0][0x2e4] ;  /* 0x0000b90000117ab9 */ /* 0x000fe20000000800 */
[-C--:B------:R-:W-:Y:S01]  /*2980*/  LEA.HI R6, R184, R68.reuse, RZ, 0x4 ;  /* 0x00000044b8067211 */ /* 0x080fe200078f20ff */
[----:B------:R-:W-:Y:S01]  /*2990*/  IMAD.IADD R25, R71, 0x1, R4 ;  /* 0x0000000147197824 */ /* 0x000fe200078e0204 */
[----:B------:R-:W-:Y:S01]  /*29a0*/  ISETP.GE.AND P4, PT, R234, UR7, PT ;  /* 0x00000007ea007c0c */ /* 0x000fe2000bf86270 */
[----:B------:R3:W-:Y:S01]  /*29b0*/  @!P0 LDGSTS.E.BYPASS.LTC128B.128 [R235+0x7800], [R12.64] ;  /* 0x078000000ceb8fae */ /* 0x0007e2000b901d52 */
[----:B-1----:R-:W-:Y:S01]  /*29c0*/  IMAD.U32 R10, RZ, RZ, UR12 ;  /* 0x0000000cff0a7e24 */ /* 0x002fe2000f8e00ff */
[----:B------:R-:W-:Y:S01]  /*29d0*/  ISETP.GE.AND P0, PT, R26, UR7, PT ;  /* 0x000000071a007c0c */ /* 0x000fe2000bf06270 */
[----:B------:R-:W-:Y:S01]  /*29e0*/  IMAD.MOV.U32 R24, RZ, RZ, R70 ;  /* 0x000000ffff187224 */ /* 0x000fe200078e0046 */
[----:B------:R-:W0:Y:S01]  /*29f0*/  LDGDEPBAR ;  /* 0x00000000000079af */ /* 0x000e220000000000 */
[----:B------:R-:W-:Y:S01]  /*2a00*/  IMAD.U32 R8, RZ, RZ, UR4 ;  /* 0x00000004ff087e24 */ /* 0x000fe2000f8e00ff */
[----:B------:R-:W-:Y:S01]  /*2a10*/  SHF.R.S32.HI R9, RZ, 0x4, R6 ;  /* 0x00000004ff097819 */ /* 0x000fe20000011406 */
[----:B------:R-:W-:Y:S01]  /*2a20*/  IMAD.WIDE.U32 R10, R10, UR15, R24 ;  /* 0x0000000f0a0a7c25 */ /* 0x000fe2000f8e0018 */
[----:B------:R1:W-:Y:S01]  /*2a30*/  STL.64 [R1+0x8], R24 ;  /* 0x0000081801007387 */ /* 0x0003e20000100a00 */
[----:B------:R-:W-:Y:S01]  /*2a40*/  LEA.HI R184, R184, R68, RZ, 0x5 ;  /* 0x00000044b8b87211 */ /* 0x000fe200078f28ff */
[----:B------:R-:W-:Y:S01]  /*2a50*/  UIADD3 UR17, UR14, -UR17, -UR16 ;  /* 0x800000110e117290 */ /* 0x000fe2000fffe810 */
[----:B------:R-:W-:Y:S01]  /*2a60*/  IMAD.MOV.U32 R7, RZ, RZ, c[0x0][0x1a4] ;  /* 0x00006900ff077624 */ /* 0x000fe200078e00ff */
[----:B------:R-:W-:Y:S01]  /*2a70*/  @!P5 LEA R8, P1, R8, R10, 0x4 ;  /* 0x0000000a0808d211 */ /* 0x000fe200078220ff */
[----:B------:R-:W-:Y:S01]  /*2a80*/  IMAD.U32 R4, RZ, RZ, UR4 ;  /* 0x00000004ff047e24 */ /* 0x000fe2000f8e00ff */
[----:B------:R-:W-:Y:S01]  /*2a90*/  IADD3 R11, R11, UR21, RZ ;  /* 0x000000150b0b7c10 */ /* 0x000fe2000fffe0ff */
[----:B-----5:R-:W-:Y:S01]  /*2aa0*/  IMAD.U32 R20, RZ, RZ, UR4 ;  /* 0x00000004ff147e24 */ /* 0x020fe2000f8e00ff */
[----:B------:R-:W-:Y:S01]  /*2ab0*/  LEA.HI R229, R6, R9, RZ, 0x1 ;  /* 0x0000000906e57211 */ /* 0x000fe200078f08ff */
[----:B------:R-:W-:Y:S01]  /*2ac0*/  UIADD3 UR21, UR14, 0x1, -UR16 ;  /* 0x000000010e157890 */ /* 0x000fe2000fffe810 */
[----:B------:R-:W-:Y:S01]  /*2ad0*/  @!P5 LEA.HI.X R3, R4, R11, R7, 0x4, P1 ;  /* 0x0000000b0403d211 */ /* 0x000fe200008f2407 */
[----:B------:R-:W-:Y:S01]  /*2ae0*/  IMAD.SHL.U32 R4, R7, 0x20, RZ ;  /* 0x0000002007047824 */ /* 0x000fe200078e00ff */
[----:B------:R-:W-:-:S02]  /*2af0*/  @!P6 IADD3 R5, P1, R10, UR24, RZ ;  /* 0x000000180a05ec10 */ /* 0x000fc4000ff3e0ff */
[----:B------:R-:W-:Y:S02]  /*2b00*/  LOP3.LUT R6, R6, 0xfffffff0, RZ, 0xc0, !PT ;  /* 0xfffffff006067812 */ /* 0x000fe400078ec0ff */
[----:B------:R-:W-:Y:S02]  /*2b10*/  @!P6 IADD3.X R4, R11, UR25, R4, P1, !PT ;  /* 0x000000190b04ec10 */ /* 0x000fe40008ffe404 */
[----:B------:R-:W-:Y:S01]  /*2b20*/  @!P6 LEA R22, P1, R5, c[0x0][0x170], 0x1 ;  /* 0x00005c000516ea11 */ /* 0x000fe200078208ff */
[----:B------:R-:W-:-:S04]  /*2b30*/  DEPBAR.LE SB0, 0x0 ;  /* 0x000080000000791a */ /* 0x000fc80000000000 */
[----:B------:R-:W-:Y:S01]  /*2b40*/  BAR.SYNC.DEFER_BLOCKING 0x0 ;  /* 0x0000000000007b1d */ /* 0x000fe20000010000 */
[C---:B---3--:R-:W-:Y:S02]  /*2b50*/  @!P5 LEA R12, P2, R8.reuse, c[0x0][0x170], 0x1 ;  /* 0x00005c00080cda11 */ /* 0x048fe400078408ff */
[----:B------:R-:W-:Y:S01]  /*2b60*/  LOP3.LUT R229, R229, 0xfffffffe, RZ, 0xc0, !PT ;  /* 0xfffffffee5e57812 */ /* 0x000fe200078ec0ff */
[----:B-1----:R-:W-:Y:S01]  /*2b70*/  IMAD.U32 R24, RZ, RZ, UR4 ;  /* 0x00000004ff187e24 */ /* 0x002fe2000f8e00ff */
[----:B------:R-:W-:Y:S01]  /*2b80*/  @!P5 LEA.HI.X R13, R8, c[0x0][0x174], R3, 0x1, P2 ;  /* 0x00005d00080dda11 */ /* 0x000fe200010f0c03 */
[----:B------:R-:W-:Y:S01]  /*2b90*/  IMAD.U32 R3, RZ, RZ, UR4 ;  /* 0x00000004ff037e24 */ /* 0x000fe2000f8e00ff */
[----:B------:R-:W-:Y:S01]  /*2ba0*/  @!P6 LEA.HI.X R23, R5, c[0x0][0x174], R4, 0x1, P1 ;  /* 0x00005d000517ea11 */ /* 0x000fe200008f0c04 */
[----:B------:R-:W-:Y:S01]  /*2bb0*/  IMAD.IADD R5, R68, 0x1, -R6 ;  /* 0x0000000144057824 */ /* 0x000fe200078e0a06 */
[----:B------:R-:W-:Y:S01]  /*2bc0*/  @!P0 LEA R8, P2, R10, c[0x0][0x170], 0x1 ;  /* 0x00005c000a088a11 */ /* 0x000fe200078408ff */
[----:B------:R-:W-:Y:S01]  /*2bd0*/  IMAD.IADD R229, R9, 0x1, -R229 ;  /* 0x0000000109e57824 */ /* 0x000fe200078e0ae5 */
[----:B------:R-:W-:Y:S01]  /*2be0*/  ISETP.GE.AND P1, PT, R232, UR7, PT ;  /* 0x00000007e8007c0c */ /* 0x000fe2000bf26270 */
[----:B----4-:R-:W-:Y:S01]  /*2bf0*/  @!P3 IMAD.WIDE.U32 R14, R3, 0x30, R10 ;  /* 0x00000030030eb825 */ /* 0x010fe200078e000a */
[----:B------:R-:W-:-:S02]  /*2c00*/  @!P0 LEA.HI.X R9, R10, c[0x0][0x174], R11, 0x1, P2 ;  /* 0x00005d000a098a11 */ /* 0x000fc400010f0c0b */
[----:B------:R-:W-:Y:S01]  /*2c10*/  SHF.R.S32.HI R3, RZ, 0x1f, R5 ;  /* 0x0000001fff037819 */ /* 0x000fe20000011405 */
[----:B------:R-:W-:Y:S01]  /*2c20*/  @!P3 IMAD R6, R7, 0x30, RZ ;  /* 0x000000300706b824 */ /* 0x000fe200078e02ff */
[----:B------:R-:W-:Y:S02]  /*2c30*/  ISETP.GE.AND P2, PT, R233, UR7, PT ;  /* 0x00000007e9007c0c */ /* 0x000fe4000bf46270 */
[----:B------:R-:W-:Y:S01]  /*2c40*/  LEA.HI R3, R3, R5, RZ, 0x3 ;  /* 0x0000000503037211 */ /* 0x000fe200078f18ff */
[----:B------:R-:W-:-:S03]  /*2c50*/  @!P3 IMAD.IADD R6, R15, 0x1, R6 ;  /* 0x000000010f06b824 */ /* 0x000fc600078e0206 */
[C---:B------:R-:W-:Y:S01]  /*2c60*/  LOP3.LUT R4, R3.reuse, 0xfffffff8, RZ, 0xc0, !PT ;  /* 0xfffffff803047812 */ /* 0x040fe200078ec0ff */
[----:B------:R-:W-:Y:S01]  /*2c70*/  @P0 STS.128 [R235+0x8000], RZ ;  /* 0x008000ffeb000388 */ /* 0x000fe20000000c00 */
[----:B------:R-:W-:Y:S02]  /*2c80*/  @!P1 IMAD.MOV.U32 R15, RZ, RZ, R11 ;  /* 0x000000ffff0f9224 */ /* 0x000fe400078e000b */
[----:B------:R-:W-:Y:S01]  /*2c90*/  IMAD.SHL.U32 R69, R3, 0x40, RZ ;  /* 0x0000004003457824 */ /* 0x000fe200078e00ff */
[----:B------:R-:W-:Y:S01]  /*2ca0*/  @!PT LDS RZ, [RZ] ;  /* 0x00000000fffff984 */ /* 0x000fe20000000800 */
[----:B------:R-:W-:Y:S01]  /*2cb0*/  @!PT LDS RZ, [RZ] ;  /* 0x00000000fffff984 */ /* 0x000fe20000000800 */
[----:B------:R-:W-:Y:S01]  /*2cc0*/  @!PT LDS RZ, [RZ] ;  /* 0x00000000fffff984 */ /* 0x000fe20000000800 */
[----:B------:R1:W-:Y:S01]  /*2cd0*/  @!P0 LDGSTS.E.BYPASS.LTC128B.128 [R235+0x8000], [R8.64] ;  /* 0x0800000008eb8fae */ /* 0x0003e2000b901d52 */
[----:B------:R-:W-:Y:S01]  /*2ce0*/  ISETP.GE.AND P0, PT, R231, UR7, PT ;  /* 0x00000007e7007c0c */ /* 0x000fe2000bf06270 */
[----:B------:R-:W-:Y:S01]  /*2cf0*/  IMAD.IADD R4, R5, 0x1, -R4 ;  /* 0x0000000105047824 */ /* 0x000fe200078e0a04 */
[----:B------:R-:W-:Y:S01]  /*2d00*/  SHF.R.S32.HI R3, RZ, 0x5, R184 ;  /* 0x00000005ff037819 */ /* 0x000fe200000114b8 */
[----:B------:R-:W-:Y:S01]  /*2d10*/  @P5 STS.128 [R235+0x8800], RZ ;  /* 0x008800ffeb005388 */ /* 0x000fe20000000c00 */
[----:B------:R-:W-:Y:S01]  /*2d20*/  IMAD.U32 R5, RZ, RZ, UR4 ;  /* 0x00000004ff057e24 */ /* 0x000fe2000f8e00ff */
[----:B------:R-:W-:Y:S01]  /*2d30*/  LOP3.LUT R69, R69, 0xfffffe00, RZ, 0xc0, !PT ;  /* 0xfffffe0045457812 */ /* 0x000fe200078ec0ff */
[----:B------:R-:W-:Y:S01]  /*2d40*/  ULDC UR7, c[0x0][0x2e8] ;  /* 0x0000ba0000077ab9 */ /* 0x000fe20000000800 */
[----:B------:R-:W-:Y:S01]  /*2d50*/  @!PT LDS RZ, [RZ] ;  /* 0x00000000fffff984 */ /* 0x000fe20000000800 */
[----:B------:R-:W-:Y:S01]  /*2d60*/  @!PT LDS RZ, [RZ] ;  /* 0x00000000fffff984 */ /* 0x000fe20000000800 */
[----:B------:R-:W-:Y:S01]  /*2d70*/  @!PT LDS RZ, [RZ] ;  /* 0x00000000fffff984 */ /* 0x000fe20000000800 */
[----:B------:R3:W-:Y:S01]  /*2d80*/  @!P5 LDGSTS.E.BYPASS.LTC128B.128 [R235+0x8800], [R12.64] ;  /* 0x088000000cebdfae */ /* 0x0007e2000b901d52 */
[C---:B------:R-:W-:Y:S01]  /*2d90*/  @!P3 LEA R18, P5, R14.reuse, c[0x0][0x170], 0x1 ;  /* 0x00005c000e12ba11 */ /* 0x040fe200078a08ff */
[----:B------:R-:W-:Y:S01]  /*2da0*/  UIADD3 UR7, UR21, UR7, URZ ;  /* 0x0000000715077290 */ /* 0x000fe2000fffe03f */
[C---:B------:R-:W-:Y:S01]  /*2db0*/  IMAD R230, R3.reuse, 0x400, R69 ;  /* 0x0000040003e67824 */ /* 0x040fe200078e0245 */
[----:B------:R-:W-:Y:S01]  /*2dc0*/  @P6 STS.128 [R235+0x9000], RZ ;  /* 0x009000ffeb006388 */ /* 0x000fe20000000c00 */
[----:B------:R-:W-:Y:S01]  /*2dd0*/  @!P3 LEA.HI.X R19, R14, c[0x0][0x174], R6, 0x1, P5 ;  /* 0x00005d000e13ba11 */ /* 0x000fe200028f0c06 */
[----:B------:R-:W-:Y:S01]  /*2de0*/  IMAD.U32 R6, RZ, RZ, UR4 ;  /* 0x00000004ff067e24 */ /* 0x000fe2000f8e00ff */
[----:B------:R-:W-:Y:S01]  /*2df0*/  LOP3.LUT R184, R184, 0xffffffe0, RZ, 0xc0, !PT ;  /* 0xffffffe0b8b87812 */ /* 0x000fe200078ec0ff */
[--C-:B------:R-:W-:Y:S01]  /*2e00*/  @!P1 IMAD.MOV.U32 R14, RZ, RZ, R10.reuse ;  /* 0x000000ffff0e9224 */ /* 0x100fe200078e000a */
[----:B------:R-:W-:Y:S01]  /*2e10*/  @!PT LDS RZ, [RZ] ;  /* 0x00000000fffff984 */ /* 0x000fe20000000800 */
[----:B------:R-:W-:Y:S01]  /*2e20*/  @!PT LDS RZ, [RZ] ;  /* 0x00000000fffff984 */ /* 0x000fe20000000800 */
[----:B------:R-:W-:Y:S01]  /*2e30*/  @!PT LDS RZ, [RZ] ;  /* 0x00000000fffff984 */ /* 0x000fe20000000800 */
[----:B------:R4:W-:Y:S01]  /*2e40*/  @!P6 LDGSTS.E.BYPASS.LTC128B.128 [R235+0x9000], [R22.64] ;  /* 0x0900000016ebefae */ /* 0x0009e2000b901d52 */
[----:B------:R-:W-:Y:S01]  /*2e50*/  @!P0 IMAD.WIDE.U32 R20, R20, 0x70, R10 ;  /* 0x0000007014148825 */ /* 0x000fe200078e000a */
[----:B------:R-:W-:-:S02]  /*2e60*/  LEA R240, R3, UR13, 0x4 ;  /* 0x0000000d03f07c11 */ /* 0x000fc4000f8e20ff */
[----:B------:R-:W-:Y:S01]  /*2e70*/  @P3 STS.128 [R235+0x9800], RZ ;  /* 0x009800ffeb003388 */ /* 0x000fe20000000c00 */
[----:B------:R-:W-:-:S03]  /*2e80*/  @!P1 IMAD.WIDE.U32 R24, R24, 0x60, R14 ;  /* 0x0000006018189825 */ /* 0x000fc600078e000e */
[----:B------:R-:W-:Y:S01]  /*2e90*/  @!PT LDS RZ, [RZ] ;  /* 0x00000000fffff984 */ /* 0x000fe20000000800 */
[----:B------:R-:W-:Y:S01]  /*2ea0*/  @!PT LDS RZ, [RZ] ;  /* 0x00000000fffff984 */ /* 0x000fe20000000800 */
[----:B------:R-:W-:Y:S01]  /*2eb0*/  @!PT LDS RZ, [RZ] ;  /* 0x00000000fffff984 */ /* 0x000fe20000000800 */
[----:B------:R5:W-:Y:S01]  /*2ec0*/  @!P3 LDGSTS.E.BYPASS.LTC128B.128 [R235+0x9800], [R18.64] ;  /* 0x0980000012ebbfae */ /* 0x000be2000b901d52 */
[----:B------:R-:W-:Y:S02]  /*2ed0*/  IMAD.IADD R184, R68, 0x1, -R184 ;  /* 0x0000000144b87824 */ /* 0x000fe400078e0ab8 */
[----:B-1----:R-:W-:Y:S01]  /*2ee0*/  IMAD.U32 R8, RZ, RZ, UR4 ;  /* 0x00000004ff087e24 */ /* 0x002fe2000f8e00ff */
[----:B------:R-:W-:Y:S01]  /*2ef0*/  @P4 STS.128 [R235+0xa000], RZ ;  /* 0x00a000ffeb004388 */ /* 0x000fe20000000c00 */
[----:B------:R-:W-:Y:S01]  /*2f00*/  IMAD.SHL.U32 R9, R26, 0x8, RZ ;  /* 0x000000081a097824 */ /* 0x000fe200078e00ff */
[----:B------:R-:W-:Y:S02]  /*2f10*/  SHF.R.S32.HI R250, RZ, 0x1f, R184 ;  /* 0x0000001ffffa7819 */ /* 0x000fe400000114b8 */
[----:B------:R-:W-:Y:S01]  /*2f20*/  @!P4 LEA R8, P5, R8, R10, 0x6 ;  /* 0x0000000a0808c211 */ /* 0x000fe200078a30ff */
[----:B---3--:R-:W-:Y:S01]  /*2f30*/  @!P2 IMAD.MOV.U32 R12, RZ, RZ, R10 ;  /* 0x000000ffff0ca224 */ /* 0x008fe200078e000a */
[----:B------:R-:W-:Y:S01]  /*2f40*/  LEA.HI R250, R250, R184, RZ, 0x2 ;  /* 0x000000b8fafa7211 */ /* 0x000fe200078f10ff */
[----:B------:R-:W-:Y:S01]  /*2f50*/  @!P2 IMAD.MOV.U32 R13, RZ, RZ, R11 ;  /* 0x000000ffff0da224 */ /* 0x000fe200078e000b */
[----:B------:R-:W-:Y:S01]  /*2f60*/  @!P4 LEA.HI.X R6, R6, R11, R7, 0x6, P5 ;  /* 0x0000000b0606c211 */ /* 0x000fe200028f3407 */
[----:B------:R-:W-:Y:S01]  /*2f70*/  IMAD.SHL.U32 R11, R4, 0x40, RZ ;  /* 0x00000040040b7824 */ /* 0x000fe200078e00ff */
[----:B--2---:R-:W-:Y:S01]  /*2f80*/  @!P4 LEA R16, P5, R8, c[0x0][0x170], 0x1 ;  /* 0x00005c000810ca11 */ /* 0x004fe200078a08ff */
[----:B------:R-:W-:Y:S01]  /*2f90*/  @!P2 IMAD.WIDE.U32 R12, R5, 0x50, R12 ;  /* 0x00000050050ca825 */ /* 0x000fe200078e000c */
[----:B------:R-:W-:-:S02]  /*2fa0*/  SHF.R.S32.HI R250, RZ, 0x2, R250 ;  /* 0x00000002fffa7819 */ /* 0x000fc400000114fa */
[----:B------:R-:W-:Y:S01]  /*2fb0*/  @!P4 LEA.HI.X R17, R8, c[0x0][0x174], R6, 0x1, P5 ;  /* 0x00005d000811ca11 */ /* 0x000fe200028f0c06 */
[C---:B------:R-:W-:Y:S01]  /*2fc0*/  @!P2 IMAD R5, R7.reuse, 0x50, RZ ;  /* 0x000000500705a824 */ /* 0x040fe200078e02ff */
[----:B------:R-:W-:Y:S01]  /*2fd0*/  @!P2 LEA R14, P5, R12, c[0x0][0x170], 0x1 ;  /* 0x00005c000c0eaa11 */ /* 0x000fe200078a08ff */
[----:B------:R-:W-:Y:S01]  /*2fe0*/  @!P1 IMAD R6, R7, 0x60, RZ ;  /* 0x0000006007069824 */ /* 0x000fe200078e02ff */
[----:B------:R-:W-:Y:S01]  /*2ff0*/  LOP3.LUT R11, R11, 0x1c0, RZ, 0xc0, !PT ;  /* 0x000001c00b0b7812 */ /* 0x000fe200078ec0ff */
[----:B------:R-:W-:Y:S01]  /*3000*/  @!P2 IMAD.IADD R5, R13, 0x1, R5 ;  /* 0x000000010d05a824 */ /* 0x000fe200078e0205 */
[----:B------:R-:W-:Y:S01]  /*3010*/  @!PT LDS RZ, [RZ] ;  /* 0x00000000fffff984 */ /* 0x000fe20000000800 */
[----:B------:R-:W-:Y:S01]  /*3020*/  @!PT LDS RZ, [RZ] ;  /* 0x00000000fffff984 */ /* 0x000fe20000000800 */
[----:B------:R-:W-:Y:S01]  /*3030*/  @!PT LDS RZ, [RZ] ;  /* 0x00000000fffff984 */ /* 0x000fe20000000800 */
[----:B------:R5:W-:Y:S01]  /*3040*/  @!P4 LDGSTS.E.BYPASS.LTC128B.128 [R235+0xa000], [R16.64] ;  /* 0x0a00000010ebcfae */ /* 0x000be2000b901d52 */
[----:B------:R-:W-:Y:S02]  /*3050*/  IMAD.SHL.U32 R8, R0, 0x40, RZ ;  /* 0x0000004000087824 */ /* 0x000fe400078e00ff */
[----:B------:R-:W-:Y:S01]  /*3060*/  @!P1 IMAD.IADD R6, R25, 0x1, R6 ;  /* 0x0000000119069824 */ /* 0x000fe200078e0206 */
[----:B------:R-:W-:Y:S01]  /*3070*/  @!P2 LEA.HI.X R15, R12, c[0x0][0x174], R5, 0x1, P5 ;  /* 0x00005d000c0faa11 */ /* 0x000fe200028f0c05 */
[----:B------:R-:W-:Y:S01]  /*3080*/  IMAD.SHL.U32 R10, R229, 0x8, RZ ;  /* 0x00000008e50a7824 */ /* 0x000fe200078e00ff */
[----:B------:R-:W-:Y:S01]  /*3090*/  @!P1 LEA R12, P5, R24, c[0x0][0x170], 0x1 ;  /* 0x00005c00180c9a11 */ /* 0x000fe200078a08ff */
[----:B------:R-:W-:Y:S01]  /*30a0*/  @!P0 IMAD R5, R7, 0x70, RZ ;  /* 0x0000007007058824 */ /* 0x000fe200078e02ff */
[----:B------:R-:W-:Y:S01]  /*30b0*/  LOP3.LUT R8, R8, 0x1c0, RZ, 0xc0, !PT ;  /* 0x000001c008087812 */ /* 0x000fe200078ec0ff */
[----:B------:R-:W-:Y:S01]  /*30c0*/  @P2 STS.128 [R235+0xa800], RZ ;  /* 0x00a800ffeb002388 */ /* 0x000fe20000000c00 */
[----:B------:R-:W-:Y:S01]  /*30d0*/  @!P1 LEA.HI.X R13, R24, c[0x0][0x174], R6, 0x1, P5 ;  /* 0x00005d00180d9a11 */ /* 0x000fe200028f0c06 */
[----:B------:R-:W-:Y:S01]  /*30e0*/  @!P0 IMAD.IADD R5, R21, 0x1, R5 ;  /* 0x0000000115058824 */ /* 0x000fe200078e0205 */
[----:B------:R-:W-:Y:S01]  /*30f0*/  LOP3.LUT R9, R8, 0x8, R9, 0xf8, !PT ;  /* 0x0000000808097812 */ /* 0x000fe200078ef809 */
[----:B------:R-:W-:Y:S01]  /*3100*/  @!PT LDS RZ, [RZ] ;  /* 0x00000000fffff984 */ /* 0x000fe20000000800 */
[----:B------:R-:W-:Y:S01]  /*3110*/  @!PT LDS RZ, [RZ] ;  /* 0x00000000fffff984 */ /* 0x000fe20000000800 */
[----:B------:R-:W-:Y:S01]  /*3120*/  @!PT LDS RZ, [RZ] ;  /* 0x00000000fffff984 */ /* 0x000fe20000000800 */
[----:B------:R1:W-:Y:S01]  /*3130*/  @!P2 LDGSTS.E.BYPASS.LTC128B.128 [R235+0xa800], [R14.64] ;  /* 0x0a8000000eebafae */ /* 0x0003e2000b901d52 */
[----:B------:R-:W-:Y:S01]  /*3140*/  LOP3.LUT R6, R11, 0x8, R10, 0xf8, !PT ;  /* 0x000000080b067812 */ /* 0x000fe200078ef80a */
[----:B------:R-:W-:Y:S01]  /*3150*/  IMAD.IADD R240, R250, 0x1, R240 ;  /* 0x00000001faf07824 */ /* 0x000fe200078e02f0 */
[----:B------:R-:W-:Y:S01]  /*3160*/  SHF.R.U32.HI R8, RZ, 0x3, R8 ;  /* 0x00000003ff087819 */ /* 0x000fe20000011608 */
[----:B------:R-:W-:Y:S01]  /*3170*/  @P1 STS.128 [R235+0xb000], RZ ;  /* 0x00b000ffeb001388 */ /* 0x000fe20000000c00 */
[----:B------:R-:W-:-:S02]  /*3180*/  SHF.R.U32.HI R11, RZ, 0x3, R11 ;  /* 0x00000003ff0b7819 */ /* 0x000fc4000001160b */
[----:B------:R-:W-:Y:S01]  /*3190*/  LOP3.LUT R8, R9, R8, RZ, 0x3c, !PT ;  /* 0x0000000809087212 */ /* 0x000fe200078e3cff */
[----:B------:R-:W-:Y:S01]  /*31a0*/  @!PT LDS RZ, [RZ] ;  /* 0x00000000fffff984 */ /* 0x000fe20000000800 */
[----:B------:R-:W-:Y:S01]  /*31b0*/  @!PT LDS RZ, [RZ] ;  /* 0x00000000fffff984 */ /* 0x000fe20000000800 */
[----:B------:R-:W-:Y:S01]  /*31c0*/  @!PT LDS RZ, [RZ] ;  /* 0x00000000fffff984 */ /* 0x000fe20000000800 */
[----:B------:R1:W-:Y:S01]  /*31d0*/  @!P1 LDGSTS.E.BYPASS.LTC128B.128 [R235+0xb000], [R12.64] ;  /* 0x0b0000000ceb9fae */ /* 0x0003e2000b901d52 */
[----:B------:R-:W-:Y:S02]  /*31e0*/  LOP3.LUT R6, R6, R11, RZ, 0x3c, !PT ;  /* 0x0000000b06067212 */ /* 0x000fe400078e3cff */
[----:B------:R-:W-:Y:S01]  /*31f0*/  @!P0 LEA R10, P5, R20, c[0x0][0x170], 0x1 ;  /* 0x00005c00140a8a11 */ /* 0x000fe200078a08ff */
[----:B------:R-:W-:Y:S01]  /*3200*/  IMAD R229, R229, 0x200, R8 ;  /* 0x00000200e5e57824 */ /* 0x000fe200078e0208 */
[----:B------:R-:W-:Y:S01]  /*3210*/  @P0 STS.128 [R235+0xb800], RZ ;  /* 0x00b800ffeb000388 */ /* 0x000fe20000000c00 */
[----:B------:R-:W-:Y:S01]  /*3220*/  IMAD.IADD R230, R6, 0x1, R230 ;  /* 0x0000000106e67824 */ /* 0x000fe200078e02e6 */
[----:B------:R-:W-:Y:S01]  /*3230*/  @!P0 LEA.HI.X R11, R20, c[0x0][0x174], R5, 0x1, P5 ;  /* 0x00005d00140b8a11 */ /* 0x000fe200028f0c05 */
[----:B------:R-:W-:Y:S01]  /*3240*/  IMAD.SHL.U32 R229, R229, 0x2, RZ ;  /* 0x00000002e5e57824 */ /* 0x000fe200078e00ff */
[----:B------:R-:W-:Y:S01]  /*3250*/  IADD3 R242, R240, 0x40, RZ ;  /* 0x00000040f0f27810 */ /* 0x000fe20007ffe0ff */
[----:B------:R-:W-:Y:S01]  /*3260*/  IMAD.SHL.U32 R230, R230, 0x2, RZ ;  /* 0x00000002e6e67824 */ /* 0x000fe200078e00ff */
[----:B------:R-:W-:Y:S01]  /*3270*/  IADD3 R247, R240, UR17, RZ ;  /* 0x00000011f0f77c10 */ /* 0x000fe2000fffe0ff */
[----:B------:R-:W-:Y:S01]  /*3280*/  @!PT LDS RZ, [RZ] ;  /* 0x00000000fffff984 */ /* 0x000fe20000000800 */
[----:B------:R-:W-:Y:S01]  /*3290*/  @!PT LDS RZ, [RZ] ;  /* 0x00000000fffff984 */ /* 0x000fe20000000800 */
[----:B------:R-:W-:Y:S01]  /*32a0*/  @!PT LDS RZ, [RZ] ;  /* 0x00000000fffff984 */ /* 0x000fe20000000800 */
[----:B------:R2:W-:Y:S01]  /*32b0*/  @!P0 LDGSTS.E.BYPASS.LTC128B.128 [R235+0xb800], [R10.64] ;  /* 0x0b8000000aeb8fae */ /* 0x0005e2000b901d52 */
[----:B------:R-:W-:Y:S01]  /*32c0*/  IMAD.MOV.U32 R8, RZ, RZ, 0x20 ;  /* 0x00000020ff087424 */ /* 0x000fe200078e00ff */
[----:B------:R-:W-:Y:S01]  /*32d0*/  IADD3 R226, R229, 0x4040, RZ ;  /* 0x00004040e5e27810 */ /* 0x000fe20007ffe0ff */
[----:B------:R-:W-:Y:S01]  /*32e0*/  IMAD.IADD R6, R69, 0x1, R6 ;  /* 0x0000000145067824 */ /* 0x000fe200078e0206 */
[----:B------:R-:W-:Y:S01]  /*32f0*/  LDSM.16.M88.4 R28, [R230] ;  /* 0x00000000e61c783b */ /* 0x000fe20000000200 */
[----:B------:R-:W-:Y:S01]  /*3300*/  R2P PR, R4, 0x6 ;  /* 0x0000000604007804 */ /* 0x000fe20000000000 */
[----:B------:R-:W-:Y:S01]  /*3310*/  IMAD.MOV.U32 R4, RZ, RZ, 0x10 ;  /* 0x00000010ff047424 */ /* 0x000fe200078e00ff */
[C---:B------:R-:W-:Y:S01]  /*3320*/  IADD3 R246, R240.reuse, UR7, RZ ;  /* 0x00000007f0f67c10 */ /* 0x040fe2000fffe0ff */
[----:B------:R-:W3:Y:S01]  /*3330*/  LDSM.16.M88.4 R52, [R229+0x4000] ;  /* 0x00400000e534783b */ /* 0x000ee20000000200 */
[----:B------:R-:W-:-:S02]  /*3340*/  IADD3 R244, R240, 0x8, RZ ;  /* 0x00000008f0f47810 */ /* 0x000fc40007ffe0ff */
[----:B------:R-:W-:Y:S01]  /*3350*/  SEL R4, R4, 0xfffffff0, !P1 ;  /* 0xfffffff004047807 */ /* 0x000fe20004800000 */
[----:B------:R-:W3:Y:S01]  /*3360*/  LDSM.16.M88.4 R76, [R230+0x2000] ;  /* 0x00200000e64c783b */ /* 0x000ee20000000200 */
[----:B------:R-:W-:Y:S02]  /*3370*/  SEL R5, R8, 0xffffffe0, !P2 ;  /* 0xffffffe008057807 */ /* 0x000fe40005000000 */
[----:B------:R-:W-:Y:S01]  /*3380*/  R2P PR, R0, 0x6 ;  /* 0x0000000600007804 */ /* 0x000fe20000000000 */
[--C-:B------:R-:W-:Y:S01]  /*3390*/  IMAD R228, R4, 0x2, R230.reuse ;  /* 0x0000000204e47824 */ /* 0x100fe200078e02e6 */
[----:B------:R-:W-:Y:S01]  /*33a0*/  LDSM.16.M88.4 R156, [R229+0x4800] ;  /* 0x00480000e59c783b */ /* 0x000fe20000000200 */
[----:B------:R-:W-:Y:S01]  /*33b0*/  IMAD R227, R5, 0x2, R230 ;  /* 0x0000000205e37824 */ /* 0x000fe200078e02e6 */
[----:B------:R-:W-:Y:S02]  /*33c0*/  IADD3 R240, R240, 0x48, RZ ;  /* 0x00000048f0f07810 */ /* 0x000fe40007ffe0ff */
[----:B------:R-:W-:Y:S01]  /*33d0*/  SEL R0, R8, 0xffffffe0, !P1 ;  /* 0xffffffe008007807 */ /* 0x000fe20004800000 */
[----:B-----5:R-:W-:Y:S01]  /*33e0*/  LDSM.16.M88.4 R16, [R228] ;  /* 0x00000000e410783b */ /* 0x020fe20000000200 */
[C---:B------:R-:W-:Y:S01]  /*33f0*/  IADD3 R8, R229.reuse, 0x4000, RZ ;  /* 0x00004000e5087810 */ /* 0x040fe20007ffe0ff */
[----:B------:R-:W-:Y:S01]  /*3400*/  IMAD R225, R4, 0x2, R227 ;  /* 0x0000000204e17824 */ /* 0x000fe200078e02e3 */
[----:B------:R-:W-:Y:S01]  /*3410*/  IADD3 R243, R242, UR17, RZ ;  /* 0x00000011f2f37c10 */ /* 0x000fe2000fffe0ff */
[----:B------:R-:W-:Y:S01]  /*3420*/  IMAD.IADD R223, R229, 0x1, R0 ;  /* 0x00000001e5df7824 */ /* 0x000fe200078e0200 */
[----:B------:R-:W-:Y:S01]  /*3430*/  LDSM.16.M88.4 R44, [R228+0x2000] ;  /* 0x00200000e42c783b */ /* 0x000fe20000000200 */
[----:B------:R-:W-:-:S02]  /*3440*/  @P2 IADD3 R226, R8, -0x40, RZ ;  /* 0xffffffc008e22810 */ /* 0x000fc40007ffe0ff */
[----:B------:R-:W-:Y:S01]  /*3450*/  IADD3 R242, R242, UR7, RZ ;  /* 0x00000007f2f27c10 */ /* 0x000fe2000fffe0ff */
[----:B----4-:R-:W4:Y:S01]  /*3460*/  LDSM.16.M88.4 R20, [R223+0x4000] ;  /* 0x00400000df14783b */ /* 0x010f220000000200 */
[----:B------:R-:W-:Y:S01]  /*3470*/  IMNMX R246, R246, UR14, PT ;  /* 0x0000000ef6f67c17 */ /* 0x000fe2000b800200 */
[----:B------:R-:W-:Y:S01]  /*3480*/  IMAD.IADD R212, R0, 0x1, R226 ;  /* 0x0000000100d47824 */ /* 0x000fe200078e02e2 */
[----:B------:R-:W-:Y:S01]  /*3490*/  IADD3 R245, R244, UR17, RZ ;  /* 0x00000011f4f57c10 */ /* 0x000fe2000fffe0ff */
[----:B------:R-:W-:Y:S01]  /*34a0*/  LDSM.16.M88.4 R180, [R226] ;  /* 0x00000000e2b4783b */ /* 0x000fe20000000200 */
[----:B------:R-:W-:Y:S02]  /*34b0*/  IADD3 R241, R240, UR17, RZ ;  /* 0x00000011f0f17c10 */ /* 0x000fe4000fffe0ff */
[----:B------:R-:W-:Y:S01]  /*34c0*/  IADD3 R244, R244, UR7, RZ ;  /* 0x00000007f4f47c10 */ /* 0x000fe2000fffe0ff */
[----:B-1----:R-:W1:Y:S01]  /*34d0*/  LDSM.16.M88.4 R12, [R227] ;  /* 0x00000000e30c783b */ /* 0x002e620000000200 */
[----:B------:R-:W-:-:S02]  /*34e0*/  IADD3 R240, R240, UR7, RZ ;  /* 0x00000007f0f07c10 */ /* 0x000fc4000fffe0ff */
[----:B------:R-:W-:Y:S01]  /*34f0*/  IMNMX R242, R242, UR14, PT ;  /* 0x0000000ef2f27c17 */ /* 0x000fe2000b800200 */
[----:B--2---:R-:W2:Y:S01]  /*3500*/  LDSM.16.M88.4 R8, [R227+0x2000] ;  /* 0x00200000e308783b */ /* 0x004ea20000000200 */
[----:B------:R-:W-:Y:S02]  /*3510*/  IMNMX R247, RZ, R247, !PT ;  /* 0x000000f7fff77217 */ /* 0x000fe40007800200 */
[----:B------:R-:W-:Y:S01]  /*3520*/  IMNMX R244, R244, UR14, PT ;  /* 0x0000000ef4f47c17 */ /* 0x000fe2000b800200 */
[----:B------:R-:W-:Y:S01]  /*3530*/  LDSM.16.M88.4 R176, [R212] ;  /* 0x00000000d4b0783b */ /* 0x000fe20000000200 */
[-C--:B---3--:R-:W-:Y:S01]  /*3540*/  HMMA.16816.F32.BF16 R168, R28, R52.reuse, RZ ;  /* 0x000000341ca8723c */ /* 0x088fe200000418ff */
[----:B------:R-:W-:Y:S01]  /*3550*/  IMNMX R240, R240, UR14, PT ;  /* 0x0000000ef0f07c17 */ /* 0x000fe2000b800200 */
[----:B------:R-:W-:Y:S01]  /*3560*/  UMOV UR14, UR12 ;  /* 0x0000000c000e7c82 */ /* 0x000fe20008000000 */
[----:B------:R-:W3:Y:S01]  /*3570*/  LDSM.16.M88.4 R24, [R225] ;  /* 0x00000000e118783b */ /* 0x000ee20000000200 */
[----:B------:R-:W-:Y:S01]  /*3580*/  IMNMX R243, RZ, R243, !PT ;  /* 0x000000f3fff37217 */ /* 0x000fe20007800200 */
[----:B------:R-:W-:Y:S01]  /*3590*/  UISETP.GT.AND UP0, UPT, UR14, UR9, UPT ;  /* 0x000000090e00728c */ /* 0x000fe2000bf04270 */
[----:B------:R-:W-:Y:S01]  /*35a0*/  IMNMX R245, RZ, R245, !PT ;  /* 0x000000f5fff57217 */ /* 0x000fe20007800200 */
[----:B------:R-:W5:Y:S01]  /*35b0*/  LDSM.16.M88.4 R140, [R229+0x5000] ;  /* 0x00500000e58c783b */ /* 0x000f620000000200 */
[----:B------:R-:W-:Y:S01]  /*35c0*/  HMMA.16816.F32.BF16 R48, R76, R52, RZ ;  /* 0x000000344c30723c */ /* 0x000fe200000418ff */
[----:B------:R-:W-:-:S02]  /*35d0*/  IMNMX R241, RZ, R241, !PT ;  /* 0x000000f1fff17217 */ /* 0x000fc40007800200 */
[----:B------:R-:W1:Y:S01]  /*35e0*/  LDSM.16.M88.4 R124, [R229+0x5800] ;  /* 0x00580000e57c783b */ /* 0x000e620000000200 */
[C---:B------:R-:W-:Y:S02]  /*35f0*/  IADD3 R219, R226.reuse, 0x800, RZ ;  /* 0x00000800e2db7810 */ /* 0x040fe40007ffe0ff */
[C---:B------:R-:W-:Y:S01]  /*3600*/  IADD3 R218, R226.reuse, 0x1000, RZ ;  /* 0x00001000e2da7810 */ /* 0x040fe20007ffe0ff */
[----:B------:R-:W1:Y:S01]  /*3610*/  LDSM.16.M88.4 R108, [R229+0x6000] ;  /* 0x00600000e56c783b */ /* 0x000e620000000200 */
[-C--:B------:R-:W-:Y:S01]  /*3620*/  HMMA.16816.F32.BF16 R64, R76, R54.reuse, RZ ;  /* 0x000000364c40723c */ /* 0x080fe200000418ff */
[C---:B------:R-:W-:Y:S02]  /*3630*/  IADD3 R217, R226.reuse, 0x1800, RZ ;  /* 0x00001800e2d97810 */ /* 0x040fe40007ffe0ff */
[----:B------:R-:W1:Y:S01]  /*3640*/  LDSM.16.M88.4 R92, [R229+0x6800] ;  /* 0x00680000e55c783b */ /* 0x000e620000000200 */
[C---:B------:R-:W-:Y:S02]  /*3650*/  IADD3 R216, R226.reuse, 0x2000, RZ ;  /* 0x00002000e2d87810 */ /* 0x040fe40007ffe0ff */
[C---:B------:R-:W-:Y:S01]  /*3660*/  IADD3 R215, R226.reuse, 0x2800, RZ ;  /* 0x00002800e2d77810 */ /* 0x040fe20007ffe0ff */
[----:B------:R-:W1:Y:S01]  /*3670*/  LDSM.16.M88.4 R36, [R229+0x7000] ;  /* 0x00700000e524783b */ /* 0x000e620000000200 */
[----:B------:R-:W-:Y:S01]  /*3680*/  HMMA.16816.F32.BF16 R52, R28, R54, RZ ;  /* 0x000000361c34723c */ /* 0x000fe200000418ff */
[----:B------:R-:W-:-:S02]  /*3690*/  IADD3 R214, R226, 0x3000, RZ ;  /* 0x00003000e2d67810 */ /* 0x000fc40007ffe0ff */
[----:B------:R-:W2:Y:S01]  /*36a0*/  LDSM.16.M88.4 R72, [R229+0x7800] ;  /* 0x00780000e548783b */ /* 0x000ea20000000200 */
[----:B------:R-:W-:-:S03]  /*36b0*/  IADD3 R213, R226, 0x3800, RZ ;  /* 0x00003800e2d57810 */ /* 0x000fc60007ffe0ff */
[----:B------:R-:W-:Y:S01]  /*36c0*/  LDSM.16.M88.4 R172, [R223+0x4800] ;  /* 0x00480000dfac783b */ /* 0x000fe20000000200 */
[-C--:B----4-:R-:W-:Y:S03]  /*36d0*/  HMMA.16816.F32.BF16 R168, R16, R20.reuse, R168 ;  /* 0x0000001410a8723c */ /* 0x090fe600000418a8 */
[----:B------:R-:W-:Y:S04]  /*36e0*/  LDSM.16.M88.4 R164, [R223+0x5000] ;  /* 0x00500000dfa4783b */ /* 0x000fe80000000200 */
[----:B------:R-:W0:Y:S01]  /*36f0*/  LDGDEPBAR ;  /* 0x00000000000079af */ /* 0x000e220000000000 */
[C---:B------:R-:W-:Y:S08]  /*3700*/  HMMA.16816.F32.BF16 R48, R44.reuse, R20, R48 ;  /* 0x000000142c30723c */ /* 0x040ff00000041830 */
[-C--:B------:R-:W-:Y:S08]  /*3710*/  HMMA.16816.F32.BF16 R64, R44, R22.reuse, R64 ;  /* 0x000000162c40723c */ /* 0x080ff00000041840 */
[----:B------:R-:W-:Y:S01]  /*3720*/  HMMA.16816.F32.BF16 R52, R16, R22, R52 ;  /* 0x000000161034723c */ /* 0x000fe20000041834 */
[----:B------:R-:W4:Y:S07]  /*3730*/  LDSM.16.M88.4 R20, [R225+0x2000] ;  /* 0x00200000e114783b */ /* 0x000f2e0000000200 */
[-C--:B-1----:R-:W-:Y:S08]  /*3740*/  HMMA.16816.F32.BF16 R168, R12, R180.reuse, R168 ;  /* 0x000000b40ca8723c */ /* 0x082ff000000418a8 */
[----:B--2---:R-:W-:Y:S08]  /*3750*/  HMMA.16816.F32.BF16 R48, R8, R180, R48 ;  /* 0x000000b40830723c */ /* 0x004ff00000041830 */
[-C--:B------:R-:W-:Y:S08]  /*3760*/  HMMA.16816.F32.BF16 R56, R76, R156.reuse, RZ ;  /* 0x0000009c4c38723c */ /* 0x080ff000000418ff */
[----:B------:R-:W-:Y:S08]  /*3770*/  HMMA.16816.F32.BF16 R60, R28, R156, RZ ;  /* 0x0000009c1c3c723c */ /* 0x000ff000000418ff */
[----:B---3--:R-:W-:Y:S08]  /*3780*/  HMMA.16816.F32.BF16 R168, R24, R176, R168 ;  /* 0x000000b018a8723c */ /* 0x008ff000000418a8 */
[C---:B------:R-:W-:Y:S08]  /*3790*/  HMMA.16816.F32.BF16 R160, R76.reuse, R158, RZ ;  /* 0x0000009e4ca0723c */ /* 0x040ff000000418ff */
[C---:B-----5:R-:W-:Y:S08]  /*37a0*/  HMMA.16816.F32.BF16 R148, R76.reuse, R140, RZ ;  /* 0x0000008c4c94723c */ /* 0x060ff000000418ff */
[----:B------:R-:W-:Y:S01]  /*37b0*/  HMMA.16816.F32.BF16 R144, R76, R142, RZ ;  /* 0x0000008e4c90723c */ /* 0x000fe200000418ff */
[----:B------:R-:W-:-:S02]  /*37c0*/  FMUL.FTZ R169, R169, c[0x0][0x2ec] ;  /* 0x0000bb00a9a97a20 */ /* 0x000fc40000410000 */
[----:B------:R-:W-:Y:S02]  /*37d0*/  FMUL.FTZ R170, R170, c[0x0][0x2ec] ;  /* 0x0000bb00aaaa7a20 */ /* 0x000fe40000410000 */
[----:B------:R-:W-:Y:S02]  /*37e0*/  FMUL.FTZ R171, R171, c[0x0][0x2ec] ;  /* 0x0000bb00abab7a20 */ /* 0x000fe40000410000 */
[----:B------:R-:W-:Y:S01]  /*37f0*/  FMUL.FTZ R0, R168, c[0x0][0x2ec] ;  /* 0x0000bb00a8007a20 */ /* 0x000fe20000410000 */
[C---:B------:R-:W-:Y:S05]  /*3800*/  HMMA.16816.F32.BF16 R132, R76.reuse, R124, RZ ;  /* 0x0000007c4c84723c */ /* 0x040fea00000418ff */
[----:B------:R-:W-:Y:S03]  /*3810*/  MUFU.TANH R0, R0 ;  /* 0x0000000000007308 */ /* 0x000fe60000002400 */
        /* <DEDUP_REMOVED lines=11> */
[----:B------:R-:W-:Y:S08]  /*38d0*/  HMMA.16816.F32.BF16 R40, R28, R36, RZ ;  /* 0x000000241c28723c */ /* 0x000ff000000418ff */
[----:B------:R-:W-:Y:S08]  /*38e0*/  HMMA.16816.F32.BF16 R80, R76, R72, RZ ;  /* 0x000000484c50723c */ /* 0x000ff000000418ff */
[C---:B------:R-:W-:Y:S08]  /*38f0*/  HMMA.16816.F32.BF16 R156, R28.reuse, R158, RZ ;  /* 0x0000009e1c9c723c */ /* 0x040ff000000418ff */
[C---:B------:R-:W-:Y:S08]  /*3900*/  HMMA.16816.F32.BF16 R140, R28.reuse, R142, RZ ;  /* 0x0000008e1c8c723c */ /* 0x040ff000000418ff */
[C---:B------:R-:W-:Y:S08]  /*3910*/  HMMA.16816.F32.BF16 R124, R28.reuse, R126, RZ ;  /* 0x0000007e1c7c723c */ /* 0x040ff000000418ff */
[C---:B------:R-:W-:Y:S08]  /*3920*/  HMMA.16816.F32.BF16 R108, R28.reuse, R110, RZ ;  /* 0x0000006e1c6c723c */ /* 0x040ff000000418ff */
[C---:B------:R-:W-:Y:S08]  /*3930*/  HMMA.16816.F32.BF16 R92, R28.reuse, R94, RZ ;  /* 0x0000005e1c5c723c */ /* 0x040ff000000418ff */
[C---:B------:R-:W-:Y:S08]  /*3940*/  HMMA.16816.F32.BF16 R36, R28.reuse, R38, RZ ;  /* 0x000000261c24723c */ /* 0x040ff000000418ff */
[----:B------:R-:W-:Y:S08]  /*3950*/  HMMA.16816.F32.BF16 R32, R28, R72, RZ ;  /* 0x000000481c20723c */ /* 0x000ff000000418ff */
[----:B----4-:R-:W-:Y:S01]  /*3960*/  HMMA.16816.F32.BF16 R48, R20, R176, R48 ;  /* 0x000000b01430723c */ /* 0x010fe20000041830 */
[----:B------:R-:W-:Y:S07]  /*3970*/  MUFU.TANH R176, R171 ;  /* 0x000000ab00b07308 */ /* 0x000fee0000002400 */
[----:B------:R-:W-:Y:S08]  /*3980*/  HMMA.16816.F32.BF16 R52, R12, R182, R52 ;  /* 0x000000b60c34723c */ /* 0x000ff00000041834 */
[-C--:B------:R-:W-:Y:S08]  /*3990*/  HMMA.16816.F32.BF16 R76, R76, R74.reuse, RZ ;  /* 0x0000004a4c4c723c */ /* 0x080ff000000418ff */
[----:B------:R-:W-:Y:S01]  /*39a0*/  HMMA.16816.F32.BF16 R28, R28, R74, RZ ;  /* 0x0000004a1c1c723c */ /* 0x000fe200000418ff */
[----:B------:R-:W1:Y:S01]  /*39b0*/  LDSM.16.M88.4 R72, [R226+0x800] ;  /* 0x00080000e248783b */ /* 0x000e620000000200 */
[----:B------:R-:W-:-:S02]  /*39c0*/  FMUL.FTZ R48, R48, c[0x0][0x2ec] ;  /* 0x0000bb0030307a20 */ /* 0x000fc40000410000 */
[----:B------:R-:W-:Y:S02]  /*39d0*/  FMUL.FTZ R49, R49, c[0x0][0x2ec] ;  /* 0x0000bb0031317a20 */ /* 0x000fe40000410000 */
[----:B------:R-:W-:Y:S01]  /*39e0*/  FMUL.FTZ R50, R50, c[0x0][0x2ec] ;  /* 0x0000bb0032327a20 */ /* 0x000fe20000410000 */
[----:B------:R-:W-:Y:S01]  /*39f0*/  MUFU.TANH R177, R48 ;  /* 0x0000003000b17308 */ /* 0x000fe20000002400 */
[----:B------:R-:W-:Y:S01]  /*3a00*/  HMMA.16816.F32.BF16 R64, R8, R182, R64 ;  /* 0x000000b60840723c */ /* 0x000fe20000041840 */
[----:B------:R-:W-:-:S07]  /*3a10*/  FMUL.FTZ R51, R51, c[0x0][0x2ec] ;  /* 0x0000bb0033337a20 */ /* 0x000fce0000410000 */
[-C--:B------:R-:W-:Y:S08]  /*3a20*/  HMMA.16816.F32.BF16 R60, R16, R172.reuse, R60 ;  /* 0x000000ac103c723c */ /* 0x080ff0000004183c */
[----:B------:R-:W-:Y:S01]  /*3a30*/  HMMA.16816.F32.BF16 R56, R44, R172, R56 ;  /* 0x000000ac2c38723c */ /* 0x000fe20000041838 */
[----:B------:R-:W2:Y:S07]  /*3a40*/  MUFU.TANH R172, R169 ;  /* 0x000000a900ac7308 */ /* 0x000eae0000002400 */
[----:B------:R-:W-:Y:S01]  /*3a50*/  HMMA.16816.F32.BF16 R52, R24, R178, R52 ;  /* 0x000000b21834723c */ /* 0x000fe20000041834 */
[----:B------:R3:W4:Y:S07]  /*3a60*/  MUFU.TANH R173, R170 ;  /* 0x000000aa00ad7308 */ /* 0x00072e0000002400 */
[-C--:B------:R-:W-:Y:S08]  /*3a70*/  HMMA.16816.F32.BF16 R160, R44, R174.reuse, R160 ;  /* 0x000000ae2ca0723c */ /* 0x080ff000000418a0 */
[----:B------:R-:W-:Y:S01]  /*3a80*/  HMMA.16816.F32.BF16 R156, R16, R174, R156 ;  /* 0x000000ae109c723c */ /* 0x000fe2000004189c */
[----:B---3--:R-:W3:Y:S01]  /*3a90*/  LDSM.16.M88.4 R168, [R212+0x800] ;  /* 0x00080000d4a8783b */ /* 0x008ee20000000200 */
[----:B------:R-:W-:Y:S06]  /*3aa0*/  MUFU.TANH R174, R49 ;  /* 0x0000003100ae7308 */ /* 0x000fec0000002400 */
[----:B------:R-:W-:Y:S01]  /*3ab0*/  HMMA.16816.F32.BF16 R64, R20, R178, R64 ;  /* 0x000000b21440723c */ /* 0x000fe20000041840 */
[----:B------:R-:W-:Y:S01]  /*3ac0*/  FMUL.FTZ R52, R52, c[0x0][0x2ec] ;  /* 0x0000bb0034347a20 */ /* 0x000fe20000410000 */
[----:B------:R-:W5:Y:S01]  /*3ad0*/  MUFU.TANH R178, R50 ;  /* 0x0000003200b27308 */ /* 0x000f620000002400 */
[----:B------:R-:W-:-:S02]  /*3ae0*/  FMUL.FTZ R53, R53, c[0x0][0x2ec] ;  /* 0x0000bb0035357a20 */ /* 0x000fc40000410000 */
[----:B------:R-:W-:Y:S02]  /*3af0*/  FMUL.FTZ R54, R54, c[0x0][0x2ec] ;  /* 0x0000bb0036367a20 */ /* 0x000fe40000410000 */
[----:B------:R-:W-:Y:S01]  /*3b00*/  FMUL.FTZ R55, R55, c[0x0][0x2ec] ;  /* 0x0000bb0037377a20 */ /* 0x000fe20000410000 */
[-C--:B-1----:R-:W-:Y:S02]  /*3b10*/  HMMA.16816.F32.BF16 R60, R12, R72.reuse, R60 ;  /* 0x000000480c3c723c */ /* 0x082fe4000004183c */
[----:B------:R1:W-:Y:S06]  /*3b20*/  MUFU.TANH R175, R51 ;  /* 0x0000003300af7308 */ /* 0x0003ec0000002400 */
[----:B------:R-:W-:Y:S02]  /*3b30*/  HMMA.16816.F32.BF16 R56, R8, R72, R56 ;  /* 0x000000480838723c */ /* 0x000fe40000041838 */
[----:B------:R-:W2:Y:S06]  /*3b40*/  MUFU.TANH R179, R52 ;  /* 0x0000003400b37308 */ /* 0x000eac0000002400 */
[----:B------:R-:W-:Y:S01]  /*3b50*/  HMMA.16816.F32.BF16 R152, R16, R164, R152 ;  /* 0x000000a41098723c */ /* 0x000fe20000041898 */
[----:B------:R-:W-:Y:S01]  /*3b60*/  FMUL.FTZ R64, R64, c[0x0][0x2ec] ;  /* 0x0000bb0040407a20 */ /* 0x000fe20000410000 */
[----:B-1----:R-:W1:Y:S01]  /*3b70*/  LDSM.16.M88.4 R48, [R226+0x1000] ;  /* 0x00100000e230783b */ /* 0x002e620000000200 */
[----:B------:R-:W-:Y:S01]  /*3b80*/  MUFU.TANH R180, R53 ;  /* 0x0000003500b47308 */ /* 0x000fe20000002400 */
[----:B------:R-:W-:-:S02]  /*3b90*/  FMUL.FTZ R65, R65, c[0x0][0x2ec] ;  /* 0x0000bb0041417a20 */ /* 0x000fc40000410000 */
[----:B------:R-:W-:Y:S02]  /*3ba0*/  FMUL.FTZ R66, R66, c[0x0][0x2ec] ;  /* 0x0000bb0042427a20 */ /* 0x000fe40000410000 */
[----:B------:R-:W-:Y:S01]  /*3bb0*/  HMMA.16816.F32.BF16 R148, R44, R164, R148 ;  /* 0x000000a42c94723c */ /* 0x000fe20000041894 */
[----:B------:R-:W-:Y:S02]  /*3bc0*/  FMUL.FTZ R67, R67, c[0x0][0x2ec] ;  /* 0x0000bb0043437a20 */ /* 0x000fe40000410000 */
[----:B------:R-:W1:Y:S05]  /*3bd0*/  MUFU.TANH R182, R54 ;  /* 0x0000003600b67308 */ /* 0x000e6a0000002400 */
[-C--:B---3--:R-:W-:Y:S03]  /*3be0*/  HMMA.16816.F32.BF16 R60, R24, R168.reuse, R60 ;  /* 0x000000a8183c723c */ /* 0x088fe6000004183c */
[----:B------:R3:W-:Y:S05]  /*3bf0*/  MUFU.TANH R181, R55 ;  /* 0x0000003700b57308 */ /* 0x0007ea0000002400 */
[----:B------:R-:W-:Y:S03]  /*3c00*/  HMMA.16816.F32.BF16 R56, R20, R168, R56 ;  /* 0x000000a81438723c */ /* 0x000fe60000041838 */
[----:B------:R-:W1:Y:S05]  /*3c10*/  MUFU.TANH R185, R64 ;  /* 0x0000004000b97308 */ /* 0x000e6a0000002400 */
[-C--:B------:R-:W-:Y:S01]  /*3c20*/  HMMA.16816.F32.BF16 R160, R8, R74.reuse, R160 ;  /* 0x0000004a08a0723c */ /* 0x080fe200000418a0 */
[----:B---3--:R-:W3:Y:S02]  /*3c30*/  LDSM.16.M88.4 R52, [R212+0x1000] ;  /* 0x00100000d434783b */ /* 0x008ee40000000200 */
[----:B------:R-:W-:Y:S05]  /*3c40*/  MUFU.TANH R183, R65 ;  /* 0x0000004100b77308 */ /* 0x000fea0000002400 */
[----:B------:R-:W-:Y:S01]  /*3c50*/  HMMA.16816.F32.BF16 R156, R12, R74, R156 ;  /* 0x0000004a0c9c723c */ /* 0x000fe2000004189c */
[----:B------:R-:W-:Y:S01]  /*3c60*/  FMUL.FTZ R60, R60, c[0x0][0x2ec] ;  /* 0x0000bb003c3c7a20 */ /* 0x000fe20000410000 */
[----:B------:R-:W-:Y:S01]  /*3c70*/  LDSM.16.M88.4 R72, [R223+0x6000] ;  /* 0x00600000df48783b */ /* 0x000fe20000000200 */
[----:B------:R-:W-:Y:S01]  /*3c80*/  FMUL.FTZ R61, R61, c[0x0][0x2ec] ;  /* 0x0000bb003d3d7a20 */ /* 0x000fe20000410000 */
[----:B------:R-:W-:Y:S01]  /*3c90*/  MUFU.TANH R187, R66 ;  /* 0x0000004200bb7308 */ /* 0x000fe20000002400 */
[----:B------:R-:W-:-:S02]  /*3ca0*/  FMUL.FTZ R62, R62, c[0x0][0x2ec] ;  /* 0x0000bb003e3e7a20 */ /* 0x000fc40000410000 */
[----:B------:R-:W-:Y:S01]  /*3cb0*/  FMUL.FTZ R63, R63, c[0x0][0x2ec] ;  /* 0x0000bb003f3f7a20 */ /* 0x000fe20000410000 */
[----:B-1----:R-:W-:Y:S01]  /*3cc0*/  HMMA.16816.F32.BF16 R152, R12, R48, R152 ;  /* 0x000000300c98723c */ /* 0x002fe20000041898 */
[----:B------:R-:W-:Y:S02]  /*3cd0*/  FMUL.FTZ R56, R56, c[0x0][0x2ec] ;  /* 0x0000bb0038387a20 */ /* 0x000fe40000410000 */
[----:B------:R-:W-:Y:S01]  /*3ce0*/  FMUL.FTZ R57, R57, c[0x0][0x2ec] ;  /* 0x0000bb0039397a20 */ /* 0x000fe20000410000 */
[----:B------:R1:W1:Y:S01]  /*3cf0*/  MUFU.TANH R186, R67 ;  /* 0x0000004300ba7308 */ /* 0x0002620000002400 */
[----:B------:R-:W-:-:S03]  /*3d00*/  FMUL.FTZ R58, R58, c[0x0][0x2ec] ;  /* 0x0000bb003a3a7a20 */ /* 0x000fc60000410000 */
[----:B------:R-:W-:Y:S04]  /*3d10*/  HMMA.16816.F32.BF16 R148, R8, R48, R148 ;  /* 0x000000300894723c */ /* 0x000fe80000041894 */
[----:B------:R-:W2:Y:S04]  /*3d20*/  MUFU.TANH R169, R60 ;  /* 0x0000003c00a97308 */ /* 0x000ea80000002400 */
[-C--:B------:R-:W-:Y:S04]  /*3d30*/  HMMA.16816.F32.BF16 R144, R44, R166.reuse, R144 ;  /* 0x000000a62c90723c */ /* 0x080fe80000041890 */
[----:B------:R-:W-:Y:S01]  /*3d40*/  MUFU.TANH R168, R61 ;  /* 0x0000003d00a87308 */ /* 0x000fe20000002400 */
[----:B-1----:R-:W1:Y:S03]  /*3d50*/  LDSM.16.M88.4 R64, [R223+0x5800] ;  /* 0x00580000df40783b */ /* 0x002e660000000200 */
[----:B------:R-:W-:Y:S04]  /*3d60*/  HMMA.16816.F32.BF16 R140, R16, R166, R140 ;  /* 0x000000a6108c723c */ /* 0x000fe8000004188c */
[----:B------:R-:W-:Y:S04]  /*3d70*/  MUFU.TANH R189, R62 ;  /* 0x0000003e00bd7308 */ /* 0x000fe80000002400 */
[-C--:B------:R-:W-:Y:S04]  /*3d80*/  HMMA.16816.F32.BF16 R160, R20, R170.reuse, R160 ;  /* 0x000000aa14a0723c */ /* 0x080fe800000418a0 */
[----:B------:R2:W-:Y:S04]  /*3d90*/  MUFU.TANH R188, R63 ;  /* 0x0000003f00bc7308 */ /* 0x0005e80000002400 */
[C---:B------:R-:W-:Y:S04]  /*3da0*/  HMMA.16816.F32.BF16 R156, R24.reuse, R170, R156 ;  /* 0x000000aa189c723c */ /* 0x040fe8000004189c */
[----:B------:R-:W1:Y:S04]  /*3db0*/  MUFU.TANH R171, R56 ;  /* 0x0000003800ab7308 */ /* 0x000e680000002400 */
[-C--:B---3--:R-:W-:Y:S04]  /*3dc0*/  HMMA.16816.F32.BF16 R152, R24, R52.reuse, R152 ;  /* 0x000000341898723c */ /* 0x088fe80000041898 */
[----:B------:R-:W-:Y:S01]  /*3dd0*/  MUFU.TANH R170, R57 ;  /* 0x0000003900aa7308 */ /* 0x000fe20000002400 */
[----:B--2---:R-:W2:Y:S03]  /*3de0*/  LDSM.16.M88.4 R60, [R223+0x6800] ;  /* 0x00680000df3c783b */ /* 0x004ea60000000200 */
[----:B------:R-:W-:Y:S01]  /*3df0*/  HMMA.16816.F32.BF16 R164, R20, R52, R148 ;  /* 0x0000003414a4723c */ /* 0x000fe20000041894 */
[----:B------:R-:W3:Y:S01]  /*3e00*/  LDSM.16.M88.4 R148, [R223+0x7000] ;  /* 0x00700000df94783b */ /* 0x000ee20000000200 */
[----:B------:R-:W-:-:S02]  /*3e10*/  FMUL.FTZ R160, R160, c[0x0][0x2ec] ;  /* 0x0000bb00a0a07a20 */ /* 0x000fc40000410000 */
[----:B------:R4:W2:Y:S01]  /*3e20*/  MUFU.TANH R190, R58 ;  /* 0x0000003a00be7308 */ /* 0x0008a20000002400 */
[----:B------:R-:W-:Y:S02]  /*3e30*/  FMUL.FTZ R162, R162, c[0x0][0x2ec] ;  /* 0x0000bb00a2a27a20 */ /* 0x000fe40000410000 */
[----:B------:R-:W-:Y:S01]  /*3e40*/  FMUL.FTZ R52, R59, c[0x0][0x2ec] ;  /* 0x0000bb003b347a20 */ /* 0x000fe20000410000 */
[C---:B-1----:R-:W-:Y:S01]  /*3e50*/  HMMA.16816.F32.BF16 R132, R44.reuse, R64, R132 ;  /* 0x000000402c84723c */ /* 0x042fe20000041884 */
[----:B------:R-:W-:Y:S02]  /*3e60*/  FMUL.FTZ R53, R156, c[0x0][0x2ec] ;  /* 0x0000bb009c357a20 */ /* 0x000fe40000410000 */
[----:B------:R-:W-:Y:S01]  /*3e70*/  FMUL.FTZ R156, R157, c[0x0][0x2ec] ;  /* 0x0000bb009d9c7a20 */ /* 0x000fe20000410000 */
[----:B------:R-:W-:Y:S01]  /*3e80*/  MUFU.TANH R160, R160 ;  /* 0x000000a000a07308 */ /* 0x000fe20000002400 */
[----:B------:R-:W-:Y:S02]  /*3e90*/  FMUL.FTZ R158, R158, c[0x0][0x2ec] ;  /* 0x0000bb009e9e7a20 */ /* 0x000fe40000410000 */
[----:B------:R-:W-:Y:S01]  /*3ea0*/  FMUL.FTZ R157, R159, c[0x0][0x2ec] ;  /* 0x0000bb009f9d7a20 */ /* 0x000fe20000410000 */
[----:B------:R-:W-:Y:S01]  /*3eb0*/  HMMA.16816.F32.BF16 R128, R44, R66, R128 ;  /* 0x000000422c80723c */ /* 0x000fe20000041880 */
[----:B------:R-:W-:-:S02]  /*3ec0*/  FMUL.FTZ R159, R161, c[0x0][0x2ec] ;  /* 0x0000bb00a19f7a20 */ /* 0x000fc40000410000 */
[----:B------:R-:W-:Y:S01]  /*3ed0*/  FMUL.FTZ R161, R163, c[0x0][0x2ec] ;  /* 0x0000bb00a3a17a20 */ /* 0x000fe20000410000 */
[----:B----4-:R-:W1:Y:S01]  /*3ee0*/  LDSM.16.M88.4 R56, [R223+0x7800] ;  /* 0x00780000df38783b */ /* 0x010e620000000200 */
[----:B------:R-:W4:Y:S01]  /*3ef0*/  MUFU.TANH R53, R53 ;  /* 0x0000003500357308 */ /* 0x000f220000002400 */
[----:B------:R-:W-:Y:S02]  /*3f00*/  FMUL.FTZ R152, R152, c[0x0][0x2ec] ;  /* 0x0000bb0098987a20 */ /* 0x000fe40000410000 */
[C---:B------:R-:W-:Y:S01]  /*3f10*/  HMMA.16816.F32.BF16 R116, R44.reuse, R72, R116 ;  /* 0x000000482c74723c */ /* 0x040fe20000041874 */
[----:B------:R-:W-:Y:S02]  /*3f20*/  FMUL.FTZ R163, R166, c[0x0][0x2ec] ;  /* 0x0000bb00a6a37a20 */ /* 0x000fe40000410000 */
[----:B------:R-:W-:Y:S02]  /*3f30*/  FMUL.FTZ R153, R153, c[0x0][0x2ec] ;  /* 0x0000bb0099997a20 */ /* 0x000fe40000410000 */
[----:B------:R-:W1:Y:S03]  /*3f40*/  MUFU.TANH R52, R52 ;  /* 0x0000003400347308 */ /* 0x000e660000002400 */
[C---:B------:R-:W-:Y:S05]  /*3f50*/  HMMA.16816.F32.BF16 R112, R44.reuse, R74, R112 ;  /* 0x0000004a2c70723c */ /* 0x040fea0000041870 */
[----:B------:R-:W1:Y:S03]  /*3f60*/  MUFU.TANH R158, R158 ;  /* 0x0000009e009e7308 */ /* 0x000e660000002400 */
[C---:B--2---:R-:W-:Y:S05]  /*3f70*/  HMMA.16816.F32.BF16 R100, R44.reuse, R60, R100 ;  /* 0x0000003c2c64723c */ /* 0x044fea0000041864 */
[----:B------:R-:W2:Y:S03]  /*3f80*/  MUFU.TANH R157, R157 ;  /* 0x0000009d009d7308 */ /* 0x000ea60000002400 */
[C---:B------:R-:W-:Y:S05]  /*3f90*/  HMMA.16816.F32.BF16 R96, R44.reuse, R62, R96 ;  /* 0x0000003e2c60723c */ /* 0x040fea0000041860 */
[----:B------:R-:W2:Y:S03]  /*3fa0*/  MUFU.TANH R162, R162 ;  /* 0x000000a200a27308 */ /* 0x000ea60000002400 */
[C---:B---3--:R-:W-:Y:S05]  /*3fb0*/  HMMA.16816.F32.BF16 R88, R44.reuse, R148, R88 ;  /* 0x000000942c58723c */ /* 0x048fea0000041858 */
[----:B------:R-:W3:Y:S03]  /*3fc0*/  MUFU.TANH R156, R156 ;  /* 0x0000009c009c7308 */ /* 0x000ee60000002400 */
[C---:B-1----:R-:W-:Y:S05]  /*3fd0*/  HMMA.16816.F32.BF16 R80, R44.reuse, R56, R80 ;  /* 0x000000382c50723c */ /* 0x042fea0000041850 */
[----:B------:R-:W1:Y:S03]  /*3fe0*/  MUFU.TANH R159, R159 ;  /* 0x0000009f009f7308 */ /* 0x000e660000002400 */
[C---:B------:R-:W-:Y:S05]  /*3ff0*/  HMMA.16816.F32.BF16 R84, R44.reuse, R150, R84 ;  /* 0x000000962c54723c */ /* 0x040fea0000041854 */
[----:B------:R-:W1:Y:S03]  /*4000*/  MUFU.TANH R161, R161 ;  /* 0x000000a100a17308 */ /* 0x000e660000002400 */
[----:B------:R-:W-:Y:S01]  /*4010*/  HMMA.16816.F32.BF16 R76, R44, R58, R76 ;  /* 0x0000003a2c4c723c */ /* 0x000fe2000004184c */
[----:B------:R-:W1:Y:S04]  /*4020*/  LDSM.16.M88.4 R44, [R226+0x1800] ;  /* 0x00180000e22c783b */ /* 0x000e680000000200 */
[----:B------:R-:W1:Y:S03]  /*4030*/  MUFU.TANH R152, R152 ;  /* 0x0000009800987308 */ /* 0x000e660000002400 */
[----:B------:R-:W-:Y:S05]  /*4040*/  HMMA.16816.F32.BF16 R136, R16, R64, R136 ;  /* 0x000000401088723c */ /* 0x000fea0000041888 */
[----:B------:R-:W1:Y:S02]  /*4050*/  MUFU.TANH R153, R153 ;  /* 0x0000009900997308 */ /* 0x000e640000002400 */
[----:B------:R-:W-:Y:S01]  /*4060*/  FMUL.FTZ R65, R155, c[0x0][0x2ec] ;  /* 0x0000bb009b417a20 */ /* 0x000fe20000410000 */
[----:B------:R-:W-:Y:S01]  /*4070*/  HMMA.16816.F32.BF16 R140, R12, R50, R140 ;  /* 0x000000320c8c723c */ /* 0x000fe2000004188c */
[----:B------:R-:W-:-:S02]  /*4080*/  FMUL.FTZ R155, R167, c[0x0][0x2ec] ;  /* 0x0000bb00a79b7a20 */ /* 0x000fc40000410000 */
[----:B------:R-:W-:Y:S02]  /*4090*/  FMUL.FTZ R64, R154, c[0x0][0x2ec] ;  /* 0x0000bb009a407a20 */ /* 0x000fe40000410000 */
[----:B------:R-:W1:Y:S01]  /*40a0*/  MUFU.TANH R65, R65 ;  /* 0x0000004100417308 */ /* 0x000e620000002400 */
[----:B------:R-:W-:Y:S02]  /*40b0*/  FMUL.FTZ R154, R164, c[0x0][0x2ec] ;  /* 0x0000bb00a49a7a20 */ /* 0x000fe40000410000 */
[----:B------:R-:W-:Y:S01]  /*40c0*/  HMMA.16816.F32.BF16 R144, R8, R50, R144 ;  /* 0x000000320890723c */ /* 0x000fe20000041890 */
[----:B------:R-:W2:Y:S04]  /*40d0*/  LDSM.16.M88.4 R48, [R212+0x1800] ;  /* 0x00180000d430783b */ /* 0x000ea80000000200 */
[----:B------:R-:W1:Y:S03]  /*40e0*/  MUFU.TANH R64, R64 ;  /* 0x0000004000407308 */ /* 0x000e660000002400 */
[C---:B------:R-:W-:Y:S05]  /*40f0*/  HMMA.16816.F32.BF16 R124, R16.reuse, R66, R124 ;  /* 0x00000042107c723c */ /* 0x040fea000004187c */
[----:B------:R-:W2:Y:S02]  /*4100*/  MUFU.TANH R163, R163 ;  /* 0x000000a300a37308 */ /* 0x000ea40000002400 */
[----:B------:R-:W-:Y:S01]  /*4110*/  FMUL.FTZ R66, R165, c[0x0][0x2ec] ;  /* 0x0000bb00a5427a20 */ /* 0x000fe20000410000 */
[----:B------:R-:W-:Y:S05]  /*4120*/  HMMA.16816.F32.BF16 R120, R16, R72, R120 ;  /* 0x000000481078723c */ /* 0x000fea0000041878 */
[----:B------:R-:W2:Y:S03]  /*4130*/  MUFU.TANH R66, R66 ;  /* 0x0000004200427308 */ /* 0x000ea60000002400 */
[-C--:B-1----:R-:W-:Y:S05]  /*4140*/  HMMA.16816.F32.BF16 R136, R12, R44.reuse, R136 ;  /* 0x0000002c0c88723c */ /* 0x082fea0000041888 */
[----:B------:R-:W-:Y:S03]  /*4150*/  MUFU.TANH R154, R154 ;  /* 0x0000009a009a7308 */ /* 0x000fe60000002400 */
[C---:B------:R-:W-:Y:S05]  /*4160*/  HMMA.16816.F32.BF16 R132, R8.reuse, R44, R132 ;  /* 0x0000002c0884723c */ /* 0x040fea0000041884 */
[----:B------:R-:W-:Y:S03]  /*4170*/  MUFU.TANH R155, R155 ;  /* 0x0000009b009b7308 */ /* 0x000fe60000002400 */
[-C--:B------:R-:W-:Y:S08]  /*4180*/  HMMA.16816.F32.BF16 R128, R8, R46.reuse, R128 ;  /* 0x0000002e0880723c */ /* 0x080ff00000041880 */
[----:B------:R-:W-:Y:S01]  /*4190*/  HMMA.16816.F32.BF16 R124, R12, R46, R124 ;  /* 0x0000002e0c7c723c */ /* 0x000fe2000004187c */
[----:B------:R-:W1:Y:S07]  /*41a0*/  LDSM.16.M88.4 R44, [R226+0x2000] ;  /* 0x00200000e22c783b */ /* 0x000e6e0000000200 */
[-C--:B--2---:R-:W-:Y:S08]  /*41b0*/  HMMA.16816.F32.BF16 R136, R24, R48.reuse, R136 ;  /* 0x000000301888723c */ /* 0x084ff00000041888 */
[----:B------:R-:W-:Y:S07]  /*41c0*/  HMMA.16816.F32.BF16 R132, R20, R48, R132 ;  /* 0x000000301484723c */ /* 0x000fee0000041884 */
[----:B------:R-:W-:Y:S01]  /*41d0*/  IMAD.U32 R48, RZ, RZ, UR12 ;  /* 0x0000000cff307e24 */ /* 0x000fe2000f8e00ff */
[----:B------:R-:W-:Y:S03]  /*41e0*/  HMMA.16816.F32.BF16 R140, R24, R54, R140 ;  /* 0x00000036188c723c */ /* 0x000fe6000004188c */
[----:B------:R-:W-:-:S05]  /*41f0*/  IMAD R3, R48, 0x80, R251 ;  /* 0x0000008030037824 */ /* 0x000fca00078e02fb */
[C---:B------:R-:W-:Y:S01]  /*4200*/  HMMA.16816.F32.BF16 R144, R20.reuse, R54, R144 ;  /* 0x000000361490723c */ /* 0x040fe20000041890 */
[----:B------:R-:W-:Y:S02]  /*4210*/  FMUL.FTZ R137, R137, c[0x0][0x2ec] ;  /* 0x0000bb0089897a20 */ /* 0x000fe40000410000 */
[----:B------:R-:W-:Y:S02]  /*4220*/  FMUL.FTZ R136, R136, c[0x0][0x2ec] ;  /* 0x0000bb0088887a20 */ /* 0x000fe40000410000 */
[----:B------:R-:W-:Y:S02]  /*4230*/  FMUL.FTZ R138, R138, c[0x0][0x2ec] ;  /* 0x0000bb008a8a7a20 */ /* 0x000fe40000410000 */
[----:B------:R-:W-:Y:S01]  /*4240*/  IADD3 R54, R3, 0x1, RZ ;  /* 0x0000000103367810 */ /* 0x000fe20007ffe0ff */
[-C--:B------:R-:W-:Y:S01]  /*4250*/  HMMA.16816.F32.BF16 R128, R20, R50.reuse, R128 ;  /* 0x000000321480723c */ /* 0x080fe20000041880 */
[----:B------:R-:W-:Y:S01]  /*4260*/  FMUL.FTZ R132, R132, c[0x0][0x2ec] ;  /* 0x0000bb0084847a20 */ /* 0x000fe20000410000 */
[----:B------:R-:W-:Y:S01]  /*4270*/  MUFU.TANH R184, R138 ;  /* 0x0000008a00b87308 */ /* 0x000fe20000002400 */
[----:B------:R-:W-:Y:S01]  /*4280*/  ISETP.GE.AND P0, PT, R54, R246, PT ;  /* 0x000000f63600720c */ /* 0x000fe20003f06270 */
[----:B------:R-:W-:Y:S01]  /*4290*/  FMUL.FTZ R134, R134, c[0x0][0x2ec] ;  /* 0x0000bb0086867a20 */ /* 0x000fe20000410000 */
[C---:B------:R-:W-:Y:S01]  /*42a0*/  ISETP.GE.AND P1, PT, R54.reuse, R242, PT ;  /* 0x000000f23600720c */ /* 0x040fe20003f26270 */
[----:B------:R-:W-:Y:S01]  /*42b0*/  FMUL.FTZ R139, R139, c[0x0][0x2ec] ;  /* 0x0000bb008b8b7a20 */ /* 0x000fe20000410000 */
[C---:B------:R-:W-:Y:S01]  /*42c0*/  ISETP.LT.OR P3, PT, R54.reuse, R247, P0 ;  /* 0x000000f73600720c */ /* 0x040fe20000761670 */
[----:B------:R-:W-:Y:S01]  /*42d0*/  HMMA.16816.F32.BF16 R124, R24, R50, R124 ;  /* 0x00000032187c723c */ /* 0x000fe2000004187c */
[C---:B------:R-:W-:Y:S01]  /*42e0*/  ISETP.GE.AND P2, PT, R54.reuse, R244, PT ;  /* 0x000000f43600720c */ /* 0x040fe20003f46270 */
[----:B------:R-:W2:Y:S01]  /*42f0*/  LDSM.16.M88.4 R48, [R212+0x2000] ;  /* 0x00200000d430783b */ /* 0x000ea20000000200 */
[C---:B------:R-:W-:Y:S01]  /*4300*/  ISETP.GE.AND P0, PT, R54.reuse, R240, PT ;  /* 0x000000f03600720c */ /* 0x040fe20003f06270 */
[----:B------:R-:W-:Y:S01]  /*4310*/  FMUL.FTZ R72, R141, c[0x0][0x2ec] ;  /* 0x0000bb008d487a20 */ /* 0x000fe20000410000 */
[C---:B------:R-:W-:Y:S01]  /*4320*/  ISETP.LT.OR P1, PT, R54.reuse, R243, P1 ;  /* 0x000000f33600720c */ /* 0x040fe20000f21670 */
[----:B------:R-:W-:Y:S01]  /*4330*/  FMUL.FTZ R141, R143, c[0x0][0x2ec] ;  /* 0x0000bb008f8d7a20 */ /* 0x000fe20000410000 */
[C---:B------:R-:W-:Y:S01]  /*4340*/  ISETP.LT.OR P4, PT, R54.reuse, R245, P2 ;  /* 0x000000f53600720c */ /* 0x040fe20001781670 */
[-C--:B-1----:R-:W-:Y:S01]  /*4350*/  HMMA.16816.F32.BF16 R120, R12, R44.reuse, R120 ;  /* 0x0000002c0c78723c */ /* 0x082fe20000041878 */
[----:B------:R-:W-:Y:S01]  /*4360*/  ISETP.LT.OR P0, PT, R54, R241, P0 ;  /* 0x000000f13600720c */ /* 0x000fe20000701670 */
[----:B------:R-:W-:Y:S01]  /*4370*/  FMUL.FTZ R143, R144, c[0x0][0x2ec] ;  /* 0x0000bb00908f7a20 */ /* 0x000fe20000410000 */
[----:B------:R-:W-:Y:S01]  /*4380*/  P2R R54, PR, RZ, 0x2 ;  /* 0x00000002ff367803 */ /* 0x000fe20000000000 */
[----:B------:R-:W-:Y:S01]  /*4390*/  MUFU.TANH R144, R137 ;  /* 0x0000008900907308 */ /* 0x000fe20000002400 */
[----:B------:R-:W-:Y:S01]  /*43a0*/  ISETP.GE.AND P1, PT, R3, R246, PT ;  /* 0x000000f60300720c */ /* 0x000fe20003f26270 */
[----:B------:R-:W-:Y:S01]  /*43b0*/  FMUL.FTZ R133, R133, c[0x0][0x2ec] ;  /* 0x0000bb0085857a20 */ /* 0x000fe20000410000 */
[----:B------:R-:W-:Y:S01]  /*43c0*/  FSEL R172, R172, -INF , !P3 ;  /* 0xff800000acac7808 */ /* 0x000fe20005800000 */
[----:B------:R-:W-:Y:S01]  /*43d0*/  HMMA.16816.F32.BF16 R116, R8, R44, R116 ;  /* 0x0000002c0874723c */ /* 0x000fe20000041874 */
[----:B------:R-:W-:Y:S01]  /*43e0*/  ISETP.LT.OR P1, PT, R3, R247, P1 ;  /* 0x000000f70300720c */ /* 0x000fe20000f21670 */
[----:B------:R-:W-:Y:S01]  /*43f0*/  FMUL.FTZ R135, R135, c[0x0][0x2ec] ;  /* 0x0000bb0087877a20 */ /* 0x000fe20000410000 */
[----:B------:R-:W-:Y:S01]  /*4400*/  ISETP.NE.AND P3, PT, R54, RZ, PT ;  /* 0x000000ff3600720c */ /* 0x000fe20003f65270 */
[----:B------:R-:W-:Y:S01]  /*4410*/  MUFU.TANH R193, R132 ;  /* 0x0000008400c17308 */ /* 0x000fe20000002400 */
[----:B------:R-:W-:Y:S01]  /*4420*/  FSEL R0, R0, -INF , !P1 ;  /* 0xff80000000007808 */ /* 0x000fe20004800000 */
[----:B------:R-:W-:Y:S01]  /*4430*/  FMUL.FTZ R67, R140, c[0x0][0x2ec] ;  /* 0x0000bb008c437a20 */ /* 0x000fe20000410000 */
[----:B------:R-:W-:Y:S01]  /*4440*/  P2R R45, PR, RZ, 0x1 ;  /* 0x00000001ff2d7803 */ /* 0x000fe20000000000 */
[----:B------:R-:W-:Y:S01]  /*4450*/  HMMA.16816.F32.BF16 R108, R16, R74, R108 ;  /* 0x0000004a106c723c */ /* 0x000fe2000004186c */
[----:B------:R-:W-:Y:S01]  /*4460*/  ISETP.GE.AND P0, PT, R3, R244, PT ;  /* 0x000000f40300720c */ /* 0x000fe20003f06270 */
[----:B------:R-:W-:Y:S01]  /*4470*/  FMUL.FTZ R68, R125, c[0x0][0x2ec] ;  /* 0x0000bb007d447a20 */ /* 0x000fe20000410000 */
[----:B------:R-:W-:Y:S01]  /*4480*/  IADD3 R44, R3, 0x8, RZ ;  /* 0x00000008032c7810 */ /* 0x000fe20007ffe0ff */
[----:B------:R-:W-:Y:S01]  /*4490*/  FMUL.FTZ R125, R129, c[0x0][0x2ec] ;  /* 0x0000bb00817d7a20 */ /* 0x000fe20000410000 */
[C---:B------:R-:W-:Y:S01]  /*44a0*/  ISETP.LT.OR P0, PT, R3.reuse, R245, P0 ;  /* 0x000000f50300720c */ /* 0x040fe20000701670 */
[----:B------:R-:W-:Y:S01]  /*44b0*/  MUFU.TANH R191, R134 ;  /* 0x0000008600bf7308 */ /* 0x000fe20000002400 */
[----:B------:R-:W-:Y:S01]  /*44c0*/  ISETP.GE.AND P1, PT, R3, R242, PT ;  /* 0x000000f20300720c */ /* 0x000fe20003f26270 */
[----:B------:R-:W-:Y:S01]  /*44d0*/  FMUL.FTZ R75, R142, c[0x0][0x2ec] ;  /* 0x0000bb008e4b7a20 */ /* 0x000fe20000410000 */
[C---:B------:R-:W-:Y:S01]  /*44e0*/  ISETP.GE.AND P2, PT, R44.reuse, R246, PT ;  /* 0x000000f62c00720c */ /* 0x040fe20003f46270 */
[----:B------:R-:W-:Y:S01]  /*44f0*/  FMUL.FTZ R142, R145, c[0x0][0x2ec] ;  /* 0x0000bb00918e7a20 */ /* 0x000fe20000410000 */
[----:B------:R-:W-:Y:S01]  /*4500*/  FSEL R173, R173, -INF , !P0 ;  /* 0xff800000adad7808 */ /* 0x000fe20004000000 */
[----:B------:R-:W-:Y:S01]  /*4510*/  FMUL.FTZ R145, R147, c[0x0][0x2ec] ;  /* 0x0000bb0093917a20 */ /* 0x000fe20000410000 */
[C---:B------:R-:W-:Y:S01]  /*4520*/  ISETP.LT.OR P1, PT, R3.reuse, R243, P1 ;  /* 0x000000f30300720c */ /* 0x040fe20000f21670 */
[----:B------:R-:W-:Y:S01]  /*4530*/  MUFU.TANH R147, R136 ;  /* 0x0000008800937308 */ /* 0x000fe20000002400 */
[----:B------:R-:W-:Y:S01]  /*4540*/  ISETP.GE.AND P0, PT, R3, R240, PT ;  /* 0x000000f00300720c */ /* 0x000fe20003f06270 */
[----:B------:R-:W-:Y:S01]  /*4550*/  HMMA.16816.F32.BF16 R112, R8, R46, R112 ;  /* 0x0000002e0870723c */ /* 0x000fe20000041870 */
[----:B------:R-:W-:Y:S01]  /*4560*/  ISETP.LT.OR P2, PT, R44, R247, P2 ;  /* 0x000000f72c00720c */ /* 0x000fe20001741670 */
[----:B------:R-:W-:Y:S01]  /*4570*/  FMUL.FTZ R124, R124, c[0x0][0x2ec] ;  /* 0x0000bb007c7c7a20 */ /* 0x000fe20000410000 */
[----:B------:R-:W-:Y:S01]  /*4580*/  FSEL R177, R177, -INF , !P1 ;  /* 0xff800000b1b17808 */ /* 0x000fe20004800000 */
[----:B------:R-:W-:Y:S01]  /*4590*/  FMUL.FTZ R146, R146, c[0x0][0x2ec] ;  /* 0x0000bb0092927a20 */ /* 0x000fe20000410000 */
[----:B------:R-:W-:Y:S01]  /*45a0*/  ISETP.LT.OR P0, PT, R3, R241, P0 ;  /* 0x000000f10300720c */ /* 0x000fe20000701670 */
[----:B------:R1:W-:Y:S01]  /*45b0*/  MUFU.TANH R166, R124 ;  /* 0x0000007c00a67308 */ /* 0x0003e20000002400 */
[----:B------:R-:W-:Y:S01]  /*45c0*/  P2R R55, PR, RZ, 0x4 ;  /* 0x00000004ff377803 */ /* 0x000fe20000000000 */
[-C--:B--2---:R-:W-:Y:S01]  /*45d0*/  HMMA.16816.F32.BF16 R120, R24, R48.reuse, R120 ;  /* 0x000000301878723c */ /* 0x084fe20000041878 */
[----:B------:R-:W-:Y:S01]  /*45e0*/  ISETP.GE.AND P1, PT, R44, R242, PT ;  /* 0x000000f22c00720c */ /* 0x000fe20003f26270 */
[----:B------:R-:W-:Y:S01]  /*45f0*/  FMUL.FTZ R126, R126, c[0x0][0x2ec] ;  /* 0x0000bb007e7e7a20 */ /* 0x000fe20000410000 */
[----:B------:R-:W-:Y:S01]  /*4600*/  ISETP.GE.AND P2, PT, R44, R244, PT ;  /* 0x000000f42c00720c */ /* 0x000fe20003f46270 */
[----:B------:R-:W-:Y:S01]  /*4610*/  FMUL.FTZ R130, R130, c[0x0][0x2ec] ;  /* 0x0000bb0082827a20 */ /* 0x000fe20000410000 */
[----:B-----5:R-:W-:Y:S01]  /*4620*/  FSEL R73, R178, -INF , !P0 ;  /* 0xff800000b2497808 */ /* 0x020fe20004000000 */
[----:B------:R-:W-:Y:S01]  /*4630*/  MUFU.TANH R165, R139 ;  /* 0x0000008b00a57308 */ /* 0x000fe20000002400 */
[C---:B------:R-:W-:Y:S01]  /*4640*/  ISETP.LT.OR P6, PT, R44.reuse, R243, P1 ;  /* 0x000000f32c00720c */ /* 0x040fe20000fc1670 */
[----:B------:R-:W-:Y:S01]  /*4650*/  HMMA.16816.F32.BF16 R116, R20, R48, R116 ;  /* 0x000000301474723c */ /* 0x000fe20000041874 */
[----:B------:R-:W-:-:S02]  /*4660*/  ISETP.GE.AND P0, PT, R44, R240, PT ;  /* 0x000000f02c00720c */ /* 0x000fc40003f06270 */
[----:B------:R-:W-:Y:S02]  /*4670*/  ISETP.LT.OR P5, PT, R44, R245, P2 ;  /* 0x000000f52c00720c */ /* 0x000fe400017a1670 */
[----:B------:R-:W-:Y:S01]  /*4680*/  ISETP.NE.AND P1, PT, R55, RZ, PT ;  /* 0x000000ff3700720c */ /* 0x000fe20003f25270 */
[----:B-1----:R-:W-:Y:S01]  /*4690*/  FMUL.FTZ R124, R127, c[0x0][0x2ec] ;  /* 0x0000bb007f7c7a20 */ /* 0x002fe20000410000 */
[----:B------:R-:W-:Y:S01]  /*46a0*/  ISETP.NE.AND P2, PT, R45, RZ, PT ;  /* 0x000000ff2d00720c */ /* 0x000fe20003f45270 */
[----:B------:R-:W-:Y:S01]  /*46b0*/  HMMA.16816.F32.BF16 R108, R12, R46, R108 ;  /* 0x0000002e0c6c723c */ /* 0x000fe2000004186c */
[----:B------:R-:W-:Y:S01]  /*46c0*/  IADD3 R54, R3, 0x9, RZ ;  /* 0x0000000903367810 */ /* 0x000fe20007ffe0ff */
[----:B------:R-:W-:Y:S01]  /*46d0*/  FMUL.FTZ R127, R128, c[0x0][0x2ec] ;  /* 0x0000bb00807f7a20 */ /* 0x000fe20000410000 */
[----:B------:R-:W-:Y:S01]  /*46e0*/  P2R R45, PR, RZ, 0x40 ;  /* 0x00000040ff2d7803 */ /* 0x000fe20000000000 */
[----:B------:R-:W-:Y:S01]  /*46f0*/  MUFU.TANH R167, R133 ;  /* 0x0000008500a77308 */ /* 0x000fe20000002400 */
[----:B------:R-:W-:-:S02]  /*4700*/  ISETP.LT.OR P6, PT, R44, R241, P0 ;  /* 0x000000f12c00720c */ /* 0x000fc400007c1670 */
[----:B------:R-:W-:Y:S01]  /*4710*/  FSEL R179, R179, -INF , !P1 ;  /* 0xff800000b3b37808 */ /* 0x000fe20004800000 */
[C---:B------:R-:W-:Y:S01]  /*4720*/  HMMA.16816.F32.BF16 R104, R16.reuse, R60, R104 ;  /* 0x0000003c1068723c */ /* 0x040fe20000041868 */
[----:B------:R-:W-:Y:S01]  /*4730*/  FSEL R175, R175, -INF , !P2 ;  /* 0xff800000afaf7808 */ /* 0x000fe20005000000 */
[----:B------:R-:W-:Y:S01]  /*4740*/  FMUL.FTZ R120, R120, c[0x0][0x2ec] ;  /* 0x0000bb0078787a20 */ /* 0x000fe20000410000 */
[C---:B------:R-:W-:Y:S01]  /*4750*/  ISETP.GE.AND P1, PT, R54.reuse, R242, PT ;  /* 0x000000f23600720c */ /* 0x040fe20003f26270 */
[----:B------:R-:W-:Y:S01]  /*4760*/  MUFU.TANH R164, R135 ;  /* 0x0000008700a47308 */ /* 0x000fe20000002400 */
[----:B------:R-:W-:Y:S01]  /*4770*/  ISETP.GE.AND P0, PT, R54, R240, PT ;  /* 0x000000f03600720c */ /* 0x000fe20003f06270 */
[----:B------:R-:W-:Y:S01]  /*4780*/  FMUL.FTZ R122, R122, c[0x0][0x2ec] ;  /* 0x0000bb007a7a7a20 */ /* 0x000fe20000410000 */
[----:B------:R-:W-:Y:S01]  /*4790*/  IADD3 R44, R3, 0x10, RZ ;  /* 0x00000010032c7810 */ /* 0x000fe20007ffe0ff */
[----:B------:R-:W-:Y:S01]  /*47a0*/  HMMA.16816.F32.BF16 R32, R16, R56, R32 ;  /* 0x000000381020723c */ /* 0x000fe20000041820 */
[----:B------:R-:W-:Y:S01]  /*47b0*/  ISETP.GE.AND P2, PT, R54, R244, PT ;  /* 0x000000f43600720c */ /* 0x000fe20003f46270 */
[----:B------:R-:W-:Y:S01]  /*47c0*/  FMUL.FTZ R116, R116, c[0x0][0x2ec] ;  /* 0x0000bb0074747a20 */ /* 0x000fe20000410000 */
[----:B------:R-:W-:Y:S01]  /*47d0*/  FSEL R174, R174, -INF , !P3 ;  /* 0xff800000aeae7808 */ /* 0x000fe20005800000 */
[----:B------:R1:W-:Y:S01]  /*47e0*/  MUFU.TANH R128, R120 ;  /* 0x0000007800807308 */ /* 0x0003e20000002400 */
[----:B------:R-:W-:Y:S01]  /*47f0*/  FSEL R182, R182, -INF , !P5 ;  /* 0xff800000b6b67808 */ /* 0x000fe20006800000 */
[----:B------:R-:W-:Y:S01]  /*4800*/  FMUL.FTZ R118, R118, c[0x0][0x2ec] ;  /* 0x0000bb0076767a20 */ /* 0x000fe20000410000 */
[C---:B------:R-:W-:Y:S01]  /*4810*/  ISETP.LT.OR P1, PT, R54.reuse, R243, P1 ;  /* 0x000000f33600720c */ /* 0x040fe20000f21670 */
[----:B------:R-:W-:Y:S01]  /*4820*/  HMMA.16816.F32.BF16 R108, R24, R50, R108 ;  /* 0x00000032186c723c */ /* 0x000fe2000004186c */
[----:B------:R-:W-:-:S02]  /*4830*/  ISETP.LT.OR P0, PT, R54, R241, P0 ;  /* 0x000000f13600720c */ /* 0x000fc40000701670 */
[----:B------:R-:W-:Y:S01]  /*4840*/  FSEL R176, R176, -INF , !P4 ;  /* 0xff800000b0b07808 */ /* 0x000fe20006000000 */
[----:B------:R-:W2:Y:S01]  /*4850*/  MUFU.TANH R67, R67 ;  /* 0x0000004300437308 */ /* 0x000ea20000002400 */
[-C--:B------:R-:W-:Y:S02]  /*4860*/  ISETP.GE.AND P3, PT, R44, R246.reuse, PT ;  /* 0x000000f62c00720c */ /* 0x080fe40003f66270 */
[C---:B------:R-:W-:Y:S01]  /*4870*/  ISETP.LT.OR P5, PT, R54.reuse, R245, P2 ;  /* 0x000000f53600720c */ /* 0x040fe200017a1670 */
[----:B------:R-:W-:Y:S01]  /*4880*/  HMMA.16816.F32.BF16 R112, R20, R50, R112 ;  /* 0x000000321470723c */ /* 0x000fe20000041870 */
[----:B------:R-:W-:Y:S02]  /*4890*/  ISETP.GE.AND P4, PT, R54, R246, PT ;  /* 0x000000f63600720c */ /* 0x000fe40003f86270 */
[----:B------:R-:W-:Y:S01]  /*48a0*/  ISETP.NE.AND P2, PT, R45, RZ, PT ;  /* 0x000000ff2d00720c */ /* 0x000fe20003f45270 */
[----:B-1----:R-:W-:Y:S01]  /*48b0*/  FMUL.FTZ R120, R121, c[0x0][0x2ec] ;  /* 0x0000bb0079787a20 */ /* 0x002fe20000410000 */
[----:B------:R-:W-:Y:S01]  /*48c0*/  P2R R45, PR, RZ, 0x2 ;  /* 0x00000002ff2d7803 */ /* 0x000fe20000000000 */
[----:B------:R-:W-:Y:S01]  /*48d0*/  FMUL.FTZ R121, R123, c[0x0][0x2ec] ;  /* 0x0000bb007b797a20 */ /* 0x000fe20000410000 */
[----:B------:R-:W-:Y:S01]  /*48e0*/  P2R R48, PR, RZ, 0x1 ;  /* 0x00000001ff307803 */ /* 0x000fe20000000000 */
[----:B------:R1:W-:Y:S01]  /*48f0*/  MUFU.TANH R123, R116 ;  /* 0x00000074007b7308 */ /* 0x0003e20000002400 */
[C---:B------:R-:W-:Y:S01]  /*4900*/  ISETP.LT.OR P0, PT, R44.reuse, R247, P3 ;  /* 0x000000f72c00720c */ /* 0x040fe20001f01670 */
[----:B------:R-:W-:Y:S01]  /*4910*/  HMMA.16816.F32.BF16 R92, R16, R62, R92 ;  /* 0x0000003e105c723c */ /* 0x000fe2000004185c */
[----:B------:R-:W-:-:S02]  /*4920*/  ISETP.GE.AND P1, PT, R44, R242, PT ;  /* 0x000000f22c00720c */ /* 0x000fc40003f26270 */
[----:B------:R-:W-:Y:S02]  /*4930*/  ISETP.LT.OR P4, PT, R54, R247, P4 ;  /* 0x000000f73600720c */ /* 0x000fe40002781670 */
[----:B------:R-:W-:Y:S01]  /*4940*/  FSEL R74, R185, -INF , !P2 ;  /* 0xff800000b94a7808 */ /* 0x000fe20005000000 */
[----:B------:R-:W-:Y:S01]  /*4950*/  FMUL.FTZ R108, R108, c[0x0][0x2ec] ;  /* 0x0000bb006c6c7a20 */ /* 0x000fe20000410000 */
[C---:B------:R-:W-:Y:S01]  /*4960*/  ISETP.GE.AND P2, PT, R44.reuse, R244, PT ;  /* 0x000000f42c00720c */ /* 0x040fe20003f46270 */
[----:B------:R-:W5:Y:S01]  /*4970*/  MUFU.TANH R146, R146 ;  /* 0x0000009200927308 */ /* 0x000f620000002400 */
[----:B------:R-:W-:Y:S01]  /*4980*/  P2R R49, PR, RZ, 0x1 ;  /* 0x00000001ff317803 */ /* 0x000fe20000000000 */
[----:B------:R-:W-:Y:S01]  /*4990*/  FMUL.FTZ R111, R111, c[0x0][0x2ec] ;  /* 0x0000bb006f6f7a20 */ /* 0x000fe20000410000 */
[----:B------:R-:W-:Y:S01]  /*49a0*/  ISETP.LT.OR P3, PT, R44, R243, P1 ;  /* 0x000000f32c00720c */ /* 0x000fe20000f61670 */
[----:B------:R-:W-:Y:S01]  /*49b0*/  FMUL.FTZ R110, R110, c[0x0][0x2ec] ;  /* 0x0000bb006e6e7a20 */ /* 0x000fe20000410000 */
[----:B------:R-:W-:Y:S01]  /*49c0*/  FSEL R180, R180, -INF , !P4 ;  /* 0xff800000b4b47808 */ /* 0x000fe20006000000 */
[----:B-1----:R-:W-:Y:S01]  /*49d0*/  FMUL.FTZ R116, R117, c[0x0][0x2ec] ;  /* 0x0000bb0075747a20 */ /* 0x002fe20000410000 */
[C---:B------:R-:W-:Y:S01]  /*49e0*/  ISETP.GE.AND P0, PT, R44.reuse, R240, PT ;  /* 0x000000f02c00720c */ /* 0x040fe20003f06270 */
[----:B------:R-:W-:Y:S01]  /*49f0*/  FMUL.FTZ R117, R119, c[0x0][0x2ec] ;  /* 0x0000bb0077757a20 */ /* 0x000fe20000410000 */
[----:B------:R-:W-:Y:S01]  /*4a00*/  ISETP.LT.OR P4, PT, R44, R245, P2 ;  /* 0x000000f52c00720c */ /* 0x000fe20001781670 */
[----:B------:R1:W-:Y:S01]  /*4a10*/  MUFU.TANH R119, R108 ;  /* 0x0000006c00777308 */ /* 0x0003e20000002400 */
[----:B------:R-:W-:Y:S01]  /*4a20*/  ISETP.NE.AND P2, PT, R45, RZ, PT ;  /* 0x000000ff2d00720c */ /* 0x000fe20003f45270 */
[----:B------:R-:W-:Y:S01]  /*4a30*/  HMMA.16816.F32.BF16 R40, R16, R148, R40 ;  /* 0x000000941028723c */ /* 0x000fe20000041828 */
[----:B------:R-:W-:-:S02]  /*4a40*/  P2R R45, PR, RZ, 0x8 ;  /* 0x00000008ff2d7803 */ /* 0x000fc40000000000 */
[----:B------:R-:W-:Y:S02]  /*4a50*/  ISETP.NE.AND P1, PT, R48, RZ, PT ;  /* 0x000000ff3000720c */ /* 0x000fe40003f25270 */
[----:B------:R-:W-:Y:S01]  /*4a60*/  ISETP.LT.OR P3, PT, R44, R241, P0 ;  /* 0x000000f12c00720c */ /* 0x000fe20000761670 */
[----:B------:R-:W-:Y:S01]  /*4a70*/  MUFU.TANH R72, R72 ;  /* 0x0000004800487308 */ /* 0x000fe20000002400 */
[----:B------:R-:W-:Y:S01]  /*4a80*/  IADD3 R44, R3, 0x11, RZ ;  /* 0x00000011032c7810 */ /* 0x000fe20007ffe0ff */
[C---:B------:R-:W-:Y:S01]  /*4a90*/  HMMA.16816.F32.BF16 R148, R16.reuse, R150, R36 ;  /* 0x000000961094723c */ /* 0x040fe20000041824 */
[----:B------:R-:W-:Y:S02]  /*4aa0*/  FSEL R137, R186, -INF , !P1 ;  /* 0xff800000ba897808 */ /* 0x000fe40004800000 */
[C---:B------:R-:W-:Y:S02]  /*4ab0*/  ISETP.GE.AND P0, PT, R44.reuse, R246, PT ;  /* 0x000000f62c00720c */ /* 0x040fe40003f06270 */
[----:B------:R-:W-:Y:S01]  /*4ac0*/  ISETP.GE.AND P1, PT, R44, R242, PT ;  /* 0x000000f22c00720c */ /* 0x000fe20003f26270 */
[----:B-1----:R-:W-:Y:S01]  /*4ad0*/  FMUL.FTZ R108, R109, c[0x0][0x2ec] ;  /* 0x0000bb006d6c7a20 */ /* 0x002fe20000410000 */
[----:B------:R-:W-:Y:S01]  /*4ae0*/  FSEL R136, R187, -INF , !P6 ;  /* 0xff800000bb887808 */ /* 0x000fe20007000000 */
[----:B------:R-:W1:Y:S01]  /*4af0*/  MUFU.TANH R75, R75 ;  /* 0x0000004b004b7308 */ /* 0x000e620000002400 */
[----:B------:R-:W-:Y:S01]  /*4b00*/  ISETP.NE.AND P6, PT, R49, RZ, PT ;  /* 0x000000ff3100720c */ /* 0x000fe20003fc5270 */
[----:B------:R-:W-:Y:S01]  /*4b10*/  HMMA.16816.F32.BF16 R28, R16, R58, R28 ;  /* 0x0000003a101c723c */ /* 0x000fe2000004181c */
[----:B------:R-:W-:-:S02]  /*4b20*/  FSEL R181, R181, -INF , !P5 ;  /* 0xff800000b5b57808 */ /* 0x000fc40006800000 */
[----:B------:R-:W-:Y:S02]  /*4b30*/  FSEL R183, R183, -INF , !P2 ;  /* 0xff800000b7b77808 */ /* 0x000fe40005000000 */
[C---:B------:R-:W-:Y:S01]  /*4b40*/  ISETP.LT.OR P5, PT, R44.reuse, R247, P0 ;  /* 0x000000f72c00720c */ /* 0x040fe200007a1670 */
[----:B------:R-:W-:Y:S01]  /*4b50*/  MUFU.TANH R141, R141 ;  /* 0x0000008d008d7308 */ /* 0x000fe20000002400 */
[C---:B------:R-:W-:Y:S02]  /*4b60*/  ISETP.GE.AND P2, PT, R44.reuse, R244, PT ;  /* 0x000000f42c00720c */ /* 0x040fe40003f46270 */
[C---:B------:R-:W-:Y:S02]  /*4b70*/  ISETP.LT.OR P1, PT, R44.reuse, R243, P1 ;  /* 0x000000f32c00720c */ /* 0x040fe40000f21670 */
[C---:B------:R-:W-:Y:S02]  /*4b80*/  ISETP.GE.AND P0, PT, R44.reuse, R240, PT ;  /* 0x000000f02c00720c */ /* 0x040fe40003f06270 */
[----:B------:R-:W-:Y:S01]  /*4b90*/  FSEL R169, R169, -INF , !P6 ;  /* 0xff800000a9a97808 */ /* 0x000fe20007000000 */
[----:B------:R-:W1:Y:S01]  /*4ba0*/  MUFU.TANH R143, R143 ;  /* 0x0000008f008f7308 */ /* 0x000e620000002400 */
[----:B------:R-:W-:-:S02]  /*4bb0*/  ISETP.LT.OR P6, PT, R44, R245, P2 ;  /* 0x000000f52c00720c */ /* 0x000fc400017c1670 */
[----:B------:R-:W-:Y:S02]  /*4bc0*/  P2R R54, PR, RZ, 0x2 ;  /* 0x00000002ff367803 */ /* 0x000fe40000000000 */
[----:B------:R-:W-:Y:S02]  /*4bd0*/  ISETP.NE.AND P2, PT, R45, RZ, PT ;  /* 0x000000ff2d00720c */ /* 0x000fe40003f45270 */
[----:B------:R-:W-:Y:S01]  /*4be0*/  ISETP.LT.OR P1, PT, R44, R241, P0 ;  /* 0x000000f12c00720c */ /* 0x000fe20000721670 */
[----:B------:R-:W1:Y:S01]  /*4bf0*/  MUFU.TANH R142, R142 ;  /* 0x0000008e008e7308 */ /* 0x000e620000002400 */
[----:B------:R-:W1:Y:S01]  /*4c00*/  LDSM.16.M88.4 R44, [R226+0x2800] ;  /* 0x00280000e22c783b */ /* 0x000e620000000200 */
[----:B------:R-:W-:Y:S02]  /*4c10*/  IADD3 R48, R3, 0x18, RZ ;  /* 0x0000001803307810 */ /* 0x000fe40007ffe0ff */
[----:B------:R-:W-:Y:S02]  /*4c20*/  FSEL R129, R171, -INF , !P2 ;  /* 0xff800000ab817808 */ /* 0x000fe40005000000 */
[----:B------:R-:W-:-:S02]  /*4c30*/  ISETP.GE.AND P0, PT, R48, R246, PT ;  /* 0x000000f63000720c */ /* 0x000fc40003f06270 */
[C---:B------:R-:W-:Y:S01]  /*4c40*/  ISETP.GE.AND P2, PT, R48.reuse, R244, PT ;  /* 0x000000f43000720c */ /* 0x040fe20003f46270 */
[----:B------:R-:W1:Y:S01]  /*4c50*/  MUFU.TANH R145, R145 ;  /* 0x0000009100917308 */ /* 0x000e620000002400 */
[----:B------:R-:W-:Y:S02]  /*4c60*/  P2R R55, PR, RZ, 0x2 ;  /* 0x00000002ff377803 */ /* 0x000fe40000000000 */
[C---:B------:R-:W-:Y:S02]  /*4c70*/  ISETP.LT.OR P0, PT, R48.reuse, R247, P0 ;  /* 0x000000f73000720c */ /* 0x040fe40000701670 */
[----:B------:R-:W-:Y:S02]  /*4c80*/  ISETP.GE.AND P1, PT, R48, R242, PT ;  /* 0x000000f23000720c */ /* 0x000fe40003f26270 */
[----:B------:R-:W-:Y:S01]  /*4c90*/  FSEL R132, R190, -INF , !P3 ;  /* 0xff800000be847808 */ /* 0x000fe20005800000 */
[----:B------:R2:W1:Y:S01]  /*4ca0*/  MUFU.TANH R192, R126 ;  /* 0x0000007e00c07308 */ /* 0x0004620000002400 */
[----:B------:R-:W-:-:S02]  /*4cb0*/  ISETP.LT.OR P3, PT, R48, R245, P2 ;  /* 0x000000f53000720c */ /* 0x000fc40001761670 */
[----:B------:R-:W-:Y:S02]  /*4cc0*/  FSEL R69, R189, -INF , !P4 ;  /* 0xff800000bd457808 */ /* 0x000fe40006000000 */
[----:B------:R-:W-:Y:S02]  /*4cd0*/  P2R R60, PR, RZ, 0x1 ;  /* 0x00000001ff3c7803 */ /* 0x000fe40000000000 */
[----:B------:R-:W-:Y:S01]  /*4ce0*/  ISETP.NE.AND P2, PT, R54, RZ, PT ;  /* 0x000000ff3600720c */ /* 0x000fe20003f45270 */
[----:B------:R-:W1:Y:S01]  /*4cf0*/  MUFU.TANH R130, R130 ;  /* 0x0000008200827308 */ /* 0x000e620000002400 */
[----:B------:R-:W-:Y:S02]  /*4d00*/  IADD3 R49, R3, 0x19, RZ ;  /* 0x0000001903317810 */ /* 0x000fe40007ffe0ff */
[----:B------:R-:W-:Y:S02]  /*4d10*/  ISETP.LT.OR P4, PT, R48, R243, P1 ;  /* 0x000000f33000720c */ /* 0x000fe40000f81670 */
[----:B------:R-:W-:-:S02]  /*4d20*/  FSEL R168, R168, -INF , !P5 ;  /* 0xff800000a8a87808 */ /* 0x000fc40006800000 */
[----:B------:R-:W-:Y:S01]  /*4d30*/  ISETP.NE.AND P5, PT, R60, RZ, PT ;  /* 0x000000ff3c00720c */ /* 0x000fe20003fa5270 */
[----:B--2---:R-:W-:Y:S01]  /*4d40*/  FMUL.FTZ R126, R131, c[0x0][0x2ec] ;  /* 0x0000bb00837e7a20 */ /* 0x004fe20000410000 */
[----:B------:R-:W-:Y:S01]  /*4d50*/  FSEL R138, R170, -INF , !P2 ;  /* 0xff800000aa8a7808 */ /* 0x000fe20005000000 */
[----:B------:R-:W2:Y:S01]  /*4d60*/  MUFU.TANH R124, R124 ;  /* 0x0000007c007c7308 */ /* 0x000ea20000002400 */
[----:B------:R-:W-:Y:S02]  /*4d70*/  P2R R54, PR, RZ, 0x10 ;  /* 0x00000010ff367803 */ /* 0x000fe40000000000 */
[----:B------:R-:W-:Y:S02]  /*4d80*/  ISETP.GE.AND P2, PT, R49, R244, PT ;  /* 0x000000f43100720c */ /* 0x000fe40003f46270 */
[----:B------:R-:W-:Y:S01]  /*4d90*/  ISETP.GE.AND P0, PT, R48, R240, PT ;  /* 0x000000f03000720c */ /* 0x000fe20003f06270 */
[----:B-1----:R-:W-:Y:S01]  /*4da0*/  HMMA.16816.F32.BF16 R96, R8, R46, R96 ;  /* 0x0000002e0860723c */ /* 0x002fe20000041860 */
[----:B------:R-:W-:Y:S01]  /*4db0*/  ISETP.NE.AND P1, PT, R55, RZ, PT ;  /* 0x000000ff3700720c */ /* 0x000fe20003f25270 */
[----:B------:R-:W1:Y:S01]  /*4dc0*/  MUFU.TANH R68, R68 ;  /* 0x0000004400447308 */ /* 0x000e620000002400 */
[----:B----4-:R-:W-:-:S02]  /*4dd0*/  FSEL R57, R53, -INF , !P5 ;  /* 0xff80000035397808 */ /* 0x010fc40006800000 */
[C---:B------:R-:W-:Y:S02]  /*4de0*/  ISETP.LT.OR P5, PT, R49.reuse, R245, P2 ;  /* 0x000000f53100720c */ /* 0x040fe400017a1670 */
[----:B------:R-:W-:Y:S02]  /*4df0*/  ISETP.LT.OR P4, PT, R48, R241, P0 ;  /* 0x000000f13000720c */ /* 0x000fe40000781670 */
[----:B------:R-:W-:Y:S01]  /*4e00*/  FSEL R134, R52, -INF , !P1 ;  /* 0xff80000034867808 */ /* 0x000fe20004800000 */
[----:B------:R-:W4:Y:S01]  /*4e10*/  MUFU.TANH R127, R127 ;  /* 0x0000007f007f7308 */ /* 0x000f220000002400 */
[----:B------:R-:W-:Y:S02]  /*4e20*/  ISETP.NE.AND P2, PT, R54, RZ, PT ;  /* 0x000000ff3600720c */ /* 0x000fe40003f45270 */
[----:B------:R-:W-:Y:S01]  /*4e30*/  ISETP.GE.AND P0, PT, R49, R246, PT ;  /* 0x000000f63100720c */ /* 0x000fe20003f06270 */
[----:B------:R-:W1:Y:S01]  /*4e40*/  LDSM.16.M88.4 R52, [R212+0x2800] ;  /* 0x00280000d434783b */ /* 0x000e620000000200 */
[----:B------:R-:W-:-:S02]  /*4e50*/  FSEL R188, R188, -INF , !P6 ;  /* 0xff800000bcbc7808 */ /* 0x000fc40007000000 */
[C---:B------:R-:W-:Y:S01]  /*4e60*/  ISETP.LT.OR P6, PT, R49.reuse, R247, P0 ;  /* 0x000000f73100720c */ /* 0x040fe200007c1670 */
[----:B------:R-:W1:Y:S01]  /*4e70*/  MUFU.TANH R125, R125 ;  /* 0x0000007d007d7308 */ /* 0x000e620000002400 */
[C---:B------:R-:W-:Y:S02]  /*4e80*/  ISETP.GE.AND P1, PT, R49.reuse, R242, PT ;  /* 0x000000f23100720c */ /* 0x040fe40003f26270 */
[C---:B------:R-:W-:Y:S02]  /*4e90*/  ISETP.GE.AND P0, PT, R49.reuse, R240, PT ;  /* 0x000000f03100720c */ /* 0x040fe40003f06270 */
[C---:B------:R-:W-:Y:S02]  /*4ea0*/  ISETP.LT.OR P1, PT, R49.reuse, R243, P1 ;  /* 0x000000f33100720c */ /* 0x040fe40000f21670 */
[----:B------:R-:W-:Y:S01]  /*4eb0*/  ISETP.LT.OR P0, PT, R49, R241, P0 ;  /* 0x000000f13100720c */ /* 0x000fe20000701670 */
[----:B------:R-:W1:Y:S01]  /*4ec0*/  MUFU.TANH R126, R126 ;  /* 0x0000007e007e7308 */ /* 0x000e620000002400 */
[----:B------:R-:W-:Y:S01]  /*4ed0*/  IADD3 R60, R3, 0x20, RZ ;  /* 0x00000020033c7810 */ /* 0x000fe20007ffe0ff */
[----:B------:R-:W-:Y:S01]  /*4ee0*/  HMMA.16816.F32.BF16 R48, R12, R44, R104 ;  /* 0x0000002c0c30723c */ /* 0x000fe20000041868 */
[----:B------:R-:W-:-:S02]  /*4ef0*/  P2R R56, PR, RZ, 0x2 ;  /* 0x00000002ff387803 */ /* 0x000fc40000000000 */
[----:B------:R-:W-:Y:S02]  /*4f00*/  P2R R61, PR, RZ, 0x1 ;  /* 0x00000001ff3d7803 */ /* 0x000fe40000000000 */
[C---:B------:R-:W-:Y:S01]  /*4f10*/  ISETP.GE.AND P1, PT, R60.reuse, R242, PT ;  /* 0x000000f23c00720c */ /* 0x040fe20003f26270 */
[----:B------:R-:W-:Y:S01]  /*4f20*/  MUFU.TANH R105, R111 ;  /* 0x0000006f00697308 */ /* 0x000fe20000002400 */
[----:B------:R-:W-:Y:S01]  /*4f30*/  ISETP.GE.AND P0, PT, R60, R240, PT ;  /* 0x000000f03c00720c */ /* 0x000fe20003f06270 */
[----:B------:R-:W-:Y:S01]  /*4f40*/  FMUL.FTZ R106, R115, c[0x0][0x2ec] ;  /* 0x0000bb00736a7a20 */ /* 0x000fe20000410000 */
[----:B------:R-:W-:Y:S02]  /*4f50*/  IADD3 R109, R3, 0x21, RZ ;  /* 0x00000021036d7810 */ /* 0x000fe40007ffe0ff */
[----:B------:R-:W-:Y:S02]  /*4f60*/  FSEL R158, R158, -INF , !P3 ;  /* 0xff8000009e9e7808 */ /* 0x000fe40005800000 */
[----:B------:R-:W-:Y:S01]  /*4f70*/  ISETP.GE.AND P3, PT, R60, R246, PT ;  /* 0x000000f63c00720c */ /* 0x000fe20003f66270 */
[----:B------:R2:W-:Y:S01]  /*4f80*/  MUFU.TANH R104, R110 ;  /* 0x0000006e00687308 */ /* 0x0005e20000002400 */
[----:B------:R-:W-:-:S02]  /*4f90*/  FSEL R139, R160, -INF , !P2 ;  /* 0xff800000a08b7808 */ /* 0x000fc40005000000 */
[----:B------:R-:W-:Y:S02]  /*4fa0*/  FSEL R157, R157, -INF , !P5 ;  /* 0xff8000009d9d7808 */ /* 0x000fe40006800000 */
[C---:B------:R-:W-:Y:S02]  /*4fb0*/  ISETP.GE.AND P2, PT, R60.reuse, R244, PT ;  /* 0x000000f43c00720c */ /* 0x040fe40003f46270 */
[C---:B------:R-:W-:Y:S01]  /*4fc0*/  ISETP.LT.OR P5, PT, R60.reuse, R243, P1 ;  /* 0x000000f33c00720c */ /* 0x040fe20000fa1670 */
[----:B------:R-:W4:Y:S01]  /*4fd0*/  MUFU.TANH R118, R118 ;  /* 0x0000007600767308 */ /* 0x000f220000002400 */
[----:B------:R-:W-:Y:S02]  /*4fe0*/  ISETP.LT.OR P1, PT, R60, R241, P0 ;  /* 0x000000f13c00720c */ /* 0x000fe40000721670 */
[----:B------:R-:W-:Y:S01]  /*4ff0*/  FSEL R133, R162, -INF , !P4 ;  /* 0xff800000a2857808 */ /* 0x000fe20006000000 */
[----:B-1----:R-:W-:Y:S01]  /*5000*/  HMMA.16816.F32.BF16 R48, R24, R52, R48 ;  /* 0x000000341830723c */ /* 0x002fe20000041830 */
[----:B------:R-:W-:-:S02]  /*5010*/  ISETP.GE.AND P0, PT, R109, R246, PT ;  /* 0x000000f66d00720c */ /* 0x000fc40003f06270 */
[----:B---3--:R-:W-:Y:S01]  /*5020*/  FSEL R156, R156, -INF , !P6 ;  /* 0xff8000009c9c7808 */ /* 0x008fe20007000000 */
[----:B--2---:R-:W-:Y:S01]  /*5030*/  FMUL.FTZ R110, R114, c[0x0][0x2ec] ;  /* 0x0000bb00726e7a20 */ /* 0x004fe20000410000 */
[----:B------:R-:W-:Y:S01]  /*5040*/  ISETP.LT.OR P4, PT, R60, R247, P3 ;  /* 0x000000f73c00720c */ /* 0x000fe20001f81670 */
[----:B------:R-:W1:Y:S01]  /*5050*/  MUFU.TANH R120, R120 ;  /* 0x0000007800787308 */ /* 0x000e620000002400 */
[----:B------:R-:W-:Y:S02]  /*5060*/  ISETP.NE.AND P3, PT, R56, RZ, PT ;  /* 0x000000ff3800720c */ /* 0x000fe40003f65270 */
[----:B------:R-:W-:Y:S02]  /*5070*/  ISETP.LT.OR P6, PT, R60, R245, P2 ;  /* 0x000000f53c00720c */ /* 0x000fe400017c1670 */
[----:B------:R-:W-:Y:S02]  /*5080*/  ISETP.NE.AND P2, PT, R61, RZ, PT ;  /* 0x000000ff3d00720c */ /* 0x000fe40003f45270 */
[----:B------:R-:W-:Y:S01]  /*5090*/  ISETP.LT.OR P0, PT, R109, R247, P0 ;  /* 0x000000f76d00720c */ /* 0x000fe20000701670 */
[----:B------:R-:W-:Y:S01]  /*50a0*/  HMMA.16816.F32.BF16 R60, R8, R44, R100 ;  /* 0x0000002c083c723c */ /* 0x000fe20000041864 */
[----:B------:R-:W-:Y:S01]  /*50b0*/  FSEL R140, R159, -INF , !P3 ;  /* 0xff8000009f8c7808 */ /* 0x000fe20005800000 */
[----:B------:R-:W2:Y:S01]  /*50c0*/  MUFU.TANH R122, R122 ;  /* 0x0000007a007a7308 */ /* 0x000ea20000002400 */
[----:B------:R-:W-:-:S02]  /*50d0*/  ISETP.GE.AND P3, PT, R109, R244, PT ;  /* 0x000000f46d00720c */ /* 0x000fc40003f66270 */
[----:B------:R-:W-:Y:S02]  /*50e0*/  FSEL R135, R161, -INF , !P2 ;  /* 0xff800000a1877808 */ /* 0x000fe40005000000 */
[----:B------:R-:W-:Y:S01]  /*50f0*/  P2R R44, PR, RZ, 0x1 ;  /* 0x00000001ff2c7803 */ /* 0x000fe20000000000 */
[----:B------:R-:W-:Y:S01]  /*5100*/  FMUL.FTZ R100, R112, c[0x0][0x2ec] ;  /* 0x0000bb0070647a20 */ /* 0x000fe20000410000 */
[C---:B------:R-:W-:Y:S01]  /*5110*/  ISETP.GE.AND P2, PT, R109.reuse, R242, PT ;  /* 0x000000f26d00720c */ /* 0x040fe20003f46270 */
[----:B------:R-:W-:Y:S01]  /*5120*/  FMUL.FTZ R48, R48, c[0x0][0x2ec] ;  /* 0x0000bb0030307a20 */ /* 0x000fe20000410000 */
[----:B------:R-:W-:Y:S01]  /*5130*/  ISETP.GE.AND P0, PT, R109, R240, PT ;  /* 0x000000f06d00720c */ /* 0x000fe20003f06270 */
[----:B------:R-:W-:Y:S01]  /*5140*/  FMUL.FTZ R49, R49, c[0x0][0x2ec] ;  /* 0x0000bb0031317a20 */ /* 0x000fe20000410000 */
[----:B------:R-:W-:Y:S01]  /*5150*/  FSEL R152, R152, -INF , !P4 ;  /* 0xff80000098987808 */ /* 0x000fe20006000000 */
[----:B------:R3:W-:Y:S01]  /*5160*/  MUFU.TANH R107, R48 ;  /* 0x00000030006b7308 */ /* 0x0007e20000002400 */
[C---:B------:R-:W-:Y:S01]  /*5170*/  ISETP.LT.OR P4, PT, R109.reuse, R245, P3 ;  /* 0x000000f56d00720c */ /* 0x040fe20001f81670 */
[----:B------:R-:W-:Y:S01]  /*5180*/  FMUL.FTZ R50, R50, c[0x0][0x2ec] ;  /* 0x0000bb0032327a20 */ /* 0x000fe20000410000 */
[----:B------:R-:W-:Y:S01]  /*5190*/  ISETP.LT.OR P3, PT, R109, R243, P2 ;  /* 0x000000f36d00720c */ /* 0x000fe20001761670 */
[----:B------:R-:W-:Y:S01]  /*51a0*/  FMUL.FTZ R51, R51, c[0x0][0x2ec] ;  /* 0x0000bb0033337a20 */ /* 0x000fe20000410000 */
[----:B------:R-:W-:Y:S01]  /*51b0*/  ISETP.LT.OR P2, PT, R109, R241, P0 ;  /* 0x000000f16d00720c */ /* 0x000fe20000741670 */
[----:B------:R-:W-:Y:S01]  /*51c0*/  FMUL.FTZ R103, R113, c[0x0][0x2ec] ;  /* 0x0000bb0071677a20 */ /* 0x000fe20000410000 */
[----:B------:R-:W-:Y:S01]  /*51d0*/  ISETP.NE.AND P0, PT, R44, RZ, PT ;  /* 0x000000ff2c00720c */ /* 0x000fe20003f05270 */
[----:B------:R-:W-:Y:S01]  /*51e0*/  MUFU.TANH R109, R49 ;  /* 0x00000031006d7308 */ /* 0x000fe20000002400 */
[----:B------:R-:W-:Y:S01]  /*51f0*/  IADD3 R102, R3, 0x28, RZ ;  /* 0x0000002803667810 */ /* 0x000fe20007ffe0ff */
[----:B------:R-:W-:Y:S01]  /*5200*/  HMMA.16816.F32.BF16 R60, R20, R52, R60 ;  /* 0x00000034143c723c */ /* 0x000fe2000004183c */
[----:B------:R-:W-:-:S02]  /*5210*/  P2R R45, PR, RZ, 0x8 ;  /* 0x00000008ff2d7803 */ /* 0x000fc40000000000 */
[C---:B------:R-:W-:Y:S02]  /*5220*/  ISETP.GE.AND P3, PT, R102.reuse, R246, PT ;  /* 0x000000f66600720c */ /* 0x040fe40003f66270 */
[----:B------:R-:W-:Y:S01]  /*5230*/  FSEL R56, R153, -INF , !P0 ;  /* 0xff80000099387808 */ /* 0x000fe20004000000 */
[----:B------:R-:W1:Y:S01]  /*5240*/  MUFU.TANH R121, R121 ;  /* 0x0000007900797308 */ /* 0x000e620000002400 */
[C---:B------:R-:W-:Y:S02]  /*5250*/  ISETP.GE.AND P0, PT, R102.reuse, R240, PT ;  /* 0x000000f06600720c */ /* 0x040fe40003f06270 */
[----:B------:R-:W-:Y:S02]  /*5260*/  IADD3 R44, R3, 0x29, RZ ;  /* 0x00000029032c7810 */ /* 0x000fe40007ffe0ff */
[----:B------:R-:W-:Y:S02]  /*5270*/  FSEL R199, R65, -INF , !P4 ;  /* 0xff80000041c77808 */ /* 0x000fe40006000000 */
[C---:B------:R-:W-:Y:S01]  /*5280*/  ISETP.LT.OR P4, PT, R102.reuse, R247, P3 ;  /* 0x000000f76600720c */ /* 0x040fe20001f81670 */
[----:B------:R-:W1:Y:S01]  /*5290*/  MUFU.TANH R116, R116 ;  /* 0x0000007400747308 */ /* 0x000e620000002400 */
[----:B------:R-:W-:-:S02]  /*52a0*/  ISETP.LT.OR P3, PT, R102, R241, P0 ;  /* 0x000000f16600720c */ /* 0x000fc40000761670 */
[----:B------:R-:W-:Y:S02]  /*52b0*/  ISETP.GE.AND P0, PT, R44, R246, PT ;  /* 0x000000f62c00720c */ /* 0x000fe40003f06270 */
[----:B------:R-:W-:Y:S02]  /*52c0*/  P2R R101, PR, RZ, 0x4 ;  /* 0x00000004ff657803 */ /* 0x000fe40000000000 */
[----:B------:R-:W-:Y:S01]  /*52d0*/  ISETP.GE.AND P2, PT, R102, R244, PT ;  /* 0x000000f46600720c */ /* 0x000fe20003f46270 */
[----:B------:R-:W1:Y:S01]  /*52e0*/  MUFU.TANH R117, R117 ;  /* 0x0000007500757308 */ /* 0x000e620000002400 */
[----:B------:R-:W-:Y:S01]  /*52f0*/  ISETP.LT.OR P0, PT, R44, R247, P0 ;  /* 0x000000f72c00720c */ /* 0x000fe20000701670 */
[----:B------:R-:W-:Y:S01]  /*5300*/  FMUL.FTZ R61, R61, c[0x0][0x2ec] ;  /* 0x0000bb003d3d7a20 */ /* 0x000fe20000410000 */
[----:B------:R-:W-:Y:S01]  /*5310*/  FSEL R198, R64, -INF , !P6 ;  /* 0xff80000040c67808 */ /* 0x000fe20007000000 */
[----:B------:R-:W-:Y:S01]  /*5320*/  FMUL.FTZ R62, R62, c[0x0][0x2ec] ;  /* 0x0000bb003e3e7a20 */ /* 0x000fe20000410000 */
[----:B------:R-:W-:Y:S01]  /*5330*/  ISETP.LT.OR P6, PT, R102, R245, P2 ;  /* 0x000000f56600720c */ /* 0x000fe200017c1670 */
[----:B------:R-:W-:Y:S01]  /*5340*/  FMUL.FTZ R63, R63, c[0x0][0x2ec] ;  /* 0x0000bb003f3f7a20 */ /* 0x000fe20000410000 */
[----:B------:R-:W-:Y:S01]  /*5350*/  ISETP.NE.AND P2, PT, R45, RZ, PT ;  /* 0x000000ff2d00720c */ /* 0x000fe20003f45270 */
[----:B------:R1:W-:Y:S01]  /*5360*/  MUFU.TANH R111, R61 ;  /* 0x0000003d006f7308 */ /* 0x0003e20000002400 */
[----:B------:R-:W-:Y:S01]  /*5370*/  P2R R45, PR, RZ, 0x1 ;  /* 0x00000001ff2d7803 */ /* 0x000fe20000000000 */
[----:B------:R-:W-:Y:S01]  /*5380*/  FMUL.FTZ R60, R60, c[0x0][0x2ec] ;  /* 0x0000bb003c3c7a20 */ /* 0x000fe20000410000 */
[----:B------:R-:W-:-:S02]  /*5390*/  ISETP.GE.AND P0, PT, R44, R240, PT ;  /* 0x000000f02c00720c */ /* 0x000fc40003f06270 */
[----:B------:R-:W-:Y:S02]  /*53a0*/  FSEL R163, R163, -INF , !P1 ;  /* 0xff800000a3a37808 */ /* 0x000fe40004800000 */
[----:B------:R-:W-:Y:S01]  /*53b0*/  ISETP.GE.AND P1, PT, R102, R242, PT ;  /* 0x000000f26600720c */ /* 0x000fe20003f26270 */
[----:B------:R1:W-:Y:S01]  /*53c0*/  MUFU.TANH R131, R62 ;  /* 0x0000003e00837308 */ /* 0x0003e20000002400 */
[----:B------:R-:W-:Y:S02]  /*53d0*/  FSEL R222, R66, -INF , !P2 ;  /* 0xff80000042de7808 */ /* 0x000fe40005000000 */
[----:B------:R-:W-:Y:S02]  /*53e0*/  FSEL R187, R67, -INF , !P4 ;  /* 0xff80000043bb7808 */ /* 0x000fe40006000000 */
[----:B------:R-:W-:Y:S01]  /*53f0*/  ISETP.LT.OR P0, PT, R44, R241, P0 ;  /* 0x000000f12c00720c */ /* 0x000fe20000701670 */
[----:B------:R-:W-:Y:S01]  /*5400*/  HMMA.16816.F32.BF16 R64, R12, R46, R92 ;  /* 0x0000002e0c40723c */ /* 0x000fe2000004185c */
[----:B------:R-:W-:Y:S01]  /*5410*/  FSEL R221, R154, -INF , !P5 ;  /* 0xff8000009add7808 */ /* 0x000fe20006800000 */
[----:B------:R-:W-:Y:S01]  /*5420*/  MUFU.TANH R114, R63 ;  /* 0x0000003f00727308 */ /* 0x000fe20000002400 */
[----:B------:R-:W-:-:S02]  /*5430*/  ISETP.LT.OR P5, PT, R102, R243, P1 ;  /* 0x000000f36600720c */ /* 0x000fc40000fa1670 */
[----:B------:R-:W-:Y:S02]  /*5440*/  ISETP.NE.AND P1, PT, R101, RZ, PT ;  /* 0x000000ff6500720c */ /* 0x000fe40003f25270 */
[----:B------:R-:W-:Y:S02]  /*5450*/  IADD3 R46, R3, 0x30, RZ ;  /* 0x00000030032e7810 */ /* 0x000fe40007ffe0ff */
[----:B------:R-:W-:Y:S01]  /*5460*/  P2R R47, PR, RZ, 0x1 ;  /* 0x00000001ff2f7803 */ /* 0x000fe20000000000 */
[----:B------:R-:W-:Y:S01]  /*5470*/  MUFU.TANH R112, R60 ;  /* 0x0000003c00707308 */ /* 0x000fe20000002400 */
[----:B------:R-:W-:Y:S02]  /*5480*/  ISETP.GE.AND P0, PT, R46, R246, PT ;  /* 0x000000f62e00720c */ /* 0x000fe40003f06270 */
[----:B------:R-:W-:Y:S02]  /*5490*/  ISETP.GE.AND P2, PT, R44, R244, PT ;  /* 0x000000f42c00720c */ /* 0x000fe40003f46270 */
[----:B------:R-:W-:-:S02]  /*54a0*/  FSEL R155, R155, -INF , !P1 ;  /* 0xff8000009b9b7808 */ /* 0x000fc40004800000 */
[----:B------:R-:W-:Y:S01]  /*54b0*/  ISETP.GE.AND P1, PT, R44, R242, PT ;  /* 0x000000f22c00720c */ /* 0x000fe20003f26270 */
[----:B------:R-:W1:Y:S01]  /*54c0*/  MUFU.TANH R110, R110 ;  /* 0x0000006e006e7308 */ /* 0x000e620000002400 */
[----:B------:R-:W-:Y:S02]  /*54d0*/  ISETP.LT.OR P0, PT, R46, R247, P0 ;  /* 0x000000f72e00720c */ /* 0x000fe40000701670 */
[C---:B------:R-:W-:Y:S02]  /*54e0*/  ISETP.LT.OR P4, PT, R44.reuse, R245, P2 ;  /* 0x000000f52c00720c */ /* 0x040fe40001781670 */
[----:B------:R-:W-:Y:S01]  /*54f0*/  ISETP.LT.OR P2, PT, R44, R243, P1 ;  /* 0x000000f32c00720c */ /* 0x000fe20000f41670 */
[----:B------:R-:W-:Y:S01]  /*5500*/  HMMA.16816.F32.BF16 R64, R24, R54, R64 ;  /* 0x000000361840723c */ /* 0x000fe20000041840 */
[----:B---3--:R-:W-:Y:S01]  /*5510*/  P2R R48, PR, RZ, 0x1 ;  /* 0x00000001ff307803 */ /* 0x008fe20000000000 */
[----:B------:R-:W3:Y:S01]  /*5520*/  MUFU.TANH R100, R100 ;  /* 0x0000006400647308 */ /* 0x000ee20000002400 */
[----:B------:R-:W-:-:S02]  /*5530*/  ISETP.NE.AND P1, PT, R45, RZ, PT ;  /* 0x000000ff2d00720c */ /* 0x000fc40003f25270 */
[----:B------:R-:W-:Y:S02]  /*5540*/  ISETP.GE.AND P0, PT, R46, R240, PT ;  /* 0x000000f02e00720c */ /* 0x000fe40003f06270 */
[----:B-----5:R-:W-:Y:S01]  /*5550*/  FSEL R146, R146, -INF , !P3 ;  /* 0xff80000092927808 */ /* 0x020fe20005800000 */
[----:B------:R-:W-:Y:S01]  /*5560*/  HMMA.16816.F32.BF16 R52, R20, R54, R96 ;  /* 0x000000361434723c */ /* 0x000fe20000041860 */
[----:B------:R-:W-:Y:S01]  /*5570*/  FSEL R200, R75, -INF , !P6 ;  /* 0xff8000004bc87808 */ /* 0x000fe20007000000 */
[----:B------:R-:W5:Y:S01]  /*5580*/  MUFU.TANH R108, R108 ;  /* 0x0000006c006c7308 */ /* 0x000f620000002400 */
[----:B------:R-:W-:Y:S02]  /*5590*/  FSEL R185, R72, -INF , !P1 ;  /* 0xff80000048b97808 */ /* 0x000fe40004800000 */
[----:B------:R-:W-:Y:S02]  /*55a0*/  ISETP.LT.OR P3, PT, R46, R241, P0 ;  /* 0x000000f12e00720c */ /* 0x000fe40000761670 */
[----:B------:R-:W-:-:S02]  /*55b0*/  ISETP.NE.AND P0, PT, R48, RZ, PT ;  /* 0x000000ff3000720c */ /* 0x000fc40003f05270 */
[----:B------:R-:W-:Y:S01]  /*55c0*/  IADD3 R44, R3, 0x31, RZ ;  /* 0x00000031032c7810 */ /* 0x000fe20007ffe0ff */
[----:B------:R-:W-:Y:S01]  /*55d0*/  MUFU.TANH R75, R50 ;  /* 0x00000032004b7308 */ /* 0x000fe20000002400 */
[----:B------:R-:W-:Y:S02]  /*55e0*/  FSEL R147, R147, -INF , !P0 ;  /* 0xff80000093937808 */ /* 0x000fe40004000000 */
[----:B------:R-:W-:Y:S02]  /*55f0*/  ISETP.GE.AND P0, PT, R44, R240, PT ;  /* 0x000000f02c00720c */ /* 0x000fe40003f06270 */
[----:B------:R-:W-:Y:S01]  /*5600*/  P2R R45, PR, RZ, 0x4 ;  /* 0x00000004ff2d7803 */ /* 0x000fe20000000000 */
[----:B------:R-:W-:Y:S01]  /*5610*/  FMUL.FTZ R64, R64, c[0x0][0x2ec] ;  /* 0x0000bb0040407a20 */ /* 0x000fe20000410000 */
[----:B------:R-:W-:Y:S01]  /*5620*/  ISETP.LT.OR P0, PT, R44, R241, P0 ;  /* 0x000000f12c00720c */ /* 0x000fe20000701670 */
[----:B------:R2:W-:Y:S01]  /*5630*/  MUFU.TANH R72, R51 ;  /* 0x0000003300487308 */ /* 0x0005e20000002400 */
[----:B------:R-:W-:Y:S01]  /*5640*/  ISETP.GE.AND P2, PT, R46, R244, PT ;  /* 0x000000f42e00720c */ /* 0x000fe20003f46270 */
[----:B------:R-:W-:Y:S01]  /*5650*/  FMUL.FTZ R65, R65, c[0x0][0x2ec] ;  /* 0x0000bb0041417a20 */ /* 0x000fe20000410000 */
[----:B-1----:R-:W-:Y:S01]  /*5660*/  IADD3 R61, R3, 0x38, RZ ;  /* 0x00000038033d7810 */ /* 0x002fe20007ffe0ff */
[----:B------:R-:W-:Y:S01]  /*5670*/  FMUL.FTZ R66, R66, c[0x0][0x2ec] ;  /* 0x0000bb0042427a20 */ /* 0x000fe20000410000 */
[----:B------:R-:W-:Y:S01]  /*5680*/  ISETP.GE.AND P1, PT, R46, R242, PT ;  /* 0x000000f22e00720c */ /* 0x000fe20003f26270 */
[----:B------:R-:W-:Y:S01]  /*5690*/  FMUL.FTZ R52, R52, c[0x0][0x2ec] ;  /* 0x0000bb0034347a20 */ /* 0x000fe20000410000 */
[----:B------:R-:W-:Y:S01]  /*56a0*/  P2R R62, PR, RZ, 0x1 ;  /* 0x00000001ff3e7803 */ /* 0x000fe20000000000 */
[----:B------:R-:W-:Y:S01]  /*56b0*/  MUFU.TANH R115, R64 ;  /* 0x0000004000737308 */ /* 0x000fe20000002400 */
[----:B------:R-:W-:Y:S01]  /*56c0*/  FSEL R224, R143, -INF , !P5 ;  /* 0xff8000008fe07808 */ /* 0x000fe20006800000 */
[----:B------:R-:W-:Y:S01]  /*56d0*/  FMUL.FTZ R54, R54, c[0x0][0x2ec] ;  /* 0x0000bb0036367a20 */ /* 0x000fe20000410000 */
[----:B------:R-:W-:Y:S01]  /*56e0*/  FSEL R201, R141, -INF , !P4 ;  /* 0xff8000008dc97808 */ /* 0x000fe20006000000 */
[----:B------:R-:W-:Y:S01]  /*56f0*/  FMUL.FTZ R55, R55, c[0x0][0x2ec] ;  /* 0x0000bb0037377a20 */ /* 0x000fe20000410000 */
[----:B------:R-:W-:-:S02]  /*5700*/  ISETP.LT.OR P6, PT, R46, R245, P2 ;  /* 0x000000f52e00720c */ /* 0x000fc400017c1670 */
[-C--:B------:R-:W-:Y:S01]  /*5710*/  ISETP.GE.AND P0, PT, R61, R246.reuse, PT ;  /* 0x000000f63d00720c */ /* 0x080fe20003f06270 */
[----:B--2---:R-:W1:Y:S01]  /*5720*/  LDSM.16.M88.4 R48, [R226+0x3000] ;  /* 0x00300000e230783b */ /* 0x004e620000000200 */
[----:B------:R-:W-:Y:S01]  /*5730*/  ISETP.GE.AND P5, PT, R44, R246, PT ;  /* 0x000000f62c00720c */ /* 0x000fe20003fa6270 */
[----:B------:R-:W-:Y:S01]  /*5740*/  MUFU.TANH R113, R65 ;  /* 0x0000004100717308 */ /* 0x000fe20000002400 */
[----:B------:R-:W-:Y:S02]  /*5750*/  ISETP.NE.AND P2, PT, R45, RZ, PT ;  /* 0x000000ff2d00720c */ /* 0x000fe40003f45270 */
[----:B------:R-:W-:Y:S02]  /*5760*/  ISETP.LT.OR P4, PT, R46, R243, P1 ;  /* 0x000000f32e00720c */ /* 0x000fe40000f81670 */
[----:B------:R-:W-:Y:S02]  /*5770*/  ISETP.NE.AND P1, PT, R47, RZ, PT ;  /* 0x000000ff2f00720c */ /* 0x000fe40003f25270 */
[-C--:B------:R-:W-:Y:S01]  /*5780*/  ISETP.LT.OR P0, PT, R61, R247.reuse, P0 ;  /* 0x000000f73d00720c */ /* 0x080fe20000701670 */
[----:B------:R2:W-:Y:S01]  /*5790*/  MUFU.TANH R141, R66 ;  /* 0x00000042008d7308 */ /* 0x0005e20000002400 */
[----:B------:R-:W-:-:S02]  /*57a0*/  ISETP.LT.OR P5, PT, R44, R247, P5 ;  /* 0x000000f72c00720c */ /* 0x000fc40002fa1670 */
[----:B------:R-:W-:Y:S02]  /*57b0*/  FSEL R178, R142, -INF , !P2 ;  /* 0xff8000008eb27808 */ /* 0x000fe40005000000 */
[C---:B------:R-:W-:Y:S02]  /*57c0*/  ISETP.GE.AND P2, PT, R44.reuse, R244, PT ;  /* 0x000000f42c00720c */ /* 0x040fe40003f46270 */
[----:B------:R-:W-:Y:S01]  /*57d0*/  FSEL R145, R145, -INF , !P1 ;  /* 0xff80000091917808 */ /* 0x000fe20004800000 */
[----:B------:R-:W1:Y:S01]  /*57e0*/  MUFU.TANH R103, R103 ;  /* 0x0000006700677308 */ /* 0x000e620000002400 */
[----:B------:R-:W-:Y:S02]  /*57f0*/  ISETP.GE.AND P1, PT, R44, R242, PT ;  /* 0x000000f22c00720c */ /* 0x000fe40003f26270 */
[----:B------:R-:W-:Y:S02]  /*5800*/  P2R R63, PR, RZ, 0x1 ;  /* 0x00000001ff3f7803 */ /* 0x000fe40000000000 */
[----:B------:R-:W-:-:S02]  /*5810*/  P2R R45, PR, RZ, 0x20 ;  /* 0x00000020ff2d7803 */ /* 0x000fc40000000000 */
[----:B------:R-:W-:Y:S01]  /*5820*/  ISETP.GE.AND P0, PT, R61, R240, PT ;  /* 0x000000f03d00720c */ /* 0x000fe20003f06270 */
[----:B------:R-:W2:Y:S01]  /*5830*/  MUFU.TANH R106, R106 ;  /* 0x0000006a006a7308 */ /* 0x000ea20000002400 */
[C---:B------:R-:W-:Y:S02]  /*5840*/  ISETP.LT.OR P5, PT, R44.reuse, R245, P2 ;  /* 0x000000f52c00720c */ /* 0x040fe400017a1670 */
[----:B------:R-:W-:Y:S02]  /*5850*/  ISETP.LT.OR P2, PT, R44, R243, P1 ;  /* 0x000000f32c00720c */ /* 0x000fe40000f41670 */
[----:B------:R-:W-:Y:S02]  /*5860*/  FSEL R95, R191, -INF , !P3 ;  /* 0xff800000bf5f7808 */ /* 0x000fe40005800000 */
[----:B------:R-:W-:Y:S02]  /*5870*/  ISETP.LT.OR P3, PT, R61, R241, P0 ;  /* 0x000000f13d00720c */ /* 0x000fe40000761670 */
[----:B------:R-:W-:-:S02]  /*5880*/  ISETP.NE.AND P1, PT, R45, RZ, PT ;  /* 0x000000ff2d00720c */ /* 0x000fc40003f25270 */
[----:B------:R-:W-:Y:S01]  /*5890*/  ISETP.NE.AND P0, PT, R63, RZ, PT ;  /* 0x000000ff3f00720c */ /* 0x000fe20003f05270 */
[----:B------:R-:W3:Y:S01]  /*58a0*/  LDSM.16.M88.4 R44, [R212+0x3000] ;  /* 0x00300000d42c783b */ /* 0x000ee20000000200 */
[----:B------:R-:W-:Y:S01]  /*58b0*/  P2R R60, PR, RZ, 0x4 ;  /* 0x00000004ff3c7803 */ /* 0x000fe20000000000 */
[----:B-1----:R-:W-:Y:S01]  /*58c0*/  HMMA.16816.F32.BF16 R148, R12, R50, R148 ;  /* 0x000000320c94723c */ /* 0x002fe20000041894 */
[----:B------:R-:W-:Y:S02]  /*58d0*/  IADD3 R93, R3, 0x39, RZ ;  /* 0x00000039035d7810 */ /* 0x000fe40007ffe0ff */
[----:B------:R-:W-:Y:S02]  /*58e0*/  ISETP.GE.AND P2, PT, R61, R244, PT ;  /* 0x000000f43d00720c */ /* 0x000fe40003f46270 */
[----:B------:R-:W-:Y:S02]  /*58f0*/  FSEL R144, R144, -INF , !P1 ;  /* 0xff80000090907808 */ /* 0x000fe40004800000 */
[----:B------:R-:W-:-:S02]  /*5900*/  FSEL R166, R166, -INF , !P0 ;  /* 0xff800000a6a67808 */ /* 0x000fc40004000000 */
[----:B------:R-:W-:Y:S02]  /*5910*/  ISETP.GE.AND P1, PT, R61, R242, PT ;  /* 0x000000f23d00720c */ /* 0x000fe40003f26270 */
[----:B------:R-:W-:Y:S02]  /*5920*/  FSEL R165, R165, -INF , !P5 ;  /* 0xff800000a5a57808 */ /* 0x000fe40006800000 */
[----:B------:R-:W-:Y:S02]  /*5930*/  ISETP.GE.AND P0, PT, R93, R240, PT ;  /* 0x000000f05d00720c */ /* 0x000fe40003f06270 */
[----:B------:R-:W-:Y:S02]  /*5940*/  ISETP.LT.OR P5, PT, R61, R245, P2 ;  /* 0x000000f53d00720c */ /* 0x000fe400017a1670 */
[----:B------:R-:W-:Y:S02]  /*5950*/  ISETP.NE.AND P2, PT, R60, RZ, PT ;  /* 0x000000ff3c00720c */ /* 0x000fe40003f45270 */
[----:B------:R-:W-:-:S02]  /*5960*/  FSEL R196, R193, -INF , !P4 ;  /* 0xff800000c1c47808 */ /* 0x000fc40006000000 */
[----:B------:R-:W-:Y:S02]  /*5970*/  ISETP.LT.OR P4, PT, R61, R243, P1 ;  /* 0x000000f33d00720c */ /* 0x000fe40000f81670 */
[----:B------:R-:W-:Y:S02]  /*5980*/  ISETP.LT.OR P0, PT, R93, R241, P0 ;  /* 0x000000f15d00720c */ /* 0x000fe40000701670 */
[----:B------:R-:W-:Y:S02]  /*5990*/  ISETP.NE.AND P1, PT, R62, RZ, PT ;  /* 0x000000ff3e00720c */ /* 0x000fe40003f25270 */
[----:B------:R-:W-:Y:S01]  /*59a0*/  IADD3 R92, R3, 0x40, RZ ;  /* 0x00000040035c7810 */ /* 0x000fe20007ffe0ff */
[----:B------:R-:W-:Y:S01]  /*59b0*/  HMMA.16816.F32.BF16 R60, R12, R48, R40 ;  /* 0x000000300c3c723c */ /* 0x000fe20000041828 */
[----:B------:R-:W-:Y:S02]  /*59c0*/  FSEL R197, R167, -INF , !P2 ;  /* 0xff800000a7c57808 */ /* 0x000fe40005000000 */
[----:B------:R-:W-:-:S02]  /*59d0*/  ISETP.GE.AND P2, PT, R93, R244, PT ;  /* 0x000000f45d00720c */ /* 0x000fc40003f46270 */
[----:B------:R-:W-:Y:S02]  /*59e0*/  P2R R97, PR, RZ, 0x1 ;  /* 0x00000001ff617803 */ /* 0x000fe40000000000 */
[----:B------:R-:W-:Y:S01]  /*59f0*/  FMUL.FTZ R40, R67, c[0x0][0x2ec] ;  /* 0x0000bb0043287a20 */ /* 0x000fe20000410000 */
[----:B------:R-:W-:Y:S01]  /*5a00*/  FSEL R184, R184, -INF , !P6 ;  /* 0xff800000b8b87808 */ /* 0x000fe20007000000 */
[----:B--2---:R-:W-:Y:S01]  /*5a10*/  HMMA.16816.F32.BF16 R64, R8, R48, R88 ;  /* 0x000000300840723c */ /* 0x004fe20000041858 */
[----:B------:R-:W-:Y:S01]  /*5a20*/  FSEL R96, R164, -INF , !P1 ;  /* 0xff800000a4607808 */ /* 0x000fe20004800000 */
[----:B------:R1:W-:Y:S01]  /*5a30*/  MUFU.TANH R48, R40 ;  /* 0x0000002800307308 */ /* 0x0003e20000002400 */
[-C--:B------:R-:W-:Y:S02]  /*5a40*/  ISETP.GE.AND P0, PT, R92, R246.reuse, PT ;  /* 0x000000f65c00720c */ /* 0x080fe40003f06270 */
[C---:B------:R-:W-:Y:S02]  /*5a50*/  ISETP.GE.AND P6, PT, R93.reuse, R246, PT ;  /* 0x000000f65d00720c */ /* 0x040fe40003fc6270 */
[----:B------:R-:W-:Y:S01]  /*5a60*/  ISETP.GE.AND P1, PT, R93, R242, PT ;  /* 0x000000f25d00720c */ /* 0x000fe20003f26270 */
[----:B------:R-:W-:Y:S01]  /*5a70*/  FMUL.FTZ R49, R53, c[0x0][0x2ec] ;  /* 0x0000bb0035317a20 */ /* 0x000fe20000410000 */
[----:B------:R-:W-:Y:S01]  /*5a80*/  ISETP.LT.OR P2, PT, R93, R245, P2 ;  /* 0x000000f55d00720c */ /* 0x000fe20001741670 */
[----:B---3--:R-:W-:Y:S01]  /*5a90*/  HMMA.16816.F32.BF16 R148, R24, R46, R148 ;  /* 0x0000002e1894723c */ /* 0x008fe20000041894 */
[----:B------:R-:W-:-:S02]  /*5aa0*/  FSEL R194, R192, -INF , !P5 ;  /* 0xff800000c0c27808 */ /* 0x000fc40006800000 */
[CC--:B------:R-:W-:Y:S01]  /*5ab0*/  ISETP.LT.OR P5, PT, R92.reuse, R247.reuse, P0 ;  /* 0x000000f75c00720c */ /* 0x0c0fe200007a1670 */
[----:B------:R-:W-:Y:S01]  /*5ac0*/  MUFU.TANH R49, R49 ;  /* 0x0000003100317308 */ /* 0x000fe20000002400 */
[C---:B------:R-:W-:Y:S02]  /*5ad0*/  ISETP.LT.OR P6, PT, R93.reuse, R247, P6 ;  /* 0x000000f75d00720c */ /* 0x040fe400037c1670 */
[----:B------:R-:W-:Y:S01]  /*5ae0*/  ISETP.LT.OR P1, PT, R93, R243, P1 ;  /* 0x000000f35d00720c */ /* 0x000fe20000f21670 */
[----:B-1----:R-:W1:Y:S01]  /*5af0*/  LDSM.16.M88.4 R40, [R226+0x3800] ;  /* 0x00380000e228783b */ /* 0x002e620000000200 */
[----:B------:R-:W-:Y:S01]  /*5b00*/  ISETP.GE.AND P0, PT, R92, R240, PT ;  /* 0x000000f05c00720c */ /* 0x000fe20003f06270 */
[----:B------:R-:W-:Y:S01]  /*5b10*/  HMMA.16816.F32.BF16 R60, R24, R44, R60 ;  /* 0x0000002c183c723c */ /* 0x000fe2000004183c */
[----:B------:R-:W-:Y:S02]  /*5b20*/  P2R R93, PR, RZ, 0x4 ;  /* 0x00000004ff5d7803 */ /* 0x000fe40000000000 */
[----:B------:R-:W-:-:S02]  /*5b30*/  FSEL R159, R130, -INF , !P3 ;  /* 0xff800000829f7808 */ /* 0x000fc40005800000 */
[C---:B------:R-:W-:Y:S02]  /*5b40*/  ISETP.LT.OR P3, PT, R92.reuse, R241, P0 ;  /* 0x000000f15c00720c */ /* 0x040fe40000761670 */
[----:B------:R-:W-:Y:S01]  /*5b50*/  ISETP.NE.AND P0, PT, R93, RZ, PT ;  /* 0x000000ff5d00720c */ /* 0x000fe20003f05270 */
[----:B------:R-:W-:Y:S01]  /*5b60*/  HMMA.16816.F32.BF16 R64, R20, R44, R64 ;  /* 0x0000002c1440723c */ /* 0x000fe20000041840 */
[----:B------:R-:W-:Y:S02]  /*5b70*/  IADD3 R88, R3, 0x41, RZ ;  /* 0x0000004103587810 */ /* 0x000fe40007ffe0ff */
[----:B------:R-:W-:Y:S02]  /*5b80*/  P2R R94, PR, RZ, 0x2 ;  /* 0x00000002ff5e7803 */ /* 0x000fe40000000000 */
[----:B------:R-:W-:Y:S01]  /*5b90*/  ISETP.GE.AND P2, PT, R92, R244, PT ;  /* 0x000000f45c00720c */ /* 0x000fe20003f46270 */
[----:B------:R-:W-:Y:S01]  /*5ba0*/  FMUL.FTZ R148, R148, c[0x0][0x2ec] ;  /* 0x0000bb0094947a20 */ /* 0x000fe20000410000 */
[----:B------:R-:W-:Y:S01]  /*5bb0*/  ISETP.GE.AND P1, PT, R92, R242, PT ;  /* 0x000000f25c00720c */ /* 0x000fe20003f26270 */
[----:B------:R-:W-:Y:S01]  /*5bc0*/  FMUL.FTZ R150, R150, c[0x0][0x2ec] ;  /* 0x0000bb0096967a20 */ /* 0x000fe20000410000 */
[----:B------:R-:W-:Y:S01]  /*5bd0*/  FSEL R195, R124, -INF , !P0 ;  /* 0xff8000007cc37808 */ /* 0x000fe20004000000 */
[----:B------:R-:W-:Y:S01]  /*5be0*/  FMUL.FTZ R151, R151, c[0x0][0x2ec] ;  /* 0x0000bb0097977a20 */ /* 0x000fe20000410000 */
[----:B------:R-:W-:Y:S01]  /*5bf0*/  FSEL R190, R68, -INF , !P6 ;  /* 0xff80000044be7808 */ /* 0x000fe20007000000 */
[----:B------:R2:W-:Y:S01]  /*5c00*/  MUFU.TANH R124, R54 ;  /* 0x00000036007c7308 */ /* 0x0005e20000002400 */
[----:B------:R-:W-:-:S02]  /*5c10*/  ISETP.GE.AND P0, PT, R88, R246, PT ;  /* 0x000000f65800720c */ /* 0x000fc40003f06270 */
[----:B----4-:R-:W-:Y:S01]  /*5c20*/  FSEL R142, R127, -INF , !P4 ;  /* 0xff8000007f8e7808 */ /* 0x010fe20006000000 */
[----:B------:R-:W-:Y:S01]  /*5c30*/  FMUL.FTZ R60, R60, c[0x0][0x2ec] ;  /* 0x0000bb003c3c7a20 */ /* 0x000fe20000410000 */
[----:B------:R-:W-:Y:S01]  /*5c40*/  ISETP.LT.OR P6, PT, R92, R245, P2 ;  /* 0x000000f55c00720c */ /* 0x000fe200017c1670 */
[----:B------:R-:W-:Y:S01]  /*5c50*/  FMUL.FTZ R61, R61, c[0x0][0x2ec] ;  /* 0x0000bb003d3d7a20 */ /* 0x000fe20000410000 */
[----:B------:R-:W-:Y:S01]  /*5c60*/  ISETP.NE.AND P2, PT, R94, RZ, PT ;  /* 0x000000ff5e00720c */ /* 0x000fe20003f45270 */
[----:B------:R3:W4:Y:S01]  /*5c70*/  MUFU.TANH R127, R52 ;  /* 0x00000034007f7308 */ /* 0x0007220000002400 */
[----:B------:R-:W-:Y:S01]  /*5c80*/  ISETP.LT.OR P4, PT, R92, R243, P1 ;  /* 0x000000f35c00720c */ /* 0x000fe20000f81670 */
[----:B------:R-:W-:Y:S01]  /*5c90*/  FMUL.FTZ R63, R63, c[0x0][0x2ec] ;  /* 0x0000bb003f3f7a20 */ /* 0x000fe20000410000 */
[----:B------:R-:W-:Y:S01]  /*5ca0*/  ISETP.NE.AND P1, PT, R97, RZ, PT ;  /* 0x000000ff6100720c */ /* 0x000fe20003f25270 */
[----:B------:R-:W-:Y:S01]  /*5cb0*/  FMUL.FTZ R202, R65, c[0x0][0x2ec] ;  /* 0x0000bb0041ca7a20 */ /* 0x000fe20000410000 */
[----:B------:R-:W-:Y:S01]  /*5cc0*/  ISETP.LT.OR P0, PT, R88, R247, P0 ;  /* 0x000000f75800720c */ /* 0x000fe20000701670 */
[----:B------:R-:W-:Y:S01]  /*5cd0*/  FMUL.FTZ R44, R62, c[0x0][0x2ec] ;  /* 0x0000bb003e2c7a20 */ /* 0x000fe20000410000 */
[----:B------:R-:W-:Y:S01]  /*5ce0*/  FSEL R143, R125, -INF , !P2 ;  /* 0xff8000007d8f7808 */ /* 0x000fe20005000000 */
[----:B------:R2:W-:Y:S01]  /*5cf0*/  MUFU.TANH R68, R55 ;  /* 0x0000003700447308 */ /* 0x0005e20000002400 */
[----:B------:R-:W-:Y:S01]  /*5d00*/  ISETP.GE.AND P2, PT, R88, R244, PT ;  /* 0x000000f45800720c */ /* 0x000fe20003f46270 */
[----:B-1----:R-:W-:Y:S01]  /*5d10*/  HMMA.16816.F32.BF16 R32, R12, R40, R32 ;  /* 0x000000280c20723c */ /* 0x002fe20000041820 */
[----:B------:R-:W-:Y:S01]  /*5d20*/  FSEL R189, R126, -INF , !P1 ;  /* 0xff8000007ebd7808 */ /* 0x000fe20004800000 */
[----:B------:R-:W-:Y:S01]  /*5d30*/  FMUL.FTZ R67, R67, c[0x0][0x2ec] ;  /* 0x0000bb0043437a20 */ /* 0x000fe20000410000 */
[----:B------:R-:W-:-:S02]  /*5d40*/  P2R R36, PR, RZ, 0x1 ;  /* 0x00000001ff247803 */ /* 0x000fc40000000000 */
[----:B------:R-:W-:Y:S01]  /*5d50*/  ISETP.GE.AND P1, PT, R88, R242, PT ;  /* 0x000000f25800720c */ /* 0x000fe20003f26270 */
[----:B------:R1:W-:Y:S01]  /*5d60*/  MUFU.TANH R125, R60 ;  /* 0x0000003c007d7308 */ /* 0x0003e20000002400 */
[----:B------:R-:W-:Y:S01]  /*5d70*/  FSEL R92, R128, -INF , !P5 ;  /* 0xff800000805c7808 */ /* 0x000fe20006800000 */
[-C--:B------:R-:W-:Y:S01]  /*5d80*/  HMMA.16816.F32.BF16 R76, R8, R42.reuse, R76 ;  /* 0x0000002a084c723c */ /* 0x080fe2000004184c */
[C---:B------:R-:W-:Y:S02]  /*5d90*/  ISETP.LT.OR P5, PT, R88.reuse, R245, P2 ;  /* 0x000000f55800720c */ /* 0x040fe400017a1670 */
[----:B------:R-:W-:Y:S02]  /*5da0*/  ISETP.LT.OR P2, PT, R88, R243, P1 ;  /* 0x000000f35800720c */ /* 0x000fe40000f41670 */
[----:B------:R-:W-:Y:S01]  /*5db0*/  ISETP.NE.AND P1, PT, R36, RZ, PT ;  /* 0x000000ff2400720c */ /* 0x000fe20003f25270 */
[----:B------:R-:W-:Y:S01]  /*5dc0*/  MUFU.TANH R203, R61 ;  /* 0x0000003d00cb7308 */ /* 0x000fe20000002400 */
[----:B------:R-:W1:Y:S01]  /*5dd0*/  LDSM.16.M88.4 R36, [R212+0x3800] ;  /* 0x00380000d424783b */ /* 0x000e620000000200 */
[----:B------:R-:W-:Y:S01]  /*5de0*/  ISETP.GE.AND P0, PT, R88, R240, PT ;  /* 0x000000f05800720c */ /* 0x000fe20003f06270 */
[----:B------:R-:W-:Y:S01]  /*5df0*/  HMMA.16816.F32.BF16 R28, R12, R42, R28 ;  /* 0x0000002a0c1c723c */ /* 0x000fe2000004181c */
[----:B------:R-:W-:Y:S01]  /*5e00*/  IADD3 R53, R3, 0x48, RZ ;  /* 0x0000004803357810 */ /* 0x000fe20007ffe0ff */
[----:B------:R-:W-:-:S04]  /*5e10*/  DEPBAR.LE SB0, 0x0 ;  /* 0x000080000000791a */ /* 0x000fc80000000000 */
[----:B------:R-:W-:Y:S01]  /*5e20*/  ISETP.LT.OR P0, PT, R88, R241, P0 ;  /* 0x000000f15800720c */ /* 0x000fe20000701670 */
[----:B------:R1:W-:Y:S01]  /*5e30*/  MUFU.TANH R205, R63 ;  /* 0x0000003f00cd7308 */ /* 0x0003e20000002400 */
[----:B--2---:R-:W-:Y:S02]  /*5e40*/  P2R R54, PR, RZ, 0x4 ;  /* 0x00000004ff367803 */ /* 0x004fe40000000000 */
[----:B---3--:R-:W-:Y:S02]  /*5e50*/  P2R R52, PR, RZ, 0x1 ;  /* 0x00000001ff347803 */ /* 0x008fe40000000000 */
[C---:B------:R-:W-:Y:S02]  /*5e60*/  ISETP.GE.AND P0, PT, R53.reuse, R246, PT ;  /* 0x000000f63500720c */ /* 0x040fe40003f06270 */
[----:B------:R-:W-:Y:S01]  /*5e70*/  FSEL R97, R118, -INF , !P3 ;  /* 0xff80000076617808 */ /* 0x000fe20005800000 */
[----:B------:R-:W2:Y:S01]  /*5e80*/  MUFU.TANH R44, R44 ;  /* 0x0000002c002c7308 */ /* 0x000ea20000002400 */
[----:B------:R-:W-:-:S02]  /*5e90*/  ISETP.LT.OR P0, PT, R53, R247, P0 ;  /* 0x000000f73500720c */ /* 0x000fc40000701670 */
[----:B------:R-:W-:Y:S02]  /*5ea0*/  ISETP.NE.AND P3, PT, R54, RZ, PT ;  /* 0x000000ff3600720c */ /* 0x000fe40003f65270 */
[----:B------:R-:W-:Y:S02]  /*5eb0*/  FSEL R91, R120, -INF , !P1 ;  /* 0xff800000785b7808 */ /* 0x000fe40004800000 */
[----:B------:R-:W-:Y:S01]  /*5ec0*/  P2R R54, PR, RZ, 0x1 ;  /* 0x00000001ff367803 */ /* 0x000fe20000000000 */
[----:B------:R-:W-:Y:S01]  /*5ed0*/  MUFU.TANH R204, R150 ;  /* 0x0000009600cc7308 */ /* 0x000fe20000002400 */
[C---:B------:R-:W-:Y:S02]  /*5ee0*/  ISETP.GE.AND P1, PT, R53.reuse, R242, PT ;  /* 0x000000f23500720c */ /* 0x040fe40003f26270 */
[C---:B------:R-:W-:Y:S02]  /*5ef0*/  ISETP.GE.AND P2, PT, R53.reuse, R244, PT ;  /* 0x000000f43500720c */ /* 0x040fe40003f46270 */
[----:B------:R-:W-:-:S02]  /*5f00*/  ISETP.GE.AND P0, PT, R53, R240, PT ;  /* 0x000000f03500720c */ /* 0x000fc40003f06270 */
[----:B------:R-:W-:Y:S01]  /*5f10*/  FSEL R90, R122, -INF , !P6 ;  /* 0xff8000007a5a7808 */ /* 0x000fe20007000000 */
[----:B------:R-:W-:Y:S01]  /*5f20*/  MUFU.TANH R148, R148 ;  /* 0x0000009400947308 */ /* 0x000fe20000002400 */
[----:B------:R-:W-:Y:S02]  /*5f30*/  FSEL R89, R121, -INF , !P5 ;  /* 0xff80000079597808 */ /* 0x000fe40006800000 */
[C---:B------:R-:W-:Y:S02]  /*5f40*/  ISETP.LT.OR P6, PT, R53.reuse, R243, P1 ;  /* 0x000000f33500720c */ /* 0x040fe40000fc1670 */
[C---:B------:R-:W-:Y:S02]  /*5f50*/  ISETP.LT.OR P5, PT, R53.reuse, R245, P2 ;  /* 0x000000f53500720c */ /* 0x040fe400017a1670 */
[----:B------:R-:W-:Y:S01]  /*5f60*/  ISETP.LT.OR P1, PT, R53, R241, P0 ;  /* 0x000000f13500720c */ /* 0x000fe20000721670 */
[----:B------:R-:W-:Y:S01]  /*5f70*/  MUFU.TANH R202, R202 ;  /* 0x000000ca00ca7308 */ /* 0x000fe20000002400 */
[----:B------:R-:W-:Y:S01]  /*5f80*/  IADD3 R45, R3, 0x49, RZ ;  /* 0x00000049032d7810 */ /* 0x000fe20007ffe0ff */
[----:B-1----:R-:W-:Y:S01]  /*5f90*/  HMMA.16816.F32.BF16 R28, R24, R38, R28 ;  /* 0x00000026181c723c */ /* 0x002fe2000004181c */
[----:B------:R-:W-:-:S02]  /*5fa0*/  ISETP.NE.AND P2, PT, R52, RZ, PT ;  /* 0x000000ff3400720c */ /* 0x000fc40003f45270 */
[----:B------:R-:W-:Y:S02]  /*5fb0*/  ISETP.NE.AND P0, PT, R54, RZ, PT ;  /* 0x000000ff3600720c */ /* 0x000fe40003f05270 */
[----:B------:R-:W-:Y:S01]  /*5fc0*/  FSEL R88, R123, -INF , !P4 ;  /* 0xff8000007b587808 */ /* 0x000fe20006000000 */
[----:B------:R-:W-:Y:S01]  /*5fd0*/  MUFU.TANH R151, R151 ;  /* 0x0000009700977308 */ /* 0x000fe20000002400 */
[----:B------:R-:W-:Y:S01]  /*5fe0*/  ISETP.GE.AND P4, PT, R45, R246, PT ;  /* 0x000000f62d00720c */ /* 0x000fe20003f86270 */
[----:B------:R-:W-:Y:S01]  /*5ff0*/  HMMA.16816.F32.BF16 R52, R8, R40, R80 ;  /* 0x000000280834723c */ /* 0x000fe20000041850 */
[----:B------:R-:W-:Y:S02]  /*6000*/  FSEL R101, R116, -INF , !P3 ;  /* 0xff80000074657808 */ /* 0x000fe40005800000 */
[----:B------:R-:W-:Y:S02]  /*6010*/  FSEL R99, R117, -INF , !P2 ;  /* 0xff80000075637808 */ /* 0x000fe40005000000 */
[----:B------:R-:W-:Y:S01]  /*6020*/  FSEL R94, R119, -INF , !P0 ;  /* 0xff800000775e7808 */ /* 0x000fe20004000000 */
[----:B------:R-:W-:Y:S01]  /*6030*/  MUFU.TANH R116, R67 ;  /* 0x0000004300747308 */ /* 0x000fe20000002400 */
[C---:B------:R-:W-:Y:S01]  /*6040*/  ISETP.GE.AND P3, PT, R45.reuse, R244, PT ;  /* 0x000000f42d00720c */ /* 0x040fe20003f66270 */
[----:B------:R-:W-:Y:S01]  /*6050*/  FMUL.FTZ R40, R64, c[0x0][0x2ec] ;  /* 0x0000bb0040287a20 */ /* 0x000fe20000410000 */
[C---:B------:R-:W-:Y:S01]  /*6060*/  ISETP.GE.AND P2, PT, R45.reuse, R242, PT ;  /* 0x000000f22d00720c */ /* 0x040fe20003f46270 */
[----:B------:R-:W-:Y:S01]  /*6070*/  HMMA.16816.F32.BF16 R76, R20, R38, R76 ;  /* 0x00000026144c723c */ /* 0x000fe2000004184c */
[----:B------:R-:W-:-:S02]  /*6080*/  ISETP.GE.AND P0, PT, R45, R240, PT ;  /* 0x000000f02d00720c */ /* 0x000fc40003f06270 */
[----:B------:R-:W-:Y:S01]  /*6090*/  P2R R60, PR, RZ, 0x20 ;  /* 0x00000020ff3c7803 */ /* 0x000fe20000000000 */
[----:B------:R-:W1:Y:S01]  /*60a0*/  MUFU.TANH R40, R40 ;  /* 0x0000002800287308 */ /* 0x000e620000002400 */
[----:B------:R-:W-:Y:S01]  /*60b0*/  ISETP.LT.OR P5, PT, R45, R247, P4 ;  /* 0x000000f72d00720c */ /* 0x000fe200027a1670 */
[----:B------:R-:W-:Y:S01]  /*60c0*/  FMUL.FTZ R29, R29, c[0x0][0x2ec] ;  /* 0x0000bb001d1d7a20 */ /* 0x000fe20000410000 */
[C---:B------:R-:W-:Y:S02]  /*60d0*/  ISETP.LT.OR P4, PT, R45.reuse, R245, P3 ;  /* 0x000000f52d00720c */ /* 0x040fe40001f81670 */
[C---:B------:R-:W-:Y:S02]  /*60e0*/  ISETP.LT.OR P2, PT, R45.reuse, R243, P2 ;  /* 0x000000f32d00720c */ /* 0x040fe40001741670 */
[----:B------:R-:W-:Y:S01]  /*60f0*/  ISETP.LT.OR P0, PT, R45, R241, P0 ;  /* 0x000000f12d00720c */ /* 0x000fe20000701670 */
[----:B------:R-:W-:Y:S01]  /*6100*/  FMUL.FTZ R45, R66, c[0x0][0x2ec] ;  /* 0x0000bb00422d7a20 */ /* 0x000fe20000410000 */
[----:B------:R-:W-:Y:S01]  /*6110*/  ISETP.NE.AND P3, PT, R60, RZ, PT ;  /* 0x000000ff3c00720c */ /* 0x000fe20003f65270 */
[----:B------:R-:W-:Y:S01]  /*6120*/  HMMA.16816.F32.BF16 R52, R20, R36, R52 ;  /* 0x000000241434723c */ /* 0x000fe20000041834 */
[----:B------:R-:W-:-:S02]  /*6130*/  IADD3 R66, R3, 0x50, RZ ;  /* 0x0000005003427810 */ /* 0x000fc40007ffe0ff */
[----:B------:R-:W-:Y:S01]  /*6140*/  P2R R65, PR, RZ, 0x1 ;  /* 0x00000001ff417803 */ /* 0x000fe20000000000 */
[----:B------:R-:W3:Y:S01]  /*6150*/  MUFU.TANH R45, R45 ;  /* 0x0000002d002d7308 */ /* 0x000ee20000002400 */
[----:B------:R-:W-:Y:S02]  /*6160*/  FSEL R102, R104, -INF , !P3 ;  /* 0xff80000068667808 */ /* 0x000fe40005800000 */
[----:B------:R-:W-:Y:S01]  /*6170*/  ISETP.GE.AND P0, PT, R66, R240, PT ;  /* 0x000000f04200720c */ /* 0x000fe20003f06270 */
[----:B------:R-:W-:Y:S01]  /*6180*/  HMMA.16816.F32.BF16 R60, R24, R36, R32 ;  /* 0x00000024183c723c */ /* 0x000fe20000041820 */
[----:B------:R-:W-:Y:S01]  /*6190*/  P2R R41, PR, RZ, 0x4 ;  /* 0x00000004ff297803 */ /* 0x000fe20000000000 */
[----:B------:R-:W-:Y:S01]  /*61a0*/  FMUL.FTZ R76, R76, c[0x0][0x2ec] ;  /* 0x0000bb004c4c7a20 */ /* 0x000fe20000410000 */
[----:B------:R-:W-:Y:S01]  /*61b0*/  IADD3 R64, R3, 0x51, RZ ;  /* 0x0000005103407810 */ /* 0x000fe20007ffe0ff */
[----:B------:R-:W-:Y:S01]  /*61c0*/  FMUL.FTZ R77, R77, c[0x0][0x2ec] ;  /* 0x0000bb004d4d7a20 */ /* 0x000fe20000410000 */
[----:B------:R-:W-:Y:S01]  /*61d0*/  ISETP.GE.AND P3, PT, R66, R246, PT ;  /* 0x000000f64200720c */ /* 0x000fe20003f66270 */
[----:B------:R-:W-:Y:S01]  /*61e0*/  FMUL.FTZ R78, R78, c[0x0][0x2ec] ;  /* 0x0000bb004e4e7a20 */ /* 0x000fe20000410000 */
[----:B------:R-:W-:Y:S01]  /*61f0*/  FSEL R82, R110, -INF , !P1 ;  /* 0xff8000006e527808 */ /* 0x000fe20004800000 */
[----:B------:R-:W-:Y:S01]  /*6200*/  HMMA.16816.F32.BF16 R32, R8, R50, R84 ;  /* 0x000000320820723c */ /* 0x000fe20000041854 */
[C---:B------:R-:W-:Y:S01]  /*6210*/  ISETP.GE.AND P2, PT, R66.reuse, R244, PT ;  /* 0x000000f44200720c */ /* 0x040fe20003f46270 */
[----:B------:R-:W-:Y:S01]  /*6220*/  FMUL.FTZ R79, R79, c[0x0][0x2ec] ;  /* 0x0000bb004f4f7a20 */ /* 0x000fe20000410000 */
[----:B------:R-:W-:Y:S01]  /*6230*/  ISETP.GE.AND P1, PT, R66, R242, PT ;  /* 0x000000f24200720c */ /* 0x000fe20003f26270 */
[----:B------:R-:W-:Y:S01]  /*6240*/  MUFU.TANH R207, R76 ;  /* 0x0000004c00cf7308 */ /* 0x000fe20000002400 */
[----:B------:R-:W-:-:S02]  /*6250*/  FSEL R105, R105, -INF , !P4 ;  /* 0xff80000069697808 */ /* 0x000fc40006000000 */
[----:B------:R-:W-:Y:S01]  /*6260*/  FSEL R100, R100, -INF , !P6 ;  /* 0xff80000064647808 */ /* 0x000fe20007000000 */
[----:B------:R-:W-:Y:S01]  /*6270*/  FMUL.FTZ R54, R54, c[0x0][0x2ec] ;  /* 0x0000bb0036367a20 */ /* 0x000fe20000410000 */
[----:B------:R-:W-:Y:S01]  /*6280*/  ISETP.LT.OR P4, PT, R66, R241, P0 ;  /* 0x000000f14200720c */ /* 0x000fe20000781670 */
[----:B------:R-:W-:Y:S01]  /*6290*/  FMUL.FTZ R52, R52, c[0x0][0x2ec] ;  /* 0x0000bb0034347a20 */ /* 0x000fe20000410000 */
[----:B------:R-:W-:Y:S01]  /*62a0*/  ISETP.LT.OR P6, PT, R66, R247, P3 ;  /* 0x000000f74200720c */ /* 0x000fe20001fc1670 */
[----:B------:R-:W-:Y:S01]  /*62b0*/  MUFU.TANH R126, R54 ;  /* 0x00000036007e7308 */ /* 0x000fe20000002400 */
[----:B------:R-:W-:Y:S01]  /*62c0*/  ISETP.GE.AND P0, PT, R64, R246, PT ;  /* 0x000000f64000720c */ /* 0x000fe20003f06270 */
[----:B------:R-:W-:Y:S01]  /*62d0*/  FMUL.FTZ R55, R55, c[0x0][0x2ec] ;  /* 0x0000bb0037377a20 */ /* 0x000fe20000410000 */
[----:B-----5:R-:W-:Y:S01]  /*62e0*/  FSEL R93, R108, -INF , !P5 ;  /* 0xff8000006c5d7808 */ /* 0x020fe20006800000 */
[----:B------:R-:W-:Y:S01]  /*62f0*/  FMUL.FTZ R61, R61, c[0x0][0x2ec] ;  /* 0x0000bb003d3d7a20 */ /* 0x000fe20000410000 */
[----:B------:R-:W-:Y:S01]  /*6300*/  ISETP.LT.OR P3, PT, R66, R245, P2 ;  /* 0x000000f54200720c */ /* 0x000fe20001761670 */
[----:B------:R-:W-:Y:S01]  /*6310*/  FMUL.FTZ R62, R62, c[0x0][0x2ec] ;  /* 0x0000bb003e3e7a20 */ /* 0x000fe20000410000 */
[----:B------:R-:W-:Y:S01]  /*6320*/  ISETP.NE.AND P2, PT, R41, RZ, PT ;  /* 0x000000ff2900720c */ /* 0x000fe20003f45270 */
[----:B------:R-:W-:Y:S01]  /*6330*/  FMUL.FTZ R41, R60, c[0x0][0x2ec] ;  /* 0x0000bb003c297a20 */ /* 0x000fe20000410000 */
[----:B------:R-:W-:Y:S01]  /*6340*/  ISETP.LT.OR P5, PT, R66, R243, P1 ;  /* 0x000000f34200720c */ /* 0x000fe20000fa1670 */
[----:B------:R5:W-:Y:S01]  /*6350*/  MUFU.TANH R36, R61 ;  /* 0x0000003d00247308 */ /* 0x000be20000002400 */
[----:B------:R-:W-:Y:S01]  /*6360*/  ISETP.NE.AND P1, PT, R65, RZ, PT ;  /* 0x000000ff4100720c */ /* 0x000fe20003f25270 */
[----:B------:R-:W-:Y:S01]  /*6370*/  HMMA.16816.F32.BF16 R32, R20, R46, R32 ;  /* 0x0000002e1420723c */ /* 0x000fe20000041820 */
[C---:B------:R-:W-:Y:S01]  /*6380*/  ISETP.LT.OR P0, PT, R64.reuse, R247, P0 ;  /* 0x000000f74000720c */ /* 0x040fe20000701670 */
[----:B------:R-:W-:Y:S01]  /*6390*/  FMUL.FTZ R63, R63, c[0x0][0x2ec] ;  /* 0x0000bb003f3f7a20 */ /* 0x000fe20000410000 */
[----:B------:R-:W-:Y:S01]  /*63a0*/  FSEL R85, R103, -INF , !P2 ;  /* 0xff80000067557808 */ /* 0x000fe20005000000 */
[----:B------:R-:W-:Y:S01]  /*63b0*/  FMUL.FTZ R53, R53, c[0x0][0x2ec] ;  /* 0x0000bb0035357a20 */ /* 0x000fe20000410000 */
[----:B------:R-:W-:Y:S01]  /*63c0*/  ISETP.GE.AND P2, PT, R64, R244, PT ;  /* 0x000000f44000720c */ /* 0x000fe20003f46270 */
[----:B------:R-:W-:Y:S01]  /*63d0*/  MUFU.TANH R41, R41 ;  /* 0x0000002900297308 */ /* 0x000fe20000002400 */
[----:B------:R-:W-:-:S02]  /*63e0*/  FSEL R98, R106, -INF , !P1 ;  /* 0xff8000006a627808 */ /* 0x000fc40004800000 */
[----:B------:R-:W-:Y:S02]  /*63f0*/  P2R R50, PR, RZ, 0x1 ;  /* 0x00000001ff327803 */ /* 0x000fe40000000000 */
[C---:B------:R-:W-:Y:S02]  /*6400*/  ISETP.GE.AND P1, PT, R64.reuse, R242, PT ;  /* 0x000000f24000720c */ /* 0x040fe40003f26270 */
[C---:B------:R-:W-:Y:S01]  /*6410*/  ISETP.GE.AND P0, PT, R64.reuse, R240, PT ;  /* 0x000000f04000720c */ /* 0x040fe20003f06270 */
[----:B------:R-:W-:Y:S01]  /*6420*/  MUFU.TANH R209, R52 ;  /* 0x0000003400d17308 */ /* 0x000fe20000002400 */
[----:B------:R-:W-:Y:S02]  /*6430*/  FSEL R107, R107, -INF , !P6 ;  /* 0xff8000006b6b7808 */ /* 0x000fe40007000000 */
[C---:B------:R-:W-:Y:S02]  /*6440*/  ISETP.LT.OR P6, PT, R64.reuse, R245, P2 ;  /* 0x000000f54000720c */ /* 0x040fe400017c1670 */
[----:B------:R-:W-:-:S02]  /*6450*/  ISETP.LT.OR P2, PT, R64, R243, P1 ;  /* 0x000000f34000720c */ /* 0x000fc40000f41670 */
[----:B------:R-:W-:Y:S01]  /*6460*/  ISETP.LT.OR P1, PT, R64, R241, P0 ;  /* 0x000000f14000720c */ /* 0x000fe20000721670 */
[----:B------:R-:W-:Y:S01]  /*6470*/  MUFU.TANH R123, R55 ;  /* 0x00000037007b7308 */ /* 0x000fe20000002400 */
[----:B------:R-:W-:Y:S01]  /*6480*/  ISETP.NE.AND P0, PT, R50, RZ, PT ;  /* 0x000000ff3200720c */ /* 0x000fe20003f05270 */
[----:B------:R-:W-:Y:S01]  /*6490*/  FMUL.FTZ R32, R32, c[0x0][0x2ec] ;  /* 0x0000bb0020207a20 */ /* 0x000fe20000410000 */
[----:B------:R-:W-:Y:S01]  /*64a0*/  IADD3 R37, R3, 0x58, RZ ;  /* 0x0000005803257810 */ /* 0x000fe20007ffe0ff */
[----:B------:R-:W-:Y:S01]  /*64b0*/  FMUL.FTZ R34, R34, c[0x0][0x2ec] ;  /* 0x0000bb0022227a20 */ /* 0x000fe20000410000 */
[----:B------:R-:W-:Y:S01]  /*64c0*/  FSEL R106, R109, -INF , !P0 ;  /* 0xff8000006d6a7808 */ /* 0x000fe20004000000 */
[----:B------:R-:W-:Y:S01]  /*64d0*/  FMUL.FTZ R35, R35, c[0x0][0x2ec] ;  /* 0x0000bb0023237a20 */ /* 0x000fe20000410000 */
[----:B------:R-:W-:Y:S01]  /*64e0*/  ISETP.GE.AND P0, PT, R37, R240, PT ;  /* 0x000000f02500720c */ /* 0x000fe20003f06270 */
[----:B------:R-:W1:Y:S01]  /*64f0*/  MUFU.TANH R211, R32 ;  /* 0x0000002000d37308 */ /* 0x000e620000002400 */
[----:B------:R-:W-:Y:S01]  /*6500*/  P2R R60, PR, RZ, 0x4 ;  /* 0x00000004ff3c7803 */ /* 0x000fe20000000000 */
[----:B------:R-:W-:Y:S01]  /*6510*/  FMUL.FTZ R33, R33, c[0x0][0x2ec] ;  /* 0x0000bb0021217a20 */ /* 0x000fe20000410000 */
[----:B------:R-:W-:-:S02]  /*6520*/  ISETP.GE.AND P2, PT, R37, R244, PT ;  /* 0x000000f42500720c */ /* 0x000fc40003f46270 */
[----:B------:R-:W-:Y:S02]  /*6530*/  ISETP.LT.OR P0, PT, R37, R241, P0 ;  /* 0x000000f12500720c */ /* 0x000fe40000701670 */
[----:B------:R-:W-:Y:S01]  /*6540*/  IADD3 R51, R3, 0x59, RZ ;  /* 0x0000005903337810 */ /* 0x000fe20007ffe0ff */
[----:B------:R-:W1:Y:S01]  /*6550*/  MUFU.TANH R128, R34 ;  /* 0x0000002200807308 */ /* 0x000e620000002400 */
[----:B------:R-:W-:Y:S02]  /*6560*/  FSEL R83, R131, -INF , !P4 ;  /* 0xff80000083537808 */ /* 0x000fe40006000000 */
[----:B------:R-:W-:Y:S02]  /*6570*/  P2R R50, PR, RZ, 0x2 ;  /* 0x00000002ff327803 */ /* 0x000fe40000000000 */
[----:B------:R-:W-:Y:S02]  /*6580*/  FSEL R87, R75, -INF , !P3 ;  /* 0xff8000004b577808 */ /* 0x000fe40005800000 */
[C---:B------:R-:W-:Y:S01]  /*6590*/  ISETP.LT.OR P4, PT, R37.reuse, R245, P2 ;  /* 0x000000f52500720c */ /* 0x040fe20001781670 */
[----:B------:R-:W-:Y:S01]  /*65a0*/  MUFU.TANH R210, R33 ;  /* 0x0000002100d27308 */ /* 0x000fe20000002400 */
[----:B------:R-:W-:-:S02]  /*65b0*/  ISETP.GE.AND P3, PT, R37, R246, PT ;  /* 0x000000f62500720c */ /* 0x000fc40003f66270 */
[----:B------:R-:W-:Y:S02]  /*65c0*/  ISETP.NE.AND P2, PT, R60, RZ, PT ;  /* 0x000000ff3c00720c */ /* 0x000fe40003f45270 */
[----:B-----5:R-:W-:Y:S02]  /*65d0*/  P2R R61, PR, RZ, 0x1 ;  /* 0x00000001ff3d7803 */ /* 0x020fe40000000000 */
[----:B------:R-:W-:Y:S01]  /*65e0*/  ISETP.GE.AND P0, PT, R51, R246, PT ;  /* 0x000000f63300720c */ /* 0x000fe20003f06270 */
[----:B------:R-:W-:Y:S01]  /*65f0*/  MUFU.TANH R208, R53 ;  /* 0x0000003500d07308 */ /* 0x000fe20000002400 */
[----:B------:R-:W-:Y:S02]  /*6600*/  FSEL R84, R112, -INF , !P5 ;  /* 0xff80000070547808 */ /* 0x000fe40006800000 */
[----:B------:R-:W-:Y:S02]  /*6610*/  ISETP.NE.AND P5, PT, R50, RZ, PT ;  /* 0x000000ff3200720c */ /* 0x000fe40003fa5270 */
[----:B------:R-:W-:-:S02]  /*6620*/  ISETP.LT.OR P3, PT, R37, R247, P3 ;  /* 0x000000f72500720c */ /* 0x000fc40001f61670 */
[----:B------:R-:W-:Y:S01]  /*6630*/  FSEL R110, R111, -INF , !P2 ;  /* 0xff8000006f6e7808 */ /* 0x000fe20005000000 */
[----:B------:R-:W-:Y:S01]  /*6640*/  MUFU.TANH R50, R62 ;  /* 0x0000003e00327308 */ /* 0x000fe20000002400 */
[C---:B------:R-:W-:Y:S02]  /*6650*/  ISETP.LT.OR P0, PT, R51.reuse, R247, P0 ;  /* 0x000000f73300720c */ /* 0x040fe40000701670 */
[----:B------:R-:W-:Y:S02]  /*6660*/  ISETP.GE.AND P2, PT, R51, R244, PT ;  /* 0x000000f43300720c */ /* 0x000fe40003f46270 */
[----:B------:R-:W-:Y:S02]  /*6670*/  FSEL R104, R114, -INF , !P5 ;  /* 0xff80000072687808 */ /* 0x000fe40006800000 */
[----:B------:R-:W-:Y:S01]  /*6680*/  FSEL R114, R115, -INF , !P3 ;  /* 0xff80000073727808 */ /* 0x000fe20005800000 */
[----:B------:R-:W-:Y:S01]  /*6690*/  MUFU.TANH R206, R77 ;  /* 0x0000004d00ce7308 */ /* 0x000fe20000002400 */
[----:B------:R-:W-:-:S02]  /*66a0*/  P2R R18, PR, RZ, 0x1 ;  /* 0x00000001ff127803 */ /* 0x000fc40000000000 */
[C---:B------:R-:W-:Y:S02]  /*66b0*/  ISETP.LT.OR P3, PT, R51.reuse, R245, P2 ;  /* 0x000000f53300720c */ /* 0x040fe40001761670 */
[----:B------:R-:W-:Y:S02]  /*66c0*/  ISETP.GE.AND P0, PT, R51, R240, PT ;  /* 0x000000f03300720c */ /* 0x000fe40003f06270 */
[----:B------:R-:W-:Y:S01]  /*66d0*/  IADD3 R16, R3, 0x60, RZ ;  /* 0x0000006003107810 */ /* 0x000fe20007ffe0ff */
[----:B------:R-:W-:Y:S01]  /*66e0*/  MUFU.TANH R122, R78 ;  /* 0x0000004e007a7308 */ /* 0x000fe20000002400 */
[----:B------:R-:W-:Y:S02]  /*66f0*/  ISETP.GE.AND P1, PT, R37, R242, PT ;  /* 0x000000f22500720c */ /* 0x000fe40003f26270 */
[----:B------:R-:W-:Y:S02]  /*6700*/  P2R R17, PR, RZ, 0x8 ;  /* 0x00000008ff117803 */ /* 0x000fe40000000000 */
[----:B------:R-:W-:-:S02]  /*6710*/  ISETP.LT.OR P3, PT, R51, R241, P0 ;  /* 0x000000f13300720c */ /* 0x000fc40000761670 */
[C---:B------:R-:W-:Y:S01]  /*6720*/  ISETP.GE.AND P0, PT, R16.reuse, R246, PT ;  /* 0x000000f61000720c */ /* 0x040fe20003f06270 */
[----:B------:R-:W-:Y:S01]  /*6730*/  MUFU.TANH R121, R79 ;  /* 0x0000004f00797308 */ /* 0x000fe20000002400 */
[----:B------:R-:W-:Y:S02]  /*6740*/  ISETP.LT.OR P1, PT, R37, R243, P1 ;  /* 0x000000f32500720c */ /* 0x000fe40000f21670 */
[C---:B------:R-:W-:Y:S02]  /*6750*/  ISETP.LT.OR P5, PT, R16.reuse, R247, P0 ;  /* 0x000000f71000720c */ /* 0x040fe400007a1670 */
[----:B------:R-:W-:Y:S02]  /*6760*/  ISETP.GE.AND P0, PT, R16, R240, PT ;  /* 0x000000f01000720c */ /* 0x000fe40003f06270 */
[----:B------:R-:W-:Y:S01]  /*6770*/  P2R R60, PR, RZ, 0x2 ;  /* 0x00000002ff3c7803 */ /* 0x000fe20000000000 */
[----:B------:R-:W-:Y:S01]  /*6780*/  MUFU.TANH R37, R63 ;  /* 0x0000003f00257308 */ /* 0x000fe20000002400 */
[----:B------:R-:W-:-:S02]  /*6790*/  ISETP.GE.AND P1, PT, R51, R242, PT ;  /* 0x000000f23300720c */ /* 0x000fc40003f26270 */
[----:B------:R-:W-:Y:S02]  /*67a0*/  ISETP.LT.OR P0, PT, R16, R241, P0 ;  /* 0x000000f11000720c */ /* 0x000fe40000701670 */
[----:B------:R-:W-:Y:S02]  /*67b0*/  ISETP.NE.AND P2, PT, R60, RZ, PT ;  /* 0x000000ff3c00720c */ /* 0x000fe40003f45270 */
[----:B------:R-:W-:Y:S02]  /*67c0*/  IADD3 R9, R3, 0x61, RZ ;  /* 0x0000006103097810 */ /* 0x000fe40007ffe0ff */
[----:B------:R-:W-:Y:S02]  /*67d0*/  FSEL R86, R72, -INF , !P6 ;  /* 0xff80000048567808 */ /* 0x000fe40007000000 */
[----:B------:R-:W-:Y:S02]  /*67e0*/  ISETP.LT.OR P6, PT, R51, R243, P1 ;  /* 0x000000f33300720c */ /* 0x000fe40000fc1670 */
[----:B------:R-:W-:-:S02]  /*67f0*/  ISETP.NE.AND P1, PT, R61, RZ, PT ;  /* 0x000000ff3d00720c */ /* 0x000fc40003f25270 */
[----:B------:R-:W-:Y:S02]  /*6800*/  FSEL R111, R141, -INF , !P4 ;  /* 0xff8000008d6f7808 */ /* 0x000fe40006000000 */
[----:B------:R-:W-:Y:S02]  /*6810*/  P2R R10, PR, RZ, 0x1 ;  /* 0x00000001ff0a7803 */ /* 0x000fe40000000000 */
[----:B------:R-:W-:Y:S02]  /*6820*/  ISETP.NE.AND P4, PT, R18, RZ, PT ;  /* 0x000000ff1200720c */ /* 0x000fe40003f85270 */
[----:B----4-:R-:W-:Y:S02]  /*6830*/  FSEL R108, R127, -INF , !P2 ;  /* 0xff8000007f6c7808 */ /* 0x010fe40005000000 */
[----:B------:R-:W-:Y:S01]  /*6840*/  ISETP.GE.AND P0, PT, R9, R246, PT ;  /* 0x000000f60900720c */ /* 0x000fe20003f06270 */
[----:B------:R-:W-:Y:S01]  /*6850*/  MUFU.TANH R127, R35 ;  /* 0x00000023007f7308 */ /* 0x000fe20000002400 */
[----:B------:R-:W-:-:S02]  /*6860*/  ISETP.GE.AND P2, PT, R16, R244, PT ;  /* 0x000000f41000720c */ /* 0x000fc40003f46270 */
[----:B------:R-:W-:Y:S02]  /*6870*/  FSEL R103, R124, -INF , !P1 ;  /* 0xff8000007c677808 */ /* 0x000fe40004800000 */
[C---:B------:R-:W-:Y:S02]  /*6880*/  ISETP.GE.AND P1, PT, R16.reuse, R242, PT ;  /* 0x000000f21000720c */ /* 0x040fe40003f26270 */
[----:B------:R-:W-:Y:S02]  /*6890*/  FSEL R112, R113, -INF , !P4 ;  /* 0xff80000071707808 */ /* 0x000fe40006000000 */
[----:B------:R-:W-:Y:S02]  /*68a0*/  ISETP.LT.OR P0, PT, R9, R247, P0 ;  /* 0x000000f70900720c */ /* 0x000fe40000701670 */
[----:B------:R-:W-:Y:S02]  /*68b0*/  ISETP.LT.OR P4, PT, R16, R245, P2 ;  /* 0x000000f51000720c */ /* 0x000fe40001781670 */
[----:B------:R-:W-:-:S02]  /*68c0*/  ISETP.NE.AND P2, PT, R17, RZ, PT ;  /* 0x000000ff1100720c */ /* 0x000fc40003f45270 */
[----:B------:R-:W-:Y:S02]  /*68d0*/  ISETP.LT.OR P1, PT, R16, R243, P1 ;  /* 0x000000f31000720c */ /* 0x000fe40000f21670 */
[----:B------:R-:W-:Y:S02]  /*68e0*/  P2R R11, PR, RZ, 0x1 ;  /* 0x00000001ff0b7803 */ /* 0x000fe40000000000 */
[C---:B------:R-:W-:Y:S02]  /*68f0*/  ISETP.GE.AND P0, PT, R9.reuse, R240, PT ;  /* 0x000000f00900720c */ /* 0x040fe40003f06270 */
[----:B------:R-:W-:Y:S02]  /*6900*/  FSEL R120, R48, -INF , !P2 ;  /* 0xff80000030787808 */ /* 0x000fe40005000000 */
[----:B------:R-:W-:Y:S02]  /*6910*/  ISETP.GE.AND P2, PT, R9, R244, PT ;  /* 0x000000f40900720c */ /* 0x000fe40003f46270 */
[----:B------:R-:W-:-:S02]  /*6920*/  P2R R16, PR, RZ, 0x2 ;  /* 0x00000002ff107803 */ /* 0x000fc40000000000 */
[----:B--2---:R-:W-:Y:S01]  /*6930*/  FSEL R119, R44, -INF , !P4 ;  /* 0xff8000002c777808 */ /* 0x004fe20006000000 */
[----:B------:R-:W-:Y:S01]  /*6940*/  BAR.SYNC.DEFER_BLOCKING 0x0 ;  /* 0x0000000000007b1d */ /* 0x000fe20000010000 */
[----:B------:R-:W-:Y:S02]  /*6950*/  ISETP.LT.OR P4, PT, R9, R241, P0 ;  /* 0x000000f10900720c */ /* 0x000fe40000781670 */
[----:B------:R-:W-:Y:S02]  /*6960*/  FSEL R109, R68, -INF , !P3 ;  /* 0xff800000446d7808 */ /* 0x000fe40005800000 */
[----:B------:R-:W-:Y:S02]  /*6970*/  ISETP.NE.AND P0, PT, R11, RZ, PT ;  /* 0x000000ff0b00720c */ /* 0x000fe40003f05270 */
[----:B------:R-:W-:Y:S02]  /*6980*/  IADD3 R8, R3, 0x68, RZ ;  /* 0x0000006803087810 */ /* 0x000fe40007ffe0ff */
[----:B------:R-:W-:-:S02]  /*6990*/  ISETP.LT.OR P3, PT, R9, R245, P2 ;  /* 0x000000f50900720c */ /* 0x000fc40001761670 */
[----:B------:R-:W-:Y:S02]  /*69a0*/  ISETP.NE.AND P2, PT, R16, RZ, PT ;  /* 0x000000ff1000720c */ /* 0x000fe40003f45270 */
[----:B------:R-:W-:Y:S02]  /*69b0*/  ISETP.GE.AND P1, PT, R9, R242, PT ;  /* 0x000000f20900720c */ /* 0x000fe40003f26270 */
[----:B------:R-:W-:Y:S02]  /*69c0*/  FSEL R203, R203, -INF , !P0 ;  /* 0xff800000cbcb7808 */ /* 0x000fe40004000000 */
[----:B------:R-:W-:Y:S02]  /*69d0*/  ISETP.GE.AND P0, PT, R8, R240, PT ;  /* 0x000000f00800720c */ /* 0x000fe40003f06270 */
[----:B------:R-:W-:Y:S02]  /*69e0*/  FSEL R125, R125, -INF , !P5 ;  /* 0xff8000007d7d7808 */ /* 0x000fe40006800000 */
[----:B-1----:R-:W-:-:S02]  /*69f0*/  FSEL R124, R40, -INF , !P2 ;  /* 0xff800000287c7808 */ /* 0x002fc40005000000 */
[----:B------:R-:W-:Y:S02]  /*6a00*/  ISETP.LT.OR P5, PT, R9, R243, P1 ;  /* 0x000000f30900720c */ /* 0x000fe40000fa1670 */
[----:B------:R-:W-:Y:S02]  /*6a10*/  ISETP.GE.AND P2, PT, R8, R244, PT ;  /* 0x000000f40800720c */ /* 0x000fe40003f46270 */
[----:B------:R-:W-:Y:S01]  /*6a20*/  ISETP.NE.AND P1, PT, R10, RZ, PT ;  /* 0x000000ff0a00720c */ /* 0x000fe20003f25270 */
[----:B------:R-:W-:Y:S01]  /*6a30*/  FMUL.FTZ R10, R149, c[0x0][0x2ec] ;  /* 0x0000bb00950a7a20 */ /* 0x000fe20000410000 */
[C---:B------:R-:W-:Y:S02]  /*6a40*/  ISETP.LT.OR P0, PT, R8.reuse, R241, P0 ;  /* 0x000000f10800720c */ /* 0x040fe40000701670 */
[----:B------:R-:W-:Y:S02]  /*6a50*/  IADD3 R13, R3, 0x69, RZ ;  /* 0x00000069030d7810 */ /* 0x000fe40007ffe0ff */
[----:B------:R-:W-:Y:S01]  /*6a60*/  ISETP.LT.OR P2, PT, R8, R245, P2 ;  /* 0x000000f50800720c */ /* 0x000fe20001741670 */
[----:B------:R-:W1:Y:S01]  /*6a70*/  MUFU.TANH R10, R10 ;  /* 0x0000000a000a7308 */ /* 0x000e620000002400 */
[----:B---3--:R-:W-:-:S02]  /*6a80*/  FSEL R113, R45, -INF , !P1 ;  /* 0xff8000002d717808 */ /* 0x008fc40004800000 */
[----:B------:R-:W-:Y:S02]  /*6a90*/  FSEL R205, R205, -INF , !P3 ;  /* 0xff800000cdcd7808 */ /* 0x000fe40005800000 */
[----:B------:R-:W-:Y:S02]  /*6aa0*/  ISETP.GE.AND P1, PT, R8, R242, PT ;  /* 0x000000f20800720c */ /* 0x000fe40003f26270 */
[----:B------:R-:W-:Y:S02]  /*6ab0*/  P2R R12, PR, RZ, 0x1 ;  /* 0x00000001ff0c7803 */ /* 0x000fe40000000000 */
[----:B------:R-:W-:Y:S02]  /*6ac0*/  ISETP.GE.AND P3, PT, R13, R246, PT ;  /* 0x000000f60d00720c */ /* 0x000fe40003f66270 */
[----:B------:R-:W-:Y:S02]  /*6ad0*/  FSEL R115, R49, -INF , !P6 ;  /* 0xff80000031737808 */ /* 0x000fe40007000000 */
[----:B------:R-:W-:-:S02]  /*6ae0*/  ISETP.GE.AND P0, PT, R13, R240, PT ;  /* 0x000000f00d00720c */ /* 0x000fc40003f06270 */
[----:B------:R-:W-:Y:S02]  /*6af0*/  ISETP.GE.AND P6, PT, R8, R246, PT ;  /* 0x000000f60800720c */ /* 0x000fe40003fc6270 */
[----:B------:R-:W-:Y:S02]  /*6b00*/  P2R R9, PR, RZ, 0x4 ;  /* 0x00000004ff097803 */ /* 0x000fe40000000000 */
[----:B------:R-:W-:Y:S02]  /*6b10*/  FSEL R116, R116, -INF , !P4 ;  /* 0xff80000074747808 */ /* 0x000fe40006000000 */
[----:B------:R-:W-:Y:S02]  /*6b20*/  ISETP.LT.OR P1, PT, R8, R243, P1 ;  /* 0x000000f30800720c */ /* 0x000fe40000f21670 */
[C---:B------:R-:W-:Y:S02]  /*6b30*/  ISETP.LT.OR P4, PT, R13.reuse, R247, P3 ;  /* 0x000000f70d00720c */ /* 0x040fe40001f81670 */
[----:B------:R-:W-:-:S02]  /*6b40*/  ISETP.LT.OR P3, PT, R13, R241, P0 ;  /* 0x000000f10d00720c */ /* 0x000fc40000761670 */
[----:B------:R-:W-:Y:S02]  /*6b50*/  ISETP.LT.OR P6, PT, R8, R247, P6 ;  /* 0x000000f70800720c */ /* 0x000fe400037c1670 */
[----:B------:R-:W-:Y:S02]  /*6b60*/  ISETP.NE.AND P0, PT, R9, RZ, PT ;  /* 0x000000ff0900720c */ /* 0x000fe40003f05270 */
[----:B------:R-:W-:Y:S02]  /*6b70*/  IADD3 R8, R3, 0x70, RZ ;  /* 0x0000007003087810 */ /* 0x000fe40007ffe0ff */
[----:B------:R-:W-:Y:S02]  /*6b80*/  P2R R11, PR, RZ, 0x2 ;  /* 0x00000002ff0b7803 */ /* 0x000fe40000000000 */
[C---:B------:R-:W-:Y:S02]  /*6b90*/  ISETP.GE.AND P2, PT, R13.reuse, R244, PT ;  /* 0x000000f40d00720c */ /* 0x040fe40003f46270 */
[----:B------:R-:W-:-:S02]  /*6ba0*/  ISETP.GE.AND P1, PT, R13, R242, PT ;  /* 0x000000f20d00720c */ /* 0x000fc40003f26270 */
[----:B------:R-:W-:Y:S02]  /*6bb0*/  FSEL R204, R204, -INF , !P0 ;  /* 0xff800000cccc7808 */ /* 0x000fe40004000000 */
[----:B------:R-:W-:Y:S02]  /*6bc0*/  FSEL R252, R148, -INF , !P6 ;  /* 0xff80000094fc7808 */ /* 0x000fe40007000000 */
[----:B------:R-:W-:Y:S02]  /*6bd0*/  ISETP.GE.AND P0, PT, R8, R246, PT ;  /* 0x000000f60800720c */ /* 0x000fe40003f06270 */
[----:B------:R-:W-:Y:S02]  /*6be0*/  FSEL R202, R202, -INF , !P5 ;  /* 0xff800000caca7808 */ /* 0x000fe40006800000 */
[----:B------:R-:W-:Y:S02]  /*6bf0*/  ISETP.LT.OR P6, PT, R13, R245, P2 ;  /* 0x000000f50d00720c */ /* 0x000fe400017c1670 */
[----:B------:R-:W-:-:S02]  /*6c00*/  ISETP.NE.AND P2, PT, R11, RZ, PT ;  /* 0x000000ff0b00720c */ /* 0x000fc40003f45270 */
[----:B------:R-:W-:Y:S02]  /*6c10*/  ISETP.LT.OR P5, PT, R13, R243, P1 ;  /* 0x000000f30d00720c */ /* 0x000fe40000fa1670 */
[----:B------:R-:W-:Y:S02]  /*6c20*/  ISETP.NE.AND P1, PT, R12, RZ, PT ;  /* 0x000000ff0c00720c */ /* 0x000fe40003f25270 */
[C---:B------:R-:W-:Y:S02]  /*6c30*/  ISETP.LT.OR P0, PT, R8.reuse, R247, P0 ;  /* 0x000000f70800720c */ /* 0x040fe40000701670 */
[----:B------:R-:W-:Y:S02]  /*6c40*/  FSEL R211, R211, -INF , !P2 ;  /* 0xff800000d3d37808 */ /* 0x000fe40005000000 */
[----:B------:R-:W-:Y:S02]  /*6c50*/  ISETP.GE.AND P2, PT, R8, R244, PT ;  /* 0x000000f40800720c */ /* 0x000fe40003f46270 */
[----:B------:R-:W-:-:S02]  /*6c60*/  FSEL R128, R128, -INF , !P1 ;  /* 0xff80000080807808 */ /* 0x000fc40004800000 */
[----:B------:R-:W-:Y:S02]  /*6c70*/  P2R R9, PR, RZ, 0x1 ;  /* 0x00000001ff097803 */ /* 0x000fe40000000000 */
[C---:B------:R-:W-:Y:S02]  /*6c80*/  ISETP.GE.AND P1, PT, R8.reuse, R242, PT ;  /* 0x000000f20800720c */ /* 0x040fe40003f26270 */
[----:B------:R-:W-:Y:S02]  /*6c90*/  ISETP.GE.AND P0, PT, R8, R240, PT ;  /* 0x000000f00800720c */ /* 0x000fe40003f06270 */
[----:B-1----:R-:W-:Y:S02]  /*6ca0*/  FSEL R220, R10, -INF , !P4 ;  /* 0xff8000000adc7808 */ /* 0x002fe40006000000 */
[C---:B------:R-:W-:Y:S02]  /*6cb0*/  ISETP.LT.OR P4, PT, R8.reuse, R245, P2 ;  /* 0x000000f50800720c */ /* 0x040fe40001781670 */
[----:B------:R-:W-:-:S02]  /*6cc0*/  ISETP.LT.OR P2, PT, R8, R243, P1 ;  /* 0x000000f30800720c */ /* 0x000fc40000f41670 */
[----:B------:R-:W-:Y:S02]  /*6cd0*/  ISETP.NE.AND P1, PT, R9, RZ, PT ;  /* 0x000000ff0900720c */ /* 0x000fe40003f25270 */
[----:B------:R-:W-:Y:S02]  /*6ce0*/  ISETP.LT.OR P0, PT, R8, R241, P0 ;  /* 0x000000f10800720c */ /* 0x000fe40000701670 */
[----:B------:R-:W-:Y:S02]  /*6cf0*/  IADD3 R9, R3, 0x71, RZ ;  /* 0x0000007103097810 */ /* 0x000fe40007ffe0ff */
[----:B------:R-:W-:Y:S02]  /*6d00*/  P2R R11, PR, RZ, 0x1 ;  /* 0x00000001ff0b7803 */ /* 0x000fe40000000000 */
[----:B------:R-:W-:Y:S02]  /*6d10*/  ISETP.GE.AND P0, PT, R9, R246, PT ;  /* 0x000000f60900720c */ /* 0x000fe40003f06270 */
[----:B------:R-:W-:-:S02]  /*6d20*/  FSEL R12, R151, -INF , !P6 ;  /* 0xff800000970c7808 */ /* 0x000fc40007000000 */
[----:B------:R-:W-:Y:S02]  /*6d30*/  ISETP.LT.OR P0, PT, R9, R247, P0 ;  /* 0x000000f70900720c */ /* 0x000fe40000701670 */
[----:B------:R-:W-:Y:S01]  /*6d40*/  P2R R10, PR, RZ, 0x4 ;  /* 0x00000004ff0a7803 */ /* 0x000fe20000000000 */
[----:B------:R1:W-:Y:S01]  /*6d50*/  STL [R1+0x24], R12 ;  /* 0x0000240c01007387 */ /* 0x0003e20000100800 */
[----:B------:R-:W-:Y:S02]  /*6d60*/  FSEL R127, R127, -INF , !P3 ;  /* 0xff8000007f7f7808 */ /* 0x000fe40005800000 */
[----:B------:R-:W-:Y:S02]  /*6d70*/  FSEL R141, R41, -INF , !P1 ;  /* 0xff800000298d7808 */ /* 0x000fe40004800000 */
[C---:B------:R-:W-:Y:S02]  /*6d80*/  ISETP.GE.AND P2, PT, R9.reuse, R244, PT ;  /* 0x000000f40900720c */ /* 0x040fe40003f46270 */
[----:B------:R-:W-:-:S02]  /*6d90*/  ISETP.GE.AND P1, PT, R9, R242, PT ;  /* 0x000000f20900720c */ /* 0x000fc40003f26270 */
[----:B------:R-:W-:Y:S02]  /*6da0*/  IADD3 R8, R3, 0x78, RZ ;  /* 0x0000007803087810 */ /* 0x000fe40007ffe0ff */
[----:B------:R-:W-:Y:S02]  /*6db0*/  FSEL R13, R50, -INF , !P4 ;  /* 0xff800000320d7808 */ /* 0x000fe40006000000 */
[----:B------:R-:W-:Y:S02]  /*6dc0*/  FSEL R210, R210, -INF , !P5 ;  /* 0xff800000d2d27808 */ /* 0x000fe40006800000 */
[C---:B------:R-:W-:Y:S01]  /*6dd0*/  ISETP.LT.OR P5, PT, R9.reuse, R245, P2 ;  /* 0x000000f50900720c */ /* 0x040fe200017a1670 */
[----:B------:R2:W-:Y:S01]  /*6de0*/  STL [R1+0x20], R13 ;  /* 0x0000200d01007387 */ /* 0x0005e20000100800 */
[----:B------:R-:W-:Y:S02]  /*6df0*/  ISETP.LT.OR P4, PT, R9, R243, P1 ;  /* 0x000000f30900720c */ /* 0x000fe40000f81670 */
[----:B------:R-:W-:-:S02]  /*6e00*/  ISETP.NE.AND P1, PT, R11, RZ, PT ;  /* 0x000000ff0b00720c */ /* 0x000fc40003f25270 */
[----:B------:R-:W-:Y:S01]  /*6e10*/  ISETP.NE.AND P2, PT, R10, RZ, PT ;  /* 0x000000ff0a00720c */ /* 0x000fe20003f45270 */
[----:B------:R-:W-:Y:S01]  /*6e20*/  FMUL.FTZ R10, R28, c[0x0][0x2ec] ;  /* 0x0000bb001c0a7a20 */ /* 0x000fe20000410000 */
[----:B------:R-:W-:Y:S01]  /*6e30*/  IADD3 R11, R3, 0x79, RZ ;  /* 0x00000079030b7810 */ /* 0x000fe20007ffe0ff */
[----:B------:R-:W-:Y:S01]  /*6e40*/  FMUL.FTZ R3, R31, c[0x0][0x2ec] ;  /* 0x0000bb001f037a20 */ /* 0x000fe20000410000 */
[----:B-1----:R-:W-:Y:S02]  /*6e50*/  P2R R12, PR, RZ, 0x1 ;  /* 0x00000001ff0c7803 */ /* 0x002fe40000000000 */
[C---:B------:R-:W-:Y:S01]  /*6e60*/  ISETP.GE.AND P0, PT, R9.reuse, R240, PT ;  /* 0x000000f00900720c */ /* 0x040fe20003f06270 */
[----:B------:R-:W1:Y:S01]  /*6e70*/  MUFU.TANH R10, R10 ;  /* 0x0000000a000a7308 */ /* 0x000e620000002400 */
[----:B------:R-:W-:Y:S02]  /*6e80*/  FSEL R126, R126, -INF , !P1 ;  /* 0xff8000007e7e7808 */ /* 0x000fe40004800000 */
[----:B------:R-:W-:-:S02]  /*6e90*/  ISETP.LT.OR P3, PT, R9, R241, P0 ;  /* 0x000000f10900720c */ /* 0x000fc40000761670 */
[----:B------:R-:W-:Y:S02]  /*6ea0*/  ISETP.NE.AND P0, PT, R12, RZ, PT ;  /* 0x000000ff0c00720c */ /* 0x000fe40003f05270 */
[----:B------:R-:W-:Y:S01]  /*6eb0*/  ISETP.GE.AND P1, PT, R8, R242, PT ;  /* 0x000000f20800720c */ /* 0x000fe20003f26270 */
[----:B------:R-:W-:Y:S01]  /*6ec0*/  MUFU.TANH R3, R3 ;  /* 0x0000000300037308 */ /* 0x000fe20000002400 */
[----:B------:R-:W-:Y:S02]  /*6ed0*/  FSEL R9, R36, -INF , !P0 ;  /* 0xff80000024097808 */ /* 0x000fe40004000000 */
[----:B------:R-:W-:Y:S01]  /*6ee0*/  ISETP.GE.AND P0, PT, R8, R240, PT ;  /* 0x000000f00800720c */ /* 0x000fe20003f06270 */
[----:B--2---:R-:W-:Y:S01]  /*6ef0*/  FMUL.FTZ R13, R30, c[0x0][0x2ec] ;  /* 0x0000bb001e0d7a20 */ /* 0x004fe20000410000 */
[----:B------:R-:W-:Y:S01]  /*6f00*/  FSEL R209, R209, -INF , !P2 ;  /* 0xff800000d1d17808 */ /* 0x000fe20005000000 */
[----:B------:R2:W-:Y:S01]  /*6f10*/  STL [R1+0x34], R9 ;  /* 0x0000340901007387 */ /* 0x0005e20000100800 */
[----:B------:R-:W-:-:S02]  /*6f20*/  ISETP.LT.OR P0, PT, R8, R241, P0 ;  /* 0x000000f10800720c */ /* 0x000fc40000701670 */
[C---:B------:R-:W-:Y:S01]  /*6f30*/  ISETP.GE.AND P2, PT, R8.reuse, R244, PT ;  /* 0x000000f40800720c */ /* 0x040fe20003f46270 */
[----:B------:R-:W3:Y:S01]  /*6f40*/  MUFU.TANH R13, R13 ;  /* 0x0000000d000d7308 */ /* 0x000ee20000002400 */
[C---:B------:R-:W-:Y:S02]  /*6f50*/  ISETP.LT.OR P1, PT, R8.reuse, R243, P1 ;  /* 0x000000f30800720c */ /* 0x040fe40000f21670 */
[----:B------:R-:W-:Y:S02]  /*6f60*/  P2R R14, PR, RZ, 0x1 ;  /* 0x00000001ff0e7803 */ /* 0x000fe40000000000 */
[----:B------:R-:W-:Y:S02]  /*6f70*/  ISETP.GE.AND P0, PT, R11, R246, PT ;  /* 0x000000f60b00720c */ /* 0x000fe40003f06270 */
[----:B------:R-:W-:Y:S02]  /*6f80*/  ISETP.LT.OR P2, PT, R8, R245, P2 ;  /* 0x000000f50800720c */ /* 0x000fe40001741670 */
[----:B------:R-:W-:-:S02]  /*6f90*/  P2R R12, PR, RZ, 0x2 ;  /* 0x00000002ff0c7803 */ /* 0x000fc40000000000 */
[----:B------:R-:W-:Y:S02]  /*6fa0*/  FSEL R15, R37, -INF , !P5 ;  /* 0xff800000250f7808 */ /* 0x000fe40006800000 */
[C---:B------:R-:W-:Y:S02]  /*6fb0*/  ISETP.LT.OR P5, PT, R11.reuse, R247, P0 ;  /* 0x000000f70b00720c */ /* 0x040fe400007a1670 */
[C---:B------:R-:W-:Y:S01]  /*6fc0*/  ISETP.GE.AND P1, PT, R11.reuse, R244, PT ;  /* 0x000000f40b00720c */ /* 0x040fe20003f26270 */
[----:B------:R4:W-:Y:S01]  /*6fd0*/  STL [R1+0x1c], R15 ;  /* 0x00001c0f01007387 */ /* 0x0009e20000100800 */
[----:B------:R-:W-:Y:S02]  /*6fe0*/  ISETP.GE.AND P0, PT, R11, R242, PT ;  /* 0x000000f20b00720c */ /* 0x000fe40003f06270 */
[----:B------:R-:W-:Y:S02]  /*6ff0*/  ISETP.GE.AND P6, PT, R8, R246, PT ;  /* 0x000000f60800720c */ /* 0x000fe40003fc6270 */
[----:B--2---:R-:W-:-:S02]  /*7000*/  P2R R9, PR, RZ, 0x4 ;  /* 0x00000004ff097803 */ /* 0x004fc40000000000 */
[----:B------:R-:W-:Y:S02]  /*7010*/  ISETP.GE.AND P2, PT, R11, R240, PT ;  /* 0x000000f00b00720c */ /* 0x000fe40003f46270 */
[----:B------:R-:W-:Y:S02]  /*7020*/  FSEL R123, R123, -INF , !P3 ;  /* 0xff8000007b7b7808 */ /* 0x000fe40005800000 */
[C---:B------:R-:W-:Y:S02]  /*7030*/  ISETP.LT.OR P3, PT, R11.reuse, R245, P1 ;  /* 0x000000f50b00720c */ /* 0x040fe40000f61670 */
[C---:B------:R-:W-:Y:S02]  /*7040*/  ISETP.LT.OR P1, PT, R11.reuse, R243, P0 ;  /* 0x000000f30b00720c */ /* 0x040fe40000721670 */
[----:B------:R-:W-:Y:S02]  /*7050*/  ISETP.LT.OR P6, PT, R8, R247, P6 ;  /* 0x000000f70800720c */ /* 0x000fe400037c1670 */
[----:B------:R-:W-:Y:S01]  /*7060*/  ISETP.LT.OR P0, PT, R11, R241, P2 ;  /* 0x000000f10b00720c */ /* 0x000fe20001701670 */
[----:B------:R-:W2:Y:S01]  /*7070*/  MUFU.TANH R8, R29 ;  /* 0x0000001d00087308 */ /* 0x000ea20000002400 */
[----:B------:R-:W-:-:S02]  /*7080*/  ISETP.NE.AND P2, PT, R9, RZ, PT ;  /* 0x000000ff0900720c */ /* 0x000fc40003f45270 */
[----:B-1----:R-:W-:Y:S02]  /*7090*/  FSEL R10, R10, -INF , !P6 ;  /* 0xff8000000a0a7808 */ /* 0x002fe40007000000 */
[----:B---3--:R-:W-:Y:S02]  /*70a0*/  FSEL R9, R13, -INF , !P2 ;  /* 0xff8000000d097808 */ /* 0x008fe40005000000 */
[----:B------:R-:W-:Y:S01]  /*70b0*/  FSEL R3, R3, -INF , !P3 ;  /* 0xff80000003037808 */ /* 0x000fe20005800000 */
[----:B------:R4:W-:Y:S01]  /*70c0*/  STL [R1+0x30], R10 ;  /* 0x0000300a01007387 */ /* 0x0009e20000100800 */
[----:B------:R-:W-:Y:S02]  /*70d0*/  PLOP3.LUT P2, PT, PT, PT, UP0, 0x80, 0x0 ;  /* 0x000000000000781c */ /* 0x000fe40003f4f008 */
[----:B------:R-:W-:Y:S01]  /*70e0*/  FSEL R208, R208, -INF , !P4 ;  /* 0xff800000d0d07808 */ /* 0x000fe20006000000 */
[----:B------:R4:W-:Y:S01]  /*70f0*/  STL [R1+0x18], R9 ;  /* 0x0000180901007387 */ /* 0x0009e20000100800 */
[----:B------:R-:W-:-:S02]  /*7100*/  ISETP.NE.AND P4, PT, R14, RZ, PT ;  /* 0x000000ff0e00720c */ /* 0x000fc40003f85270 */
[----:B------:R-:W-:Y:S01]  /*7110*/  ISETP.NE.AND P6, PT, R12, RZ, PT ;  /* 0x000000ff0c00720c */ /* 0x000fe20003fc5270 */
[----:B------:R4:W-:Y:S01]  /*7120*/  STL [R1+0x14], R3 ;  /* 0x0000140301007387 */ /* 0x0009e20000100800 */
[----:B------:R-:W-:Y:S02]  /*7130*/  FSEL R122, R122, -INF , !P4 ;  /* 0xff8000007a7a7808 */ /* 0x000fe40006000000 */
[----:B------:R-:W-:Y:S02]  /*7140*/  FSEL R207, R207, -INF , !P6 ;  /* 0xff800000cfcf7808 */ /* 0x000fe40007000000 */
[----:B--2---:R-:W-:Y:S02]  /*7150*/  FSEL R20, R8, -INF , !P5 ;  /* 0xff80000008147808 */ /* 0x004fe40006800000 */
[----:B------:R-:W-:Y:S02]  /*7160*/  FSEL R206, R206, -INF , !P1 ;  /* 0xff800000cece7808 */ /* 0x000fe40004800000 */
[----:B------:R-:W-:Y:S01]  /*7170*/  FSEL R121, R121, -INF , !P0 ;  /* 0xff80000079797808 */ /* 0x000fe20004000000 */
[----:B------:R-:W-:Y:S05]  /*7180*/  @!P2 BRA `(.L_x_540) ;  /* 0x000002600000a947 */ /* 0x000fea0003800000 */
[----:B------:R-:W-:-:S04]  /*7190*/  UIADD3 UR12, UR8, -0x2, URZ ;  /* 0xfffffffe080c7890 */ /* 0x000fc8000fffe03f */
[----:B------:R-:W-:Y:S02]  /*71a0*/  USHF.R.S32.HI UR7, URZ, 0x1f, UR12 ;  /* 0x0000001f3f077899 */ /* 0x000fe4000801140c */
[----:B------:R-:W-:Y:S01]  /*71b0*/  UIMAD UR20, UR20, UR12, URZ ;  /* 0x0000000c141472a4 */ /* 0x000fe2000f8e023f */
[----:B----4-:R-:W-:Y:S01]  /*71c0*/  IMAD.U32 R3, RZ, RZ, UR12 ;  /* 0x0000000cff037e24 */ /* 0x010fe2000f8e00ff */
[----:B------:R-:W-:Y:S02]  /*71d0*/  USHF.L.U32 UR12, UR6, 0x5, URZ ;  /* 0x00000005060c7899 */ /* 0x000fe4000800063f */
[----:B------:R-:W-:Y:S01]  /*71e0*/  UIMAD UR7, UR7, UR22, UR20 ;  /* 0x00000016070772a4 */ /* 0x000fe2000f8e0214 */
[----:B------:R-:W-:-:S04]  /*71f0*/  IMAD.WIDE.U32 R12, R3, UR22, R248 ;  /* 0x00000016030c7c25 */ /* 0x000fc8000f8e00f8 */
[----:B------:R-:W-:Y:S01]  /*7200*/  IMAD.U32 R3, RZ, RZ, UR6 ;  /* 0x00000006ff037e24 */ /* 0x000fe2000f8e00ff */
[----:B------:R-:W-:Y:S02]  /*7210*/  IADD3 R8, R13, UR7, RZ ;  /* 0x000000070d087c10 */ /* 0x000fe4000fffe0ff */
[C---:B------:R-:W-:Y:S02]  /*7220*/  LEA R10, P0, R12.reuse, c[0x0][0x168], 0x1 ;  /* 0x00005a000c0a7a11 */ /* 0x040fe400078008ff */
        /* <DEDUP_REMOVED lines=20> */
[----:B-1----:R-:W-:-:S04]  /*7370*/  IADD3 R10, P0, R8, UR12, RZ ;  /* 0x0000000c080a7c10 */ /* 0x002fc8000ff1e0ff */
[----:B------:R2:W-:Y:S01]  /*7380*/  LDGSTS.E.BYPASS.LTC128B.128 [R235+0x6800], [R8.64] ;  /* 0x0680000008eb7fae */ /* 0x0005e2000b901d52 */
[----:B------:R-:W-:Y:S01]  /*7390*/  IMAD.X R11, R9, 0x1, R3, P0 ;  /* 0x00000001090b7824 */ /* 0x000fe200000e0603 */
[----:B------:R-:W-:-:S04]  /*73a0*/  IADD3 R2, P0, R10, UR12, RZ ;  /* 0x0000000c0a027c10 */ /* 0x000fc8000ff1e0ff */
[----:B------:R2:W-:Y:S01]  /*73b0*/  LDGSTS.E.BYPASS.LTC128B.128 [R235+0x7000], [R10.64] ;  /* 0x070000000aeb7fae */ /* 0x0005e2000b901d52 */
[----:B------:R-:W-:-:S05]  /*73c0*/  IMAD.X R3, R11, 0x1, R3, P0 ;  /* 0x000000010b037824 */ /* 0x000fca00000e0603 */
[----:B------:R2:W-:Y:S04]  /*73d0*/  LDGSTS.E.BYPASS.LTC128B.128 [R235+0x7800], [R2.64] ;  /* 0x0780000002eb7fae */ /* 0x0005e8000b901d52 */
[----:B------:R-:W0:Y:S02]  /*73e0*/  LDGDEPBAR ;  /* 0x00000000000079af */ /* 0x000e240000000000 */
.L_x_540:
[----:B------:R1:W-:Y:S01]  /*73f0*/  STL [R1+0x54], R214 ;  /* 0x000054d601007387 */ /* 0x0003e20000100800 */
[----:B------:R-:W-:Y:S01]  /*7400*/  MOV R81, R152 ;  /* 0x0000009800517202 */ /* 0x000fe20000000f00 */
[----:B------:R-:W-:Y:S01]  /*7410*/  IMAD.MOV.U32 R150, RZ, RZ, R195 ;  /* 0x000000ffff967224 */ /* 0x000fe200078e00c3 */
[----:B------:R-:W-:Y:S01]  /*7420*/  MOV R55, R187 ;  /* 0x000000bb00377202 */ /* 0x000fe20000000f00 */
[----:B------:R-:W-:Y:S01]  /*7430*/  IMAD.MOV.U32 R51, RZ, RZ, R222 ;  /* 0x000000ffff337224 */ /* 0x000fe200078e00de */
[----:B------:R-:W-:Y:S01]  /*7440*/  MOV R48, R185 ;  /* 0x000000b900307202 */ /* 0x000fe20000000f00 */
[----:B------:R-:W-:Y:S01]  /*7450*/  IMAD.MOV.U32 R49, RZ, RZ, R155 ;  /* 0x000000ffff317224 */ /* 0x000fe200078e009b */
[----:B------:R-:W-:-:S02]  /*7460*/  MOV R80, R147 ;  /* 0x0000009300507202 */ /* 0x000fc40000000f00 */
[----:B------:R-:W-:Y:S02]  /*7470*/  MOV R42, R144 ;  /* 0x00000090002a7202 */ /* 0x000fe40000000f00 */
[----:B------:R-:W-:Y:S02]  /*7480*/  MOV R41, R166 ;  /* 0x000000a600297202 */ /* 0x000fe40000000f00 */
[----:B------:R-:W-:Y:S02]  /*7490*/  MOV R79, R198 ;  /* 0x000000c6004f7202 */ /* 0x000fe40000000f00 */
[----:B------:R-:W-:Y:S02]  /*74a0*/  MOV R54, R199 ;  /* 0x000000c700367202 */ /* 0x000fe40000000f00 */
[----:B------:R-:W-:Y:S02]  /*74b0*/  MOV R53, R200 ;  /* 0x000000c800357202 */ /* 0x000fe40000000f00 */
[----:B------:R-:W-:-:S02]  /*74c0*/  MOV R47, R201 ;  /* 0x000000c9002f7202 */ /* 0x000fc40000000f00 */
[----:B------:R-:W-:Y:S02]  /*74d0*/  MOV R78, R184 ;  /* 0x000000b8004e7202 */ /* 0x000fe40000000f00 */
[----:B------:R-:W-:Y:S01]  /*74e0*/  MOV R40, R165 ;  /* 0x000000a500287202 */ /* 0x000fe20000000f00 */
[----:B-1----:R-:W3:Y:S01]  /*74f0*/  LDL.LU R214, [R1+0x34] ;  /* 0x0000340001d67983 */ /* 0x002ee20000300800 */
[----:B------:R-:W-:Y:S02]  /*7500*/  MOV R151, R194 ;  /* 0x000000c200977202 */ /* 0x000fe40000000f00 */
[----:B------:R-:W-:Y:S01]  /*7510*/  MOV R52, R221 ;  /* 0x000000dd00347202 */ /* 0x000fe20000000f00 */
[----:B------:R1:W-:Y:S01]  /*7520*/  STL [R1+0x50], R213 ;  /* 0x000050d501007387 */ /* 0x0003e20000100800 */
[----:B------:R-:W-:Y:S02]  /*7530*/  MOV R46, R224 ;  /* 0x000000e0002e7202 */ /* 0x000fe40000000f00 */
[----:B------:R-:W-:-:S02]  /*7540*/  MOV R45, R178 ;  /* 0x000000b2002d7202 */ /* 0x000fc40000000f00 */
[----:B------:R-:W-:Y:S02]  /*7550*/  MOV R149, R196 ;  /* 0x000000c400957202 */ /* 0x000fe40000000f00 */
[----:B------:R-:W-:Y:S02]  /*7560*/  MOV R148, R197 ;  /* 0x000000c500947202 */ /* 0x000fe40000000f00 */
[----:B------:R-:W-:Y:S02]  /*7570*/  MOV R50, R163 ;  /* 0x000000a300327202 */ /* 0x000fe40000000f00 */
[----:B------:R-:W-:Y:S02]  /*7580*/  MOV R44, R146 ;  /* 0x00000092002c7202 */ /* 0x000fe40000000f00 */
[----:B------:R-:W-:Y:S01]  /*7590*/  MOV R43, R145 ;  /* 0x00000091002b7202 */ /* 0x000fe20000000f00 */
[----:B-12---:R-:W2:Y:S04]  /*75a0*/  LDL.LU R213, [R1+0x30] ;  /* 0x0000300001d57983 */ /* 0x006ea80000300800 */
[----:B------:R1:W-:Y:S04]  /*75b0*/  STL [R1+0x4c], R212 ;  /* 0x00004cd401007387 */ /* 0x0003e80000100800 */
[----:B-1--4-:R-:W4:Y:S04]  /*75c0*/  LDL.LU R212, [R1+0x24] ;  /* 0x0000240001d47983 */ /* 0x012f280000300800 */
[----:B------:R1:W-:Y:S04]  /*75d0*/  STL [R1+0x48], R71 ;  /* 0x0000484701007387 */ /* 0x0003e80000100800 */
[----:B-1----:R-:W4:Y:S04]  /*75e0*/  LDL.LU R71, [R1+0x20] ;  /* 0x0000200001477983 */ /* 0x002f280000300800 */
[----:B------:R1:W-:Y:S04]  /*75f0*/  STL [R1+0x44], R70 ;  /* 0x0000444601007387 */ /* 0x0003e80000100800 */
[----:B-1----:R-:W4:Y:S04]  /*7600*/  LDL.LU R70, [R1+0x1c] ;  /* 0x00001c0001467983 */ /* 0x002f280000300800 */
[----:B------:R-:W4:Y:S04]  /*7610*/  LDL.LU R251, [R1+0x18] ;  /* 0x0000180001fb7983 */ /* 0x000f280000300800 */
[----:B------:R-:W4:Y:S01]  /*7620*/  LDL.LU R7, [R1+0x14] ;  /* 0x0000140001077983 */ /* 0x000f220000300800 */
        /* <DEDUP_REMOVED lines=61> */
[----:B---3--:R-:W-:-:S02]  /*7a00*/  FMNMX.FTZ R10, R214, R10, !PT ;  /* 0x0000000ad60a7209 */ /* 0x008fc40007810000 */
[----:B------:R-:W-:Y:S02]  /*7a10*/  FMNMX.FTZ R2, R45, R2, !PT ;  /* 0x000000022d027209 */ /* 0x000fe40007810000 */
[----:B--2---:R-:W-:-:S04]  /*7a20*/  FMNMX.FTZ R10, R213, R10, !PT ;  /* 0x0000000ad50a7209 */ /* 0x004fc80007810000 */
[----:B------:R-:W-:-:S05]  /*7a30*/  FMNMX.FTZ R10, R20, R10, !PT ;  /* 0x0000000a140a7209 */ /* 0x000fca0007810000 */
[----:B------:R-:W1:Y:S01]  /*7a40*/  SHFL.BFLY PT, R3, R10, 0x2, 0x1f ;  /* 0x0c401f000a037f89 */ /* 0x000e6200000e0000 */
        /* <DEDUP_REMOVED lines=11> */
[----:B------:R-:W-:-:S03]  /*7b00*/  FMNMX.FTZ R8, R205, R8, !PT ;  /* 0x00000008cd087209 */ /* 0x000fc60007810000 */
[----:B------:R-:W1:Y:S01]  /*7b10*/  SHFL.BFLY PT, R68, R3, 0x1, 0x1f ;  /* 0x0c201f0003447f89 */ /* 0x000e6200000e0000 */
[----:B------:R-:W-:Y:S02]  /*7b20*/  FMNMX.FTZ R2, R143, R2, !PT ;  /* 0x000000028f027209 */ /* 0x000fe40007810000 */
[----:B------:R-:W-:Y:S02]  /*7b30*/  FMNMX.FTZ R9, R135, R9, !PT ;  /* 0x0000000987097209 */ /* 0x000fe40007810000 */
[----:B------:R-:W-:Y:S02]  /*7b40*/  FMNMX.FTZ R8, R204, R8, !PT ;  /* 0x00000008cc087209 */ /* 0x000fe40007810000 */
[----:B------:R-:W-:Y:S02]  /*7b50*/  FMNMX.FTZ R2, R88, R2, !PT ;  /* 0x0000000258027209 */ /* 0x000fe40007810000 */
[----:B------:R-:W-:Y:S02]  /*7b60*/  FMNMX.FTZ R9, R50, R9, !PT ;  /* 0x0000000932097209 */ /* 0x000fe40007810000 */
[----:B----4-:R-:W-:-:S02]  /*7b70*/  FMNMX.FTZ R8, R212, R8, !PT ;  /* 0x00000008d4087209 */ /* 0x010fc40007810000 */
        /* <DEDUP_REMOVED lines=10> */
[----:B------:R-:W-:Y:S01]  /*7c20*/  FMNMX.FTZ R2, R110, R2, !PT ;  /* 0x000000026e027209 */ /* 0x000fe20007810000 */
[----:B------:R-:W-:Y:S01]  /*7c30*/  FMUL.FTZ R10, R68, c[0x0][0x23c] ;  /* 0x00008f00440a7a20 */ /* 0x000fe20000410000 */
[----:B------:R-:W-:-:S02]  /*7c40*/  FMNMX.FTZ R9, R96, R9, !PT ;  /* 0x0000000960097209 */ /* 0x000fc40007810000 */
[----:B------:R-:W-:-:S04]  /*7c50*/  FMNMX.FTZ R8, R70, R8, !PT ;  /* 0x0000000846087209 */ /* 0x000fc80007810000 */
[----:B------:R-:W-:-:S04]  /*7c60*/  FMNMX.FTZ R8, R251, R8, !PT ;  /* 0x00000008fb087209 */ /* 0x000fc80007810000 */
[----:B------:R-:W-:Y:S02]  /*7c70*/  FMNMX.FTZ R8, R7, R8, !PT ;  /* 0x0000000807087209 */ /* 0x000fe40007810000 */
[----:B------:R-:W-:Y:S02]  /*7c80*/  FSETP.NEU.FTZ.AND P0, PT, R68, -INF , PT ;  /* 0xff8000004400780b */ /* 0x000fe40003f1d000 */
[----:B------:R-:W-:Y:S01]  /*7c90*/  FMNMX.FTZ R2, R108, R2, !PT ;  /* 0x000000026c027209 */ /* 0x000fe20007810000 */
[----:B------:R-:W1:Y:S01]  /*7ca0*/  SHFL.BFLY PT, R3, R8, 0x2, 0x1f ;  /* 0x0c401f0008037f89 */ /* 0x000e6200000e0000 */
[----:B------:R-:W-:Y:S02]  /*7cb0*/  FMNMX.FTZ R9, R159, R9, !PT ;  /* 0x000000099f097209 */ /* 0x000fe40007810000 */
[----:B------:R-:W-:Y:S02]  /*7cc0*/  FSEL R11, R10, RZ, P0 ;  /* 0x000000ff0a0b7208 */ /* 0x000fe40000000000 */
[----:B------:R-:W-:-:S02]  /*7cd0*/  FMNMX.FTZ R2, R115, R2, !PT ;  /* 0x0000000273027209 */ /* 0x000fc40007810000 */
[----:B------:R-:W-:Y:S01]  /*7ce0*/  FMNMX.FTZ R9, R189, R9, !PT ;  /* 0x00000009bd097209 */ /* 0x000fe20007810000 */
[----:B------:R-:W-:Y:S01]  /*7cf0*/  FFMA.FTZ R199, R0, c[0x0][0x23c], -R11 ;  /* 0x00008f0000c77a23 */ /* 0x000fe2000001080b */
        /* <DEDUP_REMOVED lines=17> */
[----:B------:R-:W-:-:S03]  /*7e10*/  FMNMX.FTZ R9, R109, R9, !PT ;  /* 0x000000096d097209 */ /* 0x000fc60007810000 */
[----:B------:R-:W2:Y:S01]  /*7e20*/  SHFL.BFLY PT, R0, R2, 0x2, 0x1f ;  /* 0x0c401f0002007f89 */ /* 0x000ea200000e0000 */
[----:B------:R-:W-:-:S04]  /*7e30*/  FMNMX.FTZ R9, R113, R9, !PT ;  /* 0x0000000971097209 */ /* 0x000fc80007810000 */
[----:B------:R-:W-:-:S04]  /*7e40*/  FMNMX.FTZ R9, R116, R9, !PT ;  /* 0x0000000974097209 */ /* 0x000fc80007810000 */
[----:B------:R-:W-:Y:S02]  /*7e50*/  FMNMX.FTZ R9, R128, R9, !PT ;  /* 0x0000000980097209 */ /* 0x000fe40007810000 */
[----:B-1----:R-:W-:Y:S02]  /*7e60*/  FMNMX.FTZ R3, R3, R8, !PT ;  /* 0x0000000803037209 */ /* 0x002fe40007810000 */
[----:B------:R-:W-:-:S04]  /*7e70*/  FMNMX.FTZ R8, R127, R9, !PT ;  /* 0x000000097f087209 */ /* 0x000fc80007810000 */
[----:B------:R-:W-:-:S04]  /*7e80*/  FMNMX.FTZ R8, R126, R8, !PT ;  /* 0x000000087e087209 */ /* 0x000fc80007810000 */
[----:B------:R-:W-:Y:S02]  /*7e90*/  FMNMX.FTZ R8, R123, R8, !PT ;  /* 0x000000087b087209 */ /* 0x000fe40007810000 */
[----:B--2---:R-:W-:Y:S02]  /*7ea0*/  FMNMX.FTZ R2, R2, R0, !PT ;  /* 0x0000000002027209 */ /* 0x004fe40007810000 */
[----:B------:R-:W-:-:S04]  /*7eb0*/  FMNMX.FTZ R0, R122, R8, !PT ;  /* 0x000000087a007209 */ /* 0x000fc80007810000 */
[----:B------:R-:W-:-:S05]  /*7ec0*/  FMNMX.FTZ R0, R121, R0, !PT ;  /* 0x0000000079007209 */ /* 0x000fca0007810000 */
[----:B------:R-:W1:Y:S01]  /*7ed0*/  SHFL.BFLY PT, R8, R0, 0x2, 0x1f ;  /* 0x0c401f0000087f89 */ /* 0x000e6200000e0000 */
[C---:B------:R-:W-:Y:S01]  /*7ee0*/  FMUL.FTZ R9, R3.reuse, c[0x0][0x23c] ;  /* 0x00008f0003097a20 */ /* 0x040fe20000410000 */
[----:B------:R-:W-:Y:S01]  /*7ef0*/  FSETP.NEU.FTZ.AND P0, PT, R3, -INF , PT ;  /* 0xff8000000300780b */ /* 0x000fe20003f1d000 */
[--C-:B------:R-:W-:Y:S02]  /*7f00*/  FFMA.FTZ R198, R172, c[0x0][0x23c], -R11.reuse ;  /* 0x00008f00acc67a23 */ /* 0x100fe4000001080b */
[--C-:B------:R-:W-:Y:S02]  /*7f10*/  FFMA.FTZ R118, R179, c[0x0][0x23c], -R11.reuse ;  /* 0x00008f00b3767a23 */ /* 0x100fe4000001080b */
[--C-:B------:R-:W-:Y:S02]  /*7f20*/  FFMA.FTZ R76, R180, c[0x0][0x23c], -R11.reuse ;  /* 0x00008f00b44c7a23 */ /* 0x100fe4000001080b */
[--C-:B------:R-:W-:Y:S02]  /*7f30*/  FFMA.FTZ R72, R169, c[0x0][0x23c], -R11.reuse ;  /* 0x00008f00a9487a23 */ /* 0x100fe4000001080b */
[----:B------:R-:W-:-:S02]  /*7f40*/  FFMA.FTZ R63, R168, c[0x0][0x23c], -R11 ;  /* 0x00008f00a83f7a23 */ /* 0x000fc4000001080b */
[--C-:B------:R-:W-:Y:S02]  /*7f50*/  FFMA.FTZ R31, R57, c[0x0][0x23c], -R11.reuse ;  /* 0x00008f00391f7a23 */ /* 0x100fe4000001080b */
[----:B------:R-:W-:Y:S01]  /*7f60*/  FFMA.FTZ R58, R156, c[0x0][0x23c], -R11 ;  /* 0x00008f009c3a7a23 */ /* 0x000fe2000001080b */
[----:B------:R-:W-:Y:S02]  /*7f70*/  FSEL R11, R9, RZ, P0 ;  /* 0x000000ff090b7208 */ /* 0x000fe40000000000 */
[----:B------:R-:W2:Y:S01]  /*7f80*/  SHFL.BFLY PT, R9, R2, 0x1, 0x1f ;  /* 0x0c201f0002097f89 */ /* 0x000ea200000e0000 */
[----:B-1----:R-:W-:-:S05]  /*7f90*/  FMNMX.FTZ R0, R0, R8, !PT ;  /* 0x0000000800007209 */ /* 0x002fca0007810000 */
[----:B------:R-:W1:Y:S01]  /*7fa0*/  SHFL.BFLY PT, R8, R0, 0x1, 0x1f ;  /* 0x0c201f0000087f89 */ /* 0x000e6200000e0000 */
[----:B------:R-:W-:Y:S01]  /*7fb0*/  SHF.L.U32 R224, R6, 0x1, RZ ;  /* 0x0000000106e07819 */ /* 0x000fe200000006ff */
[----:B------:R-:W-:-:S03]  /*7fc0*/  FFMA.FTZ R29, R158, c[0x0][0x23c], -R11 ;  /* 0x00008f009e1d7a23 */ /* 0x000fc6000001080b */
[----:B------:R-:W-:Y:S01]  /*7fd0*/  LEA R221, R5, R224, 0x1 ;  /* 0x000000e005dd7211 */ /* 0x000fe200078e08ff */
[----:B------:R-:W-:Y:S01]  /*7fe0*/  FFMA.FTZ R196, R176, c[0x0][0x23c], -R11 ;  /* 0x00008f00b0c47a23 */ /* 0x000fe2000001080b */
[----:B--2---:R-:W-:Y:S01]  /*7ff0*/  FMNMX.FTZ R2, R2, R9, !PT ;  /* 0x0000000902027209 */ /* 0x004fe20007810000 */
[----:B------:R-:W2:Y:S03]  /*8000*/  LDSM.16.MT88.4 R168, [R224+0x8000] ;  /* 0x00800000e0a8783b */ /* 0x000ea60000004200 */
[C---:B------:R-:W-:Y:S01]  /*8010*/  FSETP.NEU.FTZ.AND P0, PT, R2.reuse, -INF , PT ;  /* 0xff8000000200780b */ /* 0x040fe20003f1d000 */
[----:B------:R-:W-:Y:S01]  /*8020*/  FMUL.FTZ R9, R2, c[0x0][0x23c] ;  /* 0x00008f0002097a20 */ /* 0x000fe20000410000 */
[----:B------:R-:W-:Y:S01]  /*8030*/  MOV R158, R220 ;  /* 0x000000dc009e7202 */ /* 0x000fe20000000f00 */
[C---:B------:R-:W-:Y:S01]  /*8040*/  IMAD R220, R4.reuse, 0x2, R221 ;  /* 0x0000000204dc7824 */ /* 0x040fe200078e02dd */
[----:B------:R-:W-:Y:S01]  /*8050*/  LEA R222, R4, R224, 0x1 ;  /* 0x000000e004de7211 */ /* 0x000fe200078e08ff */
[----:B------:R-:W-:Y:S01]  /*8060*/  LDSM.16.MT88.4 R184, [R221+0x8000] ;  /* 0x00800000ddb8783b */ /* 0x000fe20000004200 */
[----:B------:R-:W-:-:S02]  /*8070*/  FSEL R10, R9, RZ, P0 ;  /* 0x000000ff090a7208 */ /* 0x000fc40000000000 */
[----:B-1----:R-:W-:Y:S01]  /*8080*/  FMNMX.FTZ R0, R0, R8, !PT ;  /* 0x0000000800007209 */ /* 0x002fe20007810000 */
[----:B------:R-:W-:Y:S02]  /*8090*/  LDSM.16.MT88.4 R16, [R220+0x8000] ;  /* 0x00800000dc10783b */ /* 0x000fe40000004200 */
[--C-:B------:R-:W-:Y:S01]  /*80a0*/  FFMA.FTZ R131, R177, c[0x0][0x23c], -R10.reuse ;  /* 0x00008f00b1837a23 */ /* 0x100fe2000001080a */
[C---:B------:R-:W-:Y:S01]  /*80b0*/  FSETP.NEU.FTZ.AND P0, PT, R0.reuse, -INF , PT ;  /* 0xff8000000000780b */ /* 0x040fe20003f1d000 */
[----:B------:R-:W-:Y:S01]  /*80c0*/  FMUL.FTZ R8, R0, c[0x0][0x23c] ;  /* 0x00008f0000087a20 */ /* 0x000fe20000410000 */
[----:B------:R-:W1:Y:S01]  /*80d0*/  LDSM.16.MT88.4 R176, [R222+0x8000] ;  /* 0x00800000deb0783b */ /* 0x000e620000004200 */
[----:B------:R-:W-:-:S03]  /*80e0*/  FFMA.FTZ R28, R129, c[0x0][0x23c], -R10 ;  /* 0x00008f00811c7a23 */ /* 0x000fc6000001080a */
[----:B------:R-:W-:Y:S01]  /*80f0*/  FSEL R129, R8, RZ, P0 ;  /* 0x000000ff08817208 */ /* 0x000fe20000000000 */
[--C-:B------:R-:W-:Y:S02]  /*8100*/  FFMA.FTZ R197, R173, c[0x0][0x23c], -R11.reuse ;  /* 0x00008f00adc57a23 */ /* 0x100fe4000001080b */
[--C-:B------:R-:W-:Y:S02]  /*8110*/  FFMA.FTZ R117, R182, c[0x0][0x23c], -R11.reuse ;  /* 0x00008f00b6757a23 */ /* 0x100fe4000001080b */
[----:B------:R-:W-:Y:S01]  /*8120*/  FFMA.FTZ R75, R181, c[0x0][0x23c], -R11 ;  /* 0x00008f00b54b7a23 */ /* 0x000fe2000001080b */
[----:B------:R-:W-:Y:S01]  /*8130*/  MUFU.EX2 R199, R199 ;  /* 0x000000c700c77308 */ /* 0x000fe20000000800 */
[----:B------:R-:W-:Y:S01]  /*8140*/  FFMA.FTZ R201, R73, c[0x0][0x23c], -R129 ;  /* 0x00008f0049c97a23 */ /* 0x000fe20000010881 */
[----:B------:R-:W3:Y:S01]  /*8150*/  LDSM.16.MT88.4 R36, [R224+0x8800] ;  /* 0x00880000e024783b */ /* 0x000ee20000004200 */
[--C-:B------:R-:W-:Y:S02]  /*8160*/  FFMA.FTZ R130, R174, c[0x0][0x23c], -R10.reuse ;  /* 0x00008f00ae827a23 */ /* 0x100fe4000001080a */
[--C-:B------:R-:W-:Y:S01]  /*8170*/  FFMA.FTZ R74, R74, c[0x0][0x23c], -R10.reuse ;  /* 0x00008f004a4a7a23 */ /* 0x100fe2000001080a */
[----:B------:R-:W4:Y:S01]  /*8180*/  LDSM.16.MT88.4 R32, [R222+0x8800] ;  /* 0x00880000de20783b */ /* 0x000f220000004200 */
[----:B------:R-:W-:-:S02]  /*8190*/  FFMA.FTZ R67, R183, c[0x0][0x23c], -R10 ;  /* 0x00008f00b7437a23 */ /* 0x000fc4000001080a */
[--C-:B------:R-:W-:Y:S01]  /*81a0*/  FFMA.FTZ R200, R175, c[0x0][0x23c], -R129.reuse ;  /* 0x00008f00afc87a23 */ /* 0x100fe20000010881 */
[----:B------:R-:W1:Y:S01]  /*81b0*/  MUFU.EX2 R198, R198 ;  /* 0x000000c600c67308 */ /* 0x000e620000000800 */
[--C-:B------:R-:W-:Y:S01]  /*81c0*/  FFMA.FTZ R77, R136, c[0x0][0x23c], -R129.reuse ;  /* 0x00008f00884d7a23 */ /* 0x100fe20000010881 */
[----:B------:R-:W-:Y:S01]  /*81d0*/  LDSM.16.MT88.4 R12, [R220+0x8800] ;  /* 0x00880000dc0c783b */ /* 0x000fe20000004200 */
[----:B------:R-:W-:-:S05]  /*81e0*/  FFMA.FTZ R73, R137, c[0x0][0x23c], -R129 ;  /* 0x00008f0089497a23 */ /* 0x000fca0000010881 */
[----:B------:R-:W-:Y:S01]  /*81f0*/  MUFU.EX2 R118, R118 ;  /* 0x0000007600767308 */ /* 0x000fe20000000800 */
[----:B------:R-:W-:Y:S01]  /*8200*/  FFMA.FTZ R57, R157, c[0x0][0x23c], -R11 ;  /* 0x00008f009d397a23 */ /* 0x000fe2000001080b */
[----:B------:R-:W-:Y:S02]  /*8210*/  MOV R157, R20 ;  /* 0x00000014009d7202 */ /* 0x000fe40000000f00 */
[----:B------:R-:W1:Y:S04]  /*8220*/  LDSM.16.MT88.4 R20, [R221+0x8800] ;  /* 0x00880000dd14783b */ /* 0x000e680000004200 */
[----:B------:R-:W1:Y:S08]  /*8230*/  MUFU.EX2 R76, R76 ;  /* 0x0000004c004c7308 */ /* 0x000e700000000800 */
[----:B------:R-:W-:Y:S08]  /*8240*/  MUFU.EX2 R197, R197 ;  /* 0x000000c500c57308 */ /* 0x000ff00000000800 */
        /* <DEDUP_REMOVED lines=10> */
[----:B------:R-:W2:Y:S01]  /*82f0*/  MUFU.EX2 R73, R73 ;  /* 0x0000004900497308 */ /* 0x000ea20000000800 */
[----:B-1----:R-:W-:-:S02]  /*8300*/  F2FP.BF16.PACK_AB R192, R198, R199 ;  /* 0x000000c7c6c0723e */ /* 0x002fc400000010ff */
[----:B------:R-:W-:Y:S02]  /*8310*/  F2FP.BF16.PACK_AB R194, R76, R118 ;  /* 0x000000764cc2723e */ /* 0x000fe400000010ff */
[----:B------:R-:W-:Y:S02]  /*8320*/  F2FP.BF16.PACK_AB R193, R196, R197 ;  /* 0x000000c5c4c1723e */ /* 0x000fe400000010ff */
[----:B------:R-:W-:Y:S02]  /*8330*/  F2FP.BF16.PACK_AB R195, R75, R117 ;  /* 0x000000754bc3723e */ /* 0x000fe400000010ff */
[----:B------:R-:W-:Y:S02]  /*8340*/  F2FP.BF16.PACK_AB R24, R130, R131 ;  /* 0x000000838218723e */ /* 0x000fe400000010ff */
[----:B------:R-:W-:Y:S02]  /*8350*/  F2FP.BF16.PACK_AB R26, R67, R74 ;  /* 0x0000004a431a723e */ /* 0x000fe400000010ff */
[----:B------:R-:W-:Y:S01]  /*8360*/  F2FP.BF16.PACK_AB R25, R200, R201 ;  /* 0x000000c9c819723e */ /* 0x000fe200000010ff */
[--C-:B------:R-:W-:Y:S01]  /*8370*/  FFMA.FTZ R69, R69, c[0x0][0x23c], -R11.reuse ;  /* 0x00008f0045457a23 */ /* 0x100fe2000001080b */
[----:B--2---:R-:W-:Y:S01]  /*8380*/  F2FP.BF16.PACK_AB R27, R73, R77 ;  /* 0x0000004d491b723e */ /* 0x004fe200000010ff */
[----:B------:R-:W-:-:S02]  /*8390*/  FFMA.FTZ R30, R188, c[0x0][0x23c], -R11 ;  /* 0x00008f00bc1e7a23 */ /* 0x000fc4000001080b */
[--C-:B------:R-:W-:Y:S02]  /*83a0*/  FFMA.FTZ R66, R138, c[0x0][0x23c], -R10.reuse ;  /* 0x00008f008a427a23 */ /* 0x100fe4000001080a */
[--C-:B------:R-:W-:Y:S02]  /*83b0*/  FFMA.FTZ R61, R139, c[0x0][0x23c], -R10.reuse ;  /* 0x00008f008b3d7a23 */ /* 0x100fe4000001080a */
[----:B------:R-:W-:Y:S02]  /*83c0*/  FFMA.FTZ R60, R140, c[0x0][0x23c], -R10 ;  /* 0x00008f008c3c7a23 */ /* 0x000fe4000001080a */
[--C-:B------:R-:W-:Y:S02]  /*83d0*/  FFMA.FTZ R65, R132, c[0x0][0x23c], -R129.reuse ;  /* 0x00008f0084417a23 */ /* 0x100fe40000010881 */
[--C-:B------:R-:W-:Y:S02]  /*83e0*/  FFMA.FTZ R64, R134, c[0x0][0x23c], -R129.reuse ;  /* 0x00008f0086407a23 */ /* 0x100fe40000010881 */
[----:B------:R-:W-:-:S02]  /*83f0*/  FFMA.FTZ R59, R133, c[0x0][0x23c], -R129 ;  /* 0x00008f00853b7a23 */ /* 0x000fc40000010881 */
[----:B------:R-:W-:Y:S01]  /*8400*/  FFMA.FTZ R62, R135, c[0x0][0x23c], -R129 ;  /* 0x00008f00873e7a23 */ /* 0x000fe20000010881 */
[----:B------:R-:W-:Y:S01]  /*8410*/  MOV R156, R190 ;  /* 0x000000be009c7202 */ /* 0x000fe20000000f00 */
[-C--:B------:R-:W-:Y:S01]  /*8420*/  HMMA.16816.F32.BF16 R164, R192, R168.reuse, RZ ;  /* 0x000000a8c0a4723c */ /* 0x080fe200000418ff */
[----:B------:R-:W-:Y:S01]  /*8430*/  MOV R4, R189 ;  /* 0x000000bd00047202 */ /* 0x000fe20000000f00 */
[----:B------:R-:W-:Y:S06]  /*8440*/  MUFU.EX2 R72, R72 ;  /* 0x0000004800487308 */ /* 0x000fec0000000800 */
[----:B------:R-:W-:Y:S02]  /*8450*/  HMMA.16816.F32.BF16 R160, R24, R168, RZ ;  /* 0x000000a818a0723c */ /* 0x000fe400000418ff */
[----:B------:R-:W1:Y:S06]  /*8460*/  MUFU.EX2 R63, R63 ;  /* 0x0000003f003f7308 */ /* 0x000e6c0000000800 */
[-C--:B------:R-:W-:Y:S02]  /*8470*/  HMMA.16816.F32.BF16 R172, R192, R176.reuse, RZ ;  /* 0x000000b0c0ac723c */ /* 0x080fe400000418ff */
[----:B------:R-:W-:Y:S06]  /*8480*/  MUFU.EX2 R31, R31 ;  /* 0x0000001f001f7308 */ /* 0x000fec0000000800 */
[----:B------:R-:W-:Y:S02]  /*8490*/  HMMA.16816.F32.BF16 R152, R24, R176, RZ ;  /* 0x000000b01898723c */ /* 0x000fe400000418ff */
[----:B------:R-:W-:Y:S06]  /*84a0*/  MUFU.EX2 R58, R58 ;  /* 0x0000003a003a7308 */ /* 0x000fec0000000800 */
[-C--:B------:R-:W-:Y:S02]  /*84b0*/  HMMA.16816.F32.BF16 R180, R192, R184.reuse, RZ ;  /* 0x000000b8c0b4723c */ /* 0x080fe400000418ff */
[----:B------:R-:W-:Y:S06]  /*84c0*/  MUFU.EX2 R69, R69 ;  /* 0x0000004500457308 */ /* 0x000fec0000000800 */
[----:B------:R-:W-:Y:S02]  /*84d0*/  HMMA.16816.F32.BF16 R144, R24, R184, RZ ;  /* 0x000000b81890723c */ /* 0x000fe400000418ff */
[----:B------:R-:W2:Y:S06]  /*84e0*/  MUFU.EX2 R30, R30 ;  /* 0x0000001e001e7308 */ /* 0x000eac0000000800 */
[-C--:B------:R-:W-:Y:S02]  /*84f0*/  HMMA.16816.F32.BF16 R188, R192, R16.reuse, RZ ;  /* 0x00000010c0bc723c */ /* 0x080fe400000418ff */
[----:B------:R-:W-:Y:S06]  /*8500*/  MUFU.EX2 R29, R29 ;  /* 0x0000001d001d7308 */ /* 0x000fec0000000800 */
[----:B------:R-:W-:Y:S02]  /*8510*/  HMMA.16816.F32.BF16 R136, R24, R16, RZ ;  /* 0x000000101888723c */ /* 0x000fe400000418ff */
        /* <DEDUP_REMOVED lines=8> */
[----:B------:R-:W3:Y:S01]  /*85a0*/  MUFU.EX2 R62, R62 ;  /* 0x0000003e003e7308 */ /* 0x000ee20000000800 */
[----:B-1----:R-:W-:-:S02]  /*85b0*/  F2FP.BF16.PACK_AB R8, R63, R72 ;  /* 0x000000483f08723e */ /* 0x002fc400000010ff */
[----:B--2---:R-:W-:Y:S02]  /*85c0*/  F2FP.BF16.PACK_AB R9, R30, R69 ;  /* 0x000000451e09723e */ /* 0x004fe400000010ff */
[----:B------:R-:W-:Y:S02]  /*85d0*/  F2FP.BF16.PACK_AB R10, R58, R31 ;  /* 0x0000001f3a0a723e */ /* 0x000fe400000010ff */
[----:B------:R-:W-:Y:S02]  /*85e0*/  F2FP.BF16.PACK_AB R11, R57, R29 ;  /* 0x0000001d390b723e */ /* 0x000fe400000010ff */
[----:B------:R-:W-:Y:S02]  /*85f0*/  F2FP.BF16.PACK_AB R132, R66, R28 ;  /* 0x0000001c4284723e */ /* 0x000fe400000010ff */
[----:B------:R-:W-:Y:S02]  /*8600*/  F2FP.BF16.PACK_AB R133, R64, R65 ;  /* 0x000000414085723e */ /* 0x000fe400000010ff */
[----:B------:R-:W-:-:S02]  /*8610*/  F2FP.BF16.PACK_AB R134, R60, R61 ;  /* 0x0000003d3c86723e */ /* 0x000fc400000010ff */
[----:B---3--:R-:W-:Y:S01]  /*8620*/  F2FP.BF16.PACK_AB R135, R62, R59 ;  /* 0x0000003b3e87723e */ /* 0x008fe200000010ff */
[-C--:B------:R-:W-:Y:S01]  /*8630*/  HMMA.16816.F32.BF16 R164, R8, R36.reuse, R164 ;  /* 0x0000002408a4723c */ /* 0x080fe200000418a4 */
[----:B------:R-:W-:Y:S02]  /*8640*/  MOV R17, R157 ;  /* 0x0000009d00117202 */ /* 0x000fe40000000f00 */
[----:B------:R-:W-:Y:S02]  /*8650*/  MOV R16, R156 ;  /* 0x0000009c00107202 */ /* 0x000fe40000000f00 */
[----:B------:R-:W-:Y:S02]  /*8660*/  MOV R6, R143 ;  /* 0x0000008f00067202 */ /* 0x000fe40000000f00 */
[----:B------:R-:W-:Y:S01]  /*8670*/  MOV R5, R159 ;  /* 0x0000009f00057202 */ /* 0x000fe20000000f00 */
[----:B------:R-:W-:Y:S07]  /*8680*/  HMMA.16816.F32.BF16 R160, R132, R36, R160 ;  /* 0x0000002484a0723c */ /* 0x000fee00000418a0 */
[----:B------:R-:W-:Y:S01]  /*8690*/  IMAD.MOV.U32 R37, RZ, RZ, R148 ;  /* 0x000000ffff257224 */ /* 0x000fe200078e0094 */
[----:B----4-:R-:W-:Y:S01]  /*86a0*/  HMMA.16816.F32.BF16 R172, R8, R32, R172 ;  /* 0x0000002008ac723c */ /* 0x010fe200000418ac */
[----:B------:R-:W-:-:S07]  /*86b0*/  MOV R36, R142 ;  /* 0x0000008e00247202 */ /* 0x000fce0000000f00 */
[----:B------:R-:W-:Y:S07]  /*86c0*/  HMMA.16816.F32.BF16 R152, R132, R32, R152 ;  /* 0x000000208498723c */ /* 0x000fee0000041898 */
[----:B------:R-:W-:Y:S01]  /*86d0*/  MOV R33, R150 ;  /* 0x0000009600217202 */ /* 0x000fe20000000f00 */
[----:B------:R-:W-:Y:S01]  /*86e0*/  HMMA.16816.F32.BF16 R180, R8, R20, R180 ;  /* 0x0000001408b4723c */ /* 0x000fe200000418b4 */
[----:B------:R-:W-:-:S07]  /*86f0*/  MOV R32, R149 ;  /* 0x0000009500207202 */ /* 0x000fce0000000f00 */
[----:B------:R-:W-:Y:S07]  /*8700*/  HMMA.16816.F32.BF16 R144, R132, R20, R144 ;  /* 0x000000148490723c */ /* 0x000fee0000041890 */
[----:B------:R-:W-:Y:S01]  /*8710*/  MOV R21, R158 ;  /* 0x0000009e00157202 */ /* 0x000fe20000000f00 */
[----:B------:R-:W-:Y:S01]  /*8720*/  HMMA.16816.F32.BF16 R188, R8, R12, R188 ;  /* 0x0000000c08bc723c */ /* 0x000fe200000418bc */
[----:B------:R-:W-:-:S07]  /*8730*/  MOV R20, R141 ;  /* 0x0000008d00147202 */ /* 0x000fce0000000f00 */
[----:B------:R-:W-:Y:S07]  /*8740*/  HMMA.16816.F32.BF16 R136, R132, R12, R136 ;  /* 0x0000000c8488723c */ /* 0x000fee0000041888 */
[----:B------:R-:W-:Y:S01]  /*8750*/  MOV R13, R151 ;  /* 0x00000097000d7202 */ /* 0x000fe20000000f00 */
[C---:B------:R-:W-:Y:S08]  /*8760*/  HMMA.16816.F32.BF16 R156, R24.reuse, R170, RZ ;  /* 0x000000aa189c723c */ /* 0x040ff000000418ff */
[C---:B------:R-:W-:Y:S08]  /*8770*/  HMMA.16816.F32.BF16 R148, R24.reuse, R178, RZ ;  /* 0x000000b21894723c */ /* 0x040ff000000418ff */
[C---:B------:R-:W-:Y:S08]  /*8780*/  HMMA.16816.F32.BF16 R140, R24.reuse, R186, RZ ;  /* 0x000000ba188c723c */ /* 0x040ff000000418ff */
[----:B------:R-:W-:Y:S08]  /*8790*/  HMMA.16816.F32.BF16 R24, R24, R18, RZ ;  /* 0x000000121818723c */ /* 0x000ff000000418ff */
[C---:B------:R-:W-:Y:S08]  /*87a0*/  HMMA.16816.F32.BF16 R168, R192.reuse, R170, RZ ;  /* 0x000000aac0a8723c */ /* 0x040ff000000418ff */
[C---:B------:R-:W-:Y:S08]  /*87b0*/  HMMA.16816.F32.BF16 R176, R192.reuse, R178, RZ ;  /* 0x000000b2c0b0723c */ /* 0x040ff000000418ff */
[C---:B------:R-:W-:Y:S08]  /*87c0*/  HMMA.16816.F32.BF16 R184, R192.reuse, R186, RZ ;  /* 0x000000bac0b8723c */ /* 0x040ff000000418ff */
[----:B------:R-:W-:Y:S01]  /*87d0*/  HMMA.16816.F32.BF16 R192, R192, R18, RZ ;  /* 0x00000012c0c0723c */ /* 0x000fe200000418ff */
[----:B------:R-:W-:-:S02]  /*87e0*/  FSETP.NEU.FTZ.AND P3, PT, R68, -INF , PT ;  /* 0xff8000004400780b */ /* 0x000fc40003f7d000 */
[----:B------:R-:W-:-:S05]  /*87f0*/  FSETP.NEU.FTZ.AND P1, PT, R3, -INF , PT ;  /* 0xff8000000300780b */ /* 0x000fca0003f3d000 */
[----:B------:R-:W-:Y:S01]  /*8800*/  HMMA.16816.F32.BF16 R156, R132, R38, R156 ;  /* 0x00000026849c723c */ /* 0x000fe2000004189c */
[----:B------:R-:W-:-:S07]  /*8810*/  FSETP.NEU.FTZ.AND P0, PT, R2, -INF , PT ;  /* 0xff8000000200780b */ /* 0x000fce0003f1d000 */
[C---:B------:R-:W-:Y:S08]  /*8820*/  HMMA.16816.F32.BF16 R148, R132.reuse, R34, R148 ;  /* 0x000000228494723c */ /* 0x040ff00000041894 */
[C---:B------:R-:W-:Y:S08]  /*8830*/  HMMA.16816.F32.BF16 R140, R132.reuse, R22, R140 ;  /* 0x00000016848c723c */ /* 0x040ff0000004188c */
[-C--:B------:R-:W-:Y:S07]  /*8840*/  HMMA.16816.F32.BF16 R132, R132, R14.reuse, R24 ;  /* 0x0000000e8484723c */ /* 0x080fee0000041818 */
[----:B------:R-:W-:Y:S01]  /*8850*/  MOV R24, R13 ;  /* 0x0000000d00187202 */ /* 0x000fe20000000f00 */
[----:B------:R-:W-:Y:S01]  /*8860*/  HMMA.16816.F32.BF16 R192, R8, R14, R192 ;  /* 0x0000000e08c0723c */ /* 0x000fe200000418c0 */
[----:B------:R-:W1:Y:S01]  /*8870*/  LDSM.16.MT88.4 R12, [R224+0x9000] ;  /* 0x00900000e00c783b */ /* 0x000e620000004200 */
[----:B------:R-:W-:-:S02]  /*8880*/  FMUL.FTZ R25, R3, c[0x0][0x23c] ;  /* 0x00008f0003197a20 */ /* 0x000fc40000410000 */
[----:B------:R-:W-:-:S04]  /*8890*/  FMUL.FTZ R26, R2, c[0x0][0x23c] ;  /* 0x00008f00021a7a20 */ /* 0x000fc80000410000 */
[----:B------:R-:W-:Y:S01]  /*88a0*/  HMMA.16816.F32.BF16 R168, R8, R38, R168 ;  /* 0x0000002608a8723c */ /* 0x000fe200000418a8 */
[----:B------:R-:W-:-:S06]  /*88b0*/  FSEL R25, R25, RZ, P1 ;  /* 0x000000ff19197208 */ /* 0x000fcc0000800000 */
[----:B------:R-:W-:Y:S01]  /*88c0*/  FMUL.FTZ R38, R68, c[0x0][0x23c] ;  /* 0x00008f0044267a20 */ /* 0x000fe20000410000 */
[----:B------:R-:W-:-:S04]  /*88d0*/  FSEL R26, R26, RZ, P0 ;  /* 0x000000ff1a1a7208 */ /* 0x000fc80000000000 */
[----:B------:R-:W-:Y:S01]  /*88e0*/  FSEL R38, R38, RZ, P3 ;  /* 0x000000ff26267208 */ /* 0x000fe20001800000 */
[--C-:B------:R-:W-:Y:S02]  /*88f0*/  FFMA.FTZ R79, R79, c[0x0][0x23c], -R25.reuse ;  /* 0x00008f004f4f7a23 */ /* 0x100fe40000010819 */
[----:B------:R-:W-:Y:S02]  /*8900*/  FFMA.FTZ R54, R54, c[0x0][0x23c], -R25 ;  /* 0x00008f0036367a23 */ /* 0x000fe40000010819 */
[--C-:B------:R-:W-:Y:S02]  /*8910*/  FFMA.FTZ R81, R81, c[0x0][0x23c], -R38.reuse ;  /* 0x00008f0051517a23 */ /* 0x100fe40000010826 */
[--C-:B------:R-:W-:Y:S02]  /*8920*/  FFMA.FTZ R56, R56, c[0x0][0x23c], -R38.reuse ;  /* 0x00008f0038387a23 */ /* 0x100fe40000010826 */
[--C-:B------:R-:W-:Y:S02]  /*8930*/  FFMA.FTZ R55, R55, c[0x0][0x23c], -R38.reuse ;  /* 0x00008f0037377a23 */ /* 0x100fe40000010826 */
[----:B------:R-:W-:-:S02]  /*8940*/  FFMA.FTZ R48, R48, c[0x0][0x23c], -R38 ;  /* 0x00008f0030307a23 */ /* 0x000fc40000010826 */
[--C-:B------:R-:W-:Y:S02]  /*8950*/  FFMA.FTZ R53, R53, c[0x0][0x23c], -R25.reuse ;  /* 0x00008f0035357a23 */ /* 0x100fe40000010819 */
[----:B------:R-:W-:Y:S02]  /*8960*/  FFMA.FTZ R47, R47, c[0x0][0x23c], -R25 ;  /* 0x00008f002f2f7a23 */ /* 0x000fe40000010819 */
[--C-:B------:R-:W-:Y:S02]  /*8970*/  FFMA.FTZ R52, R52, c[0x0][0x23c], -R26.reuse ;  /* 0x00008f0034347a23 */ /* 0x100fe4000001081a */
[--C-:B------:R-:W-:Y:S02]  /*8980*/  FFMA.FTZ R51, R51, c[0x0][0x23c], -R26.reuse ;  /* 0x00008f0033337a23 */ /* 0x100fe4000001081a */
[--C-:B------:R-:W-:Y:S02]  /*8990*/  FFMA.FTZ R46, R46, c[0x0][0x23c], -R26.reuse ;  /* 0x00008f002e2e7a23 */ /* 0x100fe4000001081a */
[----:B------:R-:W-:-:S02]  /*89a0*/  FFMA.FTZ R45, R45, c[0x0][0x23c], -R26 ;  /* 0x00008f002d2d7a23 */ /* 0x000fc4000001081a */
[--C-:B------:R-:W-:Y:S02]  /*89b0*/  FFMA.FTZ R50, R50, c[0x0][0x23c], -R129.reuse ;  /* 0x00008f0032327a23 */ /* 0x100fe40000010881 */
[--C-:B------:R-:W-:Y:S02]  /*89c0*/  FFMA.FTZ R49, R49, c[0x0][0x23c], -R129.reuse ;  /* 0x00008f0031317a23 */ /* 0x100fe40000010881 */
[--C-:B------:R-:W-:Y:S02]  /*89d0*/  FFMA.FTZ R44, R44, c[0x0][0x23c], -R129.reuse ;  /* 0x00008f002c2c7a23 */ /* 0x100fe40000010881 */
[----:B------:R-:W-:Y:S01]  /*89e0*/  FFMA.FTZ R43, R43, c[0x0][0x23c], -R129 ;  /* 0x00008f002b2b7a23 */ /* 0x000fe20000010881 */
[----:B------:R-:W-:Y:S08]  /*89f0*/  MUFU.EX2 R81, R81 ;  /* 0x0000005100517308 */ /* 0x000ff00000000800 */
        /* <DEDUP_REMOVED lines=8> */
[----:B------:R-:W2:Y:S08]  /*8a80*/  MUFU.EX2 R51, R51 ;  /* 0x0000003300337308 */ /* 0x000eb00000000800 */
[----:B------:R-:W-:Y:S08]  /*8a90*/  MUFU.EX2 R46, R46 ;  /* 0x0000002e002e7308 */ /* 0x000ff00000000800 */
[----:B------:R-:W-:Y:S08]  /*8aa0*/  MUFU.EX2 R45, R45 ;  /* 0x0000002d002d7308 */ /* 0x000ff00000000800 */
[----:B------:R-:W-:Y:S08]  /*8ab0*/  MUFU.EX2 R50, R50 ;  /* 0x0000003200327308 */ /* 0x000ff00000000800 */
[----:B------:R-:W3:Y:S08]  /*8ac0*/  MUFU.EX2 R49, R49 ;  /* 0x0000003100317308 */ /* 0x000ef00000000800 */
[----:B------:R-:W-:Y:S08]  /*8ad0*/  MUFU.EX2 R44, R44 ;  /* 0x0000002c002c7308 */ /* 0x000ff00000000800 */
[----:B------:R-:W4:Y:S01]  /*8ae0*/  MUFU.EX2 R43, R43 ;  /* 0x0000002b002b7308 */ /* 0x000f220000000800 */
[----:B------:R-:W-:Y:S01]  /*8af0*/  HMMA.16816.F32.BF16 R176, R8, R34, R176 ;  /* 0x0000002208b0723c */ /* 0x000fe200000418b0 */
[----:B------:R-:W-:-:S02]  /*8b00*/  MOV R39, R16 ;  /* 0x0000001000277202 */ /* 0x000fc40000000f00 */
[----:B------:R-:W-:Y:S02]  /*8b10*/  MOV R27, R17 ;  /* 0x00000011001b7202 */ /* 0x000fe40000000f00 */
[----:B--2---:R-:W-:Y:S02]  /*8b20*/  F2FP.BF16.PACK_AB R16, R51, R52 ;  /* 0x000000343310723e */ /* 0x004fe400000010ff */
[----:B---3--:R-:W-:Y:S01]  /*8b30*/  F2FP.BF16.PACK_AB R17, R49, R50 ;  /* 0x000000323111723e */ /* 0x008fe200000010ff */
[----:B------:R-:W-:Y:S01]  /*8b40*/  HMMA.16816.F32.BF16 R184, R8, R22, R184 ;  /* 0x0000001608b8723c */ /* 0x000fe200000418b8 */
[----:B------:R-:W-:-:S06]  /*8b50*/  F2FP.BF16.PACK_AB R18, R45, R46 ;  /* 0x0000002e2d12723e */ /* 0x000fcc00000010ff */
[----:B------:R-:W-:Y:S02]  /*8b60*/  F2FP.BF16.PACK_AB R8, R56, R81 ;  /* 0x000000513808723e */ /* 0x000fe400000010ff */
[----:B------:R-:W-:Y:S02]  /*8b70*/  F2FP.BF16.PACK_AB R9, R54, R79 ;  /* 0x0000004f3609723e */ /* 0x000fe400000010ff */
[----:B------:R-:W-:Y:S02]  /*8b80*/  F2FP.BF16.PACK_AB R10, R48, R55 ;  /* 0x00000037300a723e */ /* 0x000fe400000010ff */
[----:B------:R-:W-:Y:S02]  /*8b90*/  F2FP.BF16.PACK_AB R11, R47, R53 ;  /* 0x000000352f0b723e */ /* 0x000fe400000010ff */
[----:B----4-:R-:W-:-:S05]  /*8ba0*/  F2FP.BF16.PACK_AB R19, R43, R44 ;  /* 0x0000002c2b13723e */ /* 0x010fca00000010ff */
[-C--:B-1----:R-:W-:Y:S08]  /*8bb0*/  HMMA.16816.F32.BF16 R164, R8, R12.reuse, R164 ;  /* 0x0000000c08a4723c */ /* 0x082ff000000418a4 */
        /* <DEDUP_REMOVED lines=12> */
[----:B------:R-:W-:Y:S01]  /*8c80*/  HMMA.16816.F32.BF16 R184, R8, R14, R184 ;  /* 0x0000000e08b8723c */ /* 0x000fe200000418b8 */
[----:B------:R-:W1:Y:S01]  /*8c90*/  LDSM.16.MT88.4 R12, [R220+0x9000] ;  /* 0x00900000dc0c783b */ /* 0x000e620000004200 */
[----:B------:R-:W-:-:S02]  /*8ca0*/  FFMA.FTZ R80, R80, c[0x0][0x23c], -R38 ;  /* 0x00008f0050507a23 */ /* 0x000fc40000010826 */
[--C-:B------:R-:W-:Y:S02]  /*8cb0*/  FFMA.FTZ R42, R42, c[0x0][0x23c], -R38.reuse ;  /* 0x00008f002a2a7a23 */ /* 0x100fe40000010826 */
[--C-:B------:R-:W-:Y:S02]  /*8cc0*/  FFMA.FTZ R41, R41, c[0x0][0x23c], -R38.reuse ;  /* 0x00008f0029297a23 */ /* 0x100fe40000010826 */
[----:B------:R-:W-:Y:S02]  /*8cd0*/  FFMA.FTZ R34, R39, c[0x0][0x23c], -R38 ;  /* 0x00008f0027227a23 */ /* 0x000fe40000010826 */
[--C-:B------:R-:W-:Y:S02]  /*8ce0*/  FFMA.FTZ R38, R32, c[0x0][0x23c], -R26.reuse ;  /* 0x00008f0020267a23 */ /* 0x100fe4000001081a */
[----:B------:R-:W-:Y:S02]  /*8cf0*/  FFMA.FTZ R32, R36, c[0x0][0x23c], -R26 ;  /* 0x00008f0024207a23 */ /* 0x000fe4000001081a */
[----:B------:R-:W-:-:S02]  /*8d00*/  FFMA.FTZ R78, R78, c[0x0][0x23c], -R25 ;  /* 0x00008f004e4e7a23 */ /* 0x000fc40000010819 */
[--C-:B------:R-:W-:Y:S02]  /*8d10*/  FFMA.FTZ R40, R40, c[0x0][0x23c], -R25.reuse ;  /* 0x00008f0028287a23 */ /* 0x100fe40000010819 */
[--C-:B------:R-:W-:Y:S02]  /*8d20*/  FFMA.FTZ R39, R24, c[0x0][0x23c], -R25.reuse ;  /* 0x00008f0018277a23 */ /* 0x100fe40000010819 */
[----:B------:R-:W-:Y:S02]  /*8d30*/  FFMA.FTZ R33, R33, c[0x0][0x23c], -R25 ;  /* 0x00008f0021217a23 */ /* 0x000fe40000010819 */
[--C-:B------:R-:W-:Y:S02]  /*8d40*/  FFMA.FTZ R37, R37, c[0x0][0x23c], -R26.reuse ;  /* 0x00008f0025257a23 */ /* 0x100fe4000001081a */
[----:B------:R-:W-:Y:S02]  /*8d50*/  FFMA.FTZ R6, R6, c[0x0][0x23c], -R26 ;  /* 0x00008f0006067a23 */ /* 0x000fe4000001081a */
[----:B------:R-:W-:-:S02]  /*8d60*/  FFMA.FTZ R36, R95, c[0x0][0x23c], -R129 ;  /* 0x00008f005f247a23 */ /* 0x000fc40000010881 */
[--C-:B------:R-:W-:Y:S01]  /*8d70*/  FFMA.FTZ R35, R96, c[0x0][0x23c], -R129.reuse ;  /* 0x00008f0060237a23 */ /* 0x100fe20000010881 */
[-C--:B-1----:R-:W-:Y:S08]  /*8d80*/  HMMA.16816.F32.BF16 R188, R8, R12.reuse, R188 ;  /* 0x0000000c08bc723c */ /* 0x082ff000000418bc */
[C---:B------:R-:W-:Y:S08]  /*8d90*/  HMMA.16816.F32.BF16 R136, R16.reuse, R12, R136 ;  /* 0x0000000c1088723c */ /* 0x040ff00000041888 */
[-C--:B------:R-:W-:Y:S08]  /*8da0*/  HMMA.16816.F32.BF16 R132, R16, R14.reuse, R132 ;  /* 0x0000000e1084723c */ /* 0x080ff00000041884 */
[----:B------:R-:W-:Y:S01]  /*8db0*/  HMMA.16816.F32.BF16 R192, R8, R14, R192 ;  /* 0x0000000e08c0723c */ /* 0x000fe200000418c0 */
[----:B------:R-:W1:Y:S01]  /*8dc0*/  LDSM.16.MT88.4 R12, [R224+0x9800] ;  /* 0x00980000e00c783b */ /* 0x000e620000004200 */
[----:B------:R-:W-:-:S02]  /*8dd0*/  FFMA.FTZ R5, R5, c[0x0][0x23c], -R129 ;  /* 0x00008f0005057a23 */ /* 0x000fc40000010881 */
[----:B------:R-:W-:Y:S01]  /*8de0*/  FFMA.FTZ R4, R4, c[0x0][0x23c], -R129 ;  /* 0x00008f0004047a23 */ /* 0x000fe20000010881 */
[----:B------:R-:W-:Y:S08]  /*8df0*/  MUFU.EX2 R80, R80 ;  /* 0x0000005000507308 */ /* 0x000ff00000000800 */
[----:B------:R-:W2:Y:S08]  /*8e00*/  MUFU.EX2 R42, R42 ;  /* 0x0000002a002a7308 */ /* 0x000eb00000000800 */
[----:B------:R-:W-:Y:S08]  /*8e10*/  MUFU.EX2 R41, R41 ;  /* 0x0000002900297308 */ /* 0x000ff00000000800 */
[----:B------:R-:W-:Y:S08]  /*8e20*/  MUFU.EX2 R34, R34 ;  /* 0x0000002200227308 */ /* 0x000ff00000000800 */
[----:B------:R-:W-:Y:S08]  /*8e30*/  MUFU.EX2 R78, R78 ;  /* 0x0000004e004e7308 */ /* 0x000ff00000000800 */
[----:B------:R-:W3:Y:S08]  /*8e40*/  MUFU.EX2 R40, R40 ;  /* 0x0000002800287308 */ /* 0x000ef00000000800 */
[----:B------:R-:W-:Y:S08]  /*8e50*/  MUFU.EX2 R39, R39 ;  /* 0x0000002700277308 */ /* 0x000ff00000000800 */
[----:B------:R-:W4:Y:S08]  /*8e60*/  MUFU.EX2 R33, R33 ;  /* 0x0000002100217308 */ /* 0x000f300000000800 */
[----:B------:R-:W-:Y:S08]  /*8e70*/  MUFU.EX2 R38, R38 ;  /* 0x0000002600267308 */ /* 0x000ff00000000800 */
[----:B------:R-:W1:Y:S08]  /*8e80*/  MUFU.EX2 R37, R37 ;  /* 0x0000002500257308 */ /* 0x000e700000000800 */
[----:B------:R-:W-:Y:S08]  /*8e90*/  MUFU.EX2 R32, R32 ;  /* 0x0000002000207308 */ /* 0x000ff00000000800 */
[----:B------:R-:W-:Y:S08]  /*8ea0*/  MUFU.EX2 R6, R6 ;  /* 0x0000000600067308 */ /* 0x000ff00000000800 */
[----:B------:R-:W-:Y:S08]  /*8eb0*/  MUFU.EX2 R36, R36 ;  /* 0x0000002400247308 */ /* 0x000ff00000000800 */
[----:B------:R-:W1:Y:S08]  /*8ec0*/  MUFU.EX2 R35, R35 ;  /* 0x0000002300237308 */ /* 0x000e700000000800 */
[----:B------:R-:W-:Y:S08]  /*8ed0*/  MUFU.EX2 R5, R5 ;  /* 0x0000000500057308 */ /* 0x000ff00000000800 */
[----:B------:R-:W1:Y:S01]  /*8ee0*/  MUFU.EX2 R4, R4 ;  /* 0x0000000400047308 */ /* 0x000e620000000800 */
[----:B--2---:R-:W-:-:S02]  /*8ef0*/  F2FP.BF16.PACK_AB R8, R42, R80 ;  /* 0x000000502a08723e */ /* 0x004fc400000010ff */
[----:B---3--:R-:W-:Y:S02]  /*8f00*/  F2FP.BF16.PACK_AB R9, R40, R78 ;  /* 0x0000004e2809723e */ /* 0x008fe400000010ff */
[----:B------:R-:W-:Y:S02]  /*8f10*/  F2FP.BF16.PACK_AB R10, R34, R41 ;  /* 0x00000029220a723e */ /* 0x000fe400000010ff */
[----:B----4-:R-:W-:Y:S02]  /*8f20*/  F2FP.BF16.PACK_AB R11, R33, R39 ;  /* 0x00000027210b723e */ /* 0x010fe400000010ff */
[----:B-1----:R-:W-:Y:S02]  /*8f30*/  F2FP.BF16.PACK_AB R16, R37, R38 ;  /* 0x000000262510723e */ /* 0x002fe400000010ff */
[----:B------:R-:W-:Y:S02]  /*8f40*/  F2FP.BF16.PACK_AB R17, R35, R36 ;  /* 0x000000242311723e */ /* 0x000fe400000010ff */
[----:B------:R-:W-:-:S02]  /*8f50*/  F2FP.BF16.PACK_AB R18, R6, R32 ;  /* 0x000000200612723e */ /* 0x000fc400000010ff */
[----:B------:R-:W-:Y:S01]  /*8f60*/  F2FP.BF16.PACK_AB R19, R4, R5 ;  /* 0x000000050413723e */ /* 0x000fe200000010ff */
[-C--:B------:R-:W-:Y:S08]  /*8f70*/  HMMA.16816.F32.BF16 R164, R8, R12.reuse, R164 ;  /* 0x0000000c08a4723c */ /* 0x080ff000000418a4 */
        /* <DEDUP_REMOVED lines=14> */
[----:B------:R-:W-:Y:S01]  /*9060*/  FSETP.NEU.FTZ.AND P0, PT, R68, -INF , PT ;  /* 0xff8000004400780b */ /* 0x000fe20003f1d000 */
[----:B------:R-:W-:-:S02]  /*9070*/  IMAD.MOV.U32 R24, RZ, RZ, R27 ;  /* 0x000000ffff187224 */ /* 0x000fc400078e001b */
[--C-:B------:R-:W-:Y:S02]  /*9080*/  FFMA.FTZ R205, R205, c[0x0][0x23c], -R25.reuse ;  /* 0x00008f00cdcd7a23 */ /* 0x100fe40000010819 */
[----:B------:R-:W-:Y:S02]  /*9090*/  FFMA.FTZ R204, R204, c[0x0][0x23c], -R25 ;  /* 0x00008f00cccc7a23 */ /* 0x000fe40000010819 */
[--C-:B------:R-:W-:Y:S02]  /*90a0*/  FFMA.FTZ R88, R88, c[0x0][0x23c], -R26.reuse ;  /* 0x00008f0058587a23 */ /* 0x100fe4000001081a */
[----:B------:R-:W-:Y:S02]  /*90b0*/  FFMA.FTZ R85, R85, c[0x0][0x23c], -R26 ;  /* 0x00008f0055557a23 */ /* 0x000fe4000001081a */
[----:B------:R-:W-:Y:S01]  /*90c0*/  FFMA.FTZ R82, R82, c[0x0][0x23c], -R129 ;  /* 0x00008f0052527a23 */ /* 0x000fe20000010881 */
[-C--:B-1----:R-:W-:Y:S08]  /*90d0*/  HMMA.16816.F32.BF16 R188, R8, R12.reuse, R188 ;  /* 0x0000000c08bc723c */ /* 0x082ff000000418bc */
[C---:B------:R-:W-:Y:S07]  /*90e0*/  HMMA.16816.F32.BF16 R136, R16.reuse, R12, R136 ;  /* 0x0000000c1088723c */ /* 0x040fee0000041888 */
[----:B------:R-:W-:Y:S01]  /*90f0*/  FMUL.FTZ R13, R68, c[0x0][0x23c] ;  /* 0x00008f00440d7a20 */ /* 0x000fe20000410000 */
[----:B------:R-:W-:Y:S01]  /*9100*/  HMMA.16816.F32.BF16 R132, R16, R14, R132 ;  /* 0x0000000e1084723c */ /* 0x000fe20000041884 */
[----:B------:R-:W-:-:S03]  /*9110*/  MOV R12, R20 ;  /* 0x00000014000c7202 */ /* 0x000fc60000000f00 */
[----:B------:R-:W-:-:S03]  /*9120*/  FSEL R13, R13, RZ, P0 ;  /* 0x000000ff0d0d7208 */ /* 0x000fc60000000000 */
[----:B------:R-:W-:Y:S02]  /*9130*/  MOV R19, R21 ;  /* 0x0000001500137202 */ /* 0x000fe40000000f00 */
[----:B------:R-:W-:Y:S02]  /*9140*/  FFMA.FTZ R96, R92, c[0x0][0x23c], -R13 ;  /* 0x00008f005c607a23 */ /* 0x000fe4000001080d */
[--C-:B------:R-:W-:Y:S01]  /*9150*/  FFMA.FTZ R92, R90, c[0x0][0x23c], -R25.reuse ;  /* 0x00008f005a5c7a23 */ /* 0x100fe20000010819 */
[----:B------:R-:W-:Y:S01]  /*9160*/  HMMA.16816.F32.BF16 R192, R8, R14, R192 ;  /* 0x0000000e08c0723c */ /* 0x000fe200000418c0 */
[----:B------:R-:W-:Y:S02]  /*9170*/  FFMA.FTZ R90, R102, c[0x0][0x23c], -R25 ;  /* 0x00008f00665a7a23 */ /* 0x000fe40000010819 */
[--C-:B------:R-:W-:Y:S02]  /*9180*/  FFMA.FTZ R27, R106, c[0x0][0x23c], -R13.reuse ;  /* 0x00008f006a1b7a23 */ /* 0x100fe4000001080d */
[----:B------:R-:W-:-:S02]  /*9190*/  FFMA.FTZ R20, R114, c[0x0][0x23c], -R13 ;  /* 0x00008f0072147a23 */ /* 0x000fc4000001080d */
[--C-:B------:R-:W-:Y:S02]  /*91a0*/  FFMA.FTZ R21, R112, c[0x0][0x23c], -R13.reuse ;  /* 0x00008f0070157a23 */ /* 0x100fe4000001080d */
[--C-:B------:R-:W-:Y:S02]  /*91b0*/  FFMA.FTZ R23, R125, c[0x0][0x23c], -R13.reuse ;  /* 0x00008f007d177a23 */ /* 0x100fe4000001080d */
[--C-:B------:R-:W-:Y:S02]  /*91c0*/  FFMA.FTZ R95, R91, c[0x0][0x23c], -R13.reuse ;  /* 0x00008f005b5f7a23 */ /* 0x100fe4000001080d */
        /* <DEDUP_REMOVED lines=10> */
[--C-:B------:R-:W-:Y:S01]  /*9270*/  FFMA.FTZ R91, R89, c[0x0][0x23c], -R25.reuse ;  /* 0x00008f00595b7a23 */ /* 0x100fe20000010819 */
[----:B------:R-:W1:Y:S01]  /*9280*/  LDSM.16.MT88.4 R12, [R224+0xa000] ;  /* 0x00a00000e00c783b */ /* 0x000e620000004200 */
[--C-:B------:R-:W-:Y:S02]  /*9290*/  FFMA.FTZ R16, R87, c[0x0][0x23c], -R25.reuse ;  /* 0x00008f0057107a23 */ /* 0x100fe40000010819 */
[--C-:B------:R-:W-:Y:S02]  /*92a0*/  FFMA.FTZ R11, R120, c[0x0][0x23c], -R25.reuse ;  /* 0x00008f00780b7a23 */ /* 0x100fe40000010819 */
[--C-:B------:R-:W-:Y:S02]  /*92b0*/  FFMA.FTZ R10, R111, c[0x0][0x23c], -R25.reuse ;  /* 0x00008f006f0a7a23 */ /* 0x100fe40000010819 */
[----:B------:R-:W-:-:S02]  /*92c0*/  FFMA.FTZ R9, R86, c[0x0][0x23c], -R25 ;  /* 0x00008f0056097a23 */ /* 0x000fc40000010819 */
[----:B------:R-:W-:Y:S02]  /*92d0*/  FFMA.FTZ R107, R70, c[0x0][0x23c], -R25 ;  /* 0x00008f00466b7a23 */ /* 0x000fe40000010819 */
[----:B------:R-:W-:Y:S01]  /*92e0*/  FFMA.FTZ R8, R99, c[0x0][0x23c], -R129 ;  /* 0x00008f0063087a23 */ /* 0x000fe20000010881 */
[----:B------:R-:W-:Y:S01]  /*92f0*/  MUFU.EX2 R96, R96 ;  /* 0x0000006000607308 */ /* 0x000fe20000000800 */
[--C-:B------:R-:W-:Y:S01]  /*9300*/  FFMA.FTZ R89, R105, c[0x0][0x23c], -R25.reuse ;  /* 0x00008f0069597a23 */ /* 0x100fe20000010819 */
[----:B------:R2:W5:Y:S01]  /*9310*/  LDL.LU R214, [R1+0x54] ;  /* 0x0000540001d67983 */ /* 0x0005620000300800 */
[--C-:B------:R-:W-:Y:S02]  /*9320*/  FFMA.FTZ R120, R119, c[0x0][0x23c], -R25.reuse ;  /* 0x00008f0077787a23 */ /* 0x100fe40000010819 */
[----:B------:R-:W-:Y:S01]  /*9330*/  FFMA.FTZ R87, R101, c[0x0][0x23c], -R26 ;  /* 0x00008f0065577a23 */ /* 0x000fe2000001081a */
[----:B------:R2:W5:Y:S01]  /*9340*/  LDL.LU R213, [R1+0x50] ;  /* 0x0000500001d57983 */ /* 0x0005620000300800 */
[----:B------:R-:W-:-:S02]  /*9350*/  FFMA.FTZ R119, R212, c[0x0][0x23c], -R25 ;  /* 0x00008f00d4777a23 */ /* 0x000fc40000010819 */
[--C-:B------:R-:W-:Y:S02]  /*9360*/  FFMA.FTZ R111, R71, c[0x0][0x23c], -R25.reuse ;  /* 0x00008f00476f7a23 */ /* 0x100fe40000010819 */
[--C-:B------:R-:W-:Y:S02]  /*9370*/  FFMA.FTZ R105, R251, c[0x0][0x23c], -R25.reuse ;  /* 0x00008f00fb697a23 */ /* 0x100fe40000010819 */
[----:B------:R-:W-:Y:S02]  /*9380*/  FFMA.FTZ R101, R7, c[0x0][0x23c], -R25 ;  /* 0x00008f0007657a23 */ /* 0x000fe40000010819 */
[--C-:B------:R-:W-:Y:S01]  /*9390*/  FFMA.FTZ R86, R100, c[0x0][0x23c], -R26.reuse ;  /* 0x00008f0064567a23 */ /* 0x100fe2000001081a */
[----:B------:R-:W3:Y:S01]  /*93a0*/  MUFU.EX2 R95, R95 ;  /* 0x0000005f005f7308 */ /* 0x000ee20000000800 */
[----:B------:R-:W-:Y:S01]  /*93b0*/  FFMA.FTZ R25, R84, c[0x0][0x23c], -R26 ;  /* 0x00008f0054197a23 */ /* 0x000fe2000001081a */
[----:B------:R2:W5:Y:S01]  /*93c0*/  LDL.LU R212, [R1+0x4c] ;  /* 0x00004c0001d47983 */ /* 0x0005620000300800 */
[----:B------:R-:W-:-:S02]  /*93d0*/  FFMA.FTZ R84, R97, c[0x0][0x23c], -R129 ;  /* 0x00008f0061547a23 */ /* 0x000fc40000010881 */
[--C-:B------:R-:W-:Y:S01]  /*93e0*/  FFMA.FTZ R97, R98, c[0x0][0x23c], -R129.reuse ;  /* 0x00008f0062617a23 */ /* 0x100fe20000010881 */
[----:B------:R2:W5:Y:S01]  /*93f0*/  LDL.LU R71, [R1+0x48] ;  /* 0x0000480001477983 */ /* 0x0005620000300800 */
[----:B------:R-:W-:Y:S01]  /*9400*/  FFMA.FTZ R99, R83, c[0x0][0x23c], -R129 ;  /* 0x00008f0053637a23 */ /* 0x000fe20000010881 */
[----:B------:R-:W-:Y:S08]  /*9410*/  MUFU.EX2 R94, R94 ;  /* 0x0000005e005e7308 */ /* 0x000ff00000000800 */
[----:B------:R-:W-:Y:S08]  /*9420*/  MUFU.EX2 R93, R93 ;  /* 0x0000005d005d7308 */ /* 0x000ff00000000800 */
[----:B------:R-:W-:Y:S08]  /*9430*/  MUFU.EX2 R92, R92 ;  /* 0x0000005c005c7308 */ /* 0x000ff00000000800 */
[----:B------:R-:W4:Y:S08]  /*9440*/  MUFU.EX2 R91, R91 ;  /* 0x0000005b005b7308 */ /* 0x000f300000000800 */
[----:B------:R-:W-:Y:S08]  /*9450*/  MUFU.EX2 R90, R90 ;  /* 0x0000005a005a7308 */ /* 0x000ff00000000800 */
[----:B------:R-:W1:Y:S08]  /*9460*/  MUFU.EX2 R89, R89 ;  /* 0x0000005900597308 */ /* 0x000e700000000800 */
[----:B------:R-:W-:Y:S08]  /*9470*/  MUFU.EX2 R88, R88 ;  /* 0x0000005800587308 */ /* 0x000ff00000000800 */
[----:B------:R-:W1:Y:S08]  /*9480*/  MUFU.EX2 R87, R87 ;  /* 0x0000005700577308 */ /* 0x000e700000000800 */
[----:B------:R-:W-:Y:S08]  /*9490*/  MUFU.EX2 R86, R86 ;  /* 0x0000005600567308 */ /* 0x000ff00000000800 */
[----:B------:R-:W-:Y:S08]  /*94a0*/  MUFU.EX2 R85, R85 ;  /* 0x0000005500557308 */ /* 0x000ff00000000800 */
[----:B------:R-:W-:Y:S08]  /*94b0*/  MUFU.EX2 R84, R84 ;  /* 0x0000005400547308 */ /* 0x000ff00000000800 */
[----:B------:R-:W-:Y:S01]  /*94c0*/  MUFU.EX2 R82, R82 ;  /* 0x0000005200527308 */ /* 0x000fe20000000800 */
[----:B------:R-:W-:Y:S01]  /*94d0*/  FADD.FTZ R196, R197, R196 ;  /* 0x000000c4c5c47221 */ /* 0x000fe20000010000 */
[----:B------:R2:W5:Y:S06]  /*94e0*/  LDL.LU R70, [R1+0x44] ;  /* 0x0000440001467983 */ /* 0x00056c0000300800 */
[----:B------:R3:W1:Y:S08]  /*94f0*/  MUFU.EX2 R83, R8 ;  /* 0x0000000800537308 */ /* 0x0006700000000800 */
[----:B------:R-:W1:Y:S01]  /*9500*/  MUFU.EX2 R97, R97 ;  /* 0x0000006100617308 */ /* 0x000e620000000800 */
        /* <DEDUP_REMOVED lines=23> */
[----:B------:R-:W-:Y:S01]  /*9680*/  FFMA.FTZ R121, R121, c[0x0][0x23c], -R129 ;  /* 0x00008f0079797a23 */ /* 0x000fe20000010881 */
[----:B------:R-:W-:Y:S01]  /*9690*/  MOV R129, R20 ;  /* 0x0000001400817202 */ /* 0x000fe20000000f00 */
[----:B------:R-:W-:Y:S01]  /*96a0*/  FADD.FTZ R198, R199, R198 ;  /* 0x000000c6c7c67221 */ /* 0x000fe20000010000 */
[----:B------:R-:W-:Y:S01]  /*96b0*/  MOV R199, R23 ;  /* 0x0000001700c77202 */ /* 0x000fe20000000f00 */
[----:B------:R-:W-:Y:S01]  /*96c0*/  FADD.FTZ R130, R131, R130 ;  /* 0x0000008283827221 */ /* 0x000fe20000010000 */
[----:B------:R-:W-:Y:S01]  /*96d0*/  MOV R131, R10 ;  /* 0x0000000a00837202 */ /* 0x000fe20000000f00 */
[----:B------:R-:W-:-:S02]  /*96e0*/  FADD.FTZ R200, R201, R200 ;  /* 0x000000c8c9c87221 */ /* 0x000fc40000010000 */
[----:B------:R-:W-:Y:S01]  /*96f0*/  FADD.FTZ R117, R117, R196 ;  /* 0x000000c475757221 */ /* 0x000fe20000010000 */
[----:B------:R-:W-:Y:S01]  /*9700*/  MOV R196, R21 ;  /* 0x0000001500c47202 */ /* 0x000fe20000000f00 */
[----:B------:R-:W-:Y:S01]  /*9710*/  IMAD.MOV.U32 R201, RZ, RZ, R9 ;  /* 0x000000ffffc97224 */ /* 0x000fe200078e0009 */
[----:B---3--:R-:W-:Y:S02]  /*9720*/  F2FP.BF16.PACK_AB R8, R95, R96 ;  /* 0x000000605f08723e */ /* 0x008fe400000010ff */
[----:B----4-:R-:W-:Y:S02]  /*9730*/  F2FP.BF16.PACK_AB R9, R91, R92 ;  /* 0x0000005c5b09723e */ /* 0x010fe400000010ff */
[----:B------:R-:W-:Y:S02]  /*9740*/  F2FP.BF16.PACK_AB R10, R93, R94 ;  /* 0x0000005e5d0a723e */ /* 0x000fe400000010ff */
[----:B-1----:R-:W-:Y:S02]  /*9750*/  F2FP.BF16.PACK_AB R11, R89, R90 ;  /* 0x0000005a590b723e */ /* 0x002fe400000010ff */
[----:B------:R-:W-:-:S02]  /*9760*/  F2FP.BF16.PACK_AB R20, R87, R88 ;  /* 0x000000585714723e */ /* 0x000fc400000010ff */
[----:B------:R-:W-:Y:S02]  /*9770*/  F2FP.BF16.PACK_AB R21, R83, R84 ;  /* 0x000000545315723e */ /* 0x000fe400000010ff */
[----:B------:R-:W-:Y:S02]  /*9780*/  F2FP.BF16.PACK_AB R22, R85, R86 ;  /* 0x000000565516723e */ /* 0x000fe400000010ff */
[----:B------:R-:W-:Y:S01]  /*9790*/  F2FP.BF16.PACK_AB R23, R97, R82 ;  /* 0x000000526117723e */ /* 0x000fe200000010ff */
[-C--:B------:R-:W-:Y:S08]  /*97a0*/  HMMA.16816.F32.BF16 R164, R8, R12.reuse, R164 ;  /* 0x0000000c08a4723c */ /* 0x080ff000000418a4 */
[C---:B------:R-:W-:Y:S08]  /*97b0*/  HMMA.16816.F32.BF16 R160, R20.reuse, R12, R160 ;  /* 0x0000000c14a0723c */ /* 0x040ff000000418a0 */
[-C--:B------:R-:W-:Y:S08]  /*97c0*/  HMMA.16816.F32.BF16 R156, R20, R14.reuse, R156 ;  /* 0x0000000e149c723c */ /* 0x080ff0000004189c */
[----:B------:R-:W-:Y:S01]  /*97d0*/  HMMA.16816.F32.BF16 R168, R8, R14, R168 ;  /* 0x0000000e08a8723c */ /* 0x000fe200000418a8 */
[----:B------:R-:W1:Y:S01]  /*97e0*/  LDSM.16.MT88.4 R12, [R222+0xa000] ;  /* 0x00a00000de0c783b */ /* 0x000e620000004200 */
[----:B------:R-:W-:Y:S01]  /*97f0*/  FADD.FTZ R118, R118, R198 ;  /* 0x000000c676767221 */ /* 0x000fe20000010000 */
[----:B------:R-:W-:-:S02]  /*9800*/  MOV R198, R16 ;  /* 0x0000001000c67202 */ /* 0x000fc40000000f00 */
[----:B------:R-:W3:Y:S03]  /*9810*/  LDSM.16.MT88.4 R16, [R221+0xa000] ;  /* 0x00a00000dd10783b */ /* 0x000ee60000004200 */
[-C--:B-1----:R-:W-:Y:S08]  /*9820*/  HMMA.16816.F32.BF16 R172, R8, R12.reuse, R172 ;  /* 0x0000000c08ac723c */ /* 0x082ff000000418ac */
[C---:B------:R-:W-:Y:S08]  /*9830*/  HMMA.16816.F32.BF16 R152, R20.reuse, R12, R152 ;  /* 0x0000000c1498723c */ /* 0x040ff00000041898 */
[-C--:B------:R-:W-:Y:S08]  /*9840*/  HMMA.16816.F32.BF16 R148, R20, R14.reuse, R148 ;  /* 0x0000000e1494723c */ /* 0x080ff00000041894 */
[----:B------:R-:W-:Y:S01]  /*9850*/  HMMA.16816.F32.BF16 R176, R8, R14, R176 ;  /* 0x0000000e08b0723c */ /* 0x000fe200000418b0 */
[----:B------:R-:W1:Y:S01]  /*9860*/  LDSM.16.MT88.4 R12, [R220+0xa000] ;  /* 0x00a00000dc0c783b */ /* 0x000e620000004200 */
[----:B------:R4:W-:Y:S01]  /*9870*/  MUFU.EX2 R104, R110 ;  /* 0x0000006e00687308 */ /* 0x0009e20000000800 */
[----:B------:R-:W-:Y:S01]  /*9880*/  FADD.FTZ R200, R77, R200 ;  /* 0x000000c84dc87221 */ /* 0x000fe20000010000 */
[----:B------:R-:W-:-:S04]  /*9890*/  MOV R77, R27 ;  /* 0x0000001b004d7202 */ /* 0x000fc80000000f00 */
[C---:B---3--:R-:W-:Y:S02]  /*98a0*/  HMMA.16816.F32.BF16 R144, R20.reuse, R16, R144 ;  /* 0x000000101490723c */ /* 0x048fe40000041890 */
[----:B------:R-:W3:Y:S01]  /*98b0*/  MUFU.EX2 R108, R25 ;  /* 0x00000019006c7308 */ /* 0x000ee20000000800 */
[----:B----4-:R-:W-:Y:S01]  /*98c0*/  MOV R110, R115 ;  /* 0x00000073006e7202 */ /* 0x010fe20000000f00 */
[----:B------:R-:W-:Y:S01]  /*98d0*/  FADD.FTZ R115, R74, R130 ;  /* 0x000000824a737221 */ /* 0x000fe20000010000 */
[----:B------:R-:W-:Y:S01]  /*98e0*/  MOV R130, R129 ;  /* 0x0000008100827202 */ /* 0x000fe20000000f00 */
[----:B------:R-:W-:Y:S02]  /*98f0*/  FADD.FTZ R129, R75, R117 ;  /* 0x000000754b817221 */ /* 0x000fe40000010000 */
[----:B------:R-:W-:Y:S02]  /*9900*/  HMMA.16816.F32.BF16 R140, R20, R18, R140 ;  /* 0x00000012148c723c */ /* 0x000fe4000004188c */
[----:B------:R-:W-:Y:S01]  /*9910*/  MUFU.EX2 R103, R24 ;  /* 0x0000001800677308 */ /* 0x000fe20000000800 */
[----:B------:R-:W-:-:S05]  /*9920*/  FADD.FTZ R118, R76, R118 ;  /* 0x000000764c767221 */ /* 0x000fca0000010000 */
[C---:B------:R-:W-:Y:S02]  /*9930*/  HMMA.16816.F32.BF16 R180, R8.reuse, R16, R180 ;  /* 0x0000001008b4723c */ /* 0x040fe400000418b4 */
[----:B------:R4:W-:Y:S06]  /*9940*/  MUFU.EX2 R75, R26 ;  /* 0x0000001a004b7308 */ /* 0x0009ec0000000800 */
[----:B------:R-:W-:Y:S01]  /*9950*/  HMMA.16816.F32.BF16 R184, R8, R18, R184 ;  /* 0x0000001208b8723c */ /* 0x000fe200000418b8 */
[----:B------:R-:W-:Y:S07]  /*9960*/  LDSM.16.MT88.4 R16, [R221+0xa800] ;  /* 0x00a80000dd10783b */ /* 0x000fee0000004200 */
[C---:B-1----:R-:W-:Y:S01]  /*9970*/  HMMA.16816.F32.BF16 R136, R20.reuse, R12, R136 ;  /* 0x0000000c1488723c */ /* 0x042fe20000041888 */
[----:B----4-:R-:W1:Y:S07]  /*9980*/  LDSM.16.MT88.4 R24, [R224+0xa800] ;  /* 0x00a80000e018783b */ /* 0x010e6e0000004200 */
[----:B------:R-:W-:Y:S01]  /*9990*/  HMMA.16816.F32.BF16 R132, R20, R14, R132 ;  /* 0x0000000e1484723c */ /* 0x000fe20000041884 */
[----:B------:R-:W4:Y:S07]  /*99a0*/  LDSM.16.MT88.4 R20, [R222+0xa800] ;  /* 0x00a80000de14783b */ /* 0x000f2e0000004200 */
[C---:B------:R-:W-:Y:S08]  /*99b0*/  HMMA.16816.F32.BF16 R188, R8.reuse, R12, R188 ;  /* 0x0000000c08bc723c */ /* 0x040ff000000418bc */
[----:B------:R-:W-:Y:S01]  /*99c0*/  HMMA.16816.F32.BF16 R192, R8, R14, R192 ;  /* 0x0000000e08c0723c */ /* 0x000fe200000418c0 */
[----:B------:R-:W1:Y:S01]  /*99d0*/  LDSM.16.MT88.4 R12, [R220+0xa800] ;  /* 0x00a80000dc0c783b */ /* 0x000e620000004200 */
[----:B------:R-:W-:-:S02]  /*99e0*/  FADD.FTZ R118, R72, R118 ;  /* 0x0000007648767221 */ /* 0x000fc40000010000 */
[----:B------:R-:W-:Y:S02]  /*99f0*/  FADD.FTZ R117, R73, R200 ;  /* 0x000000c849757221 */ /* 0x000fe40000010000 */
[----:B------:R-:W-:Y:S02]  /*9a00*/  FADD.FTZ R115, R67, R115 ;  /* 0x0000007343737221 */ /* 0x000fe40000010000 */
[----:B------:R-:W-:Y:S02]  /*9a10*/  FADD.FTZ R63, R63, R118 ;  /* 0x000000763f3f7221 */ /* 0x000fe40000010000 */
[----:B------:R-:W-:Y:S02]  /*9a20*/  FADD.FTZ R129, R69, R129 ;  /* 0x0000008145817221 */ /* 0x000fe40000010000 */
[----:B------:R-:W-:Y:S01]  /*9a30*/  FADD.FTZ R117, R65, R117 ;  /* 0x0000007541757221 */ /* 0x000fe20000010000 */
[----:B------:R-:W-:Y:S01]  /*9a40*/  MUFU.EX2 R100, R100 ;  /* 0x0000006400647308 */ /* 0x000fe20000000800 */
[----:B------:R-:W-:-:S02]  /*9a50*/  FADD.FTZ R115, R28, R115 ;  /* 0x000000731c737221 */ /* 0x000fc40000010000 */
[----:B------:R-:W-:Y:S02]  /*9a60*/  FADD.FTZ R63, R31, R63 ;  /* 0x0000003f1f3f7221 */ /* 0x000fe40000010000 */
[----:B------:R-:W-:-:S03]  /*9a70*/  FADD.FTZ R65, R30, R129 ;  /* 0x000000811e417221 */ /* 0x000fc60000010000 */
[----:B------:R-:W-:Y:S01]  /*9a80*/  MUFU.EX2 R99, R99 ;  /* 0x0000006300637308 */ /* 0x000fe20000000800 */
[----:B------:R-:W-:Y:S02]  /*9a90*/  FADD.FTZ R64, R64, R117 ;  /* 0x0000007540407221 */ /* 0x000fe40000010000 */
[----:B------:R-:W-:-:S05]  /*9aa0*/  FADD.FTZ R66, R66, R115 ;  /* 0x0000007342427221 */ /* 0x000fca0000010000 */
[----:B------:R-:W1:Y:S01]  /*9ab0*/  MUFU.EX2 R98, R98 ;  /* 0x0000006200627308 */ /* 0x000e620000000800 */
[----:B------:R-:W-:Y:S02]  /*9ac0*/  FADD.FTZ R63, R58, R63 ;  /* 0x0000003f3a3f7221 */ /* 0x000fe40000010000 */
[----:B------:R-:W-:-:S05]  /*9ad0*/  FADD.FTZ R65, R29, R65 ;  /* 0x000000411d417221 */ /* 0x000fca0000010000 */
[----:B------:R-:W1:Y:S01]  /*9ae0*/  MUFU.EX2 R74, R109 ;  /* 0x0000006d004a7308 */ /* 0x000e620000000800 */
[----:B------:R-:W-:-:S07]  /*9af0*/  FADD.FTZ R64, R59, R64 ;  /* 0x000000403b407221 */ /* 0x000fce0000010000 */
[----:B------:R-:W-:Y:S01]  /*9b00*/  MUFU.EX2 R110, R110 ;  /* 0x0000006e006e7308 */ /* 0x000fe20000000800 */
        /* <DEDUP_REMOVED lines=10> */
[----:B------:R-:W-:Y:S01]  /*9bb0*/  FADD.FTZ R81, R56, R81 ;  /* 0x0000005138517221 */ /* 0x000fe20000010000 */
[----:B---3--:R-:W-:Y:S01]  /*9bc0*/  F2FP.BF16.PACK_AB R8, R104, R108 ;  /* 0x0000006c6808723e */ /* 0x008fe200000010ff */
[----:B------:R-:W-:Y:S05]  /*9bd0*/  LDSM.16.MT88.4 R28, [R220+0xb000] ;  /* 0x00b00000dc1c783b */ /* 0x000fea0000004200 */
[----:B------:R-:W3:Y:S01]  /*9be0*/  MUFU.EX2 R109, R77 ;  /* 0x0000004d006d7308 */ /* 0x000ee20000000800 */
[----:B------:R-:W-:-:S07]  /*9bf0*/  FADD.FTZ R79, R79, R65 ;  /* 0x000000414f4f7221 */ /* 0x000fce0000010000 */
[----:B------:R-:W2:Y:S01]  /*9c00*/  MUFU.EX2 R77, R130 ;  /* 0x00000082004d7308 */ /* 0x000ea20000000800 */
[----:B------:R-:W-:Y:S01]  /*9c10*/  FADD.FTZ R62, R50, R62 ;  /* 0x0000003e323e7221 */ /* 0x000fe20000010000 */
[----:B-1----:R-:W-:Y:S01]  /*9c20*/  F2FP.BF16.PACK_AB R9, R98, R99 ;  /* 0x000000636209723e */ /* 0x002fe200000010ff */
[----:B------:R-:W-:Y:S01]  /*9c30*/  FADD.FTZ R60, R52, R60 ;  /* 0x0000003c343c7221 */ /* 0x000fe20000010000 */
[----:B------:R-:W-:Y:S01]  /*9c40*/  F2FP.BF16.PACK_AB R10, R100, R103 ;  /* 0x00000067640a723e */ /* 0x000fe200000010ff */
[----:B------:R-:W-:Y:S01]  /*9c50*/  FADD.FTZ R55, R55, R81 ;  /* 0x0000005137377221 */ /* 0x000fe20000010000 */
[----:B------:R-:W-:Y:S01]  /*9c60*/  F2FP.BF16.PACK_AB R11, R74, R75 ;  /* 0x0000004b4a0b723e */ /* 0x000fe200000010ff */
[----:B------:R-:W-:Y:S02]  /*9c70*/  FADD.FTZ R79, R54, R79 ;  /* 0x0000004f364f7221 */ /* 0x000fe40000010000 */
[----:B------:R-:W-:Y:S02]  /*9c80*/  FADD.FTZ R49, R49, R62 ;  /* 0x0000003e31317221 */ /* 0x000fe40000010000 */
[----:B------:R-:W-:-:S02]  /*9c90*/  FADD.FTZ R51, R51, R60 ;  /* 0x0000003c33337221 */ /* 0x000fc40000010000 */
[----:B------:R-:W-:Y:S02]  /*9ca0*/  FADD.FTZ R55, R48, R55 ;  /* 0x0000003730377221 */ /* 0x000fe40000010000 */
[----:B------:R-:W-:Y:S01]  /*9cb0*/  FADD.FTZ R53, R53, R79 ;  /* 0x0000004f35357221 */ /* 0x000fe20000010000 */
[----:B------:R-:W-:Y:S01]  /*9cc0*/  HMMA.16816.F32.BF16 R160, R8, R24, R160 ;  /* 0x0000001808a0723c */ /* 0x000fe200000418a0 */
[----:B------:R-:W-:Y:S02]  /*9cd0*/  FADD.FTZ R49, R44, R49 ;  /* 0x000000312c317221 */ /* 0x000fe40000010000 */
[----:B------:R-:W-:Y:S02]  /*9ce0*/  FADD.FTZ R51, R46, R51 ;  /* 0x000000332e337221 */ /* 0x000fe40000010000 */
[----:B------:R-:W-:-:S03]  /*9cf0*/  FADD.FTZ R80, R80, R55 ;  /* 0x0000003750507221 */ /* 0x000fc60000010000 */
[----:B------:R-:W-:Y:S01]  /*9d00*/  HMMA.16816.F32.BF16 R156, R8, R26, R156 ;  /* 0x0000001a089c723c */ /* 0x000fe2000004189c */
[----:B------:R-:W-:Y:S02]  /*9d10*/  FADD.FTZ R53, R47, R53 ;  /* 0x000000352f357221 */ /* 0x000fe40000010000 */
[----:B------:R-:W-:-:S05]  /*9d20*/  FADD.FTZ R43, R43, R49 ;  /* 0x000000312b2b7221 */ /* 0x000fca0000010000 */
[----:B----4-:R-:W-:Y:S01]  /*9d30*/  HMMA.16816.F32.BF16 R152, R8, R20, R152 ;  /* 0x000000140898723c */ /* 0x010fe20000041898 */
[----:B------:R-:W-:Y:S02]  /*9d40*/  FADD.FTZ R45, R45, R51 ;  /* 0x000000332d2d7221 */ /* 0x000fe40000010000 */
[----:B------:R-:W-:-:S05]  /*9d50*/  FADD.FTZ R80, R42, R80 ;  /* 0x000000502a507221 */ /* 0x000fca0000010000 */
[----:B------:R-:W-:Y:S01]  /*9d60*/  HMMA.16816.F32.BF16 R148, R8, R22, R148 ;  /* 0x000000160894723c */ /* 0x000fe20000041894 */
[----:B------:R-:W-:-:S07]  /*9d70*/  FADD.FTZ R78, R78, R53 ;  /* 0x000000354e4e7221 */ /* 0x000fce0000010000 */
[----:B------:R-:W-:Y:S01]  /*9d80*/  HMMA.16816.F32.BF16 R144, R8, R16, R144 ;  /* 0x000000100890723c */ /* 0x000fe20000041890 */
[----:B------:R-:W-:-:S07]  /*9d90*/  FADD.FTZ R43, R36, R43 ;  /* 0x0000002b242b7221 */ /* 0x000fce0000010000 */
[C---:B------:R-:W-:Y:S08]  /*9da0*/  HMMA.16816.F32.BF16 R140, R8.reuse, R18, R140 ;  /* 0x00000012088c723c */ /* 0x040ff0000004188c */
[C---:B------:R-:W-:Y:S08]  /*9db0*/  HMMA.16816.F32.BF16 R136, R8.reuse, R12, R136 ;  /* 0x0000000c0888723c */ /* 0x040ff00000041888 */
[----:B------:R-:W-:Y:S07]  /*9dc0*/  HMMA.16816.F32.BF16 R132, R8, R14, R132 ;  /* 0x0000000e0884723c */ /* 0x000fee0000041884 */
[----:B---3--:R-:W-:-:S02]  /*9dd0*/  F2FP.BF16.PACK_AB R8, R109, R110 ;  /* 0x0000006e6d08723e */ /* 0x008fc400000010ff */
[----:B------:R-:W-:Y:S02]  /*9de0*/  F2FP.BF16.PACK_AB R9, R72, R73 ;  /* 0x000000494809723e */ /* 0x000fe400000010ff */
[----:B--2---:R-:W-:Y:S02]  /*9df0*/  F2FP.BF16.PACK_AB R10, R76, R77 ;  /* 0x0000004d4c0a723e */ /* 0x004fe400000010ff */
[----:B------:R-:W-:Y:S01]  /*9e00*/  F2FP.BF16.PACK_AB R11, R67, R69 ;  /* 0x00000045430b723e */ /* 0x000fe200000010ff */
[----:B------:R-:W-:Y:S02]  /*9e10*/  FADD.FTZ R45, R38, R45 ;  /* 0x0000002d262d7221 */ /* 0x000fe40000010000 */
[----:B------:R-:W-:Y:S02]  /*9e20*/  FADD.FTZ R41, R41, R80 ;  /* 0x0000005029297221 */ /* 0x000fe40000010000 */
[----:B------:R-:W-:Y:S02]  /*9e30*/  FADD.FTZ R78, R40, R78 ;  /* 0x0000004e284e7221 */ /* 0x000fe40000010000 */
[----:B------:R-:W-:Y:S01]  /*9e40*/  HMMA.16816.F32.BF16 R172, R8, R20, R172 ;  /* 0x0000001408ac723c */ /* 0x000fe200000418ac */
[----:B------:R-:W-:-:S02]  /*9e50*/  FADD.FTZ R35, R35, R43 ;  /* 0x0000002b23237221 */ /* 0x000fc40000010000 */
[----:B------:R-:W-:-:S05]  /*9e60*/  FADD.FTZ R37, R37, R45 ;  /* 0x0000002d25257221 */ /* 0x000fca0000010000 */
[----:B------:R-:W-:Y:S01]  /*9e70*/  HMMA.16816.F32.BF16 R176, R8, R22, R176 ;  /* 0x0000001608b0723c */ /* 0x000fe200000418b0 */
[----:B------:R-:W1:Y:S01]  /*9e80*/  LDSM.16.MT88.4 R20, [R224+0xb000] ;  /* 0x00b00000e014783b */ /* 0x000e620000004200 */
[----:B------:R-:W-:-:S06]  /*9e90*/  FADD.FTZ R41, R34, R41 ;  /* 0x0000002922297221 */ /* 0x000fcc0000010000 */
[----:B------:R-:W-:Y:S01]  /*9ea0*/  HMMA.16816.F32.BF16 R180, R8, R16, R180 ;  /* 0x0000001008b4723c */ /* 0x000fe200000418b4 */
[----:B------:R-:W-:-:S07]  /*9eb0*/  FADD.FTZ R39, R39, R78 ;  /* 0x0000004e27277221 */ /* 0x000fce0000010000 */
[C---:B------:R-:W-:Y:S01]  /*9ec0*/  HMMA.16816.F32.BF16 R184, R8.reuse, R18, R184 ;  /* 0x0000001208b8723c */ /* 0x040fe200000418b8 */
[----:B------:R-:W2:Y:S07]  /*9ed0*/  LDSM.16.MT88.4 R16, [R222+0xb000] ;  /* 0x00b00000de10783b */ /* 0x000eae0000004200 */
[----:B------:R-:W-:Y:S01]  /*9ee0*/  HMMA.16816.F32.BF16 R188, R8, R12, R188 ;  /* 0x0000000c08bc723c */ /* 0x000fe200000418bc */
[----:B------:R-:W-:-:S07]  /*9ef0*/  FADD.FTZ R35, R5, R35 ;  /* 0x0000002305237221 */ /* 0x000fce0000010000 */
[----:B------:R-:W-:Y:S01]  /*9f00*/  HMMA.16816.F32.BF16 R192, R8, R14, R192 ;  /* 0x0000000e08c0723c */ /* 0x000fe200000418c0 */
[----:B------:R-:W3:Y:S01]  /*9f10*/  LDSM.16.MT88.4 R12, [R221+0xb000] ;  /* 0x00b00000dd0c783b */ /* 0x000ee20000004200 */
        /* <DEDUP_REMOVED lines=9> */
[----:B------:R-:W-:Y:S01]  /*9fb0*/  MUFU.EX2 R124, R124 ;  /* 0x0000007c007c7308 */ /* 0x000fe20000000800 */
[----:B------:R-:W-:Y:S02]  /*9fc0*/  FADD.FTZ R41, R94, R41 ;  /* 0x000000295e297221 */ /* 0x000fe40000010000 */
[----:B------:R-:W-:-:S02]  /*9fd0*/  FADD.FTZ R39, R91, R39 ;  /* 0x000000275b277221 */ /* 0x000fc40000010000 */
[----:B------:R-:W-:-:S03]  /*9fe0*/  FADD.FTZ R35, R83, R35 ;  /* 0x0000002353237221 */ /* 0x000fc60000010000 */
[----:B------:R-:W4:Y:S01]  /*9ff0*/  MUFU.EX2 R202, R202 ;  /* 0x000000ca00ca7308 */ /* 0x000f220000000800 */
[----:B------:R-:W-:Y:S02]  /*a000*/  FADD.FTZ R37, R87, R37 ;  /* 0x0000002557257221 */ /* 0x000fe40000010000 */
[----:B------:R-:W-:-:S05]  /*a010*/  FADD.FTZ R41, R93, R41 ;  /* 0x000000295d297221 */ /* 0x000fca0000010000 */
[----:B------:R-:W-:Y:S01]  /*a020*/  MUFU.EX2 R211, R211 ;  /* 0x000000d300d37308 */ /* 0x000fe20000000800 */
[----:B------:R-:W-:Y:S02]  /*a030*/  FADD.FTZ R39, R90, R39 ;  /* 0x000000275a277221 */ /* 0x000fe40000010000 */
[----:B------:R-:W-:-:S05]  /*a040*/  FADD.FTZ R35, R82, R35 ;  /* 0x0000002352237221 */ /* 0x000fca0000010000 */
[----:B------:R-:W-:Y:S01]  /*a050*/  MUFU.EX2 R210, R210 ;  /* 0x000000d200d27308 */ /* 0x000fe20000000800 */
[----:B------:R-:W-:-:S07]  /*a060*/  FADD.FTZ R37, R86, R37 ;  /* 0x0000002556257221 */ /* 0x000fce0000010000 */
[----:B------:R-:W-:Y:S01]  /*a070*/  MUFU.EX2 R113, R113 ;  /* 0x0000007100717308 */ /* 0x000fe20000000800 */
[C---:B------:R-:W-:Y:S07]  /*a080*/  HMMA.16816.F32.BF16 R164, R8.reuse, R24, R164 ;  /* 0x0000001808a4723c */ /* 0x040fee00000418a4 */
[----:B------:R-:W1:Y:S01]  /*a090*/  MUFU.EX2 R116, R116 ;  /* 0x0000007400747308 */ /* 0x000e620000000800 */
[----:B------:R-:W-:Y:S07]  /*a0a0*/  HMMA.16816.F32.BF16 R168, R8, R26, R168 ;  /* 0x0000001a08a8723c */ /* 0x000fee00000418a8 */
[----:B------:R-:W-:Y:S01]  /*a0b0*/  MUFU.EX2 R128, R128 ;  /* 0x0000008000807308 */ /* 0x000fe20000000800 */
[----:B------:R-:W-:-:S07]  /*a0c0*/  FADD.FTZ R41, R110, R41 ;  /* 0x000000296e297221 */ /* 0x000fce0000010000 */
[----:B------:R-:W1:Y:S01]  /*a0d0*/  MUFU.EX2 R127, R127 ;  /* 0x0000007f007f7308 */ /* 0x000e620000000800 */
[----:B------:R-:W-:Y:S02]  /*a0e0*/  FADD.FTZ R39, R89, R39 ;  /* 0x0000002759277221 */ /* 0x000fe40000010000 */
[----:B------:R-:W-:Y:S02]  /*a0f0*/  FADD.FTZ R35, R97, R35 ;  /* 0x0000002361237221 */ /* 0x000fe40000010000 */
[----:B------:R-:W-:-:S03]  /*a100*/  FADD.FTZ R37, R85, R37 ;  /* 0x0000002555257221 */ /* 0x000fc60000010000 */
[----:B------:R-:W1:Y:S01]  /*a110*/  MUFU.EX2 R57, R199 ;  /* 0x000000c700397308 */ /* 0x000e620000000800 */
[----:B------:R-:W-:-:S07]  /*a120*/  FADD.FTZ R41, R109, R41 ;  /* 0x000000296d297221 */ /* 0x000fce0000010000 */
[----:B------:R-:W1:Y:S01]  /*a130*/  MUFU.EX2 R203, R203 ;  /* 0x000000cb00cb7308 */ /* 0x000e620000000800 */
[----:B------:R-:W-:-:S07]  /*a140*/  FADD.FTZ R39, R73, R39 ;  /* 0x0000002749277221 */ /* 0x000fce0000010000 */
[----:B------:R-:W-:Y:S01]  /*a150*/  MUFU.EX2 R252, R252 ;  /* 0x000000fc00fc7308 */ /* 0x000fe20000000800 */
[----:B------:R-:W-:-:S07]  /*a160*/  FADD.FTZ R35, R99, R35 ;  /* 0x0000002363237221 */ /* 0x000fce0000010000 */
[----:B------:R-:W-:Y:S01]  /*a170*/  MUFU.EX2 R125, R125 ;  /* 0x0000007d007d7308 */ /* 0x000fe20000000800 */
[----:B------:R-:W-:-:S07]  /*a180*/  FADD.FTZ R37, R108, R37 ;  /* 0x000000256c257221 */ /* 0x000fce0000010000 */
[----:B------:R-:W1:Y:S01]  /*a190*/  MUFU.EX2 R120, R120 ;  /* 0x0000007800787308 */ /* 0x000e620000000800 */
[----:B------:R-:W-:-:S07]  /*a1a0*/  FADD.FTZ R41, R77, R41 ;  /* 0x000000294d297221 */ /* 0x000fce0000010000 */
[----:B------:R-:W1:Y:S08]  /*a1b0*/  MUFU.EX2 R205, R205 ;  /* 0x000000cd00cd7308 */ /* 0x000e700000000800 */
[----:B------:R-:W-:Y:S08]  /*a1c0*/  MUFU.EX2 R204, R204 ;  /* 0x000000cc00cc7308 */ /* 0x000ff00000000800 */
[----:B------:R-:W2:Y:S01]  /*a1d0*/  MUFU.EX2 R119, R119 ;  /* 0x0000007700777308 */ /* 0x000ea20000000800 */
[----:B----4-:R-:W-:Y:S01]  /*a1e0*/  F2FP.BF16.PACK_AB R8, R202, R124 ;  /* 0x0000007cca08723e */ /* 0x010fe200000010ff */
[----:B------:R-:W-:Y:S01]  /*a1f0*/  FADD.FTZ R39, R72, R39 ;  /* 0x0000002748277221 */ /* 0x000fe20000010000 */
[----:B-1----:R-:W-:Y:S01]  /*a200*/  F2FP.BF16.PACK_AB R9, R116, R113 ;  /* 0x000000717409723e */ /* 0x002fe200000010ff */
[----:B------:R-:W-:Y:S01]  /*a210*/  FADD.FTZ R35, R98, R35 ;  /* 0x0000002362237221 */ /* 0x000fe20000010000 */
[----:B------:R-:W-:Y:S01]  /*a220*/  F2FP.BF16.PACK_AB R10, R210, R211 ;  /* 0x000000d3d20a723e */ /* 0x000fe200000010ff */
[----:B------:R-:W1:Y:S01]  /*a230*/  LDSM.16.MT88.4 R24, [R224+0xb800] ;  /* 0x00b80000e018783b */ /* 0x000e620000004200 */
[----:B------:R-:W-:Y:S01]  /*a240*/  F2FP.BF16.PACK_AB R11, R127, R128 ;  /* 0x000000807f0b723e */ /* 0x000fe200000010ff */
[----:B------:R-:W-:-:S02]  /*a250*/  FADD.FTZ R37, R104, R37 ;  /* 0x0000002568257221 */ /* 0x000fc40000010000 */
[----:B------:R-:W-:Y:S02]  /*a260*/  FADD.FTZ R41, R76, R41 ;  /* 0x000000294c297221 */ /* 0x000fe40000010000 */
[----:B------:R-:W-:Y:S02]  /*a270*/  FADD.FTZ R39, R69, R39 ;  /* 0x0000002745277221 */ /* 0x000fe40000010000 */
[----:B------:R-:W-:Y:S01]  /*a280*/  FADD.FTZ R35, R75, R35 ;  /* 0x000000234b237221 */ /* 0x000fe20000010000 */
[----:B------:R-:W-:Y:S01]  /*a290*/  HMMA.16816.F32.BF16 R160, R8, R20, R160 ;  /* 0x0000001408a0723c */ /* 0x000fe200000418a0 */
[----:B------:R-:W-:Y:S01]  /*a2a0*/  FADD.FTZ R37, R103, R37 ;  /* 0x0000002567257221 */ /* 0x000fe20000010000 */
[----:B------:R-:W4:Y:S01]  /*a2b0*/  MUFU.EX2 R114, R114 ;  /* 0x0000007200727308 */ /* 0x000f220000000800 */
[----:B------:R-:W-:Y:S02]  /*a2c0*/  FADD.FTZ R41, R57, R41 ;  /* 0x0000002939297221 */ /* 0x000fe40000010000 */
[----:B------:R-:W-:-:S03]  /*a2d0*/  FADD.FTZ R39, R67, R39 ;  /* 0x0000002743277221 */ /* 0x000fc60000010000 */
[----:B------:R-:W-:Y:S01]  /*a2e0*/  HMMA.16816.F32.BF16 R156, R8, R22, R156 ;  /* 0x00000016089c723c */ /* 0x000fe2000004189c */
[----:B------:R-:W-:Y:S01]  /*a2f0*/  FADD.FTZ R35, R74, R35 ;  /* 0x000000234a237221 */ /* 0x000fe20000010000 */
[----:B------:R-:W1:Y:S01]  /*a300*/  MUFU.EX2 R112, R112 ;  /* 0x0000007000707308 */ /* 0x000e620000000800 */
[----:B------:R-:W-:-:S05]  /*a310*/  FADD.FTZ R37, R100, R37 ;  /* 0x0000002564257221 */ /* 0x000fca0000010000 */
[----:B--2---:R-:W-:Y:S01]  /*a320*/  HMMA.16816.F32.BF16 R152, R8, R16, R152 ;  /* 0x000000100898723c */ /* 0x004fe20000041898 */
[----:B------:R-:W-:Y:S01]  /*a330*/  FADD.FTZ R41, R203, R41 ;  /* 0x00000029cb297221 */ /* 0x000fe20000010000 */
[----:B------:R-:W2:Y:S01]  /*a340*/  MUFU.EX2 R111, R111 ;  /* 0x0000006f006f7308 */ /* 0x000ea20000000800 */
[----:B------:R-:W-:-:S05]  /*a350*/  FADD.FTZ R39, R120, R39 ;  /* 0x0000002778277221 */ /* 0x000fca0000010000 */
[C---:B------:R-:W-:Y:S01]  /*a360*/  HMMA.16816.F32.BF16 R148, R8.reuse, R18, R148 ;  /* 0x000000120894723c */ /* 0x040fe20000041894 */
[----:B------:R-:W-:Y:S01]  /*a370*/  FADD.FTZ R35, R113, R35 ;  /* 0x0000002371237221 */ /* 0x000fe20000010000 */
[----:B------:R-:W1:Y:S06]  /*a380*/  MUFU.EX2 R126, R126 ;  /* 0x0000007e007e7308 */ /* 0x000e6c0000000800 */
[----:B---3--:R-:W-:Y:S01]  /*a390*/  HMMA.16816.F32.BF16 R144, R8, R12, R144 ;  /* 0x0000000c0890723c */ /* 0x008fe20000041890 */
[----:B------:R-:W-:-:S07]  /*a3a0*/  FADD.FTZ R37, R124, R37 ;  /* 0x000000257c257221 */ /* 0x000fce0000010000 */
[C---:B------:R-:W-:Y:S01]  /*a3b0*/  HMMA.16816.F32.BF16 R140, R8.reuse, R14, R140 ;  /* 0x0000000e088c723c */ /* 0x040fe2000004188c */
[----:B------:R-:W3:Y:S07]  /*a3c0*/  MUFU.EX2 R209, R209 ;  /* 0x000000d100d17308 */ /* 0x000eee0000000800 */
[C---:B------:R-:W-:Y:S08]  /*a3d0*/  HMMA.16816.F32.BF16 R136, R8.reuse, R28, R136 ;  /* 0x0000001c0888723c */ /* 0x040ff00000041888 */
[----:B------:R-:W-:Y:S07]  /*a3e0*/  HMMA.16816.F32.BF16 R132, R8, R30, R132 ;  /* 0x0000001e0884723c */ /* 0x000fee0000041884 */
[----:B------:R-:W-:-:S02]  /*a3f0*/  F2FP.BF16.PACK_AB R8, R203, R57 ;  /* 0x00000039cb08723e */ /* 0x000fc400000010ff */
[----:B------:R-:W-:Y:S02]  /*a400*/  F2FP.BF16.PACK_AB R9, R205, R120 ;  /* 0x00000078cd09723e */ /* 0x000fe400000010ff */
[----:B------:R-:W-:Y:S02]  /*a410*/  F2FP.BF16.PACK_AB R10, R125, R252 ;  /* 0x000000fc7d0a723e */ /* 0x000fe400000010ff */
[----:B------:R-:W-:Y:S01]  /*a420*/  F2FP.BF16.PACK_AB R11, R119, R204 ;  /* 0x000000cc770b723e */ /* 0x000fe200000010ff */
[----:B------:R-:W1:Y:S01]  /*a430*/  MUFU.EX2 R106, R106 ;  /* 0x0000006a006a7308 */ /* 0x000e620000000800 */
[----:B------:R-:W-:Y:S02]  /*a440*/  FADD.FTZ R41, R252, R41 ;  /* 0x00000029fc297221 */ /* 0x000fe40000010000 */
[----:B------:R-:W-:-:S03]  /*a450*/  FADD.FTZ R39, R205, R39 ;  /* 0x00000027cd277221 */ /* 0x000fc60000010000 */
[----:B------:R-:W-:Y:S01]  /*a460*/  HMMA.16816.F32.BF16 R164, R8, R20, R164 ;  /* 0x0000001408a4723c */ /* 0x000fe200000418a4 */
[----:B------:R-:W-:Y:S01]  /*a470*/  FADD.FTZ R35, R116, R35 ;  /* 0x0000002374237221 */ /* 0x000fe20000010000 */
[----:B------:R-:W1:Y:S01]  /*a480*/  MUFU.EX2 R107, R107 ;  /* 0x0000006b006b7308 */ /* 0x000e620000000800 */
[----:B------:R-:W-:-:S05]  /*a490*/  FADD.FTZ R37, R202, R37 ;  /* 0x00000025ca257221 */ /* 0x000fca0000010000 */
[----:B------:R-:W-:Y:S01]  /*a4a0*/  HMMA.16816.F32.BF16 R168, R8, R22, R168 ;  /* 0x0000001608a8723c */ /* 0x000fe200000418a8 */
[----:B------:R-:W1:Y:S01]  /*a4b0*/  LDSM.16.MT88.4 R20, [R222+0xb800] ;  /* 0x00b80000de14783b */ /* 0x000e620000004200 */
[----:B------:R-:W1:Y:S01]  /*a4c0*/  MUFU.EX2 R123, R123 ;  /* 0x0000007b007b7308 */ /* 0x000e620000000800 */
[----:B------:R-:W-:-:S05]  /*a4d0*/  FADD.FTZ R41, R125, R41 ;  /* 0x000000297d297221 */ /* 0x000fca0000010000 */
[----:B------:R-:W-:Y:S02]  /*a4e0*/  HMMA.16816.F32.BF16 R172, R8, R16, R172 ;  /* 0x0000001008ac723c */ /* 0x000fe400000418ac */
[----:B------:R-:W1:Y:S01]  /*a4f0*/  MUFU.EX2 R208, R208 ;  /* 0x000000d000d07308 */ /* 0x000e620000000800 */
[----:B------:R-:W-:-:S05]  /*a500*/  FADD.FTZ R39, R204, R39 ;  /* 0x00000027cc277221 */ /* 0x000fca0000010000 */
[C---:B------:R-:W-:Y:S01]  /*a510*/  HMMA.16816.F32.BF16 R176, R8.reuse, R18, R176 ;  /* 0x0000001208b0723c */ /* 0x040fe200000418b0 */
[----:B------:R-:W3:Y:S01]  /*a520*/  LDSM.16.MT88.4 R16, [R221+0xb800] ;  /* 0x00b80000dd10783b */ /* 0x000ee20000004200 */
[----:B------:R-:W1:Y:S06]  /*a530*/  MUFU.EX2 R102, R102 ;  /* 0x0000006600667308 */ /* 0x000e6c0000000800 */
[C---:B------:R-:W-:Y:S01]  /*a540*/  HMMA.16816.F32.BF16 R180, R8.reuse, R12, R180 ;  /* 0x0000000c08b4723c */ /* 0x040fe200000418b4 */
[----:B------:R-:W-:Y:S01]  /*a550*/  FADD.FTZ R35, R128, R35 ;  /* 0x0000002380237221 */ /* 0x000fe20000010000 */
[----:B------:R-:W1:Y:S06]  /*a560*/  MUFU.EX2 R105, R105 ;  /* 0x0000006900697308 */ /* 0x000e6c0000000800 */
[----:B------:R-:W-:Y:S01]  /*a570*/  HMMA.16816.F32.BF16 R184, R8, R14, R184 ;  /* 0x0000000e08b8723c */ /* 0x000fe200000418b8 */
[----:B------:R-:W3:Y:S01]  /*a580*/  LDSM.16.MT88.4 R12, [R220+0xb800] ;  /* 0x00b80000dc0c783b */ /* 0x000ee20000004200 */
[----:B------:R-:W2:Y:S01]  /*a590*/  MUFU.EX2 R122, R122 ;  /* 0x0000007a007a7308 */ /* 0x000ea20000000800 */
[----:B------:R-:W-:-:S02]  /*a5a0*/  FADD.FTZ R37, R211, R37 ;  /* 0x00000025d3257221 */ /* 0x000fc40000010000 */
[----:B----4-:R-:W-:Y:S02]  /*a5b0*/  FADD.FTZ R41, R114, R41 ;  /* 0x0000002972297221 */ /* 0x010fe40000010000 */
[----:B------:R-:W-:-:S03]  /*a5c0*/  FADD.FTZ R39, R119, R39 ;  /* 0x0000002777277221 */ /* 0x000fc60000010000 */
[----:B------:R-:W4:Y:S01]  /*a5d0*/  MUFU.EX2 R207, R207 ;  /* 0x000000cf00cf7308 */ /* 0x000f220000000800 */
[----:B------:R-:W-:Y:S02]  /*a5e0*/  FADD.FTZ R35, R127, R35 ;  /* 0x000000237f237221 */ /* 0x000fe40000010000 */
[----:B------:R-:W-:Y:S02]  /*a5f0*/  FADD.FTZ R37, R210, R37 ;  /* 0x00000025d2257221 */ /* 0x000fe40000010000 */
[----:B-1----:R-:W-:-:S03]  /*a600*/  FADD.FTZ R41, R112, R41 ;  /* 0x0000002970297221 */ /* 0x002fc60000010000 */
[----:B------:R-:W1:Y:S01]  /*a610*/  MUFU.EX2 R101, R101 ;  /* 0x0000006500657308 */ /* 0x000e620000000800 */
[----:B--2---:R-:W-:Y:S02]  /*a620*/  FADD.FTZ R39, R111, R39 ;  /* 0x000000276f277221 */ /* 0x004fe40000010000 */
[----:B------:R-:W-:-:S05]  /*a630*/  FADD.FTZ R35, R126, R35 ;  /* 0x000000237e237221 */ /* 0x000fca0000010000 */
[----:B------:R-:W-:Y:S01]  /*a640*/  MUFU.EX2 R121, R121 ;  /* 0x0000007900797308 */ /* 0x000fe20000000800 */
[----:B---3--:R-:W-:Y:S02]  /*a650*/  FADD.FTZ R37, R209, R37 ;  /* 0x00000025d1257221 */ /* 0x008fe40000010000 */
[----:B------:R-:W-:-:S05]  /*a660*/  FADD.FTZ R41, R106, R41 ;  /* 0x000000296a297221 */ /* 0x000fca0000010000 */
[----:B------:R-:W2:Y:S01]  /*a670*/  MUFU.EX2 R206, R206 ;  /* 0x000000ce00ce7308 */ /* 0x000ea20000000800 */
[----:B------:R-:W-:Y:S02]  /*a680*/  FADD.FTZ R39, R107, R39 ;  /* 0x000000276b277221 */ /* 0x000fe40000010000 */
[----:B------:R-:W-:Y:S02]  /*a690*/  FADD.FTZ R35, R123, R35 ;  /* 0x000000237b237221 */ /* 0x000fe40000010000 */
[----:B------:R-:W-:Y:S02]  /*a6a0*/  FADD.FTZ R37, R208, R37 ;  /* 0x00000025d0257221 */ /* 0x000fe40000010000 */
[----:B------:R-:W-:Y:S02]  /*a6b0*/  FADD.FTZ R4, R102, R41 ;  /* 0x0000002966047221 */ /* 0x000fe40000010000 */
[----:B------:R-:W-:Y:S02]  /*a6c0*/  FADD.FTZ R39, R105, R39 ;  /* 0x0000002769277221 */ /* 0x000fe40000010000 */
[----:B------:R-:W-:Y:S01]  /*a6d0*/  FADD.FTZ R35, R122, R35 ;  /* 0x000000237a237221 */ /* 0x000fe20000010000 */
[----:B------:R-:W3:Y:S01]  /*a6e0*/  S2R R251, SR_TID.X ;  /* 0x0000000000fb7919 */ /* 0x000ee20000002100 */
[----:B----4-:R-:W-:Y:S01]  /*a6f0*/  FADD.FTZ R37, R207, R37 ;  /* 0x00000025cf257221 */ /* 0x010fe20000010000 */
[----:B------:R-:W-:Y:S01]  /*a700*/  HMMA.16816.F32.BF16 R188, R8, R28, R188 ;  /* 0x0000001c08bc723c */ /* 0x000fe200000418bc */
[----:B-1----:R-:W-:Y:S01]  /*a710*/  FADD.FTZ R6, R101, R39 ;  /* 0x0000002765067221 */ /* 0x002fe20000010000 */
[----:B------:R1:W-:Y:S01]  /*a720*/  STL [R1+0x1c], R4 ;  /* 0x00001c0401007387 */ /* 0x0003e20000100800 */
[----:B--2---:R-:W-:-:S05]  /*a730*/  FADD.FTZ R5, R206, R37 ;  /* 0x00000025ce057221 */ /* 0x004fca0000010000 */
[----:B------:R-:W-:Y:S01]  /*a740*/  HMMA.16816.F32.BF16 R192, R8, R30, R192 ;  /* 0x0000001e08c0723c */ /* 0x000fe200000418c0 */
[----:B------:R2:W-:Y:S06]  /*a750*/  STL [R1+0x18], R6 ;  /* 0x0000180601007387 */ /* 0x0005ec0000100800 */
[----:B------:R-:W-:Y:S02]  /*a760*/  F2FP.BF16.PACK_AB R8, R208, R209 ;  /* 0x000000d1d008723e */ /* 0x000fe400000010ff */
[----:B------:R-:W-:Y:S02]  /*a770*/  F2FP.BF16.PACK_AB R9, R123, R126 ;  /* 0x0000007e7b09723e */ /* 0x000fe400000010ff */
[----:B------:R-:W-:Y:S01]  /*a780*/  F2FP.BF16.PACK_AB R10, R206, R207 ;  /* 0x000000cfce0a723e */ /* 0x000fe200000010ff */
[C---:B-1----:R-:W-:Y:S01]  /*a790*/  FADD.FTZ R4, R121.reuse, R35 ;  /* 0x0000002379047221 */ /* 0x042fe20000010000 */
[----:B------:R-:W-:-:S04]  /*a7a0*/  F2FP.BF16.PACK_AB R11, R121, R122 ;  /* 0x0000007a790b723e */ /* 0x000fc800000010ff */
[----:B------:R2:W-:Y:S04]  /*a7b0*/  STL [R1+0x10], R4 ;  /* 0x0000100401007387 */ /* 0x0005e80000100800 */
[----:B------:R2:W-:Y:S01]  /*a7c0*/  STL [R1+0x14], R5 ;  /* 0x0000140501007387 */ /* 0x0005e20000100800 */
[----:B------:R-:W-:Y:S01]  /*a7d0*/  HMMA.16816.F32.BF16 R160, R8, R24, R160 ;  /* 0x0000001808a0723c */ /* 0x000fe200000418a0 */
[----:B---3--:R-:W-:-:S07]  /*a7e0*/  SHF.L.U32 R251, R251, 0x1, RZ ;  /* 0x00000001fbfb7819 */ /* 0x008fce00000006ff */
[C---:B------:R-:W-:Y:S08]  /*a7f0*/  HMMA.16816.F32.BF16 R156, R8.reuse, R26, R156 ;  /* 0x0000001a089c723c */ /* 0x040ff0000004189c */
[C---:B------:R-:W-:Y:S08]  /*a800*/  HMMA.16816.F32.BF16 R152, R8.reuse, R20, R152 ;  /* 0x000000140898723c */ /* 0x040ff00000041898 */
[C---:B------:R-:W-:Y:S08]  /*a810*/  HMMA.16816.F32.BF16 R148, R8.reuse, R22, R148 ;  /* 0x000000160894723c */ /* 0x040ff00000041894 */
[C---:B------:R-:W-:Y:S08]  /*a820*/  HMMA.16816.F32.BF16 R144, R8.reuse, R16, R144 ;  /* 0x000000100890723c */ /* 0x040ff00000041890 */
[C---:B------:R-:W-:Y:S08]  /*a830*/  HMMA.16816.F32.BF16 R140, R8.reuse, R18, R140 ;  /* 0x00000012088c723c */ /* 0x040ff0000004188c */
[C---:B------:R-:W-:Y:S08]  /*a840*/  HMMA.16816.F32.BF16 R136, R8.reuse, R12, R136 ;  /* 0x0000000c0888723c */ /* 0x040ff00000041888 */
[----:B------:R-:W-:Y:S07]  /*a850*/  HMMA.16816.F32.BF16 R132, R8, R14, R132 ;  /* 0x0000000e0884723c */ /* 0x000fee0000041884 */
[----:B------:R-:W-:-:S02]  /*a860*/  F2FP.BF16.PACK_AB R8, R112, R114 ;  /* 0x000000727008723e */ /* 0x000fc400000010ff */
[----:B------:R-:W-:Y:S02]  /*a870*/  F2FP.BF16.PACK_AB R9, R107, R111 ;  /* 0x0000006f6b09723e */ /* 0x000fe400000010ff */
[----:B------:R-:W-:Y:S02]  /*a880*/  F2FP.BF16.PACK_AB R10, R102, R106 ;  /* 0x0000006a660a723e */ /* 0x000fe400000010ff */
[----:B------:R-:W-:Y:S02]  /*a890*/  F2FP.BF16.PACK_AB R11, R101, R105 ;  /* 0x00000069650b723e */ /* 0x000fe400000010ff */
[----:B------:R-:W-:Y:S02]  /*a8a0*/  LOP3.LUT R251, R251, 0x6, RZ, 0xc0, !PT ;  /* 0x00000006fbfb7812 */ /* 0x000fe400078ec0ff */
[----:B------:R-:W-:-:S03]  /*a8b0*/  MOV R7, c[0x0][0x1a4] ;  /* 0x0000690000077a02 */ /* 0x000fc60000000f00 */
        /* <DEDUP_REMOVED lines=8> */
[----:B------:R-:W-:Y:S07]  /*a940*/  @!P2 BRA `(.L_x_541) ;  /* 0x00007f000000a947 */ /* 0x000fee0003800000 */
[----:B--2---:R-:W2:Y:S01]  /*a950*/  LDL.64 R198, [R1+0x8] ;  /* 0x0000080001c67983 */ /* 0x004ea20000100a00 */
[----:B------:R-:W-:Y:S01]  /*a960*/  UIADD3 UR14, UR8, -0x2, URZ ;  /* 0xfffffffe080e7890 */ /* 0x000fe2000fffe03f */
[----:B------:R-:W-:-:S04]  /*a970*/  DEPBAR.LE SB0, 0x0 ;  /* 0x000080000000791a */ /* 0x000fc80000000000 */
[----:B------:R-:W-:Y:S01]  /*a980*/  USHF.R.S32.HI UR6, URZ, 0x1f, UR14 ;  /* 0x0000001f3f067899 */ /* 0x000fe2000801140e */
[----:B------:R-:W-:Y:S01]  /*a990*/  IMAD.U32 R4, RZ, RZ, UR14 ;  /* 0x0000000eff047e24 */ /* 0x000fe2000f8e00ff */
[----:B------:R-:W-:Y:S01]  /*a9a0*/  UIMAD UR7, UR5, UR14, URZ ;  /* 0x0000000e050772a4 */ /* 0x000fe2000f8e023f */
[----:B------:R-:W-:Y:S03]  /*a9b0*/  STL.64 [R1+0x80], R146 ;  /* 0x0000809201007387 */ /* 0x000fe60000100a00 */
[----:B------:R-:W-:Y:S01]  /*a9c0*/  UIMAD UR6, UR6, UR15, UR7 ;  /* 0x0000000f060672a4 */ /* 0x000fe2000f8e0207 */
[----:B------:R-:W-:Y:S01]  /*a9d0*/  STL.64 [R1+0x78], R144 ;  /* 0x0000789001007387 */ /* 0x000fe20000100a00 */
[----:B------:R-:W-:-:S03]  /*a9e0*/  USHF.L.U32 UR7, UR4, 0x5, URZ ;  /* 0x0000000504077899 */ /* 0x000fc6000800063f */
[----:B------:R-:W-:Y:S04]  /*a9f0*/  STL.64 [R1+0x70], R142 ;  /* 0x0000708e01007387 */ /* 0x000fe80000100a00 */
[----:B------:R-:W-:Y:S04]  /*aa00*/  STL.64 [R1+0x68], R140 ;  /* 0x0000688c01007387 */ /* 0x000fe80000100a00 */
[----:B------:R-:W-:Y:S04]  /*aa10*/  STL.64 [R1+0x60], R138 ;  /* 0x0000608a01007387 */ /* 0x000fe80000100a00 */
[----:B------:R-:W-:Y:S04]  /*aa20*/  STL.64 [R1+0x58], R136 ;  /* 0x0000588801007387 */ /* 0x000fe80000100a00 */
[----:B------:R-:W-:Y:S04]  /*aa30*/  STL.64 [R1+0x50], R134 ;  /* 0x0000508601007387 */ /* 0x000fe80000100a00 */
[----:B------:R-:W-:Y:S04]  /*aa40*/  STL.64 [R1+0x48], R132 ;  /* 0x0000488401007387 */ /* 0x000fe80000100a00 */
[----:B------:R-:W-:Y:S01]  /*aa50*/  BAR.SYNC.DEFER_BLOCKING 0x0 ;  /* 0x0000000000007b1d */ /* 0x000fe20000010000 */
[----:B--2---:R-:W-:-:S04]  /*aa60*/  IMAD.WIDE.U32 R8, R4, UR15, R198 ;  /* 0x0000000f04087c25 */ /* 0x004fc8000f8e00c6 */
[----:B------:R-:W-:Y:S01]  /*aa70*/  IMAD.U32 R4, RZ, RZ, UR4 ;  /* 0x00000004ff047e24 */ /* 0x000fe2000f8e00ff */
        /* <DEDUP_REMOVED lines=24> */
[----:B------:R-:W-:-:S05]  /*ac00*/  IMAD.X R7, R9, 0x1, R4, P0 ;  /* 0x0000000109077824 */ /* 0x000fca00000e0604 */
[----:B------:R1:W-:Y:S01]  /*ac10*/  LDGSTS.E.BYPASS.LTC128B.128 [R235+0xb000], [R6.64] ;  /* 0x0b00000006eb7fae */ /* 0x0003e2000b901d52 */
[----:B---3--:R-:W-:-:S05]  /*ac20*/  IADD3 R14, P0, R6, UR7, RZ ;  /* 0x00000007060e7c10 */ /* 0x008fca000ff1e0ff */
[----:B------:R-:W-:-:S05]  /*ac30*/  IMAD.X R15, R7, 0x1, R4, P0 ;  /* 0x00000001070f7824 */ /* 0x000fca00000e0604 */
[----:B------:R4:W-:Y:S04]  /*ac40*/  LDGSTS.E.BYPASS.LTC128B.128 [R235+0xb800], [R14.64] ;  /* 0x0b8000000eeb7fae */ /* 0x0009e8000b901d52 */
[----:B------:R-:W-:Y:S04]  /*ac50*/  LDSM.16.M88.4 R124, [R230] ;  /* 0x00000000e67c783b */ /* 0x000fe80000000200 */
[----:B--2---:R-:W-:Y:S04]  /*ac60*/  LDSM.16.M88.4 R8, [R230+0x2000] ;  /* 0x00200000e608783b */ /* 0x004fe80000000200 */
[----:B------:R-:W2:Y:S04]  /*ac70*/  LDSM.16.M88.4 R76, [R229+0x5000] ;  /* 0x00500000e54c783b */ /* 0x000ea80000000200 */
[----:B------:R-:W-:Y:S04]  /*ac80*/  LDSM.16.M88.4 R44, [R229+0x5800] ;  /* 0x00580000e52c783b */ /* 0x000fe80000000200 */
[----:B------:R-:W-:Y:S04]  /*ac90*/  LDSM.16.M88.4 R28, [R229+0x6000] ;  /* 0x00600000e51c783b */ /* 0x000fe80000000200 */
[----:B------:R-:W3:Y:S04]  /*aca0*/  LDSM.16.M88.4 R60, [R229+0x4800] ;  /* 0x00480000e53c783b */ /* 0x000ee80000000200 */
[----:B------:R-:W-:Y:S04]  /*acb0*/  LDSM.16.M88.4 R200, [R228] ;  /* 0x00000000e4c8783b */ /* 0x000fe80000000200 */
[----:B------:R-:W-:Y:S04]  /*acc0*/  LDSM.16.M88.4 R128, [R228+0x2000] ;  /* 0x00200000e480783b */ /* 0x000fe80000000200 */
[----:B------:R-:W-:Y:S04]  /*acd0*/  LDSM.16.M88.4 R56, [R223+0x5000] ;  /* 0x00500000df38783b */ /* 0x000fe80000000200 */
[----:B------:R-:W-:Y:S04]  /*ace0*/  LDSM.16.M88.4 R40, [R223+0x5800] ;  /* 0x00580000df28783b */ /* 0x000fe80000000200 */
[----:B------:R-:W-:Y:S04]  /*acf0*/  LDSM.16.M88.4 R24, [R223+0x6000] ;  /* 0x00600000df18783b */ /* 0x000fe80000000200 */
[----:B----4-:R-:W-:Y:S04]  /*ad00*/  LDSM.16.M88.4 R12, [R229+0x6800] ;  /* 0x00680000e50c783b */ /* 0x010fe80000000200 */
[----:B------:R-:W-:Y:S01]  /*ad10*/  LDSM.16.M88.4 R108, [R229+0x4000] ;  /* 0x00400000e56c783b */ /* 0x000fe20000000200 */
[-C--:B--2---:R-:W-:Y:S03]  /*ad20*/  HMMA.16816.F32.BF16 R88, R124, R76.reuse, RZ ;  /* 0x0000004c7c58723c */ /* 0x084fe600000418ff */
[----:B------:R-:W2:Y:S04]  /*ad30*/  LDSM.16.M88.4 R144, [R229+0x7000] ;  /* 0x00700000e590783b */ /* 0x000ea80000000200 */
[----:B------:R-:W4:Y:S01]  /*ad40*/  LDSM.16.M88.4 R132, [R229+0x7800] ;  /* 0x00780000e584783b */ /* 0x000f220000000200 */
[----:B------:R-:W-:Y:S03]  /*ad50*/  HMMA.16816.F32.BF16 R84, R8, R76, RZ ;  /* 0x0000004c0854723c */ /* 0x000fe600000418ff */
[----:B------:R-:W1:Y:S01]  /*ad60*/  LDSM.16.M88.4 R92, [R223+0x4000] ;  /* 0x00400000df5c783b */ /* 0x000e620000000200 */
[----:B---3--:R-:W-:-:S03]  /*ad70*/  IMAD.MOV.U32 R69, RZ, RZ, R63 ;  /* 0x000000ffff457224 */ /* 0x008fc600078e003f */
[----:B------:R-:W3:Y:S01]  /*ad80*/  LDSM.16.M88.4 R140, [R223+0x4800] ;  /* 0x00480000df8c783b */ /* 0x000ee20000000200 */
[-C--:B------:R-:W-:Y:S01]  /*ad90*/  HMMA.16816.F32.BF16 R72, R124, R44.reuse, RZ ;  /* 0x0000002c7c48723c */ /* 0x080fe200000418ff */
[----:B------:R-:W-:Y:S02]  /*ada0*/  IMAD.MOV.U32 R76, RZ, RZ, R62 ;  /* 0x000000ffff4c7224 */ /* 0x000fe400078e003e */
[----:B------:R-:W1:Y:S04]  /*adb0*/  LDSM.16.M88.4 R136, [R223+0x6800] ;  /* 0x00680000df88783b */ /* 0x000e680000000200 */
[----:B------:R-:W1:Y:S01]  /*adc0*/  LDSM.16.M88.4 R208, [R223+0x7000] ;  /* 0x00700000dfd0783b */ /* 0x000e620000000200 */
[----:B------:R-:W-:Y:S03]  /*add0*/  HMMA.16816.F32.BF16 R64, R8, R44, RZ ;  /* 0x0000002c0840723c */ /* 0x000fe600000418ff */
[----:B------:R-:W1:Y:S01]  /*ade0*/  LDSM.16.M88.4 R204, [R223+0x7800] ;  /* 0x00780000dfcc783b */ /* 0x000e620000000200 */
[----:B------:R-:W-:Y:S01]  /*adf0*/  UIADD3 UR4, UR8, -0x2, URZ ;  /* 0xfffffffe08047890 */ /* 0x000fe2000fffe03f */
[----:B------:R-:W-:-:S02]  /*ae00*/  LOP3.LUT R252, R252, 0xfffffff7, RZ, 0xc0, !PT ;  /* 0xfffffff7fcfc7812 */ /* 0x000fc400078ec0ff */
[----:B------:R-:W0:Y:S01]  /*ae10*/  LDGDEPBAR ;  /* 0x00000000000079af */ /* 0x000e220000000000 */
[-C--:B------:R-:W-:Y:S08]  /*ae20*/  HMMA.16816.F32.BF16 R52, R124, R28.reuse, RZ ;  /* 0x0000001c7c34723c */ /* 0x080ff000000418ff */
[----:B------:R-:W-:Y:S01]  /*ae30*/  HMMA.16816.F32.BF16 R48, R8, R28, RZ ;  /* 0x0000001c0830723c */ /* 0x000fe200000418ff */
[----:B--2---:R-:W-:-:S07]  /*ae40*/  IMAD.MOV.U32 R77, RZ, RZ, R147 ;  /* 0x000000ffff4d7224 */ /* 0x004fce00078e0093 */
[-C--:B------:R-:W-:Y:S08]  /*ae50*/  HMMA.16816.F32.BF16 R104, R124, R60.reuse, RZ ;  /* 0x0000003c7c68723c */ /* 0x080ff000000418ff */
[----:B------:R-:W-:Y:S08]  /*ae60*/  HMMA.16816.F32.BF16 R100, R8, R60, RZ ;  /* 0x0000003c0864723c */ /* 0x000ff000000418ff */
[-C--:B------:R-:W-:Y:S08]  /*ae70*/  HMMA.16816.F32.BF16 R88, R200, R56.reuse, R88 ;  /* 0x00000038c858723c */ /* 0x080ff00000041858 */
[----:B------:R-:W-:Y:S07]  /*ae80*/  HMMA.16816.F32.BF16 R84, R128, R56, R84 ;  /* 0x000000388054723c */ /* 0x000fee0000041854 */
[----:B------:R-:W-:Y:S01]  /*ae90*/  IMAD.MOV.U32 R57, RZ, RZ, R46 ;  /* 0x000000ffff397224 */ /* 0x000fe200078e002e */
[----:B------:R-:W-:Y:S01]  /*aea0*/  HMMA.16816.F32.BF16 R96, R8, R62, RZ ;  /* 0x0000003e0860723c */ /* 0x000fe200000418ff */
[----:B------:R-:W-:-:S07]  /*aeb0*/  IMAD.MOV.U32 R56, RZ, RZ, R47 ;  /* 0x000000ffff387224 */ /* 0x000fce00078e002f */
        /* <DEDUP_REMOVED lines=10> */
[-C--:B------:R-:W-:Y:S08]  /*af60*/  HMMA.16816.F32.BF16 R36, R124, R12.reuse, RZ ;  /* 0x0000000c7c24723c */ /* 0x080ff000000418ff */
[C---:B------:R-:W-:Y:S08]  /*af70*/  HMMA.16816.F32.BF16 R32, R8.reuse, R12, RZ ;  /* 0x0000000c0820723c */ /* 0x040ff000000418ff */
[----:B------:R-:W-:Y:S08]  /*af80*/  HMMA.16816.F32.BF16 R28, R8, R14, RZ ;  /* 0x0000000e081c723c */ /* 0x000ff000000418ff */
[-C--:B------:R-:W-:Y:S08]  /*af90*/  HMMA.16816.F32.BF16 R120, R124, R108.reuse, RZ ;  /* 0x0000006c7c78723c */ /* 0x080ff000000418ff */
[C---:B------:R-:W-:Y:S08]  /*afa0*/  HMMA.16816.F32.BF16 R116, R8.reuse, R108, RZ ;  /* 0x0000006c0874723c */ /* 0x040ff000000418ff */
[C---:B------:R-:W-:Y:S08]  /*afb0*/  HMMA.16816.F32.BF16 R16, R8.reuse, R144, RZ ;  /* 0x000000900810723c */ /* 0x040ff000000418ff */
[C---:B----4-:R-:W-:Y:S08]  /*afc0*/  HMMA.16816.F32.BF16 R196, R8.reuse, R132, RZ ;  /* 0x0000008408c4723c */ /* 0x050ff000000418ff */
[C---:B------:R-:W-:Y:S08]  /*afd0*/  HMMA.16816.F32.BF16 R112, R8.reuse, R110, RZ ;  /* 0x0000006e0870723c */ /* 0x040ff000000418ff */
[C---:B------:R-:W-:Y:S08]  /*afe0*/  HMMA.16816.F32.BF16 R80, R8.reuse, R78, RZ ;  /* 0x0000004e0850723c */ /* 0x040ff000000418ff */
[C---:B------:R-:W-:Y:S08]  /*aff0*/  HMMA.16816.F32.BF16 R12, R8.reuse, R146, RZ ;  /* 0x00000092080c723c */ /* 0x040ff000000418ff */
[----:B------:R-:W-:Y:S08]  /*b000*/  HMMA.16816.F32.BF16 R8, R8, R134, RZ ;  /* 0x000000860808723c */ /* 0x000ff000000418ff */
[----:B------:R-:W-:Y:S08]  /*b010*/  HMMA.16816.F32.BF16 R108, R124, R110, RZ ;  /* 0x0000006e7c6c723c */ /* 0x000ff000000418ff */
[C---:B-1----:R-:W-:Y:S08]  /*b020*/  HMMA.16816.F32.BF16 R116, R128.reuse, R92, R116 ;  /* 0x0000005c8074723c */ /* 0x042ff00000041874 */
[C---:B---3--:R-:W-:Y:S08]  /*b030*/  HMMA.16816.F32.BF16 R100, R128.reuse, R140, R100 ;  /* 0x0000008c8064723c */ /* 0x048ff00000041864 */
        /* <DEDUP_REMOVED lines=11> */
[----:B------:R-:W-:Y:S01]  /*b0f0*/  IMAD.MOV.U32 R11, RZ, RZ, R77 ;  /* 0x000000ffff0b7224 */ /* 0x000fe200078e004d */
[C---:B------:R-:W-:Y:S07]  /*b100*/  HMMA.16816.F32.BF16 R108, R200.reuse, R94, R108 ;  /* 0x0000005ec86c723c */ /* 0x040fee000004186c */
[----:B------:R-:W-:Y:S01]  /*b110*/  IMAD.MOV.U32 R94, RZ, RZ, R76 ;  /* 0x000000ffff5e7224 */ /* 0x000fe200078e004c */
[----:B------:R-:W-:Y:S01]  /*b120*/  HMMA.16816.F32.BF16 R120, R200, R92, R120 ;  /* 0x0000005cc878723c */ /* 0x000fe20000041878 */
[----:B------:R-:W-:-:S06]  /*b130*/  IMAD.MOV.U32 R95, RZ, RZ, R69 ;  /* 0x000000ffff5f7224 */ /* 0x000fcc00078e0045 */
[----:B------:R-:W-:Y:S01]  /*b140*/  IMAD.MOV.U32 R92, RZ, RZ, R146 ;  /* 0x000000ffff5c7224 */ /* 0x000fe200078e0092 */
[C---:B------:R-:W-:Y:S01]  /*b150*/  HMMA.16816.F32.BF16 R76, R124.reuse, R78, RZ ;  /* 0x0000004e7c4c723c */ /* 0x040fe200000418ff */
[----:B------:R1:W5:Y:S07]  /*b160*/  LDL.LU.64 R146, [R1+0x80] ;  /* 0x0000800001927983 */ /* 0x00036e0000300a00 */
[C---:B------:R-:W-:Y:S01]  /*b170*/  HMMA.16816.F32.BF16 R20, R124.reuse, R144, RZ ;  /* 0x000000907c14723c */ /* 0x040fe200000418ff */
[----:B------:R-:W-:Y:S01]  /*b180*/  IMAD.MOV.U32 R10, RZ, RZ, R92 ;  /* 0x000000ffff0a7224 */ /* 0x000fe200078e005c */
[----:B------:R1:W5:Y:S06]  /*b190*/  LDL.LU.64 R144, [R1+0x78] ;  /* 0x0000780001907983 */ /* 0x00036c0000300a00 */
[----:B------:R-:W-:Y:S08]  /*b1a0*/  HMMA.16816.F32.BF16 R4, R124, R132, RZ ;  /* 0x000000847c04723c */ /* 0x000ff000000418ff */
[C---:B------:R-:W-:Y:S07]  /*b1b0*/  HMMA.16816.F32.BF16 R76, R200.reuse, R58, R76 ;  /* 0x0000003ac84c723c */ /* 0x040fee000004184c */
[----:B------:R-:W-:Y:S01]  /*b1c0*/  IMAD.MOV.U32 R58, RZ, RZ, R57 ;  /* 0x000000ffff3a7224 */ /* 0x000fe200078e0039 */
[----:B------:R-:W-:Y:S01]  /*b1d0*/  HMMA.16816.F32.BF16 R104, R200, R140, R104 ;  /* 0x0000008cc868723c */ /* 0x000fe20000041868 */
[----:B------:R-:W-:-:S07]  /*b1e0*/  IMAD.MOV.U32 R59, RZ, RZ, R56 ;  /* 0x000000ffff3b7224 */ /* 0x000fce00078e0038 */
[C---:B------:R-:W-:Y:S08]  /*b1f0*/  HMMA.16816.F32.BF16 R56, R124.reuse, R58, RZ ;  /* 0x0000003a7c38723c */ /* 0x040ff000000418ff */
[C---:B------:R-:W-:Y:S08]  /*b200*/  HMMA.16816.F32.BF16 R92, R124.reuse, R94, RZ ;  /* 0x0000005e7c5c723c */ /* 0x040ff000000418ff */
[----:B------:R-:W-:Y:S08]  /*b210*/  HMMA.16816.F32.BF16 R8, R124, R10, RZ ;  /* 0x0000000a7c08723c */ /* 0x000ff000000418ff */
[C---:B------:R-:W-:Y:S07]  /*b220*/  HMMA.16816.F32.BF16 R56, R200.reuse, R42, R56 ;  /* 0x0000002ac838723c */ /* 0x040fee0000041838 */
[----:B------:R-:W-:Y:S01]  /*b230*/  IMAD.MOV.U32 R42, RZ, RZ, R41 ;  /* 0x000000ffff2a7224 */ /* 0x000fe200078e0029 */
[----:B------:R-:W-:Y:S01]  /*b240*/  HMMA.16816.F32.BF16 R36, R200, R136, R36 ;  /* 0x00000088c824723c */ /* 0x000fe20000041824 */
[----:B------:R-:W-:-:S07]  /*b250*/  IMAD.MOV.U32 R43, RZ, RZ, R40 ;  /* 0x000000ffff2b7224 */ /* 0x000fce00078e0028 */
[----:B------:R-:W-:Y:S08]  /*b260*/  HMMA.16816.F32.BF16 R40, R124, R42, RZ ;  /* 0x0000002a7c28723c */ /* 0x000ff000000418ff */
[C---:B------:R-:W-:Y:S08]  /*b270*/  HMMA.16816.F32.BF16 R20, R200.reuse, R208, R20 ;  /* 0x000000d0c814723c */ /* 0x040ff00000041814 */
[C---:B------:R-:W-:Y:S08]  /*b280*/  HMMA.16816.F32.BF16 R4, R200.reuse, R204, R4 ;  /* 0x000000ccc804723c */ /* 0x040ff00000041804 */
[----:B------:R-:W-:Y:S07]  /*b290*/  HMMA.16816.F32.BF16 R40, R200, R26, R40 ;  /* 0x0000001ac828723c */ /* 0x000fee0000041828 */
[----:B------:R-:W-:-:S02]  /*b2a0*/  IMAD.MOV.U32 R26, RZ, RZ, R25 ;  /* 0x000000ffff1a7224 */ /* 0x000fc400078e0019 */
[----:B------:R-:W-:-:S07]  /*b2b0*/  IMAD.MOV.U32 R27, RZ, RZ, R24 ;  /* 0x000000ffff1b7224 */ /* 0x000fce00078e0018 */
[C---:B------:R-:W-:Y:S08]  /*b2c0*/  HMMA.16816.F32.BF16 R24, R124.reuse, R26, RZ ;  /* 0x0000001a7c18723c */ /* 0x040ff000000418ff */
[----:B------:R-:W-:Y:S08]  /*b2d0*/  HMMA.16816.F32.BF16 R124, R124, R134, RZ ;  /* 0x000000867c7c723c */ /* 0x000ff000000418ff */
[C---:B------:R-:W-:Y:S01]  /*b2e0*/  HMMA.16816.F32.BF16 R92, R200.reuse, R142, R92 ;  /* 0x0000008ec85c723c */ /* 0x040fe2000004185c */
[----:B------:R1:W5:Y:S04]  /*b2f0*/  LDL.LU.64 R142, [R1+0x70] ;  /* 0x00007000018e7983 */ /* 0x0003680000300a00 */
[----:B------:R1:W5:Y:S03]  /*b300*/  LDL.LU.64 R140, [R1+0x68] ;  /* 0x00006800018c7983 */ /* 0x0003660000300a00 */
[C---:B------:R-:W-:Y:S01]  /*b310*/  HMMA.16816.F32.BF16 R24, R200.reuse, R138, R24 ;  /* 0x0000008ac818723c */ /* 0x040fe20000041818 */
[----:B------:R1:W5:Y:S04]  /*b320*/  LDL.LU.64 R138, [R1+0x60] ;  /* 0x00006000018a7983 */ /* 0x0003680000300a00 */
[----:B------:R1:W5:Y:S03]  /*b330*/  LDL.LU.64 R136, [R1+0x58] ;  /* 0x0000580001887983 */ /* 0x0003660000300a00 */
[C---:B------:R-:W-:Y:S01]  /*b340*/  HMMA.16816.F32.BF16 R8, R200.reuse, R210, R8 ;  /* 0x000000d2c808723c */ /* 0x040fe20000041808 */
[----:B------:R-:W-:Y:S04]  /*b350*/  LDSM.16.M88.4 R208, [R227+0x2000] ;  /* 0x00200000e3d0783b */ /* 0x000fe80000000200 */
[----:B------:R1:W5:Y:S03]  /*b360*/  LDL.LU.64 R134, [R1+0x50] ;  /* 0x0000500001867983 */ /* 0x0003660000300a00 */
[----:B------:R-:W-:Y:S01]  /*b370*/  HMMA.16816.F32.BF16 R124, R200, R206, R124 ;  /* 0x000000cec87c723c */ /* 0x000fe2000004187c */
[----:B------:R-:W2:Y:S04]  /*b380*/  LDSM.16.M88.4 R204, [R226] ;  /* 0x00000000e2cc783b */ /* 0x000ea80000000200 */
[----:B------:R-:W3:Y:S04]  /*b390*/  LDSM.16.M88.4 R200, [R227] ;  /* 0x00000000e3c8783b */ /* 0x000ee80000000200 */
[----:B------:R1:W5:Y:S01]  /*b3a0*/  LDL.LU.64 R132, [R1+0x48] ;  /* 0x0000480001847983 */ /* 0x0003620000300a00 */
[-C--:B--2---:R-:W-:Y:S08]  /*b3b0*/  HMMA.16816.F32.BF16 R116, R208, R204.reuse, R116 ;  /* 0x000000ccd074723c */ /* 0x084ff00000041874 */
[----:B---3--:R-:W-:Y:S08]  /*b3c0*/  HMMA.16816.F32.BF16 R120, R200, R204, R120 ;  /* 0x000000ccc878723c */ /* 0x008ff00000041878 */
[-C--:B------:R-:W-:Y:S08]  /*b3d0*/  HMMA.16816.F32.BF16 R112, R208, R206.reuse, R112 ;  /* 0x000000ced070723c */ /* 0x080ff00000041870 */
[C---:B------:R-:W-:Y:S01]  /*b3e0*/  HMMA.16816.F32.BF16 R108, R200.reuse, R206, R108 ;  /* 0x000000cec86c723c */ /* 0x040fe2000004186c */
[----:B------:R-:W2:Y:S07]  /*b3f0*/  LDSM.16.M88.4 R204, [R219] ;  /* 0x00000000dbcc783b */ /* 0x000eae0000000200 */
[-C--:B--2---:R-:W-:Y:S08]  /*b400*/  HMMA.16816.F32.BF16 R104, R200, R204.reuse, R104 ;  /* 0x000000ccc868723c */ /* 0x084ff00000041868 */
[C---:B------:R-:W-:Y:S08]  /*b410*/  HMMA.16816.F32.BF16 R100, R208.reuse, R204, R100 ;  /* 0x000000ccd064723c */ /* 0x040ff00000041864 */
        /* <DEDUP_REMOVED lines=22> */
[----:B-----5:R-:W2:Y:S07]  /*b580*/  LDSM.16.M88.4 R204, [R214] ;  /* 0x00000000d6cc783b */ /* 0x020eae0000000200 */
[-C--:B--2---:R-:W-:Y:S08]  /*b590*/  HMMA.16816.F32.BF16 R20, R200, R204.reuse, R20 ;  /* 0x000000ccc814723c */ /* 0x084ff00000041814 */
[C---:B------:R-:W-:Y:S08]  /*b5a0*/  HMMA.16816.F32.BF16 R16, R208.reuse, R204, R16 ;  /* 0x000000ccd010723c */ /* 0x040ff00000041810 */
[-C--:B------:R-:W-:Y:S08]  /*b5b0*/  HMMA.16816.F32.BF16 R12, R208, R206.reuse, R12 ;  /* 0x000000ced00c723c */ /* 0x080ff0000004180c */
[C---:B------:R-:W-:Y:S01]  /*b5c0*/  HMMA.16816.F32.BF16 R8, R200.reuse, R206, R8 ;  /* 0x000000cec808723c */ /* 0x040fe20000041808 */
[----:B------:R-:W2:Y:S07]  /*b5d0*/  LDSM.16.M88.4 R204, [R213] ;  /* 0x00000000d5cc783b */ /* 0x000eae0000000200 */
[-C--:B--2---:R-:W-:Y:S08]  /*b5e0*/  HMMA.16816.F32.BF16 R4, R200, R204.reuse, R4 ;  /* 0x000000ccc804723c */ /* 0x084ff00000041804 */
[C---:B------:R-:W-:Y:S08]  /*b5f0*/  HMMA.16816.F32.BF16 R196, R208.reuse, R204, R196 ;  /* 0x000000ccd0c4723c */ /* 0x040ff000000418c4 */
[-C--:B------:R-:W-:Y:S01]  /*b600*/  HMMA.16816.F32.BF16 R128, R208, R206.reuse, R128 ;  /* 0x000000ced080723c */ /* 0x080fe20000041880 */
[----:B------:R-:W-:Y:S07]  /*b610*/  LDSM.16.M88.4 R208, [R225] ;  /* 0x00000000e1d0783b */ /* 0x000fee0000000200 */
[----:B------:R-:W-:Y:S01]  /*b620*/  HMMA.16816.F32.BF16 R124, R200, R206, R124 ;  /* 0x000000cec87c723c */ /* 0x000fe2000004187c */
[----:B------:R-:W-:Y:S04]  /*b630*/  LDSM.16.M88.4 R204, [R225+0x2000] ;  /* 0x00200000e1cc783b */ /* 0x000fe80000000200 */
[----:B------:R-:W2:Y:S03]  /*b640*/  LDSM.16.M88.4 R200, [R212] ;  /* 0x00000000d4c8783b */ /* 0x000ea60000000200 */
[-C--:B--2---:R-:W-:Y:S08]  /*b650*/  HMMA.16816.F32.BF16 R116, R204, R200.reuse, R116 ;  /* 0x000000c8cc74723c */ /* 0x084ff00000041874 */
[----:B------:R-:W-:Y:S08]  /*b660*/  HMMA.16816.F32.BF16 R120, R208, R200, R120 ;  /* 0x000000c8d078723c */ /* 0x000ff00000041878 */
[-C--:B------:R-:W-:Y:S08]  /*b670*/  HMMA.16816.F32.BF16 R112, R204, R202.reuse, R112 ;  /* 0x000000cacc70723c */ /* 0x080ff00000041870 */
[C---:B------:R-:W-:Y:S01]  /*b680*/  HMMA.16816.F32.BF16 R108, R208.reuse, R202, R108 ;  /* 0x000000cad06c723c */ /* 0x040fe2000004186c */
[----:B------:R-:W2:Y:S07]  /*b690*/  LDSM.16.M88.4 R200, [R212+0x800] ;  /* 0x00080000d4c8783b */ /* 0x000eae0000000200 */
[-C--:B--2---:R-:W-:Y:S08]  /*b6a0*/  HMMA.16816.F32.BF16 R104, R208, R200.reuse, R104 ;  /* 0x000000c8d068723c */ /* 0x084ff00000041868 */
[C---:B------:R-:W-:Y:S08]  /*b6b0*/  HMMA.16816.F32.BF16 R100, R204.reuse, R200, R100 ;  /* 0x000000c8cc64723c */ /* 0x040ff00000041864 */
        /* <DEDUP_REMOVED lines=21> */
[----:B------:R-:W-:Y:S01]  /*b810*/  HMMA.16816.F32.BF16 R24, R208, R202, R24 ;  /* 0x000000cad018723c */ /* 0x000fe20000041818 */
[----:B------:R-:W2:Y:S01]  /*b820*/  LDSM.16.M88.4 R200, [R212+0x3000] ;  /* 0x00300000d4c8783b */ /* 0x000ea20000000200 */
[----:B------:R-:W-:-:S06]  /*b830*/  FMUL.FTZ R105, R105, c[0x0][0x2ec] ;  /* 0x0000bb0069697a20 */ /* 0x000fcc0000410000 */
[-C--:B--2---:R-:W-:Y:S08]  /*b840*/  HMMA.16816.F32.BF16 R20, R208, R200.reuse, R20 ;  /* 0x000000c8d014723c */ /* 0x084ff00000041814 */
[C---:B------:R-:W-:Y:S08]  /*b850*/  HMMA.16816.F32.BF16 R16, R204.reuse, R200, R16 ;  /* 0x000000c8cc10723c */ /* 0x040ff00000041810 */
[-C--:B------:R-:W-:Y:S08]  /*b860*/  HMMA.16816.F32.BF16 R12, R204, R202.reuse, R12 ;  /* 0x000000cacc0c723c */ /* 0x080ff0000004180c */
[----:B------:R-:W-:Y:S01]  /*b870*/  HMMA.16816.F32.BF16 R8, R208, R202, R8 ;  /* 0x000000cad008723c */ /* 0x000fe20000041808 */
[----:B------:R-:W2:Y:S01]  /*b880*/  LDSM.16.M88.4 R200, [R212+0x3800] ;  /* 0x00380000d4c8783b */ /* 0x000ea20000000200 */
[----:B------:R-:W-:Y:S01]  /*b890*/  FMUL.FTZ R72, R72, c[0x0][0x2ec] ;  /* 0x0000bb0048487a20 */ /* 0x000fe20000410000 */
[----:B------:R-:W-:Y:S01]  /*b8a0*/  UISETP.GT.AND UP0, UPT, UR4, UR9, UPT ;  /* 0x000000090400728c */ /* 0x000fe2000bf04270 */
[----:B------:R-:W-:Y:S01]  /*b8b0*/  FMUL.FTZ R118, R118, c[0x0][0x2ec] ;  /* 0x0000bb0076767a20 */ /* 0x000fe20000410000 */
[----:B------:R-:W-:-:S04]  /*b8c0*/  DEPBAR.LE SB0, 0x0 ;  /* 0x000080000000791a */ /* 0x000fc80000000000 */
[----:B------:R-:W-:Y:S02]  /*b8d0*/  FMUL.FTZ R69, R120, c[0x0][0x2ec] ;  /* 0x0000bb0078457a20 */ /* 0x000fe40000410000 */
[----:B------:R-:W-:Y:S02]  /*b8e0*/  FMUL.FTZ R120, R121, c[0x0][0x2ec] ;  /* 0x0000bb0079787a20 */ /* 0x000fe40000410000 */
[----:B------:R-:W-:Y:S02]  /*b8f0*/  FMUL.FTZ R110, R110, c[0x0][0x2ec] ;  /* 0x0000bb006e6e7a20 */ /* 0x000fe40000410000 */
[----:B------:R-:W-:Y:S02]  /*b900*/  FMUL.FTZ R121, R123, c[0x0][0x2ec] ;  /* 0x0000bb007b797a20 */ /* 0x000fe40000410000 */
[----:B------:R3:W-:Y:S01]  /*b910*/  MUFU.TANH R123, R118 ;  /* 0x00000076007b7308 */ /* 0x0007e20000002400 */
[----:B------:R-:W-:Y:S02]  /*b920*/  FMUL.FTZ R86, R86, c[0x0][0x2ec] ;  /* 0x0000bb0056567a20 */ /* 0x000fe40000410000 */
[----:B------:R-:W-:-:S02]  /*b930*/  FMUL.FTZ R64, R64, c[0x0][0x2ec] ;  /* 0x0000bb0040407a20 */ /* 0x000fc40000410000 */
[----:B---3--:R-:W-:Y:S01]  /*b940*/  FMUL.FTZ R118, R119, c[0x0][0x2ec] ;  /* 0x0000bb0077767a20 */ /* 0x008fe20000410000 */
[C---:B--2---:R-:W-:Y:S08]  /*b950*/  HMMA.16816.F32.BF16 R196, R204.reuse, R200, R196 ;  /* 0x000000c8ccc4723c */ /* 0x044ff000000418c4 */
[----:B------:R-:W-:Y:S01]  /*b960*/  HMMA.16816.F32.BF16 R128, R204, R202, R128 ;  /* 0x000000cacc80723c */ /* 0x000fe20000041880 */
[----:B------:R2:W-:Y:S08]  /*b970*/  MUFU.TANH R205, R105 ;  /* 0x0000006900cd7308 */ /* 0x0005f00000002400 */
[----:B------:R3:W-:Y:S01]  /*b980*/  MUFU.TANH R119, R110 ;  /* 0x0000006e00777308 */ /* 0x0007e20000002400 */
[----:B--2---:R-:W-:-:S07]  /*b990*/  FMUL.FTZ R105, R106, c[0x0][0x2ec] ;  /* 0x0000bb006a697a20 */ /* 0x004fce0000410000 */
[----:B------:R2:W-:Y:S01]  /*b9a0*/  MUFU.TANH R106, R72 ;  /* 0x00000048006a7308 */ /* 0x0005e20000002400 */
[----:B---3--:R-:W-:Y:S02]  /*b9b0*/  FMUL.FTZ R110, R113, c[0x0][0x2ec] ;  /* 0x0000bb00716e7a20 */ /* 0x008fe40000410000 */
[----:B------:R-:W-:Y:S02]  /*b9c0*/  FMUL.FTZ R113, R114, c[0x0][0x2ec] ;  /* 0x0000bb0072717a20 */ /* 0x000fe40000410000 */
[----:B--2---:R-:W-:-:S03]  /*b9d0*/  IMAD.U32 R72, RZ, RZ, UR4 ;  /* 0x00000004ff487e24 */ /* 0x004fc6000f8e00ff */
[----:B------:R-:W-:Y:S01]  /*b9e0*/  MUFU.TANH R114, R86 ;  /* 0x0000005600727308 */ /* 0x000fe20000002400 */
[----:B------:R-:W-:-:S07]  /*b9f0*/  IMAD R72, R72, 0x80, R251 ;  /* 0x0000008048487824 */ /* 0x000fce00078e02fb */
[----:B------:R2:W-:Y:S02]  /*ba00*/  MUFU.TANH R86, R64 ;  /* 0x0000004000567308 */ /* 0x0005e40000002400 */
[----:B--2---:R-:W-:-:S04]  /*ba10*/  IADD3 R64, R72, 0x1, RZ ;  /* 0x0000000148407810 */ /* 0x004fc80007ffe0ff */
[C---:B------:R-:W-:Y:S02]  /*ba20*/  ISETP.GE.AND P3, PT, R64.reuse, R246, PT ;  /* 0x000000f64000720c */ /* 0x040fe40003f66270 */
[C---:B------:R-:W-:Y:S02]  /*ba30*/  ISETP.GE.AND P2, PT, R64.reuse, R244, PT ;  /* 0x000000f44000720c */ /* 0x040fe40003f46270 */
[C---:B------:R-:W-:Y:S02]  /*ba40*/  ISETP.LT.OR P4, PT, R64.reuse, R247, P3 ;  /* 0x000000f74000720c */ /* 0x040fe40001f81670 */
[C---:B------:R-:W-:Y:S02]  /*ba50*/  ISETP.LT.OR P3, PT, R64.reuse, R245, P2 ;  /* 0x000000f54000720c */ /* 0x040fe40001761670 */
[----:B------:R-:W-:Y:S01]  /*ba60*/  ISETP.GE.AND P1, PT, R64, R242, PT ;  /* 0x000000f24000720c */ /* 0x000fe20003f26270 */
[----:B------:R-:W-:-:S03]  /*ba70*/  FMUL.FTZ R122, R122, c[0x0][0x2ec] ;  /* 0x0000bb007a7a7a20 */ /* 0x000fc60000410000 */
[C---:B------:R-:W-:Y:S02]  /*ba80*/  ISETP.LT.OR P2, PT, R64.reuse, R243, P1 ;  /* 0x000000f34000720c */ /* 0x040fe40000f41670 */
[----:B------:R-:W-:Y:S01]  /*ba90*/  ISETP.GE.AND P0, PT, R64, R240, PT ;  /* 0x000000f04000720c */ /* 0x000fe20003f06270 */
[----:B------:R-:W2:Y:S04]  /*baa0*/  MUFU.TANH R122, R122 ;  /* 0x0000007a007a7308 */ /* 0x000ea80000002400 */
[----:B------:R-:W-:Y:S01]  /*bab0*/  @P3 LOP3.LUT R252, R252, 0x8, RZ, 0xfc, !PT ;  /* 0x00000008fcfc3812 */ /* 0x000fe200078efcff */
[----:B------:R-:W-:Y:S01]  /*bac0*/  FMUL.FTZ R116, R116, c[0x0][0x2ec] ;  /* 0x0000bb0074747a20 */ /* 0x000fe20000410000 */
[----:B------:R-:W-:Y:S02]  /*bad0*/  ISETP.LT.OR P1, PT, R64, R241, P0 ;  /* 0x000000f14000720c */ /* 0x000fe40000721670 */
[----:B------:R-:W-:Y:S01]  /*bae0*/  LOP3.LUT R252, R252, 0xfffffffb, RZ, 0xc0, !PT ;  /* 0xfffffffbfcfc7812 */ /* 0x000fe200078ec0ff */
[----:B------:R-:W3:Y:S03]  /*baf0*/  MUFU.TANH R69, R69 ;  /* 0x0000004500457308 */ /* 0x000ee60000002400 */
[----:B------:R-:W-:-:S02]  /*bb00*/  @P2 LOP3.LUT R252, R252, 0x4, RZ, 0xfc, !PT ;  /* 0x00000004fcfc2812 */ /* 0x000fc400078efcff */
[C---:B------:R-:W-:Y:S01]  /*bb10*/  ISETP.GE.AND P2, PT, R72.reuse, R244, PT ;  /* 0x000000f44800720c */ /* 0x040fe20003f46270 */
[----:B------:R-:W-:Y:S02]  /*bb20*/  HMMA.16816.F32.BF16 R4, R208, R200, R4 ;  /* 0x000000c8d004723c */ /* 0x000fe40000041804 */
[----:B------:R-:W4:Y:S01]  /*bb30*/  MUFU.TANH R116, R116 ;  /* 0x0000007400747308 */ /* 0x000f220000002400 */
[C---:B------:R-:W-:Y:S02]  /*bb40*/  ISETP.LT.OR P2, PT, R72.reuse, R245, P2 ;  /* 0x000000f54800720c */ /* 0x040fe40001741670 */
[----:B------:R-:W-:-:S03]  /*bb50*/  ISETP.GE.AND P0, PT, R72, R246, PT ;  /* 0x000000f64800720c */ /* 0x000fc60003f06270 */
[----:B------:R-:W-:Y:S02]  /*bb60*/  HMMA.16816.F32.BF16 R124, R208, R202, R124 ;  /* 0x000000cad07c723c */ /* 0x000fe4000004187c */
[----:B------:R-:W1:Y:S01]  /*bb70*/  MUFU.TANH R120, R120 ;  /* 0x0000007800787308 */ /* 0x000e620000002400 */
[----:B------:R-:W-:-:S04]  /*bb80*/  LOP3.LUT R252, R252, 0xfffffffd, RZ, 0xc0, !PT ;  /* 0xfffffffdfcfc7812 */ /* 0x000fc800078ec0ff */
[----:B------:R-:W-:Y:S01]  /*bb90*/  FMUL.FTZ R210, R56, c[0x0][0x2ec] ;  /* 0x0000bb0038d27a20 */ /* 0x000fe20000410000 */
[----:B------:R-:W-:Y:S01]  /*bba0*/  IADD3 R56, R72, 0x8, RZ ;  /* 0x0000000848387810 */ /* 0x000fe20007ffe0ff */
[----:B------:R-:W-:Y:S01]  /*bbb0*/  FMUL.FTZ R117, R117, c[0x0][0x2ec] ;  /* 0x0000bb0075757a20 */ /* 0x000fe20000410000 */
[----:B--2---:R-:W-:Y:S02]  /*bbc0*/  FSEL R64, R122, -INF , !P2 ;  /* 0xff8000007a407808 */ /* 0x004fe40005000000 */
[----:B------:R-:W-:Y:S02]  /*bbd0*/  @P1 LOP3.LUT R252, R252, 0x2, RZ, 0xfc, !PT ;  /* 0x00000002fcfc1812 */ /* 0x000fe400078efcff */
[----:B------:R-:W-:Y:S02]  /*bbe0*/  ISETP.LT.OR P0, PT, R72, R247, P0 ;  /* 0x000000f74800720c */ /* 0x000fe40000701670 */
[----:B------:R-:W-:Y:S01]  /*bbf0*/  ISETP.GE.AND P2, PT, R56, R244, PT ;  /* 0x000000f43800720c */ /* 0x000fe20003f46270 */
[----:B------:R-:W-:Y:S01]  /*bc00*/  FMUL.FTZ R107, R107, c[0x0][0x2ec] ;  /* 0x0000bb006b6b7a20 */ /* 0x000fe20000410000 */
[----:B------:R-:W-:Y:S01]  /*bc10*/  ISETP.GE.AND P1, PT, R72, R242, PT ;  /* 0x000000f24800720c */ /* 0x000fe20003f26270 */
[----:B------:R-:W-:Y:S01]  /*bc20*/  FMUL.FTZ R83, R83, c[0x0][0x2ec] ;  /* 0x0000bb0053537a20 */ /* 0x000fe20000410000 */
[----:B---3--:R-:W-:-:S02]  /*bc30*/  FSEL R69, R69, -INF , !P0 ;  /* 0xff80000045457808 */ /* 0x008fc40004000000 */
[----:B------:R-:W-:Y:S01]  /*bc40*/  ISETP.LT.OR P5, PT, R56, R245, P2 ;  /* 0x000000f53800720c */ /* 0x000fe200017a1670 */
[----:B------:R-:W2:Y:S01]  /*bc50*/  MUFU.TANH R117, R117 ;  /* 0x0000007500757308 */ /* 0x000ea20000002400 */
[----:B------:R-:W-:Y:S01]  /*bc60*/  ISETP.GE.AND P0, PT, R72, R240, PT ;  /* 0x000000f04800720c */ /* 0x000fe20003f06270 */
[----:B------:R-:W-:Y:S01]  /*bc70*/  FMUL.FTZ R96, R96, c[0x0][0x2ec] ;  /* 0x0000bb0060607a20 */ /* 0x000fe20000410000 */
[----:B------:R-:W-:Y:S01]  /*bc80*/  ISETP.LT.OR P1, PT, R72, R243, P1 ;  /* 0x000000f34800720c */ /* 0x000fe20000f21670 */
[----:B------:R-:W-:Y:S01]  /*bc90*/  FMUL.FTZ R88, R88, c[0x0][0x2ec] ;  /* 0x0000bb0058587a20 */ /* 0x000fe20000410000 */
[----:B------:R-:W-:-:S03]  /*bca0*/  ISETP.GE.AND P3, PT, R56, R246, PT ;  /* 0x000000f63800720c */ /* 0x000fc60003f66270 */
[----:B------:R-:W-:Y:S01]  /*bcb0*/  MUFU.TANH R203, R107 ;  /* 0x0000006b00cb7308 */ /* 0x000fe20000002400 */
[----:B------:R-:W-:Y:S01]  /*bcc0*/  ISETP.LT.OR P0, PT, R72, R241, P0 ;  /* 0x000000f14800720c */ /* 0x000fe20000701670 */
[----:B------:R-:W-:Y:S01]  /*bcd0*/  FMUL.FTZ R108, R108, c[0x0][0x2ec] ;  /* 0x0000bb006c6c7a20 */ /* 0x000fe20000410000 */
[----:B------:R-:W-:-:S05]  /*bce0*/  LOP3.LUT P2, RZ, R252, 0x4, RZ, 0xc0, !PT ;  /* 0x00000004fcff7812 */ /* 0x000fca000784c0ff */
[----:B------:R4:W-:Y:S01]  /*bcf0*/  MUFU.TANH R107, R83 ;  /* 0x00000053006b7308 */ /* 0x0009e20000002400 */
[----:B------:R-:W-:-:S07]  /*bd00*/  FMUL.FTZ R94, R94, c[0x0][0x2ec] ;  /* 0x0000bb005e5e7a20 */ /* 0x000fce0000410000 */
[----:B------:R-:W-:Y:S01]  /*bd10*/  MUFU.TANH R200, R96 ;  /* 0x0000006000c87308 */ /* 0x000fe20000002400 */
[----:B----4-:R-:W-:Y:S02]  /*bd20*/  FSEL R83, R116, -INF , !P1 ;  /* 0xff80000074537808 */ /* 0x010fe40004800000 */
[----:B-1----:R-:W-:-:S05]  /*bd30*/  FSEL R116, R120, -INF , !P4 ;  /* 0xff80000078747808 */ /* 0x002fca0006000000 */
[----:B------:R1:W-:Y:S01]  /*bd40*/  MUFU.TANH R96, R88 ;  /* 0x0000005800607308 */ /* 0x0003e20000002400 */
[----:B------:R-:W-:Y:S02]  /*bd50*/  ISETP.LT.OR P4, PT, R56, R247, P3 ;  /* 0x000000f73800720c */ /* 0x000fe40001f81670 */
[C---:B------:R-:W-:Y:S02]  /*bd60*/  LOP3.LUT P3, RZ, R252.reuse, 0x8, RZ, 0xc0, !PT ;  /* 0x00000008fcff7812 */ /* 0x040fe4000786c0ff */
[----:B------:R-:W-:Y:S02]  /*bd70*/  LOP3.LUT R252, R252, 0xfffffffe, RZ, 0xc0, !PT ;  /* 0xfffffffefcfc7812 */ /* 0x000fe400078ec0ff */
[----:B------:R-:W-:Y:S01]  /*bd80*/  ISETP.GE.AND P1, PT, R56, R242, PT ;  /* 0x000000f23800720c */ /* 0x000fe20003f26270 */
[----:B------:R-:W-:Y:S01]  /*bd90*/  MUFU.TANH R121, R121 ;  /* 0x0000007900797308 */ /* 0x000fe20000002400 */
[----:B------:R-:W-:Y:S01]  /*bda0*/  FMUL.FTZ R84, R84, c[0x0][0x2ec] ;  /* 0x0000bb0054547a20 */ /* 0x000fe20000410000 */
[----:B------:R-:W-:-:S02]  /*bdb0*/  @P5 LOP3.LUT R252, R252, 0x1, RZ, 0xfc, !PT ;  /* 0x00000001fcfc5812 */ /* 0x000fc400078efcff */
[----:B-1----:R-:W-:-:S04]  /*bdc0*/  FSEL R88, R123, -INF , !P0 ;  /* 0xff8000007b587808 */ /* 0x002fc80004000000 */
[----:B------:R-:W-:Y:S01]  /*bdd0*/  MUFU.TANH R118, R118 ;  /* 0x0000007600767308 */ /* 0x000fe20000002400 */
[C---:B------:R-:W-:Y:S02]  /*bde0*/  ISETP.GE.AND P0, PT, R56.reuse, R240, PT ;  /* 0x000000f03800720c */ /* 0x040fe40003f06270 */
[C---:B------:R-:W-:Y:S02]  /*bdf0*/  ISETP.LT.OR P6, PT, R56.reuse, R243, P1 ;  /* 0x000000f33800720c */ /* 0x040fe40000fc1670 */
[----:B------:R-:W-:-:S03]  /*be00*/  ISETP.LT.OR P5, PT, R56, R241, P0 ;  /* 0x000000f13800720c */ /* 0x000fc600007a1670 */
[----:B------:R1:W3:Y:S01]  /*be10*/  MUFU.TANH R207, R108 ;  /* 0x0000006c00cf7308 */ /* 0x0002e20000002400 */
[----:B------:R-:W-:Y:S01]  /*be20*/  IADD3 R56, R72, 0x9, RZ ;  /* 0x0000000948387810 */ /* 0x000fe20007ffe0ff */
[----:B------:R-:W-:-:S06]  /*be30*/  FMUL.FTZ R74, R74, c[0x0][0x2ec] ;  /* 0x0000bb004a4a7a20 */ /* 0x000fcc0000410000 */
[----:B------:R4:W-:Y:S01]  /*be40*/  MUFU.TANH R202, R94 ;  /* 0x0000005e00ca7308 */ /* 0x0009e20000002400 */
[----:B------:R-:W-:Y:S01]  /*be50*/  FMUL.FTZ R65, R65, c[0x0][0x2ec] ;  /* 0x0000bb0041417a20 */ /* 0x000fe20000410000 */
[----:B------:R-:W-:Y:S01]  /*be60*/  LOP3.LUT P1, RZ, R252, 0x2, RZ, 0xc0, !PT ;  /* 0x00000002fcff7812 */ /* 0x000fe2000782c0ff */
[----:B------:R-:W-:Y:S02]  /*be70*/  FMUL.FTZ R80, R80, c[0x0][0x2ec] ;  /* 0x0000bb0050507a20 */ /* 0x000fe40000410000 */
[----:B-1----:R-:W-:Y:S02]  /*be80*/  FMUL.FTZ R108, R109, c[0x0][0x2ec] ;  /* 0x0000bb006d6c7a20 */ /* 0x002fe40000410000 */
[----:B----4-:R-:W-:Y:S02]  /*be90*/  FMUL.FTZ R94, R95, c[0x0][0x2ec] ;  /* 0x0000bb005f5e7a20 */ /* 0x010fe40000410000 */
[----:B------:R-:W-:Y:S02]  /*bea0*/  FMUL.FTZ R95, R97, c[0x0][0x2ec] ;  /* 0x0000bb00615f7a20 */ /* 0x000fe40000410000 */
[----:B------:R-:W-:-:S02]  /*beb0*/  FMUL.FTZ R97, R99, c[0x0][0x2ec] ;  /* 0x0000bb0063617a20 */ /* 0x000fc40000410000 */
[----:B------:R2:W-:Y:S01]  /*bec0*/  MUFU.TANH R99, R84 ;  /* 0x0000005400637308 */ /* 0x0005e20000002400 */
[----:B------:R-:W-:Y:S02]  /*bed0*/  FMUL.FTZ R109, R111, c[0x0][0x2ec] ;  /* 0x0000bb006f6d7a20 */ /* 0x000fe40000410000 */
[----:B------:R-:W-:-:S05]  /*bee0*/  FMUL.FTZ R111, R115, c[0x0][0x2ec] ;  /* 0x0000bb00736f7a20 */ /* 0x000fca0000410000 */
[----:B------:R1:W-:Y:S01]  /*bef0*/  MUFU.TANH R208, R74 ;  /* 0x0000004a00d07308 */ /* 0x0003e20000002400 */
[----:B--2---:R-:W-:Y:S02]  /*bf00*/  FSEL R84, R117, -INF , !P2 ;  /* 0xff80000075547808 */ /* 0x004fe40005000000 */
[----:B------:R-:W-:-:S05]  /*bf10*/  ISETP.GE.AND P2, PT, R56, R244, PT ;  /* 0x000000f43800720c */ /* 0x000fca0003f46270 */
[----:B------:R2:W-:Y:S01]  /*bf20*/  MUFU.TANH R115, R80 ;  /* 0x0000005000737308 */ /* 0x0005e20000002400 */
[----:B------:R-:W-:Y:S01]  /*bf30*/  ISETP.LT.OR P2, PT, R56, R245, P2 ;  /* 0x000000f53800720c */ /* 0x000fe20001741670 */
[----:B-1----:R-:W-:-:S06]  /*bf40*/  FMUL.FTZ R74, R75, c[0x0][0x2ec] ;  /* 0x0000bb004b4a7a20 */ /* 0x002fcc0000410000 */
[----:B------:R1:W-:Y:S01]  /*bf50*/  MUFU.TANH R75, R65 ;  /* 0x00000041004b7308 */ /* 0x0003e20000002400 */
[----:B---3--:R-:W-:Y:S02]  /*bf60*/  FSEL R207, R207, -INF , !P4 ;  /* 0xff800000cfcf7808 */ /* 0x008fe40006000000 */
[----:B--2---:R-:W-:Y:S02]  /*bf70*/  FSEL R80, R118, -INF , !P1 ;  /* 0xff80000076507808 */ /* 0x004fe40004800000 */
[C---:B------:R-:W-:Y:S02]  /*bf80*/  ISETP.GE.AND P1, PT, R56.reuse, R242, PT ;  /* 0x000000f23800720c */ /* 0x040fe40003f26270 */
[----:B-1----:R-:W-:Y:S02]  /*bf90*/  FSEL R65, R121, -INF , !P3 ;  /* 0xff80000079417808 */ /* 0x002fe40005800000 */
[C---:B------:R-:W-:Y:S01]  /*bfa0*/  ISETP.GE.AND P3, PT, R56.reuse, R246, PT ;  /* 0x000000f63800720c */ /* 0x040fe20003f66270 */
[----:B------:R-:W1:Y:S01]  /*bfb0*/  MUFU.TANH R113, R113 ;  /* 0x0000007100717308 */ /* 0x000e620000002400 */
[----:B------:R-:W-:-:S02]  /*bfc0*/  ISETP.LT.OR P1, PT, R56, R243, P1 ;  /* 0x000000f33800720c */ /* 0x000fc40000f21670 */
[----:B------:R-:W-:Y:S02]  /*bfd0*/  ISETP.LT.OR P4, PT, R56, R247, P3 ;  /* 0x000000f73800720c */ /* 0x000fe40001f81670 */
[C---:B------:R-:W-:Y:S02]  /*bfe0*/  LOP3.LUT P3, RZ, R252.reuse, 0x1, RZ, 0xc0, !PT ;  /* 0x00000001fcff7812 */ /* 0x040fe4000786c0ff */
[----:B------:R-:W-:Y:S01]  /*bff0*/  LOP3.LUT R252, R252, 0xfffffff7, RZ, 0xc0, !PT ;  /* 0xfffffff7fcfc7812 */ /* 0x000fe200078ec0ff */
[----:B------:R-:W-:Y:S01]  /*c000*/  FMUL.FTZ R57, R57, c[0x0][0x2ec] ;  /* 0x0000bb0039397a20 */ /* 0x000fe20000410000 */
[----:B------:R-:W-:Y:S01]  /*c010*/  ISETP.GE.AND P0, PT, R56, R240, PT ;  /* 0x000000f03800720c */ /* 0x000fe20003f06270 */
[----:B------:R-:W-:Y:S01]  /*c020*/  FMUL.FTZ R92, R92, c[0x0][0x2ec] ;  /* 0x0000bb005c5c7a20 */ /* 0x000fe20000410000 */
[----:B------:R-:W-:Y:S01]  /*c030*/  @P2 LOP3.LUT R252, R252, 0x8, RZ, 0xfc, !PT ;  /* 0x00000008fcfc2812 */ /* 0x000fe200078efcff */
[----:B------:R-:W2:Y:S01]  /*c040*/  MUFU.TANH R108, R108 ;  /* 0x0000006c006c7308 */ /* 0x000ea20000002400 */
[----:B------:R-:W-:Y:S01]  /*c050*/  FMUL.FTZ R101, R101, c[0x0][0x2ec] ;  /* 0x0000bb0065657a20 */ /* 0x000fe20000410000 */
[----:B------:R-:W-:Y:S01]  /*c060*/  ISETP.LT.OR P0, PT, R56, R241, P0 ;  /* 0x000000f13800720c */ /* 0x000fe20000701670 */
[----:B------:R-:W-:Y:S01]  /*c070*/  FMUL.FTZ R98, R98, c[0x0][0x2ec] ;  /* 0x0000bb0062627a20 */ /* 0x000fe20000410000 */
[----:B------:R-:W-:Y:S01]  /*c080*/  LOP3.LUT R252, R252, 0xfffffffb, RZ, 0xc0, !PT ;  /* 0xfffffffbfcfc7812 */ /* 0x000fe200078ec0ff */
[----:B------:R-:W-:-:S02]  /*c090*/  FMUL.FTZ R89, R89, c[0x0][0x2ec] ;  /* 0x0000bb0059597a20 */ /* 0x000fc40000410000 */
[----:B------:R-:W-:Y:S01]  /*c0a0*/  FMUL.FTZ R87, R87, c[0x0][0x2ec] ;  /* 0x0000bb0057577a20 */ /* 0x000fe20000410000 */
[----:B------:R3:W-:Y:S01]  /*c0b0*/  MUFU.TANH R123, R57 ;  /* 0x00000039007b7308 */ /* 0x0007e20000002400 */
[----:B------:R-:W-:Y:S02]  /*c0c0*/  FMUL.FTZ R112, R112, c[0x0][0x2ec] ;  /* 0x0000bb0070707a20 */ /* 0x000fe40000410000 */
[----:B------:R-:W-:Y:S02]  /*c0d0*/  FMUL.FTZ R85, R85, c[0x0][0x2ec] ;  /* 0x0000bb0055557a20 */ /* 0x000fe40000410000 */
[----:B------:R-:W-:-:S03]  /*c0e0*/  FMUL.FTZ R76, R76, c[0x0][0x2ec] ;  /* 0x0000bb004c4c7a20 */ /* 0x000fc60000410000 */
[----:B------:R4:W-:Y:S01]  /*c0f0*/  MUFU.TANH R204, R92 ;  /* 0x0000005c00cc7308 */ /* 0x0009e20000002400 */
[----:B------:R-:W-:Y:S01]  /*c100*/  @P1 LOP3.LUT R252, R252, 0x4, RZ, 0xfc, !PT ;  /* 0x00000004fcfc1812 */ /* 0x000fe200078efcff */
[----:B------:R-:W-:Y:S01]  /*c110*/  FMUL.FTZ R66, R66, c[0x0][0x2ec] ;  /* 0x0000bb0042427a20 */ /* 0x000fe20000410000 */
[----:B---3--:R-:W-:-:S05]  /*c120*/  IADD3 R57, R72, 0x10, RZ ;  /* 0x0000001048397810 */ /* 0x008fca0007ffe0ff */
[----:B------:R-:W-:Y:S01]  /*c130*/  MUFU.TANH R201, R101 ;  /* 0x0000006500c97308 */ /* 0x000fe20000002400 */
[----:B------:R-:W-:Y:S01]  /*c140*/  ISETP.GE.AND P2, PT, R57, R244, PT ;  /* 0x000000f43900720c */ /* 0x000fe20003f46270 */
[----:B----4-:R-:W-:-:S06]  /*c150*/  FMUL.FTZ R92, R93, c[0x0][0x2ec] ;  /* 0x0000bb005d5c7a20 */ /* 0x010fcc0000410000 */
[----:B------:R-:W-:Y:S01]  /*c160*/  MUFU.TANH R101, R98 ;  /* 0x0000006200657308 */ /* 0x000fe20000002400 */
[----:B------:R-:W-:-:S07]  /*c170*/  LOP3.LUT R252, R252, 0xfffffffd, RZ, 0xc0, !PT ;  /* 0xfffffffdfcfc7812 */ /* 0x000fce00078ec0ff */
[----:B------:R3:W-:Y:S01]  /*c180*/  MUFU.TANH R93, R89 ;  /* 0x00000059005d7308 */ /* 0x0007e20000002400 */
[----:B------:R-:W-:-:S07]  /*c190*/  @P0 LOP3.LUT R252, R252, 0x2, RZ, 0xfc, !PT ;  /* 0x00000002fcfc0812 */ /* 0x000fce00078efcff */
[----:B------:R-:W-:Y:S01]  /*c1a0*/  MUFU.TANH R98, R87 ;  /* 0x0000005700627308 */ /* 0x000fe20000002400 */
[----:B---3--:R-:W-:-:S07]  /*c1b0*/  FMUL.FTZ R89, R90, c[0x0][0x2ec] ;  /* 0x0000bb005a597a20 */ /* 0x008fce0000410000 */
[----:B------:R3:W-:Y:S01]  /*c1c0*/  MUFU.TANH R87, R76 ;  /* 0x0000004c00577308 */ /* 0x0007e20000002400 */
[----:B------:R-:W-:-:S07]  /*c1d0*/  FMUL.FTZ R90, R91, c[0x0][0x2ec] ;  /* 0x0000bb005b5a7a20 */ /* 0x000fce0000410000 */
[----:B------:R1:W-:Y:S01]  /*c1e0*/  MUFU.TANH R91, R85 ;  /* 0x00000055005b7308 */ /* 0x0003e20000002400 */
[----:B------:R-:W-:-:S07]  /*c1f0*/  FMUL.FTZ R104, R104, c[0x0][0x2ec] ;  /* 0x0000bb0068687a20 */ /* 0x000fce0000410000 */
[----:B------:R-:W-:Y:S01]  /*c200*/  MUFU.TANH R112, R112 ;  /* 0x0000007000707308 */ /* 0x000fe20000002400 */
[----:B---3--:R-:W-:Y:S02]  /*c210*/  FMUL.FTZ R76, R77, c[0x0][0x2ec] ;  /* 0x0000bb004d4c7a20 */ /* 0x008fe40000410000 */
[----:B------:R-:W-:Y:S01]  /*c220*/  FMUL.FTZ R77, R79, c[0x0][0x2ec] ;  /* 0x0000bb004f4d7a20 */ /* 0x000fe20000410000 */
[----:B-1----:R-:W-:-:S04]  /*c230*/  FSEL R85, R113, -INF , !P5 ;  /* 0xff80000071557808 */ /* 0x002fc80006800000 */
[----:B------:R-:W1:Y:S01]  /*c240*/  MUFU.TANH R110, R110 ;  /* 0x0000006e006e7308 */ /* 0x000e620000002400 */
[----:B------:R-:W-:Y:S01]  /*c250*/  ISETP.LT.OR P5, PT, R57, R245, P2 ;  /* 0x000000f53900720c */ /* 0x000fe200017a1670 */
[----:B------:R-:W-:Y:S01]  /*c260*/  FMUL.FTZ R100, R100, c[0x0][0x2ec] ;  /* 0x0000bb0064647a20 */ /* 0x000fe20000410000 */
[----:B--2---:R-:W-:-:S05]  /*c270*/  FSEL R56, R108, -INF , !P4 ;  /* 0xff8000006c387808 */ /* 0x004fca0006000000 */
[----:B------:R2:W-:Y:S01]  /*c280*/  MUFU.TANH R79, R66 ;  /* 0x00000042004f7308 */ /* 0x0005e20000002400 */
[----:B------:R-:W-:Y:S01]  /*c290*/  FMUL.FTZ R78, R78, c[0x0][0x2ec] ;  /* 0x0000bb004e4e7a20 */ /* 0x000fe20000410000 */
[----:B------:R-:W-:Y:S01]  /*c2a0*/  LOP3.LUT P2, RZ, R252, 0x4, RZ, 0xc0, !PT ;  /* 0x00000004fcff7812 */ /* 0x000fe2000784c0ff */
[----:B------:R-:W-:-:S05]  /*c2b0*/  FMUL.FTZ R62, R62, c[0x0][0x2ec] ;  /* 0x0000bb003e3e7a20 */ /* 0x000fca0000410000 */
[----:B------:R-:W3:Y:S01]  /*c2c0*/  MUFU.TANH R111, R111 ;  /* 0x0000006f006f7308 */ /* 0x000ee20000002400 */
[----:B--2---:R-:W-:Y:S02]  /*c2d0*/  FSEL R66, R119, -INF , !P3 ;  /* 0xff80000077427808 */ /* 0x004fe40005800000 */
[----:B------:R-:W-:-:S05]  /*c2e0*/  ISETP.GE.AND P3, PT, R57, R246, PT ;  /* 0x000000f63900720c */ /* 0x000fca0003f66270 */
[----:B------:R-:W2:Y:S01]  /*c2f0*/  MUFU.TANH R109, R109 ;  /* 0x0000006d006d7308 */ /* 0x000ea20000002400 */
[----:B------:R-:W-:Y:S02]  /*c300*/  ISETP.LT.OR P4, PT, R57, R247, P3 ;  /* 0x000000f73900720c */ /* 0x000fe40001f81670 */
[----:B------:R-:W-:Y:S01]  /*c310*/  LOP3.LUT P3, RZ, R252, 0x8, RZ, 0xc0, !PT ;  /* 0x00000008fcff7812 */ /* 0x000fe2000786c0ff */
[----:B------:R-:W-:Y:S01]  /*c320*/  FMUL.FTZ R60, R60, c[0x0][0x2ec] ;  /* 0x0000bb003c3c7a20 */ /* 0x000fe20000410000 */
[----:B------:R-:W-:-:S03]  /*c330*/  LOP3.LUT R252, R252, 0xfffffffe, RZ, 0xc0, !PT ;  /* 0xfffffffefcfc7812 */ /* 0x000fc600078ec0ff */
[----:B------:R4:W-:Y:S01]  /*c340*/  MUFU.TANH R211, R100 ;  /* 0x0000006400d37308 */ /* 0x0009e20000002400 */
[----:B------:R-:W-:Y:S01]  /*c350*/  FMUL.FTZ R61, R61, c[0x0][0x2ec] ;  /* 0x0000bb003d3d7a20 */ /* 0x000fe20000410000 */
[----:B------:R-:W-:Y:S02]  /*c360*/  ISETP.GE.AND P1, PT, R57, R242, PT ;  /* 0x000000f23900720c */ /* 0x000fe40003f26270 */
[----:B------:R-:W-:-:S04]  /*c370*/  @P5 LOP3.LUT R252, R252, 0x1, RZ, 0xfc, !PT ;  /* 0x00000001fcfc5812 */ /* 0x000fc800078efcff */
[----:B------:R-:W1:Y:S01]  /*c380*/  MUFU.TANH R104, R104 ;  /* 0x0000006800687308 */ /* 0x000e620000002400 */
[----:B------:R-:W-:Y:S01]  /*c390*/  ISETP.GE.AND P0, PT, R57, R240, PT ;  /* 0x000000f03900720c */ /* 0x000fe20003f06270 */
[----:B----4-:R-:W-:-:S06]  /*c3a0*/  FMUL.FTZ R100, R103, c[0x0][0x2ec] ;  /* 0x0000bb0067647a20 */ /* 0x010fcc0000410000 */
[----:B------:R4:W-:Y:S01]  /*c3b0*/  MUFU.TANH R113, R62 ;  /* 0x0000003e00717308 */ /* 0x0009e20000002400 */
[----:B------:R-:W-:-:S07]  /*c3c0*/  FMUL.FTZ R67, R67, c[0x0][0x2ec] ;  /* 0x0000bb0043437a20 */ /* 0x000fce0000410000 */
[----:B------:R1:W-:Y:S01]  /*c3d0*/  MUFU.TANH R103, R78 ;  /* 0x0000004e00677308 */ /* 0x0003e20000002400 */
[----:B------:R-:W-:Y:S02]  /*c3e0*/  ISETP.LT.OR P5, PT, R57, R241, P0 ;  /* 0x000000f13900720c */ /* 0x000fe400007a1670 */
[----:B----4-:R-:W-:-:S05]  /*c3f0*/  IADD3 R62, R72, 0x11, RZ ;  /* 0x00000011483e7810 */ /* 0x010fca0007ffe0ff */
[----:B------:R4:W-:Y:S01]  /*c400*/  MUFU.TANH R117, R61 ;  /* 0x0000003d00757308 */ /* 0x0009e20000002400 */
[----:B-1----:R-:W-:-:S07]  /*c410*/  FMUL.FTZ R78, R81, c[0x0][0x2ec] ;  /* 0x0000bb00514e7a20 */ /* 0x002fce0000410000 */
[----:B------:R1:W-:Y:S01]  /*c420*/  MUFU.TANH R81, R60 ;  /* 0x0000003c00517308 */ /* 0x0003e20000002400 */
[----:B----4-:R-:W-:Y:S02]  /*c430*/  FSEL R61, R110, -INF , !P2 ;  /* 0xff8000006e3d7808 */ /* 0x010fe40005000000 */
[----:B------:R-:W-:Y:S02]  /*c440*/  ISETP.GE.AND P2, PT, R62, R244, PT ;  /* 0x000000f43e00720c */ /* 0x000fe40003f46270 */
[----:B-1----:R-:W-:Y:S02]  /*c450*/  FSEL R60, R112, -INF , !P6 ;  /* 0xff800000703c7808 */ /* 0x002fe40007000000 */
[----:B------:R-:W-:Y:S02]  /*c460*/  ISETP.LT.OR P6, PT, R57, R243, P1 ;  /* 0x000000f33900720c */ /* 0x000fe40000fc1670 */
[----:B------:R-:W-:Y:S01]  /*c470*/  LOP3.LUT P1, RZ, R252, 0x2, RZ, 0xc0, !PT ;  /* 0x00000002fcff7812 */ /* 0x000fe2000782c0ff */
[----:B------:R2:W-:Y:S01]  /*c480*/  MUFU.TANH R206, R67 ;  /* 0x0000004300ce7308 */ /* 0x0005e20000002400 */
[----:B------:R-:W-:-:S02]  /*c490*/  ISETP.LT.OR P2, PT, R62, R245, P2 ;  /* 0x000000f53e00720c */ /* 0x000fc40001741670 */
[----:B---3--:R-:W-:Y:S01]  /*c4a0*/  FSEL R57, R111, -INF , !P1 ;  /* 0xff8000006f397808 */ /* 0x008fe20004800000 */
[----:B------:R-:W-:Y:S01]  /*c4b0*/  FMUL.FTZ R102, R102, c[0x0][0x2ec] ;  /* 0x0000bb0066667a20 */ /* 0x000fe20000410000 */
[----:B------:R-:W-:-:S03]  /*c4c0*/  ISETP.GE.AND P1, PT, R62, R242, PT ;  /* 0x000000f23e00720c */ /* 0x000fc60003f26270 */
[----:B------:R1:W-:Y:S01]  /*c4d0*/  STL [R1+0x28], R57 ;  /* 0x0000283901007387 */ /* 0x0003e20000100800 */
[C---:B------:R-:W-:Y:S01]  /*c4e0*/  ISETP.LT.OR P1, PT, R62.reuse, R243, P1 ;  /* 0x000000f33e00720c */ /* 0x040fe20000f21670 */
[----:B------:R-:W3:Y:S01]  /*c4f0*/  MUFU.TANH R102, R102 ;  /* 0x0000006600667308 */ /* 0x000ee20000002400 */
[----:B--2---:R-:W-:Y:S02]  /*c500*/  FSEL R67, R109, -INF , !P3 ;  /* 0xff8000006d437808 */ /* 0x004fe40005800000 */
[----:B------:R-:W-:-:S05]  /*c510*/  ISETP.GE.AND P3, PT, R62, R246, PT ;  /* 0x000000f63e00720c */ /* 0x000fca0003f66270 */
[----:B------:R-:W2:Y:S01]  /*c520*/  MUFU.TANH R105, R105 ;  /* 0x0000006900697308 */ /* 0x000ea20000002400 */
[----:B------:R-:W-:Y:S01]  /*c530*/  ISETP.GE.AND P0, PT, R62, R240, PT ;  /* 0x000000f03e00720c */ /* 0x000fe20003f06270 */
[----:B------:R-:W-:-:S03]  /*c540*/  FMUL.FTZ R53, R53, c[0x0][0x2ec] ;  /* 0x0000bb0035357a20 */ /* 0x000fc60000410000 */
[----:B------:R-:W-:Y:S02]  /*c550*/  ISETP.LT.OR P0, PT, R62, R241, P0 ;  /* 0x000000f13e00720c */ /* 0x000fe40000701670 */
[----:B-1----:R-:W-:Y:S02]  /*c560*/  FSEL R57, R104, -INF , !P4 ;  /* 0xff80000068397808 */ /* 0x002fe40006000000 */
[----:B------:R-:W-:Y:S02]  /*c570*/  ISETP.LT.OR P4, PT, R62, R247, P3 ;  /* 0x000000f73e00720c */ /* 0x000fe40001f81670 */
[C---:B------:R-:W-:Y:S02]  /*c580*/  LOP3.LUT P3, RZ, R252.reuse, 0x1, RZ, 0xc0, !PT ;  /* 0x00000001fcff7812 */ /* 0x040fe4000786c0ff */
[----:B------:R-:W-:Y:S01]  /*c590*/  LOP3.LUT R252, R252, 0xfffffff7, RZ, 0xc0, !PT ;  /* 0xfffffff7fcfc7812 */ /* 0x000fe200078ec0ff */
[----:B------:R1:W-:Y:S03]  /*c5a0*/  MUFU.TANH R62, R53 ;  /* 0x00000035003e7308 */ /* 0x0003e60000002400 */
[----:B------:R-:W-:Y:S01]  /*c5b0*/  @P2 LOP3.LUT R252, R252, 0x8, RZ, 0xfc, !PT ;  /* 0x00000008fcfc2812 */ /* 0x000fe200078efcff */
[----:B------:R-:W-:-:S03]  /*c5c0*/  FMUL.FTZ R63, R63, c[0x0][0x2ec] ;  /* 0x0000bb003f3f7a20 */ /* 0x000fc60000410000 */
[----:B------:R-:W-:Y:S01]  /*c5d0*/  LOP3.LUT R252, R252, 0xfffffffb, RZ, 0xc0, !PT ;  /* 0xfffffffbfcfc7812 */ /* 0x000fe200078ec0ff */
[----:B------:R-:W-:-:S03]  /*c5e0*/  FMUL.FTZ R52, R52, c[0x0][0x2ec] ;  /* 0x0000bb0034347a20 */ /* 0x000fc60000410000 */
[----:B------:R-:W-:Y:S02]  /*c5f0*/  @P1 LOP3.LUT R252, R252, 0x4, RZ, 0xfc, !PT ;  /* 0x00000004fcfc1812 */ /* 0x000fe400078efcff */
[----:B-1----:R-:W-:Y:S01]  /*c600*/  IADD3 R53, R72, 0x18, RZ ;  /* 0x0000001848357810 */ /* 0x002fe20007ffe0ff */
[----:B------:R-:W-:-:S03]  /*c610*/  IMAD.MOV.U32 R108, RZ, RZ, R79 ;  /* 0x000000ffff6c7224 */ /* 0x000fc600078e004f */
[C---:B------:R-:W-:Y:S01]  /*c620*/  ISETP.GE.AND P2, PT, R53.reuse, R244, PT ;  /* 0x000000f43500720c */ /* 0x040fe20003f46270 */
[----:B------:R-:W-:Y:S01]  /*c630*/  MUFU.TANH R112, R63 ;  /* 0x0000003f00707308 */ /* 0x000fe20000002400 */
[----:B---3--:R-:W-:Y:S02]  /*c640*/  FSEL R79, R102, -INF , !P5 ;  /* 0xff800000664f7808 */ /* 0x008fe40006800000 */
[----:B------:R-:W-:Y:S02]  /*c650*/  LOP3.LUT R252, R252, 0xfffffffd, RZ, 0xc0, !PT ;  /* 0xfffffffdfcfc7812 */ /* 0x000fe400078ec0ff */
[----:B------:R-:W-:-:S03]  /*c660*/  ISETP.LT.OR P5, PT, R53, R245, P2 ;  /* 0x000000f53500720c */ /* 0x000fc600017a1670 */
[----:B------:R2:W-:Y:S01]  /*c670*/  MUFU.TANH R63, R52 ;  /* 0x00000034003f7308 */ /* 0x0005e20000002400 */
[----:B------:R-:W-:Y:S02]  /*c680*/  @P0 LOP3.LUT R252, R252, 0x2, RZ, 0xfc, !PT ;  /* 0x00000002fcfc0812 */ /* 0x000fe400078efcff */
[----:B------:R-:W-:Y:S02]  /*c690*/  FSEL R205, R205, -INF , !P4 ;  /* 0xff800000cdcd7808 */ /* 0x000fe40006000000 */
[----:B------:R-:W-:Y:S02]  /*c6a0*/  LOP3.LUT P2, RZ, R252, 0x4, RZ, 0xc0, !PT ;  /* 0x00000004fcff7812 */ /* 0x000fe4000784c0ff */
[----:B------:R-:W-:Y:S01]  /*c6b0*/  ISETP.GE.AND P1, PT, R53, R242, PT ;  /* 0x000000f23500720c */ /* 0x000fe20003f26270 */
[----:B------:R-:W1:Y:S01]  /*c6c0*/  MUFU.TANH R100, R100 ;  /* 0x0000006400647308 */ /* 0x000e620000002400 */
[----:B--2---:R-:W-:Y:S02]  /*c6d0*/  FSEL R52, R105, -INF , !P3 ;  /* 0xff80000069347808 */ /* 0x004fe40005800000 */
[----:B------:R-:W-:-:S04]  /*c6e0*/  ISETP.GE.AND P3, PT, R53, R246, PT ;  /* 0x000000f63500720c */ /* 0x000fc80003f66270 */
[C---:B------:R-:W-:Y:S02]  /*c6f0*/  ISETP.LT.OR P4, PT, R53.reuse, R247, P3 ;  /* 0x000000f73500720c */ /* 0x040fe40001f81670 */
[C---:B------:R-:W-:Y:S02]  /*c700*/  LOP3.LUT P3, RZ, R252.reuse, 0x8, RZ, 0xc0, !PT ;  /* 0x00000008fcff7812 */ /* 0x040fe4000786c0ff */
[----:B------:R-:W-:Y:S02]  /*c710*/  LOP3.LUT R252, R252, 0xfffffffe, RZ, 0xc0, !PT ;  /* 0xfffffffefcfc7812 */ /* 0x000fe400078ec0ff */
[----:B------:R-:W-:Y:S02]  /*c720*/  ISETP.GE.AND P0, PT, R53, R240, PT ;  /* 0x000000f03500720c */ /* 0x000fe40003f06270 */
[----:B------:R-:W-:Y:S02]  /*c730*/  FSEL R211, R211, -INF , !P6 ;  /* 0xff800000d3d37808 */ /* 0x000fe40007000000 */
[----:B------:R-:W-:-:S02]  /*c740*/  @P5 LOP3.LUT R252, R252, 0x1, RZ, 0xfc, !PT ;  /* 0x00000001fcfc5812 */ /* 0x000fc400078efcff */
[C---:B------:R-:W-:Y:S02]  /*c750*/  ISETP.LT.OR P6, PT, R53.reuse, R243, P1 ;  /* 0x000000f33500720c */ /* 0x040fe40000fc1670 */
[----:B------:R-:W-:Y:S02]  /*c760*/  ISETP.LT.OR P5, PT, R53, R241, P0 ;  /* 0x000000f13500720c */ /* 0x000fe400007a1670 */
[----:B------:R-:W-:Y:S02]  /*c770*/  IADD3 R53, R72, 0x19, RZ ;  /* 0x0000001948357810 */ /* 0x000fe40007ffe0ff */
[----:B------:R-:W-:Y:S02]  /*c780*/  FSEL R201, R201, -INF , !P2 ;  /* 0xff800000c9c97808 */ /* 0x000fe40005000000 */
[----:B------:R-:W-:Y:S02]  /*c790*/  ISETP.GE.AND P2, PT, R53, R244, PT ;  /* 0x000000f43500720c */ /* 0x000fe40003f46270 */
[----:B------:R-:W-:-:S02]  /*c7a0*/  LOP3.LUT P1, RZ, R252, 0x2, RZ, 0xc0, !PT ;  /* 0x00000002fcff7812 */ /* 0x000fc4000782c0ff */
[----:B------:R-:W-:Y:S01]  /*c7b0*/  ISETP.LT.OR P2, PT, R53, R245, P2 ;  /* 0x000000f53500720c */ /* 0x000fe20001741670 */
[----:B------:R-:W-:Y:S01]  /*c7c0*/  IMAD.MOV.U32 R109, RZ, RZ, R81 ;  /* 0x000000ffff6d7224 */ /* 0x000fe200078e0051 */
[----:B------:R-:W-:Y:S02]  /*c7d0*/  FSEL R203, R203, -INF , !P3 ;  /* 0xff800000cbcb7808 */ /* 0x000fe40005800000 */
[C---:B------:R-:W-:Y:S02]  /*c7e0*/  ISETP.GE.AND P3, PT, R53.reuse, R246, PT ;  /* 0x000000f63500720c */ /* 0x040fe40003f66270 */
[----:B-1----:R-:W-:Y:S02]  /*c7f0*/  FSEL R81, R100, -INF , !P1 ;  /* 0xff80000064517808 */ /* 0x002fe40004800000 */
[----:B------:R-:W-:Y:S02]  /*c800*/  ISETP.GE.AND P1, PT, R53, R242, PT ;  /* 0x000000f23500720c */ /* 0x000fe40003f26270 */
[----:B------:R-:W-:-:S02]  /*c810*/  FSEL R204, R204, -INF , !P4 ;  /* 0xff800000cccc7808 */ /* 0x000fc40006000000 */
[C---:B------:R-:W-:Y:S02]  /*c820*/  ISETP.LT.OR P4, PT, R53.reuse, R247, P3 ;  /* 0x000000f73500720c */ /* 0x040fe40001f81670 */
[C---:B------:R-:W-:Y:S02]  /*c830*/  LOP3.LUT P3, RZ, R252.reuse, 0x1, RZ, 0xc0, !PT ;  /* 0x00000001fcff7812 */ /* 0x040fe4000786c0ff */
[C---:B------:R-:W-:Y:S02]  /*c840*/  ISETP.LT.OR P1, PT, R53.reuse, R243, P1 ;  /* 0x000000f33500720c */ /* 0x040fe40000f21670 */
[----:B------:R-:W-:Y:S02]  /*c850*/  LOP3.LUT R252, R252, 0xfffffff7, RZ, 0xc0, !PT ;  /* 0xfffffff7fcfc7812 */ /* 0x000fe400078ec0ff */
[C---:B------:R-:W-:Y:S02]  /*c860*/  ISETP.GE.AND P0, PT, R53.reuse, R240, PT ;  /* 0x000000f03500720c */ /* 0x040fe40003f06270 */
[----:B------:R-:W-:Y:S01]  /*c870*/  @P2 LOP3.LUT R252, R252, 0x8, RZ, 0xfc, !PT ;  /* 0x00000008fcfc2812 */ /* 0x000fe200078efcff */
[----:B------:R-:W1:Y:S01]  /*c880*/  MUFU.TANH R92, R92 ;  /* 0x0000005c005c7308 */ /* 0x000e620000002400 */
[----:B------:R-:W-:-:S02]  /*c890*/  ISETP.LT.OR P0, PT, R53, R241, P0 ;  /* 0x000000f13500720c */ /* 0x000fc40000701670 */
[----:B------:R-:W-:Y:S02]  /*c8a0*/  LOP3.LUT R252, R252, 0xfffffffb, RZ, 0xc0, !PT ;  /* 0xfffffffbfcfc7812 */ /* 0x000fe400078ec0ff */
[----:B------:R-:W-:Y:S01]  /*c8b0*/  IADD3 R53, R72, 0x20, RZ ;  /* 0x0000002048357810 */ /* 0x000fe20007ffe0ff */
[----:B------:R-:W-:Y:S01]  /*c8c0*/  FMUL.FTZ R82, R82, c[0x0][0x2ec] ;  /* 0x0000bb0052527a20 */ /* 0x000fe20000410000 */
[----:B------:R-:W-:Y:S01]  /*c8d0*/  @P1 LOP3.LUT R252, R252, 0x4, RZ, 0xfc, !PT ;  /* 0x00000004fcfc1812 */ /* 0x000fe200078efcff */
[----:B------:R-:W2:Y:S01]  /*c8e0*/  MUFU.TANH R95, R95 ;  /* 0x0000005f005f7308 */ /* 0x000ea20000002400 */
[----:B------:R-:W-:Y:S02]  /*c8f0*/  ISETP.GE.AND P2, PT, R53, R244, PT ;  /* 0x000000f43500720c */ /* 0x000fe40003f46270 */
[----:B------:R-:W-:-:S05]  /*c900*/  LOP3.LUT R252, R252, 0xfffffffd, RZ, 0xc0, !PT ;  /* 0xfffffffdfcfc7812 */ /* 0x000fca00078ec0ff */
[----:B------:R3:W-:Y:S01]  /*c910*/  MUFU.TANH R209, R82 ;  /* 0x0000005200d17308 */ /* 0x0007e20000002400 */
[----:B------:R-:W-:Y:S02]  /*c920*/  FSEL R202, R202, -INF , !P3 ;  /* 0xff800000caca7808 */ /* 0x000fe40005800000 */
[----:B------:R-:W-:Y:S01]  /*c930*/  ISETP.GE.AND P3, PT, R53, R246, PT ;  /* 0x000000f63500720c */ /* 0x000fe20003f66270 */
[----:B------:R-:W-:Y:S01]  /*c940*/  FMUL.FTZ R40, R40, c[0x0][0x2ec] ;  /* 0x0000bb0028287a20 */ /* 0x000fe20000410000 */
[----:B------:R-:W-:-:S03]  /*c950*/  @P0 LOP3.LUT R252, R252, 0x2, RZ, 0xfc, !PT ;  /* 0x00000002fcfc0812 */ /* 0x000fc600078efcff */
[----:B------:R-:W4:Y:S01]  /*c960*/  MUFU.TANH R94, R94 ;  /* 0x0000005e005e7308 */ /* 0x000f220000002400 */
[----:B-1----:R-:W-:Y:S02]  /*c970*/  FSEL R122, R92, -INF , !P4 ;  /* 0xff8000005c7a7808 */ /* 0x002fe40006000000 */
[----:B---3--:R-:W-:Y:S02]  /*c980*/  FSEL R82, R101, -INF , !P5 ;  /* 0xff80000065527808 */ /* 0x008fe40006800000 */
[----:B------:R-:W-:-:S03]  /*c990*/  ISETP.LT.OR P5, PT, R53, R245, P2 ;  /* 0x000000f53500720c */ /* 0x000fc600017a1670 */
[----:B------:R-:W1:Y:S01]  /*c9a0*/  MUFU.TANH R97, R97 ;  /* 0x0000006100617308 */ /* 0x000e620000002400 */
[C---:B------:R-:W-:Y:S02]  /*c9b0*/  ISETP.LT.OR P4, PT, R53.reuse, R247, P3 ;  /* 0x000000f73500720c */ /* 0x040fe40001f81670 */
[C---:B------:R-:W-:Y:S02]  /*c9c0*/  LOP3.LUT P3, RZ, R252.reuse, 0x8, RZ, 0xc0, !PT ;  /* 0x00000008fcff7812 */ /* 0x040fe4000786c0ff */
[C---:B------:R-:W-:Y:S02]  /*c9d0*/  LOP3.LUT P2, RZ, R252.reuse, 0x4, RZ, 0xc0, !PT ;  /* 0x00000004fcff7812 */ /* 0x040fe4000784c0ff */
[----:B------:R-:W-:Y:S01]  /*c9e0*/  LOP3.LUT R252, R252, 0xfffffffe, RZ, 0xc0, !PT ;  /* 0xfffffffefcfc7812 */ /* 0x000fe200078ec0ff */
[----:B------:R3:W-:Y:S01]  /*c9f0*/  MUFU.TANH R104, R40 ;  /* 0x0000002800687308 */ /* 0x0007e20000002400 */
[----:B------:R-:W-:Y:S02]  /*ca00*/  ISETP.GE.AND P1, PT, R53, R242, PT ;  /* 0x000000f23500720c */ /* 0x000fe40003f26270 */
[----:B--2---:R-:W-:-:S02]  /*ca10*/  FSEL R120, R95, -INF , !P2 ;  /* 0xff8000005f787808 */ /* 0x004fc40005000000 */
[----:B------:R-:W-:Y:S02]  /*ca20*/  @P5 LOP3.LUT R252, R252, 0x1, RZ, 0xfc, !PT ;  /* 0x00000001fcfc5812 */ /* 0x000fe400078efcff */
[----:B------:R-:W-:Y:S02]  /*ca30*/  FSEL R200, R200, -INF , !P6 ;  /* 0xff800000c8c87808 */ /* 0x000fe40007000000 */
[----:B------:R-:W-:Y:S02]  /*ca40*/  ISETP.LT.OR P6, PT, R53, R243, P1 ;  /* 0x000000f33500720c */ /* 0x000fe40000fc1670 */
[----:B---3--:R-:W-:-:S04]  /*ca50*/  IADD3 R40, R72, 0x21, RZ ;  /* 0x0000002148287810 */ /* 0x008fc80007ffe0ff */
[----:B------:R-:W-:Y:S02]  /*ca60*/  ISETP.GE.AND P2, PT, R40, R244, PT ;  /* 0x000000f42800720c */ /* 0x000fe40003f46270 */
[----:B------:R-:W-:Y:S02]  /*ca70*/  LOP3.LUT P1, RZ, R252, 0x2, RZ, 0xc0, !PT ;  /* 0x00000002fcff7812 */ /* 0x000fe4000782c0ff */
[----:B------:R-:W-:Y:S01]  /*ca80*/  ISETP.LT.OR P2, PT, R40, R245, P2 ;  /* 0x000000f52800720c */ /* 0x000fe20001741670 */
[----:B------:R-:W-:Y:S01]  /*ca90*/  IMAD.MOV.U32 R110, RZ, RZ, R86 ;  /* 0x000000ffff6e7224 */ /* 0x000fe200078e0056 */
[----:B----4-:R-:W-:Y:S02]  /*caa0*/  FSEL R121, R94, -INF , !P3 ;  /* 0xff8000005e797808 */ /* 0x010fe40005800000 */
[----:B------:R-:W-:Y:S02]  /*cab0*/  ISETP.GE.AND P3, PT, R40, R246, PT ;  /* 0x000000f62800720c */ /* 0x000fe40003f66270 */
[----:B-1----:R-:W-:-:S02]  /*cac0*/  FSEL R86, R97, -INF , !P1 ;  /* 0xff80000061567808 */ /* 0x002fc40004800000 */
[----:B------:R-:W-:Y:S01]  /*cad0*/  ISETP.GE.AND P1, PT, R40, R242, PT ;  /* 0x000000f22800720c */ /* 0x000fe20003f26270 */
[----:B------:R-:W1:Y:S01]  /*cae0*/  MUFU.TANH R89, R89 ;  /* 0x0000005900597308 */ /* 0x000e620000002400 */
[----:B------:R-:W-:Y:S02]  /*caf0*/  FSEL R96, R96, -INF , !P4 ;  /* 0xff80000060607808 */ /* 0x000fe40006000000 */
[----:B------:R-:W-:Y:S02]  /*cb00*/  ISETP.GE.AND P0, PT, R53, R240, PT ;  /* 0x000000f03500720c */ /* 0x000fe40003f06270 */
[----:B------:R-:W-:Y:S02]  /*cb10*/  ISETP.LT.OR P4, PT, R40, R247, P3 ;  /* 0x000000f72800720c */ /* 0x000fe40001f81670 */
[----:B------:R-:W-:Y:S02]  /*cb20*/  LOP3.LUT P3, RZ, R252, 0x1, RZ, 0xc0, !PT ;  /* 0x00000001fcff7812 */ /* 0x000fe4000786c0ff */
[----:B------:R-:W-:Y:S01]  /*cb30*/  ISETP.LT.OR P1, PT, R40, R243, P1 ;  /* 0x000000f32800720c */ /* 0x000fe20000f21670 */
[----:B------:R-:W-:Y:S01]  /*cb40*/  FMUL.FTZ R51, R51, c[0x0][0x2ec] ;  /* 0x0000bb0033337a20 */ /* 0x000fe20000410000 */
[----:B------:R-:W-:Y:S01]  /*cb50*/  LOP3.LUT R252, R252, 0xfffffff7, RZ, 0xc0, !PT ;  /* 0xfffffff7fcfc7812 */ /* 0x000fe200078ec0ff */
[----:B------:R-:W-:Y:S01]  /*cb60*/  FMUL.FTZ R41, R41, c[0x0][0x2ec] ;  /* 0x0000bb0029297a20 */ /* 0x000fe20000410000 */
[----:B------:R-:W-:-:S02]  /*cb70*/  ISETP.LT.OR P5, PT, R53, R241, P0 ;  /* 0x000000f13500720c */ /* 0x000fc400007a1670 */
[----:B------:R-:W-:Y:S02]  /*cb80*/  ISETP.GE.AND P0, PT, R40, R240, PT ;  /* 0x000000f02800720c */ /* 0x000fe40003f06270 */
[----:B------:R-:W-:Y:S01]  /*cb90*/  @P2 LOP3.LUT R252, R252, 0x8, RZ, 0xfc, !PT ;  /* 0x00000008fcfc2812 */ /* 0x000fe200078efcff */
[----:B------:R-:W-:Y:S01]  /*cba0*/  MUFU.TANH R101, R51 ;  /* 0x0000003300657308 */ /* 0x000fe20000002400 */
[----:B------:R-:W-:Y:S02]  /*cbb0*/  ISETP.LT.OR P0, PT, R40, R241, P0 ;  /* 0x000000f12800720c */ /* 0x000fe40000701670 */
[----:B------:R-:W-:-:S05]  /*cbc0*/  LOP3.LUT R252, R252, 0xfffffffb, RZ, 0xc0, !PT ;  /* 0xfffffffbfcfc7812 */ /* 0x000fca00078ec0ff */
[----:B------:R2:W-:Y:S01]  /*cbd0*/  MUFU.TANH R51, R41 ;  /* 0x0000002900337308 */ /* 0x0005e20000002400 */
[----:B------:R-:W-:Y:S02]  /*cbe0*/  @P1 LOP3.LUT R252, R252, 0x4, RZ, 0xfc, !PT ;  /* 0x00000004fcfc1812 */ /* 0x000fe400078efcff */
[----:B-1----:R-:W-:Y:S02]  /*cbf0*/  FSEL R53, R89, -INF , !P3 ;  /* 0xff80000059357808 */ /* 0x002fe40005800000 */
[----:B------:R-:W-:Y:S01]  /*cc00*/  FSEL R89, R114, -INF , !P5 ;  /* 0xff80000072597808 */ /* 0x000fe20006800000 */
[----:B------:R-:W-:Y:S01]  /*cc10*/  FMUL.FTZ R40, R44, c[0x0][0x2ec] ;  /* 0x0000bb002c287a20 */ /* 0x000fe20000410000 */
[----:B------:R-:W-:Y:S02]  /*cc20*/  LOP3.LUT R252, R252, 0xfffffffd, RZ, 0xc0, !PT ;  /* 0xfffffffdfcfc7812 */ /* 0x000fe400078ec0ff */
[----:B--2---:R-:W-:-:S04]  /*cc30*/  IADD3 R41, R72, 0x28, RZ ;  /* 0x0000002848297810 */ /* 0x004fc80007ffe0ff */
[----:B------:R-:W-:Y:S01]  /*cc40*/  ISETP.GE.AND P2, PT, R41, R244, PT ;  /* 0x000000f42900720c */ /* 0x000fe20003f46270 */
[----:B------:R-:W-:-:S03]  /*cc50*/  FMUL.FTZ R42, R42, c[0x0][0x2ec] ;  /* 0x0000bb002a2a7a20 */ /* 0x000fc60000410000 */
[C---:B------:R-:W-:Y:S01]  /*cc60*/  ISETP.LT.OR P5, PT, R41.reuse, R245, P2 ;  /* 0x000000f52900720c */ /* 0x040fe200017a1670 */
[----:B------:R-:W1:Y:S01]  /*cc70*/  MUFU.TANH R90, R90 ;  /* 0x0000005a005a7308 */ /* 0x000e620000002400 */
[----:B------:R-:W-:Y:S02]  /*cc80*/  ISETP.GE.AND P3, PT, R41, R246, PT ;  /* 0x000000f62900720c */ /* 0x000fe40003f66270 */
[----:B------:R-:W-:-:S05]  /*cc90*/  @P0 LOP3.LUT R252, R252, 0x2, RZ, 0xfc, !PT ;  /* 0x00000002fcfc0812 */ /* 0x000fca00078efcff */
[----:B------:R2:W-:Y:S01]  /*cca0*/  MUFU.TANH R114, R40 ;  /* 0x0000002800727308 */ /* 0x0005e20000002400 */
[----:B------:R-:W-:Y:S02]  /*ccb0*/  LOP3.LUT P2, RZ, R252, 0x4, RZ, 0xc0, !PT ;  /* 0x00000004fcff7812 */ /* 0x000fe4000784c0ff */
[----:B------:R-:W-:-:S05]  /*ccc0*/  ISETP.GE.AND P1, PT, R41, R242, PT ;  /* 0x000000f22900720c */ /* 0x000fca0003f26270 */
[----:B------:R3:W-:Y:S01]  /*ccd0*/  MUFU.TANH R95, R42 ;  /* 0x0000002a005f7308 */ /* 0x0007e20000002400 */
[----:B------:R-:W-:Y:S02]  /*cce0*/  FSEL R119, R91, -INF , !P2 ;  /* 0xff8000005b777808 */ /* 0x000fe40005000000 */
[----:B--2---:R-:W-:Y:S02]  /*ccf0*/  FSEL R40, R93, -INF , !P4 ;  /* 0xff8000005d287808 */ /* 0x004fe40006000000 */
[----:B------:R-:W-:Y:S02]  /*cd00*/  ISETP.LT.OR P4, PT, R41, R247, P3 ;  /* 0x000000f72900720c */ /* 0x000fe40001f81670 */
[C---:B------:R-:W-:Y:S02]  /*cd10*/  LOP3.LUT P3, RZ, R252.reuse, 0x8, RZ, 0xc0, !PT ;  /* 0x00000008fcff7812 */ /* 0x040fe4000786c0ff */
[----:B------:R-:W-:Y:S01]  /*cd20*/  LOP3.LUT R252, R252, 0xfffffffe, RZ, 0xc0, !PT ;  /* 0xfffffffefcfc7812 */ /* 0x000fe200078ec0ff */
[----:B---3--:R-:W-:-:S02]  /*cd30*/  FMUL.FTZ R42, R43, c[0x0][0x2ec] ;  /* 0x0000bb002b2a7a20 */ /* 0x008fc40000410000 */
[----:B------:R-:W-:Y:S01]  /*cd40*/  FMUL.FTZ R43, R45, c[0x0][0x2ec] ;  /* 0x0000bb002d2b7a20 */ /* 0x000fe20000410000 */
[----:B------:R-:W-:Y:S02]  /*cd50*/  IADD3 R45, R72, 0x29, RZ ;  /* 0x00000029482d7810 */ /* 0x000fe40007ffe0ff */
[----:B------:R-:W-:Y:S01]  /*cd60*/  @P5 LOP3.LUT R252, R252, 0x1, RZ, 0xfc, !PT ;  /* 0x00000001fcfc5812 */ /* 0x000fe200078efcff */
[----:B------:R-:W-:Y:S01]  /*cd70*/  FMUL.FTZ R54, R54, c[0x0][0x2ec] ;  /* 0x0000bb0036367a20 */ /* 0x000fe20000410000 */
[----:B------:R-:W-:Y:S02]  /*cd80*/  ISETP.GE.AND P0, PT, R41, R240, PT ;  /* 0x000000f02900720c */ /* 0x000fe40003f06270 */
[----:B------:R-:W-:Y:S02]  /*cd90*/  ISETP.GE.AND P2, PT, R45, R244, PT ;  /* 0x000000f42d00720c */ /* 0x000fe40003f46270 */
[----:B------:R-:W-:Y:S02]  /*cda0*/  FSEL R44, R99, -INF , !P6 ;  /* 0xff800000632c7808 */ /* 0x000fe40007000000 */
[----:B------:R-:W-:-:S02]  /*cdb0*/  ISETP.LT.OR P6, PT, R41, R243, P1 ;  /* 0x000000f32900720c */ /* 0x000fc40000fc1670 */
[----:B------:R-:W-:Y:S01]  /*cdc0*/  LOP3.LUT P1, RZ, R252, 0x2, RZ, 0xc0, !PT ;  /* 0x00000002fcff7812 */ /* 0x000fe2000782c0ff */
[----:B------:R1:W-:Y:S01]  /*cdd0*/  MUFU.TANH R111, R54 ;  /* 0x00000036006f7308 */ /* 0x0003e20000002400 */
[----:B------:R-:W-:Y:S01]  /*cde0*/  ISETP.LT.OR P5, PT, R41, R241, P0 ;  /* 0x000000f12900720c */ /* 0x000fe200007a1670 */
[----:B------:R-:W-:Y:S01]  /*cdf0*/  FMUL.FTZ R41, R46, c[0x0][0x2ec] ;  /* 0x0000bb002e297a20 */ /* 0x000fe20000410000 */
[----:B------:R-:W-:-:S05]  /*ce00*/  ISETP.LT.OR P2, PT, R45, R245, P2 ;  /* 0x000000f52d00720c */ /* 0x000fca0001741670 */
[----:B------:R2:W-:Y:S01]  /*ce10*/  MUFU.TANH R99, R41 ;  /* 0x0000002900637308 */ /* 0x0005e20000002400 */
[----:B-1----:R-:W-:Y:S02]  /*ce20*/  FSEL R54, R90, -INF , !P3 ;  /* 0xff8000005a367808 */ /* 0x002fe40005800000 */
[C---:B------:R-:W-:Y:S02]  /*ce30*/  ISETP.GE.AND P3, PT, R45.reuse, R246, PT ;  /* 0x000000f62d00720c */ /* 0x040fe40003f66270 */
[----:B------:R-:W-:Y:S02]  /*ce40*/  FSEL R90, R98, -INF , !P1 ;  /* 0xff800000625a7808 */ /* 0x000fe40004800000 */
[----:B------:R-:W-:Y:S02]  /*ce50*/  ISETP.GE.AND P1, PT, R45, R242, PT ;  /* 0x000000f22d00720c */ /* 0x000fe40003f26270 */
[----:B--2---:R-:W-:Y:S02]  /*ce60*/  FSEL R41, R87, -INF , !P4 ;  /* 0xff80000057297808 */ /* 0x004fe40006000000 */
[----:B------:R-:W-:-:S02]  /*ce70*/  ISETP.LT.OR P4, PT, R45, R247, P3 ;  /* 0x000000f72d00720c */ /* 0x000fc40001f81670 */
[C---:B------:R-:W-:Y:S02]  /*ce80*/  LOP3.LUT P3, RZ, R252.reuse, 0x1, RZ, 0xc0, !PT ;  /* 0x00000001fcff7812 */ /* 0x040fe4000786c0ff */
[C---:B------:R-:W-:Y:S02]  /*ce90*/  ISETP.LT.OR P1, PT, R45.reuse, R243, P1 ;  /* 0x000000f32d00720c */ /* 0x040fe40000f21670 */
[----:B------:R-:W-:Y:S02]  /*cea0*/  LOP3.LUT R252, R252, 0xfffffff7, RZ, 0xc0, !PT ;  /* 0xfffffff7fcfc7812 */ /* 0x000fe400078ec0ff */
[C---:B------:R-:W-:Y:S02]  /*ceb0*/  ISETP.GE.AND P0, PT, R45.reuse, R240, PT ;  /* 0x000000f02d00720c */ /* 0x040fe40003f06270 */
[----:B------:R-:W-:Y:S01]  /*cec0*/  @P2 LOP3.LUT R252, R252, 0x8, RZ, 0xfc, !PT ;  /* 0x00000008fcfc2812 */ /* 0x000fe200078efcff */
[----:B------:R-:W1:Y:S01]  /*ced0*/  MUFU.TANH R76, R76 ;  /* 0x0000004c004c7308 */ /* 0x000e620000002400 */
[----:B------:R-:W-:Y:S01]  /*cee0*/  ISETP.LT.OR P0, PT, R45, R241, P0 ;  /* 0x000000f12d00720c */ /* 0x000fe20000701670 */
[----:B------:R-:W-:Y:S01]  /*cef0*/  FMUL.FTZ R36, R36, c[0x0][0x2ec] ;  /* 0x0000bb0024247a20 */ /* 0x000fe20000410000 */
[----:B------:R-:W-:-:S02]  /*cf00*/  LOP3.LUT R252, R252, 0xfffffffb, RZ, 0xc0, !PT ;  /* 0xfffffffbfcfc7812 */ /* 0x000fc400078ec0ff */
[----:B------:R-:W-:Y:S02]  /*cf10*/  IADD3 R87, R72, 0x30, RZ ;  /* 0x0000003048577810 */ /* 0x000fe40007ffe0ff */
[----:B------:R-:W-:Y:S01]  /*cf20*/  @P1 LOP3.LUT R252, R252, 0x4, RZ, 0xfc, !PT ;  /* 0x00000004fcfc1812 */ /* 0x000fe200078efcff */
[----:B------:R-:W2:Y:S01]  /*cf30*/  MUFU.TANH R78, R78 ;  /* 0x0000004e004e7308 */ /* 0x000ea20000002400 */
[----:B------:R-:W-:Y:S02]  /*cf40*/  ISETP.GE.AND P2, PT, R87, R244, PT ;  /* 0x000000f45700720c */ /* 0x000fe40003f46270 */
[----:B------:R-:W-:-:S05]  /*cf50*/  LOP3.LUT R252, R252, 0xfffffffd, RZ, 0xc0, !PT ;  /* 0xfffffffdfcfc7812 */ /* 0x000fca00078ec0ff */
[----:B------:R3:W-:Y:S01]  /*cf60*/  MUFU.TANH R45, R36 ;  /* 0x00000024002d7308 */ /* 0x0007e20000002400 */
[----:B------:R-:W-:Y:S01]  /*cf70*/  @P0 LOP3.LUT R252, R252, 0x2, RZ, 0xfc, !PT ;  /* 0x00000002fcfc0812 */ /* 0x000fe200078efcff */
[----:B------:R-:W-:Y:S01]  /*cf80*/  FMUL.FTZ R37, R37, c[0x0][0x2ec] ;  /* 0x0000bb0025257a20 */ /* 0x000fe20000410000 */
[----:B-1----:R-:W-:Y:S01]  /*cf90*/  FSEL R76, R76, -INF , !P4 ;  /* 0xff8000004c4c7808 */ /* 0x002fe20006000000 */
[----:B------:R-:W-:-:S04]  /*cfa0*/  FMUL.FTZ R46, R47, c[0x0][0x2ec] ;  /* 0x0000bb002f2e7a20 */ /* 0x000fc80000410000 */
[----:B------:R-:W1:Y:S01]  /*cfb0*/  MUFU.TANH R77, R77 ;  /* 0x0000004d004d7308 */ /* 0x000e620000002400 */
[----:B---3--:R-:W-:Y:S02]  /*cfc0*/  FSEL R36, R103, -INF , !P3 ;  /* 0xff80000067247808 */ /* 0x008fe40005800000 */
[----:B------:R-:W-:Y:S02]  /*cfd0*/  FSEL R103, R209, -INF , !P5 ;  /* 0xff800000d1677808 */ /* 0x000fe40006800000 */
[C---:B------:R-:W-:Y:S02]  /*cfe0*/  ISETP.LT.OR P5, PT, R87.reuse, R245, P2 ;  /* 0x000000f55700720c */ /* 0x040fe400017a1670 */
[C---:B------:R-:W-:Y:S01]  /*cff0*/  ISETP.GE.AND P3, PT, R87.reuse, R246, PT ;  /* 0x000000f65700720c */ /* 0x040fe20003f66270 */
[----:B------:R3:W-:Y:S01]  /*d000*/  MUFU.TANH R47, R37 ;  /* 0x00000025002f7308 */ /* 0x0007e20000002400 */
[----:B------:R-:W-:Y:S02]  /*d010*/  LOP3.LUT P2, RZ, R252, 0x4, RZ, 0xc0, !PT ;  /* 0x00000004fcff7812 */ /* 0x000fe4000784c0ff */
[----:B------:R-:W-:-:S02]  /*d020*/  ISETP.LT.OR P4, PT, R87, R247, P3 ;  /* 0x000000f75700720c */ /* 0x000fc40001f81670 */
[C---:B------:R-:W-:Y:S02]  /*d030*/  LOP3.LUT P3, RZ, R252.reuse, 0x8, RZ, 0xc0, !PT ;  /* 0x00000008fcff7812 */ /* 0x040fe4000786c0ff */
[----:B------:R-:W-:Y:S02]  /*d040*/  LOP3.LUT R252, R252, 0xfffffffe, RZ, 0xc0, !PT ;  /* 0xfffffffefcfc7812 */ /* 0x000fe400078ec0ff */
[----:B------:R-:W-:Y:S02]  /*d050*/  ISETP.GE.AND P1, PT, R87, R242, PT ;  /* 0x000000f25700720c */ /* 0x000fe40003f26270 */
[----:B------:R-:W-:Y:S02]  /*d060*/  @P5 LOP3.LUT R252, R252, 0x1, RZ, 0xfc, !PT ;  /* 0x00000001fcfc5812 */ /* 0x000fe400078efcff */
[----:B--2---:R-:W-:Y:S02]  /*d070*/  FSEL R92, R78, -INF , !P2 ;  /* 0xff8000004e5c7808 */ /* 0x004fe40005000000 */
[----:B---3--:R-:W-:-:S02]  /*d080*/  IADD3 R37, R72, 0x31, RZ ;  /* 0x0000003148257810 */ /* 0x008fc40007ffe0ff */
[----:B------:R-:W-:Y:S02]  /*d090*/  FSEL R118, R115, -INF , !P6 ;  /* 0xff80000073767808 */ /* 0x000fe40007000000 */
[----:B------:R-:W-:Y:S02]  /*d0a0*/  ISETP.GE.AND P2, PT, R37, R244, PT ;  /* 0x000000f42500720c */ /* 0x000fe40003f46270 */
[----:B------:R-:W-:Y:S02]  /*d0b0*/  ISETP.LT.OR P6, PT, R87, R243, P1 ;  /* 0x000000f35700720c */ /* 0x000fe40000fc1670 */
[----:B------:R-:W-:Y:S02]  /*d0c0*/  LOP3.LUT P1, RZ, R252, 0x2, RZ, 0xc0, !PT ;  /* 0x00000002fcff7812 */ /* 0x000fe4000782c0ff */
[----:B------:R-:W-:Y:S02]  /*d0d0*/  ISETP.LT.OR P2, PT, R37, R245, P2 ;  /* 0x000000f52500720c */ /* 0x000fe40001741670 */
[----:B-1----:R-:W-:-:S02]  /*d0e0*/  FSEL R105, R77, -INF , !P3 ;  /* 0xff8000004d697808 */ /* 0x002fc40005800000 */
[----:B------:R-:W-:Y:S02]  /*d0f0*/  ISETP.GE.AND P3, PT, R37, R246, PT ;  /* 0x000000f62500720c */ /* 0x000fe40003f66270 */
[----:B------:R-:W-:Y:S02]  /*d100*/  FSEL R107, R107, -INF , !P1 ;  /* 0xff8000006b6b7808 */ /* 0x000fe40004800000 */
[----:B------:R-:W-:Y:S02]  /*d110*/  ISETP.GE.AND P1, PT, R37, R242, PT ;  /* 0x000000f22500720c */ /* 0x000fe40003f26270 */
[----:B------:R-:W-:Y:S02]  /*d120*/  FSEL R102, R106, -INF , !P4 ;  /* 0xff8000006a667808 */ /* 0x000fe40006000000 */
[----:B------:R-:W-:Y:S02]  /*d130*/  ISETP.GE.AND P0, PT, R87, R240, PT ;  /* 0x000000f05700720c */ /* 0x000fe40003f06270 */
[----:B------:R-:W-:Y:S01]  /*d140*/  ISETP.LT.OR P4, PT, R37, R247, P3 ;  /* 0x000000f72500720c */ /* 0x000fe20001f81670 */
[----:B------:R-:W-:Y:S01]  /*d150*/  FMUL.FTZ R73, R73, c[0x0][0x2ec] ;  /* 0x0000bb0049497a20 */ /* 0x000fe20000410000 */
[----:B------:R-:W-:-:S02]  /*d160*/  LOP3.LUT P3, RZ, R252, 0x1, RZ, 0xc0, !PT ;  /* 0x00000001fcff7812 */ /* 0x000fc4000786c0ff */
[----:B------:R-:W-:Y:S02]  /*d170*/  ISETP.LT.OR P1, PT, R37, R243, P1 ;  /* 0x000000f32500720c */ /* 0x000fe40000f21670 */
[----:B------:R-:W-:Y:S01]  /*d180*/  LOP3.LUT R252, R252, 0xfffffff7, RZ, 0xc0, !PT ;  /* 0xfffffff7fcfc7812 */ /* 0x000fe200078ec0ff */
[----:B------:R-:W-:Y:S01]  /*d190*/  FMUL.FTZ R32, R32, c[0x0][0x2ec] ;  /* 0x0000bb0020207a20 */ /* 0x000fe20000410000 */
[-C--:B------:R-:W-:Y:S02]  /*d1a0*/  ISETP.LT.OR P5, PT, R87, R241.reuse, P0 ;  /* 0x000000f15700720c */ /* 0x080fe400007a1670 */
[C---:B------:R-:W-:Y:S02]  /*d1b0*/  ISETP.GE.AND P0, PT, R37.reuse, R240, PT ;  /* 0x000000f02500720c */ /* 0x040fe40003f06270 */
[----:B------:R-:W-:Y:S01]  /*d1c0*/  @P2 LOP3.LUT R252, R252, 0x8, RZ, 0xfc, !PT ;  /* 0x00000008fcfc2812 */ /* 0x000fe200078efcff */
[----:B------:R-:W1:Y:S01]  /*d1d0*/  MUFU.TANH R73, R73 ;  /* 0x0000004900497308 */ /* 0x000e620000002400 */
[----:B------:R-:W-:-:S02]  /*d1e0*/  ISETP.LT.OR P0, PT, R37, R241, P0 ;  /* 0x000000f12500720c */ /* 0x000fc40000701670 */
[----:B------:R-:W-:-:S05]  /*d1f0*/  LOP3.LUT R252, R252, 0xfffffffb, RZ, 0xc0, !PT ;  /* 0xfffffffbfcfc7812 */ /* 0x000fca00078ec0ff */
[----:B------:R2:W-:Y:S01]  /*d200*/  MUFU.TANH R115, R32 ;  /* 0x0000002000737308 */ /* 0x0005e20000002400 */
[----:B------:R-:W-:Y:S02]  /*d210*/  @P1 LOP3.LUT R252, R252, 0x4, RZ, 0xfc, !PT ;  /* 0x00000004fcfc1812 */ /* 0x000fe400078efcff */
[----:B------:R-:W-:Y:S02]  /*d220*/  FSEL R108, R108, -INF , !P5 ;  /* 0xff8000006c6c7808 */ /* 0x000fe40006800000 */
[----:B------:R-:W-:Y:S02]  /*d230*/  LOP3.LUT R252, R252, 0xfffffffd, RZ, 0xc0, !PT ;  /* 0xfffffffdfcfc7812 */ /* 0x000fe400078ec0ff */
[----:B--2---:R-:W-:-:S04]  /*d240*/  IADD3 R32, R72, 0x38, RZ ;  /* 0x0000003848207810 */ /* 0x004fc80007ffe0ff */
[----:B------:R-:W-:Y:S02]  /*d250*/  ISETP.GE.AND P2, PT, R32, R244, PT ;  /* 0x000000f42000720c */ /* 0x000fe40003f46270 */
[----:B------:R-:W-:Y:S02]  /*d260*/  FSEL R98, R208, -INF , !P3 ;  /* 0xff800000d0627808 */ /* 0x000fe40005800000 */
[C---:B------:R-:W-:Y:S02]  /*d270*/  ISETP.LT.OR P5, PT, R32.reuse, R245, P2 ;  /* 0x000000f52000720c */ /* 0x040fe400017a1670 */
[----:B------:R-:W-:Y:S02]  /*d280*/  ISETP.GE.AND P3, PT, R32, R246, PT ;  /* 0x000000f62000720c */ /* 0x000fe40003f66270 */
[----:B------:R-:W-:Y:S02]  /*d290*/  @P0 LOP3.LUT R252, R252, 0x2, RZ, 0xfc, !PT ;  /* 0x00000002fcfc0812 */ /* 0x000fe400078efcff */
[----:B-1----:R-:W-:-:S02]  /*d2a0*/  FSEL R73, R73, -INF , !P4 ;  /* 0xff80000049497808 */ /* 0x002fc40006000000 */
[----:B------:R-:W-:Y:S01]  /*d2b0*/  ISETP.LT.OR P4, PT, R32, R247, P3 ;  /* 0x000000f72000720c */ /* 0x000fe20001f81670 */
[----:B------:R-:W1:Y:S01]  /*d2c0*/  MUFU.TANH R74, R74 ;  /* 0x0000004a004a7308 */ /* 0x000e620000002400 */
[C---:B------:R-:W-:Y:S02]  /*d2d0*/  LOP3.LUT P3, RZ, R252.reuse, 0x8, RZ, 0xc0, !PT ;  /* 0x00000008fcff7812 */ /* 0x040fe4000786c0ff */
[C---:B------:R-:W-:Y:S02]  /*d2e0*/  LOP3.LUT P2, RZ, R252.reuse, 0x4, RZ, 0xc0, !PT ;  /* 0x00000004fcff7812 */ /* 0x040fe4000784c0ff */
[----:B------:R-:W-:Y:S02]  /*d2f0*/  LOP3.LUT R252, R252, 0xfffffffe, RZ, 0xc0, !PT ;  /* 0xfffffffefcfc7812 */ /* 0x000fe400078ec0ff */
[C---:B------:R-:W-:Y:S02]  /*d300*/  ISETP.GE.AND P1, PT, R32.reuse, R242, PT ;  /* 0x000000f22000720c */ /* 0x040fe40003f26270 */
[----:B------:R-:W-:Y:S01]  /*d310*/  ISETP.GE.AND P0, PT, R32, R240, PT ;  /* 0x000000f02000720c */ /* 0x000fe20003f06270 */
[----:B------:R-:W2:Y:S01]  /*d320*/  MUFU.TANH R210, R210 ;  /* 0x000000d200d27308 */ /* 0x000ea20000002400 */
[----:B------:R-:W-:-:S02]  /*d330*/  FSEL R110, R110, -INF , !P6 ;  /* 0xff8000006e6e7808 */ /* 0x000fc40007000000 */
[----:B------:R-:W-:Y:S02]  /*d340*/  @P5 LOP3.LUT R252, R252, 0x1, RZ, 0xfc, !PT ;  /* 0x00000001fcfc5812 */ /* 0x000fe400078efcff */
[C---:B------:R-:W-:Y:S02]  /*d350*/  ISETP.LT.OR P6, PT, R32.reuse, R243, P1 ;  /* 0x000000f32000720c */ /* 0x040fe40000fc1670 */
[----:B------:R-:W-:Y:S02]  /*d360*/  ISETP.LT.OR P5, PT, R32, R241, P0 ;  /* 0x000000f12000720c */ /* 0x000fe400007a1670 */
[----:B------:R-:W-:Y:S01]  /*d370*/  IADD3 R32, R72, 0x39, RZ ;  /* 0x0000003948207810 */ /* 0x000fe20007ffe0ff */
[----:B------:R-:W-:Y:S01]  /*d380*/  IMAD.MOV.U32 R94, RZ, RZ, R104 ;  /* 0x000000ffff5e7224 */ /* 0x000fe200078e0068 */
[----:B------:R-:W-:Y:S02]  /*d390*/  FSEL R104, R75, -INF , !P2 ;  /* 0xff8000004b687808 */ /* 0x000fe40005000000 */
[----:B------:R-:W-:-:S02]  /*d3a0*/  ISETP.GE.AND P2, PT, R32, R244, PT ;  /* 0x000000f42000720c */ /* 0x000fc40003f46270 */
[----:B------:R-:W-:Y:S02]  /*d3b0*/  LOP3.LUT P1, RZ, R252, 0x2, RZ, 0xc0, !PT ;  /* 0x00000002fcff7812 */ /* 0x000fe4000782c0ff */
[----:B------:R-:W-:Y:S01]  /*d3c0*/  ISETP.LT.OR P2, PT, R32, R245, P2 ;  /* 0x000000f52000720c */ /* 0x000fe20001741670 */
[----:B------:R-:W-:Y:S01]  /*d3d0*/  IMAD.MOV.U32 R93, RZ, RZ, R109 ;  /* 0x000000ffff5d7224 */ /* 0x000fe200078e006d */
[----:B-1----:R-:W-:Y:S02]  /*d3e0*/  FSEL R97, R74, -INF , !P3 ;  /* 0xff8000004a617808 */ /* 0x002fe40005800000 */
[----:B------:R-:W-:Y:S02]  /*d3f0*/  ISETP.GE.AND P3, PT, R32, R246, PT ;  /* 0x000000f62000720c */ /* 0x000fe40003f66270 */
[----:B------:R-:W-:Y:S01]  /*d400*/  FSEL R109, R206, -INF , !P1 ;  /* 0xff800000ce6d7808 */ /* 0x000fe20004800000 */
[----:B------:R-:W-:Y:S01]  /*d410*/  FMUL.FTZ R58, R58, c[0x0][0x2ec] ;  /* 0x0000bb003a3a7a20 */ /* 0x000fe20000410000 */
[----:B------:R-:W-:-:S02]  /*d420*/  ISETP.GE.AND P1, PT, R32, R242, PT ;  /* 0x000000f22000720c */ /* 0x000fc40003f26270 */
[----:B--2---:R-:W-:Y:S02]  /*d430*/  FSEL R100, R210, -INF , !P4 ;  /* 0xff800000d2647808 */ /* 0x004fe40006000000 */
[----:B------:R-:W-:Y:S02]  /*d440*/  ISETP.LT.OR P4, PT, R32, R247, P3 ;  /* 0x000000f72000720c */ /* 0x000fe40001f81670 */
[----:B------:R-:W-:Y:S02]  /*d450*/  LOP3.LUT P3, RZ, R252, 0x1, RZ, 0xc0, !PT ;  /* 0x00000001fcff7812 */ /* 0x000fe4000786c0ff */
[----:B------:R-:W-:Y:S02]  /*d460*/  ISETP.LT.OR P1, PT, R32, R243, P1 ;  /* 0x000000f32000720c */ /* 0x000fe40000f21670 */
[----:B------:R-:W-:Y:S01]  /*d470*/  LOP3.LUT R252, R252, 0xfffffff7, RZ, 0xc0, !PT ;  /* 0xfffffff7fcfc7812 */ /* 0x000fe200078ec0ff */
[----:B------:R-:W1:Y:S01]  /*d480*/  MUFU.TANH R58, R58 ;  /* 0x0000003a003a7308 */ /* 0x000e620000002400 */
[----:B------:R-:W-:Y:S01]  /*d490*/  ISETP.GE.AND P0, PT, R32, R240, PT ;  /* 0x000000f02000720c */ /* 0x000fe20003f06270 */
[----:B------:R-:W-:Y:S01]  /*d4a0*/  FMUL.FTZ R25, R25, c[0x0][0x2ec] ;  /* 0x0000bb0019197a20 */ /* 0x000fe20000410000 */
[----:B------:R-:W-:-:S02]  /*d4b0*/  @P2 LOP3.LUT R252, R252, 0x8, RZ, 0xfc, !PT ;  /* 0x00000008fcfc2812 */ /* 0x000fc400078efcff */
[----:B------:R-:W-:Y:S02]  /*d4c0*/  ISETP.LT.OR P0, PT, R32, R241, P0 ;  /* 0x000000f12000720c */ /* 0x000fe40000701670 */
[----:B------:R-:W-:Y:S01]  /*d4d0*/  LOP3.LUT R252, R252, 0xfffffffb, RZ, 0xc0, !PT ;  /* 0xfffffffbfcfc7812 */ /* 0x000fe200078ec0ff */
[----:B------:R2:W-:Y:S03]  /*d4e0*/  MUFU.TANH R74, R25 ;  /* 0x00000019004a7308 */ /* 0x0005e60000002400 */
[----:B------:R-:W-:Y:S02]  /*d4f0*/  @P1 LOP3.LUT R252, R252, 0x4, RZ, 0xfc, !PT ;  /* 0x00000004fcfc1812 */ /* 0x000fe400078efcff */
[----:B------:R-:W-:Y:S02]  /*d500*/  FSEL R113, R113, -INF , !P5 ;  /* 0xff80000071717808 */ /* 0x000fe40006800000 */
[----:B------:R-:W-:-:S02]  /*d510*/  LOP3.LUT R252, R252, 0xfffffffd, RZ, 0xc0, !PT ;  /* 0xfffffffdfcfc7812 */ /* 0x000fc400078ec0ff */
[----:B--2---:R-:W-:-:S04]  /*d520*/  IADD3 R25, R72, 0x40, RZ ;  /* 0x0000004048197810 */ /* 0x004fc80007ffe0ff */
[----:B------:R-:W-:Y:S01]  /*d530*/  ISETP.GE.AND P2, PT, R25, R244, PT ;  /* 0x000000f41900720c */ /* 0x000fe20003f46270 */
[----:B------:R-:W-:Y:S01]  /*d540*/  FMUL.FTZ R59, R59, c[0x0][0x2ec] ;  /* 0x0000bb003b3b7a20 */ /* 0x000fe20000410000 */
[----:B-1----:R-:W-:Y:S02]  /*d550*/  FSEL R32, R58, -INF , !P3 ;  /* 0xff8000003a207808 */ /* 0x002fe40005800000 */
[C---:B------:R-:W-:Y:S01]  /*d560*/  ISETP.LT.OR P5, PT, R25.reuse, R245, P2 ;  /* 0x000000f51900720c */ /* 0x040fe200017a1670 */
[----:B------:R-:W-:Y:S01]  /*d570*/  FMUL.FTZ R24, R24, c[0x0][0x2ec] ;  /* 0x0000bb0018187a20 */ /* 0x000fe20000410000 */
[----:B------:R-:W-:Y:S01]  /*d580*/  ISETP.GE.AND P3, PT, R25, R246, PT ;  /* 0x000000f61900720c */ /* 0x000fe20003f66270 */
[----:B------:R-:W-:Y:S01]  /*d590*/  IMAD.MOV.U32 R87, RZ, RZ, R99 ;  /* 0x000000ffff577224 */ /* 0x000fe200078e0063 */
[----:B------:R-:W-:Y:S01]  /*d5a0*/  @P0 LOP3.LUT R252, R252, 0x2, RZ, 0xfc, !PT ;  /* 0x00000002fcfc0812 */ /* 0x000fe200078efcff */
[----:B------:R1:W-:Y:S01]  /*d5b0*/  MUFU.TANH R206, R24 ;  /* 0x0000001800ce7308 */ /* 0x0003e20000002400 */
[----:B------:R-:W-:-:S02]  /*d5c0*/  FSEL R99, R123, -INF , !P4 ;  /* 0xff8000007b637808 */ /* 0x000fc40006000000 */
[C---:B------:R-:W-:Y:S02]  /*d5d0*/  ISETP.LT.OR P4, PT, R25.reuse, R247, P3 ;  /* 0x000000f71900720c */ /* 0x040fe40001f81670 */
[C---:B------:R-:W-:Y:S02]  /*d5e0*/  LOP3.LUT P3, RZ, R252.reuse, 0x8, RZ, 0xc0, !PT ;  /* 0x00000008fcff7812 */ /* 0x040fe4000786c0ff */
[C---:B------:R-:W-:Y:S01]  /*d5f0*/  LOP3.LUT P2, RZ, R252.reuse, 0x4, RZ, 0xc0, !PT ;  /* 0x00000004fcff7812 */ /* 0x040fe2000784c0ff */
[----:B------:R-:W2:Y:S01]  /*d600*/  MUFU.TANH R59, R59 ;  /* 0x0000003b003b7308 */ /* 0x000ea20000002400 */
[----:B------:R-:W-:Y:S02]  /*d610*/  LOP3.LUT R252, R252, 0xfffffffe, RZ, 0xc0, !PT ;  /* 0xfffffffefcfc7812 */ /* 0x000fe400078ec0ff */
[C---:B------:R-:W-:Y:S02]  /*d620*/  ISETP.GE.AND P1, PT, R25.reuse, R242, PT ;  /* 0x000000f21900720c */ /* 0x040fe40003f26270 */
[----:B------:R-:W-:Y:S01]  /*d630*/  ISETP.GE.AND P0, PT, R25, R240, PT ;  /* 0x000000f01900720c */ /* 0x000fe20003f06270 */
[----:B-1----:R-:W-:Y:S01]  /*d640*/  FMUL.FTZ R24, R26, c[0x0][0x2ec] ;  /* 0x0000bb001a187a20 */ /* 0x002fe20000410000 */
[----:B------:R-:W-:Y:S01]  /*d650*/  @P5 LOP3.LUT R252, R252, 0x1, RZ, 0xfc, !PT ;  /* 0x00000001fcfc5812 */ /* 0x000fe200078efcff */
[----:B------:R-:W-:-:S02]  /*d660*/  FMUL.FTZ R28, R28, c[0x0][0x2ec] ;  /* 0x0000bb001c1c7a20 */ /* 0x000fc40000410000 */
[----:B------:R1:W-:Y:S01]  /*d670*/  MUFU.TANH R58, R24 ;  /* 0x00000018003a7308 */ /* 0x0003e20000002400 */
[----:B------:R-:W-:-:S07]  /*d680*/  ISETP.LT.OR P5, PT, R25, R241, P0 ;  /* 0x000000f11900720c */ /* 0x000fce00007a1670 */
[----:B------:R3:W-:Y:S01]  /*d690*/  MUFU.TANH R210, R28 ;  /* 0x0000001c00d27308 */ /* 0x0007e20000002400 */
[----:B-1----:R-:W-:Y:S02]  /*d6a0*/  FSEL R24, R93, -INF , !P6 ;  /* 0xff8000005d187808 */ /* 0x002fe40007000000 */
[----:B------:R-:W-:Y:S02]  /*d6b0*/  ISETP.LT.OR P6, PT, R25, R243, P1 ;  /* 0x000000f31900720c */ /* 0x000fe40000fc1670 */
[----:B------:R-:W-:Y:S02]  /*d6c0*/  IADD3 R25, R72, 0x41, RZ ;  /* 0x0000004148197810 */ /* 0x000fe40007ffe0ff */
[----:B---3--:R-:W-:Y:S02]  /*d6d0*/  FSEL R28, R117, -INF , !P2 ;  /* 0xff800000751c7808 */ /* 0x008fe40005000000 */
[C---:B------:R-:W-:Y:S02]  /*d6e0*/  ISETP.GE.AND P2, PT, R25.reuse, R244, PT ;  /* 0x000000f41900720c */ /* 0x040fe40003f46270 */
[----:B------:R-:W-:Y:S01]  /*d6f0*/  LOP3.LUT P1, RZ, R252, 0x2, RZ, 0xc0, !PT ;  /* 0x00000002fcff7812 */ /* 0x000fe2000782c0ff */
[----:B------:R-:W-:Y:S01]  /*d700*/  IMAD.MOV.U32 R91, RZ, RZ, R95 ;  /* 0x000000ffff5b7224 */ /* 0x000fe200078e005f */
[----:B------:R-:W-:Y:S01]  /*d710*/  ISETP.LT.OR P2, PT, R25, R245, P2 ;  /* 0x000000f51900720c */ /* 0x000fe20001741670 */
[----:B------:R-:W-:Y:S01]  /*d720*/  FMUL.FTZ R50, R50, c[0x0][0x2ec] ;  /* 0x0000bb0032327a20 */ /* 0x000fe20000410000 */
[----:B--2---:R-:W-:-:S02]  /*d730*/  FSEL R95, R59, -INF , !P3 ;  /* 0xff8000003b5f7808 */ /* 0x004fc40005800000 */
[C---:B------:R-:W-:Y:S02]  /*d740*/  ISETP.GE.AND P3, PT, R25.reuse, R246, PT ;  /* 0x000000f61900720c */ /* 0x040fe40003f66270 */
[----:B------:R-:W-:Y:S02]  /*d750*/  FSEL R112, R112, -INF , !P1 ;  /* 0xff80000070707808 */ /* 0x000fe40004800000 */
[----:B------:R-:W-:Y:S02]  /*d760*/  ISETP.GE.AND P1, PT, R25, R242, PT ;  /* 0x000000f21900720c */ /* 0x000fe40003f26270 */
[----:B------:R-:W-:Y:S01]  /*d770*/  FSEL R78, R63, -INF , !P4 ;  /* 0xff8000003f4e7808 */ /* 0x000fe20006000000 */
[----:B------:R-:W1:Y:S01]  /*d780*/  MUFU.TANH R50, R50 ;  /* 0x0000003200327308 */ /* 0x000e620000002400 */
[----:B------:R-:W-:Y:S02]  /*d790*/  ISETP.LT.OR P4, PT, R25, R247, P3 ;  /* 0x000000f71900720c */ /* 0x000fe40001f81670 */
[----:B------:R-:W-:-:S02]  /*d7a0*/  LOP3.LUT P3, RZ, R252, 0x1, RZ, 0xc0, !PT ;  /* 0x00000001fcff7812 */ /* 0x000fc4000786c0ff */
[C---:B------:R-:W-:Y:S02]  /*d7b0*/  ISETP.LT.OR P1, PT, R25.reuse, R243, P1 ;  /* 0x000000f31900720c */ /* 0x040fe40000f21670 */
[----:B------:R-:W-:Y:S01]  /*d7c0*/  LOP3.LUT R252, R252, 0xfffffff7, RZ, 0xc0, !PT ;  /* 0xfffffff7fcfc7812 */ /* 0x000fe200078ec0ff */
[----:B------:R-:W-:Y:S01]  /*d7d0*/  FMUL.FTZ R48, R48, c[0x0][0x2ec] ;  /* 0x0000bb0030307a20 */ /* 0x000fe20000410000 */
[----:B------:R-:W-:Y:S02]  /*d7e0*/  ISETP.GE.AND P0, PT, R25, R240, PT ;  /* 0x000000f01900720c */ /* 0x000fe40003f06270 */
[----:B------:R-:W-:Y:S01]  /*d7f0*/  @P2 LOP3.LUT R252, R252, 0x8, RZ, 0xfc, !PT ;  /* 0x00000008fcfc2812 */ /* 0x000fe200078efcff */
[----:B------:R-:W-:Y:S01]  /*d800*/  FMUL.FTZ R49, R49, c[0x0][0x2ec] ;  /* 0x0000bb0031317a20 */ /* 0x000fe20000410000 */
[----:B------:R-:W-:Y:S01]  /*d810*/  ISETP.LT.OR P0, PT, R25, R241, P0 ;  /* 0x000000f11900720c */ /* 0x000fe20000701670 */
[----:B------:R-:W2:Y:S01]  /*d820*/  MUFU.TANH R48, R48 ;  /* 0x0000003000307308 */ /* 0x000ea20000002400 */
[----:B------:R-:W-:Y:S01]  /*d830*/  LOP3.LUT R252, R252, 0xfffffffb, RZ, 0xc0, !PT ;  /* 0xfffffffbfcfc7812 */ /* 0x000fe200078ec0ff */
[----:B------:R-:W-:Y:S01]  /*d840*/  FMUL.FTZ R35, R35, c[0x0][0x2ec] ;  /* 0x0000bb0023237a20 */ /* 0x000fe20000410000 */
[----:B------:R-:W-:-:S02]  /*d850*/  IADD3 R25, R72, 0x48, RZ ;  /* 0x0000004848197810 */ /* 0x000fc40007ffe0ff */
[----:B------:R-:W-:Y:S02]  /*d860*/  @P1 LOP3.LUT R252, R252, 0x4, RZ, 0xfc, !PT ;  /* 0x00000004fcfc1812 */ /* 0x000fe400078efcff */
[----:B------:R-:W-:Y:S01]  /*d870*/  ISETP.GE.AND P2, PT, R25, R244, PT ;  /* 0x000000f41900720c */ /* 0x000fe20003f46270 */
[----:B------:R-:W3:Y:S01]  /*d880*/  MUFU.TANH R49, R49 ;  /* 0x0000003100317308 */ /* 0x000ee20000002400 */
[----:B------:R-:W-:Y:S01]  /*d890*/  FMUL.FTZ R55, R55, c[0x0][0x2ec] ;  /* 0x0000bb0037377a20 */ /* 0x000fe20000410000 */
[----:B------:R-:W-:-:S06]  /*d8a0*/  LOP3.LUT R252, R252, 0xfffffffd, RZ, 0xc0, !PT ;  /* 0xfffffffdfcfc7812 */ /* 0x000fcc00078ec0ff */
[----:B------:R4:W-:Y:S01]  /*d8b0*/  MUFU.TANH R208, R35 ;  /* 0x0000002300d07308 */ /* 0x0009e20000002400 */
[----:B------:R-:W-:Y:S01]  /*d8c0*/  @P0 LOP3.LUT R252, R252, 0x2, RZ, 0xfc, !PT ;  /* 0x00000002fcfc0812 */ /* 0x000fe200078efcff */
[----:B------:R-:W-:Y:S01]  /*d8d0*/  IMAD.MOV.U32 R37, RZ, RZ, R94 ;  /* 0x000000ffff257224 */ /* 0x000fe200078e005e */
[----:B------:R-:W-:-:S05]  /*d8e0*/  FSEL R77, R62, -INF , !P4 ;  /* 0xff8000003e4d7808 */ /* 0x000fca0006000000 */
[----:B------:R-:W2:Y:S01]  /*d8f0*/  MUFU.TANH R55, R55 ;  /* 0x0000003700377308 */ /* 0x000ea20000002400 */
[----:B----4-:R-:W-:Y:S02]  /*d900*/  FSEL R35, R111, -INF , !P3 ;  /* 0xff8000006f237808 */ /* 0x010fe40005800000 */
[----:B-1----:R-:W-:Y:S02]  /*d910*/  FSEL R111, R50, -INF , !P5 ;  /* 0xff800000326f7808 */ /* 0x002fe40006800000 */
[C---:B------:R-:W-:Y:S02]  /*d920*/  ISETP.LT.OR P5, PT, R25.reuse, R245, P2 ;  /* 0x000000f51900720c */ /* 0x040fe400017a1670 */
[C---:B------:R-:W-:Y:S02]  /*d930*/  ISETP.GE.AND P3, PT, R25.reuse, R246, PT ;  /* 0x000000f61900720c */ /* 0x040fe40003f66270 */
[----:B--2---:R-:W-:Y:S02]  /*d940*/  FSEL R94, R48, -INF , !P6 ;  /* 0xff800000305e7808 */ /* 0x004fe40007000000 */
[----:B------:R-:W-:Y:S01]  /*d950*/  ISETP.LT.OR P4, PT, R25, R247, P3 ;  /* 0x000000f71900720c */ /* 0x000fe20001f81670 */
[----:B------:R-:W-:Y:S01]  /*d960*/  FMUL.FTZ R48, R21, c[0x0][0x2ec] ;  /* 0x0000bb0015307a20 */ /* 0x000fe20000410000 */
[----:B------:R-:W-:-:S02]  /*d970*/  LOP3.LUT P3, RZ, R252, 0x8, RZ, 0xc0, !PT ;  /* 0x00000008fcff7812 */ /* 0x000fc4000786c0ff */
[C---:B------:R-:W-:Y:S02]  /*d980*/  LOP3.LUT P2, RZ, R252.reuse, 0x4, RZ, 0xc0, !PT ;  /* 0x00000004fcff7812 */ /* 0x040fe4000784c0ff */
[----:B------:R-:W-:Y:S02]  /*d990*/  LOP3.LUT R252, R252, 0xfffffffe, RZ, 0xc0, !PT ;  /* 0xfffffffefcfc7812 */ /* 0x000fe400078ec0ff */
[----:B------:R-:W-:Y:S02]  /*d9a0*/  IADD3 R21, R72, 0x49, RZ ;  /* 0x0000004948157810 */ /* 0x000fe40007ffe0ff */
[----:B------:R-:W-:Y:S02]  /*d9b0*/  ISETP.GE.AND P1, PT, R25, R242, PT ;  /* 0x000000f21900720c */ /* 0x000fe40003f26270 */
[----:B------:R-:W-:Y:S02]  /*d9c0*/  @P5 LOP3.LUT R252, R252, 0x1, RZ, 0xfc, !PT ;  /* 0x00000001fcfc5812 */ /* 0x000fe400078efcff */
[----:B---3--:R-:W-:Y:S01]  /*d9d0*/  FSEL R93, R49, -INF , !P2 ;  /* 0xff800000315d7808 */ /* 0x008fe20005000000 */
[----:B------:R-:W-:Y:S01]  /*d9e0*/  FMUL.FTZ R34, R34, c[0x0][0x2ec] ;  /* 0x0000bb0022227a20 */ /* 0x000fe20000410000 */
[----:B------:R-:W-:Y:S01]  /*d9f0*/  ISETP.GE.AND P2, PT, R21, R244, PT ;  /* 0x000000f41500720c */ /* 0x000fe20003f46270 */
[----:B------:R-:W-:Y:S01]  /*da00*/  FMUL.FTZ R20, R20, c[0x0][0x2ec] ;  /* 0x0000bb0014147a20 */ /* 0x000fe20000410000 */
[----:B------:R-:W-:-:S02]  /*da10*/  ISETP.LT.OR P6, PT, R25, R243, P1 ;  /* 0x000000f31900720c */ /* 0x000fc40000fc1670 */
[----:B------:R-:W-:Y:S01]  /*da20*/  LOP3.LUT P1, RZ, R252, 0x2, RZ, 0xc0, !PT ;  /* 0x00000002fcff7812 */ /* 0x000fe2000782c0ff */
[----:B------:R1:W-:Y:S01]  /*da30*/  MUFU.TANH R209, R34 ;  /* 0x0000002200d17308 */ /* 0x0003e20000002400 */
[----:B------:R-:W-:Y:S02]  /*da40*/  ISETP.LT.OR P2, PT, R21, R245, P2 ;  /* 0x000000f51500720c */ /* 0x000fe40001741670 */
[----:B------:R-:W-:-:S05]  /*da50*/  ISETP.GE.AND P0, PT, R25, R240, PT ;  /* 0x000000f01900720c */ /* 0x000fca0003f06270 */
[----:B------:R2:W-:Y:S01]  /*da60*/  MUFU.TANH R62, R20 ;  /* 0x00000014003e7308 */ /* 0x0005e20000002400 */
[----:B------:R-:W-:Y:S02]  /*da70*/  ISETP.LT.OR P5, PT, R25, R241, P0 ;  /* 0x000000f11900720c */ /* 0x000fe400007a1670 */
[----:B------:R-:W-:Y:S02]  /*da80*/  FSEL R25, R37, -INF , !P4 ;  /* 0xff80000025197808 */ /* 0x000fe40006000000 */
[----:B-1----:R-:W-:Y:S02]  /*da90*/  FSEL R34, R55, -INF , !P3 ;  /* 0xff80000037227808 */ /* 0x002fe40005800000 */
[----:B------:R-:W-:Y:S02]  /*daa0*/  ISETP.GE.AND P3, PT, R21, R246, PT ;  /* 0x000000f61500720c */ /* 0x000fe40003f66270 */
[----:B--2---:R-:W-:Y:S02]  /*dab0*/  FSEL R20, R101, -INF , !P1 ;  /* 0xff80000065147808 */ /* 0x004fe40004800000 */
[----:B------:R-:W-:-:S02]  /*dac0*/  ISETP.GE.AND P1, PT, R21, R242, PT ;  /* 0x000000f21500720c */ /* 0x000fc40003f26270 */
[C---:B------:R-:W-:Y:S02]  /*dad0*/  ISETP.LT.OR P4, PT, R21.reuse, R247, P3 ;  /* 0x000000f71500720c */ /* 0x040fe40001f81670 */
[C---:B------:R-:W-:Y:S02]  /*dae0*/  LOP3.LUT P3, RZ, R252.reuse, 0x1, RZ, 0xc0, !PT ;  /* 0x00000001fcff7812 */ /* 0x040fe4000786c0ff */
[C---:B------:R-:W-:Y:S02]  /*daf0*/  ISETP.LT.OR P1, PT, R21.reuse, R243, P1 ;  /* 0x000000f31500720c */ /* 0x040fe40000f21670 */
[----:B------:R-:W-:Y:S02]  /*db00*/  LOP3.LUT R252, R252, 0xfffffff7, RZ, 0xc0, !PT ;  /* 0xfffffff7fcfc7812 */ /* 0x000fe400078ec0ff */
[----:B------:R-:W-:Y:S02]  /*db10*/  ISETP.GE.AND P0, PT, R21, R240, PT ;  /* 0x000000f01500720c */ /* 0x000fe40003f06270 */
[----:B------:R-:W-:Y:S01]  /*db20*/  @P2 LOP3.LUT R252, R252, 0x8, RZ, 0xfc, !PT ;  /* 0x00000008fcfc2812 */ /* 0x000fe200078efcff */
[----:B------:R-:W-:Y:S01]  /*db30*/  FMUL.FTZ R26, R27, c[0x0][0x2ec] ;  /* 0x0000bb001b1a7a20 */ /* 0x000fe20000410000 */
[----:B------:R-:W-:-:S02]  /*db40*/  ISETP.LT.OR P0, PT, R21, R241, P0 ;  /* 0x000000f11500720c */ /* 0x000fc40000701670 */
[----:B------:R-:W-:Y:S02]  /*db50*/  LOP3.LUT R252, R252, 0xfffffffb, RZ, 0xc0, !PT ;  /* 0xfffffffbfcfc7812 */ /* 0x000fe400078ec0ff */
[----:B------:R-:W-:Y:S01]  /*db60*/  IADD3 R27, R72, 0x50, RZ ;  /* 0x00000050481b7810 */ /* 0x000fe20007ffe0ff */
[----:B------:R-:W1:Y:S01]  /*db70*/  MUFU.TANH R43, R43 ;  /* 0x0000002b002b7308 */ /* 0x000e620000002400 */
[----:B------:R-:W-:Y:S01]  /*db80*/  @P1 LOP3.LUT R252, R252, 0x4, RZ, 0xfc, !PT ;  /* 0x00000004fcfc1812 */ /* 0x000fe200078efcff */
[----:B------:R-:W-:Y:S01]  /*db90*/  FMUL.FTZ R33, R33, c[0x0][0x2ec] ;  /* 0x0000bb0021217a20 */ /* 0x000fe20000410000 */
[----:B------:R-:W-:Y:S02]  /*dba0*/  ISETP.GE.AND P2, PT, R27, R244, PT ;  /* 0x000000f41b00720c */ /* 0x000fe40003f46270 */
[----:B------:R-:W-:Y:S02]  /*dbb0*/  FSEL R21, R87, -INF , !P5 ;  /* 0xff80000057157808 */ /* 0x000fe40006800000 */
[----:B------:R-:W-:Y:S01]  /*dbc0*/  LOP3.LUT R252, R252, 0xfffffffd, RZ, 0xc0, !PT ;  /* 0xfffffffdfcfc7812 */ /* 0x000fe200078ec0ff */
[----:B------:R2:W-:Y:S01]  /*dbd0*/  MUFU.TANH R106, R33 ;  /* 0x00000021006a7308 */ /* 0x0005e20000002400 */
[----:B------:R-:W-:Y:S01]  /*dbe0*/  ISETP.LT.OR P5, PT, R27, R245, P2 ;  /* 0x000000f51b00720c */ /* 0x000fe200017a1670 */
[----:B------:R-:W-:Y:S01]  /*dbf0*/  FMUL.FTZ R22, R22, c[0x0][0x2ec] ;  /* 0x0000bb0016167a20 */ /* 0x000fe20000410000 */
[----:B------:R-:W-:Y:S01]  /*dc00*/  @P0 LOP3.LUT R252, R252, 0x2, RZ, 0xfc, !PT ;  /* 0x00000002fcfc0812 */ /* 0x000fe200078efcff */
[----:B------:R-:W-:Y:S01]  /*dc10*/  FMUL.FTZ R16, R16, c[0x0][0x2ec] ;  /* 0x0000bb0010107a20 */ /* 0x000fe20000410000 */
[----:B------:R-:W-:-:S03]  /*dc20*/  FSEL R75, R51, -INF , !P4 ;  /* 0xff800000334b7808 */ /* 0x000fc60006000000 */
[----:B------:R-:W3:Y:S01]  /*dc30*/  MUFU.TANH R42, R42 ;  /* 0x0000002a002a7308 */ /* 0x000ee20000002400 */
[----:B------:R-:W-:Y:S02]  /*dc40*/  LOP3.LUT P2, RZ, R252, 0x4, RZ, 0xc0, !PT ;  /* 0x00000004fcff7812 */ /* 0x000fe4000784c0ff */
[----:B--2---:R-:W-:Y:S02]  /*dc50*/  FSEL R33, R91, -INF , !P3 ;  /* 0xff8000005b217808 */ /* 0x004fe40005800000 */
[----:B------:R-:W-:-:S03]  /*dc60*/  ISETP.GE.AND P3, PT, R27, R246, PT ;  /* 0x000000f61b00720c */ /* 0x000fc60003f66270 */
[----:B------:R-:W2:Y:S01]  /*dc70*/  MUFU.TANH R46, R46 ;  /* 0x0000002e002e7308 */ /* 0x000ea20000002400 */
[----:B------:R-:W-:Y:S02]  /*dc80*/  ISETP.LT.OR P4, PT, R27, R247, P3 ;  /* 0x000000f71b00720c */ /* 0x000fe40001f81670 */
[----:B------:R-:W-:-:S05]  /*dc90*/  LOP3.LUT P3, RZ, R252, 0x8, RZ, 0xc0, !PT ;  /* 0x00000008fcff7812 */ /* 0x000fca000786c0ff */
[----:B------:R4:W-:Y:S01]  /*dca0*/  MUFU.TANH R55, R22 ;  /* 0x0000001600377308 */ /* 0x0009e20000002400 */
[----:B------:R-:W-:Y:S02]  /*dcb0*/  LOP3.LUT R252, R252, 0xfffffffe, RZ, 0xc0, !PT ;  /* 0xfffffffefcfc7812 */ /* 0x000fe400078ec0ff */
[----:B------:R-:W-:Y:S02]  /*dcc0*/  ISETP.GE.AND P1, PT, R27, R242, PT ;  /* 0x000000f21b00720c */ /* 0x000fe40003f26270 */
[----:B------:R-:W-:Y:S02]  /*dcd0*/  @P5 LOP3.LUT R252, R252, 0x1, RZ, 0xfc, !PT ;  /* 0x00000001fcfc5812 */ /* 0x000fe400078efcff */
[----:B-1----:R-:W-:Y:S02]  /*dce0*/  FSEL R87, R43, -INF , !P2 ;  /* 0xff8000002b577808 */ /* 0x002fe40005000000 */
[----:B------:R-:W-:Y:S01]  /*dcf0*/  FSEL R91, R114, -INF , !P6 ;  /* 0xff800000725b7808 */ /* 0x000fe20007000000 */
[----:B----4-:R-:W-:-:S02]  /*dd00*/  FMUL.FTZ R22, R23, c[0x0][0x2ec] ;  /* 0x0000bb0017167a20 */ /* 0x010fc40000410000 */
[----:B------:R1:W-:Y:S01]  /*dd10*/  MUFU.TANH R23, R16 ;  /* 0x0000001000177308 */ /* 0x0003e20000002400 */
[----:B------:R-:W-:Y:S02]  /*dd20*/  ISETP.LT.OR P6, PT, R27, R243, P1 ;  /* 0x000000f31b00720c */ /* 0x000fe40000fc1670 */
[----:B------:R-:W-:Y:S02]  /*dd30*/  LOP3.LUT P1, RZ, R252, 0x2, RZ, 0xc0, !PT ;  /* 0x00000002fcff7812 */ /* 0x000fe4000782c0ff */
[----:B---3--:R-:W-:Y:S02]  /*dd40*/  FSEL R37, R42, -INF , !P3 ;  /* 0xff8000002a257808 */ /* 0x008fe40005800000 */
[----:B-1----:R-:W-:-:S04]  /*dd50*/  IADD3 R16, R72, 0x51, RZ ;  /* 0x0000005148107810 */ /* 0x002fc80007ffe0ff */
[----:B------:R-:W-:-:S04]  /*dd60*/  ISETP.GE.AND P2, PT, R16, R244, PT ;  /* 0x000000f41000720c */ /* 0x000fc80003f46270 */
[C---:B------:R-:W-:Y:S02]  /*dd70*/  ISETP.LT.OR P2, PT, R16.reuse, R245, P2 ;  /* 0x000000f51000720c */ /* 0x040fe40001741670 */
[----:B------:R-:W-:Y:S02]  /*dd80*/  ISETP.GE.AND P3, PT, R16, R246, PT ;  /* 0x000000f61000720c */ /* 0x000fe40003f66270 */
[----:B--2---:R-:W-:Y:S01]  /*dd90*/  FSEL R123, R46, -INF , !P1 ;  /* 0xff8000002e7b7808 */ /* 0x004fe20004800000 */
[----:B------:R-:W-:Y:S01]  /*dda0*/  FMUL.FTZ R38, R38, c[0x0][0x2ec] ;  /* 0x0000bb0026267a20 */ /* 0x000fe20000410000 */
[----:B------:R-:W-:Y:S02]  /*ddb0*/  ISETP.GE.AND P1, PT, R16, R242, PT ;  /* 0x000000f21000720c */ /* 0x000fe40003f26270 */
[----:B------:R-:W-:Y:S02]  /*ddc0*/  FSEL R45, R45, -INF , !P4 ;  /* 0xff8000002d2d7808 */ /* 0x000fe40006000000 */
[----:B------:R-:W-:-:S02]  /*ddd0*/  ISETP.GE.AND P0, PT, R27, R240, PT ;  /* 0x000000f01b00720c */ /* 0x000fc40003f06270 */
[----:B------:R-:W-:Y:S02]  /*dde0*/  ISETP.LT.OR P4, PT, R16, R247, P3 ;  /* 0x000000f71000720c */ /* 0x000fe40001f81670 */
[----:B------:R-:W-:Y:S02]  /*ddf0*/  LOP3.LUT P3, RZ, R252, 0x1, RZ, 0xc0, !PT ;  /* 0x00000001fcff7812 */ /* 0x000fe4000786c0ff */
[----:B------:R-:W-:Y:S02]  /*de00*/  ISETP.LT.OR P1, PT, R16, R243, P1 ;  /* 0x000000f31000720c */ /* 0x000fe40000f21670 */
[----:B------:R-:W-:Y:S01]  /*de10*/  LOP3.LUT R252, R252, 0xfffffff7, RZ, 0xc0, !PT ;  /* 0xfffffff7fcfc7812 */ /* 0x000fe200078ec0ff */
[----:B------:R-:W1:Y:S01]  /*de20*/  MUFU.TANH R38, R38 ;  /* 0x0000002600267308 */ /* 0x000e620000002400 */
[----:B------:R-:W-:Y:S01]  /*de30*/  ISETP.LT.OR P5, PT, R27, R241, P0 ;  /* 0x000000f11b00720c */ /* 0x000fe200007a1670 */
[----:B------:R-:W-:Y:S01]  /*de40*/  FMUL.FTZ R17, R17, c[0x0][0x2ec] ;  /* 0x0000bb0011117a20 */ /* 0x000fe20000410000 */
[----:B------:R-:W-:-:S02]  /*de50*/  ISETP.GE.AND P0, PT, R16, R240, PT ;  /* 0x000000f01000720c */ /* 0x000fc40003f06270 */
[----:B------:R-:W-:Y:S02]  /*de60*/  @P2 LOP3.LUT R252, R252, 0x8, RZ, 0xfc, !PT ;  /* 0x00000008fcfc2812 */ /* 0x000fe400078efcff */
[----:B------:R-:W-:Y:S01]  /*de70*/  ISETP.LT.OR P0, PT, R16, R241, P0 ;  /* 0x000000f11000720c */ /* 0x000fe20000701670 */
[----:B------:R2:W-:Y:S01]  /*de80*/  MUFU.TANH R49, R17 ;  /* 0x0000001100317308 */ /* 0x0005e20000002400 */
[----:B------:R-:W-:Y:S01]  /*de90*/  LOP3.LUT R252, R252, 0xfffffffb, RZ, 0xc0, !PT ;  /* 0xfffffffbfcfc7812 */ /* 0x000fe200078ec0ff */
[----:B------:R-:W-:-:S03]  /*dea0*/  FMUL.FTZ R8, R8, c[0x0][0x2ec] ;  /* 0x0000bb0008087a20 */ /* 0x000fc60000410000 */
[----:B------:R-:W-:Y:S01]  /*deb0*/  @P1 LOP3.LUT R252, R252, 0x4, RZ, 0xfc, !PT ;  /* 0x00000004fcfc1812 */ /* 0x000fe200078efcff */
[----:B------:R-:W-:Y:S01]  /*dec0*/  FMUL.FTZ R39, R39, c[0x0][0x2ec] ;  /* 0x0000bb0027277a20 */ /* 0x000fe20000410000 */
[----:B------:R-:W-:Y:S02]  /*ded0*/  FSEL R16, R209, -INF , !P5 ;  /* 0xff800000d1107808 */ /* 0x000fe40006800000 */
[----:B--2---:R-:W-:-:S04]  /*dee0*/  IADD3 R17, R72, 0x58, RZ ;  /* 0x0000005848117810 */ /* 0x004fc80007ffe0ff */
[C---:B------:R-:W-:Y:S01]  /*def0*/  ISETP.GE.AND P2, PT, R17.reuse, R244, PT ;  /* 0x000000f41100720c */ /* 0x040fe20003f46270 */
[----:B------:R1:W-:Y:S01]  /*df00*/  MUFU.TANH R46, R8 ;  /* 0x00000008002e7308 */ /* 0x0003e20000002400 */
[----:B------:R-:W-:Y:S02]  /*df10*/  LOP3.LUT R252, R252, 0xfffffffd, RZ, 0xc0, !PT ;  /* 0xfffffffdfcfc7812 */ /* 0x000fe400078ec0ff */
[----:B------:R-:W-:Y:S01]  /*df20*/  ISETP.LT.OR P5, PT, R17, R245, P2 ;  /* 0x000000f51100720c */ /* 0x000fe200017a1670 */
[----:B------:R-:W-:Y:S01]  /*df30*/  FMUL.FTZ R18, R18, c[0x0][0x2ec] ;  /* 0x0000bb0012127a20 */ /* 0x000fe20000410000 */
[----:B------:R-:W-:-:S03]  /*df40*/  @P0 LOP3.LUT R252, R252, 0x2, RZ, 0xfc, !PT ;  /* 0x00000002fcfc0812 */ /* 0x000fc600078efcff */
[----:B------:R-:W2:Y:S01]  /*df50*/  MUFU.TANH R39, R39 ;  /* 0x0000002700277308 */ /* 0x000ea20000002400 */
[----:B------:R-:W-:Y:S01]  /*df60*/  FSEL R27, R47, -INF , !P4 ;  /* 0xff8000002f1b7808 */ /* 0x000fe20006000000 */
[----:B------:R-:W-:Y:S01]  /*df70*/  FMUL.FTZ R30, R30, c[0x0][0x2ec] ;  /* 0x0000bb001e1e7a20 */ /* 0x000fe20000410000 */
[----:B-1----:R-:W-:Y:S02]  /*df80*/  FSEL R8, R38, -INF , !P3 ;  /* 0xff80000026087808 */ /* 0x002fe40005800000 */
[----:B------:R-:W-:-:S03]  /*df90*/  ISETP.GE.AND P3, PT, R17, R246, PT ;  /* 0x000000f61100720c */ /* 0x000fc60003f66270 */
[----:B------:R1:W-:Y:S01]  /*dfa0*/  MUFU.TANH R101, R18 ;  /* 0x0000001200657308 */ /* 0x0003e20000002400 */
[C---:B------:R-:W-:Y:S02]  /*dfb0*/  LOP3.LUT P2, RZ, R252.reuse, 0x4, RZ, 0xc0, !PT ;  /* 0x00000004fcff7812 */ /* 0x040fe4000784c0ff */
[----:B------:R-:W-:Y:S02]  /*dfc0*/  ISETP.LT.OR P4, PT, R17, R247, P3 ;  /* 0x000000f71100720c */ /* 0x000fe40001f81670 */
[C---:B------:R-:W-:Y:S01]  /*dfd0*/  LOP3.LUT P3, RZ, R252.reuse, 0x8, RZ, 0xc0, !PT ;  /* 0x00000008fcff7812 */ /* 0x040fe2000786c0ff */
[----:B------:R-:W-:Y:S01]  /*dfe0*/  FMUL.FTZ R31, R31, c[0x0][0x2ec] ;  /* 0x0000bb001f1f7a20 */ /* 0x000fe20000410000 */
[----:B------:R-:W-:Y:S01]  /*dff0*/  LOP3.LUT R252, R252, 0xfffffffe, RZ, 0xc0, !PT ;  /* 0xfffffffefcfc7812 */ /* 0x000fe200078ec0ff */
[----:B------:R3:W4:Y:S01]  /*e000*/  MUFU.TANH R63, R30 ;  /* 0x0000001e003f7308 */ /* 0x0007220000002400 */
[----:B------:R-:W-:Y:S02]  /*e010*/  ISETP.GE.AND P1, PT, R17, R242, PT ;  /* 0x000000f21100720c */ /* 0x000fe40003f26270 */
[----:B------:R-:W-:-:S02]  /*e020*/  @P5 LOP3.LUT R252, R252, 0x1, RZ, 0xfc, !PT ;  /* 0x00000001fcfc5812 */ /* 0x000fc400078efcff */
[----:B-1----:R-:W-:-:S03]  /*e030*/  IADD3 R18, R72, 0x59, RZ ;  /* 0x0000005948127810 */ /* 0x002fc60007ffe0ff */
[----:B------:R1:W-:Y:S01]  /*e040*/  MUFU.TANH R50, R31 ;  /* 0x0000001f00327308 */ /* 0x0003e20000002400 */
[----:B------:R-:W-:Y:S01]  /*e050*/  FMUL.FTZ R9, R9, c[0x0][0x2ec] ;  /* 0x0000bb0009097a20 */ /* 0x000fe20000410000 */
[----:B------:R-:W-:Y:S02]  /*e060*/  ISETP.GE.AND P0, PT, R17, R240, PT ;  /* 0x000000f01100720c */ /* 0x000fe40003f06270 */
[----:B---3--:R-:W-:Y:S02]  /*e070*/  FSEL R30, R106, -INF , !P2 ;  /* 0xff8000006a1e7808 */ /* 0x008fe40005000000 */
[----:B------:R-:W-:Y:S02]  /*e080*/  ISETP.GE.AND P2, PT, R18, R244, PT ;  /* 0x000000f41200720c */ /* 0x000fe40003f46270 */
[----:B------:R2:W-:Y:S01]  /*e090*/  MUFU.TANH R43, R9 ;  /* 0x00000009002b7308 */ /* 0x0005e20000002400 */
[----:B------:R-:W-:Y:S01]  /*e0a0*/  FMUL.FTZ R10, R10, c[0x0][0x2ec] ;  /* 0x0000bb000a0a7a20 */ /* 0x000fe20000410000 */
[----:B------:R-:W-:-:S02]  /*e0b0*/  ISETP.LT.OR P2, PT, R18, R245, P2 ;  /* 0x000000f51200720c */ /* 0x000fc40001741670 */
[----:B-1----:R-:W-:Y:S02]  /*e0c0*/  FSEL R31, R115, -INF , !P6 ;  /* 0xff800000731f7808 */ /* 0x002fe40007000000 */
[C---:B------:R-:W-:Y:S02]  /*e0d0*/  ISETP.LT.OR P6, PT, R17.reuse, R243, P1 ;  /* 0x000000f31100720c */ /* 0x040fe40000fc1670 */
[----:B------:R-:W-:Y:S02]  /*e0e0*/  LOP3.LUT P1, RZ, R252, 0x2, RZ, 0xc0, !PT ;  /* 0x00000002fcff7812 */ /* 0x000fe4000782c0ff */
[----:B------:R-:W-:Y:S02]  /*e0f0*/  ISETP.LT.OR P5, PT, R17, R241, P0 ;  /* 0x000000f11100720c */ /* 0x000fe400007a1670 */
[----:B------:R-:W-:Y:S02]  /*e100*/  FSEL R17, R208, -INF , !P1 ;  /* 0xff800000d0117808 */ /* 0x000fe40004800000 */
[----:B--2---:R-:W-:-:S02]  /*e110*/  FSEL R9, R39, -INF , !P3 ;  /* 0xff80000027097808 */ /* 0x004fc40005800000 */
[C---:B------:R-:W-:Y:S01]  /*e120*/  ISETP.GE.AND P3, PT, R18.reuse, R246, PT ;  /* 0x000000f61200720c */ /* 0x040fe20003f66270 */
[----:B------:R1:W-:Y:S01]  /*e130*/  MUFU.TANH R47, R10 ;  /* 0x0000000a002f7308 */ /* 0x0003e20000002400 */
[----:B------:R-:W-:-:S04]  /*e140*/  ISETP.GE.AND P1, PT, R18, R242, PT ;  /* 0x000000f21200720c */ /* 0x000fc80003f26270 */
[C---:B------:R-:W-:Y:S01]  /*e150*/  ISETP.LT.OR P1, PT, R18.reuse, R243, P1 ;  /* 0x000000f31200720c */ /* 0x040fe20000f21670 */
[----:B------:R-:W-:Y:S01]  /*e160*/  FMUL.FTZ R11, R11, c[0x0][0x2ec] ;  /* 0x0000bb000b0b7a20 */ /* 0x000fe20000410000 */
[----:B------:R-:W-:Y:S02]  /*e170*/  ISETP.GE.AND P0, PT, R18, R240, PT ;  /* 0x000000f01200720c */ /* 0x000fe40003f06270 */
[----:B-1----:R-:W-:Y:S02]  /*e180*/  FSEL R10, R206, -INF , !P4 ;  /* 0xff800000ce0a7808 */ /* 0x002fe40006000000 */
[----:B------:R-:W-:Y:S02]  /*e190*/  ISETP.LT.OR P4, PT, R18, R247, P3 ;  /* 0x000000f71200720c */ /* 0x000fe40001f81670 */
[C---:B------:R-:W-:Y:S02]  /*e1a0*/  LOP3.LUT P3, RZ, R252.reuse, 0x1, RZ, 0xc0, !PT ;  /* 0x00000001fcff7812 */ /* 0x040fe4000786c0ff */
[----:B------:R-:W-:Y:S01]  /*e1b0*/  LOP3.LUT R252, R252, 0xfffffff7, RZ, 0xc0, !PT ;  /* 0xfffffff7fcfc7812 */ /* 0x000fe200078ec0ff */
[----:B------:R1:W-:Y:S03]  /*e1c0*/  MUFU.TANH R39, R11 ;  /* 0x0000000b00277308 */ /* 0x0003e60000002400 */
[----:B------:R-:W-:-:S02]  /*e1d0*/  @P2 LOP3.LUT R252, R252, 0x8, RZ, 0xfc, !PT ;  /* 0x00000008fcfc2812 */ /* 0x000fc400078efcff */
[----:B------:R-:W-:Y:S02]  /*e1e0*/  ISETP.LT.OR P0, PT, R18, R241, P0 ;  /* 0x000000f11200720c */ /* 0x000fe40000701670 */
[----:B------:R-:W-:Y:S01]  /*e1f0*/  LOP3.LUT R252, R252, 0xfffffffb, RZ, 0xc0, !PT ;  /* 0xfffffffbfcfc7812 */ /* 0x000fe200078ec0ff */
[----:B------:R-:W-:-:S03]  /*e200*/  FMUL.FTZ R29, R29, c[0x0][0x2ec] ;  /* 0x0000bb001d1d7a20 */ /* 0x000fc60000410000 */
[----:B------:R-:W-:Y:S02]  /*e210*/  @P1 LOP3.LUT R252, R252, 0x4, RZ, 0xfc, !PT ;  /* 0x00000004fcfc1812 */ /* 0x000fe400078efcff */
[----:B-1----:R-:W-:-:S04]  /*e220*/  IADD3 R11, R72, 0x60, RZ ;  /* 0x00000060480b7810 */ /* 0x002fc80007ffe0ff */
[----:B------:R-:W-:Y:S02]  /*e230*/  ISETP.GE.AND P2, PT, R11, R244, PT ;  /* 0x000000f40b00720c */ /* 0x000fe40003f46270 */
[----:B----4-:R-:W-:Y:S02]  /*e240*/  FSEL R18, R63, -INF , !P5 ;  /* 0xff8000003f127808 */ /* 0x010fe40006800000 */
[----:B------:R-:W-:Y:S02]  /*e250*/  LOP3.LUT R252, R252, 0xfffffffd, RZ, 0xc0, !PT ;  /* 0xfffffffdfcfc7812 */ /* 0x000fe400078ec0ff */
[C---:B------:R-:W-:Y:S01]  /*e260*/  ISETP.LT.OR P5, PT, R11.reuse, R245, P2 ;  /* 0x000000f50b00720c */ /* 0x040fe200017a1670 */
[----:B------:R1:W2:Y:S01]  /*e270*/  MUFU.TANH R59, R29 ;  /* 0x0000001d003b7308 */ /* 0x0002a20000002400 */
[----:B------:R-:W-:Y:S02]  /*e280*/  FSEL R38, R58, -INF , !P3 ;  /* 0xff8000003a267808 */ /* 0x000fe40005800000 */
[----:B------:R-:W-:-:S02]  /*e290*/  ISETP.GE.AND P3, PT, R11, R246, PT ;  /* 0x000000f60b00720c */ /* 0x000fc40003f66270 */
[----:B------:R-:W-:Y:S02]  /*e2a0*/  @P0 LOP3.LUT R252, R252, 0x2, RZ, 0xfc, !PT ;  /* 0x00000002fcfc0812 */ /* 0x000fe400078efcff */
[----:B------:R-:W-:Y:S02]  /*e2b0*/  FSEL R42, R74, -INF , !P4 ;  /* 0xff8000004a2a7808 */ /* 0x000fe40006000000 */
[----:B------:R-:W-:Y:S01]  /*e2c0*/  ISETP.LT.OR P4, PT, R11, R247, P3 ;  /* 0x000000f70b00720c */ /* 0x000fe20001f81670 */
[----:B------:R-:W3:Y:S01]  /*e2d0*/  MUFU.TANH R26, R26 ;  /* 0x0000001a001a7308 */ /* 0x000ee20000002400 */
[C---:B------:R-:W-:Y:S02]  /*e2e0*/  LOP3.LUT P3, RZ, R252.reuse, 0x8, RZ, 0xc0, !PT ;  /* 0x00000008fcff7812 */ /* 0x040fe4000786c0ff */
[C---:B------:R-:W-:Y:S02]  /*e2f0*/  LOP3.LUT P2, RZ, R252.reuse, 0x4, RZ, 0xc0, !PT ;  /* 0x00000004fcff7812 */ /* 0x040fe4000784c0ff */
[----:B------:R-:W-:-:S02]  /*e300*/  LOP3.LUT R252, R252, 0xfffffffe, RZ, 0xc0, !PT ;  /* 0xfffffffefcfc7812 */ /* 0x000fc400078ec0ff */
[C---:B------:R-:W-:Y:S02]  /*e310*/  ISETP.GE.AND P1, PT, R11.reuse, R242, PT ;  /* 0x000000f20b00720c */ /* 0x040fe40003f26270 */
[C---:B------:R-:W-:Y:S01]  /*e320*/  ISETP.GE.AND P0, PT, R11.reuse, R240, PT ;  /* 0x000000f00b00720c */ /* 0x040fe20003f06270 */
[----:B------:R-:W-:Y:S01]  /*e330*/  FMUL.FTZ R14, R14, c[0x0][0x2ec] ;  /* 0x0000bb000e0e7a20 */ /* 0x000fe20000410000 */
[----:B-1----:R-:W-:Y:S02]  /*e340*/  FSEL R29, R210, -INF , !P6 ;  /* 0xff800000d21d7808 */ /* 0x002fe40007000000 */
[----:B------:R-:W-:Y:S02]  /*e350*/  @P5 LOP3.LUT R252, R252, 0x1, RZ, 0xfc, !PT ;  /* 0x00000001fcfc5812 */ /* 0x000fe400078efcff */
[C---:B------:R-:W-:Y:S02]  /*e360*/  ISETP.LT.OR P6, PT, R11.reuse, R243, P1 ;  /* 0x000000f30b00720c */ /* 0x040fe40000fc1670 */
[----:B------:R-:W-:Y:S01]  /*e370*/  ISETP.LT.OR P5, PT, R11, R241, P0 ;  /* 0x000000f10b00720c */ /* 0x000fe200007a1670 */
[----:B------:R1:W-:Y:S01]  /*e380*/  MUFU.TANH R114, R14 ;  /* 0x0000000e00727308 */ /* 0x0003e20000002400 */
[----:B------:R-:W-:Y:S01]  /*e390*/  IADD3 R11, R72, 0x61, RZ ;  /* 0x00000061480b7810 */ /* 0x000fe20007ffe0ff */
[----:B------:R-:W-:Y:S01]  /*e3a0*/  FMUL.FTZ R15, R15, c[0x0][0x2ec] ;  /* 0x0000bb000f0f7a20 */ /* 0x000fe20000410000 */
[----:B------:R-:W-:Y:S01]  /*e3b0*/  LOP3.LUT P1, RZ, R252, 0x2, RZ, 0xc0, !PT ;  /* 0x00000002fcff7812 */ /* 0x000fe2000782c0ff */
[----:B------:R-:W-:-:S04]  /*e3c0*/  FMUL.FTZ R19, R19, c[0x0][0x2ec] ;  /* 0x0000bb0013137a20 */ /* 0x000fc80000410000 */
[----:B------:R3:W-:Y:S01]  /*e3d0*/  MUFU.TANH R115, R15 ;  /* 0x0000000f00737308 */ /* 0x0007e20000002400 */
[----:B-1----:R-:W-:Y:S01]  /*e3e0*/  FMUL.FTZ R14, R4, c[0x0][0x2ec] ;  /* 0x0000bb00040e7a20 */ /* 0x002fe20000410000 */
[----:B--2---:R-:W-:Y:S02]  /*e3f0*/  FSEL R4, R59, -INF , !P2 ;  /* 0xff8000003b047808 */ /* 0x004fe40005000000 */
[----:B------:R-:W-:-:S04]  /*e400*/  ISETP.GE.AND P2, PT, R11, R244, PT ;  /* 0x000000f40b00720c */ /* 0x000fc80003f46270 */
[----:B------:R1:W-:Y:S01]  /*e410*/  MUFU.TANH R51, R19 ;  /* 0x0000001300337308 */ /* 0x0003e20000002400 */
[C---:B------:R-:W-:Y:S02]  /*e420*/  ISETP.LT.OR P2, PT, R11.reuse, R245, P2 ;  /* 0x000000f50b00720c */ /* 0x040fe40001741670 */
[----:B---3--:R-:W-:Y:S02]  /*e430*/  FSEL R15, R26, -INF , !P3 ;  /* 0xff8000001a0f7808 */ /* 0x008fe40005800000 */
[C---:B------:R-:W-:Y:S02]  /*e440*/  ISETP.GE.AND P3, PT, R11.reuse, R246, PT ;  /* 0x000000f60b00720c */ /* 0x040fe40003f66270 */
[----:B------:R-:W-:Y:S02]  /*e450*/  FSEL R59, R62, -INF , !P4 ;  /* 0xff8000003e3b7808 */ /* 0x000fe40006000000 */
[----:B------:R-:W-:Y:S02]  /*e460*/  ISETP.LT.OR P4, PT, R11, R247, P3 ;  /* 0x000000f70b00720c */ /* 0x000fe40001f81670 */
[----:B-1----:R-:W-:-:S02]  /*e470*/  FSEL R19, R50, -INF , !P1 ;  /* 0xff80000032137808 */ /* 0x002fc40004800000 */
[C---:B------:R-:W-:Y:S02]  /*e480*/  ISETP.GE.AND P1, PT, R11.reuse, R242, PT ;  /* 0x000000f20b00720c */ /* 0x040fe40003f26270 */
[C---:B------:R-:W-:Y:S02]  /*e490*/  LOP3.LUT P3, RZ, R252.reuse, 0x1, RZ, 0xc0, !PT ;  /* 0x00000001fcff7812 */ /* 0x040fe4000786c0ff */
[----:B------:R-:W-:Y:S02]  /*e4a0*/  ISETP.LT.OR P1, PT, R11, R243, P1 ;  /* 0x000000f30b00720c */ /* 0x000fe40000f21670 */
[----:B------:R-:W-:Y:S01]  /*e4b0*/  LOP3.LUT R252, R252, 0xfffffff7, RZ, 0xc0, !PT ;  /* 0xfffffff7fcfc7812 */ /* 0x000fe200078ec0ff */
[----:B------:R-:W-:Y:S01]  /*e4c0*/  FMUL.FTZ R5, R5, c[0x0][0x2ec] ;  /* 0x0000bb0005057a20 */ /* 0x000fe20000410000 */
        /* <DEDUP_REMOVED lines=8> */
[----:B------:R-:W-:Y:S02]  /*e550*/  FSEL R23, R101, -INF , !P5 ;  /* 0xff80000065177808 */ /* 0x000fe40006800000 */
[----:B------:R-:W-:Y:S02]  /*e560*/  LOP3.LUT R252, R252, 0xfffffffd, RZ, 0xc0, !PT ;  /* 0xfffffffdfcfc7812 */ /* 0x000fe400078ec0ff */
[----:B--2---:R-:W-:-:S04]  /*e570*/  IADD3 R5, R72, 0x68, RZ ;  /* 0x0000006848057810 */ /* 0x004fc80007ffe0ff */
[----:B------:R-:W-:Y:S02]  /*e580*/  ISETP.GE.AND P2, PT, R5, R244, PT ;  /* 0x000000f40500720c */ /* 0x000fe40003f46270 */
[----:B------:R-:W-:Y:S02]  /*e590*/  FSEL R55, R55, -INF , !P3 ;  /* 0xff80000037377808 */ /* 0x000fe40005800000 */
[C---:B------:R-:W-:Y:S01]  /*e5a0*/  ISETP.LT.OR P5, PT, R5.reuse, R245, P2 ;  /* 0x000000f50500720c */ /* 0x040fe200017a1670 */
[----:B------:R-:W2:Y:S01]  /*e5b0*/  MUFU.TANH R22, R22 ;  /* 0x0000001600167308 */ /* 0x000ea20000002400 */
[----:B------:R-:W-:Y:S01]  /*e5c0*/  ISETP.GE.AND P3, PT, R5, R246, PT ;  /* 0x000000f60500720c */ /* 0x000fe20003f66270 */
[----:B------:R-:W-:Y:S01]  /*e5d0*/  FMUL.FTZ R7, R7, c[0x0][0x2ec] ;  /* 0x0000bb0007077a20 */ /* 0x000fe20000410000 */
[----:B------:R-:W-:Y:S02]  /*e5e0*/  @P0 LOP3.LUT R252, R252, 0x2, RZ, 0xfc, !PT ;  /* 0x00000002fcfc0812 */ /* 0x000fe400078efcff */
[----:B-1----:R-:W-:-:S02]  /*e5f0*/  FSEL R58, R48, -INF , !P4 ;  /* 0xff800000303a7808 */ /* 0x002fc40006000000 */
[C---:B------:R-:W-:Y:S01]  /*e600*/  ISETP.LT.OR P4, PT, R5.reuse, R247, P3 ;  /* 0x000000f70500720c */ /* 0x040fe20001f81670 */
[----:B------:R1:W-:Y:S01]  /*e610*/  MUFU.TANH R26, R7 ;  /* 0x00000007001a7308 */ /* 0x0003e20000002400 */
[C---:B------:R-:W-:Y:S02]  /*e620*/  LOP3.LUT P3, RZ, R252.reuse, 0x8, RZ, 0xc0, !PT ;  /* 0x00000008fcff7812 */ /* 0x040fe4000786c0ff */
[C---:B------:R-:W-:Y:S02]  /*e630*/  LOP3.LUT P2, RZ, R252.reuse, 0x4, RZ, 0xc0, !PT ;  /* 0x00000004fcff7812 */ /* 0x040fe4000784c0ff */
[----:B------:R-:W-:Y:S02]  /*e640*/  LOP3.LUT R252, R252, 0xfffffffe, RZ, 0xc0, !PT ;  /* 0xfffffffefcfc7812 */ /* 0x000fe400078ec0ff */
[----:B------:R-:W-:Y:S02]  /*e650*/  ISETP.GE.AND P1, PT, R5, R242, PT ;  /* 0x000000f20500720c */ /* 0x000fe40003f26270 */
[----:B------:R-:W-:-:S02]  /*e660*/  @P5 LOP3.LUT R252, R252, 0x1, RZ, 0xfc, !PT ;  /* 0x00000001fcfc5812 */ /* 0x000fc400078efcff */
[----:B------:R-:W-:Y:S02]  /*e670*/  FSEL R62, R49, -INF , !P2 ;  /* 0xff800000313e7808 */ /* 0x000fe40005000000 */
[----:B-1----:R-:W-:Y:S01]  /*e680*/  IADD3 R7, R72, 0x69, RZ ;  /* 0x0000006948077810 */ /* 0x002fe20007ffe0ff */
[----:B------:R-:W-:Y:S01]  /*e690*/  FMUL.FTZ R6, R6, c[0x0][0x2ec] ;  /* 0x0000bb0006067a20 */ /* 0x000fe20000410000 */
[----:B------:R-:W-:Y:S02]  /*e6a0*/  ISETP.LT.OR P6, PT, R5, R243, P1 ;  /* 0x000000f30500720c */ /* 0x000fe40000fc1670 */
[C---:B------:R-:W-:Y:S02]  /*e6b0*/  ISETP.GE.AND P2, PT, R7.reuse, R244, PT ;  /* 0x000000f40700720c */ /* 0x040fe40003f46270 */
[----:B------:R-:W-:Y:S01]  /*e6c0*/  LOP3.LUT P1, RZ, R252, 0x2, RZ, 0xc0, !PT ;  /* 0x00000002fcff7812 */ /* 0x000fe2000782c0ff */
[----:B------:R2:W-:Y:S01]  /*e6d0*/  MUFU.TANH R50, R6 ;  /* 0x0000000600327308 */ /* 0x0005e20000002400 */
[----:B------:R-:W-:-:S02]  /*e6e0*/  ISETP.LT.OR P2, PT, R7, R245, P2 ;  /* 0x000000f50700720c */ /* 0x000fc40001741670 */
[----:B------:R-:W-:-:S04]  /*e6f0*/  ISETP.GE.AND P0, PT, R5, R240, PT ;  /* 0x000000f00500720c */ /* 0x000fc80003f06270 */
[----:B------:R-:W-:Y:S02]  /*e700*/  ISETP.LT.OR P5, PT, R5, R241, P0 ;  /* 0x000000f10500720c */ /* 0x000fe400007a1670 */
[----:B------:R-:W-:Y:S02]  /*e710*/  FSEL R5, R46, -INF , !P4 ;  /* 0xff8000002e057808 */ /* 0x000fe40006000000 */
[----:B--2---:R-:W-:Y:S02]  /*e720*/  FSEL R6, R22, -INF , !P3 ;  /* 0xff80000016067808 */ /* 0x004fe40005800000 */
[----:B------:R-:W-:Y:S02]  /*e730*/  ISETP.GE.AND P3, PT, R7, R246, PT ;  /* 0x000000f60700720c */ /* 0x000fe40003f66270 */
[----:B------:R-:W-:Y:S02]  /*e740*/  FSEL R22, R51, -INF , !P1 ;  /* 0xff80000033167808 */ /* 0x000fe40004800000 */
        /* <DEDUP_REMOVED lines=8> */
[----:B------:R-:W-:Y:S01]  /*e7d0*/  ISETP.LT.OR P0, PT, R7, R241, P0 ;  /* 0x000000f10700720c */ /* 0x000fe20000701670 */
[----:B------:R-:W-:Y:S01]  /*e7e0*/  FMUL.FTZ R12, R12, c[0x0][0x2ec] ;  /* 0x0000bb000c0c7a20 */ /* 0x000fe20000410000 */
[----:B------:R-:W-:-:S02]  /*e7f0*/  LOP3.LUT R252, R252, 0xfffffffb, RZ, 0xc0, !PT ;  /* 0xfffffffbfcfc7812 */ /* 0x000fc400078ec0ff */
[----:B------:R-:W-:Y:S01]  /*e800*/  IADD3 R46, R72, 0x70, RZ ;  /* 0x00000070482e7810 */ /* 0x000fe20007ffe0ff */
[----:B------:R-:W1:Y:S01]  /*e810*/  MUFU.TANH R13, R13 ;  /* 0x0000000d000d7308 */ /* 0x000e620000002400 */
[----:B------:R-:W-:Y:S02]  /*e820*/  @P1 LOP3.LUT R252, R252, 0x4, RZ, 0xfc, !PT ;  /* 0x00000004fcfc1812 */ /* 0x000fe400078efcff */
[----:B------:R-:W-:Y:S02]  /*e830*/  ISETP.GE.AND P2, PT, R46, R244, PT ;  /* 0x000000f42e00720c */ /* 0x000fe40003f46270 */
[----:B------:R-:W-:Y:S02]  /*e840*/  FSEL R114, R114, -INF , !P5 ;  /* 0xff80000072727808 */ /* 0x000fe40006800000 */
[----:B------:R-:W-:Y:S01]  /*e850*/  LOP3.LUT R252, R252, 0xfffffffd, RZ, 0xc0, !PT ;  /* 0xfffffffdfcfc7812 */ /* 0x000fe200078ec0ff */
[----:B------:R-:W2:Y:S01]  /*e860*/  MUFU.TANH R12, R12 ;  /* 0x0000000c000c7308 */ /* 0x000ea20000002400 */
[----:B------:R-:W-:-:S02]  /*e870*/  ISETP.LT.OR P5, PT, R46, R245, P2 ;  /* 0x000000f52e00720c */ /* 0x000fc400017a1670 */
[----:B------:R-:W-:Y:S02]  /*e880*/  FSEL R7, R47, -INF , !P3 ;  /* 0xff8000002f077808 */ /* 0x000fe40005800000 */
[----:B------:R-:W-:Y:S02]  /*e890*/  ISETP.GE.AND P3, PT, R46, R246, PT ;  /* 0x000000f62e00720c */ /* 0x000fe40003f66270 */
[----:B------:R-:W-:Y:S02]  /*e8a0*/  @P0 LOP3.LUT R252, R252, 0x2, RZ, 0xfc, !PT ;  /* 0x00000002fcfc0812 */ /* 0x000fe400078efcff */
[----:B------:R-:W-:Y:S01]  /*e8b0*/  FSEL R43, R43, -INF , !P4 ;  /* 0xff8000002b2b7808 */ /* 0x000fe20006000000 */
[----:B------:R-:W3:Y:S01]  /*e8c0*/  MUFU.TANH R14, R14 ;  /* 0x0000000e000e7308 */ /* 0x000ee20000002400 */
[----:B------:R-:W-:Y:S02]  /*e8d0*/  ISETP.LT.OR P4, PT, R46, R247, P3 ;  /* 0x000000f72e00720c */ /* 0x000fe40001f81670 */
[----:B------:R-:W-:-:S02]  /*e8e0*/  LOP3.LUT P3, RZ, R252, 0x8, RZ, 0xc0, !PT ;  /* 0x00000008fcff7812 */ /* 0x000fc4000786c0ff */
[C---:B------:R-:W-:Y:S02]  /*e8f0*/  LOP3.LUT P2, RZ, R252.reuse, 0x4, RZ, 0xc0, !PT ;  /* 0x00000004fcff7812 */ /* 0x040fe4000784c0ff */
[----:B------:R-:W-:Y:S02]  /*e900*/  LOP3.LUT R252, R252, 0xfffffffe, RZ, 0xc0, !PT ;  /* 0xfffffffefcfc7812 */ /* 0x000fe400078ec0ff */
[----:B------:R-:W-:Y:S02]  /*e910*/  IADD3 R47, R72, 0x71, RZ ;  /* 0x00000071482f7810 */ /* 0x000fe40007ffe0ff */
[----:B------:R-:W-:Y:S02]  /*e920*/  ISETP.GE.AND P1, PT, R46, R242, PT ;  /* 0x000000f22e00720c */ /* 0x000fe40003f26270 */
[----:B------:R-:W-:Y:S02]  /*e930*/  @P5 LOP3.LUT R252, R252, 0x1, RZ, 0xfc, !PT ;  /* 0x00000001fcfc5812 */ /* 0x000fe400078efcff */
[----:B-1----:R-:W-:-:S02]  /*e940*/  FSEL R13, R13, -INF , !P2 ;  /* 0xff8000000d0d7808 */ /* 0x002fc40005000000 */
[C---:B------:R-:W-:Y:S02]  /*e950*/  ISETP.GE.AND P2, PT, R47.reuse, R244, PT ;  /* 0x000000f42f00720c */ /* 0x040fe40003f46270 */
[----:B--2---:R-:W-:Y:S02]  /*e960*/  FSEL R12, R12, -INF , !P6 ;  /* 0xff8000000c0c7808 */ /* 0x004fe40007000000 */
[----:B------:R-:W-:Y:S02]  /*e970*/  ISETP.LT.OR P6, PT, R46, R243, P1 ;  /* 0x000000f32e00720c */ /* 0x000fe40000fc1670 */
[----:B------:R-:W-:Y:S02]  /*e980*/  LOP3.LUT P1, RZ, R252, 0x2, RZ, 0xc0, !PT ;  /* 0x00000002fcff7812 */ /* 0x000fe4000782c0ff */
[----:B------:R-:W-:Y:S01]  /*e990*/  ISETP.LT.OR P2, PT, R47, R245, P2 ;  /* 0x000000f52f00720c */ /* 0x000fe20001741670 */
[----:B------:R-:W-:Y:S01]  /*e9a0*/  FMUL.FTZ R74, R196, c[0x0][0x2ec] ;  /* 0x0000bb00c44a7a20 */ /* 0x000fe20000410000 */
[----:B------:R-:W-:-:S02]  /*e9b0*/  ISETP.GE.AND P0, PT, R46, R240, PT ;  /* 0x000000f02e00720c */ /* 0x000fc40003f06270 */
[----:B------:R-:W-:Y:S02]  /*e9c0*/  FSEL R39, R39, -INF , !P3 ;  /* 0xff80000027277808 */ /* 0x000fe40005800000 */
[----:B------:R-:W-:Y:S02]  /*e9d0*/  ISETP.GE.AND P3, PT, R47, R246, PT ;  /* 0x000000f62f00720c */ /* 0x000fe40003f66270 */
[----:B------:R-:W-:Y:S02]  /*e9e0*/  FSEL R115, R115, -INF , !P1 ;  /* 0xff80000073737808 */ /* 0x000fe40004800000 */
[C---:B------:R-:W-:Y:S02]  /*e9f0*/  ISETP.GE.AND P1, PT, R47.reuse, R242, PT ;  /* 0x000000f22f00720c */ /* 0x040fe40003f26270 */
[----:B------:R-:W-:Y:S02]  /*ea00*/  ISETP.LT.OR P5, PT, R46, R241, P0 ;  /* 0x000000f12e00720c */ /* 0x000fe400007a1670 */
[----:B---3--:R-:W-:Y:S01]  /*ea10*/  FSEL R46, R14, -INF , !P4 ;  /* 0xff8000000e2e7808 */ /* 0x008fe20006000000 */
[----:B------:R-:W1:Y:S01]  /*ea20*/  MUFU.TANH R74, R74 ;  /* 0x0000004a004a7308 */ /* 0x000e620000002400 */
[----:B------:R-:W-:-:S02]  /*ea30*/  ISETP.LT.OR P4, PT, R47, R247, P3 ;  /* 0x000000f72f00720c */ /* 0x000fc40001f81670 */
[----:B------:R-:W-:Y:S02]  /*ea40*/  LOP3.LUT P3, RZ, R252, 0x1, RZ, 0xc0, !PT ;  /* 0x00000001fcff7812 */ /* 0x000fe4000786c0ff */
[C---:B------:R-:W-:Y:S01]  /*ea50*/  ISETP.LT.OR P1, PT, R47.reuse, R243, P1 ;  /* 0x000000f32f00720c */ /* 0x040fe20000f21670 */
[----:B------:R-:W-:Y:S01]  /*ea60*/  FMUL.FTZ R196, R198, c[0x0][0x2ec] ;  /* 0x0000bb00c6c47a20 */ /* 0x000fe20000410000 */
[----:B------:R-:W-:Y:S02]  /*ea70*/  LOP3.LUT R252, R252, 0xffffffef, RZ, 0xc0, !PT ;  /* 0xffffffeffcfc7812 */ /* 0x000fe400078ec0ff */
[C---:B------:R-:W-:Y:S02]  /*ea80*/  ISETP.GE.AND P0, PT, R47.reuse, R240, PT ;  /* 0x000000f02f00720c */ /* 0x040fe40003f06270 */
[----:B------:R-:W-:Y:S01]  /*ea90*/  @P2 LOP3.LUT R252, R252, 0x10, RZ, 0xfc, !PT ;  /* 0x00000010fcfc2812 */ /* 0x000fe200078efcff */
[----:B------:R-:W2:Y:S01]  /*eaa0*/  MUFU.TANH R196, R196 ;  /* 0x000000c400c47308 */ /* 0x000ea20000002400 */
[----:B------:R-:W-:-:S02]  /*eab0*/  ISETP.LT.OR P0, PT, R47, R241, P0 ;  /* 0x000000f12f00720c */ /* 0x000fc40000701670 */
[----:B------:R-:W-:Y:S02]  /*eac0*/  LOP3.LUT R252, R252, 0xfffffffb, RZ, 0xc0, !PT ;  /* 0xfffffffbfcfc7812 */ /* 0x000fe400078ec0ff */
[----:B------:R-:W-:Y:S02]  /*ead0*/  IADD3 R47, R72, 0x78, RZ ;  /* 0x00000078482f7810 */ /* 0x000fe40007ffe0ff */
[----:B------:R-:W-:Y:S02]  /*eae0*/  @P1 LOP3.LUT R252, R252, 0x4, RZ, 0xfc, !PT ;  /* 0x00000004fcfc1812 */ /* 0x000fe400078efcff */
[----:B------:R-:W-:Y:S02]  /*eaf0*/  ISETP.GE.AND P2, PT, R47, R244, PT ;  /* 0x000000f42f00720c */ /* 0x000fe40003f46270 */
[----:B-1----:R-:W-:Y:S02]  /*eb00*/  FSEL R51, R74, -INF , !P6 ;  /* 0xff8000004a337808 */ /* 0x002fe40007000000 */
[----:B------:R-:W-:-:S02]  /*eb10*/  LOP3.LUT R252, R252, 0xfffffffd, RZ, 0xc0, !PT ;  /* 0xfffffffdfcfc7812 */ /* 0x000fc400078ec0ff */
[----:B------:R-:W-:Y:S01]  /*eb20*/  ISETP.LT.OR P6, PT, R47, R245, P2 ;  /* 0x000000f52f00720c */ /* 0x000fe200017c1670 */
[----:B------:R-:W-:Y:S02]  /*eb30*/  FMUL.FTZ R199, R199, c[0x0][0x2ec] ;  /* 0x0000bb00c7c77a20 */ /* 0x000fe40000410000 */
[----:B------:R-:W-:Y:S01]  /*eb40*/  FMUL.FTZ R124, R124, c[0x0][0x2ec] ;  /* 0x0000bb007c7c7a20 */ /* 0x000fe20000410000 */
[----:B------:R-:W-:Y:S02]  /*eb50*/  @P0 LOP3.LUT R252, R252, 0x2, RZ, 0xfc, !PT ;  /* 0x00000002fcfc0812 */ /* 0x000fe400078efcff */
[----:B------:R-:W-:Y:S01]  /*eb60*/  ISETP.GE.AND P1, PT, R47, R242, PT ;  /* 0x000000f22f00720c */ /* 0x000fe20003f26270 */
[----:B------:R-:W1:Y:S01]  /*eb70*/  MUFU.TANH R210, R199 ;  /* 0x000000c700d27308 */ /* 0x000e620000002400 */
[----:B--2---:R-:W-:Y:S01]  /*eb80*/  FSEL R196, R196, -INF , !P5 ;  /* 0xff800000c4c47808 */ /* 0x004fe20006800000 */
[----:B------:R-:W-:Y:S01]  /*eb90*/  FMUL.FTZ R126, R126, c[0x0][0x2ec] ;  /* 0x0000bb007e7e7a20 */ /* 0x000fe20000410000 */
[----:B------:R-:W-:-:S02]  /*eba0*/  LOP3.LUT P5, RZ, R252, 0x2, RZ, 0xc0, !PT ;  /* 0x00000002fcff7812 */ /* 0x000fc400078ac0ff */
[----:B------:R-:W-:-:S03]  /*ebb0*/  LOP3.LUT P2, RZ, R252, 0x10, RZ, 0xc0, !PT ;  /* 0x00000010fcff7812 */ /* 0x000fc6000784c0ff */
[----:B------:R2:W-:Y:S01]  /*ebc0*/  MUFU.TANH R209, R124 ;  /* 0x0000007c00d17308 */ /* 0x0005e20000002400 */
[----:B------:R-:W-:Y:S01]  /*ebd0*/  ISETP.LT.OR P1, PT, R47, R243, P1 ;  /* 0x000000f32f00720c */ /* 0x000fe20000f21670 */
[----:B------:R-:W-:Y:S01]  /*ebe0*/  FMUL.FTZ R48, R197, c[0x0][0x2ec] ;  /* 0x0000bb00c5307a20 */ /* 0x000fe20000410000 */
[----:B------:R-:W-:Y:S02]  /*ebf0*/  ISETP.GE.AND P0, PT, R47, R240, PT ;  /* 0x000000f02f00720c */ /* 0x000fe40003f06270 */
[----:B------:R-:W-:-:S03]  /*ec00*/  IADD3 R72, R72, 0x79, RZ ;  /* 0x0000007948487810 */ /* 0x000fc60007ffe0ff */
[----:B------:R3:W4:Y:S01]  /*ec10*/  MUFU.TANH R197, R126 ;  /* 0x0000007e00c57308 */ /* 0x0007220000002400 */
[----:B--2---:R-:W-:Y:S02]  /*ec20*/  FSEL R124, R11, -INF , !P4 ;  /* 0xff8000000b7c7808 */ /* 0x004fe40006000000 */
[C---:B------:R-:W-:Y:S02]  /*ec30*/  LOP3.LUT P4, RZ, R252.reuse, 0x4, RZ, 0xc0, !PT ;  /* 0x00000004fcff7812 */ /* 0x040fe4000788c0ff */
[----:B------:R-:W-:-:S04]  /*ec40*/  LOP3.LUT R252, R252, 0xfffffff7, RZ, 0xc0, !PT ;  /* 0xfffffff7fcfc7812 */ /* 0x000fc800078ec0ff */
[----:B------:R-:W-:Y:S02]  /*ec50*/  @P6 LOP3.LUT R252, R252, 0x8, RZ, 0xfc, !PT ;  /* 0x00000008fcfc6812 */ /* 0x000fe400078efcff */
[----:B------:R-:W-:Y:S02]  /*ec60*/  FSEL R198, R26, -INF , !P2 ;  /* 0xff8000001ac67808 */ /* 0x000fe40005000000 */
[----:B------:R-:W-:Y:S02]  /*ec70*/  LOP3.LUT R252, R252, 0xfffffffe, RZ, 0xc0, !PT ;  /* 0xfffffffefcfc7812 */ /* 0x000fe400078ec0ff */
[----:B------:R-:W-:Y:S02]  /*ec80*/  ISETP.LT.OR P6, PT, R47, R241, P0 ;  /* 0x000000f12f00720c */ /* 0x000fe400007c1670 */
[C---:B------:R-:W-:Y:S02]  /*ec90*/  ISETP.GE.AND P2, PT, R72.reuse, R246, PT ;  /* 0x000000f64800720c */ /* 0x040fe40003f46270 */
[----:B------:R-:W-:Y:S01]  /*eca0*/  ISETP.GE.AND P0, PT, R72, R242, PT ;  /* 0x000000f24800720c */ /* 0x000fe20003f06270 */
[----:B------:R-:W2:Y:S01]  /*ecb0*/  MUFU.TANH R48, R48 ;  /* 0x0000003000307308 */ /* 0x000ea20000002400 */
[----:B------:R-:W-:Y:S01]  /*ecc0*/  @P1 LOP3.LUT R252, R252, 0x1, RZ, 0xfc, !PT ;  /* 0x00000001fcfc1812 */ /* 0x000fe200078efcff */
[----:B------:R-:W-:Y:S01]  /*ecd0*/  FMUL.FTZ R14, R127, c[0x0][0x2ec] ;  /* 0x0000bb007f0e7a20 */ /* 0x000fe20000410000 */
[----:B-1----:R-:W-:Y:S01]  /*ece0*/  FSEL R210, R210, -INF , !P5 ;  /* 0xff800000d2d27808 */ /* 0x002fe20006800000 */
[----:B------:R-:W-:Y:S01]  /*ecf0*/  FMUL.FTZ R49, R128, c[0x0][0x2ec] ;  /* 0x0000bb0080317a20 */ /* 0x000fe20000410000 */
[C---:B------:R-:W-:Y:S01]  /*ed00*/  ISETP.LT.OR P5, PT, R72.reuse, R247, P2 ;  /* 0x000000f74800720c */ /* 0x040fe200017a1670 */
[----:B------:R-:W-:Y:S01]  /*ed10*/  FMUL.FTZ R11, R129, c[0x0][0x2ec] ;  /* 0x0000bb00810b7a20 */ /* 0x000fe20000410000 */
[----:B------:R-:W-:Y:S01]  /*ed20*/  ISETP.LT.OR P2, PT, R72, R243, P0 ;  /* 0x000000f34800720c */ /* 0x000fe20000741670 */
[----:B------:R-:W-:Y:S01]  /*ed30*/  FMUL.FTZ R117, R131, c[0x0][0x2ec] ;  /* 0x0000bb0083757a20 */ /* 0x000fe20000410000 */
[----:B------:R-:W-:Y:S01]  /*ed40*/  LOP3.LUT P0, RZ, R252, 0x8, RZ, 0xc0, !PT ;  /* 0x00000008fcff7812 */ /* 0x000fe2000780c0ff */
[----:B------:R-:W-:Y:S01]  /*ed50*/  FMUL.FTZ R125, R125, c[0x0][0x2ec] ;  /* 0x0000bb007d7d7a20 */ /* 0x000fe20000410000 */
[----:B---3--:R-:W-:Y:S01]  /*ed60*/  FSEL R126, R50, -INF , !P3 ;  /* 0xff800000327e7808 */ /* 0x008fe20005800000 */
[----:B------:R-:W-:Y:S01]  /*ed70*/  FMUL.FTZ R130, R130, c[0x0][0x2ec] ;  /* 0x0000bb0082827a20 */ /* 0x000fe20000410000 */
[----:B------:R-:W-:Y:S01]  /*ed80*/  ISETP.GE.AND P3, PT, R47, R246, PT ;  /* 0x000000f62f00720c */ /* 0x000fe20003f66270 */
[----:B------:R-:W-:Y:S01]  /*ed90*/  MUFU.TANH R199, R125 ;  /* 0x0000007d00c77308 */ /* 0x000fe20000002400 */
[----:B----4-:R-:W-:-:S02]  /*eda0*/  FSEL R197, R197, -INF , !P0 ;  /* 0xff800000c5c57808 */ /* 0x010fc40004000000 */
[----:B------:R-:W-:Y:S02]  /*edb0*/  PLOP3.LUT P0, PT, PT, PT, UP0, 0x80, 0x0 ;  /* 0x000000000000781c */ /* 0x000fe40003f0f008 */
[----:B------:R-:W-:-:S03]  /*edc0*/  ISETP.LT.OR P3, PT, R47, R247, P3 ;  /* 0x000000f72f00720c */ /* 0x000fc60001f61670 */
[----:B------:R-:W-:Y:S01]  /*edd0*/  MUFU.TANH R14, R14 ;  /* 0x0000000e000e7308 */ /* 0x000fe20000002400 */
[----:B------:R-:W-:-:S07]  /*ede0*/  ISETP.GE.AND P1, PT, R72, R244, PT ;  /* 0x000000f44800720c */ /* 0x000fce0003f26270 */
[----:B------:R-:W-:Y:S01]  /*edf0*/  MUFU.TANH R49, R49 ;  /* 0x0000003100317308 */ /* 0x000fe20000002400 */
[----:B------:R-:W-:-:S07]  /*ee00*/  FSEL R209, R209, -INF , !P3 ;  /* 0xff800000d1d17808 */ /* 0x000fce0005800000 */
[----:B------:R-:W-:Y:S01]  /*ee10*/  MUFU.TANH R11, R11 ;  /* 0x0000000b000b7308 */ /* 0x000fe20000002400 */
[----:B------:R-:W-:Y:S07]  /*ee20*/  BAR.SYNC.DEFER_BLOCKING 0x0 ;  /* 0x0000000000007b1d */ /* 0x000fee0000010000 */
[----:B------:R-:W1:Y:S01]  /*ee30*/  MUFU.TANH R208, R130 ;  /* 0x0000008200d07308 */ /* 0x000e620000002400 */
[----:B------:R-:W-:-:S07]  /*ee40*/  ISETP.GE.AND P3, PT, R72, R240, PT ;  /* 0x000000f04800720c */ /* 0x000fce0003f66270 */
[----:B------:R-:W3:Y:S01]  /*ee50*/  MUFU.TANH R117, R117 ;  /* 0x0000007500757308 */ /* 0x000ee20000002400 */
[----:B--2---:R-:W-:Y:S02]  /*ee60*/  FSEL R50, R48, -INF , !P4 ;  /* 0xff80000030327808 */ /* 0x004fe40006000000 */
[C---:B------:R-:W-:Y:S02]  /*ee70*/  ISETP.LT.OR P4, PT, R72.reuse, R245, P1 ;  /* 0x000000f54800720c */ /* 0x040fe40000f81670 */
[----:B------:R-:W-:Y:S02]  /*ee80*/  ISETP.LT.OR P1, PT, R72, R241, P3 ;  /* 0x000000f14800720c */ /* 0x000fe40001f21670 */
[----:B------:R-:W-:Y:S02]  /*ee90*/  LOP3.LUT P3, RZ, R252, 0x1, RZ, 0xc0, !PT ;  /* 0x00000001fcff7812 */ /* 0x000fe4000786c0ff */
[----:B-1----:R-:W-:Y:S02]  /*eea0*/  FSEL R208, R208, -INF , !P6 ;  /* 0xff800000d0d07808 */ /* 0x002fe40007000000 */
[----:B------:R-:W-:-:S02]  /*eeb0*/  FSEL R49, R49, -INF , !P3 ;  /* 0xff80000031317808 */ /* 0x000fc40005800000 */
[----:B------:R-:W-:Y:S02]  /*eec0*/  FSEL R199, R199, -INF , !P5 ;  /* 0xff800000c7c77808 */ /* 0x000fe40006800000 */
[----:B------:R-:W-:Y:S02]  /*eed0*/  FSEL R131, R14, -INF , !P4 ;  /* 0xff8000000e837808 */ /* 0x000fe40006000000 */
[----:B------:R-:W-:Y:S02]  /*eee0*/  FSEL R48, R11, -INF , !P2 ;  /* 0xff8000000b307808 */ /* 0x000fe40005000000 */
[----:B---3--:R-:W-:Y:S01]  /*eef0*/  FSEL R117, R117, -INF , !P1 ;  /* 0xff80000075757808 */ /* 0x008fe20004800000 */
[----:B------:R-:W-:Y:S05]  /*ef00*/  @!P0 BRA `(.L_x_542) ;  /* 0x000002a000008947 */ /* 0x000fea0003800000 */
[----:B------:R-:W-:Y:S02]  /*ef10*/  UIADD3 UR8, UR8, -0x3, URZ ;  /* 0xfffffffd08087890 */ /* 0x000fe4000fffe03f */
[----:B------:R-:W-:Y:S02]  /*ef20*/  ULDC.64 UR6, c[0x0][0x198] ;  /* 0x0000660000067ab9 */ /* 0x000fe40000000a00 */
[----:B------:R-:W-:-:S02]  /*ef30*/  USHF.R.S32.HI UR4, URZ, 0x1f, UR8 ;  /* 0x0000001f3f047899 */ /* 0x000fc40008011408 */
[----:B------:R-:W-:Y:S02]  /*ef40*/  UIMAD.WIDE.U32 UR12, UR8, UR6, URZ ;  /* 0x00000006080c72a5 */ /* 0x000fe4000f8e003f */
[----:B------:R-:W-:-:S04]  /*ef50*/  UIMAD UR4, UR4, UR6, URZ ;  /* 0x00000006040472a4 */ /* 0x000fc8000f8e023f */
[----:B------:R-:W-:Y:S01]  /*ef60*/  UIMAD UR4, UR8, UR7, UR4 ;  /* 0x00000007080472a4 */ /* 0x000fe2000f8e0204 */
[----:B------:R-:W-:Y:S02]  /*ef70*/  IMAD.U32 R26, RZ, RZ, UR12 ;  /* 0x0000000cff1a7e24 */ /* 0x000fe4000f8e00ff */
[----:B------:R-:W-:Y:S01]  /*ef80*/  IMAD.U32 R14, RZ, RZ, UR12 ;  /* 0x0000000cff0e7e24 */ /* 0x000fe2000f8e00ff */
[----:B------:R-:W-:Y:S02]  /*ef90*/  UIADD3 UR4, UR13, UR4, URZ ;  /* 0x000000040d047290 */ /* 0x000fe4000fffe03f */
[----:B------:R-:W-:-:S04]  /*efa0*/  LEA R26, P0, R26, R238, 0x7 ;  /* 0x000000ee1a1a7211 */ /* 0x000fc800078038ff */
[----:B------:R-:W-:Y:S01]  /*efb0*/  IMAD.U32 R11, RZ, RZ, UR4 ;  /* 0x00000004ff0b7e24 */ /* 0x000fe2000f8e00ff */
[----:B------:R-:W-:Y:S02]  /*efc0*/  USHF.L.U32 UR4, UR6, 0x5, URZ ;  /* 0x0000000506047899 */ /* 0x000fe4000800063f */
[----:B------:R-:W-:Y:S02]  /*efd0*/  USHF.L.U64.HI UR6, UR6, 0x5, UR7 ;  /* 0x0000000506067899 */ /* 0x000fe40008010207 */
[----:B------:R-:W-:Y:S02]  /*efe0*/  LEA.HI.X R11, R14, R249, R11, 0x7, P0 ;  /* 0x000000f90e0b7211 */ /* 0x000fe400000f3c0b */
        /* <DEDUP_REMOVED lines=28> */
.L_x_542:
[----:B------:R-:W-:Y:S01]  /*f1b0*/  FMNMX.FTZ R47, R68, R69, !PT ;  /* 0x00000045442f7209 */ /* 0x000fe20007810000 */
[----:B------:R-:W2:Y:S03]  /*f1c0*/  LDL.LU R251, [R1+0x28] ;  /* 0x0000280001fb7983 */ /* 0x000ea60000300800 */
[----:B------:R-:W-:Y:S01]  /*f1d0*/  FMNMX.FTZ R47, R116, R47, !PT ;  /* 0x0000002f742f7209 */ /* 0x000fe20007810000 */
[----:B------:R3:W-:Y:S03]  /*f1e0*/  STL [R1+0x48], R71 ;  /* 0x0000484701007387 */ /* 0x0007e60000100800 */
[----:B------:R-:W-:-:S04]  /*f1f0*/  FMNMX.FTZ R47, R207, R47, !PT ;  /* 0x0000002fcf2f7209 */ /* 0x000fc80007810000 */
[----:B------:R-:W-:-:S04]  /*f200*/  FMNMX.FTZ R47, R56, R47, !PT ;  /* 0x0000002f382f7209 */ /* 0x000fc80007810000 */
[----:B------:R-:W-:-:S04]  /*f210*/  FMNMX.FTZ R47, R57, R47, !PT ;  /* 0x0000002f392f7209 */ /* 0x000fc80007810000 */
[----:B------:R-:W-:-:S04]  /*f220*/  FMNMX.FTZ R47, R205, R47, !PT ;  /* 0x0000002fcd2f7209 */ /* 0x000fc80007810000 */
[----:B------:R-:W-:-:S04]  /*f230*/  FMNMX.FTZ R47, R204, R47, !PT ;  /* 0x0000002fcc2f7209 */ /* 0x000fc80007810000 */
[----:B------:R-:W-:Y:S02]  /*f240*/  FMNMX.FTZ R47, R122, R47, !PT ;  /* 0x0000002f7a2f7209 */ /* 0x000fe40007810000 */
[----:B------:R-:W-:Y:S01]  /*f250*/  FMNMX.FTZ R14, R3, R64, !PT ;  /* 0x00000040030e7209 */ /* 0x000fe20007810000 */
[----:B---3--:R-:W3:Y:S01]  /*f260*/  LDL.LU R71, [R1+0x1c] ;  /* 0x00001c0001477983 */ /* 0x008ee20000300800 */
[----:B------:R-:W-:Y:S02]  /*f270*/  FMNMX.FTZ R47, R96, R47, !PT ;  /* 0x0000002f602f7209 */ /* 0x000fe40007810000 */
[----:B------:R-:W-:Y:S01]  /*f280*/  FMNMX.FTZ R14, R65, R14, !PT ;  /* 0x0000000e410e7209 */ /* 0x000fe20007810000 */
[----:B------:R-:W-:Y:S01]  /*f290*/  STL [R1+0x44], R70 ;  /* 0x0000444601007387 */ /* 0x000fe20000100800 */
        /* <DEDUP_REMOVED lines=47> */
[----:B------:R-:W4:Y:S01]  /*f590*/  SHFL.BFLY PT, R26, R47, 0x2, 0x1f ;  /* 0x0c401f002f1a7f89 */ /* 0x000f2200000e0000 */
        /* <DEDUP_REMOVED lines=12> */
[----:B----4-:R-:W-:Y:S02]  /*f660*/  FMNMX.FTZ R26, R47, R26, !PT ;  /* 0x0000001a2f1a7209 */ /* 0x010fe40007810000 */
[----:B------:R-:W-:Y:S02]  /*f670*/  FMNMX.FTZ R11, R91, R11, !PT ;  /* 0x0000000b5b0b7209 */ /* 0x000fe40007810000 */
[----:B------:R-:W-:Y:S01]  /*f680*/  FMNMX.FTZ R14, R8, R14, !PT ;  /* 0x0000000e080e7209 */ /* 0x000fe20007810000 */
[----:B------:R-:W4:Y:S01]  /*f690*/  SHFL.BFLY PT, R47, R26, 0x1, 0x1f ;  /* 0x0c201f001a2f7f89 */ /* 0x000f2200000e0000 */
        /* <DEDUP_REMOVED lines=12> */
[----:B----4-:R-:W-:-:S02]  /*f760*/  FMNMX.FTZ R47, R26, R47, !PT ;  /* 0x0000002f1a2f7209 */ /* 0x010fc40007810000 */
[----:B------:R-:W-:Y:S02]  /*f770*/  FMNMX.FTZ R127, R62, R127, !PT ;  /* 0x0000007f3e7f7209 */ /* 0x000fe40007810000 */
[C---:B------:R-:W-:Y:S01]  /*f780*/  FSETP.NEU.FTZ.AND P2, PT, R47.reuse, -INF , PT ;  /* 0xff8000002f00780b */ /* 0x040fe20003f5d000 */
[----:B------:R-:W-:Y:S01]  /*f790*/  FMUL.FTZ R206, R47, c[0x0][0x23c] ;  /* 0x00008f002fce7a20 */ /* 0x000fe20000410000 */
[----:B------:R-:W-:-:S04]  /*f7a0*/  FMNMX.FTZ R14, R39, R14, !PT ;  /* 0x0000000e270e7209 */ /* 0x000fc80007810000 */
[----:B------:R-:W-:Y:S02]  /*f7b0*/  FSEL R206, R206, RZ, P2 ;  /* 0x000000ffcece7208 */ /* 0x000fe40001000000 */
[----:B------:R-:W-:-:S03]  /*f7c0*/  FMNMX.FTZ R14, R126, R14, !PT ;  /* 0x0000000e7e0e7209 */ /* 0x000fc60007810000 */
[--C-:B------:R-:W-:Y:S01]  /*f7d0*/  FFMA.FTZ R72, R10, c[0x0][0x23c], -R206.reuse ;  /* 0x00008f000a487a23 */ /* 0x100fe200000108ce */
[----:B------:R-:W-:Y:S01]  /*f7e0*/  FMNMX.FTZ R10, R12, R127, !PT ;  /* 0x0000007f0c0a7209 */ /* 0x000fe20007810000 */
[--C-:B------:R-:W-:Y:S01]  /*f7f0*/  FFMA.FTZ R11, R56, c[0x0][0x23c], -R206.reuse ;  /* 0x00008f00380b7a23 */ /* 0x100fe200000108ce */
[----:B-1----:R-:W-:Y:S01]  /*f800*/  FMNMX.FTZ R128, R198, R14, !PT ;  /* 0x0000000ec6807209 */ /* 0x002fe20007810000 */
        /* <DEDUP_REMOVED lines=10> */
[----:B------:R-:W-:-:S02]  /*f8b0*/  FFMA.FTZ R41, R209, c[0x0][0x23c], -R206 ;  /* 0x00008f00d1297a23 */ /* 0x000fc400000108ce */
[----:B------:R-:W1:Y:S01]  /*f8c0*/  SHFL.BFLY PT, R46, R128, 0x2, 0x1f ;  /* 0x0c401f00802e7f89 */ /* 0x000e6200000e0000 */
[----:B------:R-:W-:Y:S01]  /*f8d0*/  FMNMX.FTZ R10, R49, R10, !PT ;  /* 0x0000000a310a7209 */ /* 0x000fe20007810000 */
[--C-:B------:R-:W-:Y:S02]  /*f8e0*/  FFMA.FTZ R14, R69, c[0x0][0x23c], -R206.reuse ;  /* 0x00008f00450e7a23 */ /* 0x100fe400000108ce */
[--C-:B------:R-:W-:Y:S01]  /*f8f0*/  FFMA.FTZ R125, R57, c[0x0][0x23c], -R206.reuse ;  /* 0x00008f00397d7a23 */ /* 0x100fe200000108ce */
[----:B------:R-:W-:Y:S01]  /*f900*/  FMNMX.FTZ R10, R48, R10, !PT ;  /* 0x0000000a300a7209 */ /* 0x000fe20007810000 */
[--C-:B------:R-:W-:Y:S02]  /*f910*/  FFMA.FTZ R130, R40, c[0x0][0x23c], -R206.reuse ;  /* 0x00008f0028827a23 */ /* 0x100fe400000108ce */
[--C-:B------:R-:W-:Y:S02]  /*f920*/  FFMA.FTZ R101, R73, c[0x0][0x23c], -R206.reuse ;  /* 0x00008f0049657a23 */ /* 0x100fe400000108ce */
[----:B------:R-:W4:Y:S01]  /*f930*/  SHFL.BFLY PT, R25, R10, 0x2, 0x1f ;  /* 0x0c401f000a197f89 */ /* 0x000f2200000e0000 */
[----:B------:R-:W-:-:S02]  /*f940*/  FFMA.FTZ R69, R42, c[0x0][0x23c], -R206 ;  /* 0x00008f002a457a23 */ /* 0x000fc400000108ce */
[--C-:B------:R-:W-:Y:S02]  /*f950*/  FFMA.FTZ R116, R116, c[0x0][0x23c], -R206.reuse ;  /* 0x00008f0074747a23 */ /* 0x100fe400000108ce */
[--C-:B------:R-:W-:Y:S02]  /*f960*/  FFMA.FTZ R207, R207, c[0x0][0x23c], -R206.reuse ;  /* 0x00008f00cfcf7a23 */ /* 0x100fe400000108ce */
[--C-:B------:R-:W-:Y:S02]  /*f970*/  FFMA.FTZ R205, R205, c[0x0][0x23c], -R206.reuse ;  /* 0x00008f00cdcd7a23 */ /* 0x100fe400000108ce */
[--C-:B------:R-:W-:Y:S01]  /*f980*/  FFMA.FTZ R204, R204, c[0x0][0x23c], -R206.reuse ;  /* 0x00008f00cccc7a23 */ /* 0x100fe200000108ce */
[----:B------:R-:W-:Y:S01]  /*f990*/  MUFU.EX2 R116, R116 ;  /* 0x0000007400747308 */ /* 0x000fe20000000800 */
[--C-:B------:R-:W-:Y:S02]  /*f9a0*/  FFMA.FTZ R122, R122, c[0x0][0x23c], -R206.reuse ;  /* 0x00008f007a7a7a23 */ /* 0x100fe400000108ce */
[--C-:B------:R-:W-:Y:S01]  /*f9b0*/  FFMA.FTZ R26, R96, c[0x0][0x23c], -R206.reuse ;  /* 0x00008f00601a7a23 */ /* 0x100fe200000108ce */
[----:B-1----:R-:W-:Y:S01]  /*f9c0*/  FMNMX.FTZ R46, R128, R46, !PT ;  /* 0x0000002e802e7209 */ /* 0x002fe20007810000 */
[----:B------:R-:W-:-:S02]  /*f9d0*/  FFMA.FTZ R102, R102, c[0x0][0x23c], -R206 ;  /* 0x00008f0066667a23 */ /* 0x000fc400000108ce */
[--C-:B------:R-:W-:Y:S01]  /*f9e0*/  FFMA.FTZ R100, R100, c[0x0][0x23c], -R206.reuse ;  /* 0x00008f0064647a23 */ /* 0x100fe200000108ce */
[----:B------:R-:W-:Y:S01]  /*f9f0*/  MUFU.EX2 R207, R207 ;  /* 0x000000cf00cf7308 */ /* 0x000fe20000000800 */
[--C-:B------:R-:W-:Y:S02]  /*fa00*/  FFMA.FTZ R99, R99, c[0x0][0x23c], -R206.reuse ;  /* 0x00008f0063637a23 */ /* 0x100fe400000108ce */
[--C-:B------:R-:W-:Y:S02]  /*fa10*/  FFMA.FTZ R78, R78, c[0x0][0x23c], -R206.reuse ;  /* 0x00008f004e4e7a23 */ /* 0x100fe400000108ce */
[--C-:B------:R-:W-:Y:S01]  /*fa20*/  FFMA.FTZ R77, R77, c[0x0][0x23c], -R206.reuse ;  /* 0x00008f004d4d7a23 */ /* 0x100fe200000108ce */
[----:B----4-:R-:W-:Y:S01]  /*fa30*/  FMNMX.FTZ R10, R10, R25, !PT ;  /* 0x000000190a0a7209 */ /* 0x010fe20007810000 */
[--C-:B------:R-:W-:Y:S01]  /*fa40*/  FFMA.FTZ R75, R75, c[0x0][0x23c], -R206.reuse ;  /* 0x00008f004b4b7a23 */ /* 0x100fe200000108ce */
[----:B------:R-:W1:Y:S01]  /*fa50*/  SHFL.BFLY PT, R25, R46, 0x1, 0x1f ;  /* 0x0c201f002e197f89 */ /* 0x000e6200000e0000 */
[----:B------:R-:W-:-:S02]  /*fa60*/  FFMA.FTZ R74, R45, c[0x0][0x23c], -R206 ;  /* 0x00008f002d4a7a23 */ /* 0x000fc400000108ce */
[--C-:B------:R-:W-:Y:S01]  /*fa70*/  FFMA.FTZ R73, R27, c[0x0][0x23c], -R206.reuse ;  /* 0x00008f001b497a23 */ /* 0x100fe200000108ce */
[----:B------:R-:W4:Y:S01]  /*fa80*/  SHFL.BFLY PT, R45, R10, 0x1, 0x1f ;  /* 0x0c201f000a2d7f89 */ /* 0x000f2200000e0000 */
[--C-:B------:R-:W-:Y:S02]  /*fa90*/  FFMA.FTZ R59, R59, c[0x0][0x23c], -R206.reuse ;  /* 0x00008f003b3b7a23 */ /* 0x100fe400000108ce */
[--C-:B------:R-:W-:Y:S02]  /*faa0*/  FFMA.FTZ R58, R58, c[0x0][0x23c], -R206.reuse ;  /* 0x00008f003a3a7a23 */ /* 0x100fe400000108ce */
[--C-:B------:R-:W-:Y:S01]  /*fab0*/  FFMA.FTZ R57, R5, c[0x0][0x23c], -R206.reuse ;  /* 0x00008f0005397a23 */ /* 0x100fe200000108ce */
[----:B------:R-:W-:Y:S01]  /*fac0*/  FMNMX.FTZ R5, R0, R88, !PT ;  /* 0x0000005800057209 */ /* 0x000fe20007810000 */
[--C-:B------:R-:W-:Y:S02]  /*fad0*/  FFMA.FTZ R42, R124, c[0x0][0x23c], -R206.reuse ;  /* 0x00008f007c2a7a23 */ /* 0x100fe400000108ce */
[----:B------:R-:W-:Y:S01]  /*fae0*/  FFMA.FTZ R40, R199, c[0x0][0x23c], -R206 ;  /* 0x00008f00c7287a23 */ /* 0x000fe200000108ce */
[----:B------:R-:W-:-:S04]  /*faf0*/  FMNMX.FTZ R5, R80, R5, !PT ;  /* 0x0000000550057209 */ /* 0x000fc80007810000 */
[----:B------:R-:W-:Y:S02]  /*fb00*/  FMNMX.FTZ R5, R85, R5, !PT ;  /* 0x0000000555057209 */ /* 0x000fe40007810000 */
[----:B-1----:R-:W-:-:S04]  /*fb10*/  FMNMX.FTZ R46, R46, R25, !PT ;  /* 0x000000192e2e7209 */ /* 0x002fc80007810000 */
[C---:B------:R-:W-:Y:S01]  /*fb20*/  FSETP.NEU.FTZ.AND P1, PT, R46.reuse, -INF , PT ;  /* 0xff8000002e00780b */ /* 0x040fe20003f3d000 */
[----:B------:R-:W-:Y:S01]  /*fb30*/  FMUL.FTZ R209, R46, c[0x0][0x23c] ;  /* 0x00008f002ed17a20 */ /* 0x000fe20000410000 */
[----:B----4-:R-:W-:-:S04]  /*fb40*/  FMNMX.FTZ R45, R10, R45, !PT ;  /* 0x0000002d0a2d7209 */ /* 0x010fc80007810000 */
[----:B------:R-:W-:Y:S02]  /*fb50*/  FSEL R209, R209, RZ, P1 ;  /* 0x000000ffd1d17208 */ /* 0x000fe40000800000 */
[----:B------:R-:W-:-:S03]  /*fb60*/  FSETP.NEU.FTZ.AND P0, PT, R45, -INF , PT ;  /* 0xff8000002d00780b */ /* 0x000fc60003f1d000 */
[--C-:B------:R-:W-:Y:S02]  /*fb70*/  FFMA.FTZ R206, R65, c[0x0][0x23c], -R209.reuse ;  /* 0x00008f0041ce7a23 */ /* 0x100fe400000108d1 */
[--C-:B------:R-:W-:Y:S02]  /*fb80*/  FFMA.FTZ R65, R38, c[0x0][0x23c], -R209.reuse ;  /* 0x00008f0026417a23 */ /* 0x100fe400000108d1 */
[--C-:B------:R-:W-:Y:S02]  /*fb90*/  FFMA.FTZ R38, R198, c[0x0][0x23c], -R209.reuse ;  /* 0x00008f00c6267a23 */ /* 0x100fe400000108d1 */
[----:B------:R-:W4:Y:S01]  /*fba0*/  LDL.LU R198, [R1+0x18] ;  /* 0x0000180001c67983 */ /* 0x000f220000300800 */
[--C-:B------:R-:W-:Y:S01]  /*fbb0*/  FFMA.FTZ R124, R52, c[0x0][0x23c], -R209.reuse ;  /* 0x00008f00347c7a23 */ /* 0x100fe200000108d1 */
[----:B------:R-:W-:Y:S01]  /*fbc0*/  MUFU.EX2 R206, R206 ;  /* 0x000000ce00ce7308 */ /* 0x000fe20000000800 */
[--C-:B------:R-:W-:Y:S01]  /*fbd0*/  FFMA.FTZ R52, R39, c[0x0][0x23c], -R209.reuse ;  /* 0x00008f0027347a23 */ /* 0x100fe200000108d1 */
[----:B------:R-:W3:Y:S01]  /*fbe0*/  LDL.LU R70, [R1+0x14] ;  /* 0x0000140001467983 */ /* 0x000ee20000300800 */
[----:B--2---:R-:W-:Y:S01]  /*fbf0*/  FMNMX.FTZ R5, R251, R5, !PT ;  /* 0x00000005fb057209 */ /* 0x004fe20007810000 */
[----:B------:R-:W-:-:S02]  /*fc00*/  FFMA.FTZ R39, R126, c[0x0][0x23c], -R209 ;  /* 0x00008f007e277a23 */ /* 0x000fc400000108d1 */
[----:B------:R-:W-:Y:S01]  /*fc10*/  FMUL.FTZ R126, R45, c[0x0][0x23c] ;  /* 0x00008f002d7e7a20 */ /* 0x000fe20000410000 */
[----:B------:R-:W-:Y:S01]  /*fc20*/  FMNMX.FTZ R5, R79, R5, !PT ;  /* 0x000000054f057209 */ /* 0x000fe20007810000 */
[--C-:B------:R-:W-:Y:S02]  /*fc30*/  FFMA.FTZ R25, R53, c[0x0][0x23c], -R209.reuse ;  /* 0x00008f0035197a23 */ /* 0x100fe400000108d1 */
[--C-:B------:R-:W-:Y:S01]  /*fc40*/  FFMA.FTZ R53, R7, c[0x0][0x23c], -R209.reuse ;  /* 0x00008f0007357a23 */ /* 0x100fe200000108d1 */
[----:B------:R-:W-:Y:S01]  /*fc50*/  FMNMX.FTZ R5, R81, R5, !PT ;  /* 0x0000000551057209 */ /* 0x000fe20007810000 */
[--C-:B------:R-:W-:Y:S01]  /*fc60*/  FFMA.FTZ R128, R54, c[0x0][0x23c], -R209.reuse ;  /* 0x00008f0036807a23 */ /* 0x100fe200000108d1 */
[----:B------:R-:W-:Y:S01]  /*fc70*/  FSEL R126, R126, RZ, P0 ;  /* 0x000000ff7e7e7208 */ /* 0x000fe20000000000 */
[--C-:B------:R-:W-:Y:S01]  /*fc80*/  FFMA.FTZ R54, R6, c[0x0][0x23c], -R209.reuse ;  /* 0x00008f0006367a23 */ /* 0x100fe200000108d1 */
[----:B------:R-:W-:Y:S01]  /*fc90*/  FMNMX.FTZ R5, R82, R5, !PT ;  /* 0x0000000552057209 */ /* 0x000fe20007810000 */
[----:B------:R-:W-:-:S02]  /*fca0*/  FFMA.FTZ R27, R67, c[0x0][0x23c], -R209 ;  /* 0x00008f00431b7a23 */ /* 0x000fc400000108d1 */
[--C-:B------:R-:W-:Y:S01]  /*fcb0*/  FFMA.FTZ R7, R60, c[0x0][0x23c], -R126.reuse ;  /* 0x00008f003c077a23 */ /* 0x100fe2000001087e */
[----:B------:R-:W-:Y:S01]  /*fcc0*/  FMNMX.FTZ R5, R86, R5, !PT ;  /* 0x0000000556057209 */ /* 0x000fe20007810000 */
[--C-:B------:R-:W-:Y:S01]  /*fcd0*/  FFMA.FTZ R60, R13, c[0x0][0x23c], -R126.reuse ;  /* 0x00008f000d3c7a23 */ /* 0x100fe2000001087e */
[----:B------:R-:W-:Y:S01]  /*fce0*/  FSEL R13, R46, RZ, P1 ;  /* 0x000000ff2e0d7208 */ /* 0x000fe20000800000 */
[--C-:B------:R-:W-:Y:S01]  /*fcf0*/  FFMA.FTZ R6, R61, c[0x0][0x23c], -R126.reuse ;  /* 0x00008f003d067a23 */ /* 0x100fe2000001087e */
[----:B------:R-:W-:Y:S01]  /*fd00*/  FMNMX.FTZ R5, R89, R5, !PT ;  /* 0x0000000559057209 */ /* 0x000fe20007810000 */
[----:B------:R-:W-:Y:S01]  /*fd10*/  FFMA.FTZ R61, R12, c[0x0][0x23c], -R126 ;  /* 0x00008f000c3d7a23 */ /* 0x000fe2000001087e */
[----:B------:R-:W-:Y:S01]  /*fd20*/  FSEL R12, R47, RZ, P2 ;  /* 0x000000ff2f0c7208 */ /* 0x000fe20001000000 */
[----:B------:R-:W-:Y:S01]  /*fd30*/  FADD.FTZ R3, R3, -R13 ;  /* 0x8000000d03037221 */ /* 0x000fe20000010000 */
[----:B------:R-:W-:Y:S01]  /*fd40*/  FMNMX.FTZ R5, R90, R5, !PT ;  /* 0x000000055a057209 */ /* 0x000fe20007810000 */
[----:B------:R-:W-:-:S02]  /*fd50*/  FFMA.FTZ R67, R8, c[0x0][0x23c], -R209 ;  /* 0x00008f0008437a23 */ /* 0x000fc400000108d1 */
[----:B------:R-:W-:Y:S01]  /*fd60*/  FMUL.FTZ R3, R3, c[0x0][0x23c] ;  /* 0x00008f0003037a20 */ /* 0x000fe20000410000 */
[----:B------:R-:W-:Y:S01]  /*fd70*/  FMNMX.FTZ R5, R103, R5, !PT ;  /* 0x0000000567057209 */ /* 0x000fe20007810000 */
[----:B------:R-:W-:Y:S02]  /*fd80*/  FADD.FTZ R12, R68, -R12 ;  /* 0x8000000c440c7221 */ /* 0x000fe40000010000 */
[----:B------:R-:W-:Y:S01]  /*fd90*/  FFMA.FTZ R8, R83, c[0x0][0x23c], -R126 ;  /* 0x00008f0053087a23 */ /* 0x000fe2000001087e */
[----:B------:R-:W-:Y:S01]  /*fda0*/  FMNMX.FTZ R5, R107, R5, !PT ;  /* 0x000000056b057209 */ /* 0x000fe20007810000 */
[----:B------:R-:W1:Y:S01]  /*fdb0*/  MUFU.EX2 R3, R3 ;  /* 0x0000000300037308 */ /* 0x000e620000000800 */
[--C-:B------:R-:W-:Y:S02]  /*fdc0*/  FFMA.FTZ R10, R66, c[0x0][0x23c], -R209.reuse ;  /* 0x00008f00420a7a23 */ /* 0x100fe400000108d1 */
[----:B------:R-:W-:Y:S01]  /*fdd0*/  FMNMX.FTZ R5, R108, R5, !PT ;  /* 0x000000056c057209 */ /* 0x000fe20007810000 */
[----:B------:R-:W-:-:S02]  /*fde0*/  FFMA.FTZ R96, R32, c[0x0][0x23c], -R209 ;  /* 0x00008f0020607a23 */ /* 0x000fc400000108d1 */
[--C-:B------:R-:W-:Y:S01]  /*fdf0*/  FFMA.FTZ R32, R37, c[0x0][0x23c], -R209.reuse ;  /* 0x00008f0025207a23 */ /* 0x100fe200000108d1 */
[----:B------:R-:W-:Y:S01]  /*fe00*/  FMNMX.FTZ R5, R109, R5, !PT ;  /* 0x000000056d057209 */ /* 0x000fe20007810000 */
[----:B------:R-:W-:Y:S01]  /*fe10*/  MUFU.EX2 R8, R8 ;  /* 0x0000000800087308 */ /* 0x000fe20000000800 */
[--C-:B------:R-:W-:Y:S02]  /*fe20*/  FFMA.FTZ R66, R9, c[0x0][0x23c], -R209.reuse ;  /* 0x00008f0009427a23 */ /* 0x100fe400000108d1 */
[----:B------:R-:W-:Y:S01]  /*fe30*/  FMNMX.FTZ R5, R113, R5, !PT ;  /* 0x0000000571057209 */ /* 0x000fe20007810000 */
[----:B------:R-:W-:Y:S02]  /*fe40*/  FFMA.FTZ R37, R197, c[0x0][0x23c], -R209 ;  /* 0x00008f00c5257a23 */ /* 0x000fe400000108d1 */
[----:B------:R-:W-:Y:S01]  /*fe50*/  FFMA.FTZ R9, R84, c[0x0][0x23c], -R126 ;  /* 0x00008f0054097a23 */ /* 0x000fe2000001087e */
[----:B------:R-:W-:Y:S01]  /*fe60*/  FMNMX.FTZ R5, R112, R5, !PT ;  /* 0x0000000570057209 */ /* 0x000fe20007810000 */
[----:B-1----:R-:W-:-:S02]  /*fe70*/  FMUL.FTZ R166, R166, R3 ;  /* 0x00000003a6a67220 */ /* 0x002fc40000410000 */
[----:B------:R-:W-:Y:S01]  /*fe80*/  FMUL.FTZ R167, R167, R3 ;  /* 0x00000003a7a77220 */ /* 0x000fe20000410000 */
[----:B------:R-:W-:Y:S01]  /*fe90*/  FMNMX.FTZ R5, R111, R5, !PT ;  /* 0x000000056f057209 */ /* 0x000fe20007810000 */
[-C--:B------:R-:W-:Y:S02]  /*fea0*/  FMUL.FTZ R170, R170, R3.reuse ;  /* 0x00000003aaaa7220 */ /* 0x080fe40000410000 */
[----:B------:R-:W-:Y:S01]  /*feb0*/  FMUL.FTZ R171, R171, R3 ;  /* 0x00000003abab7220 */ /* 0x000fe20000410000 */
[----:B------:R-:W-:Y:S01]  /*fec0*/  FMNMX.FTZ R5, R20, R5, !PT ;  /* 0x0000000514057209 */ /* 0x000fe20007810000 */
[-C--:B------:R-:W-:Y:S02]  /*fed0*/  FMUL.FTZ R174, R174, R3.reuse ;  /* 0x00000003aeae7220 */ /* 0x080fe40000410000 */
[----:B------:R-:W-:Y:S01]  /*fee0*/  FMUL.FTZ R175, R175, R3 ;  /* 0x00000003afaf7220 */ /* 0x000fe20000410000 */
[----:B------:R-:W-:Y:S01]  /*fef0*/  FMNMX.FTZ R5, R21, R5, !PT ;  /* 0x0000000515057209 */ /* 0x000fe20007810000 */
[----:B------:R-:W-:-:S02]  /*ff00*/  FMUL.FTZ R178, R178, R3 ;  /* 0x00000003b2b27220 */ /* 0x000fc40000410000 */
        /* <DEDUP_REMOVED lines=14> */
[--C-:B------:R-:W-:Y:S02]  /*fff0*/  FFMA.FTZ R83, R28, c[0x0][0x23c], -R126.reuse ;  /* 0x00008f001c537a23 */ /* 0x100fe4000001087e */
[----:B------:R-:W-:Y:S01]  /*10000*/  FFMA.FTZ R211, R211, c[0x0][0x23c], -R126 ;  /* 0x00008f00d3d37a23 */ /* 0x000fe2000001087e */
[----:B------:R-:W-:Y:S01]  /*10010*/  FMNMX.FTZ R199, R23, R5, !PT ;  /* 0x0000000517c77209 */ /* 0x000fe20007810000 */
[----:B------:R-:W-:-:S02]  /*10020*/  FFMA.FTZ R5, R64, c[0x0][0x23c], -R209 ;  /* 0x00008f0040057a23 */ /* 0x000fc400000108d1 */
[--C-:B------:R-:W-:Y:S01]  /*10030*/  FFMA.FTZ R201, R201, c[0x0][0x23c], -R126.reuse ;  /* 0x00008f00c9c97a23 */ /* 0x100fe2000001087e */
[----:B------:R-:W-:Y:S01]  /*10040*/  FMNMX.FTZ R199, R22, R199, !PT ;  /* 0x000000c716c77209 */ /* 0x000fe20007810000 */
[--C-:B------:R-:W-:Y:S02]  /*10050*/  FFMA.FTZ R200, R200, c[0x0][0x23c], -R126.reuse ;  /* 0x00008f00c8c87a23 */ /* 0x100fe4000001087e */
[----:B------:R-:W4:Y:S01]  /*10060*/  MUFU.EX2 R5, R5 ;  /* 0x0000000500057308 */ /* 0x000f220000000800 */
        /* <DEDUP_REMOVED lines=13> */
[--C-:B------:R-:W-:Y:S02]  /*10140*/  FFMA.FTZ R31, R31, c[0x0][0x23c], -R126.reuse ;  /* 0x00008f001f1f7a23 */ /* 0x100fe4000001087e */
[--C-:B------:R-:W-:Y:S02]  /*10150*/  FFMA.FTZ R30, R30, c[0x0][0x23c], -R126.reuse ;  /* 0x00008f001e1e7a23 */ /* 0x100fe4000001087e */
[--C-:B------:R-:W-:Y:S02]  /*10160*/  FFMA.FTZ R29, R29, c[0x0][0x23c], -R126.reuse ;  /* 0x00008f001d1d7a23 */ /* 0x100fe4000001087e */
[----:B------:R-:W-:-:S02]  /*10170*/  FFMA.FTZ R28, R4, c[0x0][0x23c], -R126 ;  /* 0x00008f00041c7a23 */ /* 0x000fc4000001087e */
[--C-:B------:R-:W-:Y:S01]  /*10180*/  FFMA.FTZ R63, R63, c[0x0][0x23c], -R126.reuse ;  /* 0x00008f003f3f7a23 */ /* 0x100fe2000001087e */
[----:B------:R-:W-:Y:S01]  /*10190*/  MUFU.EX2 R4, R14 ;  /* 0x0000000e00047308 */ /* 0x000fe20000000800 */
[--C-:B------:R-:W-:Y:S02]  /*101a0*/  FFMA.FTZ R62, R62, c[0x0][0x23c], -R126.reuse ;  /* 0x00008f003e3e7a23 */ /* 0x100fe4000001087e */
[--C-:B------:R-:W-:Y:S02]  /*101b0*/  FFMA.FTZ R51, R51, c[0x0][0x23c], -R126.reuse ;  /* 0x00008f0033337a23 */ /* 0x100fe4000001087e */
[--C-:B------:R-:W-:Y:S02]  /*101c0*/  FFMA.FTZ R50, R50, c[0x0][0x23c], -R126.reuse ;  /* 0x00008f0032327a23 */ /* 0x100fe4000001087e */
[--C-:B------:R-:W-:Y:S02]  /*101d0*/  FFMA.FTZ R49, R49, c[0x0][0x23c], -R126.reuse ;  /* 0x00008f0031317a23 */ /* 0x100fe4000001087e */
[----:B------:R-:W-:-:S02]  /*101e0*/  FFMA.FTZ R48, R48, c[0x0][0x23c], -R126 ;  /* 0x00008f0030307a23 */ /* 0x000fc4000001087e */
[--C-:B------:R-:W-:Y:S01]  /*101f0*/  FFMA.FTZ R64, R15, c[0x0][0x23c], -R209.reuse ;  /* 0x00008f000f407a23 */ /* 0x100fe200000108d1 */
[----:B------:R-:W-:Y:S01]  /*10200*/  FMNMX.FTZ R15, R114, R199, !PT ;  /* 0x000000c7720f7209 */ /* 0x000fe20007810000 */
[----:B------:R-:W-:Y:S02]  /*10210*/  FMUL.FTZ R12, R12, c[0x0][0x23c] ;  /* 0x00008f000c0c7a20 */ /* 0x000fe40000410000 */
[--C-:B------:R-:W-:Y:S01]  /*10220*/  FFMA.FTZ R127, R36, c[0x0][0x23c], -R209.reuse ;  /* 0x00008f00247f7a23 */ /* 0x100fe200000108d1 */
[----:B------:R-:W-:Y:S01]  /*10230*/  FMNMX.FTZ R15, R115, R15, !PT ;  /* 0x0000000f730f7209 */ /* 0x000fe20007810000 */
[--C-:B------:R-:W-:Y:S02]  /*10240*/  FFMA.FTZ R36, R131, c[0x0][0x23c], -R209.reuse ;  /* 0x00008f0083247a23 */ /* 0x100fe400000108d1 */
[----:B------:R-:W3:Y:S01]  /*10250*/  MUFU.EX2 R12, R12 ;  /* 0x0000000c000c7308 */ /* 0x000ee20000000800 */
[----:B------:R-:W-:Y:S01]  /*10260*/  FMNMX.FTZ R15, R196, R15, !PT ;  /* 0x0000000fc40f7209 */ /* 0x000fe20007810000 */
[----:B------:R-:W-:-:S02]  /*10270*/  FFMA.FTZ R203, R203, c[0x0][0x23c], -R209 ;  /* 0x00008f00cbcb7a23 */ /* 0x000fc400000108d1 */
[--C-:B------:R-:W-:Y:S01]  /*10280*/  FFMA.FTZ R202, R202, c[0x0][0x23c], -R209.reuse ;  /* 0x00008f00caca7a23 */ /* 0x100fe200000108d1 */
[----:B------:R-:W-:Y:S01]  /*10290*/  FMNMX.FTZ R15, R210, R15, !PT ;  /* 0x0000000fd20f7209 */ /* 0x000fe20007810000 */
[--C-:B------:R-:W-:Y:S02]  /*102a0*/  FFMA.FTZ R121, R121, c[0x0][0x23c], -R209.reuse ;  /* 0x00008f0079797a23 */ /* 0x100fe400000108d1 */
[--C-:B------:R-:W-:Y:S01]  /*102b0*/  FFMA.FTZ R105, R105, c[0x0][0x23c], -R209.reuse ;  /* 0x00008f0069697a23 */ /* 0x100fe200000108d1 */
[----:B------:R-:W-:Y:S01]  /*102c0*/  FMNMX.FTZ R44, R208, R15, !PT ;  /* 0x0000000fd02c7209 */ /* 0x000fe20007810000 */
[--C-:B------:R-:W-:Y:S02]  /*102d0*/  FFMA.FTZ R98, R98, c[0x0][0x23c], -R209.reuse ;  /* 0x00008f0062627a23 */ /* 0x100fe400000108d1 */
[--C-:B------:R-:W-:Y:S01]  /*102e0*/  FFMA.FTZ R97, R97, c[0x0][0x23c], -R209.reuse ;  /* 0x00008f0061617a23 */ /* 0x100fe200000108d1 */
[----:B------:R-:W-:Y:S01]  /*102f0*/  FMNMX.FTZ R44, R117, R44, !PT ;  /* 0x0000002c752c7209 */ /* 0x000fe20007810000 */
[----:B------:R-:W-:-:S02]  /*10300*/  FFMA.FTZ R95, R95, c[0x0][0x23c], -R209 ;  /* 0x00008f005f5f7a23 */ /* 0x000fc400000108d1 */
[--C-:B------:R-:W-:Y:S02]  /*10310*/  FFMA.FTZ R35, R35, c[0x0][0x23c], -R209.reuse ;  /* 0x00008f0023237a23 */ /* 0x100fe400000108d1 */
[----:B------:R-:W1:Y:S01]  /*10320*/  SHFL.BFLY PT, R13, R44, 0x2, 0x1f ;  /* 0x0c401f002c0d7f89 */ /* 0x000e6200000e0000 */
[--C-:B------:R-:W-:Y:S02]  /*10330*/  FFMA.FTZ R34, R34, c[0x0][0x23c], -R209.reuse ;  /* 0x00008f0022227a23 */ /* 0x100fe400000108d1 */
[--C-:B------:R-:W-:Y:S02]  /*10340*/  FFMA.FTZ R33, R33, c[0x0][0x23c], -R209.reuse ;  /* 0x00008f0021217a23 */ /* 0x100fe400000108d1 */
[----:B------:R-:W-:Y:S02]  /*10350*/  FFMA.FTZ R55, R55, c[0x0][0x23c], -R209 ;  /* 0x00008f0037377a23 */ /* 0x000fe400000108d1 */
[----:B----4-:R-:W-:Y:S01]  /*10360*/  FFMA.FTZ R68, R198, R3, R5 ;  /* 0x00000003c6447223 */ /* 0x010fe20000010005 */
[----:B------:R-:W-:Y:S01]  /*10370*/  FSEL R3, R45, RZ, P0 ;  /* 0x000000ff2d037208 */ /* 0x000fe20000000000 */
[----:B------:R-:W-:Y:S01]  /*10380*/  MUFU.EX2 R131, R9 ;  /* 0x0000000900837308 */ /* 0x000fe20000000800 */
[----:B-1----:R-:W-:Y:S01]  /*10390*/  FMNMX.FTZ R44, R44, R13, !PT ;  /* 0x0000000d2c2c7209 */ /* 0x002fe20007810000 */
[----:B---3--:R-:W-:-:S02]  /*103a0*/  FFMA.FTZ R209, R71, R12, R4 ;  /* 0x0000000c47d17223 */ /* 0x008fc40000010004 */
[----:B------:R-:W-:-:S04]  /*103b0*/  FADD.FTZ R3, R2, -R3 ;  /* 0x8000000302037221 */ /* 0x000fc80000010000 */
[----:B------:R-:W-:-:S06]  /*103c0*/  FMUL.FTZ R3, R3, c[0x0][0x23c] ;  /* 0x00008f0003037a20 */ /* 0x000fcc0000410000 */
[----:B------:R-:W1:Y:S02]  /*103d0*/  MUFU.EX2 R3, R3 ;  /* 0x0000000300037308 */ /* 0x000e640000000800 */
[----:B-1----:R-:W-:Y:S02]  /*103e0*/  FFMA.FTZ R126, R70, R3, R8 ;  /* 0x00000003467e7223 */ /* 0x002fe40000010008 */
[----:B------:R-:W2:Y:S04]  /*103f0*/  LDL.LU R70, [R1+0x10] ;  /* 0x0000100001467983 */ /* 0x000ea80000300800 */
[----:B------:R-:W1:Y:S02]  /*10400*/  SHFL.BFLY PT, R11, R44, 0x1, 0x1f ;  /* 0x0c201f002c0b7f89 */ /* 0x000e6400000e0000 */
[----:B-1----:R-:W-:-:S04]  /*10410*/  FMNMX.FTZ R44, R44, R11, !PT ;  /* 0x0000000b2c2c7209 */ /* 0x002fc80007810000 */
[----:B------:R-:W-:-:S04]  /*10420*/  FSETP.NEU.FTZ.AND P0, PT, R44, -INF , PT ;  /* 0xff8000002c00780b */ /* 0x000fc80003f1d000 */
[----:B------:R-:W-:-:S05]  /*10430*/  FSEL R2, R44, RZ, P0 ;  /* 0x000000ff2c027208 */ /* 0x000fca0000000000 */
[----:B------:R-:W-:Y:S02]  /*10440*/  FADD.FTZ R2, R0, -R2 ;  /* 0x8000000200027221 */ /* 0x000fe40000010000 */
[----:B------:R-:W-:-:S05]  /*10450*/  FMUL.FTZ R0, R44, c[0x0][0x23c] ;  /* 0x00008f002c007a20 */ /* 0x000fca0000410000 */
[----:B------:R-:W-:Y:S01]  /*10460*/  FSEL R0, R0, RZ, P0 ;  /* 0x000000ff00007208 */ /* 0x000fe20000000000 */
[----:B------:R-:W-:-:S04]  /*10470*/  FMUL.FTZ R2, R2, c[0x0][0x23c] ;  /* 0x00008f0002027a20 */ /* 0x000fc80000410000 */
[----:B------:R-:W-:Y:S02]  /*10480*/  FFMA.FTZ R9, R88, c[0x0][0x23c], -R0 ;  /* 0x00008f0058097a23 */ /* 0x000fe40000010800 */
[-C--:B------:R-:W-:Y:S01]  /*10490*/  FMUL.FTZ R164, R164, R12.reuse ;  /* 0x0000000ca4a47220 */ /* 0x080fe20000410000 */
[----:B------:R-:W1:Y:S01]  /*104a0*/  MUFU.EX2 R2, R2 ;  /* 0x0000000200027308 */ /* 0x000e620000000800 */
        /* <DEDUP_REMOVED lines=8> */
[-C--:B------:R-:W-:Y:S02]  /*10530*/  FMUL.FTZ R180, R180, R12.reuse ;  /* 0x0000000cb4b47220 */ /* 0x080fe40000410000 */
[-C--:B------:R-:W-:Y:S02]  /*10540*/  FMUL.FTZ R181, R181, R12.reuse ;  /* 0x0000000cb5b57220 */ /* 0x080fe40000410000 */
[-C--:B------:R-:W-:Y:S02]  /*10550*/  FMUL.FTZ R184, R184, R12.reuse ;  /* 0x0000000cb8b87220 */ /* 0x080fe40000410000 */
[----:B------:R-:W-:-:S02]  /*10560*/  FMUL.FTZ R185, R185, R12 ;  /* 0x0000000cb9b97220 */ /* 0x000fc40000410000 */
[-C--:B------:R-:W-:Y:S02]  /*10570*/  FMUL.FTZ R188, R188, R12.reuse ;  /* 0x0000000cbcbc7220 */ /* 0x080fe40000410000 */
[-C--:B------:R-:W-:Y:S02]  /*10580*/  FMUL.FTZ R189, R189, R12.reuse ;  /* 0x0000000cbdbd7220 */ /* 0x080fe40000410000 */
[-C--:B------:R-:W-:Y:S02]  /*10590*/  FMUL.FTZ R192, R192, R12.reuse ;  /* 0x0000000cc0c07220 */ /* 0x080fe40000410000 */
[----:B------:R-:W-:Y:S02]  /*105a0*/  FMUL.FTZ R193, R193, R12 ;  /* 0x0000000cc1c17220 */ /* 0x000fe40000410000 */
[----:B------:R-:W3:Y:S01]  /*105b0*/  LDSM.16.MT88.4 R12, [R224+0x8000] ;  /* 0x00800000e00c783b */ /* 0x000ee20000004200 */
[----:B------:R-:W-:Y:S02]  /*105c0*/  FFMA.FTZ R80, R80, c[0x0][0x23c], -R0 ;  /* 0x00008f0050507a23 */ /* 0x000fe40000010800 */
        /* <DEDUP_REMOVED lines=15> */
[----:B------:R-:W-:Y:S02]  /*106c0*/  FMUL.FTZ R133, R133, R3 ;  /* 0x0000000385857220 */ /* 0x000fe40000410000 */
[----:B------:R4:W-:Y:S01]  /*106d0*/  MUFU.EX2 R3, R80 ;  /* 0x0000005000037308 */ /* 0x0009e20000000800 */
[----:B------:R-:W-:-:S07]  /*106e0*/  FFMA.FTZ R85, R85, c[0x0][0x23c], -R0 ;  /* 0x00008f0055557a23 */ /* 0x000fce0000010800 */
[----:B------:R-:W-:Y:S01]  /*106f0*/  MUFU.EX2 R71, R10 ;  /* 0x0000000a00477308 */ /* 0x000fe20000000800 */
[----:B----4-:R-:W-:-:S07]  /*10700*/  FFMA.FTZ R80, R251, c[0x0][0x23c], -R0 ;  /* 0x00008f00fb507a23 */ /* 0x010fce0000010800 */
[----:B------:R-:W-:Y:S08]  /*10710*/  MUFU.EX2 R27, R27 ;  /* 0x0000001b001b7308 */ /* 0x000ff00000000800 */
[----:B------:R4:W-:Y:S08]  /*10720*/  MUFU.EX2 R88, R6 ;  /* 0x0000000600587308 */ /* 0x0009f00000000800 */
[----:B------:R-:W-:Y:S08]  /*10730*/  MUFU.EX2 R85, R85 ;  /* 0x0000005500557308 */ /* 0x000ff00000000800 */
[----:B------:R-:W3:Y:S01]  /*10740*/  MUFU.EX2 R80, R80 ;  /* 0x0000005000507308 */ /* 0x000ee20000000800 */
[----:B-1----:R-:W-:Y:S01]  /*10750*/  FMUL.FTZ R162, R162, R2 ;  /* 0x00000002a2a27220 */ /* 0x002fe20000410000 */
[----:B------:R-:W-:Y:S01]  /*10760*/  F2FP.BF16.PACK_AB R4, R116, R4 ;  /* 0x000000047404723e */ /* 0x000fe200000010ff */
[-C--:B------:R-:W-:Y:S01]  /*10770*/  FMUL.FTZ R163, R163, R2.reuse ;  /* 0x00000002a3a37220 */ /* 0x080fe20000410000 */
[----:B------:R-:W-:Y:S01]  /*10780*/  F2FP.BF16.PACK_AB R5, R206, R5 ;  /* 0x00000005ce05723e */ /* 0x000fe200000010ff */
[-C--:B------:R-:W-:Y:S01]  /*10790*/  FMUL.FTZ R158, R158, R2.reuse ;  /* 0x000000029e9e7220 */ /* 0x080fe20000410000 */
[----:B----4-:R-:W-:Y:S01]  /*107a0*/  F2FP.BF16.PACK_AB R6, R24, R207 ;  /* 0x000000cf1806723e */ /* 0x010fe200000010ff */
[----:B------:R-:W-:Y:S01]  /*107b0*/  FMUL.FTZ R159, R159, R2 ;  /* 0x000000029f9f7220 */ /* 0x000fe20000410000 */
[----:B------:R-:W-:-:S02]  /*107c0*/  F2FP.BF16.PACK_AB R8, R131, R8 ;  /* 0x000000088308723e */ /* 0x000fc400000010ff */
[----:B---3--:R-:W-:Y:S01]  /*107d0*/  F2FP.BF16.PACK_AB R11, R80, R85 ;  /* 0x00000055500b723e */ /* 0x008fe200000010ff */
        /* <DEDUP_REMOVED lines=8> */
[----:B--2---:R-:W-:Y:S02]  /*10860*/  FFMA.FTZ R198, R70, R2, R9 ;  /* 0x0000000246c67223 */ /* 0x004fe40000010009 */
[----:B------:R1:W2:Y:S01]  /*10870*/  MUFU.EX2 R70, R7 ;  /* 0x0000000700467308 */ /* 0x0002a20000000800 */
[----:B------:R-:W-:Y:S02]  /*10880*/  F2FP.BF16.PACK_AB R9, R3, R9 ;  /* 0x000000090309723e */ /* 0x000fe400000010ff */
[----:B-1----:R-:W-:Y:S02]  /*10890*/  F2FP.BF16.PACK_AB R7, R27, R71 ;  /* 0x000000471b07723e */ /* 0x002fe400000010ff */
[----:B--2---:R-:W-:-:S05]  /*108a0*/  F2FP.BF16.PACK_AB R10, R88, R70 ;  /* 0x00000046580a723e */ /* 0x004fca00000010ff */
        /* <DEDUP_REMOVED lines=10> */
[----:B------:R-:W-:-:S02]  /*10950*/  FMUL.FTZ R138, R138, R2 ;  /* 0x000000028a8a7220 */ /* 0x000fc40000410000 */
[-C--:B------:R-:W-:Y:S02]  /*10960*/  FMUL.FTZ R139, R139, R2.reuse ;  /* 0x000000028b8b7220 */ /* 0x080fe40000410000 */
[-C--:B------:R-:W-:Y:S02]  /*10970*/  FMUL.FTZ R134, R134, R2.reuse ;  /* 0x0000000286867220 */ /* 0x080fe40000410000 */
[-C--:B-1----:R-:W-:Y:S08]  /*10980*/  HMMA.16816.F32.BF16 R180, R4, R12.reuse, R180 ;  /* 0x0000000c04b4723c */ /* 0x082ff000000418b4 */
[C---:B------:R-:W-:Y:S08]  /*10990*/  HMMA.16816.F32.BF16 R144, R8.reuse, R12, R144 ;  /* 0x0000000c0890723c */ /* 0x040ff00000041890 */
[-C--:B------:R-:W-:Y:S08]  /*109a0*/  HMMA.16816.F32.BF16 R140, R8, R14.reuse, R140 ;  /* 0x0000000e088c723c */ /* 0x080ff0000004188c */
[----:B------:R-:W-:Y:S01]  /*109b0*/  HMMA.16816.F32.BF16 R184, R4, R14, R184 ;  /* 0x0000000e04b8723c */ /* 0x000fe200000418b8 */
[----:B------:R-:W1:Y:S01]  /*109c0*/  LDSM.16.MT88.4 R12, [R220+0x8000] ;  /* 0x00800000dc0c783b */ /* 0x000e620000004200 */
[----:B------:R-:W-:-:S02]  /*109d0*/  FMUL.FTZ R135, R135, R2 ;  /* 0x0000000287877220 */ /* 0x000fc40000410000 */
[----:B------:R2:W3:Y:S01]  /*109e0*/  MUFU.EX2 R2, R125 ;  /* 0x0000007d00027308 */ /* 0x0004e20000000800 */
[--C-:B------:R-:W-:Y:S02]  /*109f0*/  FFMA.FTZ R199, R79, c[0x0][0x23c], -R0.reuse ;  /* 0x00008f004fc77a23 */ /* 0x100fe40000010800 */
[--C-:B------:R-:W-:Y:S02]  /*10a00*/  FFMA.FTZ R113, R113, c[0x0][0x23c], -R0.reuse ;  /* 0x00008f0071717a23 */ /* 0x100fe40000010800 */
[----:B------:R-:W-:-:S03]  /*10a10*/  FFMA.FTZ R112, R112, c[0x0][0x23c], -R0 ;  /* 0x00008f0070707a23 */ /* 0x000fc60000010800 */
[----:B------:R4:W-:Y:S01]  /*10a20*/  MUFU.EX2 R251, R124 ;  /* 0x0000007c00fb7308 */ /* 0x0009e20000000800 */
[--C-:B------:R-:W-:Y:S02]  /*10a30*/  FFMA.FTZ R123, R123, c[0x0][0x23c], -R0.reuse ;  /* 0x00008f007b7b7a23 */ /* 0x100fe40000010800 */
[--C-:B------:R-:W-:Y:S02]  /*10a40*/  FFMA.FTZ R79, R115, c[0x0][0x23c], -R0.reuse ;  /* 0x00008f00734f7a23 */ /* 0x100fe40000010800 */
[--C-:B--2---:R-:W-:Y:S01]  /*10a50*/  FFMA.FTZ R125, R20, c[0x0][0x23c], -R0.reuse ;  /* 0x00008f00147d7a23 */ /* 0x104fe20000010800 */
[----:B---3--:R-:W-:Y:S01]  /*10a60*/  MOV R20, R2 ;  /* 0x0000000200147202 */ /* 0x008fe20000000f00 */
[--C-:B------:R-:W-:Y:S01]  /*10a70*/  FFMA.FTZ R2, R208, c[0x0][0x23c], -R0.reuse ;  /* 0x00008f00d0027a23 */ /* 0x100fe20000010800 */
[----:B------:R-:W-:Y:S01]  /*10a80*/  MUFU.EX2 R205, R205 ;  /* 0x000000cd00cd7308 */ /* 0x000fe20000000800 */
[----:B------:R-:W-:Y:S01]  /*10a90*/  FADD.FTZ R208, R116, R209 ;  /* 0x000000d174d07221 */ /* 0x000fe20000010000 */
[C---:B-1----:R-:W-:Y:S08]  /*10aa0*/  HMMA.16816.F32.BF16 R136, R8.reuse, R12, R136 ;  /* 0x0000000c0888723c */ /* 0x042ff00000041888 */
[----:B------:R-:W-:Y:S01]  /*10ab0*/  HMMA.16816.F32.BF16 R132, R8, R14, R132 ;  /* 0x0000000e0884723c */ /* 0x000fe20000041884 */
[----:B------:R-:W1:Y:S01]  /*10ac0*/  LDSM.16.MT88.4 R8, [R224+0x8800] ;  /* 0x00880000e008783b */ /* 0x000e620000004200 */
[----:B----4-:R-:W-:Y:S01]  /*10ad0*/  FFMA.FTZ R124, R21, c[0x0][0x23c], -R0 ;  /* 0x00008f00157c7a23 */ /* 0x010fe20000010800 */
[----:B------:R-:W-:-:S05]  /*10ae0*/  MOV R21, R68 ;  /* 0x0000004400157202 */ /* 0x000fca0000000f00 */
[----:B------:R-:W-:Y:S01]  /*10af0*/  HMMA.16816.F32.BF16 R192, R4, R14, R192 ;  /* 0x0000000e04c0723c */ /* 0x000fe200000418c0 */
[----:B------:R-:W-:-:S06]  /*10b00*/  FFMA.FTZ R68, R196, c[0x0][0x23c], -R0 ;  /* 0x00008f00c4447a23 */ /* 0x000fcc0000010800 */
[----:B------:R-:W-:Y:S01]  /*10b10*/  MOV R14, R198 ;  /* 0x000000c6000e7202 */ /* 0x000fe20000000f00 */
[----:B------:R-:W-:Y:S01]  /*10b20*/  HMMA.16816.F32.BF16 R188, R4, R12, R188 ;  /* 0x0000000c04bc723c */ /* 0x000fe200000418bc */
[--C-:B------:R-:W-:Y:S01]  /*10b30*/  FFMA.FTZ R198, R81, c[0x0][0x23c], -R0.reuse ;  /* 0x00008f0051c67a23 */ /* 0x100fe20000010800 */
[----:B------:R-:W-:Y:S01]  /*10b40*/  MOV R15, R3 ;  /* 0x00000003000f7202 */ /* 0x000fe20000000f00 */
[----:B------:R-:W-:-:S04]  /*10b50*/  FFMA.FTZ R81, R114, c[0x0][0x23c], -R0 ;  /* 0x00008f0072517a23 */ /* 0x000fc80000010800 */
[--C-:B------:R-:W-:Y:S01]  /*10b60*/  FFMA.FTZ R12, R90, c[0x0][0x23c], -R0.reuse ;  /* 0x00008f005a0c7a23 */ /* 0x100fe20000010800 */
[----:B------:R-:W-:Y:S01]  /*10b70*/  MOV R7, R131 ;  /* 0x0000008300077202 */ /* 0x000fe20000000f00 */
[--C-:B------:R-:W-:Y:S01]  /*10b80*/  FFMA.FTZ R5, R82, c[0x0][0x23c], -R0.reuse ;  /* 0x00008f0052057a23 */ /* 0x100fe20000010800 */
[----:B------:R-:W-:Y:S01]  /*10b90*/  MOV R6, R126 ;  /* 0x0000007e00067202 */ /* 0x000fe20000000f00 */
        /* <DEDUP_REMOVED lines=13> */
[--C-:B------:R-:W-:Y:S01]  /*10c70*/  FFMA.FTZ R3, R210, c[0x0][0x23c], -R0.reuse ;  /* 0x00008f00d2037a23 */ /* 0x100fe20000010800 */
[----:B------:R-:W-:Y:S01]  /*10c80*/  MUFU.EX2 R204, R204 ;  /* 0x000000cc00cc7308 */ /* 0x000fe20000000800 */
[----:B------:R-:W-:-:S07]  /*10c90*/  FFMA.FTZ R0, R117, c[0x0][0x23c], -R0 ;  /* 0x00008f0075007a23 */ /* 0x000fce0000010800 */
[----:B------:R-:W2:Y:S08]  /*10ca0*/  MUFU.EX2 R122, R122 ;  /* 0x0000007a007a7308 */ /* 0x000eb00000000800 */
[----:B------:R-:W-:Y:S08]  /*10cb0*/  MUFU.EX2 R203, R203 ;  /* 0x000000cb00cb7308 */ /* 0x000ff00000000800 */
[----:B------:R-:W-:Y:S08]  /*10cc0*/  MUFU.EX2 R202, R202 ;  /* 0x000000ca00ca7308 */ /* 0x000ff00000000800 */
[----:B------:R-:W3:Y:S08]  /*10cd0*/  MUFU.EX2 R121, R121 ;  /* 0x0000007900797308 */ /* 0x000ef00000000800 */
[----:B------:R-:W-:Y:S08]  /*10ce0*/  MUFU.EX2 R211, R211 ;  /* 0x000000d300d37308 */ /* 0x000ff00000000800 */
[----:B------:R-:W4:Y:S08]  /*10cf0*/  MUFU.EX2 R201, R201 ;  /* 0x000000c900c97308 */ /* 0x000f300000000800 */
[----:B------:R-:W-:Y:S08]  /*10d00*/  MUFU.EX2 R200, R200 ;  /* 0x000000c800c87308 */ /* 0x000ff00000000800 */
[----:B------:R-:W-:Y:S08]  /*10d10*/  MUFU.EX2 R120, R120 ;  /* 0x0000007800787308 */ /* 0x000ff00000000800 */
[----:B------:R-:W-:Y:S08]  /*10d20*/  MUFU.EX2 R199, R199 ;  /* 0x000000c700c77308 */ /* 0x000ff00000000800 */
[----:B------:R-:W1:Y:S08]  /*10d30*/  MUFU.EX2 R198, R198 ;  /* 0x000000c600c67308 */ /* 0x000e700000000800 */
[----:B------:R1:W-:Y:S01]  /*10d40*/  MUFU.EX2 R116, R4 ;  /* 0x0000000400747308 */ /* 0x0003e20000000800 */
[----:B------:R-:W-:Y:S01]  /*10d50*/  FADD.FTZ R209, R7, R6 ;  /* 0x0000000607d17221 */ /* 0x000fe20000010000 */
[----:B------:R-:W-:Y:S01]  /*10d60*/  MOV R114, R12 ;  /* 0x0000000c00727202 */ /* 0x000fe20000000f00 */
[----:B------:R-:W-:Y:S01]  /*10d70*/  FADD.FTZ R196, R15, R14 ;  /* 0x0000000e0fc47221 */ /* 0x000fe20000010000 */
[----:B------:R-:W-:Y:S01]  /*10d80*/  MOV R115, R13 ;  /* 0x0000000d00737202 */ /* 0x000fe20000000f00 */
[----:B------:R-:W4:Y:S03]  /*10d90*/  LDSM.16.MT88.4 R16, [R222+0x8800] ;  /* 0x00880000de10783b */ /* 0x000f260000004200 */
[----:B------:R4:W4:Y:S01]  /*10da0*/  MUFU.EX2 R117, R5 ;  /* 0x0000000500757308 */ /* 0x0009220000000800 */
[----:B------:R-:W-:Y:S01]  /*10db0*/  FADD.FTZ R210, R206, R21 ;  /* 0x00000015ced27221 */ /* 0x000fe20000010000 */
[----:B------:R-:W-:Y:S01]  /*10dc0*/  MOV R206, R20 ;  /* 0x0000001400ce7202 */ /* 0x000fe20000000f00 */
[----:B------:R-:W4:Y:S01]  /*10dd0*/  LDSM.16.MT88.4 R12, [R221+0x8800] ;  /* 0x00880000dd0c783b */ /* 0x000f220000004200 */
[----:B--2---:R-:W-:-:S02]  /*10de0*/  F2FP.BF16.PACK_AB R6, R122, R204 ;  /* 0x000000cc7a06723e */ /* 0x004fc400000010ff */
[----:B---3--:R-:W-:Y:S02]  /*10df0*/  F2FP.BF16.PACK_AB R7, R121, R202 ;  /* 0x000000ca7907723e */ /* 0x008fe400000010ff */
[----:B-1----:R-:W-:Y:S02]  /*10e00*/  F2FP.BF16.PACK_AB R4, R205, R206 ;  /* 0x000000cecd04723e */ /* 0x002fe400000010ff */
[----:B----4-:R-:W-:Y:S02]  /*10e10*/  F2FP.BF16.PACK_AB R20, R201, R211 ;  /* 0x000000d3c914723e */ /* 0x010fe400000010ff */
[----:B------:R-:W-:Y:S02]  /*10e20*/  F2FP.BF16.PACK_AB R21, R198, R199 ;  /* 0x000000c7c615723e */ /* 0x000fe400000010ff */
[----:B------:R-:W-:Y:S02]  /*10e30*/  F2FP.BF16.PACK_AB R22, R120, R200 ;  /* 0x000000c87816723e */ /* 0x000fe400000010ff */
[----:B------:R-:W-:-:S02]  /*10e40*/  F2FP.BF16.PACK_AB R5, R203, R251 ;  /* 0x000000fbcb05723e */ /* 0x000fc400000010ff */
[----:B------:R-:W-:-:S05]  /*10e50*/  F2FP.BF16.PACK_AB R23, R116, R117 ;  /* 0x000000757417723e */ /* 0x000fca00000010ff */
[-C--:B------:R-:W-:Y:S08]  /*10e60*/  HMMA.16816.F32.BF16 R164, R4, R8.reuse, R164 ;  /* 0x0000000804a4723c */ /* 0x080ff000000418a4 */
[C---:B------:R-:W-:Y:S08]  /*10e70*/  HMMA.16816.F32.BF16 R160, R20.reuse, R8, R160 ;  /* 0x0000000814a0723c */ /* 0x040ff000000418a0 */
[-C--:B------:R-:W-:Y:S08]  /*10e80*/  HMMA.16816.F32.BF16 R156, R20, R10.reuse, R156 ;  /* 0x0000000a149c723c */ /* 0x080ff0000004189c */
[----:B------:R-:W-:Y:S01]  /*10e90*/  HMMA.16816.F32.BF16 R168, R4, R10, R168 ;  /* 0x0000000a04a8723c */ /* 0x000fe200000418a8 */
[----:B------:R-:W1:Y:S07]  /*10ea0*/  LDSM.16.MT88.4 R8, [R220+0x8800] ;  /* 0x00880000dc08783b */ /* 0x000e6e0000004200 */
[C---:B------:R-:W-:Y:S08]  /*10eb0*/  HMMA.16816.F32.BF16 R152, R20.reuse, R16, R152 ;  /* 0x000000101498723c */ /* 0x040ff00000041898 */
[C---:B------:R-:W-:Y:S08]  /*10ec0*/  HMMA.16816.F32.BF16 R148, R20.reuse, R18, R148 ;  /* 0x000000121494723c */ /* 0x040ff00000041894 */
[C---:B------:R-:W-:Y:S08]  /*10ed0*/  HMMA.16816.F32.BF16 R144, R20.reuse, R12, R144 ;  /* 0x0000000c1490723c */ /* 0x040ff00000041890 */
[----:B------:R-:W-:Y:S08]  /*10ee0*/  HMMA.16816.F32.BF16 R140, R20, R14, R140 ;  /* 0x0000000e148c723c */ /* 0x000ff0000004188c */
[----:B------:R-:W-:Y:S08]  /*10ef0*/  HMMA.16816.F32.BF16 R172, R4, R16, R172 ;  /* 0x0000001004ac723c */ /* 0x000ff000000418ac */
[C---:B-1----:R-:W-:Y:S08]  /*10f00*/  HMMA.16816.F32.BF16 R136, R20.reuse, R8, R136 ;  /* 0x000000081488723c */ /* 0x042ff00000041888 */
[----:B------:R-:W-:Y:S01]  /*10f10*/  HMMA.16816.F32.BF16 R132, R20, R10, R132 ;  /* 0x0000000a1484723c */ /* 0x000fe20000041884 */
[----:B------:R-:W1:Y:S07]  /*10f20*/  LDSM.16.MT88.4 R20, [R224+0x9000] ;  /* 0x00900000e014783b */ /* 0x000e6e0000004200 */
[C---:B------:R-:W-:Y:S01]  /*10f30*/  HMMA.16816.F32.BF16 R176, R4.reuse, R18, R176 ;  /* 0x0000001204b0723c */ /* 0x040fe200000418b0 */
[----:B------:R-:W2:Y:S07]  /*10f40*/  LDSM.16.MT88.4 R16, [R222+0x9000] ;  /* 0x00900000de10783b */ /* 0x000eae0000004200 */
[C---:B------:R-:W-:Y:S08]  /*10f50*/  HMMA.16816.F32.BF16 R180, R4.reuse, R12, R180 ;  /* 0x0000000c04b4723c */ /* 0x040ff000000418b4 */
[C---:B------:R-:W-:Y:S01]  /*10f60*/  HMMA.16816.F32.BF16 R184, R4.reuse, R14, R184 ;  /* 0x0000000e04b8723c */ /* 0x040fe200000418b8 */
[----:B------:R-:W3:Y:S07]  /*10f70*/  LDSM.16.MT88.4 R12, [R221+0x9000] ;  /* 0x00900000dd0c783b */ /* 0x000eee0000004200 */
[C---:B------:R-:W-:Y:S08]  /*10f80*/  HMMA.16816.F32.BF16 R188, R4.reuse, R8, R188 ;  /* 0x0000000804bc723c */ /* 0x040ff000000418bc */
[----:B------:R-:W-:Y:S01]  /*10f90*/  HMMA.16816.F32.BF16 R192, R4, R10, R192 ;  /* 0x0000000a04c0723c */ /* 0x000fe200000418c0 */
[----:B------:R-:W4:Y:S01]  /*10fa0*/  LDSM.16.MT88.4 R8, [R220+0x9000] ;  /* 0x00900000dc08783b */ /* 0x000f220000004200 */
        /* <DEDUP_REMOVED lines=11> */
[----:B------:R-:W-:Y:S01]  /*11060*/  FADD.FTZ R208, R207, R208 ;  /* 0x000000d0cfd07221 */ /* 0x000fe20000010000 */
[----:B--2---:R-:W-:Y:S01]  /*11070*/  F2FP.BF16.PACK_AB R7, R89, R90 ;  /* 0x0000005a5907723e */ /* 0x004fe200000010ff */
        /* <DEDUP_REMOVED lines=8> */
[----:B------:R-:W1:Y:S06]  /*11100*/  MUFU.EX2 R128, R128 ;  /* 0x0000008000807308 */ /* 0x000e6c0000000800 */
[C---:B---3--:R-:W-:Y:S02]  /*11110*/  HMMA.16816.F32.BF16 R144, R4.reuse, R12, R144 ;  /* 0x0000000c0490723c */ /* 0x048fe40000041890 */
[----:B------:R-:W-:Y:S06]  /*11120*/  MUFU.EX2 R127, R127 ;  /* 0x0000007f007f7308 */ /* 0x000fec0000000800 */
[C---:B------:R-:W-:Y:S02]  /*11130*/  HMMA.16816.F32.BF16 R140, R4.reuse, R14, R140 ;  /* 0x0000000e048c723c */ /* 0x040fe4000004188c */
[----:B------:R-:W2:Y:S06]  /*11140*/  MUFU.EX2 R105, R105 ;  /* 0x0000006900697308 */ /* 0x000eac0000000800 */
[C---:B----4-:R-:W-:Y:S08]  /*11150*/  HMMA.16816.F32.BF16 R136, R4.reuse, R8, R136 ;  /* 0x000000080488723c */ /* 0x050ff00000041888 */
[----:B------:R-:W-:Y:S07]  /*11160*/  HMMA.16816.F32.BF16 R132, R4, R10, R132 ;  /* 0x0000000a0484723c */ /* 0x000fee0000041884 */
[----:B------:R-:W-:-:S02]  /*11170*/  MOV R7, R206 ;  /* 0x000000ce00077202 */ /* 0x000fc40000000f00 */
[----:B------:R-:W3:Y:S01]  /*11180*/  MUFU.EX2 R206, R26 ;  /* 0x0000001a00ce7308 */ /* 0x000ee20000000800 */
[----:B------:R-:W-:Y:S02]  /*11190*/  FADD.FTZ R209, R70, R209 ;  /* 0x000000d146d17221 */ /* 0x000fe40000010000 */
[----:B------:R-:W-:Y:S02]  /*111a0*/  FADD.FTZ R24, R24, R208 ;  /* 0x000000d018187221 */ /* 0x000fe40000010000 */
[----:B------:R-:W-:Y:S01]  /*111b0*/  FADD.FTZ R88, R88, R209 ;  /* 0x000000d158587221 */ /* 0x000fe20000010000 */
[----:B-1----:R-:W-:Y:S01]  /*111c0*/  F2FP.BF16.PACK_AB R5, R128, R207 ;  /* 0x000000cf8005723e */ /* 0x002fe200000010ff */
[----:B------:R-:W-:Y:S01]  /*111d0*/  FADD.FTZ R209, R7, R24 ;  /* 0x0000001807d17221 */ /* 0x000fe20000010000 */
[----:B------:R-:W-:Y:S02]  /*111e0*/  F2FP.BF16.PACK_AB R6, R106, R129 ;  /* 0x000000816a06723e */ /* 0x000fe400000010ff */
[----:B--2---:R-:W-:Y:S01]  /*111f0*/  F2FP.BF16.PACK_AB R7, R105, R127 ;  /* 0x0000007f6907723e */ /* 0x004fe200000010ff */
[----:B------:R-:W-:Y:S01]  /*11200*/  FADD.FTZ R210, R71, R210 ;  /* 0x000000d247d27221 */ /* 0x000fe20000010000 */
[----:B---3--:R-:W-:-:S03]  /*11210*/  F2FP.BF16.PACK_AB R4, R130, R206 ;  /* 0x000000ce8204723e */ /* 0x008fc600000010ff */
[----:B------:R-:W-:Y:S01]  /*11220*/  FADD.FTZ R210, R27, R210 ;  /* 0x000000d21bd27221 */ /* 0x000fe20000010000 */
[----:B------:R-:W-:Y:S01]  /*11230*/  MUFU.EX2 R110, R110 ;  /* 0x0000006e006e7308 */ /* 0x000fe20000000800 */
[----:B------:R-:W-:Y:S02]  /*11240*/  LDSM.16.MT88.4 R24, [R220+0x9800] ;  /* 0x00980000dc18783b */ /* 0x000fe40000004200 */
[C---:B------:R-:W-:Y:S01]  /*11250*/  HMMA.16816.F32.BF16 R164, R4.reuse, R20, R164 ;  /* 0x0000001404a4723c */ /* 0x040fe200000418a4 */
[----:B------:R-:W-:Y:S01]  /*11260*/  FADD.FTZ R196, R85, R196 ;  /* 0x000000c455c47221 */ /* 0x000fe20000010000 */
[----:B------:R1:W5:Y:S06]  /*11270*/  LDL.LU R71, [R1+0x48] ;  /* 0x0000480001477983 */ /* 0x00036c0000300800 */
[C---:B------:R-:W-:Y:S08]  /*11280*/  HMMA.16816.F32.BF16 R168, R4.reuse, R22, R168 ;  /* 0x0000001604a8723c */ /* 0x040ff000000418a8 */
[C---:B------:R-:W-:Y:S08]  /*11290*/  HMMA.16816.F32.BF16 R172, R4.reuse, R16, R172 ;  /* 0x0000001004ac723c */ /* 0x040ff000000418ac */
        /* <DEDUP_REMOVED lines=8> */
[----:B------:R-:W-:Y:S01]  /*11320*/  FADD.FTZ R208, R80, R196 ;  /* 0x000000c450d07221 */ /* 0x000fe20000010000 */
[----:B------:R-:W1:Y:S01]  /*11330*/  MUFU.EX2 R104, R104 ;  /* 0x0000006800687308 */ /* 0x000e620000000800 */
[----:B------:R-:W-:Y:S01]  /*11340*/  FADD.FTZ R211, R211, R88 ;  /* 0x00000058d3d37221 */ /* 0x000fe20000010000 */
[----:B------:R-:W1:Y:S06]  /*11350*/  LDSM.16.MT88.4 R20, [R224+0xa000] ;  /* 0x00a00000e014783b */ /* 0x000e6c0000004200 */
        /* <DEDUP_REMOVED lines=13> */
[----:B------:R-:W-:Y:S01]  /*11430*/  MUFU.EX2 R75, R75 ;  /* 0x0000004b004b7308 */ /* 0x000fe20000000800 */
[----:B------:R-:W-:Y:S01]  /*11440*/  FADD.FTZ R210, R251, R210 ;  /* 0x000000d2fbd27221 */ /* 0x000fe20000010000 */
[----:B------:R1:W5:Y:S06]  /*11450*/  LDL.LU R70, [R1+0x44] ;  /* 0x0000440001467983 */ /* 0x00036c0000300800 */
[----:B------:R-:W1:Y:S08]  /*11460*/  MUFU.EX2 R85, R131 ;  /* 0x0000008300557308 */ /* 0x000e700000000800 */
[----:B------:R-:W-:Y:S08]  /*11470*/  MUFU.EX2 R88, R113 ;  /* 0x0000007100587308 */ /* 0x000ff00000000800 */
[----:B------:R-:W1:Y:S08]  /*11480*/  MUFU.EX2 R80, R112 ;  /* 0x0000007000507308 */ /* 0x000e700000000800 */
[----:B------:R-:W-:Y:S08]  /*11490*/  MUFU.EX2 R113, R97 ;  /* 0x0000006100717308 */ /* 0x000ff00000000800 */
[----:B------:R-:W-:Y:S08]  /*114a0*/  MUFU.EX2 R131, R102 ;  /* 0x0000006600837308 */ /* 0x000ff00000000800 */
[----:B------:R-:W1:Y:S08]  /*114b0*/  MUFU.EX2 R112, R101 ;  /* 0x0000006500707308 */ /* 0x000e700000000800 */
[----:B------:R-:W2:Y:S08]  /*114c0*/  MUFU.EX2 R196, R98 ;  /* 0x0000006200c47308 */ /* 0x000eb00000000800 */
[----:B------:R-:W3:Y:S01]  /*114d0*/  MUFU.EX2 R97, R95 ;  /* 0x0000005f00617308 */ /* 0x000ee20000000800 */
[----:B-1----:R-:W-:-:S02]  /*114e0*/  F2FP.BF16.PACK_AB R8, R104, R110 ;  /* 0x0000006e6808723e */ /* 0x002fc400000010ff */
[----:B------:R-:W-:Y:S02]  /*114f0*/  F2FP.BF16.PACK_AB R9, R85, R103 ;  /* 0x000000675509723e */ /* 0x000fe400000010ff */
[----:B------:R-:W-:Y:S02]  /*11500*/  F2FP.BF16.PACK_AB R10, R83, R84 ;  /* 0x00000054530a723e */ /* 0x000fe400000010ff */
[----:B------:R-:W-:-:S07]  /*11510*/  F2FP.BF16.PACK_AB R11, R80, R88 ;  /* 0x00000058500b723e */ /* 0x000fce00000010ff */
[C---:B--2---:R-:W-:Y:S08]  /*11520*/  HMMA.16816.F32.BF16 R160, R8.reuse, R16, R160 ;  /* 0x0000001008a0723c */ /* 0x044ff000000418a0 */
[C---:B------:R-:W-:Y:S08]  /*11530*/  HMMA.16816.F32.BF16 R156, R8.reuse, R18, R156 ;  /* 0x00000012089c723c */ /* 0x040ff0000004189c */
[C---:B---3--:R-:W-:Y:S08]  /*11540*/  HMMA.16816.F32.BF16 R152, R8.reuse, R12, R152 ;  /* 0x0000000c0898723c */ /* 0x048ff00000041898 */
[C---:B------:R-:W-:Y:S08]  /*11550*/  HMMA.16816.F32.BF16 R148, R8.reuse, R14, R148 ;  /* 0x0000000e0894723c */ /* 0x040ff00000041894 */
[C---:B----4-:R-:W-:Y:S08]  /*11560*/  HMMA.16816.F32.BF16 R144, R8.reuse, R4, R144 ;  /* 0x000000040890723c */ /* 0x050ff00000041890 */
[C---:B------:R-:W-:Y:S08]  /*11570*/  HMMA.16816.F32.BF16 R140, R8.reuse, R6, R140 ;  /* 0x00000006088c723c */ /* 0x040ff0000004188c */
[C---:B------:R-:W-:Y:S08]  /*11580*/  HMMA.16816.F32.BF16 R136, R8.reuse, R24, R136 ;  /* 0x000000180888723c */ /* 0x040ff00000041888 */
[----:B------:R-:W-:Y:S07]  /*11590*/  HMMA.16816.F32.BF16 R132, R8, R26, R132 ;  /* 0x0000001a0884723c */ /* 0x000fee0000041884 */
[----:B------:R-:W-:-:S02]  /*115a0*/  F2FP.BF16.PACK_AB R8, R112, R131 ;  /* 0x000000837008723e */ /* 0x000fc400000010ff */
[----:B------:R-:W-:Y:S02]  /*115b0*/  F2FP.BF16.PACK_AB R9, R113, R196 ;  /* 0x000000c47109723e */ /* 0x000fe400000010ff */
[----:B------:R-:W-:Y:S02]  /*115c0*/  F2FP.BF16.PACK_AB R10, R99, R100 ;  /* 0x00000064630a723e */ /* 0x000fe400000010ff */
[----:B------:R-:W-:-:S07]  /*115d0*/  F2FP.BF16.PACK_AB R11, R97, R96 ;  /* 0x00000060610b723e */ /* 0x000fce00000010ff */
[C---:B------:R-:W-:Y:S08]  /*115e0*/  HMMA.16816.F32.BF16 R164, R8.reuse, R16, R164 ;  /* 0x0000001008a4723c */ /* 0x040ff000000418a4 */
[C---:B------:R-:W-:Y:S01]  /*115f0*/  HMMA.16816.F32.BF16 R168, R8.reuse, R18, R168 ;  /* 0x0000001208a8723c */ /* 0x040fe200000418a8 */
[----:B------:R-:W-:Y:S07]  /*11600*/  LDSM.16.MT88.4 R16, [R221+0xa000] ;  /* 0x00a00000dd10783b */ /* 0x000fee0000004200 */
[C---:B------:R-:W-:Y:S08]  /*11610*/  HMMA.16816.F32.BF16 R172, R8.reuse, R12, R172 ;  /* 0x0000000c08ac723c */ /* 0x040ff000000418ac */
[C---:B------:R-:W-:Y:S01]  /*11620*/  HMMA.16816.F32.BF16 R176, R8.reuse, R14, R176 ;  /* 0x0000000e08b0723c */ /* 0x040fe200000418b0 */
[----:B------:R-:W-:Y:S07]  /*11630*/  LDSM.16.MT88.4 R12, [R220+0xa000] ;  /* 0x00a00000dc0c783b */ /* 0x000fee0000004200 */
[C---:B------:R-:W-:Y:S08]  /*11640*/  HMMA.16816.F32.BF16 R180, R8.reuse, R4, R180 ;  /* 0x0000000408b4723c */ /* 0x040ff000000418b4 */
[C---:B------:R-:W-:Y:S01]  /*11650*/  HMMA.16816.F32.BF16 R184, R8.reuse, R6, R184 ;  /* 0x0000000608b8723c */ /* 0x040fe200000418b8 */
[----:B------:R-:W1:Y:S01]  /*11660*/  LDSM.16.MT88.4 R4, [R222+0xa000] ;  /* 0x00a00000de04783b */ /* 0x000e620000004200 */
[----:B------:R-:W-:Y:S08]  /*11670*/  MUFU.EX2 R95, R126 ;  /* 0x0000007e005f7308 */ /* 0x000ff00000000800 */
[----:B------:R-:W2:Y:S08]  /*11680*/  MUFU.EX2 R98, R125 ;  /* 0x0000007d00627308 */ /* 0x000eb00000000800 */
[----:B------:R-:W-:Y:S08]  /*11690*/  MUFU.EX2 R102, R124 ;  /* 0x0000007c00667308 */ /* 0x000ff00000000800 */
[----:B------:R-:W3:Y:S01]  /*116a0*/  MUFU.EX2 R101, R123 ;  /* 0x0000007b00657308 */ /* 0x000ee20000000800 */
[C---:B------:R-:W-:Y:S07]  /*116b0*/  HMMA.16816.F32.BF16 R188, R8.reuse, R24, R188 ;  /* 0x0000001808bc723c */ /* 0x040fee00000418bc */
[----:B------:R-:W-:Y:S01]  /*116c0*/  MUFU.EX2 R123, R35 ;  /* 0x00000023007b7308 */ /* 0x000fe20000000800 */
[----:B------:R-:W-:Y:S07]  /*116d0*/  HMMA.16816.F32.BF16 R192, R8, R26, R192 ;  /* 0x0000001a08c0723c */ /* 0x000fee00000418c0 */
[----:B------:R-:W4:Y:S08]  /*116e0*/  MUFU.EX2 R124, R34 ;  /* 0x00000022007c7308 */ /* 0x000f300000000800 */
[----:B------:R-:W-:Y:S08]  /*116f0*/  MUFU.EX2 R125, R33 ;  /* 0x00000021007d7308 */ /* 0x000ff00000000800 */
[----:B------:R1:W1:Y:S01]  /*11700*/  MUFU.EX2 R126, R32 ;  /* 0x00000020007e7308 */ /* 0x0002620000000800 */
[----:B------:R-:W-:-:S02]  /*11710*/  F2FP.BF16.PACK_AB R8, R93, R94 ;  /* 0x0000005e5d08723e */ /* 0x000fc400000010ff */
[----:B--2---:R-:W-:Y:S02]  /*11720*/  F2FP.BF16.PACK_AB R9, R98, R95 ;  /* 0x0000005f6209723e */ /* 0x004fe400000010ff */
[----:B------:R-:W-:Y:S02]  /*11730*/  F2FP.BF16.PACK_AB R10, R87, R91 ;  /* 0x0000005b570a723e */ /* 0x000fe400000010ff */
[----:B---3--:R-:W-:Y:S01]  /*11740*/  F2FP.BF16.PACK_AB R11, R101, R102 ;  /* 0x00000066650b723e */ /* 0x008fe200000010ff */
[----:B------:R-:W-:Y:S02]  /*11750*/  FADD.FTZ R208, R199, R208 ;  /* 0x000000d0c7d07221 */ /* 0x000fe40000010000 */
[----:B------:R-:W-:Y:S02]  /*11760*/  FADD.FTZ R210, R203, R210 ;  /* 0x000000d2cbd27221 */ /* 0x000fe40000010000 */
[----:B------:R-:W-:Y:S02]  /*11770*/  FADD.FTZ R211, R201, R211 ;  /* 0x000000d3c9d37221 */ /* 0x000fe40000010000 */
[----:B------:R-:W-:Y:S01]  /*11780*/  FADD.FTZ R198, R198, R208 ;  /* 0x000000d0c6c67221 */ /* 0x000fe20000010000 */
[----:B------:R-:W-:Y:S01]  /*11790*/  HMMA.16816.F32.BF16 R160, R8, R20, R160 ;  /* 0x0000001408a0723c */ /* 0x000fe200000418a0 */
[----:B------:R-:W-:Y:S01]  /*117a0*/  FADD.FTZ R202, R202, R210 ;  /* 0x000000d2caca7221 */ /* 0x000fe20000010000 */
[----:B-1----:R-:W-:Y:S01]  /*117b0*/  LDSM.16.MT88.4 R32, [R222+0xa800] ;  /* 0x00a80000de20783b */ /* 0x002fe20000004200 */
[----:B------:R-:W-:-:S02]  /*117c0*/  FADD.FTZ R200, R200, R211 ;  /* 0x000000d3c8c87221 */ /* 0x000fc40000010000 */
[----:B------:R-:W-:-:S03]  /*117d0*/  FADD.FTZ R24, R117, R198 ;  /* 0x000000c675187221 */ /* 0x000fc60000010000 */
[----:B------:R-:W-:Y:S01]  /*117e0*/  HMMA.16816.F32.BF16 R156, R8, R22, R156 ;  /* 0x00000016089c723c */ /* 0x000fe2000004189c */
[----:B------:R-:W-:-:S07]  /*117f0*/  FADD.FTZ R202, R121, R202 ;  /* 0x000000ca79ca7221 */ /* 0x000fce0000010000 */
[----:B------:R-:W-:Y:S01]  /*11800*/  HMMA.16816.F32.BF16 R152, R8, R4, R152 ;  /* 0x000000040898723c */ /* 0x000fe20000041898 */
[----:B------:R-:W-:-:S07]  /*11810*/  FADD.FTZ R200, R120, R200 ;  /* 0x000000c878c87221 */ /* 0x000fce0000010000 */
[----:B------:R-:W-:Y:S01]  /*11820*/  HMMA.16816.F32.BF16 R148, R8, R6, R148 ;  /* 0x000000060894723c */ /* 0x000fe20000041894 */
[----:B------:R-:W-:-:S07]  /*11830*/  FADD.FTZ R24, R116, R24 ;  /* 0x0000001874187221 */ /* 0x000fce0000010000 */
[C---:B------:R-:W-:Y:S08]  /*11840*/  HMMA.16816.F32.BF16 R144, R8.reuse, R16, R144 ;  /* 0x000000100890723c */ /* 0x040ff00000041890 */
[C---:B------:R-:W-:Y:S08]  /*11850*/  HMMA.16816.F32.BF16 R140, R8.reuse, R18, R140 ;  /* 0x00000012088c723c */ /* 0x040ff0000004188c */
[C---:B------:R-:W-:Y:S08]  /*11860*/  HMMA.16816.F32.BF16 R136, R8.reuse, R12, R136 ;  /* 0x0000000c0888723c */ /* 0x040ff00000041888 */
[----:B------:R-:W-:Y:S07]  /*11870*/  HMMA.16816.F32.BF16 R132, R8, R14, R132 ;  /* 0x0000000e0884723c */ /* 0x000fee0000041884 */
[----:B------:R-:W-:-:S02]  /*11880*/  F2FP.BF16.PACK_AB R8, R77, R78 ;  /* 0x0000004e4d08723e */ /* 0x000fc400000010ff */
[----:B----4-:R-:W-:Y:S02]  /*11890*/  F2FP.BF16.PACK_AB R9, R124, R123 ;  /* 0x0000007b7c09723e */ /* 0x010fe400000010ff */
[----:B------:R-:W-:Y:S02]  /*118a0*/  F2FP.BF16.PACK_AB R10, R75, R76 ;  /* 0x0000004c4b0a723e */ /* 0x000fe400000010ff */
[----:B------:R-:W-:Y:S01]  /*118b0*/  F2FP.BF16.PACK_AB R11, R126, R125 ;  /* 0x0000007d7e0b723e */ /* 0x000fe200000010ff */
[----:B------:R-:W-:Y:S06]  /*118c0*/  MUFU.EX2 R117, R31 ;  /* 0x0000001f00757308 */ /* 0x000fec0000000800 */
[C---:B------:R-:W-:Y:S02]  /*118d0*/  HMMA.16816.F32.BF16 R164, R8.reuse, R20, R164 ;  /* 0x0000001408a4723c */ /* 0x040fe400000418a4 */
[----:B------:R-:W-:Y:S06]  /*118e0*/  MUFU.EX2 R116, R30 ;  /* 0x0000001e00747308 */ /* 0x000fec0000000800 */
[C---:B------:R-:W-:Y:S01]  /*118f0*/  HMMA.16816.F32.BF16 R168, R8.reuse, R22, R168 ;  /* 0x0000001608a8723c */ /* 0x040fe200000418a8 */
[----:B------:R-:W-:Y:S01]  /*11900*/  LDSM.16.MT88.4 R20, [R220+0xa800] ;  /* 0x00a80000dc14783b */ /* 0x000fe20000004200 */
[----:B------:R-:W-:Y:S06]  /*11910*/  MUFU.EX2 R120, R29 ;  /* 0x0000001d00787308 */ /* 0x000fec0000000800 */
[C---:B------:R-:W-:Y:S02]  /*11920*/  HMMA.16816.F32.BF16 R172, R8.reuse, R4, R172 ;  /* 0x0000000408ac723c */ /* 0x040fe400000418ac */
[----:B------:R1:W-:Y:S06]  /*11930*/  MUFU.EX2 R121, R28 ;  /* 0x0000001c00797308 */ /* 0x0003ec0000000800 */
[C---:B------:R-:W-:Y:S01]  /*11940*/  HMMA.16816.F32.BF16 R176, R8.reuse, R6, R176 ;  /* 0x0000000608b0723c */ /* 0x040fe200000418b0 */
[----:B------:R-:W2:Y:S04]  /*11950*/  LDSM.16.MT88.4 R4, [R224+0xa800] ;  /* 0x00a80000e004783b */ /* 0x000ea80000004200 */
[----:B-1----:R-:W1:Y:S01]  /*11960*/  LDSM.16.MT88.4 R28, [R221+0xa800] ;  /* 0x00a80000dd1c783b */ /* 0x002e620000004200 */
[----:B------:R-:W-:Y:S08]  /*11970*/  MUFU.EX2 R111, R111 ;  /* 0x0000006f006f7308 */ /* 0x000ff00000000800 */
[----:B------:R-:W-:Y:S08]  /*11980*/  MUFU.EX2 R109, R109 ;  /* 0x0000006d006d7308 */ /* 0x000ff00000000800 */
[----:B------:R-:W-:Y:S08]  /*11990*/  MUFU.EX2 R108, R108 ;  /* 0x0000006c006c7308 */ /* 0x000ff00000000800 */
[----:B------:R-:W-:Y:S08]  /*119a0*/  MUFU.EX2 R107, R107 ;  /* 0x0000006b006b7308 */ /* 0x000ff00000000800 */
[----:B------:R-:W-:Y:S08]  /*119b0*/  MUFU.EX2 R74, R74 ;  /* 0x0000004a004a7308 */ /* 0x000ff00000000800 */
[----:B------:R-:W3:Y:S08]  /*119c0*/  MUFU.EX2 R73, R73 ;  /* 0x0000004900497308 */ /* 0x000ef00000000800 */
[----:B------:R-:W-:Y:S08]  /*119d0*/  MUFU.EX2 R72, R72 ;  /* 0x0000004800487308 */ /* 0x000ff00000000800 */
[----:B------:R-:W-:Y:S08]  /*119e0*/  MUFU.EX2 R69, R69 ;  /* 0x0000004500457308 */ /* 0x000ff00000000800 */
[----:B------:R-:W-:Y:S08]  /*119f0*/  MUFU.EX2 R67, R67 ;  /* 0x0000004300437308 */ /* 0x000ff00000000800 */
[----:B------:R-:W4:Y:S08]  /*11a00*/  MUFU.EX2 R66, R66 ;  /* 0x0000004200427308 */ /* 0x000f300000000800 */
[----:B------:R-:W-:Y:S08]  /*11a10*/  MUFU.EX2 R65, R65 ;  /* 0x0000004100417308 */ /* 0x000ff00000000800 */
[----:B------:R-:W1:Y:S01]  /*11a20*/  MUFU.EX2 R64, R64 ;  /* 0x0000004000407308 */ /* 0x000e620000000800 */
[----:B------:R-:W-:Y:S01]  /*11a30*/  HMMA.16816.F32.BF16 R180, R8, R16, R180 ;  /* 0x0000001008b4723c */ /* 0x000fe200000418b4 */
[----:B------:R-:W-:-:S02]  /*11a40*/  FADD.FTZ R209, R205, R209 ;  /* 0x000000d1cdd17221 */ /* 0x000fc40000010000 */
[----:B------:R-:W-:-:S04]  /*11a50*/  FADD.FTZ R24, R115, R24 ;  /* 0x0000001873187221 */ /* 0x000fc80000010000 */
[----:B---3--:R-:W-:Y:S01]  /*11a60*/  F2FP.BF16.PACK_AB R16, R73, R74 ;  /* 0x0000004a4910723e */ /* 0x008fe200000010ff */
[----:B------:R-:W-:Y:S01]  /*11a70*/  HMMA.16816.F32.BF16 R184, R8, R18, R184 ;  /* 0x0000001208b8723c */ /* 0x000fe200000418b8 */
[----:B----4-:R-:W-:-:S06]  /*11a80*/  F2FP.BF16.PACK_AB R17, R66, R67 ;  /* 0x000000434211723e */ /* 0x010fcc00000010ff */
[----:B------:R-:W-:Y:S01]  /*11a90*/  F2FP.BF16.PACK_AB R18, R69, R72 ;  /* 0x000000484512723e */ /* 0x000fe200000010ff */
[----:B------:R-:W-:Y:S01]  /*11aa0*/  HMMA.16816.F32.BF16 R188, R8, R12, R188 ;  /* 0x0000000c08bc723c */ /* 0x000fe200000418bc */
[----:B-1----:R-:W-:-:S07]  /*11ab0*/  F2FP.BF16.PACK_AB R19, R64, R65 ;  /* 0x000000414013723e */ /* 0x002fce00000010ff */
[----:B------:R-:W-:Y:S01]  /*11ac0*/  HMMA.16816.F32.BF16 R192, R8, R14, R192 ;  /* 0x0000000e08c0723c */ /* 0x000fe200000418c0 */
[----:B------:R-:W-:Y:S01]  /*11ad0*/  FADD.FTZ R204, R204, R209 ;  /* 0x000000d1cccc7221 */ /* 0x000fe20000010000 */
[----:B------:R-:W1:Y:S05]  /*11ae0*/  LDSM.16.MT88.4 R12, [R224+0xb000] ;  /* 0x00b00000e00c783b */ /* 0x000e6a0000004200 */
[----:B------:R-:W-:Y:S02]  /*11af0*/  F2FP.BF16.PACK_AB R8, R116, R117 ;  /* 0x000000757408723e */ /* 0x000fe400000010ff */
[----:B------:R-:W-:Y:S02]  /*11b00*/  F2FP.BF16.PACK_AB R9, R109, R111 ;  /* 0x0000006f6d09723e */ /* 0x000fe400000010ff */
[----:B------:R-:W-:-:S02]  /*11b10*/  F2FP.BF16.PACK_AB R10, R121, R120 ;  /* 0x00000078790a723e */ /* 0x000fc400000010ff */
[----:B------:R-:W-:Y:S01]  /*11b20*/  F2FP.BF16.PACK_AB R11, R107, R108 ;  /* 0x0000006c6b0b723e */ /* 0x000fe200000010ff */
[----:B------:R-:W-:Y:S01]  /*11b30*/  FADD.FTZ R114, R114, R24 ;  /* 0x0000001872727221 */ /* 0x000fe20000010000 */
[----:B--2---:R-:W-:Y:S01]  /*11b40*/  HMMA.16816.F32.BF16 R164, R16, R4, R164 ;  /* 0x0000000410a4723c */ /* 0x004fe200000418a4 */
[----:B------:R-:W-:Y:S01]  /*11b50*/  LDSM.16.MT88.4 R24, [R220+0xb000] ;  /* 0x00b00000dc18783b */ /* 0x000fe20000004200 */
[----:B------:R-:W-:-:S06]  /*11b60*/  FADD.FTZ R204, R122, R204 ;  /* 0x000000cc7acc7221 */ /* 0x000fcc0000010000 */
        /* <DEDUP_REMOVED lines=8> */
[----:B------:R-:W-:Y:S01]  /*11bf0*/  HMMA.16816.F32.BF16 R132, R8, R22, R132 ;  /* 0x000000160884723c */ /* 0x000fe20000041884 */
[----:B------:R-:W2:Y:S07]  /*11c00*/  LDSM.16.MT88.4 R8, [R222+0xb000] ;  /* 0x00b00000de08783b */ /* 0x000eae0000004200 */
[----:B------:R-:W-:Y:S01]  /*11c10*/  HMMA.16816.F32.BF16 R168, R16, R6, R168 ;  /* 0x0000000610a8723c */ /* 0x000fe200000418a8 */
[----:B------:R-:W3:Y:S01]  /*11c20*/  LDSM.16.MT88.4 R4, [R221+0xb000] ;  /* 0x00b00000dd04783b */ /* 0x000ee20000004200 */
[----:B------:R-:W-:-:S02]  /*11c30*/  FADD.FTZ R207, R207, R202 ;  /* 0x000000cacfcf7221 */ /* 0x000fc40000010000 */
[----:B------:R-:W-:Y:S02]  /*11c40*/  FADD.FTZ R197, R197, R200 ;  /* 0x000000c8c5c57221 */ /* 0x000fe40000010000 */
        /* <DEDUP_REMOVED lines=8> */
[----:B------:R-:W-:-:S03]  /*11cd0*/  FADD.FTZ R114, R90, R114 ;  /* 0x000000725a727221 */ /* 0x000fc60000010000 */
[----:B------:R-:W-:Y:S01]  /*11ce0*/  HMMA.16816.F32.BF16 R176, R16, R34, R176 ;  /* 0x0000002210b0723c */ /* 0x000fe200000418b0 */
[----:B------:R-:W-:Y:S01]  /*11cf0*/  FADD.FTZ R129, R106, R129 ;  /* 0x000000816a817221 */ /* 0x000fe20000010000 */
[----:B------:R-:W-:Y:S01]  /*11d00*/  MUFU.EX2 R62, R62 ;  /* 0x0000003e003e7308 */ /* 0x000fe20000000800 */
[----:B------:R-:W-:-:S05]  /*11d10*/  FADD.FTZ R127, R105, R127 ;  /* 0x0000007f697f7221 */ /* 0x000fca0000010000 */
[----:B------:R-:W-:Y:S02]  /*11d20*/  HMMA.16816.F32.BF16 R180, R16, R28, R180 ;  /* 0x0000001c10b4723c */ /* 0x000fe400000418b4 */
[----:B------:R-:W-:Y:S01]  /*11d30*/  MUFU.EX2 R61, R61 ;  /* 0x0000003d003d7308 */ /* 0x000fe20000000800 */
[----:B------:R-:W-:-:S05]  /*11d40*/  FADD.FTZ R118, R92, R118 ;  /* 0x000000765c767221 */ /* 0x000fca0000010000 */
[----:B------:R-:W-:Y:S02]  /*11d50*/  HMMA.16816.F32.BF16 R184, R16, R30, R184 ;  /* 0x0000001e10b8723c */ /* 0x000fe400000418b8 */
[----:B------:R-:W-:Y:S01]  /*11d60*/  MUFU.EX2 R60, R60 ;  /* 0x0000003c003c7308 */ /* 0x000fe20000000800 */
[----:B------:R-:W-:Y:S02]  /*11d70*/  FADD.FTZ R89, R89, R114 ;  /* 0x0000007259597221 */ /* 0x000fe40000010000 */
[----:B------:R-:W-:-:S05]  /*11d80*/  FADD.FTZ R131, R131, R129 ;  /* 0x0000008183837221 */ /* 0x000fca0000010000 */
[----:B------:R-:W-:Y:S01]  /*11d90*/  MUFU.EX2 R86, R86 ;  /* 0x0000005600567308 */ /* 0x000fe20000000800 */
[----:B------:R-:W-:-:S07]  /*11da0*/  FADD.FTZ R196, R196, R127 ;  /* 0x0000007fc4c47221 */ /* 0x000fce0000010000 */
[----:B------:R-:W-:Y:S01]  /*11db0*/  MUFU.EX2 R82, R82 ;  /* 0x0000005200527308 */ /* 0x000fe20000000800 */
[----:B------:R-:W-:-:S07]  /*11dc0*/  FADD.FTZ R110, R110, R118 ;  /* 0x000000766e6e7221 */ /* 0x000fce0000010000 */
[----:B------:R-:W-:Y:S08]  /*11dd0*/  MUFU.EX2 R81, R81 ;  /* 0x0000005100517308 */ /* 0x000ff00000000800 */
[----:B------:R-:W-:Y:S08]  /*11de0*/  MUFU.EX2 R79, R79 ;  /* 0x0000004f004f7308 */ /* 0x000ff00000000800 */
[----:B------:R-:W-:Y:S08]  /*11df0*/  MUFU.EX2 R59, R59 ;  /* 0x0000003b003b7308 */ /* 0x000ff00000000800 */
[----:B------:R-:W4:Y:S08]  /*11e00*/  MUFU.EX2 R58, R58 ;  /* 0x0000003a003a7308 */ /* 0x000f300000000800 */
[----:B------:R-:W-:Y:S08]  /*11e10*/  MUFU.EX2 R57, R57 ;  /* 0x0000003900397308 */ /* 0x000ff00000000800 */
[----:B------:R-:W-:Y:S08]  /*11e20*/  MUFU.EX2 R56, R56 ;  /* 0x0000003800387308 */ /* 0x000ff00000000800 */
[----:B------:R-:W-:Y:S08]  /*11e30*/  MUFU.EX2 R55, R55 ;  /* 0x0000003700377308 */ /* 0x000ff00000000800 */
        /* <DEDUP_REMOVED lines=13> */
[----:B----4-:R-:W-:Y:S01]  /*11f10*/  F2FP.BF16.PACK_AB R20, R58, R59 ;  /* 0x0000003b3a14723e */ /* 0x010fe200000010ff */
[----:B------:R-:W-:Y:S01]  /*11f20*/  HMMA.16816.F32.BF16 R192, R16, R22, R192 ;  /* 0x0000001610c0723c */ /* 0x000fe200000418c0 */
[----:B-1----:R-:W-:Y:S01]  /*11f30*/  F2FP.BF16.PACK_AB R21, R54, R55 ;  /* 0x000000373615723e */ /* 0x002fe200000010ff */
[----:B------:R-:W-:Y:S02]  /*11f40*/  FADD.FTZ R99, R99, R131 ;  /* 0x0000008363637221 */ /* 0x000fe40000010000 */
[----:B------:R-:W-:-:S03]  /*11f50*/  FADD.FTZ R97, R97, R196 ;  /* 0x000000c461617221 */ /* 0x000fc60000010000 */
[----:B------:R-:W-:Y:S02]  /*11f60*/  F2FP.BF16.PACK_AB R16, R62, R63 ;  /* 0x0000003f3e10723e */ /* 0x000fe400000010ff */
[----:B------:R-:W-:Y:S02]  /*11f70*/  F2FP.BF16.PACK_AB R17, R82, R86 ;  /* 0x000000565211723e */ /* 0x000fe400000010ff */
[----:B------:R-:W-:Y:S02]  /*11f80*/  F2FP.BF16.PACK_AB R18, R60, R61 ;  /* 0x0000003d3c12723e */ /* 0x000fe400000010ff */
[----:B------:R-:W-:Y:S02]  /*11f90*/  F2FP.BF16.PACK_AB R19, R79, R81 ;  /* 0x000000514f13723e */ /* 0x000fe400000010ff */
[----:B------:R-:W-:Y:S02]  /*11fa0*/  F2FP.BF16.PACK_AB R22, R56, R57 ;  /* 0x000000393816723e */ /* 0x000fe400000010ff */
[----:B------:R-:W-:Y:S01]  /*11fb0*/  F2FP.BF16.PACK_AB R23, R52, R53 ;  /* 0x000000353417723e */ /* 0x000fe200000010ff */
        /* <DEDUP_REMOVED lines=10> */
[----:B--2---:R-:W-:Y:S01]  /*12060*/  HMMA.16816.F32.BF16 R152, R16, R8, R152 ;  /* 0x000000081098723c */ /* 0x004fe20000041898 */
[----:B------:R-:W-:Y:S02]  /*12070*/  FADD.FTZ R83, R93, R83 ;  /* 0x000000535d537221 */ /* 0x000fe40000010000 */
[----:B------:R-:W-:-:S05]  /*12080*/  FADD.FTZ R88, R98, R88 ;  /* 0x0000005862587221 */ /* 0x000fca0000010000 */
[----:B------:R-:W-:Y:S01]  /*12090*/  HMMA.16816.F32.BF16 R148, R16, R10, R148 ;  /* 0x0000000a1094723c */ /* 0x000fe20000041894 */
[----:B------:R-:W-:-:S07]  /*120a0*/  FADD.FTZ R99, R76, R99 ;  /* 0x000000634c637221 */ /* 0x000fce0000010000 */
[----:B---3--:R-:W-:Y:S01]  /*120b0*/  HMMA.16816.F32.BF16 R144, R16, R4, R144 ;  /* 0x000000041090723c */ /* 0x008fe20000041890 */
[----:B------:R-:W-:-:S07]  /*120c0*/  FADD.FTZ R97, R125, R97 ;  /* 0x000000617d617221 */ /* 0x000fce0000010000 */
[C---:B------:R-:W-:Y:S08]  /*120d0*/  HMMA.16816.F32.BF16 R140, R16.reuse, R6, R140 ;  /* 0x00000006108c723c */ /* 0x040ff0000004188c */
[C---:B------:R-:W-:Y:S08]  /*120e0*/  HMMA.16816.F32.BF16 R136, R16.reuse, R24, R136 ;  /* 0x000000181088723c */ /* 0x040ff00000041888 */
[----:B------:R-:W-:Y:S01]  /*120f0*/  HMMA.16816.F32.BF16 R132, R16, R26, R132 ;  /* 0x0000001a1084723c */ /* 0x000fe20000041884 */
[----:B------:R-:W1:Y:S07]  /*12100*/  LDSM.16.MT88.4 R16, [R224+0xb800] ;  /* 0x00b80000e010783b */ /* 0x000e6e0000004200 */
        /* <DEDUP_REMOVED lines=18> */
[----:B------:R-:W-:Y:S01]  /*12230*/  MUFU.EX2 R51, R51 ;  /* 0x0000003300337308 */ /* 0x000fe20000000800 */
[----:B------:R-:W-:Y:S02]  /*12240*/  FADD.FTZ R88, R111, R88 ;  /* 0x000000586f587221 */ /* 0x000fe40000010000 */
[----:B------:R-:W-:Y:S02]  /*12250*/  FADD.FTZ R99, R73, R99 ;  /* 0x0000006349637221 */ /* 0x000fe40000010000 */
[----:B------:R-:W-:-:S03]  /*12260*/  FADD.FTZ R97, R66, R97 ;  /* 0x0000006142617221 */ /* 0x000fc60000010000 */
[----:B------:R-:W1:Y:S01]  /*12270*/  MUFU.EX2 R50, R50 ;  /* 0x0000003200327308 */ /* 0x000e620000000800 */
        /* <DEDUP_REMOVED lines=8> */
[----:B------:R-:W-:Y:S07]  /*12300*/  HMMA.16816.F32.BF16 R192, R20, R26, R192 ;  /* 0x0000001a14c0723c */ /* 0x000fee00000418c0 */
[----:B------:R-:W1:Y:S01]  /*12310*/  MUFU.EX2 R3, R3 ;  /* 0x0000000300037308 */ /* 0x000e620000000800 */
[----:B------:R-:W-:-:S07]  /*12320*/  FADD.FTZ R88, R108, R88 ;  /* 0x000000586c587221 */ /* 0x000fce0000010000 */
[----:B------:R-:W-:Y:S08]  /*12330*/  MUFU.EX2 R2, R2 ;  /* 0x0000000200027308 */ /* 0x000ff00000000800 */
[----:B------:R-:W1:Y:S01]  /*12340*/  MUFU.EX2 R0, R0 ;  /* 0x0000000000007308 */ /* 0x000e620000000800 */
[----:B------:R-:W-:Y:S02]  /*12350*/  FADD.FTZ R99, R69, R99 ;  /* 0x0000006345637221 */ /* 0x000fe40000010000 */
[----:B------:R-:W-:-:S02]  /*12360*/  FADD.FTZ R97, R64, R97 ;  /* 0x0000006140617221 */ /* 0x000fc40000010000 */
[----:B------:R-:W-:-:S03]  /*12370*/  FADD.FTZ R83, R121, R83 ;  /* 0x0000005379537221 */ /* 0x000fc60000010000 */
[----:B------:R-:W1:Y:S01]  /*12380*/  MUFU.EX2 R43, R43 ;  /* 0x0000002b002b7308 */ /* 0x000e620000000800 */
[----:B------:R-:W-:Y:S02]  /*12390*/  FADD.FTZ R88, R107, R88 ;  /* 0x000000586b587221 */ /* 0x000fe40000010000 */
[----:B------:R-:W-:-:S05]  /*123a0*/  FADD.FTZ R99, R59, R99 ;  /* 0x000000633b637221 */ /* 0x000fca0000010000 */
[----:B------:R-:W-:Y:S01]  /*123b0*/  MUFU.EX2 R42, R42 ;  /* 0x0000002a002a7308 */ /* 0x000fe20000000800 */
[----:B------:R-:W-:-:S07]  /*123c0*/  FADD.FTZ R97, R55, R97 ;  /* 0x0000006137617221 */ /* 0x000fce0000010000 */
[----:B------:R-:W-:Y:S01]  /*123d0*/  MUFU.EX2 R41, R41 ;  /* 0x0000002900297308 */ /* 0x000fe20000000800 */
[----:B------:R-:W-:-:S07]  /*123e0*/  FADD.FTZ R83, R63, R83 ;  /* 0x000000533f537221 */ /* 0x000fce0000010000 */
[----:B------:R-:W-:Y:S01]  /*123f0*/  MUFU.EX2 R40, R40 ;  /* 0x0000002800287308 */ /* 0x000fe20000000800 */
[----:B------:R-:W-:Y:S07]  /*12400*/  HMMA.16816.F32.BF16 R188, R20, R24, R188 ;  /* 0x0000001814bc723c */ /* 0x000fee00000418bc */
[----:B------:R-:W1:Y:S01]  /*12410*/  MUFU.EX2 R39, R39 ;  /* 0x0000002700277308 */ /* 0x000e620000000800 */
[----:B------:R-:W-:-:S07]  /*12420*/  FADD.FTZ R88, R86, R88 ;  /* 0x0000005856587221 */ /* 0x000fce0000010000 */
[----:B------:R-:W1:Y:S08]  /*12430*/  MUFU.EX2 R38, R38 ;  /* 0x0000002600267308 */ /* 0x000e700000000800 */
[----:B------:R-:W-:Y:S08]  /*12440*/  MUFU.EX2 R37, R37 ;  /* 0x0000002500257308 */ /* 0x000ff00000000800 */
[----:B------:R-:W2:Y:S01]  /*12450*/  MUFU.EX2 R36, R36 ;  /* 0x0000002400247308 */ /* 0x000ea20000000800 */
[----:B-1----:R-:W-:Y:S01]  /*12460*/  F2FP.BF16.PACK_AB R20, R50, R51 ;  /* 0x000000333214723e */ /* 0x002fe200000010ff */
[----:B------:R-:W-:Y:S01]  /*12470*/  FADD.FTZ R99, R58, R99 ;  /* 0x000000633a637221 */ /* 0x000fe20000010000 */
[----:B------:R-:W-:Y:S01]  /*12480*/  F2FP.BF16.PACK_AB R21, R3, R68 ;  /* 0x000000440315723e */ /* 0x000fe200000010ff */
[----:B------:R-:W-:Y:S01]  /*12490*/  FADD.FTZ R97, R54, R97 ;  /* 0x0000006136617221 */ /* 0x000fe20000010000 */
[----:B------:R-:W-:-:S02]  /*124a0*/  F2FP.BF16.PACK_AB R22, R48, R49 ;  /* 0x000000313016723e */ /* 0x000fc400000010ff */
[----:B------:R-:W-:Y:S01]  /*124b0*/  F2FP.BF16.PACK_AB R23, R0, R2 ;  /* 0x000000020017723e */ /* 0x000fe200000010ff */
[----:B------:R-:W-:Y:S02]  /*124c0*/  FADD.FTZ R83, R62, R83 ;  /* 0x000000533e537221 */ /* 0x000fe40000010000 */
[----:B------:R-:W-:Y:S01]  /*124d0*/  FADD.FTZ R88, R82, R88 ;  /* 0x0000005852587221 */ /* 0x000fe20000010000 */
[----:B------:R-:W1:Y:S01]  /*124e0*/  S2R R251, SR_TID.X ;  /* 0x0000000000fb7919 */ /* 0x000e620000002100 */
[----:B------:R-:W-:Y:S02]  /*124f0*/  FADD.FTZ R99, R57, R99 ;  /* 0x0000006339637221 */ /* 0x000fe40000010000 */
[----:B------:R-:W-:Y:S01]  /*12500*/  FADD.FTZ R97, R53, R97 ;  /* 0x0000006135617221 */ /* 0x000fe20000010000 */
[----:B------:R-:W-:Y:S01]  /*12510*/  HMMA.16816.F32.BF16 R160, R20, R16, R160 ;  /* 0x0000001014a0723c */ /* 0x000fe200000418a0 */
[----:B------:R-:W-:Y:S02]  /*12520*/  FADD.FTZ R83, R61, R83 ;  /* 0x000000533d537221 */ /* 0x000fe40000010000 */
[----:B------:R-:W-:-:S02]  /*12530*/  FADD.FTZ R88, R81, R88 ;  /* 0x0000005851587221 */ /* 0x000fc40000010000 */
        /* <DEDUP_REMOVED lines=12> */
[C---:B----4-:R-:W-:Y:S08]  /*12600*/  HMMA.16816.F32.BF16 R136, R20.reuse, R4, R136 ;  /* 0x000000041488723c */ /* 0x050ff00000041888 */
[----:B------:R-:W-:Y:S07]  /*12610*/  HMMA.16816.F32.BF16 R132, R20, R6, R132 ;  /* 0x000000061484723c */ /* 0x000fee0000041884 */
[----:B------:R-:W-:-:S02]  /*12620*/  F2FP.BF16.PACK_AB R20, R42, R43 ;  /* 0x0000002b2a14723e */ /* 0x000fc400000010ff */
[----:B------:R-:W-:Y:S02]  /*12630*/  F2FP.BF16.PACK_AB R21, R38, R39 ;  /* 0x000000272615723e */ /* 0x000fe400000010ff */
[----:B------:R-:W-:Y:S02]  /*12640*/  F2FP.BF16.PACK_AB R22, R40, R41 ;  /* 0x000000292816723e */ /* 0x000fe400000010ff */
        /* <DEDUP_REMOVED lines=15> */
[----:B------:R-:W-:Y:S01]  /*12740*/  HMMA.16816.F32.BF16 R192, R20, R6, R192 ;  /* 0x0000000614c0723c */ /* 0x000fe200000418c0 */
[----:B------:R-:W-:-:S02]  /*12750*/  FADD.FTZ R88, R2, R88 ;  /* 0x0000005802587221 */ /* 0x000fc40000010000 */
[----:B------:R-:W-:Y:S02]  /*12760*/  FADD.FTZ R3, R36, R97 ;  /* 0x0000006124037221 */ /* 0x000fe40000010000 */
[----:B------:R-:W-:-:S03]  /*12770*/  FADD.FTZ R2, R48, R83 ;  /* 0x0000005330027221 */ /* 0x000fc60000010000 */
[----:B------:R-:W-:Y:S01]  /*12780*/  HMMA.16816.F32.BF16 R188, R20, R4, R188 ;  /* 0x0000000414bc723c */ /* 0x000fe200000418bc */
[----:B------:R-:W-:Y:S01]  /*12790*/  FADD.FTZ R0, R0, R88 ;  /* 0x0000005800007221 */ /* 0x000fe20000010000 */
[----:B-1----:R-:W-:-:S05]  /*127a0*/  SHF.L.U32 R251, R251, 0x1, RZ ;  /* 0x00000001fbfb7819 */ /* 0x002fca00000006ff */
[----:B------:R-:W-:Y:S01]  /*127b0*/  FADD.FTZ R4, R40, R99 ;  /* 0x0000006328047221 */ /* 0x000fe20000010000 */
[----:B------:R-:W-:-:S04]  /*127c0*/  LOP3.LUT R251, R251, 0x6, RZ, 0xc0, !PT ;  /* 0x00000006fbfb7812 */ /* 0x000fc800078ec0ff */
[----:B------:R-:W-:Y:S01]  /*127d0*/  STL [R1+0x1c], R4 ;  /* 0x00001c0401007387 */ /* 0x000fe20000100800 */
[----:B------:R-:W-:-:S03]  /*127e0*/  MOV R68, R47 ;  /* 0x0000002f00447202 */ /* 0x000fc60000000f00 */
[----:B------:R1:W-:Y:S04]  /*127f0*/  STL [R1+0x18], R3 ;  /* 0x0000180301007387 */ /* 0x0003e80000100800 */
[----:B------:R2:W-:Y:S04]  /*12800*/  STL [R1+0x14], R2 ;  /* 0x0000140201007387 */ /* 0x0005e80000100800 */
[----:B------:R3:W-:Y:S01]  /*12810*/  STL [R1+0x10], R0 ;  /* 0x0000100001007387 */ /* 0x0007e20000100800 */
[----:B-1----:R-:W-:Y:S02]  /*12820*/  MOV R3, R46 ;  /* 0x0000002e00037202 */ /* 0x002fe40000000f00 */
[----:B--2---:R-:W-:-:S02]  /*12830*/  MOV R2, R45 ;  /* 0x0000002d00027202 */ /* 0x004fc40000000f00 */
[----:B---3--:R-:W-:Y:S02]  /*12840*/  MOV R0, R44 ;  /* 0x0000002c00007202 */ /* 0x008fe40000000f00 */
.L_x_541:
[----:B--2---:R-:W-:-:S06]  /*12850*/  UISETP.GT.AND UP0, UPT, UR14, UR9, UPT ;  /* 0x000000090e00728c */ /* 0x004fcc000bf04270 */
[----:B------:R-:W-:-:S13]  /*12860*/  PLOP3.LUT P0, PT, PT, PT, UP0, 0x80, 0x0 ;  /* 0x000000000000781c */ /* 0x000fda0003f0f008 */
[----:B------:R-:W-:Y:S05]  /*12870*/  @!P0 BRA `(.L_x_543) ;  /* 0x0000875000008947 */ /* 0x000fea0003800000 */
[----:B------:R-:W2:Y:S01]  /*12880*/  LDL.LU.64 R4, [R1+0x8] ;  /* 0x0000080001047983 */ /* 0x000ea20000300a00 */
[----:B------:R-:W-:Y:S01]  /*12890*/  IMAD.MOV.U32 R199, RZ, RZ, R3 ;  /* 0x000000ffffc77224 */ /* 0x000fe200078e0003 */
[----:B------:R-:W-:Y:S01]  /*128a0*/  ULDC.64 UR12, c[0x0][0x198] ;  /* 0x00006600000c7ab9 */ /* 0x000fe20000000a00 */
[----:B------:R-:W-:Y:S01]  /*128b0*/  IMAD.MOV.U32 R197, RZ, RZ, R2 ;  /* 0x000000ffffc57224 */ /* 0x000fe200078e0002 */
[----:B-----5:R-:W-:Y:S01]  /*128c0*/  MOV R2, R70 ;  /* 0x0000004600027202 */ /* 0x020fe20000000f00 */
[----:B------:R-:W-:Y:S01]  /*128d0*/  IMAD.MOV.U32 R198, RZ, RZ, R68 ;  /* 0x000000ffffc67224 */ /* 0x000fe200078e0044 */
[----:B------:R-:W-:Y:S01]  /*128e0*/  MOV R196, R0 ;  /* 0x0000000000c47202 */ /* 0x000fe20000000f00 */
[----:B------:R-:W-:Y:S02]  /*128f0*/  ULDC.64 UR6, c[0x0][0x1a0] ;  /* 0x0000680000067ab9 */ /* 0x000fe40000000a00 */
[----:B------:R-:W-:Y:S02]  /*12900*/  USHF.L.U64.HI UR13, UR12, 0x5, UR13 ;  /* 0x000000050c0d7899 */ /* 0x000fe4000801020d */
[----:B------:R-:W-:-:S02]  /*12910*/  USHF.L.U64.HI UR4, UR6, 0x5, UR7 ;  /* 0x0000000506047899 */ /* 0x000fc40008010207 */
[----:B------:R-:W-:Y:S02]  /*12920*/  USHF.L.U32 UR8, UR6, 0x5, URZ ;  /* 0x0000000506087899 */ /* 0x000fe4000800063f */
[----:B------:R-:W-:Y:S01]  /*12930*/  USHF.L.U32 UR12, UR12, 0x5, URZ ;  /* 0x000000050c0c7899 */ /* 0x000fe2000800063f */
[----:B--2---:R-:W-:-:S05]  /*12940*/  MOV R3, R5 ;  /* 0x0000000500037202 */ /* 0x004fca0000000f00 */
[----:B------:R1:W-:Y:S01]  /*12950*/  STL.64 [R1+0x8], R2 ;  /* 0x0000080201007387 */ /* 0x0003e20000100a00 */
[----:B------:R-:W-:Y:S05]  /*12960*/  BRA `(.L_x_544) ;  /* 0x0000029000007947 */ /* 0x000fea0003800000 */
.L_x_546:
[----:B------:R-:W-:Y:S02]  /*12970*/  UIADD3 UR17, UR14, -0x2, URZ ;  /* 0xfffffffe0e117890 */ /* 0x000fe4000fffe03f */
[----:B------:R-:W-:Y:S02]  /*12980*/  ULDC.64 UR6, c[0x0][0x198] ;  /* 0x0000660000067ab9 */ /* 0x000fe40000000a00 */
[----:B------:R-:W-:Y:S02]  /*12990*/  USHF.R.S32.HI UR14, URZ, 0x1f, UR17 ;  /* 0x0000001f3f0e7899 */ /* 0x000fe40008011411 */
[----:B------:R-:W-:Y:S02]  /*129a0*/  UIMAD.WIDE.U32 UR20, UR17, UR6, URZ ;  /* 0x00000006111472a5 */ /* 0x000fe4000f8e003f */
[----:B------:R-:W-:Y:S04]  /*129b0*/  UIMAD UR14, UR14, UR6, URZ ;  /* 0x000000060e0e72a4 */ /* 0x000fe8000f8e023f */
[----:B------:R-:W-:Y:S01]  /*129c0*/  UIMAD UR14, UR17, UR7, UR14 ;  /* 0x00000007110e72a4 */ /* 0x000fe2000f8e020e */
[----:B------:R-:W-:Y:S02]  /*129d0*/  IMAD.U32 R86, RZ, RZ, UR20 ;  /* 0x00000014ff567e24 */ /* 0x000fe4000f8e00ff */
[----:B------:R-:W-:Y:S01]  /*129e0*/  IMAD.U32 R85, RZ, RZ, UR20 ;  /* 0x00000014ff557e24 */ /* 0x000fe2000f8e00ff */
[----:B------:R-:W-:Y:S02]  /*129f0*/  UIADD3 UR14, UR21, UR14, URZ ;  /* 0x0000000e150e7290 */ /* 0x000fe4000fffe03f */
[----:B------:R-:W-:Y:S04]  /*12a00*/  LEA R86, P0, R86, R238, 0x7 ;  /* 0x000000ee56567211 */ /* 0x000fe800078038ff */
[----:B------:R-:W-:Y:S01]  /*12a10*/  IMAD.U32 R7, RZ, RZ, UR14 ;  /* 0x0000000eff077e24 */ /* 0x000fe2000f8e00ff */
[----:B------:R-:W-:Y:S04]  /*12a20*/  LEA R104, P1, R86, c[0x0][0x168], 0x1 ;  /* 0x00005a0056687a11 */ /* 0x000fe800078208ff */
[----:B------:R-:W-:Y:S02]  /*12a30*/  LEA.HI.X R7, R85, R249, R7, 0x7, P0 ;  /* 0x000000f955077211 */ /* 0x000fe400000f3c07 */
        /* <DEDUP_REMOVED lines=16> */
[----:B------:R-:W-:Y:S02]  /*12b40*/  IADD3.X R105, R87, UR13, RZ, P1, !PT ;  /* 0x0000000d57697c10 */ /* 0x000fe40008ffe4ff */
[----:B---3--:R-:W-:Y:S02]  /*12b50*/  IADD3 R130, P1, R120, UR12, RZ ;  /* 0x0000000c78827c10 */ /* 0x008fe4000ff3e0ff */
[----:B------:R-:W-:Y:S01]  /*12b60*/  IADD3.X R121, R105, UR13, RZ, P0, !PT ;  /* 0x0000000d69797c10 */ /* 0x000fe200087fe4ff */
[----:B------:R1:W-:Y:S01]  /*12b70*/  LDGSTS.E.BYPASS.LTC128B.128 [R235+0x6000], [R104.64] ;  /* 0x0600000068eb7fae */ /* 0x0003e2000b901d52 */
[----:B----4-:R-:W-:Y:S02]  /*12b80*/  IADD3 R86, P0, R130, UR12, RZ ;  /* 0x0000000c82567c10 */ /* 0x010fe4000ff1e0ff */
[----:B------:R-:W-:Y:S01]  /*12b90*/  IADD3.X R131, R121, UR13, RZ, P1, !PT ;  /* 0x0000000d79837c10 */ /* 0x000fe20008ffe4ff */
[----:B------:R1:W-:Y:S03]  /*12ba0*/  LDGSTS.E.BYPASS.LTC128B.128 [R235+0x6800], [R120.64] ;  /* 0x0680000078eb7fae */ /* 0x0003e6000b901d52 */
[----:B------:R-:W-:Y:S01]  /*12bb0*/  IADD3.X R87, R131, UR13, RZ, P0, !PT ;  /* 0x0000000d83577c10 */ /* 0x000fe200087fe4ff */
[----:B------:R1:W-:Y:S04]  /*12bc0*/  LDGSTS.E.BYPASS.LTC128B.128 [R235+0x7000], [R130.64] ;  /* 0x0700000082eb7fae */ /* 0x0003e8000b901d52 */
[----:B------:R1:W-:Y:S04]  /*12bd0*/  LDGSTS.E.BYPASS.LTC128B.128 [R235+0x7800], [R86.64] ;  /* 0x0780000056eb7fae */ /* 0x0003e8000b901d52 */
[----:B------:R-:W0:Y:S01]  /*12be0*/  LDGDEPBAR ;  /* 0x00000000000079af */ /* 0x000e220000000000 */
[----:B------:R-:W-:-:S05]  /*12bf0*/  BRA `(.L_x_545) ;  /* 0x00001dc000007947 */ /* 0x000fca0003800000 */
.L_x_544:
[----:B-1----:R-:W2:Y:S01]  /*12c00*/  LDL.64 R2, [R1+0x8] ;  /* 0x0000080001027983 */ /* 0x002ea20000100a00 */
[----:B------:R-:W-:Y:S01]  /*12c10*/  UIADD3 UR16, UR14, -0x1, URZ ;  /* 0xffffffff0e107890 */ /* 0x000fe2000fffe03f */
[----:B------:R-:W-:Y:S04]  /*12c20*/  DEPBAR.LE SB0, 0x0 ;  /* 0x000080000000791a */ /* 0x000fe80000000000 */
[----:B------:R-:W-:Y:S01]  /*12c30*/  BAR.SYNC.DEFER_BLOCKING 0x0 ;  /* 0x0000000000007b1d */ /* 0x000fe20000010000 */
[----:B------:R-:W-:Y:S01]  /*12c40*/  MOV R0, UR16 ;  /* 0x0000001000007c02 */ /* 0x000fe20008000f00 */
[----:B------:R-:W-:Y:S02]  /*12c50*/  USHF.R.S32.HI UR7, URZ, 0x1f, UR16 ;  /* 0x0000001f3f077899 */ /* 0x000fe40008011410 */
[----:B------:R-:W-:Y:S02]  /*12c60*/  UIMAD UR6, UR5, UR16, URZ ;  /* 0x00000010050672a4 */ /* 0x000fe4000f8e023f */
        /* <DEDUP_REMOVED lines=22> */
[----:B------:R-:W-:Y:S02]  /*12dd0*/  IADD3.X R5, R7, UR4, RZ, P0, !PT ;  /* 0x0000000407057c10 */ /* 0x000fe400087fe4ff */
[----:B-1----:R-:W-:Y:S04]  /*12de0*/  IADD3 R2, P0, R4, UR8, RZ ;  /* 0x0000000804027c10 */ /* 0x002fe8000ff1e0ff */
[----:B------:R-:W-:Y:S01]  /*12df0*/  IADD3.X R3, R5, UR4, RZ, P0, !PT ;  /* 0x0000000405037c10 */ /* 0x000fe200087fe4ff */
[----:B------:R1:W-:Y:S08]  /*12e00*/  LDGSTS.E.BYPASS.LTC128B.128 [R235+0xa000], [R6.64] ;  /* 0x0a00000006eb7fae */ /* 0x0003f0000b901d52 */
[----:B------:R1:W-:Y:S01]  /*12e10*/  LDGSTS.E.BYPASS.LTC128B.128 [R235+0xa800], [R4.64] ;  /* 0x0a80000004eb7fae */ /* 0x0003e2000b901d52 */
[----:B---3--:R-:W-:Y:S04]  /*12e20*/  IADD3 R10, P0, R2, UR8, RZ ;  /* 0x00000008020a7c10 */ /* 0x008fe8000ff1e0ff */
[----:B------:R-:W-:Y:S03]  /*12e30*/  IADD3.X R11, R3, UR4, RZ, P0, !PT ;  /* 0x00000004030b7c10 */ /* 0x000fe600087fe4ff */
[----:B------:R3:W-:Y:S01]  /*12e40*/  LDGSTS.E.BYPASS.LTC128B.128 [R235+0xb000], [R2.64] ;  /* 0x0b00000002eb7fae */ /* 0x0007e2000b901d52 */
[----:B------:R-:W-:Y:S07]  /*12e50*/  PLOP3.LUT P0, PT, PT, PT, UP0, 0x80, 0x0 ;  /* 0x000000000000781c */ /* 0x000fee0003f0f008 */
[----:B------:R4:W-:Y:S08]  /*12e60*/  LDGSTS.E.BYPASS.LTC128B.128 [R235+0xb800], [R10.64] ;  /* 0x0b8000000aeb7fae */ /* 0x0009f0000b901d52 */
[----:B------:R-:W-:Y:S08]  /*12e70*/  LDSM.16.M88.4 R128, [R230] ;  /* 0x00000000e680783b */ /* 0x000ff00000000200 */
[----:B------:R-:W1:Y:S08]  /*12e80*/  LDSM.16.M88.4 R16, [R229+0x4000] ;  /* 0x00400000e510783b */ /* 0x000e700000000200 */
[----:B------:R-:W4:Y:S08]  /*12e90*/  LDSM.16.M88.4 R124, [R230+0x2000] ;  /* 0x00200000e67c783b */ /* 0x000f300000000200 */
[----:B------:R-:W5:Y:S08]  /*12ea0*/  LDSM.16.M88.4 R32, [R229+0x4800] ;  /* 0x00480000e520783b */ /* 0x000f700000000200 */
[----:B------:R-:W3:Y:S08]  /*12eb0*/  LDSM.16.M88.4 R48, [R229+0x5000] ;  /* 0x00500000e530783b */ /* 0x000ef00000000200 */
[----:B------:R-:W3:Y:S01]  /*12ec0*/  LDSM.16.M88.4 R64, [R229+0x5800] ;  /* 0x00580000e540783b */ /* 0x000ee20000000200 */
[-C--:B-1----:R-:W-:Y:S07]  /*12ed0*/  HMMA.16816.F32.BF16 R4, R128, R16.reuse, RZ ;  /* 0x000000108004723c */ /* 0x082fee00000418ff */
[----:B------:R-:W1:Y:S01]  /*12ee0*/  LDSM.16.M88.4 R80, [R229+0x6000] ;  /* 0x00600000e550783b */ /* 0x000e620000000200 */
[C---:B----4-:R-:W-:Y:S07]  /*12ef0*/  HMMA.16816.F32.BF16 R8, R124.reuse, R16, RZ ;  /* 0x000000107c08723c */ /* 0x050fee00000418ff */
[----:B------:R-:W4:Y:S01]  /*12f00*/  LDSM.16.M88.4 R96, [R229+0x6800] ;  /* 0x00680000e560783b */ /* 0x000f220000000200 */
[-C--:B--2---:R-:W-:Y:S07]  /*12f10*/  HMMA.16816.F32.BF16 R12, R124, R18.reuse, RZ ;  /* 0x000000127c0c723c */ /* 0x084fee00000418ff */
[----:B------:R-:W2:Y:S01]  /*12f20*/  LDSM.16.M88.4 R112, [R229+0x7000] ;  /* 0x00700000e570783b */ /* 0x000ea20000000200 */
[C---:B------:R-:W-:Y:S07]  /*12f30*/  HMMA.16816.F32.BF16 R16, R128.reuse, R18, RZ ;  /* 0x000000128010723c */ /* 0x040fee00000418ff */
[----:B------:R-:W1:Y:S01]  /*12f40*/  LDSM.16.M88.4 R200, [R229+0x7800] ;  /* 0x00780000e5c8783b */ /* 0x000e620000000200 */
[-C--:B-----5:R-:W-:Y:S07]  /*12f50*/  HMMA.16816.F32.BF16 R20, R128, R32.reuse, RZ ;  /* 0x000000208014723c */ /* 0x0a0fee00000418ff */
[----:B------:R-:W-:Y:S01]  /*12f60*/  LDSM.16.M88.4 R204, [R228] ;  /* 0x00000000e4cc783b */ /* 0x000fe20000000200 */
[C---:B------:R-:W-:Y:S07]  /*12f70*/  HMMA.16816.F32.BF16 R24, R124.reuse, R32, RZ ;  /* 0x000000207c18723c */ /* 0x040fee00000418ff */
[----:B------:R-:W-:Y:S01]  /*12f80*/  LDSM.16.M88.4 R208, [R228+0x2000] ;  /* 0x00200000e4d0783b */ /* 0x000fe20000000200 */
[-C--:B------:R-:W-:Y:S07]  /*12f90*/  HMMA.16816.F32.BF16 R28, R124, R34.reuse, RZ ;  /* 0x000000227c1c723c */ /* 0x080fee00000418ff */
[----:B------:R-:W0:Y:S01]  /*12fa0*/  LDGDEPBAR ;  /* 0x00000000000079af */ /* 0x000e220000000000 */
        /* <DEDUP_REMOVED lines=113> */
[----:B------:R-:W-:Y:S01]  /*136c0*/  FMUL.FTZ R4, R4, c[0x0][0x2ec] ;  /* 0x0000bb0004047a20 */ /* 0x000fe20000410000 */
[C---:B------:R-:W-:Y:S03]  /*136d0*/  HMMA.16816.F32.BF16 R16, R200.reuse, R206, R16 ;  /* 0x000000cec810723c */ /* 0x040fe60000041810 */
[----:B------:R-:W-:Y:S01]  /*136e0*/  MUFU.TANH R204, R4 ;  /* 0x0000000400cc7308 */ /* 0x000fe20000002400 */
        /* <DEDUP_REMOVED lines=16> */
[----:B------:R1:W-:Y:S01]  /*137f0*/  MUFU.TANH R207, R7 ;  /* 0x0000000700cf7308 */ /* 0x0003e20000002400 */
[----:B------:R-:W-:Y:S09]  /*13800*/  FMUL.FTZ R15, R18, c[0x0][0x2ec] ;  /* 0x0000bb00120f7a20 */ /* 0x000ff20000410000 */
[----:B------:R-:W-:Y:S10]  /*13810*/  MUFU.TANH R8, R8 ;  /* 0x0000000800087308 */ /* 0x000ff40000002400 */
[----:B------:R-:W-:Y:S01]  /*13820*/  MUFU.TANH R9, R9 ;  /* 0x0000000900097308 */ /* 0x000fe20000002400 */
[----:B-1----:R-:W1:Y:S09]  /*13830*/  LDSM.16.M88.4 R4, [R212+0x800] ;  /* 0x00080000d404783b */ /* 0x002e720000000200 */
[----:B------:R-:W-:Y:S10]  /*13840*/  MUFU.TANH R10, R10 ;  /* 0x0000000a000a7308 */ /* 0x000ff40000002400 */
[----:B------:R-:W-:Y:S10]  /*13850*/  MUFU.TANH R0, R0 ;  /* 0x0000000000007308 */ /* 0x000ff40000002400 */
[----:B------:R-:W-:Y:S10]  /*13860*/  MUFU.TANH R11, R11 ;  /* 0x0000000b000b7308 */ /* 0x000ff40000002400 */
[----:B------:R-:W-:Y:S01]  /*13870*/  MUFU.TANH R12, R12 ;  /* 0x0000000c000c7308 */ /* 0x000fe20000002400 */
[-C--:B-1----:R-:W-:Y:S09]  /*13880*/  HMMA.16816.F32.BF16 R20, R200, R4.reuse, R20 ;  /* 0x00000004c814723c */ /* 0x082ff20000041814 */
[----:B------:R-:W-:Y:S01]  /*13890*/  MUFU.TANH R3, R3 ;  /* 0x0000000300037308 */ /* 0x000fe20000002400 */
[C---:B------:R-:W-:Y:S09]  /*138a0*/  HMMA.16816.F32.BF16 R24, R208.reuse, R4, R24 ;  /* 0x00000004d018723c */ /* 0x040ff20000041818 */
[----:B------:R-:W1:Y:S01]  /*138b0*/  MUFU.TANH R4, R19 ;  /* 0x0000001300047308 */ /* 0x000e620000002400 */
[-C--:B------:R-:W-:Y:S04]  /*138c0*/  HMMA.16816.F32.BF16 R28, R208, R6.reuse, R28 ;  /* 0x00000006d01c723c */ /* 0x080fe8000004181c */
[----:B------:R-:W-:Y:S04]  /*138d0*/  FMUL.FTZ R20, R20, c[0x0][0x2ec] ;  /* 0x0000bb0014147a20 */ /* 0x000fe80000410000 */
[C---:B------:R-:W-:Y:S01]  /*138e0*/  HMMA.16816.F32.BF16 R32, R200.reuse, R6, R32 ;  /* 0x00000006c820723c */ /* 0x040fe20000041820 */
[----:B------:R-:W-:Y:S03]  /*138f0*/  MUFU.TANH R2, R2 ;  /* 0x0000000200027308 */ /* 0x000fe60000002400 */
[----:B------:R-:W-:Y:S02]  /*13900*/  FMUL.FTZ R21, R21, c[0x0][0x2ec] ;  /* 0x0000bb0015157a20 */ /* 0x000fe40000410000 */
[----:B------:R-:W-:Y:S02]  /*13910*/  FMUL.FTZ R22, R22, c[0x0][0x2ec] ;  /* 0x0000bb0016167a20 */ /* 0x000fe40000410000 */
[----:B------:R-:W-:Y:S03]  /*13920*/  FMUL.FTZ R24, R24, c[0x0][0x2ec] ;  /* 0x0000bb0018187a20 */ /* 0x000fe60000410000 */
[----:B------:R-:W-:Y:S01]  /*13930*/  MUFU.TANH R13, R13 ;  /* 0x0000000d000d7308 */ /* 0x000fe20000002400 */
[----:B------:R-:W-:Y:S02]  /*13940*/  FMUL.FTZ R23, R23, c[0x0][0x2ec] ;  /* 0x0000bb0017177a20 */ /* 0x000fe40000410000 */
[----:B------:R-:W-:Y:S01]  /*13950*/  FMUL.FTZ R17, R27, c[0x0][0x2ec] ;  /* 0x0000bb001b117a20 */ /* 0x000fe20000410000 */
[----:B-1----:R-:W-:Y:S01]  /*13960*/  STL [R1+0x20], R4 ;  /* 0x0000200401007387 */ /* 0x002fe20000100800 */
[----:B------:R-:W-:Y:S02]  /*13970*/  FMUL.FTZ R19, R26, c[0x0][0x2ec] ;  /* 0x0000bb001a137a20 */ /* 0x000fe40000410000 */
[----:B------:R-:W-:Y:S01]  /*13980*/  FMUL.FTZ R26, R28, c[0x0][0x2ec] ;  /* 0x0000bb001c1a7a20 */ /* 0x000fe20000410000 */
[----:B------:R-:W1:Y:S01]  /*13990*/  LDSM.16.M88.4 R4, [R212+0x1000] ;  /* 0x00100000d404783b */ /* 0x000e620000000200 */
[----:B------:R-:W-:Y:S01]  /*139a0*/  FMUL.FTZ R18, R30, c[0x0][0x2ec] ;  /* 0x0000bb001e127a20 */ /* 0x000fe20000410000 */
[----:B------:R-:W2:Y:S03]  /*139b0*/  MUFU.TANH R16, R24 ;  /* 0x0000001800107308 */ /* 0x000ea60000002400 */
[----:B------:R-:W-:Y:S02]  /*139c0*/  FMUL.FTZ R27, R32, c[0x0][0x2ec] ;  /* 0x0000bb00201b7a20 */ /* 0x000fe40000410000 */
[----:B------:R-:W-:Y:S02]  /*139d0*/  FMUL.FTZ R28, R33, c[0x0][0x2ec] ;  /* 0x0000bb00211c7a20 */ /* 0x000fe40000410000 */
[----:B------:R-:W-:Y:S02]  /*139e0*/  FMUL.FTZ R33, R34, c[0x0][0x2ec] ;  /* 0x0000bb0022217a20 */ /* 0x000fe40000410000 */
[----:B------:R-:W-:Y:S01]  /*139f0*/  FMUL.FTZ R34, R35, c[0x0][0x2ec] ;  /* 0x0000bb0023227a20 */ /* 0x000fe20000410000 */
[----:B------:R-:W-:Y:S10]  /*13a00*/  MUFU.TANH R14, R14 ;  /* 0x0000000e000e7308 */ /* 0x000ff40000002400 */
[----:B------:R-:W-:Y:S01]  /*13a10*/  MUFU.TANH R15, R15 ;  /* 0x0000000f000f7308 */ /* 0x000fe20000002400 */
[----:B--2---:R2:W-:Y:S01]  /*13a20*/  STL [R1+0x24], R16 ;  /* 0x0000241001007387 */ /* 0x0045e20000100800 */
[----:B------:R-:W-:Y:S02]  /*13a30*/  FMUL.FTZ R24, R25, c[0x0][0x2ec] ;  /* 0x0000bb0019187a20 */ /* 0x000fe40000410000 */
[----:B------:R-:W-:Y:S06]  /*13a40*/  FMUL.FTZ R25, R29, c[0x0][0x2ec] ;  /* 0x0000bb001d197a20 */ /* 0x000fec0000410000 */
[----:B------:R-:W-:Y:S01]  /*13a50*/  MUFU.TANH R20, R20 ;  /* 0x0000001400147308 */ /* 0x000fe20000002400 */
[-C--:B-1----:R-:W-:Y:S09]  /*13a60*/  HMMA.16816.F32.BF16 R36, R200, R4.reuse, R36 ;  /* 0x00000004c824723c */ /* 0x082ff20000041824 */
[----:B------:R-:W-:Y:S01]  /*13a70*/  MUFU.TANH R21, R21 ;  /* 0x0000001500157308 */ /* 0x000fe20000002400 */
[C---:B------:R-:W-:Y:S09]  /*13a80*/  HMMA.16816.F32.BF16 R40, R208.reuse, R4, R40 ;  /* 0x00000004d028723c */ /* 0x040ff20000041828 */
[----:B------:R-:W-:Y:S03]  /*13a90*/  MUFU.TANH R22, R22 ;  /* 0x0000001600167308 */ /* 0x000fe60000002400 */
[----:B--2---:R-:W-:Y:S01]  /*13aa0*/  FMUL.FTZ R16, R31, c[0x0][0x2ec] ;  /* 0x0000bb001f107a20 */ /* 0x004fe20000410000 */
[-C--:B------:R-:W-:Y:S06]  /*13ab0*/  HMMA.16816.F32.BF16 R44, R208, R6.reuse, R44 ;  /* 0x00000006d02c723c */ /* 0x080fec000004182c */
[----:B------:R-:W-:Y:S02]  /*13ac0*/  MUFU.TANH R23, R23 ;  /* 0x0000001700177308 */ /* 0x000fe40000002400 */
[C---:B------:R-:W-:Y:S04]  /*13ad0*/  HMMA.16816.F32.BF16 R48, R200.reuse, R6, R48 ;  /* 0x00000006c830723c */ /* 0x040fe80000041830 */
[----:B------:R-:W-:Y:S02]  /*13ae0*/  FMUL.FTZ R36, R36, c[0x0][0x2ec] ;  /* 0x0000bb0024247a20 */ /* 0x000fe40000410000 */
[----:B------:R-:W-:Y:S02]  /*13af0*/  FMUL.FTZ R37, R37, c[0x0][0x2ec] ;  /* 0x0000bb0025257a20 */ /* 0x000fe40000410000 */
[----:B------:R-:W1:Y:S01]  /*13b00*/  MUFU.TANH R5, R36 ;  /* 0x0000002400057308 */ /* 0x000e620000002400 */
[----:B------:R-:W-:Y:S03]  /*13b10*/  FMUL.FTZ R38, R38, c[0x0][0x2ec] ;  /* 0x0000bb0026267a20 */ /* 0x000fe60000410000 */
[----:B------:R-:W-:Y:S02]  /*13b20*/  FMUL.FTZ R35, R41, c[0x0][0x2ec] ;  /* 0x0000bb0029237a20 */ /* 0x000fe40000410000 */
[----:B------:R-:W-:Y:S02]  /*13b30*/  FMUL.FTZ R32, R42, c[0x0][0x2ec] ;  /* 0x0000bb002a207a20 */ /* 0x000fe40000410000 */
[----:B------:R-:W-:Y:S02]  /*13b40*/  FMUL.FTZ R30, R43, c[0x0][0x2ec] ;  /* 0x0000bb002b1e7a20 */ /* 0x000fe40000410000 */
[----:B------:R-:W2:Y:S01]  /*13b50*/  MUFU.TANH R4, R37 ;  /* 0x0000002500047308 */ /* 0x000ea20000002400 */
[----:B------:R-:W-:Y:S02]  /*13b60*/  FMUL.FTZ R31, R46, c[0x0][0x2ec] ;  /* 0x0000bb002e1f7a20 */ /* 0x000fe40000410000 */
[----:B------:R-:W-:Y:S03]  /*13b70*/  FMUL.FTZ R29, R47, c[0x0][0x2ec] ;  /* 0x0000bb002f1d7a20 */ /* 0x000fe60000410000 */
[----:B------:R-:W-:Y:S02]  /*13b80*/  FMUL.FTZ R46, R48, c[0x0][0x2ec] ;  /* 0x0000bb00302e7a20 */ /* 0x000fe40000410000 */
[----:B------:R-:W-:Y:S02]  /*13b90*/  FMUL.FTZ R47, R50, c[0x0][0x2ec] ;  /* 0x0000bb00322f7a20 */ /* 0x000fe40000410000 */
[----:B------:R-:W-:Y:S01]  /*13ba0*/  MUFU.TANH R24, R24 ;  /* 0x0000001800187308 */ /* 0x000fe20000002400 */
[----:B------:R-:W-:Y:S01]  /*13bb0*/  FMUL.FTZ R48, R51, c[0x0][0x2ec] ;  /* 0x0000bb0033307a20 */ /* 0x000fe20000410000 */
[----:B-1----:R-:W-:Y:S01]  /*13bc0*/  STL [R1+0x28], R5 ;  /* 0x0000280501007387 */ /* 0x002fe20000100800 */
[----:B------:R-:W-:Y:S02]  /*13bd0*/  FMUL.FTZ R36, R40, c[0x0][0x2ec] ;  /* 0x0000bb0028247a20 */ /* 0x000fe40000410000 */
[----:B------:R-:W-:Y:S05]  /*13be0*/  FMUL.FTZ R40, R44, c[0x0][0x2ec] ;  /* 0x0000bb002c287a20 */ /* 0x000fea0000410000 */
[----:B------:R-:W-:Y:S01]  /*13bf0*/  MUFU.TANH R19, R19 ;  /* 0x0000001300137308 */ /* 0x000fe20000002400 */
[----:B--2---:R-:W-:Y:S01]  /*13c00*/  STL [R1+0x2c], R4 ;  /* 0x00002c0401007387 */ /* 0x004fe20000100800 */
[----:B------:R-:W-:Y:S02]  /*13c10*/  FMUL.FTZ R37, R39, c[0x0][0x2ec] ;  /* 0x0000bb0027257a20 */ /* 0x000fe40000410000 */
[----:B------:R-:W-:Y:S01]  /*13c20*/  FMUL.FTZ R39, R45, c[0x0][0x2ec] ;  /* 0x0000bb002d277a20 */ /* 0x000fe20000410000 */
[----:B------:R-:W1:Y:S01]  /*13c30*/  LDSM.16.M88.4 R4, [R212+0x1800] ;  /* 0x00180000d404783b */ /* 0x000e620000000200 */
[----:B------:R-:W-:Y:S04]  /*13c40*/  FMUL.FTZ R45, R49, c[0x0][0x2ec] ;  /* 0x0000bb00312d7a20 */ /* 0x000fe80000410000 */
[----:B------:R-:W-:Y:S10]  /*13c50*/  MUFU.TANH R17, R17 ;  /* 0x0000001100117308 */ /* 0x000ff40000002400 */
[----:B------:R-:W-:Y:S10]  /*13c60*/  MUFU.TANH R26, R26 ;  /* 0x0000001a001a7308 */ /* 0x000ff40000002400 */
[----:B------:R-:W-:Y:S10]  /*13c70*/  MUFU.TANH R25, R25 ;  /* 0x0000001900197308 */ /* 0x000ff40000002400 */
[----:B------:R-:W-:Y:S01]  /*13c80*/  MUFU.TANH R18, R18 ;  /* 0x0000001200127308 */ /* 0x000fe20000002400 */
[-C--:B-1----:R-:W-:Y:S09]  /*13c90*/  HMMA.16816.F32.BF16 R52, R200, R4.reuse, R52 ;  /* 0x00000004c834723c */ /* 0x082ff20000041834 */
[----:B------:R-:W-:Y:S01]  /*13ca0*/  MUFU.TANH R16, R16 ;  /* 0x0000001000107308 */ /* 0x000fe20000002400 */
[C---:B------:R-:W-:Y:S09]  /*13cb0*/  HMMA.16816.F32.BF16 R56, R208.reuse, R4, R56 ;  /* 0x00000004d038723c */ /* 0x040ff20000041838 */
[----:B------:R-:W-:Y:S01]  /*13cc0*/  MUFU.TANH R27, R27 ;  /* 0x0000001b001b7308 */ /* 0x000fe20000002400 */
[-C--:B------:R-:W-:Y:S09]  /*13cd0*/  HMMA.16816.F32.BF16 R60, R208, R6.reuse, R60 ;  /* 0x00000006d03c723c */ /* 0x080ff2000004183c */
[----:B------:R-:W-:Y:S01]  /*13ce0*/  MUFU.TANH R28, R28 ;  /* 0x0000001c001c7308 */ /* 0x000fe20000002400 */
[C---:B------:R-:W-:Y:S04]  /*13cf0*/  HMMA.16816.F32.BF16 R64, R200.reuse, R6, R64 ;  /* 0x00000006c840723c */ /* 0x040fe80000041840 */
[----:B------:R-:W-:Y:S02]  /*13d00*/  FMUL.FTZ R52, R52, c[0x0][0x2ec] ;  /* 0x0000bb0034347a20 */ /* 0x000fe40000410000 */
[----:B------:R-:W-:Y:S03]  /*13d10*/  FMUL.FTZ R53, R53, c[0x0][0x2ec] ;  /* 0x0000bb0035357a20 */ /* 0x000fe60000410000 */
[----:B------:R-:W1:Y:S03]  /*13d20*/  MUFU.TANH R4, R52 ;  /* 0x0000003400047308 */ /* 0x000e660000002400 */
        /* <DEDUP_REMOVED lines=47> */
[----:B------:R-:W-:Y:S03]  /*14020*/  FMUL.FTZ R77, R83, c[0x0][0x2ec] ;  /* 0x0000bb00534d7a20 */ /* 0x000fe60000410000 */
[----:B------:R-:W-:Y:S01]  /*14030*/  MUFU.TANH R31, R31 ;  /* 0x0000001f001f7308 */ /* 0x000fe20000002400 */
[----:B--2---:R-:W-:Y:S01]  /*14040*/  STL [R1+0x34], R4 ;  /* 0x0000340401007387 */ /* 0x004fe20000100800 */
[----:B------:R-:W-:Y:S03]  /*14050*/  FMUL.FTZ R69, R70, c[0x0][0x2ec] ;  /* 0x0000bb0046457a20 */ /* 0x000fe60000410000 */
[----:B------:R-:W1:Y:S05]  /*14060*/  LDSM.16.M88.4 R4, [R212+0x2800] ;  /* 0x00280000d404783b */ /* 0x000e6a0000000200 */
        /* <DEDUP_REMOVED lines=56> */
[----:B------:R-:W3:Y:S01]  /*143f0*/  MUFU.TANH R60, R60 ;  /* 0x0000003c003c7308 */ /* 0x000ee20000002400 */
[----:B------:R-:W-:Y:S02]  /*14400*/  FMUL.FTZ R112, R112, c[0x0][0x2ec] ;  /* 0x0000bb0070707a20 */ /* 0x000fe40000410000 */
[----:B------:R-:W-:Y:S01]  /*14410*/  FMUL.FTZ R110, R113, c[0x0][0x2ec] ;  /* 0x0000bb00716e7a20 */ /* 0x000fe20000410000 */
[----:B-1----:R-:W-:Y:S01]  /*14420*/  STL [R1+0x40], R4 ;  /* 0x0000400401007387 */ /* 0x002fe20000100800 */
[----:B------:R-:W-:Y:S02]  /*14430*/  FMUL.FTZ R100, R102, c[0x0][0x2ec] ;  /* 0x0000bb0066647a20 */ /* 0x000fe40000410000 */
[----:B------:R-:W-:Y:S01]  /*14440*/  FMUL.FTZ R102, R114, c[0x0][0x2ec] ;  /* 0x0000bb0072667a20 */ /* 0x000fe20000410000 */
[----:B------:R-:W1:Y:S01]  /*14450*/  LDSM.16.M88.4 R4, [R212+0x3800] ;  /* 0x00380000d404783b */ /* 0x000e620000000200 */
[----:B------:R-:W-:Y:S04]  /*14460*/  DEPBAR.LE SB0, 0x0 ;  /* 0x000080000000791a */ /* 0x000fe80000000000 */
[----:B------:R-:W4:Y:S01]  /*14470*/  MUFU.TANH R62, R62 ;  /* 0x0000003e003e7308 */ /* 0x000f220000002400 */
[----:B------:R-:W-:Y:S02]  /*14480*/  FMUL.FTZ R114, R115, c[0x0][0x2ec] ;  /* 0x0000bb0073727a20 */ /* 0x000fe40000410000 */
[----:B------:R-:W-:Y:S07]  /*14490*/  BAR.SYNC.DEFER_BLOCKING 0x0 ;  /* 0x0000000000007b1d */ /* 0x000fee0000010000 */
[----:B------:R-:W1:Y:S10]  /*144a0*/  MUFU.TANH R63, R63 ;  /* 0x0000003f003f7308 */ /* 0x000e740000002400 */
[----:B------:R-:W2:Y:S10]  /*144b0*/  MUFU.TANH R69, R69 ;  /* 0x0000004500457308 */ /* 0x000eb40000002400 */
[----:B------:R-:W2:Y:S01]  /*144c0*/  MUFU.TANH R68, R68 ;  /* 0x0000004400447308 */ /* 0x000ea20000002400 */
[-C--:B-1----:R-:W-:Y:S09]  /*144d0*/  HMMA.16816.F32.BF16 R116, R200, R4.reuse, R116 ;  /* 0x00000004c874723c */ /* 0x082ff20000041874 */
[----:B------:R-:W1:Y:S01]  /*144e0*/  MUFU.TANH R67, R67 ;  /* 0x0000004300437308 */ /* 0x000e620000002400 */
[C---:B------:R-:W-:Y:S09]  /*144f0*/  HMMA.16816.F32.BF16 R120, R208.reuse, R4, R120 ;  /* 0x00000004d078723c */ /* 0x040ff20000041878 */
[----:B------:R-:W1:Y:S01]  /*14500*/  MUFU.TANH R65, R65 ;  /* 0x0000004100417308 */ /* 0x000e620000002400 */
[-C--:B------:R-:W-:Y:S04]  /*14510*/  HMMA.16816.F32.BF16 R124, R208, R6.reuse, R124 ;  /* 0x00000006d07c723c */ /* 0x080fe8000004187c */
[----:B------:R-:W-:Y:S05]  /*14520*/  FMUL.FTZ R117, R117, c[0x0][0x2ec] ;  /* 0x0000bb0075757a20 */ /* 0x000fea0000410000 */
[----:B------:R-:W1:Y:S01]  /*14530*/  MUFU.TANH R59, R59 ;  /* 0x0000003b003b7308 */ /* 0x000e620000002400 */
[----:B------:R-:W-:Y:S04]  /*14540*/  HMMA.16816.F32.BF16 R128, R200, R6, R128 ;  /* 0x00000006c880723c */ /* 0x000fe80000041880 */
[----:B------:R-:W-:Y:S02]  /*14550*/  FMUL.FTZ R118, R118, c[0x0][0x2ec] ;  /* 0x0000bb0076767a20 */ /* 0x000fe40000410000 */
[----:B------:R-:W-:Y:S02]  /*14560*/  FMUL.FTZ R119, R119, c[0x0][0x2ec] ;  /* 0x0000bb0077777a20 */ /* 0x000fe40000410000 */
[----:B------:R-:W-:Y:S01]  /*14570*/  FMUL.FTZ R5, R122, c[0x0][0x2ec] ;  /* 0x0000bb007a057a20 */ /* 0x000fe20000410000 */
[----:B------:R5:W1:Y:S03]  /*14580*/  MUFU.TANH R208, R117 ;  /* 0x0000007500d07308 */ /* 0x000a660000002400 */
[----:B------:R-:W-:Y:S02]  /*14590*/  FMUL.FTZ R4, R123, c[0x0][0x2ec] ;  /* 0x0000bb007b047a20 */ /* 0x000fe40000410000 */
[----:B------:R-:W-:Y:S02]  /*145a0*/  FMUL.FTZ R122, R125, c[0x0][0x2ec] ;  /* 0x0000bb007d7a7a20 */ /* 0x000fe40000410000 */
[----:B------:R-:W-:Y:S02]  /*145b0*/  FMUL.FTZ R115, R126, c[0x0][0x2ec] ;  /* 0x0000bb007e737a20 */ /* 0x000fe40000410000 */
[----:B------:R-:W-:Y:S01]  /*145c0*/  FMUL.FTZ R6, R127, c[0x0][0x2ec] ;  /* 0x0000bb007f067a20 */ /* 0x000fe20000410000 */
[----:B------:R1:W1:Y:S01]  /*145d0*/  MUFU.TANH R211, R118 ;  /* 0x0000007600d37308 */ /* 0x0002620000002400 */
[----:B------:R-:W-:Y:S04]  /*145e0*/  FMUL.FTZ R116, R116, c[0x0][0x2ec] ;  /* 0x0000bb0074747a20 */ /* 0x000fe80000410000 */
[----:B------:R-:W-:Y:S02]  /*145f0*/  FMUL.FTZ R128, R128, c[0x0][0x2ec] ;  /* 0x0000bb0080807a20 */ /* 0x000fe40000410000 */
[----:B------:R-:W-:Y:S02]  /*14600*/  FMUL.FTZ R126, R129, c[0x0][0x2ec] ;  /* 0x0000bb00817e7a20 */ /* 0x000fe40000410000 */
[----:B------:R-:W-:Y:S01]  /*14610*/  FMUL.FTZ R123, R131, c[0x0][0x2ec] ;  /* 0x0000bb00837b7a20 */ /* 0x000fe20000410000 */
[----:B------:R2:W2:Y:S01]  /*14620*/  MUFU.TANH R210, R119 ;  /* 0x0000007700d27308 */ /* 0x0004a20000002400 */
[----:B-----5:R-:W-:Y:S09]  /*14630*/  FMUL.FTZ R117, R121, c[0x0][0x2ec] ;  /* 0x0000bb0079757a20 */ /* 0x020ff20000410000 */
[----:B------:R-:W3:Y:S01]  /*14640*/  MUFU.TANH R57, R57 ;  /* 0x0000003900397308 */ /* 0x000ee20000002400 */
[----:B-1----:R-:W-:Y:S02]  /*14650*/  FMUL.FTZ R118, R124, c[0x0][0x2ec] ;  /* 0x0000bb007c767a20 */ /* 0x002fe40000410000 */
[----:B------:R-:W-:Y:S07]  /*14660*/  FMUL.FTZ R124, R130, c[0x0][0x2ec] ;  /* 0x0000bb00827c7a20 */ /* 0x000fee0000410000 */
[----:B------:R-:W1:Y:S01]  /*14670*/  MUFU.TANH R66, R66 ;  /* 0x0000004200427308 */ /* 0x000e620000002400 */
[----:B--2---:R-:W-:Y:S09]  /*14680*/  FMUL.FTZ R119, R120, c[0x0][0x2ec] ;  /* 0x0000bb0078777a20 */ /* 0x004ff20000410000 */
        /* <DEDUP_REMOVED lines=49> */
[----:B------:R-:W1:Y:S02]  /*149a0*/  MUFU.TANH R123, R123 ;  /* 0x0000007b007b7308 */ /* 0x000e640000002400 */
[----:B-1234-:R-:W-:-:S05]  /*149b0*/  @P0 BRA `(.L_x_546) ;  /* 0xffffdfb000000947 */ /* 0x01efca000383ffff */
.L_x_545:
[----:B------:R-:W-:Y:S01]  /*149c0*/  LOP3.LUT R252, R252, 0xfffffffe, RZ, 0xc0, !PT ;  /* 0xfffffffefcfc7812 */ /* 0x000fe200078ec0ff */
[----:B------:R-:W2:Y:S01]  /*149d0*/  LDL.LU R116, [R1+0x20] ;  /* 0x0000200001747983 */ /* 0x000ea20000300800 */
[----:B-1----:R-:W-:Y:S01]  /*149e0*/  IMAD.U32 R131, RZ, RZ, UR16 ;  /* 0x00000010ff837e24 */ /* 0x002fe2000f8e00ff */
[----:B------:R-:W-:Y:S02]  /*149f0*/  UISETP.GT.AND UP0, UPT, UR16, UR9, UPT ;  /* 0x000000091000728c */ /* 0x000fe4000bf04270 */
[----:B------:R-:W-:Y:S01]  /*14a00*/  STL [R1+0xa8], R249 ;  /* 0x0000a8f901007387 */ /* 0x000fe20000100800 */
[----:B------:R-:W-:Y:S01]  /*14a10*/  IMAD R131, R131, 0x80, R251 ;  /* 0x0000008083837824 */ /* 0x000fe200078e02fb */
[----:B------:R-:W-:Y:S02]  /*14a20*/  UMOV UR14, UR16 ;  /* 0x00000010000e7c82 */ /* 0x000fe40008000000 */
[----:B------:R-:W-:Y:S02]  /*14a30*/  STL [R1+0xa4], R248 ;  /* 0x0000a4f801007387 */ /* 0x000fe40000100800 */
[C---:B------:R-:W-:Y:S02]  /*14a40*/  IADD3 R7, R131.reuse, 0x1, RZ ;  /* 0x0000000183077810 */ /* 0x040fe40007ffe0ff */
[----:B------:R-:W-:Y:S01]  /*14a50*/  IADD3 R85, R131, 0x8, RZ ;  /* 0x0000000883557810 */ /* 0x000fe20007ffe0ff */
[----:B------:R-:W-:Y:S01]  /*14a60*/  STL [R1+0xa0], R239 ;  /* 0x0000a0ef01007387 */ /* 0x000fe20000100800 */
[C---:B------:R-:W-:Y:S02]  /*14a70*/  ISETP.GE.AND P2, PT, R7.reuse, R245, PT ;  /* 0x000000f50700720c */ /* 0x040fe40003f46270 */
[C---:B------:R-:W-:Y:S01]  /*14a80*/  ISETP.GE.AND P0, PT, R7.reuse, R241, PT ;  /* 0x000000f10700720c */ /* 0x040fe20003f06270 */
[----:B------:R-:W-:Y:S01]  /*14a90*/  STL [R1+0x9c], R238 ;  /* 0x00009cee01007387 */ /* 0x000fe20000100800 */
[C---:B------:R-:W-:Y:S02]  /*14aa0*/  ISETP.GE.AND P1, PT, R7.reuse, R243, PT ;  /* 0x000000f30700720c */ /* 0x040fe40003f26270 */
[C---:B------:R-:W-:Y:S01]  /*14ab0*/  ISETP.GE.OR P6, PT, R7.reuse, R244, !P2 ;  /* 0x000000f40700720c */ /* 0x040fe200057c6670 */
[----:B------:R-:W-:Y:S01]  /*14ac0*/  STL [R1+0x98], R237 ;  /* 0x000098ed01007387 */ /* 0x000fe20000100800 */
[----:B------:R-:W-:Y:S02]  /*14ad0*/  ISETP.GE.OR P2, PT, R7, R240, !P0 ;  /* 0x000000f00700720c */ /* 0x000fe40004746670 */
[----:B------:R-:W-:Y:S01]  /*14ae0*/  ISETP.GE.AND P0, PT, R131, R245, PT ;  /* 0x000000f58300720c */ /* 0x000fe20003f06270 */
[----:B------:R-:W-:Y:S01]  /*14af0*/  STL [R1+0x94], R236 ;  /* 0x000094ec01007387 */ /* 0x000fe20000100800 */
[----:B------:R-:W-:Y:S02]  /*14b00*/  ISETP.GE.OR P1, PT, R7, R242, !P1 ;  /* 0x000000f20700720c */ /* 0x000fe40004f26670 */
[C---:B------:R-:W-:Y:S01]  /*14b10*/  ISETP.GE.OR P0, PT, R131.reuse, R244, !P0 ;  /* 0x000000f48300720c */ /* 0x040fe20004706670 */
[----:B------:R-:W-:Y:S01]  /*14b20*/  STL [R1+0x90], R235 ;  /* 0x000090eb01007387 */ /* 0x000fe20000100800 */
[-C--:B------:R-:W-:Y:S02]  /*14b30*/  ISETP.GE.AND P4, PT, R131, R247.reuse, PT ;  /* 0x000000f78300720c */ /* 0x080fe40003f86270 */
[----:B------:R-:W-:Y:S01]  /*14b40*/  FSEL R103, R206, -INF , !P0 ;  /* 0xff800000ce677808 */ /* 0x000fe20004000000 */
[----:B------:R-:W-:Y:S01]  /*14b50*/  STL [R1+0x8c], R234 ;  /* 0x00008cea01007387 */ /* 0x000fe20000100800 */
[----:B------:R-:W-:Y:S02]  /*14b60*/  ISETP.GE.AND P0, PT, R85, R247, PT ;  /* 0x000000f75500720c */ /* 0x000fe40003f06270 */
[-C--:B------:R-:W-:Y:S01]  /*14b70*/  ISETP.GE.OR P4, PT, R131, R246.reuse, !P4 ;  /* 0x000000f68300720c */ /* 0x080fe20006786670 */
[----:B------:R-:W-:Y:S01]  /*14b80*/  STL [R1+0x88], R233 ;  /* 0x000088e901007387 */ /* 0x000fe20000100800 */
[----:B------:R-:W-:Y:S02]  /*14b90*/  ISETP.GE.OR P0, PT, R85, R246, !P0 ;  /* 0x000000f65500720c */ /* 0x000fe40004706670 */
[----:B------:R-:W-:Y:S01]  /*14ba0*/  @P1 LOP3.LUT R252, R252, 0x1, RZ, 0xfc, !PT ;  /* 0x00000001fcfc1812 */ /* 0x000fe200078efcff */
[----:B------:R-:W-:Y:S01]  /*14bb0*/  STL [R1+0x84], R232 ;  /* 0x000084e801007387 */ /* 0x000fe20000100800 */
[----:B------:R-:W-:Y:S02]  /*14bc0*/  FSEL R104, R13, -INF , !P0 ;  /* 0xff8000000d687808 */ /* 0x000fe40004000000 */
[C---:B------:R-:W-:Y:S01]  /*14bd0*/  ISETP.GE.AND P0, PT, R85.reuse, R241, PT ;  /* 0x000000f15500720c */ /* 0x040fe20003f06270 */
[----:B------:R-:W-:Y:S01]  /*14be0*/  STL [R1+0x80], R231 ;  /* 0x000080e701007387 */ /* 0x000fe20000100800 */
[----:B------:R-:W-:Y:S02]  /*14bf0*/  LOP3.LUT R252, R252, 0xfffffff7, RZ, 0xc0, !PT ;  /* 0xfffffff7fcfc7812 */ /* 0x000fe400078ec0ff */
[----:B------:R-:W-:Y:S01]  /*14c00*/  ISETP.GE.OR P0, PT, R85, R240, !P0 ;  /* 0x000000f05500720c */ /* 0x000fe20004706670 */
[----:B------:R-:W-:Y:S01]  /*14c10*/  STL [R1+0x7c], R230 ;  /* 0x00007ce601007387 */ /* 0x000fe20000100800 */
[----:B------:R-:W-:Y:S02]  /*14c20*/  @P2 LOP3.LUT R252, R252, 0x8, RZ, 0xfc, !PT ;  /* 0x00000008fcfc2812 */ /* 0x000fe400078efcff */
[C---:B------:R-:W-:Y:S01]  /*14c30*/  IADD3 R87, R131.reuse, 0x9, RZ ;  /* 0x0000000983577810 */ /* 0x040fe20007ffe0ff */
[----:B------:R-:W-:Y:S01]  /*14c40*/  STL [R1+0x78], R229 ;  /* 0x000078e501007387 */ /* 0x000fe20000100800 */
[----:B------:R-:W-:Y:S02]  /*14c50*/  FSEL R105, R204, -INF , !P4 ;  /* 0xff800000cc697808 */ /* 0x000fe40006000000 */
[C---:B------:R-:W-:Y:S01]  /*14c60*/  LOP3.LUT P4, RZ, R252.reuse, 0x1, RZ, 0xc0, !PT ;  /* 0x00000001fcff7812 */ /* 0x040fe2000788c0ff */
[----:B------:R-:W-:Y:S01]  /*14c70*/  STL [R1+0x74], R228 ;  /* 0x000074e401007387 */ /* 0x000fe20000100800 */
[----:B------:R-:W-:Y:S02]  /*14c80*/  LOP3.LUT R252, R252, 0xfffffffb, RZ, 0xc0, !PT ;  /* 0xfffffffbfcfc7812 */ /* 0x000fe400078ec0ff */
[----:B------:R-:W-:Y:S01]  /*14c90*/  ISETP.GE.AND P1, PT, R131, R243, PT ;  /* 0x000000f38300720c */ /* 0x000fe20003f26270 */
[----:B------:R-:W-:Y:S01]  /*14ca0*/  STL [R1+0x70], R227 ;  /* 0x000070e301007387 */ /* 0x000fe20000100800 */
[----:B------:R-:W-:Y:S02]  /*14cb0*/  @P0 LOP3.LUT R252, R252, 0x4, RZ, 0xfc, !PT ;  /* 0x00000004fcfc0812 */ /* 0x000fe400078efcff */
[----:B------:R-:W-:Y:S01]  /*14cc0*/  ISETP.GE.AND P0, PT, R87, R245, PT ;  /* 0x000000f55700720c */ /* 0x000fe20003f06270 */
[----:B------:R-:W-:Y:S01]  /*14cd0*/  STL [R1+0x6c], R226 ;  /* 0x00006ce201007387 */ /* 0x000fe20000100800 */
[----:B------:R-:W-:Y:S02]  /*14ce0*/  ISETP.GE.OR P2, PT, R131, R242, !P1 ;  /* 0x000000f28300720c */ /* 0x000fe40004f46670 */
[----:B------:R-:W-:Y:S01]  /*14cf0*/  ISETP.GE.OR P0, PT, R87, R244, !P0 ;  /* 0x000000f45700720c */ /* 0x000fe20004706670 */
[----:B------:R-:W-:Y:S01]  /*14d00*/  STL [R1+0x68], R225 ;  /* 0x000068e101007387 */ /* 0x000fe20000100800 */
[----:B------:R-:W-:Y:S02]  /*14d10*/  FSEL R98, R8, -INF , !P2 ;  /* 0xff80000008627808 */ /* 0x000fe40005000000 */
[----:B------:R-:W-:Y:S01]  /*14d20*/  ISETP.GE.AND P3, PT, R7, R247, PT ;  /* 0x000000f70700720c */ /* 0x000fe20003f66270 */
[----:B------:R-:W-:Y:S01]  /*14d30*/  STL [R1+0x64], R223 ;  /* 0x000064df01007387 */ /* 0x000fe20000100800 */
[----:B------:R-:W-:Y:S02]  /*14d40*/  ISETP.GE.AND P2, PT, R85, R245, PT ;  /* 0x000000f55500720c */ /* 0x000fe40003f46270 */
[----:B------:R-:W-:Y:S01]  /*14d50*/  ISETP.GE.OR P5, PT, R7, R246, !P3 ;  /* 0x000000f60700720c */ /* 0x000fe20005fa6670 */
[----:B------:R-:W-:Y:S01]  /*14d60*/  STL [R1+0x60], R219 ;  /* 0x000060db01007387 */ /* 0x000fe20000100800 */
[C---:B------:R-:W-:Y:S02]  /*14d70*/  ISETP.GE.AND P3, PT, R131.reuse, R241, PT ;  /* 0x000000f18300720c */ /* 0x040fe40003f66270 */
[C---:B------:R-:W-:Y:S01]  /*14d80*/  IADD3 R86, R131.reuse, 0x11, RZ ;  /* 0x0000001183567810 */ /* 0x040fe20007ffe0ff */
[----:B------:R-:W-:Y:S01]  /*14d90*/  STL [R1+0x5c], R218 ;  /* 0x00005cda01007387 */ /* 0x000fe20000100800 */
[----:B------:R-:W-:Y:S02]  /*14da0*/  ISETP.GE.OR P1, PT, R131, R240, !P3 ;  /* 0x000000f08300720c */ /* 0x000fe40005f26670 */
[----:B------:R-:W-:Y:S01]  /*14db0*/  ISETP.GE.AND P3, PT, R87, R247, PT ;  /* 0x000000f75700720c */ /* 0x000fe20003f66270 */
[----:B------:R1:W-:Y:S01]  /*14dc0*/  STL [R1+0x58], R217 ;  /* 0x000058d901007387 */ /* 0x0003e20000100800 */
[----:B------:R-:W-:Y:S02]  /*14dd0*/  FSEL R10, R10, -INF , !P1 ;  /* 0xff8000000a0a7808 */ /* 0x000fe40004800000 */
[----:B------:R-:W-:Y:S01]  /*14de0*/  ISETP.GE.AND P1, PT, R85, R243, PT ;  /* 0x000000f35500720c */ /* 0x000fe20003f26270 */
[----:B------:R-:W-:Y:S01]  /*14df0*/  STL [R1+0x54], R216 ;  /* 0x000054d801007387 */ /* 0x000fe20000100800 */
[----:B------:R-:W-:Y:S02]  /*14e00*/  FSEL R108, R205, -INF , !P5 ;  /* 0xff800000cd6c7808 */ /* 0x000fe40006800000 */
[C---:B------:R-:W-:Y:S01]  /*14e10*/  ISETP.GE.OR P2, PT, R85.reuse, R244, !P2 ;  /* 0x000000f45500720c */ /* 0x040fe20005746670 */
[----:B------:R3:W-:Y:S01]  /*14e20*/  STL [R1+0x50], R215 ;  /* 0x000050d701007387 */ /* 0x0007e20000100800 */
[----:B------:R-:W-:Y:S02]  /*14e30*/  ISETP.GE.OR P5, PT, R85, R242, !P1 ;  /* 0x000000f25500720c */ /* 0x000fe40004fa6670 */
[C---:B------:R-:W-:Y:S01]  /*14e40*/  IADD3 R85, R131.reuse, 0x18, RZ ;  /* 0x0000001883557810 */ /* 0x040fe20007ffe0ff */
[----:B------:R4:W-:Y:S01]  /*14e50*/  STL [R1+0x4c], R214 ;  /* 0x00004cd601007387 */ /* 0x0009e20000100800 */
[----:B------:R-:W-:Y:S02]  /*14e60*/  IADD3 R7, R131, 0x10, RZ ;  /* 0x0000001083077810 */ /* 0x000fe40007ffe0ff */
[-C--:B------:R-:W-:Y:S01]  /*14e70*/  ISETP.GE.OR P3, PT, R87, R246.reuse, !P3 ;  /* 0x000000f65700720c */ /* 0x080fe20005f66670 */
[----:B------:R1:W-:Y:S01]  /*14e80*/  STL [R1+0x48], R213 ;  /* 0x000048d501007387 */ /* 0x0003e20000100800 */
[----:B------:R-:W-:Y:S02]  /*14e90*/  FSEL R111, R15, -INF , !P2 ;  /* 0xff8000000f6f7808 */ /* 0x000fe40005000000 */
[-C--:B------:R-:W-:Y:S01]  /*14ea0*/  ISETP.GE.AND P2, PT, R86, R247.reuse, PT ;  /* 0x000000f75600720c */ /* 0x080fe20003f46270 */
[----:B------:R1:W-:Y:S01]  /*14eb0*/  STL [R1+0x44], R212 ;  /* 0x000044d401007387 */ /* 0x0003e20000100800 */
[C---:B------:R-:W-:Y:S02]  /*14ec0*/  ISETP.GE.AND P1, PT, R7.reuse, R247, PT ;  /* 0x000000f70700720c */ /* 0x040fe40003f26270 */
[----:B------:R-:W-:Y:S02]  /*14ed0*/  FSEL R106, R14, -INF , !P3 ;  /* 0xff8000000e6a7808 */ /* 0x000fe40005800000 */
[-C--:B------:R-:W-:Y:S02]  /*14ee0*/  ISETP.GE.OR P3, PT, R86, R246.reuse, !P2 ;  /* 0x000000f65600720c */ /* 0x080fe40005766670 */
[----:B------:R-:W-:Y:S02]  /*14ef0*/  ISETP.GE.OR P1, PT, R7, R246, !P1 ;  /* 0x000000f60700720c */ /* 0x000fe40004f26670 */
[----:B------:R-:W-:Y:S02]  /*14f00*/  FSEL R21, R21, -INF , !P3 ;  /* 0xff80000015157808 */ /* 0x000fe40005800000 */
[----:B------:R-:W-:Y:S02]  /*14f10*/  ISETP.GE.AND P3, PT, R87, R243, PT ;  /* 0x000000f35700720c */ /* 0x000fe40003f66270 */
[----:B------:R-:W-:Y:S02]  /*14f20*/  FSEL R113, R20, -INF , !P1 ;  /* 0xff80000014717808 */ /* 0x000fe40004800000 */
[-C--:B------:R-:W-:Y:S02]  /*14f30*/  ISETP.GE.AND P1, PT, R7, R245.reuse, PT ;  /* 0x000000f50700720c */ /* 0x080fe40003f26270 */
[----:B------:R-:W-:Y:S02]  /*14f40*/  FSEL R9, R9, -INF , !P4 ;  /* 0xff80000009097808 */ /* 0x000fe40006000000 */
[----:B------:R-:W-:Y:S02]  /*14f50*/  ISETP.GE.OR P4, PT, R87, R242, !P3 ;  /* 0x000000f25700720c */ /* 0x000fe40005f86670 */
[-C--:B------:R-:W-:Y:S02]  /*14f60*/  ISETP.GE.OR P2, PT, R7, R244.reuse, !P1 ;  /* 0x000000f40700720c */ /* 0x080fe40004f46670 */
[----:B------:R-:W-:Y:S02]  /*14f70*/  ISETP.GE.AND P1, PT, R86, R245, PT ;  /* 0x000000f55600720c */ /* 0x000fe40003f26270 */
[----:B------:R-:W-:Y:S02]  /*14f80*/  IADD3 R13, R131, 0x19, RZ ;  /* 0x00000019830d7810 */ /* 0x000fe40007ffe0ff */
[----:B------:R-:W-:Y:S02]  /*14f90*/  FSEL R22, R22, -INF , !P2 ;  /* 0xff80000016167808 */ /* 0x000fe40005000000 */
[----:B------:R-:W-:Y:S02]  /*14fa0*/  ISETP.GE.OR P1, PT, R86, R244, !P1 ;  /* 0x000000f45600720c */ /* 0x000fe40004f26670 */
[----:B------:R-:W-:Y:S02]  /*14fb0*/  ISETP.GE.AND P2, PT, R13, R247, PT ;  /* 0x000000f70d00720c */ /* 0x000fe40003f46270 */
[----:B------:R-:W-:Y:S02]  /*14fc0*/  FSEL R23, R23, -INF , !P1 ;  /* 0xff80000017177808 */ /* 0x000fe40004800000 */
[-C--:B------:R-:W-:Y:S02]  /*14fd0*/  ISETP.GE.OR P1, PT, R13, R246.reuse, !P2 ;  /* 0x000000f60d00720c */ /* 0x080fe40005726670 */
[----:B------:R-:W-:Y:S02]  /*14fe0*/  ISETP.GE.AND P2, PT, R7, R243, PT ;  /* 0x000000f30700720c */ /* 0x000fe40003f46270 */
[----:B------:R-:W-:Y:S02]  /*14ff0*/  LOP3.LUT R252, R252, 0xfffffffd, RZ, 0xc0, !PT ;  /* 0xfffffffdfcfc7812 */ /* 0x000fe400078ec0ff */
[----:B------:R-:W-:Y:S02]  /*15000*/  IADD3 R15, R131, 0x20, RZ ;  /* 0x00000020830f7810 */ /* 0x000fe40007ffe0ff */
[----:B------:R-:W-:Y:S02]  /*15010*/  FSEL R28, R28, -INF , !P1 ;  /* 0xff8000001c1c7808 */ /* 0x000fe40004800000 */
[-C--:B------:R-:W-:Y:S02]  /*15020*/  ISETP.GE.AND P1, PT, R15, R247.reuse, PT ;  /* 0x000000f70f00720c */ /* 0x080fe40003f26270 */
[----:B------:R-:W-:Y:S02]  /*15030*/  FSEL R14, R11, -INF , !P5 ;  /* 0xff8000000b0e7808 */ /* 0x000fe40006800000 */
[-C--:B------:R-:W-:Y:S02]  /*15040*/  ISETP.GE.OR P1, PT, R15, R246.reuse, !P1 ;  /* 0x000000f60f00720c */ /* 0x080fe40004f26670 */
[C---:B------:R-:W-:Y:S02]  /*15050*/  IADD3 R11, R131.reuse, 0x21, RZ ;  /* 0x00000021830b7810 */ /* 0x040fe40007ffe0ff */
[----:B------:R-:W-:Y:S02]  /*15060*/  IADD3 R20, R131, 0x31, RZ ;  /* 0x0000003183147810 */ /* 0x000fe40007ffe0ff */
[----:B------:R-:W-:Y:S02]  /*15070*/  FSEL R207, R207, -INF , !P6 ;  /* 0xff800000cfcf7808 */ /* 0x000fe40007000000 */
[----:B--2---:R-:W-:Y:S02]  /*15080*/  FSEL R8, R116, -INF , !P0 ;  /* 0xff80000074087808 */ /* 0x004fe40004000000 */
[----:B------:R-:W2:Y:S01]  /*15090*/  LDL.LU R116, [R1+0x28] ;  /* 0x0000280001747983 */ /* 0x000ea20000300800 */
[C---:B------:R-:W-:Y:S03]  /*150a0*/  ISETP.GE.AND P0, PT, R85.reuse, R247, PT ;  /* 0x000000f75500720c */ /* 0x040fe60003f06270 */
[----:B------:R-:W3:Y:S01]  /*150b0*/  LDL.LU R120, [R1+0x2c] ;  /* 0x00002c0001787983 */ /* 0x000ee20000300800 */
[----:B------:R-:W-:Y:S03]  /*150c0*/  ISETP.GE.OR P0, PT, R85, R246, !P0 ;  /* 0x000000f65500720c */ /* 0x000fe60004706670 */
[----:B------:R-:W3:Y:S01]  /*150d0*/  LDL.LU R121, [R1+0x24] ;  /* 0x0000240001797983 */ /* 0x000ee20000300800 */
[----:B------:R-:W-:Y:S02]  /*150e0*/  FSEL R27, R27, -INF , !P0 ;  /* 0xff8000001b1b7808 */ /* 0x000fe40004000000 */
[C---:B------:R-:W-:Y:S04]  /*150f0*/  ISETP.GE.AND P0, PT, R87.reuse, R241, PT ;  /* 0x000000f15700720c */ /* 0x040fe80003f06270 */
[----:B------:R-:W-:Y:S02]  /*15100*/  ISETP.GE.OR P3, PT, R87, R240, !P0 ;  /* 0x000000f05700720c */ /* 0x000fe40004766670 */
[C---:B------:R-:W-:Y:S04]  /*15110*/  ISETP.GE.AND P0, PT, R85.reuse, R245, PT ;  /* 0x000000f55500720c */ /* 0x040fe80003f06270 */
[----:B------:R-:W-:Y:S04]  /*15120*/  ISETP.GE.OR P0, PT, R85, R244, !P0 ;  /* 0x000000f45500720c */ /* 0x000fe80004706670 */
[----:B------:R-:W-:Y:S02]  /*15130*/  FSEL R33, R33, -INF , !P0 ;  /* 0xff80000021217808 */ /* 0x000fe40004000000 */
[C---:B------:R-:W-:Y:S02]  /*15140*/  ISETP.GE.AND P0, PT, R7.reuse, R241, PT ;  /* 0x000000f10700720c */ /* 0x040fe40003f06270 */
[----:B------:R-:W-:Y:S02]  /*15150*/  @P3 LOP3.LUT R252, R252, 0x2, RZ, 0xfc, !PT ;  /* 0x00000002fcfc3812 */ /* 0x000fe400078efcff */
[C---:B------:R-:W-:Y:S02]  /*15160*/  ISETP.GE.OR P3, PT, R7.reuse, R242, !P2 ;  /* 0x000000f20700720c */ /* 0x040fe40005766670 */
[----:B------:R-:W-:Y:S02]  /*15170*/  ISETP.GE.OR P5, PT, R7, R240, !P0 ;  /* 0x000000f00700720c */ /* 0x000fe400047a6670 */
[C---:B------:R-:W-:Y:S02]  /*15180*/  ISETP.GE.AND P0, PT, R13.reuse, R245, PT ;  /* 0x000000f50d00720c */ /* 0x040fe40003f06270 */
[----:B------:R-:W-:Y:S02]  /*15190*/  FSEL R7, R12, -INF , !P4 ;  /* 0xff8000000c077808 */ /* 0x000fe40006000000 */
[----:B------:R-:W-:Y:S02]  /*151a0*/  ISETP.GE.OR P2, PT, R13, R244, !P0 ;  /* 0x000000f40d00720c */ /* 0x000fe40004746670 */
[----:B------:R-:W-:Y:S02]  /*151b0*/  IADD3 R12, R131, 0x28, RZ ;  /* 0x00000028830c7810 */ /* 0x000fe40007ffe0ff */
[----:B------:R-:W-:Y:S02]  /*151c0*/  FSEL R34, R34, -INF , !P2 ;  /* 0xff80000022227808 */ /* 0x000fe40005000000 */
[----:B------:R-:W-:Y:S02]  /*151d0*/  ISETP.GE.AND P2, PT, R86, R243, PT ;  /* 0x000000f35600720c */ /* 0x000fe40003f46270 */
[----:B------:R-:W-:Y:S02]  /*151e0*/  LOP3.LUT R252, R252, 0xfffffffe, RZ, 0xc0, !PT ;  /* 0xfffffffefcfc7812 */ /* 0x000fe400078ec0ff */
[----:B------:R-:W-:Y:S02]  /*151f0*/  ISETP.GE.OR P2, PT, R86, R242, !P2 ;  /* 0x000000f25600720c */ /* 0x000fe40005746670 */
[----:B-1----:R-:W-:Y:S02]  /*15200*/  FSEL R217, R19, -INF , !P5 ;  /* 0xff80000013d97808 */ /* 0x002fe40006800000 */
[----:B------:R-:W-:Y:S02]  /*15210*/  FSEL R223, R24, -INF , !P2 ;  /* 0xff80000018df7808 */ /* 0x000fe40005000000 */
[----:B------:R-:W-:Y:S02]  /*15220*/  IADD3 R19, R131, 0x61, RZ ;  /* 0x0000006183137810 */ /* 0x000fe40007ffe0ff */
[----:B--2---:R-:W-:Y:S02]  /*15230*/  FSEL R116, R116, -INF , !P1 ;  /* 0xff80000074747808 */ /* 0x004fe40004800000 */
[C---:B------:R-:W-:Y:S04]  /*15240*/  ISETP.GE.AND P1, PT, R11.reuse, R247, PT ;  /* 0x000000f70b00720c */ /* 0x040fe80003f26270 */
[----:B------:R-:W-:Y:S02]  /*15250*/  ISETP.GE.OR P0, PT, R11, R246, !P1 ;  /* 0x000000f60b00720c */ /* 0x000fe40004f06670 */
[----:B---3--:R-:W-:Y:S02]  /*15260*/  FSEL R200, R121, -INF , !P3 ;  /* 0xff80000079c87808 */ /* 0x008fe40005800000 */
[----:B------:R-:W2:Y:S01]  /*15270*/  LDL.LU R121, [R1+0x30] ;  /* 0x0000300001797983 */ /* 0x000ea20000300800 */
[----:B------:R-:W-:Y:S02]  /*15280*/  FSEL R120, R120, -INF , !P0 ;  /* 0xff80000078787808 */ /* 0x000fe40004000000 */
[C---:B------:R-:W-:Y:S01]  /*15290*/  ISETP.GE.AND P0, PT, R86.reuse, R241, PT ;  /* 0x000000f15600720c */ /* 0x040fe20003f06270 */
[----:B------:R-:W3:Y:S01]  /*152a0*/  LDL.LU R125, [R1+0x38] ;  /* 0x00003800017d7983 */ /* 0x000ee20000300800 */
[C---:B------:R-:W-:Y:S02]  /*152b0*/  ISETP.GE.AND P1, PT, R15.reuse, R245, PT ;  /* 0x000000f50f00720c */ /* 0x040fe40003f26270 */
[----:B------:R-:W-:Y:S02]  /*152c0*/  ISETP.GE.OR P4, PT, R86, R240, !P0 ;  /* 0x000000f05600720c */ /* 0x000fe40004786670 */
[----:B------:R-:W-:Y:S02]  /*152d0*/  ISETP.GE.OR P0, PT, R15, R244, !P1 ;  /* 0x000000f40f00720c */ /* 0x000fe40004f06670 */
[C---:B------:R-:W-:Y:S02]  /*152e0*/  ISETP.GE.AND P1, PT, R85.reuse, R243, PT ;  /* 0x000000f35500720c */ /* 0x040fe40003f26270 */
[----:B------:R-:W-:Y:S02]  /*152f0*/  FSEL R38, R38, -INF , !P0 ;  /* 0xff80000026267808 */ /* 0x000fe40004000000 */
[C---:B------:R-:W-:Y:S02]  /*15300*/  ISETP.GE.AND P0, PT, R12.reuse, R247, PT ;  /* 0x000000f70c00720c */ /* 0x040fe40003f06270 */
[----:B------:R-:W-:Y:S02]  /*15310*/  ISETP.GE.OR P1, PT, R85, R242, !P1 ;  /* 0x000000f25500720c */ /* 0x000fe40004f26670 */
[----:B------:R-:W-:Y:S02]  /*15320*/  ISETP.GE.OR P0, PT, R12, R246, !P0 ;  /* 0x000000f60c00720c */ /* 0x000fe40004706670 */
[----:B------:R-:W-:Y:S02]  /*15330*/  FSEL R218, R26, -INF , !P1 ;  /* 0xff8000001ada7808 */ /* 0x000fe40004800000 */
[----:B------:R-:W-:Y:S02]  /*15340*/  FSEL R46, R46, -INF , !P0 ;  /* 0xff8000002e2e7808 */ /* 0x000fe40004000000 */
[----:B------:R-:W-:Y:S02]  /*15350*/  ISETP.GE.AND P0, PT, R11, R245, PT ;  /* 0x000000f50b00720c */ /* 0x000fe40003f06270 */
[----:B------:R-:W-:Y:S02]  /*15360*/  IADD3 R26, R131, 0x30, RZ ;  /* 0x00000030831a7810 */ /* 0x000fe40007ffe0ff */
[----:B------:R-:W-:Y:S04]  /*15370*/  ISETP.GE.OR P0, PT, R11, R244, !P0 ;  /* 0x000000f40b00720c */ /* 0x000fe80004706670 */
[----:B------:R-:W-:Y:S02]  /*15380*/  FSEL R37, R37, -INF , !P0 ;  /* 0xff80000025257808 */ /* 0x000fe40004000000 */
[C---:B------:R-:W-:Y:S04]  /*15390*/  ISETP.GE.AND P0, PT, R85.reuse, R241, PT ;  /* 0x000000f15500720c */ /* 0x040fe80003f06270 */
[----:B------:R-:W-:Y:S02]  /*153a0*/  ISETP.GE.OR P2, PT, R85, R240, !P0 ;  /* 0x000000f05500720c */ /* 0x000fe40004746670 */
[----:B------:R-:W-:Y:S04]  /*153b0*/  IADD3 R85, R131, 0x29, RZ ;  /* 0x0000002983557810 */ /* 0x000fe80007ffe0ff */
[C---:B------:R-:W-:Y:S04]  /*153c0*/  ISETP.GE.AND P0, PT, R85.reuse, R247, PT ;  /* 0x000000f75500720c */ /* 0x040fe80003f06270 */
[----:B------:R-:W-:Y:S04]  /*153d0*/  ISETP.GE.OR P0, PT, R85, R246, !P0 ;  /* 0x000000f65500720c */ /* 0x000fe80004706670 */
[----:B------:R-:W-:Y:S02]  /*153e0*/  FSEL R45, R45, -INF , !P0 ;  /* 0xff8000002d2d7808 */ /* 0x000fe40004000000 */
[C---:B------:R-:W-:Y:S04]  /*153f0*/  ISETP.GE.AND P0, PT, R12.reuse, R245, PT ;  /* 0x000000f50c00720c */ /* 0x040fe80003f06270 */
[----:B------:R-:W-:Y:S04]  /*15400*/  ISETP.GE.OR P0, PT, R12, R244, !P0 ;  /* 0x000000f40c00720c */ /* 0x000fe80004706670 */
[----:B------:R-:W-:Y:S02]  /*15410*/  FSEL R47, R47, -INF , !P0 ;  /* 0xff8000002f2f7808 */ /* 0x000fe40004000000 */
[C---:B------:R-:W-:Y:S04]  /*15420*/  ISETP.GE.AND P0, PT, R13.reuse, R243, PT ;  /* 0x000000f30d00720c */ /* 0x040fe80003f06270 */
[C---:B------:R-:W-:Y:S02]  /*15430*/  ISETP.GE.OR P1, PT, R13.reuse, R242, !P0 ;  /* 0x000000f20d00720c */ /* 0x040fe40004726670 */
[----:B------:R-:W-:Y:S02]  /*15440*/  ISETP.GE.AND P0, PT, R13, R241, PT ;  /* 0x000000f10d00720c */ /* 0x000fe40003f06270 */
[----:B------:R-:W-:Y:S02]  /*15450*/  FSEL R215, R25, -INF , !P1 ;  /* 0xff80000019d77808 */ /* 0x000fe40004800000 */
[----:B------:R-:W-:Y:S02]  /*15460*/  ISETP.GE.OR P3, PT, R13, R240, !P0 ;  /* 0x000000f00d00720c */ /* 0x000fe40004766670 */
[C---:B------:R-:W-:Y:S02]  /*15470*/  ISETP.GE.AND P0, PT, R26.reuse, R247, PT ;  /* 0x000000f71a00720c */ /* 0x040fe40003f06270 */
[C---:B------:R-:W-:Y:S02]  /*15480*/  IADD3 R13, R131.reuse, 0x38, RZ ;  /* 0x00000038830d7810 */ /* 0x040fe40007ffe0ff */
[----:B------:R-:W-:Y:S02]  /*15490*/  ISETP.GE.OR P0, PT, R26, R246, !P0 ;  /* 0x000000f61a00720c */ /* 0x000fe40004706670 */
[----:B------:R-:W-:Y:S02]  /*154a0*/  IADD3 R25, R131, 0x49, RZ ;  /* 0x0000004983197810 */ /* 0x000fe40007ffe0ff */
[----:B--2---:R-:W-:Y:S02]  /*154b0*/  FSEL R24, R121, -INF , !P0 ;  /* 0xff80000079187808 */ /* 0x004fe40004000000 */
[----:B------:R-:W2:Y:S01]  /*154c0*/  LDL.LU R121, [R1+0x34] ;  /* 0x0000340001797983 */ /* 0x000ea20000300800 */
[C---:B------:R-:W-:Y:S04]  /*154d0*/  ISETP.GE.AND P0, PT, R85.reuse, R245, PT ;  /* 0x000000f55500720c */ /* 0x040fe80003f06270 */
[----:B------:R-:W-:Y:S04]  /*154e0*/  ISETP.GE.OR P0, PT, R85, R244, !P0 ;  /* 0x000000f45500720c */ /* 0x000fe80004706670 */
[----:B------:R-:W-:Y:S02]  /*154f0*/  FSEL R48, R48, -INF , !P0 ;  /* 0xff80000030307808 */ /* 0x000fe40004000000 */
[C---:B------:R-:W-:Y:S04]  /*15500*/  ISETP.GE.AND P0, PT, R15.reuse, R243, PT ;  /* 0x000000f30f00720c */ /* 0x040fe80003f06270 */
[C---:B------:R-:W-:Y:S02]  /*15510*/  ISETP.GE.OR P1, PT, R15.reuse, R242, !P0 ;  /* 0x000000f20f00720c */ /* 0x040fe40004726670 */
[C---:B------:R-:W-:Y:S02]  /*15520*/  ISETP.GE.AND P0, PT, R15.reuse, R241, PT ;  /* 0x000000f10f00720c */ /* 0x040fe40003f06270 */
[----:B------:R-:W-:Y:S02]  /*15530*/  FSEL R216, R36, -INF , !P1 ;  /* 0xff80000024d87808 */ /* 0x000fe40004800000 */
[----:B------:R-:W-:Y:S02]  /*15540*/  ISETP.GE.OR P6, PT, R15, R240, !P0 ;  /* 0x000000f00f00720c */ /* 0x000fe400047c6670 */
[C---:B------:R-:W-:Y:S02]  /*15550*/  ISETP.GE.AND P0, PT, R20.reuse, R247, PT ;  /* 0x000000f71400720c */ /* 0x040fe40003f06270 */
[----:B------:R-:W-:Y:S02]  /*15560*/  IADD3 R36, R131, 0x41, RZ ;  /* 0x0000004183247810 */ /* 0x000fe40007ffe0ff */
        /* <DEDUP_REMOVED lines=37> */
[----:B------:R-:W-:Y:S02]  /*157c0*/  FSEL R85, R39, -INF , !P1 ;  /* 0xff80000027557808 */ /* 0x000fe40004800000 */
[----:B------:R-:W-:Y:S09]  /*157d0*/  IADD3 R39, R131, 0x48, RZ ;  /* 0x0000004883277810 */ /* 0x000ff20007ffe0ff */
[----:B------:R-:W-:Y:S02]  /*157e0*/  @P0 LOP3.LUT R252, R252, 0x200, RZ, 0xfc, !PT ;  /* 0x00000200fcfc0812 */ /* 0x000fe400078efcff */
[----:B------:R-:W-:Y:S02]  /*157f0*/  ISETP.GE.AND P0, PT, R12, R247, PT ;  /* 0x000000f70c00720c */ /* 0x000fe40003f06270 */
[----:B------:R-:W-:Y:S02]  /*15800*/  LOP3.LUT R252, R252, 0xfffffbff, RZ, 0xc0, !PT ;  /* 0xfffffbfffcfc7812 */ /* 0x000fe400078ec0ff */
[----:B------:R-:W-:Y:S04]  /*15810*/  ISETP.GE.OR P0, PT, R12, R246, !P0 ;  /* 0x000000f60c00720c */ /* 0x000fe80004706670 */
[----:B---3--:R-:W-:Y:S02]  /*15820*/  FSEL R130, R125, -INF , !P0 ;  /* 0xff8000007d827808 */ /* 0x008fe40004000000 */
[C---:B------:R-:W-:Y:S04]  /*15830*/  ISETP.GE.AND P0, PT, R11.reuse, R245, PT ;  /* 0x000000f50b00720c */ /* 0x040fe80003f06270 */
[----:B------:R-:W-:Y:S04]  /*15840*/  ISETP.GE.OR P0, PT, R11, R244, !P0 ;  /* 0x000000f40b00720c */ /* 0x000fe80004706670 */
[----:B------:R-:W-:Y:S02]  /*15850*/  FSEL R63, R63, -INF , !P0 ;  /* 0xff8000003f3f7808 */ /* 0x000fe40004000000 */
[C---:B------:R-:W-:Y:S04]  /*15860*/  ISETP.GE.AND P0, PT, R26.reuse, R243, PT ;  /* 0x000000f31a00720c */ /* 0x040fe80003f06270 */
[C---:B------:R-:W-:Y:S02]  /*15870*/  ISETP.GE.OR P1, PT, R26.reuse, R242, !P0 ;  /* 0x000000f21a00720c */ /* 0x040fe40004726670 */
[----:B------:R-:W-:Y:S02]  /*15880*/  ISETP.GE.AND P0, PT, R26, R241, PT ;  /* 0x000000f11a00720c */ /* 0x000fe40003f06270 */
[----:B----4-:R-:W-:Y:S02]  /*15890*/  FSEL R214, R50, -INF , !P1 ;  /* 0xff80000032d67808 */ /* 0x010fe40004800000 */
[----:B------:R-:W-:Y:S11]  /*158a0*/  ISETP.GE.OR P0, PT, R26, R240, !P0 ;  /* 0x000000f01a00720c */ /* 0x000ff60004706670 */
[----:B------:R-:W-:Y:S02]  /*158b0*/  @!UPT UIADD3 URZ, URZ, URZ, URZ ;  /* 0x0000003f3f3ff290 */ /* 0x000fe4000fffe03f */
[----:B------:R-:W-:Y:S02]  /*158c0*/  @P0 LOP3.LUT R252, R252, 0x400, RZ, 0xfc, !PT ;  /* 0x00000400fcfc0812 */ /* 0x000fe400078efcff */
[----:B------:R-:W-:Y:S02]  /*158d0*/  ISETP.GE.AND P0, PT, R36, R247, PT ;  /* 0x000000f72400720c */ /* 0x000fe40003f06270 */
[----:B------:R-:W-:Y:S02]  /*158e0*/  LOP3.LUT R252, R252, 0xffffff7f, RZ, 0xc0, !PT ;  /* 0xffffff7ffcfc7812 */ /* 0x000fe400078ec0ff */
[----:B------:R-:W-:Y:S04]  /*158f0*/  ISETP.GE.OR P0, PT, R36, R246, !P0 ;  /* 0x000000f62400720c */ /* 0x000fe80004706670 */
[----:B--2---:R-:W-:Y:S02]  /*15900*/  FSEL R129, R121, -INF , !P0 ;  /* 0xff80000079817808 */ /* 0x004fe40004000000 */
[----:B------:R-:W2:Y:S01]  /*15910*/  LDL.LU R121, [R1+0x3c] ;  /* 0x00003c0001797983 */ /* 0x000ea20000300800 */
[C---:B------:R-:W-:Y:S03]  /*15920*/  ISETP.GE.AND P0, PT, R12.reuse, R245, PT ;  /* 0x000000f50c00720c */ /* 0x040fe60003f06270 */
[----:B------:R-:W3:Y:S01]  /*15930*/  LDL.LU R125, [R1+0x40] ;  /* 0x00004000017d7983 */ /* 0x000ee20000300800 */
[----:B------:R-:W-:Y:S04]  /*15940*/  ISETP.GE.OR P0, PT, R12, R244, !P0 ;  /* 0x000000f40c00720c */ /* 0x000fe80004706670 */
[----:B------:R-:W-:Y:S02]  /*15950*/  FSEL R15, R69, -INF , !P0 ;  /* 0xff800000450f7808 */ /* 0x000fe40004000000 */
[C---:B------:R-:W-:Y:S02]  /*15960*/  ISETP.GE.AND P0, PT, R20.reuse, R243, PT ;  /* 0x000000f31400720c */ /* 0x040fe40003f06270 */
[----:B------:R-:W-:Y:S02]  /*15970*/  FSEL R69, R17, -INF , !P4 ;  /* 0xff80000011457808 */ /* 0x000fe40006000000 */
[C---:B------:R-:W-:Y:S02]  /*15980*/  ISETP.GE.OR P1, PT, R20.reuse, R242, !P0 ;  /* 0x000000f21400720c */ /* 0x040fe40004726670 */
[C---:B------:R-:W-:Y:S02]  /*15990*/  ISETP.GE.AND P0, PT, R20.reuse, R241, PT ;  /* 0x000000f11400720c */ /* 0x040fe40003f06270 */
        /* <DEDUP_REMOVED lines=18> */
[C---:B------:R-:W-:Y:S04]  /*15ac0*/  ISETP.GE.AND P0, PT, R25.reuse, R247, PT ;  /* 0x000000f71900720c */ /* 0x040fe80003f06270 */
[----:B------:R-:W-:Y:S04]  /*15ad0*/  ISETP.GE.OR P0, PT, R25, R246, !P0 ;  /* 0x000000f61900720c */ /* 0x000fe80004706670 */
[----:B------:R-:W-:Y:S02]  /*15ae0*/  FSEL R74, R74, -INF , !P0 ;  /* 0xff8000004a4a7808 */ /* 0x000fe40004000000 */
[C---:B------:R-:W-:Y:S02]  /*15af0*/  LOP3.LUT P0, RZ, R252.reuse, 0x8, RZ, 0xc0, !PT ;  /* 0x00000008fcff7812 */ /* 0x040fe4000780c0ff */
[----:B------:R-:W-:Y:S02]  /*15b00*/  LOP3.LUT R252, R252, 0xffffffdf, RZ, 0xc0, !PT ;  /* 0xffffffdffcfc7812 */ /* 0x000fe400078ec0ff */
[----:B------:R-:W-:Y:S02]  /*15b10*/  FSEL R13, R0, -INF , !P0 ;  /* 0xff800000000d7808 */ /* 0x000fe40004000000 */
[----:B------:R-:W-:Y:S02]  /*15b20*/  ISETP.GE.AND P0, PT, R39, R245, PT ;  /* 0x000000f52700720c */ /* 0x000fe40003f06270 */
[----:B------:R-:W-:Y:S02]  /*15b30*/  IADD3 R0, R131, 0x51, RZ ;  /* 0x0000005183007810 */ /* 0x000fe40007ffe0ff */
[----:B------:R-:W-:Y:S04]  /*15b40*/  ISETP.GE.OR P0, PT, R39, R244, !P0 ;  /* 0x000000f42700720c */ /* 0x000fe80004706670 */
[----:B------:R-:W-:Y:S02]  /*15b50*/  FSEL R76, R76, -INF , !P0 ;  /* 0xff8000004c4c7808 */ /* 0x000fe40004000000 */
[C---:B------:R-:W-:Y:S04]  /*15b60*/  ISETP.GE.AND P0, PT, R11.reuse, R243, PT ;  /* 0x000000f30b00720c */ /* 0x040fe80003f06270 */
[C---:B------:R-:W-:Y:S02]  /*15b70*/  ISETP.GE.OR P1, PT, R11.reuse, R242, !P0 ;  /* 0x000000f20b00720c */ /* 0x040fe40004726670 */
[C---:B------:R-:W-:Y:S02]  /*15b80*/  ISETP.GE.AND P0, PT, R11.reuse, R241, PT ;  /* 0x000000f10b00720c */ /* 0x040fe40003f06270 */
[----:B------:R-:W-:Y:S02]  /*15b90*/  FSEL R127, R54, -INF , !P1 ;  /* 0xff800000367f7808 */ /* 0x000fe40004800000 */
[----:B------:R-:W-:Y:S02]  /*15ba0*/  ISETP.GE.OR P0, PT, R11, R240, !P0 ;  /* 0x000000f00b00720c */ /* 0x000fe40004706670 */
[----:B------:R-:W-:Y:S11]  /*15bb0*/  IADD3 R54, R131, 0x71, RZ ;  /* 0x0000007183367810 */ /* 0x000ff60007ffe0ff */
[----:B------:R-:W-:Y:S02]  /*15bc0*/  @P0 LOP3.LUT R252, R252, 0x20, RZ, 0xfc, !PT ;  /* 0x00000020fcfc0812 */ /* 0x000fe400078efcff */
[C---:B------:R-:W-:Y:S04]  /*15bd0*/  ISETP.GE.AND P0, PT, R49.reuse, R247, PT ;  /* 0x000000f73100720c */ /* 0x040fe80003f06270 */
[----:B------:R-:W-:Y:S04]  /*15be0*/  ISETP.GE.OR P0, PT, R49, R246, !P0 ;  /* 0x000000f63100720c */ /* 0x000fe80004706670 */
[----:B--2---:R-:W-:Y:S01]  /*15bf0*/  FSEL R26, R121, -INF , !P0 ;  /* 0xff800000791a7808 */ /* 0x004fe20004000000 */
[----:B------:R-:W-:Y:S01]  /*15c00*/  IMAD.MOV.U32 R121, RZ, RZ, R211 ;  /* 0x000000ffff797224 */ /* 0x000fe200078e00d3 */
[C---:B------:R-:W-:Y:S02]  /*15c10*/  LOP3.LUT P0, RZ, R252.reuse, 0x4, RZ, 0xc0, !PT ;  /* 0x00000004fcff7812 */ /* 0x040fe4000780c0ff */
[----:B------:R-:W-:Y:S01]  /*15c20*/  LOP3.LUT R252, R252, 0xffffffef, RZ, 0xc0, !PT ;  /* 0xffffffeffcfc7812 */ /* 0x000fe200078ec0ff */
[----:B------:R-:W-:Y:S01]  /*15c30*/  IMAD.MOV.U32 R202, RZ, RZ, R121 ;  /* 0x000000ffffca7224 */ /* 0x000fe200078e0079 */
        /* <DEDUP_REMOVED lines=10> */
[----:B------:R-:W-:Y:S11]  /*15ce0*/  FSEL R67, R18, -INF , !P2 ;  /* 0xff80000012437808 */ /* 0x000ff60005000000 */
        /* <DEDUP_REMOVED lines=9> */
[----:B------:R-:W-:Y:S02]  /*15d80*/  ISETP.GE.OR P0, PT, R49, R244, !P0 ;  /* 0x000000f43100720c */ /* 0x000fe40004706670 */
[----:B------:R-:W-:Y:S02]  /*15d90*/  FSEL R84, R32, -INF , !P6 ;  /* 0xff80000020547808 */ /* 0x000fe40007000000 */
        /* <DEDUP_REMOVED lines=8> */
[----:B------:R-:W-:Y:S02]  /*15e20*/  ISETP.GE.AND P0, PT, R2, R247, PT ;  /* 0x000000f70200720c */ /* 0x000fe40003f06270 */
        /* <DEDUP_REMOVED lines=11> */
[C---:B------:R-:W-:Y:S04]  /*15ee0*/  ISETP.GE.AND P0, PT, R3.reuse, R247, PT ;  /* 0x000000f70300720c */ /* 0x040fe80003f06270 */
[----:B------:R-:W-:Y:S04]  /*15ef0*/  ISETP.GE.OR P0, PT, R3, R246, !P0 ;  /* 0x000000f60300720c */ /* 0x000fe80004706670 */
[----:B------:R-:W-:Y:S02]  /*15f00*/  FSEL R39, R88, -INF , !P0 ;  /* 0xff80000058277808 */ /* 0x000fe40004000000 */
[----:B------:R-:W-:Y:S02]  /*15f10*/  ISETP.GE.AND P0, PT, R2, R245, PT ;  /* 0x000000f50200720c */ /* 0x000fe40003f06270 */
[----:B------:R-:W-:Y:S02]  /*15f20*/  @P5 LOP3.LUT R252, R252, 0x4, RZ, 0xfc, !PT ;  /* 0x00000004fcfc5812 */ /* 0x000fe400078efcff */
[----:B------:R-:W-:Y:S02]  /*15f30*/  ISETP.GE.OR P0, PT, R2, R244, !P0 ;  /* 0x000000f40200720c */ /* 0x000fe40004706670 */
[----:B------:R-:W-:Y:S02]  /*15f40*/  LOP3.LUT P6, RZ, R252, 0x200, RZ, 0xc0, !PT ;  /* 0x00000200fcff7812 */ /* 0x000fe400078cc0ff */
[----:B------:R-:W-:Y:S02]  /*15f50*/  FSEL R211, R90, -INF , !P0 ;  /* 0xff8000005ad37808 */ /* 0x000fe40004000000 */
[C---:B------:R-:W-:Y:S04]  /*15f60*/  ISETP.GE.AND P0, PT, R25.reuse, R243, PT ;  /* 0x000000f31900720c */ /* 0x040fe80003f06270 */
[C---:B------:R-:W-:Y:S02]  /*15f70*/  ISETP.GE.OR P1, PT, R25.reuse, R242, !P0 ;  /* 0x000000f21900720c */ /* 0x040fe40004726670 */
[C---:B------:R-:W-:Y:S02]  /*15f80*/  ISETP.GE.AND P0, PT, R25.reuse, R241, PT ;  /* 0x000000f11900720c */ /* 0x040fe40003f06270 */
[----:B------:R-:W-:Y:S02]  /*15f90*/  FSEL R64, R64, -INF , !P1 ;  /* 0xff80000040407808 */ /* 0x000fe40004800000 */
[----:B------:R-:W-:Y:S02]  /*15fa0*/  ISETP.GE.OR P5, PT, R25, R240, !P0 ;  /* 0x000000f01900720c */ /* 0x000fe400047a6670 */
[----:B------:R-:W-:Y:S02]  /*15fb0*/  IADD3 R25, R131, 0x60, RZ ;  /* 0x0000006083197810 */ /* 0x000fe40007ffe0ff */
[----:B------:R-:W-:Y:S01]  /*15fc0*/  FSEL R205, R56, -INF , !P5 ;  /* 0xff80000038cd7808 */ /* 0x000fe20006800000 */
[----:B------:R-:W-:Y:S01]  /*15fd0*/  IMAD.MOV.U32 R56, RZ, RZ, R64 ;  /* 0x000000ffff387224 */ /* 0x000fe200078e0040 */
[C---:B------:R-:W-:Y:S01]  /*15fe0*/  ISETP.GE.AND P0, PT, R25.reuse, R247, PT ;  /* 0x000000f71900720c */ /* 0x040fe20003f06270 */
[----:B------:R-:W-:Y:S03]  /*15ff0*/  IMAD.MOV.U32 R64, RZ, RZ, R67 ;  /* 0x000000ffff407224 */ /* 0x000fe600078e0043 */
[----:B------:R-:W-:Y:S04]  /*16000*/  ISETP.GE.OR P0, PT, R25, R246, !P0 ;  /* 0x000000f61900720c */ /* 0x000fe80004706670 */
[----:B---3--:R-:W-:Y:S01]  /*16010*/  FSEL R40, R125, -INF , !P0 ;  /* 0xff8000007d287808 */ /* 0x008fe20004000000 */
[----:B------:R-:W-:Y:S01]  /*16020*/  IMAD.MOV.U32 R125, RZ, RZ, R209 ;  /* 0x000000ffff7d7224 */ /* 0x000fe200078e00d1 */
[C---:B------:R-:W-:Y:S04]  /*16030*/  ISETP.GE.AND P0, PT, R3.reuse, R245, PT ;  /* 0x000000f50300720c */ /* 0x040fe80003f06270 */
[----:B------:R-:W-:Y:S04]  /*16040*/  ISETP.GE.OR P0, PT, R3, R244, !P0 ;  /* 0x000000f40300720c */ /* 0x000fe80004706670 */
[----:B------:R-:W-:Y:S02]  /*16050*/  FSEL R209, R91, -INF , !P0 ;  /* 0xff8000005bd17808 */ /* 0x000fe40004000000 */
[C---:B------:R-:W-:Y:S04]  /*16060*/  ISETP.GE.AND P0, PT, R49.reuse, R243, PT ;  /* 0x000000f33100720c */ /* 0x040fe80003f06270 */
[C---:B------:R-:W-:Y:S02]  /*16070*/  ISETP.GE.OR P1, PT, R49.reuse, R242, !P0 ;  /* 0x000000f23100720c */ /* 0x040fe40004726670 */
[----:B------:R-:W-:Y:S02]  /*16080*/  ISETP.GE.AND P0, PT, R49, R241, PT ;  /* 0x000000f13100720c */ /* 0x000fe40003f06270 */
[----:B------:R-:W-:Y:S01]  /*16090*/  FSEL R230, R81, -INF , !P1 ;  /* 0xff80000051e67808 */ /* 0x000fe20004800000 */
[----:B------:R-:W-:Y:S01]  /*160a0*/  IMAD.MOV.U32 R81, RZ, RZ, R201 ;  /* 0x000000ffff517224 */ /* 0x000fe200078e00c9 */
[----:B------:R-:W-:Y:S02]  /*160b0*/  ISETP.GE.OR P4, PT, R49, R240, !P0 ;  /* 0x000000f03100720c */ /* 0x000fe40004786670 */
[----:B------:R-:W-:Y:S02]  /*160c0*/  ISETP.GE.AND P0, PT, R19, R247, PT ;  /* 0x000000f71300720c */ /* 0x000fe40003f06270 */
[----:B------:R-:W-:Y:S02]  /*160d0*/  FSEL R203, R71, -INF , !P4 ;  /* 0xff80000047cb7808 */ /* 0x000fe40006000000 */
        /* <DEDUP_REMOVED lines=22> */
[----:B------:R-:W-:Y:S02]  /*16240*/  IADD3 R2, R131, 0x69, RZ ;  /* 0x0000006983027810 */ /* 0x000fe40007ffe0ff */
[----:B------:R-:W-:Y:S02]  /*16250*/  FSEL R201, R73, -INF , !P2 ;  /* 0xff80000049c97808 */ /* 0x000fe40005000000 */
[C---:B------:R-:W-:Y:S04]  /*16260*/  ISETP.GE.AND P0, PT, R2.reuse, R247, PT ;  /* 0x000000f70200720c */ /* 0x040fe80003f06270 */
[----:B------:R-:W-:Y:S04]  /*16270*/  ISETP.GE.OR P0, PT, R2, R246, !P0 ;  /* 0x000000f60200720c */ /* 0x000fe80004706670 */
[----:B------:R-:W-:Y:S02]  /*16280*/  FSEL R32, R110, -INF , !P0 ;  /* 0xff8000006e207808 */ /* 0x000fe40004000000 */
[C---:B------:R-:W-:Y:S02]  /*16290*/  LOP3.LUT P0, RZ, R252.reuse, 0x1, RZ, 0xc0, !PT ;  /* 0x00000001fcff7812 */ /* 0x040fe4000780c0ff */
[----:B------:R-:W-:Y:S02]  /*162a0*/  LOP3.LUT R252, R252, 0xfffffffd, RZ, 0xc0, !PT ;  /* 0xfffffffdfcfc7812 */ /* 0x000fe400078ec0ff */
        /* <DEDUP_REMOVED lines=9> */
[C---:B------:R-:W-:Y:S02]  /*16340*/  IADD3 R3, R131.reuse, 0x70, RZ ;  /* 0x0000007083037810 */ /* 0x040fe40007ffe0ff */
[----:B------:R-:W-:Y:S09]  /*16350*/  IADD3 R131, R131, 0x79, RZ ;  /* 0x0000007983837810 */ /* 0x000ff20007ffe0ff */
[----:B------:R-:W-:Y:S02]  /*16360*/  @P0 LOP3.LUT R252, R252, 0x2, RZ, 0xfc, !PT ;  /* 0x00000002fcfc0812 */ /* 0x000fe400078efcff */
[C---:B------:R-:W-:Y:S04]  /*16370*/  ISETP.GE.AND P0, PT, R3.reuse, R247, PT ;  /* 0x000000f70300720c */ /* 0x040fe80003f06270 */
[----:B------:R-:W-:Y:S04]  /*16380*/  ISETP.GE.OR P0, PT, R3, R246, !P0 ;  /* 0x000000f60300720c */ /* 0x000fe80004706670 */
[----:B------:R-:W-:Y:S02]  /*16390*/  FSEL R30, R125, -INF , !P0 ;  /* 0xff8000007d1e7808 */ /* 0x000fe40004000000 */
[C---:B------:R-:W-:Y:S02]  /*163a0*/  LOP3.LUT P0, RZ, R252.reuse, 0x100, RZ, 0xc0, !PT ;  /* 0x00000100fcff7812 */ /* 0x040fe4000780c0ff */
[----:B------:R-:W-:Y:S02]  /*163b0*/  LOP3.LUT R252, R252, 0xfffffffe, RZ, 0xc0, !PT ;  /* 0xfffffffefcfc7812 */ /* 0x000fe400078ec0ff */
[----:B------:R-:W-:Y:S02]  /*163c0*/  FSEL R234, R31, -INF , !P0 ;  /* 0xff8000001fea7808 */ /* 0x000fe40004000000 */
[C---:B------:R-:W-:Y:S02]  /*163d0*/  ISETP.GE.AND P0, PT, R2.reuse, R245, PT ;  /* 0x000000f50200720c */ /* 0x040fe40003f06270 */
[----:B------:R-:W-:Y:S02]  /*163e0*/  FSEL R125, R29, -INF , !P6 ;  /* 0xff8000001d7d7808 */ /* 0x000fe40007000000 */
[----:B------:R-:W-:Y:S04]  /*163f0*/  ISETP.GE.OR P0, PT, R2, R244, !P0 ;  /* 0x000000f40200720c */ /* 0x000fe80004706670 */
[----:B------:R-:W-:Y:S02]  /*16400*/  FSEL R114, R114, -INF , !P0 ;  /* 0xff80000072727808 */ /* 0x000fe40004000000 */
[C---:B------:R-:W-:Y:S04]  /*16410*/  ISETP.GE.AND P0, PT, R25.reuse, R243, PT ;  /* 0x000000f31900720c */ /* 0x040fe80003f06270 */
[C---:B------:R-:W-:Y:S02]  /*16420*/  ISETP.GE.OR P1, PT, R25.reuse, R242, !P0 ;  /* 0x000000f21900720c */ /* 0x040fe40004726670 */
[C---:B------:R-:W-:Y:S04]  /*16430*/  ISETP.GE.AND P0, PT, R25.reuse, R241, PT ;  /* 0x000000f11900720c */ /* 0x040fe80003f06270 */
[----:B------:R-:W-:Y:S11]  /*16440*/  ISETP.GE.OR P0, PT, R25, R240, !P0 ;  /* 0x000000f01900720c */ /* 0x000ff60004706670 */
[----:B------:R-:W-:Y:S02]  /*16450*/  @!UPT UIADD3 URZ, URZ, URZ, URZ ;  /* 0x0000003f3f3ff290 */ /* 0x000fe4000fffe03f */
[----:B------:R-:W-:Y:S02]  /*16460*/  @P0 LOP3.LUT R252, R252, 0x1, RZ, 0xfc, !PT ;  /* 0x00000001fcfc0812 */ /* 0x000fe400078efcff */
[C---:B------:R-:W-:Y:S04]  /*16470*/  ISETP.GE.AND P0, PT, R54.reuse, R247, PT ;  /* 0x000000f73600720c */ /* 0x040fe80003f06270 */
[----:B------:R-:W-:Y:S04]  /*16480*/  ISETP.GE.OR P0, PT, R54, R246, !P0 ;  /* 0x000000f63600720c */ /* 0x000fe80004706670 */
[----:B------:R-:W-:Y:S02]  /*16490*/  FSEL R31, R208, -INF , !P0 ;  /* 0xff800000d01f7808 */ /* 0x000fe40004000000 */
[----:B------:R-:W-:Y:S02]  /*164a0*/  ISETP.GE.AND P0, PT, R3, R245, PT ;  /* 0x000000f50300720c */ /* 0x000fe40003f06270 */
[----:B------:R-:W-:Y:S02]  /*164b0*/  FSEL R208, R93, -INF , !P1 ;  /* 0xff8000005dd07808 */ /* 0x000fe40004800000 */
[----:B------:R-:W-:Y:S04]  /*164c0*/  ISETP.GE.OR P0, PT, R3, R244, !P0 ;  /* 0x000000f40300720c */ /* 0x000fe80004706670 */
[----:B------:R-:W-:Y:S02]  /*164d0*/  FSEL R18, R202, -INF , !P0 ;  /* 0xff800000ca127808 */ /* 0x000fe40004000000 */
[C---:B------:R-:W-:Y:S02]  /*164e0*/  ISETP.GE.AND P0, PT, R19.reuse, R243, PT ;  /* 0x000000f31300720c */ /* 0x040fe40003f06270 */
[----:B------:R-:W-:Y:S01]  /*164f0*/  FSEL R202, R70, -INF , !P3 ;  /* 0xff80000046ca7808 */ /* 0x000fe20005800000 */
[----:B------:R-:W-:Y:S01]  /*16500*/  IMAD.MOV.U32 R70, RZ, RZ, R68 ;  /* 0x000000ffff467224 */ /* 0x000fe200078e0044 */
[C---:B------:R-:W-:Y:S02]  /*16510*/  ISETP.GE.OR P1, PT, R19.reuse, R242, !P0 ;  /* 0x000000f21300720c */ /* 0x040fe40004726670 */
[C---:B------:R-:W-:Y:S02]  /*16520*/  ISETP.GE.AND P0, PT, R19.reuse, R241, PT ;  /* 0x000000f11300720c */ /* 0x040fe40003f06270 */
[----:B------:R-:W-:Y:S02]  /*16530*/  FSEL R204, R92, -INF , !P1 ;  /* 0xff8000005ccc7808 */ /* 0x000fe40004800000 */
[----:B------:R-:W-:Y:S02]  /*16540*/  ISETP.GE.OR P6, PT, R19, R240, !P0 ;  /* 0x000000f01300720c */ /* 0x000fe400047c6670 */
[C---:B------:R-:W-:Y:S02]  /*16550*/  ISETP.GE.AND P0, PT, R55.reuse, R247, PT ;  /* 0x000000f73700720c */ /* 0x040fe40003f06270 */
[----:B------:R-:W-:Y:S02]  /*16560*/  LOP3.LUT P1, RZ, R252, 0x4, RZ, 0xc0, !PT ;  /* 0x00000004fcff7812 */ /* 0x000fe4000782c0ff */
[----:B------:R-:W-:Y:S02]  /*16570*/  ISETP.GE.OR P0, PT, R55, R246, !P0 ;  /* 0x000000f63700720c */ /* 0x000fe40004706670 */
[----:B------:R-:W-:Y:S01]  /*16580*/  FSEL R206, R58, -INF , !P1 ;  /* 0xff8000003ace7808 */ /* 0x000fe20004800000 */
[----:B------:R-:W-:Y:S01]  /*16590*/  IMAD.MOV.U32 R58, RZ, RZ, R200 ;  /* 0x000000ffff3a7224 */ /* 0x000fe200078e00c8 */
[----:B------:R-:W-:Y:S02]  /*165a0*/  FSEL R29, R128, -INF , !P0 ;  /* 0xff800000801d7808 */ /* 0x000fe40004000000 */
[C---:B------:R-:W-:Y:S02]  /*165b0*/  LOP3.LUT P0, RZ, R252.reuse, 0x400, RZ, 0xc0, !PT ;  /* 0x00000400fcff7812 */ /* 0x040fe4000780c0ff */
[----:B------:R-:W-:Y:S02]  /*165c0*/  LOP3.LUT P1, RZ, R252, 0x2, RZ, 0xc0, !PT ;  /* 0x00000002fcff7812 */ /* 0x000fe4000782c0ff */
[----:B------:R-:W-:Y:S02]  /*165d0*/  FSEL R128, R44, -INF , !P0 ;  /* 0xff8000002c807808 */ /* 0x000fe40004000000 */
[----:B------:R-:W-:Y:S02]  /*165e0*/  ISETP.GE.AND P0, PT, R54, R245, PT ;  /* 0x000000f53600720c */ /* 0x000fe40003f06270 */
[----:B------:R-:W-:Y:S02]  /*165f0*/  FSEL R200, R72, -INF , !P1 ;  /* 0xff80000048c87808 */ /* 0x000fe40004800000 */
[----:B------:R-:W-:Y:S02]  /*16600*/  ISETP.GE.OR P0, PT, R54, R244, !P0 ;  /* 0x000000f43600720c */ /* 0x000fe40004706670 */
[----:B------:R-:W-:Y:S02]  /*16610*/  FSEL R110, R96, -INF , !P6 ;  /* 0xff800000606e7808 */ /* 0x000fe40007000000 */
[----:B------:R-:W-:Y:S02]  /*16620*/  FSEL R19, R210, -INF , !P0 ;  /* 0xff800000d2137808 */ /* 0x000fe40004000000 */
[C---:B------:R-:W-:Y:S04]  /*16630*/  ISETP.GE.AND P0, PT, R131.reuse, R247, PT ;  /* 0x000000f78300720c */ /* 0x040fe80003f06270 */
[----:B------:R-:W-:Y:S04]  /*16640*/  ISETP.GE.OR P0, PT, R131, R246, !P0 ;  /* 0x000000f68300720c */ /* 0x000fe80004706670 */
[----:B------:R-:W-:Y:S02]  /*16650*/  FSEL R44, R126, -INF , !P0 ;  /* 0xff8000007e2c7808 */ /* 0x000fe40004000000 */
[----:B------:R-:W-:Y:S04]  /*16660*/  LOP3.LUT P0, RZ, R252, 0x80, RZ, 0xc0, !PT ;  /* 0x00000080fcff7812 */ /* 0x000fe8000780c0ff */
[----:B------:R-:W-:Y:S02]  /*16670*/  FSEL R126, R42, -INF , !P0 ;  /* 0xff8000002a7e7808 */ /* 0x000fe40004000000 */
[C---:B------:R-:W-:Y:S04]  /*16680*/  ISETP.GE.AND P0, PT, R0.reuse, R243, PT ;  /* 0x000000f30000720c */ /* 0x040fe80003f06270 */
[----:B------:R-:W-:Y:S04]  /*16690*/  ISETP.GE.OR P0, PT, R0, R242, !P0 ;  /* 0x000000f20000720c */ /* 0x000fe80004706670 */
        /* <DEDUP_REMOVED lines=14> */
[----:B------:R-:W-:Y:S02]  /*16780*/  ISETP.GE.AND P0, PT, R3, R243, PT ;  /* 0x000000f30300720c */ /* 0x000fe40003f06270 */
[----:B------:R-:W-:Y:S02]  /*16790*/  FMNMX.FTZ R41, R105, R198, !PT ;  /* 0x000000c669297209 */ /* 0x000fe40007810000 */
[-C--:B------:R-:W-:Y:S02]  /*167a0*/  ISETP.GE.OR P0, PT, R3, R242.reuse, !P0 ;  /* 0x000000f20300720c */ /* 0x080fe40004706670 */
[----:B------:R-:W-:Y:S02]  /*167b0*/  FMNMX.FTZ R41, R108, R41, !PT ;  /* 0x000000296c297209 */ /* 0x000fe40007810000 */
[----:B------:R-:W-:Y:S02]  /*167c0*/  FSEL R93, R119, -INF , !P0 ;  /* 0xff800000775d7808 */ /* 0x000fe40004000000 */
[----:B------:R-:W-:Y:S04]  /*167d0*/  LOP3.LUT P0, RZ, R252, 0x10, RZ, 0xc0, !PT ;  /* 0x00000010fcff7812 */ /* 0x000fe8000780c0ff */
[----:B------:R-:W-:Y:S02]  /*167e0*/  FSEL R88, R59, -INF , !P0 ;  /* 0xff8000003b587808 */ /* 0x000fe40004000000 */
[CC--:B------:R-:W-:Y:S04]  /*167f0*/  ISETP.GE.AND P0, PT, R54.reuse, R243.reuse, PT ;  /* 0x000000f33600720c */ /* 0x0c0fe80003f06270 */
[-C--:B------:R-:W-:Y:S04]  /*16800*/  ISETP.GE.OR P0, PT, R54, R242.reuse, !P0 ;  /* 0x000000f23600720c */ /* 0x080fe80004706670 */
[----:B------:R-:W-:Y:S02]  /*16810*/  FSEL R91, R117, -INF , !P0 ;  /* 0xff800000755b7808 */ /* 0x000fe40004000000 */
[----:B------:R-:W-:Y:S04]  /*16820*/  LOP3.LUT P0, RZ, R252, 0x8, RZ, 0xc0, !PT ;  /* 0x00000008fcff7812 */ /* 0x000fe8000780c0ff */
[----:B------:R-:W-:Y:S02]  /*16830*/  FSEL R92, R57, -INF , !P0 ;  /* 0xff800000395c7808 */ /* 0x000fe40004000000 */
[CC--:B------:R-:W-:Y:S04]  /*16840*/  ISETP.GE.AND P0, PT, R55.reuse, R243.reuse, PT ;  /* 0x000000f33700720c */ /* 0x0c0fe80003f06270 */
[-C--:B------:R-:W-:Y:S04]  /*16850*/  ISETP.GE.OR P0, PT, R55, R242.reuse, !P0 ;  /* 0x000000f23700720c */ /* 0x080fe80004706670 */
[----:B------:R-:W-:Y:S02]  /*16860*/  FSEL R90, R118, -INF , !P0 ;  /* 0xff800000765a7808 */ /* 0x000fe40004000000 */
[C---:B------:R-:W-:Y:S04]  /*16870*/  ISETP.GE.AND P0, PT, R131.reuse, R243, PT ;  /* 0x000000f38300720c */ /* 0x040fe80003f06270 */
[----:B------:R-:W-:Y:S04]  /*16880*/  ISETP.GE.OR P0, PT, R131, R242, !P0 ;  /* 0x000000f28300720c */ /* 0x000fe80004706670 */
[----:B------:R-:W-:Y:S02]  /*16890*/  FSEL R89, R122, -INF , !P0 ;  /* 0xff8000007a597808 */ /* 0x000fe40004000000 */
[CC--:B------:R-:W-:Y:S04]  /*168a0*/  ISETP.GE.AND P0, PT, R0.reuse, R241.reuse, PT ;  /* 0x000000f10000720c */ /* 0x0c0fe80003f06270 */
[-C--:B------:R-:W-:Y:S02]  /*168b0*/  ISETP.GE.OR P5, PT, R0, R240.reuse, !P0 ;  /* 0x000000f00000720c */ /* 0x080fe400047a6670 */
[C---:B------:R-:W-:Y:S02]  /*168c0*/  ISETP.GE.AND P0, PT, R2.reuse, R241, PT ;  /* 0x000000f10200720c */ /* 0x040fe40003f06270 */
[----:B------:R-:W-:Y:S02]  /*168d0*/  FMNMX.FTZ R0, R103, R199, !PT ;  /* 0x000000c767007209 */ /* 0x000fe40007810000 */
[----:B------:R-:W-:Y:S02]  /*168e0*/  ISETP.GE.OR P4, PT, R2, R240, !P0 ;  /* 0x000000f00200720c */ /* 0x000fe40004786670 */
[----:B------:R-:W-:Y:S02]  /*168f0*/  FMNMX.FTZ R2, R104, R41, !PT ;  /* 0x0000002968027209 */ /* 0x000fe40007810000 */
[----:B------:R-:W-:Y:S02]  /*16900*/  FMNMX.FTZ R0, R207, R0, !PT ;  /* 0x00000000cf007209 */ /* 0x000fe40007810000 */
[----:B------:R-:W-:Y:S02]  /*16910*/  FMNMX.FTZ R2, R106, R2, !PT ;  /* 0x000000026a027209 */ /* 0x000fe40007810000 */
[----:B------:R-:W-:Y:S02]  /*16920*/  ISETP.GE.AND P0, PT, R3, R241, PT ;  /* 0x000000f10300720c */ /* 0x000fe40003f06270 */
[----:B------:R-:W-:Y:S02]  /*16930*/  FMNMX.FTZ R41, R113, R2, !PT ;  /* 0x0000000271297209 */ /* 0x000fe40007810000 */
[----:B------:R-:W-:Y:S02]  /*16940*/  FMNMX.FTZ R0, R111, R0, !PT ;  /* 0x000000006f007209 */ /* 0x000fe40007810000 */
        /* <DEDUP_REMOVED lines=111> */
[----:B-1----:R-:W-:Y:S02]  /*17040*/  FMNMX.FTZ R41, R41, R2, !PT ;  /* 0x0000000229297209 */ /* 0x002fe40007810000 */
[CC--:B------:R-:W-:Y:S02]  /*17050*/  ISETP.GE.AND P0, PT, R54.reuse, R241.reuse, PT ;  /* 0x000000f13600720c */ /* 0x0c0fe40003f06270 */
[----:B------:R-:W-:Y:S01]  /*17060*/  FMNMX.FTZ R0, R203, R0, !PT ;  /* 0x00000000cb007209 */ /* 0x000fe20007810000 */
[----:B------:R-:W1:Y:S01]  /*17070*/  SHFL.BFLY PT, R2, R42, 0x2, 0x1f ;  /* 0x0c401f002a027f89 */ /* 0x000e6200000e0000 */
[----:B------:R-:W-:Y:S01]  /*17080*/  ISETP.GE.OR P2, PT, R54, R240, !P0 ;  /* 0x000000f03600720c */ /* 0x000fe20004746670 */
[----:B------:R-:W-:Y:S01]  /*17090*/  IMAD.MOV.U32 R54, RZ, RZ, R215 ;  /* 0x000000ffff367224 */ /* 0x000fe200078e00d7 */
[C---:B------:R-:W-:Y:S02]  /*170a0*/  ISETP.GE.AND P0, PT, R55.reuse, R241, PT ;  /* 0x000000f13700720c */ /* 0x040fe40003f06270 */
[----:B------:R-:W-:Y:S02]  /*170b0*/  FMNMX.FTZ R0, R202, R0, !PT ;  /* 0x00000000ca007209 */ /* 0x000fe40007810000 */
[----:B------:R-:W-:Y:S01]  /*170c0*/  ISETP.GE.OR P1, PT, R55, R240, !P0 ;  /* 0x000000f03700720c */ /* 0x000fe20004726670 */
[----:B------:R-:W3:Y:S01]  /*170d0*/  SHFL.BFLY PT, R68, R41, 0x1, 0x1f ;  /* 0x0c201f0029447f89 */ /* 0x000ee200000e0000 */
[----:B------:R-:W-:Y:S01]  /*170e0*/  FMNMX.FTZ R0, R201, R0, !PT ;  /* 0x00000000c9007209 */ /* 0x000fe20007810000 */
[----:B------:R-:W-:Y:S01]  /*170f0*/  IMAD.MOV.U32 R55, RZ, RZ, R216 ;  /* 0x000000ffff377224 */ /* 0x000fe200078e00d8 */
[----:B------:R-:W-:Y:S02]  /*17100*/  LOP3.LUT P0, RZ, R252, 0x1, RZ, 0xc0, !PT ;  /* 0x00000001fcff7812 */ /* 0x000fe4000780c0ff */
[----:B------:R-:W-:Y:S02]  /*17110*/  FMNMX.FTZ R0, R200, R0, !PT ;  /* 0x00000000c8007209 */ /* 0x000fe40007810000 */
[----:B------:R-:W-:Y:S02]  /*17120*/  FSEL R112, R97, -INF , !P0 ;  /* 0xff80000061707808 */ /* 0x000fe40004000000 */
[----:B------:R-:W-:Y:S02]  /*17130*/  FSEL R109, R109, -INF , !P5 ;  /* 0xff8000006d6d7808 */ /* 0x000fe40006800000 */
[----:B------:R-:W-:Y:S02]  /*17140*/  FMNMX.FTZ R0, R112, R0, !PT ;  /* 0x0000000070007209 */ /* 0x000fe40007810000 */
[----:B--2---:R-:W-:Y:S01]  /*17150*/  FMNMX.FTZ R3, R3, R43, !PT ;  /* 0x0000002b03037209 */ /* 0x004fe20007810000 */
[----:B------:R-:W-:Y:S01]  /*17160*/  IMAD.MOV.U32 R43, RZ, RZ, R223 ;  /* 0x000000ffff2b7224 */ /* 0x000fe200078e00df */
[----:B------:R-:W-:Y:S02]  /*17170*/  FMNMX.FTZ R0, R110, R0, !PT ;  /* 0x000000006e007209 */ /* 0x000fe40007810000 */
[----:B-1----:R-:W-:Y:S02]  /*17180*/  FMNMX.FTZ R2, R42, R2, !PT ;  /* 0x000000022a027209 */ /* 0x002fe40007810000 */
[----:B------:R-:W-:Y:S02]  /*17190*/  FMNMX.FTZ R42, R109, R0, !PT ;  /* 0x000000006d2a7209 */ /* 0x000fe40007810000 */
[----:B------:R-:W1:Y:S01]  /*171a0*/  SHFL.BFLY PT, R0, R3, 0x1, 0x1f ;  /* 0x0c201f0003007f89 */ /* 0x000e6200000e0000 */
[----:B------:R-:W-:Y:S02]  /*171b0*/  FSEL R107, R107, -INF , !P4 ;  /* 0xff8000006b6b7808 */ /* 0x000fe40006000000 */
[----:B------:R-:W-:Y:S02]  /*171c0*/  FSEL R99, R5, -INF , !P3 ;  /* 0xff80000005637808 */ /* 0x000fe40005800000 */
[----:B------:R-:W-:Y:S01]  /*171d0*/  FMNMX.FTZ R5, R107, R42, !PT ;  /* 0x0000002a6b057209 */ /* 0x000fe20007810000 */
[----:B------:R-:W-:Y:S01]  /*171e0*/  IMAD.MOV.U32 R42, RZ, RZ, R218 ;  /* 0x000000ffff2a7224 */ /* 0x000fe200078e00da */
[----:B------:R-:W-:Y:S02]  /*171f0*/  FSEL R97, R4, -INF , !P2 ;  /* 0xff80000004617808 */ /* 0x000fe40005000000 */
[----:B------:R-:W-:Y:S01]  /*17200*/  ISETP.GE.AND P0, PT, R131, R241, PT ;  /* 0x000000f18300720c */ /* 0x000fe20003f06270 */
[----:B------:R-:W2:Y:S01]  /*17210*/  SHFL.BFLY PT, R4, R2, 0x1, 0x1f ;  /* 0x0c201f0002047f89 */ /* 0x000ea200000e0000 */
[----:B------:R-:W-:Y:S02]  /*17220*/  FMNMX.FTZ R5, R99, R5, !PT ;  /* 0x0000000563057209 */ /* 0x000fe40007810000 */
[----:B------:R-:W-:Y:S01]  /*17230*/  FSEL R96, R115, -INF , !P1 ;  /* 0xff80000073607808 */ /* 0x000fe20004800000 */
[----:B------:R-:W-:Y:S01]  /*17240*/  IMAD.MOV.U32 R115, RZ, RZ, R69 ;  /* 0x000000ffff737224 */ /* 0x000fe200078e0045 */
[----:B------:R-:W-:Y:S02]  /*17250*/  ISETP.GE.OR P0, PT, R131, R240, !P0 ;  /* 0x000000f08300720c */ /* 0x000fe40004706670 */
[----:B------:R-:W-:Y:S02]  /*17260*/  FMNMX.FTZ R5, R97, R5, !PT ;  /* 0x0000000561057209 */ /* 0x000fe40007810000 */
[----:B------:R-:W-:Y:S02]  /*17270*/  FSEL R69, R6, -INF , !P0 ;  /* 0xff80000006457808 */ /* 0x000fe40004000000 */
[----:B------:R-:W-:Y:S02]  /*17280*/  FMNMX.FTZ R6, R96, R5, !PT ;  /* 0x0000000560067209 */ /* 0x000fe40007810000 */
[----:B---3--:R-:W-:Y:S01]  /*17290*/  FMNMX.FTZ R68, R41, R68, !PT ;  /* 0x0000004429447209 */ /* 0x008fe20007810000 */
[----:B------:R-:W-:Y:S01]  /*172a0*/  IMAD.MOV.U32 R41, RZ, RZ, R217 ;  /* 0x000000ffff297224 */ /* 0x000fe200078e00d9 */
[----:B------:R-:W-:Y:S02]  /*172b0*/  FMNMX.FTZ R6, R69, R6, !PT ;  /* 0x0000000645067209 */ /* 0x000fe40007810000 */
[----:B-1----:R-:W-:Y:S01]  /*172c0*/  FMNMX.FTZ R3, R3, R0, !PT ;  /* 0x0000000003037209 */ /* 0x002fe20007810000 */
[C---:B------:R-:W-:Y:S01]  /*172d0*/  FMUL.FTZ R102, R68.reuse, c[0x0][0x23c] ;  /* 0x00008f0044667a20 */ /* 0x040fe20000410000 */
[----:B------:R-:W-:Y:S01]  /*172e0*/  FSETP.NEU.FTZ.AND P1, PT, R68, -INF , PT ;  /* 0xff8000004400780b */ /* 0x000fe20003f3d000 */
[----:B------:R-:W1:Y:S01]  /*172f0*/  SHFL.BFLY PT, R0, R6, 0x2, 0x1f ;  /* 0x0c401f0006007f89 */ /* 0x000e6200000e0000 */
[C---:B------:R-:W-:Y:S01]  /*17300*/  FSETP.NEU.FTZ.AND P0, PT, R3.reuse, -INF , PT ;  /* 0xff8000000300780b */ /* 0x040fe20003f1d000 */
[----:B------:R-:W-:Y:S01]  /*17310*/  FMUL.FTZ R100, R3, c[0x0][0x23c] ;  /* 0x00008f0003647a20 */ /* 0x000fe20000410000 */
[----:B------:R-:W-:Y:S02]  /*17320*/  FSEL R102, R102, RZ, P1 ;  /* 0x000000ff66667208 */ /* 0x000fe40000800000 */
[----:B--2---:R-:W-:Y:S02]  /*17330*/  FMNMX.FTZ R2, R2, R4, !PT ;  /* 0x0000000402027209 */ /* 0x004fe40007810000 */
[----:B------:R-:W-:Y:S01]  /*17340*/  FSEL R100, R100, RZ, P0 ;  /* 0x000000ff64647208 */ /* 0x000fe20000000000 */
[--C-:B------:R-:W-:Y:S01]  /*17350*/  FFMA.FTZ R59, R28, c[0x0][0x23c], -R102.reuse ;  /* 0x00008f001c3b7a23 */ /* 0x100fe20000010866 */
[----:B------:R-:W-:Y:S01]  /*17360*/  FSETP.NEU.FTZ.AND P2, PT, R2, -INF , PT ;  /* 0xff8000000200780b */ /* 0x000fe20003f5d000 */
[----:B------:R-:W-:Y:S01]  /*17370*/  FFMA.FTZ R249, R21, c[0x0][0x23c], -R102 ;  /* 0x00008f0015f97a23 */ /* 0x000fe20000010866 */
[----:B------:R-:W-:Y:S01]  /*17380*/  FSEL R4, R3, RZ, P0 ;  /* 0x000000ff03047208 */ /* 0x000fe20000000000 */
[----:B------:R-:W-:Y:S01]  /*17390*/  IMAD.MOV.U32 R21, RZ, RZ, R66 ;  /* 0x000000ffff157224 */ /* 0x000fe200078e0042 */
[----:B------:R-:W-:Y:S01]  /*173a0*/  FSEL R5, R68, RZ, P1 ;  /* 0x000000ff44057208 */ /* 0x000fe20000800000 */
[----:B------:R-:W-:Y:S01]  /*173b0*/  FFMA.FTZ R233, R45, c[0x0][0x23c], -R102 ;  /* 0x00008f002de97a23 */ /* 0x000fe20000010866 */
[----:B------:R-:W-:Y:S01]  /*173c0*/  FSEL R71, R2, RZ, P2 ;  /* 0x000000ff02477208 */ /* 0x000fe20001000000 */
[----:B------:R-:W-:Y:S02]  /*173d0*/  IMAD.MOV.U32 R45, RZ, RZ, R115 ;  /* 0x000000ffff2d7224 */ /* 0x000fe400078e0073 */
[----:B------:R-:W-:Y:S02]  /*173e0*/  FFMA.FTZ R207, R207, c[0x0][0x23c], -R100 ;  /* 0x00008f00cfcf7a23 */ /* 0x000fe40000010864 */
[----:B------:R-:W-:Y:S02]  /*173f0*/  FFMA.FTZ R80, R113, c[0x0][0x23c], -R102 ;  /* 0x00008f0071507a23 */ /* 0x000fe40000010866 */
[----:B------:R2:W-:Y:S01]  /*17400*/  MUFU.EX2 R228, R207 ;  /* 0x000000cf00e47308 */ /* 0x0005e20000000800 */
[----:B------:R-:W-:Y:S01]  /*17410*/  FADD.FTZ R5, -R5, R198 ;  /* 0x000000c605057221 */ /* 0x000fe20000010100 */
[----:B-1----:R-:W-:Y:S01]  /*17420*/  FMNMX.FTZ R0, R6, R0, !PT ;  /* 0x0000000006007209 */ /* 0x002fe20007810000 */
[--C-:B------:R-:W-:Y:S02]  /*17430*/  FFMA.FTZ R8, R8, c[0x0][0x23c], -R100.reuse ;  /* 0x00008f0008087a23 */ /* 0x100fe40000010864 */
[----:B------:R-:W-:Y:S02]  /*17440*/  FFMA.FTZ R111, R111, c[0x0][0x23c], -R100 ;  /* 0x00008f006f6f7a23 */ /* 0x000fe40000010864 */
[----:B------:R-:W1:Y:S01]  /*17450*/  SHFL.BFLY PT, R6, R0, 0x1, 0x1f ;  /* 0x0c201f0000067f89 */ /* 0x000e6200000e0000 */
[----:B------:R-:W-:Y:S02]  /*17460*/  FMUL.FTZ R5, R5, c[0x0][0x23c] ;  /* 0x00008f0005057a20 */ /* 0x000fe40000410000 */
[----:B------:R-:W-:Y:S02]  /*17470*/  FADD.FTZ R4, -R4, R199 ;  /* 0x000000c704047221 */ /* 0x000fe40000010100 */
[--C-:B------:R-:W-:Y:S02]  /*17480*/  FFMA.FTZ R67, R74, c[0x0][0x23c], -R102.reuse ;  /* 0x00008f004a437a23 */ /* 0x100fe40000010866 */
[----:B------:R3:W-:Y:S01]  /*17490*/  MUFU.EX2 R74, R8 ;  /* 0x00000008004a7308 */ /* 0x0007e20000000800 */
[--C-:B------:R-:W-:Y:S02]  /*174a0*/  FFMA.FTZ R108, R108, c[0x0][0x23c], -R102.reuse ;  /* 0x00008f006c6c7a23 */ /* 0x100fe40000010866 */
[--C-:B------:R-:W-:Y:S02]  /*174b0*/  FFMA.FTZ R104, R104, c[0x0][0x23c], -R102.reuse ;  /* 0x00008f0068687a23 */ /* 0x100fe40000010866 */
[----:B------:R-:W-:Y:S02]  /*174c0*/  FMUL.FTZ R4, R4, c[0x0][0x23c] ;  /* 0x00008f0004047a20 */ /* 0x000fe40000410000 */
[--C-:B------:R-:W-:Y:S02]  /*174d0*/  FFMA.FTZ R199, R35, c[0x0][0x23c], -R102.reuse ;  /* 0x00008f0023c77a23 */ /* 0x100fe40000010866 */
[--C-:B------:R-:W-:Y:S01]  /*174e0*/  FFMA.FTZ R238, R27, c[0x0][0x23c], -R102.reuse ;  /* 0x00008f001bee7a23 */ /* 0x100fe20000010866 */
[----:B------:R-:W-:Y:S01]  /*174f0*/  MUFU.EX2 R229, R108 ;  /* 0x0000006c00e57308 */ /* 0x000fe20000000800 */
[--C-:B--2---:R-:W-:Y:S02]  /*17500*/  FFMA.FTZ R207, R26, c[0x0][0x23c], -R102.reuse ;  /* 0x00008f001acf7a23 */ /* 0x104fe40000010866 */
[----:B------:R-:W-:Y:S02]  /*17510*/  FFMA.FTZ R215, R46, c[0x0][0x23c], -R102 ;  /* 0x00008f002ed77a23 */ /* 0x000fe40000010866 */
[----:B------:R-:W-:Y:S01]  /*17520*/  FFMA.FTZ R27, R20, c[0x0][0x23c], -R100 ;  /* 0x00008f00141b7a23 */ /* 0x000fe20000010864 */
[----:B-1----:R-:W-:Y:S01]  /*17530*/  FMNMX.FTZ R0, R0, R6, !PT ;  /* 0x0000000600007209 */ /* 0x002fe20007810000 */
[----:B------:R-:W-:Y:S03]  /*17540*/  FMUL.FTZ R6, R2, c[0x0][0x23c] ;  /* 0x00008f0002067a20 */ /* 0x000fe60000410000 */
[----:B------:R-:W-:Y:S01]  /*17550*/  MUFU.EX2 R26, R111 ;  /* 0x0000006f001a7308 */ /* 0x000fe20000000800 */
[----:B------:R-:W-:Y:S01]  /*17560*/  FSETP.NEU.FTZ.AND P0, PT, R0, -INF , PT ;  /* 0xff8000000000780b */ /* 0x000fe20003f1d000 */
[--C-:B------:R-:W-:Y:S01]  /*17570*/  FFMA.FTZ R57, R116, c[0x0][0x23c], -R102.reuse ;  /* 0x00008f0074397a23 */ /* 0x100fe20000010866 */
[----:B------:R-:W-:Y:S01]  /*17580*/  FSEL R28, R6, RZ, P2 ;  /* 0x000000ff061c7208 */ /* 0x000fe20001000000 */
[----:B------:R-:W-:Y:S01]  /*17590*/  FFMA.FTZ R218, R120, c[0x0][0x23c], -R102 ;  /* 0x00008f0078da7a23 */ /* 0x000fe20000010866 */
[----:B---3--:R-:W-:Y:S01]  /*175a0*/  FSEL R8, R0, RZ, P0 ;  /* 0x000000ff00087208 */ /* 0x008fe20000000000 */
[----:B------:R-:W-:Y:S02]  /*175b0*/  FFMA.FTZ R248, R22, c[0x0][0x23c], -R100 ;  /* 0x00008f0016f87a23 */ /* 0x000fe40000010864 */
[----:B------:R-:W-:Y:S02]  /*175c0*/  FFMA.FTZ R14, R14, c[0x0][0x23c], -R28 ;  /* 0x00008f000e0e7a23 */ /* 0x000fe4000001081c */
[----:B------:R-:W1:Y:S01]  /*175d0*/  MUFU.EX2 R6, R5 ;  /* 0x0000000500067308 */ /* 0x000e620000000800 */
[--C-:B------:R-:W-:Y:S02]  /*175e0*/  FFMA.FTZ R239, R23, c[0x0][0x23c], -R100.reuse ;  /* 0x00008f0017ef7a23 */ /* 0x100fe40000010864 */
[--C-:B------:R-:W-:Y:S02]  /*175f0*/  FFMA.FTZ R236, R33, c[0x0][0x23c], -R100.reuse ;  /* 0x00008f0021ec7a23 */ /* 0x100fe40000010864 */
[--C-:B------:R-:W-:Y:S02]  /*17600*/  FFMA.FTZ R235, R34, c[0x0][0x23c], -R100.reuse ;  /* 0x00008f0022eb7a23 */ /* 0x100fe40000010864 */
[--C-:B------:R-:W-:Y:S02]  /*17610*/  FFMA.FTZ R217, R38, c[0x0][0x23c], -R100.reuse ;  /* 0x00008f0026d97a23 */ /* 0x100fe40000010864 */
[----:B------:R-:W-:Y:S01]  /*17620*/  FFMA.FTZ R216, R37, c[0x0][0x23c], -R100 ;  /* 0x00008f0025d87a23 */ /* 0x000fe20000010864 */
[----:B------:R2:W-:Y:S01]  /*17630*/  MUFU.EX2 R223, R14 ;  /* 0x0000000e00df7308 */ /* 0x0005e20000000800 */
[----:B------:R-:W-:Y:S02]  /*17640*/  FFMA.FTZ R98, R98, c[0x0][0x23c], -R28 ;  /* 0x00008f0062627a23 */ /* 0x000fe4000001081c */
[--C-:B------:R-:W-:Y:S02]  /*17650*/  FFMA.FTZ R232, R48, c[0x0][0x23c], -R100.reuse ;  /* 0x00008f0030e87a23 */ /* 0x100fe40000010864 */
[--C-:B------:R-:W-:Y:S02]  /*17660*/  FFMA.FTZ R237, R52, c[0x0][0x23c], -R100.reuse ;  /* 0x00008f0034ed7a23 */ /* 0x100fe40000010864 */
[----:B------:R-:W-:Y:S02]  /*17670*/  FFMA.FTZ R251, R83, c[0x0][0x23c], -R100 ;  /* 0x00008f0053fb7a23 */ /* 0x000fe40000010864 */
[----:B------:R-:W-:Y:S01]  /*17680*/  IMAD.MOV.U32 R113, RZ, RZ, R225 ;  /* 0x000000ffff717224 */ /* 0x000fe200078e00e1 */
[----:B------:R3:W-:Y:S01]  /*17690*/  MUFU.EX2 R66, R98 ;  /* 0x0000006200427308 */ /* 0x0007e20000000800 */
[----:B------:R-:W-:Y:S02]  /*176a0*/  FFMA.FTZ R9, R9, c[0x0][0x23c], -R28 ;  /* 0x00008f0009097a23 */ /* 0x000fe4000001081c */
[----:B------:R-:W-:Y:S02]  /*176b0*/  FFMA.FTZ R78, R24, c[0x0][0x23c], -R102 ;  /* 0x00008f00184e7a23 */ /* 0x000fe40000010866 */
[----:B------:R-:W-:Y:S02]  /*176c0*/  IMAD.MOV.U32 R24, RZ, RZ, R214 ;  /* 0x000000ffff187224 */ /* 0x000fe400078e00d6 */
[----:B------:R-:W-:Y:S02]  /*176d0*/  FFMA.FTZ R61, R61, c[0x0][0x23c], -R102 ;  /* 0x00008f003d3d7a23 */ /* 0x000fe40000010866 */
[----:B------:R-:W-:Y:S01]  /*176e0*/  FFMA.FTZ R73, R103, c[0x0][0x23c], -R100 ;  /* 0x00008f0067497a23 */ /* 0x000fe20000010864 */
[----:B------:R4:W-:Y:S01]  /*176f0*/  MUFU.EX2 R226, R104 ;  /* 0x0000006800e27308 */ /* 0x0009e20000000800 */
[----:B------:R-:W-:Y:S02]  /*17700*/  FADD.FTZ R8, -R8, R196 ;  /* 0x000000c408087221 */ /* 0x000fe40000010100 */
[--C-:B------:R-:W-:Y:S01]  /*17710*/  FFMA.FTZ R196, R82, c[0x0][0x23c], -R100.reuse ;  /* 0x00008f0052c47a23 */ /* 0x100fe20000010864 */
[----:B--2---:R-:W2:Y:S01]  /*17720*/  LDL.LU R14, [R1+0x1c] ;  /* 0x00001c00010e7983 */ /* 0x004ea20000300800 */
[--C-:B------:R-:W-:Y:S02]  /*17730*/  FFMA.FTZ R47, R47, c[0x0][0x23c], -R100.reuse ;  /* 0x00008f002f2f7a23 */ /* 0x100fe40000010864 */
[--C-:B------:R-:W-:Y:S02]  /*17740*/  FFMA.FTZ R62, R62, c[0x0][0x23c], -R100.reuse ;  /* 0x00008f003e3e7a23 */ /* 0x100fe40000010864 */
[--C-:B------:R-:W-:Y:S01]  /*17750*/  FFMA.FTZ R63, R63, c[0x0][0x23c], -R100.reuse ;  /* 0x00008f003f3f7a23 */ /* 0x100fe20000010864 */
[----:B------:R-:W-:Y:S01]  /*17760*/  MUFU.EX2 R35, R9 ;  /* 0x0000000900237308 */ /* 0x000fe20000000800 */
[--C-:B------:R-:W-:Y:S02]  /*17770*/  FFMA.FTZ R15, R15, c[0x0][0x23c], -R100.reuse ;  /* 0x00008f000f0f7a23 */ /* 0x100fe40000010864 */
[--C-:B------:R-:W-:Y:S02]  /*17780*/  FFMA.FTZ R76, R76, c[0x0][0x23c], -R100.reuse ;  /* 0x00008f004c4c7a23 */ /* 0x100fe40000010864 */
[----:B---3--:R-:W-:Y:S02]  /*17790*/  FMUL.FTZ R98, R0, c[0x0][0x23c] ;  /* 0x00008f0000627a20 */ /* 0x008fe40000410000 */
[--C-:B------:R-:W-:Y:S02]  /*177a0*/  FFMA.FTZ R77, R77, c[0x0][0x23c], -R100.reuse ;  /* 0x00008f004d4d7a23 */ /* 0x100fe40000010864 */
[----:B------:R-:W-:Y:S01]  /*177b0*/  FFMA.FTZ R211, R211, c[0x0][0x23c], -R100 ;  /* 0x00008f00d3d37a23 */ /* 0x000fe20000010864 */
[----:B------:R-:W3:Y:S01]  /*177c0*/  MUFU.EX2 R9, R4 ;  /* 0x0000000400097308 */ /* 0x000ee20000000800 */
[----:B------:R-:W-:Y:S01]  /*177d0*/  FSEL R98, R98, RZ, P0 ;  /* 0x000000ff62627208 */ /* 0x000fe20000000000 */
[----:B------:R-:W-:Y:S01]  /*177e0*/  FFMA.FTZ R72, R105, c[0x0][0x23c], -R102 ;  /* 0x00008f0069487a23 */ /* 0x000fe20000010866 */
[----:B------:R-:W-:Y:S01]  /*177f0*/  FSETP.NEU.FTZ.AND P0, PT, R2, -INF , PT ;  /* 0xff8000000200780b */ /* 0x000fe20003f1d000 */
[----:B------:R-:W-:Y:S02]  /*17800*/  FFMA.FTZ R209, R209, c[0x0][0x23c], -R100 ;  /* 0x00008f00d1d17a23 */ /* 0x000fe40000010864 */
[----:B------:R-:W-:Y:S02]  /*17810*/  FFMA.FTZ R115, R10, c[0x0][0x23c], -R98 ;  /* 0x00008f000a737a23 */ /* 0x000fe40000010862 */
[----:B------:R-:W2:Y:S01]  /*17820*/  LDL.LU R10, [R1+0x18] ;  /* 0x00001800010a7983 */ /* 0x000ea20000300800 */
[----:B------:R-:W-:Y:S01]  /*17830*/  FFMA.FTZ R121, R121, c[0x0][0x23c], -R100 ;  /* 0x00008f0079797a23 */ /* 0x000fe20000010864 */
[----:B------:R-:W-:Y:S01]  /*17840*/  MUFU.EX2 R72, R72 ;  /* 0x0000004800487308 */ /* 0x000fe20000000800 */
[----:B------:R-:W-:Y:S02]  /*17850*/  IMAD.MOV.U32 R46, RZ, RZ, R113 ;  /* 0x000000ffff2e7224 */ /* 0x000fe400078e0071 */
[----:B------:R-:W-:Y:S02]  /*17860*/  IMAD.MOV.U32 R113, RZ, RZ, R65 ;  /* 0x000000ffff717224 */ /* 0x000fe400078e0041 */
[----:B-1----:R-:W-:Y:S02]  /*17870*/  FMUL.FTZ R65, R6, R193 ;  /* 0x000000c106417220 */ /* 0x002fe40000410000 */
[----:B------:R-:W-:Y:S02]  /*17880*/  IMAD.MOV.U32 R193, RZ, RZ, R26 ;  /* 0x000000ffffc17224 */ /* 0x000fe400078e001a */
[----:B------:R-:W-:Y:S01]  /*17890*/  IMAD.MOV.U32 R26, RZ, RZ, R67 ;  /* 0x000000ffff1a7224 */ /* 0x000fe200078e0043 */
[----:B------:R-:W-:Y:S01]  /*178a0*/  MUFU.EX2 R73, R73 ;  /* 0x0000004900497308 */ /* 0x000fe20000000800 */
[--C-:B------:R-:W-:Y:S02]  /*178b0*/  FFMA.FTZ R120, R16, c[0x0][0x23c], -R100.reuse ;  /* 0x00008f0010787a23 */ /* 0x100fe40000010864 */
[--C-:B------:R-:W-:Y:S02]  /*178c0*/  FFMA.FTZ R117, R17, c[0x0][0x23c], -R100.reuse ;  /* 0x00008f0011757a23 */ /* 0x100fe40000010864 */
[--C-:B------:R-:W-:Y:S02]  /*178d0*/  FFMA.FTZ R116, R114, c[0x0][0x23c], -R100.reuse ;  /* 0x00008f0072747a23 */ /* 0x100fe40000010864 */
[--C-:B------:R-:W-:Y:S02]  /*178e0*/  FFMA.FTZ R105, R18, c[0x0][0x23c], -R100.reuse ;  /* 0x00008f0012697a23 */ /* 0x100fe40000010864 */
[--C-:B----4-:R-:W-:Y:S01]  /*178f0*/  FFMA.FTZ R104, R19, c[0x0][0x23c], -R100.reuse ;  /* 0x00008f0013687a23 */ /* 0x110fe20000010864 */
[----:B------:R-:W-:Y:S01]  /*17900*/  MUFU.EX2 R115, R115 ;  /* 0x0000007300737308 */ /* 0x000fe20000000800 */
[----:B------:R-:W-:Y:S02]  /*17910*/  FFMA.FTZ R101, R101, c[0x0][0x23c], -R100 ;  /* 0x00008f0065657a23 */ /* 0x000fe40000010864 */
[C---:B---3--:R-:W-:Y:S02]  /*17920*/  FMUL.FTZ R18, R9.reuse, R170 ;  /* 0x000000aa09127220 */ /* 0x048fe40000410000 */
[----:B------:R-:W-:Y:S02]  /*17930*/  IMAD.MOV.U32 R170, RZ, RZ, R27 ;  /* 0x000000ffffaa7224 */ /* 0x000fe400078e001b */
[----:B------:R-:W-:Y:S02]  /*17940*/  FMUL.FTZ R19, R9, R171 ;  /* 0x000000ab09137220 */ /* 0x000fe40000410000 */
[----:B------:R-:W-:Y:S01]  /*17950*/  IMAD.MOV.U32 R171, RZ, RZ, R24 ;  /* 0x000000ffffab7224 */ /* 0x000fe200078e0018 */
[----:B------:R-:W-:Y:S01]  /*17960*/  MUFU.EX2 R207, R207 ;  /* 0x000000cf00cf7308 */ /* 0x000fe20000000800 */
[----:B------:R-:W-:Y:S02]  /*17970*/  FADD.FTZ R71, -R71, R197 ;  /* 0x000000c547477221 */ /* 0x000fe40000010100 */
[--C-:B------:R-:W-:Y:S02]  /*17980*/  FFMA.FTZ R197, R40, c[0x0][0x23c], -R102.reuse ;  /* 0x00008f0028c57a23 */ /* 0x100fe40000010866 */
[----:B------:R-:W-:Y:S02]  /*17990*/  IMAD.MOV.U32 R40, RZ, RZ, R61 ;  /* 0x000000ffff287224 */ /* 0x000fe400078e003d */
[----:B------:R-:W-:Y:S02]  /*179a0*/  FFMA.FTZ R108, R30, c[0x0][0x23c], -R102 ;  /* 0x00008f001e6c7a23 */ /* 0x000fe40000010866 */
[--C-:B------:R-:W-:Y:S01]  /*179b0*/  FFMA.FTZ R30, R51, c[0x0][0x23c], -R100.reuse ;  /* 0x00008f00331e7a23 */ /* 0x100fe20000010864 */
[----:B------:R-:W-:Y:S01]  /*179c0*/  MUFU.EX2 R199, R199 ;  /* 0x000000c700c77308 */ /* 0x000fe20000000800 */
[----:B------:R-:W-:Y:S02]  /*179d0*/  FFMA.FTZ R100, R25, c[0x0][0x23c], -R100 ;  /* 0x00008f0019647a23 */ /* 0x000fe40000010864 */
[----:B------:R-:W-:Y:S02]  /*179e0*/  IMAD.MOV.U32 R61, RZ, RZ, R46 ;  /* 0x000000ffff3d7224 */ /* 0x000fe400078e002e */
[----:B------:R-:W-:Y:S02]  /*179f0*/  IMAD.MOV.U32 R46, RZ, RZ, R41 ;  /* 0x000000ffff2e7224 */ /* 0x000fe400078e0029 */
[----:B------:R-:W-:Y:S02]  /*17a00*/  IMAD.MOV.U32 R41, RZ, RZ, R54 ;  /* 0x000000ffff297224 */ /* 0x000fe400078e0036 */
[----:B------:R-:W-:Y:S01]  /*17a10*/  FMUL.FTZ R54, R9, R190 ;  /* 0x000000be09367220 */ /* 0x000fe20000410000 */
[----:B------:R-:W-:Y:S01]  /*17a20*/  MUFU.EX2 R196, R196 ;  /* 0x000000c400c47308 */ /* 0x000fe20000000800 */
[----:B------:R-:W-:Y:S02]  /*17a30*/  IMAD.MOV.U32 R190, RZ, RZ, R26 ;  /* 0x000000ffffbe7224 */ /* 0x000fe400078e001a */
[----:B------:R-:W1:Y:S01]  /*17a40*/  LDSM.16.MT88.4 R24, [R224+0x8000] ;  /* 0x00800000e018783b */ /* 0x000e620000004200 */
[----:B------:R-:W-:Y:S02]  /*17a50*/  FMUL.FTZ R71, R71, c[0x0][0x23c] ;  /* 0x00008f0047477a20 */ /* 0x000fe40000410000 */
[----:B------:R-:W-:Y:S02]  /*17a60*/  FFMA.FTZ R106, R106, c[0x0][0x23c], -R102 ;  /* 0x00008f006a6a7a23 */ /* 0x000fe40000010866 */
[----:B------:R-:W-:Y:S02]  /*17a70*/  FFMA.FTZ R7, R7, c[0x0][0x23c], -R28 ;  /* 0x00008f0007077a23 */ /* 0x000fe4000001081c */
[----:B------:R-:W3:Y:S01]  /*17a80*/  MUFU.EX2 R225, R106 ;  /* 0x0000006a00e17308 */ /* 0x000ee20000000800 */
[----:B------:R-:W-:Y:S02]  /*17a90*/  FMUL.FTZ R8, R8, c[0x0][0x23c] ;  /* 0x00008f0008087a20 */ /* 0x000fe40000410000 */
[--C-:B------:R-:W-:Y:S02]  /*17aa0*/  FFMA.FTZ R79, R53, c[0x0][0x23c], -R102.reuse ;  /* 0x00008f00354f7a23 */ /* 0x100fe40000010866 */
[C---:B------:R-:W-:Y:S02]  /*17ab0*/  FMUL.FTZ R4, R6.reuse, R164 ;  /* 0x000000a406047220 */ /* 0x040fe40000410000 */
[C---:B------:R-:W-:Y:S02]  /*17ac0*/  FMUL.FTZ R5, R6.reuse, R165 ;  /* 0x000000a506057220 */ /* 0x040fe40000410000 */
[C---:B------:R-:W-:Y:S01]  /*17ad0*/  FMUL.FTZ R16, R6.reuse, R168 ;  /* 0x000000a806107220 */ /* 0x040fe20000410000 */
[----:B------:R4:W-:Y:S01]  /*17ae0*/  MUFU.EX2 R214, R7 ;  /* 0x0000000700d67308 */ /* 0x0009e20000000800 */
        /* <DEDUP_REMOVED lines=9> */
[C---:B------:R-:W-:Y:S02]  /*17b80*/  FMUL.FTZ R36, R6.reuse, R180 ;  /* 0x000000b406247220 */ /* 0x040fe40000410000 */
[--C-:B------:R-:W-:Y:S01]  /*17b90*/  FFMA.FTZ R122, R49, c[0x0][0x23c], -R102.reuse ;  /* 0x00008f00317a7a23 */ /* 0x100fe20000010866 */
[----:B------:R-:W-:Y:S01]  /*17ba0*/  MUFU.EX2 R197, R197 ;  /* 0x000000c500c57308 */ /* 0x000fe20000000800 */
[----:B------:R-:W-:Y:S02]  /*17bb0*/  FMUL.FTZ R49, R6, R185 ;  /* 0x000000b906317220 */ /* 0x000fe40000410000 */
[--C-:B------:R-:W-:Y:S02]  /*17bc0*/  FFMA.FTZ R118, R32, c[0x0][0x23c], -R102.reuse ;  /* 0x00008f0020767a23 */ /* 0x100fe40000010866 */
[C---:B------:R-:W-:Y:S02]  /*17bd0*/  FMUL.FTZ R32, R6.reuse, R176 ;  /* 0x000000b006207220 */ /* 0x040fe40000410000 */
[----:B------:R-:W-:Y:S02]  /*17be0*/  IMAD.MOV.U32 R28, RZ, RZ, R21 ;  /* 0x000000ffff1c7224 */ /* 0x000fe400078e0015 */
[----:B------:R-:W-:Y:S01]  /*17bf0*/  FMUL.FTZ R21, R6, R173 ;  /* 0x000000ad06157220 */ /* 0x000fe20000410000 */
[----:B------:R-:W-:Y:S01]  /*17c00*/  MUFU.EX2 R198, R198 ;  /* 0x000000c600c67308 */ /* 0x000fe20000000800 */
[----:B------:R-:W-:Y:S02]  /*17c10*/  FFMA.FTZ R131, R60, c[0x0][0x23c], -R102 ;  /* 0x00008f003c837a23 */ /* 0x000fe40000010866 */
[----:B------:R-:W-:Y:S02]  /*17c20*/  IMAD.MOV.U32 R60, RZ, RZ, R64 ;  /* 0x000000ffff3c7224 */ /* 0x000fe400078e0040 */
[----:B------:R-:W-:Y:S02]  /*17c30*/  FMUL.FTZ R64, R6, R192 ;  /* 0x000000c006407220 */ /* 0x000fe40000410000 */
[----:B------:R-:W-:Y:S02]  /*17c40*/  FMUL.FTZ R67, R9, R195 ;  /* 0x000000c309437220 */ /* 0x000fe40000410000 */
[--C-:B------:R-:W-:Y:S01]  /*17c50*/  FFMA.FTZ R111, R13, c[0x0][0x23c], -R98.reuse ;  /* 0x00008f000d6f7a23 */ /* 0x100fe20000010862 */
[----:B------:R-:W-:Y:S01]  /*17c60*/  MUFU.EX2 R131, R131 ;  /* 0x0000008300837308 */ /* 0x000fe20000000800 */
[--C-:B------:R-:W-:Y:S02]  /*17c70*/  FFMA.FTZ R114, R11, c[0x0][0x23c], -R98.reuse ;  /* 0x00008f000b727a23 */ /* 0x100fe40000010862 */
[----:B------:R-:W-:Y:S02]  /*17c80*/  IMAD.MOV.U32 R195, RZ, RZ, R113 ;  /* 0x000000ffffc37224 */ /* 0x000fe400078e0071 */
[----:B------:R-:W-:Y:S02]  /*17c90*/  FFMA.FTZ R113, R12, c[0x0][0x23c], -R98 ;  /* 0x00008f000c717a23 */ /* 0x000fe40000010862 */
[----:B------:R-:W-:Y:S02]  /*17ca0*/  IMAD.MOV.U32 R189, RZ, RZ, R40 ;  /* 0x000000ffffbd7224 */ /* 0x000fe400078e0028 */
[----:B------:R-:W-:Y:S01]  /*17cb0*/  IMAD.MOV.U32 R173, RZ, RZ, R41 ;  /* 0x000000ffffad7224 */ /* 0x000fe200078e0029 */
[----:B------:R-:W1:Y:S01]  /*17cc0*/  MUFU.EX2 R111, R111 ;  /* 0x0000006f006f7308 */ /* 0x000e620000000800 */
[----:B------:R-:W-:Y:S02]  /*17cd0*/  IMAD.MOV.U32 R176, RZ, RZ, R42 ;  /* 0x000000ffffb07224 */ /* 0x000fe400078e002a */
[----:B------:R-:W-:Y:S02]  /*17ce0*/  IMAD.MOV.U32 R180, RZ, RZ, R43 ;  /* 0x000000ffffb47224 */ /* 0x000fe400078e002b */
[----:B------:R-:W1:Y:S01]  /*17cf0*/  LDSM.16.MT88.4 R40, [R222+0x8000] ;  /* 0x00800000de28783b */ /* 0x000e620000004200 */
[----:B------:R-:W-:Y:S02]  /*17d00*/  IMAD.MOV.U32 R188, RZ, RZ, R56 ;  /* 0x000000ffffbc7224 */ /* 0x000fe400078e0038 */
[----:B------:R-:W-:Y:S02]  /*17d10*/  IMAD.MOV.U32 R169, RZ, RZ, R57 ;  /* 0x000000ffffa97224 */ /* 0x000fe400078e0039 */
[----:B------:R-:W-:Y:S01]  /*17d20*/  MUFU.EX2 R114, R114 ;  /* 0x0000007200727308 */ /* 0x000fe20000000800 */
[----:B------:R-:W-:Y:S02]  /*17d30*/  IMAD.MOV.U32 R177, RZ, RZ, R81 ;  /* 0x000000ffffb17224 */ /* 0x000fe400078e0051 */
[C---:B----4-:R-:W-:Y:S02]  /*17d40*/  FMUL.FTZ R7, R9.reuse, R167 ;  /* 0x000000a709077220 */ /* 0x050fe40000410000 */
[C---:B------:R-:W-:Y:S02]  /*17d50*/  FMUL.FTZ R51, R9.reuse, R187 ;  /* 0x000000bb09337220 */ /* 0x040fe40000410000 */
[----:B------:R-:W-:Y:S02]  /*17d60*/  IMAD.MOV.U32 R187, RZ, RZ, R66 ;  /* 0x000000ffffbb7224 */ /* 0x000fe400078e0042 */
[----:B------:R-:W-:Y:S01]  /*17d70*/  FMUL.FTZ R66, R9, R194 ;  /* 0x000000c209427220 */ /* 0x000fe20000410000 */
[----:B------:R-:W-:Y:S01]  /*17d80*/  MUFU.EX2 R113, R113 ;  /* 0x0000007100717308 */ /* 0x000fe20000000800 */
[----:B------:R-:W-:Y:S02]  /*17d90*/  FFMA.FTZ R75, R75, c[0x0][0x23c], -R102 ;  /* 0x00008f004b4b7a23 */ /* 0x000fe40000010866 */
[----:B------:R-:W-:Y:S02]  /*17da0*/  IMAD.MOV.U32 R172, RZ, RZ, R74 ;  /* 0x000000ffffac7224 */ /* 0x000fe400078e004a */
[----:B------:R-:W-:Y:S02]  /*17db0*/  IMAD.MOV.U32 R74, RZ, RZ, R75 ;  /* 0x000000ffff4a7224 */ /* 0x000fe400078e004b */
[----:B------:R-:W-:Y:S02]  /*17dc0*/  IMAD.MOV.U32 R75, RZ, RZ, R60 ;  /* 0x000000ffff4b7224 */ /* 0x000fe400078e003c */
[----:B------:R-:W-:Y:S01]  /*17dd0*/  IMAD.MOV.U32 R194, RZ, RZ, R74 ;  /* 0x000000ffffc27224 */ /* 0x000fe200078e004a */
[----:B------:R-:W-:Y:S01]  /*17de0*/  MUFU.EX2 R122, R122 ;  /* 0x0000007a007a7308 */ /* 0x000fe20000000800 */
[----:B---3--:R-:W-:Y:S01]  /*17df0*/  F2FP.BF16.PACK_AB R74, R225, R226 ;  /* 0x000000e2e14a723e */ /* 0x008fe200000010ff */
[----:B------:R-:W-:Y:S02]  /*17e00*/  IMAD.MOV.U32 R185, RZ, RZ, R35 ;  /* 0x000000ffffb97224 */ /* 0x000fe400078e0023 */
[C---:B------:R-:W-:Y:S02]  /*17e10*/  FMUL.FTZ R22, R9.reuse, R174 ;  /* 0x000000ae09167220 */ /* 0x040fe40000410000 */
[C---:B------:R-:W-:Y:S02]  /*17e20*/  FMUL.FTZ R23, R9.reuse, R175 ;  /* 0x000000af09177220 */ /* 0x040fe40000410000 */
[C---:B------:R-:W-:Y:S02]  /*17e30*/  FMUL.FTZ R34, R9.reuse, R178 ;  /* 0x000000b209227220 */ /* 0x040fe40000410000 */
[----:B------:R-:W-:Y:S01]  /*17e40*/  MUFU.EX2 R121, R121 ;  /* 0x0000007900797308 */ /* 0x000fe20000000800 */
[C---:B------:R-:W-:Y:S02]  /*17e50*/  FMUL.FTZ R35, R9.reuse, R179 ;  /* 0x000000b309237220 */ /* 0x040fe40000410000 */
[----:B------:R-:W-:Y:S02]  /*17e60*/  FMUL.FTZ R38, R9, R182 ;  /* 0x000000b609267220 */ /* 0x000fe40000410000 */
[----:B------:R-:W-:Y:S01]  /*17e70*/  IMAD.MOV.U32 R179, RZ, RZ, R77 ;  /* 0x000000ffffb37224 */ /* 0x000fe200078e004d */
[----:B-1----:R-:W-:Y:S01]  /*17e80*/  F2FP.BF16.PACK_AB R77, R111, R115 ;  /* 0x000000736f4d723e */ /* 0x002fe200000010ff */
[----:B------:R-:W-:Y:S01]  /*17e90*/  IMAD.MOV.U32 R174, RZ, RZ, R78 ;  /* 0x000000ffffae7224 */ /* 0x000fe200078e004e */
[----:B------:R-:W-:Y:S01]  /*17ea0*/  F2FP.BF16.PACK_AB R78, R214, R223 ;  /* 0x000000dfd64e723e */ /* 0x000fe200000010ff */
[----:B------:R-:W-:Y:S01]  /*17eb0*/  FFMA.FTZ R210, R39, c[0x0][0x23c], -R102 ;  /* 0x00008f0027d27a23 */ /* 0x000fe20000010866 */
[----:B------:R-:W-:Y:S01]  /*17ec0*/  MUFU.EX2 R120, R120 ;  /* 0x0000007800787308 */ /* 0x000fe20000000800 */
[----:B------:R-:W-:Y:S02]  /*17ed0*/  FMUL.FTZ R39, R9, R183 ;  /* 0x000000b709277220 */ /* 0x000fe40000410000 */
[----:B------:R-:W-:Y:S01]  /*17ee0*/  IMAD.MOV.U32 R183, RZ, RZ, R76 ;  /* 0x000000ffffb77224 */ /* 0x000fe200078e004c */
[----:B------:R-:W-:Y:S01]  /*17ef0*/  F2FP.BF16.PACK_AB R76, R185, R187 ;  /* 0x000000bbb94c723e */ /* 0x000fe200000010ff */
[----:B------:R-:W-:Y:S02]  /*17f00*/  FFMA.FTZ R119, R50, c[0x0][0x23c], -R102 ;  /* 0x00008f0032777a23 */ /* 0x000fe40000010866 */
[C---:B------:R-:W-:Y:S02]  /*17f10*/  FMUL.FTZ R50, R9.reuse, R186 ;  /* 0x000000ba09327220 */ /* 0x040fe40000410000 */
[----:B------:R-:W-:Y:S01]  /*17f20*/  IMAD.MOV.U32 R60, RZ, RZ, R45 ;  /* 0x000000ffff3c7224 */ /* 0x000fe200078e002d */
[----:B------:R-:W-:Y:S01]  /*17f30*/  MUFU.EX2 R118, R118 ;  /* 0x0000007600767308 */ /* 0x000fe20000000800 */
[----:B------:R-:W-:Y:S02]  /*17f40*/  IMAD.MOV.U32 R45, RZ, RZ, R28 ;  /* 0x000000ffff2d7224 */ /* 0x000fe400078e001c */
[----:B------:R-:W-:Y:S02]  /*17f50*/  IMAD.MOV.U32 R28, RZ, RZ, R55 ;  /* 0x000000ffff1c7224 */ /* 0x000fe400078e0037 */
[----:B------:R-:W-:Y:S02]  /*17f60*/  FMUL.FTZ R55, R9, R191 ;  /* 0x000000bf09377220 */ /* 0x000fe40000410000 */
[C---:B------:R-:W-:Y:S02]  /*17f70*/  FMUL.FTZ R12, R71.reuse, R156 ;  /* 0x0000009c470c7220 */ /* 0x040fe40000410000 */
[----:B------:R-:W-:Y:S01]  /*17f80*/  FMUL.FTZ R13, R71, R157 ;  /* 0x0000009d470d7220 */ /* 0x000fe20000410000 */
[----:B------:R-:W-:Y:S01]  /*17f90*/  MUFU.EX2 R119, R119 ;  /* 0x0000007700777308 */ /* 0x000fe20000000800 */
[----:B------:R-:W-:Y:S02]  /*17fa0*/  IMAD.MOV.U32 R167, RZ, RZ, R15 ;  /* 0x000000ffffa77224 */ /* 0x000fe400078e000f */
[----:B------:R-:W-:Y:S02]  /*17fb0*/  IMAD.MOV.U32 R182, RZ, RZ, R58 ;  /* 0x000000ffffb67224 */ /* 0x000fe400078e003a */
[----:B------:R-:W-:Y:S02]  /*17fc0*/  IMAD.MOV.U32 R175, RZ, RZ, R59 ;  /* 0x000000ffffaf7224 */ /* 0x000fe400078e003b */
[----:B------:R-:W1:Y:S01]  /*17fd0*/  LDSM.16.MT88.4 R56, [R221+0x8000] ;  /* 0x00800000dd38783b */ /* 0x000e620000004200 */
[----:B------:R-:W-:Y:S02]  /*17fe0*/  IMAD.MOV.U32 R184, RZ, RZ, R30 ;  /* 0x000000ffffb87224 */ /* 0x000fe400078e001e */
[--C-:B------:R-:W-:Y:S01]  /*17ff0*/  FFMA.FTZ R106, R31, c[0x0][0x23c], -R102.reuse ;  /* 0x00008f001f6a7a23 */ /* 0x100fe20000010866 */
[----:B------:R-:W-:Y:S01]  /*18000*/  MUFU.EX2 R175, R175 ;  /* 0x000000af00af7308 */ /* 0x000fe20000000800 */
[----:B------:R-:W-:Y:S02]  /*18010*/  FFMA.FTZ R103, R29, c[0x0][0x23c], -R102 ;  /* 0x00008f001d677a23 */ /* 0x000fe40000010866 */
[C---:B------:R-:W-:Y:S02]  /*18020*/  FMUL.FTZ R29, R71.reuse, R149 ;  /* 0x00000095471d7220 */ /* 0x040fe40000410000 */
[----:B------:R-:W-:Y:S02]  /*18030*/  IMAD.MOV.U32 R168, RZ, RZ, R28 ;  /* 0x000000ffffa87224 */ /* 0x000fe400078e001c */
[C---:B------:R-:W-:Y:S02]  /*18040*/  FMUL.FTZ R28, R71.reuse, R148 ;  /* 0x00000094471c7220 */ /* 0x040fe40000410000 */
[----:B------:R-:W-:Y:S01]  /*18050*/  IMAD.MOV.U32 R156, RZ, RZ, R80 ;  /* 0x000000ffff9c7224 */ /* 0x000fe200078e0050 */
[----:B------:R-:W-:Y:S01]  /*18060*/  MUFU.EX2 R100, R100 ;  /* 0x0000006400647308 */ /* 0x000fe20000000800 */
[----:B------:R-:W-:Y:S01]  /*18070*/  IMAD.MOV.U32 R178, RZ, RZ, R62 ;  /* 0x000000ffffb27224 */ /* 0x000fe200078e003e */
[----:B------:R-:W3:Y:S01]  /*18080*/  LDSM.16.MT88.4 R80, [R220+0x8000] ;  /* 0x00800000dc50783b */ /* 0x000ee20000004200 */
[----:B------:R-:W-:Y:S02]  /*18090*/  IMAD.MOV.U32 R191, RZ, RZ, R63 ;  /* 0x000000ffffbf7224 */ /* 0x000fe400078e003f */
[----:B------:R-:W-:Y:S02]  /*180a0*/  IMAD.MOV.U32 R181, RZ, RZ, R45 ;  /* 0x000000ffffb57224 */ /* 0x000fe400078e002d */
[----:B------:R-:W-:Y:S02]  /*180b0*/  IMAD.MOV.U32 R192, RZ, RZ, R47 ;  /* 0x000000ffffc07224 */ /* 0x000fe400078e002f */
[----:B------:R-:W-:Y:S01]  /*180c0*/  FMUL.FTZ R45, R71, R141 ;  /* 0x0000008d472d7220 */ /* 0x000fe20000410000 */
[----:B------:R-:W-:Y:S01]  /*180d0*/  MUFU.EX2 R117, R117 ;  /* 0x0000007500757308 */ /* 0x000fe20000000800 */
[--C-:B------:R-:W-:Y:S02]  /*180e0*/  FFMA.FTZ R130, R130, c[0x0][0x23c], -R102.reuse ;  /* 0x00008f0082827a23 */ /* 0x100fe40000010866 */
[--C-:B------:R-:W-:Y:S02]  /*180f0*/  FFMA.FTZ R129, R129, c[0x0][0x23c], -R102.reuse ;  /* 0x00008f0081817a23 */ /* 0x100fe40000010866 */
[----:B------:R-:W-:Y:S02]  /*18100*/  FFMA.FTZ R102, R44, c[0x0][0x23c], -R102 ;  /* 0x00008f002c667a23 */ /* 0x000fe40000010866 */
[C---:B------:R-:W-:Y:S02]  /*18110*/  FMUL.FTZ R44, R71.reuse, R140 ;  /* 0x0000008c472c7220 */ /* 0x040fe40000410000 */
[----:B------:R-:W-:Y:S01]  /*18120*/  IMAD.MOV.U32 R186, RZ, RZ, R61 ;  /* 0x000000ffffba7224 */ /* 0x000fe200078e003d */
[----:B------:R-:W-:Y:S01]  /*18130*/  MUFU.EX2 R130, R130 ;  /* 0x0000008200827308 */ /* 0x000fe20000000800 */
[----:B------:R-:W-:Y:S02]  /*18140*/  FMUL.FTZ R61, R71, R133 ;  /* 0x00000085473d7220 */ /* 0x000fe40000410000 */
        /* <DEDUP_REMOVED lines=11> */
[----:B------:R-:W-:Y:S09]  /*18200*/  FFMA.FTZ R107, R107, c[0x0][0x23c], -R98 ;  /* 0x00008f006b6b7a23 */ /* 0x000ff20000010862 */
[----:B------:R-:W-:Y:S10]  /*18210*/  MUFU.EX2 R129, R129 ;  /* 0x0000008100817308 */ /* 0x000ff40000000800 */
[----:B------:R-:W-:Y:S01]  /*18220*/  MUFU.EX2 R205, R205 ;  /* 0x000000cd00cd7308 */ /* 0x000fe20000000800 */
[----:B--2---:R-:W-:Y:S01]  /*18230*/  FFMA.FTZ R164, R6, R14, R72 ;  /* 0x0000000e06a47223 */ /* 0x004fe20000010048 */
[----:B------:R-:W-:Y:S01]  /*18240*/  F2FP.BF16.PACK_AB R72, R229, R72 ;  /* 0x00000048e548723e */ /* 0x000fe200000010ff */
[C---:B------:R-:W-:Y:S02]  /*18250*/  FMUL.FTZ R6, R9.reuse, R166 ;  /* 0x000000a609067220 */ /* 0x040fe40000410000 */
[----:B------:R-:W-:Y:S05]  /*18260*/  IMAD.MOV.U32 R166, RZ, RZ, R70 ;  /* 0x000000ffffa67224 */ /* 0x000fea00078e0046 */
[----:B------:R2:W4:Y:S10]  /*18270*/  MUFU.EX2 R70, R8 ;  /* 0x0000000800467308 */ /* 0x0005340000000800 */
[----:B------:R-:W-:Y:S01]  /*18280*/  MUFU.EX2 R203, R203 ;  /* 0x000000cb00cb7308 */ /* 0x000fe20000000800 */
[----:B------:R-:W-:Y:S01]  /*18290*/  FFMA.FTZ R165, R9, R10, R73 ;  /* 0x0000000a09a57223 */ /* 0x000fe20000010049 */
[----:B------:R-:W-:Y:S01]  /*182a0*/  F2FP.BF16.PACK_AB R73, R228, R73 ;  /* 0x00000049e449723e */ /* 0x000fe200000010ff */
[C---:B------:R-:W-:Y:S07]  /*182b0*/  FMUL.FTZ R9, R71.reuse, R161 ;  /* 0x000000a147097220 */ /* 0x040fee0000410000 */
[----:B------:R-:W-:Y:S01]  /*182c0*/  MUFU.EX2 R202, R202 ;  /* 0x000000ca00ca7308 */ /* 0x000fe20000000800 */
[----:B------:R-:W-:Y:S02]  /*182d0*/  IMAD.MOV.U32 R161, RZ, RZ, R60 ;  /* 0x000000ffffa17224 */ /* 0x000fe400078e003c */
[C---:B------:R-:W-:Y:S02]  /*182e0*/  FMUL.FTZ R60, R71.reuse, R132 ;  /* 0x00000084473c7220 */ /* 0x040fe40000410000 */
[----:B--2---:R-:W-:Y:S02]  /*182f0*/  FMUL.FTZ R8, R71, R160 ;  /* 0x000000a047087220 */ /* 0x004fe40000410000 */
[----:B------:R-:W-:Y:S01]  /*18300*/  IMAD.MOV.U32 R160, RZ, RZ, R75 ;  /* 0x000000ffffa07224 */ /* 0x000fe200078e004b */
[----:B------:R-:W-:Y:S01]  /*18310*/  F2FP.BF16.PACK_AB R75, R172, R193 ;  /* 0x000000c1ac4b723e */ /* 0x000fe200000010ff */
[----:B------:R-:W-:Y:S01]  /*18320*/  FADD.FTZ R165, R228, R165 ;  /* 0x000000a5e4a57221 */ /* 0x000fe20000010000 */
[----:B------:R-:W-:Y:S01]  /*18330*/  MUFU.EX2 R201, R201 ;  /* 0x000000c900c97308 */ /* 0x000fe20000000800 */
[C---:B----4-:R-:W-:Y:S02]  /*18340*/  FMUL.FTZ R10, R70.reuse, R162 ;  /* 0x000000a2460a7220 */ /* 0x050fe40000410000 */
[C---:B------:R-:W-:Y:S02]  /*18350*/  FMUL.FTZ R11, R70.reuse, R163 ;  /* 0x000000a3460b7220 */ /* 0x040fe40000410000 */
[-C--:B------:R-:W-:Y:S01]  /*18360*/  HMMA.16816.F32.BF16 R4, R72, R24.reuse, R4 ;  /* 0x000000184804723c */ /* 0x080fe20000041804 */
[----:B------:R-:W-:Y:S01]  /*18370*/  IMAD.MOV.U32 R163, RZ, RZ, R79 ;  /* 0x000000ffffa37224 */ /* 0x000fe200078e004f */
[----:B------:R-:W-:Y:S01]  /*18380*/  F2FP.BF16.PACK_AB R79, R113, R114 ;  /* 0x00000072714f723e */ /* 0x000fe200000010ff */
[C---:B------:R-:W-:Y:S02]  /*18390*/  FMUL.FTZ R14, R70.reuse, R158 ;  /* 0x0000009e460e7220 */ /* 0x040fe40000410000 */
[C---:B------:R-:W-:Y:S01]  /*183a0*/  FMUL.FTZ R15, R70.reuse, R159 ;  /* 0x0000009f460f7220 */ /* 0x040fe20000410000 */
[----:B------:R-:W-:Y:S01]  /*183b0*/  MUFU.EX2 R200, R200 ;  /* 0x000000c800c87308 */ /* 0x000fe20000000800 */
[C---:B------:R-:W-:Y:S02]  /*183c0*/  FMUL.FTZ R30, R70.reuse, R150 ;  /* 0x00000096461e7220 */ /* 0x040fe40000410000 */
[C---:B------:R-:W-:Y:S03]  /*183d0*/  HMMA.16816.F32.BF16 R8, R76.reuse, R24, R8 ;  /* 0x000000184c08723c */ /* 0x040fe60000041808 */
[C---:B------:R-:W-:Y:S02]  /*183e0*/  FMUL.FTZ R31, R70.reuse, R151 ;  /* 0x00000097461f7220 */ /* 0x040fe40000410000 */
[C---:B------:R-:W-:Y:S02]  /*183f0*/  FMUL.FTZ R47, R70.reuse, R143 ;  /* 0x0000008f462f7220 */ /* 0x040fe40000410000 */
[C---:B------:R-:W-:Y:S01]  /*18400*/  FMUL.FTZ R24, R71.reuse, R152 ;  /* 0x0000009847187220 */ /* 0x040fe20000410000 */
[-C--:B------:R-:W-:Y:S01]  /*18410*/  HMMA.16816.F32.BF16 R12, R76, R26.reuse, R12 ;  /* 0x0000001a4c0c723c */ /* 0x080fe2000004180c */
[C---:B------:R-:W-:Y:S01]  /*18420*/  FMUL.FTZ R25, R71.reuse, R153 ;  /* 0x0000009947197220 */ /* 0x040fe20000410000 */
[----:B------:R-:W-:Y:S02]  /*18430*/  MUFU.EX2 R116, R116 ;  /* 0x0000007400747308 */ /* 0x000fe40000000800 */
[C---:B------:R-:W-:Y:S02]  /*18440*/  FMUL.FTZ R62, R70.reuse, R134 ;  /* 0x00000086463e7220 */ /* 0x040fe40000410000 */
[C---:B------:R-:W-:Y:S02]  /*18450*/  FMUL.FTZ R63, R70.reuse, R135 ;  /* 0x00000087463f7220 */ /* 0x040fe40000410000 */
[C---:B------:R-:W-:Y:S01]  /*18460*/  HMMA.16816.F32.BF16 R16, R72.reuse, R26, R16 ;  /* 0x0000001a4810723c */ /* 0x040fe20000041810 */
[----:B------:R-:W-:Y:S03]  /*18470*/  IMAD.MOV.U32 R162, RZ, RZ, R46 ;  /* 0x000000ffffa27224 */ /* 0x000fe600078e002e */
[C---:B------:R-:W-:Y:S01]  /*18480*/  FMUL.FTZ R46, R70.reuse, R142 ;  /* 0x0000008e462e7220 */ /* 0x040fe20000410000 */
[----:B------:R-:W-:Y:S02]  /*18490*/  MUFU.EX2 R108, R108 ;  /* 0x0000006c006c7308 */ /* 0x000fe40000000800 */
[C---:B------:R-:W-:Y:S01]  /*184a0*/  FMUL.FTZ R26, R70.reuse, R154 ;  /* 0x0000009a461a7220 */ /* 0x040fe20000410000 */
[-C--:B------:R-:W-:Y:S01]  /*184b0*/  HMMA.16816.F32.BF16 R20, R72, R40.reuse, R20 ;  /* 0x000000284814723c */ /* 0x080fe20000041814 */
[C---:B------:R-:W-:Y:S06]  /*184c0*/  FMUL.FTZ R27, R70.reuse, R155 ;  /* 0x0000009b461b7220 */ /* 0x040fec0000410000 */
[----:B------:R-:W-:Y:S01]  /*184d0*/  MUFU.EX2 R106, R106 ;  /* 0x0000006a006a7308 */ /* 0x000fe20000000800 */
[C---:B------:R-:W-:Y:S07]  /*184e0*/  HMMA.16816.F32.BF16 R24, R76.reuse, R40, R24 ;  /* 0x000000284c18723c */ /* 0x040fee0000041818 */
[C---:B------:R-:W-:Y:S01]  /*184f0*/  FMUL.FTZ R40, R71.reuse, R144 ;  /* 0x0000009047287220 */ /* 0x040fe20000410000 */
[-C--:B------:R-:W-:Y:S01]  /*18500*/  HMMA.16816.F32.BF16 R28, R76, R42.reuse, R28 ;  /* 0x0000002a4c1c723c */ /* 0x080fe2000004181c */
[C---:B------:R-:W-:Y:S01]  /*18510*/  FMUL.FTZ R41, R71.reuse, R145 ;  /* 0x0000009147297220 */ /* 0x040fe20000410000 */
[----:B------:R-:W-:Y:S06]  /*18520*/  MUFU.EX2 R105, R105 ;  /* 0x0000006900697308 */ /* 0x000fec0000000800 */
[C---:B------:R-:W-:Y:S04]  /*18530*/  HMMA.16816.F32.BF16 R32, R72.reuse, R42, R32 ;  /* 0x0000002a4820723c */ /* 0x040fe80000041820 */
[----:B------:R-:W-:Y:S03]  /*18540*/  MUFU.EX2 R104, R104 ;  /* 0x0000006800687308 */ /* 0x000fe60000000800 */
[C---:B------:R-:W-:Y:S01]  /*18550*/  FMUL.FTZ R42, R70.reuse, R146 ;  /* 0x00000092462a7220 */ /* 0x040fe20000410000 */
[-C--:B-1----:R-:W-:Y:S01]  /*18560*/  HMMA.16816.F32.BF16 R36, R72, R56.reuse, R36 ;  /* 0x000000384824723c */ /* 0x082fe20000041824 */
[C---:B------:R-:W-:Y:S05]  /*18570*/  FMUL.FTZ R43, R70.reuse, R147 ;  /* 0x00000093462b7220 */ /* 0x040fea0000410000 */
[----:B------:R-:W-:Y:S02]  /*18580*/  MUFU.EX2 R146, R248 ;  /* 0x000000f800927308 */ /* 0x000fe40000000800 */
[C---:B------:R-:W-:Y:S07]  /*18590*/  HMMA.16816.F32.BF16 R40, R76.reuse, R56, R40 ;  /* 0x000000384c28723c */ /* 0x040fee0000041828 */
[C---:B------:R-:W-:Y:S01]  /*185a0*/  FMUL.FTZ R56, R71.reuse, R136 ;  /* 0x0000008847387220 */ /* 0x040fe20000410000 */
[-C--:B------:R-:W-:Y:S01]  /*185b0*/  HMMA.16816.F32.BF16 R44, R76, R58.reuse, R44 ;  /* 0x0000003a4c2c723c */ /* 0x080fe2000004182c */
[----:B------:R1:W-:Y:S03]  /*185c0*/  MUFU.EX2 R136, R156 ;  /* 0x0000009c00887308 */ /* 0x0003e60000000800 */
[----:B------:R-:W-:Y:S04]  /*185d0*/  FMUL.FTZ R57, R71, R137 ;  /* 0x0000008947397220 */ /* 0x000fe80000410000 */
[C---:B------:R-:W-:Y:S03]  /*185e0*/  HMMA.16816.F32.BF16 R48, R72.reuse, R58, R48 ;  /* 0x0000003a4830723c */ /* 0x040fe60000041830 */
[----:B------:R-:W-:Y:S04]  /*185f0*/  MUFU.EX2 R103, R103 ;  /* 0x0000006700677308 */ /* 0x000fe80000000800 */
[C---:B------:R-:W-:Y:S01]  /*18600*/  FMUL.FTZ R58, R70.reuse, R138 ;  /* 0x0000008a463a7220 */ /* 0x040fe20000410000 */
[-C--:B---3--:R-:W-:Y:S01]  /*18610*/  HMMA.16816.F32.BF16 R52, R72, R80.reuse, R52 ;  /* 0x000000504834723c */ /* 0x088fe20000041834 */
[----:B------:R-:W-:Y:S04]  /*18620*/  FMUL.FTZ R59, R70, R139 ;  /* 0x0000008b463b7220 */ /* 0x000fe80000410000 */
[----:B------:R-:W-:Y:S03]  /*18630*/  MUFU.EX2 R101, R101 ;  /* 0x0000006500657308 */ /* 0x000fe60000000800 */
[C---:B------:R-:W-:Y:S01]  /*18640*/  HMMA.16816.F32.BF16 R56, R76.reuse, R80, R56 ;  /* 0x000000504c38723c */ /* 0x040fe20000041838 */
[----:B-1----:R-:W-:Y:S03]  /*18650*/  IMAD.MOV.U32 R156, RZ, RZ, R163 ;  /* 0x000000ffff9c7224 */ /* 0x002fe600078e00a3 */
[----:B------:R-:W-:Y:S02]  /*18660*/  IMAD.MOV.U32 R163, RZ, RZ, R162 ;  /* 0x000000ffffa37224 */ /* 0x000fe400078e00a2 */
[----:B------:R-:W-:Y:S01]  /*18670*/  IMAD.MOV.U32 R162, RZ, RZ, R161 ;  /* 0x000000ffffa27224 */ /* 0x000fe200078e00a1 */
[----:B------:R-:W-:Y:S01]  /*18680*/  MUFU.EX2 R112, R112 ;  /* 0x0000007000707308 */ /* 0x000fe20000000800 */
[-C--:B------:R-:W-:Y:S01]  /*18690*/  HMMA.16816.F32.BF16 R60, R76, R82.reuse, R60 ;  /* 0x000000524c3c723c */ /* 0x080fe2000004183c */
[----:B------:R-:W-:Y:S01]  /*186a0*/  IMAD.MOV.U32 R161, RZ, RZ, R160 ;  /* 0x000000ffffa17224 */ /* 0x000fe200078e00a0 */
[----:B------:R-:W1:Y:S02]  /*186b0*/  LDSM.16.MT88.4 R76, [R224+0x8800] ;  /* 0x00880000e04c783b */ /* 0x000e640000004200 */
[----:B------:R-:W-:Y:S02]  /*186c0*/  IMAD.MOV.U32 R160, RZ, RZ, R195 ;  /* 0x000000ffffa07224 */ /* 0x000fe400078e00c3 */
[----:B------:R-:W-:Y:S02]  /*186d0*/  IMAD.MOV.U32 R195, RZ, RZ, R191 ;  /* 0x000000ffffc37224 */ /* 0x000fe400078e00bf */
[----:B------:R-:W-:Y:S01]  /*186e0*/  HMMA.16816.F32.BF16 R64, R72, R82, R64 ;  /* 0x000000524840723c */ /* 0x000fe20000041840 */
[----:B------:R-:W-:Y:S01]  /*186f0*/  IMAD.MOV.U32 R191, RZ, RZ, R190 ;  /* 0x000000ffffbf7224 */ /* 0x000fe200078e00be */
[----:B------:R-:W-:Y:S02]  /*18700*/  MUFU.EX2 R110, R110 ;  /* 0x0000006e006e7308 */ /* 0x000fe40000000800 */
[----:B------:R-:W-:Y:S02]  /*18710*/  IMAD.MOV.U32 R190, RZ, RZ, R183 ;  /* 0x000000ffffbe7224 */ /* 0x000fe400078e00b7 */
[----:B------:R-:W-:Y:S02]  /*18720*/  IMAD.MOV.U32 R183, RZ, RZ, R178 ;  /* 0x000000ffffb77224 */ /* 0x000fe400078e00b2 */
[----:B------:R-:W-:Y:S04]  /*18730*/  IMAD.MOV.U32 R178, RZ, RZ, R189 ;  /* 0x000000ffffb27224 */ /* 0x000fe800078e00bd */
        /* <DEDUP_REMOVED lines=13> */
[----:B------:R3:W4:Y:S01]  /*18810*/  MUFU.EX2 R183, R239 ;  /* 0x000000ef00b77308 */ /* 0x0007220000000800 */
[----:B------:R-:W-:Y:S02]  /*18820*/  IMAD.MOV.U32 R152, RZ, RZ, R158 ;  /* 0x000000ffff987224 */ /* 0x000fe400078e009e */
[----:B------:R-:W-:Y:S02]  /*18830*/  IMAD.MOV.U32 R158, RZ, RZ, R163 ;  /* 0x000000ffff9e7224 */ /* 0x000fe400078e00a3 */
[----:B------:R-:W-:Y:S02]  /*18840*/  IMAD.MOV.U32 R159, RZ, RZ, R157 ;  /* 0x000000ffff9f7224 */ /* 0x000fe400078e009d */
[----:B------:R-:W-:Y:S02]  /*18850*/  IMAD.MOV.U32 R157, RZ, RZ, R162 ;  /* 0x000000ffff9d7224 */ /* 0x000fe400078e00a2 */
[----:B------:R-:W-:Y:S01]  /*18860*/  IMAD.MOV.U32 R153, RZ, RZ, R152 ;  /* 0x000000ffff997224 */ /* 0x000fe200078e0098 */
[----:B------:R1:W1:Y:S01]  /*18870*/  MUFU.EX2 R178, R238 ;  /* 0x000000ee00b27308 */ /* 0x0002620000000800 */
[----:B------:R-:W-:Y:S02]  /*18880*/  IMAD.MOV.U32 R152, RZ, RZ, R159 ;  /* 0x000000ffff987224 */ /* 0x000fe400078e009f */
[----:B------:R-:W-:Y:S01]  /*18890*/  IMAD.MOV.U32 R159, RZ, RZ, R158 ;  /* 0x000000ffff9f7224 */ /* 0x000fe200078e009e */
[----:B--2---:R2:W5:Y:S01]  /*188a0*/  LDL.LU R249, [R1+0xa8] ;  /* 0x0000a80001f97983 */ /* 0x0045620000300800 */
[----:B------:R-:W-:Y:S02]  /*188b0*/  IMAD.MOV.U32 R158, RZ, RZ, R157 ;  /* 0x000000ffff9e7224 */ /* 0x000fe400078e009d */
[----:B------:R-:W-:Y:S01]  /*188c0*/  IMAD.MOV.U32 R157, RZ, RZ, R156 ;  /* 0x000000ffff9d7224 */ /* 0x000fe200078e009c */
[----:B------:R2:W5:Y:S01]  /*188d0*/  LDL.LU R248, [R1+0xa4] ;  /* 0x0000a40001f87983 */ /* 0x0005620000300800 */
[----:B------:R-:W-:Y:S01]  /*188e0*/  IMAD.MOV.U32 R156, RZ, RZ, R174 ;  /* 0x000000ffff9c7224 */ /* 0x000fe200078e00ae */
[----:B------:R-:W-:Y:S01]  /*188f0*/  MUFU.EX2 R107, R107 ;  /* 0x0000006b006b7308 */ /* 0x000fe20000000800 */
[----:B------:R-:W-:Y:S02]  /*18900*/  IMAD.MOV.U32 R174, RZ, RZ, R177 ;  /* 0x000000ffffae7224 */ /* 0x000fe400078e00b1 */
[----:B------:R-:W-:Y:S01]  /*18910*/  IMAD.MOV.U32 R154, RZ, RZ, R153 ;  /* 0x000000ffff9a7224 */ /* 0x000fe200078e0099 */
[----:B---3--:R2:W5:Y:S01]  /*18920*/  LDL.LU R239, [R1+0xa0] ;  /* 0x0000a00001ef7983 */ /* 0x0085620000300800 */
[----:B------:R-:W-:Y:S01]  /*18930*/  IMAD.MOV.U32 R153, RZ, RZ, R152 ;  /* 0x000000ffff997224 */ /* 0x000fe200078e0098 */
[----:B----4-:R-:W-:Y:S01]  /*18940*/  F2FP.BF16.PACK_AB R73, R183, R146 ;  /* 0x00000092b749723e */ /* 0x010fe200000010ff */
[----:B------:R-:W-:Y:S02]  /*18950*/  IMAD.MOV.U32 R152, RZ, RZ, R159 ;  /* 0x000000ffff987224 */ /* 0x000fe400078e009f */
[----:B------:R-:W-:Y:S01]  /*18960*/  IMAD.MOV.U32 R159, RZ, RZ, R158 ;  /* 0x000000ffff9f7224 */ /* 0x000fe200078e009e */
[----:B------:R3:W-:Y:S01]  /*18970*/  MUFU.EX2 R177, R236 ;  /* 0x000000ec00b17308 */ /* 0x0007e20000000800 */
[----:B------:R-:W-:Y:S02]  /*18980*/  IMAD.MOV.U32 R158, RZ, RZ, R157 ;  /* 0x000000ffff9e7224 */ /* 0x000fe400078e009d */
[----:B------:R-:W-:Y:S01]  /*18990*/  IMAD.MOV.U32 R157, RZ, RZ, R156 ;  /* 0x000000ffff9d7224 */ /* 0x000fe200078e009c */
[----:B-1----:R2:W5:Y:S01]  /*189a0*/  LDL.LU R238, [R1+0x9c] ;  /* 0x00009c0001ee7983 */ /* 0x0025620000300800 */
[----:B------:R-:W-:Y:S01]  /*189b0*/  IMAD.MOV.U32 R156, RZ, RZ, R174 ;  /* 0x000000ffff9c7224 */ /* 0x000fe200078e00ae */
[----:B------:R-:W-:Y:S01]  /*189c0*/  F2FP.BF16.PACK_AB R74, R175, R178 ;  /* 0x000000b2af4a723e */ /* 0x000fe200000010ff */
[----:B------:R-:W-:Y:S02]  /*189d0*/  IMAD.MOV.U32 R163, RZ, RZ, R237 ;  /* 0x000000ffffa37224 */ /* 0x000fe400078e00ed */
[----:B------:R2:W5:Y:S01]  /*189e0*/  LDL.LU R237, [R1+0x98] ;  /* 0x0000980001ed7983 */ /* 0x0005620000300800 */
        /* <DEDUP_REMOVED lines=8> */
[----:B---3--:R2:W5:Y:S01]  /*18a70*/  LDL.LU R236, [R1+0x94] ;  /* 0x0000940001ec7983 */ /* 0x0085620000300800 */
[----:B------:R-:W-:Y:S02]  /*18a80*/  IMAD.MOV.U32 R156, RZ, RZ, R172 ;  /* 0x000000ffff9c7224 */ /* 0x000fe400078e00ac */
[----:B------:R-:W-:Y:S02]  /*18a90*/  IMAD.MOV.U32 R172, RZ, RZ, R169 ;  /* 0x000000ffffac7224 */ /* 0x000fe400078e00a9 */
[----:B------:R-:W-:Y:S02]  /*18aa0*/  IMAD.MOV.U32 R169, RZ, RZ, R234 ;  /* 0x000000ffffa97224 */ /* 0x000fe400078e00ea */
[----:B------:R-:W-:Y:S02]  /*18ab0*/  IMAD.MOV.U32 R148, RZ, RZ, R155 ;  /* 0x000000ffff947224 */ /* 0x000fe400078e009b */
[----:B------:R-:W-:Y:S01]  /*18ac0*/  IMAD.MOV.U32 R155, RZ, RZ, R154 ;  /* 0x000000ffff9b7224 */ /* 0x000fe200078e009a */
[----:B-1----:R2:W5:Y:S01]  /*18ad0*/  LDL.LU R235, [R1+0x90] ;  /* 0x0000900001eb7983 */ /* 0x0025620000300800 */
[----:B------:R-:W-:Y:S01]  /*18ae0*/  IMAD.MOV.U32 R154, RZ, RZ, R153 ;  /* 0x000000ffff9a7224 */ /* 0x000fe200078e0099 */
[----:B----4-:R-:W-:Y:S01]  /*18af0*/  F2FP.BF16.PACK_AB R75, R174, R177 ;  /* 0x000000b1ae4b723e */ /* 0x010fe200000010ff */
[----:B------:R-:W-:Y:S01]  /*18b00*/  IMAD.MOV.U32 R153, RZ, RZ, R152 ;  /* 0x000000ffff997224 */ /* 0x000fe200078e0098 */
[----:B------:R2:W5:Y:S01]  /*18b10*/  LDL.LU R234, [R1+0x8c] ;  /* 0x00008c0001ea7983 */ /* 0x0005620000300800 */
[----:B------:R-:W-:Y:S01]  /*18b20*/  IMAD.MOV.U32 R152, RZ, RZ, R158 ;  /* 0x000000ffff987224 */ /* 0x000fe200078e009e */
[----:B------:R-:W-:Y:S01]  /*18b30*/  MUFU.EX2 R172, R172 ;  /* 0x000000ac00ac7308 */ /* 0x000fe20000000800 */
[----:B------:R-:W-:Y:S02]  /*18b40*/  IMAD.MOV.U32 R158, RZ, RZ, R157 ;  /* 0x000000ffff9e7224 */ /* 0x000fe400078e009d */
[----:B------:R-:W-:Y:S02]  /*18b50*/  IMAD.MOV.U32 R157, RZ, RZ, R156 ;  /* 0x000000ffff9d7224 */ /* 0x000fe400078e009c */
[----:B------:R-:W-:Y:S02]  /*18b60*/  IMAD.MOV.U32 R156, RZ, RZ, R193 ;  /* 0x000000ffff9c7224 */ /* 0x000fe400078e00c1 */
[----:B------:R-:W-:Y:S02]  /*18b70*/  IMAD.MOV.U32 R193, RZ, RZ, R233 ;  /* 0x000000ffffc17224 */ /* 0x000fe400078e00e9 */
[----:B------:R2:W5:Y:S01]  /*18b80*/  LDL.LU R233, [R1+0x88] ;  /* 0x0000880001e97983 */ /* 0x0005620000300800 */
        /* <DEDUP_REMOVED lines=11> */
[----:B------:R2:W5:Y:S01]  /*18c40*/  LDL.LU R232, [R1+0x84] ;  /* 0x0000840001e87983 */ /* 0x0005620000300800 */
        /* <DEDUP_REMOVED lines=16> */
[----:B------:R2:W5:Y:S01]  /*18d50*/  LDL.LU R230, [R1+0x7c] ;  /* 0x00007c0001e67983 */ /* 0x0005620000300800 */
[----:B------:R-:W-:Y:S02]  /*18d60*/  IMAD.MOV.U32 R162, RZ, RZ, R189 ;  /* 0x000000ffffa27224 */ /* 0x000fe400078e00bd */
[----:B------:R-:W-:Y:S01]  /*18d70*/  FMUL.FTZ R189, R2, c[0x0][0x23c] ;  /* 0x00008f0002bd7a20 */ /* 0x000fe20000410000 */
[----:B------:R-:W3:Y:S01]  /*18d80*/  LDL.LU R72, [R1+0x14] ;  /* 0x0000140001487983 */ /* 0x000ee20000300800 */
[--C-:B------:R-:W-:Y:S02]  /*18d90*/  FFMA.FTZ R145, R149, c[0x0][0x23c], -R98.reuse ;  /* 0x00008f0095917a23 */ /* 0x100fe40000010862 */
[----:B------:R-:W-:Y:S01]  /*18da0*/  FFMA.FTZ R142, R148, c[0x0][0x23c], -R98 ;  /* 0x00008f00948e7a23 */ /* 0x000fe20000010862 */
[----:B------:R-:W-:Y:S01]  /*18db0*/  FSEL R189, R189, RZ, P0 ;  /* 0x000000ffbdbd7208 */ /* 0x000fe20000000000 */
[----:B------:R-:W-:Y:S01]  /*18dc0*/  IMAD.MOV.U32 R148, RZ, RZ, R155 ;  /* 0x000000ffff947224 */ /* 0x000fe200078e009b */
[----:B------:R-:W-:Y:S01]  /*18dd0*/  PLOP3.LUT P0, PT, PT, PT, UP0, 0x80, 0x0 ;  /* 0x000000000000781c */ /* 0x000fe20003f0f008 */
[----:B------:R-:W1:Y:S01]  /*18de0*/  MUFU.EX2 R145, R145 ;  /* 0x0000009100917308 */ /* 0x000e620000000800 */
[----:B------:R-:W-:Y:S02]  /*18df0*/  IMAD.MOV.U32 R155, RZ, RZ, R158 ;  /* 0x000000ffff9b7224 */ /* 0x000fe400078e009e */
[--C-:B------:R-:W-:Y:S02]  /*18e00*/  FFMA.FTZ R182, R182, c[0x0][0x23c], -R189.reuse ;  /* 0x00008f00b6b67a23 */ /* 0x100fe400000108bd */
[--C-:B------:R-:W-:Y:S02]  /*18e10*/  FFMA.FTZ R180, R180, c[0x0][0x23c], -R189.reuse ;  /* 0x00008f00b4b47a23 */ /* 0x100fe400000108bd */
[--C-:B------:R-:W-:Y:S02]  /*18e20*/  FFMA.FTZ R176, R176, c[0x0][0x23c], -R189.reuse ;  /* 0x00008f00b0b07a23 */ /* 0x100fe400000108bd */
[----:B------:R-:W-:Y:S01]  /*18e30*/  FFMA.FTZ R173, R173, c[0x0][0x23c], -R189 ;  /* 0x00008f00adad7a23 */ /* 0x000fe200000108bd */
[----:B------:R-:W-:Y:S01]  /*18e40*/  MUFU.EX2 R182, R182 ;  /* 0x000000b600b67308 */ /* 0x000fe20000000800 */
[----:B------:R-:W-:Y:S02]  /*18e50*/  IMAD.MOV.U32 R158, RZ, RZ, R157 ;  /* 0x000000ffff9e7224 */ /* 0x000fe400078e009d */
[----:B------:R-:W-:Y:S02]  /*18e60*/  IMAD.MOV.U32 R157, RZ, RZ, R156 ;  /* 0x000000ffff9d7224 */ /* 0x000fe400078e009c */
[----:B------:R-:W-:Y:S02]  /*18e70*/  IMAD.MOV.U32 R156, RZ, RZ, R192 ;  /* 0x000000ffff9c7224 */ /* 0x000fe400078e00c0 */
[----:B------:R-:W-:Y:S02]  /*18e80*/  FFMA.FTZ R168, R168, c[0x0][0x23c], -R189 ;  /* 0x00008f00a8a87a23 */ /* 0x000fe400000108bd */
[----:B------:R-:W-:Y:S01]  /*18e90*/  IMAD.MOV.U32 R192, RZ, RZ, R227 ;  /* 0x000000ffffc07224 */ /* 0x000fe200078e00e3 */
[----:B------:R-:W4:Y:S01]  /*18ea0*/  MUFU.EX2 R180, R180 ;  /* 0x000000b400b47308 */ /* 0x000f220000000800 */
[----:B------:R-:W-:Y:S01]  /*18eb0*/  FFMA.FTZ R127, R127, c[0x0][0x23c], -R189 ;  /* 0x00008f007f7f7a23 */ /* 0x000fe200000108bd */
[----:B-1----:R-:W-:Y:S08]  /*18ec0*/  F2FP.BF16.PACK_AB R81, R145, R140 ;  /* 0x0000008c9151723e */ /* 0x002ff000000010ff */
[----:B------:R-:W-:Y:S10]  /*18ed0*/  MUFU.EX2 R176, R176 ;  /* 0x000000b000b07308 */ /* 0x000ff40000000800 */
[----:B------:R-:W1:Y:S01]  /*18ee0*/  MUFU.EX2 R173, R173 ;  /* 0x000000ad00ad7308 */ /* 0x000e620000000800 */
[----:B----4-:R-:W-:Y:S09]  /*18ef0*/  F2FP.BF16.PACK_AB R80, R180, R182 ;  /* 0x000000b6b450723e */ /* 0x010ff200000010ff */
[----:B------:R-:W4:Y:S10]  /*18f00*/  MUFU.EX2 R142, R142 ;  /* 0x0000008e008e7308 */ /* 0x000f340000000800 */
[----:B------:R-:W-:Y:S01]  /*18f10*/  MUFU.EX2 R158, R158 ;  /* 0x0000009e009e7308 */ /* 0x000fe20000000800 */
[----:B-1----:R-:W-:Y:S09]  /*18f20*/  F2FP.BF16.PACK_AB R82, R173, R176 ;  /* 0x000000b0ad52723e */ /* 0x002ff200000010ff */
[----:B------:R-:W-:Y:S01]  /*18f30*/  MUFU.EX2 R157, R157 ;  /* 0x0000009d009d7308 */ /* 0x000fe20000000800 */
[----:B----4-:R-:W-:Y:S09]  /*18f40*/  F2FP.BF16.PACK_AB R83, R142, R143 ;  /* 0x0000008f8e53723e */ /* 0x010ff200000010ff */
[----:B------:R-:W-:Y:S10]  /*18f50*/  MUFU.EX2 R156, R156 ;  /* 0x0000009c009c7308 */ /* 0x000ff40000000800 */
[----:B------:R-:W1:Y:S10]  /*18f60*/  MUFU.EX2 R168, R168 ;  /* 0x000000a800a87308 */ /* 0x000e740000000800 */
[----:B------:R-:W-:Y:S01]  /*18f70*/  MUFU.EX2 R127, R127 ;  /* 0x0000007f007f7308 */ /* 0x000fe20000000800 */
[----:B---3--:R-:W-:Y:S01]  /*18f80*/  FFMA.FTZ R187, R71, R72, R187 ;  /* 0x0000004847bb7223 */ /* 0x008fe200000100bb */
[----:B------:R-:W-:Y:S01]  /*18f90*/  F2FP.BF16.PACK_AB R72, R184, R136 ;  /* 0x00000088b848723e */ /* 0x000fe200000010ff */
[----:B------:R-:W-:Y:S02]  /*18fa0*/  FADD.FTZ R71, R229, R164 ;  /* 0x000000a4e5477221 */ /* 0x000fe40000010000 */
[----:B------:R2:W5:Y:S01]  /*18fb0*/  LDL.LU R229, [R1+0x78] ;  /* 0x0000780001e57983 */ /* 0x0005620000300800 */
[----:B------:R-:W-:Y:S02]  /*18fc0*/  FFMA.FTZ R164, R90, c[0x0][0x23c], -R189 ;  /* 0x00008f005aa47a23 */ /* 0x000fe400000108bd */
[----:B------:R-:W-:Y:S01]  /*18fd0*/  FADD.FTZ R71, R226, R71 ;  /* 0x00000047e2477221 */ /* 0x000fe20000010000 */
[-C--:B------:R-:W-:Y:S01]  /*18fe0*/  HMMA.16816.F32.BF16 R4, R72, R76.reuse, R4 ;  /* 0x0000004c4804723c */ /* 0x080fe20000041804 */
[----:B------:R2:W5:Y:S01]  /*18ff0*/  LDL.LU R228, [R1+0x74] ;  /* 0x0000740001e47983 */ /* 0x0005620000300800 */
[----:B------:R-:W-:Y:S02]  /*19000*/  FADD.FTZ R187, R148, R187 ;  /* 0x000000bb94bb7221 */ /* 0x000fe40000010000 */
[----:B------:R-:W-:Y:S01]  /*19010*/  IMAD.MOV.U32 R148, RZ, RZ, R155 ;  /* 0x000000ffff947224 */ /* 0x000fe200078e009b */
[----:B------:R2:W5:Y:S01]  /*19020*/  LDL.LU R227, [R1+0x70] ;  /* 0x0000700001e37983 */ /* 0x0005620000300800 */
[----:B------:R-:W-:Y:S02]  /*19030*/  IMAD.MOV.U32 R155, RZ, RZ, R225 ;  /* 0x000000ffff9b7224 */ /* 0x000fe400078e00e1 */
[C---:B------:R-:W-:Y:S01]  /*19040*/  HMMA.16816.F32.BF16 R8, R80.reuse, R76, R8 ;  /* 0x0000004c5008723c */ /* 0x040fe20000041808 */
[----:B------:R2:W5:Y:S03]  /*19050*/  LDL.LU R226, [R1+0x6c] ;  /* 0x00006c0001e27983 */ /* 0x0005660000300800 */
[----:B------:R-:W-:Y:S01]  /*19060*/  FADD.FTZ R187, R223, R187 ;  /* 0x000000bbdfbb7221 */ /* 0x000fe20000010000 */
[----:B------:R2:W5:Y:S01]  /*19070*/  LDL.LU R225, [R1+0x68] ;  /* 0x0000680001e17983 */ /* 0x0005620000300800 */
[----:B------:R-:W-:Y:S02]  /*19080*/  FADD.FTZ R147, R148, R165 ;  /* 0x000000a594937221 */ /* 0x000fe40000010000 */
[-C--:B------:R-:W-:Y:S01]  /*19090*/  HMMA.16816.F32.BF16 R12, R80, R78.reuse, R12 ;  /* 0x0000004e500c723c */ /* 0x080fe2000004180c */
[----:B------:R2:W5:Y:S03]  /*190a0*/  LDL.LU R223, [R1+0x64] ;  /* 0x0000640001df7983 */ /* 0x0005660000300800 */
[----:B------:R-:W-:Y:S02]  /*190b0*/  FADD.FTZ R187, R214, R187 ;  /* 0x000000bbd6bb7221 */ /* 0x000fe40000010000 */
[----:B------:R-:W-:Y:S02]  /*190c0*/  FFMA.FTZ R165, R91, c[0x0][0x23c], -R189 ;  /* 0x00008f005ba57a23 */ /* 0x000fe400000108bd */
[C---:B------:R-:W-:Y:S01]  /*190d0*/  HMMA.16816.F32.BF16 R16, R72.reuse, R78, R16 ;  /* 0x0000004e4810723c */ /* 0x040fe20000041810 */
[----:B------:R-:W3:Y:S03]  /*190e0*/  LDSM.16.MT88.4 R76, [R222+0x8800] ;  /* 0x00880000de4c783b */ /* 0x000ee60000004200 */
[----:B------:R-:W-:Y:S02]  /*190f0*/  FADD.FTZ R182, R182, R187 ;  /* 0x000000bbb6b67221 */ /* 0x000fe40000010000 */
[----:B------:R-:W-:Y:S02]  /*19100*/  IMAD.MOV.U32 R148, RZ, RZ, R155 ;  /* 0x000000ffff947224 */ /* 0x000fe400078e009b */
[----:B------:R-:W-:Y:S04]  /*19110*/  FADD.FTZ R182, R180, R182 ;  /* 0x000000b6b4b67221 */ /* 0x000fe80000010000 */
[----:B------:R-:W-:Y:S02]  /*19120*/  FADD.FTZ R182, R176, R182 ;  /* 0x000000b6b0b67221 */ /* 0x000fe40000010000 */
[----:B------:R-:W-:Y:S02]  /*19130*/  IMAD.MOV.U32 R155, RZ, RZ, R154 ;  /* 0x000000ffff9b7224 */ /* 0x000fe400078e009a */
[----:B------:R-:W-:Y:S02]  /*19140*/  FADD.FTZ R173, R173, R182 ;  /* 0x000000b6adad7221 */ /* 0x000fe40000010000 */
[----:B------:R-:W-:Y:S02]  /*19150*/  IMAD.MOV.U32 R154, RZ, RZ, R153 ;  /* 0x000000ffff9a7224 */ /* 0x000fe400078e0099 */
[----:B-1----:R-:W-:Y:S02]  /*19160*/  FADD.FTZ R173, R168, R173 ;  /* 0x000000ada8ad7221 */ /* 0x002fe40000010000 */
        /* <DEDUP_REMOVED lines=10> */
[-C--:B---3--:R-:W-:Y:S01]  /*19210*/  HMMA.16816.F32.BF16 R20, R72, R76.reuse, R20 ;  /* 0x0000004c4814723c */ /* 0x088fe20000041814 */
[----:B------:R-:W-:Y:S02]  /*19220*/  IMAD.MOV.U32 R166, RZ, RZ, R219 ;  /* 0x000000ffffa67224 */ /* 0x000fe400078e00db */
[----:B------:R2:W5:Y:S01]  /*19230*/  LDL.LU R219, [R1+0x60] ;  /* 0x0000600001db7983 */ /* 0x0005620000300800 */
[----:B------:R-:W-:Y:S02]  /*19240*/  IMAD.MOV.U32 R149, RZ, RZ, R148 ;  /* 0x000000ffff957224 */ /* 0x000fe400078e0094 */
[----:B------:R-:W-:Y:S02]  /*19250*/  IMAD.MOV.U32 R148, RZ, RZ, R155 ;  /* 0x000000ffff947224 */ /* 0x000fe400078e009b */
[C---:B------:R-:W-:Y:S01]  /*19260*/  HMMA.16816.F32.BF16 R24, R80.reuse, R76, R24 ;  /* 0x0000004c5018723c */ /* 0x040fe20000041818 */
[----:B------:R-:W-:Y:S03]  /*19270*/  IMAD.MOV.U32 R155, RZ, RZ, R154 ;  /* 0x000000ffff9b7224 */ /* 0x000fe600078e009a */
[----:B------:R-:W-:Y:S02]  /*19280*/  IMAD.MOV.U32 R154, RZ, RZ, R153 ;  /* 0x000000ffff9a7224 */ /* 0x000fe400078e0099 */
[----:B------:R-:W-:Y:S02]  /*19290*/  IMAD.MOV.U32 R153, RZ, RZ, R159 ;  /* 0x000000ffff997224 */ /* 0x000fe400078e009f */
[-C--:B------:R-:W-:Y:S01]  /*192a0*/  HMMA.16816.F32.BF16 R28, R80, R78.reuse, R28 ;  /* 0x0000004e501c723c */ /* 0x080fe2000004181c */
[----:B------:R-:W-:Y:S03]  /*192b0*/  IMAD.MOV.U32 R159, RZ, RZ, R163 ;  /* 0x000000ffff9f7224 */ /* 0x000fe600078e00a3 */
[----:B------:R-:W-:Y:S02]  /*192c0*/  IMAD.MOV.U32 R163, RZ, RZ, R162 ;  /* 0x000000ffffa37224 */ /* 0x000fe400078e00a2 */
[----:B------:R-:W-:Y:S02]  /*192d0*/  IMAD.MOV.U32 R162, RZ, RZ, R161 ;  /* 0x000000ffffa27224 */ /* 0x000fe400078e00a1 */
[C---:B------:R-:W-:Y:S01]  /*192e0*/  HMMA.16816.F32.BF16 R32, R72.reuse, R78, R32 ;  /* 0x0000004e4820723c */ /* 0x040fe20000041820 */
[----:B------:R-:W1:Y:S03]  /*192f0*/  LDSM.16.MT88.4 R76, [R221+0x8800] ;  /* 0x00880000dd4c783b */ /* 0x000e660000004200 */
[----:B------:R-:W-:Y:S02]  /*19300*/  IMAD.MOV.U32 R161, RZ, RZ, R160 ;  /* 0x000000ffffa17224 */ /* 0x000fe400078e00a0 */
[----:B------:R-:W-:Y:S02]  /*19310*/  IMAD.MOV.U32 R160, RZ, RZ, R195 ;  /* 0x000000ffffa07224 */ /* 0x000fe400078e00c3 */
        /* <DEDUP_REMOVED lines=10> */
[----:B------:R-:W-:Y:S02]  /*193c0*/  FADD.FTZ R71, R139, R71 ;  /* 0x000000478b477221 */ /* 0x000fe40000010000 */
[----:B------:R-:W-:Y:S02]  /*193d0*/  FADD.FTZ R147, R138, R147 ;  /* 0x000000938a937221 */ /* 0x000fe40000010000 */
[----:B------:R-:W-:Y:S01]  /*193e0*/  IMAD.MOV.U32 R148, RZ, RZ, R155 ;  /* 0x000000ffff947224 */ /* 0x000fe200078e009b */
[----:B---3--:R2:W5:Y:S01]  /*193f0*/  LDL.LU R218, [R1+0x5c] ;  /* 0x00005c0001da7983 */ /* 0x0085620000300800 */
[----:B------:R-:W-:Y:S02]  /*19400*/  IMAD.MOV.U32 R155, RZ, RZ, R154 ;  /* 0x000000ffff9b7224 */ /* 0x000fe400078e009a */
[----:B------:R-:W-:Y:S02]  /*19410*/  IMAD.MOV.U32 R154, RZ, RZ, R153 ;  /* 0x000000ffff9a7224 */ /* 0x000fe400078e0099 */
[----:B------:R-:W-:Y:S01]  /*19420*/  IMAD.MOV.U32 R153, RZ, RZ, R159 ;  /* 0x000000ffff997224 */ /* 0x000fe200078e009f */
[-C--:B-1----:R-:W-:Y:S01]  /*19430*/  HMMA.16816.F32.BF16 R36, R72, R76.reuse, R36 ;  /* 0x0000004c4824723c */ /* 0x082fe20000041824 */
        /* <DEDUP_REMOVED lines=9> */
[-C--:B------:R-:W-:Y:S01]  /*194d0*/  HMMA.16816.F32.BF16 R44, R80, R78.reuse, R44 ;  /* 0x0000004e502c723c */ /* 0x080fe2000004182c */
[----:B------:R-:W-:Y:S03]  /*194e0*/  IMAD.MOV.U32 R155, RZ, RZ, R154 ;  /* 0x000000ffff9b7224 */ /* 0x000fe600078e009a */
[----:B------:R-:W-:Y:S02]  /*194f0*/  IMAD.MOV.U32 R154, RZ, RZ, R153 ;  /* 0x000000ffff9a7224 */ /* 0x000fe400078e0099 */
[----:B------:R-:W-:Y:S02]  /*19500*/  IMAD.MOV.U32 R153, RZ, RZ, R159 ;  /* 0x000000ffff997224 */ /* 0x000fe400078e009f */
[C---:B------:R-:W-:Y:S01]  /*19510*/  HMMA.16816.F32.BF16 R48, R72.reuse, R78, R48 ;  /* 0x0000004e4830723c */ /* 0x040fe20000041830 */
[----:B------:R-:W3:Y:S03]  /*19520*/  LDSM.16.MT88.4 R76, [R220+0x8800] ;  /* 0x00880000dc4c783b */ /* 0x000ee60000004200 */
[----:B------:R-:W-:Y:S02]  /*19530*/  IMAD.MOV.U32 R159, RZ, RZ, R163 ;  /* 0x000000ffff9f7224 */ /* 0x000fe400078e00a3 */
[----:B------:R-:W-:Y:S02]  /*19540*/  IMAD.MOV.U32 R163, RZ, RZ, R162 ;  /* 0x000000ffffa37224 */ /* 0x000fe400078e00a2 */
[----:B------:R-:W-:Y:S01]  /*19550*/  IMAD.MOV.U32 R162, RZ, RZ, R161 ;  /* 0x000000ffffa27224 */ /* 0x000fe200078e00a1 */
[----:B-1----:R2:W5:Y:S03]  /*19560*/  LDL.LU R217, [R1+0x58] ;  /* 0x0000580001d97983 */ /* 0x0025660000300800 */
        /* <DEDUP_REMOVED lines=10> */
[----:B------:R-:W-:Y:S01]  /*19610*/  IMAD.MOV.U32 R151, RZ, RZ, R155 ;  /* 0x000000ffff977224 */ /* 0x000fe200078e009b */
[----:B------:R2:W2:Y:S01]  /*19620*/  MUFU.EX2 R159, R215 ;  /* 0x000000d7009f7308 */ /* 0x0004a20000000800 */
[--C-:B------:R-:W-:Y:S02]  /*19630*/  FFMA.FTZ R155, R86, c[0x0][0x23c], -R189.reuse ;  /* 0x00008f00569b7a23 */ /* 0x100fe400000108bd */
[----:B------:R-:W-:Y:S02]  /*19640*/  IMAD.MOV.U32 R137, RZ, RZ, R150 ;  /* 0x000000ffff897224 */ /* 0x000fe400078e0096 */
[----:B------:R-:W-:Y:S02]  /*19650*/  IMAD.MOV.U32 R150, RZ, RZ, R154 ;  /* 0x000000ffff967224 */ /* 0x000fe400078e009a */
[----:B------:R-:W-:Y:S02]  /*19660*/  FFMA.FTZ R154, R85, c[0x0][0x23c], -R189 ;  /* 0x00008f00559a7a23 */ /* 0x000fe400000108bd */
[----:B------:R-:W-:Y:S01]  /*19670*/  IMAD.MOV.U32 R144, RZ, RZ, R148 ;  /* 0x000000ffff907224 */ /* 0x000fe200078e0094 */
[-C--:B---3--:R-:W-:Y:S01]  /*19680*/  HMMA.16816.F32.BF16 R52, R72, R76.reuse, R52 ;  /* 0x0000004c4834723c */ /* 0x088fe20000041834 */
[----:B------:R-:W-:Y:S01]  /*19690*/  IMAD.MOV.U32 R148, RZ, RZ, R163 ;  /* 0x000000ffff947224 */ /* 0x000fe200078e00a3 */
[----:B-1----:R1:W5:Y:S01]  /*196a0*/  LDL.LU R216, [R1+0x54] ;  /* 0x0000540001d87983 */ /* 0x0023620000300800 */
[----:B------:R-:W-:Y:S01]  /*196b0*/  IMAD.MOV.U32 R163, RZ, RZ, R161 ;  /* 0x000000ffffa37224 */ /* 0x000fe200078e00a1 */
[----:B------:R-:W-:Y:S01]  /*196c0*/  MUFU.EX2 R155, R155 ;  /* 0x0000009b009b7308 */ /* 0x000fe20000000800 */
[----:B------:R-:W-:Y:S02]  /*196d0*/  FFMA.FTZ R161, R84, c[0x0][0x23c], -R98 ;  /* 0x00008f0054a17a23 */ /* 0x000fe40000010862 */
[----:B------:R-:W-:Y:S01]  /*196e0*/  IMAD.MOV.U32 R141, RZ, RZ, R149 ;  /* 0x000000ffff8d7224 */ /* 0x000fe200078e0095 */
[C---:B------:R-:W-:Y:S01]  /*196f0*/  HMMA.16816.F32.BF16 R56, R80.reuse, R76, R56 ;  /* 0x0000004c5038723c */ /* 0x040fe20000041838 */
[----:B------:R-:W-:Y:S03]  /*19700*/  IMAD.MOV.U32 R149, RZ, RZ, R153 ;  /* 0x000000ffff957224 */ /* 0x000fe600078e0099 */
[----:B------:R-:W-:Y:S02]  /*19710*/  IMAD.MOV.U32 R153, RZ, RZ, R162 ;  /* 0x000000ffff997224 */ /* 0x000fe400078e00a2 */
[----:B------:R-:W-:Y:S01]  /*19720*/  IMAD.MOV.U32 R162, RZ, RZ, R160 ;  /* 0x000000ffffa27224 */ /* 0x000fe200078e00a0 */
[----:B------:R-:W3:Y:S01]  /*19730*/  MUFU.EX2 R154, R154 ;  /* 0x0000009a009a7308 */ /* 0x000ee20000000800 */
[-C--:B------:R-:W-:Y:S01]  /*19740*/  HMMA.16816.F32.BF16 R60, R80, R78.reuse, R60 ;  /* 0x0000004e503c723c */ /* 0x080fe2000004183c */
[----:B------:R-:W-:Y:S01]  /*19750*/  IMAD.MOV.U32 R160, RZ, RZ, R166 ;  /* 0x000000ffffa07224 */ /* 0x000fe200078e00a6 */
[----:B------:R-:W-:Y:S02]  /*19760*/  LDSM.16.MT88.4 R80, [R222+0x9000] ;  /* 0x00900000de50783b */ /* 0x000fe40000004200 */
[----:B------:R-:W-:Y:S02]  /*19770*/  FFMA.FTZ R166, R87, c[0x0][0x23c], -R189 ;  /* 0x00008f0057a67a23 */ /* 0x000fe400000108bd */
[--C-:B------:R-:W-:Y:S02]  /*19780*/  FFMA.FTZ R162, R162, c[0x0][0x23c], -R98.reuse ;  /* 0x00008f00a2a27a23 */ /* 0x100fe40000010862 */
[----:B------:R-:W-:Y:S01]  /*19790*/  HMMA.16816.F32.BF16 R64, R72, R78, R64 ;  /* 0x0000004e4840723c */ /* 0x000fe20000041840 */
[----:B------:R-:W-:Y:S01]  /*197a0*/  FFMA.FTZ R160, R160, c[0x0][0x23c], -R98 ;  /* 0x00008f00a0a07a23 */ /* 0x000fe20000010862 */
[----:B------:R-:W1:Y:S01]  /*197b0*/  LDSM.16.MT88.4 R84, [R224+0x9000] ;  /* 0x00900000e054783b */ /* 0x000e620000004200 */
[----:B------:R-:W3:Y:S04]  /*197c0*/  MUFU.EX2 R166, R166 ;  /* 0x000000a600a67308 */ /* 0x000ee80000000800 */
[----:B----4-:R-:W-:Y:S02]  /*197d0*/  F2FP.BF16.PACK_AB R73, R169, R170 ;  /* 0x000000aaa949723e */ /* 0x010fe400000010ff */
[----:B------:R-:W-:Y:S01]  /*197e0*/  F2FP.BF16.PACK_AB R72, R171, R172 ;  /* 0x000000acab48723e */ /* 0x000fe200000010ff */
[----:B--2---:R2:W5:Y:S02]  /*197f0*/  LDL.LU R215, [R1+0x50] ;  /* 0x0000500001d77983 */ /* 0x0045640000300800 */
[----:B------:R-:W-:Y:S01]  /*19800*/  F2FP.BF16.PACK_AB R74, R158, R159 ;  /* 0x0000009f9e4a723e */ /* 0x000fe200000010ff */
[----:B------:R-:W-:Y:S01]  /*19810*/  MUFU.EX2 R161, R161 ;  /* 0x000000a100a17308 */ /* 0x000fe20000000800 */
[----:B------:R-:W-:Y:S01]  /*19820*/  F2FP.BF16.PACK_AB R75, R156, R157 ;  /* 0x0000009d9c4b723e */ /* 0x000fe200000010ff */
[----:B------:R2:W5:Y:S01]  /*19830*/  LDL.LU R214, [R1+0x4c] ;  /* 0x00004c0001d67983 */ /* 0x0005620000300800 */
[----:B---3--:R-:W-:Y:S07]  /*19840*/  F2FP.BF16.PACK_AB R78, R154, R155 ;  /* 0x0000009b9a4e723e */ /* 0x008fee00000010ff */
[----:B------:R-:W3:Y:S01]  /*19850*/  MUFU.EX2 R162, R162 ;  /* 0x000000a200a27308 */ /* 0x000ee20000000800 */
[C---:B------:R-:W-:Y:S01]  /*19860*/  F2FP.BF16.PACK_AB R76, R166.reuse, R168 ;  /* 0x000000a8a64c723e */ /* 0x040fe200000010ff */
[----:B------:R-:W-:Y:S04]  /*19870*/  FADD.FTZ R166, R166, R173 ;  /* 0x000000ada6a67221 */ /* 0x000fe80000010000 */
[----:B------:R-:W-:Y:S04]  /*19880*/  FADD.FTZ R166, R155, R166 ;  /* 0x000000a69ba67221 */ /* 0x000fe80000010000 */
[----:B------:R-:W4:Y:S01]  /*19890*/  MUFU.EX2 R160, R160 ;  /* 0x000000a000a07308 */ /* 0x000f220000000800 */
[----:B------:R-:W-:Y:S01]  /*198a0*/  FADD.FTZ R154, R154, R166 ;  /* 0x000000a69a9a7221 */ /* 0x000fe20000010000 */
[-C--:B-1----:R-:W-:Y:S08]  /*198b0*/  HMMA.16816.F32.BF16 R4, R72, R84.reuse, R4 ;  /* 0x000000544804723c */ /* 0x082ff00000041804 */
[----:B------:R1:W-:Y:S01]  /*198c0*/  MUFU.EX2 R125, R150 ;  /* 0x00000096007d7308 */ /* 0x0003e20000000800 */
[----:B---3--:R-:W-:Y:S09]  /*198d0*/  F2FP.BF16.PACK_AB R77, R162, R161 ;  /* 0x000000a1a24d723e */ /* 0x008ff200000010ff */
[----:B------:R-:W-:Y:S01]  /*198e0*/  MUFU.EX2 R135, R141 ;  /* 0x0000008d00877308 */ /* 0x000fe20000000800 */
[----:B----4-:R-:W-:Y:S09]  /*198f0*/  F2FP.BF16.PACK_AB R79, R133, R160 ;  /* 0x000000a0854f723e */ /* 0x010ff200000010ff */
[----:B------:R3:W-:Y:S01]  /*19900*/  MUFU.EX2 R132, R151 ;  /* 0x0000009700847308 */ /* 0x0007e20000000800 */
[C---:B------:R-:W-:Y:S01]  /*19910*/  HMMA.16816.F32.BF16 R8, R76.reuse, R84, R8 ;  /* 0x000000544c08723c */ /* 0x040fe20000041808 */
[----:B-1----:R-:W-:Y:S02]  /*19920*/  IMAD.MOV.U32 R150, RZ, RZ, R149 ;  /* 0x000000ffff967224 */ /* 0x002fe400078e0095 */
[----:B------:R-:W-:Y:S02]  /*19930*/  IMAD.MOV.U32 R149, RZ, RZ, R148 ;  /* 0x000000ffff957224 */ /* 0x000fe400078e0094 */
[----:B------:R-:W-:Y:S03]  /*19940*/  IMAD.MOV.U32 R148, RZ, RZ, R153 ;  /* 0x000000ffff947224 */ /* 0x000fe600078e0099 */
[-C--:B------:R-:W-:Y:S01]  /*19950*/  HMMA.16816.F32.BF16 R12, R76, R86.reuse, R12 ;  /* 0x000000564c0c723c */ /* 0x080fe2000004180c */
[----:B------:R1:W-:Y:S03]  /*19960*/  MUFU.EX2 R139, R150 ;  /* 0x00000096008b7308 */ /* 0x0003e60000000800 */
[----:B------:R-:W-:Y:S02]  /*19970*/  IMAD.MOV.U32 R153, RZ, RZ, R152 ;  /* 0x000000ffff997224 */ /* 0x000fe400078e0098 */
[----:B------:R-:W-:Y:S02]  /*19980*/  IMAD.MOV.U32 R152, RZ, RZ, R186 ;  /* 0x000000ffff987224 */ /* 0x000fe400078e00ba */
[C---:B------:R-:W-:Y:S01]  /*19990*/  HMMA.16816.F32.BF16 R16, R72.reuse, R86, R16 ;  /* 0x000000564810723c */ /* 0x040fe20000041810 */
[----:B------:R-:W4:Y:S02]  /*199a0*/  LDSM.16.MT88.4 R84, [R221+0x9000] ;  /* 0x00900000dd54783b */ /* 0x000f240000004200 */
[----:B------:R-:W-:Y:S01]  /*199b0*/  MUFU.EX2 R141, R149 ;  /* 0x00000095008d7308 */ /* 0x000fe20000000800 */
[----:B------:R-:W-:Y:S02]  /*199c0*/  IMAD.MOV.U32 R186, RZ, RZ, R179 ;  /* 0x000000ffffba7224 */ /* 0x000fe400078e00b3 */
[----:B------:R-:W-:Y:S02]  /*199d0*/  IMAD.MOV.U32 R179, RZ, RZ, R192 ;  /* 0x000000ffffb37224 */ /* 0x000fe400078e00c0 */
[-C--:B------:R-:W-:Y:S01]  /*199e0*/  HMMA.16816.F32.BF16 R20, R72, R80.reuse, R20 ;  /* 0x000000504814723c */ /* 0x080fe20000041814 */
[----:B------:R-:W-:Y:S03]  /*199f0*/  IMAD.MOV.U32 R192, RZ, RZ, R188 ;  /* 0x000000ffffc07224 */ /* 0x000fe600078e00bc */
[----:B------:R-:W-:Y:S01]  /*19a00*/  FADD.FTZ R188, R136, R71 ;  /* 0x0000004788bc7221 */ /* 0x000fe20000010000 */
[----:B------:R2:W-:Y:S01]  /*19a10*/  MUFU.EX2 R138, R186 ;  /* 0x000000ba008a7308 */ /* 0x0005e20000000800 */
[--C-:B---3--:R-:W-:Y:S02]  /*19a20*/  FFMA.FTZ R151, R152, c[0x0][0x23c], -R189.reuse ;  /* 0x00008f0098977a23 */ /* 0x108fe400000108bd */
[C---:B------:R-:W-:Y:S01]  /*19a30*/  HMMA.16816.F32.BF16 R24, R76.reuse, R80, R24 ;  /* 0x000000504c18723c */ /* 0x040fe20000041818 */
[----:B------:R-:W-:Y:S03]  /*19a40*/  FADD.FTZ R184, R184, R188 ;  /* 0x000000bcb8b87221 */ /* 0x000fe60000010000 */
[--C-:B-1----:R-:W-:Y:S02]  /*19a50*/  FFMA.FTZ R150, R148, c[0x0][0x23c], -R189.reuse ;  /* 0x00008f0094967a23 */ /* 0x102fe400000108bd */
[----:B------:R-:W-:Y:S01]  /*19a60*/  FADD.FTZ R184, R178, R184 ;  /* 0x000000b8b2b87221 */ /* 0x000fe20000010000 */
[----:B------:R-:W1:Y:S01]  /*19a70*/  MUFU.EX2 R137, R137 ;  /* 0x0000008900897308 */ /* 0x000e620000000800 */
[-C--:B------:R-:W-:Y:S01]  /*19a80*/  HMMA.16816.F32.BF16 R28, R76, R82.reuse, R28 ;  /* 0x000000524c1c723c */ /* 0x080fe2000004181c */
[----:B------:R-:W-:Y:S03]  /*19a90*/  FFMA.FTZ R148, R153, c[0x0][0x23c], -R189 ;  /* 0x00008f0099947a23 */ /* 0x000fe600000108bd */
[----:B------:R-:W-:Y:S02]  /*19aa0*/  FADD.FTZ R175, R175, R184 ;  /* 0x000000b8afaf7221 */ /* 0x000fe40000010000 */
[--C-:B------:R-:W-:Y:S02]  /*19ab0*/  FFMA.FTZ R153, R128, c[0x0][0x23c], -R98.reuse ;  /* 0x00008f0080997a23 */ /* 0x100fe40000010862 */
[C---:B------:R-:W-:Y:S01]  /*19ac0*/  HMMA.16816.F32.BF16 R32, R72.reuse, R82, R32 ;  /* 0x000000524820723c */ /* 0x040fe20000041820 */
[----:B------:R-:W3:Y:S01]  /*19ad0*/  LDSM.16.MT88.4 R80, [R220+0x9000] ;  /* 0x00900000dc50783b */ /* 0x000ee20000004200 */
[----:B------:R1:W-:Y:S02]  /*19ae0*/  MUFU.EX2 R128, R163 ;  /* 0x000000a300807308 */ /* 0x0003e40000000800 */
[----:B------:R-:W-:Y:S02]  /*19af0*/  FADD.FTZ R175, R172, R175 ;  /* 0x000000afacaf7221 */ /* 0x000fe40000010000 */
[----:B--2---:R-:W-:Y:S02]  /*19b00*/  FFMA.FTZ R186, R208, c[0x0][0x23c], -R189 ;  /* 0x00008f00d0ba7a23 */ /* 0x004fe400000108bd */
[----:B------:R-:W-:Y:S01]  /*19b10*/  FADD.FTZ R171, R171, R175 ;  /* 0x000000afabab7221 */ /* 0x000fe20000010000 */
[-C--:B----4-:R-:W-:Y:S03]  /*19b20*/  HMMA.16816.F32.BF16 R36, R72, R84.reuse, R36 ;  /* 0x000000544824723c */ /* 0x090fe60000041824 */
[----:B------:R-:W-:Y:S01]  /*19b30*/  FADD.FTZ R171, R159, R171 ;  /* 0x000000ab9fab7221 */ /* 0x000fe20000010000 */
[----:B------:R2:W4:Y:S01]  /*19b40*/  MUFU.EX2 R134, R144 ;  /* 0x0000009000867308 */ /* 0x0005220000000800 */
[--C-:B------:R-:W-:Y:S02]  /*19b50*/  FFMA.FTZ R152, R126, c[0x0][0x23c], -R98.reuse ;  /* 0x00008f007e987a23 */ /* 0x100fe40000010862 */
[----:B------:R-:W-:Y:S01]  /*19b60*/  FADD.FTZ R158, R158, R171 ;  /* 0x000000ab9e9e7221 */ /* 0x000fe20000010000 */
[C---:B------:R-:W-:Y:S01]  /*19b70*/  HMMA.16816.F32.BF16 R40, R76.reuse, R84, R40 ;  /* 0x000000544c28723c */ /* 0x040fe20000041828 */
[----:B------:R-:W-:Y:S03]  /*19b80*/  FFMA.FTZ R126, R123, c[0x0][0x23c], -R98 ;  /* 0x00008f007b7e7a23 */ /* 0x000fe60000010862 */
[----:B-1----:R-:W-:Y:S02]  /*19b90*/  FADD.FTZ R158, R137, R158 ;  /* 0x0000009e899e7221 */ /* 0x002fe40000010000 */
[----:B------:R1:W-:Y:S01]  /*19ba0*/  MUFU.EX2 R123, R195 ;  /* 0x000000c3007b7308 */ /* 0x0003e20000000800 */
[--C-:B------:R-:W-:Y:S01]  /*19bb0*/  FFMA.FTZ R149, R124, c[0x0][0x23c], -R98.reuse ;  /* 0x00008f007c957a23 */ /* 0x100fe20000010862 */
[-C--:B------:R-:W-:Y:S01]  /*19bc0*/  HMMA.16816.F32.BF16 R44, R76, R86.reuse, R44 ;  /* 0x000000564c2c723c */ /* 0x080fe2000004182c */
[--C-:B------:R-:W-:Y:S03]  /*19bd0*/  FFMA.FTZ R163, R89, c[0x0][0x23c], -R189.reuse ;  /* 0x00008f0059a37a23 */ /* 0x100fe600000108bd */
[--C-:B------:R-:W-:Y:S04]  /*19be0*/  FFMA.FTZ R208, R206, c[0x0][0x23c], -R98.reuse ;  /* 0x00008f00ced07a23 */ /* 0x100fe80000010862 */
[C---:B------:R-:W-:Y:S01]  /*19bf0*/  HMMA.16816.F32.BF16 R48, R72.reuse, R86, R48 ;  /* 0x000000564830723c */ /* 0x040fe20000041830 */
[----:B------:R-:W4:Y:S01]  /*19c00*/  LDSM.16.MT88.4 R84, [R224+0x9800] ;  /* 0x00980000e054783b */ /* 0x000f220000004200 */
[----:B------:R-:W4:Y:S02]  /*19c10*/  MUFU.EX2 R150, R150 ;  /* 0x0000009600967308 */ /* 0x000f240000000800 */
[--C-:B--2---:R-:W-:Y:S02]  /*19c20*/  FFMA.FTZ R144, R179, c[0x0][0x23c], -R189.reuse ;  /* 0x00008f00b3907a23 */ /* 0x104fe400000108bd */
[--C-:B------:R-:W-:Y:S02]  /*19c30*/  FFMA.FTZ R179, R94, c[0x0][0x23c], -R189.reuse ;  /* 0x00008f005eb37a23 */ /* 0x100fe400000108bd */
[-C--:B---3--:R-:W-:Y:S04]  /*19c40*/  HMMA.16816.F32.BF16 R52, R72, R80.reuse, R52 ;  /* 0x000000504834723c */ /* 0x088fe80000041834 */
[----:B------:R-:W-:Y:S01]  /*19c50*/  MUFU.EX2 R176, R179 ;  /* 0x000000b300b07308 */ /* 0x000fe20000000800 */
[--C-:B-1----:R-:W-:Y:S03]  /*19c60*/  FFMA.FTZ R195, R185, c[0x0][0x23c], -R189.reuse ;  /* 0x00008f00b9c37a23 */ /* 0x102fe600000108bd */
[C---:B------:R-:W-:Y:S01]  /*19c70*/  HMMA.16816.F32.BF16 R56, R76.reuse, R80, R56 ;  /* 0x000000504c38723c */ /* 0x040fe20000041838 */
[--C-:B------:R-:W-:Y:S03]  /*19c80*/  FFMA.FTZ R185, R204, c[0x0][0x23c], -R189.reuse ;  /* 0x00008f00ccb97a23 */ /* 0x100fe600000108bd */
[----:B------:R-:W-:Y:S02]  /*19c90*/  FFMA.FTZ R204, R92, c[0x0][0x23c], -R98 ;  /* 0x00008f005ccc7a23 */ /* 0x000fe40000010862 */
[----:B------:R-:W-:Y:S01]  /*19ca0*/  MUFU.EX2 R148, R148 ;  /* 0x0000009400947308 */ /* 0x000fe20000000800 */
[----:B------:R-:W-:Y:S01]  /*19cb0*/  FFMA.FTZ R81, R167, c[0x0][0x23c], -R189 ;  /* 0x00008f00a7517a23 */ /* 0x000fe200000108bd */
[-C--:B------:R-:W-:Y:S01]  /*19cc0*/  HMMA.16816.F32.BF16 R60, R76, R82.reuse, R60 ;  /* 0x000000524c3c723c */ /* 0x080fe2000004183c */
[----:B------:R-:W-:Y:S03]  /*19cd0*/  FADD.FTZ R80, R146, R147 ;  /* 0x0000009392507221 */ /* 0x000fe60000010000 */
[--C-:B------:R-:W-:Y:S02]  /*19ce0*/  FFMA.FTZ R167, R93, c[0x0][0x23c], -R189.reuse ;  /* 0x00008f005da77a23 */ /* 0x100fe400000108bd */
[----:B------:R-:W-:Y:S02]  /*19cf0*/  FADD.FTZ R183, R183, R80 ;  /* 0x00000050b7b77221 */ /* 0x000fe40000010000 */
[----:B------:R-:W-:Y:S01]  /*19d00*/  HMMA.16816.F32.BF16 R64, R72, R82, R64 ;  /* 0x000000524840723c */ /* 0x000fe20000041840 */
[--C-:B------:R-:W-:Y:S01]  /*19d10*/  FFMA.FTZ R76, R192, c[0x0][0x23c], -R189.reuse ;  /* 0x00008f00c04c7a23 */ /* 0x100fe200000108bd */
[----:B------:R1:W-:Y:S02]  /*19d20*/  MUFU.EX2 R146, R81 ;  /* 0x0000005100927308 */ /* 0x0003e40000000800 */
[--C-:B------:R-:W-:Y:S02]  /*19d30*/  FFMA.FTZ R192, R212, c[0x0][0x23c], -R189.reuse ;  /* 0x00008f00d4c07a23 */ /* 0x100fe400000108bd */
[--C-:B------:R-:W-:Y:S01]  /*19d40*/  FFMA.FTZ R147, R193, c[0x0][0x23c], -R189.reuse ;  /* 0x00008f00c1937a23 */ /* 0x100fe200000108bd */
[----:B------:R-:W-:Y:S01]  /*19d50*/  F2FP.BF16.PACK_AB R72, R135, R137 ;  /* 0x000000898748723e */ /* 0x000fe200000010ff */
[----:B------:R-:W-:Y:S01]  /*19d60*/  FFMA.FTZ R193, R213, c[0x0][0x23c], -R189 ;  /* 0x00008f00d5c17a23 */ /* 0x000fe200000108bd */
[----:B----4-:R-:W-:Y:S01]  /*19d70*/  F2FP.BF16.PACK_AB R73, R132, R134 ;  /* 0x000000868449723e */ /* 0x010fe200000010ff */
[----:B------:R2:W5:Y:S02]  /*19d80*/  LDL.LU R213, [R1+0x48] ;  /* 0x0000480001d57983 */ /* 0x0005640000300800 */
[----:B------:R3:W-:Y:S01]  /*19d90*/  MUFU.EX2 R188, R76 ;  /* 0x0000004c00bc7308 */ /* 0x0007e20000000800 */
[----:B------:R-:W-:Y:S01]  /*19da0*/  F2FP.BF16.PACK_AB R74, R131, R125 ;  /* 0x0000007d834a723e */ /* 0x000fe200000010ff */
[----:B------:R2:W5:Y:S01]  /*19db0*/  LDL.LU R212, [R1+0x44] ;  /* 0x0000440001d47983 */ /* 0x0005620000300800 */
[----:B------:R-:W-:Y:S01]  /*19dc0*/  F2FP.BF16.PACK_AB R75, R141, R139 ;  /* 0x0000008b8d4b723e */ /* 0x000fe200000010ff */
[----:B------:R-:W-:Y:S02]  /*19dd0*/  FADD.FTZ R183, R177, R183 ;  /* 0x000000b7b1b77221 */ /* 0x000fe40000010000 */
[----:B------:R-:W-:Y:S02]  /*19de0*/  FADD.FTZ R135, R135, R158 ;  /* 0x0000009e87877221 */ /* 0x000fe40000010000 */
[----:B------:R-:W-:Y:S02]  /*19df0*/  FADD.FTZ R174, R174, R183 ;  /* 0x000000b7aeae7221 */ /* 0x000fe40000010000 */
[-C--:B------:R-:W-:Y:S01]  /*19e00*/  HMMA.16816.F32.BF16 R4, R72, R84.reuse, R4 ;  /* 0x000000544804723c */ /* 0x080fe20000041804 */
[----:B------:R-:W4:Y:S01]  /*19e10*/  MUFU.EX2 R151, R151 ;  /* 0x0000009700977308 */ /* 0x000f220000000800 */
[----:B------:R-:W-:Y:S01]  /*19e20*/  FADD.FTZ R174, R170, R174 ;  /* 0x000000aeaaae7221 */ /* 0x000fe20000010000 */
[----:B-1----:R-:W1:Y:S01]  /*19e30*/  LDSM.16.MT88.4 R80, [R222+0x9800] ;  /* 0x00980000de50783b */ /* 0x002e620000004200 */
[----:B------:R-:W-:Y:S02]  /*19e40*/  FADD.FTZ R135, R125, R135 ;  /* 0x000000877d877221 */ /* 0x000fe40000010000 */
[----:B------:R-:W-:Y:S02]  /*19e50*/  FADD.FTZ R169, R169, R174 ;  /* 0x000000aea9a97221 */ /* 0x000fe40000010000 */
[----:B------:R-:W-:Y:S03]  /*19e60*/  FADD.FTZ R131, R131, R135 ;  /* 0x0000008783837221 */ /* 0x000fe60000010000 */
[----:B------:R-:W-:Y:S01]  /*19e70*/  MUFU.EX2 R153, R153 ;  /* 0x0000009900997308 */ /* 0x000fe20000000800 */
[----:B------:R-:W-:Y:S02]  /*19e80*/  FADD.FTZ R169, R157, R169 ;  /* 0x000000a99da97221 */ /* 0x000fe40000010000 */
[----:B---3--:R-:W-:Y:S02]  /*19e90*/  FFMA.FTZ R76, R88, c[0x0][0x23c], -R98 ;  /* 0x00008f00584c7a23 */ /* 0x008fe40000010862 */
[----:B------:R-:W3:Y:S01]  /*19ea0*/  LDSM.16.MT88.4 R88, [R221+0x9800] ;  /* 0x00980000dd58783b */ /* 0x000ee20000004200 */
[----:B------:R-:W-:Y:S02]  /*19eb0*/  FADD.FTZ R156, R156, R169 ;  /* 0x000000a99c9c7221 */ /* 0x000fe40000010000 */
[----:B------:R-:W-:Y:S02]  /*19ec0*/  FADD.FTZ R154, R150, R154 ;  /* 0x0000009a969a7221 */ /* 0x000fe40000010000 */
[----:B------:R-:W1:Y:S01]  /*19ed0*/  MUFU.EX2 R152, R152 ;  /* 0x0000009800987308 */ /* 0x000e620000000800 */
[----:B------:R-:W-:Y:S02]  /*19ee0*/  FADD.FTZ R156, R134, R156 ;  /* 0x0000009c869c7221 */ /* 0x000fe40000010000 */
[----:B------:R-:W-:Y:S01]  /*19ef0*/  LDSM.16.MT88.4 R168, [R224+0xb800] ;  /* 0x00b80000e0a8783b */ /* 0x000fe20000004200 */
[----:B----4-:R-:W-:Y:S01]  /*19f00*/  F2FP.BF16.PACK_AB R78, R127, R151 ;  /* 0x000000977f4e723e */ /* 0x010fe200000010ff */
[----:B------:R-:W-:Y:S02]  /*19f10*/  FADD.FTZ R156, R132, R156 ;  /* 0x0000009c849c7221 */ /* 0x000fe40000010000 */
[----:B------:R-:W-:Y:S02]  /*19f20*/  FADD.FTZ R131, R130, R131 ;  /* 0x0000008382837221 */ /* 0x000fe40000010000 */
[----:B------:R-:W-:Y:S01]  /*19f30*/  FADD.FTZ R139, R139, R156 ;  /* 0x0000009c8b8b7221 */ /* 0x000fe20000010000 */
[----:B------:R-:W-:Y:S01]  /*19f40*/  MUFU.EX2 R149, R149 ;  /* 0x0000009500957308 */ /* 0x000fe20000000800 */
[----:B------:R-:W-:Y:S02]  /*19f50*/  FADD.FTZ R131, R129, R131 ;  /* 0x0000008381837221 */ /* 0x000fe40000010000 */
[----:B------:R-:W-:Y:S04]  /*19f60*/  FADD.FTZ R141, R141, R139 ;  /* 0x0000008b8d8d7221 */ /* 0x000fe80000010000 */
[----:B------:R-:W-:Y:S03]  /*19f70*/  FADD.FTZ R141, R128, R141 ;  /* 0x0000008d808d7221 */ /* 0x000fe60000010000 */
[----:B------:R-:W4:Y:S01]  /*19f80*/  MUFU.EX2 R126, R126 ;  /* 0x0000007e007e7308 */ /* 0x000f220000000800 */
[----:B------:R-:W-:Y:S01]  /*19f90*/  FADD.FTZ R141, R123, R141 ;  /* 0x0000008d7b8d7221 */ /* 0x000fe20000010000 */
[----:B-1----:R-:W-:Y:S08]  /*19fa0*/  F2FP.BF16.PACK_AB R77, R152, R153 ;  /* 0x00000099984d723e */ /* 0x002ff000000010ff */
[----:B------:R1:W-:Y:S10]  /*19fb0*/  MUFU.EX2 R180, R76 ;  /* 0x0000004c00b47308 */ /* 0x0003f40000000800 */
[----:B------:R2:W2:Y:S01]  /*19fc0*/  MUFU.EX2 R124, R194 ;  /* 0x000000c2007c7308 */ /* 0x0004a20000000800 */
[----:B----4-:R-:W-:Y:S09]  /*19fd0*/  F2FP.BF16.PACK_AB R79, R126, R149 ;  /* 0x000000957e4f723e */ /* 0x010ff200000010ff */
[----:B------:R4:W-:Y:S01]  /*19fe0*/  MUFU.EX2 R187, R192 ;  /* 0x000000c000bb7308 */ /* 0x0009e20000000800 */
[----:B-1----:R-:W-:Y:S09]  /*19ff0*/  F2FP.BF16.PACK_AB R76, R148, R150 ;  /* 0x00000096944c723e */ /* 0x002ff200000010ff */
[----:B------:R-:W1:Y:S01]  /*1a000*/  MUFU.EX2 R71, R191 ;  /* 0x000000bf00477308 */ /* 0x000e620000000800 */
[C---:B------:R-:W-:Y:S01]  /*1a010*/  HMMA.16816.F32.BF16 R8, R76.reuse, R84, R8 ;  /* 0x000000544c08723c */ /* 0x040fe20000041808 */
[--C-:B--2---:R-:W-:Y:S02]  /*1a020*/  FFMA.FTZ R194, R181, c[0x0][0x23c], -R189.reuse ;  /* 0x00008f00b5c27a23 */ /* 0x104fe400000108bd */
[----:B------:R-:W-:Y:S02]  /*1a030*/  FFMA.FTZ R181, R95, c[0x0][0x23c], -R189 ;  /* 0x00008f005fb57a23 */ /* 0x000fe400000108bd */
[----:B------:R-:W2:Y:S03]  /*1a040*/  LDSM.16.MT88.4 R92, [R220+0x9800] ;  /* 0x00980000dc5c783b */ /* 0x000ea60000004200 */
[-C--:B------:R-:W-:Y:S01]  /*1a050*/  HMMA.16816.F32.BF16 R12, R76, R86.reuse, R12 ;  /* 0x000000564c0c723c */ /* 0x080fe2000004180c */
[----:B------:R-:W-:Y:S03]  /*1a060*/  MUFU.EX2 R189, R209 ;  /* 0x000000d100bd7308 */ /* 0x000fe60000000800 */
[----:B------:R-:W-:Y:S01]  /*1a070*/  FADD.FTZ R131, R124, R131 ;  /* 0x000000837c837221 */ /* 0x000fe20000010000 */
[----:B----4-:R-:W-:Y:S03]  /*1a080*/  F2FP.BF16.PACK_AB R192, R106, R108 ;  /* 0x0000006c6ac0723e */ /* 0x010fe600000010ff */
[C---:B------:R-:W-:Y:S01]  /*1a090*/  HMMA.16816.F32.BF16 R16, R72.reuse, R86, R16 ;  /* 0x000000564810723c */ /* 0x040fe20000041810 */
[----:B------:R-:W-:Y:S02]  /*1a0a0*/  LDSM.16.MT88.4 R84, [R222+0xa000] ;  /* 0x00a00000de54783b */ /* 0x000fe40000004200 */
[----:B------:R4:W-:Y:S01]  /*1a0b0*/  MUFU.EX2 R209, R195 ;  /* 0x000000c300d17308 */ /* 0x0009e20000000800 */
[----:B-1----:R-:W-:Y:S04]  /*1a0c0*/  FADD.FTZ R131, R71, R131 ;  /* 0x0000008347837221 */ /* 0x002fe80000010000 */
[-C--:B------:R-:W-:Y:S01]  /*1a0d0*/  HMMA.16816.F32.BF16 R20, R72, R80.reuse, R20 ;  /* 0x000000504814723c */ /* 0x080fe20000041814 */
[----:B------:R-:W-:Y:S04]  /*1a0e0*/  FADD.FTZ R131, R207, R131 ;  /* 0x00000083cf837221 */ /* 0x000fe80000010000 */
[----:B------:R-:W1:Y:S03]  /*1a0f0*/  MUFU.EX2 R136, R190 ;  /* 0x000000be00887308 */ /* 0x000e660000000800 */
[C---:B------:R-:W-:Y:S01]  /*1a100*/  HMMA.16816.F32.BF16 R24, R76.reuse, R80, R24 ;  /* 0x000000504c18723c */ /* 0x040fe20000041818 */
[----:B------:R-:W-:Y:S04]  /*1a110*/  FADD.FTZ R131, R199, R131 ;  /* 0x00000083c7837221 */ /* 0x000fe80000010000 */
[----:B------:R-:W-:Y:S02]  /*1a120*/  FADD.FTZ R131, R198, R131 ;  /* 0x00000083c6837221 */ /* 0x000fe40000010000 */
[----:B------:R-:W2:Y:S01]  /*1a130*/  MUFU.EX2 R144, R144 ;  /* 0x0000009000907308 */ /* 0x000ea20000000800 */
[-C--:B------:R-:W-:Y:S01]  /*1a140*/  HMMA.16816.F32.BF16 R28, R76, R82.reuse, R28 ;  /* 0x000000524c1c723c */ /* 0x080fe2000004181c */
[----:B----4-:R-:W4:Y:S07]  /*1a150*/  LDL.LU R195, [R1+0x10] ;  /* 0x0000100001c37983 */ /* 0x010f2e0000300800 */
[C---:B------:R-:W-:Y:S01]  /*1a160*/  HMMA.16816.F32.BF16 R32, R72.reuse, R82, R32 ;  /* 0x000000524820723c */ /* 0x040fe20000041820 */
[----:B------:R-:W2:Y:S01]  /*1a170*/  LDSM.16.MT88.4 R80, [R224+0xa000] ;  /* 0x00a00000e050783b */ /* 0x000ea20000004200 */
[----:B------:R-:W2:Y:S02]  /*1a180*/  MUFU.EX2 R147, R147 ;  /* 0x0000009300937308 */ /* 0x000ea40000000800 */
[----:B-1----:R-:W-:Y:S04]  /*1a190*/  FADD.FTZ R141, R136, R141 ;  /* 0x0000008d888d7221 */ /* 0x002fe80000010000 */
[-C--:B---3--:R-:W-:Y:S01]  /*1a1a0*/  HMMA.16816.F32.BF16 R36, R72, R88.reuse, R36 ;  /* 0x000000584824723c */ /* 0x088fe20000041824 */
[----:B------:R-:W-:Y:S03]  /*1a1b0*/  FADD.FTZ R141, R138, R141 ;  /* 0x0000008d8a8d7221 */ /* 0x000fe60000010000 */
[----:B------:R-:W1:Y:S04]  /*1a1c0*/  MUFU.EX2 R204, R204 ;  /* 0x000000cc00cc7308 */ /* 0x000e680000000800 */
[C---:B------:R-:W-:Y:S06]  /*1a1d0*/  HMMA.16816.F32.BF16 R40, R76.reuse, R88, R40 ;  /* 0x000000584c28723c */ /* 0x040fec0000041828 */
[----:B------:R-:W-:Y:S02]  /*1a1e0*/  MUFU.EX2 R208, R208 ;  /* 0x000000d000d07308 */ /* 0x000fe40000000800 */
[-C--:B------:R-:W-:Y:S08]  /*1a1f0*/  HMMA.16816.F32.BF16 R44, R76, R90.reuse, R44 ;  /* 0x0000005a4c2c723c */ /* 0x080ff0000004182c */
[C---:B------:R-:W-:Y:S01]  /*1a200*/  HMMA.16816.F32.BF16 R48, R72.reuse, R90, R48 ;  /* 0x0000005a4830723c */ /* 0x040fe20000041830 */
[----:B------:R-:W3:Y:S01]  /*1a210*/  LDSM.16.MT88.4 R88, [R221+0xa000] ;  /* 0x00a00000dd58783b */ /* 0x000ee20000004200 */
[----:B------:R1:W-:Y:S06]  /*1a220*/  MUFU.EX2 R206, R251 ;  /* 0x000000fb00ce7308 */ /* 0x0003ec0000000800 */
[-C--:B--2---:R-:W-:Y:S04]  /*1a230*/  HMMA.16816.F32.BF16 R52, R72, R92.reuse, R52 ;  /* 0x0000005c4834723c */ /* 0x084fe80000041834 */
[----:B------:R-:W2:Y:S04]  /*1a240*/  MUFU.EX2 R190, R210 ;  /* 0x000000d200be7308 */ /* 0x000ea80000000800 */
[C---:B------:R-:W-:Y:S06]  /*1a250*/  HMMA.16816.F32.BF16 R56, R76.reuse, R92, R56 ;  /* 0x0000005c4c38723c */ /* 0x040fec0000041838 */
[----:B------:R-:W-:Y:S02]  /*1a260*/  MUFU.EX2 R191, R211 ;  /* 0x000000d300bf7308 */ /* 0x000fe40000000800 */
[-C--:B------:R-:W-:Y:S01]  /*1a270*/  HMMA.16816.F32.BF16 R60, R76, R94.reuse, R60 ;  /* 0x0000005e4c3c723c */ /* 0x080fe2000004183c */
[----:B-1----:R-:W1:Y:S06]  /*1a280*/  S2R R251, SR_TID.X ;  /* 0x0000000000fb7919 */ /* 0x002e6c0000002100 */
[----:B------:R-:W-:Y:S01]  /*1a290*/  F2FP.BF16.PACK_AB R76, R146, R144 ;  /* 0x00000090924c723e */ /* 0x000fe200000010ff */
[----:B------:R-:W-:Y:S01]  /*1a2a0*/  HMMA.16816.F32.BF16 R64, R72, R94, R64 ;  /* 0x0000005e4840723c */ /* 0x000fe20000041840 */
[----:B------:R-:W-:Y:S01]  /*1a2b0*/  F2FP.BF16.PACK_AB R78, R188, R147 ;  /* 0x00000093bc4e723e */ /* 0x000fe200000010ff */
[----:B------:R-:W3:Y:S01]  /*1a2c0*/  LDSM.16.MT88.4 R92, [R220+0xa000] ;  /* 0x00a00000dc5c783b */ /* 0x000ee20000004200 */
[----:B------:R1:W1:Y:S01]  /*1a2d0*/  MUFU.EX2 R211, R193 ;  /* 0x000000c100d37308 */ /* 0x0002620000000800 */
[----:B------:R-:W-:Y:S01]  /*1a2e0*/  F2FP.BF16.PACK_AB R77, R204, R180 ;  /* 0x000000b4cc4d723e */ /* 0x000fe200000010ff */
[----:B--2---:R-:W-:Y:S01]  /*1a2f0*/  FADD.FTZ R131, R190, R131 ;  /* 0x00000083be837221 */ /* 0x004fe20000010000 */
[----:B------:R-:W-:Y:S02]  /*1a300*/  F2FP.BF16.PACK_AB R79, R205, R208 ;  /* 0x000000d0cd4f723e */ /* 0x000fe400000010ff */
[----:B------:R-:W-:Y:S01]  /*1a310*/  F2FP.BF16.PACK_AB R72, R129, R130 ;  /* 0x000000828148723e */ /* 0x000fe200000010ff */
[----:B------:R-:W-:Y:S03]  /*1a320*/  FADD.FTZ R131, R197, R131 ;  /* 0x00000083c5837221 */ /* 0x000fe60000010000 */
[----:B------:R-:W-:Y:S01]  /*1a330*/  F2FP.BF16.PACK_AB R73, R123, R128 ;  /* 0x000000807b49723e */ /* 0x000fe200000010ff */
[----:B------:R2:W2:Y:S01]  /*1a340*/  MUFU.EX2 R210, R194 ;  /* 0x000000c200d27308 */ /* 0x0004a20000000800 */
[----:B------:R-:W-:Y:S01]  /*1a350*/  F2FP.BF16.PACK_AB R74, R71, R124 ;  /* 0x0000007c474a723e */ /* 0x000fe200000010ff */
[----:B------:R-:W-:Y:S01]  /*1a360*/  FADD.FTZ R131, R122, R131 ;  /* 0x000000837a837221 */ /* 0x000fe20000010000 */
[----:B------:R-:W-:Y:S01]  /*1a370*/  F2FP.BF16.PACK_AB R75, R138, R136 ;  /* 0x000000888a4b723e */ /* 0x000fe200000010ff */
[----:B-1----:R-:W-:Y:S02]  /*1a380*/  IMAD.SHL.U32 R251, R251, 0x2, RZ ;  /* 0x00000002fbfb7824 */ /* 0x002fe400078e00ff */
[----:B------:R-:W-:Y:S04]  /*1a390*/  FADD.FTZ R131, R119, R131 ;  /* 0x0000008377837221 */ /* 0x000fe80000010000 */
[-C--:B------:R-:W-:Y:S01]  /*1a3a0*/  HMMA.16816.F32.BF16 R4, R72, R80.reuse, R4 ;  /* 0x000000504804723c */ /* 0x080fe20000041804 */
[----:B------:R-:W-:Y:S01]  /*1a3b0*/  FADD.FTZ R131, R118, R131 ;  /* 0x0000008376837221 */ /* 0x000fe20000010000 */
[----:B------:R-:W-:Y:S02]  /*1a3c0*/  LOP3.LUT R251, R251, 0x6, RZ, 0xc0, !PT ;  /* 0x00000006fbfb7812 */ /* 0x000fe400078ec0ff */
[----:B------:R-:W-:Y:S01]  /*1a3d0*/  F2FP.BF16.PACK_AB R193, R104, R105 ;  /* 0x0000006968c1723e */ /* 0x000fe200000010ff */
[----:B------:R-:W-:Y:S03]  /*1a3e0*/  FADD.FTZ R131, R108, R131 ;  /* 0x000000836c837221 */ /* 0x000fe60000010000 */
[C---:B------:R-:W-:Y:S01]  /*1a3f0*/  HMMA.16816.F32.BF16 R8, R76.reuse, R80, R8 ;  /* 0x000000504c08723c */ /* 0x040fe20000041808 */
[----:B------:R-:W-:Y:S04]  /*1a400*/  FADD.FTZ R131, R106, R131 ;  /* 0x000000836a837221 */ /* 0x000fe80000010000 */
[----:B------:R-:W-:Y:S01]  /*1a410*/  FADD.FTZ R131, R103, R131 ;  /* 0x0000008367837221 */ /* 0x000fe20000010000 */
[----:B--2---:R-:W-:Y:S02]  /*1a420*/  F2FP.BF16.PACK_AB R194, R102, R103 ;  /* 0x0000006766c2723e */ /* 0x004fe400000010ff */
[-C--:B------:R-:W-:Y:S08]  /*1a430*/  HMMA.16816.F32.BF16 R12, R76, R82.reuse, R12 ;  /* 0x000000524c0c723c */ /* 0x080ff0000004180c */
[C---:B------:R-:W-:Y:S01]  /*1a440*/  HMMA.16816.F32.BF16 R16, R72.reuse, R82, R16 ;  /* 0x000000524810723c */ /* 0x040fe20000041810 */
[----:B------:R-:W1:Y:S07]  /*1a450*/  LDSM.16.MT88.4 R80, [R224+0xa800] ;  /* 0x00a80000e050783b */ /* 0x000e6e0000004200 */
[-C--:B------:R-:W-:Y:S08]  /*1a460*/  HMMA.16816.F32.BF16 R20, R72, R84.reuse, R20 ;  /* 0x000000544814723c */ /* 0x080ff00000041814 */
[C---:B------:R-:W-:Y:S08]  /*1a470*/  HMMA.16816.F32.BF16 R24, R76.reuse, R84, R24 ;  /* 0x000000544c18723c */ /* 0x040ff00000041818 */
[-C--:B------:R-:W-:Y:S08]  /*1a480*/  HMMA.16816.F32.BF16 R28, R76, R86.reuse, R28 ;  /* 0x000000564c1c723c */ /* 0x080ff0000004181c */
[C---:B------:R-:W-:Y:S01]  /*1a490*/  HMMA.16816.F32.BF16 R32, R72.reuse, R86, R32 ;  /* 0x000000564820723c */ /* 0x040fe20000041820 */
[----:B------:R-:W2:Y:S07]  /*1a4a0*/  LDSM.16.MT88.4 R84, [R222+0xa800] ;  /* 0x00a80000de54783b */ /* 0x000eae0000004200 */
[-C--:B---3--:R-:W-:Y:S08]  /*1a4b0*/  HMMA.16816.F32.BF16 R36, R72, R88.reuse, R36 ;  /* 0x000000584824723c */ /* 0x088ff00000041824 */
[C---:B------:R-:W-:Y:S08]  /*1a4c0*/  HMMA.16816.F32.BF16 R40, R76.reuse, R88, R40 ;  /* 0x000000584c28723c */ /* 0x040ff00000041828 */
[-C--:B------:R-:W-:Y:S08]  /*1a4d0*/  HMMA.16816.F32.BF16 R44, R76, R90.reuse, R44 ;  /* 0x0000005a4c2c723c */ /* 0x080ff0000004182c */
[C---:B------:R-:W-:Y:S01]  /*1a4e0*/  HMMA.16816.F32.BF16 R48, R72.reuse, R90, R48 ;  /* 0x0000005a4830723c */ /* 0x040fe20000041830 */
[----:B------:R-:W3:Y:S07]  /*1a4f0*/  LDSM.16.MT88.4 R88, [R221+0xa800] ;  /* 0x00a80000dd58783b */ /* 0x000eee0000004200 */
[-C--:B------:R-:W-:Y:S08]  /*1a500*/  HMMA.16816.F32.BF16 R52, R72, R92.reuse, R52 ;  /* 0x0000005c4834723c */ /* 0x080ff00000041834 */
[C---:B------:R-:W-:Y:S01]  /*1a510*/  HMMA.16816.F32.BF16 R56, R76.reuse, R92, R56 ;  /* 0x0000005c4c38723c */ /* 0x040fe20000041838 */
[----:B------:R-:W-:Y:S07]  /*1a520*/  MUFU.EX2 R92, R185 ;  /* 0x000000b9005c7308 */ /* 0x000fee0000000800 */
[-C--:B------:R-:W-:Y:S03]  /*1a530*/  HMMA.16816.F32.BF16 R60, R76, R94.reuse, R60 ;  /* 0x0000005e4c3c723c */ /* 0x080fe6000004183c */
[----:B------:R-:W1:Y:S04]  /*1a540*/  MUFU.EX2 R93, R181 ;  /* 0x000000b5005d7308 */ /* 0x000e680000000800 */
[----:B------:R-:W-:Y:S01]  /*1a550*/  F2FP.BF16.PACK_AB R78, R187, R211 ;  /* 0x000000d3bb4e723e */ /* 0x000fe200000010ff */
[----:B------:R-:W-:Y:S01]  /*1a560*/  HMMA.16816.F32.BF16 R64, R72, R94, R64 ;  /* 0x0000005e4840723c */ /* 0x000fe20000041840 */
[----:B------:R-:W-:Y:S03]  /*1a570*/  F2FP.BF16.PACK_AB R76, R210, R209 ;  /* 0x000000d1d24c723e */ /* 0x000fe600000010ff */
[----:B------:R-:W-:Y:S02]  /*1a580*/  F2FP.BF16.PACK_AB R77, R202, R203 ;  /* 0x000000cbca4d723e */ /* 0x000fe400000010ff */
[----:B------:R-:W-:Y:S02]  /*1a590*/  F2FP.BF16.PACK_AB R79, R200, R201 ;  /* 0x000000c9c84f723e */ /* 0x000fe400000010ff */
[----:B------:R-:W-:Y:S01]  /*1a5a0*/  F2FP.BF16.PACK_AB R72, R199, R207 ;  /* 0x000000cfc748723e */ /* 0x000fe200000010ff */
[----:B------:R-:W-:Y:S03]  /*1a5b0*/  IMAD.MOV.U32 R199, RZ, RZ, R3 ;  /* 0x000000ffffc77224 */ /* 0x000fe600078e0003 */
[----:B------:R-:W-:Y:S01]  /*1a5c0*/  F2FP.BF16.PACK_AB R73, R196, R206 ;  /* 0x000000cec449723e */ /* 0x000fe200000010ff */
[----:B------:R-:W-:Y:S01]  /*1a5d0*/  FADD.FTZ R206, R206, R141 ;  /* 0x0000008dcece7221 */ /* 0x000fe20000010000 */
[----:B------:R-:W-:Y:S01]  /*1a5e0*/  F2FP.BF16.PACK_AB R74, R190, R198 ;  /* 0x000000c6be4a723e */ /* 0x000fe200000010ff */
[----:B------:R-:W-:Y:S01]  /*1a5f0*/  IMAD.MOV.U32 R198, RZ, RZ, R68 ;  /* 0x000000ffffc67224 */ /* 0x000fe200078e0044 */
[----:B------:R-:W-:Y:S01]  /*1a600*/  F2FP.BF16.PACK_AB R75, R189, R191 ;  /* 0x000000bfbd4b723e */ /* 0x000fe200000010ff */
[----:B------:R-:W-:Y:S02]  /*1a610*/  FADD.FTZ R206, R196, R206 ;  /* 0x000000cec4ce7221 */ /* 0x000fe40000010000 */
[----:B------:R-:W-:Y:S02]  /*1a620*/  IMAD.MOV.U32 R196, RZ, RZ, R0 ;  /* 0x000000ffffc47224 */ /* 0x000fe400078e0000 */
[----:B------:R-:W-:Y:S02]  /*1a630*/  FADD.FTZ R206, R191, R206 ;  /* 0x000000cebfce7221 */ /* 0x000fe40000010000 */
[-C--:B-1----:R-:W-:Y:S02]  /*1a640*/  HMMA.16816.F32.BF16 R4, R72, R80.reuse, R4 ;  /* 0x000000504804723c */ /* 0x082fe40000041804 */
[----:B------:R-:W-:Y:S04]  /*1a650*/  FADD.FTZ R206, R189, R206 ;  /* 0x000000cebdce7221 */ /* 0x000fe80000010000 */
[----:B------:R-:W-:Y:S02]  /*1a660*/  FADD.FTZ R206, R121, R206 ;  /* 0x000000ce79ce7221 */ /* 0x000fe40000010000 */
[C---:B------:R-:W-:Y:S04]  /*1a670*/  HMMA.16816.F32.BF16 R8, R76.reuse, R80, R8 ;  /* 0x000000504c08723c */ /* 0x040fe80000041808 */
[----:B------:R-:W-:Y:S04]  /*1a680*/  FADD.FTZ R206, R120, R206 ;  /* 0x000000ce78ce7221 */ /* 0x000fe80000010000 */
[-C--:B------:R-:W-:Y:S01]  /*1a690*/  HMMA.16816.F32.BF16 R12, R76, R82.reuse, R12 ;  /* 0x000000524c0c723c */ /* 0x080fe2000004180c */
[----:B------:R-:W-:Y:S04]  /*1a6a0*/  FADD.FTZ R206, R117, R206 ;  /* 0x000000ce75ce7221 */ /* 0x000fe80000010000 */
[----:B------:R-:W-:Y:S03]  /*1a6b0*/  FADD.FTZ R206, R116, R206 ;  /* 0x000000ce74ce7221 */ /* 0x000fe60000010000 */
[C---:B------:R-:W-:Y:S01]  /*1a6c0*/  HMMA.16816.F32.BF16 R16, R72.reuse, R82, R16 ;  /* 0x000000524810723c */ /* 0x040fe20000041810 */
[----:B------:R-:W1:Y:S03]  /*1a6d0*/  LDSM.16.MT88.4 R80, [R220+0xa800] ;  /* 0x00a80000dc50783b */ /* 0x000e660000004200 */
[----:B------:R-:W-:Y:S04]  /*1a6e0*/  FADD.FTZ R206, R105, R206 ;  /* 0x000000ce69ce7221 */ /* 0x000fe80000010000 */
[-C--:B--2---:R-:W-:Y:S01]  /*1a6f0*/  HMMA.16816.F32.BF16 R20, R72, R84.reuse, R20 ;  /* 0x000000544814723c */ /* 0x084fe20000041814 */
[----:B------:R-:W-:Y:S04]  /*1a700*/  FADD.FTZ R206, R104, R206 ;  /* 0x000000ce68ce7221 */ /* 0x000fe80000010000 */
[----:B------:R-:W-:Y:S03]  /*1a710*/  FADD.FTZ R206, R101, R206 ;  /* 0x000000ce65ce7221 */ /* 0x000fe60000010000 */
[C---:B------:R-:W-:Y:S08]  /*1a720*/  HMMA.16816.F32.BF16 R24, R76.reuse, R84, R24 ;  /* 0x000000544c18723c */ /* 0x040ff00000041818 */
[-C--:B------:R-:W-:Y:S08]  /*1a730*/  HMMA.16816.F32.BF16 R28, R76, R86.reuse, R28 ;  /* 0x000000564c1c723c */ /* 0x080ff0000004181c */
[C---:B------:R-:W-:Y:S01]  /*1a740*/  HMMA.16816.F32.BF16 R32, R72.reuse, R86, R32 ;  /* 0x000000564820723c */ /* 0x040fe20000041820 */
[----:B------:R-:W2:Y:S07]  /*1a750*/  LDSM.16.MT88.4 R84, [R224+0xb000] ;  /* 0x00b00000e054783b */ /* 0x000eae0000004200 */
[-C--:B---3--:R-:W-:Y:S01]  /*1a760*/  HMMA.16816.F32.BF16 R36, R72, R88.reuse, R36 ;  /* 0x000000584824723c */ /* 0x088fe20000041824 */
[----:B----4-:R-:W-:Y:S02]  /*1a770*/  FFMA.FTZ R115, R70, R195, R115 ;  /* 0x000000c346737223 */ /* 0x010fe40000010073 */
[----:B------:R3:W4:Y:S01]  /*1a780*/  MUFU.EX2 R70, R186 ;  /* 0x000000ba00467308 */ /* 0x0007220000000800 */
[----:B------:R-:W-:Y:S01]  /*1a790*/  F2FP.BF16.PACK_AB R195, R100, R101 ;  /* 0x0000006564c3723e */ /* 0x000fe200000010ff */
[----:B------:R-:W-:Y:S02]  /*1a7a0*/  FADD.FTZ R115, R111, R115 ;  /* 0x000000736f737221 */ /* 0x000fe40000010000 */
[----:B------:R-:W-:Y:S01]  /*1a7b0*/  IMAD.MOV.U32 R111, RZ, RZ, R176 ;  /* 0x000000ffff6f7224 */ /* 0x000fe200078e00b0 */
[C---:B------:R-:W-:Y:S01]  /*1a7c0*/  HMMA.16816.F32.BF16 R40, R76.reuse, R88, R40 ;  /* 0x000000584c28723c */ /* 0x040fe20000041828 */
[----:B------:R-:W-:Y:S03]  /*1a7d0*/  LDSM.16.MT88.4 R176, [R222+0xb800] ;  /* 0x00b80000deb0783b */ /* 0x000fe60000004200 */
[----:B------:R-:W-:Y:S02]  /*1a7e0*/  FADD.FTZ R115, R114, R115 ;  /* 0x0000007372737221 */ /* 0x000fe40000010000 */
[----:B------:R-:W-:Y:S02]  /*1a7f0*/  IMAD.MOV.U32 R114, RZ, RZ, R93 ;  /* 0x000000ffff727224 */ /* 0x000fe400078e005d */
[-C--:B------:R-:W-:Y:S01]  /*1a800*/  HMMA.16816.F32.BF16 R44, R76, R90.reuse, R44 ;  /* 0x0000005a4c2c723c */ /* 0x080fe2000004182c */
[----:B------:R-:W-:Y:S03]  /*1a810*/  FADD.FTZ R113, R113, R115 ;  /* 0x0000007371717221 */ /* 0x000fe60000010000 */
[----:B------:R-:W-:Y:S02]  /*1a820*/  IMAD.MOV.U32 R115, RZ, RZ, R92 ;  /* 0x000000ffff737224 */ /* 0x000fe400078e005c */
[----:B------:R-:W-:Y:S01]  /*1a830*/  LDSM.16.MT88.4 R92, [R221+0xb000] ;  /* 0x00b00000dd5c783b */ /* 0x000fe20000004200 */
[----:B------:R-:W-:Y:S01]  /*1a840*/  FADD.FTZ R113, R140, R113 ;  /* 0x000000718c717221 */ /* 0x000fe20000010000 */
[C---:B------:R-:W-:Y:S04]  /*1a850*/  HMMA.16816.F32.BF16 R48, R72.reuse, R90, R48 ;  /* 0x0000005a4830723c */ /* 0x040fe80000041830 */
[----:B------:R-:W-:Y:S02]  /*1a860*/  FADD.FTZ R145, R145, R113 ;  /* 0x0000007191917221 */ /* 0x000fe40000010000 */
[----:B------:R-:W2:Y:S01]  /*1a870*/  LDSM.16.MT88.4 R88, [R222+0xb000] ;  /* 0x00b00000de58783b */ /* 0x000ea20000004200 */
[----:B------:R-:W-:Y:S01]  /*1a880*/  IMAD.MOV.U32 R113, RZ, RZ, R187 ;  /* 0x000000ffff717224 */ /* 0x000fe200078e00bb */
[-C--:B-1----:R-:W-:Y:S01]  /*1a890*/  HMMA.16816.F32.BF16 R52, R72, R80.reuse, R52 ;  /* 0x000000504834723c */ /* 0x082fe20000041834 */
[----:B------:R-:W-:Y:S04]  /*1a8a0*/  FADD.FTZ R145, R143, R145 ;  /* 0x000000918f917221 */ /* 0x000fe80000010000 */
[----:B------:R-:W-:Y:S01]  /*1a8b0*/  FADD.FTZ R142, R142, R145 ;  /* 0x000000918e8e7221 */ /* 0x000fe20000010000 */
[----:B---3--:R-:W-:Y:S02]  /*1a8c0*/  LDSM.16.MT88.4 R184, [R221+0xb800] ;  /* 0x00b80000ddb8783b */ /* 0x008fe40000004200 */
[C---:B------:R-:W-:Y:S01]  /*1a8d0*/  HMMA.16816.F32.BF16 R56, R76.reuse, R80, R56 ;  /* 0x000000504c38723c */ /* 0x040fe20000041838 */
[----:B------:R-:W-:Y:S04]  /*1a8e0*/  FADD.FTZ R142, R161, R142 ;  /* 0x0000008ea18e7221 */ /* 0x000fe80000010000 */
[----:B------:R-:W-:Y:S03]  /*1a8f0*/  FADD.FTZ R162, R162, R142 ;  /* 0x0000008ea2a27221 */ /* 0x000fe60000010000 */
[-C--:B------:R-:W-:Y:S01]  /*1a900*/  HMMA.16816.F32.BF16 R60, R76, R82.reuse, R60 ;  /* 0x000000524c3c723c */ /* 0x080fe2000004183c */
[----:B------:R-:W-:Y:S04]  /*1a910*/  FADD.FTZ R160, R160, R162 ;  /* 0x000000a2a0a07221 */ /* 0x000fe80000010000 */
[----:B------:R-:W-:Y:S02]  /*1a920*/  FADD.FTZ R160, R133, R160 ;  /* 0x000000a085a07221 */ /* 0x000fe40000010000 */
[----:B----4-:R-:W-:Y:S01]  /*1a930*/  F2FP.BF16.PACK_AB R76, R115, R70 ;  /* 0x00000046734c723e */ /* 0x010fe200000010ff */
[----:B------:R-:W-:Y:S01]  /*1a940*/  HMMA.16816.F32.BF16 R64, R72, R82, R64 ;  /* 0x000000524840723c */ /* 0x000fe20000041840 */
[----:B------:R-:W-:Y:S01]  /*1a950*/  F2FP.BF16.PACK_AB R78, R111, R114 ;  /* 0x000000726f4e723e */ /* 0x000fe200000010ff */
[----:B------:R-:W1:Y:S02]  /*1a960*/  LDSM.16.MT88.4 R80, [R220+0xb000] ;  /* 0x00b00000dc50783b */ /* 0x000e640000004200 */
[----:B------:R-:W-:Y:S01]  /*1a970*/  F2FP.BF16.PACK_AB R77, R110, R112 ;  /* 0x000000706e4d723e */ /* 0x000fe200000010ff */
[----:B------:R-:W-:Y:S01]  /*1a980*/  FADD.FTZ R153, R153, R160 ;  /* 0x000000a099997221 */ /* 0x000fe20000010000 */
[----:B------:R-:W-:Y:S02]  /*1a990*/  F2FP.BF16.PACK_AB R79, R107, R109 ;  /* 0x0000006d6b4f723e */ /* 0x000fe400000010ff */
[----:B------:R-:W-:Y:S01]  /*1a9a0*/  F2FP.BF16.PACK_AB R72, R122, R197 ;  /* 0x000000c57a48723e */ /* 0x000fe200000010ff */
[----:B------:R-:W-:Y:S03]  /*1a9b0*/  FADD.FTZ R153, R152, R153 ;  /* 0x0000009998997221 */ /* 0x000fe60000010000 */
[----:B------:R-:W-:Y:S01]  /*1a9c0*/  F2FP.BF16.PACK_AB R73, R120, R121 ;  /* 0x000000797849723e */ /* 0x000fe200000010ff */
[----:B------:R-:W-:Y:S01]  /*1a9d0*/  IMAD.MOV.U32 R197, RZ, RZ, R2 ;  /* 0x000000ffffc57224 */ /* 0x000fe200078e0002 */
[----:B------:R-:W-:Y:S02]  /*1a9e0*/  F2FP.BF16.PACK_AB R74, R118, R119 ;  /* 0x00000077764a723e */ /* 0x000fe400000010ff */
[----:B------:R-:W-:Y:S07]  /*1a9f0*/  F2FP.BF16.PACK_AB R75, R116, R117 ;  /* 0x00000075744b723e */ /* 0x000fee00000010ff */
[-C--:B--2---:R-:W-:Y:S08]  /*1aa00*/  HMMA.16816.F32.BF16 R4, R72, R84.reuse, R4 ;  /* 0x000000544804723c */ /* 0x084ff00000041804 */
[C---:B------:R-:W-:Y:S01]  /*1aa10*/  HMMA.16816.F32.BF16 R8, R76.reuse, R84, R8 ;  /* 0x000000544c08723c */ /* 0x040fe20000041808 */
[----:B------:R-:W-:Y:S07]  /*1aa20*/  MUFU.EX2 R84, R167 ;  /* 0x000000a700547308 */ /* 0x000fee0000000800 */
[-C--:B------:R-:W-:Y:S03]  /*1aa30*/  HMMA.16816.F32.BF16 R12, R76, R86.reuse, R12 ;  /* 0x000000564c0c723c */ /* 0x080fe6000004180c */
[----:B------:R-:W2:Y:S05]  /*1aa40*/  MUFU.EX2 R85, R165 ;  /* 0x000000a500557308 */ /* 0x000eaa0000000800 */
[C---:B------:R-:W-:Y:S05]  /*1aa50*/  HMMA.16816.F32.BF16 R16, R72.reuse, R86, R16 ;  /* 0x000000564810723c */ /* 0x040fea0000041810 */
[----:B------:R-:W-:Y:S03]  /*1aa60*/  MUFU.EX2 R86, R164 ;  /* 0x000000a400567308 */ /* 0x000fe60000000800 */
[-C--:B------:R-:W-:Y:S07]  /*1aa70*/  HMMA.16816.F32.BF16 R20, R72, R88.reuse, R20 ;  /* 0x000000584814723c */ /* 0x080fee0000041814 */
[----:B------:R-:W3:Y:S01]  /*1aa80*/  MUFU.EX2 R87, R163 ;  /* 0x000000a300577308 */ /* 0x000ee20000000800 */
[C---:B------:R-:W-:Y:S01]  /*1aa90*/  HMMA.16816.F32.BF16 R24, R76.reuse, R88, R24 ;  /* 0x000000584c18723c */ /* 0x040fe20000041818 */
[----:B--2---:R-:W-:Y:S06]  /*1aaa0*/  F2FP.BF16.PACK_AB R132, R85, R84 ;  /* 0x000000545584723e */ /* 0x004fec00000010ff */
[--C-:B------:R-:W-:Y:S01]  /*1aab0*/  FFMA.FTZ R88, R99, c[0x0][0x23c], -R98.reuse ;  /* 0x00008f0063587a23 */ /* 0x100fe20000010862 */
[-C--:B------:R-:W-:Y:S01]  /*1aac0*/  HMMA.16816.F32.BF16 R28, R76, R90.reuse, R28 ;  /* 0x0000005a4c1c723c */ /* 0x080fe2000004181c */
[--C-:B------:R-:W-:Y:S04]  /*1aad0*/  FFMA.FTZ R89, R97, c[0x0][0x23c], -R98.reuse ;  /* 0x00008f0061597a23 */ /* 0x100fe80000010862 */
[----:B------:R-:W-:Y:S03]  /*1aae0*/  MUFU.EX2 R88, R88 ;  /* 0x0000005800587308 */ /* 0x000fe60000000800 */
[C---:B------:R-:W-:Y:S01]  /*1aaf0*/  HMMA.16816.F32.BF16 R32, R72.reuse, R90, R32 ;  /* 0x0000005a4820723c */ /* 0x040fe20000041820 */
[----:B---3--:R-:W-:Y:S07]  /*1ab00*/  F2FP.BF16.PACK_AB R134, R87, R86 ;  /* 0x000000565786723e */ /* 0x008fee00000010ff */
[-C--:B------:R-:W-:Y:S01]  /*1ab10*/  HMMA.16816.F32.BF16 R36, R72, R92.reuse, R36 ;  /* 0x0000005c4824723c */ /* 0x080fe20000041824 */
[--C-:B------:R-:W-:Y:S01]  /*1ab20*/  FFMA.FTZ R90, R96, c[0x0][0x23c], -R98.reuse ;  /* 0x00008f00605a7a23 */ /* 0x100fe20000010862 */
[----:B------:R-:W2:Y:S02]  /*1ab30*/  MUFU.EX2 R89, R89 ;  /* 0x0000005900597308 */ /* 0x000ea40000000800 */
[----:B------:R-:W-:Y:S02]  /*1ab40*/  FFMA.FTZ R98, R69, c[0x0][0x23c], -R98 ;  /* 0x00008f0045627a23 */ /* 0x000fe40000010862 */
[----:B------:R-:W-:Y:S02]  /*1ab50*/  FADD.FTZ R69, R148, R154 ;  /* 0x0000009a94457221 */ /* 0x000fe40000010000 */
[C---:B------:R-:W-:Y:S04]  /*1ab60*/  HMMA.16816.F32.BF16 R40, R76.reuse, R92, R40 ;  /* 0x0000005c4c28723c */ /* 0x040fe80000041828 */
[----:B------:R-:W-:Y:S01]  /*1ab70*/  MUFU.EX2 R98, R98 ;  /* 0x0000006200627308 */ /* 0x000fe20000000800 */
[----:B------:R-:W-:Y:S03]  /*1ab80*/  FADD.FTZ R69, R151, R69 ;  /* 0x0000004597457221 */ /* 0x000fe60000010000 */
[-C--:B------:R-:W-:Y:S01]  /*1ab90*/  HMMA.16816.F32.BF16 R44, R76, R94.reuse, R44 ;  /* 0x0000005e4c2c723c */ /* 0x080fe2000004182c */
[----:B------:R-:W-:Y:S04]  /*1aba0*/  FADD.FTZ R69, R127, R69 ;  /* 0x000000457f457221 */ /* 0x000fe80000010000 */
[----:B------:R-:W-:Y:S01]  /*1abb0*/  FADD.FTZ R69, R144, R69 ;  /* 0x0000004590457221 */ /* 0x000fe20000010000 */
[----:B------:R-:W3:Y:S02]  /*1abc0*/  MUFU.EX2 R90, R90 ;  /* 0x0000005a005a7308 */ /* 0x000ee40000000800 */
[C---:B------:R-:W-:Y:S01]  /*1abd0*/  HMMA.16816.F32.BF16 R48, R72.reuse, R94, R48 ;  /* 0x0000005e4830723c */ /* 0x040fe20000041830 */
[----:B------:R-:W-:Y:S03]  /*1abe0*/  FADD.FTZ R69, R146, R69 ;  /* 0x0000004592457221 */ /* 0x000fe60000010000 */
[----:B--2---:R-:W-:Y:S01]  /*1abf0*/  F2FP.BF16.PACK_AB R133, R89, R88 ;  /* 0x000000585985723e */ /* 0x004fe200000010ff */
[----:B------:R-:W-:Y:S03]  /*1ac00*/  FADD.FTZ R69, R147, R69 ;  /* 0x0000004593457221 */ /* 0x000fe60000010000 */
[-C--:B-1----:R-:W-:Y:S01]  /*1ac10*/  HMMA.16816.F32.BF16 R52, R72, R80.reuse, R52 ;  /* 0x000000504834723c */ /* 0x082fe20000041834 */
[----:B------:R-:W-:Y:S04]  /*1ac20*/  FADD.FTZ R69, R188, R69 ;  /* 0x00000045bc457221 */ /* 0x000fe80000010000 */
[----:B------:R-:W-:Y:S03]  /*1ac30*/  FADD.FTZ R69, R209, R69 ;  /* 0x00000045d1457221 */ /* 0x000fe60000010000 */
[C---:B------:R-:W-:Y:S01]  /*1ac40*/  HMMA.16816.F32.BF16 R56, R76.reuse, R80, R56 ;  /* 0x000000504c38723c */ /* 0x040fe20000041838 */
[----:B------:R-:W-:Y:S04]  /*1ac50*/  FADD.FTZ R69, R210, R69 ;  /* 0x00000045d2457221 */ /* 0x000fe80000010000 */
[----:B------:R-:W-:Y:S01]  /*1ac60*/  FADD.FTZ R69, R211, R69 ;  /* 0x00000045d3457221 */ /* 0x000fe20000010000 */
[----:B---3--:R-:W-:Y:S02]  /*1ac70*/  F2FP.BF16.PACK_AB R135, R98, R90 ;  /* 0x0000005a6287723e */ /* 0x008fe400000010ff */
[-C--:B------:R-:W-:Y:S01]  /*1ac80*/  HMMA.16816.F32.BF16 R60, R76, R82.reuse, R60 ;  /* 0x000000524c3c723c */ /* 0x080fe2000004183c */
[----:B------:R-:W-:Y:S04]  /*1ac90*/  FADD.FTZ R69, R113, R69 ;  /* 0x0000004571457221 */ /* 0x000fe80000010000 */
[----:B------:R-:W-:Y:S03]  /*1aca0*/  FADD.FTZ R69, R70, R69 ;  /* 0x0000004546457221 */ /* 0x000fe60000010000 */
[----:B------:R-:W-:Y:S01]  /*1acb0*/  HMMA.16816.F32.BF16 R64, R72, R82, R64 ;  /* 0x000000524840723c */ /* 0x000fe20000041840 */
[----:B------:R-:W-:Y:S04]  /*1acc0*/  FADD.FTZ R69, R115, R69 ;  /* 0x0000004573457221 */ /* 0x000fe80000010000 */
[----:B------:R-:W-:Y:S02]  /*1acd0*/  FADD.FTZ R69, R114, R69 ;  /* 0x0000004572457221 */ /* 0x000fe40000010000 */
[----:B------:R-:W-:Y:S01]  /*1ace0*/  FADD.FTZ R72, R149, R153 ;  /* 0x0000009995487221 */ /* 0x000fe20000010000 */
[-C--:B------:R-:W-:Y:S01]  /*1acf0*/  HMMA.16816.F32.BF16 R164, R192, R168.reuse, R4 ;  /* 0x000000a8c0a4723c */ /* 0x080fe20000041804 */
[----:B------:R-:W1:Y:S03]  /*1ad00*/  LDSM.16.MT88.4 R4, [R220+0xb800] ;  /* 0x00b80000dc04783b */ /* 0x000e660000004200 */
[----:B------:R-:W-:Y:S02]  /*1ad10*/  FADD.FTZ R72, R126, R72 ;  /* 0x000000487e487221 */ /* 0x000fe40000010000 */
[----:B------:R-:W-:Y:S02]  /*1ad20*/  FADD.FTZ R69, R111, R69 ;  /* 0x000000456f457221 */ /* 0x000fe40000010000 */
[C---:B------:R-:W-:Y:S01]  /*1ad30*/  HMMA.16816.F32.BF16 R160, R132.reuse, R168, R8 ;  /* 0x000000a884a0723c */ /* 0x040fe20000041808 */
[----:B------:R-:W-:Y:S03]  /*1ad40*/  FADD.FTZ R72, R180, R72 ;  /* 0x00000048b4487221 */ /* 0x000fe60000010000 */
[----:B------:R-:W-:Y:S02]  /*1ad50*/  FADD.FTZ R69, R84, R69 ;  /* 0x0000004554457221 */ /* 0x000fe40000010000 */
[----:B------:R-:W-:Y:S02]  /*1ad60*/  FADD.FTZ R72, R204, R72 ;  /* 0x00000048cc487221 */ /* 0x000fe40000010000 */
[-C--:B------:R-:W-:Y:S01]  /*1ad70*/  HMMA.16816.F32.BF16 R156, R132, R170.reuse, R12 ;  /* 0x000000aa849c723c */ /* 0x080fe2000004180c */
[----:B------:R-:W-:Y:S03]  /*1ad80*/  FADD.FTZ R69, R85, R69 ;  /* 0x0000004555457221 */ /* 0x000fe60000010000 */
[----:B------:R-:W-:Y:S02]  /*1ad90*/  FADD.FTZ R72, R208, R72 ;  /* 0x00000048d0487221 */ /* 0x000fe40000010000 */
[----:B------:R-:W-:Y:S02]  /*1ada0*/  FADD.FTZ R69, R86, R69 ;  /* 0x0000004556457221 */ /* 0x000fe40000010000 */
[C---:B------:R-:W-:Y:S01]  /*1adb0*/  HMMA.16816.F32.BF16 R168, R192.reuse, R170, R16 ;  /* 0x000000aac0a8723c */ /* 0x040fe20000041810 */
[----:B------:R-:W-:Y:S04]  /*1adc0*/  FADD.FTZ R72, R205, R72 ;  /* 0x00000048cd487221 */ /* 0x000fe80000010000 */
[----:B------:R-:W-:Y:S03]  /*1add0*/  FADD.FTZ R72, R203, R72 ;  /* 0x00000048cb487221 */ /* 0x000fe60000010000 */
[-C--:B------:R-:W-:Y:S01]  /*1ade0*/  HMMA.16816.F32.BF16 R172, R192, R176.reuse, R20 ;  /* 0x000000b0c0ac723c */ /* 0x080fe20000041814 */
[----:B------:R-:W-:Y:S04]  /*1adf0*/  FADD.FTZ R72, R202, R72 ;  /* 0x00000048ca487221 */ /* 0x000fe80000010000 */
[----:B------:R-:W-:Y:S03]  /*1ae00*/  FADD.FTZ R72, R201, R72 ;  /* 0x00000048c9487221 */ /* 0x000fe60000010000 */
        /* <DEDUP_REMOVED lines=12> */
[C---:B------:R-:W-:Y:S08]  /*1aed0*/  HMMA.16816.F32.BF16 R144, R132.reuse, R184, R40 ;  /* 0x000000b88490723c */ /* 0x040ff00000041828 */
[-C--:B------:R-:W-:Y:S08]  /*1aee0*/  HMMA.16816.F32.BF16 R140, R132, R186.reuse, R44 ;  /* 0x000000ba848c723c */ /* 0x080ff0000004182c */
[C---:B------:R-:W-:Y:S08]  /*1aef0*/  HMMA.16816.F32.BF16 R184, R192.reuse, R186, R48 ;  /* 0x000000bac0b8723c */ /* 0x040ff00000041830 */
[-C--:B-1----:R-:W-:Y:S08]  /*1af00*/  HMMA.16816.F32.BF16 R188, R192, R4.reuse, R52 ;  /* 0x00000004c0bc723c */ /* 0x082ff00000041834 */
[C---:B------:R-:W-:Y:S07]  /*1af10*/  HMMA.16816.F32.BF16 R136, R132.reuse, R4, R56 ;  /* 0x000000048488723c */ /* 0x040fee0000041838 */
[----:B------:R-:W-:Y:S01]  /*1af20*/  FADD.FTZ R4, R100, R206 ;  /* 0x000000ce64047221 */ /* 0x000fe20000010000 */
[-C--:B------:R-:W-:Y:S01]  /*1af30*/  HMMA.16816.F32.BF16 R132, R132, R6.reuse, R60 ;  /* 0x000000068484723c */ /* 0x080fe2000004183c */
[----:B------:R-:W-:Y:S07]  /*1af40*/  FADD.FTZ R5, R87, R69 ;  /* 0x0000004557057221 */ /* 0x000fee0000010000 */
[----:B------:R-:W-:Y:S07]  /*1af50*/  HMMA.16816.F32.BF16 R192, R192, R6, R64 ;  /* 0x00000006c0c0723c */ /* 0x000fee0000041840 */
[----:B------:R-:W-:Y:S05]  /*1af60*/  FADD.FTZ R6, R102, R131 ;  /* 0x0000008366067221 */ /* 0x000fea0000010000 */
[----:B------:R-:W-:Y:S04]  /*1af70*/  STL [R1+0x1c], R6 ;  /* 0x00001c0601007387 */ /* 0x000fe80000100800 */
[----:B------:R1:W-:Y:S04]  /*1af80*/  STL [R1+0x18], R4 ;  /* 0x0000180401007387 */ /* 0x0003e80000100800 */
[----:B------:R2:W-:Y:S01]  /*1af90*/  STL [R1+0x14], R5 ;  /* 0x0000140501007387 */ /* 0x0005e20000100800 */
[----:B-1----:R-:W-:Y:S05]  /*1afa0*/  FADD.FTZ R4, R98, R72 ;  /* 0x0000004862047221 */ /* 0x002fea0000010000 */
[----:B------:R2:W-:Y:S02]  /*1afb0*/  STL [R1+0x10], R4 ;  /* 0x0000100401007387 */ /* 0x0005e40000100800 */
[----:B--2--5:R-:W-:-:S05]  /*1afc0*/  @P0 BRA `(.L_x_544) ;  /* 0xffff7c3000000947 */ /* 0x024fca000383ffff */
.L_x_543:
[----:B------:R-:W2:Y:S01]  /*1afd0*/  LDL.LU R4, [R1+0x1c] ;  /* 0x00001c0001047983 */ /* 0x000ea20000300800 */
[----:B------:R-:W-:Y:S01]  /*1afe0*/  MOV R12, 0x3f800000 ;  /* 0x3f800000000c7802 */ /* 0x000fe20000000f00 */
[----:B------:R-:W1:Y:S01]  /*1aff0*/  S2UR UR6, SR_CTAID.Y ;  /* 0x00000000000679c3 */ /* 0x000e620000002600 */
[----:B------:R-:W-:Y:S01]  /*1b000*/  UISETP.NE.AND UP4, UPT, UR10, -0x1, UPT ;  /* 0xffffffff0a00788c */ /* 0x000fe2000bf85270 */
[----:B------:R-:W3:Y:S01]  /*1b010*/  LDL.LU R8, [R1+0x18] ;  /* 0x0000180001087983 */ /* 0x000ee20000300800 */
[----:B------:R-:W-:-:S03]  /*1b020*/  ULDC.64 UR4, c[0x0][0x1e8] ;  /* 0x00007a0000047ab9 */ /* 0x000fc60000000a00 */
[----:B------:R-:W4:Y:S04]  /*1b030*/  LDL.LU R11, [R1+0x14] ;  /* 0x00001400010b7983 */ /* 0x000f280000300800 */
[----:B------:R-:W4:Y:S01]  /*1b040*/  LDL.LU R9, [R1+0x10] ;  /* 0x0000100001097983 */ /* 0x000f220000300800 */
[----:B------:R-:W-:Y:S01]  /*1b050*/  ULDC.U8 UR9, c[0x0][0x329] ;  /* 0x0000ca4000097ab9 */ /* 0x000fe20000000000 */
[----:B------:R-:W1:Y:S01]  /*1b060*/  S2UR UR12, SR_CTAID.Z ;  /* 0x00000000000c79c3 */ /* 0x000e620000002700 */
[----:B------:R-:W-:Y:S01]  /*1b070*/  @UP4 UIMAD.WIDE.U32 UR14, UR10, UR4, URZ ;  /* 0x000000040a0e42a5 */ /* 0x000fe2000f8e003f */
[----:B------:R-:W-:Y:S01]  /*1b080*/  BSSY B0, `(.L_x_547) ;  /* 0x0000126000007945 */ /* 0x000fe20003800000 */
[----:B------:R-:W-:Y:S02]  /*1b090*/  UISETP.NE.AND UP1, UPT, UR9, URZ, UPT ;  /* 0x0000003f0900728c */ /* 0x000fe4000bf25270 */
[----:B------:R-:W-:-:S02]  /*1b0a0*/  @UP4 UIMAD UR7, UR10, UR5, UR15 ;  /* 0x000000050a0742a4 */ /* 0x000fc4000f8e020f */
[----:B------:R-:W-:Y:S02]  /*1b0b0*/  ULDC UR8, c[0x0][0x214] ;  /* 0x0000850000087ab9 */ /* 0x000fe40000000800 */
[----:B------:R-:W-:Y:S02]  /*1b0c0*/  ULDC.64 UR4, c[0x0][0x1e0] ;  /* 0x0000780000047ab9 */ /* 0x000fe40000000a00 */
[----:B------:R-:W-:Y:S02]  /*1b0d0*/  UMOV UR22, URZ ;  /* 0x0000003f00167c82 */ /* 0x000fe40008000000 */
[----:B-1----:R-:W-:Y:S02]  /*1b0e0*/  @!UP4 USHF.R.S32.HI UR13, URZ, 0x1f, UR6 ;  /* 0x0000001f3f0dc899 */ /* 0x002fe40008011406 */
[----:B------:R-:W-:Y:S02]  /*1b0f0*/  @!UP4 UIMAD.WIDE.U32 UR20, UR6, UR4, URZ ;  /* 0x000000040614c2a5 */ /* 0x000fe4000f8e003f */
[----:B------:R-:W-:-:S02]  /*1b100*/  @!UP4 UIMAD UR13, UR13, UR4, URZ ;  /* 0x000000040d0dc2a4 */ /* 0x000fc4000f8e023f */
[----:B------:R-:W-:Y:S02]  /*1b110*/  @UP1 ULDC UR15, c[0x0][0x210] ;  /* 0x00008400000f1ab9 */ /* 0x000fe40000000800 */
[----:B------:R-:W-:Y:S02]  /*1b120*/  ULDC.U8 UR4, c[0x0][0x328] ;  /* 0x0000ca0000047ab9 */ /* 0x000fe40000000000 */
[----:B------:R-:W-:Y:S02]  /*1b130*/  UISETP.NE.AND UP3, UPT, UR4, URZ, UPT ;  /* 0x0000003f0400728c */ /* 0x000fe4000bf65270 */
[----:B------:R-:W-:Y:S02]  /*1b140*/  @!UP4 UIMAD UR13, UR6, UR5, UR13 ;  /* 0x00000005060dc2a4 */ /* 0x000fe4000f8e020d */
[----:B------:R-:W-:Y:S01]  /*1b150*/  UISETP.NE.OR UP2, UPT, UR9, URZ, !UP3 ;  /* 0x0000003f0900728c */ /* 0x000fe2000df45670 */
[----:B------:R-:W1:Y:S01]  /*1b160*/  S2UR UR9, SR_CTAID.X ;  /* 0x00000000000979c3 */ /* 0x000e620000002500 */
[----:B------:R-:W-:-:S02]  /*1b170*/  ULDC UR5, c[0x0][0x234] ;  /* 0x00008d0000057ab9 */ /* 0x000fc40000000800 */
[----:B------:R-:W-:Y:S02]  /*1b180*/  @UP1 UIMAD UR15, UR15, UR8, URZ ;  /* 0x000000080f0f12a4 */ /* 0x000fe4000f8e023f */
[----:B------:R-:W-:Y:S02]  /*1b190*/  UISETP.NE.OR UP0, UPT, UR10, -0x1, UP2 ;  /* 0xffffffff0a00788c */ /* 0x000fe40009705670 */
[----:B------:R-:W-:Y:S02]  /*1b1a0*/  @!UP1 USEL UR15, UR8, UR5, !UP3 ;  /* 0x00000005080f9287 */ /* 0x000fe4000d800000 */
[----:B------:R-:W-:Y:S02]  /*1b1b0*/  ULDC UR4, c[0x0][0x1c0] ;  /* 0x0000700000047ab9 */ /* 0x000fe40000000800 */
[----:B------:R-:W-:Y:S02]  /*1b1c0*/  @UP1 UMOV UR16, 0x1 ;  /* 0x0000000100101882 */ /* 0x000fe40000000000 */
[----:B------:R-:W-:-:S02]  /*1b1d0*/  @!UP1 UIMAD UR16, UR15, UR4, URZ ;  /* 0x000000040f1092a4 */ /* 0x000fc4000f8e023f */
[----:B------:R-:W-:Y:S02]  /*1b1e0*/  @UP1 ULDC UR17, c[0x0][0x210] ;  /* 0x0000840000111ab9 */ /* 0x000fe40000000800 */
[----:B------:R-:W-:Y:S02]  /*1b1f0*/  UIMAD UR4, UR6, UR16, URZ ;  /* 0x00000010060472a4 */ /* 0x000fe4000f8e023f */
[----:B------:R-:W-:Y:S02]  /*1b200*/  @!UP1 UMOV UR17, 0x1 ;  /* 0x0000000100119882 */ /* 0x000fe40000000000 */
[----:B------:R-:W-:Y:S02]  /*1b210*/  @!UP0 UIMAD UR10, UR6, UR8, URZ ;  /* 0x00000008060a82a4 */ /* 0x000fe4000f8e023f */
[----:B------:R-:W-:Y:S02]  /*1b220*/  USEL UR4, UR4, URZ, UP2 ;  /* 0x0000003f04047287 */ /* 0x000fe40009000000 */
[----:B-1----:R-:W-:-:S02]  /*1b230*/  UIMAD UR9, UR9, UR17, URZ ;  /* 0x00000011090972a4 */ /* 0x002fc4000f8e023f */
[----:B------:R-:W-:Y:S02]  /*1b240*/  UIMAD UR15, UR12, UR15, UR4 ;  /* 0x0000000f0c0f72a4 */ /* 0x000fe4000f8e0204 */
[----:B------:R-:W-:Y:S02]  /*1b250*/  USHF.L.U32 UR9, UR9, 0x7, URZ ;  /* 0x0000000709097899 */ /* 0x000fe4000800063f */
        /* <DEDUP_REMOVED lines=10> */
[----:B---3--:R-:W2:Y:S04]  /*1b300*/  SHFL.BFLY PT, R10, R8, 0x2, 0x1f ;  /* 0x0c401f00080a7f89 */ /* 0x008ea800000e0000 */
[----:B----4-:R-:W3:Y:S04]  /*1b310*/  SHFL.BFLY PT, R7, R11, 0x2, 0x1f ;  /* 0x0c401f000b077f89 */ /* 0x010ee800000e0000 */
[----:B------:R-:W4:Y:S01]  /*1b320*/  SHFL.BFLY PT, R5, R9, 0x2, 0x1f ;  /* 0x0c401f0009057f89 */ /* 0x000f2200000e0000 */
[----:B-1----:R-:W-:-:S02]  /*1b330*/  FADD.FTZ R6, R6, R4 ;  /* 0x0000000406067221 */ /* 0x002fc40000010000 */
[----:B--2---:R-:W-:-:S03]  /*1b340*/  FADD.FTZ R10, R10, R8 ;  /* 0x000000080a0a7221 */ /* 0x004fc60000010000 */
[----:B------:R-:W1:Y:S01]  /*1b350*/  SHFL.BFLY PT, R4, R6, 0x1, 0x1f ;  /* 0x0c201f0006047f89 */ /* 0x000e6200000e0000 */
[----:B---3--:R-:W-:-:S03]  /*1b360*/  FADD.FTZ R7, R7, R11 ;  /* 0x0000000b07077221 */ /* 0x008fc60000010000 */
[----:B------:R-:W2:Y:S01]  /*1b370*/  SHFL.BFLY PT, R8, R10, 0x1, 0x1f ;  /* 0x0c201f000a087f89 */ /* 0x000ea200000e0000 */
[----:B----4-:R-:W-:-:S03]  /*1b380*/  FADD.FTZ R5, R5, R9 ;  /* 0x0000000905057221 */ /* 0x010fc60000010000 */
[----:B------:R-:W3:Y:S01]  /*1b390*/  SHFL.BFLY PT, R11, R7, 0x1, 0x1f ;  /* 0x0c201f00070b7f89 */ /* 0x000ee200000e0000 */
[----:B------:R-:W-:Y:S01]  /*1b3a0*/  MOV R9, 0x3f800000 ;  /* 0x3f80000000097802 */ /* 0x000fe20000000f00 */
[----:B-1----:R-:W-:Y:S02]  /*1b3b0*/  FADD.FTZ R4, R6, R4 ;  /* 0x0000000406047221 */ /* 0x002fe40000010000 */
[----:B------:R-:W1:Y:S01]  /*1b3c0*/  SHFL.BFLY PT, R6, R5, 0x1, 0x1f ;  /* 0x0c201f0005067f89 */ /* 0x000e6200000e0000 */
[----:B--2---:R-:W-:Y:S01]  /*1b3d0*/  FADD.FTZ R8, R10, R8 ;  /* 0x000000080a087221 */ /* 0x004fe20000010000 */
[----:B------:R-:W-:Y:S02]  /*1b3e0*/  MOV R10, 0x3f800000 ;  /* 0x3f800000000a7802 */ /* 0x000fe40000000f00 */
[----:B------:R-:W-:Y:S01]  /*1b3f0*/  FSETP.NE.FTZ.AND P5, PT, R4, RZ, PT ;  /* 0x000000ff0400720b */ /* 0x000fe20003fb5000 */
[----:B---3--:R-:W-:Y:S01]  /*1b400*/  FADD.FTZ R7, R7, R11 ;  /* 0x0000000b07077221 */ /* 0x008fe20000010000 */
[----:B------:R-:W-:-:S02]  /*1b410*/  FSETP.NE.FTZ.AND P4, PT, R8, RZ, PT ;  /* 0x000000ff0800720b */ /* 0x000fc40003f95000 */
[----:B------:R-:W-:Y:S02]  /*1b420*/  MOV R11, 0x3f800000 ;  /* 0x3f800000000b7802 */ /* 0x000fe40000000f00 */
[----:B------:R-:W-:-:S07]  /*1b430*/  FSETP.NE.FTZ.AND P3, PT, R7, RZ, PT ;  /* 0x000000ff0700720b */ /* 0x000fce0003f75000 */
[----:B------:R-:W2:Y:S01]  /*1b440*/  @P5 MUFU.RCP R9, R4 ;  /* 0x0000000400095308 */ /* 0x000ea20000001000 */
[----:B-1----:R-:W-:Y:S02]  /*1b450*/  FADD.FTZ R6, R5, R6 ;  /* 0x0000000605067221 */ /* 0x002fe40000010000 */
[----:B------:R-:W1:Y:S05]  /*1b460*/  S2R R5, SR_TID.X ;  /* 0x0000000000057919 */ /* 0x000e6a0000002100 */
[----:B------:R-:W3:Y:S01]  /*1b470*/  @P4 MUFU.RCP R10, R8 ;  /* 0x00000008000a4308 */ /* 0x000ee20000001000 */
[----:B------:R-:W-:Y:S01]  /*1b480*/  FSETP.NE.FTZ.AND P0, PT, R6, RZ, PT ;  /* 0x000000ff0600720b */ /* 0x000fe20003f15000 */
[----:B--2---:R-:W-:-:S06]  /*1b490*/  FMUL.FTZ R164, R9, R164 ;  /* 0x000000a409a47220 */ /* 0x004fcc0000410000 */
[----:B------:R-:W2:Y:S01]  /*1b4a0*/  @P3 MUFU.RCP R11, R7 ;  /* 0x00000007000b3308 */ /* 0x000ea20000001000 */
[C---:B------:R-:W-:Y:S02]  /*1b4b0*/  FMUL.FTZ R165, R9.reuse, R165 ;  /* 0x000000a509a57220 */ /* 0x040fe40000410000 */
[C---:B------:R-:W-:Y:S02]  /*1b4c0*/  FMUL.FTZ R168, R9.reuse, R168 ;  /* 0x000000a809a87220 */ /* 0x040fe40000410000 */
[----:B------:R-:W-:Y:S01]  /*1b4d0*/  FMUL.FTZ R169, R9, R169 ;  /* 0x000000a909a97220 */ /* 0x000fe20000410000 */
[----:B------:R-:W-:Y:S01]  /*1b4e0*/  F2FP.BF16.PACK_AB R164, R165, R164 ;  /* 0x000000a4a5a4723e */ /* 0x000fe200000010ff */
[----:B------:R-:W-:Y:S01]  /*1b4f0*/  FMUL.FTZ R172, R9, R172 ;  /* 0x000000ac09ac7220 */ /* 0x000fe20000410000 */
[----:B------:R-:W4:Y:S01]  /*1b500*/  @P0 MUFU.RCP R12, R6 ;  /* 0x00000006000c0308 */ /* 0x000f220000001000 */
[C---:B---3--:R-:W-:Y:S01]  /*1b510*/  FMUL.FTZ R166, R10.reuse, R166 ;  /* 0x000000a60aa67220 */ /* 0x048fe20000410000 */
[----:B------:R-:W-:Y:S01]  /*1b520*/  F2FP.BF16.PACK_AB R168, R169, R168 ;  /* 0x000000a8a9a8723e */ /* 0x000fe200000010ff */
[----:B------:R-:W-:-:S02]  /*1b530*/  FMUL.FTZ R167, R10, R167 ;  /* 0x000000a70aa77220 */ /* 0x000fc40000410000 */
[C---:B------:R-:W-:Y:S02]  /*1b540*/  FMUL.FTZ R170, R10.reuse, R170 ;  /* 0x000000aa0aaa7220 */ /* 0x040fe40000410000 */
        /* <DEDUP_REMOVED lines=10> */
[----:B------:R-:W3:Y:S01]  /*1b5f0*/  @P4 MUFU.LG2 R8, R8 ;  /* 0x0000000800084308 */ /* 0x000ee20000000c00 */
        /* <DEDUP_REMOVED lines=10> */
[----:B------:R-:W-:Y:S01]  /*1b6a0*/  FMUL.FTZ R195, R10, R195 ;  /* 0x000000c30ac37220 */ /* 0x000fe20000410000 */
[----:B-1----:R-:W-:Y:S01]  /*1b6b0*/  SHF.R.S32.HI R10, RZ, 0x1f, R5 ;  /* 0x0000001fff0a7819 */ /* 0x002fe20000011405 */
[----:B--2---:R-:W-:Y:S01]  /*1b6c0*/  FMUL.FTZ R160, R11, R160 ;  /* 0x000000a00ba07220 */ /* 0x004fe20000410000 */
[----:B------:R-:W-:Y:S01]  /*1b6d0*/  F2FP.BF16.PACK_AB R190, R191, R190 ;  /* 0x000000bebfbe723e */ /* 0x000fe200000010ff */
[C---:B------:R-:W-:Y:S01]  /*1b6e0*/  FMUL.FTZ R161, R11.reuse, R161 ;  /* 0x000000a10ba17220 */ /* 0x040fe20000410000 */
[----:B------:R-:W-:Y:S01]  /*1b6f0*/  LEA.HI R13, R10, R5, RZ, 0x2 ;  /* 0x000000050a0d7211 */ /* 0x000fe200078f10ff */
[----:B----4-:R-:W-:Y:S01]  /*1b700*/  FMUL.FTZ R163, R12, R163 ;  /* 0x000000a30ca37220 */ /* 0x010fe20000410000 */
[----:B------:R-:W-:Y:S01]  /*1b710*/  LEA.HI R10, R10, R5, RZ, 0x5 ;  /* 0x000000050a0a7211 */ /* 0x000fe200078f28ff */
[C---:B------:R-:W-:Y:S01]  /*1b720*/  FMUL.FTZ R162, R12.reuse, R162 ;  /* 0x000000a20ca27220 */ /* 0x040fe20000410000 */
[--C-:B------:R-:W-:Y:S01]  /*1b730*/  SHF.R.S32.HI R15, RZ, 0x2, R13.reuse ;  /* 0x00000002ff0f7819 */ /* 0x100fe2000001140d */
[C---:B------:R-:W-:Y:S01]  /*1b740*/  FMUL.FTZ R156, R11.reuse, R156 ;  /* 0x0000009c0b9c7220 */ /* 0x040fe20000410000 */
[----:B------:R-:W-:Y:S01]  /*1b750*/  SHF.R.S32.HI R14, RZ, 0x1f, R13 ;  /* 0x0000001fff0e7819 */ /* 0x000fe2000001140d */
[----:B------:R-:W-:Y:S01]  /*1b760*/  FMUL.FTZ R157, R11, R157 ;  /* 0x0000009d0b9d7220 */ /* 0x000fe20000410000 */
[----:B------:R-:W-:Y:S01]  /*1b770*/  F2FP.BF16.PACK_AB R160, R161, R160 ;  /* 0x000000a0a1a0723e */ /* 0x000fe200000010ff */
[----:B------:R-:W-:Y:S01]  /*1b780*/  FMUL.FTZ R159, R12, R159 ;  /* 0x0000009f0c9f7220 */ /* 0x000fe20000410000 */
[----:B------:R-:W-:Y:S01]  /*1b790*/  LEA.HI R14, R14, R15, RZ, 0x3 ;  /* 0x0000000f0e0e7211 */ /* 0x000fe200078f18ff */
[----:B------:R-:W-:Y:S01]  /*1b7a0*/  FMUL.FTZ R158, R12, R158 ;  /* 0x0000009e0c9e7220 */ /* 0x000fe20000410000 */
[----:B------:R-:W-:Y:S01]  /*1b7b0*/  F2FP.BF16.PACK_AB R162, R163, R162 ;  /* 0x000000a2a3a2723e */ /* 0x000fe200000010ff */
[C---:B------:R-:W-:Y:S01]  /*1b7c0*/  FMUL.FTZ R173, R9.reuse, R173 ;  /* 0x000000ad09ad7220 */ /* 0x040fe20000410000 */
[----:B------:R-:W-:Y:S01]  /*1b7d0*/  LOP3.LUT R14, R14, 0xfffffff8, RZ, 0xc0, !PT ;  /* 0xfffffff80e0e7812 */ /* 0x000fe200078ec0ff */
[----:B------:R-:W-:Y:S01]  /*1b7e0*/  FMUL.FTZ R176, R9, R176 ;  /* 0x000000b009b07220 */ /* 0x000fe20000410000 */
[----:B------:R-:W-:Y:S01]  /*1b7f0*/  F2FP.BF16.PACK_AB R156, R157, R156 ;  /* 0x0000009c9d9c723e */ /* 0x000fe200000010ff */
[----:B------:R-:W-:Y:S01]  /*1b800*/  FMUL.FTZ R177, R9, R177 ;  /* 0x000000b109b17220 */ /* 0x000fe20000410000 */
[----:B------:R-:W-:Y:S01]  /*1b810*/  IADD3 R14, R15, -R14, RZ ;  /* 0x8000000e0f0e7210 */ /* 0x000fe20007ffe0ff */
[----:B------:R-:W-:Y:S01]  /*1b820*/  FMUL.FTZ R152, R11, R152 ;  /* 0x000000980b987220 */ /* 0x000fe20000410000 */
[----:B------:R-:W-:Y:S01]  /*1b830*/  LOP3.LUT R15, R13, 0x3ffffffc, RZ, 0xc0, !PT ;  /* 0x3ffffffc0d0f7812 */ /* 0x000fe200078ec0ff */
[C---:B------:R-:W-:Y:S01]  /*1b840*/  FMUL.FTZ R153, R11.reuse, R153 ;  /* 0x000000990b997220 */ /* 0x040fe20000410000 */
[----:B------:R-:W-:Y:S01]  /*1b850*/  SHF.L.U32 R16, R14, 0x6, RZ ;  /* 0x000000060e107819 */ /* 0x000fe200000006ff */
[----:B------:R-:W-:Y:S01]  /*1b860*/  FMUL.FTZ R155, R12, R155 ;  /* 0x0000009b0c9b7220 */ /* 0x000fe20000410000 */
[----:B------:R-:W-:Y:S01]  /*1b870*/  LOP3.LUT R17, R14, 0x1, RZ, 0xc0, !PT ;  /* 0x000000010e117812 */ /* 0x000fe200078ec0ff */
[----:B------:R-:W-:Y:S01]  /*1b880*/  FMUL.FTZ R154, R12, R154 ;  /* 0x0000009a0c9a7220 */ /* 0x000fe20000410000 */
[----:B------:R-:W-:Y:S01]  /*1b890*/  SHF.R.S32.HI R13, RZ, 0x5, R10 ;  /* 0x00000005ff0d7819 */ /* 0x000fe2000001140a */
[----:B------:R-:W-:Y:S01]  /*1b8a0*/  FMUL.FTZ R148, R11, R148 ;  /* 0x000000940b947220 */ /* 0x000fe20000410000 */
[----:B------:R-:W-:Y:S01]  /*1b8b0*/  IADD3 R15, -R15, R5, RZ ;  /* 0x000000050f0f7210 */ /* 0x000fe20007ffe1ff */
[----:B------:R-:W-:Y:S01]  /*1b8c0*/  FMUL.FTZ R149, R11, R149 ;  /* 0x000000950b957220 */ /* 0x000fe20000410000 */
[----:B------:R-:W-:Y:S01]  /*1b8d0*/  LOP3.LUT R16, R16, 0x1c0, RZ, 0xc0, !PT ;  /* 0x000001c010107812 */ /* 0x000fe200078ec0ff */
[C---:B------:R-:W-:Y:S01]  /*1b8e0*/  FMUL.FTZ R151, R12.reuse, R151 ;  /* 0x000000970c977220 */ /* 0x040fe20000410000 */
[----:B------:R-:W-:Y:S01]  /*1b8f0*/  ISETP.NE.U32.AND P1, PT, R17, 0x1, PT ;  /* 0x000000011100780c */ /* 0x000fe20003f25070 */
[----:B------:R-:W-:Y:S01]  /*1b900*/  FMUL.FTZ R150, R12, R150 ;  /* 0x000000960c967220 */ /* 0x000fe20000410000 */
[----:B------:R-:W-:Y:S01]  /*1b910*/  MOV R17, 0xfffffff0 ;  /* 0xfffffff000117802 */ /* 0x000fe20000000f00 */
[----:B------:R-:W-:Y:S01]  /*1b920*/  FMUL.FTZ R180, R9, R180 ;  /* 0x000000b409b47220 */ /* 0x000fe20000410000 */
[----:B------:R-:W-:Y:S01]  /*1b930*/  LEA R15, R13, R15, 0x9 ;  /* 0x0000000f0d0f7211 */ /* 0x000fe200078e48ff */
[C---:B------:R-:W-:Y:S01]  /*1b940*/  FMUL.FTZ R181, R9.reuse, R181 ;  /* 0x000000b509b57220 */ /* 0x040fe20000410000 */
[----:B------:R-:W-:Y:S01]  /*1b950*/  LEA.HI R16, R16, R16, RZ, 0x1d ;  /* 0x0000001010107211 */ /* 0x000fe200078fe8ff */
[----:B------:R-:W-:Y:S01]  /*1b960*/  FMUL.FTZ R184, R9, R184 ;  /* 0x000000b809b87220 */ /* 0x000fe20000410000 */
[----:B------:R-:W-:Y:S01]  /*1b970*/  SEL R17, R17, 0x10, !P1 ;  /* 0x0000001011117807 */ /* 0x000fe20004800000 */
[----:B------:R-:W-:Y:S01]  /*1b980*/  FMUL.FTZ R185, R9, R185 ;  /* 0x000000b909b97220 */ /* 0x000fe20000410000 */
[----:B------:R-:W-:Y:S01]  /*1b990*/  R2P PR, R14, 0x6 ;  /* 0x000000060e007804 */ /* 0x000fe20000000000 */
[----:B------:R-:W-:Y:S01]  /*1b9a0*/  FMUL.FTZ R144, R11, R144 ;  /* 0x000000900b907220 */ /* 0x000fe20000410000 */
[----:B------:R-:W-:Y:S01]  /*1b9b0*/  LEA R15, R15, R16, 0x1 ;  /* 0x000000100f0f7211 */ /* 0x000fe200078e08ff */
[----:B------:R-:W-:Y:S01]  /*1b9c0*/  FMUL.FTZ R145, R11, R145 ;  /* 0x000000910b917220 */ /* 0x000fe20000410000 */
[----:B------:R-:W-:Y:S01]  /*1b9d0*/  MOV R16, 0x20 ;  /* 0x0000002000107802 */ /* 0x000fe20000000f00 */
[C---:B------:R-:W-:Y:S01]  /*1b9e0*/  FMUL.FTZ R147, R12.reuse, R147 ;  /* 0x000000930c937220 */ /* 0x040fe20000410000 */
[----:B------:R-:W-:Y:S01]  /*1b9f0*/  SHF.L.U32 R15, R15, 0x1, RZ ;  /* 0x000000010f0f7819 */ /* 0x000fe200000006ff */
[----:B------:R-:W-:Y:S01]  /*1ba00*/  FMUL.FTZ R146, R12, R146 ;  /* 0x000000920c927220 */ /* 0x000fe20000410000 */
[----:B------:R-:W-:Y:S01]  /*1ba10*/  F2FP.BF16.PACK_AB R158, R159, R158 ;  /* 0x0000009e9f9e723e */ /* 0x000fe200000010ff */
[----:B------:R-:W-:Y:S01]  /*1ba20*/  FMUL.FTZ R140, R11, R140 ;  /* 0x0000008c0b8c7220 */ /* 0x000fe20000410000 */
[----:B------:R-:W-:Y:S01]  /*1ba30*/  IADD3 R14, R15, R17, RZ ;  /* 0x000000110f0e7210 */ /* 0x000fe20007ffe0ff */
[----:B------:R-:W-:Y:S01]  /*1ba40*/  STS [R15], R164 ;  /* 0x000000a40f007388 */ /* 0x000fe20000000800 */
[----:B------:R-:W-:Y:S01]  /*1ba50*/  SEL R18, R16, 0xffffffe0, !P1 ;  /* 0xffffffe010127807 */ /* 0x000fe20004800000 */
[----:B------:R-:W-:Y:S01]  /*1ba60*/  FMUL.FTZ R141, R11, R141 ;  /* 0x0000008d0b8d7220 */ /* 0x000fe20000410000 */
[C---:B------:R-:W-:Y:S01]  /*1ba70*/  IADD3 R16, R15.reuse, 0x40, RZ ;  /* 0x000000400f107810 */ /* 0x040fe20007ffe0ff */
[----:B------:R-:W-:Y:S01]  /*1ba80*/  STS [R15+0x400], R166 ;  /* 0x000400a60f007388 */ /* 0x000fe20000000800 */
[C---:B------:R-:W-:Y:S01]  /*1ba90*/  @P2 IADD3 R16, R15.reuse, -0x40, RZ ;  /* 0xffffffc00f102810 */ /* 0x040fe20007ffe0ff */
[C---:B------:R-:W-:Y:S01]  /*1baa0*/  FMUL.FTZ R143, R12.reuse, R143 ;  /* 0x0000008f0c8f7220 */ /* 0x040fe20000410000 */
[----:B------:R-:W-:Y:S01]  /*1bab0*/  IADD3 R19, R15, R18, RZ ;  /* 0x000000120f137210 */ /* 0x000fe20007ffe0ff */
[----:B------:R-:W-:Y:S01]  /*1bac0*/  STS [R14], R168 ;  /* 0x000000a80e007388 */ /* 0x000fe20000000800 */
[----:B------:R-:W-:Y:S01]  /*1bad0*/  F2FP.BF16.PACK_AB R172, R173, R172 ;  /* 0x000000acadac723e */ /* 0x000fe200000010ff */
[C---:B------:R-:W-:Y:S01]  /*1bae0*/  FMUL.FTZ R142, R12.reuse, R142 ;  /* 0x0000008e0c8e7220 */ /* 0x040fe20000410000 */
[----:B------:R-:W-:Y:S01]  /*1baf0*/  F2FP.BF16.PACK_AB R176, R177, R176 ;  /* 0x000000b0b1b0723e */ /* 0x000fe200000010ff */
[----:B------:R-:W-:Y:S01]  /*1bb00*/  STS [R14+0x400], R170 ;  /* 0x000400aa0e007388 */ /* 0x000fe20000000800 */
[----:B------:R-:W-:Y:S01]  /*1bb10*/  F2FP.BF16.PACK_AB R152, R153, R152 ;  /* 0x000000989998723e */ /* 0x000fe200000010ff */
[----:B------:R-:W-:Y:S01]  /*1bb20*/  FMUL.FTZ R188, R9, R188 ;  /* 0x000000bc09bc7220 */ /* 0x000fe20000410000 */
[----:B------:R-:W-:Y:S01]  /*1bb30*/  F2FP.BF16.PACK_AB R154, R155, R154 ;  /* 0x0000009a9b9a723e */ /* 0x000fe200000010ff */
[----:B------:R-:W-:Y:S01]  /*1bb40*/  STS [R15+0x2000], R160 ;  /* 0x002000a00f007388 */ /* 0x000fe20000000800 */
[----:B------:R-:W-:Y:S01]  /*1bb50*/  F2FP.BF16.PACK_AB R148, R149, R148 ;  /* 0x000000949594723e */ /* 0x000fe200000010ff */
[----:B------:R-:W-:Y:S01]  /*1bb60*/  FMUL.FTZ R189, R9, R189 ;  /* 0x000000bd09bd7220 */ /* 0x000fe20000410000 */
[----:B------:R-:W-:Y:S01]  /*1bb70*/  F2FP.BF16.PACK_AB R150, R151, R150 ;  /* 0x000000969796723e */ /* 0x000fe200000010ff */
[----:B------:R1:W-:Y:S01]  /*1bb80*/  STS [R15+0x2400], R162 ;  /* 0x002400a20f007388 */ /* 0x0003e20000000800 */
        /* <DEDUP_REMOVED lines=24> */
[----:B------:R-:W4:Y:S01]  /*1bd10*/  @P0 MUFU.LG2 R6, R6 ;  /* 0x0000000600060308 */ /* 0x000f220000000c00 */
[----:B-1----:R-:W-:Y:S01]  /*1bd20*/  IADD3 R15, R14, R18, RZ ;  /* 0x000000120e0f7210 */ /* 0x002fe20007ffe0ff */
[----:B---3--:R-:W-:Y:S01]  /*1bd30*/  @P5 FMUL.FTZ R4, R4, 0.69314718246459960938 ;  /* 0x3f31721804045820 */ /* 0x008fe20000410000 */
[----:B------:R-:W-:Y:S01]  /*1bd40*/  F2FP.BF16.PACK_AB R138, R139, R138 ;  /* 0x0000008a8b8a723e */ /* 0x000fe200000010ff */
[----:B------:R-:W-:Y:S01]  /*1bd50*/  @P4 FMUL.FTZ R8, R8, 0.69314718246459960938 ;  /* 0x3f31721808084820 */ /* 0x000fe20000410000 */
[----:B------:R-:W-:Y:S01]  /*1bd60*/  F2FP.BF16.PACK_AB R11, R11, R132 ;  /* 0x000000840b0b723e */ /* 0x000fe200000010ff */
[----:B------:R-:W-:Y:S01]  /*1bd70*/  STS [R15], R176 ;  /* 0x000000b00f007388 */ /* 0x000fe20000000800 */
[----:B------:R-:W-:Y:S01]  /*1bd80*/  F2FP.BF16.PACK_AB R12, R135, R12 ;  /* 0x0000000c870c723e */ /* 0x000fe200000010ff */
[----:B------:R-:W-:Y:S01]  /*1bd90*/  @P3 FMUL.FTZ R7, R7, 0.69314718246459960938 ;  /* 0x3f31721807073820 */ /* 0x000fe20000410000 */
[----:B--2---:R-:W-:Y:S01]  /*1bda0*/  IADD3 R14, R18, 0x400, R16 ;  /* 0x00000400120e7810 */ /* 0x004fe20007ffe010 */
[----:B------:R-:W-:Y:S01]  /*1bdb0*/  STS [R15+0x400], R178 ;  /* 0x000400b20f007388 */ /* 0x000fe20000000800 */
[----:B------:R-:W-:-:S02]  /*1bdc0*/  LOP3.LUT R10, R10, 0xffffffe0, RZ, 0xc0, !PT ;  /* 0xffffffe00a0a7812 */ /* 0x000fc400078ec0ff */
[C---:B------:R-:W-:Y:S01]  /*1bdd0*/  IADD3 R14, R17.reuse, R14, RZ ;  /* 0x0000000e110e7210 */ /* 0x040fe20007ffe0ff */
[----:B------:R-:W-:Y:S01]  /*1bde0*/  STS [R19+0x2000], R152 ;  /* 0x0020009813007388 */ /* 0x000fe20000000800 */
[----:B------:R-:W-:Y:S01]  /*1bdf0*/  IADD3 R17, R17, R16, RZ ;  /* 0x0000001011117210 */ /* 0x000fe20007ffe0ff */
[----:B----4-:R-:W-:Y:S01]  /*1be00*/  @P0 FMUL.FTZ R6, R6, 0.69314718246459960938 ;  /* 0x3f31721806060820 */ /* 0x010fe20000410000 */
[----:B------:R-:W-:Y:S01]  /*1be10*/  IADD3 R10, -R10, R5, RZ ;  /* 0x000000050a0a7210 */ /* 0x000fe20007ffe1ff */
[----:B------:R-:W-:Y:S01]  /*1be20*/  STS [R19+0x2400], R154 ;  /* 0x0024009a13007388 */ /* 0x000fe20000000800 */
[----:B------:R-:W-:Y:S01]  /*1be30*/  MOV R5, 0x7f800000 ;  /* 0x7f80000000057802 */ /* 0x000fe20000000f00 */
[----:B------:R-:W-:Y:S01]  /*1be40*/  @P3 FFMA.FTZ R5, R2, c[0x0][0x238], R7 ;  /* 0x00008e0002053a23 */ /* 0x000fe20000010007 */
[----:B------:R-:W-:Y:S01]  /*1be50*/  LOP3.LUT P1, RZ, R10, 0x3, RZ, 0xc0, !PT ;  /* 0x000000030aff7812 */ /* 0x000fe2000782c0ff */
[----:B------:R-:W-:Y:S01]  /*1be60*/  STS [R15+0x2000], R148 ;  /* 0x002000940f007388 */ /* 0x000fe20000000800 */
[----:B------:R-:W-:Y:S01]  /*1be70*/  MOV R10, 0x7f800000 ;  /* 0x7f800000000a7802 */ /* 0x000fe20000000f00 */
[----:B------:R-:W-:-:S02]  /*1be80*/  @P5 FFMA.FTZ R10, R68, c[0x0][0x238], R4 ;  /* 0x00008e00440a5a23 */ /* 0x000fc40000010004 */
[----:B------:R-:W-:Y:S04]  /*1be90*/  STS [R15+0x2400], R150 ;  /* 0x002400960f007388 */ /* 0x000fe80000000800 */
[----:B------:R-:W-:Y:S04]  /*1bea0*/  STS [R16], R180 ;  /* 0x000000b410007388 */ /* 0x000fe80000000800 */
[----:B------:R-:W-:Y:S04]  /*1beb0*/  STS [R16+0x400], R182 ;  /* 0x000400b610007388 */ /* 0x000fe80000000800 */
[----:B------:R-:W-:Y:S04]  /*1bec0*/  STS [R17], R184 ;  /* 0x000000b811007388 */ /* 0x000fe80000000800 */
[----:B------:R-:W-:Y:S04]  /*1bed0*/  STS [R17+0x400], R186 ;  /* 0x000400ba11007388 */ /* 0x000fe80000000800 */
[----:B------:R-:W-:Y:S04]  /*1bee0*/  STS [R16+0x2000], R144 ;  /* 0x0020009010007388 */ /* 0x000fe80000000800 */
[----:B------:R1:W-:Y:S04]  /*1bef0*/  STS [R16+0x2400], R146 ;  /* 0x0024009210007388 */ /* 0x0003e80000000800 */
[----:B------:R-:W-:Y:S04]  /*1bf00*/  STS [R17+0x2000], R140 ;  /* 0x0020008c11007388 */ /* 0x000fe80000000800 */
[----:B------:R-:W-:Y:S01]  /*1bf10*/  STS [R17+0x2400], R142 ;  /* 0x0024008e11007388 */ /* 0x000fe20000000800 */
[----:B-1----:R-:W-:-:S02]  /*1bf20*/  IADD3 R16, R18, R16, RZ ;  /* 0x0000001012107210 */ /* 0x002fc40007ffe0ff */
[----:B------:R-:W-:-:S03]  /*1bf30*/  IADD3 R18, R18, R17, RZ ;  /* 0x0000001112127210 */ /* 0x000fc60007ffe0ff */
[----:B------:R-:W-:Y:S04]  /*1bf40*/  STS [R16], R188 ;  /* 0x000000bc10007388 */ /* 0x000fe80000000800 */
[----:B------:R-:W-:Y:S04]  /*1bf50*/  STS [R16+0x400], R190 ;  /* 0x000400be10007388 */ /* 0x000fe80000000800 */
[----:B------:R1:W-:Y:S04]  /*1bf60*/  STS [R18], R9 ;  /* 0x0000000912007388 */ /* 0x0003e80000000800 */
[----:B------:R-:W-:Y:S04]  /*1bf70*/  STS [R14], R194 ;  /* 0x000000c20e007388 */ /* 0x000fe80000000800 */
[----:B------:R-:W-:Y:S04]  /*1bf80*/  STS [R16+0x2000], R136 ;  /* 0x0020008810007388 */ /* 0x000fe80000000800 */
[----:B------:R-:W-:Y:S04]  /*1bf90*/  STS [R16+0x2400], R138 ;  /* 0x0024008a10007388 */ /* 0x000fe80000000800 */
[----:B------:R2:W-:Y:S04]  /*1bfa0*/  STS [R18+0x2000], R11 ;  /* 0x0020000b12007388 */ /* 0x0005e80000000800 */
[----:B------:R3:W-:Y:S04]  /*1bfb0*/  STS [R14+0x2000], R12 ;  /* 0x0020000c0e007388 */ /* 0x0007e80000000800 */
[----:B------:R-:W-:Y:S01]  /*1bfc0*/  BAR.SYNC.DEFER_BLOCKING 0x0 ;  /* 0x0000000000007b1d */ /* 0x000fe20000010000 */
[----:B-1----:R-:W-:Y:S01]  /*1bfd0*/  MOV R9, 0x7f800000 ;  /* 0x7f80000000097802 */ /* 0x002fe20000000f00 */
[----:B------:R-:W-:Y:S01]  /*1bfe0*/  @P0 FFMA.FTZ R9, R0, c[0x0][0x238], R6 ;  /* 0x00008e0000090a23 */ /* 0x000fe20000010006 */
[----:B--2---:R-:W-:Y:S01]  /*1bff0*/  MOV R11, 0x7f800000 ;  /* 0x7f800000000b7802 */ /* 0x004fe20000000f00 */
[----:B------:R-:W-:-:S02]  /*1c000*/  @P4 FFMA.FTZ R11, R3, c[0x0][0x238], R8 ;  /* 0x00008e00030b4a23 */ /* 0x000fc40000010008 */
[----:B------:R3:W1:Y:S04]  /*1c010*/  LDS.128 R40, [R235] ;  /* 0x00000000eb287984 */ /* 0x0006680000000c00 */
[----:B------:R3:W2:Y:S04]  /*1c020*/  LDS.128 R36, [R235+0x800] ;  /* 0x00080000eb247984 */ /* 0x0006a80000000c00 */
[----:B------:R3:W4:Y:S04]  /*1c030*/  LDS.128 R32, [R235+0x1000] ;  /* 0x00100000eb207984 */ /* 0x0007280000000c00 */
[----:B------:R3:W1:Y:S04]  /*1c040*/  LDS.128 R28, [R235+0x1800] ;  /* 0x00180000eb1c7984 */ /* 0x0006680000000c00 */
[----:B------:R3:W1:Y:S04]  /*1c050*/  LDS.128 R24, [R235+0x2000] ;  /* 0x00200000eb187984 */ /* 0x0006680000000c00 */
[----:B------:R3:W1:Y:S04]  /*1c060*/  LDS.128 R20, [R235+0x2800] ;  /* 0x00280000eb147984 */ /* 0x0006680000000c00 */
[----:B------:R3:W1:Y:S04]  /*1c070*/  LDS.128 R16, [R235+0x3000] ;  /* 0x00300000eb107984 */ /* 0x0006680000000c00 */
[----:B------:R3:W1:Y:S01]  /*1c080*/  LDS.128 R44, [R235+0x3800] ;  /* 0x00380000eb2c7984 */ /* 0x0006620000000c00 */
[----:B------:R-:W-:Y:S05]  /*1c090*/  @P1 BRA `(.L_x_548) ;  /* 0x0000024000001947 */ /* 0x000fea0003800000 */
[----:B------:R-:W-:-:S04]  /*1c0a0*/  SHF.R.S32.HI R0, RZ, 0x1f, R13 ;  /* 0x0000001fff007819 */ /* 0x000fc8000001140d */
[----:B------:R-:W-:-:S04]  /*1c0b0*/  LEA.HI R0, R0, R13, RZ, 0x2 ;  /* 0x0000000d00007211 */ /* 0x000fc800078f10ff */
[----:B------:R-:W-:-:S05]  /*1c0c0*/  LOP3.LUT R0, R0, 0xffffffc, RZ, 0xc0, !PT ;  /* 0x0ffffffc00007812 */ /* 0x000fca00078ec0ff */
        /* <DEDUP_REMOVED lines=14> */
[C---:B---3--:R-:W-:Y:S01]  /*1c1b0*/  @!P3 LEA R12, P5, R3.reuse, c[0x0][0x200], 0x2 ;  /* 0x00008000030cba11 */ /* 0x048fe200078a10ff */
[----:B------:R-:W-:Y:S01]  /*1c1c0*/  @!P0 IMAD R6, R6, UR17, RZ ;  /* 0x0000001106068c24 */ /* 0x000fe2000f8e02ff */
[C---:B------:R-:W-:Y:S02]  /*1c1d0*/  @!P2 IADD3 R2, P4, R4.reuse, UR9, RZ ;  /* 0x000000090402ac10 */ /* 0x040fe4000ff9e0ff */
        /* <DEDUP_REMOVED lines=16> */
.L_x_548:
[----:B------:R-:W-:Y:S05]  /*1c2e0*/  BSYNC B0 ;  /* 0x0000000000007941 */ /* 0x000fea0003800000 */
.L_x_547:
[----:B---3--:R-:W3:Y:S01]  /*1c2f0*/  LDL.LU.64 R8, [R1] ;  /* 0x0000000001087983 */ /* 0x008ee20000300a00 */
[----:B------:R-:W-:Y:S01]  /*1c300*/  USHF.R.S32.HI UR6, URZ, 0x1f, UR12 ;  /* 0x0000001f3f067899 */ /* 0x000fe2000801140c */
[----:B------:R-:W-:Y:S01]  /*1c310*/  BSSY B0, `(.L_x_549) ;  /* 0x0000017000007945 */ /* 0x000fe20003800000 */
[----:B------:R-:W-:Y:S01]  /*1c320*/  ULDC.64 UR4, c[0x0][0x1f0] ;  /* 0x00007c0000047ab9 */ /* 0x000fe20000000a00 */
[----:B------:R-:W4:Y:S01]  /*1c330*/  S2R R3, SR_TID.X ;  /* 0x0000000000037919 */ /* 0x000f220000002100 */
[----:B------:R-:W-:-:S03]  /*1c340*/  UIMAD UR4, UR6, UR4, URZ ;  /* 0x00000004060472a4 */ /* 0x000fc6000f8e023f */
[----:B------:R-:W2:Y:S01]  /*1c350*/  S2R R0, SR_CTAID.Z ;  /* 0x0000000000007919 */ /* 0x000ea20000002700 */
[----:B------:R-:W-:Y:S01]  /*1c360*/  UIMAD UR4, UR12, UR5, UR4 ;  /* 0x000000050c0472a4 */ /* 0x000fe2000f8e0204 */
[----:B----4-:R-:W-:-:S04]  /*1c370*/  SHF.R.S32.HI R2, RZ, 0x1f, R3 ;  /* 0x0000001fff027819 */ /* 0x010fc80000011403 */
[----:B------:R-:W-:-:S04]  /*1c380*/  LEA.HI R2, R2, R3, RZ, 0x3 ;  /* 0x0000000302027211 */ /* 0x000fc800078f18ff */
[----:B------:R-:W-:Y:S02]  /*1c390*/  SHF.R.S32.HI R2, RZ, 0x3, R2 ;  /* 0x00000003ff027819 */ /* 0x000fe40000011402 */
[----:B---3--:R-:W-:-:S04]  /*1c3a0*/  IADD3 R4, P0, R8, UR14, RZ ;  /* 0x0000000e08047c10 */ /* 0x008fc8000ff1e0ff */
[----:B------:R-:W-:Y:S02]  /*1c3b0*/  IADD3.X R5, R9, UR7, RZ, P0, !PT ;  /* 0x0000000709057c10 */ /* 0x000fe400087fe4ff */
[----:B------:R-:W-:-:S03]  /*1c3c0*/  ISETP.GE.AND P0, PT, R2, UR11, PT ;  /* 0x0000000b02007c0c */ /* 0x000fc6000bf06270 */
[----:B--2---:R-:W-:-:S05]  /*1c3d0*/  IMAD.WIDE.U32 R4, R0, c[0x0][0x1f0], R4 ;  /* 0x00007c0000047a25 */ /* 0x004fca00078e0004 */
        /* <DEDUP_REMOVED lines=9> */
[----:B-1----:R1:W-:Y:S02]  /*1c470*/  STG.E.128 [R10.64], R40 ;  /* 0x000000280a007986 */ /* 0x0023e4000c101d12 */
.L_x_550:
[----:B------:R-:W-:Y:S05]  /*1c480*/  BSYNC B0 ;  /* 0x0000000000007941 */ /* 0x000fea0003800000 */
.L_x_549:
[----:B------:R-:W-:Y:S01]  /*1c490*/  IADD3 R0, R2, 0x10, RZ ;  /* 0x0000001002007810 */ /* 0x000fe20007ffe0ff */
        /* <DEDUP_REMOVED lines=14> */
.L_x_552:
[----:B------:R-:W-:Y:S05]  /*1c580*/  BSYNC B0 ;  /* 0x0000000000007941 */ /* 0x000fea0003800000 */
.L_x_551:
        /* <DEDUP_REMOVED lines=15> */
.L_x_554:
[----:B------:R-:W-:Y:S05]  /*1c680*/  BSYNC B0 ;  /* 0x0000000000007941 */ /* 0x000fea0003800000 */
.L_x_553:
        /* <DEDUP_REMOVED lines=15> */
.L_x_556:
[----:B------:R-:W-:Y:S05]  /*1c780*/  BSYNC B0 ;  /* 0x0000000000007941 */ /* 0x000fea0003800000 */
.L_x_555:
[----:B------:R-:W-:Y:S01]  /*1c790*/  ISETP.GE.AND P0, PT, R234, UR11, PT ;  /* 0x0000000bea007c0c */ /* 0x000fe2000bf06270 */
[----:B------:R-:W-:-:S12]  /*1c7a0*/  BSSY B0, `(.L_x_557) ;  /* 0x000000d000007945 */ /* 0x000fd80003800000 */
        /* <DEDUP_REMOVED lines=12> */
.L_x_558:
[----:B------:R-:W-:Y:S05]  /*1c870*/  BSYNC B0 ;  /* 0x0000000000007941 */ /* 0x000fea0003800000 */
.L_x_557:
        /* <DEDUP_REMOVED lines=14> */
.L_x_560:
[----:B------:R-:W-:Y:S05]  /*1c960*/  BSYNC B0 ;  /* 0x0000000000007941 */ /* 0x000fea0003800000 */
.L_x_559:
        /* <DEDUP_REMOVED lines=14> */
.L_x_562:
[----:B------:R-:W-:Y:S05]  /*1ca50*/  BSYNC B0 ;  /* 0x0000000000007941 */ /* 0x000fea0003800000 */
.L_x_561:
[----:B------:R-:W-:-:S13]  /*1ca60*/  ISETP.GE.AND P0, PT, R231, UR11, PT ;  /* 0x0000000be7007c0c */ /* 0x000fda000bf06270 */
        /* <DEDUP_REMOVED lines=12> */
.L_x_563:
        /* <DEDUP_REMOVED lines=13> */
.L_x_2121:


//--------------------- .text._ZN5flash16flash_fwd_kernelI23Flash_fwd_kernel_traitsILi64ELi128ELi128ELi4ELb0ELb0EN7cutlass10bfloat16_tE19Flash_kernel_traitsILi64ELi128ELi128ELi4ES3_EELb0ELb0ELb1ELb0ELb0ELb0ELb0ELb0EEEvNS_16Flash_fwd_paramsE --------------------------
	.section	.text._ZN5flash16flash_fwd_kernelI23Flash_fwd_kernel_traitsILi64ELi128ELi128ELi4ELb0ELb0EN7cutlass10bfloat16_tE19Flash_kernel_traitsILi64ELi128ELi128ELi4ES3_EELb0ELb0ELb1ELb0ELb0ELb0ELb0ELb0EEEvNS_16Flash_fwd_paramsE,"ax",@progbits
	.sectioninfo	@"SHI_REGISTERS=255"
	.align	128
        .global         _ZN5flash16flash_fwd_kernelI23Flash_fwd_kernel_traitsILi64ELi128ELi128ELi4ELb0ELb0EN7cutlass10bfloat16_tE19Flash_kernel_traitsILi64ELi128ELi128ELi4ES3_EELb0ELb0ELb1ELb0ELb0ELb0ELb0ELb0EEEvNS_16Flash_fwd_paramsE
        .type           _ZN5flash16flash_fwd_kernelI23Flash_fwd_kernel_traitsILi64ELi128ELi128ELi4ELb0ELb0EN7cutlass10bfloat16_tE19Flash_kernel_traitsILi64ELi128ELi128ELi4ES3_EELb0ELb0ELb1ELb0ELb0ELb0ELb0ELb0EEEvNS_16Flash_fwd_paramsE,@function
        .size           _ZN5flash16flash_fwd_kernelI23Flash_fwd_kernel_traitsILi64ELi128ELi128ELi4ELb0ELb0EN7cutlass10bfloat16_tE19Flash_kernel_traitsILi64ELi128ELi128ELi4ES3_EELb0ELb0ELb1ELb0ELb0ELb0ELb0ELb0EEEvNS_16Flash_fwd_paramsE,(.L_x_2122 - _ZN5flash16flash_fwd_kernelI23Flash_fwd_kernel_traitsILi64ELi128ELi128ELi4ELb0ELb0EN7cutlass10bfloat16_tE19Flash_kernel_traitsILi64ELi128ELi128ELi4ES3_EELb0ELb0ELb1ELb0ELb0ELb0ELb0ELb0EEEvNS_16Flash_fwd_paramsE)
        .other          _ZN5flash16flash_fwd_kernelI23Flash_fwd_kernel_traitsILi64ELi128ELi128ELi4ELb0ELb0EN7cutlass10bfloat16_tE19Flash_kernel_traitsILi64ELi128ELi128ELi4ES3_EELb0ELb0ELb1ELb0ELb0ELb0ELb0ELb0EEEvNS_16Flash_fwd_paramsE,@"STO_CUDA_ENTRY STV_DEFAULT"
_ZN5flash16flash_fwd_kernelI23Flash_fwd_kernel_traitsILi64ELi128ELi128ELi4ELb0ELb0EN7cutlass10bfloat16_tE19Flash_kernel_traitsILi64ELi128ELi128ELi4ES3_EELb0ELb0ELb1ELb0ELb0ELb0ELb0ELb0EEEvNS_16Flash_fwd_paramsE:
.text._ZN5flash16flash_fwd_kernelI23Flash_fwd_kernel_traitsILi64ELi128ELi128ELi4ELb0ELb0EN7cutlass10bfloat16_tE19Flash_kernel_traitsILi64ELi128ELi128ELi4ES3_EELb0ELb0ELb1ELb0ELb0ELb0ELb0ELb0EEEvNS_16Flash_fwd_paramsE:
        /* <DEDUP_REMOVED lines=14> */
[----:B------:R-:W-:Y:S02]  /*00e0*/  UISETP.NE.AND UP3, UPT, UR7, URZ, UPT ;  /* 0x0000003f0700728c */ /* 0x000fe4000bf65270 */
[----:B-1----:R-:W-:-:S02]  /*00f0*/  UIMAD.WIDE UR10, UR6, UR30, UR10 ;  /* 0x0000001e060a72a5 */ /* 0x002fc4000f8e020a */
[----:B------:R-:W-:Y:S02]  /*0100*/  UISETP.EQ.U32.AND UP1, UPT, URZ, UR8, UPT ;  /* 0x000000083f00728c */ /* 0x000fe4000bf22070 */
[----:B------:R-:W-:Y:S02]  /*0110*/  UISETP.NE.AND.EX UP0, UPT, URZ, UR5, UPT, UP0 ;  /* 0x000000053f00728c */ /* 0x000fe4000bf05300 */
[----:B------:R-:W-:Y:S01]  /*0120*/  IMAD.U32 R2, RZ, RZ, UR10 ;  /* 0x0000000aff027e24 */ /* 0x000fe2000f8e00ff */
[----:B------:R-:W-:Y:S01]  /*0130*/  UISETP.EQ.OR.EX UP1, UPT, URZ, UR9, !UP3, UP1 ;  /* 0x000000093f00728c */ /* 0x000fe2000df22710 */
[----:B------:R-:W-:Y:S01]  /*0140*/  IMAD.U32 R3, RZ, RZ, UR11 ;  /* 0x0000000bff037e24 */ /* 0x000fe2000f8e00ff */
[----:B------:R-:W-:Y:S01]  /*0150*/  ULDC.64 UR4, c[0x0][0x250] ;  /* 0x0000940000047ab9 */ /* 0x000fe20000000a00 */
[----:B------:R-:W-:Y:S01]  /*0160*/  PLOP3.LUT P1, PT, PT, PT, UP0, 0x80, 0x0 ;  /* 0x000000000000781c */ /* 0x000fe20003f2f008 */
[----:B------:R-:W-:Y:S02]  /*0170*/  ULDC.64 UR8, c[0x0][0x248] ;  /* 0x0000920000087ab9 */ /* 0x000fe40000000a00 */
[----:B------:R1:W2:Y:S04]  /*0180*/  @P0 LDG.E R7, [R2.64] ;  /* 0x0000003202070981 */ /* 0x0002a8000c1e1900 */
[----:B------:R1:W3:Y:S01]  /*0190*/  @P0 LDG.E R6, [R2.64+0x4] ;  /* 0x0000043202060981 */ /* 0x0002e2000c1e1900 */
[----:B------:R-:W-:Y:S01]  /*01a0*/  PLOP3.LUT P2, PT, PT, PT, UP1, 0x80, 0x0 ;  /* 0x000000000000781c */ /* 0x000fe20003f4f018 */
[----:B------:R-:W-:-:S02]  /*01b0*/  @UP0 UIMAD.WIDE UR4, UR6, UR30, UR4 ;  /* 0x0000001e060402a5 */ /* 0x000fc4000f8e0204 */
[----:B------:R-:W-:-:S04]  /*01c0*/  UIMAD.WIDE UR8, UR6, UR30, UR8 ;  /* 0x0000001e060872a5 */ /* 0x000fc8000f8e0208 */
[----:B------:R-:W-:Y:S02]  /*01d0*/  IMAD.U32 R4, RZ, RZ, UR4 ;  /* 0x00000004ff047e24 */ /* 0x000fe4000f8e00ff */
[----:B------:R-:W-:-:S05]  /*01e0*/  IMAD.U32 R5, RZ, RZ, UR5 ;  /* 0x00000005ff057e24 */ /* 0x000fca000f8e00ff */
[----:B------:R-:W4:Y:S01]  /*01f0*/  @P1 LDG.E R4, [R4.64] ;  /* 0x0000003204041981 */ /* 0x000f22000c1e1900 */
        /* <DEDUP_REMOVED lines=11> */
[----:B------:R-:W-:-:S03]  /*02b0*/  ISETP.NE.AND.EX P0, PT, RZ, c[0x0][0x24c], PT, P0 ;  /* 0x00009300ff007a0c */ /* 0x000fc60003f05300 */
[----:B----4-:R3:W4:Y:S01]  /*02c0*/  @P1 R2UR UR15, R4 ;  /* 0x00000000040f13c2 */ /* 0x01072200000e0000 */
[----:B--2---:R-:W-:-:S07]  /*02d0*/  @UP2 UIADD3 UR35, UR35, -UR32, URZ ;  /* 0x8000002023232290 */ /* 0x004fce000fffe03f */
[----:B-----5:R3:W2:Y:S01]  /*02e0*/  @!P2 R2UR UR17, R0 ;  /* 0x000000000011a3c2 */ /* 0x0206a200000e0000 */
[----:B------:R-:W-:Y:S01]  /*02f0*/  @!UP2 ULDC UR35, c[0x0][0x214] ;  /* 0x000085000023aab9 */ /* 0x000fe20000000800 */
        /* <DEDUP_REMOVED lines=8> */
.L_x_564:
[----:B------:R-:W-:Y:S02]  /*0380*/  ULDC UR7, c[0x0][0x218] ;  /* 0x0000860000077ab9 */ /* 0x000fe40000000800 */
.L_x_565:
        /* <DEDUP_REMOVED lines=52> */
[----:B------:R-:W-:Y:S01]  /*06d0*/  BSSY B0, `(.L_x_567) ;  /* 0x0000042000007945 */ /* 0x000fe20003800000 */
[----:B------:R-:W-:Y:S01]  /*06e0*/  UIADD3 UR35, -UR10, UR35, URZ ;  /* 0x000000230a237290 */ /* 0x000fe2000fffe13f */
[----:B------:R-:W-:Y:S01]  /*06f0*/  LOP3.LUT R0, R4, 0xfffffff8, RZ, 0xc0, !PT ;  /* 0xfffffff804007812 */ /* 0x000fe200078ec0ff */
[----:B------:R-:W-:Y:S01]  /*0700*/  UMOV UR20, URZ ;  /* 0x0000003f00147c82 */ /* 0x000fe20008000000 */
[----:B------:R-:W-:Y:S01]  /*0710*/  SHF.R.S32.HI R4, RZ, 0x3, R4 ;  /* 0x00000003ff047819 */ /* 0x000fe20000011404 */
[----:B------:R-:W-:-:S02]  /*0720*/  @UP0 UIMAD.WIDE.U32 UR16, UR32, UR4, URZ ;  /* 0x00000004201002a5 */ /* 0x000fc4000f8e003f */
[----:B------:R-:W-:Y:S01]  /*0730*/  @!UP0 USHF.R.S32.HI UR11, URZ, 0x1f, UR6 ;  /* 0x0000001f3f0b8899 */ /* 0x000fe20008011406 */
[----:B------:R-:W-:Y:S01]  /*0740*/  IMAD.IADD R14, R27, 0x1, -R0 ;  /* 0x000000011b0e7824 */ /* 0x000fe200078e0a00 */
[----:B------:R-:W-:Y:S01]  /*0750*/  @UP0 UIMAD UR7, UR32, UR5, UR17 ;  /* 0x00000005200702a4 */ /* 0x000fe2000f8e0211 */
[----:B------:R-:W-:Y:S01]  /*0760*/  SHF.R.S32.HI R5, RZ, 0x1f, R4 ;  /* 0x0000001fff057819 */ /* 0x000fe20000011404 */
[----:B------:R-:W-:Y:S01]  /*0770*/  @!UP0 UIMAD.WIDE.U32 UR14, UR6, UR12, URZ ;  /* 0x0000000c060e82a5 */ /* 0x000fe2000f8e003f */
[----:B------:R-:W-:Y:S01]  /*0780*/  IMAD.SHL.U32 R0, R14, 0x8, RZ ;  /* 0x000000080e007824 */ /* 0x000fe200078e00ff */
[----:B------:R-:W-:Y:S01]  /*0790*/  ULDC.64 UR4, c[0x0][0x1f0] ;  /* 0x00007c0000047ab9 */ /* 0x000fe20000000a00 */
[----:B------:R-:W-:Y:S01]  /*07a0*/  ISETP.GE.AND P4, PT, R4, UR35, PT ;  /* 0x0000002304007c0c */ /* 0x000fe2000bf86270 */
[----:B------:R-:W-:Y:S02]  /*07b0*/  UIMAD UR8, UR8, UR4, URZ ;  /* 0x00000004080872a4 */ /* 0x000fe4000f8e023f */
[----:B------:R-:W-:Y:S01]  /*07c0*/  @!UP0 UIMAD UR4, UR11, UR12, URZ ;  /* 0x0000000c0b0482a4 */ /* 0x000fe2000f8e023f */
[----:B------:R-:W-:Y:S01]  /*07d0*/  ISETP.GE.AND P1, PT, R0, c[0x0][0x220], PT ;  /* 0x0000880000007a0c */ /* 0x000fe20003f26270 */
[----:B------:R-:W-:-:S02]  /*07e0*/  ULDC.U8 UR17, c[0x0][0x328] ;  /* 0x0000ca0000117ab9 */ /* 0x000fc40000000000 */
[----:B------:R-:W-:Y:S02]  /*07f0*/  ULDC.U8 UR12, c[0x0][0x329] ;  /* 0x0000ca40000c7ab9 */ /* 0x000fe40000000000 */
[----:B------:R-:W-:Y:S02]  /*0800*/  UISETP.NE.AND UP1, UPT, UR12, URZ, UPT ;  /* 0x0000003f0c00728c */ /* 0x000fe4000bf25270 */
[----:B------:R-:W-:Y:S02]  /*0810*/  UISETP.NE.AND UP2, UPT, UR17, URZ, UPT ;  /* 0x0000003f1100728c */ /* 0x000fe4000bf45270 */
[----:B------:R-:W-:Y:S02]  /*0820*/  UIMAD UR5, UR9, UR5, UR8 ;  /* 0x00000005090572a4 */ /* 0x000fe4000f8e0208 */
[----:B------:R-:W-:Y:S02]  /*0830*/  UISETP.NE.OR UP3, UPT, UR12, URZ, !UP2 ;  /* 0x0000003f0c00728c */ /* 0x000fe4000d765670 */
[----:B------:R-:W-:-:S02]  /*0840*/  ULDC UR11, c[0x0][0x214] ;  /* 0x00008500000b7ab9 */ /* 0x000fc40000000800 */
[----:B------:R-:W-:Y:S02]  /*0850*/  @UP0 UMOV UR12, UR16 ;  /* 0x00000010000c0c82 */ /* 0x000fe40008000000 */
[----:B------:R-:W-:Y:S02]  /*0860*/  @UP1 ULDC UR18, c[0x0][0x210] ;  /* 0x0000840000121ab9 */ /* 0x000fe40000000800 */
[----:B------:R-:W-:Y:S02]  /*0870*/  ULDC UR8, c[0x0][0x234] ;  /* 0x00008d0000087ab9 */ /* 0x000fe40000000800 */
[----:B------:R-:W-:Y:S02]  /*0880*/  @!UP0 UMOV UR12, UR14 ;  /* 0x0000000e000c8c82 */ /* 0x000fe40008000000 */
[----:B------:R-:W-:Y:S01]  /*0890*/  @UP1 UIMAD UR14, UR18, UR11, URZ ;  /* 0x0000000b120e12a4 */ /* 0x000fe2000f8e023f */
[----:B------:R-:W-:Y:S01]  /*08a0*/  IADD3 R2, P0, R0, UR12, RZ ;  /* 0x0000000c00027c10 */ /* 0x000fe2000ff1e0ff */
[----:B------:R-:W-:-:S02]  /*08b0*/  @!UP1 USEL UR14, UR11, UR8, !UP2 ;  /* 0x000000080b0e9287 */ /* 0x000fc4000d000000 */
[----:B------:R-:W-:Y:S02]  /*08c0*/  @!UP0 UIMAD UR13, UR6, UR13, UR4 ;  /* 0x0000000d060d82a4 */ /* 0x000fe4000f8e0204 */
[----:B------:R-:W-:Y:S02]  /*08d0*/  @UP1 UMOV UR16, 0x1 ;  /* 0x0000000100101882 */ /* 0x000fe40000000000 */
[----:B------:R-:W-:Y:S02]  /*08e0*/  ULDC UR4, c[0x0][0x1c0] ;  /* 0x0000700000047ab9 */ /* 0x000fe40000000800 */
[----:B------:R-:W-:Y:S02]  /*08f0*/  @!UP1 UIMAD UR16, UR14, UR4, URZ ;  /* 0x000000040e1092a4 */ /* 0x000fe4000f8e023f */
[----:B------:R-:W-:Y:S02]  /*0900*/  @!UP0 UIADD3 UR7, UR15, UR13, URZ ;  /* 0x0000000d0f078290 */ /* 0x000fe4000fffe03f */
[----:B------:R-:W-:-:S02]  /*0910*/  @!UP3 UIMAD UR18, UR6, UR11, URZ ;  /* 0x0000000b0612b2a4 */ /* 0x000fc4000f8e023f */
[----:B------:R-:W-:Y:S02]  /*0920*/  UIMAD UR16, UR6, UR16, URZ ;  /* 0x00000010061072a4 */ /* 0x000fe4000f8e023f */
[----:B------:R-:W-:Y:S01]  /*0930*/  @!UP3 USEL UR18, UR18, UR32, !UP0 ;  /* 0x000000201212b287 */ /* 0x000fe2000c000000 */
[----:B------:R-:W-:Y:S01]  /*0940*/  LEA.HI.X.SX32 R3, R0, UR7, 0x1, P0 ;  /* 0x0000000700037c11 */ /* 0x000fe200080f0eff */
[----:B------:R-:W-:Y:S01]  /*0950*/  @UP1 ULDC UR17, c[0x0][0x210] ;  /* 0x0000840000111ab9 */ /* 0x000fe20000000800 */
[----:B------:R-:W-:Y:S01]  /*0960*/  ISETP.GE.OR P0, PT, R4, UR35, P1 ;  /* 0x0000002304007c0c */ /* 0x000fe20008f06670 */
[----:B------:R-:W-:Y:S02]  /*0970*/  USEL UR16, UR16, URZ, UP3 ;  /* 0x0000003f10107287 */ /* 0x000fe40009800000 */
[----:B------:R-:W-:Y:S01]  /*0980*/  @!UP1 UMOV UR17, 0x1 ;  /* 0x0000000100119882 */ /* 0x000fe20000000000 */
[----:B-1----:R-:W-:Y:S01]  /*0990*/  IMAD.WIDE.U32 R8, R8, c[0x0][0x1f0], R2 ;  /* 0x00007c0008087a25 */ /* 0x002fe200078e0002 */
[----:B------:R-:W-:-:S02]  /*09a0*/  UIMAD UR10, UR10, UR17, URZ ;  /* 0x000000110a0a72a4 */ /* 0x000fc4000f8e023f */
[----:B------:R-:W-:Y:S01]  /*09b0*/  UIMAD UR16, UR9, UR14, UR16 ;  /* 0x0000000e091072a4 */ /* 0x000fe2000f8e0210 */
[----:B------:R-:W-:Y:S01]  /*09c0*/  IMAD.U32 R2, RZ, RZ, UR33 ;  /* 0x00000021ff027e24 */ /* 0x000fe2000f8e00ff */
[----:B------:R-:W-:Y:S01]  /*09d0*/  @!UP3 UMOV UR20, UR18 ;  /* 0x000000120014bc82 */ /* 0x000fe20008000000 */
[----:B------:R-:W-:Y:S01]  /*09e0*/  IADD3 R7, R9, UR5, RZ ;  /* 0x0000000509077c10 */ /* 0x000fe2000fffe0ff */
[----:B------:R-:W-:Y:S01]  /*09f0*/  UMOV UR21, URZ ;  /* 0x0000003f00157c82 */ /* 0x000fe20008000000 */
[----:B------:R-:W-:Y:S01]  /*0a00*/  IMAD.WIDE R2, R2, 0x80, R4 ;  /* 0x0000008002027825 */ /* 0x000fe200078e0204 */
        /* <DEDUP_REMOVED lines=14> */
.L_x_568:
[----:B------:R-:W-:Y:S05]  /*0af0*/  BSYNC B0 ;  /* 0x0000000000007941 */ /* 0x000fea0003800000 */
.L_x_567:
        /* <DEDUP_REMOVED lines=16> */
.L_x_570:
[----:B------:R-:W-:Y:S05]  /*0c00*/  BSYNC B0 ;  /* 0x0000000000007941 */ /* 0x000fea0003800000 */
.L_x_569:
        /* <DEDUP_REMOVED lines=17> */
.L_x_572:
[----:B------:R-:W-:Y:S05]  /*0d20*/  BSYNC B0 ;  /* 0x0000000000007941 */ /* 0x000fea0003800000 */
.L_x_571:
        /* <DEDUP_REMOVED lines=16> */
.L_x_574:
[----:B------:R-:W-:Y:S05]  /*0e30*/  BSYNC B0 ;  /* 0x0000000000007941 */ /* 0x000fea0003800000 */
.L_x_573:
        /* <DEDUP_REMOVED lines=17> */
.L_x_576:
[----:B------:R-:W-:Y:S05]  /*0f50*/  BSYNC B0 ;  /* 0x0000000000007941 */ /* 0x000fea0003800000 */
.L_x_575:
        /* <DEDUP_REMOVED lines=17> */
.L_x_578:
[----:B------:R-:W-:Y:S05]  /*1070*/  BSYNC B0 ;  /* 0x0000000000007941 */ /* 0x000fea0003800000 */
.L_x_577:
        /* <DEDUP_REMOVED lines=16> */
.L_x_580:
[----:B------:R-:W-:Y:S05]  /*1180*/  BSYNC B0 ;  /* 0x0000000000007941 */ /* 0x000fea0003800000 */
.L_x_579:
        /* <DEDUP_REMOVED lines=15> */
.L_x_582:
[----:B------:R-:W-:Y:S05]  /*1280*/  BSYNC B0 ;  /* 0x0000000000007941 */ /* 0x000fea0003800000 */
.L_x_581:
[C---:B------:R-:W-:Y:S02]  /*1290*/  ISETP.NE.OR P1, PT, R14.reuse, RZ, P4 ;  /* 0x000000ff0e00720c */ /* 0x040fe40002725670 */
[----:B------:R-:W-:Y:S02]  /*12a0*/  ISETP.NE.AND P4, PT, R23, RZ, PT ;  /* 0x000000ff1700720c */ /* 0x000fe40003f85270 */
[C---:B------:R-:W-:Y:S02]  /*12b0*/  ISETP.NE.OR P3, PT, R14.reuse, RZ, P3 ;  /* 0x000000ff0e00720c */ /* 0x040fe40001f65670 */
[----:B------:R-:W-:-:S07]  /*12c0*/  ISETP.NE.OR P4, PT, R14, RZ, P4 ;  /* 0x000000ff0e00720c */ /* 0x000fce0002785670 */
        /* <DEDUP_REMOVED lines=15> */
[----:B------:R-:W-:Y:S02]  /*13c0*/  ISETP.NE.OR P2, PT, R14, RZ, P2 ;  /* 0x000000ff0e00720c */ /* 0x000fe40001745670 */
[----:B------:R-:W-:-:S04]  /*13d0*/  ISETP.NE.AND P1, PT, R21, RZ, PT ;  /* 0x000000ff1500720c */ /* 0x000fc80003f25270 */
[----:B------:R-:W-:Y:S01]  /*13e0*/  ISETP.NE.OR P1, PT, R14, RZ, P1 ;  /* 0x000000ff0e00720c */ /* 0x000fe20000f25670 */
[----:B-1----:R-:W-:Y:S02]  /*13f0*/  @!P0 IMAD.MOV.U32 R0, RZ, RZ, 0x7f800000 ;  /* 0x7f800000ff008424 */ /* 0x002fe400078e00ff */
[----:B------:R-:W-:-:S03]  /*1400*/  @!P4 IMAD R4, R19, UR17, RZ ;  /* 0x000000111304cc24 */ /* 0x000fc6000f8e02ff */
[----:B------:R1:W-:Y:S02]  /*1410*/  @!P0 STG.E [R2.64], R0 ;  /* 0x0000000002008986 */ /* 0x0003e4000c101932 */
        /* <DEDUP_REMOVED lines=12> */
[----:B------:R-:W-:Y:S02]  /*14e0*/  ISETP.NE.OR P0, PT, R14, RZ, P5 ;  /* 0x000000ff0e00720c */ /* 0x000fe40002f05670 */
[----:B------:R-:W-:-:S04]  /*14f0*/  @!P2 IADD3 R0, P5, R2, UR10, RZ ;  /* 0x0000000a0200ac10 */ /* 0x000fc8000ffbe0ff */
[----:B------:R-:W-:Y:S02]  /*1500*/  @!P2 LEA.HI.X.SX32 R2, R2, UR4, 0x1, P5 ;  /* 0x000000040202ac11 */ /* 0x000fe4000a8f0eff */
[----:B------:R-:W-:-:S04]  /*1510*/  @!P2 LEA R6, P5, R0, c[0x0][0x200], 0x2 ;  /* 0x000080000006aa11 */ /* 0x000fc800078a10ff */
[----:B------:R-:W-:Y:S01]  /*1520*/  @!P2 LEA.HI.X R7, R0, c[0x0][0x204], R2, 0x2, P5 ;  /* 0x000081000007aa11 */ /* 0x000fe200028f1402 */
[----:B------:R-:W-:Y:S01]  /*1530*/  @!P0 IMAD R2, R15, UR17, RZ ;  /* 0x000000110f028c24 */ /* 0x000fe2000f8e02ff */
[----:B------:R-:W-:-:S04]  /*1540*/  @!P1 IADD3 R0, P5, R3, UR10, RZ ;  /* 0x0000000a03009c10 */ /* 0x000fc8000ffbe0ff */
[----:B------:R-:W-:Y:S01]  /*1550*/  @!P1 LEA.HI.X.SX32 R3, R3, UR4, 0x1, P5 ;  /* 0x0000000403039c11 */ /* 0x000fe2000a8f0eff */
[----:B-1----:R-:W-:Y:S01]  /*1560*/  @!P2 IMAD.MOV.U32 R10, RZ, RZ, 0x7f800000 ;  /* 0x7f800000ff0aa424 */ /* 0x002fe200078e00ff */
        /* <DEDUP_REMOVED lines=13> */
[----:B------:R-:W-:-:S13]  /*1640*/  ISETP.NE.OR P0, PT, R14, RZ, P6 ;  /* 0x000000ff0e00720c */ /* 0x000fda0003705670 */
        /* <DEDUP_REMOVED lines=9> */
.L_x_566:
        /* <DEDUP_REMOVED lines=9> */
[----:B------:R-:W-:Y:S02]  /*1770*/  @!UP0 UIMAD UR16, UR16, UR12, URZ ;  /* 0x0000000c101082a4 */ /* 0x000fe4000f8e023f */
[----:B------:R-:W-:-:S02]  /*1780*/  ULDC.64 UR4, c[0x0][0x198] ;  /* 0x0000660000047ab9 */ /* 0x000fc40000000a00 */
[----:B------:R-:W-:Y:S02]  /*1790*/  @!UP0 UIMAD.WIDE.U32 UR20, UR6, UR12, URZ ;  /* 0x0000000c061482a5 */ /* 0x000fe4000f8e003f */
[----:B------:R-:W-:Y:S02]  /*17a0*/  @UP1 UIMAD.WIDE.U32 UR24, UR18, UR4, URZ ;  /* 0x00000004121812a5 */ /* 0x000fe4000f8e003f */
[----:B------:R-:W-:Y:S02]  /*17b0*/  @!UP0 UIMAD UR13, UR6, UR13, UR16 ;  /* 0x0000000d060d82a4 */ /* 0x000fe4000f8e0210 */
[----:B------:R-:W-:Y:S02]  /*17c0*/  @UP1 UIMAD UR12, UR18, UR5, UR25 ;  /* 0x00000005120c12a4 */ /* 0x000fe4000f8e0219 */
[----:B------:R-:W-:Y:S02]  /*17d0*/  @!UP0 UIADD3 UR14, UR21, UR13, URZ ;  /* 0x0000000d150e8290 */ /* 0x000fe4000fffe03f */
[----:B------:R-:W-:-:S02]  /*17e0*/  @UP0 UMOV UR18, UR22 ;  /* 0x0000001600120c82 */ /* 0x000fc40008000000 */
[----:B------:R-:W-:Y:S02]  /*17f0*/  @!UP0 UMOV UR18, UR20 ;  /* 0x0000001400128c82 */ /* 0x000fe40008000000 */
[----:B------:R-:W-:Y:S01]  /*1800*/  @UP1 UMOV UR16, UR24 ;  /* 0x0000001800101c82 */ /* 0x000fe20008000000 */
[----:B------:R-:W-:Y:S05]  /*1810*/  @P0 BRA `(.L_x_583) ;  /* 0x000000d000000947 */ /* 0x000fea0003800000 */
[----:B------:R-:W-:Y:S02]  /*1820*/  USHF.R.S32.HI UR13, URZ, 0x1f, UR15 ;  /* 0x0000001f3f0d7899 */ /* 0x000fe4000801140f */
[----:B------:R-:W-:Y:S02]  /*1830*/  ULDC.64 UR4, c[0x0][0x198] ;  /* 0x0000660000047ab9 */ /* 0x000fe40000000a00 */
[----:B------:R-:W-:Y:S02]  /*1840*/  UIMAD UR13, UR13, UR4, URZ ;  /* 0x000000040d0d72a4 */ /* 0x000fe4000f8e023f */
[----:B------:R-:W-:Y:S02]  /*1850*/  USHF.R.S32.HI UR12, URZ, 0x1f, UR6 ;  /* 0x0000001f3f0c7899 */ /* 0x000fe40008011406 */
[----:B------:R-:W-:-:S02]  /*1860*/  UIMAD.WIDE.U32 UR20, UR15, UR4, URZ ;  /* 0x000000040f1472a5 */ /* 0x000fc4000f8e003f */
        /* <DEDUP_REMOVED lines=8> */
.L_x_583:
[----:B------:R-:W-:Y:S01]  /*18f0*/  IABS R0, c[0x0][0x1c8] ;  /* 0x0000720000007a13 */ /* 0x000fe20000000000 */
[----:B------:R-:W1:Y:S01]  /*1900*/  S2R R5, SR_CTAID.Z ;  /* 0x0000000000057919 */ /* 0x000e620000002700 */
[----:B------:R-:W-:Y:S02]  /*1910*/  ULDC UR4, c[0x0][0x1c8] ;  /* 0x0000720000047ab9 */ /* 0x000fe40000000800 */
[----:B------:R-:W-:Y:S01]  /*1920*/  ULOP3.LUT UR4, UR9, UR4, URZ, 0x3c, !UPT ;  /* 0x0000000409047292 */ /* 0x000fe2000f8e3c3f */
[----:B------:R-:W-:Y:S01]  /*1930*/  IMAD.MOV.U32 R4, RZ, RZ, R0 ;  /* 0x000000ffff047224 */ /* 0x000fe200078e0000 */
[----:B------:R-:W-:Y:S02]  /*1940*/  @UP1 UIADD3 UR17, UR15, UR17, URZ ;  /* 0x000000110f111290 */ /* 0x000fe4000fffe03f */
[----:B------:R-:W-:Y:S01]  /*1950*/  USHF.R.S32.HI UR13, URZ, 0x1f, UR9 ;  /* 0x0000001f3f0d7899 */ /* 0x000fe20008011409 */
[----:B------:R-:W2:Y:S01]  /*1960*/  I2F.RP R2, R4 ;  /* 0x0000000400027306 */ /* 0x000ea20000209400 */
[----:B------:R-:W-:Y:S01]  /*1970*/  ISETP.LE.AND P2, PT, RZ, UR4, PT ;  /* 0x00000004ff007c0c */ /* 0x000fe2000bf43270 */
[----:B------:R-:W-:-:S02]  /*1980*/  ULDC.64 UR4, c[0x0][0x1a0] ;  /* 0x0000680000047ab9 */ /* 0x000fc40000000a00 */
        /* <DEDUP_REMOVED lines=36> */
.L_x_584:
[----:B------:R-:W-:Y:S01]  /*1bd0*/  SHF.R.S32.HI R19, RZ, 0x1f, R27 ;  /* 0x0000001fff137819 */ /* 0x000fe2000001141b */
[----:B------:R-:W1:Y:S01]  /*1be0*/  S2R R10, SR_CTAID.Z ;  /* 0x00000000000a7919 */ /* 0x000e620000002700 */
[----:B------:R-:W-:Y:S01]  /*1bf0*/  UIADD3 UR6, -UR10, UR35, URZ ;  /* 0x000000230a067290 */ /* 0x000fe2000fffe13f */
[----:B------:R-:W-:Y:S01]  /*1c00*/  IMAD.U32 R6, RZ, RZ, UR33 ;  /* 0x00000021ff067e24 */ /* 0x000fe2000f8e00ff */
[CC--:B------:R-:W-:Y:S01]  /*1c10*/  LEA.HI R0, R19.reuse, R27.reuse, RZ, 0x3 ;  /* 0x0000001b13007211 */ /* 0x0c0fe200078f18ff */
[----:B------:R-:W-:Y:S01]  /*1c20*/  ULDC.64 UR4, c[0x0][0x1a8] ;  /* 0x00006a0000047ab9 */ /* 0x000fe20000000a00 */
[-C--:B------:R-:W-:Y:S01]  /*1c30*/  LEA.HI R4, R19, R27.reuse, RZ, 0x6 ;  /* 0x0000001b13047211 */ /* 0x080fe200078f30ff */
[----:B------:R-:W-:Y:S01]  /*1c40*/  UIMAD UR4, UR13, UR4, URZ ;  /* 0x000000040d0472a4 */ /* 0x000fe2000f8e023f */
[----:B------:R-:W-:Y:S01]  /*1c50*/  SHF.R.S32.HI R14, RZ, 0x3, R0 ;  /* 0x00000003ff0e7819 */ /* 0x000fe20000011400 */
[----:B------:R-:W-:Y:S01]  /*1c60*/  BSSY B0, `(.L_x_585) ;  /* 0x0000028000007945 */ /* 0x000fe20003800000 */
[----:B------:R-:W-:Y:S01]  /*1c70*/  LOP3.LUT R0, R0, 0xfffffff8, RZ, 0xc0, !PT ;  /* 0xfffffff800007812 */ /* 0x000fe200078ec0ff */
[----:B------:R-:W-:Y:S01]  /*1c80*/  IMAD.SHL.U32 R4, R4, 0x8, RZ ;  /* 0x0000000804047824 */ /* 0x000fe200078e00ff */
[----:B------:R-:W-:Y:S01]  /*1c90*/  UIMAD UR4, UR9, UR5, UR4 ;  /* 0x00000005090472a4 */ /* 0x000fe2000f8e0204 */
[----:B------:R-:W-:Y:S01]  /*1ca0*/  IMAD.SHL.U32 R2, R14, 0x40, RZ ;  /* 0x000000400e027824 */ /* 0x000fe200078e00ff */
[----:B------:R-:W-:Y:S01]  /*1cb0*/  SHF.R.S32.HI R15, RZ, 0x1f, R14 ;  /* 0x0000001fff0f7819 */ /* 0x000fe2000001140e */
[----:B------:R-:W-:Y:S01]  /*1cc0*/  IMAD.IADD R25, R27, 0x1, -R0 ;  /* 0x000000011b197824 */ /* 0x000fe200078e0a00 */
[----:B------:R-:W-:-:S02]  /*1cd0*/  LEA.HI R26, R19, R27, RZ, 0x5 ;  /* 0x0000001b131a7211 */ /* 0x000fc400078f28ff */
[----:B------:R-:W-:Y:S01]  /*1ce0*/  LOP3.LUT R0, R2, 0x1c0, RZ, 0xc0, !PT ;  /* 0x000001c002007812 */ /* 0x000fe200078ec0ff */
[----:B------:R-:W-:Y:S01]  /*1cf0*/  IMAD.SHL.U32 R28, R25, 0x8, RZ ;  /* 0x00000008191c7824 */ /* 0x000fe200078e00ff */
[----:B------:R-:W-:Y:S01]  /*1d00*/  SHF.R.S32.HI R13, RZ, 0x1f, R12 ;  /* 0x0000001fff0d7819 */ /* 0x000fe2000001140c */
[----:B------:R-:W-:Y:S01]  /*1d10*/  IMAD.WIDE R6, R6, 0x80, R14 ;  /* 0x0000008006067825 */ /* 0x000fe200078e020e */
[----:B------:R-:W-:Y:S02]  /*1d20*/  SHF.R.U32.HI R3, RZ, 0x3, R0 ;  /* 0x00000003ff037819 */ /* 0x000fe40000011600 */
[--C-:B------:R-:W-:Y:S02]  /*1d30*/  SHF.R.S32.HI R29, RZ, 0x1f, R28.reuse ;  /* 0x0000001fff1d7819 */ /* 0x100fe4000001141c */
[----:B------:R-:W-:Y:S02]  /*1d40*/  LOP3.LUT R0, R0, 0x38, R28, 0xf8, !PT ;  /* 0x0000003800007812 */ /* 0x000fe400078ef81c */
[----:B------:R-:W-:Y:S01]  /*1d50*/  IADD3 R2, P0, R28, UR18, RZ ;  /* 0x000000121c027c10 */ /* 0x000fe2000ff1e0ff */
[----:B------:R2:W-:Y:S01]  /*1d60*/  STL.64 [R1+0xc0], R28 ;  /* 0x0000c01c01007387 */ /* 0x0005e20000100a00 */
[----:B------:R-:W-:-:S02]  /*1d70*/  LOP3.LUT R0, R0, R3, RZ, 0x3c, !PT ;  /* 0x0000000300007212 */ /* 0x000fc400078e3cff */
[----:B------:R-:W-:Y:S02]  /*1d80*/  IADD3.X R3, R29, UR14, RZ, P0, !PT ;  /* 0x0000000e1d037c10 */ /* 0x000fe400087fe4ff */
[----:B------:R-:W-:Y:S02]  /*1d90*/  ISETP.GE.AND P0, PT, R14, UR6, PT ;  /* 0x000000060e007c0c */ /* 0x000fe4000bf06270 */
[----:B------:R-:W-:Y:S01]  /*1da0*/  LOP3.LUT R0, R0, 0xfffffe00, R4, 0xf8, !PT ;  /* 0xfffffe0000007812 */ /* 0x000fe200078ef804 */
[----:B-1----:R-:W-:Y:S01]  /*1db0*/  IMAD.WIDE.U32 R10, R10, c[0x0][0x1a8], R2 ;  /* 0x00006a000a0a7a25 */ /* 0x002fe200078e0002 */
        /* <DEDUP_REMOVED lines=18> */
.L_x_586:
[----:B------:R-:W-:Y:S05]  /*1ee0*/  BSYNC B0 ;  /* 0x0000000000007941 */ /* 0x000fea0003800000 */
.L_x_585:
[----:B------:R-:W-:Y:S01]  /*1ef0*/  IADD3 R24, R14, 0x10, RZ ;  /* 0x000000100e187810 */ /* 0x000fe20007ffe0ff */
[----:B------:R-:W-:Y:S03]  /*1f00*/  BSSY B0, `(.L_x_587) ;  /* 0x0000014000007945 */ /* 0x000fe60003800000 */
[----:B------:R-:W-:-:S13]  /*1f10*/  ISETP.GE.AND P0, PT, R24, UR6, PT ;  /* 0x0000000618007c0c */ /* 0x000fda000bf06270 */
[----:B------:R-:W-:Y:S05]  /*1f20*/  @P0 BRA `(.L_x_588) ;  /* 0x0000011000000947 */ /* 0x000fea0003800000 */
[----:B------:R-:W-:-:S13]  /*1f30*/  ISETP.GE.AND P0, PT, R28, c[0x0][0x220], PT ;  /* 0x000088001c007a0c */ /* 0x000fda0003f06270 */
[----:B------:R4:W-:Y:S01]  /*1f40*/  @P0 STS.128 [R243+0x800], RZ ;  /* 0x000800fff3000388 */ /* 0x0009e20000000c00 */
[----:B------:R-:W-:Y:S05]  /*1f50*/  @P0 BRA `(.L_x_588) ;  /* 0x000000e000000947 */ /* 0x000fea0003800000 */
[----:B------:R-:W-:Y:S02]  /*1f60*/  IADD3 R0, P0, R6, 0x10, RZ ;  /* 0x0000001006007810 */ /* 0x000fe40007f1e0ff */
[----:B------:R-:W-:-:S03]  /*1f70*/  MOV R3, R9 ;  /* 0x0000000900037202 */ /* 0x000fc60000000f00 */
[----:B------:R-:W-:-:S04]  /*1f80*/  IMAD.X R2, RZ, RZ, R7, P0 ;  /* 0x000000ffff027224 */ /* 0x000fc800000e0607 */
[----:B---3--:R-:W-:Y:S02]  /*1f90*/  IMAD R4, R2, c[0x0][0x190], RZ ;  /* 0x0000640002047a24 */ /* 0x008fe400078e02ff */
[----:B------:R-:W-:-:S04]  /*1fa0*/  IMAD.MOV.U32 R2, RZ, RZ, R10 ;  /* 0x000000ffff027224 */ /* 0x000fc800078e000a */
        /* <DEDUP_REMOVED lines=9> */
.L_x_588:
[----:B------:R-:W-:Y:S05]  /*2040*/  BSYNC B0 ;  /* 0x0000000000007941 */ /* 0x000fea0003800000 */
.L_x_587:
        /* <DEDUP_REMOVED lines=21> */
.L_x_590:
[----:B------:R-:W-:Y:S05]  /*21a0*/  BSYNC B0 ;  /* 0x0000000000007941 */ /* 0x000fea0003800000 */
.L_x_589:
        /* <DEDUP_REMOVED lines=21> */
.L_x_592:
[----:B------:R-:W-:Y:S05]  /*2300*/  BSYNC B0 ;  /* 0x0000000000007941 */ /* 0x000fea0003800000 */
.L_x_591:
        /* <DEDUP_REMOVED lines=21> */
.L_x_594:
[----:B------:R-:W-:Y:S05]  /*2460*/  BSYNC B0 ;  /* 0x0000000000007941 */ /* 0x000fea0003800000 */
.L_x_593:
        /* <DEDUP_REMOVED lines=21> */
.L_x_596:
[----:B------:R-:W-:Y:S05]  /*25c0*/  BSYNC B0 ;  /* 0x0000000000007941 */ /* 0x000fea0003800000 */
.L_x_595:
        /* <DEDUP_REMOVED lines=21> */
.L_x_598:
[----:B------:R-:W-:Y:S05]  /*2720*/  BSYNC B0 ;  /* 0x0000000000007941 */ /* 0x000fea0003800000 */
.L_x_597:
        /* <DEDUP_REMOVED lines=25> */
.L_x_600:
[----:B------:R-:W-:Y:S05]  /*28c0*/  BSYNC B0 ;  /* 0x0000000000007941 */ /* 0x000fea0003800000 */
.L_x_599:
[----:B------:R-:W-:Y:S01]  /*28d0*/  IMAD R6, R15, c[0x0][0x198], RZ ;  /* 0x000066000f067a24 */ /* 0x000fe200078e02ff */
[----:B------:R-:W-:Y:S01]  /*28e0*/  LEA.HI R19, R19, R27, RZ, 0x4 ;  /* 0x0000001b13137211 */ /* 0x000fe200078f20ff */
[--C-:B---3--:R-:W-:Y:S01]  /*28f0*/  IMAD.WIDE.U32 R4, R14, c[0x0][0x198], R28.reuse ;  /* 0x000066000e047a25 */ /* 0x108fe200078e001c */
[----:B------:R-:W-:Y:S01]  /*2900*/  UIADD3 UR9, UR7, -0x1, URZ ;  /* 0xffffffff07097890 */ /* 0x000fe2000fffe03f */
[----:B------:R-:W-:Y:S02]  /*2910*/  BSSY B0, `(.L_x_601) ;  /* 0x0000037000007945 */ /* 0x000fe40003800000 */
[----:B------:R-:W-:Y:S01]  /*2920*/  IMAD R0, R15, c[0x0][0x1a0], RZ ;  /* 0x000068000f007a24 */ /* 0x000fe200078e02ff */
[----:B------:R-:W-:Y:S01]  /*2930*/  IADD3 R4, P1, R4, UR16, RZ ;  /* 0x0000001004047c10 */ /* 0x000fe2000ff3e0ff */
[C---:B------:R-:W-:Y:S01]  /*2940*/  IMAD.WIDE.U32 R2, R14.reuse, c[0x0][0x1a0], R28 ;  /* 0x000068000e027a25 */ /* 0x040fe200078e001c */
[----:B------:R-:W-:Y:S02]  /*2950*/  UIMAD UR15, UR9, -0x80, UR11 ;  /* 0xffffff80090f78a4 */ /* 0x000fe4000f8e020b */
[----:B------:R-:W-:Y:S01]  /*2960*/  USHF.R.S32.HI UR16, URZ, 0x1f, UR9 ;  /* 0x0000001f3f107899 */ /* 0x000fe20008011409 */
[----:B------:R-:W-:Y:S01]  /*2970*/  IMAD R7, R14, c[0x0][0x19c], R6 ;  /* 0x000067000e077a24 */ /* 0x000fe200078e0206 */
[----:B------:R-:W-:Y:S01]  /*2980*/  IADD3 R2, P0, R2, UR20, RZ ;  /* 0x0000001402027c10 */ /* 0x000fe2000ff1e0ff */
[C---:B------:R-:W-:Y:S01]  /*2990*/  IMAD R0, R14.reuse, c[0x0][0x1a4], R0 ;  /* 0x000069000e007a24 */ /* 0x040fe200078e0200 */
[----:B------:R-:W-:Y:S01]  /*29a0*/  LOP3.LUT R6, R19, 0xfffffff0, RZ, 0xc0, !PT ;  /* 0xfffffff013067812 */ /* 0x000fe200078ec0ff */
[----:B------:R-:W-:Y:S01]  /*29b0*/  IMAD R8, R13, c[0x0][0x1b0], RZ ;  /* 0x00006c000d087a24 */ /* 0x000fe200078e02ff */
[----:B------:R-:W-:Y:S01]  /*29c0*/  IADD3.X R5, R5, UR12, R7, P1, !PT ;  /* 0x0000000c05057c10 */ /* 0x000fe20008ffe407 */
[----:B------:R-:W-:Y:S01]  /*29d0*/  IMAD R7, R13, c[0x0][0x1b8], RZ ;  /* 0x00006e000d077a24 */ /* 0x000fe200078e02ff */
[----:B------:R-:W-:Y:S01]  /*29e0*/  IADD3.X R3, R3, UR17, R0, P0, !PT ;  /* 0x0000001103037c10 */ /* 0x000fe200087fe400 */
[----:B------:R-:W-:Y:S01]  /*29f0*/  IMAD.IADD R6, R27, 0x1, -R6 ;  /* 0x000000011b067824 */ /* 0x000fe200078e0a06 */
[----:B------:R-:W-:Y:S01]  /*2a00*/  ISETP.GE.AND P0, PT, R14, UR15, PT ;  /* 0x0000000f0e007c0c */ /* 0x000fe2000bf06270 */
[C---:B------:R-:W-:Y:S01]  /*2a10*/  IMAD R8, R12.reuse, c[0x0][0x1b4], R8 ;  /* 0x00006d000c087a24 */ /* 0x040fe200078e0208 */
[----:B------:R-:W-:Y:S01]  /*2a20*/  UIMAD UR12, UR5, UR9, URZ ;  /* 0x00000009050c72a4 */ /* 0x000fe2000f8e023f */
[----:B------:R-:W-:Y:S01]  /*2a30*/  IMAD.WIDE.U32 R34, R12, c[0x0][0x1b0], R4 ;  /* 0x00006c000c227a25 */ /* 0x000fe200078e0004 */
[----:B------:R-:W-:-:S02]  /*2a40*/  SHF.R.S32.HI R0, RZ, 0x1f, R6 ;  /* 0x0000001fff007819 */ /* 0x000fc40000011406 */
[----:B------:R-:W-:Y:S01]  /*2a50*/  UIMAD UR12, UR16, UR14, UR12 ;  /* 0x0000000e100c72a4 */ /* 0x000fe2000f8e020c */
[C---:B------:R-:W-:Y:S01]  /*2a60*/  IMAD R9, R12.reuse, c[0x0][0x1bc], R7 ;  /* 0x00006f000c097a24 */ /* 0x040fe200078e0207 */
[----:B------:R-:W-:Y:S01]  /*2a70*/  IADD3 R11, R35, R8, RZ ;  /* 0x00000008230b7210 */ /* 0x000fe20007ffe0ff */
[----:B------:R-:W-:Y:S01]  /*2a80*/  IMAD.WIDE.U32 R30, R12, c[0x0][0x1b8], R2 ;  /* 0x00006e000c1e7a25 */ /* 0x000fe200078e0002 */
[----:B------:R-:W-:Y:S01]  /*2a90*/  MOV R10, R34 ;  /* 0x00000022000a7202 */ /* 0x000fe20000000f00 */
[----:B------:R3:W-:Y:S01]  /*2aa0*/  STL.64 [R1+0xd0], R34 ;  /* 0x0000d02201007387 */ /* 0x0007e20000100a00 */
[----:B------:R-:W-:Y:S01]  /*2ab0*/  LEA.HI R0, R0, R6, RZ, 0x3 ;  /* 0x0000000600007211 */ /* 0x000fe200078f18ff */
[----:B------:R-:W-:Y:S01]  /*2ac0*/  IMAD.IADD R33, R31, 0x1, R9 ;  /* 0x000000011f217824 */ /* 0x000fe200078e0209 */
[----:B------:R-:W-:Y:S01]  /*2ad0*/  LOP3.LUT R2, R26, 0xffffffe0, RZ, 0xc0, !PT ;  /* 0xffffffe01a027812 */ /* 0x000fe200078ec0ff */
[----:B------:R3:W-:Y:S01]  /*2ae0*/  STL.64 [R1+0xa0], R30 ;  /* 0x0000a01e01007387 */ /* 0x0007e20000100a00 */
[C---:B------:R-:W-:Y:S01]  /*2af0*/  LOP3.LUT R7, R0.reuse, 0xfffffff8, RZ, 0xc0, !PT ;  /* 0xfffffff800077812 */ /* 0x040fe200078ec0ff */
[----:B------:R-:W-:Y:S01]  /*2b00*/  IMAD.MOV.U32 R26, RZ, RZ, 0x20 ;  /* 0x00000020ff1a7424 */ /* 0x000fe200078e00ff */
[----:B------:R-:W-:Y:S01]  /*2b10*/  MOV R3, 0x10 ;  /* 0x0000001000037802 */ /* 0x000fe20000000f00 */
[----:B------:R3:W-:Y:S01]  /*2b20*/  STL.64 [R1+0xc8], R10 ;  /* 0x0000c80a01007387 */ /* 0x0007e20000100a00 */
[----:B------:R-:W-:Y:S01]  /*2b30*/  IMAD.SHL.U32 R0, R0, 0x40, RZ ;  /* 0x0000004000007824 */ /* 0x000fe200078e00ff */
[----:B------:R-:W-:Y:S01]  /*2b40*/  IADD3 R5, -R2, R27, RZ ;  /* 0x0000001b02057210 */ /* 0x000fe20007ffe1ff */
[----:B------:R-:W-:Y:S01]  /*2b50*/  IMAD.IADD R23, R6, 0x1, -R7 ;  /* 0x0000000106177824 */ /* 0x000fe200078e0a07 */
[----:B------:R3:W-:Y:S01]  /*2b60*/  STL [R1+0x9c], R33 ;  /* 0x00009c2101007387 */ /* 0x0007e20000100800 */
[----:B------:R-:W-:Y:S01]  /*2b70*/  IMAD.U32 R6, RZ, RZ, UR9 ;  /* 0x00000009ff067e24 */ /* 0x000fe2000f8e00ff */
[----:B------:R-:W-:-:S02]  /*2b80*/  LOP3.LUT R252, R0, 0xfffffe00, RZ, 0xc0, !PT ;  /* 0xfffffe0000fc7812 */ /* 0x000fc400078ec0ff */
[----:B------:R-:W-:Y:S01]  /*2b90*/  R2P PR, R23, 0x6 ;  /* 0x0000000617007804 */ /* 0x000fe20000000000 */
[----:B------:R-:W-:-:S04]  /*2ba0*/  IMAD.WIDE.U32 R6, R6, UR14, R10 ;  /* 0x0000000e06067c25 */ /* 0x000fc8000f8e000a */
[----:B------:R-:W-:Y:S02]  /*2bb0*/  SEL R2, R3, 0xfffffff0, !P1 ;  /* 0xfffffff003027807 */ /* 0x000fe40004800000 */
[----:B------:R-:W-:Y:S02]  /*2bc0*/  IADD3 R9, R7, UR12, RZ ;  /* 0x0000000c07097c10 */ /* 0x000fe4000fffe0ff */
[----:B------:R-:W-:Y:S01]  /*2bd0*/  SEL R4, R26, 0xffffffe0, !P2 ;  /* 0xffffffe01a047807 */ /* 0x000fe20005000000 */
[----:B------:R-:W-:Y:S05]  /*2be0*/  @P0 BRA `(.L_x_602) ;  /* 0x0000009000000947 */ /* 0x000fea0003800000 */
[----:B------:R-:W-:-:S13]  /*2bf0*/  ISETP.GE.AND P0, PT, R28, c[0x0][0x220], PT ;  /* 0x000088001c007a0c */ /* 0x000fda0003f06270 */
[----:B------:R1:W-:Y:S01]  /*2c00*/  @P0 STS.128 [R243+0x4000], RZ ;  /* 0x004000fff3000388 */ /* 0x0003e20000000c00 */
[----:B------:R-:W-:Y:S05]  /*2c10*/  @P0 BRA `(.L_x_602) ;  /* 0x0000006000000947 */ /* 0x000fea0003800000 */
[----:B---3--:R-:W-:-:S04]  /*2c20*/  LEA R10, P0, R6, c[0x0][0x168], 0x1 ;  /* 0x00005a00060a7a11 */ /* 0x008fc800078008ff */
[----:B------:R-:W-:-:S05]  /*2c30*/  LEA.HI.X R11, R6, c[0x0][0x16c], R9, 0x1, P0 ;  /* 0x00005b00060b7a11 */ /* 0x000fca00000f0c09 */
[----:B------:R-:W-:Y:S01]  /*2c40*/  @!PT LDS RZ, [RZ] ;  /* 0x00000000fffff984 */ /* 0x000fe20000000800 */
[----:B------:R-:W-:Y:S01]  /*2c50*/  @!PT LDS RZ, [RZ] ;  /* 0x00000000fffff984 */ /* 0x000fe20000000800 */
[----:B------:R-:W-:Y:S01]  /*2c60*/  @!PT LDS RZ, [RZ] ;  /* 0x00000000fffff984 */ /* 0x000fe20000000800 */
[----:B------:R3:W-:Y:S04]  /*2c70*/  LDGSTS.E.BYPASS.LTC128B.128 [R243+0x4000], [R10.64] ;  /* 0x040000000af37fae */ /* 0x0007e8000b901d72 */
.L_x_602:
[----:B------:R-:W-:Y:S05]  /*2c80*/  BSYNC B0 ;  /* 0x0000000000007941 */ /* 0x000fea0003800000 */
.L_x_601:
        /* <DEDUP_REMOVED lines=11> */
[----:B---3--:R-:W-:-:S04]  /*2d40*/  LEA R10, P0, R0, c[0x0][0x168], 0x1 ;  /* 0x00005a00000a7a11 */ /* 0x008fc800078008ff */
[----:B------:R-:W-:-:S05]  /*2d50*/  LEA.HI.X R11, R0, c[0x0][0x16c], R3, 0x1, P0 ;  /* 0x00005b00000b7a11 */ /* 0x000fca00000f0c03 */
[----:B------:R-:W-:Y:S01]  /*2d60*/  @!PT LDS RZ, [RZ] ;  /* 0x00000000fffff984 */ /* 0x000fe20000000800 */
[----:B------:R-:W-:Y:S01]  /*2d70*/  @!PT LDS RZ, [RZ] ;  /* 0x00000000fffff984 */ /* 0x000fe20000000800 */
[----:B------:R-:W-:Y:S01]  /*2d80*/  @!PT LDS RZ, [RZ] ;  /* 0x00000000fffff984 */ /* 0x000fe20000000800 */
[----:B------:R3:W-:Y:S04]  /*2d90*/  LDGSTS.E.BYPASS.LTC128B.128 [R243+0x4800], [R10.64] ;  /* 0x048000000af37fae */ /* 0x0007e8000b901d72 */
.L_x_604:
[----:B------:R-:W-:Y:S05]  /*2da0*/  BSYNC B0 ;  /* 0x0000000000007941 */ /* 0x000fea0003800000 */
.L_x_603:
        /* <DEDUP_REMOVED lines=17> */
.L_x_606:
[----:B------:R-:W-:Y:S05]  /*2ec0*/  BSYNC B0 ;  /* 0x0000000000007941 */ /* 0x000fea0003800000 */
.L_x_605:
        /* <DEDUP_REMOVED lines=18> */
.L_x_608:
[----:B------:R-:W-:Y:S05]  /*2ff0*/  BSYNC B0 ;  /* 0x0000000000007941 */ /* 0x000fea0003800000 */
.L_x_607:
        /* <DEDUP_REMOVED lines=17> */
.L_x_610:
[----:B------:R-:W-:Y:S05]  /*3110*/  BSYNC B0 ;  /* 0x0000000000007941 */ /* 0x000fea0003800000 */
.L_x_609:
        /* <DEDUP_REMOVED lines=19> */
.L_x_612:
[----:B------:R-:W-:Y:S05]  /*3250*/  BSYNC B0 ;  /* 0x0000000000007941 */ /* 0x000fea0003800000 */
.L_x_611:
        /* <DEDUP_REMOVED lines=19> */
.L_x_614:
[----:B------:R-:W-:Y:S05]  /*3390*/  BSYNC B0 ;  /* 0x0000000000007941 */ /* 0x000fea0003800000 */
.L_x_613:
[----:B------:R-:W-:Y:S01]  /*33a0*/  ISETP.GE.AND P0, PT, R16, UR15, PT ;  /* 0x0000000f10007c0c */ /* 0x000fe2000bf06270 */
[----:B------:R-:W-:Y:S01]  /*33b0*/  ULDC.64 UR12, c[0x0][0x1a0] ;  /* 0x00006800000c7ab9 */ /* 0x000fe20000000a00 */
[----:B------:R-:W-:Y:S01]  /*33c0*/  BSSY B0, `(.L_x_615) ;  /* 0x0000013000007945 */ /* 0x000fe20003800000 */
[----:B------:R-:W-:Y:S02]  /*33d0*/  USHF.L.U64.HI UR28, UR12, UR28, UR13 ;  /* 0x0000001c0c1c7299 */ /* 0x000fe4000801020d */
[----:B------:R-:W-:-:S08]  /*33e0*/  USHF.L.U32 UR29, UR12, 0x7, URZ ;  /* 0x000000070c1d7899 */ /* 0x000fd0000800063f */
        /* <DEDUP_REMOVED lines=16> */
.L_x_616:
[----:B------:R-:W-:Y:S05]  /*34f0*/  BSYNC B0 ;  /* 0x0000000000007941 */ /* 0x000fea0003800000 */
.L_x_615:
[----:B------:R-:W0:Y:S01]  /*3500*/  LDGDEPBAR ;  /* 0x00000000000079af */ /* 0x000e220000000000 */
[----:B------:R-:W-:Y:S01]  /*3510*/  ISETP.GE.AND P0, PT, R14, UR15, PT ;  /* 0x0000000f0e007c0c */ /* 0x000fe2000bf06270 */
[----:B---3--:R-:W-:Y:S01]  /*3520*/  IMAD.MOV.U32 R10, RZ, RZ, R32 ;  /* 0x000000ffff0a7224 */ /* 0x008fe200078e0020 */
[----:B------:R-:W-:Y:S01]  /*3530*/  UIMAD UR13, UR28, UR9, URZ ;  /* 0x000000091c0d72a4 */ /* 0x000fe2000f8e023f */
[----:B------:R-:W-:Y:S01]  /*3540*/  IMAD.MOV.U32 R11, RZ, RZ, R33 ;  /* 0x000000ffff0b7224 */ /* 0x000fe200078e0021 */
[----:B------:R-:W-:Y:S01]  /*3550*/  SHF.R.S32.HI R0, RZ, 0x1f, R5 ;  /* 0x0000001fff007819 */ /* 0x000fe20000011405 */
[----:B------:R-:W-:Y:S01]  /*3560*/  IMAD.MOV.U32 R10, RZ, RZ, R30 ;  /* 0x000000ffff0a7224 */ /* 0x000fe200078e001e */
[----:B------:R-:W-:Y:S01]  /*3570*/  UIMAD UR13, UR16, UR29, UR13 ;  /* 0x0000001d100d72a4 */ /* 0x000fe2000f8e020d */
[----:B-1----:R-:W-:Y:S01]  /*3580*/  IMAD.U32 R6, RZ, RZ, UR9 ;  /* 0x00000009ff067e24 */ /* 0x002fe2000f8e00ff */
[----:B------:R-:W-:Y:S01]  /*3590*/  LEA.HI R0, R0, R5, RZ, 0x2 ;  /* 0x0000000500007211 */ /* 0x000fe200078f10ff */
[----:B------:R-:W-:Y:S01]  /*35a0*/  IMAD.SHL.U32 R27, R27, 0x2, RZ ;  /* 0x000000021b1b7824 */ /* 0x000fe200078e00ff */
[----:B------:R1:W-:Y:S01]  /*35b0*/  STL.64 [R1+0x98], R10 ;  /* 0x0000980a01007387 */ /* 0x0003e20000100a00 */
[----:B------:R-:W-:Y:S01]  /*35c0*/  IMAD.WIDE.U32 R6, R6, UR29, R10 ;  /* 0x0000001d06067c25 */ /* 0x000fe2000f8e000a */
[----:B------:R-:W-:Y:S01]  /*35d0*/  BSSY B0, `(.L_x_617) ;  /* 0x0000011000007945 */ /* 0x000fe20003800000 */
[----:B------:R-:W-:-:S02]  /*35e0*/  SHF.R.S32.HI R133, RZ, 0x2, R0 ;  /* 0x00000002ff857819 */ /* 0x000fc40000011400 */
[----:B------:R-:W-:Y:S02]  /*35f0*/  LOP3.LUT R134, R27, 0x6, RZ, 0xc0, !PT ;  /* 0x000000061b867812 */ /* 0x000fe400078ec0ff */
[----:B------:R-:W-:Y:S01]  /*3600*/  IADD3 R9, R7, UR13, RZ ;  /* 0x0000000d07097c10 */ /* 0x000fe2000fffe0ff */
[----:B------:R-:W-:-:S04]  /*3610*/  DEPBAR.LE SB0, 0x0 ;  /* 0x000080000000791a */ /* 0x000fc80000000000 */
[----:B------:R-:W-:Y:S06]  /*3620*/  BAR.SYNC.DEFER_BLOCKING 0x0 ;  /* 0x0000000000007b1d */ /* 0x000fec0000010000 */
[----:B------:R1:W-:Y:S01]  /*3630*/  @P0 STS.128 [R243+0x8000], RZ ;  /* 0x008000fff3000388 */ /* 0x0003e20000000c00 */
        /* <DEDUP_REMOVED lines=10> */
.L_x_618:
[----:B------:R-:W-:Y:S05]  /*36e0*/  BSYNC B0 ;  /* 0x0000000000007941 */ /* 0x000fea0003800000 */
.L_x_617:
[----:B------:R-:W-:Y:S01]  /*36f0*/  ISETP.GE.AND P0, PT, R24, UR15, PT ;  /* 0x0000000f18007c0c */ /* 0x000fe2000bf06270 */
[----:B------:R-:W-:Y:S01]  /*3700*/  ULDC UR13, c[0x0][0x1a4] ;  /* 0x00006900000d7ab9 */ /* 0x000fe20000000800 */
[----:B------:R-:W-:Y:S01]  /*3710*/  BSSY B0, `(.L_x_619) ;  /* 0x0000010000007945 */ /* 0x000fe20003800000 */
[----:B------:R-:W-:Y:S02]  /*3720*/  USHF.L.U32 UR31, UR12, 0x4, URZ ;  /* 0x000000040c1f7899 */ /* 0x000fe4000800063f */
[----:B------:R-:W-:-:S08]  /*3730*/  USHF.L.U64.HI UR30, UR12, UR30, UR13 ;  /* 0x0000001e0c1e7299 */ /* 0x000fd0000801020d */
[----:B------:R1:W-:Y:S01]  /*3740*/  @P0 STS.128 [R243+0x8800], RZ ;  /* 0x008800fff3000388 */ /* 0x0003e20000000c00 */
        /* <DEDUP_REMOVED lines=12> */
.L_x_620:
[----:B------:R-:W-:Y:S05]  /*3810*/  BSYNC B0 ;  /* 0x0000000000007941 */ /* 0x000fea0003800000 */
.L_x_619:
[----:B------:R-:W-:Y:S01]  /*3820*/  ISETP.GE.AND P0, PT, R22, UR15, PT ;  /* 0x0000000f16007c0c */ /* 0x000fe2000bf06270 */
[----:B------:R-:W-:-:S12]  /*3830*/  BSSY B0, `(.L_x_621) ;  /* 0x0000011000007945 */ /* 0x000fd80003800000 */
[----:B------:R1:W-:Y:S01]  /*3840*/  @P0 STS.128 [R243+0x9000], RZ ;  /* 0x009000fff3000388 */ /* 0x0003e20000000c00 */
        /* <DEDUP_REMOVED lines=15> */
.L_x_622:
[----:B------:R-:W-:Y:S05]  /*3940*/  BSYNC B0 ;  /* 0x0000000000007941 */ /* 0x000fea0003800000 */
.L_x_621:
[----:B------:R-:W-:Y:S01]  /*3950*/  ISETP.GE.AND P0, PT, R21, UR15, PT ;  /* 0x0000000f15007c0c */ /* 0x000fe2000bf06270 */
[----:B------:R-:W-:-:S12]  /*3960*/  BSSY B0, `(.L_x_623) ;  /* 0x0000012000007945 */ /* 0x000fd80003800000 */
[----:B------:R1:W-:Y:S01]  /*3970*/  @P0 STS.128 [R243+0x9800], RZ ;  /* 0x009800fff3000388 */ /* 0x0003e20000000c00 */
        /* <DEDUP_REMOVED lines=16> */
.L_x_624:
[----:B------:R-:W-:Y:S05]  /*3a80*/  BSYNC B0 ;  /* 0x0000000000007941 */ /* 0x000fea0003800000 */
.L_x_623:
        /* <DEDUP_REMOVED lines=18> */
.L_x_626:
[----:B------:R-:W-:Y:S05]  /*3bb0*/  BSYNC B0 ;  /* 0x0000000000007941 */ /* 0x000fea0003800000 */
.L_x_625:
        /* <DEDUP_REMOVED lines=20> */
.L_x_628:
[----:B------:R-:W-:Y:S05]  /*3d00*/  BSYNC B0 ;  /* 0x0000000000007941 */ /* 0x000fea0003800000 */
.L_x_627:
        /* <DEDUP_REMOVED lines=20> */
.L_x_630:
[----:B------:R-:W-:Y:S05]  /*3e50*/  BSYNC B0 ;  /* 0x0000000000007941 */ /* 0x000fea0003800000 */
.L_x_629:
        /* <DEDUP_REMOVED lines=19> */
.L_x_632:
[----:B------:R-:W-:Y:S05]  /*3f90*/  BSYNC B0 ;  /* 0x0000000000007941 */ /* 0x000fea0003800000 */
.L_x_631:
[----:B-1----:R-:W-:Y:S01]  /*3fa0*/  SHF.R.S32.HI R7, RZ, 0x4, R19 ;  /* 0x00000004ff077819 */ /* 0x002fe20000011413 */
[C---:B------:R-:W-:Y:S01]  /*3fb0*/  IMAD.SHL.U32 R6, R25.reuse, 0x40, RZ ;  /* 0x0000004019067824 */ /* 0x040fe200078e00ff */
[----:B------:R-:W-:Y:S01]  /*3fc0*/  R2P PR, R25, 0x6 ;  /* 0x0000000619007804 */ /* 0x000fe20000000000 */
[----:B------:R-:W-:Y:S01]  /*3fd0*/  IMAD.SHL.U32 R3, R23, 0x40, RZ ;  /* 0x0000004017037824 */ /* 0x000fe200078e00ff */
[----:B------:R-:W-:Y:S01]  /*3fe0*/  LEA.HI R0, R19, R7, RZ, 0x1 ;  /* 0x0000000713007211 */ /* 0x000fe200078f08ff */
[----:B------:R-:W-:Y:S01]  /*3ff0*/  IMAD.SHL.U32 R5, R14, 0x8, RZ ;  /* 0x000000080e057824 */ /* 0x000fe200078e00ff */
[----:B------:R-:W-:Y:S01]  /*4000*/  UIADD3 UR16, UR11, 0x1, -UR35 ;  /* 0x000000010b107890 */ /* 0x000fe2000fffe823 */
[----:B------:R-:W0:Y:S01]  /*4010*/  LDGDEPBAR ;  /* 0x00000000000079af */ /* 0x000e220000000000 */
[----:B------:R-:W-:Y:S01]  /*4020*/  LOP3.LUT R0, R0, 0xfffffffe, RZ, 0xc0, !PT ;  /* 0xfffffffe00007812 */ /* 0x000fe200078ec0ff */
[----:B------:R-:W-:Y:S01]  /*4030*/  ULDC UR13, c[0x0][0x2e8] ;  /* 0x0000ba00000d7ab9 */ /* 0x000fe20000000800 */
[----:B------:R-:W-:Y:S01]  /*4040*/  LOP3.LUT R3, R3, 0x1c0, RZ, 0xc0, !PT ;  /* 0x000001c003037812 */ /* 0x000fe200078ec0ff */
[----:B------:R-:W-:-:S02]  /*4050*/  UIADD3 UR13, UR16, UR13, URZ ;  /* 0x0000000d100d7290 */ /* 0x000fc4000fffe03f */
[----:B------:R-:W-:Y:S01]  /*4060*/  IMAD.IADD R7, R7, 0x1, -R0 ;  /* 0x0000000107077824 */ /* 0x000fe200078e0a00 */
[----:B------:R-:W-:Y:S01]  /*4070*/  LOP3.LUT R0, R6, 0x1c0, RZ, 0xc0, !PT ;  /* 0x000001c006007812 */ /* 0x000fe200078ec0ff */
[----:B------:R-:W-:Y:S02]  /*4080*/  ULDC UR15, c[0x0][0x2e4] ;  /* 0x0000b900000f7ab9 */ /* 0x000fe40000000800 */
[----:B------:R-:W-:Y:S01]  /*4090*/  IMAD.SHL.U32 R6, R7, 0x8, RZ ;  /* 0x0000000807067824 */ /* 0x000fe200078e00ff */
[----:B------:R-:W-:Y:S01]  /*40a0*/  LOP3.LUT R8, R0, 0x8, R5, 0xf8, !PT ;  /* 0x0000000800087812 */ /* 0x000fe200078ef805 */
[----:B------:R-:W-:Y:S01]  /*40b0*/  UIADD3 UR15, UR11, -UR15, -UR35 ;  /* 0x8000000f0b0f7290 */ /* 0x000fe2000fffe823 */
[----:B------:R-:W-:Y:S01]  /*40c0*/  SHF.R.U32.HI R0, RZ, 0x3, R0 ;  /* 0x00000003ff007819 */ /* 0x000fe20000011600 */
[----:B------:R-:W-:Y:S01]  /*40d0*/  UISETP.GT.AND UP0, UPT, UR9, UR8, UPT ;  /* 0x000000080900728c */ /* 0x000fe2000bf04270 */
[----:B------:R-:W-:Y:S02]  /*40e0*/  LOP3.LUT R6, R3, 0x8, R6, 0xf8, !PT ;  /* 0x0000000803067812 */ /* 0x000fe400078ef806 */
[----:B------:R-:W-:Y:S01]  /*40f0*/  SHF.R.U32.HI R5, RZ, 0x3, R3 ;  /* 0x00000003ff057819 */ /* 0x000fe20000011603 */
[----:B------:R-:W-:Y:S01]  /*4100*/  IMAD R3, R132, 0x400, R252 ;  /* 0x0000040084037824 */ /* 0x000fe200078e02fc */
[----:B------:R-:W-:-:S02]  /*4110*/  LOP3.LUT R0, R8, R0, RZ, 0x3c, !PT ;  /* 0x0000000008007212 */ /* 0x000fc400078e3cff */
        /* <DEDUP_REMOVED lines=8> */
[C---:B------:R-:W-:Y:S01]  /*41a0*/  IADD3 R3, R135.reuse, 0x4000, RZ ;  /* 0x0000400087037810 */ /* 0x040fe20007ffe0ff */
[--C-:B------:R-:W-:Y:S01]  /*41b0*/  IMAD R225, R2, 0x2, R222.reuse ;  /* 0x0000000202e17824 */ /* 0x100fe200078e02de */
[----:B------:R-:W1:Y:S01]  /*41c0*/  LDSM.16.M88.4 R16, [R222] ;  /* 0x00000000de10783b */ /* 0x000e620000000200 */
[----:B------:R-:W-:Y:S01]  /*41d0*/  IADD3 R226, R135, 0x4040, RZ ;  /* 0x0000404087e27810 */ /* 0x000fe20007ffe0ff */
[----:B------:R-:W-:Y:S01]  /*41e0*/  IMAD R223, R4, 0x2, R222 ;  /* 0x0000000204df7824 */ /* 0x000fe200078e02de */
[----:B------:R-:W-:Y:S01]  /*41f0*/  @P2 IADD3 R226, R3, -0x40, RZ ;  /* 0xffffffc003e22810 */ /* 0x000fe20007ffe0ff */
[----:B------:R-:W5:Y:S01]  /*4200*/  LDSM.16.M88.4 R12, [R222+0x2000] ;  /* 0x00200000de0c783b */ /* 0x000f620000000200 */
[----:B------:R-:W-:Y:S01]  /*4210*/  LEA R3, R132, UR10, 0x4 ;  /* 0x0000000a84037c11 */ /* 0x000fe2000f8e20ff */
[----:B------:R-:W-:-:S02]  /*4220*/  IMAD R224, R2, 0x2, R223 ;  /* 0x0000000202e07824 */ /* 0x000fc400078e02df */
[----:B------:R-:W2:Y:S01]  /*4230*/  LDSM.16.M88.4 R60, [R135+0x4800] ;  /* 0x00480000873c783b */ /* 0x000ea20000000200 */
[----:B------:R-:W-:Y:S02]  /*4240*/  IMAD.IADD R220, R0, 0x1, R226 ;  /* 0x0000000100dc7824 */ /* 0x000fe400078e02e2 */
[----:B------:R-:W-:Y:S01]  /*4250*/  IMAD.IADD R3, R133, 0x1, R3 ;  /* 0x0000000185037824 */ /* 0x000fe200078e0203 */
[----:B------:R-:W3:Y:S01]  /*4260*/  LDSM.16.M88.4 R56, [R135+0x5000] ;  /* 0x005000008738783b */ /* 0x000ee20000000200 */
[----:B------:R-:W-:-:S03]  /*4270*/  IMAD.U32 R0, RZ, RZ, UR9 ;  /* 0x00000009ff007e24 */ /* 0x000fc6000f8e00ff */
[----:B------:R-:W4:Y:S01]  /*4280*/  LDSM.16.M88.4 R52, [R135+0x5800] ;  /* 0x005800008734783b */ /* 0x000f220000000200 */
[C---:B------:R-:W-:Y:S01]  /*4290*/  IADD3 R6, R3.reuse, 0x40, RZ ;  /* 0x0000004003067810 */ /* 0x040fe20007ffe0ff */
[----:B------:R-:W-:Y:S01]  /*42a0*/  IMAD R0, R0, 0x80, R134 ;  /* 0x0000008000007824 */ /* 0x000fe200078e0286 */
[C---:B------:R-:W-:Y:S01]  /*42b0*/  IADD3 R5, R3.reuse, 0x48, RZ ;  /* 0x0000004803057810 */ /* 0x040fe20007ffe0ff */
[----:B------:R-:W2:Y:S01]  /*42c0*/  LDSM.16.M88.4 R48, [R135+0x6000] ;  /* 0x006000008730783b */ /* 0x000ea20000000200 */
[----:B------:R-:W-:-:S03]  /*42d0*/  IADD3 R7, R3, 0x8, RZ ;  /* 0x0000000803077810 */ /* 0x000fc60007ffe0ff */
[----:B------:R-:W2:Y:S04]  /*42e0*/  LDSM.16.M88.4 R44, [R135+0x6800] ;  /* 0x00680000872c783b */ /* 0x000ea80000000200 */
[----:B------:R-:W2:Y:S04]  /*42f0*/  LDSM.16.M88.4 R36, [R135+0x7000] ;  /* 0x007000008724783b */ /* 0x000ea80000000200 */
[----:B------:R-:W2:Y:S04]  /*4300*/  LDSM.16.M88.4 R32, [R135+0x7800] ;  /* 0x007800008720783b */ /* 0x000ea80000000200 */
[----:B------:R-:W-:Y:S01]  /*4310*/  LDSM.16.M88.4 R24, [R221+0x4800] ;  /* 0x00480000dd18783b */ /* 0x000fe20000000200 */
[-C--:B-1----:R-:W-:Y:S03]  /*4320*/  HMMA.16816.F32.BF16 R160, R16, R8.reuse, RZ ;  /* 0x0000000810a0723c */ /* 0x082fe600000418ff */
[----:B------:R-:W-:Y:S04]  /*4330*/  LDSM.16.M88.4 R40, [R221+0x5000] ;  /* 0x00500000dd28783b */ /* 0x000fe80000000200 */
[----:B------:R-:W-:Y:S01]  /*4340*/  LDSM.16.M88.4 R64, [R221+0x5800] ;  /* 0x00580000dd40783b */ /* 0x000fe20000000200 */
[C---:B-----5:R-:W-:Y:S03]  /*4350*/  HMMA.16816.F32.BF16 R156, R12.reuse, R8, RZ ;  /* 0x000000080c9c723c */ /* 0x060fe600000418ff */
[----:B------:R-:W-:Y:S04]  /*4360*/  LDSM.16.M88.4 R68, [R221+0x6000] ;  /* 0x00600000dd44783b */ /* 0x000fe80000000200 */
[----:B------:R-:W-:Y:S01]  /*4370*/  LDSM.16.M88.4 R76, [R221+0x7000] ;  /* 0x00700000dd4c783b */ /* 0x000fe20000000200 */
[-C--:B------:R-:W-:Y:S03]  /*4380*/  HMMA.16816.F32.BF16 R152, R12, R10.reuse, RZ ;  /* 0x0000000a0c98723c */ /* 0x080fe600000418ff */
[----:B------:R-:W-:Y:S04]  /*4390*/  LDSM.16.M88.4 R72, [R221+0x7800] ;  /* 0x00780000dd48783b */ /* 0x000fe80000000200 */
[----:B------:R-:W-:Y:S01]  /*43a0*/  LDSM.16.M88.4 R20, [R225] ;  /* 0x00000000e114783b */ /* 0x000fe20000000200 */
[----:B------:R-:W-:Y:S03]  /*43b0*/  HMMA.16816.F32.BF16 R148, R16, R10, RZ ;  /* 0x0000000a1094723c */ /* 0x000fe600000418ff */
[----:B------:R-:W1:Y:S04]  /*43c0*/  LDSM.16.M88.4 R8, [R225+0x2000] ;  /* 0x00200000e108783b */ /* 0x000e680000000200 */
[----:B------:R-:W5:Y:S01]  /*43d0*/  LDSM.16.M88.4 R80, [R221+0x6800] ;  /* 0x00680000dd50783b */ /* 0x000f620000000200 */
[C---:B--2---:R-:W-:Y:S03]  /*43e0*/  HMMA.16816.F32.BF16 R144, R12.reuse, R60, RZ ;  /* 0x0000003c0c90723c */ /* 0x044fe600000418ff */
[----:B------:R-:W2:Y:S05]  /*43f0*/  LDSM.16.M88.4 R28, [R221+0x4000] ;  /* 0x00400000dd1c783b */ /* 0x000eaa0000000200 */
        /* <DEDUP_REMOVED lines=16> */
[C---:B------:R-:W-:Y:S01]  /*4500*/  HMMA.16816.F32.BF16 R168, R16.reuse, R54, RZ ;  /* 0x0000003610a8723c */ /* 0x040fe200000418ff */
[----:B------:R-:W-:Y:S07]  /*4510*/  LDSM.16.M88.4 R52, [R226] ;  /* 0x00000000e234783b */ /* 0x000fee0000000200 */
[C---:B------:R-:W-:Y:S08]  /*4520*/  HMMA.16816.F32.BF16 R172, R16.reuse, R48, RZ ;  /* 0x0000003010ac723c */ /* 0x040ff000000418ff */
[C---:B------:R-:W-:Y:S01]  /*4530*/  HMMA.16816.F32.BF16 R176, R16.reuse, R50, RZ ;  /* 0x0000003210b0723c */ /* 0x040fe200000418ff */
[----:B------:R-:W-:Y:S07]  /*4540*/  LDSM.16.M88.4 R48, [R226+0x800] ;  /* 0x00080000e230783b */ /* 0x000fee0000000200 */
        /* <DEDUP_REMOVED lines=9> */
[----:B------:R-:W-:Y:S07]  /*45e0*/  LDSM.16.M88.4 R32, [R226+0x2800] ;  /* 0x00280000e220783b */ /* 0x000fee0000000200 */
        /* <DEDUP_REMOVED lines=14> */
[----:B------:R-:W-:Y:S08]  /*46d0*/  HMMA.16816.F32.BF16 R88, R20, R70, R176 ;  /* 0x000000461458723c */ /* 0x000ff000000418b0 */
[C---:B------:R-:W-:Y:S08]  /*46e0*/  HMMA.16816.F32.BF16 R140, R8.reuse, R26, R140 ;  /* 0x0000001a088c723c */ /* 0x040ff0000004188c */
[C---:B-----5:R-:W-:Y:S08]  /*46f0*/  HMMA.16816.F32.BF16 R204, R8.reuse, R80, R108 ;  /* 0x0000005008cc723c */ /* 0x060ff0000004186c */
[----:B------:R-:W-:Y:S08]  /*4700*/  HMMA.16816.F32.BF16 R200, R8, R82, R104 ;  /* 0x0000005208c8723c */ /* 0x000ff00000041868 */
[C---:B------:R-:W-:Y:S01]  /*4710*/  HMMA.16816.F32.BF16 R120, R20.reuse, R26, R60 ;  /* 0x0000001a1478723c */ /* 0x040fe2000004183c */
[----:B------:R-:W1:Y:S07]  /*4720*/  LDSM.16.M88.4 R24, [R223+0x2000] ;  /* 0x00200000df18783b */ /* 0x000e6e0000000200 */
[C---:B------:R-:W-:Y:S08]  /*4730*/  HMMA.16816.F32.BF16 R84, R20.reuse, R80, R180 ;  /* 0x000000501454723c */ /* 0x040ff000000418b4 */
[C---:B------:R-:W-:Y:S08]  /*4740*/  HMMA.16816.F32.BF16 R68, R20.reuse, R76, R188 ;  /* 0x0000004c1444723c */ /* 0x040ff000000418bc */
[----:B------:R-:W-:Y:S01]  /*4750*/  HMMA.16816.F32.BF16 R64, R20, R72, R36 ;  /* 0x000000481440723c */ /* 0x000fe20000041824 */
[----:B------:R-:W-:Y:S07]  /*4760*/  LDSM.16.M88.4 R36, [R226+0x2000] ;  /* 0x00200000e224783b */ /* 0x000fee0000000200 */
[C---:B--2---:R-:W-:Y:S08]  /*4770*/  HMMA.16816.F32.BF16 R156, R8.reuse, R28, R156 ;  /* 0x0000001c089c723c */ /* 0x044ff0000004189c */
[C---:B------:R-:W-:Y:S08]  /*4780*/  HMMA.16816.F32.BF16 R152, R8.reuse, R30, R152 ;  /* 0x0000001e0898723c */ /* 0x040ff00000041898 */
[----:B------:R-:W-:Y:S01]  /*4790*/  HMMA.16816.F32.BF16 R236, R8, R42, R128 ;  /* 0x0000002a08ec723c */ /* 0x000fe20000041880 */
[----:B------:R-:W-:Y:S07]  /*47a0*/  LDSM.16.M88.4 R8, [R224+0x2000] ;  /* 0x00200000e008783b */ /* 0x000fee0000000200 */
[C---:B------:R-:W-:Y:S08]  /*47b0*/  HMMA.16816.F32.BF16 R160, R20.reuse, R28, R160 ;  /* 0x0000001c14a0723c */ /* 0x040ff000000418a0 */
[C---:B------:R-:W-:Y:S01]  /*47c0*/  HMMA.16816.F32.BF16 R148, R20.reuse, R30, R148 ;  /* 0x0000001e1494723c */ /* 0x040fe20000041894 */
[----:B------:R-:W-:Y:S07]  /*47d0*/  LDSM.16.M88.4 R28, [R226+0x3000] ;  /* 0x00300000e21c783b */ /* 0x000fee0000000200 */
[C---:B------:R-:W-:Y:S01]  /*47e0*/  HMMA.16816.F32.BF16 R108, R20.reuse, R40, R12 ;  /* 0x00000028146c723c */ /* 0x040fe2000004180c */
[----:B------:R-:W-:Y:S07]  /*47f0*/  LDSM.16.M88.4 R12, [R224] ;  /* 0x00000000e00c783b */ /* 0x000fee0000000200 */
[C---:B------:R-:W-:Y:S01]  /*4800*/  HMMA.16816.F32.BF16 R104, R20.reuse, R42, R56 ;  /* 0x0000002a1468723c */ /* 0x040fe20000041838 */
[----:B------:R-:W2:Y:S04]  /*4810*/  LDSM.16.M88.4 R40, [R226+0x1800] ;  /* 0x00180000e228783b */ /* 0x000ea80000000200 */
[----:B------:R-:W-:Y:S03]  /*4820*/  LDSM.16.M88.4 R56, [R220] ;  /* 0x00000000dc38783b */ /* 0x000fe60000000200 */
[C---:B------:R-:W-:Y:S08]  /*4830*/  HMMA.16816.F32.BF16 R80, R20.reuse, R82, R184 ;  /* 0x000000521450723c */ /* 0x040ff000000418b8 */
[C---:B------:R-:W-:Y:S08]  /*4840*/  HMMA.16816.F32.BF16 R76, R20.reuse, R78, R192 ;  /* 0x0000004e144c723c */ /* 0x040ff000000418c0 */
[----:B------:R-:W-:Y:S01]  /*4850*/  HMMA.16816.F32.BF16 R72, R20, R74, R16 ;  /* 0x0000004a1448723c */ /* 0x000fe20000041810 */
[----:B------:R-:W3:Y:S04]  /*4860*/  LDSM.16.M88.4 R20, [R226+0x3800] ;  /* 0x00380000e214783b */ /* 0x000ee80000000200 */
[----:B------:R-:W4:Y:S03]  /*4870*/  LDSM.16.M88.4 R16, [R223] ;  /* 0x00000000df10783b */ /* 0x000f260000000200 */
[C---:B-1----:R-:W-:Y:S08]  /*4880*/  HMMA.16816.F32.BF16 R60, R24.reuse, R52, R156 ;  /* 0x00000034183c723c */ /* 0x042ff0000004189c */
[C---:B------:R-:W-:Y:S08]  /*4890*/  HMMA.16816.F32.BF16 R112, R24.reuse, R54, R152 ;  /* 0x000000361870723c */ /* 0x040ff00000041898 */
[C---:B------:R-:W-:Y:S08]  /*48a0*/  HMMA.16816.F32.BF16 R128, R24.reuse, R48, R212 ;  /* 0x000000301880723c */ /* 0x040ff000000418d4 */
[C---:B------:R-:W-:Y:S08]  /*48b0*/  HMMA.16816.F32.BF16 R140, R24.reuse, R50, R140 ;  /* 0x00000032188c723c */ /* 0x040ff0000004188c */
[C---:B------:R-:W-:Y:S08]  /*48c0*/  HMMA.16816.F32.BF16 R152, R24.reuse, R44, R244 ;  /* 0x0000002c1898723c */ /* 0x040ff000000418f4 */
[C---:B------:R-:W-:Y:S08]  /*48d0*/  HMMA.16816.F32.BF16 R156, R24.reuse, R46, R236 ;  /* 0x0000002e189c723c */ /* 0x040ff000000418ec */
[C---:B--2---:R-:W-:Y:S08]  /*48e0*/  HMMA.16816.F32.BF16 R208, R24.reuse, R40, R208 ;  /* 0x0000002818d0723c */ /* 0x044ff000000418d0 */
[C---:B------:R-:W-:Y:S07]  /*48f0*/  HMMA.16816.F32.BF16 R164, R24.reuse, R42, R232 ;  /* 0x0000002a18a4723c */ /* 0x040fee00000418e8 */
[C---:B------:R-:W-:Y:S01]  /*4900*/  IADD3 R233, R226.reuse, 0x800, RZ ;  /* 0x00000800e2e97810 */ /* 0x040fe20007ffe0ff */
[----:B------:R-:W-:Y:S01]  /*4910*/  HMMA.16816.F32.BF16 R228, R24, R36, R228 ;  /* 0x0000002418e4723c */ /* 0x000fe200000418e4 */
[----:B------:R-:W-:-:S07]  /*4920*/  IADD3 R232, R226, 0x1000, RZ ;  /* 0x00001000e2e87810 */ /* 0x000fce0007ffe0ff */
[C---:B------:R-:W-:Y:S08]  /*4930*/  HMMA.16816.F32.BF16 R216, R24.reuse, R38, R216 ;  /* 0x0000002618d8723c */ /* 0x040ff000000418d8 */
[C---:B------:R-:W-:Y:S08]  /*4940*/  HMMA.16816.F32.BF16 R204, R24.reuse, R32, R204 ;  /* 0x0000002018cc723c */ /* 0x040ff000000418cc */
[C---:B------:R-:W-:Y:S08]  /*4950*/  HMMA.16816.F32.BF16 R200, R24.reuse, R34, R200 ;  /* 0x0000002218c8723c */ /* 0x040ff000000418c8 */
[C---:B------:R-:W-:Y:S08]  /*4960*/  HMMA.16816.F32.BF16 R196, R24.reuse, R28, R196 ;  /* 0x0000001c18c4723c */ /* 0x040ff000000418c4 */
[C---:B---3--:R-:W-:Y:S08]  /*4970*/  HMMA.16816.F32.BF16 R168, R24.reuse, R20, R144 ;  /* 0x0000001418a8723c */ /* 0x048ff00000041890 */
[C---:B------:R-:W-:Y:S08]  /*4980*/  HMMA.16816.F32.BF16 R176, R24.reuse, R30, R136 ;  /* 0x0000001e18b0723c */ /* 0x040ff00000041888 */
[----:B------:R-:W-:Y:S08]  /*4990*/  HMMA.16816.F32.BF16 R184, R24, R22, R124 ;  /* 0x0000001618b8723c */ /* 0x000ff0000004187c */
[C---:B----4-:R-:W-:Y:S08]  /*49a0*/  HMMA.16816.F32.BF16 R24, R16.reuse, R52, R160 ;  /* 0x000000341018723c */ /* 0x050ff000000418a0 */
        /* <DEDUP_REMOVED lines=12> */
[C---:B------:R-:W-:Y:S07]  /*4a70*/  HMMA.16816.F32.BF16 R124, R16.reuse, R20, R64 ;  /* 0x00000014107c723c */ /* 0x040fee0000041840 */
[C---:B------:R-:W-:Y:S01]  /*4a80*/  IADD3 R21, R3.reuse, UR13, RZ ;  /* 0x0000000d03157c10 */ /* 0x040fe2000fffe0ff */
[----:B------:R-:W-:Y:S01]  /*4a90*/  HMMA.16816.F32.BF16 R136, R16, R30, R76 ;  /* 0x0000001e1088723c */ /* 0x000fe2000004184c */
[----:B------:R-:W-:-:S02]  /*4aa0*/  IADD3 R20, R3, UR15, RZ ;  /* 0x0000000f03147c10 */ /* 0x000fc4000fffe0ff */
[----:B------:R-:W-:Y:S02]  /*4ab0*/  IMNMX R242, R21, UR11, PT ;  /* 0x0000000b15f27c17 */ /* 0x000fe4000b800200 */
[C---:B------:R-:W-:Y:S02]  /*4ac0*/  IADD3 R21, R6.reuse, UR15, RZ ;  /* 0x0000000f06157c10 */ /* 0x040fe4000fffe0ff */
[----:B------:R-:W-:Y:S01]  /*4ad0*/  IADD3 R6, R6, UR13, RZ ;  /* 0x0000000d06067c10 */ /* 0x000fe2000fffe0ff */
[----:B------:R-:W-:Y:S01]  /*4ae0*/  HMMA.16816.F32.BF16 R144, R16, R22, R72 ;  /* 0x000000161090723c */ /* 0x000fe20000041848 */
[----:B------:R-:W1:Y:S01]  /*4af0*/  LDSM.16.M88.4 R16, [R220+0x800] ;  /* 0x00080000dc10783b */ /* 0x000e620000000200 */
[----:B------:R-:W-:Y:S02]  /*4b00*/  IADD3 R3, R0, 0x1, RZ ;  /* 0x0000000100037810 */ /* 0x000fe40007ffe0ff */
[----:B------:R-:W-:Y:S02]  /*4b10*/  IMNMX R237, RZ, R20, !PT ;  /* 0x00000014ffed7217 */ /* 0x000fe40007800200 */
[----:B------:R-:W-:-:S02]  /*4b20*/  IMNMX R240, R6, UR11, PT ;  /* 0x0000000b06f07c17 */ /* 0x000fc4000b800200 */
[C---:B------:R-:W-:Y:S01]  /*4b30*/  IADD3 R22, R5.reuse, UR15, RZ ;  /* 0x0000000f05167c10 */ /* 0x040fe2000fffe0ff */
[-C--:B------:R-:W-:Y:S01]  /*4b40*/  HMMA.16816.F32.BF16 R32, R12, R56.reuse, R24 ;  /* 0x000000380c20723c */ /* 0x080fe20000041818 */
[----:B------:R-:W-:Y:S02]  /*4b50*/  IADD3 R5, R5, UR13, RZ ;  /* 0x0000000d05057c10 */ /* 0x000fe4000fffe0ff */
[----:B------:R-:W-:Y:S02]  /*4b60*/  IADD3 R20, R7, UR15, RZ ;  /* 0x0000000f07147c10 */ /* 0x000fe4000fffe0ff */
[----:B------:R-:W-:Y:S02]  /*4b70*/  IMNMX R239, R5, UR11, PT ;  /* 0x0000000b05ef7c17 */ /* 0x000fe4000b800200 */
[----:B------:R-:W-:Y:S01]  /*4b80*/  IADD3 R7, R7, UR13, RZ ;  /* 0x0000000d07077c10 */ /* 0x000fe2000fffe0ff */
[----:B------:R-:W-:Y:S01]  /*4b90*/  HMMA.16816.F32.BF16 R60, R8, R56, R60 ;  /* 0x00000038083c723c */ /* 0x000fe2000004183c */
[----:B------:R-:W-:-:S02]  /*4ba0*/  IMNMX R238, RZ, R21, !PT ;  /* 0x00000015ffee7217 */ /* 0x000fc40007800200 */
[C---:B------:R-:W-:Y:S02]  /*4bb0*/  ISETP.GE.AND P1, PT, R3.reuse, R240, PT ;  /* 0x000000f00300720c */ /* 0x040fe40003f26270 */
[----:B------:R-:W-:Y:S02]  /*4bc0*/  IMNMX R235, RZ, R22, !PT ;  /* 0x00000016ffeb7217 */ /* 0x000fe40007800200 */
[C---:B------:R-:W-:Y:S01]  /*4bd0*/  ISETP.GE.AND P3, PT, R3.reuse, R242, PT ;  /* 0x000000f20300720c */ /* 0x040fe20003f66270 */
[----:B------:R-:W-:Y:S01]  /*4be0*/  HMMA.16816.F32.BF16 R24, R12, R58, R52 ;  /* 0x0000003a0c18723c */ /* 0x000fe20000041834 */
[----:B------:R-:W-:Y:S02]  /*4bf0*/  ISETP.GE.AND P0, PT, R3, R239, PT ;  /* 0x000000ef0300720c */ /* 0x000fe40003f06270 */
[----:B------:R-:W-:Y:S02]  /*4c00*/  IMNMX R241, R7, UR11, PT ;  /* 0x0000000b07f17c17 */ /* 0x000fe4000b800200 */
[----:B------:R-:W-:-:S02]  /*4c10*/  ISETP.LT.OR P5, PT, R3, R238, P1 ;  /* 0x000000ee0300720c */ /* 0x000fc40000fa1670 */
[C---:B------:R-:W-:Y:S01]  /*4c20*/  ISETP.LT.OR P3, PT, R3.reuse, R237, P3 ;  /* 0x000000ed0300720c */ /* 0x040fe20001f61670 */
[----:B------:R-:W-:Y:S01]  /*4c30*/  HMMA.16816.F32.BF16 R28, R8, R58, R112 ;  /* 0x0000003a081c723c */ /* 0x000fe20000041870 */
[C---:B------:R-:W-:Y:S02]  /*4c40*/  ISETP.LT.OR P1, PT, R3.reuse, R235, P0 ;  /* 0x000000eb0300720c */ /* 0x040fe40000721670 */
[----:B------:R-:W-:Y:S02]  /*4c50*/  IMNMX R236, RZ, R20, !PT ;  /* 0x00000014ffec7217 */ /* 0x000fe40007800200 */
[-C--:B------:R-:W-:Y:S01]  /*4c60*/  ISETP.GE.AND P2, PT, R3, R241.reuse, PT ;  /* 0x000000f10300720c */ /* 0x080fe20003f46270 */
[----:B------:R-:W2:Y:S01]  /*4c70*/  LDSM.16.M88.4 R20, [R220+0x1000] ;  /* 0x00100000dc14783b */ /* 0x000ea20000000200 */
[----:B------:R-:W-:Y:S01]  /*4c80*/  ISETP.GE.AND P0, PT, R0, R241, PT ;  /* 0x000000f10000720c */ /* 0x000fe20003f06270 */
[----:B-1----:R-:W-:Y:S01]  /*4c90*/  HMMA.16816.F32.BF16 R44, R12, R16, R116 ;  /* 0x000000100c2c723c */ /* 0x002fe20000041874 */
[----:B------:R-:W-:-:S02]  /*4ca0*/  P2R R7, PR, RZ, 0x8 ;  /* 0x00000008ff077803 */ /* 0x000fc40000000000 */
[C---:B------:R-:W-:Y:S02]  /*4cb0*/  ISETP.GE.AND P4, PT, R0.reuse, R242, PT ;  /* 0x000000f20000720c */ /* 0x040fe40003f86270 */
[-C--:B------:R-:W-:Y:S02]  /*4cc0*/  ISETP.LT.OR P2, PT, R3, R236.reuse, P2 ;  /* 0x000000ec0300720c */ /* 0x080fe40001741670 */
[C---:B------:R-:W-:Y:S01]  /*4cd0*/  ISETP.LT.OR P3, PT, R0.reuse, R236, P0 ;  /* 0x000000ec0000720c */ /* 0x040fe20000761670 */
[----:B------:R-:W-:Y:S01]  /*4ce0*/  HMMA.16816.F32.BF16 R40, R8, R16, R128 ;  /* 0x000000100828723c */ /* 0x000fe20000041880 */
[----:B------:R-:W-:Y:S02]  /*4cf0*/  ISETP.GE.AND P0, PT, R0, R239, PT ;  /* 0x000000ef0000720c */ /* 0x000fe40003f06270 */
[----:B------:R-:W-:Y:S02]  /*4d00*/  P2R R5, PR, RZ, 0x2 ;  /* 0x00000002ff057803 */ /* 0x000fe40000000000 */
[----:B------:R-:W-:-:S02]  /*4d10*/  P2R R6, PR, RZ, 0x4 ;  /* 0x00000004ff067803 */ /* 0x000fc40000000000 */
[C---:B------:R-:W-:Y:S01]  /*4d20*/  ISETP.LT.OR P1, PT, R0.reuse, R237, P4 ;  /* 0x000000ed0000720c */ /* 0x040fe20002721670 */
[-C--:B------:R-:W-:Y:S01]  /*4d30*/  HMMA.16816.F32.BF16 R48, R8, R18.reuse, R140 ;  /* 0x000000120830723c */ /* 0x080fe2000004188c */
[C---:B------:R-:W-:Y:S02]  /*4d40*/  ISETP.GE.AND P2, PT, R0.reuse, R240, PT ;  /* 0x000000f00000720c */ /* 0x040fe40003f46270 */
[C---:B------:R-:W-:Y:S02]  /*4d50*/  ISETP.LT.OR P0, PT, R0.reuse, R235, P0 ;  /* 0x000000eb0000720c */ /* 0x040fe40000701670 */
[----:B------:R-:W-:Y:S02]  /*4d60*/  IADD3 R3, R0, 0x8, RZ ;  /* 0x0000000800037810 */ /* 0x000fe40007ffe0ff */
[----:B------:R-:W-:Y:S01]  /*4d70*/  FSEL R64, R32, -INF , !P1 ;  /* 0xff80000020407808 */ /* 0x000fe20004800000 */
[----:B------:R-:W-:Y:S01]  /*4d80*/  HMMA.16816.F32.BF16 R36, R12, R18, R120 ;  /* 0x000000120c24723c */ /* 0x000fe20000041878 */
[----:B------:R-:W-:Y:S01]  /*4d90*/  ISETP.LT.OR P1, PT, R0, R238, P2 ;  /* 0x000000ee0000720c */ /* 0x000fe20001721670 */
[----:B------:R-:W1:Y:S01]  /*4da0*/  LDSM.16.M88.4 R16, [R220+0x1800] ;  /* 0x00180000dc10783b */ /* 0x000e620000000200 */
[----:B------:R-:W-:-:S02]  /*4db0*/  FSEL R118, R62, -INF , !P0 ;  /* 0xff8000003e767808 */ /* 0x000fc40004000000 */
[C---:B------:R-:W-:Y:S02]  /*4dc0*/  ISETP.GE.AND P2, PT, R3.reuse, R241, PT ;  /* 0x000000f10300720c */ /* 0x040fe40003f46270 */
[----:B------:R-:W-:Y:S02]  /*4dd0*/  ISETP.GE.AND P0, PT, R3, R239, PT ;  /* 0x000000ef0300720c */ /* 0x000fe40003f06270 */
[----:B------:R-:W-:Y:S02]  /*4de0*/  FSEL R114, R61, -INF , !P5 ;  /* 0xff8000003d727808 */ /* 0x000fe40006800000 */
[----:B------:R-:W-:Y:S02]  /*4df0*/  FSEL R132, R60, -INF , !P1 ;  /* 0xff8000003c847808 */ /* 0x000fe40004800000 */
[C---:B------:R-:W-:Y:S02]  /*4e00*/  ISETP.LT.OR P4, PT, R3.reuse, R236, P2 ;  /* 0x000000ec0300720c */ /* 0x040fe40001781670 */
[----:B------:R-:W-:-:S02]  /*4e10*/  ISETP.LT.OR P5, PT, R3, R235, P0 ;  /* 0x000000eb0300720c */ /* 0x000fc400007a1670 */
[----:B------:R-:W-:Y:S02]  /*4e20*/  ISETP.GE.AND P1, PT, R3, R240, PT ;  /* 0x000000f00300720c */ /* 0x000fe40003f26270 */
[----:B------:R-:W-:Y:S02]  /*4e30*/  ISETP.NE.AND P2, PT, R6, RZ, PT ;  /* 0x000000ff0600720c */ /* 0x000fe40003f45270 */
[----:B------:R-:W-:Y:S02]  /*4e40*/  ISETP.NE.AND P0, PT, R5, RZ, PT ;  /* 0x000000ff0500720c */ /* 0x000fe40003f05270 */
[----:B------:R-:W-:Y:S02]  /*4e50*/  IADD3 R5, R0, 0x9, RZ ;  /* 0x0000000900057810 */ /* 0x000fe40007ffe0ff */
[----:B------:R-:W-:Y:S02]  /*4e60*/  FSEL R78, R34, -INF , !P3 ;  /* 0xff800000224e7808 */ /* 0x000fe40005800000 */
[----:B------:R-:W-:-:S02]  /*4e70*/  ISETP.GE.AND P3, PT, R3, R242, PT ;  /* 0x000000f20300720c */ /* 0x000fc40003f66270 */
[----:B------:R-:W-:Y:S02]  /*4e80*/  ISETP.LT.OR P6, PT, R3, R238, P1 ;  /* 0x000000ee0300720c */ /* 0x000fe40000fc1670 */
[----:B------:R-:W-:Y:S02]  /*4e90*/  FSEL R74, R35, -INF , !P2 ;  /* 0xff800000234a7808 */ /* 0x000fe40005000000 */
[----:B------:R-:W-:Y:S02]  /*4ea0*/  ISETP.NE.AND P1, PT, R7, RZ, PT ;  /* 0x000000ff0700720c */ /* 0x000fe40003f25270 */
[----:B------:R-:W-:Y:S02]  /*4eb0*/  ISETP.GE.AND P2, PT, R5, R242, PT ;  /* 0x000000f20500720c */ /* 0x000fe40003f46270 */
[----:B------:R-:W-:Y:S02]  /*4ec0*/  ISETP.LT.OR P3, PT, R3, R237, P3 ;  /* 0x000000ed0300720c */ /* 0x000fe40001f61670 */
[----:B------:R-:W-:-:S02]  /*4ed0*/  FSEL R56, R33, -INF , !P1 ;  /* 0xff80000021387808 */ /* 0x000fc40004800000 */
[C---:B------:R-:W-:Y:S01]  /*4ee0*/  ISETP.LT.OR P2, PT, R5.reuse, R237, P2 ;  /* 0x000000ed0500720c */ /* 0x040fe20001741670 */
[----:B--2---:R-:W-:Y:S01]  /*4ef0*/  HMMA.16816.F32.BF16 R32, R12, R20, R108 ;  /* 0x000000140c20723c */ /* 0x004fe2000004186c */
[----:B------:R-:W-:Y:S02]  /*4f00*/  ISETP.GE.AND P1, PT, R5, R241, PT ;  /* 0x000000f10500720c */ /* 0x000fe40003f26270 */
[----:B------:R-:W-:Y:S02]  /*4f10*/  FSEL R116, R63, -INF , !P0 ;  /* 0xff8000003f747808 */ /* 0x000fe40004000000 */
[----:B------:R-:W-:Y:S02]  /*4f20*/  FSEL R61, R24, -INF , !P3 ;  /* 0xff800000183d7808 */ /* 0x000fe40005800000 */
[C---:B------:R-:W-:Y:S02]  /*4f30*/  ISETP.GE.AND P0, PT, R5.reuse, R240, PT ;  /* 0x000000f00500720c */ /* 0x040fe40003f06270 */
[----:B------:R-:W-:-:S02]  /*4f40*/  ISETP.GE.AND P3, PT, R5, R239, PT ;  /* 0x000000ef0500720c */ /* 0x000fc40003f66270 */
[----:B------:R-:W-:Y:S02]  /*4f50*/  P2R R6, PR, RZ, 0x4 ;  /* 0x00000004ff067803 */ /* 0x000fe40000000000 */
[C---:B------:R-:W-:Y:S02]  /*4f60*/  ISETP.LT.OR P2, PT, R5.reuse, R236, P1 ;  /* 0x000000ec0500720c */ /* 0x040fe40000f41670 */
[----:B------:R-:W-:Y:S02]  /*4f70*/  IADD3 R3, R0, 0x10, RZ ;  /* 0x0000001000037810 */ /* 0x000fe40007ffe0ff */
[C---:B------:R-:W-:Y:S02]  /*4f80*/  ISETP.LT.OR P0, PT, R5.reuse, R238, P0 ;  /* 0x000000ee0500720c */ /* 0x040fe40000701670 */
[----:B------:R-:W-:Y:S02]  /*4f90*/  ISETP.LT.OR P1, PT, R5, R235, P3 ;  /* 0x000000eb0500720c */ /* 0x000fe40001f21670 */
[----:B------:R-:W-:-:S02]  /*4fa0*/  P2R R5, PR, RZ, 0x4 ;  /* 0x00000004ff057803 */ /* 0x000fc40000000000 */
[C---:B------:R-:W-:Y:S02]  /*4fb0*/  ISETP.GE.AND P2, PT, R3.reuse, R240, PT ;  /* 0x000000f00300720c */ /* 0x040fe40003f46270 */
[----:B------:R-:W-:Y:S02]  /*4fc0*/  ISETP.GE.AND P3, PT, R3, R241, PT ;  /* 0x000000f10300720c */ /* 0x000fe40003f66270 */
[----:B------:R-:W-:Y:S02]  /*4fd0*/  FSEL R117, R30, -INF , !P5 ;  /* 0xff8000001e757808 */ /* 0x000fe40006800000 */
[----:B------:R-:W-:Y:S02]  /*4fe0*/  FSEL R113, R28, -INF , !P6 ;  /* 0xff8000001c717808 */ /* 0x000fe40007000000 */
[----:B------:R-:W-:Y:S02]  /*4ff0*/  ISETP.NE.AND P5, PT, R5, RZ, PT ;  /* 0x000000ff0500720c */ /* 0x000fe40003fa5270 */
[----:B------:R-:W-:-:S02]  /*5000*/  ISETP.LT.OR P2, PT, R3, R238, P2 ;  /* 0x000000ee0300720c */ /* 0x000fc40001741670 */
[----:B------:R-:W-:Y:S02]  /*5010*/  ISETP.LT.OR P6, PT, R3, R236, P3 ;  /* 0x000000ec0300720c */ /* 0x000fe40001fc1670 */
[----:B------:R-:W-:Y:S02]  /*5020*/  IADD3 R5, R0, 0x11, RZ ;  /* 0x0000001100057810 */ /* 0x000fe40007ffe0ff */
[----:B------:R-:W-:Y:S02]  /*5030*/  ISETP.NE.AND P3, PT, R6, RZ, PT ;  /* 0x000000ff0600720c */ /* 0x000fe40003f65270 */
[----:B------:R-:W-:Y:S02]  /*5040*/  P2R R6, PR, RZ, 0x4 ;  /* 0x00000004ff067803 */ /* 0x000fe40000000000 */
[----:B------:R-:W-:Y:S02]  /*5050*/  ISETP.GE.AND P2, PT, R5, R241, PT ;  /* 0x000000f10500720c */ /* 0x000fe40003f46270 */
[----:B------:R-:W-:-:S02]  /*5060*/  FSEL R57, R25, -INF , !P3 ;  /* 0xff80000019397808 */ /* 0x000fc40005800000 */
[----:B------:R-:W-:Y:S02]  /*5070*/  FSEL R112, R29, -INF , !P0 ;  /* 0xff8000001d707808 */ /* 0x000fe40004000000 */
[----:B------:R-:W-:Y:S02]  /*5080*/  ISETP.GE.AND P3, PT, R5, R242, PT ;  /* 0x000000f20500720c */ /* 0x000fe40003f66270 */
[----:B------:R-:W-:Y:S02]  /*5090*/  ISETP.GE.AND P0, PT, R3, R239, PT ;  /* 0x000000ef0300720c */ /* 0x000fe40003f06270 */
[----:B------:R-:W-:Y:S02]  /*50a0*/  FSEL R76, R26, -INF , !P4 ;  /* 0xff8000001a4c7808 */ /* 0x000fe40006000000 */
[----:B------:R-:W-:Y:S02]  /*50b0*/  FSEL R115, R31, -INF , !P1 ;  /* 0xff8000001f737808 */ /* 0x000fe40004800000 */
[----:B------:R-:W-:Y:S01]  /*50c0*/  ISETP.LT.OR P2, PT, R5, R236, P2 ;  /* 0x000000ec0500720c */ /* 0x000fe20001741670 */
[----:B-1----:R-:W-:Y:S01]  /*50d0*/  HMMA.16816.F32.BF16 R28, R8, R16, R208 ;  /* 0x00000010081c723c */ /* 0x002fe200000418d0 */
[----:B------:R-:W-:-:S02]  /*50e0*/  ISETP.GE.AND P4, PT, R3, R242, PT ;  /* 0x000000f20300720c */ /* 0x000fc40003f86270 */
[----:B------:R-:W-:Y:S02]  /*50f0*/  FSEL R67, R27, -INF , !P5 ;  /* 0xff8000001b437808 */ /* 0x000fe40006800000 */
[C---:B------:R-:W-:Y:S02]  /*5100*/  ISETP.GE.AND P1, PT, R5.reuse, R240, PT ;  /* 0x000000f00500720c */ /* 0x040fe40003f26270 */
[----:B------:R-:W-:Y:S01]  /*5110*/  P2R R7, PR, RZ, 0x40 ;  /* 0x00000040ff077803 */ /* 0x000fe20000000000 */
[----:B------:R-:W-:Y:S01]  /*5120*/  HMMA.16816.F32.BF16 R24, R8, R20, R152 ;  /* 0x000000140818723c */ /* 0x000fe20000041898 */
[----:B------:R-:W-:Y:S02]  /*5130*/  ISETP.LT.OR P5, PT, R5, R237, P3 ;  /* 0x000000ed0500720c */ /* 0x000fe40001fa1670 */
[----:B------:R-:W-:Y:S02]  /*5140*/  ISETP.LT.OR P6, PT, R3, R235, P0 ;  /* 0x000000eb0300720c */ /* 0x000fe400007c1670 */
[----:B------:R-:W-:-:S02]  /*5150*/  ISETP.NE.AND P3, PT, R6, RZ, PT ;  /* 0x000000ff0600720c */ /* 0x000fc40003f65270 */
[----:B------:R-:W-:Y:S02]  /*5160*/  ISETP.GE.AND P0, PT, R5, R239, PT ;  /* 0x000000ef0500720c */ /* 0x000fe40003f06270 */
[----:B------:R-:W-:Y:S02]  /*5170*/  P2R R6, PR, RZ, 0x4 ;  /* 0x00000004ff067803 */ /* 0x000fe40000000000 */
[----:B------:R-:W-:Y:S02]  /*5180*/  ISETP.LT.OR P4, PT, R3, R237, P4 ;  /* 0x000000ed0300720c */ /* 0x000fe40002781670 */
[C---:B------:R-:W-:Y:S02]  /*5190*/  ISETP.LT.OR P2, PT, R5.reuse, R238, P1 ;  /* 0x000000ee0500720c */ /* 0x040fe40000f41670 */
[----:B------:R-:W-:Y:S02]  /*51a0*/  IADD3 R3, R0, 0x18, RZ ;  /* 0x0000001800037810 */ /* 0x000fe40007ffe0ff */
[----:B------:R-:W-:-:S02]  /*51b0*/  ISETP.LT.OR P1, PT, R5, R235, P0 ;  /* 0x000000eb0500720c */ /* 0x000fc40000721670 */
[----:B------:R-:W-:Y:S02]  /*51c0*/  P2R R5, PR, RZ, 0x4 ;  /* 0x00000004ff057803 */ /* 0x000fe40000000000 */
[----:B------:R-:W-:Y:S02]  /*51d0*/  FSEL R75, R40, -INF , !P3 ;  /* 0xff800000284b7808 */ /* 0x000fe40005800000 */
[C---:B------:R-:W-:Y:S02]  /*51e0*/  ISETP.GE.AND P3, PT, R3.reuse, R241, PT ;  /* 0x000000f10300720c */ /* 0x040fe40003f66270 */
[----:B------:R-:W-:Y:S02]  /*51f0*/  ISETP.GE.AND P2, PT, R3, R240, PT ;  /* 0x000000f00300720c */ /* 0x000fe40003f46270 */
[----:B------:R-:W-:Y:S02]  /*5200*/  FSEL R108, R42, -INF , !P6 ;  /* 0xff8000002a6c7808 */ /* 0x000fe40007000000 */
[----:B------:R-:W-:-:S02]  /*5210*/  FSEL R55, R45, -INF , !P5 ;  /* 0xff8000002d377808 */ /* 0x000fc40006800000 */
[C---:B------:R-:W-:Y:S02]  /*5220*/  ISETP.LT.OR P5, PT, R3.reuse, R236, P3 ;  /* 0x000000ec0300720c */ /* 0x040fe40001fa1670 */
[----:B------:R-:W-:Y:S02]  /*5230*/  ISETP.LT.OR P6, PT, R3, R238, P2 ;  /* 0x000000ee0300720c */ /* 0x000fe400017c1670 */
[----:B------:R-:W-:Y:S02]  /*5240*/  ISETP.NE.AND P3, PT, R5, RZ, PT ;  /* 0x000000ff0500720c */ /* 0x000fe40003f65270 */
[----:B------:R-:W-:Y:S02]  /*5250*/  ISETP.NE.AND P2, PT, R6, RZ, PT ;  /* 0x000000ff0600720c */ /* 0x000fe40003f45270 */
[----:B------:R-:W-:Y:S02]  /*5260*/  IADD3 R5, R0, 0x19, RZ ;  /* 0x0000001900057810 */ /* 0x000fe40007ffe0ff */
[----:B------:R-:W-:-:S02]  /*5270*/  FSEL R58, R44, -INF , !P4 ;  /* 0xff8000002c3a7808 */ /* 0x000fc40006000000 */
[----:B------:R-:W-:Y:S02]  /*5280*/  FSEL R60, R47, -INF , !P2 ;  /* 0xff8000002f3c7808 */ /* 0x000fe40005000000 */
[----:B------:R-:W-:Y:S02]  /*5290*/  ISETP.NE.AND P4, PT, R7, RZ, PT ;  /* 0x000000ff0700720c */ /* 0x000fe40003f85270 */
[----:B------:R-:W-:Y:S02]  /*52a0*/  ISETP.GE.AND P2, PT, R5, R242, PT ;  /* 0x000000f20500720c */ /* 0x000fe40003f46270 */
[----:B------:R-:W-:Y:S02]  /*52b0*/  ISETP.GE.AND P0, PT, R3, R239, PT ;  /* 0x000000ef0300720c */ /* 0x000fe40003f06270 */
[----:B------:R-:W-:Y:S02]  /*52c0*/  FSEL R66, R46, -INF , !P4 ;  /* 0xff8000002e427808 */ /* 0x000fe40006000000 */
[----:B------:R-:W-:Y:S01]  /*52d0*/  FSEL R77, R43, -INF , !P1 ;  /* 0xff8000002b4d7808 */ /* 0x000fe20004800000 */
[----:B------:R-:W-:Y:S01]  /*52e0*/  HMMA.16816.F32.BF16 R44, R8, R22, R156 ;  /* 0x00000016082c723c */ /* 0x000fe2000004189c */
[----:B------:R-:W-:-:S02]  /*52f0*/  ISETP.LT.OR P2, PT, R5, R237, P2 ;  /* 0x000000ed0500720c */ /* 0x000fc40001741670 */
[----:B------:R-:W-:Y:S02]  /*5300*/  ISETP.GE.AND P4, PT, R3, R242, PT ;  /* 0x000000f20300720c */ /* 0x000fe40003f86270 */
[----:B------:R-:W-:Y:S02]  /*5310*/  ISETP.GE.AND P1, PT, R5, R241, PT ;  /* 0x000000f10500720c */ /* 0x000fe40003f26270 */
[----:B------:R-:W-:Y:S02]  /*5320*/  P2R R7, PR, RZ, 0x20 ;  /* 0x00000020ff077803 */ /* 0x000fe40000000000 */
[----:B------:R-:W-:Y:S02]  /*5330*/  ISETP.LT.OR P5, PT, R3, R235, P0 ;  /* 0x000000eb0300720c */ /* 0x000fe400007a1670 */
[----:B------:R-:W-:Y:S02]  /*5340*/  FSEL R65, R41, -INF , !P3 ;  /* 0xff80000029417808 */ /* 0x000fe40005800000 */
[C---:B------:R-:W-:Y:S01]  /*5350*/  ISETP.GE.AND P0, PT, R5.reuse, R240, PT ;  /* 0x000000f00500720c */ /* 0x040fe20003f06270 */
[----:B------:R-:W-:Y:S01]  /*5360*/  HMMA.16816.F32.BF16 R40, R12, R22, R104 ;  /* 0x000000160c28723c */ /* 0x000fe20000041868 */
[----:B------:R-:W-:Y:S01]  /*5370*/  ISETP.GE.AND P3, PT, R5, R239, PT ;  /* 0x000000ef0500720c */ /* 0x000fe20003f66270 */
[----:B------:R-:W1:Y:S01]  /*5380*/  LDSM.16.M88.4 R20, [R220+0x2000] ;  /* 0x00200000dc14783b */ /* 0x000e620000000200 */
[----:B------:R-:W-:-:S02]  /*5390*/  P2R R6, PR, RZ, 0x4 ;  /* 0x00000004ff067803 */ /* 0x000fc40000000000 */
[----:B------:R-:W-:Y:S02]  /*53a0*/  ISETP.LT.OR P4, PT, R3, R237, P4 ;  /* 0x000000ed0300720c */ /* 0x000fe40002781670 */
        /* <DEDUP_REMOVED lines=14> */
[----:B------:R-:W-:Y:S02]  /*5490*/  FSEL R53, R36, -INF , !P4 ;  /* 0xff80000024357808 */ /* 0x000fe40006000000 */
[----:B------:R-:W-:Y:S02]  /*54a0*/  P2R R6, PR, RZ, 0x4 ;  /* 0x00000004ff067803 */ /* 0x000fe40000000000 */
[----:B------:R-:W-:-:S02]  /*54b0*/  ISETP.NE.AND P4, PT, R7, RZ, PT ;  /* 0x000000ff0700720c */ /* 0x000fc40003f85270 */
[----:B------:R-:W-:Y:S02]  /*54c0*/  ISETP.GE.AND P2, PT, R5, R241, PT ;  /* 0x000000f10500720c */ /* 0x000fe40003f46270 */
[----:B------:R-:W-:Y:S02]  /*54d0*/  FSEL R52, R37, -INF , !P3 ;  /* 0xff80000025347808 */ /* 0x000fe40005800000 */
[----:B------:R-:W-:Y:S02]  /*54e0*/  FSEL R62, R49, -INF , !P0 ;  /* 0xff800000313e7808 */ /* 0x000fe40004000000 */
[----:B------:R-:W-:Y:S02]  /*54f0*/  ISETP.GE.AND P3, PT, R5, R242, PT ;  /* 0x000000f20500720c */ /* 0x000fe40003f66270 */
[----:B------:R-:W-:Y:S02]  /*5500*/  ISETP.GE.AND P0, PT, R3, R239, PT ;  /* 0x000000ef0300720c */ /* 0x000fe40003f06270 */
[----:B------:R-:W-:-:S02]  /*5510*/  FSEL R59, R38, -INF , !P4 ;  /* 0xff800000263b7808 */ /* 0x000fc40006000000 */
[----:B------:R-:W-:Y:S02]  /*5520*/  FSEL R79, R51, -INF , !P1 ;  /* 0xff800000334f7808 */ /* 0x000fe40004800000 */
[----:B------:R-:W-:Y:S01]  /*5530*/  ISETP.LT.OR P2, PT, R5, R236, P2 ;  /* 0x000000ec0500720c */ /* 0x000fe20001741670 */
[----:B------:R-:W-:Y:S01]  /*5540*/  HMMA.16816.F32.BF16 R48, R8, R18, R164 ;  /* 0x000000120830723c */ /* 0x000fe200000418a4 */
[----:B------:R-:W-:Y:S02]  /*5550*/  ISETP.GE.AND P4, PT, R3, R242, PT ;  /* 0x000000f20300720c */ /* 0x000fe40003f86270 */
[----:B------:R-:W-:Y:S02]  /*5560*/  FSEL R54, R39, -INF , !P5 ;  /* 0xff80000027367808 */ /* 0x000fe40006800000 */
[C---:B------:R-:W-:Y:S02]  /*5570*/  ISETP.GE.AND P1, PT, R5.reuse, R240, PT ;  /* 0x000000f00500720c */ /* 0x040fe40003f26270 */
[----:B------:R-:W-:Y:S01]  /*5580*/  P2R R7, PR, RZ, 0x40 ;  /* 0x00000040ff077803 */ /* 0x000fe20000000000 */
[----:B------:R-:W-:Y:S01]  /*5590*/  HMMA.16816.F32.BF16 R36, R12, R16, R100 ;  /* 0x000000100c24723c */ /* 0x000fe20000041864 */
[----:B------:R-:W-:-:S02]  /*55a0*/  ISETP.LT.OR P5, PT, R5, R237, P3 ;  /* 0x000000ed0500720c */ /* 0x000fc40001fa1670 */
[----:B------:R-:W-:Y:S02]  /*55b0*/  ISETP.LT.OR P6, PT, R3, R235, P0 ;  /* 0x000000eb0300720c */ /* 0x000fe400007c1670 */
[----:B------:R-:W-:Y:S02]  /*55c0*/  ISETP.NE.AND P3, PT, R6, RZ, PT ;  /* 0x000000ff0600720c */ /* 0x000fe40003f65270 */
[----:B------:R-:W-:Y:S02]  /*55d0*/  ISETP.GE.AND P0, PT, R5, R239, PT ;  /* 0x000000ef0500720c */ /* 0x000fe40003f06270 */
[----:B------:R-:W-:Y:S02]  /*55e0*/  P2R R6, PR, RZ, 0x4 ;  /* 0x00000004ff067803 */ /* 0x000fe40000000000 */
[----:B------:R-:W-:Y:S02]  /*55f0*/  ISETP.LT.OR P4, PT, R3, R237, P4 ;  /* 0x000000ed0300720c */ /* 0x000fe40002781670 */
[----:B------:R-:W-:-:S02]  /*5600*/  ISETP.LT.OR P2, PT, R5, R238, P1 ;  /* 0x000000ee0500720c */ /* 0x000fc40000f41670 */
[----:B------:R-:W-:Y:S02]  /*5610*/  IADD3 R3, R0, 0x28, RZ ;  /* 0x0000002800037810 */ /* 0x000fe40007ffe0ff */
[----:B------:R-:W-:Y:S02]  /*5620*/  ISETP.LT.OR P1, PT, R5, R235, P0 ;  /* 0x000000eb0500720c */ /* 0x000fe40000721670 */
[----:B------:R-:W-:Y:S02]  /*5630*/  P2R R5, PR, RZ, 0x4 ;  /* 0x00000004ff057803 */ /* 0x000fe40000000000 */
[----:B------:R-:W-:Y:S02]  /*5640*/  FSEL R153, R24, -INF , !P3 ;  /* 0xff80000018997808 */ /* 0x000fe40005800000 */
[C---:B------:R-:W-:Y:S02]  /*5650*/  ISETP.GE.AND P3, PT, R3.reuse, R241, PT ;  /* 0x000000f10300720c */ /* 0x040fe40003f66270 */
[----:B------:R-:W-:-:S02]  /*5660*/  ISETP.GE.AND P2, PT, R3, R240, PT ;  /* 0x000000f00300720c */ /* 0x000fc40003f46270 */
[----:B------:R-:W-:Y:S02]  /*5670*/  FSEL R154, R26, -INF , !P6 ;  /* 0xff8000001a9a7808 */ /* 0x000fe40007000000 */
[----:B------:R-:W-:Y:S02]  /*5680*/  FSEL R148, R33, -INF , !P5 ;  /* 0xff80000021947808 */ /* 0x000fe40006800000 */
[C---:B------:R-:W-:Y:S02]  /*5690*/  ISETP.LT.OR P5, PT, R3.reuse, R236, P3 ;  /* 0x000000ec0300720c */ /* 0x040fe40001fa1670 */
[----:B------:R-:W-:Y:S02]  /*56a0*/  ISETP.LT.OR P6, PT, R3, R238, P2 ;  /* 0x000000ee0300720c */ /* 0x000fe400017c1670 */
[----:B------:R-:W-:Y:S02]  /*56b0*/  ISETP.NE.AND P3, PT, R5, RZ, PT ;  /* 0x000000ff0500720c */ /* 0x000fe40003f65270 */
[----:B------:R-:W-:-:S02]  /*56c0*/  ISETP.NE.AND P2, PT, R6, RZ, PT ;  /* 0x000000ff0600720c */ /* 0x000fc40003f45270 */
[----:B------:R-:W-:Y:S02]  /*56d0*/  IADD3 R5, R0, 0x29, RZ ;  /* 0x0000002900057810 */ /* 0x000fe40007ffe0ff */
[----:B------:R-:W-:Y:S02]  /*56e0*/  FSEL R151, R32, -INF , !P4 ;  /* 0xff80000020977808 */ /* 0x000fe40006000000 */
[----:B------:R-:W-:Y:S02]  /*56f0*/  FSEL R141, R35, -INF , !P2 ;  /* 0xff800000238d7808 */ /* 0x000fe40005000000 */
[----:B------:R-:W-:Y:S02]  /*5700*/  ISETP.NE.AND P4, PT, R7, RZ, PT ;  /* 0x000000ff0700720c */ /* 0x000fe40003f85270 */
[----:B------:R-:W-:Y:S02]  /*5710*/  ISETP.GE.AND P2, PT, R5, R242, PT ;  /* 0x000000f20500720c */ /* 0x000fe40003f46270 */
[----:B------:R-:W-:-:S02]  /*5720*/  ISETP.GE.AND P0, PT, R3, R239, PT ;  /* 0x000000ef0300720c */ /* 0x000fc40003f06270 */
[----:B------:R-:W-:Y:S02]  /*5730*/  FSEL R150, R34, -INF , !P4 ;  /* 0xff80000022967808 */ /* 0x000fe40006000000 */
[----:B------:R-:W-:Y:S01]  /*5740*/  FSEL R149, R27, -INF , !P1 ;  /* 0xff8000001b957808 */ /* 0x000fe20004800000 */
[----:B------:R-:W-:Y:S01]  /*5750*/  HMMA.16816.F32.BF16 R32, R12, R18, R96 ;  /* 0x000000120c20723c */ /* 0x000fe20000041860 */
[----:B------:R-:W-:Y:S01]  /*5760*/  ISETP.LT.OR P2, PT, R5, R237, P2 ;  /* 0x000000ed0500720c */ /* 0x000fe20001741670 */
[----:B------:R-:W2:Y:S01]  /*5770*/  LDSM.16.M88.4 R16, [R220+0x2800] ;  /* 0x00280000dc10783b */ /* 0x000ea20000000200 */
[----:B------:R-:W-:Y:S02]  /*5780*/  ISETP.GE.AND P4, PT, R3, R242, PT ;  /* 0x000000f20300720c */ /* 0x000fe40003f86270 */
[----:B------:R-:W-:Y:S02]  /*5790*/  ISETP.GE.AND P1, PT, R5, R241, PT ;  /* 0x000000f10500720c */ /* 0x000fe40003f26270 */
[----:B------:R-:W-:-:S02]  /*57a0*/  P2R R7, PR, RZ, 0x20 ;  /* 0x00000020ff077803 */ /* 0x000fc40000000000 */
[----:B------:R-:W-:Y:S02]  /*57b0*/  ISETP.LT.OR P5, PT, R3, R235, P0 ;  /* 0x000000eb0300720c */ /* 0x000fe400007a1670 */
[----:B------:R-:W-:Y:S02]  /*57c0*/  FSEL R143, R25, -INF , !P3 ;  /* 0xff800000198f7808 */ /* 0x000fe40005800000 */
[C---:B------:R-:W-:Y:S01]  /*57d0*/  ISETP.GE.AND P0, PT, R5.reuse, R240, PT ;  /* 0x000000f00500720c */ /* 0x040fe20003f06270 */
[----:B-1----:R-:W-:Y:S01]  /*57e0*/  HMMA.16816.F32.BF16 R24, R8, R20, R228 ;  /* 0x000000140818723c */ /* 0x002fe200000418e4 */
[----:B------:R-:W-:Y:S02]  /*57f0*/  ISETP.GE.AND P3, PT, R5, R239, PT ;  /* 0x000000ef0500720c */ /* 0x000fe40003f66270 */
[----:B------:R-:W-:Y:S02]  /*5800*/  P2R R6, PR, RZ, 0x4 ;  /* 0x00000004ff067803 */ /* 0x000fe40000000000 */
[----:B------:R-:W-:-:S02]  /*5810*/  ISETP.LT.OR P4, PT, R3, R237, P4 ;  /* 0x000000ed0300720c */ /* 0x000fc40002781670 */
[C---:B------:R-:W-:Y:S02]  /*5820*/  ISETP.LT.OR P2, PT, R5.reuse, R236, P1 ;  /* 0x000000ec0500720c */ /* 0x040fe40000f41670 */
[----:B------:R-:W-:Y:S02]  /*5830*/  IADD3 R3, R0, 0x30, RZ ;  /* 0x0000003000037810 */ /* 0x000fe40007ffe0ff */
[C---:B------:R-:W-:Y:S02]  /*5840*/  ISETP.LT.OR P0, PT, R5.reuse, R238, P0 ;  /* 0x000000ee0500720c */ /* 0x040fe40000701670 */
[----:B------:R-:W-:Y:S02]  /*5850*/  ISETP.LT.OR P1, PT, R5, R235, P3 ;  /* 0x000000eb0500720c */ /* 0x000fe40001f21670 */
[----:B------:R-:W-:Y:S02]  /*5860*/  P2R R5, PR, RZ, 0x4 ;  /* 0x00000004ff057803 */ /* 0x000fe40000000000 */
[----:B------:R-:W-:-:S02]  /*5870*/  ISETP.GE.AND P2, PT, R3, R240, PT ;  /* 0x000000f00300720c */ /* 0x000fc40003f46270 */
[----:B------:R-:W-:Y:S02]  /*5880*/  ISETP.GE.AND P3, PT, R3, R241, PT ;  /* 0x000000f10300720c */ /* 0x000fe40003f66270 */
[----:B------:R-:W-:Y:S02]  /*5890*/  FSEL R142, R46, -INF , !P5 ;  /* 0xff8000002e8e7808 */ /* 0x000fe40006800000 */
[----:B------:R-:W-:Y:S02]  /*58a0*/  FSEL R140, R44, -INF , !P6 ;  /* 0xff8000002c8c7808 */ /* 0x000fe40007000000 */
[----:B------:R-:W-:Y:S02]  /*58b0*/  ISETP.NE.AND P5, PT, R5, RZ, PT ;  /* 0x000000ff0500720c */ /* 0x000fe40003fa5270 */
[C---:B------:R-:W-:Y:S02]  /*58c0*/  ISETP.LT.OR P2, PT, R3.reuse, R238, P2 ;  /* 0x000000ee0300720c */ /* 0x040fe40001741670 */
[----:B------:R-:W-:-:S02]  /*58d0*/  ISETP.LT.OR P6, PT, R3, R236, P3 ;  /* 0x000000ec0300720c */ /* 0x000fc40001fc1670 */
[----:B------:R-:W-:Y:S02]  /*58e0*/  IADD3 R5, R0, 0x31, RZ ;  /* 0x0000003100057810 */ /* 0x000fe40007ffe0ff */
[----:B------:R-:W-:Y:S02]  /*58f0*/  ISETP.NE.AND P3, PT, R6, RZ, PT ;  /* 0x000000ff0600720c */ /* 0x000fe40003f65270 */
[----:B------:R-:W-:Y:S02]  /*5900*/  FSEL R133, R40, -INF , !P4 ;  /* 0xff80000028857808 */ /* 0x000fe40006000000 */
[----:B------:R-:W-:Y:S02]  /*5910*/  P2R R6, PR, RZ, 0x4 ;  /* 0x00000004ff067803 */ /* 0x000fe40000000000 */
[----:B------:R-:W-:Y:S02]  /*5920*/  ISETP.NE.AND P4, PT, R7, RZ, PT ;  /* 0x000000ff0700720c */ /* 0x000fe40003f85270 */
[----:B------:R-:W-:-:S02]  /*5930*/  ISETP.GE.AND P2, PT, R5, R241, PT ;  /* 0x000000f10500720c */ /* 0x000fc40003f46270 */
[----:B------:R-:W-:Y:S02]  /*5940*/  FSEL R128, R41, -INF , !P3 ;  /* 0xff80000029807808 */ /* 0x000fe40005800000 */
[----:B------:R-:W-:Y:S02]  /*5950*/  FSEL R131, R45, -INF , !P0 ;  /* 0xff8000002d837808 */ /* 0x000fe40004000000 */
[----:B------:R-:W-:Y:S02]  /*5960*/  ISETP.GE.AND P3, PT, R5, R242, PT ;  /* 0x000000f20500720c */ /* 0x000fe40003f66270 */
[----:B------:R-:W-:Y:S02]  /*5970*/  ISETP.GE.AND P0, PT, R3, R239, PT ;  /* 0x000000ef0300720c */ /* 0x000fe40003f06270 */
[----:B------:R-:W-:Y:S02]  /*5980*/  FSEL R134, R42, -INF , !P4 ;  /* 0xff8000002a867808 */ /* 0x000fe40006000000 */
[----:B------:R-:W-:-:S02]  /*5990*/  FSEL R130, R47, -INF , !P1 ;  /* 0xff8000002f827808 */ /* 0x000fc40004800000 */
[----:B------:R-:W-:Y:S01]  /*59a0*/  ISETP.LT.OR P2, PT, R5, R236, P2 ;  /* 0x000000ec0500720c */ /* 0x000fe20001741670 */
[----:B--2---:R-:W-:Y:S01]  /*59b0*/  HMMA.16816.F32.BF16 R44, R8, R18, R200 ;  /* 0x00000012082c723c */ /* 0x004fe200000418c8 */
        /* <DEDUP_REMOVED lines=33> */
[----:B------:R-:W-:Y:S02]  /*5bd0*/  ISETP.LT.OR P2, PT, R5, R237, P2 ;  /* 0x000000ed0500720c */ /* 0x000fe40001741670 */
[----:B------:R-:W-:Y:S02]  /*5be0*/  ISETP.GE.AND P4, PT, R3, R242, PT ;  /* 0x000000f20300720c */ /* 0x000fe40003f86270 */
[----:B------:R-:W-:Y:S02]  /*5bf0*/  ISETP.GE.AND P1, PT, R5, R241, PT ;  /* 0x000000f10500720c */ /* 0x000fe40003f26270 */
[----:B------:R-:W-:-:S02]  /*5c00*/  P2R R7, PR, RZ, 0x20 ;  /* 0x00000020ff077803 */ /* 0x000fc40000000000 */
[----:B------:R-:W-:Y:S02]  /*5c10*/  ISETP.LT.OR P5, PT, R3, R235, P0 ;  /* 0x000000eb0300720c */ /* 0x000fe400007a1670 */
[----:B------:R-:W-:Y:S02]  /*5c20*/  FSEL R165, R29, -INF , !P3 ;  /* 0xff8000001da57808 */ /* 0x000fe40005800000 */
[C---:B------:R-:W-:Y:S01]  /*5c30*/  ISETP.GE.AND P0, PT, R5.reuse, R240, PT ;  /* 0x000000f00500720c */ /* 0x040fe20003f06270 */
[----:B------:R-:W-:Y:S01]  /*5c40*/  HMMA.16816.F32.BF16 R28, R12, R22, R88 ;  /* 0x000000160c1c723c */ /* 0x000fe20000041858 */
[----:B------:R-:W-:Y:S01]  /*5c50*/  ISETP.GE.AND P3, PT, R5, R239, PT ;  /* 0x000000ef0500720c */ /* 0x000fe20003f66270 */
[----:B------:R-:W1:Y:S01]  /*5c60*/  LDSM.16.M88.4 R20, [R220+0x3000] ;  /* 0x00300000dc14783b */ /* 0x000e620000000200 */
        /* <DEDUP_REMOVED lines=27> */
[-C--:B------:R-:W-:Y:S01]  /*5e20*/  HMMA.16816.F32.BF16 R48, R12, R16.reuse, R84 ;  /* 0x000000100c30723c */ /* 0x080fe20000041854 */
        /* <DEDUP_REMOVED lines=32> */
[----:B-1----:R-:W-:Y:S01]  /*6030*/  HMMA.16816.F32.BF16 R40, R12, R20, R68 ;  /* 0x000000140c28723c */ /* 0x002fe20000041844 */
        /* <DEDUP_REMOVED lines=10> */
[----:B------:R-:W-:Y:S01]  /*60e0*/  P2R R6, PR, RZ, 0x4 ;  /* 0x00000004ff067803 */ /* 0x000fe20000000000 */
[----:B------:R-:W-:-:S04]  /*60f0*/  DEPBAR.LE SB0, 0x0 ;  /* 0x000080000000791a */ /* 0x000fc80000000000 */
[----:B------:R-:W-:Y:S02]  /*6100*/  ISETP.LT.OR P4, PT, R3, R237, P4 ;  /* 0x000000ed0300720c */ /* 0x000fe40002781670 */
[C---:B------:R-:W-:Y:S02]  /*6110*/  ISETP.LT.OR P2, PT, R5.reuse, R236, P1 ;  /* 0x000000ec0500720c */ /* 0x040fe40000f41670 */
[----:B------:R-:W-:Y:S02]  /*6120*/  IADD3 R3, R0, 0x50, RZ ;  /* 0x0000005000037810 */ /* 0x000fe40007ffe0ff */
[C---:B------:R-:W-:Y:S02]  /*6130*/  ISETP.LT.OR P0, PT, R5.reuse, R238, P0 ;  /* 0x000000ee0500720c */ /* 0x040fe40000701670 */
[----:B------:R-:W-:Y:S02]  /*6140*/  ISETP.LT.OR P1, PT, R5, R235, P3 ;  /* 0x000000eb0500720c */ /* 0x000fe40001f21670 */
[----:B------:R-:W-:-:S02]  /*6150*/  P2R R5, PR, RZ, 0x4 ;  /* 0x00000004ff057803 */ /* 0x000fc40000000000 */
[----:B------:R-:W-:Y:S02]  /*6160*/  ISETP.GE.AND P2, PT, R3, R240, PT ;  /* 0x000000f00300720c */ /* 0x000fe40003f46270 */
[----:B------:R-:W-:Y:S02]  /*6170*/  FSEL R192, R28, -INF , !P4 ;  /* 0xff8000001cc07808 */ /* 0x000fe40006000000 */
[----:B------:R-:W-:Y:S02]  /*6180*/  ISETP.NE.AND P4, PT, R7, RZ, PT ;  /* 0x000000ff0700720c */ /* 0x000fe40003f85270 */
[----:B------:R-:W-:Y:S02]  /*6190*/  ISETP.GE.AND P3, PT, R3, R241, PT ;  /* 0x000000f10300720c */ /* 0x000fe40003f66270 */
[----:B------:R-:W-:Y:S02]  /*61a0*/  FSEL R200, R38, -INF , !P5 ;  /* 0xff80000026c87808 */ /* 0x000fe40006800000 */
[----:B------:R-:W-:-:S02]  /*61b0*/  ISETP.NE.AND P5, PT, R5, RZ, PT ;  /* 0x000000ff0500720c */ /* 0x000fc40003fa5270 */
[C---:B------:R-:W-:Y:S02]  /*61c0*/  ISETP.LT.OR P2, PT, R3.reuse, R238, P2 ;  /* 0x000000ee0300720c */ /* 0x040fe40001741670 */
[----:B------:R-:W-:Y:S02]  /*61d0*/  FSEL R194, R36, -INF , !P6 ;  /* 0xff80000024c27808 */ /* 0x000fe40007000000 */
[----:B------:R-:W-:Y:S02]  /*61e0*/  IADD3 R5, R0, 0x51, RZ ;  /* 0x0000005100057810 */ /* 0x000fe40007ffe0ff */
[----:B------:R-:W-:Y:S02]  /*61f0*/  FSEL R193, R30, -INF , !P4 ;  /* 0xff8000001ec17808 */ /* 0x000fe40006000000 */
[C---:B------:R-:W-:Y:S02]  /*6200*/  ISETP.LT.OR P6, PT, R3.reuse, R236, P3 ;  /* 0x000000ec0300720c */ /* 0x040fe40001fc1670 */
[----:B------:R-:W-:-:S02]  /*6210*/  ISETP.GE.AND P4, PT, R3, R242, PT ;  /* 0x000000f20300720c */ /* 0x000fc40003f86270 */
[----:B------:R-:W-:Y:S02]  /*6220*/  ISETP.NE.AND P3, PT, R6, RZ, PT ;  /* 0x000000ff0600720c */ /* 0x000fe40003f65270 */
[----:B------:R-:W-:Y:S02]  /*6230*/  P2R R6, PR, RZ, 0x4 ;  /* 0x00000004ff067803 */ /* 0x000fe40000000000 */
[----:B------:R-:W-:Y:S02]  /*6240*/  ISETP.GE.AND P2, PT, R5, R241, PT ;  /* 0x000000f10500720c */ /* 0x000fe40003f46270 */
[----:B------:R-:W-:Y:S02]  /*6250*/  FSEL R190, R37, -INF , !P0 ;  /* 0xff80000025be7808 */ /* 0x000fe40004000000 */
[C---:B------:R-:W-:Y:S02]  /*6260*/  ISETP.LT.OR P4, PT, R3.reuse, R237, P4 ;  /* 0x000000ed0300720c */ /* 0x040fe40002781670 */
[----:B------:R-:W-:-:S02]  /*6270*/  ISETP.GE.AND P0, PT, R3, R239, PT ;  /* 0x000000ef0300720c */ /* 0x000fc40003f06270 */
[----:B------:R-:W-:Y:S02]  /*6280*/  P2R R7, PR, RZ, 0x40 ;  /* 0x00000040ff077803 */ /* 0x000fe40000000000 */
[----:B------:R-:W-:Y:S02]  /*6290*/  FSEL R182, R29, -INF , !P3 ;  /* 0xff8000001db67808 */ /* 0x000fe40005800000 */
[----:B------:R-:W-:Y:S02]  /*62a0*/  FSEL R191, R39, -INF , !P1 ;  /* 0xff80000027bf7808 */ /* 0x000fe40004800000 */
[C---:B------:R-:W-:Y:S01]  /*62b0*/  ISETP.GE.AND P3, PT, R5.reuse, R242, PT ;  /* 0x000000f20500720c */ /* 0x040fe20003f66270 */
[----:B-1----:R-:W-:Y:S01]  /*62c0*/  HMMA.16816.F32.BF16 R36, R12, R16, R124 ;  /* 0x000000100c24723c */ /* 0x002fe2000004187c */
[C---:B------:R-:W-:Y:S02]  /*62d0*/  ISETP.LT.OR P2, PT, R5.reuse, R236, P2 ;  /* 0x000000ec0500720c */ /* 0x040fe40001741670 */
[----:B------:R-:W-:-:S02]  /*62e0*/  ISETP.GE.AND P1, PT, R5, R240, PT ;  /* 0x000000f00500720c */ /* 0x000fc40003f26270 */
[----:B------:R-:W-:Y:S01]  /*62f0*/  FSEL R189, R48, -INF , !P4 ;  /* 0xff80000030bd7808 */ /* 0x000fe20006000000 */
[----:B------:R-:W-:Y:S01]  /*6300*/  BAR.SYNC.DEFER_BLOCKING 0x0 ;  /* 0x0000000000007b1d */ /* 0x000fe20000010000 */
[----:B------:R-:W-:Y:S02]  /*6310*/  ISETP.LT.OR P6, PT, R3, R235, P0 ;  /* 0x000000eb0300720c */ /* 0x000fe400007c1670 */
[----:B------:R-:W-:Y:S02]  /*6320*/  FSEL R183, R31, -INF , !P5 ;  /* 0xff8000001fb77808 */ /* 0x000fe40006800000 */
[----:B------:R-:W-:Y:S01]  /*6330*/  ISETP.NE.AND P4, PT, R7, RZ, PT ;  /* 0x000000ff0700720c */ /* 0x000fe20003f85270 */
[----:B------:R-:W-:Y:S01]  /*6340*/  HMMA.16816.F32.BF16 R28, R8, R20, R196 ;  /* 0x00000014081c723c */ /* 0x000fe200000418c4 */
[C---:B------:R-:W-:Y:S02]  /*6350*/  ISETP.GE.AND P0, PT, R5.reuse, R239, PT ;  /* 0x000000ef0500720c */ /* 0x040fe40003f06270 */
[----:B------:R-:W-:-:S02]  /*6360*/  ISETP.LT.OR P5, PT, R5, R237, P3 ;  /* 0x000000ed0500720c */ /* 0x000fc40001fa1670 */
[----:B------:R-:W-:Y:S02]  /*6370*/  P2R R7, PR, RZ, 0x4 ;  /* 0x00000004ff077803 */ /* 0x000fe40000000000 */
[----:B------:R-:W-:Y:S02]  /*6380*/  ISETP.NE.AND P3, PT, R6, RZ, PT ;  /* 0x000000ff0600720c */ /* 0x000fe40003f65270 */
[C---:B------:R-:W-:Y:S02]  /*6390*/  ISETP.LT.OR P2, PT, R5.reuse, R238, P1 ;  /* 0x000000ee0500720c */ /* 0x040fe40000f41670 */
[----:B------:R-:W-:Y:S02]  /*63a0*/  IADD3 R3, R0, 0x58, RZ ;  /* 0x0000005800037810 */ /* 0x000fe40007ffe0ff */
[----:B------:R-:W-:Y:S02]  /*63b0*/  ISETP.LT.OR P1, PT, R5, R235, P0 ;  /* 0x000000eb0500720c */ /* 0x000fe40000721670 */
[----:B------:R-:W-:-:S02]  /*63c0*/  P2R R5, PR, RZ, 0x4 ;  /* 0x00000004ff057803 */ /* 0x000fc40000000000 */
[----:B------:R-:W-:Y:S02]  /*63d0*/  FSEL R248, R32, -INF , !P3 ;  /* 0xff80000020f87808 */ /* 0x000fe40005800000 */
[C---:B------:R-:W-:Y:S02]  /*63e0*/  ISETP.GE.AND P3, PT, R3.reuse, R241, PT ;  /* 0x000000f10300720c */ /* 0x040fe40003f66270 */
[----:B------:R-:W-:Y:S02]  /*63f0*/  ISETP.GE.AND P2, PT, R3, R240, PT ;  /* 0x000000f00300720c */ /* 0x000fe40003f46270 */
[----:B------:R-:W-:Y:S02]  /*6400*/  FSEL R251, R34, -INF , !P6 ;  /* 0xff80000022fb7808 */ /* 0x000fe40007000000 */
[----:B------:R-:W-:Y:S02]  /*6410*/  FSEL R188, R49, -INF , !P5 ;  /* 0xff80000031bc7808 */ /* 0x000fe40006800000 */
[----:B------:R-:W-:-:S02]  /*6420*/  ISETP.LT.OR P5, PT, R3, R236, P3 ;  /* 0x000000ec0300720c */ /* 0x000fc40001fa1670 */
[----:B------:R-:W-:Y:S02]  /*6430*/  ISETP.LT.OR P6, PT, R3, R238, P2 ;  /* 0x000000ee0300720c */ /* 0x000fe400017c1670 */
[----:B------:R-:W-:Y:S02]  /*6440*/  ISETP.NE.AND P3, PT, R5, RZ, PT ;  /* 0x000000ff0500720c */ /* 0x000fe40003f65270 */
[----:B------:R-:W-:Y:S02]  /*6450*/  ISETP.NE.AND P2, PT, R7, RZ, PT ;  /* 0x000000ff0700720c */ /* 0x000fe40003f45270 */
[----:B------:R-:W-:Y:S02]  /*6460*/  IADD3 R5, R0, 0x59, RZ ;  /* 0x0000005900057810 */ /* 0x000fe40007ffe0ff */
[----:B------:R-:W-:Y:S02]  /*6470*/  FSEL R245, R51, -INF , !P2 ;  /* 0xff80000033f57808 */ /* 0x000fe40005000000 */
[----:B------:R-:W-:-:S02]  /*6480*/  ISETP.GE.AND P2, PT, R5, R242, PT ;  /* 0x000000f20500720c */ /* 0x000fc40003f46270 */
[----:B------:R-:W-:Y:S02]  /*6490*/  ISETP.GE.AND P0, PT, R3, R239, PT ;  /* 0x000000ef0300720c */ /* 0x000fe40003f06270 */
[----:B------:R-:W-:Y:S02]  /*64a0*/  FSEL R249, R50, -INF , !P4 ;  /* 0xff80000032f97808 */ /* 0x000fe40006000000 */
[----:B------:R-:W-:Y:S02]  /*64b0*/  FSEL R250, R35, -INF , !P1 ;  /* 0xff80000023fa7808 */ /* 0x000fe40004800000 */
[----:B------:R-:W-:Y:S02]  /*64c0*/  ISETP.LT.OR P2, PT, R5, R237, P2 ;  /* 0x000000ed0500720c */ /* 0x000fe40001741670 */
[----:B------:R-:W-:Y:S02]  /*64d0*/  ISETP.GE.AND P4, PT, R3, R242, PT ;  /* 0x000000f20300720c */ /* 0x000fe40003f86270 */
[----:B------:R-:W-:-:S02]  /*64e0*/  ISETP.GE.AND P1, PT, R5, R241, PT ;  /* 0x000000f10500720c */ /* 0x000fc40003f26270 */
[----:B------:R-:W-:Y:S02]  /*64f0*/  P2R R6, PR, RZ, 0x20 ;  /* 0x00000020ff067803 */ /* 0x000fe40000000000 */
[----:B------:R-:W-:Y:S02]  /*6500*/  ISETP.LT.OR P5, PT, R3, R235, P0 ;  /* 0x000000eb0300720c */ /* 0x000fe400007a1670 */
[----:B------:R-:W-:Y:S02]  /*6510*/  FSEL R215, R33, -INF , !P3 ;  /* 0xff80000021d77808 */ /* 0x000fe40005800000 */
[C---:B------:R-:W-:Y:S01]  /*6520*/  ISETP.GE.AND P0, PT, R5.reuse, R240, PT ;  /* 0x000000f00500720c */ /* 0x040fe20003f06270 */
[----:B------:R-:W-:Y:S01]  /*6530*/  HMMA.16816.F32.BF16 R32, R8, R16, R168 ;  /* 0x000000100820723c */ /* 0x000fe200000418a8 */
[----:B------:R-:W-:Y:S02]  /*6540*/  ISETP.GE.AND P3, PT, R5, R239, PT ;  /* 0x000000ef0500720c */ /* 0x000fe40003f66270 */
[----:B------:R-:W-:-:S02]  /*6550*/  P2R R7, PR, RZ, 0x4 ;  /* 0x00000004ff077803 */ /* 0x000fc40000000000 */
[----:B------:R-:W-:Y:S02]  /*6560*/  ISETP.LT.OR P4, PT, R3, R237, P4 ;  /* 0x000000ed0300720c */ /* 0x000fe40002781670 */
[C---:B------:R-:W-:Y:S02]  /*6570*/  ISETP.LT.OR P2, PT, R5.reuse, R236, P1 ;  /* 0x000000ec0500720c */ /* 0x040fe40000f41670 */
[----:B------:R-:W-:Y:S02]  /*6580*/  IADD3 R3, R0, 0x60, RZ ;  /* 0x0000006000037810 */ /* 0x000fe40007ffe0ff */
[C---:B------:R-:W-:Y:S02]  /*6590*/  ISETP.LT.OR P0, PT, R5.reuse, R238, P0 ;  /* 0x000000ee0500720c */ /* 0x040fe40000701670 */
[----:B------:R-:W-:Y:S02]  /*65a0*/  ISETP.LT.OR P1, PT, R5, R235, P3 ;  /* 0x000000eb0500720c */ /* 0x000fe40001f21670 */
[----:B------:R-:W-:-:S02]  /*65b0*/  FSEL R181, R24, -INF , !P4 ;  /* 0xff80000018b57808 */ /* 0x000fc40006000000 */
[----:B------:R-:W-:Y:S02]  /*65c0*/  P2R R5, PR, RZ, 0x4 ;  /* 0x00000004ff057803 */ /* 0x000fe40000000000 */
[----:B------:R-:W-:Y:S02]  /*65d0*/  ISETP.NE.AND P4, PT, R6, RZ, PT ;  /* 0x000000ff0600720c */ /* 0x000fe40003f85270 */
[C---:B------:R-:W-:Y:S02]  /*65e0*/  ISETP.GE.AND P3, PT, R3.reuse, R241, PT ;  /* 0x000000f10300720c */ /* 0x040fe40003f66270 */
[----:B------:R-:W-:Y:S02]  /*65f0*/  ISETP.GE.AND P2, PT, R3, R240, PT ;  /* 0x000000f00300720c */ /* 0x000fe40003f46270 */
[----:B------:R-:W-:Y:S02]  /*6600*/  FSEL R234, R44, -INF , !P6 ;  /* 0xff8000002cea7808 */ /* 0x000fe40007000000 */
[----:B------:R-:W-:-:S02]  /*6610*/  FSEL R247, R46, -INF , !P5 ;  /* 0xff8000002ef77808 */ /* 0x000fc40006800000 */
[----:B------:R-:W-:Y:S02]  /*6620*/  FSEL R214, R26, -INF , !P4 ;  /* 0xff8000001ad67808 */ /* 0x000fe40006000000 */
[C---:B------:R-:W-:Y:S02]  /*6630*/  ISETP.LT.OR P5, PT, R3.reuse, R236, P3 ;  /* 0x000000ec0300720c */ /* 0x040fe40001fa1670 */
[C---:B------:R-:W-:Y:S02]  /*6640*/  ISETP.LT.OR P6, PT, R3.reuse, R238, P2 ;  /* 0x000000ee0300720c */ /* 0x040fe400017c1670 */
[----:B------:R-:W-:Y:S02]  /*6650*/  ISETP.GE.AND P4, PT, R3, R242, PT ;  /* 0x000000f20300720c */ /* 0x000fe40003f86270 */
[----:B------:R-:W-:Y:S02]  /*6660*/  FSEL R244, R45, -INF , !P0 ;  /* 0xff8000002df47808 */ /* 0x000fe40004000000 */
[----:B------:R-:W-:-:S02]  /*6670*/  ISETP.NE.AND P3, PT, R5, RZ, PT ;  /* 0x000000ff0500720c */ /* 0x000fc40003f65270 */
[----:B------:R-:W-:Y:S02]  /*6680*/  ISETP.NE.AND P2, PT, R7, RZ, PT ;  /* 0x000000ff0700720c */ /* 0x000fe40003f45270 */
[C---:B------:R-:W-:Y:S02]  /*6690*/  ISETP.GE.AND P0, PT, R3.reuse, R239, PT ;  /* 0x000000ef0300720c */ /* 0x040fe40003f06270 */
[----:B------:R-:W-:Y:S02]  /*66a0*/  IADD3 R5, R0, 0x61, RZ ;  /* 0x0000006100057810 */ /* 0x000fe40007ffe0ff */
[----:B------:R-:W-:Y:S02]  /*66b0*/  ISETP.LT.OR P4, PT, R3, R237, P4 ;  /* 0x000000ed0300720c */ /* 0x000fe40002781670 */
[----:B------:R-:W-:Y:S02]  /*66c0*/  P2R R6, PR, RZ, 0x20 ;  /* 0x00000020ff067803 */ /* 0x000fe40000000000 */
[----:B------:R-:W-:-:S02]  /*66d0*/  FSEL R69, R25, -INF , !P2 ;  /* 0xff80000019457808 */ /* 0x000fc40005000000 */
[----:B------:R-:W-:Y:S02]  /*66e0*/  FSEL R206, R27, -INF , !P3 ;  /* 0xff8000001bce7808 */ /* 0x000fe40005800000 */
[----:B------:R-:W-:Y:S01]  /*66f0*/  ISETP.LT.OR P5, PT, R3, R235, P0 ;  /* 0x000000eb0300720c */ /* 0x000fe200007a1670 */
[-C--:B------:R-:W-:Y:S01]  /*6700*/  HMMA.16816.F32.BF16 R24, R8, R22.reuse, R176 ;  /* 0x000000160818723c */ /* 0x080fe200000418b0 */
[C---:B------:R-:W-:Y:S02]  /*6710*/  ISETP.GE.AND P3, PT, R5.reuse, R242, PT ;  /* 0x000000f20500720c */ /* 0x040fe40003f66270 */
[----:B------:R-:W-:Y:S02]  /*6720*/  ISETP.GE.AND P2, PT, R5, R241, PT ;  /* 0x000000f10500720c */ /* 0x000fe40003f46270 */
[----:B------:R-:W-:Y:S02]  /*6730*/  FSEL R246, R47, -INF , !P1 ;  /* 0xff8000002ff67808 */ /* 0x000fe40004800000 */
[C---:B------:R-:W-:Y:S01]  /*6740*/  ISETP.GE.AND P0, PT, R5.reuse, R239, PT ;  /* 0x000000ef0500720c */ /* 0x040fe20003f06270 */
[----:B------:R-:W-:Y:S01]  /*6750*/  HMMA.16816.F32.BF16 R20, R12, R22, R136 ;  /* 0x000000160c14723c */ /* 0x000fe20000041888 */
[----:B------:R-:W-:-:S02]  /*6760*/  ISETP.GE.AND P1, PT, R5, R240, PT ;  /* 0x000000f00500720c */ /* 0x000fc40003f26270 */
[----:B------:R-:W-:Y:S02]  /*6770*/  FSEL R166, R40, -INF , !P4 ;  /* 0xff80000028a67808 */ /* 0x000fe40006000000 */
[C---:B------:R-:W-:Y:S02]  /*6780*/  ISETP.LT.OR P4, PT, R5.reuse, R237, P3 ;  /* 0x000000ed0500720c */ /* 0x040fe40001f81670 */
[C---:B------:R-:W-:Y:S01]  /*6790*/  ISETP.LT.OR P2, PT, R5.reuse, R236, P2 ;  /* 0x000000ec0500720c */ /* 0x040fe20001741670 */
[----:B------:R-:W-:Y:S01]  /*67a0*/  HMMA.16816.F32.BF16 R8, R8, R18, R184 ;  /* 0x000000120808723c */ /* 0x000fe200000418b8 */
[----:B------:R-:W-:Y:S02]  /*67b0*/  IADD3 R3, R0, 0x70, RZ ;  /* 0x0000007000037810 */ /* 0x000fe40007ffe0ff */
[----:B------:R-:W-:Y:S02]  /*67c0*/  ISETP.NE.AND P3, PT, R6, RZ, PT ;  /* 0x000000ff0600720c */ /* 0x000fe40003f65270 */
[----:B------:R-:W-:-:S02]  /*67d0*/  ISETP.LT.OR P0, PT, R5, R235, P0 ;  /* 0x000000eb0500720c */ /* 0x000fc40000701670 */
[----:B------:R-:W-:Y:S01]  /*67e0*/  ISETP.LT.OR P1, PT, R5, R238, P1 ;  /* 0x000000ee0500720c */ /* 0x000fe20000f21670 */
[----:B------:R-:W-:Y:S01]  /*67f0*/  HMMA.16816.F32.BF16 R12, R12, R18, R144 ;  /* 0x000000120c0c723c */ /* 0x000fe20000041890 */
[----:B------:R-:W-:Y:S02]  /*6800*/  P2R R7, PR, RZ, 0x4 ;  /* 0x00000004ff077803 */ /* 0x000fe40000000000 */
[----:B------:R-:W-:Y:S02]  /*6810*/  FSEL R201, R42, -INF , !P3 ;  /* 0xff8000002ac97808 */ /* 0x000fe40005800000 */
[----:B------:R-:W-:Y:S02]  /*6820*/  P2R R5, PR, RZ, 0x1 ;  /* 0x00000001ff057803 */ /* 0x000fe40000000000 */
[----:B------:R-:W-:Y:S02]  /*6830*/  ISETP.GE.AND P2, PT, R3, R241, PT ;  /* 0x000000f10300720c */ /* 0x000fe40003f46270 */
[----:B------:R-:W-:-:S02]  /*6840*/  P2R R6, PR, RZ, 0x2 ;  /* 0x00000002ff067803 */ /* 0x000fc40000000000 */
[C---:B------:R-:W-:Y:S02]  /*6850*/  ISETP.GE.AND P3, PT, R3.reuse, R242, PT ;  /* 0x000000f20300720c */ /* 0x040fe40003f66270 */
[C---:B------:R-:W-:Y:S02]  /*6860*/  ISETP.GE.AND P0, PT, R3.reuse, R239, PT ;  /* 0x000000ef0300720c */ /* 0x040fe40003f06270 */
[----:B------:R-:W-:Y:S02]  /*6870*/  ISETP.GE.AND P1, PT, R3, R240, PT ;  /* 0x000000f00300720c */ /* 0x000fe40003f26270 */
[----:B------:R-:W-:Y:S02]  /*6880*/  FSEL R127, R41, -INF , !P4 ;  /* 0xff800000297f7808 */ /* 0x000fe40006000000 */
[----:B------:R-:W-:Y:S02]  /*6890*/  FSEL R213, R30, -INF , !P5 ;  /* 0xff8000001ed57808 */ /* 0x000fe40006800000 */
[----:B------:R-:W-:-:S02]  /*68a0*/  ISETP.LT.OR P4, PT, R3, R236, P2 ;  /* 0x000000ec0300720c */ /* 0x000fc40001781670 */
[C---:B------:R-:W-:Y:S02]  /*68b0*/  ISETP.LT.OR P5, PT, R3.reuse, R237, P3 ;  /* 0x000000ed0300720c */ /* 0x040fe40001fa1670 */
[C---:B------:R-:W-:Y:S02]  /*68c0*/  ISETP.LT.OR P2, PT, R3.reuse, R235, P0 ;  /* 0x000000eb0300720c */ /* 0x040fe40000741670 */
[----:B------:R-:W-:Y:S02]  /*68d0*/  ISETP.LT.OR P3, PT, R3, R238, P1 ;  /* 0x000000ee0300720c */ /* 0x000fe40000f61670 */
[----:B------:R-:W-:Y:S02]  /*68e0*/  ISETP.NE.AND P0, PT, R6, RZ, PT ;  /* 0x000000ff0600720c */ /* 0x000fe40003f05270 */
[----:B------:R-:W-:Y:S02]  /*68f0*/  IADD3 R3, R0, 0x71, RZ ;  /* 0x0000007100037810 */ /* 0x000fe40007ffe0ff */
[----:B------:R-:W-:-:S02]  /*6900*/  FSEL R207, R28, -INF , !P6 ;  /* 0xff8000001ccf7808 */ /* 0x000fc40007000000 */
[----:B------:R-:W-:Y:S02]  /*6910*/  FSEL R199, R29, -INF , !P0 ;  /* 0xff8000001dc77808 */ /* 0x000fe40004000000 */
[----:B------:R-:W-:Y:S02]  /*6920*/  ISETP.NE.AND P6, PT, R5, RZ, PT ;  /* 0x000000ff0500720c */ /* 0x000fe40003fc5270 */
[----:B------:R-:W-:Y:S02]  /*6930*/  ISETP.NE.AND P1, PT, R7, RZ, PT ;  /* 0x000000ff0700720c */ /* 0x000fe40003f25270 */
[----:B------:R-:W-:Y:S02]  /*6940*/  ISETP.GE.AND P0, PT, R3, R242, PT ;  /* 0x000000f20300720c */ /* 0x000fe40003f06270 */
[----:B------:R-:W-:Y:S02]  /*6950*/  IADD3 R5, R0, 0x68, RZ ;  /* 0x0000006800057810 */ /* 0x000fe40007ffe0ff */
[----:B------:R-:W-:-:S02]  /*6960*/  FSEL R197, R43, -INF , !P1 ;  /* 0xff8000002bc57808 */ /* 0x000fc40004800000 */
[----:B------:R-:W-:Y:S02]  /*6970*/  ISETP.LT.OR P0, PT, R3, R237, P0 ;  /* 0x000000ed0300720c */ /* 0x000fe40000701670 */
[C---:B------:R-:W-:Y:S02]  /*6980*/  ISETP.GE.AND P1, PT, R5.reuse, R242, PT ;  /* 0x000000f20500720c */ /* 0x040fe40003f26270 */
[----:B------:R-:W-:Y:S02]  /*6990*/  FSEL R126, R36, -INF , !P5 ;  /* 0xff800000247e7808 */ /* 0x000fe40006800000 */
[----:B------:R-:W-:Y:S02]  /*69a0*/  ISETP.GE.AND P5, PT, R5, R240, PT ;  /* 0x000000f00500720c */ /* 0x000fe40003fa6270 */
[----:B------:R-:W-:Y:S02]  /*69b0*/  FSEL R196, R38, -INF , !P4 ;  /* 0xff80000026c47808 */ /* 0x000fe40006000000 */
[----:B------:R-:W-:-:S02]  /*69c0*/  FSEL R198, R32, -INF , !P3 ;  /* 0xff80000020c67808 */ /* 0x000fc40005800000 */
[----:B------:R-:W-:Y:S02]  /*69d0*/  FSEL R125, R37, -INF , !P0 ;  /* 0xff800000257d7808 */ /* 0x000fe40004000000 */
[----:B------:R-:W-:Y:S02]  /*69e0*/  ISETP.LT.OR P1, PT, R5, R237, P1 ;  /* 0x000000ed0500720c */ /* 0x000fe40000f21670 */
[C---:B------:R-:W-:Y:S02]  /*69f0*/  ISETP.GE.AND P3, PT, R3.reuse, R241, PT ;  /* 0x000000f10300720c */ /* 0x040fe40003f66270 */
[C---:B------:R-:W-:Y:S02]  /*6a00*/  ISETP.GE.AND P4, PT, R3.reuse, R240, PT ;  /* 0x000000f00300720c */ /* 0x040fe40003f86270 */
[----:B------:R-:W-:Y:S02]  /*6a10*/  ISETP.GE.AND P0, PT, R3, R239, PT ;  /* 0x000000ef0300720c */ /* 0x000fe40003f06270 */
[----:B------:R-:W-:-:S02]  /*6a20*/  FSEL R202, R34, -INF , !P2 ;  /* 0xff80000022ca7808 */ /* 0x000fc40005000000 */
[----:B------:R-:W-:Y:S02]  /*6a30*/  ISETP.LT.OR P2, PT, R5, R238, P5 ;  /* 0x000000ee0500720c */ /* 0x000fe40002f41670 */
[----:B------:R-:W-:Y:S02]  /*6a40*/  P2R R6, PR, RZ, 0x2 ;  /* 0x00000002ff067803 */ /* 0x000fe40000000000 */
[C---:B------:R-:W-:Y:S02]  /*6a50*/  ISETP.LT.OR P3, PT, R3.reuse, R236, P3 ;  /* 0x000000ec0300720c */ /* 0x040fe40001f61670 */
[C---:B------:R-:W-:Y:S02]  /*6a60*/  ISETP.LT.OR P4, PT, R3.reuse, R238, P4 ;  /* 0x000000ee0300720c */ /* 0x040fe40002781670 */
[----:B------:R-:W-:Y:S02]  /*6a70*/  ISETP.LT.OR P5, PT, R3, R235, P0 ;  /* 0x000000eb0300720c */ /* 0x000fe400007a1670 */
[----:B------:R-:W-:-:S02]  /*6a80*/  ISETP.GE.AND P1, PT, R5, R239, PT ;  /* 0x000000ef0500720c */ /* 0x000fc40003f26270 */
[----:B------:R-:W-:Y:S02]  /*6a90*/  IADD3 R3, R0, 0x69, RZ ;  /* 0x0000006900037810 */ /* 0x000fe40007ffe0ff */
[----:B------:R-:W-:Y:S02]  /*6aa0*/  FSEL R178, R39, -INF , !P3 ;  /* 0xff80000027b27808 */ /* 0x000fe40005800000 */
[----:B------:R-:W-:Y:S02]  /*6ab0*/  ISETP.LT.OR P1, PT, R5, R235, P1 ;  /* 0x000000eb0500720c */ /* 0x000fe40000f21670 */
[C---:B------:R-:W-:Y:S02]  /*6ac0*/  ISETP.GE.AND P3, PT, R3.reuse, R242, PT ;  /* 0x000000f20300720c */ /* 0x040fe40003f66270 */
[----:B------:R-:W-:Y:S02]  /*6ad0*/  FSEL R186, R26, -INF , !P1 ;  /* 0xff8000001aba7808 */ /* 0x000fe40004800000 */
[----:B------:R-:W-:-:S02]  /*6ae0*/  ISETP.LT.OR P3, PT, R3, R237, P3 ;  /* 0x000000ed0300720c */ /* 0x000fc40001f61670 */
[C---:B------:R-:W-:Y:S02]  /*6af0*/  ISETP.GE.AND P1, PT, R3.reuse, R241, PT ;  /* 0x000000f10300720c */ /* 0x040fe40003f26270 */
[----:B------:R-:W-:Y:S02]  /*6b00*/  FSEL R184, R24, -INF , !P2 ;  /* 0xff80000018b87808 */ /* 0x000fe40005000000 */
[----:B------:R-:W-:Y:S02]  /*6b10*/  ISETP.GE.AND P0, PT, R3, R240, PT ;  /* 0x000000f00300720c */ /* 0x000fe40003f06270 */
[----:B------:R-:W-:Y:S02]  /*6b20*/  FSEL R185, R33, -INF , !P4 ;  /* 0xff80000021b97808 */ /* 0x000fe40006000000 */
[----:B------:R-:W-:Y:S02]  /*6b30*/  ISETP.NE.AND P4, PT, R6, RZ, PT ;  /* 0x000000ff0600720c */ /* 0x000fe40003f85270 */
[----:B------:R-:W-:-:S02]  /*6b40*/  ISETP.GE.AND P2, PT, R3, R239, PT ;  /* 0x000000ef0300720c */ /* 0x000fc40003f46270 */
[----:B------:R-:W-:Y:S02]  /*6b50*/  P2R R6, PR, RZ, 0x8 ;  /* 0x00000008ff067803 */ /* 0x000fe40000000000 */
[C---:B------:R-:W-:Y:S02]  /*6b60*/  ISETP.LT.OR P3, PT, R3.reuse, R236, P1 ;  /* 0x000000ec0300720c */ /* 0x040fe40000f61670 */
[C---:B------:R-:W-:Y:S02]  /*6b70*/  ISETP.LT.OR P1, PT, R3.reuse, R238, P0 ;  /* 0x000000ee0300720c */ /* 0x040fe40000721670 */
[----:B------:R-:W-:Y:S02]  /*6b80*/  ISETP.LT.OR P0, PT, R3, R235, P2 ;  /* 0x000000eb0300720c */ /* 0x000fe40001701670 */
[----:B------:R-:W-:Y:S02]  /*6b90*/  IADD3 R3, R0, 0x78, RZ ;  /* 0x0000007800037810 */ /* 0x000fe40007ffe0ff */
[----:B------:R-:W-:-:S02]  /*6ba0*/  FSEL R170, R25, -INF , !P1 ;  /* 0xff80000019aa7808 */ /* 0x000fc40004800000 */
[----:B------:R-:W-:Y:S02]  /*6bb0*/  ISETP.GE.AND P1, PT, R3, R240, PT ;  /* 0x000000f00300720c */ /* 0x000fe40003f26270 */
[----:B------:R-:W-:Y:S02]  /*6bc0*/  IADD3 R0, R0, 0x79, RZ ;  /* 0x0000007900007810 */ /* 0x000fe40007ffe0ff */
[----:B------:R-:W-:Y:S02]  /*6bd0*/  FSEL R124, R20, -INF , !P4 ;  /* 0xff800000147c7808 */ /* 0x000fe40006000000 */
[----:B------:R-:W-:Y:S02]  /*6be0*/  FSEL R179, R35, -INF , !P5 ;  /* 0xff80000023b37808 */ /* 0x000fe40006800000 */
[----:B------:R-:W-:Y:S02]  /*6bf0*/  ISETP.LT.OR P4, PT, R3, R238, P1 ;  /* 0x000000ee0300720c */ /* 0x000fe40000f81670 */
[----:B------:R-:W-:-:S02]  /*6c00*/  ISETP.GE.AND P5, PT, R0, R242, PT ;  /* 0x000000f20000720c */ /* 0x000fc40003fa6270 */
[----:B------:R-:W-:Y:S02]  /*6c10*/  FSEL R203, R31, -INF , !P6 ;  /* 0xff8000001fcb7808 */ /* 0x000fe40007000000 */
[----:B------:R-:W-:Y:S02]  /*6c20*/  FSEL R169, R8, -INF , !P4 ;  /* 0xff80000008a97808 */ /* 0x000fe40006000000 */
[----:B------:R-:W-:Y:S02]  /*6c30*/  ISETP.GE.AND P6, PT, R5, R241, PT ;  /* 0x000000f10500720c */ /* 0x000fe40003fc6270 */
[----:B------:R-:W-:Y:S02]  /*6c40*/  ISETP.LT.OR P4, PT, R0, R237, P5 ;  /* 0x000000ed0000720c */ /* 0x000fe40002f81670 */
[----:B------:R-:W-:Y:S02]  /*6c50*/  FSEL R177, R27, -INF , !P0 ;  /* 0xff8000001bb17808 */ /* 0x000fe40004000000 */
[----:B------:R-:W-:-:S02]  /*6c60*/  ISETP.GE.AND P0, PT, R3, R239, PT ;  /* 0x000000ef0300720c */ /* 0x000fc40003f06270 */
[----:B------:R-:W-:Y:S02]  /*6c70*/  ISETP.LT.OR P6, PT, R5, R236, P6 ;  /* 0x000000ec0500720c */ /* 0x000fe400037c1670 */
[----:B------:R-:W-:Y:S02]  /*6c80*/  FSEL R159, R13, -INF , !P4 ;  /* 0xff8000000d9f7808 */ /* 0x000fe40006000000 */
[----:B------:R-:W-:Y:S02]  /*6c90*/  P2R R5, PR, RZ, 0x8 ;  /* 0x00000008ff057803 */ /* 0x000fe40000000000 */
[----:B------:R-:W-:Y:S02]  /*6ca0*/  PLOP3.LUT P4, PT, PT, PT, UP0, 0x80, 0x0 ;  /* 0x000000000000781c */ /* 0x000fe40003f8f008 */
[----:B------:R-:W-:Y:S02]  /*6cb0*/  ISETP.GE.AND P2, PT, R3, R242, PT ;  /* 0x000000f20300720c */ /* 0x000fe40003f46270 */
[----:B------:R-:W-:-:S02]  /*6cc0*/  ISETP.GE.AND P3, PT, R0, R240, PT ;  /* 0x000000f00000720c */ /* 0x000fc40003f66270 */
[C---:B------:R-:W-:Y:S02]  /*6cd0*/  ISETP.LT.OR P0, PT, R3.reuse, R235, P0 ;  /* 0x000000eb0300720c */ /* 0x040fe40000701670 */
[----:B------:R-:W-:Y:S02]  /*6ce0*/  FSEL R147, R22, -INF , !P6 ;  /* 0xff80000016937808 */ /* 0x000fe40007000000 */
[----:B------:R-:W-:Y:S02]  /*6cf0*/  ISETP.LT.OR P6, PT, R3, R237, P2 ;  /* 0x000000ed0300720c */ /* 0x000fe400017c1670 */
[----:B------:R-:W-:Y:S02]  /*6d00*/  ISETP.LT.OR P1, PT, R0, R238, P3 ;  /* 0x000000ee0000720c */ /* 0x000fe40001f21670 */
[----:B------:R-:W-:Y:S02]  /*6d10*/  FSEL R176, R10, -INF , !P0 ;  /* 0xff8000000ab07808 */ /* 0x000fe40004000000 */
[----:B------:R-:W-:-:S02]  /*6d20*/  ISETP.GE.AND P2, PT, R0, R241, PT ;  /* 0x000000f10000720c */ /* 0x000fc40003f46270 */
[----:B------:R-:W-:Y:S02]  /*6d30*/  ISETP.GE.AND P3, PT, R3, R241, PT ;  /* 0x000000f10300720c */ /* 0x000fe40003f66270 */
[C---:B------:R-:W-:Y:S02]  /*6d40*/  ISETP.GE.AND P0, PT, R0.reuse, R239, PT ;  /* 0x000000ef0000720c */ /* 0x040fe40003f06270 */
[----:B------:R-:W-:Y:S02]  /*6d50*/  FSEL R168, R9, -INF , !P1 ;  /* 0xff80000009a87808 */ /* 0x000fe40004800000 */
[-C--:B------:R-:W-:Y:S02]  /*6d60*/  ISETP.LT.OR P1, PT, R0, R236.reuse, P2 ;  /* 0x000000ec0000720c */ /* 0x080fe40001721670 */
[----:B------:R-:W-:Y:S02]  /*6d70*/  ISETP.LT.OR P3, PT, R3, R236, P3 ;  /* 0x000000ec0300720c */ /* 0x000fe40001f61670 */
[----:B------:R-:W-:-:S02]  /*6d80*/  ISETP.NE.AND P5, PT, R5, RZ, PT ;  /* 0x000000ff0500720c */ /* 0x000fc40003fa5270 */
[----:B------:R-:W-:Y:S02]  /*6d90*/  ISETP.NE.AND P2, PT, R6, RZ, PT ;  /* 0x000000ff0600720c */ /* 0x000fe40003f45270 */
[----:B------:R-:W-:Y:S01]  /*6da0*/  ISETP.LT.OR P0, PT, R0, R235, P0 ;  /* 0x000000eb0000720c */ /* 0x000fe20000701670 */
[----:B------:R-:W-:Y:S01]  /*6db0*/  IMAD.IADD R0, R252, 0x1, R227 ;  /* 0x00000001fc007824 */ /* 0x000fe200078e02e3 */
        /* <DEDUP_REMOVED lines=9> */
[----:B------:R-:W-:-:S02]  /*6e50*/  IADD3 R228, R226, 0x3000, RZ ;  /* 0x00003000e2e47810 */ /* 0x000fc40007ffe0ff */
[----:B------:R-:W-:Y:S01]  /*6e60*/  IADD3 R227, R226, 0x3800, RZ ;  /* 0x00003800e2e37810 */ /* 0x000fe20007ffe0ff */
[----:B------:R-:W-:Y:S05]  /*6e70*/  @!P4 BRA `(.L_x_633) ;  /* 0x000006b00000c947 */ /* 0x000fea0003800000 */
[----:B------:R-:W2:Y:S04]  /*6e80*/  LDL.64 R122, [R1+0xc0] ;  /* 0x0000c000017a7983 */ /* 0x000ea80000100a00 */
[----:B------:R-:W3:Y:S01]  /*6e90*/  LDL.64 R72, [R1+0xc8] ;  /* 0x0000c80001487983 */ /* 0x000ee20000100a00 */
[----:B------:R-:W-:Y:S01]  /*6ea0*/  UIADD3 UR11, UR7, -0x2, URZ ;  /* 0xfffffffe070b7890 */ /* 0x000fe2000fffe03f */
        /* <DEDUP_REMOVED lines=9> */
[----:B------:R-:W-:Y:S01]  /*6f40*/  IMAD.U32 R17, RZ, RZ, UR4 ;  /* 0x00000004ff117e24 */ /* 0x000fe2000f8e00ff */
[----:B--2---:R-:W-:Y:S01]  /*6f50*/  ISETP.GE.AND P0, PT, R122, c[0x0][0x220], PT ;  /* 0x000088007a007a0c */ /* 0x004fe20003f06270 */
[----:B---3--:R-:W-:-:S05]  /*6f60*/  IMAD.WIDE.U32 R8, R8, UR14, R72 ;  /* 0x0000000e08087c25 */ /* 0x008fca000f8e0048 */
[----:B------:R-:W-:-:S07]  /*6f70*/  IADD3 R7, R9, UR5, RZ ;  /* 0x0000000509077c10 */ /* 0x000fce000fffe0ff */
[----:B------:R-:W-:Y:S01]  /*6f80*/  @!P0 IMAD.MOV.U32 R12, RZ, RZ, c[0x0][0x19c] ;  /* 0x00006700ff0c8624 */ /* 0x000fe200078e00ff */
[----:B------:R-:W-:Y:S01]  /*6f90*/  @!P0 LEA R6, P1, R6, R8, 0x6 ;  /* 0x0000000806068211 */ /* 0x000fe200078230ff */
[----:B------:R-:W-:Y:S01]  /*6fa0*/  @!P0 IMAD.MOV.U32 R16, RZ, RZ, c[0x0][0x19c] ;  /* 0x00006700ff108624 */ /* 0x000fe200078e00ff */
[----:B------:R-:W-:Y:S01]  /*6fb0*/  @!P0 IADD3 R3, P3, R8, UR27, RZ ;  /* 0x0000001b08038c10 */ /* 0x000fe2000ff7e0ff */
[----:B------:R1:W-:Y:S01]  /*6fc0*/  @P0 STS.128 [R243+0x4000], RZ ;  /* 0x004000fff3000388 */ /* 0x0003e20000000c00 */
[----:B------:R-:W-:Y:S01]  /*6fd0*/  @!P0 LEA.HI.X R12, R14, R7, R12, 0x6, P1 ;  /* 0x000000070e0c8211 */ /* 0x000fe200008f340c */
[----:B------:R-:W-:Y:S01]  /*6fe0*/  @!P0 IMAD R16, R16, 0x60, RZ ;  /* 0x0000006010108824 */ /* 0x000fe200078e02ff */
[----:B------:R-:W-:Y:S02]  /*6ff0*/  @!P0 IADD3.X R10, R7, UR26, RZ, P3, !PT ;  /* 0x0000001a070a8c10 */ /* 0x000fe40009ffe4ff */
[----:B------:R-:W-:Y:S02]  /*7000*/  @!P0 LEA R24, P1, R6, c[0x0][0x168], 0x1 ;  /* 0x00005a0006188a11 */ /* 0x000fe400078208ff */
[----:B------:R-:W-:-:S02]  /*7010*/  @!P0 MOV R11, c[0x0][0x19c] ;  /* 0x00006700000b8a02 */ /* 0x000fc40000000f00 */
[-C--:B------:R-:W-:Y:S02]  /*7020*/  @!P0 LEA R5, P2, R5, R8.reuse, 0x5 ;  /* 0x0000000805058211 */ /* 0x080fe400078428ff */
[----:B------:R-:W-:Y:S02]  /*7030*/  @!P0 LEA R28, P3, R3, c[0x0][0x168], 0x1 ;  /* 0x00005a00031c8a11 */ /* 0x000fe400078608ff */
[----:B------:R-:W-:Y:S01]  /*7040*/  @!P0 LEA.HI.X R25, R6, c[0x0][0x16c], R12, 0x1, P1 ;  /* 0x00005b0006198a11 */ /* 0x000fe200008f0c0c */
[----:B------:R-:W-:Y:S01]  /*7050*/  @!P0 IMAD.MOV.U32 R6, RZ, RZ, R8 ;  /* 0x000000ffff068224 */ /* 0x000fe200078e0008 */
[----:B------:R-:W-:Y:S01]  /*7060*/  @!P0 LEA.HI.X R11, R13, R7, R11, 0x5, P2 ;  /* 0x000000070d0b8211 */ /* 0x000fe200010f2c0b */
[--C-:B------:R-:W-:Y:S01]  /*7070*/  @!P0 IMAD.MOV.U32 R13, RZ, RZ, R7.reuse ;  /* 0x000000ffff0d8224 */ /* 0x100fe200078e0007 */
[----:B------:R-:W-:Y:S01]  /*7080*/  @!P0 LEA.HI.X R29, R3, c[0x0][0x16c], R10, 0x1, P3 ;  /* 0x00005b00031d8a11 */ /* 0x000fe200018f0c0a */
[----:B------:R-:W-:Y:S01]  /*7090*/  IMAD.U32 R3, RZ, RZ, UR4 ;  /* 0x00000004ff037e24 */ /* 0x000fe2000f8e00ff */
[----:B------:R-:W-:Y:S01]  /*70a0*/  @!P0 MOV R12, R8 ;  /* 0x00000008000c8202 */ /* 0x000fe20000000f00 */
[----:B------:R-:W-:Y:S01]  /*70b0*/  @!P0 IMAD.WIDE.U32 R14, R14, 0x30, R6 ;  /* 0x000000300e0e8825 */ /* 0x000fe200078e0006 */
[----:B------:R-:W-:-:S02]  /*70c0*/  @!P0 LEA R26, P2, R5, c[0x0][0x168], 0x1 ;  /* 0x00005a00051a8a11 */ /* 0x000fc400078408ff */
[C---:B------:R-:W-:Y:S01]  /*70d0*/  @!P0 LEA R22, P1, R8.reuse, c[0x0][0x168], 0x1 ;  /* 0x00005a0008168a11 */ /* 0x040fe200078208ff */
[----:B------:R-:W-:Y:S01]  /*70e0*/  @!P0 IMAD.WIDE.U32 R12, R3, 0x50, R12 ;  /* 0x00000050030c8825 */ /* 0x000fe200078e000c */
[----:B------:R-:W-:Y:S02]  /*70f0*/  @!P0 LEA.HI.X R27, R5, c[0x0][0x16c], R11, 0x1, P2 ;  /* 0x00005b00051b8a11 */ /* 0x000fe400010f0c0b */
[----:B------:R-:W-:Y:S01]  /*7100*/  @!P0 MOV R5, c[0x0][0x19c] ;  /* 0x0000670000058a02 */ /* 0x000fe20000000f00 */
[----:B------:R-:W-:Y:S01]  /*7110*/  @!P0 IMAD.MOV.U32 R3, RZ, RZ, c[0x0][0x19c] ;  /* 0x00006700ff038624 */ /* 0x000fe200078e00ff */
[--C-:B------:R-:W-:Y:S01]  /*7120*/  @!P0 LEA.HI.X R23, R8, c[0x0][0x16c], R7.reuse, 0x1, P1 ;  /* 0x00005b0008178a11 */ /* 0x100fe200008f0c07 */
[----:B------:R-:W-:Y:S01]  /*7130*/  @!P0 IMAD.MOV.U32 R10, RZ, RZ, R8 ;  /* 0x000000ffff0a8224 */ /* 0x000fe200078e0008 */
[----:B------:R-:W-:Y:S01]  /*7140*/  @!P0 LEA R20, P3, R14, c[0x0][0x168], 0x1 ;  /* 0x00005a000e148a11 */ /* 0x000fe200078608ff */
[----:B------:R-:W-:Y:S01]  /*7150*/  @!P0 IMAD R3, R3, 0x30, RZ ;  /* 0x0000003003038824 */ /* 0x000fe200078e02ff */
[----:B------:R-:W-:Y:S01]  /*7160*/  @!P0 LEA R18, P2, R12, c[0x0][0x168], 0x1 ;  /* 0x00005a000c128a11 */ /* 0x000fe200078408ff */
[----:B------:R-:W-:Y:S01]  /*7170*/  @!P0 IMAD.MOV.U32 R11, RZ, RZ, R7 ;  /* 0x000000ffff0b8224 */ /* 0x000fe200078e0007 */
[----:B------:R-:W-:Y:S01]  /*7180*/  @!PT LDS RZ, [RZ] ;  /* 0x00000000fffff984 */ /* 0x000fe20000000800 */
[----:B------:R-:W-:Y:S01]  /*7190*/  @!PT LDS RZ, [RZ] ;  /* 0x00000000fffff984 */ /* 0x000fe20000000800 */
[----:B------:R-:W-:Y:S01]  /*71a0*/  @!PT LDS RZ, [RZ] ;  /* 0x00000000fffff984 */ /* 0x000fe20000000800 */
[----:B------:R1:W-:Y:S01]  /*71b0*/  @!P0 LDGSTS.E.BYPASS.LTC128B.128 [R243+0x4000], [R22.64] ;  /* 0x0400000016f38fae */ /* 0x0003e2000b901d72 */
[----:B------:R-:W-:Y:S01]  /*71c0*/  @!P0 IMAD R5, R5, 0x50, RZ ;  /* 0x0000005005058824 */ /* 0x000fe200078e02ff */
[----:B------:R-:W-:Y:S01]  /*71d0*/  @!P0 IADD3 R3, R3, R15, RZ ;  /* 0x0000000f03038210 */ /* 0x000fe20007ffe0ff */
[----:B------:R-:W-:Y:S01]  /*71e0*/  @!P0 IMAD.WIDE.U32 R10, R17, 0x60, R10 ;  /* 0x00000060110a8825 */ /* 0x000fe200078e000a */
[----:B------:R1:W-:Y:S02]  /*71f0*/  @P0 STS.128 [R243+0x4800], RZ ;  /* 0x004800fff3000388 */ /* 0x0003e40000000c00 */
[----:B------:R-:W-:Y:S01]  /*7200*/  @!P0 LEA.HI.X R21, R14, c[0x0][0x16c], R3, 0x1, P3 ;  /* 0x00005b000e158a11 */ /* 0x000fe200018f0c03 */
[----:B------:R-:W-:Y:S01]  /*7210*/  @!P0 IMAD.IADD R5, R5, 0x1, R13 ;  /* 0x0000000105058824 */ /* 0x000fe200078e020d */
[----:B------:R-:W-:Y:S01]  /*7220*/  @!PT LDS RZ, [RZ] ;  /* 0x00000000fffff984 */ /* 0x000fe20000000800 */
[----:B------:R-:W-:Y:S01]  /*7230*/  @!PT LDS RZ, [RZ] ;  /* 0x00000000fffff984 */ /* 0x000fe20000000800 */
[----:B------:R-:W-:Y:S01]  /*7240*/  @!PT LDS RZ, [RZ] ;  /* 0x00000000fffff984 */ /* 0x000fe20000000800 */
[----:B------:R1:W-:Y:S01]  /*7250*/  @!P0 LDGSTS.E.BYPASS.LTC128B.128 [R243+0x4800], [R28.64] ;  /* 0x048000001cf38fae */ /* 0x0003e2000b901d72 */
[----:B------:R-:W-:Y:S01]  /*7260*/  @!P0 IMAD.IADD R11, R16, 0x1, R11 ;  /* 0x00000001100b8824 */ /* 0x000fe200078e020b */
[----:B------:R-:W-:-:S02]  /*7270*/  @!P0 LEA R16, P1, R10, c[0x0][0x168], 0x1 ;  /* 0x00005a000a108a11 */ /* 0x000fc400078208ff */
        /* <DEDUP_REMOVED lines=41> */
.L_x_635:
[----:B------:R-:W-:Y:S05]  /*7510*/  BSYNC B0 ;  /* 0x0000000000007941 */ /* 0x000fea0003800000 */
.L_x_634:
[----:B------:R-:W0:Y:S02]  /*7520*/  LDGDEPBAR ;  /* 0x00000000000079af */ /* 0x000e240000000000 */
.L_x_633:
[----:B------:R-:W-:Y:S01]  /*7530*/  FMNMX.FTZ R3, R64, R56, !PT ;  /* 0x0000003840037209 */ /* 0x000fe20007810000 */
[----:B------:R-:W-:Y:S01]  /*7540*/  STL [R1+0x134], R243 ;  /* 0x000134f301007387 */ /* 0x000fe20000100800 */
[----:B------:R-:W-:Y:S02]  /*7550*/  IMAD.SHL.U32 R216, R0, 0x2, RZ ;  /* 0x0000000200d87824 */ /* 0x000fe400078e00ff */
[----:B------:R-:W-:Y:S01]  /*7560*/  FMNMX.FTZ R3, R61, R3, !PT ;  /* 0x000000033d037209 */ /* 0x000fe20007810000 */
[----:B------:R-:W-:Y:S01]  /*7570*/  STL [R1+0x130], R242 ;  /* 0x000130f201007387 */ /* 0x000fe20000100800 */
[----:B------:R-:W-:Y:S01]  /*7580*/  IMAD R217, R4, 0x2, R216 ;  /* 0x0000000204d97824 */ /* 0x000fe200078e02d8 */
[C---:B------:R-:W-:Y:S02]  /*7590*/  LEA R219, R2.reuse, R216, 0x1 ;  /* 0x000000d802db7211 */ /* 0x040fe400078e08ff */
[----:B------:R-:W-:Y:S01]  /*75a0*/  FMNMX.FTZ R3, R57, R3, !PT ;  /* 0x0000000339037209 */ /* 0x000fe20007810000 */
[----:B------:R-:W-:Y:S01]  /*75b0*/  STL [R1+0x12c], R241 ;  /* 0x00012cf101007387 */ /* 0x000fe20000100800 */
[----:B------:R-:W-:-:S02]  /*75c0*/  LEA R218, R2, R217, 0x1 ;  /* 0x000000d902da7211 */ /* 0x000fc400078e08ff */
        /* <DEDUP_REMOVED lines=117> */
[----:B------:R-:W-:Y:S01]  /*7d20*/  STL [R1+0x138], R73 ;  /* 0x0001384901007387 */ /* 0x000fe20000100800 */
[----:B------:R-:W-:Y:S01]  /*7d30*/  FMNMX.FTZ R3, R149, R6, !PT ;  /* 0x0000000695037209 */ /* 0x000fe20007810000 */
[C---:B------:R-:W-:Y:S01]  /*7d40*/  FMUL.FTZ R6, R73.reuse, c[0x0][0x23c] ;  /* 0x00008f0049067a20 */ /* 0x040fe20000410000 */
[----:B------:R-:W-:Y:S01]  /*7d50*/  FMNMX.FTZ R5, R248, R5, !PT ;  /* 0x00000005f8057209 */ /* 0x000fe20007810000 */
[----:B--2---:R-:W1:Y:S01]  /*7d60*/  SHFL.BFLY PT, R8, R72, 0x2, 0x1f ;  /* 0x0c401f0048087f89 */ /* 0x004e6200000e0000 */
[----:B------:R-:W-:-:S02]  /*7d70*/  FSETP.NEU.FTZ.AND P0, PT, R73, -INF , PT ;  /* 0xff8000004900780b */ /* 0x000fc40003f1d000 */
[----:B------:R-:W-:Y:S02]  /*7d80*/  FMNMX.FTZ R3, R142, R3, !PT ;  /* 0x000000038e037209 */ /* 0x000fe40007810000 */
        /* <DEDUP_REMOVED lines=10> */
[----:B------:R2:W-:Y:S01]  /*7e30*/  MUFU.EX2 R151, R2 ;  /* 0x0000000200977308 */ /* 0x0005e20000000800 */
[----:B------:R-:W-:Y:S01]  /*7e40*/  FMNMX.FTZ R5, R207, R5, !PT ;  /* 0x00000005cf057209 */ /* 0x000fe20007810000 */
[--C-:B------:R-:W-:Y:S01]  /*7e50*/  FFMA.FTZ R152, R152, c[0x0][0x23c], -R6.reuse ;  /* 0x00008f0098987a23 */ /* 0x100fe20000010806 */
[----:B------:R-:W-:Y:S01]  /*7e60*/  FMNMX.FTZ R3, R164, R3, !PT ;  /* 0x00000003a4037209 */ /* 0x000fe20007810000 */
[--C-:B------:R-:W-:Y:S01]  /*7e70*/  FFMA.FTZ R159, R159, c[0x0][0x23c], -R6.reuse ;  /* 0x00008f009f9f7a23 */ /* 0x100fe20000010806 */
[----:B-1----:R-:W-:Y:S01]  /*7e80*/  FMNMX.FTZ R72, R72, R8, !PT ;  /* 0x0000000848487209 */ /* 0x002fe20007810000 */
[----:B------:R-:W-:-:S02]  /*7e90*/  FFMA.FTZ R8, R57, c[0x0][0x23c], -R6 ;  /* 0x00008f0039087a23 */ /* 0x000fc40000010806 */
[----:B------:R1:W-:Y:S02]  /*7ea0*/  MUFU.EX2 R73, R7 ;  /* 0x0000000700497308 */ /* 0x0003e40000000800 */
[----:B------:R-:W3:Y:S06]  /*7eb0*/  SHFL.BFLY PT, R9, R72, 0x1, 0x1f ;  /* 0x0c201f0048097f89 */ /* 0x000eec00000e0000 */
[----:B------:R-:W-:Y:S01]  /*7ec0*/  MUFU.EX2 R239, R8 ;  /* 0x0000000800ef7308 */ /* 0x000fe20000000800 */
[--C-:B--2---:R-:W-:Y:S02]  /*7ed0*/  FFMA.FTZ R2, R148, c[0x0][0x23c], -R6.reuse ;  /* 0x00008f0094027a23 */ /* 0x104fe40000010806 */
[----:B-1----:R-:W-:-:S05]  /*7ee0*/  FFMA.FTZ R7, R56, c[0x0][0x23c], -R6 ;  /* 0x00008f0038077a23 */ /* 0x002fca0000010806 */
[----:B------:R1:W-:Y:S01]  /*7ef0*/  MUFU.EX2 R10, R7 ;  /* 0x00000007000a7308 */ /* 0x0003e20000000800 */
[----:B---3--:R-:W-:-:S04]  /*7f00*/  FMNMX.FTZ R72, R72, R9, !PT ;  /* 0x0000000948487209 */ /* 0x008fc80007810000 */
[----:B------:R-:W-:Y:S01]  /*7f10*/  FSETP.NEU.FTZ.AND P0, PT, R72, -INF , PT ;  /* 0xff8000004800780b */ /* 0x000fe20003f1d000 */
[----:B------:R-:W-:Y:S01]  /*7f20*/  STL [R1+0x13c], R72 ;  /* 0x00013c4801007387 */ /* 0x000fe20000100800 */
[----:B-1----:R-:W-:Y:S02]  /*7f30*/  FMNMX.FTZ R7, R199, R5, !PT ;  /* 0x00000005c7077209 */ /* 0x002fe40007810000 */
[----:B------:R-:W-:Y:S01]  /*7f40*/  FMNMX.FTZ R5, R157, R3, !PT ;  /* 0x000000039d057209 */ /* 0x000fe20007810000 */
[----:B------:R-:W-:Y:S01]  /*7f50*/  FFMA.FTZ R3, R61, c[0x0][0x23c], -R6 ;  /* 0x00008f003d037a23 */ /* 0x000fe20000010806 */
[----:B------:R-:W-:Y:S02]  /*7f60*/  FMNMX.FTZ R7, R184, R7, !PT ;  /* 0x00000007b8077209 */ /* 0x000fe40007810000 */
[----:B------:R-:W-:Y:S01]  /*7f70*/  FMNMX.FTZ R5, R211, R5, !PT ;  /* 0x00000005d3057209 */ /* 0x000fe20007810000 */
[----:B------:R1:W2:Y:S01]  /*7f80*/  MUFU.EX2 R221, R3 ;  /* 0x0000000300dd7308 */ /* 0x0002a20000000800 */
[----:B------:R-:W-:-:S02]  /*7f90*/  FMNMX.FTZ R7, R170, R7, !PT ;  /* 0x00000007aa077209 */ /* 0x000fc40007810000 */
[----:B-1----:R-:W-:Y:S02]  /*7fa0*/  FMNMX.FTZ R3, R205, R5, !PT ;  /* 0x00000005cd037209 */ /* 0x002fe40007810000 */
[----:B------:R-:W-:Y:S01]  /*7fb0*/  FMNMX.FTZ R5, R198, R7, !PT ;  /* 0x00000007c6057209 */ /* 0x000fe20007810000 */
[--C-:B------:R-:W-:Y:S01]  /*7fc0*/  FFMA.FTZ R7, R52, c[0x0][0x23c], -R6.reuse ;  /* 0x00008f0034077a23 */ /* 0x100fe20000010806 */
[----:B------:R-:W-:Y:S02]  /*7fd0*/  FMNMX.FTZ R3, R200, R3, !PT ;  /* 0x00000003c8037209 */ /* 0x000fe40007810000 */
[----:B------:R-:W-:Y:S01]  /*7fe0*/  FMNMX.FTZ R71, R185, R5, !PT ;  /* 0x00000005b9477209 */ /* 0x000fe20007810000 */
[----:B------:R-:W-:Y:S01]  /*7ff0*/  MUFU.EX2 R227, R7 ;  /* 0x0000000700e37308 */ /* 0x000fe20000000800 */
[----:B------:R-:W-:Y:S01]  /*8000*/  FMNMX.FTZ R5, R191, R3, !PT ;  /* 0x00000003bf057209 */ /* 0x000fe20007810000 */
[----:B------:R-:W-:Y:S01]  /*8010*/  FFMA.FTZ R3, R58, c[0x0][0x23c], -R6 ;  /* 0x00008f003a037a23 */ /* 0x000fe20000010806 */
[----:B------:R-:W-:-:S02]  /*8020*/  FMNMX.FTZ R71, R169, R71, !PT ;  /* 0x00000047a9477209 */ /* 0x000fc40007810000 */
[----:B------:R-:W-:Y:S02]  /*8030*/  FMNMX.FTZ R5, R251, R5, !PT ;  /* 0x00000005fb057209 */ /* 0x000fe40007810000 */
[----:B------:R-:W-:Y:S01]  /*8040*/  FMNMX.FTZ R71, R168, R71, !PT ;  /* 0x00000047a8477209 */ /* 0x000fe20007810000 */
[----:B------:R1:W-:Y:S01]  /*8050*/  MUFU.EX2 R235, R3 ;  /* 0x0000000300eb7308 */ /* 0x0003e20000000800 */
[----:B------:R-:W-:Y:S02]  /*8060*/  FMNMX.FTZ R5, R250, R5, !PT ;  /* 0x00000005fa057209 */ /* 0x000fe40007810000 */
[----:B--2---:R-:W-:Y:S01]  /*8070*/  F2FP.BF16.PACK_AB R22, R239, R221 ;  /* 0x000000ddef16723e */ /* 0x004fe200000010ff */
[----:B------:R-:W2:Y:S01]  /*8080*/  SHFL.BFLY PT, R8, R71, 0x2, 0x1f ;  /* 0x0c401f0047087f89 */ /* 0x000ea200000e0000 */
[----:B------:R-:W-:-:S04]  /*8090*/  FMNMX.FTZ R5, R247, R5, !PT ;  /* 0x00000005f7057209 */ /* 0x000fc80007810000 */
[----:B------:R-:W-:Y:S01]  /*80a0*/  FMNMX.FTZ R5, R246, R5, !PT ;  /* 0x00000005f6057209 */ /* 0x000fe20007810000 */
[----:B-1----:R-:W-:-:S04]  /*80b0*/  FFMA.FTZ R3, R55, c[0x0][0x23c], -R6 ;  /* 0x00008f0037037a23 */ /* 0x002fc80000010806 */
[----:B------:R1:W3:Y:S01]  /*80c0*/  MUFU.EX2 R139, R3 ;  /* 0x00000003008b7308 */ /* 0x0002e20000000800 */
[----:B--2---:R-:W-:Y:S01]  /*80d0*/  FMNMX.FTZ R71, R71, R8, !PT ;  /* 0x0000000847477209 */ /* 0x004fe20007810000 */
[----:B-1----:R-:W-:Y:S01]  /*80e0*/  FFMA.FTZ R3, R53, c[0x0][0x23c], -R6 ;  /* 0x00008f0035037a23 */ /* 0x002fe20000010806 */
[----:B---3--:R-:W-:-:S05]  /*80f0*/  F2FP.BF16.PACK_AB R12, R139, R235 ;  /* 0x000000eb8b0c723e */ /* 0x008fca00000010ff */
[----:B------:R1:W2:Y:S02]  /*8100*/  MUFU.EX2 R233, R3 ;  /* 0x0000000300e97308 */ /* 0x0002a40000000800 */
[----:B-1----:R-:W-:Y:S01]  /*8110*/  FMNMX.FTZ R3, R213, R5, !PT ;  /* 0x00000005d5037209 */ /* 0x002fe20007810000 */
[----:B------:R-:W-:Y:S01]  /*8120*/  FMUL.FTZ R5, R72, c[0x0][0x23c] ;  /* 0x00008f0048057a20 */ /* 0x000fe20000410000 */
[----:B--2---:R-:W-:Y:S02]  /*8130*/  F2FP.BF16.PACK_AB R14, R227, R233 ;  /* 0x000000e9e30e723e */ /* 0x004fe400000010ff */
[----:B------:R-:W-:Y:S02]  /*8140*/  FMNMX.FTZ R3, R203, R3, !PT ;  /* 0x00000003cb037209 */ /* 0x000fe40007810000 */
[----:B------:R-:W-:Y:S02]  /*8150*/  FSEL R5, R5, RZ, P0 ;  /* 0x000000ff05057208 */ /* 0x000fe40000000000 */
[----:B------:R-:W-:-:S03]  /*8160*/  FMNMX.FTZ R3, R186, R3, !PT ;  /* 0x00000003ba037209 */ /* 0x000fc60007810000 */
[----:B------:R-:W-:Y:S01]  /*8170*/  FFMA.FTZ R7, R78, c[0x0][0x23c], -R5 ;  /* 0x00008f004e077a23 */ /* 0x000fe20000010805 */
[----:B------:R-:W-:-:S03]  /*8180*/  FMNMX.FTZ R3, R177, R3, !PT ;  /* 0x00000003b1037209 */ /* 0x000fc60007810000 */
[----:B------:R1:W-:Y:S01]  /*8190*/  MUFU.EX2 R136, R7 ;  /* 0x0000000700887308 */ /* 0x0003e20000000800 */
[----:B------:R-:W-:Y:S01]  /*81a0*/  FMNMX.FTZ R70, R202, R3, !PT ;  /* 0x00000003ca467209 */ /* 0x000fe20007810000 */
[----:B------:R-:W-:-:S03]  /*81b0*/  FFMA.FTZ R3, R74, c[0x0][0x23c], -R5 ;  /* 0x00008f004a037a23 */ /* 0x000fc60000010805 */
[----:B------:R-:W-:-:S03]  /*81c0*/  FMNMX.FTZ R70, R179, R70, !PT ;  /* 0x00000046b3467209 */ /* 0x000fc60007810000 */
[----:B------:R2:W3:Y:S01]  /*81d0*/  MUFU.EX2 R232, R3 ;  /* 0x0000000300e87308 */ /* 0x0004e20000000800 */
[----:B------:R-:W-:-:S04]  /*81e0*/  FMNMX.FTZ R70, R176, R70, !PT ;  /* 0x00000046b0467209 */ /* 0x000fc80007810000 */
[----:B------:R-:W-:Y:S01]  /*81f0*/  FMNMX.FTZ R70, R171, R70, !PT ;  /* 0x00000046ab467209 */ /* 0x000fe20007810000 */
[----:B-1----:R-:W1:Y:S04]  /*8200*/  SHFL.BFLY PT, R7, R71, 0x1, 0x1f ;  /* 0x0c201f0047077f89 */ /* 0x002e6800000e0000 */
[----:B------:R-:W4:Y:S01]  /*8210*/  SHFL.BFLY PT, R8, R70, 0x2, 0x1f ;  /* 0x0c401f0046087f89 */ /* 0x000f2200000e0000 */
[----:B--2---:R-:W-:Y:S01]  /*8220*/  FFMA.FTZ R3, R76, c[0x0][0x23c], -R5 ;  /* 0x00008f004c037a23 */ /* 0x004fe20000010805 */
[----:B---3--:R-:W-:-:S03]  /*8230*/  F2FP.BF16.PACK_AB R21, R232, R136 ;  /* 0x00000088e815723e */ /* 0x008fc600000010ff */
[----:B------:R2:W-:Y:S01]  /*8240*/  MUFU.EX2 R72, R3 ;  /* 0x0000000300487308 */ /* 0x0005e20000000800 */
[----:B-1----:R-:W-:Y:S01]  /*8250*/  FMNMX.FTZ R71, R71, R7, !PT ;  /* 0x0000000747477209 */ /* 0x002fe20007810000 */
[--C-:B------:R-:W-:Y:S02]  /*8260*/  FFMA.FTZ R7, R59, c[0x0][0x23c], -R5.reuse ;  /* 0x00008f003b077a23 */ /* 0x100fe40000010805 */
[----:B--2---:R-:W-:Y:S01]  /*8270*/  FFMA.FTZ R3, R67, c[0x0][0x23c], -R5 ;  /* 0x00008f0043037a23 */ /* 0x004fe20000010805 */
[----:B------:R-:W-:-:S03]  /*8280*/  FSETP.NEU.FTZ.AND P0, PT, R71, -INF , PT ;  /* 0xff8000004700780b */ /* 0x000fc60003f1d000 */
[----:B------:R1:W-:Y:S01]  /*8290*/  MUFU.EX2 R230, R7 ;  /* 0x0000000700e67308 */ /* 0x0003e20000000800 */
[----:B----4-:R-:W-:-:S05]  /*82a0*/  FMNMX.FTZ R70, R70, R8, !PT ;  /* 0x0000000846467209 */ /* 0x010fca0007810000 */
[----:B------:R-:W2:Y:S02]  /*82b0*/  SHFL.BFLY PT, R8, R70, 0x1, 0x1f ;  /* 0x0c201f0046087f89 */ /* 0x000ea400000e0000 */
[----:B------:R3:W4:Y:S01]  /*82c0*/  MUFU.EX2 R238, R3 ;  /* 0x0000000300ee7308 */ /* 0x0007220000000800 */
[--C-:B-1----:R-:W-:Y:S02]  /*82d0*/  FFMA.FTZ R7, R54, c[0x0][0x23c], -R5.reuse ;  /* 0x00008f0036077a23 */ /* 0x102fe40000010805 */
[----:B------:R-:W1:Y:S05]  /*82e0*/  LDSM.16.MT88.4 R52, [R219+0x8800] ;  /* 0x00880000db34783b */ /* 0x000e6a0000004200 */
[----:B------:R-:W2:Y:S01]  /*82f0*/  MUFU.EX2 R226, R7 ;  /* 0x0000000700e27308 */ /* 0x000ea20000000800 */
[----:B---3--:R-:W-:Y:S01]  /*8300*/  FFMA.FTZ R3, R66, c[0x0][0x23c], -R5 ;  /* 0x00008f0042037a23 */ /* 0x008fe20000010805 */
[----:B----4-:R-:W-:-:S06]  /*8310*/  F2FP.BF16.PACK_AB R23, R238, R72 ;  /* 0x00000048ee17723e */ /* 0x010fcc00000010ff */
[----:B------:R3:W-:Y:S01]  /*8320*/  MUFU.EX2 R137, R3 ;  /* 0x0000000300897308 */ /* 0x0007e20000000800 */
[----:B--2---:R-:W-:Y:S02]  /*8330*/  FMNMX.FTZ R70, R70, R8, !PT ;  /* 0x0000000846467209 */ /* 0x004fe40007810000 */
[----:B------:R-:W-:Y:S01]  /*8340*/  F2FP.BF16.PACK_AB R15, R226, R230 ;  /* 0x000000e6e20f723e */ /* 0x000fe200000010ff */
[----:B---3--:R-:W-:-:S04]  /*8350*/  FFMA.FTZ R3, R60, c[0x0][0x23c], -R5 ;  /* 0x00008f003c037a23 */ /* 0x008fc80000010805 */
[----:B------:R2:W3:Y:S02]  /*8360*/  MUFU.EX2 R252, R3 ;  /* 0x0000000300fc7308 */ /* 0x0004e40000000800 */
[----:B--2---:R-:W-:Y:S01]  /*8370*/  FMUL.FTZ R3, R71, c[0x0][0x23c] ;  /* 0x00008f0047037a20 */ /* 0x004fe20000410000 */
[----:B---3--:R-:W-:-:S04]  /*8380*/  F2FP.BF16.PACK_AB R13, R252, R137 ;  /* 0x00000089fc0d723e */ /* 0x008fc800000010ff */
[----:B------:R-:W-:Y:S02]  /*8390*/  FSEL R3, R3, RZ, P0 ;  /* 0x000000ff03037208 */ /* 0x000fe40000000000 */
[----:B------:R-:W-:-:S03]  /*83a0*/  FSETP.NEU.FTZ.AND P0, PT, R70, -INF , PT ;  /* 0xff8000004600780b */ /* 0x000fc60003f1d000 */
[--C-:B------:R-:W-:Y:S01]  /*83b0*/  FFMA.FTZ R7, R132, c[0x0][0x23c], -R3.reuse ;  /* 0x00008f0084077a23 */ /* 0x100fe20000010803 */
[----:B------:R-:W-:Y:S01]  /*83c0*/  MOV R132, R10 ;  /* 0x0000000a00847202 */ /* 0x000fe20000000f00 */
[----:B------:R-:W-:Y:S02]  /*83d0*/  FFMA.FTZ R8, R62, c[0x0][0x23c], -R3 ;  /* 0x00008f003e087a23 */ /* 0x000fe40000010803 */
[----:B------:R2:W-:Y:S01]  /*83e0*/  MUFU.EX2 R242, R7 ;  /* 0x0000000700f27308 */ /* 0x0005e20000000800 */
[----:B------:R-:W-:-:S07]  /*83f0*/  F2FP.BF16.PACK_AB R20, R132, R73 ;  /* 0x000000498414723e */ /* 0x000fce00000010ff */
[----:B------:R-:W-:Y:S01]  /*8400*/  HMMA.16816.F32.BF16 R56, R20, R24, RZ ;  /* 0x000000181438723c */ /* 0x000fe200000418ff */
[----:B------:R-:W-:Y:S01]  /*8410*/  MUFU.EX2 R225, R8 ;  /* 0x0000000800e17308 */ /* 0x000fe20000000800 */
[----:B--2---:R-:W-:-:S07]  /*8420*/  FFMA.FTZ R7, R114, c[0x0][0x23c], -R3 ;  /* 0x00008f0072077a23 */ /* 0x004fce0000010803 */
[----:B------:R2:W3:Y:S11]  /*8430*/  MUFU.EX2 R243, R7 ;  /* 0x0000000700f37308 */ /* 0x0004f60000000800 */
[----:B------:R-:W-:Y:S04]  /*8440*/  @!UPT UIADD3 URZ, URZ, URZ, URZ ;  /* 0x0000003f3f3ff290 */ /* 0x000fe8000fffe03f */
[----:B------:R-:W-:Y:S01]  /*8450*/  HMMA.16816.F32.BF16 R84, R12, R48, R56 ;  /* 0x000000300c54723c */ /* 0x000fe20000041838 */
[----:B--2---:R-:W-:Y:S01]  /*8460*/  FFMA.FTZ R7, R113, c[0x0][0x23c], -R3 ;  /* 0x00008f0071077a23 */ /* 0x004fe20000010803 */
[----:B---3--:R-:W-:-:S03]  /*8470*/  F2FP.BF16.PACK_AB R16, R243, R242 ;  /* 0x000000f2f310723e */ /* 0x008fc600000010ff */
[----:B------:R2:W-:Y:S02]  /*8480*/  MUFU.EX2 R241, R7 ;  /* 0x0000000700f17308 */ /* 0x0005e40000000800 */
[----:B--2---:R-:W-:-:S06]  /*8490*/  FFMA.FTZ R7, R112, c[0x0][0x23c], -R3 ;  /* 0x00008f0070077a23 */ /* 0x004fcc0000010803 */
[----:B------:R2:W3:Y:S02]  /*84a0*/  MUFU.EX2 R237, R7 ;  /* 0x0000000700ed7308 */ /* 0x0004e40000000800 */
[----:B--2---:R-:W-:Y:S01]  /*84b0*/  FFMA.FTZ R7, R75, c[0x0][0x23c], -R3 ;  /* 0x00008f004b077a23 */ /* 0x004fe20000010803 */
[----:B---3--:R-:W-:-:S05]  /*84c0*/  F2FP.BF16.PACK_AB R18, R237, R241 ;  /* 0x000000f1ed12723e */ /* 0x008fca00000010ff */
[----:B------:R2:W-:Y:S02]  /*84d0*/  MUFU.EX2 R138, R7 ;  /* 0x00000007008a7308 */ /* 0x0005e40000000800 */
[----:B--2---:R-:W-:-:S06]  /*84e0*/  FFMA.FTZ R7, R65, c[0x0][0x23c], -R3 ;  /* 0x00008f0041077a23 */ /* 0x004fcc0000010803 */
[----:B------:R2:W3:Y:S02]  /*84f0*/  MUFU.EX2 R135, R7 ;  /* 0x0000000700877308 */ /* 0x0004e40000000800 */
[----:B--2---:R-:W-:Y:S01]  /*8500*/  FFMA.FTZ R7, R63, c[0x0][0x23c], -R3 ;  /* 0x00008f003f077a23 */ /* 0x004fe20000010803 */
[----:B---3--:R-:W-:Y:S01]  /*8510*/  F2FP.BF16.PACK_AB R8, R135, R138 ;  /* 0x0000008a8708723e */ /* 0x008fe200000010ff */
[----:B------:R-:W-:Y:S01]  /*8520*/  HMMA.16816.F32.BF16 R60, R20, R44, RZ ;  /* 0x0000002c143c723c */ /* 0x000fe200000418ff */
[----:B------:R-:W-:-:S03]  /*8530*/  IMAD.MOV.U32 R148, RZ, RZ, R135 ;  /* 0x000000ffff947224 */ /* 0x000fc600078e0087 */
[----:B------:R2:W3:Y:S02]  /*8540*/  MUFU.EX2 R229, R7 ;  /* 0x0000000700e57308 */ /* 0x0004e40000000800 */
[----:B--2---:R-:W-:Y:S01]  /*8550*/  FMUL.FTZ R7, R70, c[0x0][0x23c] ;  /* 0x00008f0046077a20 */ /* 0x004fe20000410000 */
[----:B---3--:R-:W-:-:S04]  /*8560*/  F2FP.BF16.PACK_AB R10, R225, R229 ;  /* 0x000000e5e10a723e */ /* 0x008fc800000010ff */
[----:B------:R-:W-:Y:S11]  /*8570*/  FSEL R0, R7, RZ, P0 ;  /* 0x000000ff07007208 */ /* 0x000ff60000000000 */
[----:B------:R-:W-:Y:S02]  /*8580*/  @!UPT UIADD3 URZ, URZ, URZ, URZ ;  /* 0x0000003f3f3ff290 */ /* 0x000fe4000fffe03f */
[----:B------:R-:W-:Y:S01]  /*8590*/  HMMA.16816.F32.BF16 R120, R12, R36, R60 ;  /* 0x000000240c78723c */ /* 0x000fe2000004183c */
[--C-:B------:R-:W-:Y:S02]  /*85a0*/  FFMA.FTZ R7, R118, c[0x0][0x23c], -R0.reuse ;  /* 0x00008f0076077a23 */ /* 0x100fe40000010800 */
[--C-:B------:R-:W-:Y:S02]  /*85b0*/  FFMA.FTZ R4, R77, c[0x0][0x23c], -R0.reuse ;  /* 0x00008f004d047a23 */ /* 0x100fe40000010800 */
[----:B------:R2:W-:Y:S08]  /*85c0*/  MUFU.EX2 R74, R7 ;  /* 0x00000007004a7308 */ /* 0x0005f00000000800 */
[----:B------:R3:W-:Y:S01]  /*85d0*/  MUFU.EX2 R220, R4 ;  /* 0x0000000400dc7308 */ /* 0x0007e20000000800 */
[----:B--2---:R-:W-:-:S07]  /*85e0*/  FFMA.FTZ R7, R116, c[0x0][0x23c], -R0 ;  /* 0x00008f0074077a23 */ /* 0x004fce0000010800 */
[----:B------:R2:W4:Y:S01]  /*85f0*/  MUFU.EX2 R187, R7 ;  /* 0x0000000700bb7308 */ /* 0x0005220000000800 */
[----:B---3--:R-:W-:-:S07]  /*8600*/  FFMA.FTZ R4, R109, c[0x0][0x23c], -R0 ;  /* 0x00008f006d047a23 */ /* 0x008fce0000010800 */
[----:B------:R3:W-:Y:S01]  /*8610*/  MUFU.EX2 R228, R4 ;  /* 0x0000000400e47308 */ /* 0x0007e20000000800 */
[----:B--2---:R-:W-:Y:S01]  /*8620*/  FFMA.FTZ R7, R117, c[0x0][0x23c], -R0 ;  /* 0x00008f0075077a23 */ /* 0x004fe20000010800 */
[----:B----4-:R-:W-:-:S06]  /*8630*/  F2FP.BF16.PACK_AB R17, R187, R74 ;  /* 0x0000004abb11723e */ /* 0x010fcc00000010ff */
[----:B------:R2:W-:Y:S01]  /*8640*/  MUFU.EX2 R240, R7 ;  /* 0x0000000700f07308 */ /* 0x0005e20000000800 */
[--C-:B---3--:R-:W-:Y:S02]  /*8650*/  FFMA.FTZ R4, R79, c[0x0][0x23c], -R0.reuse ;  /* 0x00008f004f047a23 */ /* 0x108fe40000010800 */
[----:B------:R-:W-:Y:S05]  /*8660*/  HMMA.16816.F32.BF16 R76, R20, R32, RZ ;  /* 0x00000020144c723c */ /* 0x000fea00000418ff */
[----:B------:R-:W3:Y:S01]  /*8670*/  MUFU.EX2 R224, R4 ;  /* 0x0000000400e07308 */ /* 0x000ee20000000800 */
[----:B--2---:R-:W-:-:S07]  /*8680*/  FFMA.FTZ R7, R115, c[0x0][0x23c], -R0 ;  /* 0x00008f0073077a23 */ /* 0x004fce0000010800 */
[----:B------:R2:W-:Y:S01]  /*8690*/  MUFU.EX2 R4, R2 ;  /* 0x0000000200047308 */ /* 0x0005e20000000800 */
[----:B---3--:R-:W-:-:S07]  /*86a0*/  F2FP.BF16.PACK_AB R11, R224, R228 ;  /* 0x000000e4e00b723e */ /* 0x008fce00000010ff */
[----:B------:R-:W3:Y:S03]  /*86b0*/  MUFU.EX2 R236, R7 ;  /* 0x0000000700ec7308 */ /* 0x000ee60000000800 */
[----:B-1----:R-:W-:Y:S01]  /*86c0*/  HMMA.16816.F32.BF16 R100, R12, R52, R76 ;  /* 0x000000340c64723c */ /* 0x002fe2000004184c */
[----:B--2---:R-:W-:-:S04]  /*86d0*/  FFMA.FTZ R2, R133, c[0x0][0x23c], -R6 ;  /* 0x00008f0085027a23 */ /* 0x004fc80000010806 */
[----:B------:R1:W-:Y:S01]  /*86e0*/  MUFU.EX2 R222, R2 ;  /* 0x0000000200de7308 */ /* 0x0003e20000000800 */
[----:B---3--:R-:W-:Y:S01]  /*86f0*/  F2FP.BF16.PACK_AB R19, R236, R240 ;  /* 0x000000f0ec13723e */ /* 0x008fe200000010ff */
[----:B------:R-:W-:-:S06]  /*8700*/  FFMA.FTZ R7, R108, c[0x0][0x23c], -R0 ;  /* 0x00008f006c077a23 */ /* 0x000fcc0000010800 */
[----:B------:R-:W2:Y:S01]  /*8710*/  MUFU.EX2 R231, R7 ;  /* 0x0000000700e77308 */ /* 0x000ea20000000800 */
[----:B------:R-:W-:Y:S01]  /*8720*/  HMMA.16816.F32.BF16 R28, R16, R24, RZ ;  /* 0x00000018101c723c */ /* 0x000fe200000418ff */
[----:B-1----:R-:W-:-:S07]  /*8730*/  FFMA.FTZ R2, R128, c[0x0][0x23c], -R6 ;  /* 0x00008f0080027a23 */ /* 0x002fce0000010806 */
[----:B------:R-:W-:Y:S01]  /*8740*/  HMMA.16816.F32.BF16 R64, R16, R32, RZ ;  /* 0x000000201040723c */ /* 0x000fe200000418ff */
[----:B------:R1:W-:Y:S01]  /*8750*/  MUFU.EX2 R135, R2 ;  /* 0x0000000200877308 */ /* 0x0003e20000000800 */
[----:B--2---:R-:W-:-:S06]  /*8760*/  F2FP.BF16.PACK_AB R9, R220, R231 ;  /* 0x000000e7dc09723e */ /* 0x004fcc00000010ff */
[----:B------:R-:W-:Y:S08]  /*8770*/  HMMA.16816.F32.BF16 R56, R16, R44, RZ ;  /* 0x0000002c1038723c */ /* 0x000ff000000418ff */
[----:B------:R-:W-:Y:S01]  /*8780*/  HMMA.16816.F32.BF16 R88, R8, R48, R28 ;  /* 0x000000300858723c */ /* 0x000fe2000004181c */
[----:B------:R-:W2:Y:S01]  /*8790*/  LDSM.16.MT88.4 R28, [R218+0x8800] ;  /* 0x00880000da1c783b */ /* 0x000ea20000004200 */
[----:B-1----:R-:W-:-:S04]  /*87a0*/  FFMA.FTZ R2, R150, c[0x0][0x23c], -R5 ;  /* 0x00008f0096027a23 */ /* 0x002fc80000010805 */
[----:B------:R1:W-:Y:S02]  /*87b0*/  MUFU.EX2 R7, R2 ;  /* 0x0000000200077308 */ /* 0x0003e40000000800 */
[C---:B------:R-:W-:Y:S08]  /*87c0*/  HMMA.16816.F32.BF16 R96, R8.reuse, R52, R64 ;  /* 0x000000340860723c */ /* 0x040ff00000041840 */
[----:B------:R-:W-:Y:S01]  /*87d0*/  HMMA.16816.F32.BF16 R116, R8, R36, R56 ;  /* 0x000000240874723c */ /* 0x000fe20000041838 */
[----:B-1----:R-:W-:Y:S01]  /*87e0*/  FFMA.FTZ R2, R141, c[0x0][0x23c], -R5 ;  /* 0x00008f008d027a23 */ /* 0x002fe20000010805 */
[----:B------:R-:W-:-:S06]  /*87f0*/  MOV R141, R220 ;  /* 0x000000dc008d7202 */ /* 0x000fcc0000000f00 */
[C---:B------:R-:W-:Y:S01]  /*8800*/  HMMA.16816.F32.BF16 R60, R16.reuse, R40, RZ ;  /* 0x00000028103c723c */ /* 0x040fe200000418ff */
[----:B------:R1:W3:Y:S07]  /*8810*/  MUFU.EX2 R128, R2 ;  /* 0x0000000200807308 */ /* 0x0002ee0000000800 */
[C---:B------:R-:W-:Y:S08]  /*8820*/  HMMA.16816.F32.BF16 R80, R16.reuse, R26, RZ ;  /* 0x0000001a1050723c */ /* 0x040ff000000418ff */
[----:B------:R-:W-:Y:S01]  /*8830*/  HMMA.16816.F32.BF16 R76, R16, R34, RZ ;  /* 0x00000022104c723c */ /* 0x000fe200000418ff */
[----:B-1----:R-:W-:-:S02]  /*8840*/  FFMA.FTZ R2, R134, c[0x0][0x23c], -R5 ;  /* 0x00008f0086027a23 */ /* 0x002fc40000010805 */
[----:B------:R-:W-:-:S05]  /*8850*/  IMAD.MOV.U32 R134, RZ, RZ, R4 ;  /* 0x000000ffff867224 */ /* 0x000fca00078e0004 */
[C---:B------:R-:W-:Y:S08]  /*8860*/  HMMA.16816.F32.BF16 R64, R16.reuse, R46, RZ ;  /* 0x0000002e1040723c */ /* 0x040ff000000418ff */
[----:B------:R-:W-:Y:S08]  /*8870*/  HMMA.16816.F32.BF16 R56, R16, R42, RZ ;  /* 0x0000002a1038723c */ /* 0x000ff000000418ff */
[C---:B------:R-:W-:Y:S08]  /*8880*/  HMMA.16816.F32.BF16 R16, R20.reuse, R40, RZ ;  /* 0x000000281410723c */ /* 0x040ff000000418ff */
[C---:B------:R-:W-:Y:S08]  /*8890*/  HMMA.16816.F32.BF16 R24, R20.reuse, R26, RZ ;  /* 0x0000001a1418723c */ /* 0x040ff000000418ff */
[C---:B------:R-:W-:Y:S08]  /*88a0*/  HMMA.16816.F32.BF16 R32, R20.reuse, R34, RZ ;  /* 0x000000221420723c */ /* 0x040ff000000418ff */
[C---:B------:R-:W-:Y:S08]  /*88b0*/  HMMA.16816.F32.BF16 R44, R20.reuse, R46, RZ ;  /* 0x0000002e142c723c */ /* 0x040ff000000418ff */
[----:B------:R-:W-:Y:S08]  /*88c0*/  HMMA.16816.F32.BF16 R20, R20, R42, RZ ;  /* 0x0000002a1414723c */ /* 0x000ff000000418ff */
[C---:B--2---:R-:W-:Y:S08]  /*88d0*/  HMMA.16816.F32.BF16 R108, R8.reuse, R28, R60 ;  /* 0x0000001c086c723c */ /* 0x044ff0000004183c */
[----:B------:R-:W-:Y:S08]  /*88e0*/  HMMA.16816.F32.BF16 R104, R8, R30, R56 ;  /* 0x0000001e0868723c */ /* 0x000ff00000041838 */
[C---:B------:R-:W-:Y:S01]  /*88f0*/  HMMA.16816.F32.BF16 R112, R12.reuse, R28, R16 ;  /* 0x0000001c0c70723c */ /* 0x040fe20000041810 */
[----:B------:R-:W1:Y:S07]  /*8900*/  LDSM.16.MT88.4 R16, [R216+0x9000] ;  /* 0x00900000d810783b */ /* 0x000e6e0000004200 */
[----:B------:R-:W-:Y:S01]  /*8910*/  HMMA.16816.F32.BF16 R28, R12, R30, R20 ;  /* 0x0000001e0c1c723c */ /* 0x000fe20000041814 */
[----:B------:R2:W-:Y:S07]  /*8920*/  MUFU.EX2 R22, R2 ;  /* 0x0000000200167308 */ /* 0x0005ee0000000800 */
[-C--:B------:R-:W-:Y:S08]  /*8930*/  HMMA.16816.F32.BF16 R80, R8, R50.reuse, R80 ;  /* 0x000000320850723c */ /* 0x080ff00000041850 */
[----:B------:R-:W-:Y:S01]  /*8940*/  HMMA.16816.F32.BF16 R48, R12, R50, R24 ;  /* 0x000000320c30723c */ /* 0x000fe20000041818 */
[----:B--2---:R-:W-:-:S04]  /*8950*/  FFMA.FTZ R2, R129, c[0x0][0x23c], -R5 ;  /* 0x00008f0081027a23 */ /* 0x004fc80000010805 */
[----:B------:R2:W4:Y:S03]  /*8960*/  MUFU.EX2 R21, R2 ;  /* 0x0000000200157308 */ /* 0x0005260000000800 */
[C---:B------:R-:W-:Y:S08]  /*8970*/  HMMA.16816.F32.BF16 R76, R8.reuse, R54, R76 ;  /* 0x00000036084c723c */ /* 0x040ff0000004184c */
[----:B------:R-:W-:Y:S01]  /*8980*/  HMMA.16816.F32.BF16 R92, R8, R38, R64 ;  /* 0x00000026085c723c */ /* 0x000fe20000041840 */
[----:B--2---:R-:W-:-:S07]  /*8990*/  FFMA.FTZ R2, R153, c[0x0][0x23c], -R3 ;  /* 0x00008f0099027a23 */ /* 0x004fce0000010803 */
[C---:B------:R-:W-:Y:S01]  /*89a0*/  HMMA.16816.F32.BF16 R24, R12.reuse, R54, R32 ;  /* 0x000000360c18723c */ /* 0x040fe20000041820 */
[----:B------:R2:W-:Y:S07]  /*89b0*/  MUFU.EX2 R4, R2 ;  /* 0x0000000200047308 */ /* 0x0005ee0000000800 */
[----:B------:R-:W-:Y:S07]  /*89c0*/  HMMA.16816.F32.BF16 R60, R12, R38, R44 ;  /* 0x000000260c3c723c */ /* 0x000fee000004182c */
[----:B------:R-:W-:Y:S01]  /*89d0*/  F2FP.BF16.PACK_AB R12, R134, R151 ;  /* 0x00000097860c723e */ /* 0x000fe200000010ff */
[----:B--2---:R-:W-:Y:S01]  /*89e0*/  FFMA.FTZ R2, R143, c[0x0][0x23c], -R3 ;  /* 0x00008f008f027a23 */ /* 0x004fe20000010803 */
[----:B---3--:R-:W-:-:S02]  /*89f0*/  F2FP.BF16.PACK_AB R13, R128, R7 ;  /* 0x00000007800d723e */ /* 0x008fc400000010ff */
[----:B------:R-:W-:Y:S01]  /*8a00*/  F2FP.BF16.PACK_AB R14, R135, R222 ;  /* 0x000000de870e723e */ /* 0x000fe200000010ff */
[----:B------:R2:W-:Y:S01]  /*8a10*/  MUFU.EX2 R223, R2 ;  /* 0x0000000200df7308 */ /* 0x0005e20000000800 */
[----:B----4-:R-:W-:-:S07]  /*8a20*/  F2FP.BF16.PACK_AB R15, R21, R22 ;  /* 0x00000016150f723e */ /* 0x010fce00000010ff */
[----:B-1----:R-:W-:Y:S01]  /*8a30*/  HMMA.16816.F32.BF16 R44, R12, R16, R84 ;  /* 0x000000100c2c723c */ /* 0x002fe20000041854 */
[----:B--2---:R-:W-:Y:S01]  /*8a40*/  FFMA.FTZ R2, R140, c[0x0][0x23c], -R3 ;  /* 0x00008f008c027a23 */ /* 0x004fe20000010803 */
[----:B------:R-:W-:-:S06]  /*8a50*/  MOV R140, R221 ;  /* 0x000000dd008c7202 */ /* 0x000fcc0000000f00 */
[----:B------:R-:W-:Y:S01]  /*8a60*/  HMMA.16816.F32.BF16 R32, R12, R18, R48 ;  /* 0x000000120c20723c */ /* 0x000fe20000041830 */
[----:B------:R1:W-:Y:S02]  /*8a70*/  MUFU.EX2 R221, R2 ;  /* 0x0000000200dd7308 */ /* 0x0003e40000000800 */
[----:B-1----:R-:W-:-:S06]  /*8a80*/  FFMA.FTZ R2, R131, c[0x0][0x23c], -R3 ;  /* 0x00008f0083027a23 */ /* 0x002fcc0000010803 */
        /* <DEDUP_REMOVED lines=10> */
[----:B--2---:R-:W-:Y:S01]  /*8b30*/  F2FP.BF16.PACK_AB R9, R153, R150 ;  /* 0x000000969909723e */ /* 0x004fe200000010ff */
[----:B------:R-:W-:-:S04]  /*8b40*/  IMAD.MOV.U32 R142, RZ, RZ, R232 ;  /* 0x000000ffff8e7224 */ /* 0x000fc800078e00e8 */
[----:B------:R1:W-:Y:S02]  /*8b50*/  MUFU.EX2 R220, R2 ;  /* 0x0000000200dc7308 */ /* 0x0003e40000000800 */
[----:B-1----:R-:W-:-:S06]  /*8b60*/  FFMA.FTZ R2, R130, c[0x0][0x23c], -R0 ;  /* 0x00008f0082027a23 */ /* 0x002fcc0000010800 */
[----:B------:R-:W1:Y:S02]  /*8b70*/  MUFU.EX2 R4, R2 ;  /* 0x0000000200047308 */ /* 0x000e640000000800 */
[----:B-1----:R-:W-:Y:S01]  /*8b80*/  F2FP.BF16.PACK_AB R11, R4, R220 ;  /* 0x000000dc040b723e */ /* 0x002fe200000010ff */
[----:B------:R-:W-:-:S05]  /*8b90*/  FFMA.FTZ R2, R174, c[0x0][0x23c], -R6 ;  /* 0x00008f00ae027a23 */ /* 0x000fca0000010806 */
[----:B------:R1:W-:Y:S01]  /*8ba0*/  MUFU.EX2 R174, R2 ;  /* 0x0000000200ae7308 */ /* 0x0003e20000000800 */
[C---:B------:R-:W-:Y:S07]  /*8bb0*/  HMMA.16816.F32.BF16 R56, R8.reuse, R16, R88 ;  /* 0x000000100838723c */ /* 0x040fee0000041858 */
[----:B------:R-:W-:Y:S01]  /*8bc0*/  MOV R91, R22 ;  /* 0x00000016005b7202 */ /* 0x000fe20000000f00 */
[----:B------:R-:W-:Y:S01]  /*8bd0*/  HMMA.16816.F32.BF16 R52, R8, R18, R80 ;  /* 0x000000120834723c */ /* 0x000fe20000041850 */
[----:B------:R-:W2:Y:S01]  /*8be0*/  LDSM.16.MT88.4 R16, [R219+0x9000] ;  /* 0x00900000db10783b */ /* 0x000ea20000004200 */
[----:B------:R-:W-:Y:S01]  /*8bf0*/  IMAD.MOV.U32 R90, RZ, RZ, R21 ;  /* 0x000000ffff5a7224 */ /* 0x000fe200078e0015 */
[----:B------:R-:W-:Y:S01]  /*8c00*/  MOV R89, R20 ;  /* 0x0000001400597202 */ /* 0x000fe20000000f00 */
[----:B------:R-:W-:Y:S01]  /*8c10*/  IMAD.MOV.U32 R88, RZ, RZ, R4 ;  /* 0x000000ffff587224 */ /* 0x000fe200078e0004 */
[----:B------:R-:W3:Y:S01]  /*8c20*/  LDSM.16.MT88.4 R20, [R217+0x9000] ;  /* 0x00900000d914783b */ /* 0x000ee20000004200 */
[----:B-1----:R-:W-:Y:S01]  /*8c30*/  FFMA.FTZ R2, R167, c[0x0][0x23c], -R6 ;  /* 0x00008f00a7027a23 */ /* 0x002fe20000010806 */
[----:B------:R-:W-:Y:S01]  /*8c40*/  MOV R83, R137 ;  /* 0x0000008900537202 */ /* 0x000fe20000000f00 */
[----:B------:R-:W-:-:S02]  /*8c50*/  IMAD.MOV.U32 R4, RZ, RZ, R136 ;  /* 0x000000ffff047224 */ /* 0x000fc400078e0088 */
[----:B------:R1:W4:Y:S02]  /*8c60*/  MUFU.EX2 R131, R2 ;  /* 0x0000000200837308 */ /* 0x0003240000000800 */
[----:B-1----:R-:W-:Y:S01]  /*8c70*/  FFMA.FTZ R2, R160, c[0x0][0x23c], -R6 ;  /* 0x00008f00a0027a23 */ /* 0x002fe20000010806 */
[----:B------:R-:W-:-:S05]  /*8c80*/  MOV R160, R88 ;  /* 0x0000005800a07202 */ /* 0x000fca0000000f00 */
[----:B------:R1:W-:Y:S01]  /*8c90*/  MUFU.EX2 R232, R2 ;  /* 0x0000000200e87308 */ /* 0x0003e20000000800 */
[----:B--2---:R-:W-:Y:S01]  /*8ca0*/  HMMA.16816.F32.BF16 R40, R12, R16, R100 ;  /* 0x000000100c28723c */ /* 0x004fe20000041864 */
[----:B-1----:R-:W-:-:S07]  /*8cb0*/  FFMA.FTZ R2, R155, c[0x0][0x23c], -R6 ;  /* 0x00008f009b027a23 */ /* 0x002fce0000010806 */
[C---:B------:R-:W-:Y:S01]  /*8cc0*/  HMMA.16816.F32.BF16 R36, R8.reuse, R16, R96 ;  /* 0x000000100824723c */ /* 0x040fe20000041860 */
[----:B------:R1:W-:Y:S07]  /*8cd0*/  MUFU.EX2 R74, R2 ;  /* 0x00000002004a7308 */ /* 0x0003ee0000000800 */
[-C--:B------:R-:W-:Y:S08]  /*8ce0*/  HMMA.16816.F32.BF16 R48, R8, R18.reuse, R76 ;  /* 0x000000120830723c */ /* 0x080ff0000004184c */
[----:B------:R-:W-:Y:S01]  /*8cf0*/  HMMA.16816.F32.BF16 R24, R12, R18, R24 ;  /* 0x000000120c18723c */ /* 0x000fe20000041818 */
[----:B------:R-:W2:Y:S01]  /*8d00*/  LDSM.16.MT88.4 R16, [R218+0x9000] ;  /* 0x00900000da10783b */ /* 0x000ea20000004200 */
[----:B-1----:R-:W-:-:S04]  /*8d10*/  FFMA.FTZ R2, R173, c[0x0][0x23c], -R5 ;  /* 0x00008f00ad027a23 */ /* 0x002fc80000010805 */
[----:B------:R1:W-:Y:S02]  /*8d20*/  MUFU.EX2 R133, R2 ;  /* 0x0000000200857308 */ /* 0x0003e40000000800 */
[-C--:B---3--:R-:W-:Y:S07]  /*8d30*/  HMMA.16816.F32.BF16 R76, R12, R20.reuse, R120 ;  /* 0x000000140c4c723c */ /* 0x088fee0000041878 */
[----:B------:R-:W-:Y:S01]  /*8d40*/  MOV R123, R7 ;  /* 0x00000007007b7202 */ /* 0x000fe20000000f00 */
[----:B------:R-:W-:Y:S01]  /*8d50*/  HMMA.16816.F32.BF16 R64, R8, R20, R116 ;  /* 0x000000140840723c */ /* 0x000fe20000041874 */
[----:B-1----:R-:W-:-:S07]  /*8d60*/  FFMA.FTZ R2, R163, c[0x0][0x23c], -R5 ;  /* 0x00008f00a3027a23 */ /* 0x002fce0000010805 */
[-C--:B------:R-:W-:Y:S01]  /*8d70*/  HMMA.16816.F32.BF16 R92, R8, R22.reuse, R92 ;  /* 0x00000016085c723c */ /* 0x080fe2000004185c */
[----:B------:R-:W-:Y:S01]  /*8d80*/  IMAD.MOV.U32 R163, RZ, RZ, R89 ;  /* 0x000000ffffa37224 */ /* 0x000fe200078e0059 */
[----:B------:R1:W3:Y:S06]  /*8d90*/  MUFU.EX2 R130, R2 ;  /* 0x0000000200827308 */ /* 0x0002ec0000000800 */
[C---:B------:R-:W-:Y:S01]  /*8da0*/  HMMA.16816.F32.BF16 R96, R12.reuse, R22, R60 ;  /* 0x000000160c60723c */ /* 0x040fe2000004183c */
[----:B------:R-:W-:Y:S07]  /*8db0*/  LDSM.16.MT88.4 R20, [R217+0x9800] ;  /* 0x00980000d914783b */ /* 0x000fee0000004200 */
[----:B--2---:R-:W-:Y:S01]  /*8dc0*/  HMMA.16816.F32.BF16 R84, R12, R18, R28 ;  /* 0x000000120c54723c */ /* 0x004fe2000004181c */
[----:B-1----:R-:W-:Y:S01]  /*8dd0*/  FFMA.FTZ R2, R161, c[0x0][0x23c], -R5 ;  /* 0x00008f00a1027a23 */ /* 0x002fe20000010805 */
[----:B------:R-:W-:-:S03]  /*8de0*/  MOV R161, R90 ;  /* 0x0000005a00a17202 */ /* 0x000fc60000000f00 */
[----:B------:R1:W-:Y:S03]  /*8df0*/  MUFU.EX2 R137, R2 ;  /* 0x0000000200897308 */ /* 0x0003e60000000800 */
[C---:B------:R-:W-:Y:S08]  /*8e00*/  HMMA.16816.F32.BF16 R108, R8.reuse, R16, R108 ;  /* 0x00000010086c723c */ /* 0x040ff0000004186c */
[----:B------:R-:W-:Y:S01]  /*8e10*/  HMMA.16816.F32.BF16 R104, R8, R18, R104 ;  /* 0x000000120868723c */ /* 0x000fe20000041868 */
[----:B-1----:R-:W-:-:S07]  /*8e20*/  FFMA.FTZ R2, R156, c[0x0][0x23c], -R5 ;  /* 0x00008f009c027a23 */ /* 0x002fce0000010805 */
[----:B------:R-:W-:Y:S01]  /*8e30*/  HMMA.16816.F32.BF16 R112, R12, R16, R112 ;  /* 0x000000100c70723c */ /* 0x000fe20000041870 */
[----:B------:R1:W2:Y:S01]  /*8e40*/  MUFU.EX2 R75, R2 ;  /* 0x00000002004b7308 */ /* 0x0002a20000000800 */
[----:B------:R-:W2:Y:S05]  /*8e50*/  LDSM.16.MT88.4 R16, [R216+0x9800] ;  /* 0x00980000d810783b */ /* 0x000eaa0000004200 */
[----:B----4-:R-:W-:Y:S02]  /*8e60*/  F2FP.BF16.PACK_AB R12, R131, R174 ;  /* 0x000000ae830c723e */ /* 0x010fe400000010ff */
[----:B---3--:R-:W-:Y:S02]  /*8e70*/  F2FP.BF16.PACK_AB R13, R130, R133 ;  /* 0x00000085820d723e */ /* 0x008fe400000010ff */
[----:B------:R-:W-:Y:S01]  /*8e80*/  F2FP.BF16.PACK_AB R14, R74, R232 ;  /* 0x000000e84a0e723e */ /* 0x000fe200000010ff */
[----:B-1----:R-:W-:Y:S01]  /*8e90*/  FFMA.FTZ R2, R175, c[0x0][0x23c], -R3 ;  /* 0x00008f00af027a23 */ /* 0x002fe20000010803 */
[----:B--2---:R-:W-:-:S03]  /*8ea0*/  F2FP.BF16.PACK_AB R15, R75, R137 ;  /* 0x000000894b0f723e */ /* 0x004fc600000010ff */
[----:B------:R1:W-:Y:S02]  /*8eb0*/  MUFU.EX2 R129, R2 ;  /* 0x0000000200817308 */ /* 0x0003e40000000800 */
[----:B-1----:R-:W-:-:S06]  /*8ec0*/  FFMA.FTZ R2, R165, c[0x0][0x23c], -R3 ;  /* 0x00008f00a5027a23 */ /* 0x002fcc0000010803 */
[----:B------:R1:W2:Y:S01]  /*8ed0*/  MUFU.EX2 R156, R2 ;  /* 0x00000002009c7308 */ /* 0x0002a20000000800 */
[----:B------:R-:W-:Y:S01]  /*8ee0*/  HMMA.16816.F32.BF16 R116, R12, R16, R44 ;  /* 0x000000100c74723c */ /* 0x000fe2000004182c */
[----:B-1----:R-:W-:Y:S01]  /*8ef0*/  FFMA.FTZ R2, R162, c[0x0][0x23c], -R3 ;  /* 0x00008f00a2027a23 */ /* 0x002fe20000010803 */
[----:B--2---:R-:W-:Y:S01]  /*8f00*/  F2FP.BF16.PACK_AB R8, R156, R129 ;  /* 0x000000819c08723e */ /* 0x004fe200000010ff */
[----:B------:R-:W-:-:S04]  /*8f10*/  IMAD.MOV.U32 R162, RZ, RZ, R91 ;  /* 0x000000ffffa27224 */ /* 0x000fc800078e005b */
[----:B------:R1:W-:Y:S02]  /*8f20*/  MUFU.EX2 R136, R2 ;  /* 0x0000000200887308 */ /* 0x0003e40000000800 */
[----:B-1----:R-:W-:Y:S01]  /*8f30*/  FFMA.FTZ R2, R158, c[0x0][0x23c], -R3 ;  /* 0x00008f009e027a23 */ /* 0x002fe20000010803 */
[----:B------:R-:W-:Y:S01]  /*8f40*/  MOV R158, R4 ;  /* 0x00000004009e7202 */ /* 0x000fe20000000f00 */
[----:B------:R-:W-:-:S04]  /*8f50*/  IMAD.MOV.U32 R4, RZ, RZ, R73 ;  /* 0x000000ffff047224 */ /* 0x000fc800078e0049 */
        /* <DEDUP_REMOVED lines=9> */
[----:B-1----:R-:W-:Y:S02]  /*8ff0*/  FFMA.FTZ R2, R157, c[0x0][0x23c], -R0 ;  /* 0x00008f009d027a23 */ /* 0x002fe40000010800 */
[----:B------:R-:W-:Y:S02]  /*9000*/  IMAD.MOV.U32 R157, RZ, RZ, R83 ;  /* 0x000000ffff9d7224 */ /* 0x000fe400078e0053 */
[----:B------:R-:W-:Y:S02]  /*9010*/  HMMA.16816.F32.BF16 R80, R12, R18, R32 ;  /* 0x000000120c50723c */ /* 0x000fe40000041820 */
[----:B------:R-:W1:Y:S02]  /*9020*/  MUFU.EX2 R2, R2 ;  /* 0x0000000200027308 */ /* 0x000e640000000800 */
[----:B-1----:R-:W-:-:S07]  /*9030*/  F2FP.BF16.PACK_AB R11, R2, R7 ;  /* 0x00000007020b723e */ /* 0x002fce00000010ff */
[C---:B------:R-:W-:Y:S08]  /*9040*/  HMMA.16816.F32.BF16 R100, R8.reuse, R16, R56 ;  /* 0x000000100864723c */ /* 0x040ff00000041838 */
[C---:B------:R-:W-:Y:S01]  /*9050*/  HMMA.16816.F32.BF16 R88, R8.reuse, R18, R52 ;  /* 0x000000120858723c */ /* 0x040fe20000041834 */
[----:B------:R-:W1:Y:S07]  /*9060*/  LDSM.16.MT88.4 R16, [R219+0x9800] ;  /* 0x00980000db10783b */ /* 0x000e6e0000004200 */
[----:B------:R-:W-:Y:S08]  /*9070*/  HMMA.16816.F32.BF16 R32, R8, R20, R64 ;  /* 0x000000140820723c */ /* 0x000ff00000041840 */
[-C--:B-1----:R-:W-:Y:S08]  /*9080*/  HMMA.16816.F32.BF16 R44, R12, R16.reuse, R40 ;  /* 0x000000100c2c723c */ /* 0x082ff00000041828 */
[C---:B------:R-:W-:Y:S08]  /*9090*/  HMMA.16816.F32.BF16 R40, R8.reuse, R16, R36 ;  /* 0x000000100828723c */ /* 0x040ff00000041824 */
[-C--:B------:R-:W-:Y:S07]  /*90a0*/  HMMA.16816.F32.BF16 R36, R8, R18.reuse, R48 ;  /* 0x000000120824723c */ /* 0x080fee0000041830 */
[----:B------:R-:W-:Y:S01]  /*90b0*/  MOV R51, R123 ;  /* 0x0000007b00337202 */ /* 0x000fe20000000f00 */
[----:B------:R-:W-:Y:S01]  /*90c0*/  HMMA.16816.F32.BF16 R24, R12, R18, R24 ;  /* 0x000000120c18723c */ /* 0x000fe20000041818 */
[----:B------:R-:W1:Y:S01]  /*90d0*/  LDSM.16.MT88.4 R16, [R218+0x9800] ;  /* 0x00980000da10783b */ /* 0x000e620000004200 */
[----:B------:R-:W-:Y:S01]  /*90e0*/  IMAD.MOV.U32 R50, RZ, RZ, R154 ;  /* 0x000000ffff327224 */ /* 0x000fe200078e009a */
[----:B------:R-:W-:Y:S01]  /*90f0*/  MOV R49, R134 ;  /* 0x0000008600317202 */ /* 0x000fe20000000f00 */
[----:B------:R-:W-:-:S02]  /*9100*/  FFMA.FTZ R134, R166, c[0x0][0x23c], -R6 ;  /* 0x00008f00a6867a23 */ /* 0x000fc40000010806 */
[----:B------:R-:W-:Y:S02]  /*9110*/  IMAD.MOV.U32 R48, RZ, RZ, R128 ;  /* 0x000000ffff307224 */ /* 0x000fe400078e0080 */
[----:B------:R-:W-:Y:S01]  /*9120*/  HMMA.16816.F32.BF16 R120, R12, R20, R76 ;  /* 0x000000140c78723c */ /* 0x000fe2000004184c */
[----:B------:R-:W-:-:S06]  /*9130*/  FFMA.FTZ R128, R189, c[0x0][0x23c], -R6 ;  /* 0x00008f00bd807a23 */ /* 0x000fcc0000010806 */
[----:B------:R-:W-:Y:S01]  /*9140*/  MOV R21, R2 ;  /* 0x0000000200157202 */ /* 0x000fe20000000f00 */
[----:B------:R-:W-:Y:S01]  /*9150*/  FFMA.FTZ R2, R210, c[0x0][0x23c], -R6 ;  /* 0x00008f00d2027a23 */ /* 0x000fe20000010806 */
[-C--:B------:R-:W-:Y:S01]  /*9160*/  HMMA.16816.F32.BF16 R76, R12, R22.reuse, R96 ;  /* 0x000000160c4c723c */ /* 0x080fe20000041860 */
[----:B------:R-:W-:Y:S02]  /*9170*/  IMAD.MOV.U32 R20, RZ, RZ, R28 ;  /* 0x000000ffff147224 */ /* 0x000fe400078e001c */
[----:B------:R2:W-:Y:S03]  /*9180*/  MUFU.EX2 R172, R2 ;  /* 0x0000000200ac7308 */ /* 0x0005e60000000800 */
[----:B------:R-:W-:Y:S01]  /*9190*/  MOV R189, R20 ;  /* 0x0000001400bd7202 */ /* 0x000fe20000000f00 */
[----:B------:R-:W-:Y:S01]  /*91a0*/  IMAD.MOV.U32 R97, RZ, RZ, R136 ;  /* 0x000000ffff617224 */ /* 0x000fe200078e0088 */
[----:B------:R-:W-:Y:S01]  /*91b0*/  HMMA.16816.F32.BF16 R28, R8, R22, R92 ;  /* 0x00000016081c723c */ /* 0x000fe2000004185c */
[----:B------:R-:W-:-:S02]  /*91c0*/  MOV R99, R138 ;  /* 0x0000008a00637202 */ /* 0x000fc40000000f00 */
[----:B------:R-:W-:-:S04]  /*91d0*/  MOV R98, R137 ;  /* 0x0000008900627202 */ /* 0x000fc80000000f00 */
[----:B------:R-:W-:Y:S01]  /*91e0*/  IMAD.MOV.U32 R94, RZ, RZ, R74 ;  /* 0x000000ffff5e7224 */ /* 0x000fe200078e004a */
[----:B------:R-:W-:Y:S01]  /*91f0*/  MOV R95, R75 ;  /* 0x0000004b005f7202 */ /* 0x000fe20000000f00 */
[--C-:B------:R-:W-:Y:S02]  /*9200*/  FFMA.FTZ R74, R181, c[0x0][0x23c], -R6.reuse ;  /* 0x00008f00b54a7a23 */ /* 0x100fe40000010806 */
[--C-:B--2---:R-:W-:Y:S02]  /*9210*/  FFMA.FTZ R2, R208, c[0x0][0x23c], -R6.reuse ;  /* 0x00008f00d0027a23 */ /* 0x104fe40000010806 */
[----:B------:R-:W-:Y:S01]  /*9220*/  FFMA.FTZ R75, R188, c[0x0][0x23c], -R6 ;  /* 0x00008f00bc4b7a23 */ /* 0x000fe20000010806 */
[----:B------:R-:W-:Y:S01]  /*9230*/  MOV R188, R95 ;  /* 0x0000005f00bc7202 */ /* 0x000fe20000000f00 */
[----:B------:R-:W-:Y:S01]  /*9240*/  IMAD.MOV.U32 R208, RZ, RZ, R94 ;  /* 0x000000ffffd07224 */ /* 0x000fe200078e005e */
[----:B-1----:R-:W-:Y:S01]  /*9250*/  HMMA.16816.F32.BF16 R60, R8, R16, R108 ;  /* 0x00000010083c723c */ /* 0x002fe2000004186c */
[----:B------:R1:W2:Y:S01]  /*9260*/  MUFU.EX2 R111, R2 ;  /* 0x00000002006f7308 */ /* 0x0002a20000000800 */
[----:B------:R-:W-:Y:S01]  /*9270*/  MOV R95, R149 ;  /* 0x00000095005f7202 */ /* 0x000fe20000000f00 */
[--C-:B------:R-:W-:Y:S01]  /*9280*/  FFMA.FTZ R149, R125, c[0x0][0x23c], -R6.reuse ;  /* 0x00008f007d957a23 */ /* 0x100fe20000010806 */
[----:B------:R-:W-:Y:S01]  /*9290*/  MOV R94, R140 ;  /* 0x0000008c005e7202 */ /* 0x000fe20000000f00 */
[----:B------:R-:W-:-:S02]  /*92a0*/  FFMA.FTZ R140, R127, c[0x0][0x23c], -R6 ;  /* 0x00008f007f8c7a23 */ /* 0x000fc40000010806 */
[----:B------:R-:W-:Y:S01]  /*92b0*/  MOV R109, R252 ;  /* 0x000000fc006d7202 */ /* 0x000fe20000000f00 */
[----:B------:R-:W-:Y:S01]  /*92c0*/  HMMA.16816.F32.BF16 R56, R8, R18, R104 ;  /* 0x000000120838723c */ /* 0x000fe20000041868 */
[----:B------:R-:W-:-:S07]  /*92d0*/  IMAD.MOV.U32 R108, RZ, RZ, R139 ;  /* 0x000000ffff6c7224 */ /* 0x000fce00078e008b */
[----:B------:R-:W-:Y:S01]  /*92e0*/  HMMA.16816.F32.BF16 R64, R12, R16, R112 ;  /* 0x000000100c40723c */ /* 0x000fe20000041870 */
[----:B-1----:R-:W-:-:S04]  /*92f0*/  FFMA.FTZ R2, R192, c[0x0][0x23c], -R6 ;  /* 0x00008f00c0027a23 */ /* 0x002fc80000010806 */
[----:B------:R1:W-:Y:S03]  /*9300*/  MUFU.EX2 R154, R2 ;  /* 0x00000002009a7308 */ /* 0x0003e60000000800 */
[----:B------:R-:W-:Y:S01]  /*9310*/  HMMA.16816.F32.BF16 R52, R12, R18, R84 ;  /* 0x000000120c34723c */ /* 0x000fe20000041854 */
[----:B------:R-:W3:Y:S06]  /*9320*/  LDSM.16.MT88.4 R16, [R216+0xa000] ;  /* 0x00a00000d810783b */ /* 0x000eec0000004200 */
[----:B--2---:R-:W-:Y:S01]  /*9330*/  F2FP.BF16.PACK_AB R12, R111, R172 ;  /* 0x000000ac6f0c723e */ /* 0x004fe200000010ff */
[----:B-1----:R-:W-:Y:S01]  /*9340*/  FFMA.FTZ R2, R182, c[0x0][0x23c], -R6 ;  /* 0x00008f00b6027a23 */ /* 0x002fe20000010806 */
[----:B------:R-:W-:-:S03]  /*9350*/  MOV R182, R51 ;  /* 0x0000003300b67202 */ /* 0x000fc60000000f00 */
[----:B------:R1:W2:Y:S02]  /*9360*/  MUFU.EX2 R180, R2 ;  /* 0x0000000200b47308 */ /* 0x0002a40000000800 */
[----:B-1----:R-:W-:Y:S01]  /*9370*/  FFMA.FTZ R2, R209, c[0x0][0x23c], -R5 ;  /* 0x00008f00d1027a23 */ /* 0x002fe20000010805 */
[----:B--2---:R-:W-:-:S05]  /*9380*/  F2FP.BF16.PACK_AB R14, R180, R154 ;  /* 0x0000009ab40e723e */ /* 0x004fca00000010ff */
[----:B------:R1:W-:Y:S02]  /*9390*/  MUFU.EX2 R175, R2 ;  /* 0x0000000200af7308 */ /* 0x0003e40000000800 */
[----:B-1----:R-:W-:Y:S02]  /*93a0*/  FFMA.FTZ R2, R195, c[0x0][0x23c], -R5 ;  /* 0x00008f00c3027a23 */ /* 0x002fe40000010805 */
[----:B------:R-:W-:-:S04]  /*93b0*/  IMAD.MOV.U32 R195, RZ, RZ, R50 ;  /* 0x000000ffffc37224 */ /* 0x000fc800078e0032 */
[----:B------:R1:W2:Y:S02]  /*93c0*/  MUFU.EX2 R92, R2 ;  /* 0x00000002005c7308 */ /* 0x0002a40000000800 */
[----:B-1----:R-:W-:Y:S01]  /*93d0*/  FFMA.FTZ R2, R193, c[0x0][0x23c], -R5 ;  /* 0x00008f00c1027a23 */ /* 0x002fe20000010805 */
[----:B--2---:R-:W-:Y:S02]  /*93e0*/  MOV R166, R92 ;  /* 0x0000005c00a67202 */ /* 0x004fe40000000f00 */
[----:B------:R-:W-:-:S03]  /*93f0*/  MOV R92, R148 ;  /* 0x00000094005c7202 */ /* 0x000fc60000000f00 */
[----:B------:R1:W-:Y:S01]  /*9400*/  MUFU.EX2 R167, R2 ;  /* 0x0000000200a77308 */ /* 0x0003e20000000800 */
[----:B------:R-:W-:Y:S01]  /*9410*/  F2FP.BF16.PACK_AB R13, R166, R175 ;  /* 0x000000afa60d723e */ /* 0x000fe200000010ff */
[----:B------:R-:W-:Y:S01]  /*9420*/  FFMA.FTZ R148, R126, c[0x0][0x23c], -R6 ;  /* 0x00008f007e947a23 */ /* 0x000fe20000010806 */
[----:B------:R-:W-:Y:S01]  /*9430*/  MOV R193, R49 ;  /* 0x0000003100c17202 */ /* 0x000fe20000000f00 */
[----:B-1----:R-:W-:Y:S01]  /*9440*/  FFMA.FTZ R2, R183, c[0x0][0x23c], -R5 ;  /* 0x00008f00b7027a23 */ /* 0x002fe20000010805 */
[----:B------:R-:W-:-:S03]  /*9450*/  MOV R183, R48 ;  /* 0x0000003000b77202 */ /* 0x000fc60000000f00 */
[----:B------:R1:W2:Y:S02]  /*9460*/  MUFU.EX2 R164, R2 ;  /* 0x0000000200a47308 */ /* 0x0002a40000000800 */
[----:B-1----:R-:W-:Y:S01]  /*9470*/  FFMA.FTZ R2, R212, c[0x0][0x23c], -R3 ;  /* 0x00008f00d4027a23 */ /* 0x002fe20000010803 */
[----:B--2---:R-:W-:-:S05]  /*9480*/  F2FP.BF16.PACK_AB R15, R164, R167 ;  /* 0x000000a7a40f723e */ /* 0x004fca00000010ff */
[----:B------:R1:W-:Y:S02]  /*9490*/  MUFU.EX2 R173, R2 ;  /* 0x0000000200ad7308 */ /* 0x0003e40000000800 */
[----:B---3--:R-:W-:Y:S01]  /*94a0*/  HMMA.16816.F32.BF16 R136, R12, R16, R116 ;  /* 0x000000100c88723c */ /* 0x008fe20000041874 */
[----:B-1----:R-:W-:Y:S02]  /*94b0*/  FFMA.FTZ R2, R204, c[0x0][0x23c], -R3 ;  /* 0x00008f00cc027a23 */ /* 0x002fe40000010803 */
[----:B------:R-:W-:-:S03]  /*94c0*/  IMAD.MOV.U32 R204, RZ, RZ, R143 ;  /* 0x000000ffffcc7224 */ /* 0x000fc600078e008f */
[----:B------:R1:W2:Y:S01]  /*94d0*/  MUFU.EX2 R93, R2 ;  /* 0x00000002005d7308 */ /* 0x0002a20000000800 */
[----:B------:R-:W-:Y:S02]  /*94e0*/  FFMA.FTZ R143, R196, c[0x0][0x23c], -R5 ;  /* 0x00008f00c48f7a23 */ /* 0x000fe40000010805 */
[----:B-1----:R-:W-:Y:S01]  /*94f0*/  FFMA.FTZ R2, R194, c[0x0][0x23c], -R3 ;  /* 0x00008f00c2027a23 */ /* 0x002fe20000010803 */
[----:B--2---:R-:W-:Y:S01]  /*9500*/  MOV R181, R93 ;  /* 0x0000005d00b57202 */ /* 0x004fe20000000f00 */
[----:B------:R-:W-:-:S03]  /*9510*/  IMAD.MOV.U32 R93, RZ, RZ, R141 ;  /* 0x000000ffff5d7224 */ /* 0x000fc600078e008d */
[----:B------:R1:W-:Y:S01]  /*9520*/  MUFU.EX2 R155, R2 ;  /* 0x00000002009b7308 */ /* 0x0003e20000000800 */
[----:B------:R-:W-:Y:S01]  /*9530*/  F2FP.BF16.PACK_AB R8, R181, R173 ;  /* 0x000000adb508723e */ /* 0x000fe200000010ff */
[----:B------:R-:W-:Y:S02]  /*9540*/  FFMA.FTZ R141, R124, c[0x0][0x23c], -R6 ;  /* 0x00008f007c8d7a23 */ /* 0x000fe40000010806 */
[----:B------:R-:W-:Y:S01]  /*9550*/  HMMA.16816.F32.BF16 R124, R12, R18, R80 ;  /* 0x000000120c7c723c */ /* 0x000fe20000041850 */
[----:B-1----:R-:W-:Y:S02]  /*9560*/  FFMA.FTZ R2, R190, c[0x0][0x23c], -R3 ;  /* 0x00008f00be027a23 */ /* 0x002fe40000010803 */
[----:B------:R-:W-:Y:S02]  /*9570*/  IMAD.MOV.U32 R190, RZ, RZ, R21 ;  /* 0x000000ffffbe7224 */ /* 0x000fe400078e0015 */
[----:B------:R1:W2:Y:S01]  /*9580*/  MUFU.EX2 R192, R2 ;  /* 0x0000000200c07308 */ /* 0x0002a20000000800 */
[----:B------:R-:W3:Y:S01]  /*9590*/  LDSM.16.MT88.4 R20, [R217+0xa000] ;  /* 0x00a00000d914783b */ /* 0x000ee20000004200 */
[----:B-1----:R-:W-:Y:S01]  /*95a0*/  FFMA.FTZ R2, R211, c[0x0][0x23c], -R0 ;  /* 0x00008f00d3027a23 */ /* 0x002fe20000010800 */
[----:B--2---:R-:W-:-:S05]  /*95b0*/  F2FP.BF16.PACK_AB R10, R192, R155 ;  /* 0x0000009bc00a723e */ /* 0x004fca00000010ff */
[----:B------:R1:W-:Y:S02]  /*95c0*/  MUFU.EX2 R110, R2 ;  /* 0x00000002006e7308 */ /* 0x0003e40000000800 */
[--C-:B-1----:R-:W-:Y:S01]  /*95d0*/  FFMA.FTZ R2, R205, c[0x0][0x23c], -R0.reuse ;  /* 0x00008f00cd027a23 */ /* 0x102fe20000010800 */
[----:B------:R-:W-:Y:S01]  /*95e0*/  MOV R205, R131 ;  /* 0x0000008300cd7202 */ /* 0x000fe20000000f00 */
[----:B------:R-:W-:-:S04]  /*95f0*/  FFMA.FTZ R131, R179, c[0x0][0x23c], -R0 ;  /* 0x00008f00b3837a23 */ /* 0x000fc80000010800 */
[----:B------:R1:W2:Y:S02]  /*9600*/  MUFU.EX2 R194, R2 ;  /* 0x0000000200c27308 */ /* 0x0002a40000000800 */
[----:B-1----:R-:W-:Y:S01]  /*9610*/  FFMA.FTZ R2, R200, c[0x0][0x23c], -R0 ;  /* 0x00008f00c8027a23 */ /* 0x002fe20000010800 */
[----:B--2---:R-:W-:Y:S02]  /*9620*/  F2FP.BF16.PACK_AB R9, R194, R110 ;  /* 0x0000006ec209723e */ /* 0x004fe400000010ff */
[----:B------:R-:W-:-:S03]  /*9630*/  MOV R200, R130 ;  /* 0x0000008200c87202 */ /* 0x000fc60000000f00 */
[----:B------:R1:W-:Y:S01]  /*9640*/  MUFU.EX2 R165, R2 ;  /* 0x0000000200a57308 */ /* 0x0003e20000000800 */
[--C-:B------:R-:W-:Y:S02]  /*9650*/  FFMA.FTZ R130, R202, c[0x0][0x23c], -R0.reuse ;  /* 0x00008f00ca827a23 */ /* 0x100fe40000010800 */
[----:B-1----:R-:W-:Y:S01]  /*9660*/  FFMA.FTZ R2, R191, c[0x0][0x23c], -R0 ;  /* 0x00008f00bf027a23 */ /* 0x002fe20000010800 */
[----:B------:R-:W-:Y:S01]  /*9670*/  MOV R191, R157 ;  /* 0x0000009d00bf7202 */ /* 0x000fe20000000f00 */
[----:B------:R-:W-:-:S03]  /*9680*/  IMAD.MOV.U32 R157, RZ, RZ, R142 ;  /* 0x000000ffff9d7224 */ /* 0x000fc600078e008e */
[----:B------:R-:W1:Y:S01]  /*9690*/  MUFU.EX2 R252, R2 ;  /* 0x0000000200fc7308 */ /* 0x000e620000000800 */
[----:B------:R-:W-:Y:S02]  /*96a0*/  FFMA.FTZ R142, R68, c[0x0][0x23c], -R6 ;  /* 0x00008f00448e7a23 */ /* 0x000fe40000010806 */
[----:B------:R-:W-:Y:S02]  /*96b0*/  IMAD.MOV.U32 R6, RZ, RZ, R156 ;  /* 0x000000ffff067224 */ /* 0x000fe400078e009c */
[--C-:B------:R-:W-:Y:S02]  /*96c0*/  FFMA.FTZ R156, R178, c[0x0][0x23c], -R5.reuse ;  /* 0x00008f00b29c7a23 */ /* 0x100fe40000010805 */
[----:B------:R-:W-:Y:S01]  /*96d0*/  FFMA.FTZ R68, R147, c[0x0][0x23c], -R5 ;  /* 0x00008f0093447a23 */ /* 0x000fe20000010805 */
[----:B-1----:R-:W-:Y:S01]  /*96e0*/  F2FP.BF16.PACK_AB R11, R252, R165 ;  /* 0x000000a5fc0b723e */ /* 0x002fe200000010ff */
[----:B------:R-:W-:-:S04]  /*96f0*/  FFMA.FTZ R2, R248, c[0x0][0x23c], -R3 ;  /* 0x00008f00f8027a23 */ /* 0x000fc80000010803 */
[----:B------:R1:W-:Y:S02]  /*9700*/  MUFU.EX2 R248, R2 ;  /* 0x0000000200f87308 */ /* 0x0003e40000000800 */
[C---:B------:R-:W-:Y:S08]  /*9710*/  HMMA.16816.F32.BF16 R104, R8.reuse, R16, R100 ;  /* 0x000000100868723c */ /* 0x040ff00000041864 */
[----:B------:R-:W-:Y:S01]  /*9720*/  HMMA.16816.F32.BF16 R100, R8, R18, R88 ;  /* 0x000000120864723c */ /* 0x000fe20000041858 */
[----:B------:R-:W2:Y:S01]  /*9730*/  LDSM.16.MT88.4 R16, [R219+0xa000] ;  /* 0x00a00000db10783b */ /* 0x000ea20000004200 */
[----:B-1----:R-:W-:-:S06]  /*9740*/  FFMA.FTZ R2, R215, c[0x0][0x23c], -R3 ;  /* 0x00008f00d7027a23 */ /* 0x002fcc0000010803 */
[----:B---3--:R-:W-:Y:S07]  /*9750*/  HMMA.16816.F32.BF16 R48, R8, R20, R32 ;  /* 0x000000140830723c */ /* 0x008fee0000041820 */
[----:B------:R-:W-:Y:S01]  /*9760*/  MOV R35, R93 ;  /* 0x0000005d00237202 */ /* 0x000fe20000000f00 */
[----:B------:R-:W-:Y:S02]  /*9770*/  IMAD.MOV.U32 R34, RZ, RZ, R95 ;  /* 0x000000ffff227224 */ /* 0x000fe400078e005f */
[----:B------:R-:W-:-:S02]  /*9780*/  FFMA.FTZ R33, R207, c[0x0][0x23c], -R3 ;  /* 0x00008f00cf217a23 */ /* 0x000fc40000010803 */
[----:B------:R-:W-:Y:S01]  /*9790*/  FFMA.FTZ R32, R199, c[0x0][0x23c], -R3 ;  /* 0x00008f00c7207a23 */ /* 0x000fe20000010803 */
[-C--:B--2---:R-:W-:Y:S08]  /*97a0*/  HMMA.16816.F32.BF16 R116, R12, R16.reuse, R44 ;  /* 0x000000100c74723c */ /* 0x084ff0000004182c */
[C---:B------:R-:W-:Y:S08]  /*97b0*/  HMMA.16816.F32.BF16 R84, R8.reuse, R16, R40 ;  /* 0x000000100854723c */ /* 0x040ff00000041828 */
[-C--:B------:R-:W-:Y:S08]  /*97c0*/  HMMA.16816.F32.BF16 R80, R8, R18.reuse, R36 ;  /* 0x000000120850723c */ /* 0x080ff00000041824 */
[----:B------:R-:W-:Y:S01]  /*97d0*/  HMMA.16816.F32.BF16 R112, R12, R18, R24 ;  /* 0x000000120c70723c */ /* 0x000fe20000041818 */
[----:B------:R-:W1:Y:S06]  /*97e0*/  LDSM.16.MT88.4 R16, [R218+0xa000] ;  /* 0x00a00000da10783b */ /* 0x000e6c0000004200 */
[----:B------:R-:W-:Y:S01]  /*97f0*/  FFMA.FTZ R27, R214, c[0x0][0x23c], -R5 ;  /* 0x00008f00d61b7a23 */ /* 0x000fe20000010805 */
[----:B------:R-:W-:Y:S01]  /*9800*/  HMMA.16816.F32.BF16 R44, R8, R22, R28 ;  /* 0x00000016082c723c */ /* 0x000fe2000004181c */
[----:B------:R2:W-:Y:S01]  /*9810*/  MUFU.EX2 R214, R2 ;  /* 0x0000000200d67308 */ /* 0x0005e20000000800 */
[----:B------:R-:W-:-:S02]  /*9820*/  FFMA.FTZ R25, R213, c[0x0][0x23c], -R0 ;  /* 0x00008f00d5197a23 */ /* 0x000fc40000010800 */
[----:B------:R-:W-:Y:S02]  /*9830*/  FFMA.FTZ R24, R203, c[0x0][0x23c], -R0 ;  /* 0x00008f00cb187a23 */ /* 0x000fe40000010800 */
[----:B------:R-:W-:Y:S02]  /*9840*/  FFMA.FTZ R26, R206, c[0x0][0x23c], -R5 ;  /* 0x00008f00ce1a7a23 */ /* 0x000fe40000010805 */
[--C-:B------:R-:W-:Y:S02]  /*9850*/  FFMA.FTZ R31, R184, c[0x0][0x23c], -R3.reuse ;  /* 0x00008f00b81f7a23 */ /* 0x100fe40000010803 */
[----:B------:R-:W-:Y:S02]  /*9860*/  FFMA.FTZ R30, R170, c[0x0][0x23c], -R3 ;  /* 0x00008f00aa1e7a23 */ /* 0x000fe40000010803 */
[--C-:B------:R-:W-:Y:S02]  /*9870*/  FFMA.FTZ R29, R249, c[0x0][0x23c], -R5.reuse ;  /* 0x00008f00f91d7a23 */ /* 0x100fe40000010805 */
[----:B------:R-:W-:-:S02]  /*9880*/  FFMA.FTZ R28, R245, c[0x0][0x23c], -R5 ;  /* 0x00008f00f51c7a23 */ /* 0x000fc40000010805 */
[----:B--2---:R-:W-:-:S04]  /*9890*/  FFMA.FTZ R2, R234, c[0x0][0x23c], -R3 ;  /* 0x00008f00ea027a23 */ /* 0x004fc80000010803 */
[----:B------:R2:W-:Y:S01]  /*98a0*/  MUFU.EX2 R212, R2 ;  /* 0x0000000200d47308 */ /* 0x0005e20000000800 */
[----:B-1----:R-:W-:Y:S01]  /*98b0*/  HMMA.16816.F32.BF16 R40, R8, R16, R60 ;  /* 0x000000100828723c */ /* 0x002fe2000004183c */
[----:B--2---:R-:W-:-:S06]  /*98c0*/  FFMA.FTZ R2, R244, c[0x0][0x23c], -R3 ;  /* 0x00008f00f4027a23 */ /* 0x004fcc0000010803 */
[----:B------:R-:W-:Y:S01]  /*98d0*/  MOV R63, R97 ;  /* 0x00000061003f7202 */ /* 0x000fe20000000f00 */
[----:B------:R-:W-:Y:S01]  /*98e0*/  HMMA.16816.F32.BF16 R36, R8, R18, R56 ;  /* 0x000000120824723c */ /* 0x000fe20000041838 */
[----:B------:R-:W-:Y:S01]  /*98f0*/  MOV R62, R98 ;  /* 0x00000062003e7202 */ /* 0x000fe20000000f00 */
[----:B------:R-:W-:Y:S01]  /*9900*/  IMAD.MOV.U32 R61, RZ, RZ, R99 ;  /* 0x000000ffff3d7224 */ /* 0x000fe200078e0063 */
[----:B------:R1:W-:Y:S01]  /*9910*/  MUFU.EX2 R211, R2 ;  /* 0x0000000200d37308 */ /* 0x0003e20000000800 */
[----:B------:R-:W-:Y:S02]  /*9920*/  MOV R60, R108 ;  /* 0x0000006c003c7202 */ /* 0x000fe40000000f00 */
[----:B------:R-:W-:Y:S01]  /*9930*/  MOV R108, R129 ;  /* 0x00000081006c7202 */ /* 0x000fe20000000f00 */
[----:B------:R-:W-:Y:S01]  /*9940*/  IMAD.MOV.U32 R10, RZ, RZ, R92 ;  /* 0x000000ffff0a7224 */ /* 0x000fe200078e005c */
[----:B------:R-:W-:Y:S01]  /*9950*/  MOV R9, R94 ;  /* 0x0000005e00097202 */ /* 0x000fe20000000f00 */
[C---:B------:R-:W-:Y:S01]  /*9960*/  HMMA.16816.F32.BF16 R96, R12.reuse, R20, R120 ;  /* 0x000000140c60723c */ /* 0x040fe20000041878 */
[----:B------:R-:W-:Y:S01]  /*9970*/  MOV R11, R109 ;  /* 0x0000006d000b7202 */ /* 0x000fe20000000f00 */
[----:B------:R-:W-:Y:S01]  /*9980*/  FFMA.FTZ R129, R168, c[0x0][0x23c], -R3 ;  /* 0x00008f00a8817a23 */ /* 0x000fe20000010803 */
[----:B------:R-:W-:Y:S01]  /*9990*/  MOV R109, R133 ;  /* 0x00000085006d7202 */ /* 0x000fe20000000f00 */
[--C-:B------:R-:W-:Y:S01]  /*99a0*/  FFMA.FTZ R56, R186, c[0x0][0x23c], -R0.reuse ;  /* 0x00008f00ba387a23 */ /* 0x100fe20000010800 */
[----:B------:R-:W-:Y:S01]  /*99b0*/  MOV R8, R157 ;  /* 0x0000009d00087202 */ /* 0x000fe20000000f00 */
[----:B------:R-:W-:Y:S01]  /*99c0*/  FFMA.FTZ R57, R177, c[0x0][0x23c], -R0 ;  /* 0x00008f00b1397a23 */ /* 0x000fe20000010800 */
[----:B------:R-:W-:Y:S01]  /*99d0*/  MOV R21, R158 ;  /* 0x0000009e00157202 */ /* 0x000fe20000000f00 */
[----:B------:R-:W-:Y:S01]  /*99e0*/  HMMA.16816.F32.BF16 R92, R12, R22, R76 ;  /* 0x000000160c5c723c */ /* 0x000fe2000004184c */
[----:B------:R-:W-:-:S02]  /*99f0*/  IMAD.MOV.U32 R20, RZ, RZ, R4 ;  /* 0x000000ffff147224 */ /* 0x000fc400078e0004 */
[--C-:B-1----:R-:W-:Y:S02]  /*9a00*/  FFMA.FTZ R2, R251, c[0x0][0x23c], -R0.reuse ;  /* 0x00008f00fb027a23 */ /* 0x102fe40000010800 */
[--C-:B------:R-:W-:Y:S02]  /*9a10*/  FFMA.FTZ R121, R198, c[0x0][0x23c], -R3.reuse ;  /* 0x00008f00c6797a23 */ /* 0x100fe40000010803 */
[----:B------:R-:W-:Y:S01]  /*9a20*/  MOV R79, R132 ;  /* 0x00000084004f7202 */ /* 0x000fe20000000f00 */
[--C-:B------:R-:W-:Y:S01]  /*9a30*/  FFMA.FTZ R122, R185, c[0x0][0x23c], -R3.reuse ;  /* 0x00008f00b97a7a23 */ /* 0x100fe20000010803 */
[----:B------:R1:W-:Y:S01]  /*9a40*/  MUFU.EX2 R210, R2 ;  /* 0x0000000200d27308 */ /* 0x0003e20000000800 */
[----:B------:R-:W-:Y:S01]  /*9a50*/  FFMA.FTZ R123, R169, c[0x0][0x23c], -R3 ;  /* 0x00008f00a97b7a23 */ /* 0x000fe20000010803 */
[C---:B------:R-:W-:Y:S01]  /*9a60*/  HMMA.16816.F32.BF16 R88, R12.reuse, R16, R64 ;  /* 0x000000100c58723c */ /* 0x040fe20000041840 */
[--C-:B------:R-:W-:Y:S01]  /*9a70*/  FFMA.FTZ R3, R250, c[0x0][0x23c], -R0.reuse ;  /* 0x00008f00fa037a23 */ /* 0x100fe20000010800 */
[----:B------:R-:W-:Y:S01]  /*9a80*/  MOV R78, R61 ;  /* 0x0000003d004e7202 */ /* 0x000fe20000000f00 */
[--C-:B------:R-:W-:Y:S01]  /*9a90*/  FFMA.FTZ R4, R246, c[0x0][0x23c], -R0.reuse ;  /* 0x00008f00f6047a23 */ /* 0x100fe20000010800 */
[----:B------:R-:W-:Y:S01]  /*9aa0*/  MOV R61, R191 ;  /* 0x000000bf003d7202 */ /* 0x000fe20000000f00 */
[--C-:B------:R-:W-:Y:S01]  /*9ab0*/  FFMA.FTZ R132, R176, c[0x0][0x23c], -R0.reuse ;  /* 0x00008f00b0847a23 */ /* 0x100fe20000010800 */
[----:B------:R-:W2:Y:S01]  /*9ac0*/  MUFU.EX2 R209, R3 ;  /* 0x0000000300d17308 */ /* 0x000ea20000000800 */
[----:B------:R-:W-:Y:S01]  /*9ad0*/  FFMA.FTZ R133, R171, c[0x0][0x23c], -R0 ;  /* 0x00008f00ab857a23 */ /* 0x000fe20000010800 */
[----:B------:R-:W-:Y:S01]  /*9ae0*/  MOV R65, R21 ;  /* 0x0000001500417202 */ /* 0x000fe20000000f00 */
[----:B------:R-:W-:Y:S01]  /*9af0*/  HMMA.16816.F32.BF16 R52, R12, R18, R52 ;  /* 0x000000120c34723c */ /* 0x000fe20000041834 */
[----:B------:R-:W-:Y:S01]  /*9b00*/  LDSM.16.MT88.4 R16, [R219+0xa800] ;  /* 0x00a80000db10783b */ /* 0x000fe20000004200 */
[----:B------:R-:W-:Y:S01]  /*9b10*/  IMAD.MOV.U32 R64, RZ, RZ, R8 ;  /* 0x000000ffff407224 */ /* 0x000fe200078e0008 */
[----:B------:R-:W-:Y:S01]  /*9b20*/  MOV R66, R9 ;  /* 0x0000000900427202 */ /* 0x000fe20000000f00 */
[----:B------:R-:W-:Y:S01]  /*9b30*/  IMAD.MOV.U32 R76, RZ, RZ, R11 ;  /* 0x000000ffff4c7224 */ /* 0x000fe200078e000b */
[----:B------:R-:W-:Y:S01]  /*9b40*/  MOV R67, R10 ;  /* 0x0000000a00437202 */ /* 0x000fe20000000f00 */
[----:B-1----:R-:W-:Y:S01]  /*9b50*/  FFMA.FTZ R2, R247, c[0x0][0x23c], -R0 ;  /* 0x00008f00f7027a23 */ /* 0x002fe20000010800 */
[----:B------:R-:W-:Y:S01]  /*9b60*/  LDSM.16.MT88.4 R12, [R217+0xa800] ;  /* 0x00a80000d90c783b */ /* 0x000fe20000004200 */
[----:B------:R-:W-:-:S02]  /*9b70*/  FADD.FTZ R0, R20, R79 ;  /* 0x0000004f14007221 */ /* 0x000fc40000010000 */
[----:B------:R-:W-:Y:S01]  /*9b80*/  IMAD.MOV.U32 R178, RZ, RZ, R6 ;  /* 0x000000ffffb27224 */ /* 0x000fe200078e0006 */
[----:B------:R-:W1:Y:S01]  /*9b90*/  LDSM.16.MT88.4 R20, [R216+0xa800] ;  /* 0x00a80000d814783b */ /* 0x000e620000004200 */
[----:B------:R-:W-:Y:S01]  /*9ba0*/  IMAD.MOV.U32 R191, RZ, RZ, R208 ;  /* 0x000000ffffbf7224 */ /* 0x000fe200078e00d0 */
[----:B------:R-:W-:Y:S01]  /*9bb0*/  MUFU.EX2 R203, R75 ;  /* 0x0000004b00cb7308 */ /* 0x000fe20000000800 */
[--C-:B------:R-:W-:Y:S01]  /*9bc0*/  FFMA.FTZ R59, R197, c[0x0][0x23c], -R5.reuse ;  /* 0x00008f00c53b7a23 */ /* 0x100fe20000010805 */
[----:B------:R-:W3:Y:S01]  /*9bd0*/  LDSM.16.MT88.4 R8, [R218+0xa800] ;  /* 0x00a80000da08783b */ /* 0x000ee20000004200 */
[--C-:B------:R-:W-:Y:S01]  /*9be0*/  FFMA.FTZ R58, R201, c[0x0][0x23c], -R5.reuse ;  /* 0x00008f00c93a7a23 */ /* 0x100fe20000010805 */
[----:B------:R-:W-:Y:S01]  /*9bf0*/  MOV R77, R60 ;  /* 0x0000003c004d7202 */ /* 0x000fe20000000f00 */
[--C-:B------:R-:W-:Y:S02]  /*9c00*/  FFMA.FTZ R120, R145, c[0x0][0x23c], -R5.reuse ;  /* 0x00008f0091787a23 */ /* 0x100fe40000010805 */
[--C-:B------:R-:W-:Y:S01]  /*9c10*/  FFMA.FTZ R157, R146, c[0x0][0x23c], -R5.reuse ;  /* 0x00008f00929d7a23 */ /* 0x100fe20000010805 */
[----:B------:R-:W-:Y:S01]  /*9c20*/  MUFU.EX2 R207, R2 ;  /* 0x0000000200cf7308 */ /* 0x000fe20000000800 */
[----:B------:R-:W-:-:S02]  /*9c30*/  FFMA.FTZ R158, R144, c[0x0][0x23c], -R5 ;  /* 0x00008f00909e7a23 */ /* 0x000fc40000010805 */
[----:B------:R-:W-:Y:S02]  /*9c40*/  IMAD.MOV.U32 R199, RZ, RZ, R204 ;  /* 0x000000ffffc77224 */ /* 0x000fe400078e00cc */
[----:B------:R-:W-:-:S03]  /*9c50*/  IMAD.MOV.U32 R79, RZ, RZ, R62 ;  /* 0x000000ffff4f7224 */ /* 0x000fc600078e003e */
[----:B------:R4:W4:Y:S01]  /*9c60*/  MUFU.EX2 R208, R4 ;  /* 0x0000000400d07308 */ /* 0x0009220000000800 */
[----:B------:R-:W-:Y:S02]  /*9c70*/  MOV R197, R7 ;  /* 0x0000000700c57202 */ /* 0x000fe40000000f00 */
[----:B------:R-:W-:Y:S02]  /*9c80*/  MOV R146, R200 ;  /* 0x000000c800927202 */ /* 0x000fe40000000f00 */
[----:B------:R-:W-:Y:S02]  /*9c90*/  MOV R144, R205 ;  /* 0x000000cd00907202 */ /* 0x000fe40000000f00 */
[----:B--2---:R-:W-:Y:S01]  /*9ca0*/  F2FP.BF16.PACK_AB R5, R209, R210 ;  /* 0x000000d2d105723e */ /* 0x004fe200000010ff */
[----:B------:R-:W-:Y:S01]  /*9cb0*/  MUFU.EX2 R201, R128 ;  /* 0x0000008000c97308 */ /* 0x000fe20000000800 */
[----:B------:R-:W-:Y:S02]  /*9cc0*/  F2FP.BF16.PACK_AB R6, R211, R212 ;  /* 0x000000d4d306723e */ /* 0x000fe400000010ff */
[----:B------:R-:W-:-:S05]  /*9cd0*/  MOV R62, R72 ;  /* 0x00000048003e7202 */ /* 0x000fca0000000f00 */
[----:B------:R-:W-:Y:S01]  /*9ce0*/  MUFU.EX2 R206, R69 ;  /* 0x0000004500ce7308 */ /* 0x000fe20000000800 */
[----:B----4-:R-:W-:Y:S01]  /*9cf0*/  F2FP.BF16.PACK_AB R4, R214, R248 ;  /* 0x000000f8d604723e */ /* 0x010fe200000010ff */
[----:B------:R-:W-:Y:S01]  /*9d00*/  IMAD.MOV.U32 R249, RZ, RZ, R110 ;  /* 0x000000fffff97224 */ /* 0x000fe200078e006e */
[----:B------:R-:W-:Y:S02]  /*9d10*/  F2FP.BF16.PACK_AB R7, R208, R207 ;  /* 0x000000cfd007723e */ /* 0x000fe400000010ff */
[----:B------:R-:W-:-:S03]  /*9d20*/  MOV R60, R63 ;  /* 0x0000003f003c7202 */ /* 0x000fc60000000f00 */
[----:B------:R-:W-:Y:S01]  /*9d30*/  MUFU.EX2 R202, R27 ;  /* 0x0000001b00ca7308 */ /* 0x000fe20000000800 */
[----:B------:R-:W-:Y:S02]  /*9d40*/  MOV R63, R73 ;  /* 0x00000049003f7202 */ /* 0x000fe40000000f00 */
[----:B------:R-:W-:Y:S02]  /*9d50*/  MOV R244, R108 ;  /* 0x0000006c00f47202 */ /* 0x000fe40000000f00 */
[----:B------:R-:W-:Y:S02]  /*9d60*/  MOV R245, R109 ;  /* 0x0000006d00f57202 */ /* 0x000fe40000000f00 */
[----:B------:R-:W-:Y:S01]  /*9d70*/  MOV R215, R111 ;  /* 0x0000006f00d77202 */ /* 0x000fe20000000f00 */
[----:B------:R-:W-:Y:S01]  /*9d80*/  MUFU.EX2 R205, R74 ;  /* 0x0000004a00cd7308 */ /* 0x000fe20000000800 */
[----:B------:R-:W-:Y:S01]  /*9d90*/  MOV R169, R62 ;  /* 0x0000003e00a97202 */ /* 0x000fe20000000f00 */
[----:B-1----:R-:W-:Y:S06]  /*9da0*/  HMMA.16816.F32.BF16 R108, R4, R20, R104 ;  /* 0x00000014046c723c */ /* 0x002fec0000041868 */
[----:B------:R-:W-:Y:S01]  /*9db0*/  MUFU.EX2 R128, R29 ;  /* 0x0000001d00807308 */ /* 0x000fe20000000800 */
[----:B------:R-:W-:-:S07]  /*9dc0*/  FADD.FTZ R2, R65, R64 ;  /* 0x0000004041027221 */ /* 0x000fce0000010000 */
[----:B------:R-:W1:Y:S01]  /*9dd0*/  MUFU.EX2 R200, R28 ;  /* 0x0000001c00c87308 */ /* 0x000e620000000800 */
[C---:B------:R-:W-:Y:S07]  /*9de0*/  HMMA.16816.F32.BF16 R104, R4.reuse, R22, R100 ;  /* 0x000000160468723c */ /* 0x040fee0000041864 */
[----:B------:R2:W4:Y:S01]  /*9df0*/  MUFU.EX2 R204, R26 ;  /* 0x0000001a00cc7308 */ /* 0x0005220000000800 */
[C---:B------:R-:W-:Y:S01]  /*9e00*/  HMMA.16816.F32.BF16 R100, R4.reuse, R16, R84 ;  /* 0x000000100464723c */ /* 0x040fe20000041854 */
        /* <DEDUP_REMOVED lines=10> */
[----:B------:R-:W-:Y:S01]  /*9eb0*/  FADD.FTZ R34, R34, R187 ;  /* 0x000000bb22227221 */ /* 0x000fe20000010000 */
[----:B------:R-:W-:Y:S01]  /*9ec0*/  MUFU.EX2 R75, R33 ;  /* 0x00000021004b7308 */ /* 0x000fe20000000800 */
[----:B------:R-:W-:-:S07]  /*9ed0*/  FADD.FTZ R3, R242, R243 ;  /* 0x000000f3f2037221 */ /* 0x000fce0000010000 */
[----:B------:R-:W-:Y:S01]  /*9ee0*/  MUFU.EX2 R56, R56 ;  /* 0x0000003800387308 */ /* 0x000fe20000000800 */
[C---:B------:R-:W-:Y:S07]  /*9ef0*/  HMMA.16816.F32.BF16 R80, R4.reuse, R12, R48 ;  /* 0x0000000c0450723c */ /* 0x040fee0000041830 */
[----:B------:R-:W-:Y:S01]  /*9f00*/  MUFU.EX2 R57, R57 ;  /* 0x0000003900397308 */ /* 0x000fe20000000800 */
[C---:B------:R-:W-:Y:S07]  /*9f10*/  HMMA.16816.F32.BF16 R76, R4.reuse, R14, R44 ;  /* 0x0000000e044c723c */ /* 0x040fee000004182c */
[----:B------:R-:W-:Y:S01]  /*9f20*/  MUFU.EX2 R134, R134 ;  /* 0x0000008600867308 */ /* 0x000fe20000000800 */
[C---:B---3--:R-:W-:Y:S07]  /*9f30*/  HMMA.16816.F32.BF16 R64, R4.reuse, R8, R40 ;  /* 0x000000080440723c */ /* 0x048fee0000041828 */
[----:B------:R-:W-:Y:S01]  /*9f40*/  MUFU.EX2 R58, R58 ;  /* 0x0000003a003a7308 */ /* 0x000fe20000000800 */
[----:B------:R-:W-:Y:S07]  /*9f50*/  HMMA.16816.F32.BF16 R60, R4, R10, R36 ;  /* 0x0000000a043c723c */ /* 0x000fee0000041824 */
[----:B------:R-:W-:Y:S01]  /*9f60*/  MUFU.EX2 R59, R59 ;  /* 0x0000003b003b7308 */ /* 0x000fe20000000800 */
[----:B------:R-:W-:Y:S01]  /*9f70*/  FADD.FTZ R4, R169, R2 ;  /* 0x00000002a9047221 */ /* 0x000fe20000010000 */
[----:B-1----:R-:W-:-:S06]  /*9f80*/  F2FP.BF16.PACK_AB R5, R200, R128 ;  /* 0x00000080c805723e */ /* 0x002fcc00000010ff */
[----:B------:R-:W-:Y:S01]  /*9f90*/  MUFU.EX2 R68, R68 ;  /* 0x0000004400447308 */ /* 0x000fe20000000800 */
[----:B--2---:R-:W-:Y:S01]  /*9fa0*/  FADD.FTZ R26, R238, R4 ;  /* 0x00000004ee1a7221 */ /* 0x004fe20000010000 */
[----:B------:R-:W-:Y:S01]  /*9fb0*/  F2FP.BF16.PACK_AB R4, R203, R201 ;  /* 0x000000c9cb04723e */ /* 0x000fe200000010ff */
[----:B------:R-:W-:Y:S01]  /*9fc0*/  IMAD.MOV.U32 R171, RZ, RZ, R195 ;  /* 0x000000ffffab7224 */ /* 0x000fe200078e00c3 */
[----:B------:R-:W-:Y:S01]  /*9fd0*/  F2FP.BF16.PACK_AB R6, R206, R205 ;  /* 0x000000cdce06723e */ /* 0x000fe200000010ff */
[----:B------:R1:W5:Y:S01]  /*9fe0*/  LDL.LU R72, [R1+0x13c] ;  /* 0x00013c0001487983 */ /* 0x0003620000300800 */
[----:B----4-:R-:W-:Y:S02]  /*9ff0*/  F2FP.BF16.PACK_AB R7, R204, R202 ;  /* 0x000000cacc07723e */ /* 0x010fe400000010ff */
[----:B------:R-:W-:Y:S01]  /*a000*/  MOV R169, R251 ;  /* 0x000000fb00a97202 */ /* 0x000fe20000000f00 */
[----:B------:R-:W-:Y:S01]  /*a010*/  IMAD.MOV.U32 R251, RZ, RZ, R170 ;  /* 0x000000fffffb7224 */ /* 0x000fe200078e00aa */
[----:B------:R-:W-:Y:S01]  /*a020*/  MOV R170, R35 ;  /* 0x0000002300aa7202 */ /* 0x000fe20000000f00 */
[----:B------:R-:W-:Y:S01]  /*a030*/  FADD.FTZ R2, R240, R34 ;  /* 0x00000022f0027221 */ /* 0x000fe20000010000 */
[----:B------:R-:W-:Y:S01]  /*a040*/  MUFU.EX2 R74, R25 ;  /* 0x00000019004a7308 */ /* 0x000fe20000000800 */
[----:B------:R-:W-:Y:S01]  /*a050*/  HMMA.16816.F32.BF16 R40, R4, R16, R116 ;  /* 0x000000100428723c */ /* 0x000fe20000041874 */
[----:B------:R-:W-:-:S06]  /*a060*/  IMAD.MOV.U32 R168, RZ, RZ, R185 ;  /* 0x000000ffffa87224 */ /* 0x000fcc00078e00b9 */
[----:B------:R-:W2:Y:S01]  /*a070*/  MUFU.EX2 R69, R24 ;  /* 0x0000001800457308 */ /* 0x000ea20000000800 */
[----:B------:R-:W-:Y:S01]  /*a080*/  HMMA.16816.F32.BF16 R48, R4, R20, R136 ;  /* 0x000000140430723c */ /* 0x000fe20000041888 */
[----:B------:R-:W-:Y:S02]  /*a090*/  FADD.FTZ R3, R241, R3 ;  /* 0x00000003f1037221 */ /* 0x000fe40000010000 */
[----:B------:R-:W-:-:S04]  /*a0a0*/  FADD.FTZ R0, R239, R0 ;  /* 0x00000000ef007221 */ /* 0x000fc80000010000 */
[----:B------:R-:W-:Y:S01]  /*a0b0*/  MUFU.EX2 R27, R142 ;  /* 0x0000008e001b7308 */ /* 0x000fe20000000800 */
[C---:B------:R-:W-:Y:S01]  /*a0c0*/  HMMA.16816.F32.BF16 R44, R4.reuse, R22, R124 ;  /* 0x00000016042c723c */ /* 0x040fe2000004187c */
[----:B------:R-:W3:Y:S06]  /*a0d0*/  LDSM.16.MT88.4 R20, [R216+0xb000] ;  /* 0x00b00000d814783b */ /* 0x000eec0000004200 */
[----:B------:R-:W-:Y:S01]  /*a0e0*/  MUFU.EX2 R120, R120 ;  /* 0x0000007800787308 */ /* 0x000fe20000000800 */
[----:B------:R-:W-:Y:S01]  /*a0f0*/  HMMA.16816.F32.BF16 R112, R4, R18, R112 ;  /* 0x000000120470723c */ /* 0x000fe20000041870 */
[----:B------:R-:W4:Y:S01]  /*a100*/  LDSM.16.MT88.4 R16, [R219+0xb000] ;  /* 0x00b00000db10783b */ /* 0x000f220000004200 */
[----:B------:R-:W-:-:S02]  /*a110*/  MOV R187, R182 ;  /* 0x000000b600bb7202 */ /* 0x000fc40000000f00 */
[----:B------:R-:W-:Y:S02]  /*a120*/  MOV R213, R183 ;  /* 0x000000b700d57202 */ /* 0x000fe40000000f00 */
[----:B------:R-:W-:Y:S01]  /*a130*/  MOV R186, R193 ;  /* 0x000000c100ba7202 */ /* 0x000fe20000000f00 */
[----:B------:R1:W1:Y:S01]  /*a140*/  MUFU.EX2 R116, R32 ;  /* 0x0000002000747308 */ /* 0x0002620000000800 */
[C---:B------:R-:W-:Y:S01]  /*a150*/  HMMA.16816.F32.BF16 R88, R4.reuse, R8, R88 ;  /* 0x000000080458723c */ /* 0x040fe20000041858 */
[----:B------:R-:W-:Y:S01]  /*a160*/  MOV R246, R197 ;  /* 0x000000c500f67202 */ /* 0x000fe20000000f00 */
[----:B------:R-:W-:Y:S01]  /*a170*/  IMAD.MOV.U32 R250, RZ, RZ, R145 ;  /* 0x000000fffffa7224 */ /* 0x000fe200078e0091 */
[----:B------:R-:W-:Y:S01]  /*a180*/  MOV R195, R163 ;  /* 0x000000a300c37202 */ /* 0x000fe20000000f00 */
[----:B------:R2:W5:Y:S03]  /*a190*/  LDL.LU R73, [R1+0x138] ;  /* 0x0001380001497983 */ /* 0x0005660000300800 */
[----:B------:R-:W-:Y:S01]  /*a1a0*/  MUFU.EX2 R117, R31 ;  /* 0x0000001f00757308 */ /* 0x000fe20000000800 */
[C---:B------:R-:W-:Y:S01]  /*a1b0*/  HMMA.16816.F32.BF16 R36, R4.reuse, R10, R52 ;  /* 0x0000000a0424723c */ /* 0x040fe20000041834 */
[----:B------:R-:W-:Y:S07]  /*a1c0*/  LDSM.16.MT88.4 R8, [R218+0xb000] ;  /* 0x00b00000da08783b */ /* 0x000fee0000004200 */
[----:B-1----:R-:W-:Y:S01]  /*a1d0*/  HMMA.16816.F32.BF16 R32, R4, R12, R96 ;  /* 0x0000000c0420723c */ /* 0x002fe20000041860 */
[----:B------:R1:W1:Y:S01]  /*a1e0*/  MUFU.EX2 R96, R30 ;  /* 0x0000001e00607308 */ /* 0x0002620000000800 */
[----:B------:R-:W-:Y:S01]  /*a1f0*/  MOV R185, R198 ;  /* 0x000000c600b97202 */ /* 0x000fe20000000f00 */
[----:B------:R-:W-:-:S02]  /*a200*/  FADD.FTZ R3, R237, R3 ;  /* 0x00000003ed037221 */ /* 0x000fc40000010000 */
[----:B------:R-:W-:Y:S02]  /*a210*/  FADD.FTZ R2, R236, R2 ;  /* 0x00000002ec027221 */ /* 0x000fe40000010000 */
[----:B------:R-:W-:Y:S01]  /*a220*/  FADD.FTZ R0, R235, R0 ;  /* 0x00000000eb007221 */ /* 0x000fe20000010000 */
[----:B------:R-:W-:Y:S01]  /*a230*/  MOV R183, R162 ;  /* 0x000000a200b77202 */ /* 0x000fe20000000f00 */
[----:B------:R-:W-:Y:S02]  /*a240*/  IMAD.MOV.U32 R197, RZ, RZ, R190 ;  /* 0x000000ffffc57224 */ /* 0x000fe400078e00be */
[----:B------:R-:W-:Y:S01]  /*a250*/  IMAD.MOV.U32 R193, RZ, RZ, R161 ;  /* 0x000000ffffc17224 */ /* 0x000fe200078e00a1 */
[----:B------:R-:W-:Y:S02]  /*a260*/  MOV R182, R160 ;  /* 0x000000a000b67202 */ /* 0x000fe40000000f00 */
[----:B------:R-:W-:Y:S01]  /*a270*/  MOV R247, R147 ;  /* 0x0000009300f77202 */ /* 0x000fe20000000f00 */
[----:B------:R-:W-:Y:S01]  /*a280*/  IMAD.MOV.U32 R124, RZ, RZ, R246 ;  /* 0x000000ffff7c7224 */ /* 0x000fe200078e00f6 */
[----:B------:R-:W-:Y:S01]  /*a290*/  MOV R118, R250 ;  /* 0x000000fa00767202 */ /* 0x000fe20000000f00 */
[----:B-1----:R-:W-:Y:S01]  /*a2a0*/  HMMA.16816.F32.BF16 R28, R4, R14, R92 ;  /* 0x0000000e041c723c */ /* 0x002fe2000004185c */
[----:B------:R-:W1:Y:S01]  /*a2b0*/  LDSM.16.MT88.4 R12, [R217+0xb000] ;  /* 0x00b00000d90c783b */ /* 0x000e620000004200 */
[----:B------:R-:W1:Y:S01]  /*a2c0*/  MUFU.EX2 R53, R140 ;  /* 0x0000008c00357308 */ /* 0x000e620000000800 */
[----:B------:R-:W-:-:S02]  /*a2d0*/  MOV R198, R184 ;  /* 0x000000b800c67202 */ /* 0x000fc40000000f00 */
[----:B------:R-:W-:Y:S01]  /*a2e0*/  MOV R125, R249 ;  /* 0x000000f9007d7202 */ /* 0x000fe20000000f00 */
[----:B------:R-:W-:Y:S01]  /*a2f0*/  IMAD.MOV.U32 R126, RZ, RZ, R215 ;  /* 0x000000ffff7e7224 */ /* 0x000fe200078e00d7 */
[----:B------:R-:W-:Y:S01]  /*a300*/  MOV R127, R166 ;  /* 0x000000a6007f7202 */ /* 0x000fe20000000f00 */
[----:B------:R-:W-:Y:S01]  /*a310*/  FADD.FTZ R4, R168, R26 ;  /* 0x0000001aa8047221 */ /* 0x000fe20000010000 */
[----:B------:R-:W-:Y:S01]  /*a320*/  MOV R168, R169 ;  /* 0x000000a900a87202 */ /* 0x000fe20000000f00 */
[----:B------:R-:W1:Y:S01]  /*a330*/  MUFU.EX2 R52, R141 ;  /* 0x0000008d00347308 */ /* 0x000e620000000800 */
[----:B------:R-:W-:Y:S01]  /*a340*/  MOV R169, R185 ;  /* 0x000000b900a97202 */ /* 0x000fe20000000f00 */
[----:B------:R-:W-:Y:S01]  /*a350*/  IMAD.MOV.U32 R185, RZ, RZ, R251 ;  /* 0x000000ffffb97224 */ /* 0x000fe200078e00fb */
[----:B------:R-:W-:Y:S01]  /*a360*/  MOV R251, R198 ;  /* 0x000000c600fb7202 */ /* 0x000fe20000000f00 */
[----:B------:R-:W-:Y:S01]  /*a370*/  IMAD.MOV.U32 R184, RZ, RZ, R233 ;  /* 0x000000ffffb87224 */ /* 0x000fe200078e00e9 */
[----:B------:R-:W-:Y:S01]  /*a380*/  MOV R198, R170 ;  /* 0x000000aa00c67202 */ /* 0x000fe20000000f00 */
[----:B------:R-:W-:Y:S01]  /*a390*/  FADD.FTZ R3, R168, R3 ;  /* 0x00000003a8037221 */ /* 0x000fe20000010000 */
[----:B--2---:R-:W-:Y:S01]  /*a3a0*/  F2FP.BF16.PACK_AB R5, R69, R74 ;  /* 0x0000004a4505723e */ /* 0x004fe200000010ff */
[----:B------:R-:W-:Y:S01]  /*a3b0*/  FADD.FTZ R24, R185, R4 ;  /* 0x00000004b9187221 */ /* 0x000fe20000010000 */
[----:B------:R-:W-:Y:S01]  /*a3c0*/  F2FP.BF16.PACK_AB R4, R116, R75 ;  /* 0x0000004b7404723e */ /* 0x000fe200000010ff */
[----:B------:R-:W-:Y:S01]  /*a3d0*/  FADD.FTZ R2, R231, R2 ;  /* 0x00000002e7027221 */ /* 0x000fe20000010000 */
[----:B------:R-:W-:Y:S01]  /*a3e0*/  F2FP.BF16.PACK_AB R6, R96, R117 ;  /* 0x000000756006723e */ /* 0x000fe200000010ff */
[----:B------:R-:W-:Y:S01]  /*a3f0*/  IMAD.MOV.U32 R170, RZ, RZ, R184 ;  /* 0x000000ffffaa7224 */ /* 0x000fe200078e00b8 */
[----:B------:R-:W-:Y:S01]  /*a400*/  F2FP.BF16.PACK_AB R7, R57, R56 ;  /* 0x000000383907723e */ /* 0x000fe200000010ff */
[----:B------:R-:W-:Y:S01]  /*a410*/  FADD.FTZ R0, R169, R0 ;  /* 0x00000000a9007221 */ /* 0x000fe20000010000 */
[----:B------:R-:W-:Y:S01]  /*a420*/  MOV R184, R199 ;  /* 0x000000c700b87202 */ /* 0x000fe20000000f00 */
[----:B------:R-:W-:Y:S01]  /*a430*/  FADD.FTZ R3, R251, R3 ;  /* 0x00000003fb037221 */ /* 0x000fe20000010000 */
[----:B------:R-:W-:Y:S01]  /*a440*/  MOV R199, R144 ;  /* 0x0000009000c77202 */ /* 0x000fe20000000f00 */
[----:B------:R-:W-:Y:S01]  /*a450*/  FADD.FTZ R2, R198, R2 ;  /* 0x00000002c6027221 */ /* 0x000fe20000010000 */
[----:B------:R-:W-:Y:S01]  /*a460*/  MOV R142, R183 ;  /* 0x000000b7008e7202 */ /* 0x000fe20000000f00 */
[----:B------:R-:W-:Y:S01]  /*a470*/  FADD.FTZ R25, R170, R0 ;  /* 0x00000000aa197221 */ /* 0x000fe20000010000 */
[C---:B---3--:R-:W-:Y:S01]  /*a480*/  HMMA.16816.F32.BF16 R108, R4.reuse, R20, R108 ;  /* 0x00000014046c723c */ /* 0x048fe2000004186c */
        /* <DEDUP_REMOVED lines=8> */
[----:B------:R-:W-:Y:S01]  /*a510*/  IMAD.MOV.U32 R196, RZ, RZ, R232 ;  /* 0x000000ffffc47224 */ /* 0x000fe200078e00e8 */
[----:B------:R-:W-:Y:S01]  /*a520*/  MUFU.EX2 R130, R130 ;  /* 0x0000008200827308 */ /* 0x000fe20000000800 */
[----:B------:R-:W-:Y:S01]  /*a530*/  FADD.FTZ R2, R227, R25 ;  /* 0x00000019e3027221 */ /* 0x000fe20000010000 */
[----:B------:R2:W5:Y:S01]  /*a540*/  LDL.LU R243, [R1+0x134] ;  /* 0x0001340001f37983 */ /* 0x0005620000300800 */
[----:B------:R-:W-:-:S03]  /*a550*/  FADD.FTZ R26, R226, R24 ;  /* 0x00000018e21a7221 */ /* 0x000fc60000010000 */
[C---:B----4-:R-:W-:Y:S01]  /*a560*/  HMMA.16816.F32.BF16 R100, R4.reuse, R16, R100 ;  /* 0x000000100464723c */ /* 0x050fe20000041864 */
[----:B------:R-:W-:Y:S01]  /*a570*/  FADD.FTZ R25, R225, R3 ;  /* 0x00000003e1197221 */ /* 0x000fe20000010000 */
[----:B------:R-:W-:Y:S01]  /*a580*/  MUFU.EX2 R121, R121 ;  /* 0x0000007900797308 */ /* 0x000fe20000000800 */
[----:B------:R-:W-:Y:S01]  /*a590*/  FADD.FTZ R0, R224, R0 ;  /* 0x00000000e0007221 */ /* 0x000fe20000010000 */
[----:B------:R-:W-:Y:S04]  /*a5a0*/  LDSM.16.MT88.4 R160, [R219+0xb800] ;  /* 0x00b80000dba0783b */ /* 0x000fe80000004200 */
[----:B------:R-:W-:Y:S01]  /*a5b0*/  HMMA.16816.F32.BF16 R84, R4, R18, R84 ;  /* 0x000000120454723c */ /* 0x000fe20000041854 */
[----:B------:R-:W-:-:S07]  /*a5c0*/  FADD.FTZ R24, R151, R2 ;  /* 0x0000000297187221 */ /* 0x000fce0000010000 */
[----:B-1----:R-:W-:Y:S01]  /*a5d0*/  HMMA.16816.F32.BF16 R80, R4, R12, R80 ;  /* 0x0000000c0450723c */ /* 0x002fe20000041850 */
[----:B------:R-:W-:-:S07]  /*a5e0*/  MOV R170, R199 ;  /* 0x000000c700aa7202 */ /* 0x000fce0000000f00 */
[----:B------:R-:W-:Y:S01]  /*a5f0*/  HMMA.16816.F32.BF16 R76, R4, R14, R76 ;  /* 0x0000000e044c723c */ /* 0x000fe2000004184c */
[----:B------:R-:W-:-:S07]  /*a600*/  MOV R168, R196 ;  /* 0x000000c400a87202 */ /* 0x000fce0000000f00 */
[----:B------:R-:W-:Y:S01]  /*a610*/  HMMA.16816.F32.BF16 R64, R4, R8, R64 ;  /* 0x000000080440723c */ /* 0x000fe20000041840 */
[----:B------:R-:W-:-:S07]  /*a620*/  FADD.FTZ R3, R187, R26 ;  /* 0x0000001abb037221 */ /* 0x000fce0000010000 */
[----:B------:R-:W-:Y:S01]  /*a630*/  HMMA.16816.F32.BF16 R60, R4, R10, R60 ;  /* 0x0000000a043c723c */ /* 0x000fe2000004183c */
[----:B------:R-:W-:Y:S01]  /*a640*/  IMAD.MOV.U32 R198, RZ, RZ, R191 ;  /* 0x000000ffffc67224 */ /* 0x000fe200078e00bf */
[----:B------:R-:W-:Y:S01]  /*a650*/  MOV R251, R144 ;  /* 0x0000009000fb7202 */ /* 0x000fe20000000f00 */
[----:B------:R-:W-:Y:S01]  /*a660*/  IMAD.MOV.U32 R185, RZ, RZ, R146 ;  /* 0x000000ffffb97224 */ /* 0x000fe200078e0092 */
[----:B------:R-:W-:Y:S01]  /*a670*/  MOV R199, R188 ;  /* 0x000000bc00c77202 */ /* 0x000fe20000000f00 */
[----:B------:R-:W-:Y:S01]  /*a680*/  FADD.FTZ R2, R171, R25 ;  /* 0x00000019ab027221 */ /* 0x000fe20000010000 */
[----:B------:R-:W-:Y:S01]  /*a690*/  MOV R196, R189 ;  /* 0x000000bd00c47202 */ /* 0x000fe20000000f00 */
[----:B------:R-:W-:Y:S01]  /*a6a0*/  IMAD.MOV.U32 R92, RZ, RZ, R244 ;  /* 0x000000ffff5c7224 */ /* 0x000fe200078e00f4 */
[----:B------:R-:W-:Y:S01]  /*a6b0*/  F2FP.BF16.PACK_AB R4, R53, R134 ;  /* 0x000000863504723e */ /* 0x000fe200000010ff */
[----:B------:R-:W-:Y:S01]  /*a6c0*/  IMAD.MOV.U32 R140, RZ, RZ, R195 ;  /* 0x000000ffff8c7224 */ /* 0x000fe200078e00c3 */
[----:B------:R-:W-:-:S02]  /*a6d0*/  F2FP.BF16.PACK_AB R5, R59, R58 ;  /* 0x0000003a3b05723e */ /* 0x000fc400000010ff */
[----:B------:R-:W-:Y:S02]  /*a6e0*/  MOV R54, R182 ;  /* 0x000000b600367202 */ /* 0x000fe40000000f00 */
[----:B------:R-:W-:Y:S01]  /*a6f0*/  MOV R119, R247 ;  /* 0x000000f700777202 */ /* 0x000fe20000000f00 */
[----:B------:R-:W-:Y:S01]  /*a700*/  IMAD.MOV.U32 R246, RZ, RZ, R194 ;  /* 0x000000fffff67224 */ /* 0x000fe200078e00c2 */
[----:B------:R-:W-:Y:S02]  /*a710*/  F2FP.BF16.PACK_AB R6, R27, R52 ;  /* 0x000000341b06723e */ /* 0x000fe400000010ff */
[----:B------:R-:W-:Y:S01]  /*a720*/  MOV R250, R167 ;  /* 0x000000a700fa7202 */ /* 0x000fe20000000f00 */
[----:B------:R-:W-:Y:S01]  /*a730*/  IMAD.MOV.U32 R249, RZ, RZ, R164 ;  /* 0x000000fffff97224 */ /* 0x000fe200078e00a4 */
[----:B------:R-:W-:Y:S01]  /*a740*/  F2FP.BF16.PACK_AB R7, R120, R68 ;  /* 0x000000447807723e */ /* 0x000fe200000010ff */
[----:B------:R-:W-:Y:S01]  /*a750*/  FADD.FTZ R0, R150, R0 ;  /* 0x0000000096007221 */ /* 0x000fe20000010000 */
[----:B------:R-:W-:Y:S01]  /*a760*/  MOV R141, R193 ;  /* 0x000000c1008d7202 */ /* 0x000fe20000000f00 */
[----:B------:R-:W-:Y:S01]  /*a770*/  FADD.FTZ R3, R213, R3 ;  /* 0x00000003d5037221 */ /* 0x000fe20000010000 */
[----:B------:R-:W-:Y:S01]  /*a780*/  MOV R169, R178 ;  /* 0x000000b200a97202 */ /* 0x000fe20000000f00 */
[----:B------:R-:W-:Y:S01]  /*a790*/  IMAD.MOV.U32 R95, RZ, RZ, R251 ;  /* 0x000000ffff5f7224 */ /* 0x000fe200078e00fb */
[----:B------:R-:W-:Y:S01]  /*a7a0*/  MOV R93, R184 ;  /* 0x000000b8005d7202 */ /* 0x000fe20000000f00 */
[C---:B------:R-:W-:Y:S01]  /*a7b0*/  HMMA.16816.F32.BF16 R40, R4.reuse, R16, R40 ;  /* 0x000000100428723c */ /* 0x040fe20000041828 */
[----:B------:R-:W-:Y:S01]  /*a7c0*/  FADD.FTZ R2, R223, R2 ;  /* 0x00000002df027221 */ /* 0x000fe20000010000 */
[----:B------:R-:W-:Y:S01]  /*a7d0*/  MOV R94, R170 ;  /* 0x000000aa005e7202 */ /* 0x000fe20000000f00 */
[----:B------:R-:W-:Y:S01]  /*a7e0*/  FADD.FTZ R0, R153, R0 ;  /* 0x0000000099007221 */ /* 0x000fe20000010000 */
[----:B------:R-:W-:Y:S01]  /*a7f0*/  MOV R245, R180 ;  /* 0x000000b400f57202 */ /* 0x000fe20000000f00 */
[----:B------:R-:W-:Y:S01]  /*a800*/  IMAD.MOV.U32 R99, RZ, RZ, R168 ;  /* 0x000000ffff637224 */ /* 0x000fe200078e00a8 */
[----:B------:R-:W-:Y:S01]  /*a810*/  MOV R215, R192 ;  /* 0x000000c000d77202 */ /* 0x000fe20000000f00 */
[----:B------:R-:W-:Y:S01]  /*a820*/  MUFU.EX2 R131, R131 ;  /* 0x0000008300837308 */ /* 0x000fe20000000800 */
[C---:B------:R-:W-:Y:S01]  /*a830*/  HMMA.16816.F32.BF16 R48, R4.reuse, R20, R48 ;  /* 0x000000140430723c */ /* 0x040fe20000041830 */
[----:B------:R-:W-:Y:S01]  /*a840*/  FADD.FTZ R3, R142, R3 ;  /* 0x000000038e037221 */ /* 0x000fe20000010000 */
[----:B------:R2:W5:Y:S04]  /*a850*/  LDL.LU R242, [R1+0x130] ;  /* 0x0001300001f27983 */ /* 0x0005680000300800 */
[----:B------:R-:W1:Y:S02]  /*a860*/  LDSM.16.MT88.4 R144, [R216+0xb800] ;  /* 0x00b80000d890783b */ /* 0x000e640000004200 */
[----:B------:R-:W-:Y:S01]  /*a870*/  HMMA.16816.F32.BF16 R44, R4, R22, R44 ;  /* 0x00000016042c723c */ /* 0x000fe2000004182c */
[----:B------:R-:W-:-:S07]  /*a880*/  FADD.FTZ R2, R221, R2 ;  /* 0x00000002dd027221 */ /* 0x000fce0000010000 */
[C---:B------:R-:W-:Y:S08]  /*a890*/  HMMA.16816.F32.BF16 R32, R4.reuse, R12, R32 ;  /* 0x0000000c0420723c */ /* 0x040ff00000041820 */
[C---:B------:R-:W-:Y:S08]  /*a8a0*/  HMMA.16816.F32.BF16 R28, R4.reuse, R14, R28 ;  /* 0x0000000e041c723c */ /* 0x040ff0000004181c */
[C---:B------:R-:W-:Y:S08]  /*a8b0*/  HMMA.16816.F32.BF16 R188, R4.reuse, R8, R88 ;  /* 0x0000000804bc723c */ /* 0x040ff00000041858 */
[C---:B------:R-:W-:Y:S01]  /*a8c0*/  HMMA.16816.F32.BF16 R36, R4.reuse, R10, R36 ;  /* 0x0000000a0424723c */ /* 0x040fe20000041824 */
[----:B------:R-:W-:Y:S01]  /*a8d0*/  MOV R97, R185 ;  /* 0x000000b900617202 */ /* 0x000fe20000000f00 */
[----:B------:R-:W3:Y:S01]  /*a8e0*/  MUFU.EX2 R122, R122 ;  /* 0x0000007a007a7308 */ /* 0x000ee20000000800 */
[----:B------:R-:W-:Y:S01]  /*a8f0*/  MOV R213, R181 ;  /* 0x000000b500d57202 */ /* 0x000fe20000000f00 */
[----:B------:R-:W4:Y:S04]  /*a900*/  LDSM.16.MT88.4 R176, [R217+0xb800] ;  /* 0x00b80000d9b0783b */ /* 0x000f280000004200 */
[----:B------:R-:W-:Y:S01]  /*a910*/  HMMA.16816.F32.BF16 R16, R4, R18, R112 ;  /* 0x000000120410723c */ /* 0x000fe20000041870 */
[----:B------:R-:W-:Y:S01]  /*a920*/  FADD.FTZ R0, R220, R0 ;  /* 0x00000000dc007221 */ /* 0x000fe20000010000 */
[----:B------:R-:W-:-:S02]  /*a930*/  MOV R98, R169 ;  /* 0x000000a900627202 */ /* 0x000fc40000000f00 */
[----:B------:R-:W-:Y:S02]  /*a940*/  MOV R247, R154 ;  /* 0x0000009a00f77202 */ /* 0x000fe40000000f00 */
[----:B------:R-:W-:Y:S01]  /*a950*/  MOV R244, R165 ;  /* 0x000000a500f47202 */ /* 0x000fe20000000f00 */
[----:B------:R-:W-:Y:S02]  /*a960*/  FADD.FTZ R4, R186, R24 ;  /* 0x00000018ba047221 */ /* 0x000fe40000010000 */
[----:B------:R-:W-:Y:S01]  /*a970*/  IMAD.MOV.U32 R251, RZ, RZ, R155 ;  /* 0x000000fffffb7224 */ /* 0x000fe200078e009b */
[----:B------:R-:W-:Y:S01]  /*a980*/  MUFU.EX2 R22, R148 ;  /* 0x0000009400167308 */ /* 0x000fe20000000800 */
[----:B------:R-:W-:Y:S01]  /*a990*/  FADD.FTZ R4, R222, R4 ;  /* 0x00000004de047221 */ /* 0x000fe20000010000 */
[----:B------:R-:W-:Y:S01]  /*a9a0*/  MOV R112, R92 ;  /* 0x0000005c00707202 */ /* 0x000fe20000000f00 */
[----:B------:R-:W-:Y:S01]  /*a9b0*/  FADD.FTZ R6, R141, R3 ;  /* 0x000000038d067221 */ /* 0x000fe20000010000 */
[----:B------:R2:W5:Y:S01]  /*a9c0*/  LDL.LU R241, [R1+0x12c] ;  /* 0x00012c0001f17983 */ /* 0x0005620000300800 */
[----:B------:R-:W-:Y:S01]  /*a9d0*/  FADD.FTZ R4, R135, R4 ;  /* 0x0000000487047221 */ /* 0x000fe20000010000 */
[----:B------:R-:W-:Y:S01]  /*a9e0*/  MOV R113, R93 ;  /* 0x0000005d00717202 */ /* 0x000fe20000000f00 */
[----:B------:R-:W-:Y:S01]  /*a9f0*/  IMAD.MOV.U32 R91, RZ, RZ, R55 ;  /* 0x000000ffff5b7224 */ /* 0x000fe200078e0037 */
[----:B------:R-:W-:Y:S01]  /*aa00*/  MUFU.EX2 R21, R149 ;  /* 0x0000009500157308 */ /* 0x000fe20000000800 */
        /* <DEDUP_REMOVED lines=8> */
[----:B------:R-:W-:Y:S01]  /*aa90*/  FADD.FTZ R2, R91, R6 ;  /* 0x000000065b027221 */ /* 0x000fe20000010000 */
[----:B------:R2:W5:Y:S01]  /*aaa0*/  LDL.LU R240, [R1+0x128] ;  /* 0x0001280001f07983 */ /* 0x0005620000300800 */
[----:B------:R-:W-:Y:S01]  /*aab0*/  FADD.FTZ R0, R112, R5 ;  /* 0x0000000570007221 */ /* 0x000fe20000010000 */
[----:B------:R-:W-:Y:S01]  /*aac0*/  MOV R55, R99 ;  /* 0x0000006300377202 */ /* 0x000fe20000000f00 */
[----:B------:R-:W-:Y:S01]  /*aad0*/  IMAD.MOV.U32 R54, RZ, RZ, R98 ;  /* 0x000000ffff367224 */ /* 0x000fe200078e0062 */
[----:B------:R-:W1:Y:S01]  /*aae0*/  LDSM.16.MT88.4 R12, [R218+0xb800] ;  /* 0x00b80000da0c783b */ /* 0x000e620000004200 */
[----:B------:R-:W-:-:S02]  /*aaf0*/  FADD.FTZ R3, R113, R3 ;  /* 0x0000000371037221 */ /* 0x000fc40000010000 */
[----:B------:R-:W-:Y:S01]  /*ab00*/  FADD.FTZ R5, R114, R4 ;  /* 0x0000000472057221 */ /* 0x000fe20000010000 */
[----:B------:R-:W-:Y:S01]  /*ab10*/  MOV R94, R124 ;  /* 0x0000007c005e7202 */ /* 0x000fe20000000f00 */
[----:B------:R-:W-:Y:S01]  /*ab20*/  FADD.FTZ R4, R115, R2 ;  /* 0x0000000273047221 */ /* 0x000fe20000010000 */
[----:B------:R-:W-:Y:S01]  /*ab30*/  MOV R95, R198 ;  /* 0x000000c6005f7202 */ /* 0x000fe20000000f00 */
[----:B------:R-:W-:Y:S01]  /*ab40*/  FADD.FTZ R2, R23, R0 ;  /* 0x0000000017027221 */ /* 0x000fe20000010000 */
[----:B------:R-:W-:Y:S01]  /*ab50*/  MUFU.EX2 R9, R156 ;  /* 0x0000009c00097308 */ /* 0x000fe20000000800 */
[----:B------:R-:W-:Y:S02]  /*ab60*/  FADD.FTZ R0, R54, R3 ;  /* 0x0000000336007221 */ /* 0x000fe40000010000 */
[----:B------:R-:W-:Y:S01]  /*ab70*/  IMAD.MOV.U32 R93, RZ, RZ, R119 ;  /* 0x000000ffff5d7224 */ /* 0x000fe200078e0077 */
[----:B------:R-:W-:Y:S01]  /*ab80*/  MOV R99, R197 ;  /* 0x000000c500637202 */ /* 0x000fe20000000f00 */
[----:B------:R-:W-:Y:S01]  /*ab90*/  FADD.FTZ R5, R55, R5 ;  /* 0x0000000537057221 */ /* 0x000fe20000010000 */
[----:B------:R-:W-:Y:S01]  /*aba0*/  MOV R98, R196 ;  /* 0x000000c400627202 */ /* 0x000fe20000000f00 */
[----:B------:R-:W-:Y:S01]  /*abb0*/  IMAD.MOV.U32 R97, RZ, RZ, R199 ;  /* 0x000000ffff617224 */ /* 0x000fe200078e00c7 */
[----:B------:R-:W-:Y:S01]  /*abc0*/  MUFU.EX2 R20, R152 ;  /* 0x0000009800147308 */ /* 0x000fe20000000800 */
[----:B------:R-:W-:Y:S01]  /*abd0*/  FADD.FTZ R3, R92, R4 ;  /* 0x000000045c037221 */ /* 0x000fe20000010000 */
[----:B------:R2:W5:Y:S01]  /*abe0*/  LDL.LU R239, [R1+0x124] ;  /* 0x0001240001ef7983 */ /* 0x0005620000300800 */
[----:B------:R-:W-:Y:S01]  /*abf0*/  FADD.FTZ R0, R94, R0 ;  /* 0x000000005e007221 */ /* 0x000fe20000010000 */
[----:B------:R-:W-:Y:S01]  /*ac00*/  MOV R119, R175 ;  /* 0x000000af00777202 */ /* 0x000fe20000000f00 */
[----:B------:R-:W-:-:S02]  /*ac10*/  FADD.FTZ R2, R93, R2 ;  /* 0x000000025d027221 */ /* 0x000fc40000010000 */
[----:B------:R-:W-:Y:S01]  /*ac20*/  IMAD.MOV.U32 R118, RZ, RZ, R172 ;  /* 0x000000ffff767224 */ /* 0x000fe200078e00ac */
[----:B------:R-:W-:Y:S01]  /*ac30*/  MOV R124, R173 ;  /* 0x000000ad007c7202 */ /* 0x000fe20000000f00 */
[----:B------:R-:W-:Y:S01]  /*ac40*/  FADD.FTZ R4, R95, R5 ;  /* 0x000000055f047221 */ /* 0x000fe20000010000 */
[----:B------:R-:W-:Y:S01]  /*ac50*/  MUFU.EX2 R8, R157 ;  /* 0x0000009d00087308 */ /* 0x000fe20000000800 */
[----:B------:R-:W-:Y:S01]  /*ac60*/  FADD.FTZ R3, R97, R3 ;  /* 0x0000000361037221 */ /* 0x000fe20000010000 */
[----:B------:R2:W5:Y:S01]  /*ac70*/  LDL.LU R238, [R1+0x120] ;  /* 0x0001200001ee7983 */ /* 0x0005620000300800 */
[----:B------:R-:W-:Y:S02]  /*ac80*/  FADD.FTZ R0, R99, R0 ;  /* 0x0000000063007221 */ /* 0x000fe40000010000 */
[----:B------:R-:W-:Y:S01]  /*ac90*/  FADD.FTZ R2, R98, R2 ;  /* 0x0000000262027221 */ /* 0x000fe20000010000 */
[----:B------:R2:W5:Y:S01]  /*aca0*/  LDL.LU R237, [R1+0x11c] ;  /* 0x00011c0001ed7983 */ /* 0x0005620000300800 */
[----:B------:R-:W-:-:S02]  /*acb0*/  FADD.FTZ R4, R118, R4 ;  /* 0x0000000476047221 */ /* 0x000fc40000010000 */
[----:B------:R-:W-:Y:S01]  /*acc0*/  FADD.FTZ R3, R119, R3 ;  /* 0x0000000377037221 */ /* 0x000fe20000010000 */
[----:B------:R-:W-:Y:S01]  /*acd0*/  MUFU.EX2 R132, R132 ;  /* 0x0000008400847308 */ /* 0x000fe20000000800 */
[----:B------:R-:W-:Y:S01]  /*ace0*/  FADD.FTZ R0, R125, R0 ;  /* 0x000000007d007221 */ /* 0x000fe20000010000 */
[----:B------:R2:W5:Y:S01]  /*acf0*/  LDL.LU R236, [R1+0x118] ;  /* 0x0001180001ec7983 */ /* 0x0005620000300800 */
[----:B------:R-:W-:Y:S02]  /*ad00*/  FADD.FTZ R2, R124, R2 ;  /* 0x000000027c027221 */ /* 0x000fe40000010000 */
[----:B------:R-:W-:Y:S01]  /*ad10*/  FADD.FTZ R4, R126, R4 ;  /* 0x000000047e047221 */ /* 0x000fe20000010000 */
[----:B------:R2:W5:Y:S01]  /*ad20*/  LDL.LU R235, [R1+0x114] ;  /* 0x0001140001eb7983 */ /* 0x0005620000300800 */
[----:B------:R-:W-:Y:S02]  /*ad30*/  FADD.FTZ R3, R127, R3 ;  /* 0x000000037f037221 */ /* 0x000fe40000010000 */
[----:B------:R-:W-:Y:S01]  /*ad40*/  FADD.FTZ R0, R246, R0 ;  /* 0x00000000f6007221 */ /* 0x000fe20000010000 */
[----:B------:R-:W-:Y:S01]  /*ad50*/  MUFU.EX2 R123, R123 ;  /* 0x0000007b007b7308 */ /* 0x000fe20000000800 */
[----:B------:R-:W-:Y:S01]  /*ad60*/  FADD.FTZ R2, R213, R2 ;  /* 0x00000002d5027221 */ /* 0x000fe20000010000 */
[----:B------:R2:W5:Y:S01]  /*ad70*/  LDL.LU R233, [R1+0x110] ;  /* 0x0001100001e97983 */ /* 0x0005620000300800 */
[----:B------:R-:W-:-:S02]  /*ad80*/  FADD.FTZ R4, R247, R4 ;  /* 0x00000004f7047221 */ /* 0x000fc40000010000 */
[----:B------:R-:W-:Y:S01]  /*ad90*/  FADD.FTZ R3, R250, R3 ;  /* 0x00000003fa037221 */ /* 0x000fe20000010000 */
[----:B------:R2:W5:Y:S01]  /*ada0*/  LDL.LU R232, [R1+0x10c] ;  /* 0x00010c0001e87983 */ /* 0x0005620000300800 */
[----:B------:R-:W-:Y:S02]  /*adb0*/  FADD.FTZ R0, R244, R0 ;  /* 0x00000000f4007221 */ /* 0x000fe40000010000 */
        /* <DEDUP_REMOVED lines=37> */
[----:B------:R-:W-:Y:S01]  /*b010*/  FADD.FTZ R0, R74, R0 ;  /* 0x000000004a007221 */ /* 0x000fe20000010000 */
[----:B---3--:R-:W-:Y:S01]  /*b020*/  F2FP.BF16.PACK_AB R192, R122, R121 ;  /* 0x000000797ac0723e */ /* 0x008fe200000010ff */
[----:B------:R-:W-:Y:S01]  /*b030*/  FADD.FTZ R2, R75, R2 ;  /* 0x000000024b027221 */ /* 0x000fe20000010000 */
[----:B------:R2:W5:Y:S01]  /*b040*/  LDL.LU R221, [R1+0xe0] ;  /* 0x0000e00001dd7983 */ /* 0x0005620000300800 */
[----:B------:R-:W-:Y:S01]  /*b050*/  FADD.FTZ R4, R53, R4 ;  /* 0x0000000435047221 */ /* 0x000fe20000010000 */
[----:B------:R-:W-:Y:S01]  /*b060*/  F2FP.BF16.PACK_AB R193, R131, R130 ;  /* 0x0000008283c1723e */ /* 0x000fe200000010ff */
[----:B------:R-:W-:Y:S01]  /*b070*/  FADD.FTZ R3, R59, R3 ;  /* 0x000000033b037221 */ /* 0x000fe20000010000 */
[----:B------:R2:W5:Y:S01]  /*b080*/  LDL.LU R220, [R1+0xdc] ;  /* 0x0000dc0001dc7983 */ /* 0x0005620000300800 */
[----:B------:R-:W-:Y:S01]  /*b090*/  FADD.FTZ R0, R69, R0 ;  /* 0x0000000045007221 */ /* 0x000fe20000010000 */
[----:B-1----:R-:W-:Y:S01]  /*b0a0*/  F2FP.BF16.PACK_AB R194, R129, R123 ;  /* 0x0000007b81c2723e */ /* 0x002fe200000010ff */
[----:B------:R-:W-:Y:S01]  /*b0b0*/  FADD.FTZ R2, R116, R2 ;  /* 0x0000000274027221 */ /* 0x000fe20000010000 */
[----:B------:R2:W5:Y:S01]  /*b0c0*/  LDL.LU R135, [R1+0xd8] ;  /* 0x0000d80001877983 */ /* 0x0005620000300800 */
[----:B------:R-:W-:Y:S01]  /*b0d0*/  FADD.FTZ R4, R52, R4 ;  /* 0x0000000434047221 */ /* 0x000fe20000010000 */
[----:B------:R-:W-:Y:S01]  /*b0e0*/  F2FP.BF16.PACK_AB R195, R133, R132 ;  /* 0x0000008485c3723e */ /* 0x000fe200000010ff */
[----:B------:R-:W-:-:S02]  /*b0f0*/  FADD.FTZ R3, R68, R3 ;  /* 0x0000000344037221 */ /* 0x000fc40000010000 */
[----:B------:R-:W-:Y:S02]  /*b100*/  FADD.FTZ R0, R56, R0 ;  /* 0x0000000038007221 */ /* 0x000fe40000010000 */
[----:B------:R-:W-:Y:S02]  /*b110*/  FADD.FTZ R2, R117, R2 ;  /* 0x0000000275027221 */ /* 0x000fe40000010000 */
        /* <DEDUP_REMOVED lines=27> */
[----:B------:R-:W-:Y:S01]  /*b2d0*/  FADD.FTZ R2, R129, R2 ;  /* 0x0000000281027221 */ /* 0x000fe20000010000 */
[----:B------:R2:W-:Y:S02]  /*b2e0*/  STL [R1+0xa8], R4 ;  /* 0x0000a80401007387 */ /* 0x0005e40000100800 */
[C---:B----4-:R-:W-:Y:S02]  /*b2f0*/  HMMA.16816.F32.BF16 R168, R192.reuse, R176, R80 ;  /* 0x000000b0c0a8723c */ /* 0x050fe40000041850 */
[----:B------:R2:W-:Y:S04]  /*b300*/  STL [R1+0xac], R3 ;  /* 0x0000ac0301007387 */ /* 0x0005e80000100800 */
[----:B------:R2:W-:Y:S02]  /*b310*/  STL [R1+0xb4], R0 ;  /* 0x0000b40001007387 */ /* 0x0005e40000100800 */
[----:B------:R-:W-:Y:S02]  /*b320*/  HMMA.16816.F32.BF16 R180, R192, R178, R76 ;  /* 0x000000b2c0b4723c */ /* 0x000fe4000004184c */
[----:B------:R2:W-:Y:S06]  /*b330*/  STL [R1+0xb0], R2 ;  /* 0x0000b00201007387 */ /* 0x0005ec0000100800 */
        /* <DEDUP_REMOVED lines=11> */
[----:B--2---:R-:W2:Y:S04]  /*b3f0*/  LDL.64 R250, [R1+0xc0] ;  /* 0x0000c00001fa7983 */ /* 0x004ea80000100a00 */
[----:B------:R-:W3:Y:S01]  /*b400*/  LDL.64 R244, [R1+0x98] ;  /* 0x0000980001f47983 */ /* 0x000ee20000100a00 */
[----:B------:R-:W-:Y:S01]  /*b410*/  UIADD3 UR9, UR7, -0x2, URZ ;  /* 0xfffffffe07097890 */ /* 0x000fe2000fffe03f */
[----:B------:R-:W-:Y:S01]  /*b420*/  IMAD.U32 R4, RZ, RZ, UR12 ;  /* 0x0000000cff047e24 */ /* 0x000fe2000f8e00ff */
[----:B------:R-:W-:-:S04]  /*b430*/  DEPBAR.LE SB0, 0x0 ;  /* 0x000080000000791a */ /* 0x000fc80000000000 */
[----:B------:R-:W-:Y:S01]  /*b440*/  USHF.R.S32.HI UR10, URZ, 0x1f, UR9 ;  /* 0x0000001f3f0a7899 */ /* 0x000fe20008011409 */
[----:B------:R-:W-:Y:S01]  /*b450*/  IMAD.U32 R2, RZ, RZ, UR9 ;  /* 0x00000009ff027e24 */ /* 0x000fe2000f8e00ff */
[----:B------:R-:W-:Y:S01]  /*b460*/  UIMAD UR5, UR28, UR9, URZ ;  /* 0x000000091c0572a4 */ /* 0x000fe2000f8e023f */
[----:B------:R-:W-:Y:S01]  /*b470*/  IMAD.U32 R5, RZ, RZ, UR12 ;  /* 0x0000000cff057e24 */ /* 0x000fe2000f8e00ff */
[----:B-----5:R-:W-:Y:S01]  /*b480*/  STL [R1+0xe4], R73 ;  /* 0x0000e44901007387 */ /* 0x020fe20000100800 */
[----:B------:R-:W-:Y:S01]  /*b490*/  IMAD.U32 R6, RZ, RZ, UR12 ;  /* 0x0000000cff067e24 */ /* 0x000fe2000f8e00ff */
[----:B------:R-:W-:Y:S01]  /*b4a0*/  UIMAD UR5, UR10, UR29, UR5 ;  /* 0x0000001d0a0572a4 */ /* 0x000fe2000f8e0205 */
[----:B------:R-:W-:Y:S01]  /*b4b0*/  IMAD.U32 R7, RZ, RZ, UR12 ;  /* 0x0000000cff077e24 */ /* 0x000fe2000f8e00ff */
[----:B------:R-:W-:Y:S01]  /*b4c0*/  STL [R1+0xe0], R72 ;  /* 0x0000e04801007387 */ /* 0x000fe20000100800 */
[----:B------:R-:W-:Y:S01]  /*b4d0*/  IMAD.U32 R17, RZ, RZ, UR12 ;  /* 0x0000000cff117e24 */ /* 0x000fe2000f8e00ff */
[----:B------:R-:W-:-:S02]  /*b4e0*/  LOP3.LUT R234, R234, 0xffffbfff, RZ, 0xc0, !PT ;  /* 0xffffbfffeaea7812 */ /* 0x000fc400078ec0ff */
[----:B------:R-:W-:Y:S04]  /*b4f0*/  STL [R1+0xdc], R71 ;  /* 0x0000dc4701007387 */ /* 0x000fe80000100800 */
[----:B------:R-:W-:Y:S04]  /*b500*/  STL [R1+0xd8], R70 ;  /* 0x0000d84601007387 */ /* 0x000fe80000100800 */
[----:B------:R-:W-:Y:S01]  /*b510*/  BAR.SYNC.DEFER_BLOCKING 0x0 ;  /* 0x0000000000007b1d */ /* 0x000fe20000010000 */
[----:B--2---:R-:W-:Y:S01]  /*b520*/  ISETP.GE.AND P4, PT, R250, c[0x0][0x220], PT ;  /* 0x00008800fa007a0c */ /* 0x004fe20003f86270 */
[----:B---3--:R-:W-:-:S05]  /*b530*/  IMAD.WIDE.U32 R2, R2, UR29, R244 ;  /* 0x0000001d02027c25 */ /* 0x008fca000f8e00f4 */
[----:B------:R-:W-:-:S07]  /*b540*/  IADD3 R3, R3, UR5, RZ ;  /* 0x0000000503037c10 */ /* 0x000fce000fffe0ff */
[----:B------:R-:W-:Y:S01]  /*b550*/  @!P4 IMAD.MOV.U32 R9, RZ, RZ, c[0x0][0x1a4] ;  /* 0x00006900ff09c624 */ /* 0x000fe200078e00ff */
[-C--:B------:R-:W-:Y:S01]  /*b560*/  @!P4 LEA R4, P1, R4, R2.reuse, 0x5 ;  /* 0x000000020404c211 */ /* 0x080fe200078228ff */
[----:B------:R-:W-:Y:S01]  /*b570*/  @!P4 IMAD.MOV.U32 R16, RZ, RZ, c[0x0][0x1a4] ;  /* 0x00006900ff10c624 */ /* 0x000fe200078e00ff */
[----:B------:R-:W-:Y:S01]  /*b580*/  @!P4 IADD3 R0, P2, R2, UR31, RZ ;  /* 0x0000001f0200cc10 */ /* 0x000fe2000ff5e0ff */
[--C-:B------:R-:W-:Y:S01]  /*b590*/  @!P4 IMAD.MOV.U32 R12, RZ, RZ, R2.reuse ;  /* 0x000000ffff0cc224 */ /* 0x100fe200078e0002 */
[----:B------:R-:W-:Y:S01]  /*b5a0*/  @!P4 LEA R5, P0, R5, R2, 0x6 ;  /* 0x000000020505c211 */ /* 0x000fe200078030ff */
[----:B------:R-:W-:Y:S01]  /*b5b0*/  @!P4 IMAD.MOV.U32 R13, RZ, RZ, R3 ;  /* 0x000000ffff0dc224 */ /* 0x000fe200078e0003 */
[-C--:B------:R-:W-:Y:S01]  /*b5c0*/  @!P4 LEA.HI.X R9, R6, R3.reuse, R9, 0x5, P1 ;  /* 0x000000030609c211 */ /* 0x080fe200008f2c09 */
[--C-:B------:R-:W-:Y:S01]  /*b5d0*/  @!P4 IMAD.MOV.U32 R6, RZ, RZ, R2.reuse ;  /* 0x000000ffff06c224 */ /* 0x100fe200078e0002 */
[----:B------:R-:W-:Y:S01]  /*b5e0*/  @!P4 IADD3.X R8, R3, UR30, RZ, P2, !PT ;  /* 0x0000001e0308cc10 */ /* 0x000fe200097fe4ff */
[----:B------:R-:W-:Y:S01]  /*b5f0*/  @!P4 IMAD.MOV.U32 R14, RZ, RZ, R2 ;  /* 0x000000ffff0ec224 */ /* 0x000fe200078e0002 */
[----:B------:R-:W-:Y:S01]  /*b600*/  @!P4 LEA R22, P1, R0, c[0x0][0x170], 0x1 ;  /* 0x00005c000016ca11 */ /* 0x000fe200078208ff */
[--C-:B------:R-:W-:Y:S01]  /*b610*/  @!P4 IMAD.MOV.U32 R15, RZ, RZ, R3.reuse ;  /* 0x000000ffff0fc224 */ /* 0x100fe200078e0003 */
[----:B------:R-:W-:Y:S01]  /*b620*/  @!P4 LEA.HI.X R16, R7, R3, R16, 0x6, P0 ;  /* 0x000000030710c211 */ /* 0x000fe200000f3410 */
[----:B------:R-:W-:Y:S01]  /*b630*/  @!P4 IMAD.MOV.U32 R7, RZ, RZ, R3 ;  /* 0x000000ffff07c224 */ /* 0x000fe200078e0003 */
[----:B------:R-:W-:Y:S01]  /*b640*/  @!P4 LEA R20, P0, R4, c[0x0][0x170], 0x1 ;  /* 0x00005c000414ca11 */ /* 0x000fe200078008ff */
[----:B------:R-:W-:Y:S01]  /*b650*/  @P4 STS.128 [R243+0x8000], RZ ;  /* 0x008000fff3004388 */ /* 0x000fe20000000c00 */
[----:B------:R-:W-:Y:S01]  /*b660*/  @!P4 LEA.HI.X R23, R0, c[0x0][0x174], R8, 0x1, P1 ;  /* 0x00005d000017ca11 */ /* 0x000fe200008f0c08 */
[----:B------:R-:W-:Y:S01]  /*b670*/  IMAD.U32 R0, RZ, RZ, UR12 ;  /* 0x0000000cff007e24 */ /* 0x000fe2000f8e00ff */
[----:B------:R-:W-:Y:S01]  /*b680*/  @!P4 LEA.HI.X R21, R4, c[0x0][0x174], R9, 0x1, P0 ;  /* 0x00005d000415ca11 */ /* 0x000fe200000f0c09 */
[----:B------:R-:W-:Y:S01]  /*b690*/  IMAD.U32 R8, RZ, RZ, UR12 ;  /* 0x0000000cff087e24 */ /* 0x000fe2000f8e00ff */
[----:B------:R-:W-:Y:S01]  /*b6a0*/  @!P4 LEA R10, P3, R2, c[0x0][0x170], 0x1 ;  /* 0x00005c00020aca11 */ /* 0x000fe200078608ff */
[----:B------:R-:W-:Y:S01]  /*b6b0*/  IMAD.U32 R4, RZ, RZ, UR12 ;  /* 0x0000000cff047e24 */ /* 0x000fe2000f8e00ff */
[----:B------:R-:W-:Y:S01]  /*b6c0*/  @!P4 LEA R18, P0, R5, c[0x0][0x170], 0x1 ;  /* 0x00005c000512ca11 */ /* 0x000fe200078008ff */
[----:B------:R-:W-:Y:S01]  /*b6d0*/  @!P4 IMAD.WIDE.U32 R6, R0, 0x50, R6 ;  /* 0x000000500006c825 */ /* 0x000fe200078e0006 */
[----:B------:R-:W-:-:S02]  /*b6e0*/  @!P4 LEA.HI.X R11, R2, c[0x0][0x174], R3, 0x1, P3 ;  /* 0x00005d00020bca11 */ /* 0x000fc400018f0c03 */
[----:B------:R-:W-:Y:S01]  /*b6f0*/  @!P4 LEA.HI.X R19, R5, c[0x0][0x174], R16, 0x1, P0 ;  /* 0x00005d000513ca11 */ /* 0x000fe200000f0c10 */
[----:B------:R-:W-:Y:S01]  /*b700*/  @!P4 IMAD.MOV.U32 R0, RZ, RZ, c[0x0][0x1a4] ;  /* 0x00006900ff00c624 */ /* 0x000fe200078e00ff */
[----:B------:R-:W-:Y:S01]  /*b710*/  @P4 LOP3.LUT R234, R234, 0x4000, RZ, 0xfc, !PT ;  /* 0x00004000eaea4812 */ /* 0x000fe200078efcff */
[----:B------:R-:W-:Y:S01]  /*b720*/  @!P4 IMAD.WIDE.U32 R8, R8, 0x30, R2 ;  /* 0x000000300808c825 */ /* 0x000fe200078e0002 */
[----:B------:R-:W-:Y:S01]  /*b730*/  @!PT LDS RZ, [RZ] ;  /* 0x00000000fffff984 */ /* 0x000fe20000000800 */
[----:B------:R-:W-:Y:S01]  /*b740*/  @!PT LDS RZ, [RZ] ;  /* 0x00000000fffff984 */ /* 0x000fe20000000800 */
[----:B------:R-:W-:Y:S01]  /*b750*/  @!PT LDS RZ, [RZ] ;  /* 0x00000000fffff984 */ /* 0x000fe20000000800 */
[----:B------:R1:W-:Y:S03]  /*b760*/  @!P4 LDGSTS.E.BYPASS.LTC128B.128 [R243+0x8000], [R10.64] ;  /* 0x080000000af3cfae */ /* 0x0003e6000b901d72 */
[----:B------:R-:W-:Y:S01]  /*b770*/  @!P4 IMAD.WIDE.U32 R4, R4, 0x60, R12 ;  /* 0x000000600404c825 */ /* 0x000fe200078e000c */
[----:B------:R-:W-:Y:S01]  /*b780*/  @!P4 LEA R16, P3, R8, c[0x0][0x170], 0x1 ;  /* 0x00005c000810ca11 */ /* 0x000fe200078608ff */
[----:B------:R-:W-:Y:S02]  /*b790*/  @P4 STS.128 [R243+0x8800], RZ ;  /* 0x008800fff3004388 */ /* 0x000fe40000000c00 */
[----:B------:R-:W-:-:S02]  /*b7a0*/  @!P4 IMAD.WIDE.U32 R2, R17, 0x70, R14 ;  /* 0x000000701102c825 */ /* 0x000fc400078e000e */
[----:B------:R-:W-:Y:S01]  /*b7b0*/  @!PT LDS RZ, [RZ] ;  /* 0x00000000fffff984 */ /* 0x000fe20000000800 */
[----:B------:R-:W-:Y:S01]  /*b7c0*/  @!PT LDS RZ, [RZ] ;  /* 0x00000000fffff984 */ /* 0x000fe20000000800 */
[----:B------:R-:W-:Y:S01]  /*b7d0*/  @!PT LDS RZ, [RZ] ;  /* 0x00000000fffff984 */ /* 0x000fe20000000800 */
[----:B------:R2:W-:Y:S02]  /*b7e0*/  @!P4 LDGSTS.E.BYPASS.LTC128B.128 [R243+0x8800], [R22.64] ;  /* 0x0880000016f3cfae */ /* 0x0005e4000b901d72 */
[----:B------:R-:W-:Y:S02]  /*b7f0*/  @!P4 IMAD.MOV.U32 R12, RZ, RZ, c[0x0][0x1a4] ;  /* 0x00006900ff0cc624 */ /* 0x000fe400078e00ff */
[----:B------:R-:W-:Y:S01]  /*b800*/  @!P4 IMAD.MOV.U32 R14, RZ, RZ, c[0x0][0x1a4] ;  /* 0x00006900ff0ec624 */ /* 0x000fe200078e00ff */
[----:B------:R-:W-:Y:S01]  /*b810*/  @P4 STS.128 [R243+0x9000], RZ ;  /* 0x009000fff3004388 */ /* 0x000fe20000000c00 */
[----:B------:R-:W-:Y:S02]  /*b820*/  @!P4 IMAD R0, R0, 0x30, RZ ;  /* 0x000000300000c824 */ /* 0x000fe400078e02ff */
[----:B------:R-:W-:Y:S01]  /*b830*/  @!P4 IMAD.MOV.U32 R13, RZ, RZ, c[0x0][0x1a4] ;  /* 0x00006900ff0dc624 */ /* 0x000fe200078e00ff */
[----:B------:R-:W-:Y:S01]  /*b840*/  @!PT LDS RZ, [RZ] ;  /* 0x00000000fffff984 */ /* 0x000fe20000000800 */
[----:B------:R-:W-:Y:S01]  /*b850*/  @!PT LDS RZ, [RZ] ;  /* 0x00000000fffff984 */ /* 0x000fe20000000800 */
[----:B------:R-:W-:Y:S01]  /*b860*/  @!PT LDS RZ, [RZ] ;  /* 0x00000000fffff984 */ /* 0x000fe20000000800 */
[----:B------:R2:W-:Y:S01]  /*b870*/  @!P4 LDGSTS.E.BYPASS.LTC128B.128 [R243+0x9000], [R20.64] ;  /* 0x0900000014f3cfae */ /* 0x0005e2000b901d72 */
[----:B------:R-:W-:-:S02]  /*b880*/  @!P4 IMAD R12, R12, 0x50, RZ ;  /* 0x000000500c0cc824 */ /* 0x000fc400078e02ff */
[----:B------:R-:W-:Y:S01]  /*b890*/  @!P4 IMAD R14, R14, 0x70, RZ ;  /* 0x000000700e0ec824 */ /* 0x000fe200078e02ff */
[----:B------:R-:W-:Y:S01]  /*b8a0*/  @P4 STS.128 [R243+0x9800], RZ ;  /* 0x009800fff3004388 */ /* 0x000fe20000000c00 */
[----:B------:R-:W-:Y:S02]  /*b8b0*/  @!P4 IMAD.IADD R0, R0, 0x1, R9 ;  /* 0x000000010000c824 */ /* 0x000fe400078e0209 */
[----:B------:R-:W-:Y:S02]  /*b8c0*/  @!P4 IMAD R13, R13, 0x60, RZ ;  /* 0x000000600d0dc824 */ /* 0x000fe400078e02ff */
[----:B------:R-:W-:Y:S01]  /*b8d0*/  @!P4 IMAD.IADD R7, R12, 0x1, R7 ;  /* 0x000000010c07c824 */ /* 0x000fe200078e0207 */
[----:B------:R-:W-:Y:S01]  /*b8e0*/  @!P4 LEA.HI.X R17, R8, c[0x0][0x174], R0, 0x1, P3 ;  /* 0x00005d000811ca11 */ /* 0x000fe200018f0c00 */
[----:B------:R-:W-:Y:S01]  /*b8f0*/  @!P4 IMAD.IADD R3, R14, 0x1, R3 ;  /* 0x000000010e03c824 */ /* 0x000fe200078e0203 */
[----:B------:R-:W-:Y:S01]  /*b900*/  @!P4 LEA R14, P2, R6, c[0x0][0x170], 0x1 ;  /* 0x00005c00060eca11 */ /* 0x000fe200078408ff */
[----:B------:R-:W-:Y:S01]  /*b910*/  @!P4 IMAD.IADD R5, R13, 0x1, R5 ;  /* 0x000000010d05c824 */ /* 0x000fe200078e0205 */
[----:B------:R-:W-:Y:S01]  /*b920*/  @!P4 LEA R12, P1, R4, c[0x0][0x170], 0x1 ;  /* 0x00005c00040cca11 */ /* 0x000fe200078208ff */
[----:B------:R-:W-:Y:S01]  /*b930*/  @!PT LDS RZ, [RZ] ;  /* 0x00000000fffff984 */ /* 0x000fe20000000800 */
[----:B------:R-:W-:Y:S01]  /*b940*/  @!PT LDS RZ, [RZ] ;  /* 0x00000000fffff984 */ /* 0x000fe20000000800 */
[----:B------:R-:W-:Y:S01]  /*b950*/  @!PT LDS RZ, [RZ] ;  /* 0x00000000fffff984 */ /* 0x000fe20000000800 */
[----:B------:R3:W-:Y:S01]  /*b960*/  @!P4 LDGSTS.E.BYPASS.LTC128B.128 [R243+0x9800], [R16.64] ;  /* 0x0980000010f3cfae */ /* 0x0007e2000b901d72 */
[----:B-1----:R-:W-:-:S02]  /*b970*/  @!P4 LEA R10, P0, R2, c[0x0][0x170], 0x1 ;  /* 0x00005c00020aca11 */ /* 0x002fc400078008ff */
[----:B------:R-:W-:Y:S01]  /*b980*/  @!P4 LEA.HI.X R15, R6, c[0x0][0x174], R7, 0x1, P2 ;  /* 0x00005d00060fca11 */ /* 0x000fe200010f0c07 */
[----:B------:R-:W-:Y:S01]  /*b990*/  @P4 STS.128 [R243+0xa000], RZ ;  /* 0x00a000fff3004388 */ /* 0x000fe20000000c00 */
[----:B------:R-:W-:Y:S02]  /*b9a0*/  @!P4 LEA.HI.X R13, R4, c[0x0][0x174], R5, 0x1, P1 ;  /* 0x00005d00040dca11 */ /* 0x000fe400008f0c05 */
[----:B------:R-:W-:Y:S01]  /*b9b0*/  @!P4 LEA.HI.X R11, R2, c[0x0][0x174], R3, 0x1, P0 ;  /* 0x00005d00020bca11 */ /* 0x000fe200000f0c03 */
        /* <DEDUP_REMOVED lines=19> */
[----:B---3--:R-:W-:Y:S04]  /*baf0*/  LDSM.16.M88.4 R16, [R222] ;  /* 0x00000000de10783b */ /* 0x008fe80000000200 */
[----:B------:R-:W3:Y:S04]  /*bb00*/  LDSM.16.M88.4 R88, [R135+0x5000] ;  /* 0x005000008758783b */ /* 0x000ee80000000200 */
[----:B------:R-:W2:Y:S04]  /*bb10*/  LDSM.16.M88.4 R32, [R135+0x4800] ;  /* 0x004800008720783b */ /* 0x000ea80000000200 */
[----:B------:R-:W-:Y:S04]  /*bb20*/  LDSM.16.M88.4 R52, [R221+0x5000] ;  /* 0x00500000dd34783b */ /* 0x000fe80000000200 */
[----:B-1----:R-:W1:Y:S04]  /*bb30*/  LDSM.16.M88.4 R12, [R222+0x2000] ;  /* 0x00200000de0c783b */ /* 0x002e680000000200 */
[----:B------:R-:W-:Y:S04]  /*bb40*/  LDSM.16.M88.4 R84, [R135+0x5800] ;  /* 0x005800008754783b */ /* 0x000fe80000000200 */
[----:B----4-:R-:W4:Y:S04]  /*bb50*/  LDSM.16.M88.4 R8, [R225] ;  /* 0x00000000e108783b */ /* 0x010f280000000200 */
[----:B------:R-:W4:Y:S04]  /*bb60*/  LDSM.16.M88.4 R40, [R135+0x4000] ;  /* 0x004000008728783b */ /* 0x000f280000000200 */
[----:B------:R-:W-:Y:S04]  /*bb70*/  LDSM.16.M88.4 R4, [R225+0x2000] ;  /* 0x00200000e104783b */ /* 0x000fe80000000200 */
[----:B------:R-:W4:Y:S04]  /*bb80*/  LDSM.16.M88.4 R56, [R221+0x4800] ;  /* 0x00480000dd38783b */ /* 0x000f280000000200 */
[----:B------:R-:W4:Y:S01]  /*bb90*/  LDSM.16.M88.4 R48, [R221+0x5800] ;  /* 0x00580000dd30783b */ /* 0x000f220000000200 */
[C---:B---3--:R-:W-:Y:S03]  /*bba0*/  HMMA.16816.F32.BF16 R204, R16.reuse, R88, RZ ;  /* 0x0000005810cc723c */ /* 0x048fe600000418ff */
[----:B------:R-:W3:Y:S04]  /*bbb0*/  LDSM.16.M88.4 R24, [R221+0x4000] ;  /* 0x00400000dd18783b */ /* 0x000ee80000000200 */
[----:B------:R-:W3:Y:S01]  /*bbc0*/  LDSM.16.M88.4 R60, [R135+0x7800] ;  /* 0x00780000873c783b */ /* 0x000ee20000000200 */
[-C--:B--2---:R-:W-:Y:S03]  /*bbd0*/  HMMA.16816.F32.BF16 R212, R16, R32.reuse, RZ ;  /* 0x0000002010d4723c */ /* 0x084fe600000418ff */
[----:B------:R-:W2:Y:S04]  /*bbe0*/  LDSM.16.M88.4 R80, [R135+0x6000] ;  /* 0x006000008750783b */ /* 0x000ea80000000200 */
[----:B------:R-:W2:Y:S01]  /*bbf0*/  LDSM.16.M88.4 R76, [R135+0x6800] ;  /* 0x00680000874c783b */ /* 0x000ea20000000200 */
[----:B-1----:R-:W-:Y:S03]  /*bc00*/  HMMA.16816.F32.BF16 R208, R12, R32, RZ ;  /* 0x000000200cd0723c */ /* 0x002fe600000418ff */
[----:B------:R-:W1:Y:S04]  /*bc10*/  LDSM.16.M88.4 R64, [R135+0x7000] ;  /* 0x007000008740783b */ /* 0x000e680000000200 */
[----:B------:R-:W1:Y:S01]  /*bc20*/  LDSM.16.M88.4 R44, [R221+0x6000] ;  /* 0x00600000dd2c783b */ /* 0x000e620000000200 */
[----:B----4-:R-:W-:Y:S03]  /*bc30*/  HMMA.16816.F32.BF16 R68, R8, R52, R204 ;  /* 0x000000340844723c */ /* 0x010fe600000418cc */
[----:B------:R-:W4:Y:S04]  /*bc40*/  LDSM.16.M88.4 R36, [R221+0x6800] ;  /* 0x00680000dd24783b */ /* 0x000f280000000200 */
[----:B------:R-:W0:Y:S01]  /*bc50*/  LDGDEPBAR ;  /* 0x00000000000079af */ /* 0x000e220000000000 */
[C---:B------:R-:W-:Y:S08]  /*bc60*/  HMMA.16816.F32.BF16 R128, R16.reuse, R84, RZ ;  /* 0x000000541080723c */ /* 0x040ff000000418ff */
[-C--:B------:R-:W-:Y:S08]  /*bc70*/  HMMA.16816.F32.BF16 R28, R16, R40.reuse, RZ ;  /* 0x00000028101c723c */ /* 0x080ff000000418ff */
[----:B------:R-:W-:Y:S01]  /*bc80*/  HMMA.16816.F32.BF16 R20, R12, R40, RZ ;  /* 0x000000280c14723c */ /* 0x000fe200000418ff */
[----:B------:R-:W-:-:S02]  /*bc90*/  IMAD.MOV.U32 R133, RZ, RZ, R69 ;  /* 0x000000ffff857224 */ /* 0x000fc400078e0045 */
[----:B------:R-:W-:Y:S02]  /*bca0*/  IMAD.MOV.U32 R132, RZ, RZ, R71 ;  /* 0x000000ffff847224 */ /* 0x000fe400078e0047 */
[----:B------:R-:W-:-:S03]  /*bcb0*/  IMAD.MOV.U32 R75, RZ, RZ, R70 ;  /* 0x000000ffff4b7224 */ /* 0x000fc600078e0046 */
[-C--:B------:R-:W-:Y:S08]  /*bcc0*/  HMMA.16816.F32.BF16 R212, R8, R56.reuse, R212 ;  /* 0x0000003808d4723c */ /* 0x080ff000000418d4 */
[----:B------:R-:W-:Y:S07]  /*bcd0*/  HMMA.16816.F32.BF16 R208, R4, R56, R208 ;  /* 0x0000003804d0723c */ /* 0x000fee00000418d0 */
[----:B------:R-:W-:Y:S01]  /*bce0*/  IMAD.MOV.U32 R57, RZ, RZ, R68 ;  /* 0x000000ffff397224 */ /* 0x000fe200078e0044 */
[----:B------:R-:W-:Y:S08]  /*bcf0*/  HMMA.16816.F32.BF16 R124, R12, R84, RZ ;  /* 0x000000540c7c723c */ /* 0x000ff000000418ff */
[C---:B------:R-:W-:Y:S08]  /*bd00*/  HMMA.16816.F32.BF16 R68, R8.reuse, R48, R128 ;  /* 0x000000300844723c */ /* 0x040ff00000041880 */
[-C--:B---3--:R-:W-:Y:S01]  /*bd10*/  HMMA.16816.F32.BF16 R248, R8, R24.reuse, R28 ;  /* 0x0000001808f8723c */ /* 0x088fe2000004181c */
[----:B------:R-:W3:Y:S07]  /*bd20*/  LDSM.16.M88.4 R28, [R221+0x7000] ;  /* 0x00700000dd1c783b */ /* 0x000eee0000000200 */
[----:B------:R-:W-:Y:S01]  /*bd30*/  HMMA.16816.F32.BF16 R244, R4, R24, R20 ;  /* 0x0000001804f4723c */ /* 0x000fe20000041814 */
[----:B------:R-:W1:Y:S07]  /*bd40*/  LDSM.16.M88.4 R20, [R221+0x7800] ;  /* 0x00780000dd14783b */ /* 0x000e6e0000000200 */
[----:B------:R-:W-:Y:S01]  /*bd50*/  HMMA.16816.F32.BF16 R96, R16, R60, RZ ;  /* 0x0000003c1060723c */ /* 0x000fe200000418ff */
[----:B------:R-:W-:-:S02]  /*bd60*/  IMAD.MOV.U32 R33, RZ, RZ, R69 ;  /* 0x000000ffff217224 */ /* 0x000fc400078e0045 */
[----:B------:R-:W-:Y:S02]  /*bd70*/  IMAD.MOV.U32 R32, RZ, RZ, R70 ;  /* 0x000000ffff207224 */ /* 0x000fe400078e0046 */
[----:B------:R-:W-:-:S03]  /*bd80*/  IMAD.MOV.U32 R25, RZ, RZ, R68 ;  /* 0x000000ffff197224 */ /* 0x000fc600078e0044 */
[----:B------:R-:W-:Y:S07]  /*bd90*/  HMMA.16816.F32.BF16 R92, R12, R60, RZ ;  /* 0x0000003c0c5c723c */ /* 0x000fee00000418ff */
[----:B------:R-:W-:Y:S01]  /*bda0*/  IMAD.MOV.U32 R61, RZ, RZ, R71 ;  /* 0x000000ffff3d7224 */ /* 0x000fe200078e0047 */
[----:B--2---:R-:W-:Y:S08]  /*bdb0*/  HMMA.16816.F32.BF16 R120, R16, R80, RZ ;  /* 0x000000501078723c */ /* 0x004ff000000418ff */
[----:B------:R-:W-:Y:S08]  /*bdc0*/  HMMA.16816.F32.BF16 R68, R4, R48, R124 ;  /* 0x000000300444723c */ /* 0x000ff0000004187c */
[----:B------:R-:W-:Y:S08]  /*bdd0*/  HMMA.16816.F32.BF16 R116, R12, R80, RZ ;  /* 0x000000500c74723c */ /* 0x000ff000000418ff */
[-C--:B------:R-:W-:Y:S08]  /*bde0*/  HMMA.16816.F32.BF16 R112, R16, R76.reuse, RZ ;  /* 0x0000004c1070723c */ /* 0x080ff000000418ff */
[----:B------:R-:W-:Y:S01]  /*bdf0*/  HMMA.16816.F32.BF16 R108, R12, R76, RZ ;  /* 0x0000004c0c6c723c */ /* 0x000fe200000418ff */
[----:B------:R-:W-:-:S02]  /*be00*/  IMAD.MOV.U32 R125, RZ, RZ, R70 ;  /* 0x000000ffff7d7224 */ /* 0x000fc400078e0046 */
[----:B------:R-:W-:Y:S02]  /*be10*/  IMAD.MOV.U32 R124, RZ, RZ, R69 ;  /* 0x000000ffff7c7224 */ /* 0x000fe400078e0045 */
[----:B------:R-:W-:-:S03]  /*be20*/  IMAD.MOV.U32 R85, RZ, RZ, R68 ;  /* 0x000000ffff557224 */ /* 0x000fc600078e0044 */
[-C--:B-1----:R-:W-:Y:S08]  /*be30*/  HMMA.16816.F32.BF16 R104, R16, R64.reuse, RZ ;  /* 0x000000401068723c */ /* 0x082ff000000418ff */
[C---:B------:R-:W-:Y:S08]  /*be40*/  HMMA.16816.F32.BF16 R100, R12.reuse, R64, RZ ;  /* 0x000000400c64723c */ /* 0x040ff000000418ff */
[----:B------:R-:W-:Y:S07]  /*be50*/  HMMA.16816.F32.BF16 R200, R12, R88, RZ ;  /* 0x000000580cc8723c */ /* 0x000fee00000418ff */
[----:B------:R-:W-:Y:S01]  /*be60*/  IMAD.MOV.U32 R88, RZ, RZ, R71 ;  /* 0x000000ffff587224 */ /* 0x000fe200078e0047 */
[-C--:B------:R-:W-:Y:S08]  /*be70*/  HMMA.16816.F32.BF16 R116, R4, R44.reuse, R116 ;  /* 0x0000002c0474723c */ /* 0x080ff00000041874 */
[C---:B------:R-:W-:Y:S07]  /*be80*/  HMMA.16816.F32.BF16 R68, R8.reuse, R44, R120 ;  /* 0x0000002c0844723c */ /* 0x040fee0000041878 */
[----:B------:R-:W-:Y:S01]  /*be90*/  IMAD.MOV.U32 R45, RZ, RZ, R133 ;  /* 0x000000ffff2d7224 */ /* 0x000fe200078e0085 */
[-C--:B----4-:R-:W-:Y:S08]  /*bea0*/  HMMA.16816.F32.BF16 R112, R8, R36.reuse, R112 ;  /* 0x000000240870723c */ /* 0x090ff00000041870 */
[----:B------:R-:W-:Y:S01]  /*beb0*/  HMMA.16816.F32.BF16 R108, R4, R36, R108 ;  /* 0x00000024046c723c */ /* 0x000fe2000004186c */
[----:B------:R-:W-:-:S02]  /*bec0*/  IMAD.MOV.U32 R73, RZ, RZ, R116 ;  /* 0x000000ffff497224 */ /* 0x000fc400078e0074 */
[----:B------:R-:W-:-:S05]  /*bed0*/  IMAD.MOV.U32 R72, RZ, RZ, R117 ;  /* 0x000000ffff487224 */ /* 0x000fca00078e0075 */
[-C--:B---3--:R-:W-:Y:S01]  /*bee0*/  HMMA.16816.F32.BF16 R104, R8, R28.reuse, R104 ;  /* 0x0000001c0868723c */ /* 0x088fe20000041868 */
        /* <DEDUP_REMOVED lines=9> */
[-C--:B------:R-:W-:Y:S01]  /*bf80*/  HMMA.16816.F32.BF16 R96, R8, R20.reuse, R96 ;  /* 0x000000140860723c */ /* 0x080fe20000041860 */
        /* <DEDUP_REMOVED lines=10> */
[----:B------:R-:W-:Y:S02]  /*c030*/  IMAD.MOV.U32 R24, RZ, RZ, R105 ;  /* 0x000000ffff187224 */ /* 0x000fe400078e0069 */
[----:B------:R-:W-:Y:S02]  /*c040*/  IMAD.MOV.U32 R37, RZ, RZ, R106 ;  /* 0x000000ffff257224 */ /* 0x000fe400078e006a */
[----:B------:R-:W-:-:S02]  /*c050*/  IMAD.MOV.U32 R36, RZ, RZ, R107 ;  /* 0x000000ffff247224 */ /* 0x000fc400078e006b */
        /* <DEDUP_REMOVED lines=16> */
[----:B------:R-:W-:Y:S01]  /*c160*/  HMMA.16816.F32.BF16 R104, R12, R86, RZ ;  /* 0x000000560c68723c */ /* 0x000fe200000418ff */
[----:B------:R-:W-:Y:S02]  /*c170*/  IMAD.MOV.U32 R29, RZ, RZ, R124 ;  /* 0x000000ffff1d7224 */ /* 0x000fe400078e007c */
[----:B------:R-:W-:-:S05]  /*c180*/  IMAD.MOV.U32 R20, RZ, RZ, R132 ;  /* 0x000000ffff147224 */ /* 0x000fca00078e0084 */
[C---:B------:R-:W-:Y:S08]  /*c190*/  HMMA.16816.F32.BF16 R100, R12.reuse, R82, RZ ;  /* 0x000000520c64723c */ /* 0x040ff000000418ff */
[C---:B------:R-:W-:Y:S08]  /*c1a0*/  HMMA.16816.F32.BF16 R96, R12.reuse, R78, RZ ;  /* 0x0000004e0c60723c */ /* 0x040ff000000418ff */
[C---:B------:R-:W-:Y:S08]  /*c1b0*/  HMMA.16816.F32.BF16 R92, R12.reuse, R66, RZ ;  /* 0x000000420c5c723c */ /* 0x040ff000000418ff */
[----:B------:R-:W-:Y:S08]  /*c1c0*/  HMMA.16816.F32.BF16 R12, R12, R62, RZ ;  /* 0x0000003e0c0c723c */ /* 0x000ff000000418ff */
[C---:B------:R-:W-:Y:S08]  /*c1d0*/  HMMA.16816.F32.BF16 R116, R4.reuse, R26, R116 ;  /* 0x0000001a0474723c */ /* 0x040ff00000041874 */
[C---:B------:R-:W-:Y:S08]  /*c1e0*/  HMMA.16816.F32.BF16 R112, R4.reuse, R58, R112 ;  /* 0x0000003a0470723c */ /* 0x040ff00000041870 */
        /* <DEDUP_REMOVED lines=12> */
[C---:B------:R-:W-:Y:S01]  /*c2b0*/  HMMA.16816.F32.BF16 R200, R4.reuse, R38, R96 ;  /* 0x0000002604c8723c */ /* 0x040fe20000041860 */
        /* <DEDUP_REMOVED lines=9> */
[----:B------:R-:W-:Y:S07]  /*c350*/  HMMA.16816.F32.BF16 R4, R4, R22, R12 ;  /* 0x000000160404723c */ /* 0x000fee000004180c */
        /* <DEDUP_REMOVED lines=38> */
[----:B------:R-:W-:-:S05]  /*c5c0*/  IMAD.MOV.U32 R35, RZ, RZ, R96 ;  /* 0x000000ffff237224 */ /* 0x000fca00078e0060 */
[C---:B------:R-:W-:Y:S08]  /*c5d0*/  HMMA.16816.F32.BF16 R64, R16.reuse, R66, RZ ;  /* 0x000000421040723c */ /* 0x040ff000000418ff */
[----:B------:R-:W-:Y:S08]  /*c5e0*/  HMMA.16816.F32.BF16 R16, R16, R62, RZ ;  /* 0x0000003e1010723c */ /* 0x000ff000000418ff */
[C---:B------:R-:W-:Y:S08]  /*c5f0*/  HMMA.16816.F32.BF16 R100, R8.reuse, R50, R84 ;  /* 0x000000320864723c */ /* 0x040ff00000041854 */
[C---:B------:R-:W-:Y:S07]  /*c600*/  HMMA.16816.F32.BF16 R88, R8.reuse, R54, R88 ;  /* 0x000000360858723c */ /* 0x040fee0000041858 */
[----:B------:R-:W-:Y:S01]  /*c610*/  IMAD.MOV.U32 R55, RZ, RZ, R13 ;  /* 0x000000ffff377224 */ /* 0x000fe200078e000d */
[----:B------:R-:W-:Y:S01]  /*c620*/  HMMA.16816.F32.BF16 R84, R8, R38, R76 ;  /* 0x000000260854723c */ /* 0x000fe2000004184c */
[----:B------:R-:W-:-:S06]  /*c630*/  IMAD.MOV.U32 R54, RZ, RZ, R15 ;  /* 0x000000ffff367224 */ /* 0x000fcc00078e000f */
[----:B------:R-:W-:Y:S01]  /*c640*/  IMAD.MOV.U32 R38, RZ, RZ, R5 ;  /* 0x000000ffff267224 */ /* 0x000fe200078e0005 */
[C---:B------:R-:W-:Y:S01]  /*c650*/  HMMA.16816.F32.BF16 R16, R8.reuse, R22, R16 ;  /* 0x000000160810723c */ /* 0x040fe20000041810 */
[----:B------:R-:W-:Y:S02]  /*c660*/  IMAD.MOV.U32 R39, RZ, RZ, R6 ;  /* 0x000000ffff277224 */ /* 0x000fe400078e0006 */
[----:B------:R-:W-:Y:S02]  /*c670*/  IMAD.MOV.U32 R79, RZ, RZ, R14 ;  /* 0x000000ffff4f7224 */ /* 0x000fe400078e000e */
[----:B------:R-:W-:Y:S02]  /*c680*/  IMAD.MOV.U32 R76, RZ, RZ, R105 ;  /* 0x000000ffff4c7224 */ /* 0x000fe400078e0069 */
[----:B------:R-:W-:Y:S01]  /*c690*/  IMAD.MOV.U32 R23, RZ, RZ, R7 ;  /* 0x000000ffff177224 */ /* 0x000fe200078e0007 */
[----:B------:R-:W-:Y:S01]  /*c6a0*/  HMMA.16816.F32.BF16 R108, R8, R46, R80 ;  /* 0x0000002e086c723c */ /* 0x000fe20000041850 */
[----:B------:R-:W-:Y:S01]  /*c6b0*/  IMAD.MOV.U32 R22, RZ, RZ, R12 ;  /* 0x000000ffff167224 */ /* 0x000fe200078e000c */
[----:B------:R-:W-:Y:S01]  /*c6c0*/  LDSM.16.M88.4 R4, [R223+0x2000] ;  /* 0x00200000df04783b */ /* 0x000fe20000000200 */
[----:B------:R-:W-:-:S02]  /*c6d0*/  IMAD.MOV.U32 R77, RZ, RZ, R106 ;  /* 0x000000ffff4d7224 */ /* 0x000fc400078e006a */
[----:B------:R-:W-:Y:S01]  /*c6e0*/  IMAD.MOV.U32 R78, RZ, RZ, R107 ;  /* 0x000000ffff4e7224 */ /* 0x000fe200078e006b */
[----:B------:R-:W1:Y:S01]  /*c6f0*/  LDSM.16.M88.4 R12, [R226] ;  /* 0x00000000e20c783b */ /* 0x000e620000000200 */
[----:B------:R-:W-:Y:S01]  /*c700*/  IMAD.MOV.U32 R46, RZ, RZ, R92 ;  /* 0x000000ffff2e7224 */ /* 0x000fe200078e005c */
[----:B------:R-:W-:Y:S01]  /*c710*/  HMMA.16816.F32.BF16 R64, R8, R30, R64 ;  /* 0x0000001e0840723c */ /* 0x000fe20000041840 */
[----:B------:R-:W-:Y:S01]  /*c720*/  IMAD.MOV.U32 R47, RZ, RZ, R93 ;  /* 0x000000ffff2f7224 */ /* 0x000fe200078e005d */
[----:B------:R-:W2:Y:S05]  /*c730*/  LDSM.16.M88.4 R8, [R223] ;  /* 0x00000000df08783b */ /* 0x000eaa0000000200 */
[----:B------:R-:W-:-:S02]  /*c740*/  IMAD.MOV.U32 R30, RZ, RZ, R94 ;  /* 0x000000ffff1e7224 */ /* 0x000fc400078e005e */
[----:B------:R-:W-:Y:S01]  /*c750*/  IMAD.MOV.U32 R31, RZ, RZ, R95 ;  /* 0x000000ffff1f7224 */ /* 0x000fe200078e005f */
[C---:B-1----:R-:W-:Y:S07]  /*c760*/  HMMA.16816.F32.BF16 R104, R4.reuse, R12, R244 ;  /* 0x0000000c0468723c */ /* 0x042fee00000418f4 */
[----:B------:R-:W-:Y:S01]  /*c770*/  IMAD.MOV.U32 R244, RZ, RZ, R97 ;  /* 0x000000fffff47224 */ /* 0x000fe200078e0061 */
[----:B------:R-:W-:Y:S01]  /*c780*/  HMMA.16816.F32.BF16 R92, R4, R14, R116 ;  /* 0x0000000e045c723c */ /* 0x000fe20000041874 */
[----:B------:R-:W-:-:S02]  /*c790*/  IMAD.MOV.U32 R245, RZ, RZ, R98 ;  /* 0x000000fffff57224 */ /* 0x000fc400078e0062 */
[----:B------:R-:W-:Y:S02]  /*c7a0*/  IMAD.MOV.U32 R246, RZ, RZ, R99 ;  /* 0x000000fffff67224 */ /* 0x000fe400078e0063 */
[----:B------:R-:W-:Y:S02]  /*c7b0*/  IMAD.MOV.U32 R247, RZ, RZ, R61 ;  /* 0x000000fffff77224 */ /* 0x000fe400078e003d */
[----:B------:R-:W-:Y:S01]  /*c7c0*/  IMAD.MOV.U32 R119, RZ, RZ, R48 ;  /* 0x000000ffff777224 */ /* 0x000fe200078e0030 */
[----:B--2---:R-:W-:Y:S03]  /*c7d0*/  HMMA.16816.F32.BF16 R96, R8, R12, R248 ;  /* 0x0000000c0860723c */ /* 0x004fe600000418f8 */
[----:B------:R-:W-:-:S04]  /*c7e0*/  IMAD.MOV.U32 R116, RZ, RZ, R119 ;  /* 0x000000ffff747224 */ /* 0x000fc800078e0077 */
[----:B------:R-:W-:Y:S02]  /*c7f0*/  IMAD.MOV.U32 R250, RZ, RZ, R49 ;  /* 0x000000fffffa7224 */ /* 0x000fe400078e0031 */
[----:B------:R-:W-:Y:S01]  /*c800*/  HMMA.16816.F32.BF16 R48, R8, R14, R40 ;  /* 0x0000000e0830723c */ /* 0x000fe20000041828 */
[----:B------:R-:W1:Y:S01]  /*c810*/  LDSM.16.M88.4 R12, [R233] ;  /* 0x00000000e90c783b */ /* 0x000e620000000200 */
[----:B------:R-:W-:Y:S02]  /*c820*/  IMAD.MOV.U32 R251, RZ, RZ, R60 ;  /* 0x000000fffffb7224 */ /* 0x000fe400078e003c */
[----:B------:R-:W-:Y:S02]  /*c830*/  IMAD.MOV.U32 R248, RZ, RZ, R57 ;  /* 0x000000fffff87224 */ /* 0x000fe400078e0039 */
[----:B------:R-:W-:Y:S02]  /*c840*/  IMAD.MOV.U32 R249, RZ, RZ, R56 ;  /* 0x000000fffff97224 */ /* 0x000fe400078e0038 */
[----:B------:R-:W-:-:S02]  /*c850*/  IMAD.MOV.U32 R117, RZ, RZ, R248 ;  /* 0x000000ffff757224 */ /* 0x000fc400078e00f8 */
[----:B------:R-:W-:Y:S02]  /*c860*/  IMAD.MOV.U32 R118, RZ, RZ, R249 ;  /* 0x000000ffff767224 */ /* 0x000fe400078e00f9 */
[----:B------:R-:W-:Y:S01]  /*c870*/  IMAD.MOV.U32 R119, RZ, RZ, R250 ;  /* 0x000000ffff777224 */ /* 0x000fe200078e00fa */
[-C--:B-1----:R-:W-:Y:S07]  /*c880*/  HMMA.16816.F32.BF16 R80, R8, R12.reuse, R212 ;  /* 0x0000000c0850723c */ /* 0x082fee00000418d4 */
        /* <DEDUP_REMOVED lines=9> */
[----:B------:R-:W-:-:S03]  /*c920*/  IMAD.MOV.U32 R209, RZ, RZ, R33 ;  /* 0x000000ffffd17224 */ /* 0x000fc600078e0021 */
[----:B------:R-:W-:Y:S01]  /*c930*/  HMMA.16816.F32.BF16 R24, R8, R14, R24 ;  /* 0x0000000e0818723c */ /* 0x000fe20000041818 */
[----:B------:R-:W1:Y:S01]  /*c940*/  LDSM.16.M88.4 R12, [R232] ;  /* 0x00000000e80c783b */ /* 0x000e620000000200 */
[----:B------:R-:W-:Y:S02]  /*c950*/  IMAD.MOV.U32 R248, RZ, RZ, R79 ;  /* 0x000000fffff87224 */ /* 0x000fe400078e004f */
[----:B------:R-:W-:Y:S02]  /*c960*/  IMAD.MOV.U32 R249, RZ, RZ, R54 ;  /* 0x000000fffff97224 */ /* 0x000fe400078e0036 */
[----:B------:R-:W-:Y:S02]  /*c970*/  IMAD.MOV.U32 R250, RZ, RZ, R55 ;  /* 0x000000fffffa7224 */ /* 0x000fe400078e0037 */
[----:B------:R-:W-:Y:S02]  /*c980*/  IMAD.MOV.U32 R112, RZ, RZ, R73 ;  /* 0x000000ffff707224 */ /* 0x000fe400078e0049 */
[----:B------:R-:W-:Y:S01]  /*c990*/  IMAD.MOV.U32 R113, RZ, RZ, R72 ;  /* 0x000000ffff717224 */ /* 0x000fe200078e0048 */
[----:B------:R2:W5:Y:S01]  /*c9a0*/  LDL.LU R73, [R1+0xe4] ;  /* 0x0000e40001497983 */ /* 0x0005620000300800 */
[----:B------:R-:W-:-:S02]  /*c9b0*/  IMAD.MOV.U32 R114, RZ, RZ, R71 ;  /* 0x000000ffff727224 */ /* 0x000fc400078e0047 */
[----:B------:R-:W-:Y:S01]  /*c9c0*/  IMAD.MOV.U32 R115, RZ, RZ, R70 ;  /* 0x000000ffff737224 */ /* 0x000fe200078e0046 */
[----:B------:R2:W5:Y:S04]  /*c9d0*/  LDL.LU R72, [R1+0xe0] ;  /* 0x0000e00001487983 */ /* 0x0005680000300800 */
[----:B------:R2:W5:Y:S04]  /*c9e0*/  LDL.LU R71, [R1+0xdc] ;  /* 0x0000dc0001477983 */ /* 0x0005680000300800 */
[----:B------:R2:W5:Y:S01]  /*c9f0*/  LDL.LU R70, [R1+0xd8] ;  /* 0x0000d80001467983 */ /* 0x0005620000300800 */
[-C--:B-1----:R-:W-:Y:S07]  /*ca00*/  HMMA.16816.F32.BF16 R36, R4, R12.reuse, R204 ;  /* 0x0000000c0424723c */ /* 0x082fee00000418cc */
[----:B------:R-:W-:Y:S01]  /*ca10*/  IMAD.MOV.U32 R204, RZ, RZ, R34 ;  /* 0x000000ffffcc7224 */ /* 0x000fe200078e0022 */
[----:B------:R-:W-:Y:S01]  /*ca20*/  HMMA.16816.F32.BF16 R44, R8, R12, R44 ;  /* 0x0000000c082c723c */ /* 0x000fe2000004182c */
[----:B------:R-:W-:-:S02]  /*ca30*/  IMAD.MOV.U32 R205, RZ, RZ, R35 ;  /* 0x000000ffffcd7224 */ /* 0x000fc400078e0023 */
[----:B------:R-:W-:Y:S02]  /*ca40*/  IMAD.MOV.U32 R206, RZ, RZ, R20 ;  /* 0x000000ffffce7224 */ /* 0x000fe400078e0014 */
[----:B------:R-:W-:-:S03]  /*ca50*/  IMAD.MOV.U32 R207, RZ, RZ, R21 ;  /* 0x000000ffffcf7224 */ /* 0x000fc600078e0015 */
[-C--:B------:R-:W-:Y:S08]  /*ca60*/  HMMA.16816.F32.BF16 R32, R4, R14.reuse, R120 ;  /* 0x0000000e0420723c */ /* 0x080ff00000041878 */
[----:B------:R-:W-:Y:S01]  /*ca70*/  HMMA.16816.F32.BF16 R20, R8, R14, R88 ;  /* 0x0000000e0814723c */ /* 0x000fe20000041858 */
[----:B------:R-:W1:Y:S06]  /*ca80*/  LDSM.16.M88.4 R12, [R231] ;  /* 0x00000000e70c783b */ /* 0x000e6c0000000200 */
[----:B------:R-:W-:-:S02]  /*ca90*/  IMAD.MOV.U32 R89, RZ, RZ, R76 ;  /* 0x000000ffff597224 */ /* 0x000fc400078e004c */
[----:B------:R-:W-:Y:S02]  /*caa0*/  IMAD.MOV.U32 R90, RZ, RZ, R77 ;  /* 0x000000ffff5a7224 */ /* 0x000fe400078e004d */
[----:B------:R-:W-:Y:S01]  /*cab0*/  IMAD.MOV.U32 R91, RZ, RZ, R78 ;  /* 0x000000ffff5b7224 */ /* 0x000fe200078e004e */
[-C--:B-1----:R-:W-:Y:S07]  /*cac0*/  HMMA.16816.F32.BF16 R40, R8, R12.reuse, R244 ;  /* 0x0000000c0828723c */ /* 0x082fee00000418f4 */
[----:B------:R-:W-:Y:S01]  /*cad0*/  IMAD.MOV.U32 R246, RZ, RZ, R53 ;  /* 0x000000fffff67224 */ /* 0x000fe200078e0035 */
[----:B------:R-:W-:Y:S01]  /*cae0*/  HMMA.16816.F32.BF16 R28, R4, R12, R28 ;  /* 0x0000000c041c723c */ /* 0x000fe2000004181c */
[----:B------:R-:W-:-:S07]  /*caf0*/  IMAD.MOV.U32 R247, RZ, RZ, R52 ;  /* 0x000000fffff77224 */ /* 0x000fce00078e0034 */
[-C--:B------:R-:W-:Y:S08]  /*cb00*/  HMMA.16816.F32.BF16 R52, R4, R14.reuse, R124 ;  /* 0x0000000e0434723c */ /* 0x080ff0000004187c */
[----:B------:R-:W-:Y:S01]  /*cb10*/  HMMA.16816.F32.BF16 R76, R8, R14, R100 ;  /* 0x0000000e084c723c */ /* 0x000fe20000041864 */
[----:B------:R-:W1:Y:S01]  /*cb20*/  LDSM.16.M88.4 R12, [R230] ;  /* 0x00000000e60c783b */ /* 0x000e620000000200 */
[----:B------:R-:W-:-:S02]  /*cb30*/  IMAD.MOV.U32 R88, RZ, RZ, R251 ;  /* 0x000000ffff587224 */ /* 0x000fc400078e00fb */
[----:B------:R-:W-:Y:S02]  /*cb40*/  IMAD.MOV.U32 R124, RZ, RZ, R68 ;  /* 0x000000ffff7c7224 */ /* 0x000fe400078e0044 */
[----:B------:R-:W-:Y:S02]  /*cb50*/  IMAD.MOV.U32 R125, RZ, RZ, R3 ;  /* 0x000000ffff7d7224 */ /* 0x000fe400078e0003 */
[-C--:B-1----:R-:W-:Y:S08]  /*cb60*/  HMMA.16816.F32.BF16 R100, R4, R12.reuse, R112 ;  /* 0x0000000c0464723c */ /* 0x082ff00000041870 */
[----:B------:R-:W-:Y:S08]  /*cb70*/  HMMA.16816.F32.BF16 R88, R8, R12, R88 ;  /* 0x0000000c0858723c */ /* 0x000ff00000041858 */
[-C--:B------:R-:W-:Y:S08]  /*cb80*/  HMMA.16816.F32.BF16 R112, R4, R14.reuse, R128 ;  /* 0x0000000e0470723c */ /* 0x080ff00000041880 */
[----:B------:R-:W-:Y:S01]  /*cb90*/  HMMA.16816.F32.BF16 R108, R8, R14, R108 ;  /* 0x0000000e086c723c */ /* 0x000fe2000004186c */
[----:B------:R-:W1:Y:S01]  /*cba0*/  LDSM.16.M88.4 R12, [R229] ;  /* 0x00000000e50c783b */ /* 0x000e620000000200 */
[----:B------:R-:W-:-:S02]  /*cbb0*/  IMAD.MOV.U32 R126, RZ, RZ, R2 ;  /* 0x000000ffff7e7224 */ /* 0x000fc400078e0002 */
[----:B------:R-:W-:-:S07]  /*cbc0*/  IMAD.MOV.U32 R127, RZ, RZ, R0 ;  /* 0x000000ffff7f7224 */ /* 0x000fce00078e0000 */
[-C--:B-1----:R-:W-:Y:S08]  /*cbd0*/  HMMA.16816.F32.BF16 R124, R8, R12.reuse, R124 ;  /* 0x0000000c087c723c */ /* 0x082ff0000004187c */
[C---:B------:R-:W-:Y:S08]  /*cbe0*/  HMMA.16816.F32.BF16 R128, R4.reuse, R12, R204 ;  /* 0x0000000c0480723c */ /* 0x040ff000000418cc */
[-C--:B------:R-:W-:Y:S08]  /*cbf0*/  HMMA.16816.F32.BF16 R200, R4, R14.reuse, R200 ;  /* 0x0000000e04c8723c */ /* 0x080ff000000418c8 */
[----:B------:R-:W-:Y:S01]  /*cc00*/  HMMA.16816.F32.BF16 R84, R8, R14, R84 ;  /* 0x0000000e0854723c */ /* 0x000fe20000041854 */
[----:B------:R-:W1:Y:S01]  /*cc10*/  LDSM.16.M88.4 R12, [R228] ;  /* 0x00000000e40c783b */ /* 0x000e620000000200 */
[----:B------:R-:W-:-:S02]  /*cc20*/  IMAD.MOV.U32 R122, RZ, RZ, R132 ;  /* 0x000000ffff7a7224 */ /* 0x000fc400078e0084 */
[----:B------:R-:W-:-:S04]  /*cc30*/  IMAD.MOV.U32 R245, RZ, RZ, R69 ;  /* 0x000000fffff57224 */ /* 0x000fc800078e0045 */
[-C--:B-1----:R-:W-:Y:S08]  /*cc40*/  HMMA.16816.F32.BF16 R204, R8, R12.reuse, R208 ;  /* 0x0000000c08cc723c */ /* 0x082ff000000418d0 */
[C---:B------:R-:W-:Y:S08]  /*cc50*/  HMMA.16816.F32.BF16 R208, R4.reuse, R12, R212 ;  /* 0x0000000c04d0723c */ /* 0x040ff000000418d4 */
[-C--:B------:R-:W-:Y:S11]  /*cc60*/  HMMA.16816.F32.BF16 R212, R4, R14.reuse, R116 ;  /* 0x0000000e04d4723c */ /* 0x080ff60000041874 */
[----:B------:R-:W-:Y:S11]  /*cc70*/  @!UPT UIADD3 URZ, URZ, URZ, URZ ;  /* 0x0000003f3f3ff290 */ /* 0x000ff6000fffe03f */
[----:B------:R-:W-:Y:S02]  /*cc80*/  @!UPT UIADD3 URZ, URZ, URZ, URZ ;  /* 0x0000003f3f3ff290 */ /* 0x000fe4000fffe03f */
[----:B------:R-:W-:Y:S02]  /*cc90*/  IMAD.MOV.U32 R132, RZ, RZ, R213 ;  /* 0x000000ffff847224 */ /* 0x000fe400078e00d5 */
[----:B------:R-:W-:Y:S02]  /*cca0*/  IMAD.MOV.U32 R118, RZ, RZ, R214 ;  /* 0x000000ffff767224 */ /* 0x000fe400078e00d6 */
[----:B------:R-:W-:Y:S02]  /*ccb0*/  IMAD.MOV.U32 R69, RZ, RZ, R215 ;  /* 0x000000ffff457224 */ /* 0x000fe400078e00d7 */
[----:B------:R-:W-:Y:S02]  /*ccc0*/  IMAD.MOV.U32 R68, RZ, RZ, R212 ;  /* 0x000000ffff447224 */ /* 0x000fe400078e00d4 */
[----:B------:R-:W-:Y:S01]  /*ccd0*/  HMMA.16816.F32.BF16 R212, R8, R14, R64 ;  /* 0x0000000e08d4723c */ /* 0x000fe20000041840 */
[----:B------:R-:W1:Y:S01]  /*cce0*/  LDSM.16.M88.4 R12, [R227] ;  /* 0x00000000e30c783b */ /* 0x000e620000000200 */
[----:B------:R-:W-:-:S02]  /*ccf0*/  IMAD.MOV.U32 R251, RZ, RZ, R252 ;  /* 0x000000fffffb7224 */ /* 0x000fc400078e00fc */
[----:B------:R-:W-:Y:S02]  /*cd00*/  IMAD.MOV.U32 R120, RZ, RZ, R134 ;  /* 0x000000ffff787224 */ /* 0x000fe400078e0086 */
[----:B------:R-:W-:Y:S02]  /*cd10*/  IMAD.MOV.U32 R121, RZ, RZ, R133 ;  /* 0x000000ffff797224 */ /* 0x000fe400078e0085 */
[----:B------:R-:W-:Y:S02]  /*cd20*/  IMAD.MOV.U32 R123, RZ, RZ, R75 ;  /* 0x000000ffff7b7224 */ /* 0x000fe400078e004b */
[----:B------:R-:W-:Y:S01]  /*cd30*/  IMAD.MOV.U32 R244, RZ, RZ, R74 ;  /* 0x000000fffff47224 */ /* 0x000fe200078e004a */
[C---:B-1----:R-:W-:Y:S08]  /*cd40*/  HMMA.16816.F32.BF16 R64, R4.reuse, R12, R248 ;  /* 0x0000000c0440723c */ /* 0x042ff000000418f8 */
[----:B------:R-:W-:Y:S11]  /*cd50*/  HMMA.16816.F32.BF16 R4, R4, R14, R120 ;  /* 0x0000000e0404723c */ /* 0x000ff60000041878 */
[----:B------:R-:W-:Y:S05]  /*cd60*/  @!UPT UIADD3 URZ, URZ, URZ, URZ ;  /* 0x0000003f3f3ff290 */ /* 0x000fea000fffe03f */
[----:B------:R-:W-:Y:S02]  /*cd70*/  IMAD.MOV.U32 R251, RZ, RZ, R65 ;  /* 0x000000fffffb7224 */ /* 0x000fe400078e0041 */
[----:B------:R-:W-:Y:S02]  /*cd80*/  IMAD.MOV.U32 R250, RZ, RZ, R66 ;  /* 0x000000fffffa7224 */ /* 0x000fe400078e0042 */
[----:B------:R-:W-:-:S04]  /*cd90*/  IMAD.MOV.U32 R248, RZ, RZ, R64 ;  /* 0x000000fffff87224 */ /* 0x000fc800078e0040 */
[----:B------:R-:W-:Y:S02]  /*cda0*/  IMAD.MOV.U32 R66, RZ, RZ, R4 ;  /* 0x000000ffff427224 */ /* 0x000fe400078e0004 */
[----:B------:R-:W-:Y:S02]  /*cdb0*/  IMAD.MOV.U32 R65, RZ, RZ, R5 ;  /* 0x000000ffff417224 */ /* 0x000fe400078e0005 */
[----:B------:R-:W-:Y:S02]  /*cdc0*/  IMAD.MOV.U32 R64, RZ, RZ, R6 ;  /* 0x000000ffff407224 */ /* 0x000fe400078e0006 */
[----:B------:R-:W-:Y:S02]  /*cdd0*/  IMAD.MOV.U32 R0, RZ, RZ, R7 ;  /* 0x000000ffff007224 */ /* 0x000fe400078e0007 */
[C---:B------:R-:W-:Y:S11]  /*cde0*/  HMMA.16816.F32.BF16 R4, R8.reuse, R12, R244 ;  /* 0x0000000c0804723c */ /* 0x040ff600000418f4 */
[----:B------:R-:W-:Y:S11]  /*cdf0*/  @!UPT UIADD3 URZ, URZ, URZ, URZ ;  /* 0x0000003f3f3ff290 */ /* 0x000ff6000fffe03f */
[----:B------:R-:W-:Y:S02]  /*ce00*/  @!UPT UIADD3 URZ, URZ, URZ, URZ ;  /* 0x0000003f3f3ff290 */ /* 0x000fe4000fffe03f */
[----:B------:R-:W-:Y:S02]  /*ce10*/  IMAD.MOV.U32 R247, RZ, RZ, R5 ;  /* 0x000000fffff77224 */ /* 0x000fe400078e0005 */
[----:B------:R-:W-:Y:S02]  /*ce20*/  IMAD.MOV.U32 R246, RZ, RZ, R6 ;  /* 0x000000fffff67224 */ /* 0x000fe400078e0006 */
[----:B------:R-:W-:Y:S02]  /*ce30*/  IMAD.MOV.U32 R245, RZ, RZ, R7 ;  /* 0x000000fffff57224 */ /* 0x000fe400078e0007 */
[----:B------:R-:W-:Y:S02]  /*ce40*/  IMAD.MOV.U32 R244, RZ, RZ, R4 ;  /* 0x000000fffff47224 */ /* 0x000fe400078e0004 */
[----:B------:R-:W-:Y:S01]  /*ce50*/  HMMA.16816.F32.BF16 R4, R8, R14, R16 ;  /* 0x0000000e0804723c */ /* 0x000fe20000041810 */
[----:B------:R-:W-:Y:S01]  /*ce60*/  IMAD.MOV.U32 R249, RZ, RZ, R67 ;  /* 0x000000fffff97224 */ /* 0x000fe200078e0043 */
[----:B------:R-:W-:Y:S04]  /*ce70*/  LDSM.16.M88.4 R12, [R220] ;  /* 0x00000000dc0c783b */ /* 0x000fe80000000200 */
[----:B------:R-:W1:Y:S11]  /*ce80*/  LDSM.16.M88.4 R8, [R224] ;  /* 0x00000000e008783b */ /* 0x000e760000000200 */
[----:B------:R-:W-:Y:S07]  /*ce90*/  @!UPT UIADD3 URZ, URZ, URZ, URZ ;  /* 0x0000003f3f3ff290 */ /* 0x000fee000fffe03f */
[----:B------:R-:W-:Y:S02]  /*cea0*/  IMAD.MOV.U32 R117, RZ, RZ, R5 ;  /* 0x000000ffff757224 */ /* 0x000fe400078e0005 */
[----:B------:R-:W-:Y:S02]  /*ceb0*/  IMAD.MOV.U32 R116, RZ, RZ, R6 ;  /* 0x000000ffff747224 */ /* 0x000fe400078e0006 */
[----:B------:R-:W-:Y:S02]  /*cec0*/  IMAD.MOV.U32 R16, RZ, RZ, R4 ;  /* 0x000000ffff107224 */ /* 0x000fe400078e0004 */
[----:B------:R-:W-:Y:S02]  /*ced0*/  IMAD.MOV.U32 R67, RZ, RZ, R7 ;  /* 0x000000ffff437224 */ /* 0x000fe400078e0007 */
[----:B------:R-:W3:Y:S01]  /*cee0*/  LDSM.16.M88.4 R4, [R224+0x2000] ;  /* 0x00200000e004783b */ /* 0x000ee20000000200 */
[----:B-1----:R-:W-:Y:S08]  /*cef0*/  HMMA.16816.F32.BF16 R96, R8, R12, R96 ;  /* 0x0000000c0860723c */ /* 0x002ff00000041860 */
[C---:B---3--:R-:W-:Y:S08]  /*cf00*/  HMMA.16816.F32.BF16 R92, R4.reuse, R14, R92 ;  /* 0x0000000e045c723c */ /* 0x048ff0000004185c */
[----:B------:R-:W-:Y:S08]  /*cf10*/  HMMA.16816.F32.BF16 R120, R4, R12, R104 ;  /* 0x0000000c0478723c */ /* 0x000ff00000041868 */
[----:B------:R-:W-:Y:S08]  /*cf20*/  HMMA.16816.F32.BF16 R12, R8, R14, R48 ;  /* 0x0000000e080c723c */ /* 0x000ff00000041830 */
[----:B------:R-:W-:-:S02]  /*cf30*/  IMAD.MOV.U32 R119, RZ, RZ, R95 ;  /* 0x000000ffff777224 */ /* 0x000fc400078e005f */
[----:B------:R-:W-:Y:S02]  /*cf40*/  IMAD.MOV.U32 R106, RZ, RZ, R94 ;  /* 0x000000ffff6a7224 */ /* 0x000fe400078e005e */
[----:B------:R-:W-:Y:S02]  /*cf50*/  IMAD.MOV.U32 R94, RZ, RZ, R69 ;  /* 0x000000ffff5e7224 */ /* 0x000fe400078e0045 */
[----:B------:R-:W-:-:S10]  /*cf60*/  IMAD.MOV.U32 R95, RZ, RZ, R68 ;  /* 0x000000ffff5f7224 */ /* 0x000fd400078e0044 */
[----:B------:R-:W-:Y:S02]  /*cf70*/  IMAD.MOV.U32 R18, RZ, RZ, R15 ;  /* 0x000000ffff127224 */ /* 0x000fe400078e000f */
[----:B------:R-:W-:Y:S02]  /*cf80*/  IMAD.MOV.U32 R17, RZ, RZ, R14 ;  /* 0x000000ffff117224 */ /* 0x000fe400078e000e */
[----:B------:R-:W-:Y:S02]  /*cf90*/  IMAD.MOV.U32 R69, RZ, RZ, R12 ;  /* 0x000000ffff457224 */ /* 0x000fe400078e000c */
[----:B------:R-:W-:Y:S02]  /*cfa0*/  IMAD.MOV.U32 R68, RZ, RZ, R13 ;  /* 0x000000ffff447224 */ /* 0x000fe400078e000d */
[----:B------:R-:W1:Y:S01]  /*cfb0*/  LDSM.16.M88.4 R12, [R220+0x800] ;  /* 0x00080000dc0c783b */ /* 0x000e620000000200 */
[----:B------:R-:W-:Y:S02]  /*cfc0*/  IMAD.MOV.U32 R104, RZ, RZ, R121 ;  /* 0x000000ffff687224 */ /* 0x000fe400078e0079 */
[----:B------:R-:W-:-:S02]  /*cfd0*/  IMAD.MOV.U32 R75, RZ, RZ, R120 ;  /* 0x000000ffff4b7224 */ /* 0x000fc400078e0078 */
[----:B------:R-:W-:Y:S02]  /*cfe0*/  IMAD.MOV.U32 R121, RZ, RZ, R92 ;  /* 0x000000ffff797224 */ /* 0x000fe400078e005c */
[----:B------:R-:W-:Y:S02]  /*cff0*/  IMAD.MOV.U32 R120, RZ, RZ, R93 ;  /* 0x000000ffff787224 */ /* 0x000fe400078e005d */
[----:B------:R-:W-:Y:S02]  /*d000*/  IMAD.MOV.U32 R92, RZ, RZ, R132 ;  /* 0x000000ffff5c7224 */ /* 0x000fe400078e0084 */
[----:B------:R-:W-:Y:S01]  /*d010*/  IMAD.MOV.U32 R93, RZ, RZ, R118 ;  /* 0x000000ffff5d7224 */ /* 0x000fe200078e0076 */
[----:B-1----:R-:W-:Y:S07]  /*d020*/  HMMA.16816.F32.BF16 R48, R8, R12, R80 ;  /* 0x0000000c0830723c */ /* 0x002fee0000041850 */
        /* <DEDUP_REMOVED lines=9> */
[-C--:B------:R-:W-:Y:S08]  /*d0c0*/  HMMA.16816.F32.BF16 R56, R4, R14.reuse, R56 ;  /* 0x0000000e0438723c */ /* 0x080ff00000041838 */
[----:B------:R-:W-:Y:S01]  /*d0d0*/  HMMA.16816.F32.BF16 R248, R8, R14, R24 ;  /* 0x0000000e08f8723c */ /* 0x000fe20000041818 */
[----:B------:R-:W1:Y:S01]  /*d0e0*/  LDSM.16.M88.4 R12, [R220+0x1000] ;  /* 0x00100000dc0c783b */ /* 0x000e620000000200 */
        /* <DEDUP_REMOVED lines=19> */
[----:B------:R-:W-:Y:S01]  /*d220*/  IMAD.MOV.U32 R133, RZ, RZ, R57 ;  /* 0x000000ffff857224 */ /* 0x000fe200078e0039 */
[----:B-1----:R-:W-:Y:S01]  /*d230*/  HMMA.16816.F32.BF16 R120, R4, R12, R36 ;  /* 0x0000000c0478723c */ /* 0x002fe20000041824 */
[----:B------:R-:W-:Y:S02]  /*d240*/  IMAD.MOV.U32 R132, RZ, RZ, R59 ;  /* 0x000000ffff847224 */ /* 0x000fe400078e003b */
[----:B------:R-:W-:Y:S02]  /*d250*/  IMAD.MOV.U32 R57, RZ, RZ, R247 ;  /* 0x000000ffff397224 */ /* 0x000fe400078e00f7 */
[----:B------:R-:W-:Y:S02]  /*d260*/  IMAD.MOV.U32 R58, RZ, RZ, R246 ;  /* 0x000000ffff3a7224 */ /* 0x000fe400078e00f6 */
[----:B------:R-:W-:Y:S02]  /*d270*/  IMAD.MOV.U32 R59, RZ, RZ, R245 ;  /* 0x000000ffff3b7224 */ /* 0x000fe400078e00f5 */
[----:B------:R-:W-:-:S02]  /*d280*/  IMAD.MOV.U32 R56, RZ, RZ, R244 ;  /* 0x000000ffff387224 */ /* 0x000fc400078e00f4 */
[----:B------:R-:W-:Y:S01]  /*d290*/  IMAD.MOV.U32 R51, RZ, RZ, R119 ;  /* 0x000000ffff337224 */ /* 0x000fe200078e0077 */
[----:B------:R-:W-:Y:S01]  /*d2a0*/  HMMA.16816.F32.BF16 R244, R8, R12, R44 ;  /* 0x0000000c08f4723c */ /* 0x000fe2000004182c */
        /* <DEDUP_REMOVED lines=8> */
[----:B------:R-:W-:Y:S02]  /*d330*/  IMAD.MOV.U32 R35, RZ, RZ, R104 ;  /* 0x000000ffff237224 */ /* 0x000fe400078e0068 */
[----:B------:R-:W-:Y:S01]  /*d340*/  HMMA.16816.F32.BF16 R104, R8, R14, R20 ;  /* 0x0000000e0868723c */ /* 0x000fe20000041814 */
[----:B------:R-:W1:Y:S01]  /*d350*/  LDSM.16.M88.4 R12, [R220+0x1800] ;  /* 0x00180000dc0c783b */ /* 0x000e620000000200 */
[----:B------:R-:W-:Y:S02]  /*d360*/  IMAD.MOV.U32 R46, RZ, RZ, R99 ;  /* 0x000000ffff2e7224 */ /* 0x000fe400078e0063 */
[----:B------:R-:W-:-:S02]  /*d370*/  IMAD.MOV.U32 R47, RZ, RZ, R98 ;  /* 0x000000ffff2f7224 */ /* 0x000fc400078e0062 */
[----:B------:R-:W-:Y:S02]  /*d380*/  IMAD.MOV.U32 R38, RZ, RZ, R97 ;  /* 0x000000ffff267224 */ /* 0x000fe400078e0061 */
[----:B------:R-:W-:Y:S02]  /*d390*/  IMAD.MOV.U32 R39, RZ, RZ, R96 ;  /* 0x000000ffff277224 */ /* 0x000fe400078e0060 */
[----:B-1----:R-:W-:Y:S07]  /*d3a0*/  HMMA.16816.F32.BF16 R96, R8, R12, R40 ;  /* 0x0000000c0860723c */ /* 0x002fee0000041828 */
[----:B------:R-:W-:Y:S01]  /*d3b0*/  IMAD.MOV.U32 R40, RZ, RZ, R19 ;  /* 0x000000ffff287224 */ /* 0x000fe200078e0013 */
[----:B------:R-:W-:Y:S01]  /*d3c0*/  HMMA.16816.F32.BF16 R24, R4, R14, R52 ;  /* 0x0000000e0418723c */ /* 0x000fe20000041834 */
[----:B------:R-:W-:-:S02]  /*d3d0*/  IMAD.MOV.U32 R41, RZ, RZ, R18 ;  /* 0x000000ffff297224 */ /* 0x000fc400078e0012 */
[----:B------:R-:W-:Y:S02]  /*d3e0*/  IMAD.MOV.U32 R42, RZ, RZ, R17 ;  /* 0x000000ffff2a7224 */ /* 0x000fe400078e0011 */
[----:B------:R-:W-:-:S03]  /*d3f0*/  IMAD.MOV.U32 R43, RZ, RZ, R16 ;  /* 0x000000ffff2b7224 */ /* 0x000fc600078e0010 */
[----:B------:R-:W-:Y:S08]  /*d400*/  HMMA.16816.F32.BF16 R16, R4, R12, R28 ;  /* 0x0000000c0410723c */ /* 0x000ff0000004181c */
[----:B------:R-:W-:Y:S01]  /*d410*/  HMMA.16816.F32.BF16 R20, R8, R14, R76 ;  /* 0x0000000e0814723c */ /* 0x000fe2000004184c */
[----:B------:R-:W1:Y:S01]  /*d420*/  LDSM.16.M88.4 R12, [R220+0x2000] ;  /* 0x00200000dc0c783b */ /* 0x000e620000000200 */
[----:B------:R-:W-:-:S02]  /*d430*/  IMAD.MOV.U32 R55, RZ, RZ, R35 ;  /* 0x000000ffff377224 */ /* 0x000fc400078e0023 */
[----:B------:R-:W-:Y:S02]  /*d440*/  IMAD.MOV.U32 R53, RZ, RZ, R43 ;  /* 0x000000ffff357224 */ /* 0x000fe400078e002b */
[----:B------:R-:W-:Y:S02]  /*d450*/  IMAD.MOV.U32 R54, RZ, RZ, R36 ;  /* 0x000000ffff367224 */ /* 0x000fe400078e0024 */
[----:B-1----:R-:W-:Y:S07]  /*d460*/  HMMA.16816.F32.BF16 R28, R4, R12, R100 ;  /* 0x0000000c041c723c */ /* 0x002fee0000041864 */
[----:B------:R-:W-:-:S02]  /*d470*/  IMAD.MOV.U32 R103, RZ, RZ, R40 ;  /* 0x000000ffff677224 */ /* 0x000fc400078e0028 */
[----:B------:R-:W-:Y:S02]  /*d480*/  IMAD.MOV.U32 R101, RZ, RZ, R41 ;  /* 0x000000ffff657224 */ /* 0x000fe400078e0029 */
[----:B------:R-:W-:Y:S02]  /*d490*/  IMAD.MOV.U32 R102, RZ, RZ, R42 ;  /* 0x000000ffff667224 */ /* 0x000fe400078e002a */
[----:B------:R-:W-:Y:S01]  /*d4a0*/  IMAD.MOV.U32 R100, RZ, RZ, R55 ;  /* 0x000000ffff647224 */ /* 0x000fe200078e0037 */
[----:B------:R-:W-:Y:S01]  /*d4b0*/  HMMA.16816.F32.BF16 R40, R4, R14, R112 ;  /* 0x0000000e0428723c */ /* 0x000fe20000041870 */
[----:B------:R-:W-:-:S06]  /*d4c0*/  IMAD.MOV.U32 R55, RZ, RZ, R37 ;  /* 0x000000ffff377224 */ /* 0x000fcc00078e0025 */
[----:B------:R-:W-:Y:S01]  /*d4d0*/  IMAD.MOV.U32 R115, RZ, RZ, R38 ;  /* 0x000000ffff737224 */ /* 0x000fe200078e0026 */
[----:B------:R-:W-:Y:S01]  /*d4e0*/  HMMA.16816.F32.BF16 R32, R8, R12, R88 ;  /* 0x0000000c0820723c */ /* 0x000fe20000041858 */
[----:B------:R-:W-:-:S07]  /*d4f0*/  IMAD.MOV.U32 R114, RZ, RZ, R39 ;  /* 0x000000ffff727224 */ /* 0x000fce00078e0027 */
[----:B------:R-:W-:Y:S01]  /*d500*/  HMMA.16816.F32.BF16 R36, R8, R14, R108 ;  /* 0x0000000e0824723c */ /* 0x000fe2000004186c */
[----:B------:R-:W1:Y:S01]  /*d510*/  LDSM.16.M88.4 R12, [R220+0x2800] ;  /* 0x00280000dc0c783b */ /* 0x000e620000000200 */
[----:B------:R-:W-:Y:S02]  /*d520*/  IMAD.MOV.U32 R113, RZ, RZ, R51 ;  /* 0x000000ffff717224 */ /* 0x000fe400078e0033 */
[----:B------:R-:W-:-:S03]  /*d530*/  IMAD.MOV.U32 R112, RZ, RZ, R44 ;  /* 0x000000ffff707224 */ /* 0x000fc600078e002c */
[----:B------:R-:W-:Y:S02]  /*d540*/  IMAD.MOV.U32 R109, RZ, RZ, R48 ;  /* 0x000000ffff6d7224 */ /* 0x000fe400078e0030 */
[----:B------:R-:W-:Y:S02]  /*d550*/  IMAD.MOV.U32 R110, RZ, RZ, R49 ;  /* 0x000000ffff6e7224 */ /* 0x000fe400078e0031 */
[----:B------:R-:W-:Y:S02]  /*d560*/  IMAD.MOV.U32 R111, RZ, RZ, R50 ;  /* 0x000000ffff6f7224 */ /* 0x000fe400078e0032 */
[----:B------:R-:W-:Y:S01]  /*d570*/  IMAD.MOV.U32 R108, RZ, RZ, R45 ;  /* 0x000000ffff6c7224 */ /* 0x000fe200078e002d */
[----:B-1----:R-:W-:Y:S07]  /*d580*/  HMMA.16816.F32.BF16 R48, R8, R12, R124 ;  /* 0x0000000c0830723c */ /* 0x002fee000004187c */
[----:B------:R-:W-:-:S02]  /*d590*/  IMAD.MOV.U32 R126, RZ, RZ, R46 ;  /* 0x000000ffff7e7224 */ /* 0x000fc400078e002e */
[----:B------:R-:W-:Y:S02]  /*d5a0*/  IMAD.MOV.U32 R127, RZ, RZ, R47 ;  /* 0x000000ffff7f7224 */ /* 0x000fe400078e002f */
[----:B------:R-:W-:Y:S01]  /*d5b0*/  HMMA.16816.F32.BF16 R44, R4, R12, R128 ;  /* 0x0000000c042c723c */ /* 0x000fe20000041880 */
[----:B------:R-:W-:Y:S02]  /*d5c0*/  IMAD.MOV.U32 R124, RZ, RZ, R60 ;  /* 0x000000ffff7c7224 */ /* 0x000fe400078e003c */
[----:B------:R-:W-:-:S04]  /*d5d0*/  IMAD.MOV.U32 R125, RZ, RZ, R61 ;  /* 0x000000ffff7d7224 */ /* 0x000fc800078e003d */
[----:B------:R-:W-:Y:S02]  /*d5e0*/  IMAD.MOV.U32 R130, RZ, RZ, R62 ;  /* 0x000000ffff827224 */ /* 0x000fe400078e003e */
[----:B------:R-:W-:Y:S02]  /*d5f0*/  IMAD.MOV.U32 R131, RZ, RZ, R63 ;  /* 0x000000ffff837224 */ /* 0x000fe400078e003f */
[----:B------:R-:W-:Y:S07]  /*d600*/  HMMA.16816.F32.BF16 R60, R4, R14, R200 ;  /* 0x0000000e043c723c */ /* 0x000fee00000418c8 */
[----:B------:R-:W-:-:S02]  /*d610*/  IMAD.MOV.U32 R200, RZ, RZ, R53 ;  /* 0x000000ffffc87224 */ /* 0x000fc400078e0035 */
[----:B------:R-:W-:Y:S02]  /*d620*/  IMAD.MOV.U32 R201, RZ, RZ, R54 ;  /* 0x000000ffffc97224 */ /* 0x000fe400078e0036 */
[----:B------:R-:W-:Y:S02]  /*d630*/  IMAD.MOV.U32 R202, RZ, RZ, R55 ;  /* 0x000000ffffca7224 */ /* 0x000fe400078e0037 */
[----:B------:R-:W-:Y:S01]  /*d640*/  HMMA.16816.F32.BF16 R52, R8, R14, R84 ;  /* 0x0000000e0834723c */ /* 0x000fe20000041854 */
[----:B------:R-:W1:Y:S04]  /*d650*/  LDSM.16.M88.4 R12, [R220+0x3000] ;  /* 0x00300000dc0c783b */ /* 0x000e680000000200 */
[----:B------:R-:W3:Y:S01]  /*d660*/  S2R R129, SR_TID.X ;  /* 0x0000000000817919 */ /* 0x000ee20000002100 */
[----:B------:R-:W-:-:S02]  /*d670*/  IMAD.MOV.U32 R203, RZ, RZ, R67 ;  /* 0x000000ffffcb7224 */ /* 0x000fc400078e0043 */
[----:B------:R-:W-:Y:S02]  /*d680*/  IMAD.MOV.U32 R84, RZ, RZ, R66 ;  /* 0x000000ffff547224 */ /* 0x000fe400078e0042 */
[----:B------:R-:W-:Y:S02]  /*d690*/  IMAD.MOV.U32 R85, RZ, RZ, R65 ;  /* 0x000000ffff557224 */ /* 0x000fe400078e0041 */
[----:B------:R-:W-:Y:S02]  /*d6a0*/  IMAD.MOV.U32 R86, RZ, RZ, R64 ;  /* 0x000000ffff567224 */ /* 0x000fe400078e0040 */
[----:B------:R-:W-:Y:S02]  /*d6b0*/  IMAD.MOV.U32 R87, RZ, RZ, R0 ;  /* 0x000000ffff577224 */ /* 0x000fe400078e0000 */
[----:B------:R-:W-:Y:S02]  /*d6c0*/  IMAD.U32 R0, RZ, RZ, UR9 ;  /* 0x00000009ff007e24 */ /* 0x000fe4000f8e00ff */
[----:B------:R-:W-:-:S02]  /*d6d0*/  IMAD.MOV.U32 R128, RZ, RZ, R130 ;  /* 0x000000ffff807224 */ /* 0x000fc400078e0082 */
[----:B---3--:R-:W-:Y:S01]  /*d6e0*/  IMAD.SHL.U32 R129, R129, 0x2, RZ ;  /* 0x0000000281817824 */ /* 0x008fe200078e00ff */
[----:B-1----:R-:W-:Y:S08]  /*d6f0*/  HMMA.16816.F32.BF16 R88, R4, R14, R80 ;  /* 0x0000000e0458723c */ /* 0x002ff00000041850 */
[-C--:B------:R-:W-:Y:S08]  /*d700*/  HMMA.16816.F32.BF16 R76, R8, R12.reuse, R204 ;  /* 0x0000000c084c723c */ /* 0x080ff000000418cc */
[----:B------:R-:W-:Y:S08]  /*d710*/  HMMA.16816.F32.BF16 R64, R4, R12, R208 ;  /* 0x0000000c0440723c */ /* 0x000ff000000418d0 */
[----:B------:R-:W-:Y:S01]  /*d720*/  HMMA.16816.F32.BF16 R80, R8, R14, R212 ;  /* 0x0000000e0850723c */ /* 0x000fe200000418d4 */
[----:B------:R-:W1:Y:S01]  /*d730*/  LDSM.16.M88.4 R12, [R220+0x3800] ;  /* 0x00380000dc0c783b */ /* 0x000e620000000200 */
[----:B------:R-:W-:Y:S01]  /*d740*/  LOP3.LUT R129, R129, 0x6, RZ, 0xc0, !PT ;  /* 0x0000000681817812 */ /* 0x000fe200078ec0ff */
[----:B------:R-:W-:Y:S01]  /*d750*/  IMAD.MOV.U32 R130, RZ, RZ, R108 ;  /* 0x000000ffff827224 */ /* 0x000fe200078e006c */
[----:B------:R-:W-:Y:S01]  /*d760*/  UISETP.GT.AND UP0, UPT, UR9, UR8, UPT ;  /* 0x000000080900728c */ /* 0x000fe2000bf04270 */
[----:B------:R-:W-:Y:S01]  /*d770*/  IMAD.MOV.U32 R108, RZ, RZ, R110 ;  /* 0x000000ffff6c7224 */ /* 0x000fe200078e006e */
[----:B------:R-:W-:-:S04]  /*d780*/  DEPBAR.LE SB0, 0x0 ;  /* 0x000080000000791a */ /* 0x000fc80000000000 */
[----:B------:R-:W-:Y:S02]  /*d790*/  IMAD R0, R0, 0x80, R129 ;  /* 0x0000008000007824 */ /* 0x000fe400078e0281 */
[----:B------:R-:W-:Y:S02]  /*d7a0*/  IMAD.MOV.U32 R110, RZ, RZ, R100 ;  /* 0x000000ffff6e7224 */ /* 0x000fe400078e0064 */
[----:B------:R-:W-:Y:S01]  /*d7b0*/  IMAD.MOV.U32 R100, RZ, RZ, R2 ;  /* 0x000000ffff647224 */ /* 0x000fe200078e0002 */
[----:B------:R-:W-:-:S04]  /*d7c0*/  IADD3 R2, R0, 0x1, RZ ;  /* 0x0000000100027810 */ /* 0x000fc80007ffe0ff */
[C---:B------:R-:W-:Y:S02]  /*d7d0*/  ISETP.GE.AND P3, PT, R2.reuse, R242, PT ;  /* 0x000000f20200720c */ /* 0x040fe40003f66270 */
[C---:B------:R-:W-:Y:S01]  /*d7e0*/  ISETP.GE.AND P2, PT, R2.reuse, R241, PT ;  /* 0x000000f10200720c */ /* 0x040fe20003f46270 */
[----:B------:R-:W-:Y:S01]  /*d7f0*/  BAR.SYNC.DEFER_BLOCKING 0x0 ;  /* 0x0000000000007b1d */ /* 0x000fe20000010000 */
[C---:B------:R-:W-:Y:S02]  /*d800*/  ISETP.GE.AND P1, PT, R2.reuse, R240, PT ;  /* 0x000000f00200720c */ /* 0x040fe40003f26270 */
[C---:B------:R-:W-:Y:S02]  /*d810*/  ISETP.GE.AND P0, PT, R2.reuse, R239, PT ;  /* 0x000000ef0200720c */ /* 0x040fe40003f06270 */
[C---:B------:R-:W-:Y:S02]  /*d820*/  ISETP.LT.OR P6, PT, R2.reuse, R237, P3 ;  /* 0x000000ed0200720c */ /* 0x040fe40001fc1670 */
[----:B------:R-:W-:-:S02]  /*d830*/  ISETP.LT.OR P3, PT, R2, R236, P2 ;  /* 0x000000ec0200720c */ /* 0x000fc40001761670 */
[C---:B------:R-:W-:Y:S02]  /*d840*/  ISETP.LT.OR P5, PT, R2.reuse, R238, P1 ;  /* 0x000000ee0200720c */ /* 0x040fe40000fa1670 */
[----:B------:R-:W-:Y:S02]  /*d850*/  ISETP.LT.OR P2, PT, R2, R235, P0 ;  /* 0x000000eb0200720c */ /* 0x000fe40000741670 */
[C---:B------:R-:W-:Y:S02]  /*d860*/  ISETP.GE.AND P1, PT, R0.reuse, R242, PT ;  /* 0x000000f20000720c */ /* 0x040fe40003f26270 */
[C---:B------:R-:W-:Y:S01]  /*d870*/  ISETP.GE.AND P0, PT, R0.reuse, R241, PT ;  /* 0x000000f10000720c */ /* 0x040fe20003f06270 */
[----:B------:R-:W-:Y:S01]  /*d880*/  IMAD.MOV.U32 R129, RZ, RZ, R131 ;  /* 0x000000ffff817224 */ /* 0x000fe200078e0083 */
[C---:B------:R-:W-:Y:S02]  /*d890*/  ISETP.LT.OR P1, PT, R0.reuse, R237, P1 ;  /* 0x000000ed0000720c */ /* 0x040fe40000f21670 */
[C---:B------:R-:W-:Y:S01]  /*d8a0*/  ISETP.LT.OR P0, PT, R0.reuse, R236, P0 ;  /* 0x000000ec0000720c */ /* 0x040fe20000701670 */
[----:B-1----:R-:W-:Y:S01]  /*d8b0*/  HMMA.16816.F32.BF16 R56, R8, R12, R56 ;  /* 0x0000000c0838723c */ /* 0x002fe20000041838 */
[----:B------:R-:W-:Y:S01]  /*d8c0*/  IADD3 R2, R0, 0x8, RZ ;  /* 0x0000000800027810 */ /* 0x000fe20007ffe0ff */
[----:B------:R-:W-:-:S06]  /*d8d0*/  IMAD.MOV.U32 R131, RZ, RZ, R109 ;  /* 0x000000ffff837224 */ /* 0x000fcc00078e006d */
[----:B------:R-:W-:Y:S01]  /*d8e0*/  HMMA.16816.F32.BF16 R84, R4, R14, R84 ;  /* 0x0000000e0454723c */ /* 0x000fe20000041854 */
[----:B------:R-:W-:-:S07]  /*d8f0*/  IMAD.MOV.U32 R109, RZ, RZ, R111 ;  /* 0x000000ffff6d7224 */ /* 0x000fce00078e006f */
[----:B------:R-:W-:Y:S07]  /*d900*/  HMMA.16816.F32.BF16 R8, R8, R14, R200 ;  /* 0x0000000e0808723c */ /* 0x000fee00000418c8 */
[----:B------:R-:W-:Y:S02]  /*d910*/  FSEL R14, R128, -INF , !P1 ;  /* 0xff800000800e7808 */ /* 0x000fe40004800000 */
[----:B------:R-:W-:Y:S02]  /*d920*/  FSEL R15, R129, -INF , !P0 ;  /* 0xff800000810f7808 */ /* 0x000fe40004000000 */
[----:B------:R-:W-:-:S02]  /*d930*/  ISETP.GE.AND P1, PT, R0, R240, PT ;  /* 0x000000f00000720c */ /* 0x000fc40003f26270 */
[C---:B------:R-:W-:Y:S01]  /*d940*/  ISETP.GE.AND P0, PT, R0.reuse, R239, PT ;  /* 0x000000ef0000720c */ /* 0x040fe20003f06270 */
[----:B------:R-:W-:Y:S01]  /*d950*/  HMMA.16816.F32.BF16 R92, R4, R12, R92 ;  /* 0x0000000c045c723c */ /* 0x000fe2000004185c */
[C---:B------:R-:W-:Y:S02]  /*d960*/  ISETP.LT.OR P1, PT, R0.reuse, R238, P1 ;  /* 0x000000ee0000720c */ /* 0x040fe40000f21670 */
[----:B------:R-:W-:Y:S01]  /*d970*/  ISETP.LT.OR P0, PT, R0, R235, P0 ;  /* 0x000000eb0000720c */ /* 0x000fe20000701670 */
[----:B------:R-:W-:Y:S01]  /*d980*/  IMAD.MOV.U32 R111, RZ, RZ, R3 ;  /* 0x000000ffff6f7224 */ /* 0x000fe200078e0003 */
[----:B------:R-:W-:Y:S02]  /*d990*/  P2R R3, PR, RZ, 0x4 ;  /* 0x00000004ff037803 */ /* 0x000fe40000000000 */
[----:B------:R-:W-:Y:S02]  /*d9a0*/  P2R R4, PR, RZ, 0x8 ;  /* 0x00000008ff047803 */ /* 0x000fe40000000000 */
[----:B------:R-:W-:-:S02]  /*d9b0*/  ISETP.GE.AND P3, PT, R2, R242, PT ;  /* 0x000000f20200720c */ /* 0x000fc40003f66270 */
[----:B------:R-:W-:Y:S02]  /*d9c0*/  FSEL R75, R75, -INF , !P1 ;  /* 0xff8000004b4b7808 */ /* 0x000fe40004800000 */
[----:B------:R-:W-:Y:S02]  /*d9d0*/  FSEL R103, R103, -INF , !P0 ;  /* 0xff80000067677808 */ /* 0x000fe40004000000 */
[C---:B------:R-:W-:Y:S02]  /*d9e0*/  ISETP.GE.AND P2, PT, R2.reuse, R241, PT ;  /* 0x000000f10200720c */ /* 0x040fe40003f46270 */
[C---:B------:R-:W-:Y:S02]  /*d9f0*/  ISETP.GE.AND P1, PT, R2.reuse, R240, PT ;  /* 0x000000f00200720c */ /* 0x040fe40003f26270 */
[----:B------:R-:W-:Y:S02]  /*da00*/  ISETP.GE.AND P0, PT, R2, R239, PT ;  /* 0x000000ef0200720c */ /* 0x000fe40003f06270 */
[----:B------:R-:W-:-:S02]  /*da10*/  FSEL R110, R110, -INF , !P5 ;  /* 0xff8000006e6e7808 */ /* 0x000fc40006800000 */
[C---:B------:R-:W-:Y:S02]  /*da20*/  ISETP.LT.OR P5, PT, R2.reuse, R237, P3 ;  /* 0x000000ed0200720c */ /* 0x040fe40001fa1670 */
[C---:B------:R-:W-:Y:S02]  /*da30*/  ISETP.LT.OR P3, PT, R2.reuse, R236, P2 ;  /* 0x000000ec0200720c */ /* 0x040fe40001761670 */
[----:B------:R-:W-:Y:S02]  /*da40*/  ISETP.NE.AND P2, PT, R3, RZ, PT ;  /* 0x000000ff0300720c */ /* 0x000fe40003f45270 */
[C---:B------:R-:W-:Y:S02]  /*da50*/  ISETP.LT.OR P1, PT, R2.reuse, R238, P1 ;  /* 0x000000ee0200720c */ /* 0x040fe40000f21670 */
[----:B------:R-:W-:Y:S02]  /*da60*/  ISETP.LT.OR P4, PT, R2, R235, P0 ;  /* 0x000000eb0200720c */ /* 0x000fe40000781670 */
[----:B------:R-:W-:-:S02]  /*da70*/  IADD3 R2, R0, 0x9, RZ ;  /* 0x0000000900027810 */ /* 0x000fc40007ffe0ff */
[----:B------:R-:W-:Y:S02]  /*da80*/  FSEL R74, R74, -INF , !P6 ;  /* 0xff8000004a4a7808 */ /* 0x000fe40007000000 */
[----:B------:R-:W-:Y:S02]  /*da90*/  FSEL R111, R111, -INF , !P2 ;  /* 0xff8000006f6f7808 */ /* 0x000fe40005000000 */
[----:B------:R-:W-:Y:S02]  /*daa0*/  ISETP.NE.AND P6, PT, R4, RZ, PT ;  /* 0x000000ff0400720c */ /* 0x000fe40003fc5270 */
[----:B------:R-:W-:Y:S02]  /*dab0*/  P2R R3, PR, RZ, 0x2 ;  /* 0x00000002ff037803 */ /* 0x000fe40000000000 */
[----:B------:R-:W-:Y:S02]  /*dac0*/  ISETP.GE.AND P2, PT, R2, R242, PT ;  /* 0x000000f20200720c */ /* 0x000fe40003f46270 */
[----:B------:R-:W-:-:S02]  /*dad0*/  FSEL R102, R102, -INF , !P3 ;  /* 0xff80000066667808 */ /* 0x000fc40005800000 */
[C---:B------:R-:W-:Y:S02]  /*dae0*/  ISETP.GE.AND P1, PT, R2.reuse, R241, PT ;  /* 0x000000f10200720c */ /* 0x040fe40003f26270 */
[C---:B------:R-:W-:Y:S02]  /*daf0*/  ISETP.GE.AND P0, PT, R2.reuse, R240, PT ;  /* 0x000000f00200720c */ /* 0x040fe40003f06270 */
[----:B------:R-:W-:Y:S02]  /*db00*/  ISETP.GE.AND P3, PT, R2, R239, PT ;  /* 0x000000ef0200720c */ /* 0x000fe40003f66270 */
[----:B------:R-:W-:Y:S02]  /*db10*/  FSEL R69, R69, -INF , !P5 ;  /* 0xff80000045457808 */ /* 0x000fe40006800000 */
[----:B------:R-:W-:Y:S02]  /*db20*/  FSEL R100, R100, -INF , !P6 ;  /* 0xff80000064647808 */ /* 0x000fe40007000000 */
[----:B------:R-:W-:-:S02]  /*db30*/  ISETP.LT.OR P5, PT, R2, R237, P2 ;  /* 0x000000ed0200720c */ /* 0x000fc400017a1670 */
[----:B------:R-:W-:Y:S02]  /*db40*/  ISETP.NE.AND P2, PT, R3, RZ, PT ;  /* 0x000000ff0300720c */ /* 0x000fe40003f45270 */
[C---:B------:R-:W-:Y:S02]  /*db50*/  ISETP.LT.OR P1, PT, R2.reuse, R236, P1 ;  /* 0x000000ec0200720c */ /* 0x040fe40000f21670 */
[C---:B------:R-:W-:Y:S02]  /*db60*/  ISETP.LT.OR P0, PT, R2.reuse, R238, P0 ;  /* 0x000000ee0200720c */ /* 0x040fe40000701670 */
[----:B------:R-:W-:Y:S02]  /*db70*/  ISETP.LT.OR P6, PT, R2, R235, P3 ;  /* 0x000000eb0200720c */ /* 0x000fe40001fc1670 */
[----:B------:R-:W-:Y:S02]  /*db80*/  IADD3 R2, R0, 0x10, RZ ;  /* 0x0000001000027810 */ /* 0x000fe40007ffe0ff */
[----:B------:R-:W-:-:S02]  /*db90*/  P2R R3, PR, RZ, 0x2 ;  /* 0x00000002ff037803 */ /* 0x000fc40000000000 */
[----:B------:R-:W-:Y:S02]  /*dba0*/  FSEL R108, R108, -INF , !P2 ;  /* 0xff8000006c6c7808 */ /* 0x000fe40005000000 */
[----:B------:R-:W-:Y:S02]  /*dbb0*/  FSEL R109, R109, -INF , !P0 ;  /* 0xff8000006d6d7808 */ /* 0x000fe40004000000 */
[C---:B------:R-:W-:Y:S02]  /*dbc0*/  ISETP.GE.AND P2, PT, R2.reuse, R242, PT ;  /* 0x000000f20200720c */ /* 0x040fe40003f46270 */
[C---:B------:R-:W-:Y:S02]  /*dbd0*/  ISETP.GE.AND P1, PT, R2.reuse, R241, PT ;  /* 0x000000f10200720c */ /* 0x040fe40003f26270 */
[C---:B------:R-:W-:Y:S02]  /*dbe0*/  ISETP.GE.AND P3, PT, R2.reuse, R240, PT ;  /* 0x000000f00200720c */ /* 0x040fe40003f66270 */
[----:B------:R-:W-:-:S02]  /*dbf0*/  ISETP.GE.AND P0, PT, R2, R239, PT ;  /* 0x000000ef0200720c */ /* 0x000fc40003f06270 */
[----:B------:R-:W-:Y:S02]  /*dc00*/  FSEL R112, R112, -INF , !P4 ;  /* 0xff80000070707808 */ /* 0x000fe40006000000 */
[C---:B------:R-:W-:Y:S02]  /*dc10*/  ISETP.LT.OR P2, PT, R2.reuse, R237, P2 ;  /* 0x000000ed0200720c */ /* 0x040fe40001741670 */
[C---:B------:R-:W-:Y:S02]  /*dc20*/  ISETP.LT.OR P1, PT, R2.reuse, R236, P1 ;  /* 0x000000ec0200720c */ /* 0x040fe40000f21670 */
[C---:B------:R-:W-:Y:S02]  /*dc30*/  ISETP.LT.OR P3, PT, R2.reuse, R238, P3 ;  /* 0x000000ee0200720c */ /* 0x040fe40001f61670 */
[----:B------:R-:W-:Y:S02]  /*dc40*/  ISETP.LT.OR P4, PT, R2, R235, P0 ;  /* 0x000000eb0200720c */ /* 0x000fe40000781670 */
[----:B------:R-:W-:-:S02]  /*dc50*/  FSEL R68, R68, -INF , !P5 ;  /* 0xff80000044447808 */ /* 0x000fc40006800000 */
[----:B------:R-:W-:Y:S02]  /*dc60*/  IADD3 R2, R0, 0x11, RZ ;  /* 0x0000001100027810 */ /* 0x000fe40007ffe0ff */
[----:B------:R-:W-:Y:S02]  /*dc70*/  ISETP.NE.AND P5, PT, R3, RZ, PT ;  /* 0x000000ff0300720c */ /* 0x000fe40003fa5270 */
[----:B------:R-:W-:Y:S02]  /*dc80*/  P2R R3, PR, RZ, 0x8 ;  /* 0x00000008ff037803 */ /* 0x000fe40000000000 */
[C---:B------:R-:W-:Y:S02]  /*dc90*/  ISETP.GE.AND P0, PT, R2.reuse, R242, PT ;  /* 0x000000f20200720c */ /* 0x040fe40003f06270 */
[----:B------:R-:W-:Y:S02]  /*dca0*/  FSEL R101, R101, -INF , !P5 ;  /* 0xff80000065657808 */ /* 0x000fe40006800000 */
[----:B------:R-:W-:-:S02]  /*dcb0*/  ISETP.GE.AND P3, PT, R2, R241, PT ;  /* 0x000000f10200720c */ /* 0x000fc40003f66270 */
[----:B------:R-:W-:Y:S02]  /*dcc0*/  FSEL R5, R130, -INF , !P2 ;  /* 0xff80000082057808 */ /* 0x000fe40005000000 */
[C---:B------:R-:W-:Y:S02]  /*dcd0*/  ISETP.GE.AND P5, PT, R2.reuse, R240, PT ;  /* 0x000000f00200720c */ /* 0x040fe40003fa6270 */
[C---:B------:R-:W-:Y:S02]  /*dce0*/  ISETP.GE.AND P2, PT, R2.reuse, R239, PT ;  /* 0x000000ef0200720c */ /* 0x040fe40003f46270 */
[----:B------:R-:W-:Y:S02]  /*dcf0*/  FSEL R4, R131, -INF , !P1 ;  /* 0xff80000083047808 */ /* 0x000fe40004800000 */
[----:B------:R-:W-:Y:S02]  /*dd00*/  ISETP.LT.OR P1, PT, R2, R237, P0 ;  /* 0x000000ed0200720c */ /* 0x000fe40000721670 */
[----:B------:R-:W-:-:S02]  /*dd10*/  FSEL R113, R113, -INF , !P6 ;  /* 0xff80000071717808 */ /* 0x000fc40007000000 */
[C---:B------:R-:W-:Y:S01]  /*dd20*/  ISETP.LT.OR P0, PT, R2.reuse, R236, P3 ;  /* 0x000000ec0200720c */ /* 0x040fe20001f01670 */
[----:B------:R1:W-:Y:S01]  /*dd30*/  STL [R1+0x38], R5 ;  /* 0x0000380501007387 */ /* 0x0003e20000100800 */
[C---:B------:R-:W-:Y:S02]  /*dd40*/  ISETP.LT.OR P3, PT, R2.reuse, R238, P5 ;  /* 0x000000ee0200720c */ /* 0x040fe40002f61670 */
[----:B------:R-:W-:Y:S02]  /*dd50*/  ISETP.LT.OR P6, PT, R2, R235, P2 ;  /* 0x000000eb0200720c */ /* 0x000fe400017c1670 */
[----:B------:R-:W-:Y:S01]  /*dd60*/  IADD3 R2, R0, 0x18, RZ ;  /* 0x0000001800027810 */ /* 0x000fe20007ffe0ff */
[----:B------:R3:W-:Y:S01]  /*dd70*/  STL [R1+0x40], R4 ;  /* 0x0000400401007387 */ /* 0x0007e20000100800 */
[----:B------:R-:W-:Y:S02]  /*dd80*/  ISETP.NE.AND P5, PT, R3, RZ, PT ;  /* 0x000000ff0300720c */ /* 0x000fe40003fa5270 */
[----:B------:R-:W-:-:S02]  /*dd90*/  P2R R3, PR, RZ, 0x8 ;  /* 0x00000008ff037803 */ /* 0x000fc40000000000 */
[C---:B------:R-:W-:Y:S02]  /*dda0*/  ISETP.GE.AND P3, PT, R2.reuse, R242, PT ;  /* 0x000000f20200720c */ /* 0x040fe40003f66270 */
[----:B------:R-:W-:Y:S02]  /*ddb0*/  ISETP.GE.AND P2, PT, R2, R241, PT ;  /* 0x000000f10200720c */ /* 0x000fe40003f46270 */
[----:B-1----:R-:W-:Y:S02]  /*ddc0*/  FSEL R5, R124, -INF , !P1 ;  /* 0xff8000007c057808 */ /* 0x002fe40004800000 */
[----:B---3--:R-:W-:-:S03]  /*ddd0*/  FSEL R4, R125, -INF , !P0 ;  /* 0xff8000007d047808 */ /* 0x008fc60004000000 */
[----:B------:R1:W-:Y:S01]  /*dde0*/  STL [R1+0x30], R5 ;  /* 0x0000300501007387 */ /* 0x0003e20000100800 */
[C---:B------:R-:W-:Y:S02]  /*ddf0*/  ISETP.GE.AND P1, PT, R2.reuse, R240, PT ;  /* 0x000000f00200720c */ /* 0x040fe40003f26270 */
[C---:B------:R-:W-:Y:S01]  /*de00*/  ISETP.GE.AND P0, PT, R2.reuse, R239, PT ;  /* 0x000000ef0200720c */ /* 0x040fe20003f06270 */
[----:B------:R3:W-:Y:S01]  /*de10*/  STL [R1+0x50], R4 ;  /* 0x0000500401007387 */ /* 0x0007e20000100800 */
[----:B------:R-:W-:Y:S02]  /*de20*/  ISETP.LT.OR P1, PT, R2, R238, P1 ;  /* 0x000000ee0200720c */ /* 0x000fe40000f21670 */
[----:B-1----:R-:W-:Y:S02]  /*de30*/  FSEL R5, R126, -INF , !P5 ;  /* 0xff8000007e057808 */ /* 0x002fe40006800000 */
[----:B------:R-:W-:Y:S02]  /*de40*/  ISETP.LT.OR P5, PT, R2, R237, P3 ;  /* 0x000000ed0200720c */ /* 0x000fe40001fa1670 */
[----:B---3--:R-:W-:-:S02]  /*de50*/  FSEL R4, R127, -INF , !P4 ;  /* 0xff8000007f047808 */ /* 0x008fc40006000000 */
[C---:B------:R-:W-:Y:S02]  /*de60*/  ISETP.LT.OR P3, PT, R2.reuse, R236, P2 ;  /* 0x000000ec0200720c */ /* 0x040fe40001761670 */
[----:B------:R-:W-:Y:S01]  /*de70*/  ISETP.NE.AND P2, PT, R3, RZ, PT ;  /* 0x000000ff0300720c */ /* 0x000fe20003f45270 */
[----:B------:R1:W-:Y:S01]  /*de80*/  STL [R1+0x58], R5 ;  /* 0x0000580501007387 */ /* 0x0003e20000100800 */
[----:B------:R-:W-:Y:S02]  /*de90*/  ISETP.LT.OR P4, PT, R2, R235, P0 ;  /* 0x000000eb0200720c */ /* 0x000fe40000781670 */
[----:B------:R-:W-:Y:S01]  /*dea0*/  IADD3 R2, R0, 0x19, RZ ;  /* 0x0000001900027810 */ /* 0x000fe20007ffe0ff */
[----:B------:R3:W-:Y:S01]  /*deb0*/  STL [R1+0x60], R4 ;  /* 0x0000600401007387 */ /* 0x0007e20000100800 */
[----:B------:R-:W-:Y:S02]  /*dec0*/  P2R R3, PR, RZ, 0x2 ;  /* 0x00000002ff037803 */ /* 0x000fe40000000000 */
[----:B------:R-:W-:-:S02]  /*ded0*/  FSEL R201, R250, -INF , !P3 ;  /* 0xff800000fac97808 */ /* 0x000fc40005800000 */
[C---:B------:R-:W-:Y:S02]  /*dee0*/  ISETP.GE.AND P1, PT, R2.reuse, R241, PT ;  /* 0x000000f10200720c */ /* 0x040fe40003f26270 */
[C---:B------:R-:W-:Y:S02]  /*def0*/  ISETP.GE.AND P0, PT, R2.reuse, R240, PT ;  /* 0x000000f00200720c */ /* 0x040fe40003f06270 */
[C---:B------:R-:W-:Y:S02]  /*df00*/  ISETP.GE.AND P3, PT, R2.reuse, R239, PT ;  /* 0x000000ef0200720c */ /* 0x040fe40003f66270 */
[----:B------:R-:W-:Y:S02]  /*df10*/  ISETP.LT.OR P1, PT, R2, R236, P1 ;  /* 0x000000ec0200720c */ /* 0x000fe40000f21670 */
[----:B-1----:R-:W-:Y:S02]  /*df20*/  FSEL R5, R114, -INF , !P2 ;  /* 0xff80000072057808 */ /* 0x002fe40005000000 */
[----:B---3--:R-:W-:-:S03]  /*df30*/  FSEL R4, R115, -INF , !P6 ;  /* 0xff80000073047808 */ /* 0x008fc60007000000 */
[----:B------:R-:W-:Y:S01]  /*df40*/  STL [R1+0x5c], R5 ;  /* 0x00005c0501007387 */ /* 0x000fe20000100800 */
[----:B------:R-:W-:-:S03]  /*df50*/  ISETP.GE.AND P2, PT, R2, R242, PT ;  /* 0x000000f20200720c */ /* 0x000fc60003f46270 */
[----:B------:R1:W-:Y:S01]  /*df60*/  STL [R1+0x64], R4 ;  /* 0x0000640401007387 */ /* 0x0003e20000100800 */
[C---:B------:R-:W-:Y:S02]  /*df70*/  ISETP.LT.OR P0, PT, R2.reuse, R238, P0 ;  /* 0x000000ee0200720c */ /* 0x040fe40000701670 */
[----:B------:R-:W-:Y:S02]  /*df80*/  ISETP.LT.OR P6, PT, R2, R235, P3 ;  /* 0x000000eb0200720c */ /* 0x000fe40001fc1670 */
[----:B------:R-:W-:Y:S02]  /*df90*/  FSEL R127, R133, -INF , !P0 ;  /* 0xff800000857f7808 */ /* 0x000fe40004000000 */
[----:B------:R-:W-:Y:S02]  /*dfa0*/  FSEL R200, R134, -INF , !P4 ;  /* 0xff80000086c87808 */ /* 0x000fe40006000000 */
[----:B-1----:R-:W-:Y:S02]  /*dfb0*/  FSEL R4, R248, -INF , !P5 ;  /* 0xff800000f8047808 */ /* 0x002fe40006800000 */
[----:B------:R-:W-:-:S02]  /*dfc0*/  ISETP.LT.OR P5, PT, R2, R237, P2 ;  /* 0x000000ed0200720c */ /* 0x000fc400017a1670 */
[----:B------:R-:W-:Y:S02]  /*dfd0*/  ISETP.NE.AND P2, PT, R3, RZ, PT ;  /* 0x000000ff0300720c */ /* 0x000fe40003f45270 */
[----:B------:R-:W-:Y:S02]  /*dfe0*/  IADD3 R2, R0, 0x20, RZ ;  /* 0x0000002000027810 */ /* 0x000fe40007ffe0ff */
[----:B------:R-:W-:Y:S01]  /*dff0*/  FSEL R208, R252, -INF , !P2 ;  /* 0xff800000fcd07808 */ /* 0x000fe20005000000 */
[----:B------:R1:W-:Y:S01]  /*e000*/  STL [R1+0x20], R4 ;  /* 0x0000200401007387 */ /* 0x0003e20000100800 */
[C---:B------:R-:W-:Y:S02]  /*e010*/  ISETP.GE.AND P2, PT, R2.reuse, R242, PT ;  /* 0x000000f20200720c */ /* 0x040fe40003f46270 */
[----:B------:R-:W-:Y:S02]  /*e020*/  P2R R3, PR, RZ, 0x2 ;  /* 0x00000002ff037803 */ /* 0x000fe40000000000 */
        /* <DEDUP_REMOVED lines=8> */
[----:B-1----:R-:W-:Y:S02]  /*e0b0*/  FSEL R4, R249, -INF , !P5 ;  /* 0xff800000f9047808 */ /* 0x002fe40006800000 */
[----:B------:R-:W-:-:S03]  /*e0c0*/  ISETP.NE.AND P5, PT, R3, RZ, PT ;  /* 0x000000ff0300720c */ /* 0x000fc60003fa5270 */
[----:B------:R1:W-:Y:S01]  /*e0d0*/  STL [R1+0x18], R4 ;  /* 0x0000180401007387 */ /* 0x0003e20000100800 */
[----:B------:R-:W-:Y:S02]  /*e0e0*/  P2R R3, PR, RZ, 0x8 ;  /* 0x00000008ff037803 */ /* 0x000fe40000000000 */
[C---:B------:R-:W-:Y:S02]  /*e0f0*/  ISETP.GE.AND P0, PT, R2.reuse, R242, PT ;  /* 0x000000f20200720c */ /* 0x040fe40003f06270 */
[C---:B------:R-:W-:Y:S02]  /*e100*/  ISETP.GE.AND P3, PT, R2.reuse, R241, PT ;  /* 0x000000f10200720c */ /* 0x040fe40003f66270 */
[----:B------:R-:W-:Y:S02]  /*e110*/  FSEL R126, R251, -INF , !P5 ;  /* 0xff800000fb7e7808 */ /* 0x000fe40006800000 */
[----:B------:R-:W-:Y:S02]  /*e120*/  ISETP.GE.AND P5, PT, R2, R240, PT ;  /* 0x000000f00200720c */ /* 0x000fe40003fa6270 */
[----:B------:R-:W-:-:S02]  /*e130*/  FSEL R203, R132, -INF , !P6 ;  /* 0xff80000084cb7808 */ /* 0x000fc40007000000 */
[----:B-1----:R-:W-:Y:S02]  /*e140*/  FSEL R4, R244, -INF , !P2 ;  /* 0xff800000f4047808 */ /* 0x002fe40005000000 */
[----:B------:R-:W-:-:S03]  /*e150*/  ISETP.GE.AND P2, PT, R2, R239, PT ;  /* 0x000000ef0200720c */ /* 0x000fc60003f46270 */
[----:B------:R1:W-:Y:S01]  /*e160*/  STL [R1+0xc], R4 ;  /* 0x00000c0401007387 */ /* 0x0003e20000100800 */
[----:B------:R-:W-:Y:S02]  /*e170*/  ISETP.LT.OR P6, PT, R2, R235, P2 ;  /* 0x000000eb0200720c */ /* 0x000fe400017c1670 */
[----:B-1----:R-:W-:Y:S02]  /*e180*/  FSEL R4, R246, -INF , !P1 ;  /* 0xff800000f6047808 */ /* 0x002fe40004800000 */
[C---:B------:R-:W-:Y:S02]  /*e190*/  ISETP.LT.OR P1, PT, R2.reuse, R237, P0 ;  /* 0x000000ed0200720c */ /* 0x040fe40000721670 */
[C---:B------:R-:W-:Y:S01]  /*e1a0*/  ISETP.LT.OR P0, PT, R2.reuse, R236, P3 ;  /* 0x000000ec0200720c */ /* 0x040fe20001f01670 */
[----:B------:R1:W-:Y:S01]  /*e1b0*/  STL [R1+0x24], R4 ;  /* 0x0000240401007387 */ /* 0x0003e20000100800 */
[----:B------:R-:W-:Y:S02]  /*e1c0*/  ISETP.LT.OR P3, PT, R2, R238, P5 ;  /* 0x000000ee0200720c */ /* 0x000fe40002f61670 */
[----:B------:R-:W-:-:S02]  /*e1d0*/  FSEL R5, R245, -INF , !P1 ;  /* 0xff800000f5057808 */ /* 0x000fc40004800000 */
[----:B------:R-:W-:Y:S02]  /*e1e0*/  IADD3 R2, R0, 0x28, RZ ;  /* 0x0000002800027810 */ /* 0x000fe40007ffe0ff */
[----:B------:R-:W-:Y:S01]  /*e1f0*/  ISETP.NE.AND P5, PT, R3, RZ, PT ;  /* 0x000000ff0300720c */ /* 0x000fe20003fa5270 */
[----:B------:R3:W-:Y:S01]  /*e200*/  STL [R1+0x4], R5 ;  /* 0x0000040501007387 */ /* 0x0007e20000100800 */
[----:B------:R-:W-:Y:S02]  /*e210*/  P2R R3, PR, RZ, 0x8 ;  /* 0x00000008ff037803 */ /* 0x000fe40000000000 */
[C---:B------:R-:W-:Y:S02]  /*e220*/  ISETP.GE.AND P3, PT, R2.reuse, R242, PT ;  /* 0x000000f20200720c */ /* 0x040fe40003f66270 */
[C---:B------:R-:W-:Y:S02]  /*e230*/  ISETP.GE.AND P2, PT, R2.reuse, R241, PT ;  /* 0x000000f10200720c */ /* 0x040fe40003f46270 */
[----:B------:R-:W-:-:S02]  /*e240*/  ISETP.GE.AND P1, PT, R2, R240, PT ;  /* 0x000000f00200720c */ /* 0x000fc40003f26270 */
[----:B-1----:R-:W-:Y:S02]  /*e250*/  FSEL R4, R247, -INF , !P0 ;  /* 0xff800000f7047808 */ /* 0x002fe40004000000 */
[----:B------:R-:W-:-:S03]  /*e260*/  ISETP.GE.AND P0, PT, R2, R239, PT ;  /* 0x000000ef0200720c */ /* 0x000fc60003f06270 */
[----:B------:R1:W-:Y:S01]  /*e270*/  STL [R1+0x1c], R4 ;  /* 0x00001c0401007387 */ /* 0x0003e20000100800 */
[----:B---3--:R-:W-:Y:S02]  /*e280*/  FSEL R5, R120, -INF , !P5 ;  /* 0xff80000078057808 */ /* 0x008fe40006800000 */
[C---:B------:R-:W-:Y:S02]  /*e290*/  ISETP.LT.OR P5, PT, R2.reuse, R237, P3 ;  /* 0x000000ed0200720c */ /* 0x040fe40001fa1670 */
[C---:B------:R-:W-:Y:S01]  /*e2a0*/  ISETP.LT.OR P3, PT, R2.reuse, R236, P2 ;  /* 0x000000ec0200720c */ /* 0x040fe20001761670 */
[----:B------:R-:W-:Y:S01]  /*e2b0*/  STL [R1+0x34], R5 ;  /* 0x0000340501007387 */ /* 0x000fe20000100800 */
[----:B------:R-:W-:Y:S02]  /*e2c0*/  ISETP.LT.OR P1, PT, R2, R238, P1 ;  /* 0x000000ee0200720c */ /* 0x000fe40000f21670 */
[----:B------:R-:W-:Y:S02]  /*e2d0*/  ISETP.NE.AND P2, PT, R3, RZ, PT ;  /* 0x000000ff0300720c */ /* 0x000fe40003f45270 */
[----:B------:R-:W-:-:S02]  /*e2e0*/  P2R R3, PR, RZ, 0x2 ;  /* 0x00000002ff037803 */ /* 0x000fc40000000000 */
[----:B------:R-:W-:Y:S02]  /*e2f0*/  FSEL R121, R121, -INF , !P2 ;  /* 0xff80000079797808 */ /* 0x000fe40005000000 */
[----:B-1----:R-:W-:Y:S02]  /*e300*/  FSEL R4, R122, -INF , !P4 ;  /* 0xff8000007a047808 */ /* 0x002fe40006000000 */
[----:B------:R-:W-:Y:S02]  /*e310*/  ISETP.LT.OR P4, PT, R2, R235, P0 ;  /* 0x000000eb0200720c */ /* 0x000fe40000781670 */
[----:B------:R-:W-:Y:S01]  /*e320*/  IADD3 R2, R0, 0x29, RZ ;  /* 0x0000002900027810 */ /* 0x000fe20007ffe0ff */
[----:B------:R1:W-:Y:S03]  /*e330*/  STL [R1+0x7c], R4 ;  /* 0x00007c0401007387 */ /* 0x0003e60000100800 */
[----:B------:R-:W-:-:S02]  /*e340*/  ISETP.GE.AND P1, PT, R2, R241, PT ;  /* 0x000000f10200720c */ /* 0x000fc40003f26270 */
[C---:B------:R-:W-:Y:S02]  /*e350*/  ISETP.GE.AND P2, PT, R2.reuse, R242, PT ;  /* 0x000000f20200720c */ /* 0x040fe40003f46270 */
[----:B------:R-:W-:Y:S02]  /*e360*/  ISETP.LT.OR P1, PT, R2, R236, P1 ;  /* 0x000000ec0200720c */ /* 0x000fe40000f21670 */
[----:B------:R-:W-:Y:S02]  /*e370*/  FSEL R115, R104, -INF , !P5 ;  /* 0xff80000068737808 */ /* 0x000fe40006800000 */
[C---:B------:R-:W-:Y:S02]  /*e380*/  ISETP.GE.AND P0, PT, R2.reuse, R240, PT ;  /* 0x000000f00200720c */ /* 0x040fe40003f06270 */
[----:B------:R-:W-:Y:S02]  /*e390*/  ISETP.LT.OR P5, PT, R2, R237, P2 ;  /* 0x000000ed0200720c */ /* 0x000fe400017a1670 */
[----:B------:R-:W-:-:S02]  /*e3a0*/  ISETP.NE.AND P2, PT, R3, RZ, PT ;  /* 0x000000ff0300720c */ /* 0x000fc40003f45270 */
[----:B-1----:R-:W-:-:S05]  /*e3b0*/  FSEL R4, R123, -INF , !P6 ;  /* 0xff8000007b047808 */ /* 0x002fca0007000000 */
[----:B------:R1:W-:Y:S01]  /*e3c0*/  STL [R1+0x78], R4 ;  /* 0x0000780401007387 */ /* 0x0003e20000100800 */
[----:B------:R-:W-:Y:S02]  /*e3d0*/  P2R R3, PR, RZ, 0x2 ;  /* 0x00000002ff037803 */ /* 0x000fe40000000000 */
[----:B------:R-:W-:Y:S02]  /*e3e0*/  ISETP.LT.OR P0, PT, R2, R238, P0 ;  /* 0x000000ee0200720c */ /* 0x000fe40000701670 */
[----:B------:R-:W-:Y:S02]  /*e3f0*/  FSEL R114, R105, -INF , !P5 ;  /* 0xff80000069727808 */ /* 0x000fe40006800000 */
[----:B------:R-:W-:Y:S02]  /*e400*/  ISETP.NE.AND P5, PT, R3, RZ, PT ;  /* 0x000000ff0300720c */ /* 0x000fe40003fa5270 */
[----:B------:R-:W-:Y:S02]  /*e410*/  FSEL R120, R116, -INF , !P2 ;  /* 0xff80000074787808 */ /* 0x000fe40005000000 */
[----:B------:R-:W-:-:S02]  /*e420*/  FSEL R3, R117, -INF , !P0 ;  /* 0xff80000075037808 */ /* 0x000fc40004000000 */
[----:B-1----:R-:W-:Y:S02]  /*e430*/  FSEL R4, R106, -INF , !P3 ;  /* 0xff8000006a047808 */ /* 0x002fe40005800000 */
[----:B------:R-:W-:-:S04]  /*e440*/  ISETP.GE.AND P3, PT, R2, R239, PT ;  /* 0x000000ef0200720c */ /* 0x000fc80003f66270 */
[----:B------:R-:W-:Y:S02]  /*e450*/  ISETP.LT.OR P6, PT, R2, R235, P3 ;  /* 0x000000eb0200720c */ /* 0x000fe40001fc1670 */
[----:B------:R-:W-:-:S04]  /*e460*/  IADD3 R2, R0, 0x30, RZ ;  /* 0x0000003000027810 */ /* 0x000fc80007ffe0ff */
[C---:B------:R-:W-:Y:S02]  /*e470*/  ISETP.GE.AND P2, PT, R2.reuse, R242, PT ;  /* 0x000000f20200720c */ /* 0x040fe40003f46270 */
[C---:B------:R-:W-:Y:S02]  /*e480*/  ISETP.GE.AND P1, PT, R2.reuse, R241, PT ;  /* 0x000000f10200720c */ /* 0x040fe40003f26270 */
[C---:B------:R-:W-:Y:S02]  /*e490*/  ISETP.GE.AND P3, PT, R2.reuse, R240, PT ;  /* 0x000000f00200720c */ /* 0x040fe40003f66270 */
[----:B------:R-:W-:Y:S02]  /*e4a0*/  ISETP.GE.AND P0, PT, R2, R239, PT ;  /* 0x000000ef0200720c */ /* 0x000fe40003f06270 */
[----:B------:R-:W-:Y:S02]  /*e4b0*/  FSEL R118, R118, -INF , !P4 ;  /* 0xff80000076767808 */ /* 0x000fe40006000000 */
[----:B------:R-:W-:-:S02]  /*e4c0*/  ISETP.LT.OR P2, PT, R2, R237, P2 ;  /* 0x000000ed0200720c */ /* 0x000fc40001741670 */
[C---:B------:R-:W-:Y:S02]  /*e4d0*/  ISETP.LT.OR P1, PT, R2.reuse, R236, P1 ;  /* 0x000000ec0200720c */ /* 0x040fe40000f21670 */
[C---:B------:R-:W-:Y:S02]  /*e4e0*/  ISETP.LT.OR P3, PT, R2.reuse, R238, P3 ;  /* 0x000000ee0200720c */ /* 0x040fe40001f61670 */
[----:B------:R-:W-:Y:S02]  /*e4f0*/  ISETP.LT.OR P4, PT, R2, R235, P0 ;  /* 0x000000eb0200720c */ /* 0x000fe40000781670 */
[----:B------:R-:W-:Y:S01]  /*e500*/  IADD3 R2, R0, 0x31, RZ ;  /* 0x0000003100027810 */ /* 0x000fe20007ffe0ff */
[----:B------:R-:W-:Y:S01]  /*e510*/  STL [R1+0x10], R4 ;  /* 0x0000100401007387 */ /* 0x000fe20000100800 */
[----:B------:R-:W-:Y:S02]  /*e520*/  FSEL R117, R107, -INF , !P5 ;  /* 0xff8000006b757808 */ /* 0x000fe40006800000 */
[----:B------:R-:W-:Y:S01]  /*e530*/  ISETP.GE.AND P0, PT, R2, R242, PT ;  /* 0x000000f20200720c */ /* 0x000fe20003f06270 */
[----:B------:R1:W-:Y:S01]  /*e540*/  STL [R1+0x28], R3 ;  /* 0x0000280301007387 */ /* 0x0003e20000100800 */
[----:B------:R-:W-:-:S02]  /*e550*/  FSEL R246, R96, -INF , !P2 ;  /* 0xff80000060f67808 */ /* 0x000fc40005000000 */
[C---:B------:R-:W-:Y:S02]  /*e560*/  ISETP.GE.AND P5, PT, R2.reuse, R240, PT ;  /* 0x000000f00200720c */ /* 0x040fe40003fa6270 */
[----:B------:R-:W-:Y:S02]  /*e570*/  ISETP.GE.AND P2, PT, R2, R239, PT ;  /* 0x000000ef0200720c */ /* 0x000fe40003f46270 */
[----:B------:R-:W-:Y:S02]  /*e580*/  FSEL R251, R98, -INF , !P1 ;  /* 0xff80000062fb7808 */ /* 0x000fe40004800000 */
[C---:B------:R-:W-:Y:S02]  /*e590*/  ISETP.LT.OR P1, PT, R2.reuse, R237, P0 ;  /* 0x000000ed0200720c */ /* 0x040fe40000721670 */
[----:B------:R-:W-:Y:S02]  /*e5a0*/  FSEL R116, R119, -INF , !P6 ;  /* 0xff80000077747808 */ /* 0x000fe40007000000 */
[----:B------:R-:W-:-:S02]  /*e5b0*/  ISETP.LT.OR P6, PT, R2, R235, P2 ;  /* 0x000000eb0200720c */ /* 0x000fc400017c1670 */
[----:B-1----:R-:W-:Y:S02]  /*e5c0*/  P2R R3, PR, RZ, 0x8 ;  /* 0x00000008ff037803 */ /* 0x002fe40000000000 */
[----:B------:R-:W-:-:S04]  /*e5d0*/  ISETP.GE.AND P3, PT, R2, R241, PT ;  /* 0x000000f10200720c */ /* 0x000fc80003f66270 */
[C---:B------:R-:W-:Y:S02]  /*e5e0*/  ISETP.LT.OR P0, PT, R2.reuse, R236, P3 ;  /* 0x000000ec0200720c */ /* 0x040fe40001f01670 */
[----:B------:R-:W-:Y:S02]  /*e5f0*/  ISETP.LT.OR P3, PT, R2, R238, P5 ;  /* 0x000000ee0200720c */ /* 0x000fe40002f61670 */
[----:B------:R-:W-:Y:S02]  /*e600*/  IADD3 R2, R0, 0x38, RZ ;  /* 0x0000003800027810 */ /* 0x000fe40007ffe0ff */
[----:B------:R-:W-:Y:S02]  /*e610*/  ISETP.NE.AND P5, PT, R3, RZ, PT ;  /* 0x000000ff0300720c */ /* 0x000fe40003fa5270 */
        /* <DEDUP_REMOVED lines=8> */
[----:B------:R-:W-:Y:S02]  /*e6a0*/  ISETP.LT.OR P5, PT, R2, R237, P3 ;  /* 0x000000ed0200720c */ /* 0x000fe40001fa1670 */
[----:B------:R-:W-:Y:S02]  /*e6b0*/  FSEL R119, R18, -INF , !P4 ;  /* 0xff80000012777808 */ /* 0x000fe40006000000 */
[C---:B------:R-:W-:Y:S02]  /*e6c0*/  ISETP.LT.OR P3, PT, R2.reuse, R236, P2 ;  /* 0x000000ec0200720c */ /* 0x040fe40001761670 */
[----:B------:R-:W-:Y:S02]  /*e6d0*/  ISETP.NE.AND P2, PT, R3, RZ, PT ;  /* 0x000000ff0300720c */ /* 0x000fe40003f45270 */
[C---:B------:R-:W-:Y:S02]  /*e6e0*/  ISETP.LT.OR P1, PT, R2.reuse, R238, P1 ;  /* 0x000000ee0200720c */ /* 0x040fe40000f21670 */
[----:B------:R-:W-:-:S02]  /*e6f0*/  ISETP.LT.OR P4, PT, R2, R235, P0 ;  /* 0x000000eb0200720c */ /* 0x000fc40000781670 */
[----:B------:R-:W-:Y:S02]  /*e700*/  IADD3 R2, R0, 0x39, RZ ;  /* 0x0000003900027810 */ /* 0x000fe40007ffe0ff */
[----:B------:R-:W-:Y:S02]  /*e710*/  FSEL R17, R17, -INF , !P2 ;  /* 0xff80000011117808 */ /* 0x000fe40005000000 */
[----:B------:R-:W-:Y:S02]  /*e720*/  P2R R3, PR, RZ, 0x2 ;  /* 0x00000002ff037803 */ /* 0x000fe40000000000 */
[----:B------:R-:W-:Y:S02]  /*e730*/  ISETP.GE.AND P2, PT, R2, R242, PT ;  /* 0x000000f20200720c */ /* 0x000fe40003f46270 */
[----:B------:R-:W-:Y:S02]  /*e740*/  FSEL R248, R22, -INF , !P3 ;  /* 0xff80000016f87808 */ /* 0x000fe40005800000 */
[----:B------:R-:W-:-:S02]  /*e750*/  ISETP.GE.AND P1, PT, R2, R241, PT ;  /* 0x000000f10200720c */ /* 0x000fc40003f26270 */
[C---:B------:R-:W-:Y:S02]  /*e760*/  ISETP.GE.AND P0, PT, R2.reuse, R240, PT ;  /* 0x000000f00200720c */ /* 0x040fe40003f06270 */
[----:B------:R-:W-:Y:S01]  /*e770*/  ISETP.GE.AND P3, PT, R2, R239, PT ;  /* 0x000000ef0200720c */ /* 0x000fe20003f66270 */
[----:B------:R1:W-:Y:S01]  /*e780*/  STL [R1+0x14], R4 ;  /* 0x0000140401007387 */ /* 0x0003e20000100800 */
[----:B------:R-:W-:Y:S02]  /*e790*/  FSEL R212, R20, -INF , !P5 ;  /* 0xff80000014d47808 */ /* 0x000fe40006800000 */
[C---:B------:R-:W-:Y:S02]  /*e7a0*/  ISETP.LT.OR P5, PT, R2.reuse, R237, P2 ;  /* 0x000000ed0200720c */ /* 0x040fe400017a1670 */
[----:B------:R-:W-:Y:S02]  /*e7b0*/  ISETP.NE.AND P2, PT, R3, RZ, PT ;  /* 0x000000ff0300720c */ /* 0x000fe40003f45270 */
[----:B------:R-:W-:-:S02]  /*e7c0*/  ISETP.LT.OR P1, PT, R2, R236, P1 ;  /* 0x000000ec0200720c */ /* 0x000fc40000f21670 */
[----:B------:R-:W-:Y:S02]  /*e7d0*/  ISETP.LT.OR P0, PT, R2, R238, P0 ;  /* 0x000000ee0200720c */ /* 0x000fe40000701670 */
[----:B------:R-:W-:Y:S02]  /*e7e0*/  P2R R3, PR, RZ, 0x2 ;  /* 0x00000002ff037803 */ /* 0x000fe40000000000 */
[----:B------:R-:W-:Y:S02]  /*e7f0*/  FSEL R5, R24, -INF , !P2 ;  /* 0xff80000018057808 */ /* 0x000fe40005000000 */
[----:B------:R-:W-:Y:S02]  /*e800*/  FSEL R252, R25, -INF , !P0 ;  /* 0xff80000019fc7808 */ /* 0x000fe40004000000 */
[----:B-1----:R-:W-:Y:S02]  /*e810*/  FSEL R4, R19, -INF , !P6 ;  /* 0xff80000013047808 */ /* 0x002fe40007000000 */
[----:B------:R-:W-:-:S02]  /*e820*/  ISETP.LT.OR P6, PT, R2, R235, P3 ;  /* 0x000000eb0200720c */ /* 0x000fc40001fc1670 */
[----:B------:R-:W-:Y:S01]  /*e830*/  IADD3 R2, R0, 0x40, RZ ;  /* 0x0000004000027810 */ /* 0x000fe20007ffe0ff */
[----:B------:R1:W-:Y:S03]  /*e840*/  STL [R1+0x8c], R4 ;  /* 0x00008c0401007387 */ /* 0x0003e60000100800 */
[C---:B------:R-:W-:Y:S02]  /*e850*/  ISETP.GE.AND P2, PT, R2.reuse, R242, PT ;  /* 0x000000f20200720c */ /* 0x040fe40003f46270 */
[C---:B------:R-:W-:Y:S02]  /*e860*/  ISETP.GE.AND P1, PT, R2.reuse, R241, PT ;  /* 0x000000f10200720c */ /* 0x040fe40003f26270 */
[C---:B------:R-:W-:Y:S02]  /*e870*/  ISETP.GE.AND P3, PT, R2.reuse, R240, PT ;  /* 0x000000f00200720c */ /* 0x040fe40003f66270 */
[----:B------:R-:W-:-:S02]  /*e880*/  ISETP.GE.AND P0, PT, R2, R239, PT ;  /* 0x000000ef0200720c */ /* 0x000fc40003f06270 */
[C---:B------:R-:W-:Y:S02]  /*e890*/  ISETP.LT.OR P2, PT, R2.reuse, R237, P2 ;  /* 0x000000ed0200720c */ /* 0x040fe40001741670 */
[C---:B------:R-:W-:Y:S02]  /*e8a0*/  ISETP.LT.OR P1, PT, R2.reuse, R236, P1 ;  /* 0x000000ec0200720c */ /* 0x040fe40000f21670 */
[----:B------:R-:W-:Y:S02]  /*e8b0*/  ISETP.LT.OR P3, PT, R2, R238, P3 ;  /* 0x000000ee0200720c */ /* 0x000fe40001f61670 */
[----:B------:R-:W-:Y:S02]  /*e8c0*/  FSEL R210, R21, -INF , !P5 ;  /* 0xff80000015d27808 */ /* 0x000fe40006800000 */
[----:B------:R-:W-:Y:S02]  /*e8d0*/  ISETP.NE.AND P5, PT, R3, RZ, PT ;  /* 0x000000ff0300720c */ /* 0x000fe40003fa5270 */
[----:B-1----:R-:W-:-:S02]  /*e8e0*/  FSEL R4, R26, -INF , !P4 ;  /* 0xff8000001a047808 */ /* 0x002fc40006000000 */
[----:B------:R-:W-:Y:S02]  /*e8f0*/  ISETP.LT.OR P4, PT, R2, R235, P0 ;  /* 0x000000eb0200720c */ /* 0x000fe40000781670 */
[----:B------:R-:W-:Y:S02]  /*e900*/  IADD3 R2, R0, 0x41, RZ ;  /* 0x0000004100027810 */ /* 0x000fe40007ffe0ff */
[----:B------:R-:W-:Y:S02]  /*e910*/  P2R R3, PR, RZ, 0x8 ;  /* 0x00000008ff037803 */ /* 0x000fe40000000000 */
[C---:B------:R-:W-:Y:S02]  /*e920*/  ISETP.GE.AND P0, PT, R2.reuse, R242, PT ;  /* 0x000000f20200720c */ /* 0x040fe40003f06270 */
[----:B------:R-:W-:Y:S02]  /*e930*/  FSEL R215, R23, -INF , !P5 ;  /* 0xff80000017d77808 */ /* 0x000fe40006800000 */
[----:B------:R-:W-:-:S02]  /*e940*/  ISETP.GE.AND P3, PT, R2, R241, PT ;  /* 0x000000f10200720c */ /* 0x000fc40003f66270 */
[----:B------:R-:W-:Y:S01]  /*e950*/  FSEL R207, R32, -INF , !P2 ;  /* 0xff80000020cf7808 */ /* 0x000fe20005000000 */
[----:B------:R-:W-:Y:S01]  /*e960*/  STL [R1], R5 ;  /* 0x0000000501007387 */ /* 0x000fe20000100800 */
[C---:B------:R-:W-:Y:S02]  /*e970*/  ISETP.GE.AND P5, PT, R2.reuse, R240, PT ;  /* 0x000000f00200720c */ /* 0x040fe40003fa6270 */
[----:B------:R-:W-:Y:S01]  /*e980*/  ISETP.GE.AND P2, PT, R2, R239, PT ;  /* 0x000000ef0200720c */ /* 0x000fe20003f46270 */
[----:B------:R1:W-:Y:S01]  /*e990*/  STL [R1+0x88], R4 ;  /* 0x0000880401007387 */ /* 0x0003e20000100800 */
[----:B------:R-:W-:Y:S02]  /*e9a0*/  FSEL R213, R34, -INF , !P1 ;  /* 0xff80000022d57808 */ /* 0x000fe40004800000 */
[C---:B------:R-:W-:Y:S02]  /*e9b0*/  ISETP.LT.OR P1, PT, R2.reuse, R237, P0 ;  /* 0x000000ed0200720c */ /* 0x040fe40000721670 */
[----:B------:R-:W-:-:S02]  /*e9c0*/  ISETP.LT.OR P0, PT, R2, R236, P3 ;  /* 0x000000ec0200720c */ /* 0x000fc40001f01670 */
[----:B------:R-:W-:Y:S02]  /*e9d0*/  ISETP.LT.OR P3, PT, R2, R238, P5 ;  /* 0x000000ee0200720c */ /* 0x000fe40002f61670 */
[----:B------:R-:W-:Y:S02]  /*e9e0*/  ISETP.NE.AND P5, PT, R3, RZ, PT ;  /* 0x000000ff0300720c */ /* 0x000fe40003fa5270 */
[----:B------:R-:W-:Y:S02]  /*e9f0*/  P2R R3, PR, RZ, 0x8 ;  /* 0x00000008ff037803 */ /* 0x000fe40000000000 */
[----:B------:R-:W-:Y:S02]  /*ea00*/  FSEL R204, R33, -INF , !P1 ;  /* 0xff80000021cc7808 */ /* 0x000fe40004800000 */
[----:B------:R-:W-:Y:S02]  /*ea10*/  FSEL R211, R35, -INF , !P0 ;  /* 0xff80000023d37808 */ /* 0x000fe40004000000 */
[----:B-1----:R-:W-:-:S02]  /*ea20*/  FSEL R4, R27, -INF , !P6 ;  /* 0xff8000001b047808 */ /* 0x002fc40007000000 */
        /* <DEDUP_REMOVED lines=8> */
[----:B------:R-:W-:Y:S02]  /*eab0*/  FSEL R30, R30, -INF , !P4 ;  /* 0xff8000001e1e7808 */ /* 0x000fe40006000000 */
[C---:B------:R-:W-:Y:S02]  /*eac0*/  ISETP.LT.OR P3, PT, R2.reuse, R236, P2 ;  /* 0x000000ec0200720c */ /* 0x040fe40001761670 */
[----:B------:R-:W-:Y:S02]  /*ead0*/  ISETP.NE.AND P2, PT, R3, RZ, PT ;  /* 0x000000ff0300720c */ /* 0x000fe40003f45270 */
[C---:B------:R-:W-:Y:S02]  /*eae0*/  ISETP.LT.OR P1, PT, R2.reuse, R238, P1 ;  /* 0x000000ee0200720c */ /* 0x040fe40000f21670 */
[----:B------:R-:W-:Y:S02]  /*eaf0*/  ISETP.LT.OR P4, PT, R2, R235, P0 ;  /* 0x000000eb0200720c */ /* 0x000fe40000781670 */
[----:B------:R-:W-:-:S02]  /*eb00*/  IADD3 R2, R0, 0x49, RZ ;  /* 0x0000004900027810 */ /* 0x000fc40007ffe0ff */
[----:B------:R-:W-:Y:S02]  /*eb10*/  FSEL R247, R29, -INF , !P2 ;  /* 0xff8000001df77808 */ /* 0x000fe40005000000 */
[----:B------:R-:W-:Y:S02]  /*eb20*/  P2R R3, PR, RZ, 0x2 ;  /* 0x00000002ff037803 */ /* 0x000fe40000000000 */
[----:B------:R-:W-:Y:S02]  /*eb30*/  ISETP.GE.AND P2, PT, R2, R242, PT ;  /* 0x000000f20200720c */ /* 0x000fe40003f46270 */
[----:B------:R-:W-:Y:S02]  /*eb40*/  FSEL R206, R38, -INF , !P3 ;  /* 0xff80000026ce7808 */ /* 0x000fe40005800000 */
[C---:B------:R-:W-:Y:S02]  /*eb50*/  ISETP.GE.AND P1, PT, R2.reuse, R241, PT ;  /* 0x000000f10200720c */ /* 0x040fe40003f26270 */
[----:B------:R-:W-:-:S02]  /*eb60*/  ISETP.GE.AND P0, PT, R2, R240, PT ;  /* 0x000000f00200720c */ /* 0x000fc40003f06270 */
[----:B------:R-:W-:Y:S02]  /*eb70*/  ISETP.GE.AND P3, PT, R2, R239, PT ;  /* 0x000000ef0200720c */ /* 0x000fe40003f66270 */
[----:B------:R-:W-:Y:S02]  /*eb80*/  FSEL R131, R36, -INF , !P5 ;  /* 0xff80000024837808 */ /* 0x000fe40006800000 */
[----:B------:R-:W-:Y:S02]  /*eb90*/  FSEL R31, R31, -INF , !P6 ;  /* 0xff8000001f1f7808 */ /* 0x000fe40007000000 */
[C---:B------:R-:W-:Y:S02]  /*eba0*/  ISETP.LT.OR P5, PT, R2.reuse, R237, P2 ;  /* 0x000000ed0200720c */ /* 0x040fe400017a1670 */
[----:B------:R-:W-:Y:S02]  /*ebb0*/  ISETP.NE.AND P2, PT, R3, RZ, PT ;  /* 0x000000ff0300720c */ /* 0x000fe40003f45270 */
[----:B------:R-:W-:-:S02]  /*ebc0*/  ISETP.LT.OR P1, PT, R2, R236, P1 ;  /* 0x000000ec0200720c */ /* 0x000fc40000f21670 */
[C---:B------:R-:W-:Y:S02]  /*ebd0*/  ISETP.LT.OR P0, PT, R2.reuse, R238, P0 ;  /* 0x000000ee0200720c */ /* 0x040fe40000701670 */
[----:B------:R-:W-:Y:S02]  /*ebe0*/  ISETP.LT.OR P6, PT, R2, R235, P3 ;  /* 0x000000eb0200720c */ /* 0x000fe40001fc1670 */
[----:B------:R-:W-:Y:S02]  /*ebf0*/  IADD3 R2, R0, 0x50, RZ ;  /* 0x0000005000027810 */ /* 0x000fe40007ffe0ff */
[----:B------:R-:W-:Y:S02]  /*ec00*/  P2R R3, PR, RZ, 0x2 ;  /* 0x00000002ff037803 */ /* 0x000fe40000000000 */
[----:B------:R-:W-:Y:S02]  /*ec10*/  FSEL R244, R40, -INF , !P2 ;  /* 0xff80000028f47808 */ /* 0x000fe40005000000 */
[----:B------:R-:W-:-:S02]  /*ec20*/  FSEL R214, R41, -INF , !P0 ;  /* 0xff80000029d67808 */ /* 0x000fc40004000000 */
        /* <DEDUP_REMOVED lines=9> */
[----:B------:R-:W-:Y:S02]  /*ecc0*/  FSEL R124, R37, -INF , !P5 ;  /* 0xff800000257c7808 */ /* 0x000fe40006800000 */
[----:B------:R-:W-:Y:S02]  /*ecd0*/  IADD3 R2, R0, 0x51, RZ ;  /* 0x0000005100027810 */ /* 0x000fe40007ffe0ff */
[----:B------:R-:W-:-:S02]  /*ece0*/  ISETP.NE.AND P5, PT, R3, RZ, PT ;  /* 0x000000ff0300720c */ /* 0x000fc40003fa5270 */
[----:B------:R-:W-:Y:S02]  /*ecf0*/  P2R R3, PR, RZ, 0x8 ;  /* 0x00000008ff037803 */ /* 0x000fe40000000000 */
[C---:B------:R-:W-:Y:S02]  /*ed00*/  ISETP.GE.AND P0, PT, R2.reuse, R242, PT ;  /* 0x000000f20200720c */ /* 0x040fe40003f06270 */
[----:B------:R-:W-:Y:S02]  /*ed10*/  FSEL R133, R39, -INF , !P5 ;  /* 0xff80000027857808 */ /* 0x000fe40006800000 */
[----:B------:R-:W-:Y:S02]  /*ed20*/  ISETP.GE.AND P3, PT, R2, R241, PT ;  /* 0x000000f10200720c */ /* 0x000fe40003f66270 */
[----:B------:R-:W-:Y:S02]  /*ed30*/  FSEL R123, R48, -INF , !P2 ;  /* 0xff800000307b7808 */ /* 0x000fe40005000000 */
[----:B------:R-:W-:-:S02]  /*ed40*/  ISETP.GE.AND P5, PT, R2, R240, PT ;  /* 0x000000f00200720c */ /* 0x000fc40003fa6270 */
[----:B------:R-:W-:Y:S02]  /*ed50*/  ISETP.GE.AND P2, PT, R2, R239, PT ;  /* 0x000000ef0200720c */ /* 0x000fe40003f46270 */
[----:B------:R-:W-:Y:S02]  /*ed60*/  FSEL R130, R50, -INF , !P1 ;  /* 0xff80000032827808 */ /* 0x000fe40004800000 */
[C---:B------:R-:W-:Y:S02]  /*ed70*/  ISETP.LT.OR P1, PT, R2.reuse, R237, P0 ;  /* 0x000000ed0200720c */ /* 0x040fe40000721670 */
[----:B------:R-:W-:Y:S02]  /*ed80*/  FSEL R43, R43, -INF , !P6 ;  /* 0xff8000002b2b7808 */ /* 0x000fe40007000000 */
[C---:B------:R-:W-:Y:S02]  /*ed90*/  ISETP.LT.OR P0, PT, R2.reuse, R236, P3 ;  /* 0x000000ec0200720c */ /* 0x040fe40001f01670 */
        /* <DEDUP_REMOVED lines=55> */
[----:B------:R-:W-:Y:S01]  /*f110*/  ISETP.GE.AND P2, PT, R2, R239, PT ;  /* 0x000000ef0200720c */ /* 0x000fe20003f46270 */
[----:B------:R1:W-:Y:S01]  /*f120*/  STL [R1+0x84], R4 ;  /* 0x0000840401007387 */ /* 0x0003e20000100800 */
[----:B------:R-:W-:Y:S02]  /*f130*/  FSEL R105, R78, -INF , !P1 ;  /* 0xff8000004e697808 */ /* 0x000fe40004800000 */
[C---:B------:R-:W-:Y:S02]  /*f140*/  ISETP.LT.OR P1, PT, R2.reuse, R237, P0 ;  /* 0x000000ed0200720c */ /* 0x040fe40000721670 */
[C---:B------:R-:W-:Y:S02]  /*f150*/  ISETP.LT.OR P0, PT, R2.reuse, R236, P3 ;  /* 0x000000ec0200720c */ /* 0x040fe40001f01670 */
[----:B------:R-:W-:Y:S02]  /*f160*/  ISETP.LT.OR P3, PT, R2, R238, P5 ;  /* 0x000000ee0200720c */ /* 0x000fe40002f61670 */
[----:B------:R-:W-:-:S02]  /*f170*/  ISETP.NE.AND P5, PT, R3, RZ, PT ;  /* 0x000000ff0300720c */ /* 0x000fc40003fa5270 */
[----:B------:R-:W-:Y:S02]  /*f180*/  P2R R3, PR, RZ, 0x8 ;  /* 0x00000008ff037803 */ /* 0x000fe40000000000 */
[----:B------:R-:W-:Y:S02]  /*f190*/  FSEL R97, R77, -INF , !P1 ;  /* 0xff8000004d617808 */ /* 0x000fe40004800000 */
[----:B------:R-:W-:Y:S02]  /*f1a0*/  FSEL R104, R79, -INF , !P0 ;  /* 0xff8000004f687808 */ /* 0x000fe40004000000 */
[----:B-1----:R-:W-:Y:S02]  /*f1b0*/  FSEL R4, R63, -INF , !P6 ;  /* 0xff8000003f047808 */ /* 0x002fe40007000000 */
        /* <DEDUP_REMOVED lines=37> */
[----:B------:R-:W-:-:S02]  /*f410*/  FSEL R81, R81, -INF , !P5 ;  /* 0xff80000051517808 */ /* 0x000fc40006800000 */
[----:B------:R-:W-:Y:S02]  /*f420*/  ISETP.NE.AND P5, PT, R3, RZ, PT ;  /* 0x000000ff0300720c */ /* 0x000fe40003fa5270 */
[C---:B------:R-:W-:Y:S02]  /*f430*/  ISETP.LT.OR P2, PT, R2.reuse, R237, P2 ;  /* 0x000000ed0200720c */ /* 0x040fe40001741670 */
[C---:B------:R-:W-:Y:S02]  /*f440*/  ISETP.LT.OR P1, PT, R2.reuse, R236, P1 ;  /* 0x000000ec0200720c */ /* 0x040fe40000f21670 */
        /* <DEDUP_REMOVED lines=13> */
[C---:B------:R-:W-:Y:S02]  /*f520*/  ISETP.LT.OR P6, PT, R2.reuse, R238, P5 ;  /* 0x000000ee0200720c */ /* 0x040fe40002fc1670 */
[----:B------:R-:W-:-:S02]  /*f530*/  ISETP.LT.OR P0, PT, R2, R236, P3 ;  /* 0x000000ec0200720c */ /* 0x000fc40001f01670 */
[----:B------:R-:W-:Y:S02]  /*f540*/  ISETP.LT.OR P5, PT, R2, R235, P2 ;  /* 0x000000eb0200720c */ /* 0x000fe400017a1670 */
[----:B------:R-:W-:Y:S02]  /*f550*/  IADD3 R2, R0, 0x78, RZ ;  /* 0x0000007800027810 */ /* 0x000fe40007ffe0ff */
[----:B------:R-:W-:Y:S02]  /*f560*/  ISETP.NE.AND P3, PT, R3, RZ, PT ;  /* 0x000000ff0300720c */ /* 0x000fe40003f65270 */
[----:B------:R-:W-:Y:S02]  /*f570*/  FSEL R25, R57, -INF , !P1 ;  /* 0xff80000039197808 */ /* 0x000fe40004800000 */
[----:B------:R-:W-:Y:S02]  /*f580*/  FSEL R27, R59, -INF , !P0 ;  /* 0xff8000003b1b7808 */ /* 0x000fe40004000000 */
[----:B------:R-:W-:-:S02]  /*f590*/  ISETP.GE.AND P1, PT, R2, R241, PT ;  /* 0x000000f10200720c */ /* 0x000fc40003f26270 */
[----:B------:R-:W-:Y:S02]  /*f5a0*/  FSEL R92, R92, -INF , !P3 ;  /* 0xff8000005c5c7808 */ /* 0x000fe40005800000 */
[C---:B------:R-:W-:Y:S02]  /*f5b0*/  ISETP.GE.AND P0, PT, R2.reuse, R240, PT ;  /* 0x000000f00200720c */ /* 0x040fe40003f06270 */
[----:B------:R-:W-:Y:S02]  /*f5c0*/  ISETP.GE.AND P3, PT, R2, R239, PT ;  /* 0x000000ef0200720c */ /* 0x000fe40003f66270 */
[----:B------:R-:W-:Y:S02]  /*f5d0*/  FSEL R94, R94, -INF , !P4 ;  /* 0xff8000005e5e7808 */ /* 0x000fe40006000000 */
[C---:B------:R-:W-:Y:S02]  /*f5e0*/  ISETP.LT.OR P4, PT, R2.reuse, R236, P1 ;  /* 0x000000ec0200720c */ /* 0x040fe40000f81670 */
[----:B------:R-:W-:-:S02]  /*f5f0*/  ISETP.LT.OR P1, PT, R2, R238, P0 ;  /* 0x000000ee0200720c */ /* 0x000fc40000721670 */
[----:B------:R-:W-:Y:S02]  /*f600*/  ISETP.LT.OR P0, PT, R2, R235, P3 ;  /* 0x000000eb0200720c */ /* 0x000fe40001f01670 */
[----:B------:R-:W-:Y:S01]  /*f610*/  IADD3 R0, R0, 0x79, RZ ;  /* 0x0000007900007810 */ /* 0x000fe20007ffe0ff */
[----:B------:R2:W-:Y:S01]  /*f620*/  STL [R1+0x70], R4 ;  /* 0x0000700401007387 */ /* 0x0005e20000100800 */
[----:B------:R-:W-:Y:S02]  /*f630*/  FSEL R20, R86, -INF , !P0 ;  /* 0xff80000056147808 */ /* 0x000fe40004000000 */
[----:B------:R-:W-:Y:S02]  /*f640*/  ISETP.GE.AND P0, PT, R0, R239, PT ;  /* 0x000000ef0000720c */ /* 0x000fe40003f06270 */
[----:B------:R-:W-:Y:S02]  /*f650*/  ISETP.GE.AND P2, PT, R2, R242, PT ;  /* 0x000000f20200720c */ /* 0x000fe40003f46270 */
[----:B------:R-:W-:-:S02]  /*f660*/  FSEL R84, R84, -INF , !P1 ;  /* 0xff80000054547808 */ /* 0x000fc40004800000 */
[----:B------:R-:W-:Y:S02]  /*f670*/  ISETP.LT.OR P1, PT, R0, R235, P0 ;  /* 0x000000eb0000720c */ /* 0x000fe40000721670 */
[----:B------:R-:W-:Y:S02]  /*f680*/  PLOP3.LUT P0, PT, PT, PT, UP0, 0x80, 0x0 ;  /* 0x000000000000781c */ /* 0x000fe40003f0f008 */
[----:B------:R-:W-:Y:S02]  /*f690*/  ISETP.LT.OR P2, PT, R2, R237, P2 ;  /* 0x000000ed0200720c */ /* 0x000fe40001741670 */
[----:B------:R-:W-:Y:S02]  /*f6a0*/  FSEL R95, R95, -INF , !P5 ;  /* 0xff8000005f5f7808 */ /* 0x000fe40006800000 */
[----:B------:R-:W-:Y:S02]  /*f6b0*/  P2R R3, PR, RZ, 0x4 ;  /* 0x00000004ff037803 */ /* 0x000fe40000000000 */
[----:B------:R-:W-:-:S02]  /*f6c0*/  ISETP.GE.AND P5, PT, R0, R242, PT ;  /* 0x000000f20000720c */ /* 0x000fc40003fa6270 */
[C---:B------:R-:W-:Y:S02]  /*f6d0*/  ISETP.GE.AND P2, PT, R0.reuse, R240, PT ;  /* 0x000000f00000720c */ /* 0x040fe40003f46270 */
[C---:B------:R-:W-:Y:S02]  /*f6e0*/  ISETP.GE.AND P3, PT, R0.reuse, R241, PT ;  /* 0x000000f10000720c */ /* 0x040fe40003f66270 */
[----:B------:R-:W-:Y:S02]  /*f6f0*/  FSEL R93, R93, -INF , !P6 ;  /* 0xff8000005d5d7808 */ /* 0x000fe40007000000 */
[----:B------:R-:W-:Y:S02]  /*f700*/  ISETP.NE.AND P6, PT, R3, RZ, PT ;  /* 0x000000ff0300720c */ /* 0x000fe40003fc5270 */
[C---:B------:R-:W-:Y:S02]  /*f710*/  ISETP.LT.OR P2, PT, R0.reuse, R238, P2 ;  /* 0x000000ee0000720c */ /* 0x040fe40001741670 */
[----:B------:R-:W-:-:S02]  /*f720*/  ISETP.LT.OR P5, PT, R0, R237, P5 ;  /* 0x000000ed0000720c */ /* 0x000fc40002fa1670 */
[----:B------:R-:W-:Y:S02]  /*f730*/  ISETP.LT.OR P3, PT, R0, R236, P3 ;  /* 0x000000ec0000720c */ /* 0x000fe40001f61670 */
[----:B------:R-:W-:Y:S02]  /*f740*/  FSEL R24, R10, -INF , !P4 ;  /* 0xff8000000a187808 */ /* 0x000fe40006000000 */
[----:B------:R-:W-:Y:S02]  /*f750*/  FSEL R85, R85, -INF , !P2 ;  /* 0xff80000055557808 */ /* 0x000fe40005000000 */
[----:B------:R-:W-:Y:S02]  /*f760*/  FSEL R48, R87, -INF , !P1 ;  /* 0xff80000057307808 */ /* 0x000fe40004800000 */
[----:B------:R-:W-:Y:S02]  /*f770*/  FSEL R22, R8, -INF , !P6 ;  /* 0xff80000008167808 */ /* 0x000fe40007000000 */
[----:B------:R-:W-:-:S02]  /*f780*/  LOP3.LUT P4, RZ, R234, 0x4000, RZ, 0xc0, !PT ;  /* 0x00004000eaff7812 */ /* 0x000fc4000788c0ff */
[----:B------:R-:W-:Y:S02]  /*f790*/  FSEL R21, R9, -INF , !P5 ;  /* 0xff80000009157808 */ /* 0x000fe40006800000 */
[----:B------:R-:W-:Y:S01]  /*f7a0*/  FSEL R23, R11, -INF , !P3 ;  /* 0xff8000000b177808 */ /* 0x000fe20005800000 */
[----:B------:R-:W-:Y:S05]  /*f7b0*/  @!P0 BRA `(.L_x_637) ;  /* 0x000006e000008947 */ /* 0x000fea0003800000 */
[----:B--2---:R-:W2:Y:S04]  /*f7c0*/  LDL.64 R12, [R1+0xd0] ;  /* 0x0000d000010c7983 */ /* 0x004ea80000100a00 */
[----:B------:R-:W3:Y:S01]  /*f7d0*/  LDL.64 R6, [R1+0xc8] ;  /* 0x0000c80001067983 */ /* 0x000ee20000100a00 */
[----:B------:R-:W-:Y:S01]  /*f7e0*/  UIADD3 UR7, UR7, -0x3, URZ ;  /* 0xfffffffd07077890 */ /* 0x000fe2000fffe03f */
[----:B------:R-:W-:Y:S01]  /*f7f0*/  @!P4 IMAD.MOV.U32 R8, RZ, RZ, c[0x0][0x19c] ;  /* 0x00006700ff08c624 */ /* 0x000fe200078e00ff */
[----:B------:R-:W-:Y:S01]  /*f800*/  ULDC.64 UR10, c[0x0][0x198] ;  /* 0x00006600000a7ab9 */ /* 0x000fe20000000a00 */
[----:B------:R1:W-:Y:S01]  /*f810*/  @P4 STS.128 [R243+0x4000], RZ ;  /* 0x004000fff3004388 */ /* 0x0003e20000000c00 */
[----:B------:R-:W-:Y:S01]  /*f820*/  USHF.R.S32.HI UR5, URZ, 0x1f, UR7 ;  /* 0x0000001f3f057899 */ /* 0x000fe20008011407 */
[----:B------:R-:W-:Y:S01]  /*f830*/  @!P4 IMAD R8, R8, 0x50, RZ ;  /* 0x000000500808c824 */ /* 0x000fe200078e02ff */
[----:B------:R-:W-:Y:S01]  /*f840*/  UIMAD.WIDE.U32 UR14, UR7, UR10, URZ ;  /* 0x0000000a070e72a5 */ /* 0x000fe2000f8e003f */
[----:B------:R-:W-:Y:S01]  /*f850*/  BSSY B0, `(.L_x_638) ;  /* 0x0000063000007945 */ /* 0x000fe20003800000 */
[----:B------:R-:W-:-:S04]  /*f860*/  UIMAD UR5, UR5, UR10, URZ ;  /* 0x0000000a050572a4 */ /* 0x000fc8000f8e023f */
[----:B------:R-:W-:Y:S01]  /*f870*/  UIMAD UR5, UR7, UR11, UR5 ;  /* 0x0000000b070572a4 */ /* 0x000fe2000f8e0205 */
[----:B------:R-:W-:Y:S02]  /*f880*/  IMAD.U32 R2, RZ, RZ, UR14 ;  /* 0x0000000eff027e24 */ /* 0x000fe4000f8e00ff */
[----:B------:R-:W-:Y:S01]  /*f890*/  IMAD.U32 R3, RZ, RZ, UR14 ;  /* 0x0000000eff037e24 */ /* 0x000fe2000f8e00ff */
[----:B------:R-:W-:-:S06]  /*f8a0*/  UIADD3 UR5, UR15, UR5, URZ ;  /* 0x000000050f057290 */ /* 0x000fcc000fffe03f */
[----:B------:R-:W-:Y:S01]  /*f8b0*/  IMAD.U32 R0, RZ, RZ, UR5 ;  /* 0x00000005ff007e24 */ /* 0x000fe2000f8e00ff */
[----:B--2---:R-:W-:-:S04]  /*f8c0*/  LEA R2, P0, R2, R12, 0x7 ;  /* 0x0000000c02027211 */ /* 0x004fc800078038ff */
[----:B---3--:R-:W-:Y:S01]  /*f8d0*/  LEA.HI.X R3, R3, R7, R0, 0x7, P0 ;  /* 0x0000000703037211 */ /* 0x008fe200000f3c00 */
[----:B------:R-:W-:Y:S01]  /*f8e0*/  @!P4 IMAD.MOV.U32 R0, RZ, RZ, c[0x0][0x19c] ;  /* 0x00006700ff00c624 */ /* 0x000fe200078e00ff */
[----:B------:R-:W-:-:S03]  /*f8f0*/  @!P4 LEA R4, P0, R2, c[0x0][0x168], 0x1 ;  /* 0x00005a000204ca11 */ /* 0x000fc600078008ff */
[----:B------:R-:W-:Y:S01]  /*f900*/  @!P4 IMAD R0, R0, 0x30, RZ ;  /* 0x000000300000c824 */ /* 0x000fe200078e02ff */
[----:B------:R-:W-:-:S05]  /*f910*/  @!P4 LEA.HI.X R5, R2, c[0x0][0x16c], R3, 0x1, P0 ;  /* 0x00005b000205ca11 */ /* 0x000fca00000f0c03 */
[----:B------:R-:W-:Y:S01]  /*f920*/  @!PT LDS RZ, [RZ] ;  /* 0x00000000fffff984 */ /* 0x000fe20000000800 */
[----:B------:R-:W-:Y:S01]  /*f930*/  @!PT LDS RZ, [RZ] ;  /* 0x00000000fffff984 */ /* 0x000fe20000000800 */
[----:B------:R-:W-:Y:S01]  /*f940*/  @!PT LDS RZ, [RZ] ;  /* 0x00000000fffff984 */ /* 0x000fe20000000800 */
[----:B------:R2:W-:Y:S04]  /*f950*/  @!P4 LDGSTS.E.BYPASS.LTC128B.128 [R243+0x4000], [R4.64] ;  /* 0x0400000004f3cfae */ /* 0x0005e8000b901d72 */
[----:B------:R1:W-:Y:S01]  /*f960*/  @P4 STS.128 [R243+0x4800], RZ ;  /* 0x004800fff3004388 */ /* 0x0003e20000000c00 */
[----:B--2---:R-:W-:-:S04]  /*f970*/  IMAD.U32 R4, RZ, RZ, UR4 ;  /* 0x00000004ff047e24 */ /* 0x004fc8000f8e00ff */
[----:B------:R-:W-:-:S05]  /*f980*/  @!P4 IMAD.WIDE.U32 R4, R4, 0x30, R2 ;  /* 0x000000300404c825 */ /* 0x000fca00078e0002 */
[----:B------:R-:W-:Y:S01]  /*f990*/  @!P4 IADD3 R0, R0, R5, RZ ;  /* 0x000000050000c210 */ /* 0x000fe20007ffe0ff */
[----:B------:R-:W-:Y:S01]  /*f9a0*/  @!P4 IMAD.MOV.U32 R5, RZ, RZ, R3 ;  /* 0x000000ffff05c224 */ /* 0x000fe200078e0003 */
[----:B------:R-:W-:-:S04]  /*f9b0*/  @!P4 LEA R12, P0, R4, c[0x0][0x168], 0x1 ;  /* 0x00005a00040cca11 */ /* 0x000fc800078008ff */
[----:B------:R-:W-:Y:S01]  /*f9c0*/  @!P4 LEA.HI.X R13, R4, c[0x0][0x16c], R0, 0x1, P0 ;  /* 0x00005b00040dca11 */ /* 0x000fe200000f0c00 */
[----:B------:R-:W-:Y:S02]  /*f9d0*/  IMAD.U32 R0, RZ, RZ, UR4 ;  /* 0x00000004ff007e24 */ /* 0x000fe4000f8e00ff */
[----:B------:R-:W-:-:S04]  /*f9e0*/  @!P4 IMAD.MOV.U32 R4, RZ, RZ, R2 ;  /* 0x000000ffff04c224 */ /* 0x000fc800078e0002 */
[----:B------:R-:W-:Y:S01]  /*f9f0*/  @!P4 IMAD.WIDE.U32 R4, R0, 0x50, R4 ;  /* 0x000000500004c825 */ /* 0x000fe200078e0004 */
[----:B------:R-:W-:-:S04]  /*fa00*/  @!P4 IADD3 R0, P1, R2, UR27, RZ ;  /* 0x0000001b0200cc10 */ /* 0x000fc8000ff3e0ff */
[----:B------:R-:W-:Y:S02]  /*fa10*/  @!P4 LEA R6, P0, R0, c[0x0][0x168], 0x1 ;  /* 0x00005a000006ca11 */ /* 0x000fe400078008ff */
[----:B------:R-:W-:-:S04]  /*fa20*/  @!P4 IADD3.X R7, R3, UR26, RZ, P1, !PT ;  /* 0x0000001a0307cc10 */ /* 0x000fc80008ffe4ff */
[----:B------:R-:W-:Y:S02]  /*fa30*/  @!P4 LEA.HI.X R7, R0, c[0x0][0x16c], R7, 0x1, P0 ;  /* 0x00005b000007ca11 */ /* 0x000fe400000f0c07 */
[----:B------:R-:W-:Y:S01]  /*fa40*/  @!P4 IADD3 R0, R8, R5, RZ ;  /* 0x000000050800c210 */ /* 0x000fe20007ffe0ff */
[----:B------:R-:W-:Y:S01]  /*fa50*/  @!P4 IMAD.MOV.U32 R5, RZ, RZ, R3 ;  /* 0x000000ffff05c224 */ /* 0x000fe200078e0003 */
[C---:B------:R-:W-:Y:S01]  /*fa60*/  @!P4 LEA R10, P0, R4.reuse, c[0x0][0x168], 0x1 ;  /* 0x00005a00040aca11 */ /* 0x040fe200078008ff */
[----:B------:R-:W-:Y:S01]  /*fa70*/  @!PT LDS RZ, [RZ] ;  /* 0x00000000fffff984 */ /* 0x000fe20000000800 */
[----:B------:R-:W-:Y:S01]  /*fa80*/  @!PT LDS RZ, [RZ] ;  /* 0x00000000fffff984 */ /* 0x000fe20000000800 */
[----:B------:R-:W-:Y:S01]  /*fa90*/  @!PT LDS RZ, [RZ] ;  /* 0x00000000fffff984 */ /* 0x000fe20000000800 */
[----:B------:R2:W-:Y:S01]  /*faa0*/  @!P4 LDGSTS.E.BYPASS.LTC128B.128 [R243+0x4800], [R6.64] ;  /* 0x0480000006f3cfae */ /* 0x0005e2000b901d72 */
[----:B------:R-:W-:Y:S02]  /*fab0*/  @!P4 MOV R8, c[0x0][0x19c] ;  /* 0x000067000008ca02 */ /* 0x000fe40000000f00 */
[----:B------:R-:W-:Y:S01]  /*fac0*/  @!P4 LEA.HI.X R11, R4, c[0x0][0x16c], R0, 0x1, P0 ;  /* 0x00005b00040bca11 */ /* 0x000fe200000f0c00 */
[----:B------:R-:W-:Y:S01]  /*fad0*/  IMAD.U32 R0, RZ, RZ, UR4 ;  /* 0x00000004ff007e24 */ /* 0x000fe2000f8e00ff */
[----:B------:R1:W-:Y:S01]  /*fae0*/  @P4 STS.128 [R243+0x5000], RZ ;  /* 0x005000fff3004388 */ /* 0x0003e20000000c00 */
[----:B------:R-:W-:-:S02]  /*faf0*/  IMAD.U32 R4, RZ, RZ, UR4 ;  /* 0x00000004ff047e24 */ /* 0x000fc4000f8e00ff */
[----:B------:R-:W-:Y:S01]  /*fb00*/  @!P4 IMAD R8, R8, 0x60, RZ ;  /* 0x000000600808c824 */ /* 0x000fe200078e02ff */
[----:B------:R-:W-:Y:S01]  /*fb10*/  @!P4 LEA R0, P0, R0, R2, 0x5 ;  /* 0x000000020000c211 */ /* 0x000fe200078028ff */
[----:B--2---:R-:W-:Y:S02]  /*fb20*/  @!P4 IMAD.MOV.U32 R7, RZ, RZ, c[0x0][0x19c] ;  /* 0x00006700ff07c624 */ /* 0x004fe400078e00ff */
[----:B------:R-:W-:-:S03]  /*fb30*/  IMAD.U32 R6, RZ, RZ, UR4 ;  /* 0x00000004ff067e24 */ /* 0x000fc6000f8e00ff */
[----:B------:R-:W-:Y:S01]  /*fb40*/  @!P4 LEA.HI.X R7, R4, R3, R7, 0x5, P0 ;  /* 0x000000030407c211 */ /* 0x000fe200000f2c07 */
[----:B------:R-:W-:-:S04]  /*fb50*/  @!P4 IMAD.MOV.U32 R4, RZ, RZ, R2 ;  /* 0x000000ffff04c224 */ /* 0x000fc800078e0002 */
[----:B------:R-:W-:Y:S01]  /*fb60*/  @!P4 IMAD.WIDE.U32 R4, R6, 0x60, R4 ;  /* 0x000000600604c825 */ /* 0x000fe200078e0004 */
[----:B------:R-:W-:-:S04]  /*fb70*/  @!P4 LEA R6, P0, R0, c[0x0][0x168], 0x1 ;  /* 0x00005a000006ca11 */ /* 0x000fc800078008ff */
[----:B------:R-:W-:Y:S01]  /*fb80*/  @!P4 LEA.HI.X R7, R0, c[0x0][0x16c], R7, 0x1, P0 ;  /* 0x00005b000007ca11 */ /* 0x000fe200000f0c07 */
[----:B------:R-:W-:Y:S01]  /*fb90*/  @!P4 IMAD.IADD R0, R8, 0x1, R5 ;  /* 0x000000010800c824 */ /* 0x000fe200078e0205 */
[C---:B------:R-:W-:Y:S01]  /*fba0*/  @!P4 LEA R8, P0, R4.reuse, c[0x0][0x168], 0x1 ;  /* 0x00005a000408ca11 */ /* 0x040fe200078008ff */
[----:B------:R-:W-:Y:S02]  /*fbb0*/  @!P4 IMAD.MOV.U32 R5, RZ, RZ, c[0x0][0x19c] ;  /* 0x00006700ff05c624 */ /* 0x000fe400078e00ff */
[----:B------:R-:W-:Y:S01]  /*fbc0*/  @!PT LDS RZ, [RZ] ;  /* 0x00000000fffff984 */ /* 0x000fe20000000800 */
[----:B------:R-:W-:Y:S01]  /*fbd0*/  @!PT LDS RZ, [RZ] ;  /* 0x00000000fffff984 */ /* 0x000fe20000000800 */
[----:B------:R-:W-:Y:S01]  /*fbe0*/  @!PT LDS RZ, [RZ] ;  /* 0x00000000fffff984 */ /* 0x000fe20000000800 */
[----:B------:R1:W-:Y:S01]  /*fbf0*/  @!P4 LDGSTS.E.BYPASS.LTC128B.128 [R243+0x5000], [R6.64] ;  /* 0x0500000006f3cfae */ /* 0x0003e2000b901d72 */
[----:B------:R-:W-:Y:S01]  /*fc00*/  @!P4 LEA.HI.X R9, R4, c[0x0][0x16c], R0, 0x1, P0 ;  /* 0x00005b000409ca11 */ /* 0x000fe200000f0c00 */
[----:B------:R-:W-:Y:S01]  /*fc10*/  IMAD.U32 R4, RZ, RZ, UR4 ;  /* 0x00000004ff047e24 */ /* 0x000fe2000f8e00ff */
[----:B------:R-:W-:Y:S01]  /*fc20*/  MOV R0, UR4 ;  /* 0x0000000400007c02 */ /* 0x000fe20008000f00 */
[----:B------:R1:W-:Y:S03]  /*fc30*/  @P4 STS.128 [R243+0x5800], RZ ;  /* 0x005800fff3004388 */ /* 0x0003e60000000c00 */
[----:B------:R-:W-:Y:S01]  /*fc40*/  @!P4 LEA R0, P0, R0, R2, 0x6 ;  /* 0x000000020000c211 */ /* 0x000fe200078030ff */
[----:B------:R-:W-:Y:S01]  /*fc50*/  @!PT LDS RZ, [RZ] ;  /* 0x00000000fffff984 */ /* 0x000fe20000000800 */
[----:B------:R-:W-:Y:S01]  /*fc60*/  @!PT LDS RZ, [RZ] ;  /* 0x00000000fffff984 */ /* 0x000fe20000000800 */
[----:B------:R-:W-:Y:S01]  /*fc70*/  @!PT LDS RZ, [RZ] ;  /* 0x00000000fffff984 */ /* 0x000fe20000000800 */
[----:B------:R1:W-:Y:S03]  /*fc80*/  @!P4 LDGSTS.E.BYPASS.LTC128B.128 [R243+0x5800], [R12.64] ;  /* 0x058000000cf3cfae */ /* 0x0003e6000b901d72 */
[----:B------:R-:W-:Y:S01]  /*fc90*/  @!P4 LEA.HI.X R5, R4, R3, R5, 0x6, P0 ;  /* 0x000000030405c211 */ /* 0x000fe200000f3405 */
[----:B------:R1:W-:Y:S01]  /*fca0*/  @P4 STS.128 [R243+0x6000], RZ ;  /* 0x006000fff3004388 */ /* 0x0003e20000000c00 */
[----:B------:R-:W-:-:S04]  /*fcb0*/  @!P4 LEA R4, P0, R0, c[0x0][0x168], 0x1 ;  /* 0x00005a000004ca11 */ /* 0x000fc800078008ff */
[----:B------:R-:W-:-:S05]  /*fcc0*/  @!P4 LEA.HI.X R5, R0, c[0x0][0x16c], R5, 0x1, P0 ;  /* 0x00005b000005ca11 */ /* 0x000fca00000f0c05 */
        /* <DEDUP_REMOVED lines=16> */
[----:B-1----:R-:W-:Y:S01]  /*fdd0*/  IMAD.U32 R4, RZ, RZ, UR4 ;  /* 0x00000004ff047e24 */ /* 0x002fe2000f8e00ff */
[----:B------:R-:W-:-:S02]  /*fde0*/  ULDC UR5, c[0x0][0x19c] ;  /* 0x0000670000057ab9 */ /* 0x000fc40000000800 */
        /* <DEDUP_REMOVED lines=9> */
.L_x_639:
[----:B------:R-:W-:Y:S05]  /*fe80*/  BSYNC B0 ;  /* 0x0000000000007941 */ /* 0x000fea0003800000 */
.L_x_638:
[----:B------:R-:W0:Y:S02]  /*fe90*/  LDGDEPBAR ;  /* 0x00000000000079af */ /* 0x000e240000000000 */
.L_x_637:
[----:B--2---:R-:W-:Y:S01]  /*fea0*/  STL [R1+0x138], R243 ;  /* 0x000138f301007387 */ /* 0x004fe20000100800 */
[----:B------:R-:W-:-:S03]  /*feb0*/  MOV R87, R30 ;  /* 0x0000001e00577202 */ /* 0x000fc60000000f00 */
[----:B------:R-:W-:Y:S04]  /*fec0*/  STL [R1+0x134], R242 ;  /* 0x000134f201007387 */ /* 0x000fe80000100800 */
[----:B------:R-:W-:Y:S04]  /*fed0*/  STL [R1+0x130], R241 ;  /* 0x000130f101007387 */ /* 0x000fe80000100800 */
[----:B------:R-:W-:Y:S04]  /*fee0*/  STL [R1+0x12c], R240 ;  /* 0x00012cf001007387 */ /* 0x000fe80000100800 */
[----:B------:R-:W-:Y:S04]  /*fef0*/  STL [R1+0x128], R239 ;  /* 0x000128ef01007387 */ /* 0x000fe80000100800 */
[----:B------:R-:W-:Y:S04]  /*ff00*/  STL [R1+0x124], R238 ;  /* 0x000124ee01007387 */ /* 0x000fe80000100800 */
[----:B------:R-:W-:Y:S04]  /*ff10*/  STL [R1+0x120], R237 ;  /* 0x000120ed01007387 */ /* 0x000fe80000100800 */
[----:B------:R-:W-:Y:S04]  /*ff20*/  STL [R1+0x11c], R236 ;  /* 0x00011cec01007387 */ /* 0x000fe80000100800 */
[----:B------:R-:W2:Y:S04]  /*ff30*/  LDL.LU R29, [R1+0x30] ;  /* 0x00003000011d7983 */ /* 0x000ea80000300800 */
[----:B-1----:R-:W3:Y:S04]  /*ff40*/  LDL.LU R10, [R1+0x78] ;  /* 0x00007800010a7983 */ /* 0x002ee80000300800 */
[----:B------:R-:W4:Y:S04]  /*ff50*/  LDL.LU R9, [R1+0x7c] ;  /* 0x00007c0001097983 */ /* 0x000f280000300800 */
[----:B------:R-:W2:Y:S04]  /*ff60*/  LDL.LU R30, [R1+0x20] ;  /* 0x00002000011e7983 */ /* 0x000ea80000300800 */
[----:B------:R-:W2:Y:S04]  /*ff70*/  LDL.LU R32, [R1+0x18] ;  /* 0x0000180001207983 */ /* 0x000ea80000300800 */
[----:B------:R-:W2:Y:S01]  /*ff80*/  LDL.LU R2, [R1+0x50] ;  /* 0x0000500001027983 */ /* 0x000ea20000300800 */
[----:B------:R-:W-:-:S03]  /*ff90*/  IMAD.MOV.U32 R3, RZ, RZ, R121 ;  /* 0x000000ffff037224 */ /* 0x000fc600078e0079 */
[----:B------:R-:W2:Y:S01]  /*ffa0*/  LDL.LU R4, [R1+0x5c] ;  /* 0x00005c0001047983 */ /* 0x000ea20000300800 */
[----:B------:R-:W-:-:S03]  /*ffb0*/  MOV R0, R120 ;  /* 0x0000007800007202 */ /* 0x000fc60000000f00 */
[----:B------:R-:W2:Y:S04]  /*ffc0*/  LDL.LU R5, [R1+0x40] ;  /* 0x0000400001057983 */ /* 0x000ea80000300800 */
[----:B------:R-:W2:Y:S04]  /*ffd0*/  LDL.LU R6, [R1+0x58] ;  /* 0x0000580001067983 */ /* 0x000ea80000300800 */
[----:B------:R-:W2:Y:S04]  /*ffe0*/  LDL.LU R7, [R1+0x60] ;  /* 0x0000600001077983 */ /* 0x000ea80000300800 */
[----:B------:R-:W2:Y:S04]  /*fff0*/  LDL R8, [R1+0x38] ;  /* 0x0000380001087983 */ /* 0x000ea80000100800 */
[----:B------:R-:W2:Y:S04]  /*10000*/  LDL.LU R121, [R1+0xc] ;  /* 0x00000c0001797983 */ /* 0x000ea80000300800 */
[----:B------:R-:W2:Y:S04]  /*10010*/  LDL.LU R120, [R1+0x4] ;  /* 0x0000040001787983 */ /* 0x000ea80000300800 */
[----:B------:R-:W-:Y:S04]  /*10020*/  STL [R1+0x118], R235 ;  /* 0x000118eb01007387 */ /* 0x000fe80000100800 */
[----:B------:R1:W-:Y:S04]  /*10030*/  STL [R1+0x114], R234 ;  /* 0x000114ea01007387 */ /* 0x0003e80000100800 */
[----:B-1----:R-:W2:Y:S04]  /*10040*/  LDL.LU R234, [R1+0x88] ;  /* 0x0000880001ea7983 */ /* 0x002ea80000300800 */
[----:B------:R1:W-:Y:S04]  /*10050*/  STL [R1+0x110], R233 ;  /* 0x000110e901007387 */ /* 0x0003e80000100800 */
[----:B-1----:R-:W2:Y:S04]  /*10060*/  LDL.LU R233, [R1+0x84] ;  /* 0x0000840001e97983 */ /* 0x002ea80000300800 */
        /* <DEDUP_REMOVED lines=9> */
[----:B------:R1:W-:Y:S04]  /*10100*/  STL [R1+0xe8], R223 ;  /* 0x0000e8df01007387 */ /* 0x0003e80000100800 */
[----:B------:R-:W-:Y:S04]  /*10110*/  STL [R1+0xe4], R222 ;  /* 0x0000e4de01007387 */ /* 0x000fe80000100800 */
[----:B------:R-:W-:Y:S01]  /*10120*/  STL [R1+0xe0], R221 ;  /* 0x0000e0dd01007387 */ /* 0x000fe20000100800 */
[----:B------:R-:W-:-:S02]  /*10130*/  MOV R38, R3 ;  /* 0x0000000300267202 */ /* 0x000fc40000000f00 */
[----:B------:R-:W-:Y:S01]  /*10140*/  MOV R57, R201 ;  /* 0x000000c900397202 */ /* 0x000fe20000000f00 */
[----:B------:R1:W-:Y:S01]  /*10150*/  STL [R1+0xdc], R220 ;  /* 0x0000dcdc01007387 */ /* 0x0003e20000100800 */
[----:B------:R-:W-:Y:S02]  /*10160*/  IMAD.MOV.U32 R39, RZ, RZ, R117 ;  /* 0x000000ffff277224 */ /* 0x000fe400078e0075 */
[----:B------:R-:W-:Y:S01]  /*10170*/  IMAD.MOV.U32 R41, RZ, RZ, R208 ;  /* 0x000000ffff297224 */ /* 0x000fe200078e00d0 */
[----:B------:R1:W-:Y:S01]  /*10180*/  STL [R1+0xd8], R135 ;  /* 0x0000d88701007387 */ /* 0x0003e20000100800 */
[----:B------:R-:W-:Y:S01]  /*10190*/  MOV R59, R127 ;  /* 0x0000007f003b7202 */ /* 0x000fe20000000f00 */
[----:B------:R-:W-:Y:S01]  /*101a0*/  IMAD.MOV.U32 R58, RZ, RZ, R200 ;  /* 0x000000ffff3a7224 */ /* 0x000fe200078e00c8 */
[----:B------:R-:W-:Y:S01]  /*101b0*/  MOV R45, R203 ;  /* 0x000000cb002d7202 */ /* 0x000fe20000000f00 */
[----:B------:R-:W2:Y:S01]  /*101c0*/  LDL.LU R243, [R1+0x70] ;  /* 0x0000700001f37983 */ /* 0x000ea20000300800 */
[----:B-1----:R-:W-:Y:S01]  /*101d0*/  MOV R224, R0 ;  /* 0x0000000000e07202 */ /* 0x002fe20000000f00 */
[----:B------:R-:W-:Y:S01]  /*101e0*/  IMAD.MOV.U32 R37, RZ, RZ, R17 ;  /* 0x000000ffff257224 */ /* 0x000fe200078e0011 */
[----:B-----5:R-:W-:Y:S01]  /*101f0*/  FMNMX.FTZ R0, R73, R14, !PT ;  /* 0x0000000e49007209 */ /* 0x020fe20007810000 */
[----:B------:R-:W2:Y:S01]  /*10200*/  LDL.LU R242, [R1+0x24] ;  /* 0x0000240001f27983 */ /* 0x000ea20000300800 */
[----:B------:R-:W-:Y:S01]  /*10210*/  IMAD.MOV.U32 R47, RZ, RZ, R116 ;  /* 0x000000ffff2f7224 */ /* 0x000fe200078e0074 */
[----:B------:R-:W-:Y:S01]  /*10220*/  MOV R227, R16 ;  /* 0x0000001000e37202 */ /* 0x000fe20000000f00 */
[----:B------:R-:W-:Y:S01]  /*10230*/  IMAD.MOV.U32 R225, RZ, RZ, R18 ;  /* 0x000000ffffe17224 */ /* 0x000fe200078e0012 */
[----:B------:R-:W-:Y:S01]  /*10240*/  FMNMX.FTZ R0, R74, R0, !PT ;  /* 0x000000004a007209 */ /* 0x000fe20007810000 */
[----:B------:R-:W2:Y:S01]  /*10250*/  LDL.LU R241, [R1+0x1c] ;  /* 0x00001c0001f17983 */ /* 0x000ea20000300800 */
[----:B------:R-:W-:-:S02]  /*10260*/  IMAD.MOV.U32 R223, RZ, RZ, R19 ;  /* 0x000000ffffdf7224 */ /* 0x000fc400078e0013 */
[----:B------:R-:W-:Y:S01]  /*10270*/  FMNMX.FTZ R0, R69, R0, !PT ;  /* 0x0000000045007209 */ /* 0x000fe20007810000 */
[----:B------:R-:W2:Y:S03]  /*10280*/  LDL.LU R240, [R1+0x10] ;  /* 0x0000100001f07983 */ /* 0x000ea60000300800 */
[----:B------:R-:W-:Y:S01]  /*10290*/  FMNMX.FTZ R0, R68, R0, !PT ;  /* 0x0000000044007209 */ /* 0x000fe20007810000 */
[----:B------:R-:W2:Y:S01]  /*102a0*/  LDL.LU R239, [R1+0x64] ;  /* 0x0000640001ef7983 */ /* 0x000ea20000300800 */
[----:B------:R-:W-:-:S03]  /*102b0*/  IMAD.MOV.U32 R220, RZ, RZ, R20 ;  /* 0x000000ffffdc7224 */ /* 0x000fc600078e0014 */
[----:B------:R-:W2:Y:S01]  /*102c0*/  LDL.LU R238, [R1+0x14] ;  /* 0x0000140001ee7983 */ /* 0x000ea20000300800 */
[----:B------:R-:W-:-:S03]  /*102d0*/  MOV R135, R119 ;  /* 0x0000007700877202 */ /* 0x000fc60000000f00 */
[----:B------:R-:W2:Y:S04]  /*102e0*/  LDL.LU R237, [R1] ;  /* 0x0000000001ed7983 */ /* 0x000ea80000300800 */
[----:B------:R-:W2:Y:S04]  /*102f0*/  LDL.LU R11, [R1+0xa8] ;  /* 0x0000a800010b7983 */ /* 0x000ea80000300800 */
[----:B------:R-:W-:Y:S01]  /*10300*/  LDSM.16.MT88.4 R16, [R216+0x8000] ;  /* 0x00800000d810783b */ /* 0x000fe20000004200 */
[----:B---3--:R-:W-:-:S03]  /*10310*/  IMAD.MOV.U32 R221, RZ, RZ, R10 ;  /* 0x000000ffffdd7224 */ /* 0x008fc600078e000a */
[----:B------:R-:W3:Y:S01]  /*10320*/  LDL.LU R10, [R1+0xac] ;  /* 0x0000ac00010a7983 */ /* 0x000ee20000300800 */
[----:B----4-:R-:W-:Y:S02]  /*10330*/  MOV R222, R9 ;  /* 0x0000000900de7202 */ /* 0x010fe40000000f00 */
[----:B--2---:R-:W-:-:S04]  /*10340*/  FMNMX.FTZ R0, R8, R0, !PT ;  /* 0x0000000008007209 */ /* 0x004fc80007810000 */
[----:B------:R-:W-:-:S04]  /*10350*/  FMNMX.FTZ R0, R29, R0, !PT ;  /* 0x000000001d007209 */ /* 0x000fc80007810000 */
[----:B------:R-:W-:-:S04]  /*10360*/  FMNMX.FTZ R0, R30, R0, !PT ;  /* 0x000000001e007209 */ /* 0x000fc80007810000 */
[----:B------:R-:W-:-:S04]  /*10370*/  FMNMX.FTZ R0, R32, R0, !PT ;  /* 0x0000000020007209 */ /* 0x000fc80007810000 */
[----:B------:R-:W-:-:S04]  /*10380*/  FMNMX.FTZ R0, R121, R0, !PT ;  /* 0x0000000079007209 */ /* 0x000fc80007810000 */
[----:B------:R-:W-:Y:S01]  /*10390*/  FMNMX.FTZ R0, R120, R0, !PT ;  /* 0x0000000078007209 */ /* 0x000fe20007810000 */
[----:B------:R1:W-:Y:S03]  /*103a0*/  STL [R1+0x140], R121 ;  /* 0x0001407901007387 */ /* 0x0003e60000100800 */
[----:B------:R-:W-:-:S04]  /*103b0*/  FMNMX.FTZ R0, R115, R0, !PT ;  /* 0x0000000073007209 */ /* 0x000fc80007810000 */
[----:B------:R-:W-:-:S04]  /*103c0*/  FMNMX.FTZ R0, R114, R0, !PT ;  /* 0x0000000072007209 */ /* 0x000fc80007810000 */
[----:B------:R-:W-:-:S04]  /*103d0*/  FMNMX.FTZ R0, R246, R0, !PT ;  /* 0x00000000f6007209 */ /* 0x000fc80007810000 */
[----:B------:R-:W-:Y:S01]  /*103e0*/  FMNMX.FTZ R0, R245, R0, !PT ;  /* 0x00000000f5007209 */ /* 0x000fe20007810000 */
[----:B-1----:R-:W2:Y:S04]  /*103f0*/  LDL.LU R121, [R1+0x8c] ;  /* 0x00008c0001797983 */ /* 0x002ea80000300800 */
[----:B------:R1:W-:Y:S01]  /*10400*/  STL [R1+0x144], R120 ;  /* 0x0001447801007387 */ /* 0x0003e20000100800 */
[----:B------:R-:W-:-:S03]  /*10410*/  FMNMX.FTZ R0, R212, R0, !PT ;  /* 0x00000000d4007209 */ /* 0x000fc60007810000 */
[----:B-1----:R-:W4:Y:S04]  /*10420*/  LDL.LU R120, [R1+0x34] ;  /* 0x0000340001787983 */ /* 0x002f280000300800 */
[----:B------:R1:W-:Y:S04]  /*10430*/  STL [R1+0x13c], R212 ;  /* 0x00013cd401007387 */ /* 0x0003e80000100800 */
[----:B-1----:R-:W2:Y:S01]  /*10440*/  LDL.LU R212, [R1+0x28] ;  /* 0x0000280001d47983 */ /* 0x002ea20000300800 */
        /* <DEDUP_REMOVED lines=19> */
[----:B------:R-:W-:Y:S02]  /*10580*/  MOV R40, R2 ;  /* 0x0000000200287202 */ /* 0x000fe40000000f00 */
[----:B------:R-:W-:Y:S01]  /*10590*/  FMNMX.FTZ R2, R101, R0, !PT ;  /* 0x0000000065027209 */ /* 0x000fe20007810000 */
[----:B------:R-:W-:Y:S01]  /*105a0*/  IMAD.MOV.U32 R34, RZ, RZ, R5 ;  /* 0x000000ffff227224 */ /* 0x000fe200078e0005 */
[----:B------:R-:W-:Y:S02]  /*105b0*/  FMNMX.FTZ R0, R21, R3, !PT ;  /* 0x0000000315007209 */ /* 0x000fe40007810000 */
[----:B------:R-:W-:Y:S02]  /*105c0*/  MOV R36, R4 ;  /* 0x0000000400247202 */ /* 0x000fe40000000f00 */
[----:B------:R-:W-:Y:S01]  /*105d0*/  FMNMX.FTZ R2, R34, R2, !PT ;  /* 0x0000000222027209 */ /* 0x000fe20007810000 */
[----:B------:R-:W1:Y:S03]  /*105e0*/  SHFL.BFLY PT, R4, R0, 0x2, 0x1f ;  /* 0x0c401f0000047f89 */ /* 0x000e6600000e0000 */
[----:B------:R-:W-:-:S02]  /*105f0*/  FMNMX.FTZ R3, R40, R2, !PT ;  /* 0x0000000228037209 */ /* 0x000fc40007810000 */
[----:B------:R-:W-:Y:S01]  /*10600*/  FMNMX.FTZ R2, R71, R75, !PT ;  /* 0x0000004b47027209 */ /* 0x000fe20007810000 */
[----:B------:R-:W-:Y:S01]  /*10610*/  IMAD.MOV.U32 R9, RZ, RZ, R126 ;  /* 0x000000ffff097224 */ /* 0x000fe200078e007e */
[----:B------:R-:W-:Y:S02]  /*10620*/  FMNMX.FTZ R3, R57, R3, !PT ;  /* 0x0000000339037209 */ /* 0x000fe40007810000 */
[----:B------:R-:W-:Y:S02]  /*10630*/  FMNMX.FTZ R2, R110, R2, !PT ;  /* 0x000000026e027209 */ /* 0x000fe40007810000 */
[----:B------:R-:W-:Y:S02]  /*10640*/  FMNMX.FTZ R3, R9, R3, !PT ;  /* 0x0000000309037209 */ /* 0x000fe40007810000 */
[----:B------:R-:W-:Y:S02]  /*10650*/  FMNMX.FTZ R2, R108, R2, !PT ;  /* 0x000000026c027209 */ /* 0x000fe40007810000 */
[----:B------:R-:W-:-:S02]  /*10660*/  FMNMX.FTZ R3, R242, R3, !PT ;  /* 0x00000003f2037209 */ /* 0x000fc40007810000 */
[----:B------:R-:W-:Y:S02]  /*10670*/  MOV R33, R6 ;  /* 0x0000000600217202 */ /* 0x000fe40000000f00 */
[----:B------:R-:W-:Y:S02]  /*10680*/  FMNMX.FTZ R2, R109, R2, !PT ;  /* 0x000000026d027209 */ /* 0x000fe40007810000 */
[----:B------:R-:W-:Y:S01]  /*10690*/  FMNMX.FTZ R3, R241, R3, !PT ;  /* 0x00000003f1037209 */ /* 0x000fe20007810000 */
[----:B------:R-:W-:Y:S01]  /*106a0*/  IMAD.MOV.U32 R28, RZ, RZ, R7 ;  /* 0x000000ffff1c7224 */ /* 0x000fe200078e0007 */
[----:B------:R-:W-:Y:S02]  /*106b0*/  FMNMX.FTZ R2, R33, R2, !PT ;  /* 0x0000000221027209 */ /* 0x000fe40007810000 */
        /* <DEDUP_REMOVED lines=35> */
[----:B------:R-:W-:Y:S01]  /*108f0*/  FMNMX.FTZ R4, R80, R4, !PT ;  /* 0x0000000450047209 */ /* 0x000fe20007810000 */
[----:B------:R-:W1:Y:S03]  /*10900*/  SHFL.BFLY PT, R6, R7, 0x1, 0x1f ;  /* 0x0c201f0007067f89 */ /* 0x000e6600000e0000 */
[----:B------:R-:W-:-:S04]  /*10910*/  FMNMX.FTZ R4, R27, R4, !PT ;  /* 0x000000041b047209 */ /* 0x000fc80007810000 */
[----:B------:R-:W-:Y:S02]  /*10920*/  FMNMX.FTZ R4, R24, R4, !PT ;  /* 0x0000000418047209 */ /* 0x000fe40007810000 */
[----:B----4-:R-:W-:-:S04]  /*10930*/  FMNMX.FTZ R3, R120, R3, !PT ;  /* 0x0000000378037209 */ /* 0x010fc80007810000 */
[----:B------:R-:W-:-:S04]  /*10940*/  FMNMX.FTZ R3, R38, R3, !PT ;  /* 0x0000000326037209 */ /* 0x000fc80007810000 */
[----:B------:R-:W-:-:S04]  /*10950*/  FMNMX.FTZ R3, R224, R3, !PT ;  /* 0x00000003e0037209 */ /* 0x000fc80007810000 */
[----:B--2---:R-:W-:-:S04]  /*10960*/  FMNMX.FTZ R3, R212, R3, !PT ;  /* 0x00000003d4037209 */ /* 0x004fc80007810000 */
        /* <DEDUP_REMOVED lines=36> */
[----:B-1----:R-:W-:-:S03]  /*10bb0*/  FMNMX.FTZ R208, R7, R6, !PT ;  /* 0x0000000607d07209 */ /* 0x002fc60007810000 */
[----:B------:R-:W1:Y:S01]  /*10bc0*/  SHFL.BFLY PT, R6, R2, 0x2, 0x1f ;  /* 0x0c401f0002067f89 */ /* 0x000e6200000e0000 */
[----:B------:R-:W-:-:S04]  /*10bd0*/  FMNMX.FTZ R3, R91, R4, !PT ;  /* 0x000000045b037209 */ /* 0x000fc80007810000 */
[----:B------:R-:W-:Y:S02]  /*10be0*/  FMNMX.FTZ R3, R94, R3, !PT ;  /* 0x000000035e037209 */ /* 0x000fe40007810000 */
[----:B--2---:R-:W-:Y:S02]  /*10bf0*/  FMNMX.FTZ R0, R0, R5, !PT ;  /* 0x0000000500007209 */ /* 0x004fe40007810000 */
[----:B------:R-:W-:-:S03]  /*10c00*/  FMNMX.FTZ R3, R95, R3, !PT ;  /* 0x000000035f037209 */ /* 0x000fc60007810000 */
[----:B------:R-:W2:Y:S01]  /*10c10*/  SHFL.BFLY PT, R8, R0, 0x1, 0x1f ;  /* 0x0c201f0000087f89 */ /* 0x000ea200000e0000 */
[----:B------:R-:W-:-:S04]  /*10c20*/  FMNMX.FTZ R3, R220, R3, !PT ;  /* 0x00000003dc037209 */ /* 0x000fc80007810000 */
[----:B------:R-:W-:Y:S01]  /*10c30*/  FMNMX.FTZ R5, R48, R3, !PT ;  /* 0x0000000330057209 */ /* 0x000fe20007810000 */
[----:B------:R-:W-:Y:S01]  /*10c40*/  FMUL.FTZ R4, R208, c[0x0][0x23c] ;  /* 0x00008f00d0047a20 */ /* 0x000fe20000410000 */
[----:B-1----:R-:W-:-:S03]  /*10c50*/  FMNMX.FTZ R2, R2, R6, !PT ;  /* 0x0000000602027209 */ /* 0x002fc60007810000 */
[----:B------:R-:W1:Y:S01]  /*10c60*/  SHFL.BFLY PT, R6, R5, 0x2, 0x1f ;  /* 0x0c401f0005067f89 */ /* 0x000e6200000e0000 */
[----:B------:R-:W-:-:S04]  /*10c70*/  FSETP.NEU.FTZ.AND P3, PT, R208, -INF , PT ;  /* 0xff800000d000780b */ /* 0x000fc80003f7d000 */
[----:B------:R-:W-:Y:S01]  /*10c80*/  FSEL R4, R4, RZ, P3 ;  /* 0x000000ff04047208 */ /* 0x000fe20001800000 */
[----:B------:R-:W4:Y:S01]  /*10c90*/  SHFL.BFLY PT, R7, R2, 0x1, 0x1f ;  /* 0x0c201f0002077f89 */ /* 0x000f2200000e0000 */
[----:B--2---:R-:W-:-:S03]  /*10ca0*/  FMNMX.FTZ R203, R0, R8, !PT ;  /* 0x0000000800cb7209 */ /* 0x004fc60007810000 */
[--C-:B------:R-:W-:Y:S02]  /*10cb0*/  FFMA.FTZ R0, R69, c[0x0][0x23c], -R4.reuse ;  /* 0x00008f0045007a23 */ /* 0x100fe40000010804 */
[----:B------:R-:W-:Y:S02]  /*10cc0*/  FFMA.FTZ R3, R14, c[0x0][0x23c], -R4 ;  /* 0x00008f000e037a23 */ /* 0x000fe40000010804 */
[----:B------:R2:W-:Y:S01]  /*10cd0*/  MUFU.EX2 R46, R0 ;  /* 0x00000000002e7308 */ /* 0x0005e20000000800 */
[----:B------:R-:W-:-:S07]  /*10ce0*/  FSETP.NEU.FTZ.AND P2, PT, R203, -INF , PT ;  /* 0xff800000cb00780b */ /* 0x000fce0003f5d000 */
[----:B------:R1:W-:Y:S01]  /*10cf0*/  MUFU.EX2 R12, R3 ;  /* 0x00000003000c7308 */ /* 0x0003e20000000800 */
[----:B--2---:R-:W-:-:S07]  /*10d00*/  FFMA.FTZ R0, R68, c[0x0][0x23c], -R4 ;  /* 0x00008f0044007a23 */ /* 0x004fce0000010804 */
[----:B------:R2:W-:Y:S01]  /*10d10*/  MUFU.EX2 R231, R0 ;  /* 0x0000000000e77308 */ /* 0x0005e20000000800 */
[----:B-1----:R-:W-:-:S07]  /*10d20*/  FFMA.FTZ R3, R74, c[0x0][0x23c], -R4 ;  /* 0x00008f004a037a23 */ /* 0x002fce0000010804 */
[----:B------:R1:W-:Y:S01]  /*10d30*/  MUFU.EX2 R90, R3 ;  /* 0x00000003005a7308 */ /* 0x0003e20000000800 */
[----:B--2---:R-:W-:-:S05]  /*10d40*/  FMNMX.FTZ R0, R5, R6, !PT ;  /* 0x0000000605007209 */ /* 0x004fca0007810000 */
[----:B------:R-:W2:Y:S01]  /*10d50*/  SHFL.BFLY PT, R6, R0, 0x1, 0x1f ;  /* 0x0c201f0000067f89 */ /* 0x000ea200000e0000 */
[----:B-1----:R-:W-:Y:S01]  /*10d60*/  FMUL.FTZ R3, R203, c[0x0][0x23c] ;  /* 0x00008f00cb037a20 */ /* 0x002fe20000410000 */
[----:B----4-:R-:W-:-:S04]  /*10d70*/  FMNMX.FTZ R201, R2, R7, !PT ;  /* 0x0000000702c97209 */ /* 0x010fc80007810000 */
[----:B------:R-:W-:-:S05]  /*10d80*/  FSEL R3, R3, RZ, P2 ;  /* 0x000000ff03037208 */ /* 0x000fca0001000000 */
[--C-:B------:R-:W-:Y:S02]  /*10d90*/  FFMA.FTZ R5, R15, c[0x0][0x23c], -R3.reuse ;  /* 0x00008f000f057a23 */ /* 0x100fe40000010803 */
[----:B------:R-:W-:Y:S02]  /*10da0*/  FFMA.FTZ R2, R100, c[0x0][0x23c], -R3 ;  /* 0x00008f0064027a23 */ /* 0x000fe40000010803 */
[----:B------:R1:W-:Y:S01]  /*10db0*/  MUFU.EX2 R13, R5 ;  /* 0x00000005000d7308 */ /* 0x0003e20000000800 */
[----:B------:R-:W-:-:S07]  /*10dc0*/  FSETP.NEU.FTZ.AND P1, PT, R201, -INF , PT ;  /* 0xff800000c900780b */ /* 0x000fce0003f3d000 */
[----:B------:R4:W-:Y:S01]  /*10dd0*/  MUFU.EX2 R86, R2 ;  /* 0x0000000200567308 */ /* 0x0009e20000000800 */
[----:B-1----:R-:W-:-:S07]  /*10de0*/  FFMA.FTZ R5, R102, c[0x0][0x23c], -R3 ;  /* 0x00008f0066057a23 */ /* 0x002fce0000010803 */
[----:B------:R1:W-:Y:S01]  /*10df0*/  MUFU.EX2 R235, R5 ;  /* 0x0000000500eb7308 */ /* 0x0003e20000000800 */
[----:B----4-:R-:W-:Y:S01]  /*10e00*/  FMUL.FTZ R2, R201, c[0x0][0x23c] ;  /* 0x00008f00c9027a20 */ /* 0x010fe20000410000 */
[----:B--2---:R-:W-:-:S04]  /*10e10*/  FMNMX.FTZ R200, R0, R6, !PT ;  /* 0x0000000600c87209 */ /* 0x004fc80007810000 */
[----:B------:R-:W-:Y:S01]  /*10e20*/  FSEL R2, R2, RZ, P1 ;  /* 0x000000ff02027208 */ /* 0x000fe20000800000 */
[----:B-1----:R-:W-:-:S04]  /*10e30*/  FFMA.FTZ R5, R101, c[0x0][0x23c], -R3 ;  /* 0x00008f0065057a23 */ /* 0x002fc80000010803 */
[----:B------:R-:W-:Y:S01]  /*10e40*/  FFMA.FTZ R0, R110, c[0x0][0x23c], -R2 ;  /* 0x00008f006e007a23 */ /* 0x000fe20000010802 */
        /* <DEDUP_REMOVED lines=8> */
[----:B------:R1:W-:Y:S01]  /*10ed0*/  MUFU.EX2 R44, R5 ;  /* 0x00000005002c7308 */ /* 0x0003e20000000800 */
[----:B------:R-:W-:Y:S01]  /*10ee0*/  FSEL R6, R208, RZ, P3 ;  /* 0x000000ffd0067208 */ /* 0x000fe20001800000 */
[----:B-1----:R-:W-:-:S06]  /*10ef0*/  FFMA.FTZ R5, R109, c[0x0][0x23c], -R2 ;  /* 0x00008f006d057a23 */ /* 0x002fcc0000010802 */
[----:B------:R1:W-:Y:S01]  /*10f00*/  MUFU.EX2 R229, R5 ;  /* 0x0000000500e57308 */ /* 0x0003e20000000800 */
[----:B------:R-:W-:Y:S02]  /*10f10*/  FADD.FTZ R6, R73, -R6 ;  /* 0x8000000649067221 */ /* 0x000fe40000010000 */
[----:B-1----:R-:W-:-:S05]  /*10f20*/  FFMA.FTZ R5, R103, c[0x0][0x23c], -R0 ;  /* 0x00008f0067057a23 */ /* 0x002fca0000010800 */
[----:B------:R1:W-:Y:S01]  /*10f30*/  MUFU.EX2 R126, R5 ;  /* 0x00000005007e7308 */ /* 0x0003e20000000800 */
[----:B------:R-:W-:Y:S01]  /*10f40*/  FSEL R7, R203, RZ, P2 ;  /* 0x000000ffcb077208 */ /* 0x000fe20001000000 */
[----:B-1----:R-:W-:-:S06]  /*10f50*/  FFMA.FTZ R5, R111, c[0x0][0x23c], -R0 ;  /* 0x00008f006f057a23 */ /* 0x002fcc0000010800 */
[----:B------:R1:W-:Y:S01]  /*10f60*/  MUFU.EX2 R226, R5 ;  /* 0x0000000500e27308 */ /* 0x0003e20000000800 */
[----:B------:R-:W-:Y:S02]  /*10f70*/  FADD.FTZ R7, R72, -R7 ;  /* 0x8000000748077221 */ /* 0x000fe40000010000 */
[----:B-1----:R-:W-:-:S05]  /*10f80*/  FFMA.FTZ R5, R112, c[0x0][0x23c], -R0 ;  /* 0x00008f0070057a23 */ /* 0x002fca0000010800 */
[----:B------:R1:W-:Y:S01]  /*10f90*/  MUFU.EX2 R232, R5 ;  /* 0x0000000500e87308 */ /* 0x0003e20000000800 */
[----:B------:R-:W-:Y:S02]  /*10fa0*/  FMUL.FTZ R7, R7, c[0x0][0x23c] ;  /* 0x00008f0007077a20 */ /* 0x000fe40000410000 */
[----:B-1----:R-:W-:Y:S01]  /*10fb0*/  FMUL.FTZ R5, R6, c[0x0][0x23c] ;  /* 0x00008f0006057a20 */ /* 0x002fe20000410000 */
[----:B------:R-:W-:-:S05]  /*10fc0*/  FSEL R6, R201, RZ, P1 ;  /* 0x000000ffc9067208 */ /* 0x000fca0000800000 */
[----:B------:R-:W-:Y:S01]  /*10fd0*/  FADD.FTZ R8, R71, -R6 ;  /* 0x8000000647087221 */ /* 0x000fe20000010000 */
[----:B------:R-:W-:Y:S01]  /*10fe0*/  FSEL R6, R200, RZ, P0 ;  /* 0x000000ffc8067208 */ /* 0x000fe20000000000 */
[----:B------:R1:W-:Y:S04]  /*10ff0*/  MUFU.EX2 R20, R7 ;  /* 0x0000000700147308 */ /* 0x0003e80000000800 */
[----:B------:R-:W-:-:S04]  /*11000*/  FADD.FTZ R6, R70, -R6 ;  /* 0x8000000646067221 */ /* 0x000fc80000010000 */
[----:B------:R-:W-:Y:S01]  /*11010*/  FMUL.FTZ R6, R6, c[0x0][0x23c] ;  /* 0x00008f0006067a20 */ /* 0x000fe20000410000 */
[----:B------:R-:W2:Y:S01]  /*11020*/  MUFU.EX2 R5, R5 ;  /* 0x0000000500057308 */ /* 0x000ea20000000800 */
[----:B-1----:R-:W-:Y:S02]  /*11030*/  FMUL.FTZ R7, R8, c[0x0][0x23c] ;  /* 0x00008f0008077a20 */ /* 0x002fe40000410000 */
[----:B------:R-:W-:-:S05]  /*11040*/  FFMA.FTZ R8, R113, c[0x0][0x23c], -R0 ;  /* 0x00008f0071087a23 */ /* 0x000fca0000010800 */
[----:B------:R-:W1:Y:S08]  /*11050*/  MUFU.EX2 R6, R6 ;  /* 0x0000000600067308 */ /* 0x000e700000000800 */
[----:B------:R-:W4:Y:S08]  /*11060*/  MUFU.EX2 R7, R7 ;  /* 0x0000000700077308 */ /* 0x000f300000000800 */
[----:B------:R4:W4:Y:S01]  /*11070*/  MUFU.EX2 R228, R8 ;  /* 0x0000000800e47308 */ /* 0x0009220000000800 */
[----:B--2---:R-:W-:Y:S01]  /*11080*/  FFMA.FTZ R236, R11, R5, R12 ;  /* 0x000000050bec7223 */ /* 0x004fe2000001000c */
[----:B------:R-:W-:Y:S01]  /*11090*/  MOV R112, R9 ;  /* 0x0000000900707202 */ /* 0x000fe20000000f00 */
[----:B---3--:R-:W-:Y:S01]  /*110a0*/  FFMA.FTZ R35, R10, R20, R13 ;  /* 0x000000140a237223 */ /* 0x008fe2000001000d */
[----:B------:R-:W-:Y:S01]  /*110b0*/  F2FP.BF16.PACK_AB R9, R226, R126 ;  /* 0x0000007ee209723e */ /* 0x000fe200000010ff */
[----:B-1----:R-:W-:Y:S01]  /*110c0*/  FMUL.FTZ R138, R138, R6 ;  /* 0x000000068a8a7220 */ /* 0x002fe20000410000 */
[----:B------:R-:W-:Y:S01]  /*110d0*/  F2FP.BF16.PACK_AB R10, R229, R44 ;  /* 0x0000002ce50a723e */ /* 0x000fe200000010ff */
[----:B------:R-:W-:-:S02]  /*110e0*/  FMUL.FTZ R139, R139, R6 ;  /* 0x000000068b8b7220 */ /* 0x000fc40000410000 */
[-C--:B----4-:R-:W-:Y:S02]  /*110f0*/  FMUL.FTZ R136, R136, R7.reuse ;  /* 0x0000000788887220 */ /* 0x090fe40000410000 */
[----:B------:R-:W-:Y:S01]  /*11100*/  FMUL.FTZ R137, R137, R7 ;  /* 0x0000000789897220 */ /* 0x000fe20000410000 */
[----:B------:R-:W-:Y:S01]  /*11110*/  F2FP.BF16.PACK_AB R12, R90, R12 ;  /* 0x0000000c5a0c723e */ /* 0x000fe200000010ff */
[----:B------:R-:W-:Y:S01]  /*11120*/  FMUL.FTZ R140, R140, R5 ;  /* 0x000000058c8c7220 */ /* 0x000fe20000410000 */
[----:B------:R-:W-:Y:S02]  /*11130*/  F2FP.BF16.PACK_AB R13, R86, R13 ;  /* 0x0000000d560d723e */ /* 0x000fe400000010ff */
[----:B------:R-:W-:Y:S02]  /*11140*/  F2FP.BF16.PACK_AB R8, R56, R127 ;  /* 0x0000007f3808723e */ /* 0x000fe400000010ff */
[----:B------:R-:W-:Y:S01]  /*11150*/  F2FP.BF16.PACK_AB R11, R228, R232 ;  /* 0x000000e8e40b723e */ /* 0x000fe200000010ff */
[-C--:B------:R-:W-:Y:S01]  /*11160*/  FMUL.FTZ R141, R141, R5.reuse ;  /* 0x000000058d8d7220 */ /* 0x080fe20000410000 */
[----:B------:R-:W-:Y:S01]  /*11170*/  F2FP.BF16.PACK_AB R14, R231, R46 ;  /* 0x0000002ee70e723e */ /* 0x000fe200000010ff */
[----:B------:R-:W-:Y:S01]  /*11180*/  FMUL.FTZ R144, R144, R5 ;  /* 0x0000000590907220 */ /* 0x000fe20000410000 */
[----:B------:R-:W-:Y:S01]  /*11190*/  F2FP.BF16.PACK_AB R15, R230, R235 ;  /* 0x000000ebe60f723e */ /* 0x000fe200000010ff */
[----:B------:R-:W-:-:S02]  /*111a0*/  FMUL.FTZ R145, R145, R5 ;  /* 0x0000000591917220 */ /* 0x000fc40000410000 */
[-C--:B------:R-:W-:Y:S02]  /*111b0*/  FMUL.FTZ R142, R142, R20.reuse ;  /* 0x000000148e8e7220 */ /* 0x080fe40000410000 */
[----:B------:R-:W-:Y:S02]  /*111c0*/  FMUL.FTZ R143, R143, R20 ;  /* 0x000000148f8f7220 */ /* 0x000fe40000410000 */
[-C--:B------:R-:W-:Y:S02]  /*111d0*/  FMUL.FTZ R148, R148, R7.reuse ;  /* 0x0000000794947220 */ /* 0x080fe40000410000 */
[----:B------:R-:W-:Y:S02]  /*111e0*/  FMUL.FTZ R149, R149, R7 ;  /* 0x0000000795957220 */ /* 0x000fe40000410000 */
[-C--:B------:R-:W-:Y:S02]  /*111f0*/  FMUL.FTZ R150, R150, R6.reuse ;  /* 0x0000000696967220 */ /* 0x080fe40000410000 */
[----:B------:R-:W-:-:S02]  /*11200*/  FMUL.FTZ R151, R151, R6 ;  /* 0x0000000697977220 */ /* 0x000fc40000410000 */
[-C--:B------:R-:W-:Y:S02]  /*11210*/  FMUL.FTZ R146, R146, R20.reuse ;  /* 0x0000001492927220 */ /* 0x080fe40000410000 */
[----:B------:R-:W-:Y:S01]  /*11220*/  FMUL.FTZ R147, R147, R20 ;  /* 0x0000001493937220 */ /* 0x000fe20000410000 */
[----:B------:R-:W-:Y:S01]  /*11230*/  HMMA.16816.F32.BF16 R52, R8, R16, R136 ;  /* 0x000000100834723c */ /* 0x000fe20000041888 */
[-C--:B------:R-:W-:Y:S01]  /*11240*/  FMUL.FTZ R156, R156, R5.reuse ;  /* 0x000000059c9c7220 */ /* 0x080fe20000410000 */
[----:B------:R-:W-:Y:S01]  /*11250*/  MOV R108, R50 ;  /* 0x00000032006c7202 */ /* 0x000fe20000000f00 */
        /* <DEDUP_REMOVED lines=10> */
[----:B------:R-:W-:Y:S01]  /*11300*/  FMUL.FTZ R197, R197, R5 ;  /* 0x00000005c5c57220 */ /* 0x000fe20000410000 */
[----:B------:R-:W-:Y:S01]  /*11310*/  MOV R5, R118 ;  /* 0x0000007600057202 */ /* 0x000fe20000000f00 */
[----:B------:R-:W-:Y:S01]  /*11320*/  IMAD.MOV.U32 R109, RZ, RZ, R51 ;  /* 0x000000ffff6d7224 */ /* 0x000fe200078e0033 */
[----:B------:R-:W-:Y:S01]  /*11330*/  HMMA.16816.F32.BF16 R116, R12, R16, R140 ;  /* 0x000000100c74723c */ /* 0x000fe2000004188c */
[----:B------:R-:W-:Y:S02]  /*11340*/  IMAD.MOV.U32 R110, RZ, RZ, R49 ;  /* 0x000000ffff6e7224 */ /* 0x000fe400078e0031 */
[----:B------:R-:W-:-:S05]  /*11350*/  IMAD.MOV.U32 R139, RZ, RZ, R48 ;  /* 0x000000ffff8b7224 */ /* 0x000fca00078e0030 */
[-C--:B------:R-:W-:Y:S08]  /*11360*/  HMMA.16816.F32.BF16 R48, R8, R18.reuse, R148 ;  /* 0x000000120830723c */ /* 0x080ff00000041894 */
[----:B------:R-:W-:Y:S01]  /*11370*/  HMMA.16816.F32.BF16 R100, R12, R18, R144 ;  /* 0x000000120c64723c */ /* 0x000fe20000041890 */
[----:B------:R-:W1:Y:S01]  /*11380*/  LDSM.16.MT88.4 R16, [R219+0x8000] ;  /* 0x00800000db10783b */ /* 0x000e620000004200 */
[----:B------:R-:W-:-:S02]  /*11390*/  FMUL.FTZ R158, R158, R20 ;  /* 0x000000149e9e7220 */ /* 0x000fc40000410000 */
[----:B------:R-:W-:Y:S02]  /*113a0*/  FMUL.FTZ R159, R159, R20 ;  /* 0x000000149f9f7220 */ /* 0x000fe40000410000 */
[-C--:B------:R-:W-:Y:S02]  /*113b0*/  FMUL.FTZ R152, R152, R7.reuse ;  /* 0x0000000798987220 */ /* 0x080fe40000410000 */
[----:B------:R-:W-:Y:S02]  /*113c0*/  FMUL.FTZ R153, R153, R7 ;  /* 0x0000000799997220 */ /* 0x000fe40000410000 */
[-C--:B------:R-:W-:Y:S02]  /*113d0*/  FMUL.FTZ R154, R154, R6.reuse ;  /* 0x000000069a9a7220 */ /* 0x080fe40000410000 */
[----:B------:R-:W-:Y:S01]  /*113e0*/  FMUL.FTZ R155, R155, R6 ;  /* 0x000000069b9b7220 */ /* 0x000fe20000410000 */
[----:B------:R-:W-:Y:S01]  /*113f0*/  MOV R148, R47 ;  /* 0x0000002f00947202 */ /* 0x000fe20000000f00 */
[----:B------:R-:W-:Y:S01]  /*11400*/  IMAD.MOV.U32 R147, RZ, RZ, R46 ;  /* 0x000000ffff937224 */ /* 0x000fe200078e002e */
[----:B------:R-:W-:Y:S01]  /*11410*/  MOV R144, R45 ;  /* 0x0000002d00907202 */ /* 0x000fe20000000f00 */
[----:B-1----:R-:W-:Y:S07]  /*11420*/  HMMA.16816.F32.BF16 R60, R12, R16, R156 ;  /* 0x000000100c3c723c */ /* 0x002fee000004189c */
[----:B------:R-:W-:-:S02]  /*11430*/  IMAD.MOV.U32 R159, RZ, RZ, R44 ;  /* 0x000000ffff9f7224 */ /* 0x000fc400078e002c */
[----:B------:R-:W-:Y:S01]  /*11440*/  HMMA.16816.F32.BF16 R44, R8, R16, R152 ;  /* 0x00000010082c723c */ /* 0x000fe20000041898 */
[----:B------:R-:W2:Y:S02]  /*11450*/  LDL.LU R152, [R1+0xb0] ;  /* 0x0000b00001987983 */ /* 0x000ea40000300800 */
[----:B--2---:R-:W-:Y:S02]  /*11460*/  FFMA.FTZ R127, R152, R7, R127 ;  /* 0x00000007987f7223 */ /* 0x004fe4000001007f */
[----:B------:R-:W2:Y:S02]  /*11470*/  LDL.LU R152, [R1+0xb4] ;  /* 0x0000b40001987983 */ /* 0x000ea40000300800 */
[----:B------:R-:W-:Y:S02]  /*11480*/  MOV R154, R30 ;  /* 0x0000001e009a7202 */ /* 0x000fe40000000f00 */
[----:B------:R-:W-:Y:S02]  /*11490*/  MOV R153, R29 ;  /* 0x0000001d00997202 */ /* 0x000fe40000000f00 */
[----:B------:R-:W-:-:S02]  /*114a0*/  MOV R156, R34 ;  /* 0x00000022009c7202 */ /* 0x000fc40000000f00 */
[----:B------:R-:W-:Y:S02]  /*114b0*/  MOV R155, R32 ;  /* 0x00000020009b7202 */ /* 0x000fe40000000f00 */
[----:B------:R-:W-:Y:S01]  /*114c0*/  MOV R158, R40 ;  /* 0x00000028009e7202 */ /* 0x000fe20000000f00 */
[----:B------:R-:W-:Y:S01]  /*114d0*/  IMAD.MOV.U32 R149, RZ, RZ, R56 ;  /* 0x000000ffff957224 */ /* 0x000fe200078e0038 */
[----:B------:R-:W-:Y:S02]  /*114e0*/  MOV R150, R57 ;  /* 0x0000003900967202 */ /* 0x000fe40000000f00 */
[----:B------:R-:W-:Y:S01]  /*114f0*/  MOV R151, R59 ;  /* 0x0000003b00977202 */ /* 0x000fe20000000f00 */
[-C--:B------:R-:W-:Y:S02]  /*11500*/  FMUL.FTZ R164, R164, R7.reuse ;  /* 0x00000007a4a47220 */ /* 0x080fe40000410000 */
[----:B------:R-:W-:Y:S02]  /*11510*/  FMUL.FTZ R165, R165, R7 ;  /* 0x00000007a5a57220 */ /* 0x000fe40000410000 */
[----:B------:R-:W-:-:S02]  /*11520*/  FMUL.FTZ R166, R166, R6 ;  /* 0x00000006a6a67220 */ /* 0x000fc40000410000 */
[----:B------:R-:W-:Y:S02]  /*11530*/  FMUL.FTZ R167, R167, R6 ;  /* 0x00000006a7a77220 */ /* 0x000fe40000410000 */
[-C--:B------:R-:W-:Y:S02]  /*11540*/  FMUL.FTZ R162, R162, R20.reuse ;  /* 0x00000014a2a27220 */ /* 0x080fe40000410000 */
[----:B------:R-:W-:Y:S01]  /*11550*/  FMUL.FTZ R163, R163, R20 ;  /* 0x00000014a3a37220 */ /* 0x000fe20000410000 */
[----:B------:R-:W-:Y:S01]  /*11560*/  MOV R136, R41 ;  /* 0x0000002900887202 */ /* 0x000fe20000000f00 */
[----:B------:R-:W-:Y:S02]  /*11570*/  IMAD.MOV.U32 R111, RZ, RZ, R42 ;  /* 0x000000ffff6f7224 */ /* 0x000fe400078e002a */
[----:B------:R-:W-:Y:S02]  /*11580*/  IMAD.MOV.U32 R141, RZ, RZ, R43 ;  /* 0x000000ffff8d7224 */ /* 0x000fe400078e002b */
[-C--:B------:R-:W-:Y:S08]  /*11590*/  HMMA.16816.F32.BF16 R40, R8, R18.reuse, R164 ;  /* 0x000000120828723c */ /* 0x080ff000000418a4 */
[----:B------:R-:W-:Y:S01]  /*115a0*/  HMMA.16816.F32.BF16 R64, R12, R18, R160 ;  /* 0x000000120c40723c */ /* 0x000fe200000418a0 */
[----:B------:R-:W1:Y:S01]  /*115b0*/  LDSM.16.MT88.4 R16, [R217+0x8000] ;  /* 0x00800000d910783b */ /* 0x000e620000004200 */
[----:B--2---:R-:W-:Y:S01]  /*115c0*/  FFMA.FTZ R126, R152, R6, R126 ;  /* 0x00000006987e7223 */ /* 0x004fe2000001007e */
        /* <DEDUP_REMOVED lines=12> */
[----:B------:R-:W-:-:S02]  /*11690*/  MOV R139, R5 ;  /* 0x00000005008b7202 */ /* 0x000fc40000000f00 */
[----:B------:R-:W2:Y:S01]  /*116a0*/  LDL.LU R5, [R1+0x38] ;  /* 0x0000380001057983 */ /* 0x000ea20000300800 */
[-C--:B------:R-:W-:Y:S02]  /*116b0*/  FMUL.FTZ R174, R174, R20.reuse ;  /* 0x00000014aeae7220 */ /* 0x080fe40000410000 */
[----:B------:R-:W-:Y:S02]  /*116c0*/  FMUL.FTZ R175, R175, R20 ;  /* 0x00000014afaf7220 */ /* 0x000fe40000410000 */
[-C--:B------:R-:W-:Y:S02]  /*116d0*/  FMUL.FTZ R168, R168, R7.reuse ;  /* 0x00000007a8a87220 */ /* 0x080fe40000410000 */
[----:B------:R-:W-:Y:S02]  /*116e0*/  FMUL.FTZ R169, R169, R7 ;  /* 0x00000007a9a97220 */ /* 0x000fe40000410000 */
[-C--:B------:R-:W-:Y:S02]  /*116f0*/  FMUL.FTZ R170, R170, R6.reuse ;  /* 0x00000006aaaa7220 */ /* 0x080fe40000410000 */
[----:B------:R-:W-:-:S02]  /*11700*/  FMUL.FTZ R171, R171, R6 ;  /* 0x00000006abab7220 */ /* 0x000fc40000410000 */
[-C--:B------:R-:W-:Y:S02]  /*11710*/  FMUL.FTZ R180, R180, R7.reuse ;  /* 0x00000007b4b47220 */ /* 0x080fe40000410000 */
        /* <DEDUP_REMOVED lines=8> */
[----:B------:R-:W-:Y:S01]  /*117a0*/  IMAD.MOV.U32 R137, RZ, RZ, R37 ;  /* 0x000000ffff897224 */ /* 0x000fe200078e0025 */
[----:B-1----:R-:W-:Y:S01]  /*117b0*/  HMMA.16816.F32.BF16 R68, R12, R16, R172 ;  /* 0x000000100c44723c */ /* 0x002fe200000418ac */
[----:B------:R-:W-:-:S02]  /*117c0*/  IMAD.MOV.U32 R146, RZ, RZ, R35 ;  /* 0x000000ffff927224 */ /* 0x000fc400078e0023 */
[----:B------:R-:W-:-:S05]  /*117d0*/  IMAD.MOV.U32 R140, RZ, RZ, R33 ;  /* 0x000000ffff8c7224 */ /* 0x000fca00078e0021 */
[C---:B------:R-:W-:Y:S08]  /*117e0*/  HMMA.16816.F32.BF16 R36, R8.reuse, R16, R168 ;  /* 0x000000100824723c */ /* 0x040ff000000418a8 */
[-C--:B------:R-:W-:Y:S08]  /*117f0*/  HMMA.16816.F32.BF16 R32, R8, R18.reuse, R180 ;  /* 0x000000120820723c */ /* 0x080ff000000418b4 */
[----:B------:R-:W-:Y:S01]  /*11800*/  HMMA.16816.F32.BF16 R76, R12, R18, R176 ;  /* 0x000000120c4c723c */ /* 0x000fe200000418b0 */
[----:B------:R-:W1:Y:S01]  /*11810*/  LDSM.16.MT88.4 R16, [R218+0x8000] ;  /* 0x00800000da10783b */ /* 0x000e620000004200 */
[----:B------:R-:W-:-:S02]  /*11820*/  FMUL.FTZ R190, R190, R20 ;  /* 0x00000014bebe7220 */ /* 0x000fc40000410000 */
[----:B------:R-:W-:Y:S01]  /*11830*/  FMUL.FTZ R191, R191, R20 ;  /* 0x00000014bfbf7220 */ /* 0x000fe20000410000 */
[----:B------:R-:W-:Y:S01]  /*11840*/  MOV R167, R152 ;  /* 0x0000009800a77202 */ /* 0x000fe20000000f00 */
        /* <DEDUP_REMOVED lines=10> */
[----:B------:R-:W-:Y:S02]  /*118f0*/  MOV R150, R151 ;  /* 0x0000009700967202 */ /* 0x000fe40000000f00 */
[----:B------:R-:W-:Y:S01]  /*11900*/  MOV R151, R139 ;  /* 0x0000008b00977202 */ /* 0x000fe20000000f00 */
[----:B------:R-:W-:Y:S01]  /*11910*/  IMAD.MOV.U32 R139, RZ, RZ, R112 ;  /* 0x000000ffff8b7224 */ /* 0x000fe200078e0070 */
[----:B-1----:R-:W-:Y:S01]  /*11920*/  HMMA.16816.F32.BF16 R72, R12, R16, R188 ;  /* 0x000000100c48723c */ /* 0x002fe200000418bc */
[----:B------:R-:W-:Y:S01]  /*11930*/  IMAD.MOV.U32 R142, RZ, RZ, R31 ;  /* 0x000000ffff8e7224 */ /* 0x000fe200078e001f */
[----:B------:R-:W-:Y:S02]  /*11940*/  MOV R112, R120 ;  /* 0x0000007800707202 */ /* 0x000fe40000000f00 */
[----:B------:R-:W3:Y:S01]  /*11950*/  LDL.LU R120, [R1+0x144] ;  /* 0x0001440001787983 */ /* 0x000ee20000300800 */
[----:B--2---:R-:W-:-:S04]  /*11960*/  FFMA.FTZ R5, R5, c[0x0][0x23c], -R4 ;  /* 0x00008f0005057a23 */ /* 0x004fc80000010804 */
[----:B------:R1:W-:Y:S02]  /*11970*/  MUFU.EX2 R189, R5 ;  /* 0x0000000500bd7308 */ /* 0x0003e40000000800 */
[----:B-1----:R-:W-:Y:S01]  /*11980*/  FFMA.FTZ R5, R167, c[0x0][0x23c], -R4 ;  /* 0x00008f00a7057a23 */ /* 0x002fe20000010804 */
        /* <DEDUP_REMOVED lines=12> */
[----:B------:R-:W-:Y:S02]  /*11a50*/  MOV R139, R227 ;  /* 0x000000e3008b7202 */ /* 0x000fe40000000f00 */
[----:B------:R1:W2:Y:S02]  /*11a60*/  MUFU.EX2 R227, R5 ;  /* 0x0000000500e37308 */ /* 0x0002a40000000800 */
[----:B-1----:R-:W-:Y:S02]  /*11a70*/  FFMA.FTZ R5, R167, c[0x0][0x23c], -R4 ;  /* 0x00008f00a7057a23 */ /* 0x002fe40000010804 */
[----:B------:R-:W-:Y:S01]  /*11a80*/  IMAD.MOV.U32 R167, RZ, RZ, R152 ;  /* 0x000000ffffa77224 */ /* 0x000fe200078e0098 */
[----:B------:R-:W-:-:S02]  /*11a90*/  MOV R152, R153 ;  /* 0x0000009900987202 */ /* 0x000fc40000000f00 */
        /* <DEDUP_REMOVED lines=10> */
[----:B------:R-:W-:Y:S02]  /*11b40*/  IMAD.MOV.U32 R141, RZ, RZ, R225 ;  /* 0x000000ffff8d7224 */ /* 0x000fe400078e00e1 */
[----:B------:R1:W-:Y:S02]  /*11b50*/  MUFU.EX2 R225, R5 ;  /* 0x0000000500e17308 */ /* 0x0003e40000000800 */
[----:B-1----:R-:W-:Y:S01]  /*11b60*/  FFMA.FTZ R5, R167, c[0x0][0x23c], -R4 ;  /* 0x00008f00a7057a23 */ /* 0x002fe20000010804 */
        /* <DEDUP_REMOVED lines=14> */
[----:B------:R-:W4:Y:S01]  /*11c50*/  LDL.LU R121, [R1+0x140] ;  /* 0x0001400001797983 */ /* 0x000f220000300800 */
[----:B------:R-:W-:Y:S01]  /*11c60*/  MOV R156, R140 ;  /* 0x0000008c009c7202 */ /* 0x000fe20000000f00 */
[----:B------:R-:W-:-:S02]  /*11c70*/  IMAD.MOV.U32 R140, RZ, RZ, R212 ;  /* 0x000000ffff8c7224 */ /* 0x000fc400078e00d4 */
[----:B------:R-:W4:Y:S01]  /*11c80*/  LDL.LU R212, [R1+0x13c] ;  /* 0x00013c0001d47983 */ /* 0x000f220000300800 */
[-C--:B------:R-:W-:Y:S02]  /*11c90*/  FMUL.FTZ R186, R186, R6.reuse ;  /* 0x00000006baba7220 */ /* 0x080fe40000410000 */
[-C--:B------:R-:W-:Y:S02]  /*11ca0*/  FMUL.FTZ R187, R187, R6.reuse ;  /* 0x00000006bbbb7220 */ /* 0x080fe40000410000 */
[-C--:B------:R-:W-:Y:S02]  /*11cb0*/  FMUL.FTZ R194, R194, R6.reuse ;  /* 0x00000006c2c27220 */ /* 0x080fe40000410000 */
[----:B------:R-:W-:Y:S01]  /*11cc0*/  FMUL.FTZ R195, R195, R6 ;  /* 0x00000006c3c37220 */ /* 0x000fe20000410000 */
[----:B------:R-:W-:Y:S01]  /*11cd0*/  MOV R166, R153 ;  /* 0x0000009900a67202 */ /* 0x000fe20000000f00 */
[----:B------:R1:W-:Y:S01]  /*11ce0*/  MUFU.EX2 R6, R5 ;  /* 0x0000000500067308 */ /* 0x0003e20000000800 */
[----:B------:R-:W-:Y:S01]  /*11cf0*/  MOV R153, R158 ;  /* 0x0000009e00997202 */ /* 0x000fe20000000f00 */
[----:B------:R-:W-:-:S03]  /*11d00*/  IMAD.MOV.U32 R163, RZ, RZ, R156 ;  /* 0x000000ffffa37224 */ /* 0x000fc600078e009c */
[----:B------:R-:W-:Y:S02]  /*11d10*/  MOV R161, R153 ;  /* 0x0000009900a17202 */ /* 0x000fe40000000f00 */
[----:B------:R-:W-:Y:S01]  /*11d20*/  MOV R153, R226 ;  /* 0x000000e200997202 */ /* 0x000fe20000000f00 */
[----:B-1----:R-:W-:Y:S02]  /*11d30*/  FFMA.FTZ R5, R167, c[0x0][0x23c], -R3 ;  /* 0x00008f00a7057a23 */ /* 0x002fe40000010803 */
[----:B------:R-:W-:Y:S01]  /*11d40*/  IMAD.MOV.U32 R167, RZ, RZ, R155 ;  /* 0x000000ffffa77224 */ /* 0x000fe200078e009b */
[----:B------:R-:W-:Y:S01]  /*11d50*/  MOV R155, R148 ;  /* 0x00000094009b7202 */ /* 0x000fe20000000f00 */
[----:B------:R1:W-:Y:S01]  /*11d60*/  MUFU.EX2 R188, R5 ;  /* 0x0000000500bc7308 */ /* 0x0003e20000000800 */
[----:B------:R-:W-:Y:S02]  /*11d70*/  MOV R164, R157 ;  /* 0x0000009d00a47202 */ /* 0x000fe40000000f00 */
[----:B------:R-:W-:Y:S01]  /*11d80*/  MOV R162, R155 ;  /* 0x0000009b00a27202 */ /* 0x000fe20000000f00 */
[----:B------:R-:W-:-:S02]  /*11d90*/  FMUL.FTZ R184, R184, R7 ;  /* 0x00000007b8b87220 */ /* 0x000fc40000410000 */
[-C--:B------:R-:W-:Y:S02]  /*11da0*/  FMUL.FTZ R185, R185, R7.reuse ;  /* 0x00000007b9b97220 */ /* 0x080fe40000410000 */
[----:B------:R-:W-:Y:S02]  /*11db0*/  FMUL.FTZ R192, R192, R7 ;  /* 0x00000007c0c07220 */ /* 0x000fe40000410000 */
[----:B-1----:R-:W-:Y:S01]  /*11dc0*/  FFMA.FTZ R5, R165, c[0x0][0x23c], -R3 ;  /* 0x00008f00a5057a23 */ /* 0x002fe20000010803 */
[----:B------:R-:W-:-:S03]  /*11dd0*/  MOV R165, R145 ;  /* 0x0000009100a57202 */ /* 0x000fc60000000f00 */
[----:B------:R1:W1:Y:S01]  /*11de0*/  MUFU.EX2 R226, R5 ;  /* 0x0000000500e27308 */ /* 0x0002620000000800 */
[----:B------:R-:W-:Y:S02]  /*11df0*/  FMUL.FTZ R193, R193, R7 ;  /* 0x00000007c1c17220 */ /* 0x000fe40000410000 */
[----:B------:R-:W-:Y:S02]  /*11e00*/  FFMA.FTZ R148, R246, c[0x0][0x23c], -R4 ;  /* 0x00008f00f6947a23 */ /* 0x000fe40000010804 */
[----:B------:R-:W-:Y:S02]  /*11e10*/  IMAD.MOV.U32 R143, RZ, RZ, R58 ;  /* 0x000000ffff8f7224 */ /* 0x000fe400078e003a */
[----:B------:R-:W-:Y:S02]  /*11e20*/  IMAD.MOV.U32 R113, RZ, RZ, R28 ;  /* 0x000000ffff717224 */ /* 0x000fe400078e001c */
        /* <DEDUP_REMOVED lines=8> */
[----:B------:R-:W-:Y:S01]  /*11eb0*/  HMMA.16816.F32.BF16 R56, R8, R16, R184 ;  /* 0x000000100838723c */ /* 0x000fe200000418b8 */
[----:B------:R-:W-:-:S02]  /*11ec0*/  IMAD.MOV.U32 R158, RZ, RZ, R147 ;  /* 0x000000ffff9e7224 */ /* 0x000fc400078e0093 */
[----:B------:R-:W-:Y:S02]  /*11ed0*/  IMAD.MOV.U32 R157, RZ, RZ, R146 ;  /* 0x000000ffff9d7224 */ /* 0x000fe400078e0092 */
[--C-:B------:R-:W-:Y:S02]  /*11ee0*/  FFMA.FTZ R170, R122, c[0x0][0x23c], -R4.reuse ;  /* 0x00008f007aaa7a23 */ /* 0x100fe40000010804 */
[----:B------:R-:W-:Y:S01]  /*11ef0*/  FFMA.FTZ R171, R106, c[0x0][0x23c], -R4 ;  /* 0x00008f006aab7a23 */ /* 0x000fe20000010804 */
[----:B------:R-:W-:Y:S01]  /*11f00*/  HMMA.16816.F32.BF16 R28, R8, R18, R192 ;  /* 0x00000012081c723c */ /* 0x000fe200000418c0 */
[----:B-1----:R-:W-:Y:S01]  /*11f10*/  FFMA.FTZ R5, R161, c[0x0][0x23c], -R3 ;  /* 0x00008f00a1057a23 */ /* 0x002fe20000010803 */
[----:B------:R-:W-:Y:S02]  /*11f20*/  MOV R161, R162 ;  /* 0x000000a200a17202 */ /* 0x000fe40000000f00 */
[----:B------:R-:W-:Y:S01]  /*11f30*/  MOV R162, R163 ;  /* 0x000000a300a27202 */ /* 0x000fe20000000f00 */
[----:B------:R-:W-:Y:S01]  /*11f40*/  IMAD.MOV.U32 R163, RZ, RZ, R164 ;  /* 0x000000ffffa37224 */ /* 0x000fe200078e00a4 */
[----:B------:R-:W-:Y:S01]  /*11f50*/  MOV R164, R154 ;  /* 0x0000009a00a47202 */ /* 0x000fe20000000f00 */
[--C-:B------:R-:W-:Y:S01]  /*11f60*/  FFMA.FTZ R183, R96, c[0x0][0x23c], -R4.reuse ;  /* 0x00008f0060b77a23 */ /* 0x100fe20000010804 */
[----:B------:R-:W-:Y:S01]  /*11f70*/  MOV R154, R144 ;  /* 0x00000090009a7202 */ /* 0x000fe20000000f00 */
[----:B---3--:R-:W-:-:S02]  /*11f80*/  FFMA.FTZ R120, R120, c[0x0][0x23c], -R4 ;  /* 0x00008f0078787a23 */ /* 0x008fc40000010804 */
        /* <DEDUP_REMOVED lines=16> */
[----:B------:R-:W-:Y:S02]  /*12090*/  FFMA.FTZ R106, R21, c[0x0][0x23c], -R4 ;  /* 0x00008f00156a7a23 */ /* 0x000fe40000010804 */
[----:B------:R-:W-:-:S02]  /*120a0*/  IMAD.MOV.U32 R144, RZ, RZ, R224 ;  /* 0x000000ffff907224 */ /* 0x000fc400078e00e0 */
[-C--:B------:R-:W-:Y:S02]  /*120b0*/  FMUL.FTZ R198, R198, R20.reuse ;  /* 0x00000014c6c67220 */ /* 0x080fe40000410000 */
[----:B------:R-:W-:Y:S02]  /*120c0*/  FMUL.FTZ R199, R199, R20 ;  /* 0x00000014c7c77220 */ /* 0x000fe40000410000 */
[--C-:B------:R-:W-:Y:S02]  /*120d0*/  FFMA.FTZ R124, R240, c[0x0][0x23c], -R3.reuse ;  /* 0x00008f00f07c7a23 */ /* 0x100fe40000010803 */
[--C-:B------:R-:W-:Y:S02]  /*120e0*/  FFMA.FTZ R213, R213, c[0x0][0x23c], -R3.reuse ;  /* 0x00008f00d5d57a23 */ /* 0x100fe40000010803 */
[--C-:B------:R-:W-:Y:S02]  /*120f0*/  FFMA.FTZ R211, R211, c[0x0][0x23c], -R3.reuse ;  /* 0x00008f00d3d37a23 */ /* 0x100fe40000010803 */
[----:B------:R-:W-:-:S02]  /*12100*/  FFMA.FTZ R206, R206, c[0x0][0x23c], -R3 ;  /* 0x00008f00cece7a23 */ /* 0x000fc40000010803 */
[--C-:B------:R-:W-:Y:S02]  /*12110*/  FFMA.FTZ R178, R104, c[0x0][0x23c], -R3.reuse ;  /* 0x00008f0068b27a23 */ /* 0x100fe40000010803 */
[--C-:B------:R-:W-:Y:S02]  /*12120*/  FFMA.FTZ R190, R80, c[0x0][0x23c], -R3.reuse ;  /* 0x00008f0050be7a23 */ /* 0x100fe40000010803 */
[----:B------:R-:W-:Y:S01]  /*12130*/  FFMA.FTZ R191, R27, c[0x0][0x23c], -R3 ;  /* 0x00008f001bbf7a23 */ /* 0x000fe20000010803 */
[----:B------:R-:W-:Y:S01]  /*12140*/  HMMA.16816.F32.BF16 R196, R12, R18, R196 ;  /* 0x000000120cc4723c */ /* 0x000fe200000418c4 */
[----:B------:R-:W1:Y:S01]  /*12150*/  LDSM.16.MT88.4 R12, [R216+0x8800] ;  /* 0x00880000d80c783b */ /* 0x000e620000004200 */
[----:B------:R-:W3:Y:S03]  /*12160*/  MUFU.EX2 R224, R5 ;  /* 0x0000000500e07308 */ /* 0x000ee60000000800 */
[----:B------:R-:W-:Y:S01]  /*12170*/  LDSM.16.MT88.4 R16, [R217+0x8800] ;  /* 0x00880000d910783b */ /* 0x000fe20000004200 */
[----:B--2---:R-:W-:-:S02]  /*12180*/  F2FP.BF16.PACK_AB R8, R227, R189 ;  /* 0x000000bde308723e */ /* 0x004fc400000010ff */
[----:B------:R-:W-:Y:S02]  /*12190*/  F2FP.BF16.PACK_AB R9, R226, R188 ;  /* 0x000000bce209723e */ /* 0x000fe400000010ff */
[----:B---3--:R-:W-:Y:S01]  /*121a0*/  F2FP.BF16.PACK_AB R11, R224, R246 ;  /* 0x000000f6e00b723e */ /* 0x008fe200000010ff */
[--C-:B------:R-:W-:Y:S02]  /*121b0*/  FFMA.FTZ R209, R209, c[0x0][0x23c], -R2.reuse ;  /* 0x00008f00d1d17a23 */ /* 0x100fe40000010802 */
[--C-:B------:R-:W-:Y:S02]  /*121c0*/  FFMA.FTZ R205, R205, c[0x0][0x23c], -R2.reuse ;  /* 0x00008f00cdcd7a23 */ /* 0x100fe40000010802 */
[----:B------:R-:W-:Y:S02]  /*121d0*/  FFMA.FTZ R202, R202, c[0x0][0x23c], -R2 ;  /* 0x00008f00caca7a23 */ /* 0x000fe40000010802 */
[--C-:B----4-:R-:W-:Y:S02]  /*121e0*/  FFMA.FTZ R121, R121, c[0x0][0x23c], -R4.reuse ;  /* 0x00008f0079797a23 */ /* 0x110fe40000010804 */
[----:B------:R-:W-:-:S02]  /*121f0*/  FFMA.FTZ R146, R212, c[0x0][0x23c], -R4 ;  /* 0x00008f00d4927a23 */ /* 0x000fc40000010804 */
[----:B------:R-:W-:Y:S01]  /*12200*/  FFMA.FTZ R4, R161, c[0x0][0x23c], -R2 ;  /* 0x00008f00a1047a23 */ /* 0x000fe20000010802 */
[----:B------:R-:W-:Y:S02]  /*12210*/  MOV R161, R162 ;  /* 0x000000a200a17202 */ /* 0x000fe40000000f00 */
        /* <DEDUP_REMOVED lines=8> */
[----:B------:R-:W-:Y:S01]  /*122a0*/  MOV R160, R161 ;  /* 0x000000a100a07202 */ /* 0x000fe20000000f00 */
[----:B------:R-:W-:Y:S01]  /*122b0*/  IMAD.MOV.U32 R161, RZ, RZ, R162 ;  /* 0x000000ffffa17224 */ /* 0x000fe200078e00a2 */
[----:B------:R-:W-:-:S02]  /*122c0*/  MOV R113, R112 ;  /* 0x0000007000717202 */ /* 0x000fc40000000f00 */
[----:B------:R-:W-:Y:S02]  /*122d0*/  MOV R162, R163 ;  /* 0x000000a300a27202 */ /* 0x000fe40000000f00 */
[----:B------:R-:W-:Y:S01]  /*122e0*/  MOV R163, R164 ;  /* 0x000000a400a37202 */ /* 0x000fe20000000f00 */
[----:B------:R-:W-:Y:S01]  /*122f0*/  IMAD.MOV.U32 R164, RZ, RZ, R154 ;  /* 0x000000ffffa47224 */ /* 0x000fe200078e009a */
[----:B------:R-:W-:Y:S01]  /*12300*/  MOV R154, R139 ;  /* 0x0000008b009a7202 */ /* 0x000fe20000000f00 */
[----:B------:R-:W-:Y:S01]  /*12310*/  IMAD.MOV.U32 R175, RZ, RZ, R160 ;  /* 0x000000ffffaf7224 */ /* 0x000fe200078e00a0 */
[----:B------:R-:W-:Y:S02]  /*12320*/  MOV R139, R113 ;  /* 0x00000071008b7202 */ /* 0x000fe40000000f00 */
[----:B------:R-:W-:Y:S02]  /*12330*/  MOV R160, R161 ;  /* 0x000000a100a07202 */ /* 0x000fe40000000f00 */
[----:B------:R-:W-:Y:S01]  /*12340*/  MOV R161, R162 ;  /* 0x000000a200a17202 */ /* 0x000fe20000000f00 */
[----:B------:R-:W-:Y:S01]  /*12350*/  IMAD.MOV.U32 R162, RZ, RZ, R163 ;  /* 0x000000ffffa27224 */ /* 0x000fe200078e00a3 */
[----:B------:R-:W-:-:S02]  /*12360*/  MOV R163, R164 ;  /* 0x000000a400a37202 */ /* 0x000fc40000000f00 */
[----:B------:R-:W-:Y:S01]  /*12370*/  MOV R164, R154 ;  /* 0x0000009a00a47202 */ /* 0x000fe20000000f00 */
[----:B------:R-:W-:Y:S01]  /*12380*/  IMAD.MOV.U32 R154, RZ, RZ, R139 ;  /* 0x000000ffff9a7224 */ /* 0x000fe200078e008b */
[----:B------:R-:W-:Y:S01]  /*12390*/  MOV R139, R239 ;  /* 0x000000ef008b7202 */ /* 0x000fe20000000f00 */
[----:B------:R-:W-:Y:S01]  /*123a0*/  FFMA.FTZ R123, R175, c[0x0][0x23c], -R3 ;  /* 0x00008f00af7b7a23 */ /* 0x000fe20000010803 */
        /* <DEDUP_REMOVED lines=8> */
[----:B------:R-:W-:-:S02]  /*12430*/  MOV R154, R238 ;  /* 0x000000ee009a7202 */ /* 0x000fc40000000f00 */
[----:B------:R-:W-:Y:S01]  /*12440*/  MOV R163, R139 ;  /* 0x0000008b00a37202 */ /* 0x000fe20000000f00 */
[----:B------:R-:W-:Y:S01]  /*12450*/  IMAD.MOV.U32 R181, RZ, RZ, R175 ;  /* 0x000000ffffb57224 */ /* 0x000fe200078e00af */
[----:B------:R-:W-:Y:S01]  /*12460*/  MOV R179, R174 ;  /* 0x000000ae00b37202 */ /* 0x000fe20000000f00 */
[----:B------:R-:W-:Y:S01]  /*12470*/  IMAD.MOV.U32 R174, RZ, RZ, R162 ;  /* 0x000000ffffae7224 */ /* 0x000fe200078e00a2 */
[----:B------:R-:W-:Y:S02]  /*12480*/  MOV R168, R160 ;  /* 0x000000a000a87202 */ /* 0x000fe40000000f00 */
[----:B------:R-:W-:Y:S02]  /*12490*/  MOV R175, R163 ;  /* 0x000000a300af7202 */ /* 0x000fe40000000f00 */
[----:B------:R-:W-:Y:S01]  /*124a0*/  MOV R160, R164 ;  /* 0x000000a400a07202 */ /* 0x000fe20000000f00 */
[----:B--2---:R-:W-:Y:S01]  /*124b0*/  FFMA.FTZ R4, R173, c[0x0][0x23c], -R2 ;  /* 0x00008f00ad047a23 */ /* 0x004fe20000010802 */
[----:B------:R-:W-:Y:S01]  /*124c0*/  MOV R173, R161 ;  /* 0x000000a100ad7202 */ /* 0x000fe20000000f00 */
[----:B------:R-:W-:Y:S01]  /*124d0*/  IMAD.MOV.U32 R161, RZ, RZ, R154 ;  /* 0x000000ffffa17224 */ /* 0x000fe200078e009a */
[----:B------:R-:W-:Y:S01]  /*124e0*/  MOV R162, R137 ;  /* 0x0000008900a27202 */ /* 0x000fe20000000f00 */
[----:B------:R-:W-:Y:S01]  /*124f0*/  FFMA.FTZ R137, R215, c[0x0][0x23c], -R3 ;  /* 0x00008f00d7897a23 */ /* 0x000fe20000010803 */
[----:B------:R-:W-:Y:S01]  /*12500*/  MOV R163, R138 ;  /* 0x0000008a00a37202 */ /* 0x000fe20000000f00 */
[----:B------:R2:W3:Y:S01]  /*12510*/  MUFU.EX2 R215, R4 ;  /* 0x0000000400d77308 */ /* 0x0004e20000000800 */
[----:B------:R-:W-:Y:S01]  /*12520*/  IMAD.MOV.U32 R187, RZ, RZ, R173 ;  /* 0x000000ffffbb7224 */ /* 0x000fe200078e00ad */
[----:B------:R-:W-:-:S02]  /*12530*/  MOV R195, R181 ;  /* 0x000000b500c37202 */ /* 0x000fc40000000f00 */
[----:B------:R-:W-:Y:S02]  /*12540*/  MOV R176, R174 ;  /* 0x000000ae00b07202 */ /* 0x000fe40000000f00 */
[----:B------:R-:W-:Y:S01]  /*12550*/  MOV R177, R175 ;  /* 0x000000af00b17202 */ /* 0x000fe20000000f00 */
[----:B------:R-:W-:Y:S01]  /*12560*/  IMAD.MOV.U32 R164, RZ, RZ, R237 ;  /* 0x000000ffffa47224 */ /* 0x000fe200078e00ed */
[----:B------:R-:W-:Y:S01]  /*12570*/  MOV R181, R161 ;  /* 0x000000a100b57202 */ /* 0x000fe20000000f00 */
[----:B------:R-:W-:Y:S01]  /*12580*/  IMAD.MOV.U32 R193, RZ, RZ, R187 ;  /* 0x000000ffffc17224 */ /* 0x000fe200078e00bb */
[----:B------:R-:W-:Y:S01]  /*12590*/  MOV R173, R162 ;  /* 0x000000a200ad7202 */ /* 0x000fe20000000f00 */
[----:B------:R-:W-:Y:S01]  /*125a0*/  IMAD.MOV.U32 R174, RZ, RZ, R163 ;  /* 0x000000ffffae7224 */ /* 0x000fe200078e00a3 */
[----:B------:R-:W-:Y:S01]  /*125b0*/  MOV R194, R176 ;  /* 0x000000b000c27202 */ /* 0x000fe20000000f00 */
[----:B--2---:R-:W-:Y:S02]  /*125c0*/  FFMA.FTZ R4, R179, c[0x0][0x23c], -R2 ;  /* 0x00008f00b3047a23 */ /* 0x004fe40000010802 */
[----:B------:R-:W-:Y:S01]  /*125d0*/  IMAD.MOV.U32 R179, RZ, RZ, R160 ;  /* 0x000000ffffb37224 */ /* 0x000fe200078e00a0 */
[----:B------:R-:W-:Y:S01]  /*125e0*/  MOV R187, R177 ;  /* 0x000000b100bb7202 */ /* 0x000fe20000000f00 */
[--C-:B------:R-:W-:Y:S01]  /*125f0*/  FFMA.FTZ R140, R251, c[0x0][0x23c], -R3.reuse ;  /* 0x00008f00fb8c7a23 */ /* 0x100fe20000010803 */
[----:B------:R-:W-:Y:S01]  /*12600*/  MOV R186, R168 ;  /* 0x000000a800ba7202 */ /* 0x000fe20000000f00 */
[----:B------:R-:W-:Y:S01]  /*12610*/  FFMA.FTZ R139, R250, c[0x0][0x23c], -R3 ;  /* 0x00008f00fa8b7a23 */ /* 0x000fe20000010803 */
[----:B------:R-:W-:Y:S01]  /*12620*/  MOV R161, R165 ;  /* 0x000000a500a17202 */ /* 0x000fe20000000f00 */
[----:B------:R-:W-:Y:S01]  /*12630*/  IMAD.MOV.U32 R162, RZ, RZ, R166 ;  /* 0x000000ffffa27224 */ /* 0x000fe200078e00a6 */
        /* <DEDUP_REMOVED lines=17> */
[----:B------:R-:W-:Y:S01]  /*12750*/  FFMA.FTZ R3, R193, c[0x0][0x23c], -R0 ;  /* 0x00008f00c1037a23 */ /* 0x000fe20000010800 */
[----:B------:R2:W-:Y:S01]  /*12760*/  MUFU.EX2 R210, R4 ;  /* 0x0000000400d27308 */ /* 0x0005e20000000800 */
[--C-:B------:R-:W-:Y:S01]  /*12770*/  FFMA.FTZ R27, R194, c[0x0][0x23c], -R2.reuse ;  /* 0x00008f00c21b7a23 */ /* 0x100fe20000010802 */
[----:B------:R-:W-:Y:S01]  /*12780*/  MOV R164, R152 ;  /* 0x0000009800a47202 */ /* 0x000fe20000000f00 */
[----:B------:R-:W-:Y:S01]  /*12790*/  IMAD.MOV.U32 R152, RZ, RZ, R153 ;  /* 0x000000ffff987224 */ /* 0x000fe200078e0099 */
[----:B------:R-:W-:Y:S01]  /*127a0*/  MOV R212, R222 ;  /* 0x000000de00d47202 */ /* 0x000fe20000000f00 */
[--C-:B------:R-:W-:Y:S01]  /*127b0*/  FFMA.FTZ R128, R177, c[0x0][0x23c], -R2.reuse ;  /* 0x00008f00b1807a23 */ /* 0x100fe20000010802 */
[----:B------:R-:W4:Y:S02]  /*127c0*/  LDSM.16.MT88.4 R20, [R219+0x8800] ;  /* 0x00880000db14783b */ /* 0x000f240000004200 */
[----:B------:R1:W-:Y:S01]  /*127d0*/  MUFU.EX2 R194, R3 ;  /* 0x0000000300c27308 */ /* 0x0003e20000000800 */
[----:B------:R-:W-:Y:S01]  /*127e0*/  MOV R153, R157 ;  /* 0x0000009d00997202 */ /* 0x000fe20000000f00 */
[----:B--2---:R-:W-:Y:S01]  /*127f0*/  FFMA.FTZ R4, R195, c[0x0][0x23c], -R2 ;  /* 0x00008f00c3047a23 */ /* 0x004fe20000010802 */
[----:B------:R-:W-:Y:S01]  /*12800*/  MOV R195, R174 ;  /* 0x000000ae00c37202 */ /* 0x000fe20000000f00 */
[----:B------:R-:W-:Y:S01]  /*12810*/  IMAD.MOV.U32 R174, RZ, RZ, R160 ;  /* 0x000000ffffae7224 */ /* 0x000fe200078e00a0 */
[----:B------:R-:W-:Y:S01]  /*12820*/  MOV R160, R161 ;  /* 0x000000a100a07202 */ /* 0x000fe20000000f00 */
[----:B-1----:R-:W-:Y:S01]  /*12830*/  FFMA.FTZ R3, R187, c[0x0][0x23c], -R0 ;  /* 0x00008f00bb037a23 */ /* 0x002fe20000010800 */
        /* <DEDUP_REMOVED lines=8> */
[----:B------:R-:W-:Y:S02]  /*128c0*/  MOV R153, R157 ;  /* 0x0000009d00997202 */ /* 0x000fe40000000f00 */
[----:B------:R-:W-:Y:S01]  /*128d0*/  MOV R157, R158 ;  /* 0x0000009e009d7202 */ /* 0x000fe20000000f00 */
[----:B-1----:R-:W-:-:S04]  /*128e0*/  FFMA.FTZ R3, R143, c[0x0][0x23c], -R0 ;  /* 0x00008f008f037a23 */ /* 0x002fc80000010800 */
[----:B------:R1:W-:Y:S01]  /*128f0*/  MUFU.EX2 R80, R3 ;  /* 0x0000000300507308 */ /* 0x0003e20000000800 */
[----:B------:R-:W-:Y:S01]  /*12900*/  IMAD.MOV.U32 R158, RZ, RZ, R151 ;  /* 0x000000ffff9e7224 */ /* 0x000fe200078e0097 */
[----:B------:R-:W-:-:S06]  /*12910*/  MOV R151, R223 ;  /* 0x000000df00977202 */ /* 0x000fcc0000000f00 */
[----:B------:R3:W2:Y:S01]  /*12920*/  MUFU.EX2 R223, R4 ;  /* 0x0000000400df7308 */ /* 0x0006a20000000800 */
[----:B-1----:R-:W-:-:S07]  /*12930*/  FFMA.FTZ R3, R177, c[0x0][0x23c], -R0 ;  /* 0x00008f00b1037a23 */ /* 0x002fce0000010800 */
[----:B------:R-:W1:Y:S01]  /*12940*/  MUFU.EX2 R222, R3 ;  /* 0x0000000300de7308 */ /* 0x000e620000000800 */
[----:B------:R-:W-:Y:S01]  /*12950*/  FFMA.FTZ R129, R252, c[0x0][0x23c], -R2 ;  /* 0x00008f00fc817a23 */ /* 0x000fe20000010802 */
[----:B------:R-:W-:Y:S02]  /*12960*/  MOV R252, R6 ;  /* 0x0000000600fc7202 */ /* 0x000fe40000000f00 */
[----:B---3--:R-:W-:Y:S02]  /*12970*/  F2FP.BF16.PACK_AB R4, R215, R185 ;  /* 0x000000b9d704723e */ /* 0x008fe400000010ff */
[----:B------:R-:W-:Y:S02]  /*12980*/  F2FP.BF16.PACK_AB R10, R252, R225 ;  /* 0x000000e1fc0a723e */ /* 0x000fe400000010ff */
[----:B--2---:R-:W-:Y:S02]  /*12990*/  F2FP.BF16.PACK_AB R5, R193, R194 ;  /* 0x000000c2c105723e */ /* 0x004fe400000010ff */
[----:B------:R-:W-:-:S02]  /*129a0*/  F2FP.BF16.PACK_AB R6, R223, R210 ;  /* 0x000000d2df06723e */ /* 0x000fc400000010ff */
[----:B-1----:R-:W-:Y:S01]  /*129b0*/  F2FP.BF16.PACK_AB R7, R222, R80 ;  /* 0x00000050de07723e */ /* 0x002fe200000010ff */
[-C--:B------:R-:W-:Y:S08]  /*129c0*/  HMMA.16816.F32.BF16 R116, R8, R12.reuse, R116 ;  /* 0x0000000c0874723c */ /* 0x080ff00000041874 */
[C---:B------:R-:W-:Y:S08]  /*129d0*/  HMMA.16816.F32.BF16 R52, R4.reuse, R12, R52 ;  /* 0x0000000c0434723c */ /* 0x040ff00000041834 */
[-C--:B------:R-:W-:Y:S08]  /*129e0*/  HMMA.16816.F32.BF16 R48, R4, R14.reuse, R48 ;  /* 0x0000000e0430723c */ /* 0x080ff00000041830 */
[----:B------:R-:W-:Y:S01]  /*129f0*/  HMMA.16816.F32.BF16 R100, R8, R14, R100 ;  /* 0x0000000e0864723c */ /* 0x000fe20000041864 */
[----:B------:R-:W1:Y:S01]  /*12a00*/  LDSM.16.MT88.4 R12, [R218+0x8800] ;  /* 0x00880000da0c783b */ /* 0x000e620000004200 */
[--C-:B------:R-:W-:Y:S01]  /*12a10*/  FFMA.FTZ R130, R174, c[0x0][0x23c], -R2.reuse ;  /* 0x00008f00ae827a23 */ /* 0x100fe20000010802 */
[----:B------:R-:W-:Y:S01]  /*12a20*/  MOV R174, R162 ;  /* 0x000000a200ae7202 */ /* 0x000fe20000000f00 */
[----:B------:R-:W-:Y:S01]  /*12a30*/  FFMA.FTZ R131, R173, c[0x0][0x23c], -R2 ;  /* 0x00008f00ad837a23 */ /* 0x000fe20000010802 */
        /* <DEDUP_REMOVED lines=8> */
[----:B------:R-:W-:Y:S01]  /*12ac0*/  MOV R158, R144 ;  /* 0x00000090009e7202 */ /* 0x000fe20000000f00 */
[----:B------:R-:W-:Y:S01]  /*12ad0*/  IMAD.MOV.U32 R107, RZ, RZ, R152 ;  /* 0x000000ffff6b7224 */ /* 0x000fe200078e0098 */
[----:B------:R-:W-:Y:S01]  /*12ae0*/  MOV R248, R174 ;  /* 0x000000ae00f87202 */ /* 0x000fe20000000f00 */
[--C-:B------:R-:W-:Y:S01]  /*12af0*/  FFMA.FTZ R24, R176, c[0x0][0x23c], -R2.reuse ;  /* 0x00008f00b0187a23 */ /* 0x100fe20000010802 */
[----:B------:R-:W-:Y:S01]  /*12b00*/  MOV R97, R160 ;  /* 0x000000a000617202 */ /* 0x000fe20000000f00 */
[----:B------:R-:W-:Y:S01]  /*12b10*/  IMAD.MOV.U32 R157, RZ, RZ, R141 ;  /* 0x000000ffff9d7224 */ /* 0x000fe200078e008d */
[----:B------:R-:W-:Y:S01]  /*12b20*/  MOV R98, R162 ;  /* 0x000000a200627202 */ /* 0x000fe20000000f00 */
[----:B------:R-:W-:Y:S01]  /*12b30*/  IMAD.MOV.U32 R81, RZ, RZ, R173 ;  /* 0x000000ffff517224 */ /* 0x000fe200078e00ad */
[----:B------:R-:W-:Y:S01]  /*12b40*/  MOV R99, R163 ;  /* 0x000000a300637202 */ /* 0x000fe20000000f00 */
[----:B------:R-:W-:Y:S01]  /*12b50*/  IMAD.MOV.U32 R133, RZ, RZ, R161 ;  /* 0x000000ffff857224 */ /* 0x000fe200078e00a1 */
        /* <DEDUP_REMOVED lines=15> */
[----:B------:R-:W-:Y:S01]  /*12c50*/  FFMA.FTZ R177, R85, c[0x0][0x23c], -R2 ;  /* 0x00008f0055b17a23 */ /* 0x000fe20000010802 */
[----:B----4-:R-:W-:Y:S01]  /*12c60*/  HMMA.16816.F32.BF16 R44, R4, R20, R44 ;  /* 0x00000014042c723c */ /* 0x010fe2000004182c */
[----:B------:R-:W-:-:S04]  /*12c70*/  FFMA.FTZ R2, R212, c[0x0][0x23c], -R0 ;  /* 0x00008f00d4027a23 */ /* 0x000fc80000010800 */
[----:B------:R2:W-:Y:S03]  /*12c80*/  MUFU.EX2 R212, R2 ;  /* 0x0000000200d47308 */ /* 0x0005e60000000800 */
[----:B------:R-:W-:Y:S08]  /*12c90*/  HMMA.16816.F32.BF16 R40, R4, R22, R40 ;  /* 0x000000160428723c */ /* 0x000ff00000041828 */
[C---:B------:R-:W-:Y:S08]  /*12ca0*/  HMMA.16816.F32.BF16 R60, R8.reuse, R20, R60 ;  /* 0x00000014083c723c */ /* 0x040ff0000004183c */
[----:B------:R-:W-:Y:S01]  /*12cb0*/  HMMA.16816.F32.BF16 R64, R8, R22, R64 ;  /* 0x000000160840723c */ /* 0x000fe20000041840 */
[----:B------:R-:W3:Y:S01]  /*12cc0*/  LDSM.16.MT88.4 R20, [R216+0x9000] ;  /* 0x00900000d814783b */ /* 0x000ee20000004200 */
[----:B--2---:R-:W-:-:S06]  /*12cd0*/  FFMA.FTZ R2, R221, c[0x0][0x23c], -R0 ;  /* 0x00008f00dd027a23 */ /* 0x004fcc0000010800 */
[C---:B------:R-:W-:Y:S01]  /*12ce0*/  HMMA.16816.F32.BF16 R36, R4.reuse, R16, R36 ;  /* 0x000000100424723c */ /* 0x040fe20000041824 */
[----:B------:R2:W-:Y:S07]  /*12cf0*/  MUFU.EX2 R221, R2 ;  /* 0x0000000200dd7308 */ /* 0x0005ee0000000800 */
[----:B------:R-:W-:Y:S08]  /*12d00*/  HMMA.16816.F32.BF16 R32, R4, R18, R32 ;  /* 0x000000120420723c */ /* 0x000ff00000041820 */
[----:B------:R-:W-:Y:S01]  /*12d10*/  HMMA.16816.F32.BF16 R68, R8, R16, R68 ;  /* 0x000000100844723c */ /* 0x000fe20000041844 */
[----:B--2---:R-:W-:-:S07]  /*12d20*/  FFMA.FTZ R2, R107, c[0x0][0x23c], -R0 ;  /* 0x00008f006b027a23 */ /* 0x004fce0000010800 */
[C---:B------:R-:W-:Y:S01]  /*12d30*/  HMMA.16816.F32.BF16 R76, R8.reuse, R18, R76 ;  /* 0x00000012084c723c */ /* 0x040fe2000004184c */
[----:B------:R-:W2:Y:S01]  /*12d40*/  LDSM.16.MT88.4 R16, [R219+0x9000] ;  /* 0x00900000db10783b */ /* 0x000ea20000004200 */
[----:B------:R-:W-:Y:S02]  /*12d50*/  MOV R187, R159 ;  /* 0x0000009f00bb7202 */ /* 0x000fe40000000f00 */
[----:B------:R-:W-:Y:S02]  /*12d60*/  MOV R159, R220 ;  /* 0x000000dc009f7202 */ /* 0x000fe40000000f00 */
[----:B------:R-:W-:Y:S01]  /*12d70*/  MUFU.EX2 R220, R25 ;  /* 0x0000001900dc7308 */ /* 0x000fe20000000800 */
[----:B------:R-:W-:Y:S01]  /*12d80*/  IMAD.MOV.U32 R186, RZ, RZ, R135 ;  /* 0x000000ffffba7224 */ /* 0x000fe200078e0087 */
[C---:B-1----:R-:W-:Y:S06]  /*12d90*/  HMMA.16816.F32.BF16 R72, R8.reuse, R12, R72 ;  /* 0x0000000c0848723c */ /* 0x042fec0000041848 */
[----:B------:R1:W-:Y:S02]  /*12da0*/  MUFU.EX2 R25, R2 ;  /* 0x0000000200197308 */ /* 0x0003e40000000800 */
[----:B------:R-:W-:Y:S06]  /*12db0*/  HMMA.16816.F32.BF16 R196, R8, R14, R196 ;  /* 0x0000000e08c4723c */ /* 0x000fec00000418c4 */
[----:B------:R-:W-:Y:S01]  /*12dc0*/  MUFU.EX2 R195, R27 ;  /* 0x0000001b00c37308 */ /* 0x000fe20000000800 */
[----:B-1----:R-:W-:-:S07]  /*12dd0*/  FFMA.FTZ R2, R248, c[0x0][0x23c], -R0 ;  /* 0x00008f00f8027a23 */ /* 0x002fce0000010800 */
[----:B------:R-:W1:Y:S08]  /*12de0*/  MUFU.EX2 R245, R26 ;  /* 0x0000001a00f57308 */ /* 0x000e700000000800 */
[----:B------:R-:W4:Y:S08]  /*12df0*/  MUFU.EX2 R135, R24 ;  /* 0x0000001800877308 */ /* 0x000f300000000800 */
[----:B------:R-:W1:Y:S01]  /*12e00*/  MUFU.EX2 R8, R2 ;  /* 0x0000000200087308 */ /* 0x000e620000000800 */
[----:B------:R-:W-:Y:S01]  /*12e10*/  HMMA.16816.F32.BF16 R56, R4, R12, R56 ;  /* 0x0000000c0438723c */ /* 0x000fe20000041838 */
[----:B------:R-:W-:-:S07]  /*12e20*/  IMAD.MOV.U32 R82, RZ, RZ, R106 ;  /* 0x000000ffff527224 */ /* 0x000fce00078e006a */
[----:B------:R-:W-:Y:S01]  /*12e30*/  HMMA.16816.F32.BF16 R28, R4, R14, R28 ;  /* 0x0000000e041c723c */ /* 0x000fe2000004181c */
[----:B------:R-:W2:Y:S06]  /*12e40*/  LDSM.16.MT88.4 R12, [R217+0x9000] ;  /* 0x00900000d90c783b */ /* 0x000eac0000004200 */
[----:B-1----:R-:W-:Y:S02]  /*12e50*/  F2FP.BF16.PACK_AB R4, R245, R195 ;  /* 0x000000c3f504723e */ /* 0x002fe400000010ff */
[----:B------:R-:W-:Y:S02]  /*12e60*/  F2FP.BF16.PACK_AB R5, R221, R212 ;  /* 0x000000d4dd05723e */ /* 0x000fe400000010ff */
[----:B----4-:R-:W-:-:S02]  /*12e70*/  F2FP.BF16.PACK_AB R6, R135, R220 ;  /* 0x000000dc8706723e */ /* 0x010fc400000010ff */
[----:B------:R-:W-:Y:S01]  /*12e80*/  F2FP.BF16.PACK_AB R7, R8, R25 ;  /* 0x000000190807723e */ /* 0x000fe200000010ff */
[----:B------:R-:W-:-:S06]  /*12e90*/  IMAD.MOV.U32 R27, RZ, RZ, R96 ;  /* 0x000000ffff1b7224 */ /* 0x000fcc00078e0060 */
[C---:B---3--:R-:W-:Y:S07]  /*12ea0*/  HMMA.16816.F32.BF16 R104, R4.reuse, R22, R48 ;  /* 0x000000160468723c */ /* 0x048fee0000041830 */
[----:B------:R-:W-:Y:S01]  /*12eb0*/  MOV R50, R97 ;  /* 0x0000006100327202 */ /* 0x000fe20000000f00 */
[----:B------:R-:W-:Y:S01]  /*12ec0*/  IMAD.MOV.U32 R48, RZ, RZ, R99 ;  /* 0x000000ffff307224 */ /* 0x000fe200078e0063 */
[----:B------:R-:W-:Y:S02]  /*12ed0*/  MOV R49, R98 ;  /* 0x0000006200317202 */ /* 0x000fe40000000f00 */
[----:B--2---:R-:W-:Y:S07]  /*12ee0*/  HMMA.16816.F32.BF16 R96, R4, R16, R44 ;  /* 0x000000100460723c */ /* 0x004fee000004182c */
[----:B------:R-:W-:-:S02]  /*12ef0*/  MOV R45, R8 ;  /* 0x00000008002d7202 */ /* 0x000fc40000000f00 */
[----:B------:R-:W1:Y:S01]  /*12f00*/  LDSM.16.MT88.4 R8, [R218+0x9000] ;  /* 0x00900000da08783b */ /* 0x000e620000004200 */
[----:B------:R-:W-:Y:S01]  /*12f10*/  MOV R244, R81 ;  /* 0x0000005100f47202 */ /* 0x000fe20000000f00 */
[----:B------:R-:W-:Y:S01]  /*12f20*/  IMAD.MOV.U32 R81, RZ, RZ, R152 ;  /* 0x000000ffff517224 */ /* 0x000fe200078e0098 */
[----:B------:R-:W-:Y:S02]  /*12f30*/  MOV R152, R150 ;  /* 0x0000009600987202 */ /* 0x000fe40000000f00 */
[----:B------:R-:W-:Y:S01]  /*12f40*/  MOV R136, R111 ;  /* 0x0000006f00887202 */ /* 0x000fe20000000f00 */
[----:B------:R-:W-:Y:S01]  /*12f50*/  IMAD.MOV.U32 R249, RZ, RZ, R133 ;  /* 0x000000fffff97224 */ /* 0x000fe200078e0085 */
[----:B------:R-:W-:Y:S02]  /*12f60*/  MOV R83, R122 ;  /* 0x0000007a00537202 */ /* 0x000fe40000000f00 */
[----:B------:R-:W-:Y:S02]  /*12f70*/  MOV R134, R152 ;  /* 0x0000009800867202 */ /* 0x000fe40000000f00 */
[----:B------:R-:W-:-:S02]  /*12f80*/  MOV R122, R157 ;  /* 0x0000009d007a7202 */ /* 0x000fc40000000f00 */
[----:B------:R-:W-:Y:S02]  /*12f90*/  MOV R44, R90 ;  /* 0x0000005a002c7202 */ /* 0x000fe40000000f00 */
[----:B------:R-:W-:Y:S02]  /*12fa0*/  MOV R152, R91 ;  /* 0x0000005b00987202 */ /* 0x000fe40000000f00 */
[----:B------:R-:W-:Y:S01]  /*12fb0*/  MOV R133, R186 ;  /* 0x000000ba00857202 */ /* 0x000fe20000000f00 */
[----:B------:R-:W-:Y:S01]  /*12fc0*/  HMMA.16816.F32.BF16 R88, R4, R18, R40 ;  /* 0x000000120458723c */ /* 0x000fe20000041828 */
[----:B------:R-:W-:Y:S01]  /*12fd0*/  MOV R248, R187 ;  /* 0x000000bb00f87202 */ /* 0x000fe20000000f00 */
[----:B------:R-:W-:Y:S01]  /*12fe0*/  IMAD.MOV.U32 R187, RZ, RZ, R149 ;  /* 0x000000ffffbb7224 */ /* 0x000fe200078e0095 */
[----:B------:R-:W-:Y:S01]  /*12ff0*/  MOV R186, R158 ;  /* 0x0000009e00ba7202 */ /* 0x000fe20000000f00 */
[----:B------:R-:W-:Y:S01]  /*13000*/  IMAD.MOV.U32 R158, RZ, RZ, R136 ;  /* 0x000000ffff9e7224 */ /* 0x000fe200078e0088 */
[----:B------:R-:W-:-:S02]  /*13010*/  MOV R125, R122 ;  /* 0x0000007a007d7202 */ /* 0x000fc40000000f00 */
[----:B------:R-:W-:Y:S01]  /*13020*/  IMAD.MOV.U32 R42, RZ, RZ, R87 ;  /* 0x000000ffff2a7224 */ /* 0x000fe200078e0057 */
[----:B------:R-:W-:Y:S01]  /*13030*/  MOV R24, R248 ;  /* 0x000000f800187202 */ /* 0x000fe20000000f00 */
[----:B------:R-:W-:Y:S02]  /*13040*/  IMAD.MOV.U32 R132, RZ, RZ, R187 ;  /* 0x000000ffff847224 */ /* 0x000fe400078e00bb */
[----:B------:R-:W-:Y:S01]  /*13050*/  IMAD.MOV.U32 R248, RZ, RZ, R158 ;  /* 0x000000fffff87224 */ /* 0x000fe200078e009e */
[----:B------:R-:W-:Y:S01]  /*13060*/  MOV R41, R42 ;  /* 0x0000002a00297202 */ /* 0x000fe20000000f00 */
[----:B------:R2:W-:Y:S01]  /*13070*/  MUFU.EX2 R187, R121 ;  /* 0x0000007900bb7308 */ /* 0x0005e20000000800 */
[----:B------:R-:W-:Y:S01]  /*13080*/  IMAD.MOV.U32 R40, RZ, RZ, R44 ;  /* 0x000000ffff287224 */ /* 0x000fe200078e002c */
[----:B------:R-:W-:Y:S01]  /*13090*/  MOV R42, R48 ;  /* 0x00000030002a7202 */ /* 0x000fe20000000f00 */
[----:B------:R-:W-:Y:S01]  /*130a0*/  IMAD.MOV.U32 R48, RZ, RZ, R50 ;  /* 0x000000ffff307224 */ /* 0x000fe200078e0032 */
[----:B------:R-:W-:-:S02]  /*130b0*/  MOV R51, R249 ;  /* 0x000000f900337202 */ /* 0x000fc40000000f00 */
[----:B------:R-:W-:Y:S02]  /*130c0*/  MOV R122, R186 ;  /* 0x000000ba007a7202 */ /* 0x000fe40000000f00 */
[----:B------:R3:W-:Y:S01]  /*130d0*/  MUFU.EX2 R214, R120 ;  /* 0x0000007800d67308 */ /* 0x0007e20000000800 */
[----:B------:R-:W-:Y:S02]  /*130e0*/  MOV R43, R86 ;  /* 0x00000056002b7202 */ /* 0x000fe40000000f00 */
[----:B------:R-:W-:Y:S01]  /*130f0*/  MOV R50, R244 ;  /* 0x000000f400327202 */ /* 0x000fe20000000f00 */
[----:B------:R-:W-:Y:S01]  /*13100*/  HMMA.16816.F32.BF16 R84, R4, R12, R36 ;  /* 0x0000000c0454723c */ /* 0x000fe20000041824 */
[--C-:B--2---:R-:W-:Y:S02]  /*13110*/  FFMA.FTZ R121, R125, c[0x0][0x23c], -R0.reuse ;  /* 0x00008f007d797a23 */ /* 0x104fe40000010800 */
[--C-:B------:R-:W-:Y:S02]  /*13120*/  FFMA.FTZ R125, R132, c[0x0][0x23c], -R0.reuse ;  /* 0x00008f00847d7a23 */ /* 0x100fe40000010800 */
[--C-:B------:R-:W-:Y:S01]  /*13130*/  FFMA.FTZ R132, R134, c[0x0][0x23c], -R0.reuse ;  /* 0x00008f0086847a23 */ /* 0x100fe20000010800 */
[----:B------:R-:W-:Y:S01]  /*13140*/  MUFU.EX2 R247, R115 ;  /* 0x0000007300f77308 */ /* 0x000fe20000000800 */
[----:B------:R-:W-:-:S02]  /*13150*/  FFMA.FTZ R134, R248, c[0x0][0x23c], -R0 ;  /* 0x00008f00f8867a23 */ /* 0x000fc40000010800 */
[----:B---3--:R-:W-:Y:S01]  /*13160*/  FFMA.FTZ R120, R41, c[0x0][0x23c], -R0 ;  /* 0x00008f0029787a23 */ /* 0x008fe20000010800 */
[----:B------:R-:W-:Y:S02]  /*13170*/  MOV R44, R49 ;  /* 0x00000031002c7202 */ /* 0x000fe40000000f00 */
[----:B------:R-:W-:Y:S02]  /*13180*/  MOV R39, R40 ;  /* 0x0000002800277202 */ /* 0x000fe40000000f00 */
[----:B------:R-:W2:Y:S01]  /*13190*/  MUFU.EX2 R249, R114 ;  /* 0x0000007200f97308 */ /* 0x000ea20000000800 */
[----:B------:R-:W-:Y:S01]  /*131a0*/  MOV R40, R42 ;  /* 0x0000002a00287202 */ /* 0x000fe20000000f00 */
[----:B------:R-:W-:Y:S01]  /*131b0*/  IMAD.MOV.U32 R111, RZ, RZ, R243 ;  /* 0x000000ffff6f7224 */ /* 0x000fe200078e00f3 */
[----:B------:R-:W-:-:S05]  /*131c0*/  MOV R157, R151 ;  /* 0x00000097009d7202 */ /* 0x000fca0000000f00 */
[----:B------:R-:W-:Y:S01]  /*131d0*/  MUFU.EX2 R186, R112 ;  /* 0x0000007000ba7308 */ /* 0x000fe20000000800 */
[----:B------:R-:W-:Y:S01]  /*131e0*/  MOV R49, R51 ;  /* 0x0000003300317202 */ /* 0x000fe20000000f00 */
[----:B------:R-:W-:-:S06]  /*131f0*/  IMAD.MOV.U32 R51, RZ, RZ, R235 ;  /* 0x000000ffff337224 */ /* 0x000fcc00078e00eb */
[----:B------:R-:W3:Y:S01]  /*13200*/  MUFU.EX2 R244, R113 ;  /* 0x0000007100f47308 */ /* 0x000ee20000000800 */
[----:B------:R-:W-:-:S07]  /*13210*/  IMAD.MOV.U32 R42, RZ, RZ, R44 ;  /* 0x000000ffff2a7224 */ /* 0x000fce00078e002c */
[----:B------:R4:W-:Y:S01]  /*13220*/  MUFU.EX2 R41, R124 ;  /* 0x0000007c00297308 */ /* 0x0009e20000000800 */
[----:B------:R-:W-:-:S07]  /*13230*/  MOV R3, R133 ;  /* 0x0000008500037202 */ /* 0x000fce0000000f00 */
[----:B------:R1:W1:Y:S01]  /*13240*/  MUFU.EX2 R248, R123 ;  /* 0x0000007b00f87308 */ /* 0x0002620000000800 */
        /* <DEDUP_REMOVED lines=14> */
[----:B------:R-:W-:-:S02]  /*13330*/  MOV R47, R83 ;  /* 0x00000053002f7202 */ /* 0x000fc40000000f00 */
[----:B------:R-:W-:Y:S01]  /*13340*/  MOV R158, R95 ;  /* 0x0000005f009e7202 */ /* 0x000fe20000000f00 */
[C---:B-1----:R-:W-:Y:S01]  /*13350*/  HMMA.16816.F32.BF16 R80, R4.reuse, R8, R56 ;  /* 0x000000080450723c */ /* 0x042fe20000041838 */
[----:B------:R-:W-:Y:S01]  /*13360*/  MOV R50, R51 ;  /* 0x0000003300327202 */ /* 0x000fe20000000f00 */
[--C-:B------:R-:W-:Y:S02]  /*13370*/  FFMA.FTZ R122, R122, c[0x0][0x23c], -R0.reuse ;  /* 0x00008f007a7a7a23 */ /* 0x100fe40000010800 */
[--C-:B------:R-:W-:Y:S01]  /*13380*/  FFMA.FTZ R164, R164, c[0x0][0x23c], -R0.reuse ;  /* 0x00008f00a4a47a23 */ /* 0x100fe20000010800 */
[----:B------:R-:W-:Y:S01]  /*13390*/  MUFU.EX2 R131, R131 ;  /* 0x0000008300837308 */ /* 0x000fe20000000800 */
[--C-:B------:R-:W-:Y:S01]  /*133a0*/  FFMA.FTZ R152, R152, c[0x0][0x23c], -R0.reuse ;  /* 0x00008f0098987a23 */ /* 0x100fe20000010800 */
[----:B------:R1:W5:Y:S01]  /*133b0*/  LDL.LU R243, [R1+0x138] ;  /* 0x0001380001f37983 */ /* 0x0003620000300800 */
[C---:B------:R-:W-:Y:S08]  /*133c0*/  HMMA.16816.F32.BF16 R92, R4.reuse, R14, R32 ;  /* 0x0000000e045c723c */ /* 0x040ff00000041820 */
[----:B------:R-:W-:Y:S01]  /*133d0*/  HMMA.16816.F32.BF16 R52, R4, R10, R28 ;  /* 0x0000000a0434723c */ /* 0x000fe2000004181c */
[----:B------:R-:W-:Y:S01]  /*133e0*/  MOV R51, R24 ;  /* 0x0000001800337202 */ /* 0x000fe20000000f00 */
[--C-:B------:R-:W-:Y:S01]  /*133f0*/  FFMA.FTZ R3, R3, c[0x0][0x23c], -R0.reuse ;  /* 0x00008f0003037a23 */ /* 0x100fe20000010800 */
[----:B------:R-:W-:Y:S01]  /*13400*/  MUFU.EX2 R129, R129 ;  /* 0x0000008100817308 */ /* 0x000fe20000000800 */
[----:B------:R-:W-:Y:S01]  /*13410*/  FFMA.FTZ R2, R2, c[0x0][0x23c], -R0 ;  /* 0x00008f0002027a23 */ /* 0x000fe20000010800 */
[----:B------:R1:W5:Y:S02]  /*13420*/  LDL.LU R242, [R1+0x134] ;  /* 0x0001340001f27983 */ /* 0x0003640000300800 */
[----:B------:R-:W-:-:S02]  /*13430*/  FADD.FTZ R5, R39, R38 ;  /* 0x0000002627057221 */ /* 0x000fc40000010000 */
[----:B------:R-:W-:Y:S01]  /*13440*/  FADD.FTZ R4, R43, R42 ;  /* 0x0000002a2b047221 */ /* 0x000fe20000010000 */
[----:B--2---:R-:W-:Y:S01]  /*13450*/  F2FP.BF16.PACK_AB R6, R249, R247 ;  /* 0x000000f7f906723e */ /* 0x004fe200000010ff */
[----:B----4-:R-:W-:Y:S01]  /*13460*/  FADD.FTZ R124, R49, R5 ;  /* 0x00000005317c7221 */ /* 0x010fe20000010000 */
[----:B---3--:R-:W-:Y:S01]  /*13470*/  F2FP.BF16.PACK_AB R5, R244, R186 ;  /* 0x000000baf405723e */ /* 0x008fe200000010ff */
[----:B------:R-:W-:Y:S01]  /*13480*/  FADD.FTZ R123, R50, R4 ;  /* 0x00000004327b7221 */ /* 0x000fe20000010000 */
[----:B------:R-:W-:Y:S02]  /*13490*/  F2FP.BF16.PACK_AB R4, R214, R187 ;  /* 0x000000bbd604723e */ /* 0x000fe400000010ff */
[----:B------:R-:W-:Y:S01]  /*134a0*/  F2FP.BF16.PACK_AB R7, R248, R41 ;  /* 0x00000029f807723e */ /* 0x000fe200000010ff */
        /* <DEDUP_REMOVED lines=9> */
[----:B------:R-:W-:Y:S02]  /*13540*/  FFMA.FTZ R159, R159, c[0x0][0x23c], -R0 ;  /* 0x00008f009f9f7a23 */ /* 0x000fe40000010800 */
[----:B------:R-:W-:Y:S01]  /*13550*/  FADD.FTZ R126, R48, R126 ;  /* 0x0000007e307e7221 */ /* 0x000fe20000010000 */
[----:B------:R-:W2:Y:S01]  /*13560*/  MUFU.EX2 R3, R3 ;  /* 0x0000000300037308 */ /* 0x000ea20000000800 */
[----:B------:R-:W-:Y:S01]  /*13570*/  FADD.FTZ R0, R44, R127 ;  /* 0x0000007f2c007221 */ /* 0x000fe20000010000 */
[----:B------:R-:W-:Y:S01]  /*13580*/  HMMA.16816.F32.BF16 R112, R4, R20, R116 ;  /* 0x000000140470723c */ /* 0x000fe20000041874 */
[----:B------:R-:W-:Y:S01]  /*13590*/  IMAD.MOV.U32 R127, RZ, RZ, R26 ;  /* 0x000000ffff7f7224 */ /* 0x000fe200078e001a */
[----:B------:R1:W5:Y:S01]  /*135a0*/  LDL.LU R241, [R1+0x130] ;  /* 0x0001300001f17983 */ /* 0x0003620000300800 */
[----:B------:R-:W-:-:S03]  /*135b0*/  FADD.FTZ R0, R51, R0 ;  /* 0x0000000033007221 */ /* 0x000fc60000010000 */
[----:B------:R3:W-:Y:S01]  /*135c0*/  MUFU.EX2 R117, R128 ;  /* 0x0000008000757308 */ /* 0x0007e20000000800 */
[----:B------:R1:W5:Y:S01]  /*135d0*/  LDL.LU R240, [R1+0x12c] ;  /* 0x00012c0001f07983 */ /* 0x0003620000300800 */
[C---:B------:R-:W-:Y:S08]  /*135e0*/  HMMA.16816.F32.BF16 R100, R4.reuse, R22, R100 ;  /* 0x000000160464723c */ /* 0x040ff00000041864 */
[C---:B------:R-:W-:Y:S08]  /*135f0*/  HMMA.16816.F32.BF16 R32, R4.reuse, R12, R68 ;  /* 0x0000000c0420723c */ /* 0x040ff00000041844 */
[----:B------:R-:W-:Y:S01]  /*13600*/  HMMA.16816.F32.BF16 R28, R4, R8, R72 ;  /* 0x00000008041c723c */ /* 0x000fe20000041848 */
[----:B------:R-:W-:Y:S01]  /*13610*/  MOV R70, R45 ;  /* 0x0000002d00467202 */ /* 0x000fe20000000f00 */
[----:B------:R4:W-:Y:S01]  /*13620*/  MUFU.EX2 R74, R24 ;  /* 0x00000018004a7308 */ /* 0x0009e20000000800 */
[----:B------:R-:W-:-:S05]  /*13630*/  MOV R68, R46 ;  /* 0x0000002e00447202 */ /* 0x000fca0000000f00 */
[----:B------:R-:W-:Y:S01]  /*13640*/  HMMA.16816.F32.BF16 R48, R4, R16, R60 ;  /* 0x000000100430723c */ /* 0x000fe2000004183c */
[----:B---3--:R-:W-:Y:S01]  /*13650*/  MOV R128, R47 ;  /* 0x0000002f00807202 */ /* 0x008fe20000000f00 */
[----:B------:R-:W-:Y:S01]  /*13660*/  IMAD.MOV.U32 R75, RZ, RZ, R27 ;  /* 0x000000ffff4b7224 */ /* 0x000fe200078e001b */
[----:B------:R-:W-:-:S05]  /*13670*/  MOV R71, R25 ;  /* 0x0000001900477202 */ /* 0x000fca0000000f00 */
[C---:B------:R-:W-:Y:S01]  /*13680*/  HMMA.16816.F32.BF16 R36, R4.reuse, R18, R64 ;  /* 0x000000120424723c */ /* 0x040fe20000041840 */
[----:B------:R-:W-:Y:S04]  /*13690*/  LDSM.16.MT88.4 R16, [R216+0x9800] ;  /* 0x00980000d810783b */ /* 0x000fe80000004200 */
[----:B----4-:R-:W-:Y:S03]  /*136a0*/  LDSM.16.MT88.4 R24, [R218+0x9800] ;  /* 0x00980000da18783b */ /* 0x010fe60000004200 */
[C---:B------:R-:W-:Y:S01]  /*136b0*/  HMMA.16816.F32.BF16 R20, R4.reuse, R14, R76 ;  /* 0x0000000e0414723c */ /* 0x040fe2000004184c */
[----:B------:R-:W3:Y:S01]  /*136c0*/  LDSM.16.MT88.4 R12, [R219+0x9800] ;  /* 0x00980000db0c783b */ /* 0x000ee20000004200 */
[----:B------:R-:W4:Y:S08]  /*136d0*/  MUFU.EX2 R42, R130 ;  /* 0x00000082002a7308 */ /* 0x000f300000000800 */
[----:B------:R-:W1:Y:S01]  /*136e0*/  MUFU.EX2 R2, R2 ;  /* 0x0000000200027308 */ /* 0x000e620000000800 */
[----:B------:R-:W-:Y:S01]  /*136f0*/  HMMA.16816.F32.BF16 R44, R4, R10, R196 ;  /* 0x0000000a042c723c */ /* 0x000fe200000418c4 */
[----:B------:R-:W1:Y:S06]  /*13700*/  LDSM.16.MT88.4 R8, [R217+0x9800] ;  /* 0x00980000d908783b */ /* 0x000e6c0000004200 */
[----:B------:R-:W-:Y:S08]  /*13710*/  MUFU.EX2 R118, R145 ;  /* 0x0000009100767308 */ /* 0x000ff00000000800 */
[----:B------:R-:W-:Y:S08]  /*13720*/  MUFU.EX2 R140, R140 ;  /* 0x0000008c008c7308 */ /* 0x000ff00000000800 */
[----:B------:R-:W-:Y:S08]  /*13730*/  MUFU.EX2 R119, R137 ;  /* 0x0000008900777308 */ /* 0x000ff00000000800 */
[----:B------:R-:W-:Y:S08]  /*13740*/  MUFU.EX2 R141, R141 ;  /* 0x0000008d008d7308 */ /* 0x000ff00000000800 */
[----:B------:R-:W-:Y:S01]  /*13750*/  MUFU.EX2 R143, R143 ;  /* 0x0000008f008f7308 */ /* 0x000fe20000000800 */
[----:B------:R-:W-:Y:S01]  /*13760*/  FADD.FTZ R0, R229, R0 ;  /* 0x00000000e5007221 */ /* 0x000fe20000010000 */
[----:B------:R3:W5:Y:S06]  /*13770*/  LDL.LU R239, [R1+0x128] ;  /* 0x0001280001ef7983 */ /* 0x00076c0000300800 */
[----:B------:R-:W3:Y:S01]  /*13780*/  MUFU.EX2 R130, R40 ;  /* 0x0000002800827308 */ /* 0x000ee20000000800 */
[----:B--2---:R-:W-:-:S02]  /*13790*/  MOV R199, R3 ;  /* 0x0000000300c77202 */ /* 0x004fc40000000f00 */
[----:B----4-:R-:W-:Y:S02]  /*137a0*/  MOV R73, R42 ;  /* 0x0000002a00497202 */ /* 0x010fe40000000f00 */
[----:B------:R-:W-:-:S03]  /*137b0*/  F2FP.BF16.PACK_AB R4, R131, R117 ;  /* 0x000000758304723e */ /* 0x000fc600000010ff */
[----:B------:R-:W-:Y:S01]  /*137c0*/  MUFU.EX2 R197, R148 ;  /* 0x0000009400c57308 */ /* 0x000fe20000000800 */
[----:B-1----:R-:W-:-:S07]  /*137d0*/  F2FP.BF16.PACK_AB R5, R2, R199 ;  /* 0x000000c70205723e */ /* 0x002fce00000010ff */
[----:B------:R1:W-:Y:S01]  /*137e0*/  MUFU.EX2 R198, R147 ;  /* 0x0000009300c67308 */ /* 0x0003e20000000800 */
[----:B------:R-:W-:-:S07]  /*137f0*/  F2FP.BF16.PACK_AB R6, R129, R73 ;  /* 0x000000498106723e */ /* 0x000fce00000010ff */
[----:B------:R-:W-:Y:S01]  /*13800*/  MUFU.EX2 R72, R146 ;  /* 0x0000009200487308 */ /* 0x000fe20000000800 */
[----:B---3--:R-:W-:-:S07]  /*13810*/  F2FP.BF16.PACK_AB R7, R130, R74 ;  /* 0x0000004a8207723e */ /* 0x008fce00000010ff */
[----:B------:R-:W-:Y:S01]  /*13820*/  MUFU.EX2 R196, R139 ;  /* 0x0000008b00c47308 */ /* 0x000fe20000000800 */
[----:B------:R-:W-:Y:S01]  /*13830*/  IMAD.MOV.U32 R69, RZ, RZ, R41 ;  /* 0x000000ffff457224 */ /* 0x000fe200078e0029 */
[----:B------:R2:W5:Y:S06]  /*13840*/  LDL.LU R238, [R1+0x124] ;  /* 0x0001240001ee7983 */ /* 0x00056c0000300800 */
[----:B------:R-:W3:Y:S01]  /*13850*/  MUFU.EX2 R3, R138 ;  /* 0x0000008a00037308 */ /* 0x000ee20000000800 */
[----:B------:R-:W-:Y:S01]  /*13860*/  HMMA.16816.F32.BF16 R56, R4, R14, R88 ;  /* 0x0000000e0438723c */ /* 0x000fe20000041858 */
[----:B-1----:R-:W-:-:S06]  /*13870*/  MOV R147, R252 ;  /* 0x000000fc00937202 */ /* 0x002fcc0000000f00 */
[----:B------:R-:W-:Y:S01]  /*13880*/  MUFU.EX2 R145, R120 ;  /* 0x0000007800917308 */ /* 0x000fe20000000800 */
[C---:B------:R-:W-:Y:S08]  /*13890*/  HMMA.16816.F32.BF16 R88, R4.reuse, R24, R80 ;  /* 0x000000180458723c */ /* 0x040ff00000041850 */
[C---:B------:R-:W-:Y:S01]  /*138a0*/  HMMA.16816.F32.BF16 R64, R4.reuse, R18, R104 ;  /* 0x000000120440723c */ /* 0x040fe20000041868 */
[----:B---3--:R-:W-:Y:S01]  /*138b0*/  MOV R137, R3 ;  /* 0x0000000300897202 */ /* 0x008fe20000000f00 */
[----:B------:R1:W3:Y:S06]  /*138c0*/  MUFU.EX2 R146, R142 ;  /* 0x0000008e00927308 */ /* 0x0002ec0000000800 */
[C---:B------:R-:W-:Y:S08]  /*138d0*/  HMMA.16816.F32.BF16 R60, R4.reuse, R12, R96 ;  /* 0x0000000c043c723c */ /* 0x040ff00000041860 */
[C---:B------:R-:W-:Y:S08]  /*138e0*/  HMMA.16816.F32.BF16 R76, R4.reuse, R8, R84 ;  /* 0x00000008044c723c */ /* 0x040ff00000041854 */
[C---:B------:R-:W-:Y:S01]  /*138f0*/  HMMA.16816.F32.BF16 R92, R4.reuse, R10, R92 ;  /* 0x0000000a045c723c */ /* 0x040fe2000004185c */
[----:B------:R-:W-:Y:S01]  /*13900*/  IMAD.MOV.U32 R148, RZ, RZ, R131 ;  /* 0x000000ffff947224 */ /* 0x000fe200078e0083 */
[----:B------:R-:W-:Y:S01]  /*13910*/  MOV R139, R74 ;  /* 0x0000004a008b7202 */ /* 0x000fe20000000f00 */
[----:B------:R-:W-:Y:S01]  /*13920*/  MUFU.EX2 R213, R213 ;  /* 0x000000d500d57308 */ /* 0x000fe20000000800 */
[----:B------:R-:W-:Y:S01]  /*13930*/  FADD.FTZ R0, R185, R0 ;  /* 0x00000000b9007221 */ /* 0x000fe20000010000 */
[----:B------:R2:W5:Y:S03]  /*13940*/  LDL.LU R237, [R1+0x120] ;  /* 0x0001200001ed7983 */ /* 0x0005660000300800 */
[C---:B------:R-:W-:Y:S08]  /*13950*/  HMMA.16816.F32.BF16 R40, R4.reuse, R16, R108 ;  /* 0x000000100428723c */ /* 0x040ff0000004186c */
[----:B------:R-:W-:Y:S01]  /*13960*/  HMMA.16816.F32.BF16 R80, R4, R26, R52 ;  /* 0x0000001a0450723c */ /* 0x000fe20000041834 */
[----:B------:R-:W-:Y:S01]  /*13970*/  MOV R87, R2 ;  /* 0x0000000200577202 */ /* 0x000fe20000000f00 */
[----:B------:R-:W-:Y:S01]  /*13980*/  FADD.FTZ R3, R231, R124 ;  /* 0x0000007ce7037221 */ /* 0x000fe20000010000 */
[----:B------:R-:W-:Y:S01]  /*13990*/  MUFU.EX2 R252, R122 ;  /* 0x0000007a00fc7308 */ /* 0x000fe20000000800 */
[----:B------:R-:W-:Y:S01]  /*139a0*/  IMAD.MOV.U32 R131, RZ, RZ, R250 ;  /* 0x000000ffff837224 */ /* 0x000fe200078e00fa */
[----:B-1----:R-:W-:Y:S01]  /*139b0*/  MOV R142, R75 ;  /* 0x0000004b008e7202 */ /* 0x002fe20000000f00 */
[----:B------:R-:W-:Y:S01]  /*139c0*/  IMAD.MOV.U32 R138, RZ, RZ, R73 ;  /* 0x000000ffff8a7224 */ /* 0x000fe200078e0049 */
[----:B------:R-:W-:Y:S01]  /*139d0*/  MOV R185, R68 ;  /* 0x0000004400b97202 */ /* 0x000fe20000000f00 */
[----:B------:R-:W-:Y:S01]  /*139e0*/  FADD.FTZ R4, R232, R126 ;  /* 0x0000007ee8047221 */ /* 0x000fe20000010000 */
[----:B------:R-:W-:Y:S01]  /*139f0*/  F2FP.BF16.PACK_AB R5, R196, R140 ;  /* 0x0000008cc405723e */ /* 0x000fe200000010ff */
[----:B------:R-:W-:Y:S01]  /*13a00*/  FADD.FTZ R0, R215, R0 ;  /* 0x00000000d7007221 */ /* 0x000fe20000010000 */
[----:B------:R-:W-:Y:S01]  /*13a10*/  F2FP.BF16.PACK_AB R6, R118, R72 ;  /* 0x000000487606723e */ /* 0x000fe200000010ff */
[----:B------:R-:W-:Y:S01]  /*13a20*/  FADD.FTZ R116, R228, R4 ;  /* 0x00000004e4747221 */ /* 0x000fe20000010000 */
[----:B------:R-:W-:Y:S01]  /*13a30*/  F2FP.BF16.PACK_AB R4, R198, R197 ;  /* 0x000000c5c604723e */ /* 0x000fe200000010ff */
[----:B------:R2:W5:Y:S01]  /*13a40*/  LDL.LU R236, [R1+0x11c] ;  /* 0x00011c0001ec7983 */ /* 0x0005620000300800 */
[----:B------:R-:W-:Y:S01]  /*13a50*/  F2FP.BF16.PACK_AB R7, R119, R137 ;  /* 0x000000897707723e */ /* 0x000fe200000010ff */
[----:B------:R-:W-:-:S02]  /*13a60*/  FADD.FTZ R2, R230, R123 ;  /* 0x0000007be6027221 */ /* 0x000fc40000010000 */
[----:B------:R-:W-:Y:S01]  /*13a70*/  FADD.FTZ R3, R189, R3 ;  /* 0x00000003bd037221 */ /* 0x000fe20000010000 */
[----:B------:R-:W-:Y:S01]  /*13a80*/  MOV R120, R87 ;  /* 0x0000005700787202 */ /* 0x000fe20000000f00 */
[----:B------:R-:W-:Y:S01]  /*13a90*/  IMAD.MOV.U32 R126, RZ, RZ, R212 ;  /* 0x000000ffff7e7224 */ /* 0x000fe200078e00d4 */
[----:B------:R-:W-:Y:S01]  /*13aa0*/  MOV R124, R214 ;  /* 0x000000d6007c7202 */ /* 0x000fe20000000f00 */
[C---:B------:R-:W-:Y:S01]  /*13ab0*/  HMMA.16816.F32.BF16 R108, R4.reuse, R18, R100 ;  /* 0x00000012046c723c */ /* 0x040fe20000041864 */
[----:B------:R-:W-:Y:S01]  /*13ac0*/  MUFU.EX2 R250, R155 ;  /* 0x0000009b00fa7308 */ /* 0x000fe20000000800 */
[----:B------:R2:W5:Y:S06]  /*13ad0*/  LDL.LU R235, [R1+0x118] ;  /* 0x0001180001eb7983 */ /* 0x00056c0000300800 */
[C---:B------:R-:W-:Y:S08]  /*13ae0*/  HMMA.16816.F32.BF16 R104, R4.reuse, R12, R48 ;  /* 0x0000000c0468723c */ /* 0x040ff00000041830 */
[C---:B------:R-:W-:Y:S01]  /*13af0*/  HMMA.16816.F32.BF16 R96, R4.reuse, R14, R36 ;  /* 0x0000000e0460723c */ /* 0x040fe20000041824 */
[----:B------:R-:W1:Y:S07]  /*13b00*/  LDSM.16.MT88.4 R12, [R216+0xa000] ;  /* 0x00a00000d80c783b */ /* 0x000e6e0000004200 */
[C---:B------:R-:W-:Y:S01]  /*13b10*/  HMMA.16816.F32.BF16 R112, R4.reuse, R16, R112 ;  /* 0x000000100470723c */ /* 0x040fe20000041870 */
[----:B------:R-:W-:Y:S07]  /*13b20*/  LDSM.16.MT88.4 R16, [R218+0xa000] ;  /* 0x00a00000da10783b */ /* 0x000fee0000004200 */
[C---:B------:R-:W-:Y:S08]  /*13b30*/  HMMA.16816.F32.BF16 R32, R4.reuse, R8, R32 ;  /* 0x000000080420723c */ /* 0x040ff00000041820 */
[C---:B------:R-:W-:Y:S01]  /*13b40*/  HMMA.16816.F32.BF16 R100, R4.reuse, R10, R20 ;  /* 0x0000000a0464723c */ /* 0x040fe20000041814 */
[----:B------:R-:W4:Y:S04]  /*13b50*/  LDSM.16.MT88.4 R8, [R219+0xa000] ;  /* 0x00a00000db08783b */ /* 0x000f280000004200 */
[----:B------:R-:W1:Y:S01]  /*13b60*/  LDSM.16.MT88.4 R20, [R217+0xa000] ;  /* 0x00a00000d914783b */ /* 0x000e620000004200 */
[----:B------:R-:W-:Y:S01]  /*13b70*/  IMAD.MOV.U32 R123, RZ, RZ, R199 ;  /* 0x000000ffff7b7224 */ /* 0x000fe200078e00c7 */
[----:B------:R2:W1:Y:S01]  /*13b80*/  MUFU.EX2 R189, R121 ;  /* 0x0000007900bd7308 */ /* 0x0004620000000800 */
[----:B------:R-:W-:Y:S01]  /*13b90*/  FADD.FTZ R2, R188, R2 ;  /* 0x00000002bc027221 */ /* 0x000fe20000010000 */
[----:B------:R-:W-:Y:S01]  /*13ba0*/  HMMA.16816.F32.BF16 R84, R4, R24, R28 ;  /* 0x000000180454723c */ /* 0x000fe2000004181c */
[----:B------:R-:W-:Y:S01]  /*13bb0*/  FADD.FTZ R3, R227, R3 ;  /* 0x00000003e3037221 */ /* 0x000fe20000010000 */
[----:B------:R1:W5:Y:S04]  /*13bc0*/  LDL.LU R234, [R1+0x114] ;  /* 0x0001140001ea7983 */ /* 0x0003680000300800 */
[----:B------:R1:W1:Y:S08]  /*13bd0*/  MUFU.EX2 R199, R144 ;  /* 0x0000009000c77308 */ /* 0x0002700000000800 */
[----:B------:R-:W1:Y:S01]  /*13be0*/  MUFU.EX2 R188, R125 ;  /* 0x0000007d00bc7308 */ /* 0x000e620000000800 */
[----:B------:R-:W-:Y:S01]  /*13bf0*/  MOV R31, R128 ;  /* 0x00000080001f7202 */ /* 0x000fe20000000f00 */
[----:B------:R-:W-:Y:S01]  /*13c00*/  IMAD.MOV.U32 R38, RZ, RZ, R245 ;  /* 0x000000ffff267224 */ /* 0x000fe200078e00f5 */
[----:B------:R-:W-:-:S02]  /*13c10*/  MOV R128, R248 ;  /* 0x000000f800807202 */ /* 0x000fc40000000f00 */
[----:B------:R-:W-:Y:S02]  /*13c20*/  MOV R25, R247 ;  /* 0x000000f700197202 */ /* 0x000fe40000000f00 */
[----:B------:R-:W-:Y:S01]  /*13c30*/  MOV R39, R244 ;  /* 0x000000f400277202 */ /* 0x000fe20000000f00 */
[----:B------:R-:W-:Y:S01]  /*13c40*/  MUFU.EX2 R214, R207 ;  /* 0x000000cf00d67308 */ /* 0x000fe20000000800 */
[----:B--2---:R-:W-:-:S07]  /*13c50*/  MOV R121, R72 ;  /* 0x0000004800797202 */ /* 0x004fce0000000f00 */
[----:B------:R-:W2:Y:S01]  /*13c60*/  MUFU.EX2 R212, R211 ;  /* 0x000000d300d47308 */ /* 0x000ea20000000800 */
[----:B------:R-:W-:Y:S01]  /*13c70*/  HMMA.16816.F32.BF16 R72, R4, R26, R44 ;  /* 0x0000001a0448723c */ /* 0x000fe2000004182c */
[----:B------:R-:W-:Y:S01]  /*13c80*/  IMAD.MOV.U32 R30, RZ, RZ, R69 ;  /* 0x000000ffff1e7224 */ /* 0x000fe200078e0045 */
[----:B------:R-:W-:Y:S02]  /*13c90*/  MOV R29, R70 ;  /* 0x00000046001d7202 */ /* 0x000fe40000000f00 */
[----:B------:R-:W-:Y:S01]  /*13ca0*/  MOV R28, R129 ;  /* 0x00000081001c7202 */ /* 0x000fe20000000f00 */
[----:B------:R-:W-:Y:S01]  /*13cb0*/  FADD.FTZ R2, R226, R2 ;  /* 0x00000002e2027221 */ /* 0x000fe20000010000 */
[----:B------:R2:W5:Y:S01]  /*13cc0*/  LDL.LU R233, [R1+0x110] ;  /* 0x0001100001e97983 */ /* 0x0005620000300800 */
[----:B------:R-:W-:Y:S01]  /*13cd0*/  MUFU.EX2 R245, R204 ;  /* 0x000000cc00f57308 */ /* 0x000fe20000000800 */
[----:B---3--:R-:W-:Y:S02]  /*13ce0*/  F2FP.BF16.PACK_AB R4, R141, R146 ;  /* 0x000000928d04723e */ /* 0x008fe400000010ff */
[----:B-1----:R-:W-:Y:S01]  /*13cf0*/  F2FP.BF16.PACK_AB R5, R189, R145 ;  /* 0x00000091bd05723e */ /* 0x002fe200000010ff */
[----:B------:R-:W-:Y:S01]  /*13d00*/  IMAD.MOV.U32 R144, RZ, RZ, R71 ;  /* 0x000000ffff907224 */ /* 0x000fe200078e0047 */
[----:B------:R-:W-:Y:S01]  /*13d10*/  F2FP.BF16.PACK_AB R6, R199, R143 ;  /* 0x0000008fc706723e */ /* 0x000fe200000010ff */
[----:B------:R-:W-:-:S02]  /*13d20*/  FADD.FTZ R37, R225, R3 ;  /* 0x00000003e1257221 */ /* 0x000fc40000010000 */
[----:B------:R1:W3:Y:S01]  /*13d30*/  MUFU.EX2 R248, R156 ;  /* 0x0000009c00f87308 */ /* 0x0002e20000000800 */
[----:B------:R-:W-:Y:S01]  /*13d40*/  F2FP.BF16.PACK_AB R7, R188, R252 ;  /* 0x000000fcbc07723e */ /* 0x000fe200000010ff */
[----:B------:R1:W5:Y:S06]  /*13d50*/  LDL.LU R232, [R1+0x10c] ;  /* 0x00010c0001e87983 */ /* 0x00036c0000300800 */
[----:B------:R-:W-:Y:S08]  /*13d60*/  MUFU.EX2 R244, R206 ;  /* 0x000000ce00f47308 */ /* 0x000ff00000000800 */
[----:B------:R-:W1:Y:S01]  /*13d70*/  MUFU.EX2 R247, R154 ;  /* 0x0000009a00f77308 */ /* 0x000e620000000800 */
[----:B------:R-:W-:Y:S01]  /*13d80*/  HMMA.16816.F32.BF16 R68, R4, R12, R40 ;  /* 0x0000000c0444723c */ /* 0x000fe20000041828 */
[----:B------:R-:W-:-:S06]  /*13d90*/  MOV R125, R25 ;  /* 0x00000019007d7202 */ /* 0x000fcc0000000f00 */
[----:B------:R1:W-:Y:S01]  /*13da0*/  MUFU.EX2 R211, R153 ;  /* 0x0000009900d37308 */ /* 0x0003e20000000800 */
[----:B------:R-:W-:Y:S01]  /*13db0*/  HMMA.16816.F32.BF16 R64, R4, R14, R64 ;  /* 0x0000000e0440723c */ /* 0x000fe20000041840 */
[----:B------:R-:W-:Y:S01]  /*13dc0*/  LDSM.16.MT88.4 R24, [R219+0xa800] ;  /* 0x00a80000db18783b */ /* 0x000fe20000004200 */
[----:B------:R-:W-:Y:S01]  /*13dd0*/  MOV R129, R249 ;  /* 0x000000f900817202 */ /* 0x000fe20000000f00 */
[----:B------:R-:W-:-:S04]  /*13de0*/  FADD.FTZ R3, R246, R2 ;  /* 0x00000002f6037221 */ /* 0x000fc80000010000 */
[----:B------:R-:W-:Y:S01]  /*13df0*/  MUFU.EX2 R215, R202 ;  /* 0x000000ca00d77308 */ /* 0x000fe20000000800 */
[C---:B----4-:R-:W-:Y:S07]  /*13e00*/  HMMA.16816.F32.BF16 R60, R4.reuse, R8, R60 ;  /* 0x00000008043c723c */ /* 0x050fee000004183c */
[----:B------:R-:W-:Y:S01]  /*13e10*/  MUFU.EX2 R207, R134 ;  /* 0x0000008600cf7308 */ /* 0x000fe20000000800 */
[C---:B------:R-:W-:Y:S07]  /*13e20*/  HMMA.16816.F32.BF16 R56, R4.reuse, R10, R56 ;  /* 0x0000000a0438723c */ /* 0x040fee0000041838 */
[----:B------:R-:W-:Y:S01]  /*13e30*/  MUFU.EX2 R204, R170 ;  /* 0x000000aa00cc7308 */ /* 0x000fe20000000800 */
[C---:B------:R-:W-:Y:S01]  /*13e40*/  HMMA.16816.F32.BF16 R52, R4.reuse, R20, R76 ;  /* 0x000000140434723c */ /* 0x040fe2000004184c */
[----:B-1----:R-:W-:Y:S01]  /*13e50*/  IMAD.MOV.U32 R156, RZ, RZ, R128 ;  /* 0x000000ffff9c7224 */ /* 0x002fe200078e0080 */
[----:B------:R1:W5:Y:S06]  /*13e60*/  LDL.LU R231, [R1+0x108] ;  /* 0x0001080001e77983 */ /* 0x00036c0000300800 */
[C---:B------:R-:W-:Y:S08]  /*13e70*/  HMMA.16816.F32.BF16 R48, R4.reuse, R22, R92 ;  /* 0x000000160430723c */ /* 0x040ff0000004185c */
[C---:B------:R-:W-:Y:S08]  /*13e80*/  HMMA.16816.F32.BF16 R44, R4.reuse, R16, R88 ;  /* 0x00000010042c723c */ /* 0x040ff00000041858 */
[----:B------:R-:W-:Y:S01]  /*13e90*/  HMMA.16816.F32.BF16 R40, R4, R18, R80 ;  /* 0x000000120428723c */ /* 0x000fe20000041850 */
[----:B------:R-:W-:Y:S01]  /*13ea0*/  MUFU.EX2 R249, R209 ;  /* 0x000000d100f97308 */ /* 0x000fe20000000800 */
[----:B------:R-:W-:Y:S01]  /*13eb0*/  FADD.FTZ R2, R210, R0 ;  /* 0x00000000d2027221 */ /* 0x000fe20000010000 */
[----:B------:R1:W5:Y:S04]  /*13ec0*/  LDL.LU R230, [R1+0x104] ;  /* 0x0001040001e67983 */ /* 0x0003680000300800 */
[----:B------:R-:W-:Y:S01]  /*13ed0*/  FADD.FTZ R4, R194, R116 ;  /* 0x00000074c2047221 */ /* 0x000fe20000010000 */
[----:B--2---:R-:W-:-:S02]  /*13ee0*/  F2FP.BF16.PACK_AB R5, R212, R213 ;  /* 0x000000d5d405723e */ /* 0x004fc400000010ff */
[----:B---3--:R-:W-:Y:S01]  /*13ef0*/  F2FP.BF16.PACK_AB R6, R250, R248 ;  /* 0x000000f8fa06723e */ /* 0x008fe200000010ff */
[----:B------:R-:W-:Y:S01]  /*13f00*/  FADD.FTZ R36, R193, R4 ;  /* 0x00000004c1247221 */ /* 0x000fe20000010000 */
[----:B------:R-:W-:Y:S02]  /*13f10*/  F2FP.BF16.PACK_AB R4, R245, R214 ;  /* 0x000000d6f504723e */ /* 0x000fe400000010ff */
[----:B------:R-:W-:Y:S01]  /*13f20*/  F2FP.BF16.PACK_AB R7, R247, R244 ;  /* 0x000000f4f707723e */ /* 0x000fe200000010ff */
[----:B------:R-:W-:Y:S01]  /*13f30*/  IMAD.MOV.U32 R94, RZ, RZ, R29 ;  /* 0x000000ffff5e7224 */ /* 0x000fe200078e001d */
[----:B------:R-:W-:Y:S02]  /*13f40*/  MOV R95, R28 ;  /* 0x0000001c005f7202 */ /* 0x000fe40000000f00 */
[----:B------:R-:W-:Y:S01]  /*13f50*/  MOV R90, R30 ;  /* 0x0000001e005a7202 */ /* 0x000fe20000000f00 */
[----:B------:R-:W-:Y:S01]  /*13f60*/  IMAD.MOV.U32 R30, RZ, RZ, R117 ;  /* 0x000000ffff1e7224 */ /* 0x000fe200078e0075 */
[----:B------:R-:W-:Y:S01]  /*13f70*/  MOV R91, R31 ;  /* 0x0000001f005b7202 */ /* 0x000fe20000000f00 */
[----:B------:R-:W-:Y:S01]  /*13f80*/  IMAD.MOV.U32 R92, RZ, RZ, R121 ;  /* 0x000000ffff5c7224 */ /* 0x000fe200078e0079 */
[----:B------:R-:W-:-:S02]  /*13f90*/  MOV R28, R120 ;  /* 0x00000078001c7202 */ /* 0x000fc40000000f00 */
[----:B------:R-:W-:Y:S01]  /*13fa0*/  MOV R93, R119 ;  /* 0x00000077005d7202 */ /* 0x000fe20000000f00 */
[----:B------:R-:W2:Y:S01]  /*13fb0*/  MUFU.EX2 R246, R205 ;  /* 0x000000cd00f67308 */ /* 0x000ea20000000800 */
[----:B------:R-:W-:-:S07]  /*13fc0*/  MOV R29, R123 ;  /* 0x0000007b001d7202 */ /* 0x000fce0000000f00 */
[----:B------:R-:W-:Y:S01]  /*13fd0*/  MUFU.EX2 R210, R132 ;  /* 0x0000008400d27308 */ /* 0x000fe20000000800 */
[----:B------:R-:W-:Y:S01]  /*13fe0*/  MOV R31, R118 ;  /* 0x00000076001f7202 */ /* 0x000fe20000000f00 */
[----:B------:R-:W-:Y:S01]  /*13ff0*/  HMMA.16816.F32.BF16 R76, R4, R12, R112 ;  /* 0x0000000c044c723c */ /* 0x000fe20000041870 */
[----:B------:R-:W-:Y:S01]  /*14000*/  IMAD.MOV.U32 R194, RZ, RZ, R28 ;  /* 0x000000ffffc27224 */ /* 0x000fe200078e001c */
[----:B------:R-:W-:-:S04]  /*14010*/  MOV R193, R29 ;  /* 0x0000001d00c17202 */ /* 0x000fc80000000f00 */
[----:B------:R-:W3:Y:S08]  /*14020*/  MUFU.EX2 R209, R133 ;  /* 0x0000008500d17308 */ /* 0x000ef00000000800 */
[----:B------:R-:W4:Y:S01]  /*14030*/  MUFU.EX2 R206, R136 ;  /* 0x0000008800ce7308 */ /* 0x000f220000000800 */
[----:B------:R-:W-:Y:S01]  /*14040*/  HMMA.16816.F32.BF16 R12, R4, R14, R108 ;  /* 0x0000000e040c723c */ /* 0x000fe2000004186c */
[----:B------:R-:W-:-:S06]  /*14050*/  MOV R153, R30 ;  /* 0x0000001e00997202 */ /* 0x000fcc0000000f00 */
[----:B------:R-:W-:Y:S01]  /*14060*/  MUFU.EX2 R202, R171 ;  /* 0x000000ab00ca7308 */ /* 0x000fe20000000800 */
[C---:B------:R-:W-:Y:S07]  /*14070*/  HMMA.16816.F32.BF16 R108, R4.reuse, R8, R104 ;  /* 0x00000008046c723c */ /* 0x040fee0000041868 */
[----:B------:R-:W-:Y:S01]  /*14080*/  MUFU.EX2 R134, R172 ;  /* 0x000000ac00867308 */ /* 0x000fe20000000800 */
[C---:B------:R-:W-:Y:S01]  /*14090*/  HMMA.16816.F32.BF16 R120, R4.reuse, R10, R96 ;  /* 0x0000000a0478723c */ /* 0x040fe20000041860 */
[----:B------:R-:W1:Y:S06]  /*140a0*/  LDSM.16.MT88.4 R8, [R216+0xa800] ;  /* 0x00a80000d808783b */ /* 0x000e6c0000004200 */
[----:B------:R-:W-:Y:S01]  /*140b0*/  MUFU.EX2 R128, R161 ;  /* 0x000000a100807308 */ /* 0x000fe20000000800 */
[----:B------:R-:W-:Y:S01]  /*140c0*/  HMMA.16816.F32.BF16 R116, R4, R20, R32 ;  /* 0x000000140474723c */ /* 0x000fe20000041820 */
[----:B------:R-:W1:Y:S01]  /*140d0*/  LDSM.16.MT88.4 R32, [R217+0xa800] ;  /* 0x00a80000d920783b */ /* 0x000e620000004200 */
[----:B------:R-:W-:-:S02]  /*140e0*/  FADD.FTZ R3, R224, R3 ;  /* 0x00000003e0037221 */ /* 0x000fc40000010000 */
[----:B------:R-:W-:Y:S01]  /*140f0*/  FADD.FTZ R2, R223, R2 ;  /* 0x00000002df027221 */ /* 0x000fe20000010000 */
[----:B------:R1:W5:Y:S02]  /*14100*/  LDL.LU R229, [R1+0x100] ;  /* 0x0001000001e57983 */ /* 0x0003640000300800 */
[----:B------:R-:W-:Y:S02]  /*14110*/  IMAD.MOV.U32 R20, RZ, RZ, R31 ;  /* 0x000000ffff147224 */ /* 0x000fe400078e001f */
[----:B------:R-:W1:Y:S01]  /*14120*/  LDSM.16.MT88.4 R28, [R218+0xa800] ;  /* 0x00a80000da1c783b */ /* 0x000e620000004200 */
[----:B------:R2:W-:Y:S01]  /*14130*/  MUFU.EX2 R205, R169 ;  /* 0x000000a900cd7308 */ /* 0x0005e20000000800 */
[C---:B------:R-:W-:Y:S07]  /*14140*/  HMMA.16816.F32.BF16 R104, R4.reuse, R16, R84 ;  /* 0x000000100468723c */ /* 0x040fee0000041854 */
[----:B------:R1:W-:Y:S01]  /*14150*/  MUFU.EX2 R133, R165 ;  /* 0x000000a500857308 */ /* 0x0003e20000000800 */
[----:B------:R-:W-:Y:S01]  /*14160*/  MOV R16, R147 ;  /* 0x0000009300107202 */ /* 0x000fe20000000f00 */
[----:B------:R-:W-:Y:S01]  /*14170*/  HMMA.16816.F32.BF16 R112, R4, R22, R100 ;  /* 0x000000160470723c */ /* 0x000fe20000041864 */
[----:B------:R-:W-:-:S05]  /*14180*/  MOV R147, R130 ;  /* 0x0000008200937202 */ /* 0x000fca0000000f00 */
[----:B------:R1:W1:Y:S01]  /*14190*/  MUFU.EX2 R132, R166 ;  /* 0x000000a600847308 */ /* 0x0002620000000800 */
[----:B--2---:R-:W-:Y:S01]  /*141a0*/  MOV R169, R144 ;  /* 0x0000009000a97202 */ /* 0x004fe20000000f00 */
[----:B------:R-:W-:Y:S01]  /*141b0*/  HMMA.16816.F32.BF16 R96, R4, R18, R72 ;  /* 0x000000120460723c */ /* 0x000fe20000041848 */
[----:B------:R-:W-:Y:S01]  /*141c0*/  MOV R144, R131 ;  /* 0x0000008300907202 */ /* 0x000fe20000000f00 */
[----:B------:R-:W-:Y:S01]  /*141d0*/  IMAD.MOV.U32 R21, RZ, RZ, R90 ;  /* 0x000000ffff157224 */ /* 0x000fe200078e005a */
[----:B------:R-:W-:Y:S01]  /*141e0*/  MOV R155, R91 ;  /* 0x0000005b009b7202 */ /* 0x000fe20000000f00 */
[----:B------:R-:W-:Y:S01]  /*141f0*/  IMAD.MOV.U32 R136, RZ, RZ, R95 ;  /* 0x000000ffff887224 */ /* 0x000fe200078e005f */
[----:B------:R-:W-:Y:S01]  /*14200*/  MOV R154, R92 ;  /* 0x0000005c009a7202 */ /* 0x000fe20000000f00 */
[----:B------:R2:W-:Y:S01]  /*14210*/  MUFU.EX2 R131, R167 ;  /* 0x000000a700837308 */ /* 0x0005e20000000800 */
[----:B------:R-:W-:Y:S01]  /*14220*/  F2FP.BF16.PACK_AB R4, R246, R249 ;  /* 0x000000f9f604723e */ /* 0x000fe200000010ff */
[----:B------:R-:W-:Y:S01]  /*14230*/  FADD.FTZ R0, R127, R36 ;  /* 0x000000247f007221 */ /* 0x000fe20000010000 */
[----:B---3--:R-:W-:-:S02]  /*14240*/  F2FP.BF16.PACK_AB R5, R209, R210 ;  /* 0x000000d2d105723e */ /* 0x008fc400000010ff */
[----:B------:R-:W-:Y:S01]  /*14250*/  MOV R161, R124 ;  /* 0x0000007c00a17202 */ /* 0x000fe20000000f00 */
[----:B------:R-:W-:Y:S01]  /*14260*/  FADD.FTZ R3, R186, R3 ;  /* 0x00000003ba037221 */ /* 0x000fe20000010000 */
[----:B------:R3:W5:Y:S01]  /*14270*/  LDL.LU R228, [R1+0xfc] ;  /* 0x0000fc0001e47983 */ /* 0x0007620000300800 */
[----:B------:R-:W3:Y:S01]  /*14280*/  MUFU.EX2 R130, R168 ;  /* 0x000000a800827308 */ /* 0x000ee20000000800 */
[----:B------:R-:W-:Y:S02]  /*14290*/  F2FP.BF16.PACK_AB R6, R211, R215 ;  /* 0x000000d7d306723e */ /* 0x000fe400000010ff */
[----:B----4-:R-:W-:Y:S02]  /*142a0*/  F2FP.BF16.PACK_AB R7, R206, R207 ;  /* 0x000000cfce07723e */ /* 0x010fe400000010ff */
[----:B------:R-:W-:Y:S02]  /*142b0*/  MOV R23, R93 ;  /* 0x0000005d00177202 */ /* 0x000fe40000000f00 */
[----:B------:R-:W-:Y:S01]  /*142c0*/  MOV R22, R94 ;  /* 0x0000005e00167202 */ /* 0x000fe20000000f00 */
[----:B------:R-:W-:Y:S01]  /*142d0*/  IMAD.MOV.U32 R17, RZ, RZ, R129 ;  /* 0x000000ffff117224 */ /* 0x000fe200078e0081 */
[----:B-1----:R-:W-:Y:S01]  /*142e0*/  MOV R165, R169 ;  /* 0x000000a900a57202 */ /* 0x002fe20000000f00 */
[C---:B------:R-:W-:Y:S01]  /*142f0*/  HMMA.16816.F32.BF16 R100, R4.reuse, R8, R68 ;  /* 0x000000080464723c */ /* 0x040fe20000041844 */
[----:B------:R-:W-:Y:S01]  /*14300*/  IMAD.MOV.U32 R171, RZ, RZ, R136 ;  /* 0x000000ffffab7224 */ /* 0x000fe200078e0088 */
[----:B------:R-:W-:Y:S01]  /*14310*/  MOV R166, R21 ;  /* 0x0000001500a67202 */ /* 0x000fe20000000f00 */
[----:B------:R1:W-:Y:S01]  /*14320*/  MUFU.EX2 R127, R162 ;  /* 0x000000a2007f7308 */ /* 0x0003e20000000800 */
[----:B--2---:R-:W-:Y:S01]  /*14330*/  MOV R167, R125 ;  /* 0x0000007d00a77202 */ /* 0x004fe20000000f00 */
[----:B------:R-:W-:Y:S01]  /*14340*/  FADD.FTZ R0, R222, R0 ;  /* 0x00000000de007221 */ /* 0x000fe20000010000 */
[----:B------:R2:W5:Y:S02]  /*14350*/  LDL.LU R227, [R1+0xf8] ;  /* 0x0000f80001e37983 */ /* 0x0005640000300800 */
[C---:B------:R-:W-:Y:S08]  /*14360*/  HMMA.16816.F32.BF16 R80, R4.reuse, R32, R52 ;  /* 0x000000200450723c */ /* 0x040ff00000041834 */
[C---:B------:R-:W-:Y:S08]  /*14370*/  HMMA.16816.F32.BF16 R92, R4.reuse, R10, R64 ;  /* 0x0000000a045c723c */ /* 0x040ff00000041840 */
[C---:B------:R-:W-:Y:S08]  /*14380*/  HMMA.16816.F32.BF16 R88, R4.reuse, R24, R60 ;  /* 0x000000180458723c */ /* 0x040ff0000004183c */
[C---:B------:R-:W-:Y:S08]  /*14390*/  HMMA.16816.F32.BF16 R84, R4.reuse, R26, R56 ;  /* 0x0000001a0454723c */ /* 0x040ff00000041838 */
[C---:B------:R-:W-:Y:S08]  /*143a0*/  HMMA.16816.F32.BF16 R72, R4.reuse, R34, R48 ;  /* 0x000000220448723c */ /* 0x040ff00000041830 */
[----:B------:R-:W-:Y:S01]  /*143b0*/  HMMA.16816.F32.BF16 R68, R4, R28, R44 ;  /* 0x0000001c0444723c */ /* 0x000fe2000004182c */
[----:B------:R-:W-:Y:S01]  /*143c0*/  MOV R172, R17 ;  /* 0x0000001100ac7202 */ /* 0x000fe20000000f00 */
[----:B------:R-:W-:Y:S01]  /*143d0*/  IMAD.MOV.U32 R136, RZ, RZ, R20 ;  /* 0x000000ffff887224 */ /* 0x000fe200078e0014 */
[----:B------:R-:W-:-:S02]  /*143e0*/  MOV R170, R22 ;  /* 0x0000001600aa7202 */ /* 0x000fc40000000f00 */
[----:B------:R-:W-:Y:S01]  /*143f0*/  MOV R169, R23 ;  /* 0x0000001700a97202 */ /* 0x000fe20000000f00 */
[----:B-1----:R-:W-:Y:S01]  /*14400*/  IMAD.MOV.U32 R162, RZ, RZ, R126 ;  /* 0x000000ffffa27224 */ /* 0x002fe200078e007e */
[----:B------:R-:W1:Y:S01]  /*14410*/  LDSM.16.MT88.4 R20, [R216+0xb000] ;  /* 0x00b00000d814783b */ /* 0x000e620000004200 */
[----:B------:R-:W-:Y:S01]  /*14420*/  HMMA.16816.F32.BF16 R52, R4, R30, R40 ;  /* 0x0000001e0434723c */ /* 0x000fe20000041828 */
[----:B------:R4:W1:Y:S08]  /*14430*/  MUFU.EX2 R129, R160 ;  /* 0x000000a000817308 */ /* 0x0008700000000800 */
[----:B------:R-:W-:Y:S01]  /*14440*/  MUFU.EX2 R124, R150 ;  /* 0x00000096007c7308 */ /* 0x000fe20000000800 */
[----:B------:R-:W-:Y:S01]  /*14450*/  FADD.FTZ R4, R16, R37 ;  /* 0x0000002510047221 */ /* 0x000fe20000010000 */
[----:B------:R-:W-:Y:S01]  /*14460*/  F2FP.BF16.PACK_AB R5, R132, R133 ;  /* 0x000000858405723e */ /* 0x000fe200000010ff */
[----:B------:R-:W1:Y:S01]  /*14470*/  LDSM.16.MT88.4 R16, [R219+0xb000] ;  /* 0x00b00000db10783b */ /* 0x000e620000004200 */
[----:B------:R-:W-:Y:S01]  /*14480*/  F2FP.BF16.PACK_AB R6, R134, R202 ;  /* 0x000000ca8606723e */ /* 0x000fe200000010ff */
[----:B------:R-:W-:Y:S01]  /*14490*/  FADD.FTZ R40, R187, R4 ;  /* 0x00000004bb287221 */ /* 0x000fe20000010000 */
[----:B------:R-:W-:Y:S01]  /*144a0*/  F2FP.BF16.PACK_AB R4, R204, R205 ;  /* 0x000000cdcc04723e */ /* 0x000fe200000010ff */
[----:B------:R-:W-:Y:S01]  /*144b0*/  IMAD.MOV.U32 R168, RZ, RZ, R38 ;  /* 0x000000ffffa87224 */ /* 0x000fe200078e0026 */
[----:B---3--:R-:W-:Y:S01]  /*144c0*/  F2FP.BF16.PACK_AB R7, R130, R131 ;  /* 0x000000838207723e */ /* 0x008fe200000010ff */
[----:B------:R-:W3:Y:S01]  /*144d0*/  MUFU.EX2 R125, R149 ;  /* 0x00000095007d7308 */ /* 0x000ee20000000800 */
[----:B------:R-:W-:Y:S01]  /*144e0*/  FADD.FTZ R2, R195, R2 ;  /* 0x00000002c3027221 */ /* 0x000fe20000010000 */
[----:B------:R2:W5:Y:S04]  /*144f0*/  LDL.LU R226, [R1+0xf4] ;  /* 0x0000f40001e27983 */ /* 0x0005680000300800 */
[C---:B------:R-:W-:Y:S08]  /*14500*/  HMMA.16816.F32.BF16 R60, R4.reuse, R8, R76 ;  /* 0x00000008043c723c */ /* 0x040ff0000004184c */
[C---:B------:R-:W-:Y:S01]  /*14510*/  HMMA.16816.F32.BF16 R56, R4.reuse, R10, R12 ;  /* 0x0000000a0438723c */ /* 0x040fe2000004180c */
[----:B------:R-:W1:Y:S04]  /*14520*/  LDSM.16.MT88.4 R12, [R217+0xb000] ;  /* 0x00b00000d90c783b */ /* 0x000e680000004200 */
[----:B------:R-:W1:Y:S01]  /*14530*/  LDSM.16.MT88.4 R8, [R218+0xb000] ;  /* 0x00b00000da08783b */ /* 0x000e620000004200 */
[----:B------:R-:W1:Y:S02]  /*14540*/  MUFU.EX2 R126, R163 ;  /* 0x000000a3007e7308 */ /* 0x000e640000000800 */
[----:B------:R-:W-:Y:S01]  /*14550*/  HMMA.16816.F32.BF16 R48, R4, R24, R108 ;  /* 0x000000180430723c */ /* 0x000fe2000004186c */
[----:B----4-:R-:W-:-:S05]  /*14560*/  MOV R160, R39 ;  /* 0x0000002700a07202 */ /* 0x010fca0000000f00 */
[----:B------:R-:W-:Y:S02]  /*14570*/  MUFU.EX2 R43, R178 ;  /* 0x000000b2002b7308 */ /* 0x000fe40000000800 */
[C---:B------:R-:W-:Y:S06]  /*14580*/  HMMA.16816.F32.BF16 R64, R4.reuse, R28, R104 ;  /* 0x0000001c0440723c */ /* 0x040fec0000041868 */
[----:B------:R-:W-:Y:S02]  /*14590*/  MUFU.EX2 R42, R179 ;  /* 0x000000b3002a7308 */ /* 0x000fe40000000800 */
[C---:B------:R-:W-:Y:S06]  /*145a0*/  HMMA.16816.F32.BF16 R44, R4.reuse, R26, R120 ;  /* 0x0000001a042c723c */ /* 0x040fec0000041878 */
[----:B------:R-:W-:Y:S01]  /*145b0*/  MUFU.EX2 R41, R181 ;  /* 0x000000b500297308 */ /* 0x000fe20000000800 */
[----:B------:R-:W-:Y:S01]  /*145c0*/  FADD.FTZ R0, R162, R0 ;  /* 0x00000000a2007221 */ /* 0x000fe20000010000 */
[----:B------:R-:W-:Y:S01]  /*145d0*/  MOV R187, R165 ;  /* 0x000000a500bb7202 */ /* 0x000fe20000000f00 */
[----:B------:R-:W-:Y:S01]  /*145e0*/  FADD.FTZ R2, R168, R2 ;  /* 0x00000002a8027221 */ /* 0x000fe20000010000 */
[----:B------:R2:W5:Y:S04]  /*145f0*/  LDL.LU R225, [R1+0xf0] ;  /* 0x0000f00001e17983 */ /* 0x0005680000300800 */
[----:B------:R-:W-:Y:S08]  /*14600*/  MUFU.EX2 R109, R151 ;  /* 0x00000097006d7308 */ /* 0x000ff00000000800 */
[----:B------:R-:W4:Y:S01]  /*14610*/  MUFU.EX2 R108, R152 ;  /* 0x00000098006c7308 */ /* 0x000f220000000800 */
[C---:B------:R-:W-:Y:S07]  /*14620*/  HMMA.16816.F32.BF16 R36, R4.reuse, R32, R116 ;  /* 0x000000200424723c */ /* 0x040fee0000041874 */
[----:B------:R-:W-:Y:S01]  /*14630*/  MUFU.EX2 R79, R182 ;  /* 0x000000b6004f7308 */ /* 0x000fe20000000800 */
[C---:B------:R-:W-:Y:S07]  /*14640*/  HMMA.16816.F32.BF16 R32, R4.reuse, R34, R112 ;  /* 0x000000220420723c */ /* 0x040fee0000041870 */
[----:B------:R-:W-:Y:S01]  /*14650*/  MUFU.EX2 R78, R183 ;  /* 0x000000b7004e7308 */ /* 0x000fe20000000800 */
[----:B------:R-:W-:Y:S07]  /*14660*/  HMMA.16816.F32.BF16 R28, R4, R30, R96 ;  /* 0x0000001e041c723c */ /* 0x000fee0000041860 */
[----:B------:R-:W-:Y:S01]  /*14670*/  MUFU.EX2 R77, R184 ;  /* 0x000000b8004d7308 */ /* 0x000fe20000000800 */
[----:B-1----:R-:W-:-:S07]  /*14680*/  F2FP.BF16.PACK_AB R4, R128, R129 ;  /* 0x000000818004723e */ /* 0x002fce00000010ff */
[----:B------:R-:W1:Y:S01]  /*14690*/  MUFU.EX2 R76, R175 ;  /* 0x000000af004c7308 */ /* 0x000e620000000800 */
[----:B---3--:R-:W-:Y:S01]  /*146a0*/  F2FP.BF16.PACK_AB R5, R124, R125 ;  /* 0x0000007d7c05723e */ /* 0x008fe200000010ff */
[----:B------:R-:W-:Y:S01]  /*146b0*/  FADD.FTZ R24, R221, R0 ;  /* 0x00000000dd187221 */ /* 0x000fe20000010000 */
[----:B------:R-:W-:Y:S01]  /*146c0*/  F2FP.BF16.PACK_AB R6, R126, R127 ;  /* 0x0000007f7e06723e */ /* 0x000fe200000010ff */
[----:B------:R-:W-:Y:S01]  /*146d0*/  FADD.FTZ R3, R160, R3 ;  /* 0x00000003a0037221 */ /* 0x000fe20000010000 */
[----:B----4-:R-:W-:Y:S02]  /*146e0*/  F2FP.BF16.PACK_AB R7, R108, R109 ;  /* 0x0000006d6c07723e */ /* 0x010fe400000010ff */
[----:B------:R-:W-:Y:S01]  /*146f0*/  MOV R168, R172 ;  /* 0x000000ac00a87202 */ /* 0x000fe20000000f00 */
[----:B------:R-:W3:Y:S01]  /*14700*/  MUFU.EX2 R96, R180 ;  /* 0x000000b400607308 */ /* 0x000ee20000000800 */
[----:B------:R-:W-:Y:S01]  /*14710*/  FADD.FTZ R2, R220, R2 ;  /* 0x00000002dc027221 */ /* 0x000fe20000010000 */
[----:B------:R-:W-:-:S02]  /*14720*/  MOV R165, R144 ;  /* 0x0000009000a57202 */ /* 0x000fc40000000f00 */
[----:B------:R-:W-:Y:S01]  /*14730*/  MOV R120, R138 ;  /* 0x0000008a00787202 */ /* 0x000fe20000000f00 */
[C---:B------:R-:W-:Y:S01]  /*14740*/  HMMA.16816.F32.BF16 R100, R4.reuse, R20, R100 ;  /* 0x000000140464723c */ /* 0x040fe20000041864 */
[----:B------:R-:W-:Y:S01]  /*14750*/  MOV R121, R139 ;  /* 0x0000008b00797202 */ /* 0x000fe20000000f00 */
[----:B------:R-:W-:Y:S01]  /*14760*/  IMAD.MOV.U32 R123, RZ, RZ, R169 ;  /* 0x000000ffff7b7224 */ /* 0x000fe200078e00a9 */
[----:B------:R-:W-:Y:S02]  /*14770*/  MOV R122, R136 ;  /* 0x00000088007a7202 */ /* 0x000fe40000000f00 */
[----:B------:R-:W-:Y:S01]  /*14780*/  MOV R110, R171 ;  /* 0x000000ab006e7202 */ /* 0x000fe20000000f00 */
[----:B------:R-:W-:Y:S01]  /*14790*/  MUFU.EX2 R25, R176 ;  /* 0x000000b000197308 */ /* 0x000fe20000000800 */
[----:B------:R2:W5:Y:S01]  /*147a0*/  LDL.LU R224, [R1+0xec] ;  /* 0x0000ec0001e07983 */ /* 0x0005620000300800 */
[C---:B------:R-:W-:Y:S08]  /*147b0*/  HMMA.16816.F32.BF16 R92, R4.reuse, R22, R92 ;  /* 0x00000016045c723c */ /* 0x040ff0000004185c */
        /* <DEDUP_REMOVED lines=8> */
[----:B------:R-:W-:Y:S01]  /*14840*/  FADD.FTZ R2, R135, R2 ;  /* 0x0000000287027221 */ /* 0x000fe20000010000 */
[----:B------:R-:W-:Y:S01]  /*14850*/  MOV R115, R153 ;  /* 0x0000009900737202 */ /* 0x000fe20000000f00 */
[----:B------:R-:W-:Y:S01]  /*14860*/  IMAD.MOV.U32 R116, RZ, RZ, R193 ;  /* 0x000000ffff747224 */ /* 0x000fe200078e00c1 */
[----:B------:R-:W-:Y:S01]  /*14870*/  MOV R117, R194 ;  /* 0x000000c200757202 */ /* 0x000fe20000000f00 */
[----:B------:R-:W-:Y:S01]  /*14880*/  FADD.FTZ R4, R161, R40 ;  /* 0x00000028a1047221 */ /* 0x000fe20000010000 */
[----:B-1----:R-:W-:Y:S01]  /*14890*/  F2FP.BF16.PACK_AB R5, R43, R76 ;  /* 0x0000004c2b05723e */ /* 0x002fe200000010ff */
[----:B------:R-:W-:Y:S01]  /*148a0*/  IMAD.MOV.U32 R113, RZ, RZ, R165 ;  /* 0x000000ffff717224 */ /* 0x000fe200078e00a5 */
[----:B------:R-:W-:Y:S01]  /*148b0*/  F2FP.BF16.PACK_AB R6, R77, R78 ;  /* 0x0000004e4d06723e */ /* 0x000fe200000010ff */
[----:B------:R-:W-:Y:S01]  /*148c0*/  FADD.FTZ R0, R167, R4 ;  /* 0x00000004a7007221 */ /* 0x000fe20000010000 */
[----:B---3--:R-:W-:-:S02]  /*148d0*/  F2FP.BF16.PACK_AB R4, R79, R96 ;  /* 0x000000604f04723e */ /* 0x008fc400000010ff */
[----:B------:R-:W-:Y:S01]  /*148e0*/  MOV R118, R154 ;  /* 0x0000009a00767202 */ /* 0x000fe20000000f00 */
[----:B------:R-:W-:Y:S01]  /*148f0*/  IMAD.MOV.U32 R119, RZ, RZ, R137 ;  /* 0x000000ffff777224 */ /* 0x000fe200078e0089 */
[----:B------:R-:W-:Y:S01]  /*14900*/  F2FP.BF16.PACK_AB R7, R41, R42 ;  /* 0x0000002a2907723e */ /* 0x000fe200000010ff */
[----:B------:R-:W-:Y:S01]  /*14910*/  IMAD.MOV.U32 R167, RZ, RZ, R156 ;  /* 0x000000ffffa77224 */ /* 0x000fe200078e009c */
[----:B------:R-:W-:Y:S01]  /*14920*/  MOV R166, R147 ;  /* 0x0000009300a67202 */ /* 0x000fe20000000f00 */
[----:B------:R-:W-:Y:S01]  /*14930*/  FADD.FTZ R2, R115, R2 ;  /* 0x0000000273027221 */ /* 0x000fe20000010000 */
[----:B------:R-:W-:Y:S01]  /*14940*/  MOV R106, R117 ;  /* 0x00000075006a7202 */ /* 0x000fe20000000f00 */
[----:B------:R-:W-:Y:S01]  /*14950*/  IMAD.MOV.U32 R172, RZ, RZ, R145 ;  /* 0x000000ffffac7224 */ /* 0x000fe200078e0091 */
[----:B------:R-:W-:Y:S01]  /*14960*/  LDSM.16.MT88.4 R160, [R219+0xb800] ;  /* 0x00b80000dba0783b */ /* 0x000fe20000004200 */
[C---:B------:R-:W-:Y:S01]  /*14970*/  HMMA.16816.F32.BF16 R60, R4.reuse, R20, R60 ;  /* 0x00000014043c723c */ /* 0x040fe2000004183c */
[----:B------:R-:W-:Y:S01]  /*14980*/  FADD.FTZ R3, R167, R3 ;  /* 0x00000003a7037221 */ /* 0x000fe20000010000 */
[----:B------:R-:W-:Y:S01]  /*14990*/  MUFU.EX2 R27, R173 ;  /* 0x000000ad001b7308 */ /* 0x000fe20000000800 */
[----:B------:R2:W5:Y:S05]  /*149a0*/  LDL.LU R223, [R1+0xe8] ;  /* 0x0000e80001df7983 */ /* 0x00056a0000300800 */
[----:B------:R-:W-:Y:S01]  /*149b0*/  HMMA.16816.F32.BF16 R56, R4, R22, R56 ;  /* 0x000000160438723c */ /* 0x000fe20000041838 */
[----:B------:R-:W-:-:S07]  /*149c0*/  FADD.FTZ R3, R140, R3 ;  /* 0x000000038c037221 */ /* 0x000fce0000010000 */
[C---:B------:R-:W-:Y:S01]  /*149d0*/  HMMA.16816.F32.BF16 R48, R4.reuse, R16, R48 ;  /* 0x000000100430723c */ /* 0x040fe20000041830 */
[----:B------:R1:W-:Y:S07]  /*149e0*/  MUFU.EX2 R17, R142 ;  /* 0x0000008e00117308 */ /* 0x0003ee0000000800 */
[C---:B------:R-:W-:Y:S08]  /*149f0*/  HMMA.16816.F32.BF16 R44, R4.reuse, R18, R44 ;  /* 0x00000012042c723c */ /* 0x040ff0000004182c */
[C---:B------:R-:W-:Y:S08]  /*14a00*/  HMMA.16816.F32.BF16 R36, R4.reuse, R12, R36 ;  /* 0x0000000c0424723c */ /* 0x040ff00000041824 */
[C---:B------:R-:W-:Y:S08]  /*14a10*/  HMMA.16816.F32.BF16 R32, R4.reuse, R14, R32 ;  /* 0x0000000e0420723c */ /* 0x040ff00000041820 */
[C---:B------:R-:W-:Y:S08]  /*14a20*/  HMMA.16816.F32.BF16 R64, R4.reuse, R8, R64 ;  /* 0x000000080440723c */ /* 0x040ff00000041840 */
[----:B------:R-:W-:Y:S01]  /*14a30*/  HMMA.16816.F32.BF16 R28, R4, R10, R28 ;  /* 0x0000000a041c723c */ /* 0x000fe2000004181c */
[----:B-1----:R-:W-:Y:S01]  /*14a40*/  IMAD.MOV.U32 R142, RZ, RZ, R148 ;  /* 0x000000ffff8e7224 */ /* 0x002fe200078e0094 */
        /* <DEDUP_REMOVED lines=8> */
[----:B------:R1:W-:Y:S01]  /*14ad0*/  MUFU.EX2 R7, R113 ;  /* 0x0000007100077308 */ /* 0x0003e20000000800 */
[----:B------:R-:W-:Y:S01]  /*14ae0*/  FADD.FTZ R0, R114, R4 ;  /* 0x0000000472007221 */ /* 0x000fe20000010000 */
[----:B------:R-:W-:Y:S01]  /*14af0*/  LDSM.16.MT88.4 R12, [R218+0xb800] ;  /* 0x00b80000da0c783b */ /* 0x000fe20000004200 */
[----:B------:R-:W-:-:S02]  /*14b00*/  FADD.FTZ R4, R197, R5 ;  /* 0x00000005c5047221 */ /* 0x000fc40000010000 */
[----:B------:R-:W-:Y:S01]  /*14b10*/  FADD.FTZ R0, R116, R0 ;  /* 0x0000000074007221 */ /* 0x000fe20000010000 */
[----:B------:R2:W5:Y:S01]  /*14b20*/  LDL.LU R222, [R1+0xe4] ;  /* 0x0000e40001de7983 */ /* 0x0005620000300800 */
[----:B------:R-:W-:Y:S01]  /*14b30*/  FADD.FTZ R6, R198, R4 ;  /* 0x00000004c6067221 */ /* 0x000fe20000010000 */
[----:B------:R-:W-:Y:S01]  /*14b40*/  MOV R114, R121 ;  /* 0x0000007900727202 */ /* 0x000fe20000000f00 */
[----:B------:R-:W-:Y:S02]  /*14b50*/  FADD.FTZ R4, R196, R3 ;  /* 0x00000003c4047221 */ /* 0x000fe40000010000 */
[----:B------:R-:W-:Y:S01]  /*14b60*/  IMAD.MOV.U32 R118, RZ, RZ, R111 ;  /* 0x000000ffff767224 */ /* 0x000fe200078e006f */
[----:B------:R-:W-:Y:S01]  /*14b70*/  MOV R122, R189 ;  /* 0x000000bd007a7202 */ /* 0x000fe20000000f00 */
[----:B------:R-:W-:Y:S01]  /*14b80*/  FADD.FTZ R5, R142, R2 ;  /* 0x000000028e057221 */ /* 0x000fe20000010000 */
[----:B------:R3:W4:Y:S01]  /*14b90*/  MUFU.EX2 R23, R177 ;  /* 0x000000b100177308 */ /* 0x0007220000000800 */
[----:B------:R-:W2:Y:S01]  /*14ba0*/  LDSM.16.MT88.4 R144, [R216+0xb800] ;  /* 0x00b80000d890783b */ /* 0x000ea20000004200 */
[----:B-1----:R-:W-:Y:S01]  /*14bb0*/  MOV R113, R120 ;  /* 0x0000007800717202 */ /* 0x002fe20000000f00 */
        /* <DEDUP_REMOVED lines=12> */
[----:B------:R-:W-:Y:S01]  /*14c80*/  MOV R121, R141 ;  /* 0x0000008d00797202 */ /* 0x000fe20000000f00 */
[----:B------:R-:W-:Y:S01]  /*14c90*/  FADD.FTZ R0, R117, R5 ;  /* 0x0000000575007221 */ /* 0x000fe20000010000 */
[----:B------:R-:W-:Y:S01]  /*14ca0*/  MOV R123, R143 ;  /* 0x0000008f007b7202 */ /* 0x000fe20000000f00 */
[----:B------:R-:W-:Y:S01]  /*14cb0*/  FADD.FTZ R3, R118, R4 ;  /* 0x0000000476037221 */ /* 0x000fe20000010000 */
[----:B---3--:R-:W3:Y:S01]  /*14cc0*/  LDSM.16.MT88.4 R176, [R217+0xb800] ;  /* 0x00b80000d9b0783b */ /* 0x008ee20000004200 */
[----:B------:R-:W-:Y:S02]  /*14cd0*/  FADD.FTZ R5, R214, R6 ;  /* 0x00000006d6057221 */ /* 0x000fe40000010000 */
[----:B------:R-:W-:-:S02]  /*14ce0*/  FADD.FTZ R4, R213, R2 ;  /* 0x00000002d5047221 */ /* 0x000fc40000010000 */
[----:B------:R-:W-:Y:S02]  /*14cf0*/  IMAD.MOV.U32 R110, RZ, RZ, R199 ;  /* 0x000000ffff6e7224 */ /* 0x000fe400078e00c7 */
[----:B------:R-:W-:Y:S01]  /*14d00*/  IMAD.MOV.U32 R111, RZ, RZ, R188 ;  /* 0x000000ffff6f7224 */ /* 0x000fe200078e00bc */
[----:B------:R-:W-:Y:S01]  /*14d10*/  MUFU.EX2 R10, R190 ;  /* 0x000000be000a7308 */ /* 0x000fe20000000800 */
[----:B------:R-:W-:-:S07]  /*14d20*/  FADD.FTZ R2, R119, R0 ;  /* 0x0000000077027221 */ /* 0x000fce0000010000 */
[----:B------:R-:W-:Y:S01]  /*14d30*/  MUFU.EX2 R22, R157 ;  /* 0x0000009d00167308 */ /* 0x000fe20000000800 */
[----:B------:R-:W-:-:S07]  /*14d40*/  FADD.FTZ R0, R120, R3 ;  /* 0x0000000378007221 */ /* 0x000fce0000010000 */
[----:B------:R-:W-:Y:S01]  /*14d50*/  MUFU.EX2 R9, R191 ;  /* 0x000000bf00097308 */ /* 0x000fe20000000800 */
[----:B------:R-:W-:-:S07]  /*14d60*/  FADD.FTZ R5, R245, R5 ;  /* 0x00000005f5057221 */ /* 0x000fce0000010000 */
        /* <DEDUP_REMOVED lines=12> */
[----:B------:R-:W2:Y:S01]  /*14e30*/  MUFU.EX2 R19, R164 ;  /* 0x000000a400137308 */ /* 0x000ea20000000800 */
[----:B------:R-:W-:Y:S01]  /*14e40*/  FADD.FTZ R0, R252, R0 ;  /* 0x00000000fc007221 */ /* 0x000fe20000010000 */
[----:B----4-:R-:W-:Y:S01]  /*14e50*/  F2FP.BF16.PACK_AB R194, R23, R25 ;  /* 0x0000001917c2723e */ /* 0x010fe200000010ff */
[----:B------:R-:W-:Y:S01]  /*14e60*/  FADD.FTZ R4, R250, R4 ;  /* 0x00000004fa047221 */ /* 0x000fe20000010000 */
[----:B-1----:R-:W-:Y:S01]  /*14e70*/  F2FP.BF16.PACK_AB R196, R17, R18 ;  /* 0x0000001211c4723e */ /* 0x002fe200000010ff */
[----:B------:R-:W-:Y:S01]  /*14e80*/  FADD.FTZ R3, R247, R3 ;  /* 0x00000003f7037221 */ /* 0x000fe20000010000 */
[----:B------:R1:W5:Y:S01]  /*14e90*/  LDL.LU R220, [R1+0xdc] ;  /* 0x0000dc0001dc7983 */ /* 0x0003620000300800 */
        /* <DEDUP_REMOVED lines=56> */
[----:B------:R-:W-:Y:S01]  /*15220*/  FADD.FTZ R0, R19, R0 ;  /* 0x0000000013007221 */ /* 0x000fe20000010000 */
[----:B------:R1:W-:Y:S01]  /*15230*/  STL [R1+0xa8], R4 ;  /* 0x0000a80401007387 */ /* 0x0003e20000100800 */
[C---:B------:R-:W-:Y:S03]  /*15240*/  HMMA.16816.F32.BF16 R136, R192.reuse, R144, R100 ;  /* 0x00000090c088723c */ /* 0x040fe60000041864 */
[----:B------:R1:W-:Y:S04]  /*15250*/  STL [R1+0xac], R3 ;  /* 0x0000ac0301007387 */ /* 0x0003e80000100800 */
[----:B------:R1:W-:Y:S01]  /*15260*/  STL [R1+0xb0], R2 ;  /* 0x0000b00201007387 */ /* 0x0003e20000100800 */
[C---:B------:R-:W-:Y:S03]  /*15270*/  HMMA.16816.F32.BF16 R148, R192.reuse, R146, R92 ;  /* 0x00000092c094723c */ /* 0x040fe6000004185c */
[----:B------:R1:W-:Y:S05]  /*15280*/  STL [R1+0xb4], R0 ;  /* 0x0000b40001007387 */ /* 0x0003ea0000100800 */
[C---:B------:R-:W-:Y:S08]  /*15290*/  HMMA.16816.F32.BF16 R152, R192.reuse, R160, R88 ;  /* 0x000000a0c098723c */ /* 0x040ff00000041858 */
[C---:B------:R-:W-:Y:S08]  /*152a0*/  HMMA.16816.F32.BF16 R164, R192.reuse, R162, R84 ;  /* 0x000000a2c0a4723c */ /* 0x040ff00000041854 */
[C---:B---3--:R-:W-:Y:S08]  /*152b0*/  HMMA.16816.F32.BF16 R168, R192.reuse, R176, R80 ;  /* 0x000000b0c0a8723c */ /* 0x048ff00000041850 */
        /* <DEDUP_REMOVED lines=11> */
[----:B------:R-:W-:Y:S01]  /*15370*/  MOV R72, R203 ;  /* 0x000000cb00487202 */ /* 0x000fe20000000f00 */
[----:B------:R-:W-:Y:S01]  /*15380*/  IMAD.MOV.U32 R73, RZ, RZ, R208 ;  /* 0x000000ffff497224 */ /* 0x000fe200078e00d0 */
[----:B------:R-:W-:-:S02]  /*15390*/  MOV R70, R200 ;  /* 0x000000c800467202 */ /* 0x000fc40000000f00 */
[----:B------:R-:W-:-:S03]  /*153a0*/  MOV R71, R201 ;  /* 0x000000c900477202 */ /* 0x000fc60000000f00 */
.L_x_636:
[----:B-12---:R-:W-:-:S06]  /*153b0*/  UISETP.GT.AND UP0, UPT, UR9, UR8, UPT ;  /* 0x000000080900728c */ /* 0x006fcc000bf04270 */
[----:B------:R-:W-:-:S13]  /*153c0*/  PLOP3.LUT P0, PT, PT, PT, UP0, 0x80, 0x0 ;  /* 0x000000000000781c */ /* 0x000fda0003f0f008 */
[----:B------:R-:W-:Y:S05]  /*153d0*/  @!P0 BRA `(.L_x_640) ;  /* 0x00009c6000008947 */ /* 0x000fea0003800000 */
[----:B------:R-:W2:Y:S01]  /*153e0*/  LDL.64 R8, [R1+0xc0] ;  /* 0x0000c00001087983 */ /* 0x000ea20000100a00 */
[----:B------:R-:W-:Y:S01]  /*153f0*/  ULDC UR17, c[0x0][0x1a4] ;  /* 0x0000690000117ab9 */ /* 0x000fe20000000800 */
[----:B-----5:R-:W-:Y:S01]  /*15400*/  IMAD.MOV.U32 R132, RZ, RZ, R72 ;  /* 0x000000ffff847224 */ /* 0x020fe200078e0048 */
[----:B------:R-:W-:Y:S01]  /*15410*/  ULDC UR25, c[0x0][0x19c] ;  /* 0x0000670000197ab9 */ /* 0x000fe20000000800 */
[----:B------:R-:W3:Y:S01]  /*15420*/  LDL.LU.64 R6, [R1+0x98] ;  /* 0x0000980001067983 */ /* 0x000ee20000300a00 */
[----:B------:R-:W-:Y:S01]  /*15430*/  USHF.L.U32 UR11, UR12, 0x5, URZ ;  /* 0x000000050c0b7899 */ /* 0x000fe2000800063f */
[----:B------:R-:W-:Y:S01]  /*15440*/  MOV R3, R73 ;  /* 0x0000004900037202 */ /* 0x000fe20000000f00 */
[----:B------:R-:W-:Y:S01]  /*15450*/  UIMAD.WIDE.U32 UR52, UR12, 0x30, URZ ;  /* 0x000000300c3478a5 */ /* 0x000fe2000f8e003f */
[----:B------:R-:W3:Y:S01]  /*15460*/  LDL.LU.64 R4, [R1+0xa0] ;  /* 0x0000a00001047983 */ /* 0x000ee20000300a00 */
[----:B------:R-:W-:Y:S01]  /*15470*/  USHF.L.U32 UR14, UR12, 0x6, URZ ;  /* 0x000000060c0e7899 */ /* 0x000fe2000800063f */
[----:B------:R-:W-:Y:S01]  /*15480*/  IMAD.MOV.U32 R134, RZ, RZ, R70 ;  /* 0x000000ffff867224 */ /* 0x000fe200078e0046 */
[----:B------:R-:W-:Y:S01]  /*15490*/  UIMAD.WIDE.U32 UR48, UR12, 0x50, URZ ;  /* 0x000000500c3078a5 */ /* 0x000fe2000f8e003f */
[----:B------:R-:W-:Y:S01]  /*154a0*/  MOV R133, R71 ;  /* 0x0000004700857202 */ /* 0x000fe20000000f00 */
[----:B------:R-:W-:-:S02]  /*154b0*/  UIMAD.WIDE.U32 UR46, UR12, 0x60, URZ ;  /* 0x000000600c2e78a5 */ /* 0x000fc4000f8e003f */
[----:B------:R-:W-:Y:S02]  /*154c0*/  UIMAD.WIDE.U32 UR44, UR12, 0x70, URZ ;  /* 0x000000700c2c78a5 */ /* 0x000fe4000f8e003f */
[----:B------:R-:W-:Y:S02]  /*154d0*/  USHF.L.U64.HI UR10, UR12, 0x5, UR17 ;  /* 0x000000050c0a7899 */ /* 0x000fe40008010211 */
[----:B------:R-:W-:Y:S02]  /*154e0*/  USHF.L.U64.HI UR13, UR12, 0x6, UR17 ;  /* 0x000000060c0d7899 */ /* 0x000fe40008010211 */
[----:B------:R-:W-:Y:S02]  /*154f0*/  USHF.L.U64.HI UR18, UR4, 0x5, UR25 ;  /* 0x0000000504127899 */ /* 0x000fe40008010219 */
[----:B------:R-:W-:Y:S02]  /*15500*/  USHF.L.U64.HI UR21, UR4, 0x6, UR25 ;  /* 0x0000000604157899 */ /* 0x000fe40008010219 */
[----:B------:R-:W-:-:S02]  /*15510*/  UIMAD UR12, UR17, 0x30, URZ ;  /* 0x00000030110c78a4 */ /* 0x000fc4000f8e023f */
[----:B------:R-:W-:Y:S02]  /*15520*/  UIMAD UR15, UR17, 0x50, URZ ;  /* 0x00000050110f78a4 */ /* 0x000fe4000f8e023f */
[----:B------:R-:W-:Y:S02]  /*15530*/  UIMAD UR16, UR17, 0x60, URZ ;  /* 0x00000060111078a4 */ /* 0x000fe4000f8e023f */
[----:B------:R-:W-:Y:S02]  /*15540*/  UIMAD UR20, UR25, 0x30, URZ ;  /* 0x00000030191478a4 */ /* 0x000fe4000f8e023f */
[----:B------:R-:W-:Y:S02]  /*15550*/  UIMAD UR23, UR25, 0x50, URZ ;  /* 0x00000050191778a4 */ /* 0x000fe4000f8e023f */
[----:B------:R-:W-:Y:S02]  /*15560*/  UIMAD UR24, UR25, 0x60, URZ ;  /* 0x00000060191878a4 */ /* 0x000fe4000f8e023f */
[----:B------:R-:W-:-:S02]  /*15570*/  UIMAD.WIDE.U32 UR42, UR4, 0x30, URZ ;  /* 0x00000030042a78a5 */ /* 0x000fc4000f8e003f */
[----:B------:R-:W-:Y:S02]  /*15580*/  UIMAD.WIDE.U32 UR40, UR4, 0x50, URZ ;  /* 0x00000050042878a5 */ /* 0x000fe4000f8e003f */
[----:B------:R-:W-:Y:S02]  /*15590*/  UIMAD.WIDE.U32 UR38, UR4, 0x60, URZ ;  /* 0x00000060042678a5 */ /* 0x000fe4000f8e003f */
[----:B------:R-:W-:Y:S02]  /*155a0*/  UIMAD.WIDE.U32 UR36, UR4, 0x70, URZ ;  /* 0x00000070042478a5 */ /* 0x000fe4000f8e003f */
[----:B------:R-:W-:Y:S02]  /*155b0*/  UIMAD UR17, UR17, 0x70, URZ ;  /* 0x00000070111178a4 */ /* 0x000fe4000f8e023f */
[----:B------:R-:W-:Y:S02]  /*155c0*/  UIMAD UR25, UR25, 0x70, URZ ;  /* 0x00000070191978a4 */ /* 0x000fe4000f8e023f */
[----:B------:R-:W-:-:S02]  /*155d0*/  USHF.L.U32 UR19, UR4, 0x5, URZ ;  /* 0x0000000504137899 */ /* 0x000fc4000800063f */
[----:B------:R-:W-:Y:S02]  /*155e0*/  USHF.L.U32 UR22, UR4, 0x6, URZ ;  /* 0x0000000604167899 */ /* 0x000fe4000800063f */
[----:B------:R-:W-:Y:S02]  /*155f0*/  UIADD3 UR12, UR12, UR53, URZ ;  /* 0x000000350c0c7290 */ /* 0x000fe4000fffe03f */
[----:B------:R-:W-:Y:S02]  /*15600*/  UIADD3 UR15, UR15, UR49, URZ ;  /* 0x000000310f0f7290 */ /* 0x000fe4000fffe03f */
[----:B------:R-:W-:Y:S02]  /*15610*/  UIADD3 UR16, UR16, UR47, URZ ;  /* 0x0000002f10107290 */ /* 0x000fe4000fffe03f */
[----:B------:R-:W-:Y:S02]  /*15620*/  UIADD3 UR17, UR17, UR45, URZ ;  /* 0x0000002d11117290 */ /* 0x000fe4000fffe03f */
[----:B------:R-:W-:-:S02]  /*15630*/  UIADD3 UR20, UR20, UR43, URZ ;  /* 0x0000002b14147290 */ /* 0x000fc4000fffe03f */
[----:B------:R-:W-:Y:S02]  /*15640*/  UIADD3 UR23, UR23, UR41, URZ ;  /* 0x0000002917177290 */ /* 0x000fe4000fffe03f */
[----:B------:R-:W-:Y:S02]  /*15650*/  UIADD3 UR24, UR24, UR39, URZ ;  /* 0x0000002718187290 */ /* 0x000fe4000fffe03f */
[----:B------:R-:W-:Y:S01]  /*15660*/  UIADD3 UR25, UR25, UR37, URZ ;  /* 0x0000002519197290 */ /* 0x000fe2000fffe03f */
[----:B---3--:R-:W-:-:S05]  /*15670*/  IMAD.MOV.U32 R5, RZ, RZ, R7 ;  /* 0x000000ffff057224 */ /* 0x008fca00078e0007 */
[----:B------:R1:W-:Y:S01]  /*15680*/  STL.64 [R1+0xb8], R4 ;  /* 0x0000b80401007387 */ /* 0x0003e20000100a00 */
[----:B--2---:R-:W-:Y:S01]  /*15690*/  ISETP.GE.AND P4, PT, R8, c[0x0][0x220], PT ;  /* 0x0000880008007a0c */ /* 0x004fe20003f86270 */
[----:B------:R-:W-:Y:S05]  /*156a0*/  BRA `(.L_x_641) ;  /* 0x0000058000007947 */ /* 0x000fea0003800000 */
.L_x_643:
[----:B------:R-:W2:Y:S01]  /*156b0*/  LDL.64 R246, [R1+0xd0] ;  /* 0x0000d00001f67983 */ /* 0x000ea20000100a00 */
[----:B------:R-:W-:Y:S02]  /*156c0*/  ULDC.64 UR4, c[0x0][0x198] ;  /* 0x0000660000047ab9 */ /* 0x000fe40000000a00 */
[----:B------:R-:W-:Y:S01]  /*156d0*/  UIADD3 UR34, UR9, -0x2, URZ ;  /* 0xfffffffe09227890 */ /* 0x000fe2000fffe03f */
[----:B------:R-:W3:Y:S03]  /*156e0*/  LDL.64 R244, [R1+0xc8] ;  /* 0x0000c80001f47983 */ /* 0x000ee60000100a00 */
[----:B------:R-:W-:Y:S01]  /*156f0*/  USHF.R.S32.HI UR9, URZ, 0x1f, UR34 ;  /* 0x0000001f3f097899 */ /* 0x000fe20008011422 */
[----:B------:R1:W-:Y:S01]  /*15700*/  @P4 STS.128 [R243+0x4000], RZ ;  /* 0x004000fff3004388 */ /* 0x0003e20000000c00 */
        /* <DEDUP_REMOVED lines=8> */
[----:B---3--:R-:W-:Y:S02]  /*15790*/  LEA.HI.X R2, R200, R245, R2, 0x7, P0 ;  /* 0x000000f5c8027211 */ /* 0x008fe400000f3c02 */
[C---:B------:R-:W-:Y:S02]  /*157a0*/  @!P4 LEA R202, P0, R0.reuse, c[0x0][0x168], 0x1 ;  /* 0x00005a0000caca11 */ /* 0x040fe400078008ff */
[C---:B------:R-:W-:Y:S02]  /*157b0*/  @!P4 IADD3 R201, P6, R0.reuse, UR27, RZ ;  /* 0x0000001b00c9cc10 */ /* 0x040fe4000ffde0ff */
[----:B------:R-:W-:Y:S02]  /*157c0*/  @!P4 IADD3 R203, P3, R0, UR19, RZ ;  /* 0x0000001300cbcc10 */ /* 0x000fe4000ff7e0ff */
[----:B------:R-:W-:Y:S02]  /*157d0*/  @!P4 IADD3.X R207, R2, UR26, RZ, P6, !PT ;  /* 0x0000001a02cfcc10 */ /* 0x000fe4000b7fe4ff */
[----:B------:R-:W-:Y:S02]  /*157e0*/  @!P4 LEA R210, P2, R203, c[0x0][0x168], 0x1 ;  /* 0x00005a00cbd2ca11 */ /* 0x000fe400078408ff */
[C---:B------:R-:W-:Y:S02]  /*157f0*/  @!P4 LEA R200, P5, R201.reuse, c[0x0][0x168], 0x1 ;  /* 0x00005a00c9c8ca11 */ /* 0x040fe400078a08ff */
[----:B------:R-:W-:Y:S02]  /*15800*/  @!P4 IADD3 R204, P1, R0, UR42, RZ ;  /* 0x0000002a00cccc10 */ /* 0x000fe4000ff3e0ff */
[----:B------:R-:W-:Y:S02]  /*15810*/  P2R R205, PR, RZ, 0x1 ;  /* 0x00000001ffcd7803 */ /* 0x000fe40000000000 */
[----:B------:R-:W-:Y:S02]  /*15820*/  @!P4 LEA.HI.X R201, R201, c[0x0][0x16c], R207, 0x1, P5 ;  /* 0x00005b00c9c9ca11 */ /* 0x000fe400028f0ccf */
[----:B------:R-:W-:Y:S02]  /*15830*/  ISETP.NE.AND P6, PT, R205, RZ, PT ;  /* 0x000000ffcd00720c */ /* 0x000fe40003fc5270 */
[----:B------:R-:W-:Y:S02]  /*15840*/  @!P4 IADD3.X R205, R2, UR18, RZ, P3, !PT ;  /* 0x0000001202cdcc10 */ /* 0x000fe40009ffe4ff */
[----:B------:R-:W-:Y:S02]  /*15850*/  @!P4 LEA R208, P0, R204, c[0x0][0x168], 0x1 ;  /* 0x00005a00ccd0ca11 */ /* 0x000fe400078008ff */
[----:B------:R-:W-:Y:S02]  /*15860*/  @!P4 LEA.HI.X R211, R203, c[0x0][0x16c], R205, 0x1, P2 ;  /* 0x00005b00cbd3ca11 */ /* 0x000fe400010f0ccd */
[----:B------:R-:W-:Y:S02]  /*15870*/  @!P4 LEA.HI.X R203, R0, c[0x0][0x16c], R2, 0x1, P6 ;  /* 0x00005b0000cbca11 */ /* 0x000fe400030f0c02 */
[----:B------:R-:W-:Y:S02]  /*15880*/  @!P4 IADD3.X R206, R2, UR20, RZ, P1, !PT ;  /* 0x0000001402cecc10 */ /* 0x000fe40008ffe4ff */
[----:B------:R-:W-:Y:S01]  /*15890*/  @!P4 IADD3 R205, P3, R0, UR22, RZ ;  /* 0x0000001600cdcc10 */ /* 0x000fe2000ff7e0ff */
[----:B------:R-:W-:Y:S01]  /*158a0*/  @!PT LDS RZ, [RZ] ;  /* 0x00000000fffff984 */ /* 0x000fe20000000800 */
[----:B------:R-:W-:Y:S01]  /*158b0*/  @!PT LDS RZ, [RZ] ;  /* 0x00000000fffff984 */ /* 0x000fe20000000800 */
[----:B------:R-:W-:Y:S01]  /*158c0*/  @!PT LDS RZ, [RZ] ;  /* 0x00000000fffff984 */ /* 0x000fe20000000800 */
[----:B------:R2:W-:Y:S01]  /*158d0*/  @!P4 LDGSTS.E.BYPASS.LTC128B.128 [R243+0x4000], [R202.64] ;  /* 0x04000000caf3cfae */ /* 0x0005e2000b901d72 */
[----:B------:R-:W-:Y:S02]  /*158e0*/  @!P4 LEA.HI.X R209, R204, c[0x0][0x16c], R206, 0x1, P0 ;  /* 0x00005b00ccd1ca11 */ /* 0x000fe400000f0cce */
[C---:B------:R-:W-:Y:S01]  /*158f0*/  @!P4 LEA R206, P2, R205.reuse, c[0x0][0x168], 0x1 ;  /* 0x00005a00cdceca11 */ /* 0x040fe200078408ff */
[----:B------:R1:W-:Y:S01]  /*15900*/  @P4 STS.128 [R243+0x4800], RZ ;  /* 0x004800fff3004388 */ /* 0x0003e20000000c00 */
[----:B------:R-:W-:Y:S03]  /*15910*/  @!P4 IADD3 R212, P1, R0, UR40, RZ ;  /* 0x0000002800d4cc10 */ /* 0x000fe6000ff3e0ff */
[----:B------:R-:W-:Y:S01]  /*15920*/  @!PT LDS RZ, [RZ] ;  /* 0x00000000fffff984 */ /* 0x000fe20000000800 */
[----:B------:R-:W-:Y:S01]  /*15930*/  @!PT LDS RZ, [RZ] ;  /* 0x00000000fffff984 */ /* 0x000fe20000000800 */
[----:B------:R-:W-:Y:S01]  /*15940*/  @!PT LDS RZ, [RZ] ;  /* 0x00000000fffff984 */ /* 0x000fe20000000800 */
[----:B------:R3:W-:Y:S01]  /*15950*/  @!P4 LDGSTS.E.BYPASS.LTC128B.128 [R243+0x4800], [R200.64] ;  /* 0x04800000c8f3cfae */ /* 0x0007e2000b901d72 */
[----:B------:R-:W-:Y:S03]  /*15960*/  @!P4 LEA R204, P0, R212, c[0x0][0x168], 0x1 ;  /* 0x00005a00d4ccca11 */ /* 0x000fe600078008ff */
        /* <DEDUP_REMOVED lines=9> */
[----:B------:R1:W-:Y:S01]  /*15a00*/  @!P4 LDGSTS.E.BYPASS.LTC128B.128 [R243+0x5800], [R208.64] ;  /* 0x05800000d0f3cfae */ /* 0x0003e2000b901d72 */
[C---:B--2---:R-:W-:Y:S03]  /*15a10*/  @!P4 IADD3.X R202, R2.reuse, UR21, RZ, P3, !PT ;  /* 0x0000001502cacc10 */ /* 0x044fe60009ffe4ff */
[----:B------:R1:W-:Y:S01]  /*15a20*/  @P4 STS.128 [R243+0x6000], RZ ;  /* 0x006000fff3004388 */ /* 0x0003e20000000c00 */
[----:B------:R-:W-:Y:S02]  /*15a30*/  @!P4 IADD3.X R203, R2, UR23, RZ, P1, !PT ;  /* 0x0000001702cbcc10 */ /* 0x000fe40008ffe4ff */
[----:B------:R-:W-:Y:S02]  /*15a40*/  @!P4 LEA.HI.X R207, R205, c[0x0][0x16c], R202, 0x1, P2 ;  /* 0x00005b00cdcfca11 */ /* 0x000fe400010f0cca */
[----:B------:R-:W-:Y:S02]  /*15a50*/  @!P4 LEA.HI.X R205, R212, c[0x0][0x16c], R203, 0x1, P0 ;  /* 0x00005b00d4cdca11 */ /* 0x000fe400000f0ccb */
[C---:B------:R-:W-:Y:S01]  /*15a60*/  @!P4 IADD3 R203, P3, R0.reuse, UR38, RZ ;  /* 0x0000002600cbcc10 */ /* 0x040fe2000ff7e0ff */
[----:B------:R-:W-:Y:S01]  /*15a70*/  @!PT LDS RZ, [RZ] ;  /* 0x00000000fffff984 */ /* 0x000fe20000000800 */
[----:B------:R-:W-:Y:S01]  /*15a80*/  @!PT LDS RZ, [RZ] ;  /* 0x00000000fffff984 */ /* 0x000fe20000000800 */
[----:B------:R-:W-:Y:S01]  /*15a90*/  @!PT LDS RZ, [RZ] ;  /* 0x00000000fffff984 */ /* 0x000fe20000000800 */
[----:B------:R1:W-:Y:S01]  /*15aa0*/  @!P4 LDGSTS.E.BYPASS.LTC128B.128 [R243+0x6000], [R206.64] ;  /* 0x06000000cef3cfae */ /* 0x0003e2000b901d72 */
[----:B------:R-:W-:Y:S02]  /*15ab0*/  @!P4 IADD3 R0, P1, R0, UR36, RZ ;  /* 0x000000240000cc10 */ /* 0x000fe4000ff3e0ff */
[C---:B------:R-:W-:Y:S01]  /*15ac0*/  @!P4 LEA R202, P2, R203.reuse, c[0x0][0x168], 0x1 ;  /* 0x00005a00cbcaca11 */ /* 0x040fe200078408ff */
[----:B------:R1:W-:Y:S01]  /*15ad0*/  @P4 STS.128 [R243+0x6800], RZ ;  /* 0x006800fff3004388 */ /* 0x0003e20000000c00 */
[----:B---3--:R-:W-:Y:S02]  /*15ae0*/  @!P4 IADD3.X R201, R2, UR24, RZ, P3, !PT ;  /* 0x0000001802c9cc10 */ /* 0x008fe40009ffe4ff */
[----:B------:R-:W-:Y:S01]  /*15af0*/  @!P4 LEA R200, P0, R0, c[0x0][0x168], 0x1 ;  /* 0x00005a0000c8ca11 */ /* 0x000fe200078008ff */
[----:B------:R-:W-:Y:S01]  /*15b00*/  @!PT LDS RZ, [RZ] ;  /* 0x00000000fffff984 */ /* 0x000fe20000000800 */
[----:B------:R-:W-:Y:S01]  /*15b10*/  @!PT LDS RZ, [RZ] ;  /* 0x00000000fffff984 */ /* 0x000fe20000000800 */
[----:B------:R-:W-:Y:S01]  /*15b20*/  @!PT LDS RZ, [RZ] ;  /* 0x00000000fffff984 */ /* 0x000fe20000000800 */
[----:B------:R1:W-:Y:S01]  /*15b30*/  @!P4 LDGSTS.E.BYPASS.LTC128B.128 [R243+0x6800], [R204.64] ;  /* 0x06800000ccf3cfae */ /* 0x0003e2000b901d72 */
[----:B------:R-:W-:Y:S02]  /*15b40*/  @!P4 LEA.HI.X R203, R203, c[0x0][0x16c], R201, 0x1, P2 ;  /* 0x00005b00cbcbca11 */ /* 0x000fe400010f0cc9 */
[----:B------:R-:W-:Y:S01]  /*15b50*/  @!P4 IADD3.X R2, R2, UR25, RZ, P1, !PT ;  /* 0x000000190202cc10 */ /* 0x000fe20008ffe4ff */
[----:B------:R1:W-:Y:S03]  /*15b60*/  @P4 STS.128 [R243+0x7000], RZ ;  /* 0x007000fff3004388 */ /* 0x0003e60000000c00 */
        /* <DEDUP_REMOVED lines=10> */
[----:B------:R-:W0:Y:S01]  /*15c10*/  LDGDEPBAR ;  /* 0x00000000000079af */ /* 0x000e220000000000 */
[----:B------:R-:W-:-:S05]  /*15c20*/  BRA `(.L_x_642) ;  /* 0x0000100000007947 */ /* 0x000fca0003800000 */
.L_x_641:
        /* <DEDUP_REMOVED lines=9> */
[----:B------:R-:W-:Y:S01]  /*15cc0*/  @P4 STS.128 [R243+0x8000], RZ ;  /* 0x008000fff3004388 */ /* 0x000fe20000000c00 */
[----:B--2---:R-:W-:Y:S05]  /*15cd0*/  IMAD.WIDE.U32 R4, R4, UR29, R6 ;  /* 0x0000001d04047c25 */ /* 0x004fea000f8e0006 */
[C---:B------:R-:W-:Y:S02]  /*15ce0*/  @!P4 LEA R16, P3, R4.reuse, c[0x0][0x170], 0x1 ;  /* 0x00005c000410ca11 */ /* 0x040fe400078608ff */
[----:B------:R-:W-:Y:S02]  /*15cf0*/  IADD3 R0, R5, UR4, RZ ;  /* 0x0000000405007c10 */ /* 0x000fe4000fffe0ff */
[C---:B------:R-:W-:Y:S02]  /*15d00*/  @!P4 IADD3 R2, P0, R4.reuse, UR31, RZ ;  /* 0x0000001f0402cc10 */ /* 0x040fe4000ff1e0ff */
[----:B------:R-:W-:Y:S02]  /*15d10*/  @!P4 LEA.HI.X R17, R4, c[0x0][0x174], R0, 0x1, P3 ;  /* 0x00005d000411ca11 */ /* 0x000fe400018f0c00 */
[----:B------:R-:W-:Y:S02]  /*15d20*/  @!P4 LEA R18, P2, R2, c[0x0][0x170], 0x1 ;  /* 0x00005c000212ca11 */ /* 0x000fe400078408ff */
[----:B------:R-:W-:Y:S01]  /*15d30*/  @!P4 IADD3.X R7, R0, UR30, RZ, P0, !PT ;  /* 0x0000001e0007cc10 */ /* 0x000fe200087fe4ff */
[----:B------:R-:W-:Y:S01]  /*15d40*/  @!PT LDS RZ, [RZ] ;  /* 0x00000000fffff984 */ /* 0x000fe20000000800 */
[----:B------:R-:W-:Y:S01]  /*15d50*/  @!PT LDS RZ, [RZ] ;  /* 0x00000000fffff984 */ /* 0x000fe20000000800 */
[----:B------:R-:W-:Y:S01]  /*15d60*/  @!PT LDS RZ, [RZ] ;  /* 0x00000000fffff984 */ /* 0x000fe20000000800 */
[----:B------:R1:W-:Y:S01]  /*15d70*/  @!P4 LDGSTS.E.BYPASS.LTC128B.128 [R243+0x8000], [R16.64] ;  /* 0x0800000010f3cfae */ /* 0x0003e2000b901d72 */
[----:B------:R-:W-:Y:S02]  /*15d80*/  @!P4 IADD3 R5, P1, R4, UR11, RZ ;  /* 0x0000000b0405cc10 */ /* 0x000fe4000ff3e0ff */
[----:B------:R-:W-:Y:S02]  /*15d90*/  @!P4 LEA.HI.X R19, R2, c[0x0][0x174], R7, 0x1, P2 ;  /* 0x00005d000213ca11 */ /* 0x000fe400010f0c07 */
[----:B------:R-:W-:Y:S01]  /*15da0*/  @!P4 IADD3 R7, P2, R4, UR14, RZ ;  /* 0x0000000e0407cc10 */ /* 0x000fe2000ff5e0ff */
[----:B------:R-:W-:Y:S01]  /*15db0*/  @P4 STS.128 [R243+0x8800], RZ ;  /* 0x008800fff3004388 */ /* 0x000fe20000000c00 */
[----:B------:R-:W-:Y:S02]  /*15dc0*/  @!P4 IADD3.X R8, R0, UR10, RZ, P1, !PT ;  /* 0x0000000a0008cc10 */ /* 0x000fe40008ffe4ff */
[C---:B------:R-:W-:Y:S02]  /*15dd0*/  @!P4 IADD3 R6, P0, R4.reuse, UR52, RZ ;  /* 0x000000340406cc10 */ /* 0x040fe4000ff1e0ff */
[----:B------:R-:W-:Y:S01]  /*15de0*/  @!P4 IADD3 R9, P6, R4, UR48, RZ ;  /* 0x000000300409cc10 */ /* 0x000fe2000ffde0ff */
[----:B------:R-:W-:Y:S01]  /*15df0*/  @!PT LDS RZ, [RZ] ;  /* 0x00000000fffff984 */ /* 0x000fe20000000800 */
[----:B------:R-:W-:Y:S01]  /*15e00*/  @!PT LDS RZ, [RZ] ;  /* 0x00000000fffff984 */ /* 0x000fe20000000800 */
[----:B------:R-:W-:Y:S01]  /*15e10*/  @!PT LDS RZ, [RZ] ;  /* 0x00000000fffff984 */ /* 0x000fe20000000800 */
[----:B------:R1:W-:Y:S01]  /*15e20*/  @!P4 LDGSTS.E.BYPASS.LTC128B.128 [R243+0x8800], [R18.64] ;  /* 0x0880000012f3cfae */ /* 0x0003e2000b901d72 */
[----:B------:R-:W-:Y:S02]  /*15e30*/  @!P4 LEA R12, P1, R6, c[0x0][0x170], 0x1 ;  /* 0x00005c00060cca11 */ /* 0x000fe400078208ff */
[C---:B------:R-:W-:Y:S02]  /*15e40*/  @!P4 IADD3.X R10, R0.reuse, UR12, RZ, P0, !PT ;  /* 0x0000000c000acc10 */ /* 0x040fe400087fe4ff */
[----:B------:R-:W-:Y:S01]  /*15e50*/  @!P4 IADD3.X R21, R0, UR15, RZ, P6, !PT ;  /* 0x0000000f0015cc10 */ /* 0x000fe2000b7fe4ff */
[----:B------:R-:W-:Y:S01]  /*15e60*/  @P4 STS.128 [R243+0x9000], RZ ;  /* 0x009000fff3004388 */ /* 0x000fe20000000c00 */
[----:B------:R-:W-:Y:S02]  /*15e70*/  P2R R2, PR, RZ, 0x4 ;  /* 0x00000004ff027803 */ /* 0x000fe40000000000 */
[C---:B------:R-:W-:Y:S02]  /*15e80*/  @!P4 LEA R14, P2, R5.reuse, c[0x0][0x170], 0x1 ;  /* 0x00005c00050eca11 */ /* 0x040fe400078408ff */
[----:B------:R-:W-:Y:S02]  /*15e90*/  @!P4 LEA.HI.X R13, R6, c[0x0][0x174], R10, 0x1, P1 ;  /* 0x00005d00060dca11 */ /* 0x000fe400008f0c0a */
[----:B------:R-:W-:Y:S02]  /*15ea0*/  @!P4 LEA.HI.X R15, R5, c[0x0][0x174], R8, 0x1, P2 ;  /* 0x00005d00050fca11 */ /* 0x000fe400010f0c08 */
[----:B------:R-:W-:Y:S02]  /*15eb0*/  ISETP.NE.AND P3, PT, R2, RZ, PT ;  /* 0x000000ff0200720c */ /* 0x000fe40003f65270 */
[----:B------:R-:W-:Y:S01]  /*15ec0*/  @!P4 LEA R8, P2, R9, c[0x0][0x170], 0x1 ;  /* 0x00005c000908ca11 */ /* 0x000fe200078408ff */
[----:B------:R-:W-:Y:S01]  /*15ed0*/  @!PT LDS RZ, [RZ] ;  /* 0x00000000fffff984 */ /* 0x000fe20000000800 */
[----:B------:R-:W-:Y:S01]  /*15ee0*/  @!PT LDS RZ, [RZ] ;  /* 0x00000000fffff984 */ /* 0x000fe20000000800 */
[----:B------:R-:W-:Y:S01]  /*15ef0*/  @!PT LDS RZ, [RZ] ;  /* 0x00000000fffff984 */ /* 0x000fe20000000800 */
[----:B------:R2:W-:Y:S01]  /*15f00*/  @!P4 LDGSTS.E.BYPASS.LTC128B.128 [R243+0x9000], [R14.64] ;  /* 0x090000000ef3cfae */ /* 0x0005e2000b901d72 */
[----:B------:R-:W-:Y:S02]  /*15f10*/  @!P4 IADD3.X R5, R0, UR13, RZ, P3, !PT ;  /* 0x0000000d0005cc10 */ /* 0x000fe40009ffe4ff */
[----:B------:R-:W-:Y:S02]  /*15f20*/  @!P4 LEA R10, P3, R7, c[0x0][0x170], 0x1 ;  /* 0x00005c00070aca11 */ /* 0x000fe400078608ff */
[----:B------:R-:W-:Y:S01]  /*15f30*/  @!P4 LEA.HI.X R9, R9, c[0x0][0x174], R21, 0x1, P2 ;  /* 0x00005d000909ca11 */ /* 0x000fe200010f0c15 */
[----:B------:R-:W-:Y:S01]  /*15f40*/  @P4 STS.128 [R243+0x9800], RZ ;  /* 0x009800fff3004388 */ /* 0x000fe20000000c00 */
[----:B------:R-:W-:Y:S02]  /*15f50*/  @!P4 LEA.HI.X R11, R7, c[0x0][0x174], R5, 0x1, P3 ;  /* 0x00005d00070bca11 */ /* 0x000fe400018f0c05 */
        /* <DEDUP_REMOVED lines=10> */
[----:B------:R-:W-:Y:S02]  /*16000*/  @!P4 LEA.HI.X R7, R20, c[0x0][0x174], R22, 0x1, P1 ;  /* 0x00005d001407ca11 */ /* 0x000fe400008f0c16 */
[C---:B------:R-:W-:Y:S03]  /*16010*/  @!P4 LEA R4, P0, R2.reuse, c[0x0][0x170], 0x1 ;  /* 0x00005c000204ca11 */ /* 0x040fe600078008ff */
[----:B------:R-:W-:Y:S01]  /*16020*/  @!PT LDS RZ, [RZ] ;  /* 0x00000000fffff984 */ /* 0x000fe20000000800 */
[----:B------:R-:W-:Y:S01]  /*16030*/  @!PT LDS RZ, [RZ] ;  /* 0x00000000fffff984 */ /* 0x000fe20000000800 */
[----:B------:R-:W-:Y:S01]  /*16040*/  @!PT LDS RZ, [RZ] ;  /* 0x00000000fffff984 */ /* 0x000fe20000000800 */
[----:B------:R3:W-:Y:S01]  /*16050*/  @!P4 LDGSTS.E.BYPASS.LTC128B.128 [R243+0xa000], [R10.64] ;  /* 0x0a0000000af3cfae */ /* 0x0007e2000b901d72 */
[----:B------:R-:W-:Y:S02]  /*16060*/  @!P4 LEA.HI.X R5, R2, c[0x0][0x174], R0, 0x1, P0 ;  /* 0x00005d000205ca11 */ /* 0x000fe400000f0c00 */
[----:B------:R-:W-:Y:S03]  /*16070*/  PLOP3.LUT P0, PT, PT, PT, UP0, 0x80, 0x0 ;  /* 0x000000000000781c */ /* 0x000fe60003f0f008 */
        /* <DEDUP_REMOVED lines=16> */
[----:B-1----:R-:W4:Y:S06]  /*16180*/  LDSM.16.M88.4 R16, [R135+0x4000] ;  /* 0x004000008710783b */ /* 0x002f2c0000000200 */
[----:B------:R-:W3:Y:S06]  /*16190*/  LDSM.16.M88.4 R124, [R222+0x2000] ;  /* 0x00200000de7c783b */ /* 0x000eec0000000200 */
[----:B------:R-:W1:Y:S06]  /*161a0*/  LDSM.16.M88.4 R32, [R135+0x4800] ;  /* 0x004800008720783b */ /* 0x000e6c0000000200 */
[----:B------:R-:W0:Y:S06]  /*161b0*/  LDGDEPBAR ;  /* 0x00000000000079af */ /* 0x000e2c0000000000 */
[----:B------:R-:W5:Y:S06]  /*161c0*/  LDSM.16.M88.4 R48, [R135+0x5000] ;  /* 0x005000008730783b */ /* 0x000f6c0000000200 */
[----:B------:R-:W1:Y:S06]  /*161d0*/  LDSM.16.M88.4 R64, [R135+0x5800] ;  /* 0x005800008740783b */ /* 0x000e6c0000000200 */
[----:B------:R-:W5:Y:S01]  /*161e0*/  LDSM.16.M88.4 R80, [R135+0x6000] ;  /* 0x006000008750783b */ /* 0x000f620000000200 */
[-C--:B----4-:R-:W-:Y:S05]  /*161f0*/  HMMA.16816.F32.BF16 R4, R128, R16.reuse, RZ ;  /* 0x000000108004723c */ /* 0x090fea00000418ff */
[----:B------:R-:W4:Y:S03]  /*16200*/  LDSM.16.M88.4 R96, [R135+0x6800] ;  /* 0x006800008760783b */ /* 0x000f260000000200 */
[C---:B---3--:R-:W-:Y:S03]  /*16210*/  HMMA.16816.F32.BF16 R8, R124.reuse, R16, RZ ;  /* 0x000000107c08723c */ /* 0x048fe600000418ff */
[----:B------:R-:W3:Y:S06]  /*16220*/  LDSM.16.M88.4 R112, [R135+0x7000] ;  /* 0x007000008770783b */ /* 0x000eec0000000200 */
[----:B------:R-:W3:Y:S01]  /*16230*/  LDSM.16.M88.4 R200, [R135+0x7800] ;  /* 0x0078000087c8783b */ /* 0x000ee20000000200 */
[-C--:B--2---:R-:W-:Y:S05]  /*16240*/  HMMA.16816.F32.BF16 R12, R124, R18.reuse, RZ ;  /* 0x000000127c0c723c */ /* 0x084fea00000418ff */
[----:B------:R-:W-:Y:S03]  /*16250*/  LDSM.16.M88.4 R204, [R225] ;  /* 0x00000000e1cc783b */ /* 0x000fe60000000200 */
[C---:B------:R-:W-:Y:S03]  /*16260*/  HMMA.16816.F32.BF16 R16, R128.reuse, R18, RZ ;  /* 0x000000128010723c */ /* 0x040fe600000418ff */
[----:B------:R-:W2:Y:S05]  /*16270*/  LDSM.16.M88.4 R208, [R221+0x4000] ;  /* 0x00400000ddd0783b */ /* 0x000eaa0000000200 */
[-C--:B-1----:R-:W-:Y:S01]  /*16280*/  HMMA.16816.F32.BF16 R20, R128, R32.reuse, RZ ;  /* 0x000000208014723c */ /* 0x082fe200000418ff */
[----:B------:R-:W1:Y:S07]  /*16290*/  LDSM.16.M88.4 R212, [R225+0x2000] ;  /* 0x00200000e1d4783b */ /* 0x000e6e0000000200 */
[C---:B------:R-:W-:Y:S08]  /*162a0*/  HMMA.16816.F32.BF16 R24, R124.reuse, R32, RZ ;  /* 0x000000207c18723c */ /* 0x040ff000000418ff */
[-C--:B------:R-:W-:Y:S08]  /*162b0*/  HMMA.16816.F32.BF16 R28, R124, R34.reuse, RZ ;  /* 0x000000227c1c723c */ /* 0x080ff000000418ff */
        /* <DEDUP_REMOVED lines=24> */
[----:B------:R-:W-:Y:S01]  /*16440*/  HMMA.16816.F32.BF16 R128, R128, R202, RZ ;  /* 0x000000ca8080723c */ /* 0x000fe200000418ff */
[----:B------:R-:W3:Y:S07]  /*16450*/  LDSM.16.M88.4 R200, [R221+0x4800] ;  /* 0x00480000ddc8783b */ /* 0x000eee0000000200 */
[-C--:B--2---:R-:W-:Y:S08]  /*16460*/  HMMA.16816.F32.BF16 R4, R204, R208.reuse, R4 ;  /* 0x000000d0cc04723c */ /* 0x084ff00000041804 */
[C---:B-1----:R-:W-:Y:S08]  /*16470*/  HMMA.16816.F32.BF16 R8, R212.reuse, R208, R8 ;  /* 0x000000d0d408723c */ /* 0x042ff00000041808 */
        /* <DEDUP_REMOVED lines=32> */
[----:B------:R-:W-:Y:S07]  /*16680*/  LDSM.16.M88.4 R208, [R223] ;  /* 0x00000000dfd0783b */ /* 0x000fee0000000200 */
[-C--:B--2---:R-:W-:Y:S08]  /*16690*/  HMMA.16816.F32.BF16 R116, R204, R200.reuse, R116 ;  /* 0x000000c8cc74723c */ /* 0x084ff00000041874 */
[C---:B------:R-:W-:Y:S08]  /*166a0*/  HMMA.16816.F32.BF16 R120, R212.reuse, R200, R120 ;  /* 0x000000c8d478723c */ /* 0x040ff00000041878 */
[-C--:B------:R-:W-:Y:S01]  /*166b0*/  HMMA.16816.F32.BF16 R124, R212, R202.reuse, R124 ;  /* 0x000000cad47c723c */ /* 0x080fe2000004187c */
[----:B------:R-:W1:Y:S07]  /*166c0*/  LDSM.16.M88.4 R212, [R226] ;  /* 0x00000000e2d4783b */ /* 0x000e6e0000000200 */
[----:B------:R-:W-:Y:S01]  /*166d0*/  HMMA.16816.F32.BF16 R128, R204, R202, R128 ;  /* 0x000000cacc80723c */ /* 0x000fe20000041880 */
[----:B------:R-:W2:Y:S06]  /*166e0*/  LDSM.16.M88.4 R200, [R223+0x2000] ;  /* 0x00200000dfc8783b */ /* 0x000eac0000000200 */
[----:B------:R-:W3:Y:S01]  /*166f0*/  LDSM.16.M88.4 R204, [R233] ;  /* 0x00000000e9cc783b */ /* 0x000ee20000000200 */
[-C--:B-1----:R-:W-:Y:S08]  /*16700*/  HMMA.16816.F32.BF16 R4, R208, R212.reuse, R4 ;  /* 0x000000d4d004723c */ /* 0x082ff00000041804 */
[C---:B--2---:R-:W-:Y:S08]  /*16710*/  HMMA.16816.F32.BF16 R8, R200.reuse, R212, R8 ;  /* 0x000000d4c808723c */ /* 0x044ff00000041808 */
[-C--:B------:R-:W-:Y:S08]  /*16720*/  HMMA.16816.F32.BF16 R12, R200, R214.reuse, R12 ;  /* 0x000000d6c80c723c */ /* 0x080ff0000004180c */
[C---:B------:R-:W-:Y:S01]  /*16730*/  HMMA.16816.F32.BF16 R16, R208.reuse, R214, R16 ;  /* 0x000000d6d010723c */ /* 0x040fe20000041810 */
[----:B------:R-:W1:Y:S07]  /*16740*/  LDSM.16.M88.4 R212, [R232] ;  /* 0x00000000e8d4783b */ /* 0x000e6e0000000200 */
        /* <DEDUP_REMOVED lines=36> */
[----:B------:R-:W3:Y:S01]  /*16990*/  LDSM.16.M88.4 R208, [R220+0x800] ;  /* 0x00080000dcd0783b */ /* 0x000ee20000000200 */
[-C--:B-1----:R-:W-:Y:S08]  /*169a0*/  HMMA.16816.F32.BF16 R4, R200, R212.reuse, R4 ;  /* 0x000000d4c804723c */ /* 0x082ff00000041804 */
[C---:B--2---:R-:W-:Y:S08]  /*169b0*/  HMMA.16816.F32.BF16 R8, R204.reuse, R212, R8 ;  /* 0x000000d4cc08723c */ /* 0x044ff00000041808 */
        /* <DEDUP_REMOVED lines=27> */
[----:B------:R-:W2:Y:S01]  /*16b70*/  LDSM.16.M88.4 R208, [R220+0x3800] ;  /* 0x00380000dcd0783b */ /* 0x000ea20000000200 */
[----:B------:R-:W-:Y:S05]  /*16b80*/  DEPBAR.LE SB0, 0x0 ;  /* 0x000080000000791a */ /* 0x000fea0000000000 */
[----:B------:R-:W-:Y:S01]  /*16b90*/  BAR.SYNC.DEFER_BLOCKING 0x0 ;  /* 0x0000000000007b1d */ /* 0x000fe20000010000 */
[-C--:B-1----:R-:W-:Y:S08]  /*16ba0*/  HMMA.16816.F32.BF16 R100, R200, R212.reuse, R100 ;  /* 0x000000d4c864723c */ /* 0x082ff00000041864 */
[C---:B------:R-:W-:Y:S08]  /*16bb0*/  HMMA.16816.F32.BF16 R104, R204.reuse, R212, R104 ;  /* 0x000000d4cc68723c */ /* 0x040ff00000041868 */
[-C--:B------:R-:W-:Y:S08]  /*16bc0*/  HMMA.16816.F32.BF16 R108, R204, R214.reuse, R108 ;  /* 0x000000d6cc6c723c */ /* 0x080ff0000004186c */
[C---:B------:R-:W-:Y:S08]  /*16bd0*/  HMMA.16816.F32.BF16 R112, R200.reuse, R214, R112 ;  /* 0x000000d6c870723c */ /* 0x040ff00000041870 */
[-C--:B--2---:R-:W-:Y:S08]  /*16be0*/  HMMA.16816.F32.BF16 R116, R200, R208.reuse, R116 ;  /* 0x000000d0c874723c */ /* 0x084ff00000041874 */
[C---:B------:R-:W-:Y:S08]  /*16bf0*/  HMMA.16816.F32.BF16 R120, R204.reuse, R208, R120 ;  /* 0x000000d0cc78723c */ /* 0x040ff00000041878 */
[-C--:B------:R-:W-:Y:S08]  /*16c00*/  HMMA.16816.F32.BF16 R124, R204, R210.reuse, R124 ;  /* 0x000000d2cc7c723c */ /* 0x080ff0000004187c */
[----:B------:R-:W-:Y:S01]  /*16c10*/  HMMA.16816.F32.BF16 R128, R200, R210, R128 ;  /* 0x000000d2c880723c */ /* 0x000fe20000041880 */
[----:B------:R-:W-:-:S07]  /*16c20*/  @P0 BRA `(.L_x_643) ;  /* 0xffffea8000000947 */ /* 0x000fce000383ffff */
.L_x_642:
[----:B------:R-:W-:Y:S01]  /*16c30*/  LOP3.LUT R234, R234, 0xffffbfff, RZ, 0xc0, !PT ;  /* 0xffffbfffeaea7812 */ /* 0x000fe200078ec0ff */
[----:B------:R-:W2:Y:S01]  /*16c40*/  S2R R2, SR_TID.X ;  /* 0x0000000000027919 */ /* 0x000ea20000002100 */
[----:B------:R-:W-:Y:S01]  /*16c50*/  IMAD.U32 R0, RZ, RZ, UR7 ;  /* 0x00000007ff007e24 */ /* 0x000fe2000f8e00ff */
[----:B------:R-:W-:Y:S01]  /*16c60*/  UISETP.GT.AND UP0, UPT, UR7, UR8, UPT ;  /* 0x000000080700728c */ /* 0x000fe2000bf04270 */
[----:B------:R-:W-:Y:S01]  /*16c70*/  @P4 LOP3.LUT R234, R234, 0x4000, RZ, 0xfc, !PT ;  /* 0x00004000eaea4812 */ /* 0x000fe200078efcff */
[----:B------:R-:W-:Y:S03]  /*16c80*/  UMOV UR9, UR7 ;  /* 0x0000000700097c82 */ /* 0x000fe60008000000 */
[----:B------:R-:W-:Y:S01]  /*16c90*/  LOP3.LUT R234, R234, 0xffffff7f, RZ, 0xc0, !PT ;  /* 0xffffff7feaea7812 */ /* 0x000fe200078ec0ff */
[----:B------:R-:W-:Y:S04]  /*16ca0*/  STL [R1+0x13c], R196 ;  /* 0x00013cc401007387 */ /* 0x000fe80000100800 */
[----:B------:R-:W-:Y:S04]  /*16cb0*/  STL [R1+0x138], R197 ;  /* 0x000138c501007387 */ /* 0x000fe80000100800 */
[----:B------:R-:W-:Y:S04]  /*16cc0*/  STL [R1+0x134], R198 ;  /* 0x000134c601007387 */ /* 0x000fe80000100800 */
[----:B------:R-:W-:Y:S01]  /*16cd0*/  STL [R1+0x130], R199 ;  /* 0x000130c701007387 */ /* 0x000fe20000100800 */
[----:B--2---:R-:W-:Y:S03]  /*16ce0*/  IMAD.SHL.U32 R2, R2, 0x2, RZ ;  /* 0x0000000202027824 */ /* 0x004fe600078e00ff */
[----:B------:R-:W-:Y:S02]  /*16cf0*/  STL [R1+0x114], R243 ;  /* 0x000114f301007387 */ /* 0x000fe40000100800 */
[----:B------:R-:W-:Y:S02]  /*16d00*/  LOP3.LUT R2, R2, 0x6, RZ, 0xc0, !PT ;  /* 0x0000000602027812 */ /* 0x000fe400078ec0ff */
[----:B------:R-:W-:Y:S04]  /*16d10*/  STL [R1+0x110], R233 ;  /* 0x000110e901007387 */ /* 0x000fe80000100800 */
[----:B------:R-:W-:Y:S01]  /*16d20*/  STL [R1+0x10c], R232 ;  /* 0x00010ce801007387 */ /* 0x000fe20000100800 */
[----:B------:R-:W-:Y:S03]  /*16d30*/  IMAD R0, R0, 0x80, R2 ;  /* 0x0000008000007824 */ /* 0x000fe600078e0202 */
[----:B------:R-:W-:Y:S02]  /*16d40*/  STL [R1+0x108], R231 ;  /* 0x000108e701007387 */ /* 0x000fe40000100800 */
[C---:B------:R-:W-:Y:S02]  /*16d50*/  IADD3 R2, R0.reuse, 0x1, RZ ;  /* 0x0000000100027810 */ /* 0x040fe40007ffe0ff */
[C---:B------:R-:W-:Y:S01]  /*16d60*/  ISETP.GE.AND P2, PT, R0.reuse, R237, PT ;  /* 0x000000ed0000720c */ /* 0x040fe20003f46270 */
[----:B------:R-:W-:Y:S01]  /*16d70*/  STL [R1+0x104], R230 ;  /* 0x000104e601007387 */ /* 0x000fe20000100800 */
[-C--:B------:R-:W-:Y:S02]  /*16d80*/  ISETP.GE.AND P0, PT, R0, R236.reuse, PT ;  /* 0x000000ec0000720c */ /* 0x080fe40003f06270 */
[C---:B------:R-:W-:Y:S01]  /*16d90*/  ISETP.GE.AND P3, PT, R2.reuse, R236, PT ;  /* 0x000000ec0200720c */ /* 0x040fe20003f66270 */
[----:B------:R2:W-:Y:S01]  /*16da0*/  STL [R1+0x100], R229 ;  /* 0x000100e501007387 */ /* 0x0005e20000100800 */
[----:B------:R-:W-:Y:S02]  /*16db0*/  ISETP.GE.AND P4, PT, R2, R238, PT ;  /* 0x000000ee0200720c */ /* 0x000fe40003f86270 */
[C---:B------:R-:W-:Y:S01]  /*16dc0*/  ISETP.GE.OR P5, PT, R0.reuse, R242, !P2 ;  /* 0x000000f20000720c */ /* 0x040fe200057a6670 */
[----:B------:R3:W-:Y:S01]  /*16dd0*/  STL [R1+0xfc], R228 ;  /* 0x0000fce401007387 */ /* 0x0007e20000100800 */
[-C--:B------:R-:W-:Y:S02]  /*16de0*/  ISETP.GE.OR P2, PT, R0, R241.reuse, !P0 ;  /* 0x000000f10000720c */ /* 0x080fe40004746670 */
[C---:B------:R-:W-:Y:S01]  /*16df0*/  ISETP.GE.OR P0, PT, R2.reuse, R241, !P3 ;  /* 0x000000f10200720c */ /* 0x040fe20005f06670 */
[----:B------:R4:W-:Y:S01]  /*16e00*/  STL [R1+0xf8], R227 ;  /* 0x0000f8e301007387 */ /* 0x0009e20000100800 */
[C---:B------:R-:W-:Y:S02]  /*16e10*/  ISETP.GE.OR P3, PT, R2.reuse, R240, !P4 ;  /* 0x000000f00200720c */ /* 0x040fe40006766670 */
[C---:B------:R-:W-:Y:S01]  /*16e20*/  ISETP.GE.AND P1, PT, R2.reuse, R237, PT ;  /* 0x000000ed0200720c */ /* 0x040fe20003f26270 */
[----:B------:R-:W-:Y:S01]  /*16e30*/  STL [R1+0xf4], R226 ;  /* 0x0000f4e201007387 */ /* 0x000fe20000100800 */
[C---:B------:R-:W-:Y:S02]  /*16e40*/  ISETP.GE.AND P6, PT, R2.reuse, R235, PT ;  /* 0x000000eb0200720c */ /* 0x040fe40003fc6270 */
[C---:B------:R-:W-:Y:S01]  /*16e50*/  ISETP.GE.OR P1, PT, R2.reuse, R242, !P1 ;  /* 0x000000f20200720c */ /* 0x040fe20004f26670 */
[----:B------:R-:W-:Y:S01]  /*16e60*/  STL [R1+0xf0], R225 ;  /* 0x0000f0e101007387 */ /* 0x000fe20000100800 */
[----:B------:R-:W-:Y:S02]  /*16e70*/  ISETP.GE.OR P4, PT, R2, R239, !P6 ;  /* 0x000000ef0200720c */ /* 0x000fe40007786670 */
[----:B-1----:R-:W-:Y:S01]  /*16e80*/  FSEL R203, R4, -INF , !P5 ;  /* 0xff80000004cb7808 */ /* 0x002fe20006800000 */
[----:B------:R-:W-:Y:S01]  /*16e90*/  STL [R1+0xec], R224 ;  /* 0x0000ece001007387 */ /* 0x000fe20000100800 */
[C---:B------:R-:W-:Y:S02]  /*16ea0*/  IADD3 R2, R0.reuse, 0x8, RZ ;  /* 0x0000000800027810 */ /* 0x040fe40007ffe0ff */
[----:B------:R-:W-:Y:S01]  /*16eb0*/  IADD3 R4, R0, 0x9, RZ ;  /* 0x0000000900047810 */ /* 0x000fe20007ffe0ff */
[----:B------:R-:W-:Y:S01]  /*16ec0*/  STL [R1+0xe8], R223 ;  /* 0x0000e8df01007387 */ /* 0x000fe20000100800 */
[----:B------:R-:W-:Y:S02]  /*16ed0*/  FSEL R204, R6, -INF , !P2 ;  /* 0xff80000006cc7808 */ /* 0x000fe40005000000 */
[-C--:B------:R-:W-:Y:S01]  /*16ee0*/  ISETP.GE.AND P2, PT, R2, R237.reuse, PT ;  /* 0x000000ed0200720c */ /* 0x080fe20003f46270 */
[----:B------:R-:W-:Y:S01]  /*16ef0*/  STL [R1+0xe4], R222 ;  /* 0x0000e4de01007387 */ /* 0x000fe20000100800 */
[----:B------:R-:W-:Y:S02]  /*16f00*/  FSEL R205, R5, -INF , !P1 ;  /* 0xff80000005cd7808 */ /* 0x000fe40004800000 */
[----:B------:R-:W-:Y:S01]  /*16f10*/  ISETP.GE.AND P1, PT, R4, R237, PT ;  /* 0x000000ed0400720c */ /* 0x000fe20003f26270 */
[----:B------:R-:W-:Y:S01]  /*16f20*/  STL [R1+0xe0], R221 ;  /* 0x0000e0dd01007387 */ /* 0x000fe20000100800 */
[----:B------:R-:W-:Y:S02]  /*16f30*/  @P3 LOP3.LUT R234, R234, 0x80, RZ, 0xfc, !PT ;  /* 0x00000080eaea3812 */ /* 0x000fe400078efcff */
[-C--:B------:R-:W-:Y:S01]  /*16f40*/  ISETP.GE.AND P3, PT, R4, R236.reuse, PT ;  /* 0x000000ec0400720c */ /* 0x080fe20003f66270 */
[----:B------:R-:W-:Y:S01]  /*16f50*/  STL [R1+0xdc], R220 ;  /* 0x0000dcdc01007387 */ /* 0x000fe20000100800 */
[----:B------:R-:W-:Y:S02]  /*16f60*/  FSEL R206, R7, -INF , !P0 ;  /* 0xff80000007ce7808 */ /* 0x000fe40004000000 */
[C---:B------:R-:W-:Y:S01]  /*16f70*/  ISETP.GE.AND P0, PT, R2.reuse, R236, PT ;  /* 0x000000ec0200720c */ /* 0x040fe20003f06270 */
[----:B------:R1:W-:Y:S01]  /*16f80*/  STL [R1+0xd8], R135 ;  /* 0x0000d88701007387 */ /* 0x0003e20000100800 */
[-C--:B------:R-:W-:Y:S02]  /*16f90*/  ISETP.GE.OR P5, PT, R2, R242.reuse, !P2 ;  /* 0x000000f20200720c */ /* 0x080fe400057a6670 */
[----:B------:R-:W-:Y:S02]  /*16fa0*/  ISETP.GE.OR P2, PT, R4, R242, !P1 ;  /* 0x000000f20400720c */ /* 0x000fe40004f46670 */
[-C--:B------:R-:W-:Y:S02]  /*16fb0*/  ISETP.GE.OR P1, PT, R2, R241.reuse, !P0 ;  /* 0x000000f10200720c */ /* 0x080fe40004726670 */
[----:B------:R-:W-:Y:S02]  /*16fc0*/  ISETP.GE.OR P0, PT, R4, R241, !P3 ;  /* 0x000000f10400720c */ /* 0x000fe40005f06670 */
[C---:B------:R-:W-:Y:S02]  /*16fd0*/  IADD3 R201, R0.reuse, 0x10, RZ ;  /* 0x0000001000c97810 */ /* 0x040fe40007ffe0ff */
[----:B------:R-:W-:Y:S02]  /*16fe0*/  IADD3 R202, R0, 0x11, RZ ;  /* 0x0000001100ca7810 */ /* 0x000fe40007ffe0ff */
[----:B------:R-:W-:Y:S02]  /*16ff0*/  FSEL R207, R17, -INF , !P2 ;  /* 0xff80000011cf7808 */ /* 0x000fe40005000000 */
[-C--:B------:R-:W-:Y:S02]  /*17000*/  ISETP.GE.AND P2, PT, R201, R237.reuse, PT ;  /* 0x000000edc900720c */ /* 0x080fe40003f46270 */
[----:B------:R-:W-:Y:S02]  /*17010*/  FSEL R209, R18, -INF , !P1 ;  /* 0xff80000012d17808 */ /* 0x000fe40004800000 */
[C---:B------:R-:W-:Y:S02]  /*17020*/  ISETP.GE.AND P1, PT, R202.reuse, R237, PT ;  /* 0x000000edca00720c */ /* 0x040fe40003f26270 */
[-C--:B------:R-:W-:Y:S02]  /*17030*/  ISETP.GE.AND P3, PT, R202, R236.reuse, PT ;  /* 0x000000ecca00720c */ /* 0x080fe40003f66270 */
[----:B------:R-:W-:Y:S02]  /*17040*/  FSEL R210, R19, -INF , !P0 ;  /* 0xff80000013d27808 */ /* 0x000fe40004000000 */
[C---:B------:R-:W-:Y:S02]  /*17050*/  ISETP.GE.AND P0, PT, R201.reuse, R236, PT ;  /* 0x000000ecc900720c */ /* 0x040fe40003f06270 */
[----:B------:R-:W-:Y:S02]  /*17060*/  FSEL R208, R16, -INF , !P5 ;  /* 0xff80000010d07808 */ /* 0x000fe40006800000 */
[CC--:B------:R-:W-:Y:S02]  /*17070*/  ISETP.GE.OR P5, PT, R201.reuse, R242.reuse, !P2 ;  /* 0x000000f2c900720c */ /* 0x0c0fe400057a6670 */
[C---:B------:R-:W-:Y:S02]  /*17080*/  ISETP.GE.OR P2, PT, R202.reuse, R242, !P1 ;  /* 0x000000f2ca00720c */ /* 0x040fe40004f46670 */
[-C--:B------:R-:W-:Y:S02]  /*17090*/  ISETP.GE.OR P1, PT, R201, R241.reuse, !P0 ;  /* 0x000000f1c900720c */ /* 0x080fe40004726670 */
[----:B------:R-:W-:Y:S02]  /*170a0*/  ISETP.GE.OR P0, PT, R202, R241, !P3 ;  /* 0x000000f1ca00720c */ /* 0x000fe40005f06670 */
[C---:B------:R-:W-:Y:S02]  /*170b0*/  IADD3 R16, R0.reuse, 0x18, RZ ;  /* 0x0000001800107810 */ /* 0x040fe40007ffe0ff */
[----:B------:R-:W-:Y:S02]  /*170c0*/  IADD3 R17, R0, 0x19, RZ ;  /* 0x0000001900117810 */ /* 0x000fe40007ffe0ff */
[----:B--2---:R-:W-:Y:S02]  /*170d0*/  FSEL R229, R21, -INF , !P2 ;  /* 0xff80000015e57808 */ /* 0x004fe40005000000 */
[-C--:B------:R-:W-:Y:S02]  /*170e0*/  ISETP.GE.AND P2, PT, R16, R237.reuse, PT ;  /* 0x000000ed1000720c */ /* 0x080fe40003f46270 */
[----:B---3--:R-:W-:Y:S02]  /*170f0*/  FSEL R228, R22, -INF , !P1 ;  /* 0xff80000016e47808 */ /* 0x008fe40004800000 */
[C---:B------:R-:W-:Y:S02]  /*17100*/  ISETP.GE.AND P1, PT, R17.reuse, R237, PT ;  /* 0x000000ed1100720c */ /* 0x040fe40003f26270 */
[-C--:B------:R-:W-:Y:S02]  /*17110*/  ISETP.GE.AND P3, PT, R17, R236.reuse, PT ;  /* 0x000000ec1100720c */ /* 0x080fe40003f66270 */
[----:B------:R-:W-:Y:S02]  /*17120*/  FSEL R215, R23, -INF , !P0 ;  /* 0xff80000017d77808 */ /* 0x000fe40004000000 */
[----:B------:R-:W-:Y:S02]  /*17130*/  ISETP.GE.AND P0, PT, R16, R236, PT ;  /* 0x000000ec1000720c */ /* 0x000fe40003f06270 */
[----:B------:R-:W-:Y:S02]  /*17140*/  FSEL R230, R20, -INF , !P5 ;  /* 0xff80000014e67808 */ /* 0x000fe40006800000 */
[CC--:B------:R-:W-:Y:S02]  /*17150*/  ISETP.GE.OR P5, PT, R16.reuse, R242.reuse, !P2 ;  /* 0x000000f21000720c */ /* 0x0c0fe400057a6670 */
[C---:B------:R-:W-:Y:S02]  /*17160*/  ISETP.GE.OR P2, PT, R17.reuse, R242, !P1 ;  /* 0x000000f21100720c */ /* 0x040fe40004f46670 */
[-C--:B------:R-:W-:Y:S02]  /*17170*/  ISETP.GE.OR P1, PT, R16, R241.reuse, !P0 ;  /* 0x000000f11000720c */ /* 0x080fe40004726670 */
[----:B------:R-:W-:Y:S02]  /*17180*/  ISETP.GE.OR P0, PT, R17, R241, !P3 ;  /* 0x000000f11100720c */ /* 0x000fe40005f06670 */
[C---:B------:R-:W-:Y:S02]  /*17190*/  IADD3 R23, R0.reuse, 0x20, RZ ;  /* 0x0000002000177810 */ /* 0x040fe40007ffe0ff */
[----:B------:R-:W-:Y:S02]  /*171a0*/  IADD3 R200, R0, 0x21, RZ ;  /* 0x0000002100c87810 */ /* 0x000fe40007ffe0ff */
[----:B------:R-:W-:Y:S02]  /*171b0*/  FSEL R212, R33, -INF , !P2 ;  /* 0xff80000021d47808 */ /* 0x000fe40005000000 */
[-C--:B------:R-:W-:Y:S02]  /*171c0*/  ISETP.GE.AND P2, PT, R23, R237.reuse, PT ;  /* 0x000000ed1700720c */ /* 0x080fe40003f46270 */
[----:B------:R-:W-:Y:S02]  /*171d0*/  FSEL R196, R34, -INF , !P1 ;  /* 0xff80000022c47808 */ /* 0x000fe40004800000 */
[----:B------:R-:W-:Y:S02]  /*171e0*/  ISETP.GE.AND P1, PT, R200, R237, PT ;  /* 0x000000edc800720c */ /* 0x000fe40003f26270 */
[----:B------:R-:W-:Y:S02]  /*171f0*/  FSEL R198, R35, -INF , !P0 ;  /* 0xff80000023c67808 */ /* 0x000fe40004000000 */
[C---:B------:R-:W-:Y:S02]  /*17200*/  ISETP.GE.AND P0, PT, R23.reuse, R236, PT ;  /* 0x000000ec1700720c */ /* 0x040fe40003f06270 */
[----:B------:R-:W-:Y:S02]  /*17210*/  FSEL R213, R32, -INF , !P5 ;  /* 0xff80000020d57808 */ /* 0x000fe40006800000 */
[CC--:B------:R-:W-:Y:S02]  /*17220*/  ISETP.GE.OR P5, PT, R23.reuse, R242.reuse, !P2 ;  /* 0x000000f21700720c */ /* 0x0c0fe400057a6670 */
[C---:B------:R-:W-:Y:S02]  /*17230*/  ISETP.GE.OR P2, PT, R200.reuse, R242, !P1 ;  /* 0x000000f2c800720c */ /* 0x040fe40004f46670 */
[-C--:B------:R-:W-:Y:S02]  /*17240*/  ISETP.GE.OR P1, PT, R23, R241.reuse, !P0 ;  /* 0x000000f11700720c */ /* 0x080fe40004726670 */
[----:B------:R-:W-:Y:S02]  /*17250*/  ISETP.GE.AND P3, PT, R200, R236, PT ;  /* 0x000000ecc800720c */ /* 0x000fe40003f66270 */
[----:B------:R-:W-:Y:S01]  /*17260*/  FSEL R5, R38, -INF , !P1 ;  /* 0xff80000026057808 */ /* 0x000fe20004800000 */
[----:B------:R-:W-:Y:S01]  /*17270*/  IMAD.MOV.U32 R38, RZ, RZ, R229 ;  /* 0x000000ffff267224 */ /* 0x000fe200078e00e5 */
[----:B------:R-:W-:Y:S02]  /*17280*/  ISETP.GE.OR P0, PT, R200, R241, !P3 ;  /* 0x000000f1c800720c */ /* 0x000fe40005f06670 */
[----:B------:R-:W-:Y:S01]  /*17290*/  IADD3 R22, R0, 0x28, RZ ;  /* 0x0000002800167810 */ /* 0x000fe20007ffe0ff */
[----:B------:R2:W-:Y:S01]  /*172a0*/  STL [R1+0x80], R5 ;  /* 0x0000800501007387 */ /* 0x0005e20000100800 */
[----:B----4-:R-:W-:Y:S02]  /*172b0*/  FSEL R227, R39, -INF , !P0 ;  /* 0xff80000027e37808 */ /* 0x010fe40004000000 */
[-C--:B------:R-:W-:Y:S02]  /*172c0*/  ISETP.GE.AND P0, PT, R22, R237.reuse, PT ;  /* 0x000000ed1600720c */ /* 0x080fe40003f06270 */
[----:B------:R-:W-:Y:S02]  /*172d0*/  IADD3 R6, R0, 0x29, RZ ;  /* 0x0000002900067810 */ /* 0x000fe40007ffe0ff */
[----:B------:R-:W-:Y:S01]  /*172e0*/  FSEL R197, R37, -INF , !P2 ;  /* 0xff80000025c57808 */ /* 0x000fe20005000000 */
[----:B------:R-:W-:Y:S01]  /*172f0*/  IMAD.MOV.U32 R37, RZ, RZ, R230 ;  /* 0x000000ffff257224 */ /* 0x000fe200078e00e6 */
[-C--:B------:R-:W-:Y:S02]  /*17300*/  ISETP.GE.AND P3, PT, R6, R237.reuse, PT ;  /* 0x000000ed0600720c */ /* 0x080fe40003f66270 */
[----:B------:R-:W-:Y:S01]  /*17310*/  ISETP.GE.OR P2, PT, R22, R242, !P0 ;  /* 0x000000f21600720c */ /* 0x000fe20004746670 */
[----:B------:R-:W-:Y:S01]  /*17320*/  STL [R1+0x5c], R197 ;  /* 0x00005cc501007387 */ /* 0x000fe20000100800 */
[----:B------:R-:W-:Y:S02]  /*17330*/  IADD3 R7, R0, 0x30, RZ ;  /* 0x0000003000077810 */ /* 0x000fe40007ffe0ff */
[-C--:B------:R-:W-:Y:S02]  /*17340*/  ISETP.GE.AND P1, PT, R22, R236.reuse, PT ;  /* 0x000000ec1600720c */ /* 0x080fe40003f26270 */
[----:B------:R-:W-:Y:S02]  /*17350*/  ISETP.GE.AND P0, PT, R6, R236, PT ;  /* 0x000000ec0600720c */ /* 0x000fe40003f06270 */
[----:B------:R-:W-:Y:S02]  /*17360*/  IADD3 R21, R0, 0x31, RZ ;  /* 0x0000003100157810 */ /* 0x000fe40007ffe0ff */
[----:B-1----:R-:W-:Y:S02]  /*17370*/  FSEL R135, R36, -INF , !P5 ;  /* 0xff80000024877808 */ /* 0x002fe40006800000 */
[-C--:B------:R-:W-:Y:S02]  /*17380*/  ISETP.GE.OR P5, PT, R6, R242.reuse, !P3 ;  /* 0x000000f20600720c */ /* 0x080fe40005fa6670 */
[----:B------:R-:W-:Y:S02]  /*17390*/  ISETP.GE.AND P3, PT, R7, R237, PT ;  /* 0x000000ed0700720c */ /* 0x000fe40003f66270 */
[----:B------:R-:W-:Y:S02]  /*173a0*/  FSEL R211, R48, -INF , !P2 ;  /* 0xff80000030d37808 */ /* 0x000fe40005000000 */
[-C--:B------:R-:W-:Y:S02]  /*173b0*/  ISETP.GE.OR P2, PT, R22, R241.reuse, !P1 ;  /* 0x000000f11600720c */ /* 0x080fe40004f46670 */
[----:B------:R-:W-:Y:S02]  /*173c0*/  ISETP.GE.OR P1, PT, R6, R241, !P0 ;  /* 0x000000f10600720c */ /* 0x000fe40004726670 */
[----:B------:R-:W-:Y:S01]  /*173d0*/  FSEL R199, R49, -INF , !P5 ;  /* 0xff80000031c77808 */ /* 0x000fe20006800000 */
[----:B------:R-:W-:Y:S01]  /*173e0*/  IMAD.MOV.U32 R49, RZ, RZ, R215 ;  /* 0x000000ffff317224 */ /* 0x000fe200078e00d7 */
[----:B------:R-:W-:Y:S02]  /*173f0*/  ISETP.GE.AND P0, PT, R21, R237, PT ;  /* 0x000000ed1500720c */ /* 0x000fe40003f06270 */
[----:B------:R-:W-:Y:S01]  /*17400*/  FSEL R225, R51, -INF , !P1 ;  /* 0xff80000033e17808 */ /* 0x000fe20004800000 */
[----:B------:R-:W-:Y:S01]  /*17410*/  IMAD.MOV.U32 R51, RZ, RZ, R212 ;  /* 0x000000ffff337224 */ /* 0x000fe200078e00d4 */
[-C--:B------:R-:W-:Y:S01]  /*17420*/  ISETP.GE.OR P1, PT, R7, R242.reuse, !P3 ;  /* 0x000000f20700720c */ /* 0x080fe20005f26670 */
[----:B------:R-:W-:Y:S01]  /*17430*/  STL [R1+0x54], R199 ;  /* 0x000054c701007387 */ /* 0x000fe20000100800 */
[----:B------:R-:W-:Y:S02]  /*17440*/  ISETP.GE.OR P0, PT, R21, R242, !P0 ;  /* 0x000000f21500720c */ /* 0x000fe40004706670 */
[----:B------:R-:W-:Y:S01]  /*17450*/  FSEL R249, R52, -INF , !P1 ;  /* 0xff80000034f97808 */ /* 0x000fe20004800000 */
[----:B------:R-:W-:Y:S01]  /*17460*/  IMAD.MOV.U32 R52, RZ, RZ, R196 ;  /* 0x000000ffff347224 */ /* 0x000fe200078e00c4 */
[----:B--2---:R-:W-:Y:S02]  /*17470*/  FSEL R5, R53, -INF , !P0 ;  /* 0xff80000035057808 */ /* 0x004fe40004000000 */
[-C--:B------:R-:W-:Y:S01]  /*17480*/  ISETP.GE.AND P0, PT, R21, R236.reuse, PT ;  /* 0x000000ec1500720c */ /* 0x080fe20003f06270 */
[----:B------:R-:W-:Y:S01]  /*17490*/  STL [R1+0x50], R249 ;  /* 0x000050f901007387 */ /* 0x000fe20000100800 */
[----:B------:R-:W-:Y:S02]  /*174a0*/  ISETP.GE.AND P1, PT, R7, R236, PT ;  /* 0x000000ec0700720c */ /* 0x000fe40003f26270 */
[-C--:B------:R-:W-:Y:S01]  /*174b0*/  ISETP.GE.OR P0, PT, R21, R241.reuse, !P0 ;  /* 0x000000f11500720c */ /* 0x080fe20004706670 */
[----:B------:R1:W-:Y:S01]  /*174c0*/  STL [R1+0x4c], R5 ;  /* 0x00004c0501007387 */ /* 0x0003e20000100800 */
[----:B------:R-:W-:Y:S02]  /*174d0*/  ISETP.GE.OR P1, PT, R7, R241, !P1 ;  /* 0x000000f10700720c */ /* 0x000fe40004f26670 */
[----:B------:R-:W-:Y:S02]  /*174e0*/  IADD3 R20, R0, 0x39, RZ ;  /* 0x0000003900147810 */ /* 0x000fe40007ffe0ff */
[----:B------:R-:W-:Y:S02]  /*174f0*/  FSEL R222, R54, -INF , !P1 ;  /* 0xff80000036de7808 */ /* 0x000fe40004800000 */
[----:B------:R-:W-:Y:S02]  /*17500*/  FSEL R221, R55, -INF , !P0 ;  /* 0xff80000037dd7808 */ /* 0x000fe40004000000 */
[----:B------:R-:W-:Y:S01]  /*17510*/  ISETP.GE.AND P0, PT, R20, R237, PT ;  /* 0x000000ed1400720c */ /* 0x000fe20003f06270 */
[----:B------:R-:W-:Y:S01]  /*17520*/  STL [R1+0x78], R222 ;  /* 0x000078de01007387 */ /* 0x000fe20000100800 */
[----:B------:R-:W-:Y:S02]  /*17530*/  ISETP.GE.AND P3, PT, R2, R238, PT ;  /* 0x000000ee0200720c */ /* 0x000fe40003f66270 */
[----:B------:R-:W-:Y:S01]  /*17540*/  ISETP.GE.OR P0, PT, R20, R242, !P0 ;  /* 0x000000f21400720c */ /* 0x000fe20004706670 */
[----:B------:R-:W-:Y:S01]  /*17550*/  STL [R1+0x74], R221 ;  /* 0x000074dd01007387 */ /* 0x000fe20000100800 */
[----:B------:R-:W-:Y:S01]  /*17560*/  FSEL R231, R50, -INF , !P2 ;  /* 0xff80000032e77808 */ /* 0x000fe20005000000 */
[----:B------:R-:W-:Y:S01]  /*17570*/  IMAD.MOV.U32 R50, RZ, RZ, R213 ;  /* 0x000000ffff327224 */ /* 0x000fe200078e00d5 */
[C---:B------:R-:W-:Y:S02]  /*17580*/  ISETP.GE.AND P2, PT, R2.reuse, R235, PT ;  /* 0x000000eb0200720c */ /* 0x040fe40003f46270 */
[C---:B------:R-:W-:Y:S02]  /*17590*/  ISETP.GE.OR P3, PT, R2.reuse, R240, !P3 ;  /* 0x000000f00200720c */ /* 0x040fe40005f66670 */
[----:B------:R-:W-:Y:S02]  /*175a0*/  ISETP.GE.OR P2, PT, R2, R239, !P2 ;  /* 0x000000ef0200720c */ /* 0x000fe40005746670 */
[----:B------:R-:W-:Y:S02]  /*175b0*/  FSEL R2, R65, -INF , !P0 ;  /* 0xff80000041027808 */ /* 0x000fe40004000000 */
[----:B-1----:R-:W-:Y:S02]  /*175c0*/  IADD3 R5, R0, 0x38, RZ ;  /* 0x0000003800057810 */ /* 0x002fe40007ffe0ff */
[C---:B------:R-:W-:Y:S02]  /*175d0*/  ISETP.GE.AND P0, PT, R20.reuse, R236, PT ;  /* 0x000000ec1400720c */ /* 0x040fe40003f06270 */
[C---:B------:R-:W-:Y:S02]  /*175e0*/  ISETP.GE.AND P1, PT, R5.reuse, R237, PT ;  /* 0x000000ed0500720c */ /* 0x040fe40003f26270 */
[----:B------:R-:W-:Y:S02]  /*175f0*/  ISETP.GE.OR P0, PT, R20, R241, !P0 ;  /* 0x000000f11400720c */ /* 0x000fe40004706670 */
[----:B------:R-:W-:Y:S02]  /*17600*/  ISETP.GE.OR P1, PT, R5, R242, !P1 ;  /* 0x000000f20500720c */ /* 0x000fe40004f26670 */
[----:B------:R-:W-:Y:S01]  /*17610*/  FSEL R220, R67, -INF , !P0 ;  /* 0xff80000043dc7808 */ /* 0x000fe20004000000 */
[----:B------:R-:W-:Y:S01]  /*17620*/  IMAD.MOV.U32 R67, RZ, RZ, R199 ;  /* 0x000000ffff437224 */ /* 0x000fe200078e00c7 */
[----:B------:R-:W-:Y:S02]  /*17630*/  FSEL R18, R64, -INF , !P1 ;  /* 0xff80000040127808 */ /* 0x000fe40004800000 */
[C---:B------:R-:W-:Y:S02]  /*17640*/  ISETP.GE.AND P1, PT, R5.reuse, R236, PT ;  /* 0x000000ec0500720c */ /* 0x040fe40003f26270 */
[----:B------:R-:W-:Y:S01]  /*17650*/  ISETP.GE.AND P0, PT, R4, R235, PT ;  /* 0x000000eb0400720c */ /* 0x000fe20003f06270 */
[----:B------:R-:W-:Y:S01]  /*17660*/  STL [R1+0x48], R18 ;  /* 0x0000481201007387 */ /* 0x000fe20000100800 */
[----:B------:R-:W-:Y:S02]  /*17670*/  ISETP.GE.OR P1, PT, R5, R241, !P1 ;  /* 0x000000f10500720c */ /* 0x000fe40004f26670 */
[----:B------:R-:W-:Y:S01]  /*17680*/  LOP3.LUT R234, R234, 0xffffffdf, RZ, 0xc0, !PT ;  /* 0xffffffdfeaea7812 */ /* 0x000fe200078ec0ff */
[----:B------:R1:W-:Y:S01]  /*17690*/  STL [R1+0x44], R2 ;  /* 0x0000440201007387 */ /* 0x0003e20000100800 */
[----:B------:R-:W-:Y:S02]  /*176a0*/  FSEL R226, R66, -INF , !P1 ;  /* 0xff80000042e27808 */ /* 0x000fe40004800000 */
[----:B------:R-:W-:Y:S01]  /*176b0*/  ISETP.GE.AND P1, PT, R4, R238, PT ;  /* 0x000000ee0400720c */ /* 0x000fe20003f26270 */
[----:B------:R-:W-:Y:S01]  /*176c0*/  STL [R1+0x70], R220 ;  /* 0x000070dc01007387 */ /* 0x000fe20000100800 */
[----:B------:R-:W-:Y:S02]  /*176d0*/  @P3 LOP3.LUT R234, R234, 0x20, RZ, 0xfc, !PT ;  /* 0x00000020eaea3812 */ /* 0x000fe400078efcff */
[C---:B------:R-:W-:Y:S02]  /*176e0*/  ISETP.GE.OR P3, PT, R4.reuse, R239, !P0 ;  /* 0x000000ef0400720c */ /* 0x040fe40004766670 */
        /* <DEDUP_REMOVED lines=9> */
[C---:B-1----:R-:W-:Y:S01]  /*17780*/  IADD3 R2, R0.reuse, 0x41, RZ ;  /* 0x0000004100027810 */ /* 0x042fe20007ffe0ff */
[----:B------:R-:W-:Y:S01]  /*17790*/  STL [R1+0x3c], R224 ;  /* 0x00003ce001007387 */ /* 0x000fe20000100800 */
[C---:B------:R-:W-:Y:S02]  /*177a0*/  ISETP.GE.OR P1, PT, R201.reuse, R240, !P0 ;  /* 0x000000f0c900720c */ /* 0x040fe40004726670 */
[C---:B------:R-:W-:Y:S02]  /*177b0*/  ISETP.GE.AND P0, PT, R201.reuse, R235, PT ;  /* 0x000000ebc900720c */ /* 0x040fe40003f06270 */
[C---:B------:R-:W-:Y:S02]  /*177c0*/  IADD3 R19, R0.reuse, 0x48, RZ ;  /* 0x0000004800137810 */ /* 0x040fe40007ffe0ff */
[----:B------:R-:W-:Y:S02]  /*177d0*/  ISETP.GE.OR P0, PT, R201, R239, !P0 ;  /* 0x000000efc900720c */ /* 0x000fe40004706670 */
[----:B------:R-:W-:Y:S02]  /*177e0*/  IADD3 R18, R0, 0x49, RZ ;  /* 0x0000004900127810 */ /* 0x000fe40007ffe0ff */
[----:B------:R-:W-:Y:S02]  /*177f0*/  FSEL R36, R11, -INF , !P4 ;  /* 0xff8000000b247808 */ /* 0x000fe40006000000 */
[----:B------:R-:W-:Y:S02]  /*17800*/  FSEL R33, R13, -INF , !P5 ;  /* 0xff8000000d217808 */ /* 0x000fe40006800000 */
[----:B------:R-:W-:Y:S02]  /*17810*/  @P1 LOP3.LUT R234, R234, 0x4, RZ, 0xfc, !PT ;  /* 0x00000004eaea1812 */ /* 0x000fe400078efcff */
[----:B------:R-:W-:Y:S02]  /*17820*/  IADD3 R11, R0, 0x58, RZ ;  /* 0x00000058000b7810 */ /* 0x000fe40007ffe0ff */
[C---:B------:R-:W-:Y:S02]  /*17830*/  LOP3.LUT P2, RZ, R234.reuse, 0x80, RZ, 0xc0, !PT ;  /* 0x00000080eaff7812 */ /* 0x040fe4000784c0ff */
[----:B------:R-:W-:Y:S02]  /*17840*/  LOP3.LUT R234, R234, 0xfffffffd, RZ, 0xc0, !PT ;  /* 0xfffffffdeaea7812 */ /* 0x000fe400078ec0ff */
[----:B------:R-:W-:Y:S02]  /*17850*/  FSEL R35, R9, -INF , !P2 ;  /* 0xff80000009237808 */ /* 0x000fe40005000000 */
[----:B------:R-:W-:Y:S02]  /*17860*/  @P0 LOP3.LUT R234, R234, 0x2, RZ, 0xfc, !PT ;  /* 0x00000002eaea0812 */ /* 0x000fe400078efcff */
[----:B------:R-:W-:Y:S02]  /*17870*/  ISETP.GE.AND P0, PT, R2, R237, PT ;  /* 0x000000ed0200720c */ /* 0x000fe40003f06270 */
[----:B------:R-:W-:Y:S02]  /*17880*/  LOP3.LUT R234, R234, 0xfffffffe, RZ, 0xc0, !PT ;  /* 0xfffffffeeaea7812 */ /* 0x000fe400078ec0ff */
[----:B------:R-:W-:Y:S02]  /*17890*/  ISETP.GE.OR P0, PT, R2, R242, !P0 ;  /* 0x000000f20200720c */ /* 0x000fe40004706670 */
[----:B------:R-:W-:Y:S02]  /*178a0*/  FSEL R15, R15, -INF , !P3 ;  /* 0xff8000000f0f7808 */ /* 0x000fe40005800000 */
[----:B------:R-:W-:Y:S01]  /*178b0*/  FSEL R223, R69, -INF , !P0 ;  /* 0xff80000045df7808 */ /* 0x000fe20004000000 */
[----:B------:R-:W-:Y:S01]  /*178c0*/  IMAD.MOV.U32 R69, RZ, RZ, R211 ;  /* 0x000000ffff457224 */ /* 0x000fe200078e00d3 */
[----:B------:R-:W-:Y:S02]  /*178d0*/  ISETP.GE.AND P0, PT, R4, R236, PT ;  /* 0x000000ec0400720c */ /* 0x000fe40003f06270 */
[----:B------:R-:W-:Y:S01]  /*178e0*/  IADD3 R9, R0, 0x60, RZ ;  /* 0x0000006000097810 */ /* 0x000fe20007ffe0ff */
[----:B------:R-:W-:Y:S01]  /*178f0*/  STL [R1+0x38], R223 ;  /* 0x000038df01007387 */ /* 0x000fe20000100800 */
[----:B------:R-:W-:Y:S02]  /*17900*/  ISETP.GE.OR P0, PT, R4, R241, !P0 ;  /* 0x000000f10400720c */ /* 0x000fe40004706670 */
[----:B------:R-:W-:Y:S02]  /*17910*/  MOV R39, R228 ;  /* 0x000000e400277202 */ /* 0x000fe40000000f00 */
[----:B------:R-:W-:Y:S02]  /*17920*/  FSEL R66, R70, -INF , !P0 ;  /* 0xff80000046427808 */ /* 0x000fe40004000000 */
[C---:B------:R-:W-:Y:S02]  /*17930*/  ISETP.GE.AND P0, PT, R2.reuse, R236, PT ;  /* 0x000000ec0200720c */ /* 0x040fe40003f06270 */
[----:B------:R-:W-:Y:S02]  /*17940*/  MOV R53, R197 ;  /* 0x000000c500357202 */ /* 0x000fe40000000f00 */
[----:B------:R-:W-:Y:S02]  /*17950*/  ISETP.GE.OR P0, PT, R2, R241, !P0 ;  /* 0x000000f10200720c */ /* 0x000fe40004706670 */
[----:B------:R-:W-:Y:S02]  /*17960*/  FMNMX.FTZ R13, R203, R3, !PT ;  /* 0x00000003cb0d7209 */ /* 0x000fe40007810000 */
[----:B------:R-:W-:Y:S02]  /*17970*/  FSEL R214, R71, -INF , !P0 ;  /* 0xff80000047d67808 */ /* 0x000fe40004000000 */
[C---:B------:R-:W-:Y:S02]  /*17980*/  ISETP.GE.AND P0, PT, R202.reuse, R238, PT ;  /* 0x000000eeca00720c */ /* 0x040fe40003f06270 */
[----:B------:R-:W-:Y:S01]  /*17990*/  FMNMX.FTZ R13, R205, R13, !PT ;  /* 0x0000000dcd0d7209 */ /* 0x000fe20007810000 */
[----:B------:R-:W-:Y:S01]  /*179a0*/  STL [R1+0x6c], R214 ;  /* 0x00006cd601007387 */ /* 0x000fe20000100800 */
[C---:B------:R-:W-:Y:S02]  /*179b0*/  ISETP.GE.OR P1, PT, R202.reuse, R240, !P0 ;  /* 0x000000f0ca00720c */ /* 0x040fe40004726670 */
[----:B------:R-:W-:Y:S02]  /*179c0*/  ISETP.GE.AND P0, PT, R202, R235, PT ;  /* 0x000000ebca00720c */ /* 0x000fe40003f06270 */
[----:B------:R-:W-:Y:S02]  /*179d0*/  FMNMX.FTZ R13, R208, R13, !PT ;  /* 0x0000000dd00d7209 */ /* 0x000fe40007810000 */
[----:B------:R-:W-:Y:S02]  /*179e0*/  ISETP.GE.OR P6, PT, R202, R239, !P0 ;  /* 0x000000efca00720c */ /* 0x000fe400047c6670 */
[----:B------:R-:W-:Y:S02]  /*179f0*/  ISETP.GE.AND P0, PT, R19, R237, PT ;  /* 0x000000ed1300720c */ /* 0x000fe40003f06270 */
[----:B------:R-:W-:Y:S02]  /*17a00*/  FMNMX.FTZ R13, R207, R13, !PT ;  /* 0x0000000dcf0d7209 */ /* 0x000fe40007810000 */
[----:B------:R-:W-:Y:S02]  /*17a10*/  ISETP.GE.OR P0, PT, R19, R242, !P0 ;  /* 0x000000f21300720c */ /* 0x000fe40004706670 */
[----:B------:R-:W-:Y:S02]  /*17a20*/  @P1 LOP3.LUT R234, R234, 0x1, RZ, 0xfc, !PT ;  /* 0x00000001eaea1812 */ /* 0x000fe400078efcff */
[----:B------:R-:W-:Y:S02]  /*17a30*/  FSEL R80, R80, -INF , !P0 ;  /* 0xff80000050507808 */ /* 0x000fe40004000000 */
[----:B------:R-:W-:Y:S02]  /*17a40*/  ISETP.GE.AND P0, PT, R16, R238, PT ;  /* 0x000000ee1000720c */ /* 0x000fe40003f06270 */
[----:B------:R-:W-:Y:S01]  /*17a50*/  LOP3.LUT R234, R234, 0xffbfffff, RZ, 0xc0, !PT ;  /* 0xffbfffffeaea7812 */ /* 0x000fe200078ec0ff */
[----:B------:R-:W-:Y:S01]  /*17a60*/  STL [R1+0x34], R80 ;  /* 0x0000345001007387 */ /* 0x000fe20000100800 */
[----:B------:R-:W-:Y:S02]  /*17a70*/  FMNMX.FTZ R13, R37, R13, !PT ;  /* 0x0000000d250d7209 */ /* 0x000fe40007810000 */
[----:B------:R-:W-:Y:S02]  /*17a80*/  @P6 LOP3.LUT R234, R234, 0x400000, RZ, 0xfc, !PT ;  /* 0x00400000eaea6812 */ /* 0x000fe400078efcff */
[C---:B------:R-:W-:Y:S02]  /*17a90*/  ISETP.GE.OR P6, PT, R16.reuse, R240, !P0 ;  /* 0x000000f01000720c */ /* 0x040fe400047c6670 */
[----:B------:R-:W-:Y:S02]  /*17aa0*/  ISETP.GE.AND P0, PT, R16, R235, PT ;  /* 0x000000eb1000720c */ /* 0x000fe40003f06270 */
[----:B------:R-:W-:Y:S02]  /*17ab0*/  LOP3.LUT R234, R234, 0xffffdfff, RZ, 0xc0, !PT ;  /* 0xffffdfffeaea7812 */ /* 0x000fe400078ec0ff */
[----:B------:R-:W-:Y:S02]  /*17ac0*/  ISETP.GE.OR P1, PT, R16, R239, !P0 ;  /* 0x000000ef1000720c */ /* 0x000fe40004726670 */
[----:B------:R-:W-:Y:S02]  /*17ad0*/  ISETP.GE.AND P0, PT, R18, R237, PT ;  /* 0x000000ed1200720c */ /* 0x000fe40003f06270 */
[----:B------:R-:W-:Y:S02]  /*17ae0*/  FMNMX.FTZ R13, R38, R13, !PT ;  /* 0x0000000d260d7209 */ /* 0x000fe40007810000 */
[----:B------:R-:W-:Y:S02]  /*17af0*/  ISETP.GE.OR P0, PT, R18, R242, !P0 ;  /* 0x000000f21200720c */ /* 0x000fe40004706670 */
[----:B------:R-:W-:Y:S02]  /*17b00*/  @P6 LOP3.LUT R234, R234, 0x2000, RZ, 0xfc, !PT ;  /* 0x00002000eaea6812 */ /* 0x000fe400078efcff */
[----:B------:R-:W-:Y:S02]  /*17b10*/  FSEL R16, R81, -INF , !P0 ;  /* 0xff80000051107808 */ /* 0x000fe40004000000 */
[CC--:B------:R-:W-:Y:S02]  /*17b20*/  ISETP.GE.AND P0, PT, R19.reuse, R236.reuse, PT ;  /* 0x000000ec1300720c */ /* 0x0c0fe40003f06270 */
[----:B------:R-:W-:Y:S01]  /*17b30*/  LOP3.LUT R234, R234, 0xfffffff7, RZ, 0xc0, !PT ;  /* 0xfffffff7eaea7812 */ /* 0x000fe200078ec0ff */
[----:B------:R1:W-:Y:S01]  /*17b40*/  STL [R1+0x30], R16 ;  /* 0x0000301001007387 */ /* 0x0003e20000100800 */
[-C--:B------:R-:W-:Y:S02]  /*17b50*/  ISETP.GE.OR P0, PT, R19, R241.reuse, !P0 ;  /* 0x000000f11300720c */ /* 0x080fe40004706670 */
[----:B------:R-:W-:Y:S02]  /*17b60*/  @P1 LOP3.LUT R234, R234, 0x8, RZ, 0xfc, !PT ;  /* 0x00000008eaea1812 */ /* 0x000fe400078efcff */
[----:B------:R-:W-:Y:S02]  /*17b70*/  FSEL R71, R82, -INF , !P0 ;  /* 0xff80000052477808 */ /* 0x000fe40004000000 */
[----:B------:R-:W-:Y:S02]  /*17b80*/  ISETP.GE.AND P0, PT, R18, R236, PT ;  /* 0x000000ec1200720c */ /* 0x000fe40003f06270 */
[----:B------:R-:W-:Y:S01]  /*17b90*/  LOP3.LUT R234, R234, 0xffdfffff, RZ, 0xc0, !PT ;  /* 0xffdfffffeaea7812 */ /* 0x000fe200078ec0ff */
[----:B------:R-:W-:Y:S01]  /*17ba0*/  STL [R1+0x68], R71 ;  /* 0x0000684701007387 */ /* 0x000fe20000100800 */
[----:B------:R-:W-:Y:S02]  /*17bb0*/  ISETP.GE.OR P0, PT, R18, R241, !P0 ;  /* 0x000000f11200720c */ /* 0x000fe40004706670 */
[----:B------:R-:W-:Y:S04]  /*17bc0*/  FMNMX.FTZ R13, R50, R13, !PT ;  /* 0x0000000d320d7209 */ /* 0x000fe80007810000 */
[----:B------:R-:W-:Y:S04]  /*17bd0*/  FMNMX.FTZ R13, R51, R13, !PT ;  /* 0x0000000d330d7209 */ /* 0x000fe80007810000 */
[----:B------:R-:W-:Y:S02]  /*17be0*/  FMNMX.FTZ R13, R135, R13, !PT ;  /* 0x0000000d870d7209 */ /* 0x000fe40007810000 */
[----:B-1----:R-:W-:Y:S02]  /*17bf0*/  FSEL R16, R83, -INF , !P0 ;  /* 0xff80000053107808 */ /* 0x002fe40004000000 */
[C---:B------:R-:W-:Y:S02]  /*17c00*/  ISETP.GE.AND P0, PT, R0.reuse, R238, PT ;  /* 0x000000ee0000720c */ /* 0x040fe40003f06270 */
[----:B------:R-:W-:Y:S01]  /*17c10*/  FMNMX.FTZ R13, R53, R13, !PT ;  /* 0x0000000d350d7209 */ /* 0x000fe20007810000 */
[----:B------:R-:W-:Y:S01]  /*17c20*/  IMAD.MOV.U32 R53, RZ, RZ, R198 ;  /* 0x000000ffff357224 */ /* 0x000fe200078e00c6 */
[----:B------:R-:W-:Y:S01]  /*17c30*/  ISETP.GE.OR P0, PT, R0, R240, !P0 ;  /* 0x000000f00000720c */ /* 0x000fe20004706670 */
[----:B------:R1:W-:Y:S01]  /*17c40*/  STL [R1+0x64], R16 ;  /* 0x0000641001007387 */ /* 0x0003e20000100800 */
[----:B------:R-:W-:Y:S02]  /*17c50*/  FMNMX.FTZ R13, R69, R13, !PT ;  /* 0x0000000d450d7209 */ /* 0x000fe40007810000 */
[----:B------:R-:W-:Y:S02]  /*17c60*/  FSEL R32, R8, -INF , !P0 ;  /* 0xff80000008207808 */ /* 0x000fe40004000000 */
[C---:B------:R-:W-:Y:S02]  /*17c70*/  ISETP.GE.AND P0, PT, R0.reuse, R235, PT ;  /* 0x000000eb0000720c */ /* 0x040fe40003f06270 */
[----:B------:R-:W-:Y:S01]  /*17c80*/  FMNMX.FTZ R13, R67, R13, !PT ;  /* 0x0000000d430d7209 */ /* 0x000fe20007810000 */
[----:B------:R-:W-:Y:S01]  /*17c90*/  IMAD.MOV.U32 R67, RZ, RZ, R226 ;  /* 0x000000ffff437224 */ /* 0x000fe200078e00e2 */
[----:B------:R-:W-:Y:S04]  /*17ca0*/  ISETP.GE.OR P0, PT, R0, R239, !P0 ;  /* 0x000000ef0000720c */ /* 0x000fe80004706670 */
[----:B------:R-:W-:Y:S02]  /*17cb0*/  FSEL R34, R10, -INF , !P0 ;  /* 0xff8000000a227808 */ /* 0x000fe40004000000 */
[C---:B------:R-:W-:Y:S02]  /*17cc0*/  ISETP.GE.AND P0, PT, R17.reuse, R238, PT ;  /* 0x000000ee1100720c */ /* 0x040fe40003f06270 */
[C---:B------:R-:W-:Y:S02]  /*17cd0*/  IADD3 R10, R0.reuse, 0x59, RZ ;  /* 0x00000059000a7810 */ /* 0x040fe40007ffe0ff */
[C---:B------:R-:W-:Y:S02]  /*17ce0*/  ISETP.GE.OR P2, PT, R17.reuse, R240, !P0 ;  /* 0x000000f01100720c */ /* 0x040fe40004746670 */
[C---:B------:R-:W-:Y:S04]  /*17cf0*/  ISETP.GE.AND P0, PT, R17.reuse, R235, PT ;  /* 0x000000eb1100720c */ /* 0x040fe80003f06270 */
[----:B------:R-:W-:Y:S02]  /*17d00*/  ISETP.GE.OR P1, PT, R17, R239, !P0 ;  /* 0x000000ef1100720c */ /* 0x000fe40004726670 */
[C---:B------:R-:W-:Y:S02]  /*17d10*/  IADD3 R17, R0.reuse, 0x50, RZ ;  /* 0x0000005000117810 */ /* 0x040fe40007ffe0ff */
[----:B-1----:R-:W-:Y:S02]  /*17d20*/  IADD3 R16, R0, 0x51, RZ ;  /* 0x0000005100107810 */ /* 0x002fe40007ffe0ff */
[C---:B------:R-:W-:Y:S02]  /*17d30*/  ISETP.GE.AND P0, PT, R17.reuse, R237, PT ;  /* 0x000000ed1100720c */ /* 0x040fe40003f06270 */
[----:B------:R-:W-:Y:S02]  /*17d40*/  @P2 LOP3.LUT R234, R234, 0x200000, RZ, 0xfc, !PT ;  /* 0x00200000eaea2812 */ /* 0x000fe400078efcff */
[----:B------:R-:W-:Y:S02]  /*17d50*/  ISETP.GE.OR P0, PT, R17, R242, !P0 ;  /* 0x000000f21100720c */ /* 0x000fe40004706670 */
[----:B------:R-:W-:Y:S02]  /*17d60*/  LOP3.LUT P2, RZ, R234, 0x10, RZ, 0xc0, !PT ;  /* 0x00000010eaff7812 */ /* 0x000fe4000784c0ff */
[----:B------:R-:W-:Y:S02]  /*17d70*/  FSEL R8, R84, -INF , !P0 ;  /* 0xff80000054087808 */ /* 0x000fe40004000000 */
[C---:B------:R-:W-:Y:S02]  /*17d80*/  ISETP.GE.AND P0, PT, R23.reuse, R238, PT ;  /* 0x000000ee1700720c */ /* 0x040fe40003f06270 */
[----:B------:R-:W-:Y:S01]  /*17d90*/  LOP3.LUT R234, R234, 0xff7fffff, RZ, 0xc0, !PT ;  /* 0xff7fffffeaea7812 */ /* 0x000fe200078ec0ff */
[----:B------:R1:W-:Y:S01]  /*17da0*/  STL [R1+0xc], R8 ;  /* 0x00000c0801007387 */ /* 0x0003e20000100800 */
[C---:B------:R-:W-:Y:S02]  /*17db0*/  ISETP.GE.OR P0, PT, R23.reuse, R240, !P0 ;  /* 0x000000f01700720c */ /* 0x040fe40004706670 */
[----:B------:R-:W-:Y:S02]  /*17dc0*/  @P1 LOP3.LUT R234, R234, 0x800000, RZ, 0xfc, !PT ;  /* 0x00800000eaea1812 */ /* 0x000fe400078efcff */
[----:B------:R-:W-:Y:S02]  /*17dd0*/  FSEL R14, R14, -INF , !P2 ;  /* 0xff8000000e0e7808 */ /* 0x000fe40005000000 */
[C---:B------:R-:W-:Y:S02]  /*17de0*/  LOP3.LUT P1, RZ, R234.reuse, 0x4, RZ, 0xc0, !PT ;  /* 0x00000004eaff7812 */ /* 0x040fe4000782c0ff */
[C---:B------:R-:W-:Y:S02]  /*17df0*/  LOP3.LUT P6, RZ, R234.reuse, 0x1, RZ, 0xc0, !PT ;  /* 0x00000001eaff7812 */ /* 0x040fe400078cc0ff */
[----:B------:R-:W-:Y:S04]  /*17e00*/  LOP3.LUT R234, R234, 0xffffefff, RZ, 0xc0, !PT ;  /* 0xffffefffeaea7812 */ /* 0x000fe800078ec0ff */
[----:B------:R-:W-:Y:S02]  /*17e10*/  @P0 LOP3.LUT R234, R234, 0x1000, RZ, 0xfc, !PT ;  /* 0x00001000eaea0812 */ /* 0x000fe400078efcff */
[C---:B------:R-:W-:Y:S04]  /*17e20*/  ISETP.GE.AND P0, PT, R23.reuse, R235, PT ;  /* 0x000000eb1700720c */ /* 0x040fe80003f06270 */
[----:B------:R-:W-:Y:S02]  /*17e30*/  ISETP.GE.OR P4, PT, R23, R239, !P0 ;  /* 0x000000ef1700720c */ /* 0x000fe40004786670 */
[----:B------:R-:W-:Y:S02]  /*17e40*/  ISETP.GE.AND P0, PT, R16, R237, PT ;  /* 0x000000ed1000720c */ /* 0x000fe40003f06270 */
[----:B------:R-:W-:Y:S02]  /*17e50*/  FSEL R232, R42, -INF , !P4 ;  /* 0xff8000002ae87808 */ /* 0x000fe40006000000 */
[----:B------:R-:W-:Y:S04]  /*17e60*/  ISETP.GE.OR P0, PT, R16, R242, !P0 ;  /* 0x000000f21000720c */ /* 0x000fe80004706670 */
[----:B-1----:R-:W-:Y:S02]  /*17e70*/  FSEL R8, R85, -INF , !P0 ;  /* 0xff80000055087808 */ /* 0x002fe40004000000 */
[CC--:B------:R-:W-:Y:S03]  /*17e80*/  ISETP.GE.AND P0, PT, R17.reuse, R236.reuse, PT ;  /* 0x000000ec1100720c */ /* 0x0c0fe60003f06270 */
[----:B------:R1:W-:Y:S01]  /*17e90*/  STL [R1+0x8], R8 ;  /* 0x0000080801007387 */ /* 0x0003e20000100800 */
[-C--:B------:R-:W-:Y:S04]  /*17ea0*/  ISETP.GE.OR P0, PT, R17, R241.reuse, !P0 ;  /* 0x000000f11100720c */ /* 0x080fe80004706670 */
        /* <DEDUP_REMOVED lines=8> */
[C---:B------:R-:W-:Y:S02]  /*17f30*/  ISETP.GE.OR P5, PT, R200.reuse, R240, !P0 ;  /* 0x000000f0c800720c */ /* 0x040fe400047a6670 */
[C---:B------:R-:W-:Y:S02]  /*17f40*/  ISETP.GE.AND P0, PT, R200.reuse, R235, PT ;  /* 0x000000ebc800720c */ /* 0x040fe40003f06270 */
[----:B------:R-:W-:Y:S02]  /*17f50*/  FSEL R41, R41, -INF , !P5 ;  /* 0xff80000029297808 */ /* 0x000fe40006800000 */
[----:B------:R-:W-:Y:S02]  /*17f60*/  ISETP.GE.OR P3, PT, R200, R239, !P0 ;  /* 0x000000efc800720c */ /* 0x000fe40004766670 */
[----:B------:R-:W-:Y:S02]  /*17f70*/  ISETP.GE.AND P0, PT, R11, R237, PT ;  /* 0x000000ed0b00720c */ /* 0x000fe40003f06270 */
[----:B------:R-:W-:Y:S02]  /*17f80*/  FSEL R43, R43, -INF , !P3 ;  /* 0xff8000002b2b7808 */ /* 0x000fe40005800000 */
[----:B------:R-:W-:Y:S04]  /*17f90*/  ISETP.GE.OR P0, PT, R11, R242, !P0 ;  /* 0x000000f20b00720c */ /* 0x000fe80004706670 */
[----:B------:R-:W-:Y:S02]  /*17fa0*/  FSEL R48, R96, -INF , !P0 ;  /* 0xff80000060307808 */ /* 0x000fe40004000000 */
[C---:B------:R-:W-:Y:S02]  /*17fb0*/  ISETP.GE.AND P0, PT, R22.reuse, R238, PT ;  /* 0x000000ee1600720c */ /* 0x040fe40003f06270 */
[----:B------:R-:W-:Y:S02]  /*17fc0*/  FSEL R96, R25, -INF , !P6 ;  /* 0xff80000019607808 */ /* 0x000fe40007000000 */
[C---:B------:R-:W-:Y:S02]  /*17fd0*/  ISETP.GE.OR P2, PT, R22.reuse, R240, !P0 ;  /* 0x000000f01600720c */ /* 0x040fe40004746670 */
[C---:B------:R-:W-:Y:S04]  /*17fe0*/  ISETP.GE.AND P0, PT, R22.reuse, R235, PT ;  /* 0x000000eb1600720c */ /* 0x040fe80003f06270 */
[----:B------:R-:W-:Y:S07]  /*17ff0*/  ISETP.GE.OR P0, PT, R22, R239, !P0 ;  /* 0x000000ef1600720c */ /* 0x000fee0004706670 */
[----:B------:R-:W-:Y:S04]  /*18000*/  @P2 LOP3.LUT R234, R234, 0x800, RZ, 0xfc, !PT ;  /* 0x00000800eaea2812 */ /* 0x000fe800078efcff */
[C---:B------:R-:W-:Y:S02]  /*18010*/  LOP3.LUT P2, RZ, R234.reuse, 0x2000, RZ, 0xc0, !PT ;  /* 0x00002000eaff7812 */ /* 0x040fe4000784c0ff */
[----:B------:R-:W-:Y:S02]  /*18020*/  LOP3.LUT R234, R234, 0xfffffbff, RZ, 0xc0, !PT ;  /* 0xfffffbffeaea7812 */ /* 0x000fe400078ec0ff */
[----:B------:R-:W-:Y:S02]  /*18030*/  FSEL R86, R28, -INF , !P2 ;  /* 0xff8000001c567808 */ /* 0x000fe40005000000 */
[----:B------:R-:W-:Y:S02]  /*18040*/  @P0 LOP3.LUT R234, R234, 0x400, RZ, 0xfc, !PT ;  /* 0x00000400eaea0812 */ /* 0x000fe400078efcff */
[----:B------:R-:W-:Y:S02]  /*18050*/  ISETP.GE.AND P0, PT, R10, R237, PT ;  /* 0x000000ed0a00720c */ /* 0x000fe40003f06270 */
[----:B------:R-:W-:Y:S02]  /*18060*/  LOP3.LUT P6, RZ, R234, 0x400000, RZ, 0xc0, !PT ;  /* 0x00400000eaff7812 */ /* 0x000fe400078cc0ff */
[----:B------:R-:W-:Y:S02]  /*18070*/  ISETP.GE.OR P0, PT, R10, R242, !P0 ;  /* 0x000000f20a00720c */ /* 0x000fe40004706670 */
[----:B------:R-:W-:Y:S02]  /*18080*/  FSEL R202, R27, -INF , !P6 ;  /* 0xff8000001bca7808 */ /* 0x000fe40007000000 */
[----:B------:R-:W-:Y:S02]  /*18090*/  FSEL R252, R97, -INF , !P0 ;  /* 0xff80000061fc7808 */ /* 0x000fe40004000000 */
[CC--:B------:R-:W-:Y:S04]  /*180a0*/  ISETP.GE.AND P0, PT, R11.reuse, R236.reuse, PT ;  /* 0x000000ec0b00720c */ /* 0x0c0fe80003f06270 */
[-C--:B------:R-:W-:Y:S04]  /*180b0*/  ISETP.GE.OR P0, PT, R11, R241.reuse, !P0 ;  /* 0x000000f10b00720c */ /* 0x080fe80004706670 */
[----:B-1----:R-:W-:Y:S02]  /*180c0*/  FSEL R8, R98, -INF , !P0 ;  /* 0xff80000062087808 */ /* 0x002fe40004000000 */
[----:B------:R-:W-:Y:S02]  /*180d0*/  ISETP.GE.AND P0, PT, R10, R236, PT ;  /* 0x000000ec0a00720c */ /* 0x000fe40003f06270 */
[----:B------:R-:W-:Y:S01]  /*180e0*/  FSEL R98, R24, -INF , !P1 ;  /* 0xff80000018627808 */ /* 0x000fe20004800000 */
[----:B------:R1:W-:Y:S01]  /*180f0*/  STL [R1+0x2c], R8 ;  /* 0x00002c0801007387 */ /* 0x0003e20000100800 */
[----:B------:R-:W-:Y:S02]  /*18100*/  ISETP.GE.OR P0, PT, R10, R241, !P0 ;  /* 0x000000f10a00720c */ /* 0x000fe40004706670 */
[C---:B------:R-:W-:Y:S04]  /*18110*/  LOP3.LUT P1, RZ, R234.reuse, 0x800000, RZ, 0xc0, !PT ;  /* 0x00800000eaff7812 */ /* 0x040fe8000782c0ff */
[----:B------:R-:W-:Y:S02]  /*18120*/  FSEL R215, R31, -INF , !P1 ;  /* 0xff8000001fd77808 */ /* 0x000fe40004800000 */
[----:B-1----:R-:W-:Y:S02]  /*18130*/  FSEL R8, R99, -INF , !P0 ;  /* 0xff80000063087808 */ /* 0x002fe40004000000 */
[C---:B------:R-:W-:Y:S02]  /*18140*/  LOP3.LUT P0, RZ, R234.reuse, 0x2, RZ, 0xc0, !PT ;  /* 0x00000002eaff7812 */ /* 0x040fe4000780c0ff */
[----:B------:R-:W-:Y:S01]  /*18150*/  LOP3.LUT R234, R234, 0xffffffbf, RZ, 0xc0, !PT ;  /* 0xffffffbfeaea7812 */ /* 0x000fe200078ec0ff */
[----:B------:R1:W-:Y:S01]  /*18160*/  STL [R1+0x28], R8 ;  /* 0x0000280801007387 */ /* 0x0003e20000100800 */
[----:B------:R-:W-:Y:S02]  /*18170*/  FSEL R211, R26, -INF , !P0 ;  /* 0xff8000001ad37808 */ /* 0x000fe40004000000 */
[C---:B------:R-:W-:Y:S04]  /*18180*/  ISETP.GE.AND P0, PT, R6.reuse, R238, PT ;  /* 0x000000ee0600720c */ /* 0x040fe80003f06270 */
[C---:B------:R-:W-:Y:S02]  /*18190*/  ISETP.GE.OR P6, PT, R6.reuse, R240, !P0 ;  /* 0x000000f00600720c */ /* 0x040fe400047c6670 */
[----:B------:R-:W-:Y:S11]  /*181a0*/  ISETP.GE.AND P0, PT, R6, R235, PT ;  /* 0x000000eb0600720c */ /* 0x000ff60003f06270 */
[----:B------:R-:W-:Y:S02]  /*181b0*/  @P6 LOP3.LUT R234, R234, 0x40, RZ, 0xfc, !PT ;  /* 0x00000040eaea6812 */ /* 0x000fe400078efcff */
[----:B------:R-:W-:Y:S02]  /*181c0*/  ISETP.GE.OR P6, PT, R6, R239, !P0 ;  /* 0x000000ef0600720c */ /* 0x000fe400047c6670 */
[C---:B------:R-:W-:Y:S02]  /*181d0*/  ISETP.GE.AND P0, PT, R9.reuse, R237, PT ;  /* 0x000000ed0900720c */ /* 0x040fe40003f06270 */
[----:B------:R-:W-:Y:S02]  /*181e0*/  LOP3.LUT R234, R234, 0xffffffdf, RZ, 0xc0, !PT ;  /* 0xffffffdfeaea7812 */ /* 0x000fe400078ec0ff */
[----:B------:R-:W-:Y:S02]  /*181f0*/  ISETP.GE.OR P0, PT, R9, R242, !P0 ;  /* 0x000000f20900720c */ /* 0x000fe40004706670 */
[----:B-1----:R-:W-:Y:S02]  /*18200*/  IADD3 R8, R0, 0x61, RZ ;  /* 0x0000006100087810 */ /* 0x002fe40007ffe0ff */
[----:B------:R-:W-:Y:S02]  /*18210*/  FSEL R248, R100, -INF , !P0 ;  /* 0xff80000064f87808 */ /* 0x000fe40004000000 */
[C---:B------:R-:W-:Y:S02]  /*18220*/  ISETP.GE.AND P0, PT, R7.reuse, R238, PT ;  /* 0x000000ee0700720c */ /* 0x040fe40003f06270 */
[----:B------:R-:W-:Y:S02]  /*18230*/  @P6 LOP3.LUT R234, R234, 0x20, RZ, 0xfc, !PT ;  /* 0x00000020eaea6812 */ /* 0x000fe400078efcff */
[C---:B------:R-:W-:Y:S02]  /*18240*/  ISETP.GE.OR P6, PT, R7.reuse, R240, !P0 ;  /* 0x000000f00700720c */ /* 0x040fe400047c6670 */
[C---:B------:R-:W-:Y:S02]  /*18250*/  ISETP.GE.AND P0, PT, R7.reuse, R235, PT ;  /* 0x000000eb0700720c */ /* 0x040fe40003f06270 */
[----:B------:R-:W-:Y:S02]  /*18260*/  LOP3.LUT R234, R234, 0xfffffeff, RZ, 0xc0, !PT ;  /* 0xfffffeffeaea7812 */ /* 0x000fe400078ec0ff */
[----:B------:R-:W-:Y:S02]  /*18270*/  ISETP.GE.OR P0, PT, R7, R239, !P0 ;  /* 0x000000ef0700720c */ /* 0x000fe40004706670 */
[C---:B------:R-:W-:Y:S02]  /*18280*/  IADD3 R7, R0.reuse, 0x68, RZ ;  /* 0x0000006800077810 */ /* 0x040fe40007ffe0ff */
[----:B------:R-:W-:Y:S03]  /*18290*/  IADD3 R6, R0, 0x69, RZ ;  /* 0x0000006900067810 */ /* 0x000fe60007ffe0ff */
        /* <DEDUP_REMOVED lines=10> */
[CC--:B------:R-:W-:Y:S01]  /*18340*/  ISETP.GE.AND P0, PT, R9.reuse, R236.reuse, PT ;  /* 0x000000ec0900720c */ /* 0x0c0fe20003f06270 */
[----:B------:R-:W3:Y:S03]  /*18350*/  LDL.LU R101, [R1+0x44] ;  /* 0x0000440001657983 */ /* 0x000ee60000300800 */
[-C--:B------:R-:W-:Y:S04]  /*18360*/  ISETP.GE.OR P0, PT, R9, R241.reuse, !P0 ;  /* 0x000000f10900720c */ /* 0x080fe80004706670 */
[----:B------:R-:W-:Y:S02]  /*18370*/  FSEL R243, R102, -INF , !P0 ;  /* 0xff80000066f37808 */ /* 0x000fe40004000000 */
[C---:B------:R-:W-:Y:S01]  /*18380*/  ISETP.GE.AND P0, PT, R8.reuse, R236, PT ;  /* 0x000000ec0800720c */ /* 0x040fe20003f06270 */
[----:B------:R-:W3:Y:S03]  /*18390*/  LDL.LU R102, [R1+0x48] ;  /* 0x0000480001667983 */ /* 0x000ee60000300800 */
[----:B------:R-:W-:Y:S04]  /*183a0*/  ISETP.GE.OR P0, PT, R8, R241, !P0 ;  /* 0x000000f10800720c */ /* 0x000fe80004706670 */
[----:B------:R-:W-:Y:S02]  /*183b0*/  FSEL R233, R103, -INF , !P0 ;  /* 0xff80000067e97808 */ /* 0x000fe40004000000 */
[----:B------:R-:W4:Y:S01]  /*183c0*/  LDL.LU R103, [R1+0x4c] ;  /* 0x00004c0001677983 */ /* 0x000f220000300800 */
[C---:B------:R-:W-:Y:S02]  /*183d0*/  LOP3.LUT P0, RZ, R234.reuse, 0x8, RZ, 0xc0, !PT ;  /* 0x00000008eaff7812 */ /* 0x040fe4000780c0ff */
[----:B------:R-:W-:Y:S01]  /*183e0*/  LOP3.LUT R234, R234, 0xffffffef, RZ, 0xc0, !PT ;  /* 0xffffffefeaea7812 */ /* 0x000fe200078ec0ff */
[----:B------:R1:W-:Y:S01]  /*183f0*/  STL [R1+0x118], R237 ;  /* 0x000118ed01007387 */ /* 0x0003e20000100800 */
[----:B------:R-:W-:Y:S02]  /*18400*/  FSEL R244, R30, -INF , !P0 ;  /* 0xff8000001ef47808 */ /* 0x000fe40004000000 */
[C---:B------:R-:W-:Y:S04]  /*18410*/  ISETP.GE.AND P0, PT, R21.reuse, R238, PT ;  /* 0x000000ee1500720c */ /* 0x040fe80003f06270 */
[C---:B------:R-:W-:Y:S02]  /*18420*/  ISETP.GE.OR P2, PT, R21.reuse, R240, !P0 ;  /* 0x000000f01500720c */ /* 0x040fe40004746670 */
[C---:B------:R-:W-:Y:S04]  /*18430*/  ISETP.GE.AND P0, PT, R21.reuse, R235, PT ;  /* 0x000000eb1500720c */ /* 0x040fe80003f06270 */
[----:B------:R-:W-:Y:S02]  /*18440*/  ISETP.GE.OR P1, PT, R21, R239, !P0 ;  /* 0x000000ef1500720c */ /* 0x000fe40004726670 */
[C---:B------:R-:W-:Y:S04]  /*18450*/  ISETP.GE.AND P0, PT, R7.reuse, R237, PT ;  /* 0x000000ed0700720c */ /* 0x040fe80003f06270 */
[----:B------:R-:W-:Y:S02]  /*18460*/  ISETP.GE.OR P0, PT, R7, R242, !P0 ;  /* 0x000000f20700720c */ /* 0x000fe40004706670 */
[----:B------:R-:W-:Y:S02]  /*18470*/  @P2 LOP3.LUT R234, R234, 0x10, RZ, 0xfc, !PT ;  /* 0x00000010eaea2812 */ /* 0x000fe400078efcff */
[----:B------:R-:W-:Y:S02]  /*18480*/  FSEL R213, R112, -INF , !P0 ;  /* 0xff80000070d57808 */ /* 0x000fe40004000000 */
[C---:B------:R-:W-:Y:S02]  /*18490*/  ISETP.GE.AND P0, PT, R5.reuse, R238, PT ;  /* 0x000000ee0500720c */ /* 0x040fe40003f06270 */
[----:B------:R-:W-:Y:S02]  /*184a0*/  LOP3.LUT R234, R234, 0xfffffff7, RZ, 0xc0, !PT ;  /* 0xfffffff7eaea7812 */ /* 0x000fe400078ec0ff */
[C---:B------:R-:W-:Y:S02]  /*184b0*/  ISETP.GE.OR P2, PT, R5.reuse, R240, !P0 ;  /* 0x000000f00500720c */ /* 0x040fe40004746670 */
[C---:B------:R-:W-:Y:S02]  /*184c0*/  ISETP.GE.AND P0, PT, R5.reuse, R235, PT ;  /* 0x000000eb0500720c */ /* 0x040fe40003f06270 */
[----:B------:R-:W-:Y:S02]  /*184d0*/  @P1 LOP3.LUT R234, R234, 0x8, RZ, 0xfc, !PT ;  /* 0x00000008eaea1812 */ /* 0x000fe400078efcff */
[----:B------:R-:W-:Y:S02]  /*184e0*/  ISETP.GE.OR P1, PT, R5, R239, !P0 ;  /* 0x000000ef0500720c */ /* 0x000fe40004726670 */
[----:B------:R-:W-:Y:S02]  /*184f0*/  ISETP.GE.AND P0, PT, R6, R237, PT ;  /* 0x000000ed0600720c */ /* 0x000fe40003f06270 */
[----:B------:R-:W-:Y:S02]  /*18500*/  LOP3.LUT R234, R234, 0xfffffffb, RZ, 0xc0, !PT ;  /* 0xfffffffbeaea7812 */ /* 0x000fe400078ec0ff */
[----:B------:R-:W-:Y:S02]  /*18510*/  ISETP.GE.OR P0, PT, R6, R242, !P0 ;  /* 0x000000f20600720c */ /* 0x000fe40004706670 */
[----:B------:R-:W-:Y:S02]  /*18520*/  @P2 LOP3.LUT R234, R234, 0x4, RZ, 0xfc, !PT ;  /* 0x00000004eaea2812 */ /* 0x000fe400078efcff */
[----:B------:R-:W-:Y:S02]  /*18530*/  FSEL R113, R113, -INF , !P0 ;  /* 0xff80000071717808 */ /* 0x000fe40004000000 */
[CC--:B------:R-:W-:Y:S02]  /*18540*/  ISETP.GE.AND P0, PT, R7.reuse, R236.reuse, PT ;  /* 0x000000ec0700720c */ /* 0x0c0fe40003f06270 */
[----:B------:R-:W-:Y:S02]  /*18550*/  LOP3.LUT R234, R234, 0xfffffffd, RZ, 0xc0, !PT ;  /* 0xfffffffdeaea7812 */ /* 0x000fe400078ec0ff */
[-C--:B------:R-:W-:Y:S02]  /*18560*/  ISETP.GE.OR P0, PT, R7, R241.reuse, !P0 ;  /* 0x000000f10700720c */ /* 0x080fe40004706670 */
[----:B------:R-:W-:Y:S02]  /*18570*/  @P1 LOP3.LUT R234, R234, 0x2, RZ, 0xfc, !PT ;  /* 0x00000002eaea1812 */ /* 0x000fe400078efcff */
[----:B------:R-:W-:Y:S02]  /*18580*/  FSEL R251, R114, -INF , !P0 ;  /* 0xff80000072fb7808 */ /* 0x000fe40004000000 */
[----:B------:R-:W-:Y:S02]  /*18590*/  ISETP.GE.AND P0, PT, R6, R236, PT ;  /* 0x000000ec0600720c */ /* 0x000fe40003f06270 */
[----:B------:R-:W-:Y:S02]  /*185a0*/  LOP3.LUT P2, RZ, R234, 0x20, RZ, 0xc0, !PT ;  /* 0x00000020eaff7812 */ /* 0x000fe4000784c0ff */
[----:B------:R-:W-:Y:S02]  /*185b0*/  ISETP.GE.OR P0, PT, R6, R241, !P0 ;  /* 0x000000f10600720c */ /* 0x000fe40004706670 */
[----:B------:R-:W-:Y:S02]  /*185c0*/  LOP3.LUT R234, R234, 0xffefffff, RZ, 0xc0, !PT ;  /* 0xffefffffeaea7812 */ /* 0x000fe400078ec0ff */
[----:B------:R-:W-:Y:S02]  /*185d0*/  FSEL R250, R115, -INF , !P0 ;  /* 0xff80000073fa7808 */ /* 0x000fe40004000000 */
[----:B------:R-:W-:Y:S02]  /*185e0*/  ISETP.GE.AND P0, PT, R20, R238, PT ;  /* 0x000000ee1400720c */ /* 0x000fe40003f06270 */
[----:B------:R-:W-:Y:S02]  /*185f0*/  IADD3 R5, R0, 0x70, RZ ;  /* 0x0000007000057810 */ /* 0x000fe40007ffe0ff */
[----:B------:R-:W-:Y:S02]  /*18600*/  ISETP.GE.OR P5, PT, R20, R240, !P0 ;  /* 0x000000f01400720c */ /* 0x000fe400047a6670 */
[----:B------:R-:W-:Y:S02]  /*18610*/  @P2 LOP3.LUT R234, R234, 0x100000, RZ, 0xfc, !PT ;  /* 0x00100000eaea2812 */ /* 0x000fe400078efcff */
[----:B------:R-:W-:Y:S02]  /*18620*/  ISETP.GE.AND P0, PT, R20, R235, PT ;  /* 0x000000eb1400720c */ /* 0x000fe40003f06270 */
[C---:B------:R-:W-:Y:S02]  /*18630*/  LOP3.LUT P2, RZ, R234.reuse, 0x800, RZ, 0xc0, !PT ;  /* 0x00000800eaff7812 */ /* 0x040fe4000784c0ff */
[C---:B------:R-:W-:Y:S02]  /*18640*/  LOP3.LUT P3, RZ, R234.reuse, 0x400, RZ, 0xc0, !PT ;  /* 0x00000400eaff7812 */ /* 0x040fe4000786c0ff */
[----:B------:R-:W-:Y:S02]  /*18650*/  LOP3.LUT R234, R234, 0xffff7fff, RZ, 0xc0, !PT ;  /* 0xffff7fffeaea7812 */ /* 0x000fe400078ec0ff */
[----:B------:R-:W-:Y:S02]  /*18660*/  ISETP.GE.OR P1, PT, R20, R239, !P0 ;  /* 0x000000ef1400720c */ /* 0x000fe40004726670 */
[----:B------:R-:W-:Y:S02]  /*18670*/  @P5 LOP3.LUT R234, R234, 0x8000, RZ, 0xfc, !PT ;  /* 0x00008000eaea5812 */ /* 0x000fe400078efcff */
[C---:B------:R-:W-:Y:S02]  /*18680*/  ISETP.GE.AND P0, PT, R5.reuse, R237, PT ;  /* 0x000000ed0500720c */ /* 0x040fe40003f06270 */
[C---:B------:R-:W-:Y:S02]  /*18690*/  LOP3.LUT P5, RZ, R234.reuse, 0x4, RZ, 0xc0, !PT ;  /* 0x00000004eaff7812 */ /* 0x040fe400078ac0ff */
[----:B------:R-:W-:Y:S02]  /*186a0*/  LOP3.LUT R234, R234, 0xfffeffff, RZ, 0xc0, !PT ;  /* 0xfffeffffeaea7812 */ /* 0x000fe400078ec0ff */
[----:B------:R-:W-:Y:S02]  /*186b0*/  ISETP.GE.OR P0, PT, R5, R242, !P0 ;  /* 0x000000f20500720c */ /* 0x000fe40004706670 */
[----:B------:R-:W-:Y:S02]  /*186c0*/  FSEL R22, R44, -INF , !P2 ;  /* 0xff8000002c167808 */ /* 0x000fe40005000000 */
[----:B------:R-:W-:Y:S02]  /*186d0*/  FSEL R116, R116, -INF , !P0 ;  /* 0xff80000074747808 */ /* 0x000fe40004000000 */
[----:B------:R-:W-:Y:S02]  /*186e0*/  ISETP.GE.AND P0, PT, R4, R238, PT ;  /* 0x000000ee0400720c */ /* 0x000fe40003f06270 */
[----:B------:R-:W-:Y:S02]  /*186f0*/  FSEL R46, R46, -INF , !P3 ;  /* 0xff8000002e2e7808 */ /* 0x000fe40005800000 */
[----:B------:R-:W-:Y:S02]  /*18700*/  @P5 LOP3.LUT R234, R234, 0x10000, RZ, 0xfc, !PT ;  /* 0x00010000eaea5812 */ /* 0x000fe400078efcff */
[----:B------:R-:W-:Y:S02]  /*18710*/  ISETP.GE.OR P4, PT, R4, R240, !P0 ;  /* 0x000000f00400720c */ /* 0x000fe40004786670 */
[C---:B------:R-:W-:Y:S02]  /*18720*/  LOP3.LUT P5, RZ, R234.reuse, 0x8, RZ, 0xc0, !PT ;  /* 0x00000008eaff7812 */ /* 0x040fe400078ac0ff */
[----:B------:R-:W-:Y:S02]  /*18730*/  LOP3.LUT R234, R234, 0xfffdffff, RZ, 0xc0, !PT ;  /* 0xfffdffffeaea7812 */ /* 0x000fe400078ec0ff */
[C---:B------:R-:W-:Y:S02]  /*18740*/  ISETP.GE.AND P0, PT, R4.reuse, R235, PT ;  /* 0x000000eb0400720c */ /* 0x040fe40003f06270 */
[----:B------:R-:W-:Y:S02]  /*18750*/  FSEL R197, R63, -INF , !P1 ;  /* 0xff8000003fc57808 */ /* 0x000fe40004800000 */
[----:B------:R-:W-:Y:S02]  /*18760*/  ISETP.GE.OR P6, PT, R4, R239, !P0 ;  /* 0x000000ef0400720c */ /* 0x000fe400047c6670 */
[----:B------:R-:W-:Y:S02]  /*18770*/  IADD3 R4, R0, 0x71, RZ ;  /* 0x0000007100047810 */ /* 0x000fe40007ffe0ff */
[----:B------:R-:W-:Y:S02]  /*18780*/  ISETP.GE.AND P1, PT, R19, R238, PT ;  /* 0x000000ee1300720c */ /* 0x000fe40003f26270 */
[----:B------:R-:W-:Y:S02]  /*18790*/  @P5 LOP3.LUT R234, R234, 0x20000, RZ, 0xfc, !PT ;  /* 0x00020000eaea5812 */ /* 0x000fe400078efcff */
[----:B------:R-:W-:Y:S02]  /*187a0*/  ISETP.GE.AND P0, PT, R4, R237, PT ;  /* 0x000000ed0400720c */ /* 0x000fe40003f06270 */
[C---:B------:R-:W-:Y:S02]  /*187b0*/  LOP3.LUT P5, RZ, R234.reuse, 0x80, RZ, 0xc0, !PT ;  /* 0x00000080eaff7812 */ /* 0x040fe400078ac0ff */
[----:B------:R-:W-:Y:S02]  /*187c0*/  LOP3.LUT R234, R234, 0xfffbffff, RZ, 0xc0, !PT ;  /* 0xfffbffffeaea7812 */ /* 0x000fe400078ec0ff */
[----:B------:R-:W-:Y:S02]  /*187d0*/  ISETP.GE.OR P0, PT, R4, R242, !P0 ;  /* 0x000000f20400720c */ /* 0x000fe40004706670 */
[----:B------:R-:W-:Y:S02]  /*187e0*/  FSEL R68, R74, -INF , !P6 ;  /* 0xff8000004a447808 */ /* 0x000fe40007000000 */
[----:B------:R-:W-:Y:S02]  /*187f0*/  FSEL R112, R117, -INF , !P0 ;  /* 0xff80000075707808 */ /* 0x000fe40004000000 */
[CC--:B------:R-:W-:Y:S02]  /*18800*/  ISETP.GE.AND P0, PT, R5.reuse, R236.reuse, PT ;  /* 0x000000ec0500720c */ /* 0x0c0fe40003f06270 */
[----:B------:R-:W-:Y:S02]  /*18810*/  FSEL R54, R72, -INF , !P4 ;  /* 0xff80000048367808 */ /* 0x000fe40006000000 */
[----:B------:R-:W-:Y:S02]  /*18820*/  @P5 LOP3.LUT R234, R234, 0x40000, RZ, 0xfc, !PT ;  /* 0x00040000eaea5812 */ /* 0x000fe400078efcff */
[-C--:B------:R-:W-:Y:S02]  /*18830*/  ISETP.GE.OR P0, PT, R5, R241.reuse, !P0 ;  /* 0x000000f10500720c */ /* 0x080fe40004706670 */
[----:B------:R-:W-:Y:S02]  /*18840*/  LOP3.LUT P5, RZ, R234, 0x10, RZ, 0xc0, !PT ;  /* 0x00000010eaff7812 */ /* 0x000fe400078ac0ff */
[----:B------:R-:W-:Y:S02]  /*18850*/  FSEL R246, R118, -INF , !P0 ;  /* 0xff80000076f67808 */ /* 0x000fe40004000000 */
[----:B------:R-:W-:Y:S02]  /*18860*/  ISETP.GE.AND P0, PT, R4, R236, PT ;  /* 0x000000ec0400720c */ /* 0x000fe40003f06270 */
[----:B------:R-:W-:Y:S02]  /*18870*/  LOP3.LUT R234, R234, 0xfff7ffff, RZ, 0xc0, !PT ;  /* 0xfff7ffffeaea7812 */ /* 0x000fe400078ec0ff */
[----:B------:R-:W-:Y:S04]  /*18880*/  ISETP.GE.OR P0, PT, R4, R241, !P0 ;  /* 0x000000f10400720c */ /* 0x000fe80004706670 */
[----:B------:R-:W-:Y:S02]  /*18890*/  FSEL R245, R119, -INF , !P0 ;  /* 0xff80000077f57808 */ /* 0x000fe40004000000 */
[----:B------:R-:W-:Y:S04]  /*188a0*/  @P5 LOP3.LUT R234, R234, 0x80000, RZ, 0xfc, !PT ;  /* 0x00080000eaea5812 */ /* 0x000fe800078efcff */
[C---:B------:R-:W-:Y:S02]  /*188b0*/  LOP3.LUT P0, RZ, R234.reuse, 0x40, RZ, 0xc0, !PT ;  /* 0x00000040eaff7812 */ /* 0x040fe4000780c0ff */
[----:B------:R-:W-:Y:S02]  /*188c0*/  LOP3.LUT P2, RZ, R234, 0x100000, RZ, 0xc0, !PT ;  /* 0x00100000eaff7812 */ /* 0x000fe4000784c0ff */
[----:B------:R-:W-:Y:S02]  /*188d0*/  FSEL R45, R45, -INF , !P0 ;  /* 0xff8000002d2d7808 */ /* 0x000fe40004000000 */
[C---:B------:R-:W-:Y:S02]  /*188e0*/  ISETP.GE.AND P0, PT, R2.reuse, R238, PT ;  /* 0x000000ee0200720c */ /* 0x040fe40003f06270 */
[----:B------:R-:W-:Y:S02]  /*188f0*/  FSEL R47, R47, -INF , !P2 ;  /* 0xff8000002f2f7808 */ /* 0x000fe40005000000 */
[C---:B------:R-:W-:Y:S02]  /*18900*/  ISETP.GE.OR P3, PT, R2.reuse, R240, !P0 ;  /* 0x000000f00200720c */ /* 0x040fe40004766670 */
[----:B------:R-:W-:Y:S02]  /*18910*/  ISETP.GE.AND P0, PT, R2, R235, PT ;  /* 0x000000eb0200720c */ /* 0x000fe40003f06270 */
[----:B------:R-:W-:Y:S02]  /*18920*/  LOP3.LUT P5, RZ, R234, 0x100, RZ, 0xc0, !PT ;  /* 0x00000100eaff7812 */ /* 0x000fe400078ac0ff */
[----:B------:R-:W-:Y:S02]  /*18930*/  ISETP.GE.OR P2, PT, R2, R239, !P0 ;  /* 0x000000ef0200720c */ /* 0x000fe40004746670 */
[C---:B------:R-:W-:Y:S02]  /*18940*/  IADD3 R2, R0.reuse, 0x78, RZ ;  /* 0x0000007800027810 */ /* 0x040fe40007ffe0ff */
[----:B------:R-:W-:Y:S02]  /*18950*/  IADD3 R0, R0, 0x79, RZ ;  /* 0x0000007900007810 */ /* 0x000fe40007ffe0ff */
[-C--:B------:R-:W-:Y:S02]  /*18960*/  ISETP.GE.AND P0, PT, R2, R237.reuse, PT ;  /* 0x000000ed0200720c */ /* 0x080fe40003f06270 */
[----:B------:R-:W-:Y:S02]  /*18970*/  FSEL R55, R56, -INF , !P5 ;  /* 0xff80000038377808 */ /* 0x000fe40006800000 */
[-C--:B------:R-:W-:Y:S02]  /*18980*/  ISETP.GE.OR P0, PT, R2, R242.reuse, !P0 ;  /* 0x000000f20200720c */ /* 0x080fe40004706670 */
[----:B------:R-:W-:Y:S02]  /*18990*/  LOP3.LUT P5, RZ, R234, 0x80000, RZ, 0xc0, !PT ;  /* 0x00080000eaff7812 */ /* 0x000fe400078ac0ff */
[----:B------:R-:W-:Y:S02]  /*189a0*/  FSEL R97, R128, -INF , !P0 ;  /* 0xff80000080617808 */ /* 0x000fe40004000000 */
[C---:B------:R-:W-:Y:S02]  /*189b0*/  ISETP.GE.AND P0, PT, R0.reuse, R237, PT ;  /* 0x000000ed0000720c */ /* 0x040fe40003f06270 */
[----:B-1----:R-:W2:Y:S01]  /*189c0*/  LDL.LU R237, [R1+0x28] ;  /* 0x0000280001ed7983 */ /* 0x002ea20000300800 */
[----:B------:R-:W-:Y:S02]  /*189d0*/  FSEL R230, R57, -INF , !P5 ;  /* 0xff80000039e67808 */ /* 0x000fe40006800000 */
[----:B------:R-:W-:Y:S01]  /*189e0*/  ISETP.GE.OR P0, PT, R0, R242, !P0 ;  /* 0x000000f20000720c */ /* 0x000fe20004706670 */
[----:B------:R1:W-:Y:S01]  /*189f0*/  STL [R1+0x11c], R242 ;  /* 0x00011cf201007387 */ /* 0x0003e20000100800 */
[----:B------:R-:W-:Y:S02]  /*18a00*/  LOP3.LUT P5, RZ, R234, 0x40000, RZ, 0xc0, !PT ;  /* 0x00040000eaff7812 */ /* 0x000fe400078ac0ff */
[----:B------:R-:W-:Y:S02]  /*18a10*/  FSEL R87, R129, -INF , !P0 ;  /* 0xff80000081577808 */ /* 0x000fe40004000000 */
[----:B------:R-:W-:Y:S02]  /*18a20*/  FSEL R196, R58, -INF , !P5 ;  /* 0xff8000003ac47808 */ /* 0x000fe40006800000 */
[----:B------:R-:W-:Y:S02]  /*18a30*/  LOP3.LUT P5, RZ, R234, 0x20000, RZ, 0xc0, !PT ;  /* 0x00020000eaff7812 */ /* 0x000fe400078ac0ff */
[-C--:B------:R-:W-:Y:S02]  /*18a40*/  ISETP.GE.AND P0, PT, R2, R236.reuse, PT ;  /* 0x000000ec0200720c */ /* 0x080fe40003f06270 */
[----:B------:R-:W-:Y:S02]  /*18a50*/  FSEL R228, R59, -INF , !P5 ;  /* 0xff8000003be47808 */ /* 0x000fe40006800000 */
[----:B------:R-:W-:Y:S02]  /*18a60*/  LOP3.LUT P5, RZ, R234, 0x10000, RZ, 0xc0, !PT ;  /* 0x00010000eaff7812 */ /* 0x000fe400078ac0ff */
[-C--:B------:R-:W-:Y:S02]  /*18a70*/  ISETP.GE.OR P0, PT, R2, R241.reuse, !P0 ;  /* 0x000000f10200720c */ /* 0x080fe40004706670 */
[----:B------:R-:W-:Y:S02]  /*18a80*/  FSEL R60, R60, -INF , !P5 ;  /* 0xff8000003c3c7808 */ /* 0x000fe40006800000 */
[----:B------:R-:W-:Y:S02]  /*18a90*/  LOP3.LUT P5, RZ, R234, 0x8000, RZ, 0xc0, !PT ;  /* 0x00008000eaff7812 */ /* 0x000fe400078ac0ff */
[----:B------:R-:W-:Y:S02]  /*18aa0*/  FSEL R212, R130, -INF , !P0 ;  /* 0xff80000082d47808 */ /* 0x000fe40004000000 */
[C---:B------:R-:W-:Y:S01]  /*18ab0*/  ISETP.GE.AND P0, PT, R0.reuse, R236, PT ;  /* 0x000000ec0000720c */ /* 0x040fe20003f06270 */
[----:B-1----:R-:W2:Y:S01]  /*18ac0*/  LDL.LU R242, [R1+0x2c] ;  /* 0x00002c0001f27983 */ /* 0x002ea20000300800 */
[----:B------:R-:W-:Y:S02]  /*18ad0*/  FSEL R199, R75, -INF , !P2 ;  /* 0xff8000004bc77808 */ /* 0x000fe40005000000 */
[----:B------:R-:W-:Y:S01]  /*18ae0*/  ISETP.GE.OR P0, PT, R0, R241, !P0 ;  /* 0x000000f10000720c */ /* 0x000fe20004706670 */
[----:B------:R1:W-:Y:S01]  /*18af0*/  STL [R1+0x120], R236 ;  /* 0x000120ec01007387 */ /* 0x0003e20000100800 */
[-C--:B------:R-:W-:Y:S02]  /*18b00*/  ISETP.GE.AND P2, PT, R17, R238.reuse, PT ;  /* 0x000000ee1100720c */ /* 0x080fe40003f46270 */
[----:B------:R-:W-:Y:S01]  /*18b10*/  FSEL R114, R131, -INF , !P0 ;  /* 0xff80000083727808 */ /* 0x000fe20004000000 */
[----:B------:R1:W-:Y:S01]  /*18b20*/  STL [R1+0x124], R241 ;  /* 0x000124f101007387 */ /* 0x0003e20000100800 */
[C---:B------:R-:W-:Y:S02]  /*18b30*/  LOP3.LUT P0, RZ, R234.reuse, 0x2, RZ, 0xc0, !PT ;  /* 0x00000002eaff7812 */ /* 0x040fe4000780c0ff */
[----:B------:R-:W-:Y:S02]  /*18b40*/  LOP3.LUT R234, R234, 0xfffffffd, RZ, 0xc0, !PT ;  /* 0xfffffffdeaea7812 */ /* 0x000fe400078ec0ff */
[----:B------:R-:W-:Y:S02]  /*18b50*/  FSEL R229, R62, -INF , !P0 ;  /* 0xff8000003ee57808 */ /* 0x000fe40004000000 */
[----:B------:R-:W-:Y:S02]  /*18b60*/  ISETP.GE.AND P0, PT, R19, R235, PT ;  /* 0x000000eb1300720c */ /* 0x000fe40003f06270 */
[----:B------:R-:W-:Y:S02]  /*18b70*/  FSEL R70, R73, -INF , !P3 ;  /* 0xff80000049467808 */ /* 0x000fe40005800000 */
[----:B------:R-:W-:Y:S02]  /*18b80*/  ISETP.GE.OR P0, PT, R19, R239, !P0 ;  /* 0x000000ef1300720c */ /* 0x000fe40004706670 */
[C---:B------:R-:W-:Y:S04]  /*18b90*/  ISETP.GE.AND P3, PT, R18.reuse, R238, PT ;  /* 0x000000ee1200720c */ /* 0x040fe80003f66270 */
[CC--:B------:R-:W-:Y:S02]  /*18ba0*/  ISETP.GE.OR P3, PT, R18.reuse, R240.reuse, !P3 ;  /* 0x000000f01200720c */ /* 0x0c0fe40005f66670 */
[----:B-1----:R-:W-:Y:S02]  /*18bb0*/  FSEL R236, R61, -INF , !P5 ;  /* 0xff8000003dec7808 */ /* 0x002fe40006800000 */
[-C--:B------:R-:W-:Y:S01]  /*18bc0*/  ISETP.GE.OR P5, PT, R19, R240.reuse, !P1 ;  /* 0x000000f01300720c */ /* 0x080fe20004fa6670 */
[----:B------:R-:W2:Y:S01]  /*18bd0*/  LDL.LU R241, [R1+0x64] ;  /* 0x0000640001f17983 */ /* 0x000ea20000300800 */
[----:B------:R-:W-:Y:S02]  /*18be0*/  ISETP.GE.AND P1, PT, R18, R235, PT ;  /* 0x000000eb1200720c */ /* 0x000fe40003f26270 */
[----:B------:R-:W-:Y:S02]  /*18bf0*/  FSEL R12, R76, -INF , !P5 ;  /* 0xff8000004c0c7808 */ /* 0x000fe40006800000 */
[----:B------:R-:W-:Y:S02]  /*18c00*/  ISETP.GE.OR P6, PT, R18, R239, !P1 ;  /* 0x000000ef1200720c */ /* 0x000fe40004fc6670 */
[C---:B------:R-:W-:Y:S01]  /*18c10*/  ISETP.GE.OR P1, PT, R17.reuse, R240, !P2 ;  /* 0x000000f01100720c */ /* 0x040fe20005726670 */
[----:B------:R1:W-:Y:S01]  /*18c20*/  STL [R1+0x90], R12 ;  /* 0x0000900c01007387 */ /* 0x0003e20000100800 */
[----:B------:R-:W-:Y:S02]  /*18c30*/  @P0 LOP3.LUT R234, R234, 0x2, RZ, 0xfc, !PT ;  /* 0x00000002eaea0812 */ /* 0x000fe400078efcff */
[C---:B------:R-:W-:Y:S02]  /*18c40*/  ISETP.GE.AND P0, PT, R17.reuse, R235, PT ;  /* 0x000000eb1100720c */ /* 0x040fe40003f06270 */
[----:B------:R-:W-:Y:S02]  /*18c50*/  LOP3.LUT R234, R234, 0xfffffffe, RZ, 0xc0, !PT ;  /* 0xfffffffeeaea7812 */ /* 0x000fe400078ec0ff */
[----:B------:R-:W-:Y:S02]  /*18c60*/  ISETP.GE.OR P4, PT, R17, R239, !P0 ;  /* 0x000000ef1100720c */ /* 0x000fe40004786670 */
[----:B------:R-:W-:Y:S02]  /*18c70*/  ISETP.GE.AND P0, PT, R16, R235, PT ;  /* 0x000000eb1000720c */ /* 0x000fe40003f06270 */
[----:B------:R-:W-:Y:S02]  /*18c80*/  FSEL R20, R77, -INF , !P3 ;  /* 0xff8000004d147808 */ /* 0x000fe40005800000 */
[----:B------:R-:W-:Y:S02]  /*18c90*/  @P1 LOP3.LUT R234, R234, 0x1, RZ, 0xfc, !PT ;  /* 0x00000001eaea1812 */ /* 0x000fe400078efcff */
[C---:B------:R-:W-:Y:S02]  /*18ca0*/  ISETP.GE.AND P1, PT, R16.reuse, R238, PT ;  /* 0x000000ee1000720c */ /* 0x040fe40003f26270 */
[C---:B------:R-:W-:Y:S02]  /*18cb0*/  ISETP.GE.OR P3, PT, R16.reuse, R239, !P0 ;  /* 0x000000ef1000720c */ /* 0x040fe40004766670 */
[----:B------:R-:W-:Y:S02]  /*18cc0*/  ISETP.GE.OR P2, PT, R16, R240, !P1 ;  /* 0x000000f01000720c */ /* 0x000fe40004f46670 */
[----:B------:R-:W-:Y:S02]  /*18cd0*/  LOP3.LUT P1, RZ, R234, 0x2, RZ, 0xc0, !PT ;  /* 0x00000002eaff7812 */ /* 0x000fe4000782c0ff */
[C---:B------:R-:W-:Y:S02]  /*18ce0*/  ISETP.GE.AND P0, PT, R11.reuse, R235, PT ;  /* 0x000000eb0b00720c */ /* 0x040fe40003f06270 */
[----:B-1----:R-:W-:Y:S02]  /*18cf0*/  FMNMX.FTZ R12, R204, R132, !PT ;  /* 0x00000084cc0c7209 */ /* 0x002fe40007810000 */
[----:B------:R-:W-:Y:S02]  /*18d00*/  FSEL R198, R78, -INF , !P1 ;  /* 0xff8000004ec67808 */ /* 0x000fe40004800000 */
[----:B------:R-:W-:Y:S01]  /*18d10*/  FMNMX.FTZ R12, R206, R12, !PT ;  /* 0x0000000cce0c7209 */ /* 0x000fe20007810000 */
[----:B----4-:R-:W-:Y:S01]  /*18d20*/  STL [R1+0x12c], R103 ;  /* 0x00012c6701007387 */ /* 0x010fe20000100800 */
[----:B------:R-:W-:Y:S02]  /*18d30*/  ISETP.GE.AND P1, PT, R11, R238, PT ;  /* 0x000000ee0b00720c */ /* 0x000fe40003f26270 */
[----:B------:R-:W-:Y:S01]  /*18d40*/  FMNMX.FTZ R12, R209, R12, !PT ;  /* 0x0000000cd10c7209 */ /* 0x000fe20007810000 */
[----:B------:R-:W4:Y:S01]  /*18d50*/  LDL.LU R118, [R1+0xc] ;  /* 0x00000c0001767983 */ /* 0x000f220000300800 */
[----:B------:R-:W-:Y:S02]  /*18d60*/  ISETP.GE.OR P0, PT, R11, R239, !P0 ;  /* 0x000000ef0b00720c */ /* 0x000fe40004706670 */
[----:B------:R-:W-:Y:S01]  /*18d70*/  FMNMX.FTZ R12, R210, R12, !PT ;  /* 0x0000000cd20c7209 */ /* 0x000fe20007810000 */
[----:B------:R-:W2:Y:S01]  /*18d80*/  LDL.LU R117, [R1+0x8] ;  /* 0x0000080001757983 */ /* 0x000ea20000300800 */
[----:B------:R-:W-:Y:S02]  /*18d90*/  FSEL R16, R79, -INF , !P6 ;  /* 0xff8000004f107808 */ /* 0x000fe40007000000 */
[----:B------:R-:W-:Y:S01]  /*18da0*/  ISETP.GE.OR P6, PT, R11, R240, !P1 ;  /* 0x000000f00b00720c */ /* 0x000fe20004fc6670 */
[----:B---3--:R1:W-:Y:S01]  /*18db0*/  STL [R1+0x140], R102 ;  /* 0x0001406601007387 */ /* 0x0083e20000100800 */
[----:B------:R-:W-:Y:S02]  /*18dc0*/  FMNMX.FTZ R11, R39, R12, !PT ;  /* 0x0000000c270b7209 */ /* 0x000fe40007810000 */
[----:B------:R-:W-:Y:S02]  /*18dd0*/  FMNMX.FTZ R12, R249, R13, !PT ;  /* 0x0000000df90c7209 */ /* 0x000fe40007810000 */
[----:B------:R-:W-:Y:S02]  /*18de0*/  FSEL R13, R90, -INF , !P4 ;  /* 0xff8000005a0d7808 */ /* 0x000fe40006000000 */
[----:B------:R-:W-:Y:S02]  /*18df0*/  FMNMX.FTZ R12, R103, R12, !PT ;  /* 0x0000000c670c7209 */ /* 0x000fe40007810000 */
[----:B------:R-:W-:Y:S02]  /*18e00*/  FMNMX.FTZ R11, R49, R11, !PT ;  /* 0x0000000b310b7209 */ /* 0x000fe40007810000 */
[----:B------:R-:W-:Y:S02]  /*18e10*/  FMNMX.FTZ R12, R102, R12, !PT ;  /* 0x0000000c660c7209 */ /* 0x000fe40007810000 */
[C---:B------:R-:W-:Y:S02]  /*18e20*/  LOP3.LUT P5, RZ, R234.reuse, 0x1, RZ, 0xc0, !PT ;  /* 0x00000001eaff7812 */ /* 0x040fe400078ac0ff */
[----:B------:R-:W-:Y:S02]  /*18e30*/  LOP3.LUT R234, R234, 0xfffffffb, RZ, 0xc0, !PT ;  /* 0xfffffffbeaea7812 */ /* 0x000fe400078ec0ff */
[----:B------:R-:W-:Y:S02]  /*18e40*/  FMNMX.FTZ R11, R52, R11, !PT ;  /* 0x0000000b340b7209 */ /* 0x000fe40007810000 */
[----:B------:R-:W-:Y:S02]  /*18e50*/  ISETP.GE.AND P1, PT, R10, R238, PT ;  /* 0x000000ee0a00720c */ /* 0x000fe40003f26270 */
[----:B------:R-:W-:Y:S02]  /*18e60*/  @P0 LOP3.LUT R234, R234, 0x4, RZ, 0xfc, !PT ;  /* 0x00000004eaea0812 */ /* 0x000fe400078efcff */
[----:B------:R-:W-:Y:S01]  /*18e70*/  ISETP.GE.AND P0, PT, R10, R235, PT ;  /* 0x000000eb0a00720c */ /* 0x000fe20003f06270 */
[----:B-1----:R-:W3:Y:S01]  /*18e80*/  LDL.LU R102, [R1+0x30] ;  /* 0x0000300001667983 */ /* 0x002ee20000300800 */
[----:B------:R-:W-:Y:S01]  /*18e90*/  FSEL R19, R88, -INF , !P5 ;  /* 0xff80000058137808 */ /* 0x000fe20006800000 */
[----:B------:R-:W-:Y:S01]  /*18ea0*/  IMAD.MOV.U32 R88, RZ, RZ, R231 ;  /* 0x000000ffff587224 */ /* 0x000fe200078e00e7 */
[C---:B------:R-:W-:Y:S01]  /*18eb0*/  ISETP.GE.OR P5, PT, R10.reuse, R239, !P0 ;  /* 0x000000ef0a00720c */ /* 0x040fe200047a6670 */
[----:B------:R-:W2:Y:S01]  /*18ec0*/  LDL.LU R90, [R1+0x80] ;  /* 0x00008000015a7983 */ /* 0x000ea20000300800 */
[----:B------:R-:W-:Y:S01]  /*18ed0*/  FSEL R18, R89, -INF , !P2 ;  /* 0xff80000059127808 */ /* 0x000fe20005000000 */
[----:B------:R-:W-:Y:S01]  /*18ee0*/  IMAD.MOV.U32 R89, RZ, RZ, R227 ;  /* 0x000000ffff597224 */ /* 0x000fe200078e00e3 */
[----:B------:R-:W-:Y:S02]  /*18ef0*/  ISETP.GE.OR P2, PT, R10, R240, !P1 ;  /* 0x000000f00a00720c */ /* 0x000fe40004f46670 */
[----:B------:R-:W-:Y:S02]  /*18f00*/  FMNMX.FTZ R10, R53, R11, !PT ;  /* 0x0000000b350a7209 */ /* 0x000fe40007810000 */
[----:B------:R-:W-:Y:S02]  /*18f10*/  FMNMX.FTZ R11, R101, R12, !PT ;  /* 0x0000000c650b7209 */ /* 0x000fe40007810000 */
[C---:B------:R-:W-:Y:S02]  /*18f20*/  ISETP.GE.AND P1, PT, R9.reuse, R238, PT ;  /* 0x000000ee0900720c */ /* 0x040fe40003f26270 */
[----:B------:R-:W-:Y:S02]  /*18f30*/  FMNMX.FTZ R11, R224, R11, !PT ;  /* 0x0000000be00b7209 */ /* 0x000fe40007810000 */
[----:B------:R-:W-:Y:S02]  /*18f40*/  ISETP.GE.AND P0, PT, R9, R235, PT ;  /* 0x000000eb0900720c */ /* 0x000fe40003f06270 */
[----:B------:R-:W-:Y:S02]  /*18f50*/  FMNMX.FTZ R11, R223, R11, !PT ;  /* 0x0000000bdf0b7209 */ /* 0x000fe40007810000 */
[----:B------:R-:W-:Y:S02]  /*18f60*/  FSEL R231, R91, -INF , !P3 ;  /* 0xff8000005be77808 */ /* 0x000fe40005800000 */
[----:B------:R-:W-:Y:S02]  /*18f70*/  MOV R91, R225 ;  /* 0x000000e1005b7202 */ /* 0x000fe40000000f00 */
[C---:B------:R-:W-:Y:S02]  /*18f80*/  ISETP.GE.OR P4, PT, R9.reuse, R239, !P0 ;  /* 0x000000ef0900720c */ /* 0x040fe40004786670 */
[----:B------:R-:W-:Y:S02]  /*18f90*/  ISETP.GE.OR P1, PT, R9, R240, !P1 ;  /* 0x000000f00900720c */ /* 0x000fe40004f26670 */
[----:B------:R-:W-:Y:S02]  /*18fa0*/  LOP3.LUT R234, R234, 0xfffffffe, RZ, 0xc0, !PT ;  /* 0xfffffffeeaea7812 */ /* 0x000fe400078ec0ff */
[----:B------:R-:W-:Y:S02]  /*18fb0*/  ISETP.GE.AND P0, PT, R8, R235, PT ;  /* 0x000000eb0800720c */ /* 0x000fe40003f06270 */
[----:B------:R-:W-:Y:S01]  /*18fc0*/  FSEL R12, R93, -INF , !P2 ;  /* 0xff8000005d0c7808 */ /* 0x000fe20005000000 */
[----:B------:R-:W-:Y:S01]  /*18fd0*/  IMAD.MOV.U32 R93, RZ, RZ, R69 ;  /* 0x000000ffff5d7224 */ /* 0x000fe200078e0045 */
[----:B------:R-:W-:Y:S02]  /*18fe0*/  FSEL R131, R92, -INF , !P6 ;  /* 0xff8000005c837808 */ /* 0x000fe40007000000 */
[----:B------:R-:W-:Y:S02]  /*18ff0*/  ISETP.GE.OR P2, PT, R8, R239, !P0 ;  /* 0x000000ef0800720c */ /* 0x000fe40004746670 */
[C---:B------:R-:W-:Y:S02]  /*19000*/  ISETP.GE.AND P0, PT, R7.reuse, R235, PT ;  /* 0x000000eb0700720c */ /* 0x040fe40003f06270 */
[----:B------:R-:W-:Y:S02]  /*19010*/  @P1 LOP3.LUT R234, R234, 0x1, RZ, 0xfc, !PT ;  /* 0x00000001eaea1812 */ /* 0x000fe400078efcff */
[----:B------:R-:W-:Y:S02]  /*19020*/  ISETP.GE.AND P1, PT, R8, R238, PT ;  /* 0x000000ee0800720c */ /* 0x000fe40003f26270 */
[----:B------:R-:W-:Y:S02]  /*19030*/  LOP3.LUT P6, RZ, R234, 0x4, RZ, 0xc0, !PT ;  /* 0x00000004eaff7812 */ /* 0x000fe400078cc0ff */
[----:B------:R-:W-:Y:S02]  /*19040*/  ISETP.GE.OR P3, PT, R8, R240, !P1 ;  /* 0x000000f00800720c */ /* 0x000fe40004f66670 */
[C---:B------:R-:W-:Y:S02]  /*19050*/  ISETP.GE.AND P1, PT, R7.reuse, R238, PT ;  /* 0x000000ee0700720c */ /* 0x040fe40003f26270 */
[----:B------:R-:W-:Y:S01]  /*19060*/  FSEL R17, R94, -INF , !P6 ;  /* 0xff8000005e117808 */ /* 0x000fe20007000000 */
[----:B------:R-:W-:Y:S01]  /*19070*/  IMAD.MOV.U32 R94, RZ, RZ, R20 ;  /* 0x000000ffff5e7224 */ /* 0x000fe200078e0014 */
[C---:B------:R-:W-:Y:S02]  /*19080*/  ISETP.GE.OR P6, PT, R7.reuse, R240, !P1 ;  /* 0x000000f00700720c */ /* 0x040fe40004fc6670 */
        /* <DEDUP_REMOVED lines=18> */
[----:B------:R-:W-:Y:S02]  /*191b0*/  ISETP.GE.AND P1, PT, R6, R238, PT ;  /* 0x000000ee0600720c */ /* 0x000fe40003f26270 */
[----:B------:R-:W-:Y:S02]  /*191c0*/  FMNMX.FTZ R7, R43, R7, !PT ;  /* 0x000000072b077209 */ /* 0x000fe40007810000 */
[----:B------:R-:W-:Y:S02]  /*191d0*/  FMNMX.FTZ R8, R40, R8, !PT ;  /* 0x0000000828087209 */ /* 0x000fe40007810000 */
[----:B------:R-:W-:Y:S01]  /*191e0*/  FSEL R223, R106, -INF , !P4 ;  /* 0xff8000006adf7808 */ /* 0x000fe20006000000 */
[----:B------:R-:W-:Y:S01]  /*191f0*/  IMAD.MOV.U32 R106, RZ, RZ, R17 ;  /* 0x000000ffff6a7224 */ /* 0x000fe200078e0011 */
[----:B------:R-:W-:Y:S02]  /*19200*/  FMNMX.FTZ R8, R41, R8, !PT ;  /* 0x0000000829087209 */ /* 0x000fe40007810000 */
[----:B------:R-:W-:Y:S01]  /*19210*/  FSEL R201, R108, -INF , !P6 ;  /* 0xff8000006cc97808 */ /* 0x000fe20007000000 */
[----:B------:R-:W-:Y:S01]  /*19220*/  IMAD.MOV.U32 R108, RZ, RZ, R135 ;  /* 0x000000ffff6c7224 */ /* 0x000fe200078e0087 */
[----:B------:R-:W-:Y:S04]  /*19230*/  FMNMX.FTZ R8, R22, R8, !PT ;  /* 0x0000000816087209 */ /* 0x000fe80007810000 */
[----:B------:R-:W-:Y:S04]  /*19240*/  FMNMX.FTZ R8, R45, R8, !PT ;  /* 0x000000082d087209 */ /* 0x000fe80007810000 */
[----:B------:R-:W-:Y:S04]  /*19250*/  FMNMX.FTZ R8, R55, R8, !PT ;  /* 0x0000000837087209 */ /* 0x000fe80007810000 */
[----:B------:R-:W-:Y:S01]  /*19260*/  FMNMX.FTZ R8, R230, R8, !PT ;  /* 0x00000008e6087209 */ /* 0x000fe20007810000 */
[----:B--2---:R-:W-:Y:S01]  /*19270*/  STL [R1+0x128], R90 ;  /* 0x0001285a01007387 */ /* 0x004fe20000100800 */
[----:B------:R-:W-:Y:S03]  /*19280*/  FMNMX.FTZ R10, R90, R10, !PT ;  /* 0x0000000a5a0a7209 */ /* 0x000fe60007810000 */
[----:B------:R-:W2:Y:S01]  /*19290*/  LDL.LU R103, [R1+0x90] ;  /* 0x0000900001677983 */ /* 0x000ea20000300800 */
[----:B------:R-:W-:Y:S04]  /*192a0*/  FMNMX.FTZ R10, R89, R10, !PT ;  /* 0x0000000a590a7209 */ /* 0x000fe80007810000 */
[----:B------:R-:W-:Y:S02]  /*192b0*/  FMNMX.FTZ R9, R88, R10, !PT ;  /* 0x0000000a58097209 */ /* 0x000fe40007810000 */
[----:B------:R-:W-:Y:S02]  /*192c0*/  FMNMX.FTZ R10, R80, R11, !PT ;  /* 0x0000000b500a7209 */ /* 0x000fe40007810000 */
[----:B------:R-:W-:Y:S01]  /*192d0*/  FMNMX.FTZ R9, R91, R9, !PT ;  /* 0x000000095b097209 */ /* 0x000fe20007810000 */
[----:B------:R-:W-:Y:S01]  /*192e0*/  LDSM.16.MT88.4 R80, [R218+0x8000] ;  /* 0x00800000da50783b */ /* 0x000fe20000004200 */
[----:B---3--:R-:W-:Y:S02]  /*192f0*/  FMNMX.FTZ R10, R102, R10, !PT ;  /* 0x0000000a660a7209 */ /* 0x008fe40007810000 */
[----:B------:R-:W-:Y:S02]  /*19300*/  FMNMX.FTZ R9, R222, R9, !PT ;  /* 0x00000009de097209 */ /* 0x000fe40007810000 */
[----:B----4-:R-:W-:Y:S02]  /*19310*/  FMNMX.FTZ R10, R118, R10, !PT ;  /* 0x0000000a760a7209 */ /* 0x010fe40007810000 */
        /* <DEDUP_REMOVED lines=25> */
[----:B------:R-:W1:Y:S01]  /*194b0*/  SHFL.BFLY PT, R9, R73, 0x2, 0x1f ;  /* 0x0c401f0049097f89 */ /* 0x000e6200000e0000 */
[C---:B------:R-:W-:Y:S02]  /*194c0*/  LOP3.LUT P5, RZ, R234.reuse, 0x1, RZ, 0xc0, !PT ;  /* 0x00000001eaff7812 */ /* 0x040fe400078ac0ff */
[----:B------:R-:W-:Y:S02]  /*194d0*/  LOP3.LUT R234, R234, 0xfffffffb, RZ, 0xc0, !PT ;  /* 0xfffffffbeaea7812 */ /* 0x000fe400078ec0ff */
[----:B------:R-:W-:Y:S01]  /*194e0*/  FSEL R249, R104, -INF , !P5 ;  /* 0xff80000068f97808 */ /* 0x000fe20006800000 */
[----:B------:R-:W-:Y:S01]  /*194f0*/  IMAD.MOV.U32 R104, RZ, RZ, R19 ;  /* 0x000000ffff687224 */ /* 0x000fe200078e0013 */
[----:B------:R-:W-:Y:S02]  /*19500*/  @P0 LOP3.LUT R234, R234, 0x4, RZ, 0xfc, !PT ;  /* 0x00000004eaea0812 */ /* 0x000fe400078efcff */
[C---:B------:R-:W-:Y:S02]  /*19510*/  ISETP.GE.AND P0, PT, R6.reuse, R235, PT ;  /* 0x000000eb0600720c */ /* 0x040fe40003f06270 */
[C---:B------:R-:W-:Y:S02]  /*19520*/  ISETP.GE.OR P5, PT, R6.reuse, R240, !P1 ;  /* 0x000000f00600720c */ /* 0x040fe40004fa6670 */
[----:B------:R-:W-:Y:S02]  /*19530*/  ISETP.GE.OR P0, PT, R6, R239, !P0 ;  /* 0x000000ef0600720c */ /* 0x000fe40004706670 */
[----:B------:R-:W-:Y:S02]  /*19540*/  FMNMX.FTZ R6, R46, R7, !PT ;  /* 0x000000072e067209 */ /* 0x000fe40007810000 */
[----:B------:R-:W-:Y:S02]  /*19550*/  ISETP.GE.AND P1, PT, R5, R238, PT ;  /* 0x000000ee0500720c */ /* 0x000fe40003f26270 */
[----:B------:R-:W-:Y:S02]  /*19560*/  FMNMX.FTZ R6, R47, R6, !PT ;  /* 0x000000062f067209 */ /* 0x000fe40007810000 */
[----:B------:R-:W-:Y:S02]  /*19570*/  LOP3.LUT R234, R234, 0xfffffffe, RZ, 0xc0, !PT ;  /* 0xfffffffeeaea7812 */ /* 0x000fe400078ec0ff */
[----:B------:R-:W-:Y:S02]  /*19580*/  FMNMX.FTZ R6, R196, R6, !PT ;  /* 0x00000006c4067209 */ /* 0x000fe40007810000 */
[----:B-1----:R-:W-:Y:S02]  /*19590*/  FMNMX.FTZ R73, R73, R9, !PT ;  /* 0x0000000949497209 */ /* 0x002fe40007810000 */
[----:B------:R-:W-:Y:S02]  /*195a0*/  FMNMX.FTZ R6, R228, R6, !PT ;  /* 0x00000006e4067209 */ /* 0x000fe40007810000 */
[----:B------:R-:W-:Y:S01]  /*195b0*/  FMNMX.FTZ R72, R233, R72, !PT ;  /* 0x00000048e9487209 */ /* 0x000fe20007810000 */
[----:B------:R-:W1:Y:S01]  /*195c0*/  SHFL.BFLY PT, R9, R73, 0x1, 0x1f ;  /* 0x0c201f0049097f89 */ /* 0x000e6200000e0000 */
[----:B------:R-:W-:Y:S02]  /*195d0*/  FMNMX.FTZ R6, R229, R6, !PT ;  /* 0x00000006e5067209 */ /* 0x000fe40007810000 */
[----:B------:R-:W-:Y:S01]  /*195e0*/  FSEL R214, R105, -INF , !P3 ;  /* 0xff80000069d67808 */ /* 0x000fe20005800000 */
[----:B------:R-:W-:Y:S01]  /*195f0*/  IMAD.MOV.U32 R105, RZ, RZ, R60 ;  /* 0x000000ffff697224 */ /* 0x000fe200078e003c */
[C---:B------:R-:W-:Y:S02]  /*19600*/  ISETP.GE.OR P3, PT, R5.reuse, R240, !P1 ;  /* 0x000000f00500720c */ /* 0x040fe40004f66670 */
[----:B------:R-:W-:Y:S02]  /*19610*/  @P0 LOP3.LUT R234, R234, 0x1, RZ, 0xfc, !PT ;  /* 0x00000001eaea0812 */ /* 0x000fe400078efcff */
[----:B------:R-:W-:Y:S02]  /*19620*/  ISETP.GE.AND P0, PT, R5, R235, PT ;  /* 0x000000eb0500720c */ /* 0x000fe40003f06270 */
[----:B------:R-:W-:Y:S02]  /*19630*/  ISETP.GE.AND P1, PT, R4, R238, PT ;  /* 0x000000ee0400720c */ /* 0x000fe40003f26270 */
[----:B------:R-:W-:Y:S02]  /*19640*/  FMNMX.FTZ R72, R251, R72, !PT ;  /* 0x00000048fb487209 */ /* 0x000fe40007810000 */
[----:B------:R-:W-:Y:S02]  /*19650*/  ISETP.GE.OR P4, PT, R5, R239, !P0 ;  /* 0x000000ef0500720c */ /* 0x000fe40004786670 */
[----:B------:R-:W-:Y:S02]  /*19660*/  FMNMX.FTZ R5, R197, R6, !PT ;  /* 0x00000006c5057209 */ /* 0x000fe40007810000 */
[----:B------:R-:W-:Y:S01]  /*19670*/  FSEL R130, R120, -INF , !P3 ;  /* 0xff80000078827808 */ /* 0x000fe20005800000 */
[----:B------:R-:W-:Y:S01]  /*19680*/  IMAD.MOV.U32 R120, RZ, RZ, R68 ;  /* 0x000000ffff787224 */ /* 0x000fe200078e0044 */
[----:B------:R-:W-:Y:S02]  /*19690*/  LOP3.LUT P3, RZ, R234, 0x4, RZ, 0xc0, !PT ;  /* 0x00000004eaff7812 */ /* 0x000fe4000786c0ff */
[----:B------:R-:W-:Y:S01]  /*196a0*/  FSEL R10, R107, -INF , !P2 ;  /* 0xff8000006b0a7808 */ /* 0x000fe20005000000 */
[----:B------:R-:W-:Y:S01]  /*196b0*/  IMAD.MOV.U32 R107, RZ, RZ, R66 ;  /* 0x000000ffff6b7224 */ /* 0x000fe200078e0042 */
[----:B-1----:R-:W-:Y:S02]  /*196c0*/  FMNMX.FTZ R73, R73, R9, !PT ;  /* 0x0000000949497209 */ /* 0x002fe40007810000 */
[----:B------:R-:W-:Y:S02]  /*196d0*/  ISETP.GE.OR P2, PT, R4, R240, !P1 ;  /* 0x000000f00400720c */ /* 0x000fe40004f46670 */
[----:B------:R-:W-:Y:S01]  /*196e0*/  ISETP.GE.AND P1, PT, R2, R238, PT ;  /* 0x000000ee0200720c */ /* 0x000fe20003f26270 */
[----:B------:R-:W-:Y:S01]  /*196f0*/  FMUL.FTZ R84, R73, c[0x0][0x23c] ;  /* 0x00008f0049547a20 */ /* 0x000fe20000410000 */
[----:B------:R-:W-:Y:S02]  /*19700*/  FMNMX.FTZ R72, R250, R72, !PT ;  /* 0x00000048fa487209 */ /* 0x000fe40007810000 */
[----:B------:R-:W-:Y:S02]  /*19710*/  FMNMX.FTZ R8, R105, R8, !PT ;  /* 0x0000000869087209 */ /* 0x000fe40007810000 */
[----:B------:R-:W-:Y:S01]  /*19720*/  FSEL R224, R110, -INF , !P3 ;  /* 0xff8000006ee07808 */ /* 0x000fe20005800000 */
[----:B------:R-:W-:Y:S01]  /*19730*/  IMAD.MOV.U32 R110, RZ, RZ, R13 ;  /* 0x000000ffff6e7224 */ /* 0x000fe200078e000d */
[----:B------:R-:W-:Y:S02]  /*19740*/  FMNMX.FTZ R5, R68, R5, !PT ;  /* 0x0000000544057209 */ /* 0x000fe40007810000 */
[----:B------:R-:W-:Y:S02]  /*19750*/  FSETP.NEU.FTZ.AND P3, PT, R73, -INF , PT ;  /* 0xff8000004900780b */ /* 0x000fe40003f7d000 */
[----:B------:R-:W-:Y:S02]  /*19760*/  ISETP.GE.OR P1, PT, R2, R240, !P1 ;  /* 0x000000f00200720c */ /* 0x000fe40004f26670 */
[----:B------:R-:W-:Y:S02]  /*19770*/  FMNMX.FTZ R72, R246, R72, !PT ;  /* 0x00000048f6487209 */ /* 0x000fe40007810000 */
[----:B------:R-:W-:Y:S02]  /*19780*/  FMNMX.FTZ R8, R236, R8, !PT ;  /* 0x00000008ec087209 */ /* 0x000fe40007810000 */
[----:B------:R-:W-:Y:S02]  /*19790*/  FMNMX.FTZ R5, R199, R5, !PT ;  /* 0x00000005c7057209 */ /* 0x000fe40007810000 */
[-C--:B------:R-:W-:Y:S02]  /*197a0*/  ISETP.GE.AND P0, PT, R4, R235.reuse, PT ;  /* 0x000000eb0400720c */ /* 0x080fe40003f06270 */
[----:B------:R-:W-:Y:S02]  /*197b0*/  FSEL R84, R84, RZ, P3 ;  /* 0x000000ff54547208 */ /* 0x000fe40001800000 */
[----:B------:R-:W-:Y:S01]  /*197c0*/  FSEL R128, R124, -INF , !P1 ;  /* 0xff8000007c807808 */ /* 0x000fe20004800000 */
[----:B------:R-:W-:Y:S01]  /*197d0*/  IMAD.MOV.U32 R124, RZ, RZ, R47 ;  /* 0x000000ffff7c7224 */ /* 0x000fe200078e002f */
[----:B------:R-:W-:Y:S01]  /*197e0*/  ISETP.GE.AND P1, PT, R2, R235, PT ;  /* 0x000000eb0200720c */ /* 0x000fe20003f26270 */
[--C-:B------:R-:W-:Y:S01]  /*197f0*/  FFMA.FTZ R101, R101, c[0x0][0x23c], -R84.reuse ;  /* 0x00008f0065657a23 */ /* 0x100fe20000010854 */
[----:B------:R-:W-:Y:S01]  /*19800*/  FMNMX.FTZ R72, R245, R72, !PT ;  /* 0x00000048f5487209 */ /* 0x000fe20007810000 */
[--C-:B------:R-:W-:Y:S01]  /*19810*/  FFMA.FTZ R118, R118, c[0x0][0x23c], -R84.reuse ;  /* 0x00008f0076767a23 */ /* 0x100fe20000010854 */
[----:B------:R-:W-:Y:S01]  /*19820*/  FMNMX.FTZ R7, R54, R8, !PT ;  /* 0x0000000836077209 */ /* 0x000fe20007810000 */
[----:B------:R-:W-:Y:S01]  /*19830*/  FFMA.FTZ R117, R117, c[0x0][0x23c], -R84 ;  /* 0x00008f0075757a23 */ /* 0x000fe20000010854 */
[----:B------:R-:W-:Y:S01]  /*19840*/  FSEL R200, R109, -INF , !P5 ;  /* 0xff8000006dc87808 */ /* 0x000fe20006800000 */
[----:B------:R-:W-:Y:S01]  /*19850*/  IMAD.MOV.U32 R109, RZ, RZ, R54 ;  /* 0x000000ffff6d7224 */ /* 0x000fe200078e0036 */
[----:B------:R-:W-:Y:S01]  /*19860*/  ISETP.GE.OR P5, PT, R4, R239, !P0 ;  /* 0x000000ef0400720c */ /* 0x000fe200047a6670 */
[--C-:B------:R-:W-:Y:S01]  /*19870*/  FFMA.FTZ R248, R248, c[0x0][0x23c], -R84.reuse ;  /* 0x00008f00f8f87a23 */ /* 0x100fe20000010854 */
[----:B------:R-:W-:Y:S01]  /*19880*/  FMNMX.FTZ R4, R198, R5, !PT ;  /* 0x00000005c6047209 */ /* 0x000fe20007810000 */
[--C-:B------:R-:W-:Y:S01]  /*19890*/  FFMA.FTZ R247, R247, c[0x0][0x23c], -R84.reuse ;  /* 0x00008f00f7f77a23 */ /* 0x100fe20000010854 */
[----:B------:R-:W-:Y:S01]  /*198a0*/  ISETP.GE.OR P1, PT, R2, R239, !P1 ;  /* 0x000000ef0200720c */ /* 0x000fe20004f26670 */
[--C-:B------:R-:W-:Y:S01]  /*198b0*/  FFMA.FTZ R2, R203, c[0x0][0x23c], -R84.reuse ;  /* 0x00008f00cb027a23 */ /* 0x100fe20000010854 */
[----:B------:R-:W-:Y:S02]  /*198c0*/  FMNMX.FTZ R72, R212, R72, !PT ;  /* 0x00000048d4487209 */ /* 0x000fe40007810000 */
[----:B------:R-:W-:Y:S01]  /*198d0*/  FMNMX.FTZ R7, R95, R7, !PT ;  /* 0x000000075f077209 */ /* 0x000fe20007810000 */
[----:B------:R1:W-:Y:S01]  /*198e0*/  MUFU.EX2 R85, R2 ;  /* 0x0000000200557308 */ /* 0x0003e20000000800 */
[----:B------:R-:W-:Y:S02]  /*198f0*/  FMNMX.FTZ R4, R16, R4, !PT ;  /* 0x0000000410047209 */ /* 0x000fe40007810000 */
[----:B------:R-:W-:Y:S02]  /*19900*/  FMNMX.FTZ R72, R114, R72, !PT ;  /* 0x0000004872487209 */ /* 0x000fe40007810000 */
[----:B------:R-:W-:Y:S02]  /*19910*/  FMNMX.FTZ R4, R13, R4, !PT ;  /* 0x000000040d047209 */ /* 0x000fe40007810000 */
[----:B------:R-:W-:Y:S01]  /*19920*/  LOP3.LUT P6, RZ, R234, 0x1, RZ, 0xc0, !PT ;  /* 0x00000001eaff7812 */ /* 0x000fe200078cc0ff */
[----:B------:R-:W3:Y:S01]  /*19930*/  SHFL.BFLY PT, R8, R72, 0x2, 0x1f ;  /* 0x0c401f0048087f89 */ /* 0x000ee200000e0000 */
[----:B------:R-:W-:Y:S02]  /*19940*/  FMNMX.FTZ R4, R231, R4, !PT ;  /* 0x00000004e7047209 */ /* 0x000fe40007810000 */
[----:B------:R-:W-:Y:S02]  /*19950*/  FSEL R220, R111, -INF , !P6 ;  /* 0xff8000006fdc7808 */ /* 0x000fe40007000000 */
[----:B------:R-:W-:Y:S02]  /*19960*/  FMNMX.FTZ R4, R106, R4, !PT ;  /* 0x000000046a047209 */ /* 0x000fe40007810000 */
[C---:B------:R-:W-:Y:S02]  /*19970*/  ISETP.GE.AND P0, PT, R0.reuse, R238, PT ;  /* 0x000000ee0000720c */ /* 0x040fe40003f06270 */
[----:B------:R-:W-:Y:S02]  /*19980*/  FMNMX.FTZ R4, R11, R4, !PT ;  /* 0x000000040b047209 */ /* 0x000fe40007810000 */
[----:B------:R-:W-:Y:S02]  /*19990*/  MOV R111, R10 ;  /* 0x0000000a006f7202 */ /* 0x000fe40000000f00 */
[----:B------:R-:W-:Y:S02]  /*199a0*/  FMNMX.FTZ R4, R223, R4, !PT ;  /* 0x00000004df047209 */ /* 0x000fe40007810000 */
[----:B------:R-:W-:Y:S01]  /*199b0*/  ISETP.GE.OR P0, PT, R0, R240, !P0 ;  /* 0x000000f00000720c */ /* 0x000fe20004706670 */
[----:B-1----:R-:W-:Y:S01]  /*199c0*/  FFMA.FTZ R2, R205, c[0x0][0x23c], -R84 ;  /* 0x00008f00cd027a23 */ /* 0x002fe20000010854 */
[----:B------:R-:W-:Y:S02]  /*199d0*/  FMNMX.FTZ R4, R111, R4, !PT ;  /* 0x000000046f047209 */ /* 0x000fe40007810000 */
[----:B------:R-:W-:Y:S02]  /*199e0*/  FSEL R90, R123, -INF , !P5 ;  /* 0xff8000007b5a7808 */ /* 0x000fe40006800000 */
[----:B------:R-:W-:Y:S01]  /*199f0*/  FMNMX.FTZ R4, R224, R4, !PT ;  /* 0x00000004e0047209 */ /* 0x000fe20007810000 */
[----:B------:R-:W1:Y:S01]  /*19a00*/  MUFU.EX2 R123, R2 ;  /* 0x00000002007b7308 */ /* 0x000e620000000800 */
[----:B------:R-:W-:Y:S02]  /*19a10*/  FSEL R125, R125, -INF , !P0 ;  /* 0xff8000007d7d7808 */ /* 0x000fe40004000000 */
[----:B------:R-:W-:Y:S02]  /*19a20*/  ISETP.GE.AND P0, PT, R0, R235, PT ;  /* 0x000000eb0000720c */ /* 0x000fe40003f06270 */
[----:B---3--:R-:W-:Y:S02]  /*19a30*/  FMNMX.FTZ R72, R72, R8, !PT ;  /* 0x0000000848487209 */ /* 0x008fe40007810000 */
[----:B------:R-:W-:Y:S01]  /*19a40*/  FSEL R221, R122, -INF , !P4 ;  /* 0xff8000007add7808 */ /* 0x000fe20006000000 */
[----:B------:R-:W-:Y:S01]  /*19a50*/  IMAD.MOV.U32 R122, RZ, RZ, R64 ;  /* 0x000000ffff7a7224 */ /* 0x000fe200078e0040 */
[----:B------:R-:W-:Y:S02]  /*19a60*/  ISETP.GE.OR P0, PT, R0, R239, !P0 ;  /* 0x000000ef0000720c */ /* 0x000fe40004706670 */
[----:B------:R-:W-:Y:S02]  /*19a70*/  FMNMX.FTZ R0, R220, R4, !PT ;  /* 0x00000004dc007209 */ /* 0x000fe40007810000 */
[----:B------:R-:W-:Y:S01]  /*19a80*/  FSEL R222, R126, -INF , !P1 ;  /* 0xff8000007ede7808 */ /* 0x000fe20004800000 */
[----:B------:R-:W-:Y:S01]  /*19a90*/  IMAD.MOV.U32 R126, RZ, RZ, R48 ;  /* 0x000000ffff7e7224 */ /* 0x000fe200078e0030 */
[----:B------:R-:W-:Y:S02]  /*19aa0*/  FMNMX.FTZ R0, R221, R0, !PT ;  /* 0x00000000dd007209 */ /* 0x000fe40007810000 */
[----:B------:R-:W-:Y:S01]  /*19ab0*/  FSEL R129, R121, -INF , !P2 ;  /* 0xff80000079817808 */ /* 0x000fe20005000000 */
[----:B------:R-:W-:Y:S01]  /*19ac0*/  IMAD.MOV.U32 R121, RZ, RZ, R18 ;  /* 0x000000ffff797224 */ /* 0x000fe200078e0012 */
[----:B------:R-:W-:Y:S01]  /*19ad0*/  FMNMX.FTZ R0, R90, R0, !PT ;  /* 0x000000005a007209 */ /* 0x000fe20007810000 */
[----:B------:R-:W-:Y:S01]  /*19ae0*/  FFMA.FTZ R126, R126, c[0x0][0x23c], -R84 ;  /* 0x00008f007e7e7a23 */ /* 0x000fe20000010854 */
[----:B------:R-:W-:Y:S02]  /*19af0*/  FSEL R74, R127, -INF , !P0 ;  /* 0xff8000007f4a7808 */ /* 0x000fe40004000000 */
[----:B------:R-:W-:Y:S02]  /*19b00*/  FMNMX.FTZ R0, R222, R0, !PT ;  /* 0x00000000de007209 */ /* 0x000fe40007810000 */
[----:B-1----:R-:W-:Y:S02]  /*19b10*/  F2FP.BF16.PACK_AB R76, R123, R85 ;  /* 0x000000557b4c723e */ /* 0x002fe400000010ff */
[----:B------:R-:W-:Y:S02]  /*19b20*/  FMNMX.FTZ R0, R74, R0, !PT ;  /* 0x000000004a007209 */ /* 0x000fe40007810000 */
[----:B------:R-:W-:Y:S02]  /*19b30*/  MOV R127, R16 ;  /* 0x00000010007f7202 */ /* 0x000fe40000000f00 */
[----:B------:R-:W-:Y:S01]  /*19b40*/  LOP3.LUT P4, RZ, R234, 0x4000, RZ, 0xc0, !PT ;  /* 0x00004000eaff7812 */ /* 0x000fe2000788c0ff */
[----:B------:R-:W1:Y:S02]  /*19b50*/  SHFL.BFLY PT, R2, R0, 0x2, 0x1f ;  /* 0x0c401f0000027f89 */ /* 0x000e6400000e0000 */
[----:B-1----:R-:W-:Y:S02]  /*19b60*/  FMNMX.FTZ R0, R0, R2, !PT ;  /* 0x0000000200007209 */ /* 0x002fe40007810000 */
[----:B--2---:R-:W-:Y:S04]  /*19b70*/  FMNMX.FTZ R7, R103, R7, !PT ;  /* 0x0000000767077209 */ /* 0x004fe80007810000 */
[----:B------:R-:W-:Y:S04]  /*19b80*/  FMNMX.FTZ R7, R94, R7, !PT ;  /* 0x000000075e077209 */ /* 0x000fe80007810000 */
[----:B------:R-:W-:Y:S04]  /*19b90*/  FMNMX.FTZ R7, R104, R7, !PT ;  /* 0x0000000768077209 */ /* 0x000fe80007810000 */
[----:B------:R-:W-:Y:S04]  /*19ba0*/  FMNMX.FTZ R6, R18, R7, !PT ;  /* 0x0000000712067209 */ /* 0x000fe80007810000 */
[----:B------:R-:W-:Y:S04]  /*19bb0*/  FMNMX.FTZ R6, R131, R6, !PT ;  /* 0x0000000683067209 */ /* 0x000fe80007810000 */
[----:B------:R-:W-:Y:S04]  /*19bc0*/  FMNMX.FTZ R6, R12, R6, !PT ;  /* 0x000000060c067209 */ /* 0x000fe80007810000 */
[----:B------:R-:W-:Y:S04]  /*19bd0*/  FMNMX.FTZ R6, R249, R6, !PT ;  /* 0x00000006f9067209 */ /* 0x000fe80007810000 */
[----:B------:R-:W-:Y:S02]  /*19be0*/  FMNMX.FTZ R71, R214, R6, !PT ;  /* 0x00000006d6477209 */ /* 0x000fe40007810000 */
[----:B------:R-:W1:Y:S02]  /*19bf0*/  SHFL.BFLY PT, R6, R72, 0x1, 0x1f ;  /* 0x0c201f0048067f89 */ /* 0x000e6400000e0000 */
[----:B------:R-:W-:Y:S04]  /*19c00*/  FMNMX.FTZ R71, R201, R71, !PT ;  /* 0x00000047c9477209 */ /* 0x000fe80007810000 */
[----:B------:R-:W-:Y:S04]  /*19c10*/  FMNMX.FTZ R71, R200, R71, !PT ;  /* 0x00000047c8477209 */ /* 0x000fe80007810000 */
[----:B------:R-:W-:Y:S04]  /*19c20*/  FMNMX.FTZ R71, R130, R71, !PT ;  /* 0x0000004782477209 */ /* 0x000fe80007810000 */
[----:B------:R-:W-:Y:S04]  /*19c30*/  FMNMX.FTZ R71, R129, R71, !PT ;  /* 0x0000004781477209 */ /* 0x000fe80007810000 */
[----:B------:R-:W-:Y:S04]  /*19c40*/  FMNMX.FTZ R71, R128, R71, !PT ;  /* 0x0000004780477209 */ /* 0x000fe80007810000 */
[----:B------:R-:W-:Y:S02]  /*19c50*/  FMNMX.FTZ R71, R125, R71, !PT ;  /* 0x000000477d477209 */ /* 0x000fe40007810000 */
[----:B-1----:R-:W-:Y:S03]  /*19c60*/  FMNMX.FTZ R72, R72, R6, !PT ;  /* 0x0000000648487209 */ /* 0x002fe60007810000 */
[----:B------:R-:W1:Y:S01]  /*19c70*/  SHFL.BFLY PT, R5, R71, 0x2, 0x1f ;  /* 0x0c401f0047057f89 */ /* 0x000e6200000e0000 */
[C---:B------:R-:W-:Y:S01]  /*19c80*/  FSETP.NEU.FTZ.AND P2, PT, R72.reuse, -INF , PT ;  /* 0xff8000004800780b */ /* 0x040fe20003f5d000 */
[----:B------:R-:W-:Y:S05]  /*19c90*/  FMUL.FTZ R75, R72, c[0x0][0x23c] ;  /* 0x00008f00484b7a20 */ /* 0x000fea0000410000 */
[----:B------:R-:W-:Y:S05]  /*19ca0*/  FSEL R75, R75, RZ, P2 ;  /* 0x000000ff4b4b7208 */ /* 0x000fea0001000000 */
[--C-:B------:R-:W-:Y:S02]  /*19cb0*/  FFMA.FTZ R4, R204, c[0x0][0x23c], -R75.reuse ;  /* 0x00008f00cc047a23 */ /* 0x100fe4000001084b */
[--C-:B------:R-:W-:Y:S02]  /*19cc0*/  FFMA.FTZ R2, R209, c[0x0][0x23c], -R75.reuse ;  /* 0x00008f00d1027a23 */ /* 0x100fe4000001084b */
[----:B------:R-:W-:Y:S01]  /*19cd0*/  IMAD.MOV.U32 R209, RZ, RZ, R22 ;  /* 0x000000ffffd17224 */ /* 0x000fe200078e0016 */
[----:B------:R2:W-:Y:S01]  /*19ce0*/  MUFU.EX2 R119, R4 ;  /* 0x0000000400777308 */ /* 0x0005e20000000800 */
[--C-:B------:R-:W-:Y:S02]  /*19cf0*/  FFMA.FTZ R89, R89, c[0x0][0x23c], -R75.reuse ;  /* 0x00008f0059597a23 */ /* 0x100fe4000001084b */
[--C-:B------:R-:W-:Y:S02]  /*19d00*/  FFMA.FTZ R88, R88, c[0x0][0x23c], -R75.reuse ;  /* 0x00008f0058587a23 */ /* 0x100fe4000001084b */
[--C-:B------:R-:W-:Y:S02]  /*19d10*/  FFMA.FTZ R91, R91, c[0x0][0x23c], -R75.reuse ;  /* 0x00008f005b5b7a23 */ /* 0x100fe4000001084b */
[--C-:B------:R-:W-:Y:S01]  /*19d20*/  FFMA.FTZ R107, R107, c[0x0][0x23c], -R75.reuse ;  /* 0x00008f006b6b7a23 */ /* 0x100fe2000001084b */
[----:B-1----:R-:W-:Y:S01]  /*19d30*/  FMNMX.FTZ R71, R71, R5, !PT ;  /* 0x0000000547477209 */ /* 0x002fe20007810000 */
[--C-:B------:R-:W-:Y:S01]  /*19d40*/  FFMA.FTZ R122, R122, c[0x0][0x23c], -R75.reuse ;  /* 0x00008f007a7a7a23 */ /* 0x100fe2000001084b */
[----:B------:R1:W-:Y:S01]  /*19d50*/  MUFU.EX2 R203, R2 ;  /* 0x0000000200cb7308 */ /* 0x0003e20000000800 */
[--C-:B------:R-:W-:Y:S02]  /*19d60*/  FFMA.FTZ R251, R251, c[0x0][0x23c], -R75.reuse ;  /* 0x00008f00fbfb7a23 */ /* 0x100fe4000001084b */
[--C-:B------:R-:W-:Y:S01]  /*19d70*/  FFMA.FTZ R250, R250, c[0x0][0x23c], -R75.reuse ;  /* 0x00008f00fafa7a23 */ /* 0x100fe2000001084b */
[----:B------:R-:W3:Y:S01]  /*19d80*/  SHFL.BFLY PT, R5, R71, 0x1, 0x1f ;  /* 0x0c201f0047057f89 */ /* 0x000ee200000e0000 */
[--C-:B------:R-:W-:Y:S02]  /*19d90*/  FFMA.FTZ R246, R246, c[0x0][0x23c], -R75.reuse ;  /* 0x00008f00f6f67a23 */ /* 0x100fe4000001084b */
[--C-:B--2---:R-:W-:Y:S04]  /*19da0*/  FFMA.FTZ R4, R206, c[0x0][0x23c], -R75.reuse ;  /* 0x00008f00ce047a23 */ /* 0x104fe8000001084b */
[----:B------:R2:W4:Y:S01]  /*19db0*/  MUFU.EX2 R204, R4 ;  /* 0x0000000400cc7308 */ /* 0x0005220000000800 */
[----:B-1----:R-:W1:Y:S01]  /*19dc0*/  SHFL.BFLY PT, R2, R0, 0x1, 0x1f ;  /* 0x0c201f0000027f89 */ /* 0x002e6200000e0000 */
[----:B---3--:R-:W-:Y:S04]  /*19dd0*/  FMNMX.FTZ R71, R71, R5, !PT ;  /* 0x0000000547477209 */ /* 0x008fe80007810000 */
[C---:B------:R-:W-:Y:S01]  /*19de0*/  FSETP.NEU.FTZ.AND P1, PT, R71.reuse, -INF , PT ;  /* 0xff8000004700780b */ /* 0x040fe20003f3d000 */
[----:B------:R-:W-:Y:S05]  /*19df0*/  FMUL.FTZ R92, R71, c[0x0][0x23c] ;  /* 0x00008f00475c7a20 */ /* 0x000fea0000410000 */
[----:B------:R-:W-:Y:S01]  /*19e00*/  FSEL R92, R92, RZ, P1 ;  /* 0x000000ff5c5c7208 */ /* 0x000fe20000800000 */
[----:B--2---:R-:W-:Y:S01]  /*19e10*/  FFMA.FTZ R4, R208, c[0x0][0x23c], -R84 ;  /* 0x00008f00d0047a23 */ /* 0x004fe20000010854 */
[----:B----4-:R-:W-:Y:S03]  /*19e20*/  F2FP.BF16.PACK_AB R77, R204, R119 ;  /* 0x00000077cc4d723e */ /* 0x010fe600000010ff */
[--C-:B------:R-:W-:Y:S02]  /*19e30*/  FFMA.FTZ R214, R214, c[0x0][0x23c], -R92.reuse ;  /* 0x00008f00d6d67a23 */ /* 0x100fe4000001085c */
[--C-:B------:R-:W-:Y:S01]  /*19e40*/  FFMA.FTZ R201, R201, c[0x0][0x23c], -R92.reuse ;  /* 0x00008f00c9c97a23 */ /* 0x100fe2000001085c */
[----:B------:R2:W-:Y:S01]  /*19e50*/  MUFU.EX2 R205, R4 ;  /* 0x0000000400cd7308 */ /* 0x0005e20000000800 */
[--C-:B------:R-:W-:Y:S01]  /*19e60*/  FFMA.FTZ R200, R200, c[0x0][0x23c], -R92.reuse ;  /* 0x00008f00c8c87a23 */ /* 0x100fe2000001085c */
[----:B-1----:R-:W-:Y:S01]  /*19e70*/  FMNMX.FTZ R70, R0, R2, !PT ;  /* 0x0000000200467209 */ /* 0x002fe20007810000 */
[----:B------:R-:W-:Y:S02]  /*19e80*/  FFMA.FTZ R0, R23, c[0x0][0x23c], -R92 ;  /* 0x00008f0017007a23 */ /* 0x000fe4000001085c */
[----:B------:R-:W1:Y:S01]  /*19e90*/  LDSM.16.MT88.4 R20, [R216+0x8000] ;  /* 0x00800000d814783b */ /* 0x000e620000004200 */
[C---:B------:R-:W-:Y:S01]  /*19ea0*/  FSETP.NEU.FTZ.AND P0, PT, R70.reuse, -INF , PT ;  /* 0xff8000004600780b */ /* 0x040fe20003f1d000 */
[----:B------:R-:W-:Y:S03]  /*19eb0*/  FMUL.FTZ R100, R70, c[0x0][0x23c] ;  /* 0x00008f0046647a20 */ /* 0x000fe60000410000 */
[----:B------:R3:W-:Y:S02]  /*19ec0*/  MUFU.EX2 R7, R0 ;  /* 0x0000000000077308 */ /* 0x0007e40000000800 */
[----:B------:R-:W-:Y:S05]  /*19ed0*/  FSEL R100, R100, RZ, P0 ;  /* 0x000000ff64647208 */ /* 0x000fea0000000000 */
[----:B------:R-:W-:Y:S04]  /*19ee0*/  FFMA.FTZ R2, R14, c[0x0][0x23c], -R100 ;  /* 0x00008f000e027a23 */ /* 0x000fe80000010864 */
[----:B------:R4:W-:Y:S01]  /*19ef0*/  MUFU.EX2 R227, R2 ;  /* 0x0000000200e37308 */ /* 0x0009e20000000800 */
[----:B--2---:R-:W-:Y:S09]  /*19f00*/  FFMA.FTZ R4, R207, c[0x0][0x23c], -R84 ;  /* 0x00008f00cf047a23 */ /* 0x004ff20000010854 */
[----:B------:R2:W1:Y:S01]  /*19f10*/  MUFU.EX2 R206, R4 ;  /* 0x0000000400ce7308 */ /* 0x0004620000000800 */
[----:B---3--:R-:W-:Y:S09]  /*19f20*/  FFMA.FTZ R0, R33, c[0x0][0x23c], -R92 ;  /* 0x00008f0021007a23 */ /* 0x008ff2000001085c */
[----:B------:R3:W-:Y:S01]  /*19f30*/  MUFU.EX2 R207, R0 ;  /* 0x0000000000cf7308 */ /* 0x0007e20000000800 */
[----:B----4-:R-:W-:Y:S01]  /*19f40*/  FSEL R2, R72, RZ, P2 ;  /* 0x000000ff48027208 */ /* 0x010fe20001000000 */
[----:B--2---:R-:W-:Y:S01]  /*19f50*/  FFMA.FTZ R4, R210, c[0x0][0x23c], -R75 ;  /* 0x00008f00d2047a23 */ /* 0x004fe2000001084b */
[----:B-1----:R-:W-:Y:S07]  /*19f60*/  F2FP.BF16.PACK_AB R78, R206, R205 ;  /* 0x000000cdce4e723e */ /* 0x002fee00000010ff */
[----:B------:R1:W2:Y:S01]  /*19f70*/  MUFU.EX2 R208, R4 ;  /* 0x0000000400d07308 */ /* 0x0002a20000000800 */
[----:B---3--:R-:W-:Y:S09]  /*19f80*/  FFMA.FTZ R0, R34, c[0x0][0x23c], -R100 ;  /* 0x00008f0022007a23 */ /* 0x008ff20000010864 */
[----:B------:R3:W-:Y:S01]  /*19f90*/  MUFU.EX2 R210, R0 ;  /* 0x0000000000d27308 */ /* 0x0007e20000000800 */
[----:B-1----:R-:W-:Y:S01]  /*19fa0*/  FFMA.FTZ R4, R32, c[0x0][0x23c], -R92 ;  /* 0x00008f0020047a23 */ /* 0x002fe2000001085c */
[----:B--2---:R-:W-:Y:S08]  /*19fb0*/  F2FP.BF16.PACK_AB R79, R208, R203 ;  /* 0x000000cbd04f723e */ /* 0x004ff000000010ff */
[----:B------:R1:W-:Y:S01]  /*19fc0*/  MUFU.EX2 R115, R4 ;  /* 0x0000000400737308 */ /* 0x0003e20000000800 */
[----:B---3--:R-:W-:Y:S09]  /*19fd0*/  FFMA.FTZ R0, R36, c[0x0][0x23c], -R100 ;  /* 0x00008f0024007a23 */ /* 0x008ff20000010864 */
[----:B------:R2:W-:Y:S01]  /*19fe0*/  MUFU.EX2 R225, R0 ;  /* 0x0000000000e17308 */ /* 0x0005e20000000800 */
[----:B-1----:R-:W-:Y:S09]  /*19ff0*/  FFMA.FTZ R4, R35, c[0x0][0x23c], -R92 ;  /* 0x00008f0023047a23 */ /* 0x002ff2000001085c */
[----:B------:R-:W1:Y:S01]  /*1a000*/  MUFU.EX2 R226, R4 ;  /* 0x0000000400e27308 */ /* 0x000e620000000800 */
[----:B--2---:R-:W-:Y:S05]  /*1a010*/  FSEL R0, R73, RZ, P3 ;  /* 0x000000ff49007208 */ /* 0x004fea0001800000 */
[----:B------:R-:W-:Y:S04]  /*1a020*/  FADD.FTZ R0, -R0, R3 ;  /* 0x0000000300007221 */ /* 0x000fe80000010100 */
[----:B------:R-:W-:Y:S04]  /*1a030*/  FMUL.FTZ R0, R0, c[0x0][0x23c] ;  /* 0x00008f0000007a20 */ /* 0x000fe80000410000 */
[----:B------:R2:W3:Y:S01]  /*1a040*/  MUFU.EX2 R3, R0 ;  /* 0x0000000000037308 */ /* 0x0004e20000000800 */
[----:B-1----:R-:W-:Y:S01]  /*1a050*/  F2FP.BF16.PACK_AB R64, R226, R115 ;  /* 0x00000073e240723e */ /* 0x002fe200000010ff */
[----:B--2---:R-:W-:Y:S01]  /*1a060*/  FADD.FTZ R0, -R2, R132 ;  /* 0x0000008402007221 */ /* 0x004fe20000010100 */
[----:B------:R-:W-:Y:S01]  /*1a070*/  FSEL R2, R71, RZ, P1 ;  /* 0x000000ff47027208 */ /* 0x000fe20000800000 */
[----:B------:R-:W-:Y:S02]  /*1a080*/  IMAD.MOV.U32 R132, RZ, RZ, R7 ;  /* 0x000000ffff847224 */ /* 0x000fe400078e0007 */
[----:B------:R-:W-:Y:S02]  /*1a090*/  FMUL.FTZ R0, R0, c[0x0][0x23c] ;  /* 0x00008f0000007a20 */ /* 0x000fe40000410000 */
[----:B---3--:R-:W-:Y:S01]  /*1a0a0*/  FMUL.FTZ R4, R3, R140 ;  /* 0x0000008c03047220 */ /* 0x008fe20000410000 */
[----:B------:R-:W-:Y:S01]  /*1a0b0*/  F2FP.BF16.PACK_AB R66, R207, R132 ;  /* 0x00000084cf42723e */ /* 0x000fe200000010ff */
[C---:B------:R-:W-:Y:S01]  /*1a0c0*/  FMUL.FTZ R5, R3.reuse, R141 ;  /* 0x0000008d03057220 */ /* 0x040fe20000410000 */
[----:B------:R1:W2:Y:S01]  /*1a0d0*/  MUFU.EX2 R69, R0 ;  /* 0x0000000000457308 */ /* 0x0002a20000000800 */
[C---:B------:R-:W-:Y:S02]  /*1a0e0*/  FMUL.FTZ R17, R3.reuse, R145 ;  /* 0x0000009103117220 */ /* 0x040fe40000410000 */
[----:B------:R-:W-:Y:S02]  /*1a0f0*/  IMAD.MOV.U32 R145, RZ, RZ, R39 ;  /* 0x000000ffff917224 */ /* 0x000fe400078e0027 */
[----:B------:R-:W-:Y:S02]  /*1a100*/  IMAD.MOV.U32 R141, RZ, RZ, R67 ;  /* 0x000000ffff8d7224 */ /* 0x000fe400078e0043 */
[C---:B------:R-:W-:Y:S02]  /*1a110*/  FMUL.FTZ R16, R3.reuse, R144 ;  /* 0x0000009003107220 */ /* 0x040fe40000410000 */
[----:B------:R-:W-:Y:S02]  /*1a120*/  IMAD.MOV.U32 R144, RZ, RZ, R49 ;  /* 0x000000ffff907224 */ /* 0x000fe400078e0031 */
[C---:B------:R-:W-:Y:S02]  /*1a130*/  FMUL.FTZ R32, R3.reuse, R160 ;  /* 0x000000a003207220 */ /* 0x040fe40000410000 */
[C---:B------:R-:W-:Y:S02]  /*1a140*/  FMUL.FTZ R33, R3.reuse, R161 ;  /* 0x000000a103217220 */ /* 0x040fe40000410000 */
[----:B------:R-:W-:Y:S02]  /*1a150*/  IMAD.MOV.U32 R140, RZ, RZ, R45 ;  /* 0x000000ffff8c7224 */ /* 0x000fe400078e002d */
[C---:B------:R-:W-:Y:S02]  /*1a160*/  FMUL.FTZ R48, R3.reuse, R176 ;  /* 0x000000b003307220 */ /* 0x040fe40000410000 */
[----:B------:R-:W-:Y:S02]  /*1a170*/  FMUL.FTZ R49, R3, R177 ;  /* 0x000000b103317220 */ /* 0x000fe40000410000 */
[----:B------:R-:W-:Y:S02]  /*1a180*/  FFMA.FTZ R176, R87, c[0x0][0x23c], -R84 ;  /* 0x00008f0057b07a23 */ /* 0x000fe40000010854 */
[----:B-1----:R-:W-:Y:S01]  /*1a190*/  FADD.FTZ R0, -R2, R133 ;  /* 0x0000008502007221 */ /* 0x002fe20000010100 */
[----:B------:R-:W-:Y:S01]  /*1a1a0*/  FSEL R2, R70, RZ, P0 ;  /* 0x000000ff46027208 */ /* 0x000fe20000000000 */
[C---:B--2---:R-:W-:Y:S01]  /*1a1b0*/  FMUL.FTZ R6, R69.reuse, R142 ;  /* 0x0000008e45067220 */ /* 0x044fe20000410000 */
[----:B------:R-:W-:Y:S01]  /*1a1c0*/  MOV R133, R12 ;  /* 0x0000000c00857202 */ /* 0x000fe20000000f00 */
[----:B------:R-:W-:Y:S01]  /*1a1d0*/  FMUL.FTZ R0, R0, c[0x0][0x23c] ;  /* 0x00008f0000007a20 */ /* 0x000fe20000410000 */
[----:B------:R-:W-:Y:S01]  /*1a1e0*/  PLOP3.LUT P0, PT, PT, PT, UP0, 0x80, 0x0 ;  /* 0x000000000000781c */ /* 0x000fe20003f0f008 */
[C---:B------:R-:W-:Y:S02]  /*1a1f0*/  FMUL.FTZ R7, R69.reuse, R143 ;  /* 0x0000008f45077220 */ /* 0x040fe40000410000 */
[C---:B------:R-:W-:Y:S01]  /*1a200*/  FMUL.FTZ R18, R69.reuse, R146 ;  /* 0x0000009245127220 */ /* 0x040fe20000410000 */
[----:B------:R1:W2:Y:S01]  /*1a210*/  MUFU.EX2 R68, R0 ;  /* 0x0000000000447308 */ /* 0x0002a20000000800 */
[----:B------:R-:W-:Y:S01]  /*1a220*/  IMAD.MOV.U32 R143, RZ, RZ, R65 ;  /* 0x000000ffff8f7224 */ /* 0x000fe200078e0041 */
[----:B------:R-:W-:Y:S01]  /*1a230*/  MOV R146, R38 ;  /* 0x0000002600927202 */ /* 0x000fe20000000f00 */
[----:B------:R-:W-:Y:S01]  /*1a240*/  FMUL.FTZ R19, R69, R147 ;  /* 0x0000009345137220 */ /* 0x000fe20000410000 */
[----:B------:R-:W-:Y:S01]  /*1a250*/  F2FP.BF16.PACK_AB R65, R225, R210 ;  /* 0x000000d2e141723e */ /* 0x000fe200000010ff */
[----:B------:R-:W-:Y:S01]  /*1a260*/  IMAD.MOV.U32 R142, RZ, RZ, R41 ;  /* 0x000000ffff8e7224 */ /* 0x000fe200078e0029 */
[-C--:B------:R-:W-:Y:S01]  /*1a270*/  HMMA.16816.F32.BF16 R4, R76, R20.reuse, R4 ;  /* 0x000000144c04723c */ /* 0x080fe20000041804 */
[----:B------:R-:W-:Y:S02]  /*1a280*/  IMAD.MOV.U32 R147, RZ, RZ, R146 ;  /* 0x000000ffff937224 */ /* 0x000fe400078e0092 */
[----:B------:R-:W-:Y:S02]  /*1a290*/  IMAD.MOV.U32 R146, RZ, RZ, R145 ;  /* 0x000000ffff927224 */ /* 0x000fe400078e0091 */
[----:B------:R-:W-:Y:S02]  /*1a2a0*/  IMAD.MOV.U32 R145, RZ, RZ, R144 ;  /* 0x000000ffff917224 */ /* 0x000fe400078e0090 */
[C---:B------:R-:W-:Y:S02]  /*1a2b0*/  FMUL.FTZ R34, R69.reuse, R162 ;  /* 0x000000a245227220 */ /* 0x040fe40000410000 */
[----:B------:R-:W-:Y:S03]  /*1a2c0*/  FMUL.FTZ R35, R69, R163 ;  /* 0x000000a345237220 */ /* 0x000fe60000410000 */
[----:B------:R-:W-:Y:S02]  /*1a2d0*/  FFMA.FTZ R163, R116, c[0x0][0x23c], -R84 ;  /* 0x00008f0074a37a23 */ /* 0x000fe40000010854 */
[----:B-1----:R-:W-:Y:S02]  /*1a2e0*/  FADD.FTZ R0, -R2, R134 ;  /* 0x0000008602007221 */ /* 0x002fe40000010100 */
[----:B------:R-:W-:Y:S02]  /*1a2f0*/  FFMA.FTZ R2, R15, c[0x0][0x23c], -R100 ;  /* 0x00008f000f027a23 */ /* 0x000fe40000010864 */
[----:B------:R-:W-:Y:S02]  /*1a300*/  FMUL.FTZ R0, R0, c[0x0][0x23c] ;  /* 0x00008f0000007a20 */ /* 0x000fe40000410000 */
[C---:B--2---:R-:W-:Y:S01]  /*1a310*/  FMUL.FTZ R8, R68.reuse, R136 ;  /* 0x0000008844087220 */ /* 0x044fe20000410000 */
[----:B------:R-:W1:Y:S01]  /*1a320*/  MUFU.EX2 R135, R2 ;  /* 0x0000000200877308 */ /* 0x000e620000000800 */
[C---:B------:R-:W-:Y:S02]  /*1a330*/  FMUL.FTZ R9, R68.reuse, R137 ;  /* 0x0000008944097220 */ /* 0x040fe40000410000 */
[C---:B------:R-:W-:Y:S02]  /*1a340*/  FMUL.FTZ R12, R68.reuse, R148 ;  /* 0x00000094440c7220 */ /* 0x040fe40000410000 */
[C---:B------:R-:W-:Y:S02]  /*1a350*/  FMUL.FTZ R13, R68.reuse, R149 ;  /* 0x00000095440d7220 */ /* 0x040fe40000410000 */
[----:B------:R-:W-:Y:S02]  /*1a360*/  IMAD.MOV.U32 R136, RZ, RZ, R55 ;  /* 0x000000ffff887224 */ /* 0x000fe400078e0037 */
[----:B------:R-:W-:Y:S01]  /*1a370*/  IMAD.MOV.U32 R148, RZ, RZ, R46 ;  /* 0x000000ffff947224 */ /* 0x000fe200078e002e */
[----:B------:R-:W2:Y:S01]  /*1a380*/  MUFU.EX2 R0, R0 ;  /* 0x0000000000007308 */ /* 0x000ea20000000800 */
[----:B------:R-:W-:Y:S02]  /*1a390*/  IMAD.MOV.U32 R149, RZ, RZ, R52 ;  /* 0x000000ffff957224 */ /* 0x000fe400078e0034 */
[C---:B------:R-:W-:Y:S02]  /*1a3a0*/  FMUL.FTZ R24, R68.reuse, R152 ;  /* 0x0000009844187220 */ /* 0x040fe40000410000 */
[C---:B------:R-:W-:Y:S02]  /*1a3b0*/  FMUL.FTZ R25, R68.reuse, R153 ;  /* 0x0000009944197220 */ /* 0x040fe40000410000 */
[C---:B------:R-:W-:Y:S02]  /*1a3c0*/  FMUL.FTZ R28, R68.reuse, R164 ;  /* 0x000000a4441c7220 */ /* 0x040fe40000410000 */
[C---:B------:R-:W-:Y:S02]  /*1a3d0*/  FMUL.FTZ R29, R68.reuse, R165 ;  /* 0x000000a5441d7220 */ /* 0x040fe40000410000 */
[----:B------:R-:W-:Y:S02]  /*1a3e0*/  IMAD.MOV.U32 R134, RZ, RZ, R43 ;  /* 0x000000ffff867224 */ /* 0x000fe400078e002b */
[----:B------:R-:W-:Y:S01]  /*1a3f0*/  IMAD.MOV.U32 R137, RZ, RZ, R40 ;  /* 0x000000ffff897224 */ /* 0x000fe200078e0028 */
[----:B-1----:R-:W-:Y:S01]  /*1a400*/  F2FP.BF16.PACK_AB R67, R135, R227 ;  /* 0x000000e38743723e */ /* 0x002fe200000010ff */
[----:B------:R-:W-:Y:S02]  /*1a410*/  IMAD.MOV.U32 R2, RZ, RZ, R37 ;  /* 0x000000ffff027224 */ /* 0x000fe400078e0025 */
[----:B------:R-:W-:Y:S01]  /*1a420*/  FMUL.FTZ R40, R68, R168 ;  /* 0x000000a844287220 */ /* 0x000fe20000410000 */
[----:B------:R-:W1:Y:S01]  /*1a430*/  LDSM.16.MT88.4 R36, [R219+0x8000] ;  /* 0x00800000db24783b */ /* 0x000e620000004200 */
[----:B------:R-:W-:Y:S02]  /*1a440*/  FFMA.FTZ R2, R2, c[0x0][0x23c], -R84 ;  /* 0x00008f0002027a23 */ /* 0x000fe40000010854 */
[C---:B------:R-:W-:Y:S02]  /*1a450*/  FMUL.FTZ R41, R68.reuse, R169 ;  /* 0x000000a944297220 */ /* 0x040fe40000410000 */
[----:B------:R-:W-:Y:S02]  /*1a460*/  FMUL.FTZ R44, R68, R180 ;  /* 0x000000b4442c7220 */ /* 0x000fe40000410000 */
[C---:B--2---:R-:W-:Y:S02]  /*1a470*/  FMUL.FTZ R10, R0.reuse, R138 ;  /* 0x0000008a000a7220 */ /* 0x044fe40000410000 */
[----:B------:R-:W-:Y:S02]  /*1a480*/  IMAD.MOV.U32 R138, RZ, RZ, R11 ;  /* 0x000000ffff8a7224 */ /* 0x000fe400078e000b */
[C---:B------:R-:W-:Y:S01]  /*1a490*/  FMUL.FTZ R11, R0.reuse, R139 ;  /* 0x0000008b000b7220 */ /* 0x040fe20000410000 */
[----:B------:R-:W-:Y:S01]  /*1a4a0*/  MOV R139, R53 ;  /* 0x00000035008b7202 */ /* 0x000fe20000000f00 */
[C---:B------:R-:W-:Y:S01]  /*1a4b0*/  FMUL.FTZ R14, R0.reuse, R150 ;  /* 0x00000096000e7220 */ /* 0x040fe20000410000 */
[----:B------:R-:W2:Y:S01]  /*1a4c0*/  LDSM.16.MT88.4 R52, [R217+0x8000] ;  /* 0x00800000d934783b */ /* 0x000ea20000004200 */
[C---:B------:R-:W-:Y:S01]  /*1a4d0*/  FMUL.FTZ R15, R0.reuse, R151 ;  /* 0x00000097000f7220 */ /* 0x040fe20000410000 */
[----:B------:R-:W-:Y:S01]  /*1a4e0*/  MOV R151, R50 ;  /* 0x0000003200977202 */ /* 0x000fe20000000f00 */
[----:B------:R-:W-:Y:S01]  /*1a4f0*/  IMAD.MOV.U32 R150, RZ, RZ, R51 ;  /* 0x000000ffff967224 */ /* 0x000fe200078e0033 */
[C---:B------:R-:W-:Y:S01]  /*1a500*/  HMMA.16816.F32.BF16 R8, R64.reuse, R20, R8 ;  /* 0x000000144008723c */ /* 0x040fe20000041808 */
[C---:B------:R-:W-:Y:S02]  /*1a510*/  FMUL.FTZ R26, R0.reuse, R154 ;  /* 0x0000009a001a7220 */ /* 0x040fe40000410000 */
[----:B------:R-:W-:Y:S01]  /*1a520*/  IMAD.MOV.U32 R144, RZ, RZ, R151 ;  /* 0x000000ffff907224 */ /* 0x000fe200078e0097 */
[----:B------:R-:W-:Y:S01]  /*1a530*/  MOV R151, R150 ;  /* 0x0000009600977202 */ /* 0x000fe20000000f00 */
[----:B------:R-:W-:Y:S02]  /*1a540*/  IMAD.MOV.U32 R150, RZ, RZ, R149 ;  /* 0x000000ffff967224 */ /* 0x000fe400078e0095 */
[C---:B------:R-:W-:Y:S01]  /*1a550*/  FMUL.FTZ R20, R3.reuse, R156 ;  /* 0x0000009c03147220 */ /* 0x040fe20000410000 */
[-C--:B------:R-:W-:Y:S01]  /*1a560*/  HMMA.16816.F32.BF16 R12, R64, R22.reuse, R12 ;  /* 0x00000016400c723c */ /* 0x080fe2000004180c */
[----:B------:R-:W-:Y:S03]  /*1a570*/  FMUL.FTZ R21, R3, R157 ;  /* 0x0000009d03157220 */ /* 0x000fe60000410000 */
[----:B------:R-:W-:Y:S02]  /*1a580*/  IMAD.MOV.U32 R149, RZ, RZ, R148 ;  /* 0x000000ffff957224 */ /* 0x000fe400078e0094 */
[----:B------:R-:W-:Y:S02]  /*1a590*/  IMAD.MOV.U32 R148, RZ, RZ, R139 ;  /* 0x000000ffff947224 */ /* 0x000fe400078e008b */
[----:B------:R-:W-:Y:S01]  /*1a5a0*/  IMAD.MOV.U32 R139, RZ, RZ, R138 ;  /* 0x000000ffff8b7224 */ /* 0x000fe200078e008a */
[C---:B------:R-:W-:Y:S03]  /*1a5b0*/  HMMA.16816.F32.BF16 R16, R76.reuse, R22, R16 ;  /* 0x000000164c10723c */ /* 0x040fe60000041810 */
[----:B------:R-:W-:Y:S01]  /*1a5c0*/  IMAD.MOV.U32 R138, RZ, RZ, R136 ;  /* 0x000000ffff8a7224 */ /* 0x000fe200078e0088 */
[----:B------:R-:W-:Y:S01]  /*1a5d0*/  MOV R136, R143 ;  /* 0x0000008f00887202 */ /* 0x000fe20000000f00 */
[----:B------:R-:W-:Y:S02]  /*1a5e0*/  IMAD.MOV.U32 R143, RZ, RZ, R142 ;  /* 0x000000ffff8f7224 */ /* 0x000fe400078e008e */
[C---:B------:R-:W-:Y:S02]  /*1a5f0*/  FMUL.FTZ R22, R69.reuse, R158 ;  /* 0x0000009e45167220 */ /* 0x040fe40000410000 */
[----:B------:R-:W-:Y:S03]  /*1a600*/  FMUL.FTZ R23, R69, R159 ;  /* 0x0000009f45177220 */ /* 0x000fe60000410000 */
[----:B------:R-:W-:Y:S02]  /*1a610*/  IMAD.MOV.U32 R142, RZ, RZ, R141 ;  /* 0x000000ffff8e7224 */ /* 0x000fe400078e008d */
[----:B------:R-:W-:Y:S02]  /*1a620*/  IMAD.MOV.U32 R141, RZ, RZ, R133 ;  /* 0x000000ffff8d7224 */ /* 0x000fe400078e0085 */
[----:B------:R-:W-:Y:S01]  /*1a630*/  IMAD.MOV.U32 R133, RZ, RZ, R111 ;  /* 0x000000ffff857224 */ /* 0x000fe200078e006f */
[-C--:B-1----:R-:W-:Y:S01]  /*1a640*/  HMMA.16816.F32.BF16 R20, R76, R36.reuse, R20 ;  /* 0x000000244c14723c */ /* 0x082fe20000041814 */
[----:B------:R-:W-:Y:S01]  /*1a650*/  IMAD.MOV.U32 R111, RZ, RZ, R124 ;  /* 0x000000ffff6f7224 */ /* 0x000fe200078e007c */
[----:B------:R-:W-:Y:S01]  /*1a660*/  MOV R124, R120 ;  /* 0x00000078007c7202 */ /* 0x000fe20000000f00 */
[C---:B------:R-:W-:Y:S01]  /*1a670*/  FMUL.FTZ R27, R0.reuse, R155 ;  /* 0x0000009b001b7220 */ /* 0x040fe20000410000 */
[----:B------:R1:W-:Y:S01]  /*1a680*/  MUFU.EX2 R120, R2 ;  /* 0x0000000200787308 */ /* 0x0003e20000000800 */
[C---:B------:R-:W-:Y:S02]  /*1a690*/  FMUL.FTZ R30, R0.reuse, R166 ;  /* 0x000000a6001e7220 */ /* 0x040fe40000410000 */
[C---:B------:R-:W-:Y:S02]  /*1a6a0*/  FMUL.FTZ R31, R0.reuse, R167 ;  /* 0x000000a7001f7220 */ /* 0x040fe40000410000 */
[C---:B------:R-:W-:Y:S01]  /*1a6b0*/  FMUL.FTZ R42, R0.reuse, R170 ;  /* 0x000000aa002a7220 */ /* 0x040fe20000410000 */
[C---:B------:R-:W-:Y:S02]  /*1a6c0*/  HMMA.16816.F32.BF16 R24, R64.reuse, R36, R24 ;  /* 0x000000244018723c */ /* 0x040fe40000041818 */
[----:B------:R-:W-:Y:S02]  /*1a6d0*/  FMUL.FTZ R43, R0, R171 ;  /* 0x000000ab002b7220 */ /* 0x000fe40000410000 */
[----:B------:R-:W-:Y:S02]  /*1a6e0*/  FMUL.FTZ R45, R68, R181 ;  /* 0x000000b5442d7220 */ /* 0x000fe40000410000 */
[C---:B------:R-:W-:Y:S02]  /*1a6f0*/  FMUL.FTZ R46, R0.reuse, R182 ;  /* 0x000000b6002e7220 */ /* 0x040fe40000410000 */
[C---:B------:R-:W-:Y:S01]  /*1a700*/  FMUL.FTZ R36, R3.reuse, R172 ;  /* 0x000000ac03247220 */ /* 0x040fe20000410000 */
[-C--:B------:R-:W-:Y:S03]  /*1a710*/  HMMA.16816.F32.BF16 R28, R64, R38.reuse, R28 ;  /* 0x00000026401c723c */ /* 0x080fe6000004181c */
[----:B------:R-:W-:Y:S02]  /*1a720*/  FMUL.FTZ R37, R3, R173 ;  /* 0x000000ad03257220 */ /* 0x000fe40000410000 */
[----:B------:R-:W-:Y:S02]  /*1a730*/  FMUL.FTZ R47, R0, R183 ;  /* 0x000000b7002f7220 */ /* 0x000fe40000410000 */
[----:B------:R-:W-:Y:S01]  /*1a740*/  IMAD.MOV.U32 R156, RZ, RZ, R146 ;  /* 0x000000ffff9c7224 */ /* 0x000fe200078e0092 */
[C---:B------:R-:W-:Y:S01]  /*1a750*/  HMMA.16816.F32.BF16 R32, R76.reuse, R38, R32 ;  /* 0x000000264c20723c */ /* 0x040fe20000041820 */
[----:B-1----:R-:W-:Y:S03]  /*1a760*/  FFMA.FTZ R2, R147, c[0x0][0x23c], -R84 ;  /* 0x00008f0093027a23 */ /* 0x002fe60000010854 */
[----:B------:R-:W-:Y:S02]  /*1a770*/  IMAD.MOV.U32 R147, RZ, RZ, R145 ;  /* 0x000000ffff937224 */ /* 0x000fe400078e0091 */
[----:B------:R-:W-:Y:S01]  /*1a780*/  IMAD.MOV.U32 R145, RZ, RZ, R151 ;  /* 0x000000ffff917224 */ /* 0x000fe200078e0097 */
[----:B------:R-:W-:Y:S01]  /*1a790*/  MOV R151, R149 ;  /* 0x0000009500977202 */ /* 0x000fe20000000f00 */
[----:B------:R-:W-:Y:S04]  /*1a7a0*/  IMAD.MOV.U32 R149, RZ, RZ, R139 ;  /* 0x000000ffff957224 */ /* 0x000fe800078e008b */
[----:B------:R-:W-:Y:S01]  /*1a7b0*/  IMAD.MOV.U32 R139, RZ, RZ, R136 ;  /* 0x000000ffff8b7224 */ /* 0x000fe200078e0088 */
[----:B------:R-:W-:Y:S01]  /*1a7c0*/  MOV R136, R142 ;  /* 0x0000008e00887202 */ /* 0x000fe20000000f00 */
[----:B------:R-:W-:Y:S02]  /*1a7d0*/  IMAD.MOV.U32 R142, RZ, RZ, R133 ;  /* 0x000000ffff8e7224 */ /* 0x000fe400078e0085 */
[----:B------:R-:W-:Y:S02]  /*1a7e0*/  IMAD.MOV.U32 R133, RZ, RZ, R124 ;  /* 0x000000ffff857224 */ /* 0x000fe400078e007c */
[C---:B------:R-:W-:Y:S01]  /*1a7f0*/  FMUL.FTZ R38, R69.reuse, R174 ;  /* 0x000000ae45267220 */ /* 0x040fe20000410000 */
[----:B------:R1:W-:Y:S01]  /*1a800*/  MUFU.EX2 R124, R2 ;  /* 0x00000002007c7308 */ /* 0x0003e20000000800 */
[C---:B------:R-:W-:Y:S02]  /*1a810*/  FMUL.FTZ R39, R69.reuse, R175 ;  /* 0x000000af45277220 */ /* 0x040fe40000410000 */
[----:B------:R-:W-:Y:S02]  /*1a820*/  IMAD.MOV.U32 R146, RZ, RZ, R144 ;  /* 0x000000ffff927224 */ /* 0x000fe400078e0090 */
[----:B------:R-:W-:Y:S02]  /*1a830*/  IMAD.MOV.U32 R144, RZ, RZ, R150 ;  /* 0x000000ffff907224 */ /* 0x000fe400078e0096 */
[C---:B------:R-:W-:Y:S01]  /*1a840*/  FMUL.FTZ R50, R69.reuse, R178 ;  /* 0x000000b245327220 */ /* 0x040fe20000410000 */
[-C--:B--2---:R-:W-:Y:S01]  /*1a850*/  HMMA.16816.F32.BF16 R36, R76, R52.reuse, R36 ;  /* 0x000000344c24723c */ /* 0x084fe20000041824 */
[----:B------:R-:W-:Y:S02]  /*1a860*/  FMUL.FTZ R51, R69, R179 ;  /* 0x000000b345337220 */ /* 0x000fe40000410000 */
[----:B------:R-:W-:Y:S02]  /*1a870*/  IMAD.MOV.U32 R150, RZ, RZ, R148 ;  /* 0x000000ffff967224 */ /* 0x000fe400078e0094 */
[----:B------:R-:W-:Y:S02]  /*1a880*/  IMAD.MOV.U32 R157, RZ, RZ, R147 ;  /* 0x000000ffff9d7224 */ /* 0x000fe400078e0093 */
[C---:B------:R-:W-:Y:S01]  /*1a890*/  FMUL.FTZ R56, R68.reuse, R184 ;  /* 0x000000b844387220 */ /* 0x040fe20000410000 */
[C---:B------:R-:W-:Y:S01]  /*1a8a0*/  HMMA.16816.F32.BF16 R40, R64.reuse, R52, R40 ;  /* 0x000000344028723c */ /* 0x040fe20000041828 */
[----:B------:R-:W-:Y:S03]  /*1a8b0*/  FMUL.FTZ R57, R68, R185 ;  /* 0x000000b944397220 */ /* 0x000fe60000410000 */
[C---:B------:R-:W-:Y:S02]  /*1a8c0*/  FMUL.FTZ R58, R0.reuse, R186 ;  /* 0x000000ba003a7220 */ /* 0x040fe40000410000 */
[----:B------:R-:W-:Y:S02]  /*1a8d0*/  FMUL.FTZ R59, R0, R187 ;  /* 0x000000bb003b7220 */ /* 0x000fe40000410000 */
[----:B-1----:R-:W-:Y:S01]  /*1a8e0*/  FFMA.FTZ R2, R156, c[0x0][0x23c], -R75 ;  /* 0x00008f009c027a23 */ /* 0x002fe2000001084b */
[-C--:B------:R-:W-:Y:S03]  /*1a8f0*/  HMMA.16816.F32.BF16 R44, R64, R54.reuse, R44 ;  /* 0x00000036402c723c */ /* 0x080fe6000004182c */
[----:B------:R-:W-:Y:S02]  /*1a900*/  IMAD.MOV.U32 R156, RZ, RZ, R146 ;  /* 0x000000ffff9c7224 */ /* 0x000fe400078e0092 */
[----:B------:R-:W-:Y:S02]  /*1a910*/  IMAD.MOV.U32 R146, RZ, RZ, R144 ;  /* 0x000000ffff927224 */ /* 0x000fe400078e0090 */
[----:B------:R-:W-:Y:S01]  /*1a920*/  IMAD.MOV.U32 R144, RZ, RZ, R149 ;  /* 0x000000ffff907224 */ /* 0x000fe200078e0095 */
[C---:B------:R-:W-:Y:S01]  /*1a930*/  HMMA.16816.F32.BF16 R48, R76.reuse, R54, R48 ;  /* 0x000000364c30723c */ /* 0x040fe20000041830 */
[----:B------:R-:W-:Y:S03]  /*1a940*/  IMAD.MOV.U32 R149, RZ, RZ, R139 ;  /* 0x000000ffff957224 */ /* 0x000fe600078e008b */
[----:B------:R-:W-:Y:S02]  /*1a950*/  IMAD.MOV.U32 R139, RZ, RZ, R136 ;  /* 0x000000ffff8b7224 */ /* 0x000fe400078e0088 */
[----:B------:R-:W-:Y:S02]  /*1a960*/  IMAD.MOV.U32 R136, RZ, RZ, R142 ;  /* 0x000000ffff887224 */ /* 0x000fe400078e008e */
[----:B------:R-:W-:Y:S04]  /*1a970*/  IMAD.MOV.U32 R142, RZ, RZ, R133 ;  /* 0x000000ffff8e7224 */ /* 0x000fe800078e0085 */
[----:B------:R-:W-:Y:S02]  /*1a980*/  IMAD.MOV.U32 R133, RZ, RZ, R121 ;  /* 0x000000ffff857224 */ /* 0x000fe400078e0079 */
[C---:B------:R-:W-:Y:S01]  /*1a990*/  FMUL.FTZ R52, R3.reuse, R188 ;  /* 0x000000bc03347220 */ /* 0x040fe20000410000 */
[----:B------:R1:W-:Y:S01]  /*1a9a0*/  MUFU.EX2 R121, R2 ;  /* 0x0000000200797308 */ /* 0x0003e20000000800 */
[----:B------:R-:W-:Y:S02]  /*1a9b0*/  FMUL.FTZ R53, R3, R189 ;  /* 0x000000bd03357220 */ /* 0x000fe40000410000 */
[C---:B------:R-:W-:Y:S02]  /*1a9c0*/  FMUL.FTZ R54, R69.reuse, R190 ;  /* 0x000000be45367220 */ /* 0x040fe40000410000 */
[----:B------:R-:W-:Y:S02]  /*1a9d0*/  FMUL.FTZ R55, R69, R191 ;  /* 0x000000bf45377220 */ /* 0x000fe40000410000 */
[----:B------:R-:W-:Y:S01]  /*1a9e0*/  IMAD.MOV.U32 R147, RZ, RZ, R145 ;  /* 0x000000ffff937224 */ /* 0x000fe200078e0091 */
[----:B------:R-:W-:Y:S01]  /*1a9f0*/  MOV R145, R150 ;  /* 0x0000009600917202 */ /* 0x000fe20000000f00 */
[C---:B------:R-:W-:Y:S02]  /*1aa00*/  FMUL.FTZ R60, R68.reuse, R192 ;  /* 0x000000c0443c7220 */ /* 0x040fe40000410000 */
[----:B------:R-:W-:Y:S01]  /*1aa10*/  FMUL.FTZ R61, R68, R193 ;  /* 0x000000c1443d7220 */ /* 0x000fe20000410000 */
[-C--:B------:R-:W-:Y:S01]  /*1aa20*/  HMMA.16816.F32.BF16 R52, R76, R80.reuse, R52 ;  /* 0x000000504c34723c */ /* 0x080fe20000041834 */
[C---:B------:R-:W-:Y:S02]  /*1aa30*/  FMUL.FTZ R62, R0.reuse, R194 ;  /* 0x000000c2003e7220 */ /* 0x040fe40000410000 */
[----:B------:R-:W-:Y:S02]  /*1aa40*/  FMUL.FTZ R63, R0, R195 ;  /* 0x000000c3003f7220 */ /* 0x000fe40000410000 */
[----:B------:R-:W-:Y:S02]  /*1aa50*/  IMAD.MOV.U32 R148, RZ, RZ, R138 ;  /* 0x000000ffff947224 */ /* 0x000fe400078e008a */
[----:B------:R-:W-:Y:S01]  /*1aa60*/  IMAD.MOV.U32 R138, RZ, RZ, R143 ;  /* 0x000000ffff8a7224 */ /* 0x000fe200078e008f */
[C---:B------:R-:W-:Y:S01]  /*1aa70*/  HMMA.16816.F32.BF16 R56, R64.reuse, R80, R56 ;  /* 0x000000504038723c */ /* 0x040fe20000041838 */
[----:B------:R-:W-:Y:S03]  /*1aa80*/  IMAD.MOV.U32 R143, RZ, RZ, R141 ;  /* 0x000000ffff8f7224 */ /* 0x000fe600078e008d */
[----:B-1----:R-:W-:Y:S02]  /*1aa90*/  FFMA.FTZ R2, R157, c[0x0][0x23c], -R75 ;  /* 0x00008f009d027a23 */ /* 0x002fe4000001084b */
[----:B------:R-:W-:Y:S02]  /*1aaa0*/  IMAD.MOV.U32 R157, RZ, RZ, R147 ;  /* 0x000000ffff9d7224 */ /* 0x000fe400078e0093 */
[----:B------:R-:W-:Y:S01]  /*1aab0*/  IMAD.MOV.U32 R147, RZ, RZ, R145 ;  /* 0x000000ffff937224 */ /* 0x000fe200078e0091 */
[-C--:B------:R-:W-:Y:S03]  /*1aac0*/  HMMA.16816.F32.BF16 R60, R64, R82.reuse, R60 ;  /* 0x00000052403c723c */ /* 0x080fe6000004183c */
[----:B------:R-:W-:Y:S02]  /*1aad0*/  IMAD.MOV.U32 R145, RZ, RZ, R144 ;  /* 0x000000ffff917224 */ /* 0x000fe400078e0090 */
[----:B------:R-:W-:Y:S02]  /*1aae0*/  IMAD.MOV.U32 R144, RZ, RZ, R149 ;  /* 0x000000ffff907224 */ /* 0x000fe400078e0095 */
[----:B------:R-:W-:Y:S02]  /*1aaf0*/  IMAD.MOV.U32 R149, RZ, RZ, R139 ;  /* 0x000000ffff957224 */ /* 0x000fe400078e008b */
[----:B------:R-:W-:Y:S03]  /*1ab00*/  IMAD.MOV.U32 R139, RZ, RZ, R136 ;  /* 0x000000ffff8b7224 */ /* 0x000fe600078e0088 */
[----:B------:R-:W-:Y:S02]  /*1ab10*/  IMAD.MOV.U32 R136, RZ, RZ, R142 ;  /* 0x000000ffff887224 */ /* 0x000fe400078e008e */
[----:B------:R-:W-:Y:S02]  /*1ab20*/  IMAD.MOV.U32 R142, RZ, RZ, R133 ;  /* 0x000000ffff8e7224 */ /* 0x000fe400078e0085 */
[----:B------:R-:W-:Y:S01]  /*1ab30*/  IMAD.MOV.U32 R141, RZ, RZ, R111 ;  /* 0x000000ffff8d7224 */ /* 0x000fe200078e006f */
[----:B------:R1:W-:Y:S01]  /*1ab40*/  MUFU.EX2 R133, R2 ;  /* 0x0000000200857308 */ /* 0x0003e20000000800 */
[----:B------:R-:W-:Y:S01]  /*1ab50*/  IMAD.MOV.U32 R111, RZ, RZ, R108 ;  /* 0x000000ffff6f7224 */ /* 0x000fe200078e006c */
[----:B------:R-:W-:Y:S01]  /*1ab60*/  MOV R108, R94 ;  /* 0x0000005e006c7202 */ /* 0x000fe20000000f00 */
[----:B------:R-:W-:Y:S02]  /*1ab70*/  IMAD.MOV.U32 R150, RZ, RZ, R148 ;  /* 0x000000ffff967224 */ /* 0x000fe400078e0094 */
        /* <DEDUP_REMOVED lines=12> */
[----:B------:R-:W-:Y:S01]  /*1ac40*/  FFMA.FTZ R64, R158, c[0x0][0x23c], -R84 ;  /* 0x00008f009e407a23 */ /* 0x000fe20000010854 */
[----:B------:R-:W-:Y:S01]  /*1ac50*/  MOV R158, R156 ;  /* 0x0000009c009e7202 */ /* 0x000fe20000000f00 */
[----:B------:R-:W-:Y:S02]  /*1ac60*/  IMAD.MOV.U32 R159, RZ, RZ, R157 ;  /* 0x000000ffff9f7224 */ /* 0x000fe400078e009d */
[----:B------:R-:W-:Y:S02]  /*1ac70*/  IMAD.MOV.U32 R157, RZ, RZ, R147 ;  /* 0x000000ffff9d7224 */ /* 0x000fe400078e0093 */
[----:B------:R-:W-:Y:S02]  /*1ac80*/  IMAD.MOV.U32 R147, RZ, RZ, R144 ;  /* 0x000000ffff937224 */ /* 0x000fe400078e0090 */
[----:B------:R-:W-:Y:S01]  /*1ac90*/  IMAD.MOV.U32 R144, RZ, RZ, R150 ;  /* 0x000000ffff907224 */ /* 0x000fe200078e0096 */
[----:B------:R-:W-:Y:S01]  /*1aca0*/  MOV R150, R148 ;  /* 0x0000009400967202 */ /* 0x000fe20000000f00 */
[----:B------:R-:W-:Y:S02]  /*1acb0*/  IMAD.MOV.U32 R148, RZ, RZ, R138 ;  /* 0x000000ffff947224 */ /* 0x000fe400078e008a */
[----:B------:R-:W-:Y:S02]  /*1acc0*/  IMAD.MOV.U32 R138, RZ, RZ, R143 ;  /* 0x000000ffff8a7224 */ /* 0x000fe400078e008f */
[----:B------:R-:W-:Y:S02]  /*1acd0*/  IMAD.MOV.U32 R152, RZ, RZ, R158 ;  /* 0x000000ffff987224 */ /* 0x000fe400078e009e */
[----:B------:R-:W-:Y:S02]  /*1ace0*/  FFMA.FTZ R66, R159, c[0x0][0x23c], -R84 ;  /* 0x00008f009f427a23 */ /* 0x000fe40000010854 */
[----:B------:R-:W-:Y:S02]  /*1acf0*/  IMAD.MOV.U32 R159, RZ, RZ, R157 ;  /* 0x000000ffff9f7224 */ /* 0x000fe400078e009d */
[----:B------:R-:W-:Y:S02]  /*1ad00*/  IMAD.MOV.U32 R157, RZ, RZ, R147 ;  /* 0x000000ffff9d7224 */ /* 0x000fe400078e0093 */
[----:B------:R-:W-:Y:S02]  /*1ad10*/  IMAD.MOV.U32 R147, RZ, RZ, R150 ;  /* 0x000000ffff937224 */ /* 0x000fe400078e0096 */
[----:B------:R-:W-:Y:S02]  /*1ad20*/  IMAD.MOV.U32 R150, RZ, RZ, R148 ;  /* 0x000000ffff967224 */ /* 0x000fe400078e0094 */
[----:B------:R-:W-:Y:S01]  /*1ad30*/  IMAD.MOV.U32 R148, RZ, RZ, R138 ;  /* 0x000000ffff947224 */ /* 0x000fe200078e008a */
[----:B------:R-:W-:Y:S01]  /*1ad40*/  MOV R138, R137 ;  /* 0x00000089008a7202 */ /* 0x000fe20000000f00 */
[----:B-1----:R-:W-:Y:S01]  /*1ad50*/  FFMA.FTZ R2, R152, c[0x0][0x23c], -R75 ;  /* 0x00008f0098027a23 */ /* 0x002fe2000001084b */
[----:B------:R-:W-:Y:S01]  /*1ad60*/  MUFU.EX2 R137, R66 ;  /* 0x0000004200897308 */ /* 0x000fe20000000800 */
[----:B------:R-:W-:Y:S02]  /*1ad70*/  IMAD.MOV.U32 R153, RZ, RZ, R159 ;  /* 0x000000ffff997224 */ /* 0x000fe400078e009f */
[----:B------:R-:W-:Y:S02]  /*1ad80*/  IMAD.MOV.U32 R159, RZ, RZ, R157 ;  /* 0x000000ffff9f7224 */ /* 0x000fe400078e009d */
[----:B------:R-:W-:Y:S02]  /*1ad90*/  IMAD.MOV.U32 R157, RZ, RZ, R147 ;  /* 0x000000ffff9d7224 */ /* 0x000fe400078e0093 */
[----:B------:R-:W-:Y:S02]  /*1ada0*/  IMAD.MOV.U32 R147, RZ, RZ, R148 ;  /* 0x000000ffff937224 */ /* 0x000fe400078e0094 */
[----:B------:R-:W-:Y:S02]  /*1adb0*/  IMAD.MOV.U32 R148, RZ, RZ, R134 ;  /* 0x000000ffff947224 */ /* 0x000fe400078e0086 */
[----:B------:R-:W-:Y:S01]  /*1adc0*/  IMAD.MOV.U32 R94, RZ, RZ, R93 ;  /* 0x000000ffff5e7224 */ /* 0x000fe200078e005d */
[----:B------:R1:W-:Y:S01]  /*1add0*/  MUFU.EX2 R134, R2 ;  /* 0x0000000200867308 */ /* 0x0003e20000000800 */
[----:B------:R-:W-:Y:S01]  /*1ade0*/  IMAD.MOV.U32 R156, RZ, RZ, R146 ;  /* 0x000000ffff9c7224 */ /* 0x000fe200078e0092 */
[----:B------:R-:W2:Y:S01]  /*1adf0*/  LDL.LU R93, [R1+0x54] ;  /* 0x00005400015d7983 */ /* 0x000ea20000300800 */
[----:B------:R-:W-:Y:S02]  /*1ae00*/  IMAD.MOV.U32 R146, RZ, RZ, R149 ;  /* 0x000000ffff927224 */ /* 0x000fe400078e0095 */
[----:B------:R-:W-:Y:S01]  /*1ae10*/  IMAD.MOV.U32 R141, RZ, RZ, R196 ;  /* 0x000000ffff8d7224 */ /* 0x000fe200078e00c4 */
[----:B------:R-:W3:Y:S01]  /*1ae20*/  LDL.LU R102, [R1+0x140] ;  /* 0x0001400001667983 */ /* 0x000ee20000300800 */
[----:B------:R-:W-:Y:S01]  /*1ae30*/  IMAD.MOV.U32 R158, RZ, RZ, R156 ;  /* 0x000000ffff9e7224 */ /* 0x000fe200078e009c */
[----:B------:R-:W-:Y:S01]  /*1ae40*/  MOV R156, R146 ;  /* 0x00000092009c7202 */ /* 0x000fe20000000f00 */
[----:B------:R-:W-:Y:S01]  /*1ae50*/  IMAD.MOV.U32 R149, RZ, RZ, R139 ;  /* 0x000000ffff957224 */ /* 0x000fe200078e008b */
[----:B------:R-:W4:Y:S01]  /*1ae60*/  LDL.LU R196, [R1+0x13c] ;  /* 0x00013c0001c47983 */ /* 0x000f220000300800 */
[----:B------:R-:W-:Y:S02]  /*1ae70*/  IMAD.MOV.U32 R139, RZ, RZ, R136 ;  /* 0x000000ffff8b7224 */ /* 0x000fe400078e0088 */
[----:B------:R-:W-:Y:S01]  /*1ae80*/  IMAD.MOV.U32 R143, RZ, RZ, R141 ;  /* 0x000000ffff8f7224 */ /* 0x000fe200078e008d */
[----:B------:R-:W-:Y:S01]  /*1ae90*/  MOV R141, R140 ;  /* 0x0000008c008d7202 */ /* 0x000fe20000000f00 */
[----:B------:R-:W-:Y:S01]  /*1aea0*/  IMAD.MOV.U32 R140, RZ, RZ, R197 ;  /* 0x000000ffff8c7224 */ /* 0x000fe200078e00c5 */
[----:B------:R-:W-:Y:S01]  /*1aeb0*/  MUFU.EX2 R136, R64 ;  /* 0x0000004000887308 */ /* 0x000fe20000000800 */
[----:B------:R-:W-:Y:S01]  /*1aec0*/  IMAD.MOV.U32 R152, RZ, RZ, R156 ;  /* 0x000000ffff987224 */ /* 0x000fe200078e009c */
[----:B------:R-:W4:Y:S01]  /*1aed0*/  LDL.LU R197, [R1+0x138] ;  /* 0x0001380001c57983 */ /* 0x000f220000300800 */
[----:B------:R-:W-:Y:S02]  /*1aee0*/  IMAD.MOV.U32 R146, RZ, RZ, R149 ;  /* 0x000000ffff927224 */ /* 0x000fe400078e0095 */
[----:B------:R-:W-:Y:S02]  /*1aef0*/  IMAD.MOV.U32 R149, RZ, RZ, R139 ;  /* 0x000000ffff957224 */ /* 0x000fe400078e008b */
[----:B------:R-:W-:Y:S01]  /*1af00*/  IMAD.MOV.U32 R139, RZ, RZ, R198 ;  /* 0x000000ffff8b7224 */ /* 0x000fe200078e00c6 */
[----:B------:R-:W-:Y:S01]  /*1af10*/  MOV R156, R146 ;  /* 0x00000092009c7202 */ /* 0x000fe20000000f00 */
[----:B-1----:R-:W-:Y:S01]  /*1af20*/  FFMA.FTZ R2, R153, c[0x0][0x23c], -R75 ;  /* 0x00008f0099027a23 */ /* 0x002fe2000001084b */
[----:B------:R-:W4:Y:S01]  /*1af30*/  LDL.LU R198, [R1+0x134] ;  /* 0x0001340001c67983 */ /* 0x000f220000300800 */
[----:B------:R-:W-:Y:S02]  /*1af40*/  IMAD.MOV.U32 R153, RZ, RZ, R147 ;  /* 0x000000ffff997224 */ /* 0x000fe400078e0093 */
[----:B------:R-:W-:Y:S01]  /*1af50*/  IMAD.MOV.U32 R146, RZ, RZ, R150 ;  /* 0x000000ffff927224 */ /* 0x000fe200078e0096 */
[----:B------:R1:W1:Y:S01]  /*1af60*/  MUFU.EX2 R147, R2 ;  /* 0x0000000200937308 */ /* 0x0002620000000800 */
[----:B------:R-:W-:Y:S02]  /*1af70*/  IMAD.MOV.U32 R150, RZ, RZ, R199 ;  /* 0x000000ffff967224 */ /* 0x000fe400078e00c7 */
[--C-:B------:R-:W-:Y:S01]  /*1af80*/  FFMA.FTZ R94, R94, c[0x0][0x23c], -R84.reuse ;  /* 0x00008f005e5e7a23 */ /* 0x100fe20000010854 */
[----:B------:R-:W4:Y:S01]  /*1af90*/  LDL.LU R199, [R1+0x130] ;  /* 0x0001300001c77983 */ /* 0x000f220000300800 */
[----:B------:R-:W-:Y:S02]  /*1afa0*/  FFMA.FTZ R111, R111, c[0x0][0x23c], -R84 ;  /* 0x00008f006f6f7a23 */ /* 0x000fe40000010854 */
[----:B------:R-:W-:Y:S02]  /*1afb0*/  IMAD.MOV.U32 R184, RZ, RZ, R141 ;  /* 0x000000ffffb87224 */ /* 0x000fe400078e008d */
[----:B------:R-:W-:Y:S02]  /*1afc0*/  IMAD.MOV.U32 R191, RZ, RZ, R232 ;  /* 0x000000ffffbf7224 */ /* 0x000fe400078e00e8 */
[--C-:B-1----:R-:W-:Y:S04]  /*1afd0*/  FFMA.FTZ R2, R98, c[0x0][0x23c], -R92.reuse ;  /* 0x00008f0062027a23 */ /* 0x102fe8000001085c */
[----:B------:R1:W-:Y:S02]  /*1afe0*/  MUFU.EX2 R177, R2 ;  /* 0x0000000200b17308 */ /* 0x0003e40000000800 */
[----:B-1----:R-:W-:Y:S02]  /*1aff0*/  FFMA.FTZ R2, R96, c[0x0][0x23c], -R92 ;  /* 0x00008f0060027a23 */ /* 0x002fe4000001085c */
[----:B------:R-:W-:Y:S01]  /*1b000*/  FFMA.FTZ R96, R153, c[0x0][0x23c], -R84 ;  /* 0x00008f0099607a23 */ /* 0x000fe20000010854 */
[----:B------:R-:W-:Y:S01]  /*1b010*/  MOV R153, R152 ;  /* 0x0000009800997202 */ /* 0x000fe20000000f00 */
[----:B------:R-:W-:Y:S04]  /*1b020*/  IMAD.MOV.U32 R152, RZ, RZ, R159 ;  /* 0x000000ffff987224 */ /* 0x000fe800078e009f */
[----:B------:R1:W-:Y:S01]  /*1b030*/  MUFU.EX2 R179, R2 ;  /* 0x0000000200b37308 */ /* 0x0003e20000000800 */
[----:B------:R-:W-:Y:S02]  /*1b040*/  IMAD.MOV.U32 R159, RZ, RZ, R158 ;  /* 0x000000ffff9f7224 */ /* 0x000fe400078e009e */
[----:B------:R-:W-:Y:S02]  /*1b050*/  IMAD.MOV.U32 R158, RZ, RZ, R145 ;  /* 0x000000ffff9e7224 */ /* 0x000fe400078e0091 */
[----:B------:R-:W-:Y:S02]  /*1b060*/  IMAD.MOV.U32 R145, RZ, RZ, R110 ;  /* 0x000000ffff917224 */ /* 0x000fe400078e006e */
[----:B------:R-:W-:Y:S01]  /*1b070*/  IMAD.MOV.U32 R110, RZ, RZ, R109 ;  /* 0x000000ffff6e7224 */ /* 0x000fe200078e006d */
[----:B------:R-:W-:Y:S01]  /*1b080*/  MOV R109, R95 ;  /* 0x0000005f006d7202 */ /* 0x000fe20000000f00 */
[----:B------:R-:W-:Y:S01]  /*1b090*/  IMAD.MOV.U32 R154, RZ, RZ, R152 ;  /* 0x000000ffff9a7224 */ /* 0x000fe200078e0098 */
[----:B------:R-:W4:Y:S01]  /*1b0a0*/  LDL.LU R95, [R1+0x5c] ;  /* 0x00005c00015f7983 */ /* 0x000f220000300800 */
[----:B------:R-:W-:Y:S01]  /*1b0b0*/  IMAD.MOV.U32 R152, RZ, RZ, R158 ;  /* 0x000000ffff987224 */ /* 0x000fe200078e009e */
[----:B------:R-:W-:Y:S01]  /*1b0c0*/  MOV R158, R110 ;  /* 0x0000006e009e7202 */ /* 0x000fe20000000f00 */
[----:B------:R-:W-:Y:S02]  /*1b0d0*/  IMAD.MOV.U32 R155, RZ, RZ, R153 ;  /* 0x000000ffff9b7224 */ /* 0x000fe400078e0099 */
[----:B------:R-:W-:Y:S02]  /*1b0e0*/  IMAD.MOV.U32 R153, RZ, RZ, R159 ;  /* 0x000000ffff997224 */ /* 0x000fe400078e009f */
[----:B------:R-:W-:Y:S02]  /*1b0f0*/  IMAD.MOV.U32 R159, RZ, RZ, R145 ;  /* 0x000000ffff9f7224 */ /* 0x000fe400078e0091 */
[----:B------:R-:W-:Y:S02]  /*1b100*/  IMAD.MOV.U32 R110, RZ, RZ, R109 ;  /* 0x000000ffff6e7224 */ /* 0x000fe400078e006d */
[----:B------:R-:W-:Y:S02]  /*1b110*/  IMAD.MOV.U32 R109, RZ, RZ, R103 ;  /* 0x000000ffff6d7224 */ /* 0x000fe400078e0067 */
[----:B------:R-:W-:Y:S01]  /*1b120*/  IMAD.MOV.U32 R164, RZ, RZ, R155 ;  /* 0x000000ffffa47224 */ /* 0x000fe200078e009b */
[----:B------:R-:W4:Y:S01]  /*1b130*/  LDL.LU R103, [R1+0x12c] ;  /* 0x00012c0001677983 */ /* 0x000f220000300800 */
[----:B------:R-:W-:Y:S02]  /*1b140*/  IMAD.MOV.U32 R155, RZ, RZ, R154 ;  /* 0x000000ffff9b7224 */ /* 0x000fe400078e009a */
[----:B------:R-:W-:Y:S01]  /*1b150*/  IMAD.MOV.U32 R154, RZ, RZ, R153 ;  /* 0x000000ffff9a7224 */ /* 0x000fe200078e0099 */
[----:B------:R-:W-:Y:S01]  /*1b160*/  MOV R153, R152 ;  /* 0x0000009800997202 */ /* 0x000fe20000000f00 */
[----:B------:R-:W-:Y:S02]  /*1b170*/  IMAD.MOV.U32 R152, RZ, RZ, R159 ;  /* 0x000000ffff987224 */ /* 0x000fe400078e009f */
[----:B------:R-:W-:Y:S02]  /*1b180*/  IMAD.MOV.U32 R159, RZ, RZ, R158 ;  /* 0x000000ffff9f7224 */ /* 0x000fe400078e009e */
[----:B------:R-:W-:Y:S02]  /*1b190*/  IMAD.MOV.U32 R158, RZ, RZ, R110 ;  /* 0x000000ffff9e7224 */ /* 0x000fe400078e006e */
[----:B------:R-:W-:Y:S02]  /*1b1a0*/  IMAD.MOV.U32 R110, RZ, RZ, R109 ;  /* 0x000000ffff6e7224 */ /* 0x000fe400078e006d */
[----:B------:R-:W-:Y:S01]  /*1b1b0*/  IMAD.MOV.U32 R109, RZ, RZ, R108 ;  /* 0x000000ffff6d7224 */ /* 0x000fe200078e006c */
[----:B------:R-:W-:Y:S01]  /*1b1c0*/  MOV R108, R104 ;  /* 0x00000068006c7202 */ /* 0x000fe20000000f00 */
[----:B------:R-:W-:Y:S01]  /*1b1d0*/  IMAD.MOV.U32 R165, RZ, RZ, R164 ;  /* 0x000000ffffa57224 */ /* 0x000fe200078e00a4 */
[----:B------:R-:W4:Y:S01]  /*1b1e0*/  LDL.LU R104, [R1+0x50] ;  /* 0x0000500001687983 */ /* 0x000f220000300800 */
        /* <DEDUP_REMOVED lines=18> */
[----:B------:R-:W-:Y:S02]  /*1b310*/  IMAD.MOV.U32 R110, RZ, RZ, R108 ;  /* 0x000000ffff6e7224 */ /* 0x000fe400078e006c */
[----:B------:R-:W-:Y:S01]  /*1b320*/  IMAD.MOV.U32 R167, RZ, RZ, R166 ;  /* 0x000000ffffa77224 */ /* 0x000fe200078e00a6 */
[----:B------:R-:W4:Y:S01]  /*1b330*/  LDL.LU R108, [R1+0x38] ;  /* 0x00003800016c7983 */ /* 0x000f220000300800 */
[----:B------:R-:W-:Y:S02]  /*1b340*/  IMAD.MOV.U32 R166, RZ, RZ, R165 ;  /* 0x000000ffffa67224 */ /* 0x000fe400078e00a5 */
[----:B------:R-:W-:Y:S01]  /*1b350*/  IMAD.MOV.U32 R165, RZ, RZ, R164 ;  /* 0x000000ffffa57224 */ /* 0x000fe200078e00a4 */
[----:B------:R-:W-:Y:S01]  /*1b360*/  MOV R160, R167 ;  /* 0x000000a700a07202 */ /* 0x000fe20000000f00 */
        /* <DEDUP_REMOVED lines=29> */
[----:B------:R-:W-:Y:S01]  /*1b540*/  IMAD.MOV.U32 R153, RZ, RZ, R158 ;  /* 0x000000ffff997224 */ /* 0x000fe200078e009e */
[----:B------:R-:W-:Y:S01]  /*1b550*/  MOV R158, R131 ;  /* 0x00000083009e7202 */ /* 0x000fe20000000f00 */
[----:B------:R-:W-:Y:S02]  /*1b560*/  IMAD.MOV.U32 R152, RZ, RZ, R142 ;  /* 0x000000ffff987224 */ /* 0x000fe400078e008e */
[----:B------:R-:W-:Y:S02]  /*1b570*/  FFMA.FTZ R167, R97, c[0x0][0x23c], -R84 ;  /* 0x00008f0061a77a23 */ /* 0x000fe40000010854 */
[----:B------:R-:W-:Y:S02]  /*1b580*/  FFMA.FTZ R97, R175, c[0x0][0x23c], -R75 ;  /* 0x00008f00af617a23 */ /* 0x000fe4000001084b */
        /* <DEDUP_REMOVED lines=20> */
[----:B-1----:R-:W-:Y:S02]  /*1b6d0*/  FFMA.FTZ R2, R86, c[0x0][0x23c], -R92 ;  /* 0x00008f0056027a23 */ /* 0x002fe4000001085c */
[----:B------:R-:W-:Y:S02]  /*1b6e0*/  IMAD.MOV.U32 R173, RZ, RZ, R165 ;  /* 0x000000ffffad7224 */ /* 0x000fe400078e00a5 */
[----:B------:R1:W-:Y:S01]  /*1b6f0*/  MUFU.EX2 R192, R2 ;  /* 0x0000000200c07308 */ /* 0x0003e20000000800 */
[--C-:B------:R-:W-:Y:S02]  /*1b700*/  FFMA.FTZ R160, R113, c[0x0][0x23c], -R84.reuse ;  /* 0x00008f0071a07a23 */ /* 0x100fe40000010854 */
[--C-:B------:R-:W-:Y:S02]  /*1b710*/  FFMA.FTZ R165, R112, c[0x0][0x23c], -R84.reuse ;  /* 0x00008f0070a57a23 */ /* 0x100fe40000010854 */
[--C-:B------:R-:W-:Y:S02]  /*1b720*/  FFMA.FTZ R113, R241, c[0x0][0x23c], -R75.reuse ;  /* 0x00008f00f1717a23 */ /* 0x100fe4000001084b */
[--C-:B------:R-:W-:Y:S02]  /*1b730*/  FFMA.FTZ R131, R252, c[0x0][0x23c], -R84.reuse ;  /* 0x00008f00fc837a23 */ /* 0x100fe40000010854 */
[----:B------:R-:W-:Y:S02]  /*1b740*/  FFMA.FTZ R159, R213, c[0x0][0x23c], -R84 ;  /* 0x00008f00d59f7a23 */ /* 0x000fe40000010854 */
[----:B-1----:R-:W-:Y:S04]  /*1b750*/  FFMA.FTZ R2, R202, c[0x0][0x23c], -R100 ;  /* 0x00008f00ca027a23 */ /* 0x002fe80000010864 */
[----:B------:R1:W-:Y:S01]  /*1b760*/  MUFU.EX2 R142, R2 ;  /* 0x00000002008e7308 */ /* 0x0003e20000000800 */
[----:B--2---:R-:W-:Y:S02]  /*1b770*/  FFMA.FTZ R93, R93, c[0x0][0x23c], -R84 ;  /* 0x00008f005d5d7a23 */ /* 0x004fe40000010854 */
[----:B-1----:R-:W-:Y:S02]  /*1b780*/  FFMA.FTZ R2, R215, c[0x0][0x23c], -R100 ;  /* 0x00008f00d7027a23 */ /* 0x002fe40000010864 */
[----:B---3--:R-:W-:Y:S05]  /*1b790*/  FFMA.FTZ R102, R102, c[0x0][0x23c], -R84 ;  /* 0x00008f0066667a23 */ /* 0x008fea0000010854 */
[----:B------:R-:W-:Y:S01]  /*1b7a0*/  MUFU.EX2 R215, R97 ;  /* 0x0000006100d77308 */ /* 0x000fe20000000800 */
[C---:B----4-:R-:W-:Y:S02]  /*1b7b0*/  FMUL.FTZ R64, R3.reuse, R196 ;  /* 0x000000c403407220 */ /* 0x050fe40000410000 */
[----:B------:R-:W-:Y:S02]  /*1b7c0*/  FMUL.FTZ R65, R3, R197 ;  /* 0x000000c503417220 */ /* 0x000fe40000410000 */
[C---:B------:R-:W-:Y:S02]  /*1b7d0*/  FMUL.FTZ R66, R69.reuse, R198 ;  /* 0x000000c645427220 */ /* 0x040fe40000410000 */
[----:B------:R-:W-:Y:S07]  /*1b7e0*/  FMUL.FTZ R67, R69, R199 ;  /* 0x000000c745437220 */ /* 0x000fee0000410000 */
[----:B------:R-:W-:Y:S01]  /*1b7f0*/  HMMA.16816.F32.BF16 R64, R76, R82, R64 ;  /* 0x000000524c40723c */ /* 0x000fe20000041840 */
[----:B------:R-:W1:Y:S06]  /*1b800*/  LDSM.16.MT88.4 R80, [R216+0x8800] ;  /* 0x00880000d850783b */ /* 0x000e6c0000004200 */
[----:B------:R-:W-:Y:S01]  /*1b810*/  FFMA.FTZ R77, R99, c[0x0][0x23c], -R92 ;  /* 0x00008f00634d7a23 */ /* 0x000fe2000001085c */
[----:B------:R-:W-:Y:S01]  /*1b820*/  F2FP.BF16.PACK_AB R79, R147, R134 ;  /* 0x00000086934f723e */ /* 0x000fe200000010ff */
[--C-:B------:R-:W-:Y:S02]  /*1b830*/  FFMA.FTZ R76, R211, c[0x0][0x23c], -R100.reuse ;  /* 0x00008f00d34c7a23 */ /* 0x100fe40000010864 */
[----:B------:R-:W2:Y:S01]  /*1b840*/  MUFU.EX2 R145, R77 ;  /* 0x0000004d00917308 */ /* 0x000ea20000000800 */
[----:B------:R-:W-:Y:S09]  /*1b850*/  F2FP.BF16.PACK_AB R78, R137, R136 ;  /* 0x00000088894e723e */ /* 0x000ff200000010ff */
[----:B------:R3:W-:Y:S01]  /*1b860*/  MUFU.EX2 R195, R76 ;  /* 0x0000004c00c37308 */ /* 0x0007e20000000800 */
[----:B--2---:R-:W-:Y:S02]  /*1b870*/  F2FP.BF16.PACK_AB R86, R145, R192 ;  /* 0x000000c09156723e */ /* 0x004fe400000010ff */
[----:B------:R-:W-:Y:S01]  /*1b880*/  F2FP.BF16.PACK_AB R77, R133, R121 ;  /* 0x00000079854d723e */ /* 0x000fe200000010ff */
[----:B---3--:R-:W-:Y:S06]  /*1b890*/  FFMA.FTZ R76, R244, c[0x0][0x23c], -R100 ;  /* 0x00008f00f44c7a23 */ /* 0x008fec0000010864 */
[----:B------:R-:W-:Y:S01]  /*1b8a0*/  MUFU.EX2 R244, R102 ;  /* 0x0000006600f47308 */ /* 0x000fe20000000800 */
[--C-:B------:R-:W-:Y:S09]  /*1b8b0*/  FFMA.FTZ R95, R95, c[0x0][0x23c], -R84.reuse ;  /* 0x00008f005f5f7a23 */ /* 0x100ff20000010854 */
[----:B------:R2:W-:Y:S10]  /*1b8c0*/  MUFU.EX2 R194, R76 ;  /* 0x0000004c00c27308 */ /* 0x0005f40000000800 */
[----:B------:R-:W-:Y:S01]  /*1b8d0*/  MUFU.EX2 R141, R95 ;  /* 0x0000005f008d7308 */ /* 0x000fe20000000800 */
[--C-:B------:R-:W-:Y:S01]  /*1b8e0*/  FFMA.FTZ R103, R103, c[0x0][0x23c], -R84.reuse ;  /* 0x00008f0067677a23 */ /* 0x100fe20000010854 */
[----:B--2---:R-:W-:Y:S01]  /*1b8f0*/  F2FP.BF16.PACK_AB R76, R124, R120 ;  /* 0x000000787c4c723e */ /* 0x004fe200000010ff */
[--C-:B------:R-:W-:Y:S06]  /*1b900*/  FFMA.FTZ R104, R104, c[0x0][0x23c], -R84.reuse ;  /* 0x00008f0068687a23 */ /* 0x100fec0000010854 */
[-C--:B-1----:R-:W-:Y:S01]  /*1b910*/  HMMA.16816.F32.BF16 R4, R76, R80.reuse, R4 ;  /* 0x000000504c04723c */ /* 0x082fe20000041804 */
[--C-:B------:R-:W-:Y:S02]  /*1b920*/  FFMA.FTZ R109, R109, c[0x0][0x23c], -R84.reuse ;  /* 0x00008f006d6d7a23 */ /* 0x100fe40000010854 */
[--C-:B------:R-:W-:Y:S02]  /*1b930*/  FFMA.FTZ R108, R108, c[0x0][0x23c], -R84.reuse ;  /* 0x00008f006c6c7a23 */ /* 0x100fe40000010854 */
[----:B------:R-:W-:Y:S01]  /*1b940*/  FFMA.FTZ R110, R110, c[0x0][0x23c], -R84 ;  /* 0x00008f006e6e7a23 */ /* 0x000fe20000010854 */
[----:B------:R-:W-:Y:S01]  /*1b950*/  F2FP.BF16.PACK_AB R84, R179, R177 ;  /* 0x000000b1b354723e */ /* 0x000fe200000010ff */
[--C-:B------:R-:W-:Y:S02]  /*1b960*/  FFMA.FTZ R90, R90, c[0x0][0x23c], -R75.reuse ;  /* 0x00008f005a5a7a23 */ /* 0x100fe4000001084b */
[--C-:B------:R-:W-:Y:S02]  /*1b970*/  FFMA.FTZ R99, R168, c[0x0][0x23c], -R75.reuse ;  /* 0x00008f00a8637a23 */ /* 0x100fe4000001084b */
[----:B------:R-:W2:Y:S04]  /*1b980*/  LDL.LU R168, [R1+0x74] ;  /* 0x0000740001a87983 */ /* 0x000ea80000300800 */
[----:B------:R-:W3:Y:S01]  /*1b990*/  LDL.LU R105, [R1+0x70] ;  /* 0x0000700001697983 */ /* 0x000ee20000300800 */
[----:B--2---:R-:W-:Y:S02]  /*1b9a0*/  FFMA.FTZ R98, R168, c[0x0][0x23c], -R75 ;  /* 0x00008f00a8627a23 */ /* 0x004fe4000001084b */
        /* <DEDUP_REMOVED lines=18> */
[----:B------:R-:W2:Y:S01]  /*1bad0*/  LDL.LU R106, [R1+0x6c] ;  /* 0x00006c00016a7983 */ /* 0x000ea20000300800 */
[----:B------:R-:W-:Y:S01]  /*1bae0*/  IMAD.MOV.U32 R170, RZ, RZ, R168 ;  /* 0x000000ffffaa7224 */ /* 0x000fe200078e00a8 */
[----:B------:R-:W-:Y:S01]  /*1baf0*/  MOV R168, R175 ;  /* 0x000000af00a87202 */ /* 0x000fe20000000f00 */
[----:B------:R-:W-:Y:S01]  /*1bb00*/  IMAD.MOV.U32 R175, RZ, RZ, R161 ;  /* 0x000000ffffaf7224 */ /* 0x000fe200078e00a1 */
[----:B------:R-:W4:Y:S01]  /*1bb10*/  LDL.LU R169, [R1+0x68] ;  /* 0x0000680001a97983 */ /* 0x000f220000300800 */
[----:B------:R-:W-:Y:S02]  /*1bb20*/  IMAD.MOV.U32 R161, RZ, RZ, R164 ;  /* 0x000000ffffa17224 */ /* 0x000fe400078e00a4 */
[----:B------:R-:W-:Y:S01]  /*1bb30*/  IMAD.MOV.U32 R164, RZ, RZ, R154 ;  /* 0x000000ffffa47224 */ /* 0x000fe200078e009a */
[----:B------:R1:W5:Y:S01]  /*1bb40*/  LDL.LU R241, [R1+0x124] ;  /* 0x0001240001f17983 */ /* 0x0003620000300800 */
[----:B------:R-:W-:Y:S01]  /*1bb50*/  IMAD.MOV.U32 R154, RZ, RZ, R152 ;  /* 0x000000ffff9a7224 */ /* 0x000fe200078e0098 */
[----:B------:R-:W-:Y:S01]  /*1bb60*/  MOV R152, R157 ;  /* 0x0000009d00987202 */ /* 0x000fe20000000f00 */
[----:B------:R-:W-:Y:S01]  /*1bb70*/  IMAD.MOV.U32 R157, RZ, RZ, R146 ;  /* 0x000000ffff9d7224 */ /* 0x000fe200078e0092 */
[----:B------:R-:W-:Y:S01]  /*1bb80*/  MOV R146, R236 ;  /* 0x000000ec00927202 */ /* 0x000fe20000000f00 */
[----:B------:R-:W-:Y:S01]  /*1bb90*/  FFMA.FTZ R116, R170, c[0x0][0x23c], -R75 ;  /* 0x00008f00aa747a23 */ /* 0x000fe2000001084b */
[----:B------:R1:W5:Y:S01]  /*1bba0*/  LDL.LU R236, [R1+0x120] ;  /* 0x0001200001ec7983 */ /* 0x0003620000300800 */
[----:B------:R-:W-:Y:S02]  /*1bbb0*/  IMAD.MOV.U32 R170, RZ, RZ, R175 ;  /* 0x000000ffffaa7224 */ /* 0x000fe400078e00af */
[----:B---3--:R-:W-:Y:S02]  /*1bbc0*/  FFMA.FTZ R105, R105, c[0x0][0x23c], -R75 ;  /* 0x00008f0069697a23 */ /* 0x008fe4000001084b */
[----:B------:R-:W-:Y:S02]  /*1bbd0*/  IMAD.MOV.U32 R171, RZ, RZ, R170 ;  /* 0x000000ffffab7224 */ /* 0x000fe400078e00aa */
[----:B------:R-:W-:Y:S01]  /*1bbe0*/  MUFU.EX2 R213, R105 ;  /* 0x0000006900d57308 */ /* 0x000fe20000000800 */
[----:B------:R-:W-:Y:S02]  /*1bbf0*/  IMAD.MOV.U32 R185, RZ, RZ, R139 ;  /* 0x000000ffffb97224 */ /* 0x000fe400078e008b */
[----:B------:R-:W-:Y:S04]  /*1bc00*/  IMAD.MOV.U32 R180, RZ, RZ, R171 ;  /* 0x000000ffffb47224 */ /* 0x000fe800078e00ab */
[----:B------:R-:W-:Y:S03]  /*1bc10*/  IMAD.MOV.U32 R181, RZ, RZ, R180 ;  /* 0x000000ffffb57224 */ /* 0x000fe600078e00b4 */
[----:B------:R-:W-:Y:S01]  /*1bc20*/  MUFU.EX2 R139, R96 ;  /* 0x00000060008b7308 */ /* 0x000fe20000000800 */
[----:B------:R-:W-:Y:S04]  /*1bc30*/  IMAD.MOV.U32 R183, RZ, RZ, R181 ;  /* 0x000000ffffb77224 */ /* 0x000fe800078e00b5 */
[----:B------:R-:W-:Y:S02]  /*1bc40*/  IMAD.MOV.U32 R178, RZ, RZ, R183 ;  /* 0x000000ffffb27224 */ /* 0x000fe400078e00b7 */
[--C-:B--2---:R-:W-:Y:S02]  /*1bc50*/  FFMA.FTZ R106, R106, c[0x0][0x23c], -R75.reuse ;  /* 0x00008f006a6a7a23 */ /* 0x104fe4000001084b */
[----:B----4-:R-:W-:Y:S02]  /*1bc60*/  FFMA.FTZ R112, R169, c[0x0][0x23c], -R75 ;  /* 0x00008f00a9707a23 */ /* 0x010fe4000001084b */
[----:B------:R-:W-:Y:S02]  /*1bc70*/  IMAD.MOV.U32 R169, RZ, RZ, R162 ;  /* 0x000000ffffa97224 */ /* 0x000fe400078e00a2 */
[----:B------:R-:W-:Y:S01]  /*1bc80*/  IMAD.MOV.U32 R162, RZ, RZ, R166 ;  /* 0x000000ffffa27224 */ /* 0x000fe200078e00a6 */
[----:B------:R-:W-:Y:S01]  /*1bc90*/  MOV R166, R155 ;  /* 0x0000009b00a67202 */ /* 0x000fe20000000f00 */
[----:B------:R-:W-:Y:S02]  /*1bca0*/  IMAD.MOV.U32 R155, RZ, RZ, R153 ;  /* 0x000000ffff9b7224 */ /* 0x000fe400078e0099 */
[----:B------:R-:W-:Y:S02]  /*1bcb0*/  IMAD.MOV.U32 R153, RZ, RZ, R158 ;  /* 0x000000ffff997224 */ /* 0x000fe400078e009e */
[----:B------:R-:W-:Y:S02]  /*1bcc0*/  IMAD.MOV.U32 R158, RZ, RZ, R156 ;  /* 0x000000ffff9e7224 */ /* 0x000fe400078e009c */
[----:B------:R-:W-:Y:S02]  /*1bcd0*/  IMAD.MOV.U32 R156, RZ, RZ, R151 ;  /* 0x000000ffff9c7224 */ /* 0x000fe400078e0097 */
[----:B------:R-:W-:Y:S02]  /*1bce0*/  IMAD.MOV.U32 R151, RZ, RZ, R143 ;  /* 0x000000ffff977224 */ /* 0x000fe400078e008f */
[----:B------:R-:W2:Y:S01]  /*1bcf0*/  MUFU.EX2 R143, R2 ;  /* 0x00000002008f7308 */ /* 0x000ea20000000800 */
        /* <DEDUP_REMOVED lines=14> */
[----:B------:R-:W-:Y:S01]  /*1bde0*/  IMAD.MOV.U32 R132, RZ, RZ, R127 ;  /* 0x000000ffff847224 */ /* 0x000fe200078e007f */
[----:B--2---:R-:W-:Y:S01]  /*1bdf0*/  F2FP.BF16.PACK_AB R87, R143, R194 ;  /* 0x000000c28f57723e */ /* 0x004fe200000010ff */
[----:B------:R-:W-:Y:S02]  /*1be00*/  FFMA.FTZ R127, R242, c[0x0][0x23c], -R75 ;  /* 0x00008f00f27f7a23 */ /* 0x000fe4000001084b */
[----:B------:R1:W5:Y:S01]  /*1be10*/  LDL.LU R242, [R1+0x11c] ;  /* 0x00011c0001f27983 */ /* 0x0003620000300800 */
        /* <DEDUP_REMOVED lines=29> */
[----:B------:R-:W-:Y:S02]  /*1bff0*/  FFMA.FTZ R144, R243, c[0x0][0x23c], -R75 ;  /* 0x00008f00f3907a23 */ /* 0x000fe4000001084b */
[----:B------:R1:W5:Y:S01]  /*1c000*/  LDL.LU R243, [R1+0x114] ;  /* 0x0001140001f37983 */ /* 0x0003620000300800 */
[----:B------:R-:W-:Y:S02]  /*1c010*/  IMAD.MOV.U32 R180, RZ, RZ, R171 ;  /* 0x000000ffffb47224 */ /* 0x000fe400078e00ab */
[----:B------:R-:W-:Y:S02]  /*1c020*/  IMAD.MOV.U32 R171, RZ, RZ, R170 ;  /* 0x000000ffffab7224 */ /* 0x000fe400078e00aa */
[----:B------:R-:W-:Y:S01]  /*1c030*/  IMAD.MOV.U32 R170, RZ, RZ, R175 ;  /* 0x000000ffffaa7224 */ /* 0x000fe200078e00af */
[----:B------:R-:W-:Y:S01]  /*1c040*/  MOV R175, R162 ;  /* 0x000000a200af7202 */ /* 0x000fe20000000f00 */
[----:B------:R-:W-:Y:S01]  /*1c050*/  IMAD.MOV.U32 R162, RZ, RZ, R161 ;  /* 0x000000ffffa27224 */ /* 0x000fe200078e00a1 */
[----:B------:R-:W-:Y:S01]  /*1c060*/  MOV R182, R180 ;  /* 0x000000b400b67202 */ /* 0x000fe20000000f00 */
        /* <DEDUP_REMOVED lines=8> */
[----:B------:R1:W5:Y:S01]  /*1c0f0*/  LDL.LU R233, [R1+0x110] ;  /* 0x0001100001e97983 */ /* 0x0003620000300800 */
[----:B------:R-:W-:Y:S01]  /*1c100*/  IMAD.MOV.U32 R187, RZ, RZ, R153 ;  /* 0x000000ffffbb7224 */ /* 0x000fe200078e0099 */
[----:B------:R-:W-:Y:S01]  /*1c110*/  MOV R153, R138 ;  /* 0x0000008a00997202 */ /* 0x000fe20000000f00 */
[----:B------:R-:W-:Y:S01]  /*1c120*/  IMAD.MOV.U32 R181, RZ, RZ, R171 ;  /* 0x000000ffffb57224 */ /* 0x000fe200078e00ab */
[----:B------:R-:W-:Y:S01]  /*1c130*/  MUFU.EX2 R138, R90 ;  /* 0x0000005a008a7308 */ /* 0x000fe20000000800 */
[----:B------:R-:W2:Y:S01]  /*1c140*/  LDL.LU R2, [R1+0xa8] ;  /* 0x0000a80001027983 */ /* 0x000ea20000300800 */
[----:B------:R-:W-:Y:S01]  /*1c150*/  IMAD.MOV.U32 R171, RZ, RZ, R175 ;  /* 0x000000ffffab7224 */ /* 0x000fe200078e00af */
[----:B------:R-:W-:Y:S01]  /*1c160*/  MOV R175, R161 ;  /* 0x000000a100af7202 */ /* 0x000fe20000000f00 */
[----:B------:R-:W-:Y:S01]  /*1c170*/  IMAD.MOV.U32 R161, RZ, RZ, R164 ;  /* 0x000000ffffa17224 */ /* 0x000fe200078e00a4 */
[----:B------:R1:W5:Y:S01]  /*1c180*/  LDL.LU R232, [R1+0x10c] ;  /* 0x00010c0001e87983 */ /* 0x0003620000300800 */
[--C-:B------:R-:W-:Y:S02]  /*1c190*/  FFMA.FTZ R164, R245, c[0x0][0x23c], -R75.reuse ;  /* 0x00008f00f5a47a23 */ /* 0x100fe4000001084b */
[----:B------:R-:W-:Y:S02]  /*1c1a0*/  IMAD.MOV.U32 R180, RZ, RZ, R170 ;  /* 0x000000ffffb47224 */ /* 0x000fe400078e00aa */
[----:B------:R-:W-:Y:S01]  /*1c1b0*/  MUFU.EX2 R245, R101 ;  /* 0x0000006500f57308 */ /* 0x000fe20000000800 */
[----:B------:R-:W-:Y:S02]  /*1c1c0*/  IMAD.MOV.U32 R170, RZ, RZ, R162 ;  /* 0x000000ffffaa7224 */ /* 0x000fe400078e00a2 */
[----:B------:R-:W-:Y:S02]  /*1c1d0*/  IMAD.MOV.U32 R162, RZ, RZ, R166 ;  /* 0x000000ffffa27224 */ /* 0x000fe400078e00a6 */
[--C-:B------:R-:W-:Y:S02]  /*1c1e0*/  FFMA.FTZ R166, R212, c[0x0][0x23c], -R75.reuse ;  /* 0x00008f00d4a67a23 */ /* 0x100fe4000001084b */
[----:B------:R-:W-:Y:S02]  /*1c1f0*/  FFMA.FTZ R75, R114, c[0x0][0x23c], -R75 ;  /* 0x00008f00724b7a23 */ /* 0x000fe4000001084b */
[----:B------:R-:W-:Y:S02]  /*1c200*/  IMAD.MOV.U32 R186, RZ, RZ, R157 ;  /* 0x000000ffffba7224 */ /* 0x000fe400078e009d */
[----:B------:R-:W-:Y:S01]  /*1c210*/  MUFU.EX2 R157, R91 ;  /* 0x0000005b009d7308 */ /* 0x000fe20000000800 */
[----:B------:R-:W-:Y:S02]  /*1c220*/  IMAD.MOV.U32 R188, RZ, RZ, R161 ;  /* 0x000000ffffbc7224 */ /* 0x000fe400078e00a1 */
[----:B------:R-:W-:Y:S02]  /*1c230*/  IMAD.MOV.U32 R189, RZ, RZ, R155 ;  /* 0x000000ffffbd7224 */ /* 0x000fe400078e009b */
[----:B------:R-:W-:Y:S02]  /*1c240*/  IMAD.MOV.U32 R190, RZ, RZ, R154 ;  /* 0x000000ffffbe7224 */ /* 0x000fe400078e009a */
[----:B------:R-:W-:Y:S01]  /*1c250*/  IMAD.MOV.U32 R183, RZ, RZ, R182 ;  /* 0x000000ffffb77224 */ /* 0x000fe200078e00b6 */
[----:B------:R-:W-:Y:S01]  /*1c260*/  MOV R182, R181 ;  /* 0x000000b500b67202 */ /* 0x000fe20000000f00 */
[----:B------:R-:W-:Y:S01]  /*1c270*/  IMAD.MOV.U32 R181, RZ, RZ, R180 ;  /* 0x000000ffffb57224 */ /* 0x000fe200078e00b4 */
[----:B------:R3:W-:Y:S01]  /*1c280*/  MUFU.EX2 R155, R88 ;  /* 0x00000058009b7308 */ /* 0x0007e20000000800 */
[----:B------:R-:W-:Y:S02]  /*1c290*/  IMAD.MOV.U32 R180, RZ, RZ, R171 ;  /* 0x000000ffffb47224 */ /* 0x000fe400078e00ab */
[----:B------:R-:W-:Y:S02]  /*1c2a0*/  IMAD.MOV.U32 R171, RZ, RZ, R170 ;  /* 0x000000ffffab7224 */ /* 0x000fe400078e00aa */
[----:B------:R-:W-:Y:S01]  /*1c2b0*/  IMAD.MOV.U32 R170, RZ, RZ, R175 ;  /* 0x000000ffffaa7224 */ /* 0x000fe200078e00af */
[----:B------:R-:W-:Y:S01]  /*1c2c0*/  MOV R175, R162 ;  /* 0x000000a200af7202 */ /* 0x000fe20000000f00 */
[----:B------:R-:W-:Y:S01]  /*1c2d0*/  IMAD.MOV.U32 R154, RZ, RZ, R156 ;  /* 0x000000ffff9a7224 */ /* 0x000fe200078e009c */
[----:B------:R-:W-:Y:S01]  /*1c2e0*/  MOV R162, R158 ;  /* 0x0000009e00a27202 */ /* 0x000fe20000000f00 */
[----:B------:R-:W-:Y:S01]  /*1c2f0*/  IMAD.MOV.U32 R161, RZ, RZ, R151 ;  /* 0x000000ffffa17224 */ /* 0x000fe200078e0097 */
[----:B------:R-:W-:Y:S01]  /*1c300*/  MUFU.EX2 R156, R94 ;  /* 0x0000005e009c7308 */ /* 0x000fe20000000800 */
[----:B------:R-:W-:Y:S09]  /*1c310*/  IMAD.MOV.U32 R151, RZ, RZ, R140 ;  /* 0x000000ffff977224 */ /* 0x000ff200078e008c */
[----:B------:R-:W4:Y:S10]  /*1c320*/  MUFU.EX2 R140, R89 ;  /* 0x00000059008c7308 */ /* 0x000f340000000800 */
[----:B------:R-:W1:Y:S01]  /*1c330*/  MUFU.EX2 R158, R93 ;  /* 0x0000005d009e7308 */ /* 0x000e620000000800 */
[----:B--2---:R-:W-:Y:S01]  /*1c340*/  FFMA.FTZ R114, R3, R2, R85 ;  /* 0x0000000203727223 */ /* 0x004fe20000010055 */
[----:B------:R-:W-:Y:S01]  /*1c350*/  F2FP.BF16.PACK_AB R85, R142, R195 ;  /* 0x000000c38e55723e */ /* 0x000fe200000010ff */
[----:B------:R-:W-:Y:S02]  /*1c360*/  FFMA.FTZ R2, R187, c[0x0][0x23c], -R92 ;  /* 0x00008f00bb027a23 */ /* 0x000fe4000001085c */
[----:B------:R-:W-:Y:S01]  /*1c370*/  IMAD.MOV.U32 R187, RZ, RZ, R186 ;  /* 0x000000ffffbb7224 */ /* 0x000fe200078e00ba */
[----:B------:R-:W-:Y:S04]  /*1c380*/  MOV R186, R185 ;  /* 0x000000b900ba7202 */ /* 0x000fe80000000f00 */
[----:B------:R2:W-:Y:S01]  /*1c390*/  MUFU.EX2 R193, R2 ;  /* 0x0000000200c17308 */ /* 0x0005e20000000800 */
[----:B------:R-:W-:Y:S01]  /*1c3a0*/  IMAD.MOV.U32 R185, RZ, RZ, R184 ;  /* 0x000000ffffb97224 */ /* 0x000fe200078e00b8 */
[C---:B------:R-:W-:Y:S01]  /*1c3b0*/  HMMA.16816.F32.BF16 R8, R84.reuse, R80, R8 ;  /* 0x000000505408723c */ /* 0x040fe20000041808 */
[----:B------:R-:W-:Y:S02]  /*1c3c0*/  IMAD.MOV.U32 R184, RZ, RZ, R191 ;  /* 0x000000ffffb87224 */ /* 0x000fe400078e00bf */
[----:B------:R-:W-:Y:S02]  /*1c3d0*/  IMAD.MOV.U32 R196, RZ, RZ, R186 ;  /* 0x000000ffffc47224 */ /* 0x000fe400078e00ba */
[----:B------:R-:W-:Y:S01]  /*1c3e0*/  IMAD.MOV.U32 R191, RZ, RZ, R190 ;  /* 0x000000ffffbf7224 */ /* 0x000fe200078e00be */
[----:B------:R-:W-:Y:S01]  /*1c3f0*/  MOV R186, R184 ;  /* 0x000000b800ba7202 */ /* 0x000fe20000000f00 */
[----:B---3--:R-:W-:Y:S01]  /*1c400*/  FFMA.FTZ R88, R196, c[0x0][0x23c], -R92 ;  /* 0x00008f00c4587a23 */ /* 0x008fe2000001085c */
[-C--:B------:R-:W-:Y:S01]  /*1c410*/  HMMA.16816.F32.BF16 R12, R84, R82.reuse, R12 ;  /* 0x00000052540c723c */ /* 0x080fe2000004180c */
[----:B------:R-:W-:Y:S02]  /*1c420*/  IMAD.MOV.U32 R190, RZ, RZ, R189 ;  /* 0x000000ffffbe7224 */ /* 0x000fe400078e00bd */
[----:B------:R-:W-:Y:S01]  /*1c430*/  MUFU.EX2 R198, R88 ;  /* 0x0000005800c67308 */ /* 0x000fe20000000800 */
[----:B------:R-:W-:Y:S01]  /*1c440*/  MOV R189, R188 ;  /* 0x000000bc00bd7202 */ /* 0x000fe20000000f00 */
[----:B------:R-:W-:Y:S02]  /*1c450*/  IMAD.MOV.U32 R184, RZ, RZ, R190 ;  /* 0x000000ffffb87224 */ /* 0x000fe400078e00be */
[----:B------:R-:W-:Y:S01]  /*1c460*/  IMAD.MOV.U32 R188, RZ, RZ, R178 ;  /* 0x000000ffffbc7224 */ /* 0x000fe200078e00b2 */
[C---:B------:R-:W-:Y:S01]  /*1c470*/  HMMA.16816.F32.BF16 R16, R76.reuse, R82, R16 ;  /* 0x000000524c10723c */ /* 0x040fe20000041810 */
[----:B------:R-:W3:Y:S03]  /*1c480*/  LDSM.16.MT88.4 R80, [R219+0x8800] ;  /* 0x00880000db50783b */ /* 0x000ee60000004200 */
[----:B------:R-:W-:Y:S02]  /*1c490*/  IMAD.MOV.U32 R178, RZ, RZ, R169 ;  /* 0x000000ffffb27224 */ /* 0x000fe400078e00a9 */
[----:B------:R-:W-:Y:S02]  /*1c4a0*/  IMAD.MOV.U32 R169, RZ, RZ, R168 ;  /* 0x000000ffffa97224 */ /* 0x000fe400078e00a8 */
[----:B------:R-:W-:Y:S01]  /*1c4b0*/  IMAD.MOV.U32 R168, RZ, RZ, R174 ;  /* 0x000000ffffa87224 */ /* 0x000fe200078e00ae */
[----:B------:R-:W-:Y:S03]  /*1c4c0*/  MOV R174, R173 ;  /* 0x000000ad00ae7202 */ /* 0x000fe60000000f00 */
[----:B--2---:R-:W-:Y:S01]  /*1c4d0*/  FFMA.FTZ R2, R187, c[0x0][0x23c], -R92 ;  /* 0x00008f00bb027a23 */ /* 0x004fe2000001085c */
[----:B------:R-:W-:Y:S01]  /*1c4e0*/  MOV R190, R169 ;  /* 0x000000a900be7202 */ /* 0x000fe20000000f00 */
[----:B------:R-:W-:Y:S01]  /*1c4f0*/  IMAD.MOV.U32 R169, RZ, RZ, R174 ;  /* 0x000000ffffa97224 */ /* 0x000fe200078e00ae */
[----:B------:R-:W-:Y:S01]  /*1c500*/  MOV R174, R152 ;  /* 0x0000009800ae7202 */ /* 0x000fe20000000f00 */
        /* <DEDUP_REMOVED lines=11> */
[----:B------:R-:W-:Y:S01]  /*1c5c0*/  MOV R185, R184 ;  /* 0x000000b800b97202 */ /* 0x000fe20000000f00 */
[----:B------:R-:W-:Y:S02]  /*1c5d0*/  IMAD.MOV.U32 R184, RZ, RZ, R191 ;  /* 0x000000ffffb87224 */ /* 0x000fe400078e00bf */
[----:B------:R-:W-:Y:S02]  /*1c5e0*/  IMAD.MOV.U32 R191, RZ, RZ, R178 ;  /* 0x000000ffffbf7224 */ /* 0x000fe400078e00b2 */
[----:B------:R-:W-:Y:S01]  /*1c5f0*/  IMAD.MOV.U32 R178, RZ, RZ, R169 ;  /* 0x000000ffffb27224 */ /* 0x000fe200078e00a9 */
[-C--:B---3--:R-:W-:Y:S01]  /*1c600*/  HMMA.16816.F32.BF16 R20, R76, R80.reuse, R20 ;  /* 0x000000504c14723c */ /* 0x088fe20000041814 */
[----:B------:R-:W-:Y:S02]  /*1c610*/  IMAD.MOV.U32 R169, RZ, RZ, R168 ;  /* 0x000000ffffa97224 */ /* 0x000fe400078e00a8 */
[----:B------:R-:W-:Y:S02]  /*1c620*/  FFMA.FTZ R3, R196, c[0x0][0x23c], -R92 ;  /* 0x00008f00c4037a23 */ /* 0x000fe4000001085c */
[----:B------:R-:W-:Y:S01]  /*1c630*/  IMAD.MOV.U32 R196, RZ, RZ, R187 ;  /* 0x000000ffffc47224 */ /* 0x000fe200078e00bb */
[----:B------:R-:W-:Y:S01]  /*1c640*/  MOV R187, R186 ;  /* 0x000000ba00bb7202 */ /* 0x000fe20000000f00 */
[----:B------:R-:W-:Y:S01]  /*1c650*/  IMAD.MOV.U32 R186, RZ, RZ, R185 ;  /* 0x000000ffffba7224 */ /* 0x000fe200078e00b9 */
[C---:B------:R-:W-:Y:S01]  /*1c660*/  HMMA.16816.F32.BF16 R24, R84.reuse, R80, R24 ;  /* 0x000000505418723c */ /* 0x040fe20000041818 */
[----:B------:R-:W-:Y:S01]  /*1c670*/  IMAD.MOV.U32 R185, RZ, RZ, R184 ;  /* 0x000000ffffb97224 */ /* 0x000fe200078e00b8 */
[----:B------:R-:W3:Y:S02]  /*1c680*/  MUFU.EX2 R199, R3 ;  /* 0x0000000300c77308 */ /* 0x000ee40000000800 */
[----:B------:R-:W-:Y:S02]  /*1c690*/  IMAD.MOV.U32 R184, RZ, RZ, R191 ;  /* 0x000000ffffb87224 */ /* 0x000fe400078e00bf */
[----:B------:R-:W-:Y:S01]  /*1c6a0*/  IMAD.MOV.U32 R191, RZ, RZ, R178 ;  /* 0x000000ffffbf7224 */ /* 0x000fe200078e00b2 */
[----:B------:R-:W-:Y:S01]  /*1c6b0*/  MOV R178, R169 ;  /* 0x000000a900b27202 */ /* 0x000fe20000000f00 */
[-C--:B------:R-:W-:Y:S01]  /*1c6c0*/  HMMA.16816.F32.BF16 R28, R84, R82.reuse, R28 ;  /* 0x00000052541c723c */ /* 0x080fe2000004181c */
[----:B--2---:R-:W-:Y:S03]  /*1c6d0*/  FFMA.FTZ R2, R196, c[0x0][0x23c], -R100 ;  /* 0x00008f00c4027a23 */ /* 0x004fe60000010864 */
[----:B------:R-:W-:Y:S02]  /*1c6e0*/  IMAD.MOV.U32 R196, RZ, RZ, R186 ;  /* 0x000000ffffc47224 */ /* 0x000fe400078e00ba */
[----:B------:R-:W-:Y:S02]  /*1c6f0*/  IMAD.MOV.U32 R186, RZ, RZ, R178 ;  /* 0x000000ffffba7224 */ /* 0x000fe400078e00b2 */
[C---:B------:R-:W-:Y:S01]  /*1c700*/  HMMA.16816.F32.BF16 R32, R76.reuse, R82, R32 ;  /* 0x000000524c20723c */ /* 0x040fe20000041820 */
[----:B------:R2:W-:Y:S01]  /*1c710*/  MUFU.EX2 R178, R2 ;  /* 0x0000000200b27308 */ /* 0x0005e20000000800 */
[----:B------:R-:W1:Y:S02]  /*1c720*/  LDSM.16.MT88.4 R80, [R217+0x8800] ;  /* 0x00880000d950783b */ /* 0x000e640000004200 */
[----:B------:R-:W-:Y:S01]  /*1c730*/  IMAD.MOV.U32 R173, RZ, RZ, R162 ;  /* 0x000000ffffad7224 */ /* 0x000fe200078e00a2 */
[----:B------:R-:W-:Y:S01]  /*1c740*/  MOV R211, R196 ;  /* 0x000000c400d37202 */ /* 0x000fe20000000f00 */
[----:B------:R-:W-:Y:S02]  /*1c750*/  IMAD.MOV.U32 R162, RZ, RZ, R230 ;  /* 0x000000ffffa27224 */ /* 0x000fe400078e00e6 */
[----:B------:R-:W-:Y:S04]  /*1c760*/  IMAD.MOV.U32 R197, RZ, RZ, R187 ;  /* 0x000000ffffc57224 */ /* 0x000fe800078e00bb */
[----:B------:R-:W-:Y:S01]  /*1c770*/  MOV R168, R162 ;  /* 0x000000a200a87202 */ /* 0x000fe20000000f00 */
        /* <DEDUP_REMOVED lines=17> */
[----:B------:R-:W-:Y:S01]  /*1c890*/  IMAD.MOV.U32 R153, RZ, RZ, R151 ;  /* 0x000000ffff997224 */ /* 0x000fe200078e0097 */
[-C--:B-1----:R-:W-:Y:S01]  /*1c8a0*/  HMMA.16816.F32.BF16 R36, R76, R80.reuse, R36 ;  /* 0x000000504c24723c */ /* 0x082fe20000041824 */
[----:B--2---:R-:W-:Y:S02]  /*1c8b0*/  FFMA.FTZ R2, R197, c[0x0][0x23c], -R100 ;  /* 0x00008f00c5027a23 */ /* 0x004fe40000010864 */
[----:B------:R-:W-:Y:S02]  /*1c8c0*/  IMAD.MOV.U32 R197, RZ, RZ, R187 ;  /* 0x000000ffffc57224 */ /* 0x000fe400078e00bb */
[----:B------:R-:W-:Y:S01]  /*1c8d0*/  IMAD.MOV.U32 R187, RZ, RZ, R191 ;  /* 0x000000ffffbb7224 */ /* 0x000fe200078e00bf */
[----:B------:R-:W-:Y:S01]  /*1c8e0*/  MOV R191, R168 ;  /* 0x000000a800bf7202 */ /* 0x000fe20000000f00 */
[----:B------:R-:W-:Y:S01]  /*1c8f0*/  IMAD.MOV.U32 R168, RZ, RZ, R161 ;  /* 0x000000ffffa87224 */ /* 0x000fe200078e00a1 */
[C---:B------:R-:W-:Y:S01]  /*1c900*/  HMMA.16816.F32.BF16 R40, R84.reuse, R80, R40 ;  /* 0x000000505428723c */ /* 0x040fe20000041828 */
[----:B------:R-:W-:Y:S03]  /*1c910*/  IMAD.MOV.U32 R161, RZ, RZ, R153 ;  /* 0x000000ffffa17224 */ /* 0x000fe600078e0099 */
[----:B------:R-:W-:Y:S02]  /*1c920*/  IMAD.MOV.U32 R153, RZ, RZ, R148 ;  /* 0x000000ffff997224 */ /* 0x000fe400078e0094 */
[----:B------:R1:W-:Y:S01]  /*1c930*/  MUFU.EX2 R148, R2 ;  /* 0x0000000200947308 */ /* 0x0003e20000000800 */
[----:B------:R-:W-:Y:S01]  /*1c940*/  IMAD.MOV.U32 R202, RZ, RZ, R197 ;  /* 0x000000ffffca7224 */ /* 0x000fe200078e00c5 */
[-C--:B------:R-:W-:Y:S01]  /*1c950*/  HMMA.16816.F32.BF16 R44, R84, R82.reuse, R44 ;  /* 0x00000052542c723c */ /* 0x080fe2000004182c */
[----:B------:R-:W-:Y:S03]  /*1c960*/  IMAD.MOV.U32 R151, RZ, RZ, R227 ;  /* 0x000000ffff977224 */ /* 0x000fe600078e00e3 */
[----:B------:R-:W-:Y:S02]  /*1c970*/  IMAD.MOV.U32 R196, RZ, RZ, R186 ;  /* 0x000000ffffc47224 */ /* 0x000fe400078e00ba */
[----:B------:R-:W-:Y:S02]  /*1c980*/  IMAD.MOV.U32 R186, RZ, RZ, R169 ;  /* 0x000000ffffba7224 */ /* 0x000fe400078e00a9 */
[C---:B------:R-:W-:Y:S01]  /*1c990*/  HMMA.16816.F32.BF16 R48, R76.reuse, R82, R48 ;  /* 0x000000524c30723c */ /* 0x040fe20000041830 */
[----:B------:R-:W-:Y:S01]  /*1c9a0*/  IMAD.MOV.U32 R169, RZ, RZ, R162 ;  /* 0x000000ffffa97224 */ /* 0x000fe200078e00a2 */
[----:B------:R-:W2:Y:S02]  /*1c9b0*/  LDSM.16.MT88.4 R80, [R218+0x8800] ;  /* 0x00880000da50783b */ /* 0x000ea40000004200 */
[----:B------:R-:W-:Y:S01]  /*1c9c0*/  IMAD.MOV.U32 R162, RZ, RZ, R154 ;  /* 0x000000ffffa27224 */ /* 0x000fe200078e009a */
[----:B------:R-:W-:Y:S01]  /*1c9d0*/  MOV R154, R151 ;  /* 0x00000097009a7202 */ /* 0x000fe20000000f00 */
[----:B------:R-:W-:Y:S02]  /*1c9e0*/  IMAD.MOV.U32 R151, RZ, RZ, R226 ;  /* 0x000000ffff977224 */ /* 0x000fe400078e00e2 */
[----:B------:R-:W-:Y:S02]  /*1c9f0*/  IMAD.MOV.U32 R172, RZ, RZ, R231 ;  /* 0x000000ffffac7224 */ /* 0x000fe400078e00e7 */
[----:B------:R2:W5:Y:S02]  /*1ca00*/  LDL.LU R231, [R1+0x108] ;  /* 0x0001080001e77983 */ /* 0x0005640000300800 */
[----:B-1----:R-:W-:Y:S02]  /*1ca10*/  FFMA.FTZ R2, R211, c[0x0][0x23c], -R100 ;  /* 0x00008f00d3027a23 */ /* 0x002fe40000010864 */
[----:B------:R1:W5:Y:S01]  /*1ca20*/  LDL.LU R230, [R1+0x104] ;  /* 0x0001040001e67983 */ /* 0x0003620000300800 */
[----:B------:R-:W-:Y:S01]  /*1ca30*/  IMAD.MOV.U32 R211, RZ, RZ, R196 ;  /* 0x000000ffffd37224 */ /* 0x000fe200078e00c4 */
[----:B------:R-:W-:Y:S01]  /*1ca40*/  MOV R196, R187 ;  /* 0x000000bb00c47202 */ /* 0x000fe20000000f00 */
[----:B------:R1:W-:Y:S01]  /*1ca50*/  MUFU.EX2 R197, R2 ;  /* 0x0000000200c57308 */ /* 0x0003e20000000800 */
        /* <DEDUP_REMOVED lines=8> */
[----:B------:R-:W-:Y:S01]  /*1cae0*/  MOV R212, R186 ;  /* 0x000000ba00d47202 */ /* 0x000fe20000000f00 */
[----:B------:R-:W-:Y:S01]  /*1caf0*/  IMAD.MOV.U32 R161, RZ, RZ, R154 ;  /* 0x000000ffffa17224 */ /* 0x000fe200078e009a */
[----:B------:R3:W5:Y:S01]  /*1cb00*/  LDL.LU R227, [R1+0xf8] ;  /* 0x0000f80001e37983 */ /* 0x0007620000300800 */
[----:B------:R-:W-:Y:S02]  /*1cb10*/  IMAD.MOV.U32 R154, RZ, RZ, R153 ;  /* 0x000000ffff9a7224 */ /* 0x000fe400078e0099 */
[----:B------:R-:W-:Y:S01]  /*1cb20*/  IMAD.MOV.U32 R153, RZ, RZ, R151 ;  /* 0x000000ffff997224 */ /* 0x000fe200078e0097 */
[----:B------:R-:W-:Y:S01]  /*1cb30*/  MOV R151, R150 ;  /* 0x0000009600977202 */ /* 0x000fe20000000f00 */
[----:B------:R-:W-:Y:S01]  /*1cb40*/  IMAD.MOV.U32 R150, RZ, RZ, R225 ;  /* 0x000000ffff967224 */ /* 0x000fe200078e00e1 */
[----:B------:R3:W5:Y:S01]  /*1cb50*/  LDL.LU R226, [R1+0xf4] ;  /* 0x0000f40001e27983 */ /* 0x0007620000300800 */
[----:B------:R-:W-:Y:S02]  /*1cb60*/  IMAD.MOV.U32 R90, RZ, RZ, R211 ;  /* 0x000000ffff5a7224 */ /* 0x000fe400078e00d3 */
[----:B------:R-:W-:Y:S01]  /*1cb70*/  IMAD.MOV.U32 R186, RZ, RZ, R150 ;  /* 0x000000ffffba7224 */ /* 0x000fe200078e0096 */
[----:B------:R3:W5:Y:S01]  /*1cb80*/  LDL.LU R225, [R1+0xf0] ;  /* 0x0000f00001e17983 */ /* 0x0007620000300800 */
[----:B------:R-:W-:Y:S01]  /*1cb90*/  IMAD.MOV.U32 R95, RZ, RZ, R196 ;  /* 0x000000ffff5f7224 */ /* 0x000fe200078e00c4 */
[-C--:B--2---:R-:W-:Y:S01]  /*1cba0*/  HMMA.16816.F32.BF16 R52, R76, R80.reuse, R52 ;  /* 0x000000504c34723c */ /* 0x084fe20000041834 */
[----:B-1----:R-:W-:Y:S02]  /*1cbb0*/  FFMA.FTZ R2, R202, c[0x0][0x23c], -R100 ;  /* 0x00008f00ca027a23 */ /* 0x002fe40000010864 */
[----:B------:R-:W-:Y:S02]  /*1cbc0*/  IMAD.MOV.U32 R202, RZ, RZ, R169 ;  /* 0x000000ffffca7224 */ /* 0x000fe400078e00a9 */
[----:B------:R1:W2:Y:S01]  /*1cbd0*/  MUFU.EX2 R150, R2 ;  /* 0x0000000200967308 */ /* 0x0002a20000000800 */
[----:B------:R-:W-:Y:S01]  /*1cbe0*/  IMAD.MOV.U32 R196, RZ, RZ, R162 ;  /* 0x000000ffffc47224 */ /* 0x000fe200078e00a2 */
[----:B------:R-:W-:Y:S01]  /*1cbf0*/  MOV R162, R154 ;  /* 0x0000009a00a27202 */ /* 0x000fe20000000f00 */
[C---:B------:R-:W-:Y:S01]  /*1cc00*/  HMMA.16816.F32.BF16 R56, R84.reuse, R80, R56 ;  /* 0x000000505438723c */ /* 0x040fe20000041838 */
[----:B------:R-:W-:Y:S03]  /*1cc10*/  IMAD.MOV.U32 R89, RZ, RZ, R95 ;  /* 0x000000ffff597224 */ /* 0x000fe600078e005f */
[----:B------:R-:W-:Y:S01]  /*1cc20*/  IMAD.MOV.U32 R95, RZ, RZ, R212 ;  /* 0x000000ffff5f7224 */ /* 0x000fe200078e00d4 */
[----:B------:R-:W-:Y:S01]  /*1cc30*/  MOV R212, R202 ;  /* 0x000000ca00d47202 */ /* 0x000fe20000000f00 */
[----:B------:R-:W-:Y:S01]  /*1cc40*/  IMAD.MOV.U32 R202, RZ, RZ, R196 ;  /* 0x000000ffffca7224 */ /* 0x000fe200078e00c4 */
[----:B------:R-:W-:Y:S01]  /*1cc50*/  MUFU.EX2 R154, R103 ;  /* 0x00000067009a7308 */ /* 0x000fe20000000800 */
[-C--:B------:R-:W-:Y:S01]  /*1cc60*/  HMMA.16816.F32.BF16 R60, R84, R82.reuse, R60 ;  /* 0x00000052543c723c */ /* 0x080fe2000004183c */
[----:B------:R-:W-:Y:S01]  /*1cc70*/  IMAD.MOV.U32 R96, RZ, RZ, R187 ;  /* 0x000000ffff607224 */ /* 0x000fe200078e00bb */
[----:B------:R-:W2:Y:S02]  /*1cc80*/  LDSM.16.MT88.4 R84, [R216+0x9000] ;  /* 0x00900000d854783b */ /* 0x000ea40000004200 */
[----:B------:R-:W-:Y:S01]  /*1cc90*/  MOV R187, R224 ;  /* 0x000000e000bb7202 */ /* 0x000fe20000000f00 */
[----:B------:R-:W-:Y:S02]  /*1cca0*/  IMAD.MOV.U32 R252, RZ, RZ, R191 ;  /* 0x000000fffffc7224 */ /* 0x000fe400078e00bf */
[----:B------:R-:W-:Y:S01]  /*1ccb0*/  IMAD.MOV.U32 R211, RZ, RZ, R168 ;  /* 0x000000ffffd37224 */ /* 0x000fe200078e00a8 */
[----:B------:R-:W-:Y:S01]  /*1ccc0*/  HMMA.16816.F32.BF16 R64, R76, R82, R64 ;  /* 0x000000524c40723c */ /* 0x000fe20000041840 */
[----:B------:R-:W-:Y:S01]  /*1ccd0*/  IMAD.MOV.U32 R168, RZ, RZ, R149 ;  /* 0x000000ffffa87224 */ /* 0x000fe200078e0095 */
[----:B------:R2:W5:Y:S01]  /*1cce0*/  LDL.LU R224, [R1+0xec] ;  /* 0x0000ec0001e07983 */ /* 0x0005620000300800 */
[----:B------:R-:W-:Y:S01]  /*1ccf0*/  MUFU.EX2 R149, R99 ;  /* 0x0000006300957308 */ /* 0x000fe20000000800 */
[----:B------:R-:W-:Y:S02]  /*1cd00*/  IMAD.MOV.U32 R169, RZ, RZ, R151 ;  /* 0x000000ffffa97224 */ /* 0x000fe400078e0097 */
[----:B-1----:R-:W-:Y:S01]  /*1cd10*/  FFMA.FTZ R2, R90, c[0x0][0x23c], -R92 ;  /* 0x00008f005a027a23 */ /* 0x002fe2000001085c */
[----:B----4-:R-:W-:Y:S01]  /*1cd20*/  F2FP.BF16.PACK_AB R77, R140, R138 ;  /* 0x0000008a8c4d723e */ /* 0x010fe200000010ff */
[----:B------:R-:W-:Y:S01]  /*1cd30*/  IMAD.MOV.U32 R90, RZ, RZ, R96 ;  /* 0x000000ffff5a7224 */ /* 0x000fe200078e0060 */
[----:B------:R-:W-:Y:S03]  /*1cd40*/  F2FP.BF16.PACK_AB R78, R158, R156 ;  /* 0x0000009c9e4e723e */ /* 0x000fe600000010ff */
[----:B------:R-:W-:Y:S01]  /*1cd50*/  IMAD.MOV.U32 R96, RZ, RZ, R252 ;  /* 0x000000ffff607224 */ /* 0x000fe200078e00fc */
[----:B------:R1:W-:Y:S01]  /*1cd60*/  MUFU.EX2 R196, R2 ;  /* 0x0000000200c47308 */ /* 0x0003e20000000800 */
[----:B------:R-:W-:Y:S01]  /*1cd70*/  IMAD.MOV.U32 R252, RZ, RZ, R211 ;  /* 0x000000fffffc7224 */ /* 0x000fe200078e00d3 */
[----:B------:R-:W-:Y:S01]  /*1cd80*/  F2FP.BF16.PACK_AB R79, R157, R155 ;  /* 0x0000009b9d4f723e */ /* 0x000fe200000010ff */
[----:B------:R-:W-:Y:S01]  /*1cd90*/  IMAD.MOV.U32 R211, RZ, RZ, R187 ;  /* 0x000000ffffd37224 */ /* 0x000fe200078e00bb */
[----:B---3--:R-:W-:Y:S01]  /*1cda0*/  F2FP.BF16.PACK_AB R82, R199, R198 ;  /* 0x000000c6c752723e */ /* 0x008fe200000010ff */
[----:B------:R-:W-:Y:S01]  /*1cdb0*/  IMAD.MOV.U32 R187, RZ, RZ, R185 ;  /* 0x000000ffffbb7224 */ /* 0x000fe200078e00b9 */
[----:B------:R-:W-:Y:S01]  /*1cdc0*/  MOV R185, R184 ;  /* 0x000000b800b97202 */ /* 0x000fe20000000f00 */
[----:B------:R-:W-:Y:S01]  /*1cdd0*/  IMAD.MOV.U32 R184, RZ, RZ, R190 ;  /* 0x000000ffffb87224 */ /* 0x000fe200078e00be */
[----:B--2---:R-:W-:Y:S01]  /*1cde0*/  F2FP.BF16.PACK_AB R83, R150, R197 ;  /* 0x000000c59653723e */ /* 0x004fe200000010ff */
[----:B------:R-:W-:Y:S01]  /*1cdf0*/  IMAD.MOV.U32 R190, RZ, RZ, R189 ;  /* 0x000000ffffbe7224 */ /* 0x000fe200078e00bd */
[----:B------:R-:W-:Y:S01]  /*1ce00*/  MUFU.EX2 R151, R104 ;  /* 0x0000006800977308 */ /* 0x000fe20000000800 */
        /* <DEDUP_REMOVED lines=9> */
[----:B-1----:R-:W-:Y:S01]  /*1cea0*/  FFMA.FTZ R2, R89, c[0x0][0x23c], -R92 ;  /* 0x00008f0059027a23 */ /* 0x002fe2000001085c */
[----:B------:R1:W5:Y:S01]  /*1ceb0*/  LDL.LU R223, [R1+0xe8] ;  /* 0x0000e80001df7983 */ /* 0x0003620000300800 */
        /* <DEDUP_REMOVED lines=10> */
[----:B------:R-:W-:Y:S01]  /*1cf60*/  IMAD.MOV.U32 R94, RZ, RZ, R90 ;  /* 0x000000ffff5e7224 */ /* 0x000fe200078e005a */
[----:B------:R2:W-:Y:S01]  /*1cf70*/  MUFU.EX2 R184, R2 ;  /* 0x0000000200b87308 */ /* 0x0005e20000000800 */
        /* <DEDUP_REMOVED lines=19> */
[----:B------:R1:W5:Y:S01]  /*1d0b0*/  LDL.LU R222, [R1+0xe4] ;  /* 0x0000e40001de7983 */ /* 0x0003620000300800 */
[----:B------:R-:W-:Y:S02]  /*1d0c0*/  FFMA.FTZ R3, R94, c[0x0][0x23c], -R92 ;  /* 0x00008f005e037a23 */ /* 0x000fe4000001085c */
        /* <DEDUP_REMOVED lines=19> */
[----:B------:R1:W5:Y:S01]  /*1d200*/  LDL.LU R221, [R1+0xe0] ;  /* 0x0000e00001dd7983 */ /* 0x0003620000300800 */
[----:B--2---:R-:W-:Y:S02]  /*1d210*/  FFMA.FTZ R2, R89, c[0x0][0x23c], -R92 ;  /* 0x00008f0059027a23 */ /* 0x004fe4000001085c */
[----:B------:R-:W-:Y:S01]  /*1d220*/  IMAD.MOV.U32 R89, RZ, RZ, R96 ;  /* 0x000000ffff597224 */ /* 0x000fe200078e0060 */
[----:B------:R-:W2:Y:S01]  /*1d230*/  LDL.LU R76, [R1+0xac] ;  /* 0x0000ac00014c7983 */ /* 0x000ea20000300800 */
[----:B------:R3:W-:Y:S01]  /*1d240*/  MUFU.EX2 R96, R2 ;  /* 0x0000000200607308 */ /* 0x0007e20000000800 */
[----:B------:R-:W-:Y:S02]  /*1d250*/  IMAD.MOV.U32 R99, RZ, RZ, R182 ;  /* 0x000000ffff637224 */ /* 0x000fe400078e00b6 */
[----:B------:R-:W4:Y:S01]  /*1d260*/  LDL.LU R80, [R1+0xb0] ;  /* 0x0000b00001507983 */ /* 0x000f220000300800 */
[----:B------:R-:W-:Y:S01]  /*1d270*/  IMAD.MOV.U32 R93, RZ, RZ, R89 ;  /* 0x000000ffff5d7224 */ /* 0x000fe200078e0059 */
[----:B------:R-:W-:Y:S01]  /*1d280*/  MOV R89, R212 ;  /* 0x000000d400597202 */ /* 0x000fe20000000f00 */
[----:B------:R-:W-:Y:S02]  /*1d290*/  IMAD.MOV.U32 R182, RZ, RZ, R173 ;  /* 0x000000ffffb67224 */ /* 0x000fe400078e00ad */
[----:B------:R-:W-:Y:S02]  /*1d2a0*/  IMAD.MOV.U32 R191, RZ, RZ, R153 ;  /* 0x000000ffffbf7224 */ /* 0x000fe400078e0099 */
[----:B------:R-:W-:Y:S01]  /*1d2b0*/  MUFU.EX2 R153, R98 ;  /* 0x0000006200997308 */ /* 0x000fe20000000800 */
[----:B------:R-:W-:Y:S02]  /*1d2c0*/  FFMA.FTZ R99, R99, c[0x0][0x23c], -R92 ;  /* 0x00008f0063637a23 */ /* 0x000fe4000001085c */
[----:B------:R-:W-:Y:S02]  /*1d2d0*/  IMAD.MOV.U32 R102, RZ, RZ, R181 ;  /* 0x000000ffff667224 */ /* 0x000fe400078e00b5 */
[----:B------:R-:W-:Y:S05]  /*1d2e0*/  IMAD.MOV.U32 R181, RZ, RZ, R174 ;  /* 0x000000ffffb57224 */ /* 0x000fea00078e00ae */
[----:B------:R-:W-:Y:S01]  /*1d2f0*/  MUFU.EX2 R212, R3 ;  /* 0x0000000300d47308 */ /* 0x000fe20000000800 */
[--C-:B---3--:R-:W-:Y:S09]  /*1d300*/  FFMA.FTZ R2, R93, c[0x0][0x23c], -R100.reuse ;  /* 0x00008f005d027a23 */ /* 0x108ff20000010864 */
[----:B------:R3:W-:Y:S10]  /*1d310*/  MUFU.EX2 R105, R2 ;  /* 0x0000000200697308 */ /* 0x0007f40000000800 */
[----:B------:R-:W-:Y:S01]  /*1d320*/  MUFU.EX2 R174, R109 ;  /* 0x0000006d00ae7308 */ /* 0x000fe20000000800 */
[----:B---3--:R-:W-:Y:S02]  /*1d330*/  FFMA.FTZ R2, R94, c[0x0][0x23c], -R100 ;  /* 0x00008f005e027a23 */ /* 0x008fe40000010864 */
[----:B------:R-:W-:Y:S01]  /*1d340*/  IMAD.MOV.U32 R94, RZ, RZ, R89 ;  /* 0x000000ffff5e7224 */ /* 0x000fe200078e0059 */
[----:B------:R-:W-:Y:S01]  /*1d350*/  MOV R89, R90 ;  /* 0x0000005a00597202 */ /* 0x000fe20000000f00 */
        /* <DEDUP_REMOVED lines=9> */
[----:B------:R3:W1:Y:S01]  /*1d3f0*/  MUFU.EX2 R183, R2 ;  /* 0x0000000200b77308 */ /* 0x0006620000000800 */
[----:B------:R-:W-:Y:S01]  /*1d400*/  IMAD.MOV.U32 R101, RZ, RZ, R202 ;  /* 0x000000ffff657224 */ /* 0x000fe200078e00ca */
[----:B------:R-:W-:Y:S01]  /*1d410*/  MOV R202, R190 ;  /* 0x000000be00ca7202 */ /* 0x000fe20000000f00 */
[----:B------:R-:W-:Y:S02]  /*1d420*/  IMAD.MOV.U32 R190, RZ, RZ, R209 ;  /* 0x000000ffffbe7224 */ /* 0x000fe400078e00d1 */
[----:B------:R-:W-:Y:S01]  /*1d430*/  IMAD.MOV.U32 R97, RZ, RZ, R252 ;  /* 0x000000ffff617224 */ /* 0x000fe200078e00fc */
[----:B------:R-:W-:Y:S01]  /*1d440*/  MOV R252, R180 ;  /* 0x000000b400fc7202 */ /* 0x000fe20000000f00 */
[----:B------:R-:W-:Y:S02]  /*1d450*/  IMAD.MOV.U32 R81, RZ, RZ, R103 ;  /* 0x000000ffff517224 */ /* 0x000fe400078e0067 */
[----:B------:R-:W-:Y:S01]  /*1d460*/  FFMA.FTZ R103, R129, c[0x0][0x23c], -R92 ;  /* 0x00008f0081677a23 */ /* 0x000fe2000001085c */
[----:B------:R1:W-:Y:S01]  /*1d470*/  MUFU.EX2 R209, R111 ;  /* 0x0000006f00d17308 */ /* 0x0003e20000000800 */
[----:B------:R-:W-:Y:S02]  /*1d480*/  IMAD.MOV.U32 R129, RZ, RZ, R252 ;  /* 0x000000ffff817224 */ /* 0x000fe400078e00fc */
[----:B------:R-:W-:Y:S02]  /*1d490*/  IMAD.MOV.U32 R104, RZ, RZ, R89 ;  /* 0x000000ffff687224 */ /* 0x000fe400078e0059 */
[----:B------:R-:W2:Y:S01]  /*1d4a0*/  LDSM.16.MT88.4 R88, [R219+0x9000] ;  /* 0x00900000db58783b */ /* 0x000ea20000004200 */
[----:B------:R-:W-:Y:S02]  /*1d4b0*/  IMAD.MOV.U32 R98, RZ, RZ, R188 ;  /* 0x000000ffff627224 */ /* 0x000fe400078e00bc */
[----:B------:R-:W-:Y:S02]  /*1d4c0*/  IMAD.MOV.U32 R188, RZ, RZ, R172 ;  /* 0x000000ffffbc7224 */ /* 0x000fe400078e00ac */
[----:B------:R1:W-:Y:S01]  /*1d4d0*/  MUFU.EX2 R172, R107 ;  /* 0x0000006b00ac7308 */ /* 0x0003e20000000800 */
[----:B------:R-:W-:Y:S02]  /*1d4e0*/  IMAD.MOV.U32 R180, RZ, RZ, R175 ;  /* 0x000000ffffb47224 */ /* 0x000fe400078e00af */
[----:B------:R-:W-:Y:S02]  /*1d4f0*/  IMAD.MOV.U32 R93, RZ, RZ, R211 ;  /* 0x000000ffff5d7224 */ /* 0x000fe400078e00d3 */
[----:B---3--:R-:W-:Y:S02]  /*1d500*/  FFMA.FTZ R2, R95, c[0x0][0x23c], -R100 ;  /* 0x00008f005f027a23 */ /* 0x008fe40000010864 */
[--C-:B------:R-:W-:Y:S02]  /*1d510*/  FFMA.FTZ R3, R101, c[0x0][0x23c], -R92.reuse ;  /* 0x00008f0065037a23 */ /* 0x100fe4000001085c */
[--C-:B------:R-:W-:Y:S01]  /*1d520*/  FFMA.FTZ R101, R102, c[0x0][0x23c], -R92.reuse ;  /* 0x00008f0066657a23 */ /* 0x100fe2000001085c */
[----:B------:R3:W3:Y:S01]  /*1d530*/  MUFU.EX2 R95, R2 ;  /* 0x00000002005f7308 */ /* 0x0006e20000000800 */
[--C-:B------:R-:W-:Y:S02]  /*1d540*/  FFMA.FTZ R102, R249, c[0x0][0x23c], -R92.reuse ;  /* 0x00008f00f9667a23 */ /* 0x100fe4000001085c */
[--C-:B------:R-:W-:Y:S02]  /*1d550*/  FFMA.FTZ R93, R93, c[0x0][0x23c], -R92.reuse ;  /* 0x00008f005d5d7a23 */ /* 0x100fe4000001085c */
[----:B-1----:R-:W-:Y:S01]  /*1d560*/  IMAD.MOV.U32 R111, RZ, RZ, R81 ;  /* 0x000000ffff6f7224 */ /* 0x002fe200078e0051 */
[----:B------:R-:W-:Y:S01]  /*1d570*/  F2FP.BF16.PACK_AB R81, R148, R178 ;  /* 0x000000b29451723e */ /* 0x000fe200000010ff */
[--C-:B------:R-:W-:Y:S02]  /*1d580*/  FFMA.FTZ R98, R98, c[0x0][0x23c], -R92.reuse ;  /* 0x00008f0062627a23 */ /* 0x100fe4000001085c */
[----:B------:R-:W-:Y:S01]  /*1d590*/  IMAD.MOV.U32 R109, RZ, RZ, R161 ;  /* 0x000000ffff6d7224 */ /* 0x000fe200078e00a1 */
[----:B------:R1:W-:Y:S01]  /*1d5a0*/  MUFU.EX2 R175, R108 ;  /* 0x0000006c00af7308 */ /* 0x0003e20000000800 */
[----:B------:R-:W-:Y:S01]  /*1d5b0*/  FFMA.FTZ R161, R128, c[0x0][0x23c], -R92 ;  /* 0x00008f0080a17a23 */ /* 0x000fe2000001085c */
[----:B------:R-:W-:Y:S01]  /*1d5c0*/  MOV R128, R111 ;  /* 0x0000006f00807202 */ /* 0x000fe20000000f00 */
[----:B------:R-:W-:Y:S01]  /*1d5d0*/  IMAD.MOV.U32 R107, RZ, RZ, R186 ;  /* 0x000000ffff6b7224 */ /* 0x000fe200078e00ba */
[----:B------:R-:W-:Y:S02]  /*1d5e0*/  MOV R186, R191 ;  /* 0x000000bf00ba7202 */ /* 0x000fe40000000f00 */
[----:B------:R-:W-:Y:S04]  /*1d5f0*/  MOV R111, R188 ;  /* 0x000000bc006f7202 */ /* 0x000fe80000000f00 */
[----:B------:R1:W-:Y:S01]  /*1d600*/  MUFU.EX2 R211, R106 ;  /* 0x0000006a00d37308 */ /* 0x0003e20000000800 */
[----:B---3--:R-:W-:Y:S02]  /*1d610*/  FFMA.FTZ R2, R94, c[0x0][0x23c], -R100 ;  /* 0x00008f005e027a23 */ /* 0x008fe40000010864 */
[----:B------:R-:W-:Y:S02]  /*1d620*/  IMAD.MOV.U32 R94, RZ, RZ, R185 ;  /* 0x000000ffff5e7224 */ /* 0x000fe400078e00b9 */
[----:B------:R-:W-:Y:S01]  /*1d630*/  IMAD.MOV.U32 R185, RZ, RZ, R189 ;  /* 0x000000ffffb97224 */ /* 0x000fe200078e00bd */
[----:B------:R-:W-:Y:S04]  /*1d640*/  MOV R189, R210 ;  /* 0x000000d200bd7202 */ /* 0x000fe80000000f00 */
[----:B------:R3:W2:Y:S01]  /*1d650*/  MUFU.EX2 R173, R2 ;  /* 0x0000000200ad7308 */ /* 0x0006a20000000800 */
[----:B------:R-:W-:Y:S02]  /*1d660*/  FFMA.FTZ R94, R94, c[0x0][0x23c], -R92 ;  /* 0x00008f005e5e7a23 */ /* 0x000fe4000001085c */
[----:B-1----:R-:W-:Y:S02]  /*1d670*/  IMAD.MOV.U32 R108, RZ, RZ, R162 ;  /* 0x000000ffff6c7224 */ /* 0x002fe400078e00a2 */
[----:B------:R-:W-:Y:S02]  /*1d680*/  FFMA.FTZ R162, R125, c[0x0][0x23c], -R92 ;  /* 0x00008f007da27a23 */ /* 0x000fe4000001085c */
[----:B------:R-:W-:Y:S01]  /*1d690*/  IMAD.MOV.U32 R125, RZ, RZ, R182 ;  /* 0x000000ffff7d7224 */ /* 0x000fe200078e00b6 */
[----:B------:R-:W-:Y:S02]  /*1d6a0*/  MOV R249, R108 ;  /* 0x0000006c00f97202 */ /* 0x000fe40000000f00 */
[----:B------:R-:W-:Y:S01]  /*1d6b0*/  MUFU.EX2 R191, R113 ;  /* 0x0000007100bf7308 */ /* 0x000fe20000000800 */
[----:B------:R-:W-:Y:S02]  /*1d6c0*/  IMAD.MOV.U32 R108, RZ, RZ, R109 ;  /* 0x000000ffff6c7224 */ /* 0x000fe400078e006d */
[----:B------:R-:W-:Y:S02]  /*1d6d0*/  IMAD.MOV.U32 R109, RZ, RZ, R183 ;  /* 0x000000ffff6d7224 */ /* 0x000fe400078e00b7 */
[----:B------:R-:W-:Y:S02]  /*1d6e0*/  IMAD.MOV.U32 R106, RZ, RZ, R104 ;  /* 0x000000ffff6a7224 */ /* 0x000fe400078e0068 */
[----:B------:R-:W-:Y:S02]  /*1d6f0*/  FFMA.FTZ R104, R130, c[0x0][0x23c], -R92 ;  /* 0x00008f0082687a23 */ /* 0x000fe4000001085c */
[----:B------:R-:W-:Y:S01]  /*1d700*/  IMAD.MOV.U32 R130, RZ, RZ, R170 ;  /* 0x000000ffff827224 */ /* 0x000fe200078e00aa */
[----:B------:R-:W-:Y:S01]  /*1d710*/  MUFU.EX2 R183, R94 ;  /* 0x0000005e00b77308 */ /* 0x000fe20000000800 */
[--C-:B---3--:R-:W-:Y:S02]  /*1d720*/  FFMA.FTZ R2, R97, c[0x0][0x23c], -R92.reuse ;  /* 0x00008f0061027a23 */ /* 0x108fe4000001085c */
[----:B------:R-:W-:Y:S07]  /*1d730*/  FFMA.FTZ R97, R202, c[0x0][0x23c], -R92 ;  /* 0x00008f00ca617a23 */ /* 0x000fee000001085c */
[----:B------:R1:W-:Y:S10]  /*1d740*/  MUFU.EX2 R252, R2 ;  /* 0x0000000200fc7308 */ /* 0x0003f40000000800 */
[----:B------:R3:W-:Y:S10]  /*1d750*/  MUFU.EX2 R202, R112 ;  /* 0x0000007000ca7308 */ /* 0x0007f40000000800 */
[----:B------:R-:W-:Y:S01]  /*1d760*/  MUFU.EX2 R170, R93 ;  /* 0x0000005d00aa7308 */ /* 0x000fe20000000800 */
[----:B-1----:R-:W-:Y:S09]  /*1d770*/  FFMA.FTZ R2, R168, c[0x0][0x23c], -R100 ;  /* 0x00008f00a8027a23 */ /* 0x002ff20000010864 */
[----:B------:R1:W-:Y:S01]  /*1d780*/  MUFU.EX2 R168, R2 ;  /* 0x0000000200a87308 */ /* 0x0003e20000000800 */
[----:B---3--:R-:W-:Y:S02]  /*1d790*/  IMAD.MOV.U32 R112, RZ, RZ, R106 ;  /* 0x000000ffff707224 */ /* 0x008fe400078e006a */
[----:B------:R-:W-:Y:S02]  /*1d7a0*/  IMAD.MOV.U32 R106, RZ, RZ, R184 ;  /* 0x000000ffff6a7224 */ /* 0x000fe400078e00b8 */
[----:B------:R-:W-:Y:S02]  /*1d7b0*/  IMAD.MOV.U32 R184, RZ, RZ, R171 ;  /* 0x000000ffffb87224 */ /* 0x000fe400078e00ab */
[----:B------:R-:W-:Y:S03]  /*1d7c0*/  IMAD.MOV.U32 R113, RZ, RZ, R112 ;  /* 0x000000ffff717224 */ /* 0x000fe600078e0070 */
[----:B------:R3:W-:Y:S01]  /*1d7d0*/  MUFU.EX2 R210, R110 ;  /* 0x0000006e00d27308 */ /* 0x0007e20000000800 */
[----:B------:R-:W-:Y:S09]  /*1d7e0*/  IMAD.MOV.U32 R112, RZ, RZ, R185 ;  /* 0x000000ffff707224 */ /* 0x000ff200078e00b9 */
[----:B------:R-:W-:Y:S01]  /*1d7f0*/  MUFU.EX2 R185, R127 ;  /* 0x0000007f00b97308 */ /* 0x000fe20000000800 */
[----:B-1----:R-:W-:Y:S09]  /*1d800*/  FFMA.FTZ R2, R169, c[0x0][0x23c], -R100 ;  /* 0x00008f00a9027a23 */ /* 0x002ff20000010864 */
[----:B------:R1:W-:Y:S01]  /*1d810*/  MUFU.EX2 R169, R2 ;  /* 0x0000000200a97308 */ /* 0x0003e20000000800 */
[----:B---3--:R-:W-:Y:S01]  /*1d820*/  MOV R110, R96 ;  /* 0x00000060006e7202 */ /* 0x008fe20000000f00 */
[----:B------:R-:W-:Y:S02]  /*1d830*/  FADD.FTZ R96, R123, R114 ;  /* 0x000000727b607221 */ /* 0x000fe40000010000 */
[----:B------:R-:W-:Y:S02]  /*1d840*/  IMAD.MOV.U32 R114, RZ, RZ, R95 ;  /* 0x000000ffff727224 */ /* 0x000fe400078e005f */
[----:B------:R-:W-:Y:S04]  /*1d850*/  LDSM.16.MT88.4 R92, [R219+0x9800] ;  /* 0x00980000db5c783b */ /* 0x000fe80000004200 */
[----:B------:R3:W-:Y:S01]  /*1d860*/  MUFU.EX2 R127, R247 ;  /* 0x000000f7007f7308 */ /* 0x0007e20000000800 */
[----:B------:R-:W-:Y:S09]  /*1d870*/  IMAD.MOV.U32 R123, RZ, RZ, R187 ;  /* 0x000000ffff7b7224 */ /* 0x000ff200078e00bb */
[----:B------:R-:W2:Y:S01]  /*1d880*/  MUFU.EX2 R171, R3 ;  /* 0x0000000300ab7308 */ /* 0x000ea20000000800 */
[--C-:B-1----:R-:W-:Y:S09]  /*1d890*/  FFMA.FTZ R2, R249, c[0x0][0x23c], -R100.reuse ;  /* 0x00008f00f9027a23 */ /* 0x102ff20000010864 */
[----:B------:R1:W-:Y:S01]  /*1d8a0*/  MUFU.EX2 R249, R2 ;  /* 0x0000000200f97308 */ /* 0x0003e20000000800 */
[----:B---3--:R-:W3:Y:S09]  /*1d8b0*/  LDL.LU R247, [R1+0xb4] ;  /* 0x0000b40001f77983 */ /* 0x008ef20000300800 */
[----:B------:R1:W-:Y:S10]  /*1d8c0*/  MUFU.EX2 R182, R118 ;  /* 0x0000007600b67308 */ /* 0x0003f40000000800 */
[----:B------:R-:W-:Y:S01]  /*1d8d0*/  MUFU.EX2 R188, R126 ;  /* 0x0000007e00bc7308 */ /* 0x000fe20000000800 */
[----:B-1----:R-:W-:Y:S02]  /*1d8e0*/  FFMA.FTZ R2, R129, c[0x0][0x23c], -R100 ;  /* 0x00008f0081027a23 */ /* 0x002fe40000010864 */
[----:B------:R-:W-:Y:S02]  /*1d8f0*/  IMAD.MOV.U32 R129, RZ, RZ, R130 ;  /* 0x000000ffff817224 */ /* 0x000fe400078e0082 */
[----:B------:R-:W-:Y:S05]  /*1d900*/  IMAD.MOV.U32 R130, RZ, RZ, R181 ;  /* 0x000000ffff827224 */ /* 0x000fea00078e00b5 */
[----:B------:R1:W1:Y:S01]  /*1d910*/  MUFU.EX2 R181, R2 ;  /* 0x0000000200b57308 */ /* 0x0002620000000800 */
[----:B------:R-:W-:Y:S09]  /*1d920*/  IMAD.MOV.U32 R118, RZ, RZ, R180 ;  /* 0x000000ffff767224 */ /* 0x000ff200078e00b4 */
[----:B------:R-:W-:Y:S01]  /*1d930*/  MUFU.EX2 R180, R116 ;  /* 0x0000007400b47308 */ /* 0x000fe20000000800 */
[----:B--2---:R-:W-:Y:S01]  /*1d940*/  FFMA.FTZ R69, R69, R76, R119 ;  /* 0x0000004c45457223 */ /* 0x004fe20000010077 */
[----:B------:R-:W-:Y:S01]  /*1d950*/  F2FP.BF16.PACK_AB R76, R141, R139 ;  /* 0x0000008b8d4c723e */ /* 0x000fe200000010ff */
[----:B------:R-:W-:Y:S02]  /*1d960*/  IMAD.MOV.U32 R119, RZ, RZ, R190 ;  /* 0x000000ffff777224 */ /* 0x000fe400078e00be */
[----:B----4-:R-:W-:Y:S01]  /*1d970*/  FFMA.FTZ R68, R68, R80, R115 ;  /* 0x0000005044447223 */ /* 0x010fe20000010073 */
[----:B------:R-:W-:Y:S01]  /*1d980*/  F2FP.BF16.PACK_AB R80, R152, R193 ;  /* 0x000000c19850723e */ /* 0x000fe200000010ff */
[----:B------:R-:W-:Y:S03]  /*1d990*/  IMAD.MOV.U32 R115, RZ, RZ, R189 ;  /* 0x000000ffff737224 */ /* 0x000fe600078e00bd */
[----:B------:R-:W-:Y:S01]  /*1d9a0*/  MUFU.EX2 R190, R117 ;  /* 0x0000007500be7308 */ /* 0x000fe20000000800 */
[-C--:B------:R-:W-:Y:S01]  /*1d9b0*/  HMMA.16816.F32.BF16 R4, R76, R84.reuse, R4 ;  /* 0x000000544c04723c */ /* 0x080fe20000041804 */
[----:B-1----:R-:W-:Y:S02]  /*1d9c0*/  FADD.FTZ R2, R186, R68 ;  /* 0x00000044ba027221 */ /* 0x002fe40000010000 */
[----:B------:R-:W-:Y:S02]  /*1d9d0*/  FADD.FTZ R68, R205, R96 ;  /* 0x00000060cd447221 */ /* 0x000fe40000010000 */
[----:B------:R-:W-:Y:S02]  /*1d9e0*/  FADD.FTZ R3, R204, R69 ;  /* 0x00000045cc037221 */ /* 0x000fe40000010000 */
[----:B------:R-:W-:Y:S01]  /*1d9f0*/  FADD.FTZ R68, R206, R68 ;  /* 0x00000044ce447221 */ /* 0x000fe20000010000 */
[C---:B------:R-:W-:Y:S01]  /*1da00*/  HMMA.16816.F32.BF16 R8, R80.reuse, R84, R8 ;  /* 0x000000545008723c */ /* 0x040fe20000041808 */
[----:B------:R-:W-:Y:S03]  /*1da10*/  MUFU.EX2 R205, R97 ;  /* 0x0000006100cd7308 */ /* 0x000fe60000000800 */
[----:B------:R-:W-:Y:S01]  /*1da20*/  MOV R206, R114 ;  /* 0x0000007200ce7202 */ /* 0x000fe20000000f00 */
[----:B------:R-:W-:Y:S02]  /*1da30*/  IMAD.MOV.U32 R114, RZ, RZ, R115 ;  /* 0x000000ffff727224 */ /* 0x000fe400078e0073 */
[----:B------:R-:W-:Y:S01]  /*1da40*/  IMAD.MOV.U32 R115, RZ, RZ, R184 ;  /* 0x000000ffff737224 */ /* 0x000fe200078e00b8 */
[-C--:B------:R-:W-:Y:S01]  /*1da50*/  HMMA.16816.F32.BF16 R12, R80, R86.reuse, R12 ;  /* 0x00000056500c723c */ /* 0x080fe2000004180c */
[----:B------:R-:W-:Y:S02]  /*1da60*/  FADD.FTZ R69, R203, R3 ;  /* 0x00000003cb457221 */ /* 0x000fe40000010000 */
[----:B------:R-:W-:Y:S01]  /*1da70*/  MUFU.EX2 R184, R98 ;  /* 0x0000006200b87308 */ /* 0x000fe20000000800 */
[----:B------:R-:W-:Y:S02]  /*1da80*/  FADD.FTZ R3, R118, R2 ;  /* 0x0000000276037221 */ /* 0x000fe40000010000 */
[----:B------:R-:W-:Y:S02]  /*1da90*/  FFMA.FTZ R2, R123, c[0x0][0x23c], -R100 ;  /* 0x00008f007b027a23 */ /* 0x000fe40000010864 */
[C---:B------:R-:W-:Y:S01]  /*1daa0*/  HMMA.16816.F32.BF16 R16, R76.reuse, R86, R16 ;  /* 0x000000564c10723c */ /* 0x040fe20000041810 */
[----:B------:R-:W1:Y:S03]  /*1dab0*/  LDSM.16.MT88.4 R84, [R217+0x9000] ;  /* 0x00900000d954783b */ /* 0x000e660000004200 */
[----:B------:R-:W-:Y:S01]  /*1dac0*/  FADD.FTZ R3, R207, R3 ;  /* 0x00000003cf037221 */ /* 0x000fe20000010000 */
[----:B------:R-:W-:Y:S01]  /*1dad0*/  MUFU.EX2 R186, R132 ;  /* 0x0000008400ba7308 */ /* 0x000fe20000000800 */
[----:B------:R-:W-:Y:S02]  /*1dae0*/  FADD.FTZ R68, R120, R68 ;  /* 0x0000004478447221 */ /* 0x000fe40000010000 */
[-C--:B------:R-:W-:Y:S04]  /*1daf0*/  HMMA.16816.F32.BF16 R20, R76, R88.reuse, R20 ;  /* 0x000000584c14723c */ /* 0x080fe80000041814 */
[----:B------:R-:W-:Y:S03]  /*1db00*/  FADD.FTZ R68, R124, R68 ;  /* 0x000000447c447221 */ /* 0x000fe60000010000 */
[----:B------:R2:W-:Y:S01]  /*1db10*/  MUFU.EX2 R132, R99 ;  /* 0x0000006300847308 */ /* 0x0005e20000000800 */
[C---:B------:R-:W-:Y:S01]  /*1db20*/  HMMA.16816.F32.BF16 R24, R80.reuse, R88, R24 ;  /* 0x000000585018723c */ /* 0x040fe20000041818 */
[----:B------:R-:W-:Y:S04]  /*1db30*/  FADD.FTZ R68, R136, R68 ;  /* 0x0000004488447221 */ /* 0x000fe80000010000 */
[----:B------:R-:W-:Y:S03]  /*1db40*/  FADD.FTZ R68, R137, R68 ;  /* 0x0000004489447221 */ /* 0x000fe60000010000 */
[-C--:B------:R-:W-:Y:S01]  /*1db50*/  HMMA.16816.F32.BF16 R28, R80, R90.reuse, R28 ;  /* 0x0000005a501c723c */ /* 0x080fe2000004181c */
[----:B------:R-:W-:Y:S03]  /*1db60*/  MUFU.EX2 R189, R122 ;  /* 0x0000007a00bd7308 */ /* 0x000fe60000000800 */
[----:B------:R-:W-:Y:S04]  /*1db70*/  FADD.FTZ R68, R139, R68 ;  /* 0x000000448b447221 */ /* 0x000fe80000010000 */
[C---:B------:R-:W-:Y:S01]  /*1db80*/  HMMA.16816.F32.BF16 R32, R76.reuse, R90, R32 ;  /* 0x0000005a4c20723c */ /* 0x040fe20000041820 */
[----:B------:R-:W4:Y:S02]  /*1db90*/  LDSM.16.MT88.4 R88, [R218+0x9000] ;  /* 0x00900000da58783b */ /* 0x000f240000004200 */
[----:B------:R-:W-:Y:S01]  /*1dba0*/  MUFU.EX2 R122, R160 ;  /* 0x000000a0007a7308 */ /* 0x000fe20000000800 */
[----:B------:R-:W-:Y:S04]  /*1dbb0*/  FADD.FTZ R68, R141, R68 ;  /* 0x000000448d447221 */ /* 0x000fe80000010000 */
[-C--:B-1----:R-:W-:Y:S01]  /*1dbc0*/  HMMA.16816.F32.BF16 R36, R76, R84.reuse, R36 ;  /* 0x000000544c24723c */ /* 0x082fe20000041824 */
[----:B--2---:R-:W-:Y:S04]  /*1dbd0*/  LDSM.16.MT88.4 R96, [R217+0xa000] ;  /* 0x00a00000d960783b */ /* 0x004fe80000004200 */
[----:B------:R1:W-:Y:S03]  /*1dbe0*/  MUFU.EX2 R204, R2 ;  /* 0x0000000200cc7308 */ /* 0x0003e60000000800 */
[C---:B------:R-:W-:Y:S07]  /*1dbf0*/  HMMA.16816.F32.BF16 R40, R80.reuse, R84, R40 ;  /* 0x000000545028723c */ /* 0x040fee0000041828 */
[----:B------:R-:W-:Y:S01]  /*1dc00*/  MUFU.EX2 R187, R131 ;  /* 0x0000008300bb7308 */ /* 0x000fe20000000800 */
[-C--:B------:R-:W-:Y:S08]  /*1dc10*/  HMMA.16816.F32.BF16 R44, R80, R86.reuse, R44 ;  /* 0x00000056502c723c */ /* 0x080ff0000004182c */
[C---:B------:R-:W-:Y:S01]  /*1dc20*/  HMMA.16816.F32.BF16 R48, R76.reuse, R86, R48 ;  /* 0x000000564c30723c */ /* 0x040fe20000041830 */
[----:B------:R-:W2:Y:S01]  /*1dc30*/  LDSM.16.MT88.4 R84, [R216+0x9800] ;  /* 0x00980000d854783b */ /* 0x000ea20000004200 */
[----:B------:R-:W-:Y:S02]  /*1dc40*/  MUFU.EX2 R131, R101 ;  /* 0x0000006500837308 */ /* 0x000fe40000000800 */
[--C-:B-1----:R-:W-:Y:S04]  /*1dc50*/  FFMA.FTZ R2, R130, c[0x0][0x23c], -R100.reuse ;  /* 0x00008f0082027a23 */ /* 0x102fe80000010864 */
[-C--:B----4-:R-:W-:Y:S04]  /*1dc60*/  HMMA.16816.F32.BF16 R52, R76, R88.reuse, R52 ;  /* 0x000000584c34723c */ /* 0x090fe80000041834 */
[----:B------:R1:W-:Y:S04]  /*1dc70*/  MUFU.EX2 R130, R2 ;  /* 0x0000000200827308 */ /* 0x0003e80000000800 */
[C---:B------:R-:W-:Y:S06]  /*1dc80*/  HMMA.16816.F32.BF16 R56, R80.reuse, R88, R56 ;  /* 0x000000585038723c */ /* 0x040fec0000041838 */
[----:B------:R4:W-:Y:S02]  /*1dc90*/  MUFU.EX2 R126, R144 ;  /* 0x00000090007e7308 */ /* 0x0009e40000000800 */
[-C--:B------:R-:W-:Y:S07]  /*1dca0*/  HMMA.16816.F32.BF16 R60, R80, R90.reuse, R60 ;  /* 0x0000005a503c723c */ /* 0x080fee000004183c */
[----:B------:R-:W-:Y:S01]  /*1dcb0*/  F2FP.BF16.PACK_AB R80, R106, R196 ;  /* 0x000000c46a50723e */ /* 0x000fe200000010ff */
[----:B------:R-:W-:Y:S01]  /*1dcc0*/  HMMA.16816.F32.BF16 R64, R76, R90, R64 ;  /* 0x0000005a4c40723c */ /* 0x000fe20000041840 */
[----:B------:R-:W-:Y:S01]  /*1dcd0*/  F2FP.BF16.PACK_AB R82, R212, R110 ;  /* 0x0000006ed452723e */ /* 0x000fe200000010ff */
[----:B------:R-:W2:Y:S01]  /*1dce0*/  LDSM.16.MT88.4 R88, [R217+0x9800] ;  /* 0x00980000d958783b */ /* 0x000ea20000004200 */
[----:B------:R-:W-:Y:S01]  /*1dcf0*/  MUFU.EX2 R123, R159 ;  /* 0x0000009f007b7308 */ /* 0x000fe20000000800 */
[----:B------:R-:W-:Y:S01]  /*1dd00*/  F2FP.BF16.PACK_AB R81, R109, R105 ;  /* 0x000000696d51723e */ /* 0x000fe200000010ff */
[--C-:B-1----:R-:W-:Y:S01]  /*1dd10*/  FFMA.FTZ R2, R114, c[0x0][0x23c], -R100.reuse ;  /* 0x00008f0072027a23 */ /* 0x102fe20000010864 */
[----:B------:R-:W-:Y:S01]  /*1dd20*/  F2FP.BF16.PACK_AB R83, R173, R206 ;  /* 0x000000cead53723e */ /* 0x000fe200000010ff */
[----:B------:R-:W-:Y:S01]  /*1dd30*/  IMAD.MOV.U32 R114, RZ, RZ, R113 ;  /* 0x000000ffff727224 */ /* 0x000fe200078e0071 */
[----:B------:R-:W-:Y:S01]  /*1dd40*/  F2FP.BF16.PACK_AB R76, R154, R151 ;  /* 0x000000979a4c723e */ /* 0x000fe200000010ff */
[----:B------:R-:W-:Y:S03]  /*1dd50*/  IMAD.MOV.U32 R113, RZ, RZ, R129 ;  /* 0x000000ffff717224 */ /* 0x000fe600078e0081 */
[----:B------:R-:W-:Y:S01]  /*1dd60*/  F2FP.BF16.PACK_AB R77, R153, R149 ;  /* 0x00000095994d723e */ /* 0x000fe200000010ff */
[----:B------:R1:W-:Y:S01]  /*1dd70*/  MUFU.EX2 R203, R2 ;  /* 0x0000000200cb7308 */ /* 0x0003e20000000800 */
[----:B------:R-:W-:Y:S01]  /*1dd80*/  F2FP.BF16.PACK_AB R78, R245, R244 ;  /* 0x000000f4f54e723e */ /* 0x000fe200000010ff */
[----:B----4-:R-:W-:Y:S01]  /*1dd90*/  IMAD.MOV.U32 R144, RZ, RZ, R125 ;  /* 0x000000ffff907224 */ /* 0x010fe200078e007d */
[----:B------:R-:W-:Y:S07]  /*1dda0*/  F2FP.BF16.PACK_AB R79, R213, R215 ;  /* 0x000000d7d54f723e */ /* 0x000fee00000010ff */
[-C--:B--2---:R-:W-:Y:S01]  /*1ddb0*/  HMMA.16816.F32.BF16 R4, R76, R84.reuse, R4 ;  /* 0x000000544c04723c */ /* 0x084fe20000041804 */
[----:B------:R-:W-:Y:S07]  /*1ddc0*/  MUFU.EX2 R125, R146 ;  /* 0x00000092007d7308 */ /* 0x000fee0000000800 */
[C---:B------:R-:W-:Y:S03]  /*1ddd0*/  HMMA.16816.F32.BF16 R8, R80.reuse, R84, R8 ;  /* 0x000000545008723c */ /* 0x040fe60000041808 */
[----:B------:R-:W-:Y:S01]  /*1dde0*/  MUFU.EX2 R120, R250 ;  /* 0x000000fa00787308 */ /* 0x000fe20000000800 */
[----:B-1----:R-:W-:Y:S04]  /*1ddf0*/  FFMA.FTZ R2, R128, c[0x0][0x23c], -R100 ;  /* 0x00008f0080027a23 */ /* 0x002fe80000010864 */
[-C--:B------:R-:W-:Y:S05]  /*1de00*/  HMMA.16816.F32.BF16 R12, R80, R86.reuse, R12 ;  /* 0x00000056500c723c */ /* 0x080fea000004180c */
[----:B------:R1:W-:Y:S03]  /*1de10*/  MUFU.EX2 R129, R2 ;  /* 0x0000000200817308 */ /* 0x0003e60000000800 */
[C---:B------:R-:W-:Y:S01]  /*1de20*/  HMMA.16816.F32.BF16 R16, R76.reuse, R86, R16 ;  /* 0x000000564c10723c */ /* 0x040fe20000041810 */
[----:B------:R-:W2:Y:S06]  /*1de30*/  LDSM.16.MT88.4 R84, [R218+0x9800] ;  /* 0x00980000da54783b */ /* 0x000eac0000004200 */
[----:B------:R4:W-:Y:S01]  /*1de40*/  MUFU.EX2 R128, R248 ;  /* 0x000000f800807308 */ /* 0x0009e20000000800 */
[-C--:B------:R-:W-:Y:S08]  /*1de50*/  HMMA.16816.F32.BF16 R20, R76, R92.reuse, R20 ;  /* 0x0000005c4c14723c */ /* 0x080ff00000041814 */
[C---:B------:R-:W-:Y:S01]  /*1de60*/  HMMA.16816.F32.BF16 R24, R80.reuse, R92, R24 ;  /* 0x0000005c5018723c */ /* 0x040fe20000041818 */
[----:B------:R-:W-:Y:S03]  /*1de70*/  MUFU.EX2 R118, R214 ;  /* 0x000000d600767308 */ /* 0x000fe60000000800 */
[----:B-1----:R-:W-:Y:S02]  /*1de80*/  FADD.FTZ R2, R208, R69 ;  /* 0x00000045d0027221 */ /* 0x002fe40000010000 */
[----:B------:R-:W-:Y:S02]  /*1de90*/  IMAD.MOV.U32 R208, RZ, RZ, R112 ;  /* 0x000000ffffd07224 */ /* 0x000fe400078e0070 */
[-C--:B------:R-:W-:Y:S01]  /*1dea0*/  HMMA.16816.F32.BF16 R28, R80, R94.reuse, R28 ;  /* 0x0000005e501c723c */ /* 0x080fe2000004181c */
[----:B------:R-:W-:Y:S02]  /*1deb0*/  FADD.FTZ R101, R121, R2 ;  /* 0x0000000279657221 */ /* 0x000fe40000010000 */
[----:B------:R-:W-:Y:S01]  /*1dec0*/  MUFU.EX2 R112, R163 ;  /* 0x000000a300707308 */ /* 0x000fe20000000800 */
[----:B------:R-:W-:Y:S02]  /*1ded0*/  FADD.FTZ R2, R177, R3 ;  /* 0x00000003b1027221 */ /* 0x000fe40000010000 */
[----:B------:R-:W-:Y:S01]  /*1dee0*/  FADD.FTZ R3, R133, R101 ;  /* 0x0000006585037221 */ /* 0x000fe20000010000 */
[----:B----4-:R-:W-:Y:S01]  /*1def0*/  MOV R248, R115 ;  /* 0x0000007300f87202 */ /* 0x010fe20000000f00 */
[C---:B------:R-:W-:Y:S01]  /*1df00*/  HMMA.16816.F32.BF16 R32, R76.reuse, R94, R32 ;  /* 0x0000005e4c20723c */ /* 0x040fe20000041820 */
[----:B------:R-:W1:Y:S03]  /*1df10*/  LDSM.16.MT88.4 R92, [R216+0xa000] ;  /* 0x00a00000d85c783b */ /* 0x000e660000004200 */
[----:B------:R-:W-:Y:S01]  /*1df20*/  FADD.FTZ R3, R134, R3 ;  /* 0x0000000386037221 */ /* 0x000fe20000010000 */
[----:B------:R-:W-:Y:S01]  /*1df30*/  MUFU.EX2 R121, R251 ;  /* 0x000000fb00797308 */ /* 0x000fe20000000800 */
[----:B------:R-:W-:Y:S01]  /*1df40*/  IMAD.MOV.U32 R115, RZ, RZ, R119 ;  /* 0x000000ffff737224 */ /* 0x000fe200078e0077 */
[----:B------:R-:W-:Y:S01]  /*1df50*/  MOV R134, R70 ;  /* 0x0000004600867202 */ /* 0x000fe20000000f00 */
[-C--:B------:R-:W-:Y:S01]  /*1df60*/  HMMA.16816.F32.BF16 R36, R76, R88.reuse, R36 ;  /* 0x000000584c24723c */ /* 0x080fe20000041824 */
[----:B------:R-:W-:Y:S03]  /*1df70*/  FADD.FTZ R3, R147, R3 ;  /* 0x0000000393037221 */ /* 0x000fe60000010000 */
[----:B------:R-:W-:Y:S02]  /*1df80*/  FFMA.FTZ R101, R208, c[0x0][0x23c], -R100 ;  /* 0x00008f00d0657a23 */ /* 0x000fe40000010864 */
[----:B------:R-:W-:Y:S01]  /*1df90*/  IMAD.MOV.U32 R208, RZ, RZ, R106 ;  /* 0x000000ffffd07224 */ /* 0x000fe200078e006a */
[----:B------:R4:W-:Y:S01]  /*1dfa0*/  MUFU.EX2 R119, R102 ;  /* 0x0000006600777308 */ /* 0x0009e20000000800 */
[C---:B------:R-:W-:Y:S01]  /*1dfb0*/  HMMA.16816.F32.BF16 R40, R80.reuse, R88, R40 ;  /* 0x000000585028723c */ /* 0x040fe20000041828 */
[----:B------:R-:W-:Y:S03]  /*1dfc0*/  FADD.FTZ R3, R138, R3 ;  /* 0x000000038a037221 */ /* 0x000fe60000010000 */
[----:B------:R-:W-:Y:S02]  /*1dfd0*/  IMAD.MOV.U32 R207, RZ, RZ, R115 ;  /* 0x000000ffffcf7224 */ /* 0x000fe400078e0073 */
[----:B------:R-:W-:Y:S02]  /*1dfe0*/  IMAD.MOV.U32 R133, RZ, RZ, R71 ;  /* 0x000000ffff857224 */ /* 0x000fe400078e0047 */
[-C--:B------:R-:W-:Y:S01]  /*1dff0*/  HMMA.16816.F32.BF16 R44, R80, R90.reuse, R44 ;  /* 0x0000005a502c723c */ /* 0x080fe2000004182c */
[----:B------:R-:W-:Y:S07]  /*1e000*/  MUFU.EX2 R106, R166 ;  /* 0x000000a6006a7308 */ /* 0x000fee0000000800 */
[C---:B------:R-:W-:Y:S01]  /*1e010*/  HMMA.16816.F32.BF16 R48, R76.reuse, R90, R48 ;  /* 0x0000005a4c30723c */ /* 0x040fe20000041830 */
[----:B------:R-:W1:Y:S02]  /*1e020*/  LDSM.16.MT88.4 R88, [R219+0xa000] ;  /* 0x00a00000db58783b */ /* 0x000e640000004200 */
[----:B------:R-:W-:Y:S05]  /*1e030*/  MUFU.EX2 R117, R201 ;  /* 0x000000c900757308 */ /* 0x000fea0000000800 */
[-C--:B--2---:R-:W-:Y:S05]  /*1e040*/  HMMA.16816.F32.BF16 R52, R76, R84.reuse, R52 ;  /* 0x000000544c34723c */ /* 0x084fea0000041834 */
[----:B------:R-:W-:Y:S03]  /*1e050*/  MUFU.EX2 R116, R200 ;  /* 0x000000c800747308 */ /* 0x000fe60000000800 */
[C---:B------:R-:W-:Y:S01]  /*1e060*/  HMMA.16816.F32.BF16 R56, R80.reuse, R84, R56 ;  /* 0x000000545038723c */ /* 0x040fe20000041838 */
[----:B---3--:R-:W-:Y:S03]  /*1e070*/  FFMA.FTZ R69, R0, R247, R144 ;  /* 0x000000f700457223 */ /* 0x008fe60000010090 */
[----:B------:R-:W-:Y:S01]  /*1e080*/  MOV R144, R111 ;  /* 0x0000006f00907202 */ /* 0x000fe20000000f00 */
[----:B------:R-:W-:Y:S02]  /*1e090*/  FADD.FTZ R0, R179, R2 ;  /* 0x00000002b3007221 */ /* 0x000fe40000010000 */
[----:B------:R-:W-:Y:S01]  /*1e0a0*/  MUFU.EX2 R111, R165 ;  /* 0x000000a5006f7308 */ /* 0x000fe20000000800 */
[-C--:B------:R-:W-:Y:S01]  /*1e0b0*/  HMMA.16816.F32.BF16 R60, R80, R86.reuse, R60 ;  /* 0x00000056503c723c */ /* 0x080fe2000004183c */
[--C-:B------:R-:W-:Y:S03]  /*1e0c0*/  FFMA.FTZ R2, R248, c[0x0][0x23c], -R100.reuse ;  /* 0x00008f00f8027a23 */ /* 0x100fe60000010864 */
[----:B----4-:R-:W-:Y:S02]  /*1e0d0*/  FFMA.FTZ R102, R144, c[0x0][0x23c], -R100 ;  /* 0x00008f0090667a23 */ /* 0x010fe40000010864 */
[----:B------:R-:W-:Y:S01]  /*1e0e0*/  IMAD.MOV.U32 R248, RZ, RZ, R110 ;  /* 0x000000fffff87224 */ /* 0x000fe200078e006e */
[----:B------:R-:W-:Y:S01]  /*1e0f0*/  F2FP.BF16.PACK_AB R80, R171, R252 ;  /* 0x000000fcab50723e */ /* 0x000fe200000010ff */
[----:B------:R-:W-:Y:S01]  /*1e100*/  HMMA.16816.F32.BF16 R64, R76, R86, R64 ;  /* 0x000000564c40723c */ /* 0x000fe20000041840 */
[----:B------:R-:W-:Y:S01]  /*1e110*/  F2FP.BF16.PACK_AB R82, R183, R170 ;  /* 0x000000aab752723e */ /* 0x000fe200000010ff */
[----:B------:R-:W2:Y:S01]  /*1e120*/  LDSM.16.MT88.4 R84, [R218+0xa000] ;  /* 0x00a00000da54783b */ /* 0x000ea20000004200 */
[----:B------:R3:W-:Y:S01]  /*1e130*/  MUFU.EX2 R124, R2 ;  /* 0x00000002007c7308 */ /* 0x0007e20000000800 */
[----:B------:R-:W-:Y:S01]  /*1e140*/  F2FP.BF16.PACK_AB R81, R169, R168 ;  /* 0x000000a8a951723e */ /* 0x000fe200000010ff */
[----:B------:R-:W-:Y:S01]  /*1e150*/  IMAD.MOV.U32 R247, RZ, RZ, R109 ;  /* 0x000000fffff77224 */ /* 0x000fe200078e006d */
[----:B------:R-:W-:Y:S02]  /*1e160*/  F2FP.BF16.PACK_AB R83, R181, R249 ;  /* 0x000000f9b553723e */ /* 0x000fe400000010ff */
[----:B------:R-:W-:Y:S04]  /*1e170*/  F2FP.BF16.PACK_AB R76, R175, R174 ;  /* 0x000000aeaf4c723e */ /* 0x000fe800000010ff */
[----:B------:R-:W-:Y:S01]  /*1e180*/  F2FP.BF16.PACK_AB R77, R211, R172 ;  /* 0x000000acd34d723e */ /* 0x000fe200000010ff */
[----:B------:R-:W-:Y:S01]  /*1e190*/  MUFU.EX2 R110, R246 ;  /* 0x000000f6006e7308 */ /* 0x000fe20000000800 */
[----:B------:R-:W-:Y:S02]  /*1e1a0*/  F2FP.BF16.PACK_AB R78, R209, R210 ;  /* 0x000000d2d14e723e */ /* 0x000fe400000010ff */
[----:B------:R-:W-:Y:S07]  /*1e1b0*/  F2FP.BF16.PACK_AB R79, R191, R202 ;  /* 0x000000cabf4f723e */ /* 0x000fee00000010ff */
[-C--:B-1----:R-:W-:Y:S01]  /*1e1c0*/  HMMA.16816.F32.BF16 R4, R76, R92.reuse, R4 ;  /* 0x0000005c4c04723c */ /* 0x082fe20000041804 */
[----:B------:R-:W-:Y:S01]  /*1e1d0*/  MUFU.EX2 R109, R164 ;  /* 0x000000a4006d7308 */ /* 0x000fe20000000800 */
[----:B---3--:R-:W-:Y:S02]  /*1e1e0*/  FADD.FTZ R2, R192, R0 ;  /* 0x00000000c0027221 */ /* 0x008fe40000010000 */
[----:B------:R-:W-:Y:S04]  /*1e1f0*/  FFMA.FTZ R0, R113, c[0x0][0x23c], -R100 ;  /* 0x00008f0071007a23 */ /* 0x000fe80000010864 */
[C---:B------:R-:W-:Y:S01]  /*1e200*/  HMMA.16816.F32.BF16 R8, R80.reuse, R92, R8 ;  /* 0x0000005c5008723c */ /* 0x040fe20000041808 */
[----:B------:R-:W-:Y:S02]  /*1e210*/  FADD.FTZ R2, R145, R2 ;  /* 0x0000000291027221 */ /* 0x000fe40000010000 */
[----:B------:R-:W-:Y:S01]  /*1e220*/  LDSM.16.MT88.4 R144, [R216+0xb800] ;  /* 0x00b80000d890783b */ /* 0x000fe20000004200 */
[----:B------:R1:W-:Y:S01]  /*1e230*/  MUFU.EX2 R113, R0 ;  /* 0x0000000000717308 */ /* 0x0003e20000000800 */
[----:B------:R-:W-:Y:S03]  /*1e240*/  FADD.FTZ R2, R193, R2 ;  /* 0x00000002c1027221 */ /* 0x000fe60000010000 */
[-C--:B------:R-:W-:Y:S01]  /*1e250*/  HMMA.16816.F32.BF16 R12, R80, R94.reuse, R12 ;  /* 0x0000005e500c723c */ /* 0x080fe2000004180c */
[----:B------:R-:W-:Y:S05]  /*1e260*/  FADD.FTZ R2, R152, R2 ;  /* 0x0000000298027221 */ /* 0x000fea0000010000 */
[----:B------:R-:W-:Y:S02]  /*1e270*/  MUFU.EX2 R104, R104 ;  /* 0x0000006800687308 */ /* 0x000fe40000000800 */
[C---:B------:R-:W-:Y:S01]  /*1e280*/  HMMA.16816.F32.BF16 R16, R76.reuse, R94, R16 ;  /* 0x0000005e4c10723c */ /* 0x040fe20000041810 */
[----:B------:R-:W-:Y:S07]  /*1e290*/  LDSM.16.MT88.4 R92, [R219+0xa800] ;  /* 0x00a80000db5c783b */ /* 0x000fee0000004200 */
[-C--:B------:R-:W-:Y:S01]  /*1e2a0*/  HMMA.16816.F32.BF16 R20, R76, R88.reuse, R20 ;  /* 0x000000584c14723c */ /* 0x080fe20000041814 */
[----:B------:R-:W3:Y:S03]  /*1e2b0*/  MUFU.EX2 R103, R103 ;  /* 0x0000006700677308 */ /* 0x000ee60000000800 */
[--C-:B-1----:R-:W-:Y:S04]  /*1e2c0*/  FFMA.FTZ R0, R114, c[0x0][0x23c], -R100.reuse ;  /* 0x00008f0072007a23 */ /* 0x102fe80000010864 */
[C---:B------:R-:W-:Y:S03]  /*1e2d0*/  HMMA.16816.F32.BF16 R24, R80.reuse, R88, R24 ;  /* 0x000000585018723c */ /* 0x040fe60000041818 */
[----:B------:R1:W-:Y:S05]  /*1e2e0*/  MUFU.EX2 R114, R0 ;  /* 0x0000000000727308 */ /* 0x0003ea0000000800 */
[-C--:B------:R-:W-:Y:S05]  /*1e2f0*/  HMMA.16816.F32.BF16 R28, R80, R90.reuse, R28 ;  /* 0x0000005a501c723c */ /* 0x080fea000004181c */
[----:B------:R-:W-:Y:S03]  /*1e300*/  MUFU.EX2 R101, R101 ;  /* 0x0000006500657308 */ /* 0x000fe60000000800 */
[C---:B------:R-:W-:Y:S01]  /*1e310*/  HMMA.16816.F32.BF16 R32, R76.reuse, R90, R32 ;  /* 0x0000005a4c20723c */ /* 0x040fe20000041820 */
[----:B------:R-:W4:Y:S03]  /*1e320*/  LDSM.16.MT88.4 R88, [R216+0xa800] ;  /* 0x00a80000d858783b */ /* 0x000f260000004200 */
[----:B---3--:R-:W-:Y:S04]  /*1e330*/  F2FP.BF16.PACK_AB R192, R103, R104 ;  /* 0x0000006867c0723e */ /* 0x008fe800000010ff */
[-C--:B------:R-:W-:Y:S01]  /*1e340*/  HMMA.16816.F32.BF16 R36, R76, R96.reuse, R36 ;  /* 0x000000604c24723c */ /* 0x080fe20000041824 */
[--C-:B-1----:R-:W-:Y:S02]  /*1e350*/  FFMA.FTZ R0, R220, c[0x0][0x23c], -R100.reuse ;  /* 0x00008f00dc007a23 */ /* 0x102fe40000010864 */
[----:B------:R1:W5:Y:S05]  /*1e360*/  LDL.LU R220, [R1+0xdc] ;  /* 0x0000dc0001dc7983 */ /* 0x00036a0000300800 */
[C---:B------:R-:W-:Y:S01]  /*1e370*/  HMMA.16816.F32.BF16 R40, R80.reuse, R96, R40 ;  /* 0x000000605028723c */ /* 0x040fe20000041828 */
[----:B------:R3:W-:Y:S07]  /*1e380*/  MUFU.EX2 R115, R0 ;  /* 0x0000000000737308 */ /* 0x0007ee0000000800 */
[-C--:B------:R-:W-:Y:S08]  /*1e390*/  HMMA.16816.F32.BF16 R44, R80, R98.reuse, R44 ;  /* 0x00000062502c723c */ /* 0x080ff0000004182c */
[C---:B------:R-:W-:Y:S01]  /*1e3a0*/  HMMA.16816.F32.BF16 R48, R76.reuse, R98, R48 ;  /* 0x000000624c30723c */ /* 0x040fe20000041830 */
[----:B------:R-:W1:Y:S07]  /*1e3b0*/  LDSM.16.MT88.4 R96, [R217+0xa800] ;  /* 0x00a80000d960783b */ /* 0x000e6e0000004200 */
[-C--:B--2---:R-:W-:Y:S01]  /*1e3c0*/  HMMA.16816.F32.BF16 R52, R76, R84.reuse, R52 ;  /* 0x000000544c34723c */ /* 0x084fe20000041834 */
[----:B---3--:R-:W-:Y:S02]  /*1e3d0*/  FADD.FTZ R0, R107, R69 ;  /* 0x000000456b007221 */ /* 0x008fe40000010000 */
[----:B------:R2:W-:Y:S01]  /*1e3e0*/  MUFU.EX2 R107, R176 ;  /* 0x000000b0006b7308 */ /* 0x0005e20000000800 */
[----:B------:R-:W-:Y:S02]  /*1e3f0*/  FFMA.FTZ R69, R207, c[0x0][0x23c], -R100 ;  /* 0x00008f00cf457a23 */ /* 0x000fe40000010864 */
[----:B------:R-:W-:Y:S02]  /*1e400*/  FADD.FTZ R0, R108, R0 ;  /* 0x000000006c007221 */ /* 0x000fe40000010000 */
[C---:B------:R-:W-:Y:S01]  /*1e410*/  HMMA.16816.F32.BF16 R56, R80.reuse, R84, R56 ;  /* 0x000000545038723c */ /* 0x040fe20000041838 */
[----:B------:R-:W-:Y:S03]  /*1e420*/  IMAD.MOV.U32 R207, RZ, RZ, R105 ;  /* 0x000000ffffcf7224 */ /* 0x000fe600078e0069 */
[----:B------:R-:W-:Y:S01]  /*1e430*/  FADD.FTZ R0, R135, R0 ;  /* 0x0000000087007221 */ /* 0x000fe20000010000 */
[----:B------:R-:W-:Y:S01]  /*1e440*/  MUFU.EX2 R105, R75 ;  /* 0x0000004b00697308 */ /* 0x000fe20000000800 */
[----:B------:R3:W5:Y:S01]  /*1e450*/  LDL.LU R135, [R1+0xd8] ;  /* 0x0000d80001877983 */ /* 0x0007620000300800 */
[----:B------:R-:W-:Y:S01]  /*1e460*/  FFMA.FTZ R100, R74, c[0x0][0x23c], -R100 ;  /* 0x00008f004a647a23 */ /* 0x000fe20000010864 */
[-C--:B------:R-:W-:Y:S01]  /*1e470*/  HMMA.16816.F32.BF16 R60, R80, R86.reuse, R60 ;  /* 0x00000056503c723c */ /* 0x080fe2000004183c */
[----:B------:R-:W-:Y:S03]  /*1e480*/  FADD.FTZ R74, R140, R3 ;  /* 0x000000038c4a7221 */ /* 0x000fe60000010000 */
[----:B------:R-:W-:Y:S02]  /*1e490*/  FADD.FTZ R0, R195, R0 ;  /* 0x00000000c3007221 */ /* 0x000fe40000010000 */
[----:B------:R-:W-:Y:S01]  /*1e4a0*/  FADD.FTZ R3, R156, R68 ;  /* 0x000000449c037221 */ /* 0x000fe20000010000 */
[----:B------:R-:W-:Y:S01]  /*1e4b0*/  F2FP.BF16.PACK_AB R80, R184, R205 ;  /* 0x000000cdb850723e */ /* 0x000fe200000010ff */
[----:B------:R-:W-:Y:S01]  /*1e4c0*/  HMMA.16816.F32.BF16 R64, R76, R86, R64 ;  /* 0x000000564c40723c */ /* 0x000fe20000041840 */
[----:B------:R-:W-:Y:S01]  /*1e4d0*/  F2FP.BF16.PACK_AB R82, R131, R132 ;  /* 0x000000848352723e */ /* 0x000fe200000010ff */
[----:B------:R-:W1:Y:S01]  /*1e4e0*/  LDSM.16.MT88.4 R84, [R218+0xa800] ;  /* 0x00a80000da54783b */ /* 0x000e620000004200 */
[----:B------:R-:W-:Y:S01]  /*1e4f0*/  MUFU.EX2 R100, R100 ;  /* 0x0000006400647308 */ /* 0x000fe20000000800 */
[----:B------:R-:W-:Y:S01]  /*1e500*/  F2FP.BF16.PACK_AB R81, R130, R204 ;  /* 0x000000cc8251723e */ /* 0x000fe200000010ff */
[----:B------:R-:W-:Y:S01]  /*1e510*/  FADD.FTZ R0, R142, R0 ;  /* 0x000000008e007221 */ /* 0x000fe20000010000 */
[----:B------:R-:W-:Y:S01]  /*1e520*/  F2FP.BF16.PACK_AB R83, R129, R203 ;  /* 0x000000cb8153723e */ /* 0x000fe200000010ff */
[----:B------:R-:W-:Y:S01]  /*1e530*/  FADD.FTZ R74, R155, R74 ;  /* 0x0000004a9b4a7221 */ /* 0x000fe20000010000 */
[----:B------:R-:W-:Y:S01]  /*1e540*/  F2FP.BF16.PACK_AB R76, R190, R182 ;  /* 0x000000b6be4c723e */ /* 0x000fe200000010ff */
[----:B------:R-:W-:Y:S03]  /*1e550*/  FADD.FTZ R0, R194, R0 ;  /* 0x00000000c2007221 */ /* 0x000fe60000010000 */
[----:B------:R-:W-:Y:S01]  /*1e560*/  F2FP.BF16.PACK_AB R77, R189, R180 ;  /* 0x000000b4bd4d723e */ /* 0x000fe200000010ff */
[----:B------:R-:W-:Y:S01]  /*1e570*/  FADD.FTZ R0, R143, R0 ;  /* 0x000000008f007221 */ /* 0x000fe20000010000 */
[----:B------:R-:W-:Y:S01]  /*1e580*/  F2FP.BF16.PACK_AB R78, R187, R188 ;  /* 0x000000bcbb4e723e */ /* 0x000fe200000010ff */
[----:B------:R-:W-:Y:S01]  /*1e590*/  MUFU.EX2 R108, R167 ;  /* 0x000000a7006c7308 */ /* 0x000fe20000000800 */
[----:B------:R-:W-:Y:S01]  /*1e5a0*/  F2FP.BF16.PACK_AB R79, R186, R185 ;  /* 0x000000b9ba4f723e */ /* 0x000fe200000010ff */
[----:B------:R-:W-:Y:S02]  /*1e5b0*/  FADD.FTZ R0, R178, R0 ;  /* 0x00000000b2007221 */ /* 0x000fe40000010000 */
[----:B--2---:R-:W-:Y:S01]  /*1e5c0*/  LDSM.16.MT88.4 R176, [R217+0xb800] ;  /* 0x00b80000d9b0783b */ /* 0x004fe20000004200 */
[----:B------:R-:W-:Y:S02]  /*1e5d0*/  FADD.FTZ R3, R158, R3 ;  /* 0x000000039e037221 */ /* 0x000fe40000010000 */
[----:B------:R-:W-:Y:S01]  /*1e5e0*/  FADD.FTZ R0, R148, R0 ;  /* 0x0000000094007221 */ /* 0x000fe20000010000 */
[-C--:B----4-:R-:W-:Y:S01]  /*1e5f0*/  HMMA.16816.F32.BF16 R4, R76, R88.reuse, R4 ;  /* 0x000000584c04723c */ /* 0x090fe20000041804 */
[----:B------:R-:W-:Y:S01]  /*1e600*/  FADD.FTZ R3, R151, R3 ;  /* 0x0000000397037221 */ /* 0x000fe20000010000 */
[----:B------:R-:W2:Y:S01]  /*1e610*/  MUFU.EX2 R75, R102 ;  /* 0x00000066004b7308 */ /* 0x000ea20000000800 */
[----:B------:R-:W-:Y:S01]  /*1e620*/  FADD.FTZ R68, R197, R0 ;  /* 0x00000000c5447221 */ /* 0x000fe20000010000 */
[----:B------:R-:W-:Y:S01]  /*1e630*/  F2FP.BF16.PACK_AB R197, R109, R110 ;  /* 0x0000006e6dc5723e */ /* 0x000fe200000010ff */
[----:B------:R-:W-:Y:S02]  /*1e640*/  FADD.FTZ R3, R154, R3 ;  /* 0x000000039a037221 */ /* 0x000fe40000010000 */
[----:B------:R-:W-:Y:S01]  /*1e650*/  FADD.FTZ R68, R150, R68 ;  /* 0x0000004496447221 */ /* 0x000fe20000010000 */
[C---:B------:R-:W-:Y:S01]  /*1e660*/  HMMA.16816.F32.BF16 R8, R80.reuse, R88, R8 ;  /* 0x000000585008723c */ /* 0x040fe20000041808 */
[----:B------:R-:W-:Y:S04]  /*1e670*/  FADD.FTZ R3, R244, R3 ;  /* 0x00000003f4037221 */ /* 0x000fe80000010000 */
[----:B------:R-:W-:Y:S03]  /*1e680*/  FADD.FTZ R3, R245, R3 ;  /* 0x00000003f5037221 */ /* 0x000fe60000010000 */
[-C--:B------:R-:W-:Y:S01]  /*1e690*/  HMMA.16816.F32.BF16 R12, R80, R90.reuse, R12 ;  /* 0x0000005a500c723c */ /* 0x080fe2000004180c */
[----:B------:R-:W-:Y:S07]  /*1e6a0*/  FADD.FTZ R3, R174, R3 ;  /* 0x00000003ae037221 */ /* 0x000fee0000010000 */
[C---:B------:R-:W-:Y:S01]  /*1e6b0*/  HMMA.16816.F32.BF16 R16, R76.reuse, R90, R16 ;  /* 0x0000005a4c10723c */ /* 0x040fe20000041810 */
[----:B------:R-:W4:Y:S03]  /*1e6c0*/  LDSM.16.MT88.4 R88, [R216+0xb000] ;  /* 0x00b00000d858783b */ /* 0x000f260000004200 */
[----:B--2---:R-:W-:Y:S04]  /*1e6d0*/  F2FP.BF16.PACK_AB R195, R100, R75 ;  /* 0x0000004b64c3723e */ /* 0x004fe800000010ff */
        /* <DEDUP_REMOVED lines=15> */
[----:B------:R-:W-:Y:S01]  /*1e7d0*/  F2FP.BF16.PACK_AB R82, R116, R117 ;  /* 0x000000757452723e */ /* 0x000fe200000010ff */
[----:B------:R-:W1:Y:S02]  /*1e7e0*/  LDSM.16.MT88.4 R84, [R218+0xb000] ;  /* 0x00b00000da54783b */ /* 0x000e640000004200 */
[----:B------:R-:W-:Y:S02]  /*1e7f0*/  F2FP.BF16.PACK_AB R81, R113, R124 ;  /* 0x0000007c7151723e */ /* 0x000fe400000010ff */
[----:B------:R-:W-:Y:S02]  /*1e800*/  F2FP.BF16.PACK_AB R83, R115, R114 ;  /* 0x000000727353723e */ /* 0x000fe400000010ff */
[----:B------:R-:W-:Y:S04]  /*1e810*/  F2FP.BF16.PACK_AB R76, R127, R128 ;  /* 0x000000807f4c723e */ /* 0x000fe800000010ff */
[----:B------:R-:W-:Y:S02]  /*1e820*/  F2FP.BF16.PACK_AB R77, R125, R126 ;  /* 0x0000007e7d4d723e */ /* 0x000fe400000010ff */
[----:B------:R-:W-:Y:S02]  /*1e830*/  F2FP.BF16.PACK_AB R78, R122, R123 ;  /* 0x0000007b7a4e723e */ /* 0x000fe400000010ff */
[----:B------:R-:W-:Y:S07]  /*1e840*/  F2FP.BF16.PACK_AB R79, R120, R121 ;  /* 0x00000079784f723e */ /* 0x000fee00000010ff */
[-C--:B----4-:R-:W-:Y:S08]  /*1e850*/  HMMA.16816.F32.BF16 R4, R76, R88.reuse, R4 ;  /* 0x000000584c04723c */ /* 0x090ff00000041804 */
[C---:B------:R-:W-:Y:S01]  /*1e860*/  HMMA.16816.F32.BF16 R8, R80.reuse, R88, R8 ;  /* 0x000000585008723c */ /* 0x040fe20000041808 */
[----:B------:R-:W-:Y:S07]  /*1e870*/  MUFU.EX2 R89, R161 ;  /* 0x000000a100597308 */ /* 0x000fee0000000800 */
[-C--:B------:R-:W-:Y:S03]  /*1e880*/  HMMA.16816.F32.BF16 R12, R80, R90.reuse, R12 ;  /* 0x0000005a500c723c */ /* 0x080fe6000004180c */
[----:B------:R4:W1:Y:S05]  /*1e890*/  MUFU.EX2 R88, R162 ;  /* 0x000000a200587308 */ /* 0x00086a0000000800 */
[C---:B------:R-:W-:Y:S05]  /*1e8a0*/  HMMA.16816.F32.BF16 R16, R76.reuse, R90, R16 ;  /* 0x0000005a4c10723c */ /* 0x040fea0000041810 */
[----:B------:R3:W3:Y:S03]  /*1e8b0*/  MUFU.EX2 R90, R69 ;  /* 0x00000045005a7308 */ /* 0x0006e60000000800 */
[-C--:B--2---:R-:W-:Y:S08]  /*1e8c0*/  HMMA.16816.F32.BF16 R20, R76, R92.reuse, R20 ;  /* 0x0000005c4c14723c */ /* 0x084ff00000041814 */
[C---:B------:R-:W-:Y:S01]  /*1e8d0*/  HMMA.16816.F32.BF16 R24, R80.reuse, R92, R24 ;  /* 0x0000005c5018723c */ /* 0x040fe20000041818 */
[----:B----4-:R-:W2:Y:S03]  /*1e8e0*/  LDSM.16.MT88.4 R160, [R219+0xb800] ;  /* 0x00b80000dba0783b */ /* 0x010ea60000004200 */
[----:B-1----:R-:W-:Y:S04]  /*1e8f0*/  F2FP.BF16.PACK_AB R194, R88, R89 ;  /* 0x0000005958c2723e */ /* 0x002fe800000010ff */
[-C--:B------:R-:W-:Y:S01]  /*1e900*/  HMMA.16816.F32.BF16 R28, R80, R94.reuse, R28 ;  /* 0x0000005e501c723c */ /* 0x080fe2000004181c */
[----:B---3--:R-:W-:Y:S03]  /*1e910*/  FADD.FTZ R69, R198, R2 ;  /* 0x00000002c6457221 */ /* 0x008fe60000010000 */
[----:B------:R-:W-:Y:S01]  /*1e920*/  F2FP.BF16.PACK_AB R198, R107, R108 ;  /* 0x0000006c6bc6723e */ /* 0x000fe200000010ff */
[----:B------:R-:W-:Y:S03]  /*1e930*/  FADD.FTZ R2, R157, R74 ;  /* 0x0000004a9d027221 */ /* 0x000fe60000010000 */
[C---:B------:R-:W-:Y:S01]  /*1e940*/  HMMA.16816.F32.BF16 R32, R76.reuse, R94, R32 ;  /* 0x0000005e4c20723c */ /* 0x040fe20000041820 */
[----:B------:R-:W-:Y:S03]  /*1e950*/  FADD.FTZ R0, R199, R69 ;  /* 0x00000045c7007221 */ /* 0x000fe60000010000 */
[----:B------:R-:W-:Y:S01]  /*1e960*/  F2FP.BF16.PACK_AB R199, R105, R106 ;  /* 0x0000006a69c7723e */ /* 0x000fe200000010ff */
[----:B------:R-:W-:Y:S01]  /*1e970*/  FADD.FTZ R69, R196, R0 ;  /* 0x00000000c4457221 */ /* 0x000fe20000010000 */
[----:B------:R-:W-:Y:S01]  /*1e980*/  F2FP.BF16.PACK_AB R196, R111, R112 ;  /* 0x000000706fc4723e */ /* 0x000fe200000010ff */
[----:B------:R-:W-:Y:S01]  /*1e990*/  FADD.FTZ R2, R149, R2 ;  /* 0x0000000295027221 */ /* 0x000fe20000010000 */
[-C--:B------:R-:W-:Y:S01]  /*1e9a0*/  HMMA.16816.F32.BF16 R36, R76, R96.reuse, R36 ;  /* 0x000000604c24723c */ /* 0x080fe20000041824 */
[----:B------:R-:W-:Y:S03]  /*1e9b0*/  F2FP.BF16.PACK_AB R193, R101, R90 ;  /* 0x0000005a65c1723e */ /* 0x000fe600000010ff */
[----:B------:R-:W-:Y:S02]  /*1e9c0*/  FADD.FTZ R2, R153, R2 ;  /* 0x0000000299027221 */ /* 0x000fe40000010000 */
[----:B------:R-:W-:Y:S02]  /*1e9d0*/  FADD.FTZ R0, R207, R68 ;  /* 0x00000044cf007221 */ /* 0x000fe40000010000 */
[C---:B------:R-:W-:Y:S01]  /*1e9e0*/  HMMA.16816.F32.BF16 R40, R80.reuse, R96, R40 ;  /* 0x000000605028723c */ /* 0x040fe20000041828 */
[----:B------:R-:W-:Y:S03]  /*1e9f0*/  FADD.FTZ R2, R215, R2 ;  /* 0x00000002d7027221 */ /* 0x000fe60000010000 */
[----:B------:R-:W-:Y:S04]  /*1ea00*/  FADD.FTZ R0, R247, R0 ;  /* 0x00000000f7007221 */ /* 0x000fe80000010000 */
[-C--:B------:R-:W-:Y:S01]  /*1ea10*/  HMMA.16816.F32.BF16 R44, R80, R98.reuse, R44 ;  /* 0x00000062502c723c */ /* 0x080fe2000004182c */
[----:B------:R-:W-:Y:S04]  /*1ea20*/  FADD.FTZ R0, R206, R0 ;  /* 0x00000000ce007221 */ /* 0x000fe80000010000 */
[----:B------:R-:W-:Y:S03]  /*1ea30*/  FADD.FTZ R0, R173, R0 ;  /* 0x00000000ad007221 */ /* 0x000fe60000010000 */
[C---:B------:R-:W-:Y:S01]  /*1ea40*/  HMMA.16816.F32.BF16 R48, R76.reuse, R98, R48 ;  /* 0x000000624c30723c */ /* 0x040fe20000041830 */
[----:B------:R-:W-:Y:S04]  /*1ea50*/  FADD.FTZ R0, R168, R0 ;  /* 0x00000000a8007221 */ /* 0x000fe80000010000 */
[----:B------:R-:W-:Y:S03]  /*1ea60*/  FADD.FTZ R0, R169, R0 ;  /* 0x00000000a9007221 */ /* 0x000fe60000010000 */
[-C--:B------:R-:W-:Y:S08]  /*1ea70*/  HMMA.16816.F32.BF16 R52, R76, R84.reuse, R52 ;  /* 0x000000544c34723c */ /* 0x080ff00000041834 */
[C---:B------:R-:W-:Y:S08]  /*1ea80*/  HMMA.16816.F32.BF16 R56, R80.reuse, R84, R56 ;  /* 0x000000545038723c */ /* 0x040ff00000041838 */
[-C--:B------:R-:W-:Y:S08]  /*1ea90*/  HMMA.16816.F32.BF16 R60, R80, R86.reuse, R60 ;  /* 0x00000056503c723c */ /* 0x080ff0000004183c */
[----:B------:R-:W-:Y:S08]  /*1eaa0*/  HMMA.16816.F32.BF16 R64, R76, R86, R64 ;  /* 0x000000564c40723c */ /* 0x000ff00000041840 */
[-C--:B------:R-:W-:Y:S07]  /*1eab0*/  HMMA.16816.F32.BF16 R140, R196, R144.reuse, R4 ;  /* 0x00000090c48c723c */ /* 0x080fee0000041804 */
[----:B------:R-:W-:Y:S01]  /*1eac0*/  FADD.FTZ R4, R208, R69 ;  /* 0x00000045d0047221 */ /* 0x000fe20000010000 */
[C---:B------:R-:W-:Y:S07]  /*1ead0*/  HMMA.16816.F32.BF16 R136, R192.reuse, R144, R8 ;  /* 0x00000090c088723c */ /* 0x040fee0000041808 */
[----:B------:R-:W-:Y:S01]  /*1eae0*/  FADD.FTZ R8, R248, R4 ;  /* 0x00000004f8087221 */ /* 0x000fe20000010000 */
[-C--:B------:R-:W-:Y:S01]  /*1eaf0*/  HMMA.16816.F32.BF16 R148, R192, R146.reuse, R12 ;  /* 0x00000092c094723c */ /* 0x080fe2000004180c */
[----:B------:R-:W-:Y:S01]  /*1eb00*/  FADD.FTZ R9, R213, R2 ;  /* 0x00000002d5097221 */ /* 0x000fe20000010000 */
[----:B------:R-:W1:Y:S02]  /*1eb10*/  LDSM.16.MT88.4 R4, [R218+0xb800] ;  /* 0x00b80000da04783b */ /* 0x000e640000004200 */
[----:B------:R-:W-:Y:S02]  /*1eb20*/  FADD.FTZ R2, R212, R8 ;  /* 0x00000008d4027221 */ /* 0x000fe40000010000 */
[----:B------:R-:W-:Y:S02]  /*1eb30*/  FADD.FTZ R8, R172, R9 ;  /* 0x00000009ac087221 */ /* 0x000fe40000010000 */
[----:B------:R-:W-:Y:S01]  /*1eb40*/  FADD.FTZ R2, R252, R2 ;  /* 0x00000002fc027221 */ /* 0x000fe20000010000 */
[C---:B------:R-:W-:Y:S03]  /*1eb50*/  HMMA.16816.F32.BF16 R144, R196.reuse, R146, R16 ;  /* 0x00000092c490723c */ /* 0x040fe60000041810 */
[----:B------:R-:W-:Y:S02]  /*1eb60*/  FADD.FTZ R11, R175, R3 ;  /* 0x00000003af0b7221 */ /* 0x000fe40000010000 */
[----:B------:R-:W-:Y:S02]  /*1eb70*/  FADD.FTZ R3, R211, R8 ;  /* 0x00000008d3037221 */ /* 0x000fe40000010000 */
        /* <DEDUP_REMOVED lines=68> */
[----:B------:R1:W-:Y:S01]  /*1efc0*/  STL [R1+0xac], R3 ;  /* 0x0000ac0301007387 */ /* 0x0003e20000100800 */
[----:B------:R-:W-:Y:S02]  /*1efd0*/  FADD.FTZ R0, R75, R0 ;  /* 0x000000004b007221 */ /* 0x000fe40000010000 */
[----:B------:R-:W-:Y:S01]  /*1efe0*/  IMAD.MOV.U32 R132, RZ, RZ, R72 ;  /* 0x000000ffff847224 */ /* 0x000fe200078e0048 */
[----:B------:R2:W-:Y:S01]  /*1eff0*/  STL [R1+0xb0], R2 ;  /* 0x0000b00201007387 */ /* 0x0005e20000100800 */
[----:B------:R-:W-:Y:S05]  /*1f000*/  FADD.FTZ R0, R100, R0 ;  /* 0x0000000064007221 */ /* 0x000fea0000010000 */
[----:B------:R2:W-:Y:S01]  /*1f010*/  STL [R1+0xb4], R0 ;  /* 0x0000b40001007387 */ /* 0x0005e20000100800 */
[----:B-1----:R-:W-:Y:S01]  /*1f020*/  IMAD.MOV.U32 R3, RZ, RZ, R73 ;  /* 0x000000ffff037224 */ /* 0x002fe200078e0049 */
[----:B--2--5:R-:W-:-:S05]  /*1f030*/  @P0 BRA `(.L_x_641) ;  /* 0xffff6bf000000947 */ /* 0x024fca000383ffff */
.L_x_640:
        /* <DEDUP_REMOVED lines=18> */
[----:B------:R-:W-:Y:S01]  /*1f160*/  @!UP4 UIMAD.WIDE.U32 UR18, UR7, UR4, URZ ;  /* 0x000000040712c2a5 */ /* 0x000fe2000f8e003f */
[----:B------:R-:W-:Y:S01]  /*1f170*/  LEA.HI R41, R43, R42, RZ, 0x5 ;  /* 0x0000002a2b297211 */ /* 0x000fe200078f28ff */
[----:B------:R-:W-:Y:S02]  /*1f180*/  @!UP4 UIMAD UR12, UR12, UR4, URZ ;  /* 0x000000040c0cc2a4 */ /* 0x000fe4000f8e023f */
[----:B------:R-:W-:Y:S01]  /*1f190*/  @UP1 ULDC UR13, c[0x0][0x210] ;  /* 0x00008400000d1ab9 */ /* 0x000fe20000000800 */
[----:B------:R-:W-:Y:S01]  /*1f1a0*/  SHF.R.S32.HI R32, RZ, 0x5, R41 ;  /* 0x00000005ff207819 */ /* 0x000fe20000011429 */
[----:B------:R-:W-:-:S02]  /*1f1b0*/  ULDC.U8 UR4, c[0x0][0x328] ;  /* 0x0000ca0000047ab9 */ /* 0x000fc40000000000 */
[----:B------:R-:W-:Y:S02]  /*1f1c0*/  UISETP.NE.AND UP3, UPT, UR4, URZ, UPT ;  /* 0x0000003f0400728c */ /* 0x000fe4000bf65270 */
[----:B------:R-:W-:Y:S02]  /*1f1d0*/  @!UP4 UIMAD UR12, UR7, UR5, UR12 ;  /* 0x00000005070cc2a4 */ /* 0x000fe4000f8e020c */
[----:B------:R-:W-:Y:S01]  /*1f1e0*/  UISETP.NE.OR UP2, UPT, UR10, URZ, !UP3 ;  /* 0x0000003f0a00728c */ /* 0x000fe2000df45670 */
[----:B------:R-:W1:Y:S01]  /*1f1f0*/  S2UR UR10, SR_CTAID.X ;  /* 0x00000000000a79c3 */ /* 0x000e620000002500 */
[----:B------:R-:W-:Y:S02]  /*1f200*/  ULDC UR5, c[0x0][0x234] ;  /* 0x00008d0000057ab9 */ /* 0x000fe40000000800 */
[----:B------:R-:W-:Y:S02]  /*1f210*/  @UP1 UIMAD UR13, UR13, UR9, URZ ;  /* 0x000000090d0d12a4 */ /* 0x000fe4000f8e023f */
[----:B------:R-:W-:-:S02]  /*1f220*/  UISETP.NE.OR UP0, UPT, UR32, -0x1, UP2 ;  /* 0xffffffff2000788c */ /* 0x000fc40009705670 */
[----:B------:R-:W-:Y:S02]  /*1f230*/  @!UP1 USEL UR13, UR9, UR5, !UP3 ;  /* 0x00000005090d9287 */ /* 0x000fe4000d800000 */
[----:B------:R-:W-:Y:S02]  /*1f240*/  ULDC UR4, c[0x0][0x1c0] ;  /* 0x0000700000047ab9 */ /* 0x000fe40000000800 */
[----:B------:R-:W-:Y:S02]  /*1f250*/  @UP1 UMOV UR15, 0x1 ;  /* 0x00000001000f1882 */ /* 0x000fe40000000000 */
[----:B------:R-:W-:Y:S02]  /*1f260*/  @!UP1 UIMAD UR15, UR13, UR4, URZ ;  /* 0x000000040d0f92a4 */ /* 0x000fe4000f8e023f */
[----:B------:R-:W-:Y:S02]  /*1f270*/  @UP1 ULDC UR16, c[0x0][0x210] ;  /* 0x0000840000101ab9 */ /* 0x000fe40000000800 */
[----:B------:R-:W-:-:S02]  /*1f280*/  UIMAD UR5, UR7, UR15, URZ ;  /* 0x0000000f070572a4 */ /* 0x000fc4000f8e023f */
[----:B------:R-:W-:Y:S02]  /*1f290*/  @!UP1 UMOV UR16, 0x1 ;  /* 0x0000000100109882 */ /* 0x000fe40000000000 */
[----:B------:R-:W-:Y:S02]  /*1f2a0*/  @!UP0 UIMAD UR32, UR7, UR9, URZ ;  /* 0x00000009072082a4 */ /* 0x000fe4000f8e023f */
[----:B------:R-:W-:Y:S02]  /*1f2b0*/  USEL UR5, UR5, URZ, UP2 ;  /* 0x0000003f05057287 */ /* 0x000fe40009000000 */
[----:B-1----:R-:W-:Y:S02]  /*1f2c0*/  UIMAD UR4, UR10, UR16, URZ ;  /* 0x000000100a0472a4 */ /* 0x002fe4000f8e023f */
[----:B------:R-:W-:Y:S02]  /*1f2d0*/  UIMAD UR13, UR11, UR13, UR5 ;  /* 0x0000000d0b0d72a4 */ /* 0x000fe4000f8e0205 */
[----:B------:R-:W-:-:S02]  /*1f2e0*/  USHF.L.U32 UR4, UR4, 0x7, URZ ;  /* 0x0000000704047899 */ /* 0x000fc4000800063f */
[----:B------:R-:W-:Y:S02]  /*1f2f0*/  UMOV UR20, URZ ;  /* 0x0000003f00147c82 */ /* 0x000fe40008000000 */
[----:B------:R-:W-:Y:S02]  /*1f300*/  @!UP2 UMOV UR20, UR32 ;  /* 0x000000200014ac82 */ /* 0x000fe40008000000 */
[----:B------:R-:W-:Y:S02]  /*1f310*/  UMOV UR21, URZ ;  /* 0x0000003f00157c82 */ /* 0x000fe40008000000 */
[----:B------:R-:W-:Y:S02]  /*1f320*/  USHF.R.S32.HI UR5, URZ, 0x1f, UR4 ;  /* 0x0000001f3f057899 */ /* 0x000fe40008011404 */
[----:B------:R-:W-:Y:S02]  /*1f330*/  @!UP2 USHF.R.S32.HI UR21, URZ, 0x1f, UR32 ;  /* 0x0000001f3f15a899 */ /* 0x000fe40008011420 */
[----:B------:R-:W-:-:S02]  /*1f340*/  USHF.R.S32.HI UR7, URZ, 0x1f, UR13 ;  /* 0x0000001f3f077899 */ /* 0x000fc4000801140d */
        /* <DEDUP_REMOVED lines=146> */
[----:B------:R-:W-:Y:S01]  /*1fc70*/  STS [R2], R8 ;  /* 0x0000000802007388 */ /* 0x000fe20000000800 */
        /* <DEDUP_REMOVED lines=17> */
[----:B------:R-:W-:Y:S04]  /*1fd90*/  STS [R2], R16 ;  /* 0x0000001002007388 */ /* 0x000fe80000000800 */
[----:B------:R-:W-:Y:S04]  /*1fda0*/  STS [R2+0x400], R15 ;  /* 0x0004000f02007388 */ /* 0x000fe80000000800 */
[----:B------:R-:W-:Y:S04]  /*1fdb0*/  STS [R4+0x2000], R18 ;  /* 0x0020001204007388 */ /* 0x000fe80000000800 */
[----:B------:R1:W-:Y:S04]  /*1fdc0*/  STS [R4+0x2400], R17 ;  /* 0x0024001104007388 */ /* 0x0003e80000000800 */
[----:B------:R2:W-:Y:S04]  /*1fdd0*/  STS [R2+0x2000], R14 ;  /* 0x0020000e02007388 */ /* 0x0005e80000000800 */
[----:B------:R3:W-:Y:S04]  /*1fde0*/  STS [R2+0x2400], R23 ;  /* 0x0024001702007388 */ /* 0x0007e80000000800 */
[----:B------:R-:W-:Y:S04]  /*1fdf0*/  STS [R0], R31 ;  /* 0x0000001f00007388 */ /* 0x000fe80000000800 */
[----:B------:R-:W-:Y:S01]  /*1fe00*/  STS [R0+0x400], R30 ;  /* 0x0004001e00007388 */ /* 0x000fe20000000800 */
[----:B-1----:R-:W-:-:S04]  /*1fe10*/  IADD3 R4, R6, 0x400, R0 ;  /* 0x0000040006047810 */ /* 0x002fc80007ffe000 */
[C---:B------:R-:W-:Y:S02]  /*1fe20*/  IADD3 R4, R5.reuse, R4, RZ ;  /* 0x0000000405047210 */ /* 0x040fe40007ffe0ff */
[----:B--2---:R-:W-:Y:S02]  /*1fe30*/  MOV R14, 0x7f800000 ;  /* 0x7f800000000e7802 */ /* 0x004fe40000000f00 */
[----:B---3--:R-:W-:Y:S02]  /*1fe40*/  IADD3 R2, R5, R0, RZ ;  /* 0x0000000005027210 */ /* 0x008fe40007ffe0ff */
[----:B------:R-:W-:Y:S02]  /*1fe50*/  @P5 MUFU.LG2 R5, R38 ;  /* 0x0000002600055308 */ /* 0x000fe40000000c00 */
[C---:B------:R-:W-:Y:S01]  /*1fe60*/  IADD3 R3, R6.reuse, R2, RZ ;  /* 0x0000000206037210 */ /* 0x040fe20007ffe0ff */
[----:B------:R-:W-:Y:S04]  /*1fe70*/  STS [R2], R27 ;  /* 0x0000001b02007388 */ /* 0x000fe80000000800 */
[----:B------:R-:W-:Y:S04]  /*1fe80*/  STS [R2+0x400], R26 ;  /* 0x0004001a02007388 */ /* 0x000fe80000000800 */
[----:B------:R-:W-:Y:S04]  /*1fe90*/  STS [R0+0x2000], R29 ;  /* 0x0020001d00007388 */ /* 0x000fe80000000800 */
[----:B------:R1:W-:Y:S04]  /*1fea0*/  STS [R0+0x2400], R28 ;  /* 0x0024001c00007388 */ /* 0x0003e80000000800 */
[----:B------:R-:W-:Y:S04]  /*1feb0*/  STS [R2+0x2000], R25 ;  /* 0x0020001902007388 */ /* 0x000fe80000000800 */
[----:B------:R2:W-:Y:S01]  /*1fec0*/  STS [R2+0x2400], R34 ;  /* 0x0024002202007388 */ /* 0x0005e20000000800 */
[----:B-1----:R-:W-:-:S05]  /*1fed0*/  IADD3 R0, R6, R0, RZ ;  /* 0x0000000006007210 */ /* 0x002fca0007ffe0ff */
[----:B------:R-:W-:Y:S01]  /*1fee0*/  STS [R0], R33 ;  /* 0x0000002100007388 */ /* 0x000fe20000000800 */
[----:B--2---:R-:W1:Y:S03]  /*1fef0*/  @P3 MUFU.LG2 R2, R40 ;  /* 0x0000002800023308 */ /* 0x004e660000000c00 */
[----:B------:R-:W-:Y:S04]  /*1ff00*/  STS [R0+0x400], R24 ;  /* 0x0004001800007388 */ /* 0x000fe80000000800 */
[----:B------:R2:W-:Y:S04]  /*1ff10*/  STS [R3], R12 ;  /* 0x0000000c03007388 */ /* 0x0005e80000000800 */
[----:B------:R-:W-:Y:S04]  /*1ff20*/  STS [R4], R10 ;  /* 0x0000000a04007388 */ /* 0x000fe80000000800 */
[----:B------:R-:W-:Y:S01]  /*1ff30*/  STS [R0+0x2000], R22 ;  /* 0x0020001600007388 */ /* 0x000fe20000000800 */
[----:B-1----:R-:W-:-:S03]  /*1ff40*/  @P3 FMUL.FTZ R2, R2, 0.69314718246459960938 ;  /* 0x3f31721802023820 */ /* 0x002fc60000410000 */
[----:B------:R1:W-:Y:S04]  /*1ff50*/  STS [R0+0x2400], R13 ;  /* 0x0024000d00007388 */ /* 0x0003e80000000800 */
[----:B------:R3:W-:Y:S04]  /*1ff60*/  STS [R3+0x2000], R11 ;  /* 0x0020000b03007388 */ /* 0x0007e80000000800 */
[----:B------:R4:W-:Y:S04]  /*1ff70*/  STS [R4+0x2000], R9 ;  /* 0x0020000904007388 */ /* 0x0009e80000000800 */
[----:B------:R-:W-:Y:S01]  /*1ff80*/  BAR.SYNC.DEFER_BLOCKING 0x0 ;  /* 0x0000000000007b1d */ /* 0x000fe20000010000 */
[----:B--2---:R-:W-:-:S02]  /*1ff90*/  MOV R12, 0x7f800000 ;  /* 0x7f800000000c7802 */ /* 0x004fc40000000f00 */
[----:B-1----:R-:W-:Y:S02]  /*1ffa0*/  LOP3.LUT R0, R41, 0xffffffe0, RZ, 0xc0, !PT ;  /* 0xffffffe029007812 */ /* 0x002fe400078ec0ff */
[----:B------:R-:W-:Y:S02]  /*1ffb0*/  MOV R13, 0x7f800000 ;  /* 0x7f800000000d7802 */ /* 0x000fe40000000f00 */
[----:B------:R-:W-:Y:S01]  /*1ffc0*/  IADD3 R0, -R0, R42, RZ ;  /* 0x0000002a00007210 */ /* 0x000fe20007ffe1ff */
[----:B---3--:R-:W1:Y:S03]  /*1ffd0*/  @P4 MUFU.LG2 R3, R37 ;  /* 0x0000002500034308 */ /* 0x008e660000000c00 */
[----:B------:R-:W-:Y:S01]  /*1ffe0*/  LOP3.LUT P1, RZ, R0, 0x3, RZ, 0xc0, !PT ;  /* 0x0000000300ff7812 */ /* 0x000fe2000782c0ff */
[----:B----4-:R-:W-:Y:S01]  /*1fff0*/  @P5 FMUL.FTZ R4, R5, 0.69314718246459960938 ;  /* 0x3f31721805045820 */ /* 0x010fe20000410000 */
[----:B------:R-:W-:Y:S01]  /*20000*/  MOV R9, 0x7f800000 ;  /* 0x7f80000000097802 */ /* 0x000fe20000000f00 */
[----:B-----5:R2:W3:Y:S01]  /*20010*/  LDS.128 R16, [R243] ;  /* 0x00000000f3107984 */ /* 0x0204e20000000c00 */
[----:B------:R-:W-:Y:S01]  /*20020*/  @P3 FFMA.FTZ R9, R71, c[0x0][0x238], R2 ;  /* 0x00008e0047093a23 */ /* 0x000fe20000010002 */
        /* <DEDUP_REMOVED lines=12> */
[----:B------:R4:W1:Y:S01]  /*200f0*/  LDS.128 R56, [R243+0x3800] ;  /* 0x00380000f3387984 */ /* 0x0008620000000c00 */
[----:B------:R-:W-:Y:S05]  /*20100*/  @P1 BRA `(.L_x_645) ;  /* 0x000002c000001947 */ /* 0x000fea0003800000 */
[----:B------:R-:W5:Y:S01]  /*20110*/  S2R R3, SR_TID.X ;  /* 0x0000000000037919 */ /* 0x000f620000002100 */
[----:B------:R-:W-:-:S04]  /*20120*/  SHF.R.S32.HI R2, RZ, 0x1f, R32 ;  /* 0x0000001fff027819 */ /* 0x000fc80000011420 */
[----:B------:R-:W-:-:S04]  /*20130*/  LEA.HI R2, R2, R32, RZ, 0x2 ;  /* 0x0000002002027211 */ /* 0x000fc800078f10ff */
[----:B------:R-:W-:-:S05]  /*20140*/  LOP3.LUT R2, R2, 0xffffffc, RZ, 0xc0, !PT ;  /* 0x0ffffffc02027812 */ /* 0x000fca00078ec0ff */
[----:B------:R-:W-:Y:S01]  /*20150*/  IMAD.IADD R2, R32, 0x1, -R2 ;  /* 0x0000000120027824 */ /* 0x000fe200078e0a02 */
[----:B-----5:R-:W-:-:S04]  /*20160*/  SHF.R.S32.HI R0, RZ, 0x1f, R3 ;  /* 0x0000001fff007819 */ /* 0x020fc80000011403 */
[----:B------:R-:W-:-:S04]  /*20170*/  LEA.HI R0, R0, R3, RZ, 0x5 ;  /* 0x0000000300007211 */ /* 0x000fc800078f28ff */
[----:B------:R-:W-:-:S05]  /*20180*/  LOP3.LUT R0, R0, 0xffffffe0, RZ, 0xc0, !PT ;  /* 0xffffffe000007812 */ /* 0x000fca00078ec0ff */
[----:B------:R-:W-:-:S05]  /*20190*/  IMAD.IADD R0, R3, 0x1, -R0 ;  /* 0x0000000103007824 */ /* 0x000fca00078e0a00 */
[----:B------:R-:W-:-:S04]  /*201a0*/  SHF.R.S32.HI R3, RZ, 0x1f, R0 ;  /* 0x0000001fff037819 */ /* 0x000fc80000011400 */
[----:B------:R-:W-:-:S04]  /*201b0*/  LEA.HI R0, R3, R0, RZ, 0x2 ;  /* 0x0000000003007211 */ /* 0x000fc800078f10ff */
[----:B------:R-:W-:-:S05]  /*201c0*/  SHF.R.S32.HI R0, RZ, 0x2, R0 ;  /* 0x00000002ff007819 */ /* 0x000fca0000011400 */
        /* <DEDUP_REMOVED lines=32> */
.L_x_645:
[----:B------:R-:W-:Y:S05]  /*203d0*/  BSYNC B0 ;  /* 0x0000000000007941 */ /* 0x000fea0003800000 */
.L_x_644:
[----:B----4-:R-:W4:Y:S01]  /*203e0*/  LDL.LU.64 R4, [R1+0xc0] ;  /* 0x0000c00001047983 */ /* 0x010f220000300a00 */
[----:B------:R-:W-:Y:S01]  /*203f0*/  LEA.HI R12, R43, R42, RZ, 0x3 ;  /* 0x0000002a2b0c7211 */ /* 0x000fe200078f18ff */
[----:B------:R-:W-:Y:S01]  /*20400*/  UIMAD UR10, UR10, -0x80, UR35 ;  /* 0xffffff800a0a78a4 */ /* 0x000fe2000f8e0223 */
[----:B------:R-:W-:Y:S01]  /*20410*/  BSSY B0, `(.L_x_646) ;  /* 0x0000021000007945 */ /* 0x000fe20003800000 */
[----:B------:R-:W5:Y:S01]  /*20420*/  S2R R3, SR_TID.X ;  /* 0x0000000000037919 */ /* 0x000f620000002100 */
[----:B------:R-:W-:Y:S02]  /*20430*/  USHF.R.S32.HI UR6, URZ, 0x1f, UR11 ;  /* 0x0000001f3f067899 */ /* 0x000fe4000801140b */
[----:B------:R-:W-:Y:S01]  /*20440*/  ULDC.64 UR4, c[0x0][0x1f0] ;  /* 0x00007c0000047ab9 */ /* 0x000fe20000000a00 */
[----:B------:R-:W3:Y:S01]  /*20450*/  S2R R10, SR_CTAID.Z ;  /* 0x00000000000a7919 */ /* 0x000ee20000002700 */
[----:B------:R-:W-:-:S04]  /*20460*/  UIMAD UR4, UR6, UR4, URZ ;  /* 0x00000004060472a4 */ /* 0x000fc8000f8e023f */
[----:B------:R-:W-:Y:S01]  /*20470*/  UIMAD UR4, UR11, UR5, UR4 ;  /* 0x000000050b0472a4 */ /* 0x000fe2000f8e0204 */
[----:B-----5:R-:W-:-:S04]  /*20480*/  SHF.R.S32.HI R2, RZ, 0x1f, R3 ;  /* 0x0000001fff027819 */ /* 0x020fc80000011403 */
[----:B------:R-:W-:-:S04]  /*20490*/  LEA.HI R2, R2, R3, RZ, 0x3 ;  /* 0x0000000302027211 */ /* 0x000fc800078f18ff */
[----:B------:R-:W-:Y:S02]  /*204a0*/  LOP3.LUT R0, R2, 0xfffffff8, RZ, 0xc0, !PT ;  /* 0xfffffff802007812 */ /* 0x000fe400078ec0ff */
[----:B------:R-:W-:-:S03]  /*204b0*/  SHF.R.S32.HI R2, RZ, 0x3, R2 ;  /* 0x00000003ff027819 */ /* 0x000fc60000011402 */
[----:B------:R-:W-:Y:S01]  /*204c0*/  IMAD.IADD R0, R3, 0x1, -R0 ;  /* 0x0000000103007824 */ /* 0x000fe200078e0a00 */
[----:B------:R-:W-:-:S03]  /*204d0*/  SHF.R.S32.HI R3, RZ, 0x3, R12 ;  /* 0x00000003ff037819 */ /* 0x000fc6000001140c */
[----:B------:R-:W-:-:S05]  /*204e0*/  IMAD.SHL.U32 R0, R0, 0x8, RZ ;  /* 0x0000000800007824 */ /* 0x000fca00078e00ff */
[----:B------:R-:W-:Y:S02]  /*204f0*/  SHF.R.S32.HI R0, RZ, 0x1f, R0 ;  /* 0x0000001fff007819 */ /* 0x000fe40000011400 */
[C---:B----4-:R-:W-:Y:S02]  /*20500*/  ISETP.GE.AND P1, PT, R4.reuse, c[0x0][0x220], PT ;  /* 0x0000880004007a0c */ /* 0x050fe40003f26270 */
[----:B------:R-:W-:-:S04]  /*20510*/  IADD3 R4, P0, R4, UR14, RZ ;  /* 0x0000000e04047c10 */ /* 0x000fc8000ff1e0ff */
[----:B------:R-:W-:Y:S01]  /*20520*/  IADD3.X R5, R0, UR8, RZ, P0, !PT ;  /* 0x0000000800057c10 */ /* 0x000fe200087fe4ff */
[----:B------:R-:W-:Y:S01]  /*20530*/  IMAD.U32 R0, RZ, RZ, UR33 ;  /* 0x00000021ff007e24 */ /* 0x000fe2000f8e00ff */
[----:B------:R-:W-:Y:S02]  /*20540*/  ISETP.GE.OR P0, PT, R3, UR10, P1 ;  /* 0x0000000a03007c0c */ /* 0x000fe40008f06670 */
[----:B------:R-:W-:Y:S01]  /*20550*/  SHF.R.S32.HI R3, RZ, 0x1f, R2 ;  /* 0x0000001fff037819 */ /* 0x000fe20000011402 */
[----:B---3--:R-:W-:-:S04]  /*20560*/  IMAD.WIDE.U32 R10, R10, c[0x0][0x1f0], R4 ;  /* 0x00007c000a0a7a25 */ /* 0x008fc800078e0004 */
        /* <DEDUP_REMOVED lines=10> */
[----:B------:R3:W-:Y:S02]  /*20610*/  STG.E.128 [R4.64], R16 ;  /* 0x0000001004007986 */ /* 0x0007e4000c101d32 */
.L_x_647:
[----:B------:R-:W-:Y:S05]  /*20620*/  BSYNC B0 ;  /* 0x0000000000007941 */ /* 0x000fea0003800000 */
.L_x_646:
[----:B------:R-:W-:Y:S01]  /*20630*/  LEA.HI.SX32 R0, R12, 0x10, 0x1d ;  /* 0x000000100c007811 */ /* 0x000fe200078feaff */
        /* <DEDUP_REMOVED lines=13> */
[----:B--2---:R2:W-:Y:S02]  /*20710*/  STG.E.128 [R4.64], R20 ;  /* 0x0000001404007986 */ /* 0x0045e4000c101d32 */
.L_x_649:
[----:B------:R-:W-:Y:S05]  /*20720*/  BSYNC B0 ;  /* 0x0000000000007941 */ /* 0x000fea0003800000 */
.L_x_648:
[----:B------:R-:W-:Y:S01]  /*20730*/  LEA.HI.SX32 R0, R12, 0x20, 0x1d ;  /* 0x000000200c007811 */ /* 0x000fe200078feaff */
[----:B------:R-:W-:Y:S03]  /*20740*/  BSSY B0, `(.L_x_650) ;  /* 0x000000e000007945 */ /* 0x000fe60003800000 */
[----:B------:R-:W-:-:S13]  /*20750*/  ISETP.GE.OR P0, PT, R0, UR10, P1 ;  /* 0x0000000a00007c0c */ /* 0x000fda0008f06670 */
[----:B------:R-:W-:Y:S05]  /*20760*/  @P0 BRA `(.L_x_651) ;  /* 0x000000b000000947 */ /* 0x000fea0003800000 */
[----:B--23--:R-:W-:Y:S01]  /*20770*/  IADD3 R4, P0, R6, 0x20, RZ ;  /* 0x0000002006047810 */ /* 0x00cfe20007f1e0ff */
        /* <DEDUP_REMOVED lines=10> */
.L_x_651:
[----:B------:R-:W-:Y:S05]  /*20820*/  BSYNC B0 ;  /* 0x0000000000007941 */ /* 0x000fea0003800000 */
.L_x_650:
        /* <DEDUP_REMOVED lines=15> */
.L_x_653:
[----:B------:R-:W-:Y:S05]  /*20920*/  BSYNC B0 ;  /* 0x0000000000007941 */ /* 0x000fea0003800000 */
.L_x_652:
[----:B------:R-:W-:Y:S01]  /*20930*/  LEA.HI.SX32 R0, R12, 0x40, 0x1d ;  /* 0x000000400c007811 */ /* 0x000fe200078feaff */
[----:B------:R-:W-:Y:S03]  /*20940*/  BSSY B0, `(.L_x_654) ;  /* 0x000000e000007945 */ /* 0x000fe60003800000 */
[----:B------:R-:W-:-:S13]  /*20950*/  ISETP.GE.OR P0, PT, R0, UR10, P1 ;  /* 0x0000000a00007c0c */ /* 0x000fda0008f06670 */
[----:B------:R-:W-:Y:S05]  /*20960*/  @P0 BRA `(.L_x_655) ;  /* 0x000000b000000947 */ /* 0x000fea0003800000 */
[----:B-123--:R-:W-:Y:S01]  /*20970*/  IADD3 R4, P0, R6, 0x40, RZ ;  /* 0x0000004006047810 */ /* 0x00efe20007f1e0ff */
        /* <DEDUP_REMOVED lines=10> */
.L_x_655:
[----:B------:R-:W-:Y:S05]  /*20a20*/  BSYNC B0 ;  /* 0x0000000000007941 */ /* 0x000fea0003800000 */
.L_x_654:
        /* <DEDUP_REMOVED lines=15> */
.L_x_657:
[----:B------:R-:W-:Y:S05]  /*20b20*/  BSYNC B0 ;  /* 0x0000000000007941 */ /* 0x000fea0003800000 */
.L_x_656:
        /* <DEDUP_REMOVED lines=15> */
.L_x_659:
[----:B------:R-:W-:Y:S05]  /*20c20*/  BSYNC B0 ;  /* 0x0000000000007941 */ /* 0x000fea0003800000 */
.L_x_658:
[----:B------:R-:W-:-:S04]  /*20c30*/  LEA.HI.SX32 R0, R12, 0x70, 0x1d ;  /* 0x000000700c007811 */ /* 0x000fc800078feaff */
[----:B------:R-:W-:-:S13]  /*20c40*/  ISETP.GE.OR P0, PT, R0, UR10, P1 ;  /* 0x0000000a00007c0c */ /* 0x000fda0008f06670 */
[----:B------:R-:W-:Y:S05]  /*20c50*/  @P0 EXIT ;  /* 0x000000000000094d */ /* 0x000fea0003800000 */
[----:B------:R-:W-:Y:S01]  /*20c60*/  IADD3 R6, P0, R6, 0x70, RZ ;  /* 0x0000007006067810 */ /* 0x000fe20007f1e0ff */
[----:B------:R-:W-:Y:S01]  /*20c70*/  IMAD.MOV.U32 R2, RZ, RZ, R10 ;  /* 0x000000ffff027224 */ /* 0x000fe200078e000a */
[----:B------:R-:W-:-:S03]  /*20c80*/  MOV R3, R9 ;  /* 0x0000000900037202 */ /* 0x000fc60000000f00 */
[----:B------:R-:W-:Y:S02]  /*20c90*/  IMAD.X R0, RZ, RZ, R7, P0 ;  /* 0x000000ffff007224 */ /* 0x000fe400000e0607 */
[----:B-123--:R-:W-:-:S04]  /*20ca0*/  IMAD.WIDE.U32 R4, R6, c[0x0][0x1e8], R2 ;  /* 0x00007a0006047a25 */ /* 0x00efc800078e0002 */
[----:B------:R-:W-:Y:S01]  /*20cb0*/  IMAD R0, R0, c[0x0][0x1e8], RZ ;  /* 0x00007a0000007a24 */ /* 0x000fe200078e02ff */
[----:B------:R-:W-:-:S03]  /*20cc0*/  LEA R2, P0, R4, c[0x0][0x1d0], 0x1 ;  /* 0x0000740004027a11 */ /* 0x000fc600078008ff */
[----:B------:R-:W-:-:S05]  /*20cd0*/  IMAD R0, R6, c[0x0][0x1ec], R0 ;  /* 0x00007b0006007a24 */ /* 0x000fca00078e0200 */
[----:B------:R-:W-:-:S04]  /*20ce0*/  IADD3 R0, R0, R5, RZ ;  /* 0x0000000500007210 */ /* 0x000fc80007ffe0ff */
[----:B------:R-:W-:-:S05]  /*20cf0*/  LEA.HI.X R3, R4, c[0x0][0x1d4], R0, 0x1, P0 ;  /* 0x0000750004037a11 */ /* 0x000fca00000f0c00 */
[----:B------:R-:W-:Y:S01]  /*20d00*/  STG.E.128 [R2.64], R56 ;  /* 0x0000003802007986 */ /* 0x000fe2000c101d32 */
[----:B------:R-:W-:Y:S05]  /*20d10*/  EXIT ;  /* 0x000000000000794d */ /* 0x000fea0003800000 */
.L_x_660:
        /* <DEDUP_REMOVED lines=14> */
.L_x_2122:


//--------------------- .text._ZN5flash16flash_fwd_kernelI23Flash_fwd_kernel_traitsILi64ELi128ELi128ELi4ELb0ELb0EN7cutlass10bfloat16_tE19Flash_kernel_traitsILi64ELi128ELi128ELi4ES3_EELb0ELb0ELb1ELb0ELb0ELb0ELb1ELb0EEEvNS_16Flash_fwd_paramsE --------------------------
	.section	.text._ZN5flash16flash_fwd_kernelI23Flash_fwd_kernel_traitsILi64ELi128ELi128ELi4ELb0ELb0EN7cutlass10bfloat16_tE19Flash_kernel_traitsILi64ELi128ELi128ELi4ES3_EELb0ELb0ELb1ELb0ELb0ELb0ELb1ELb0EEEvNS_16Flash_fwd_paramsE,"ax",@progbits
	.sectioninfo	@"SHI_REGISTERS=255"
	.align	128
        .global         _ZN5flash16flash_fwd_kernelI23Flash_fwd_kernel_traitsILi64ELi128ELi128ELi4ELb0ELb0EN7cutlass10bfloat16_tE19Flash_kernel_traitsILi64ELi128ELi128ELi4ES3_EELb0ELb0ELb1ELb0ELb0ELb0ELb1ELb0EEEvNS_16Flash_fwd_paramsE
        .type           _ZN5flash16flash_fwd_kernelI23Flash_fwd_kernel_traitsILi64ELi128ELi128ELi4ELb0ELb0EN7cutlass10bfloat16_tE19Flash_kernel_traitsILi64ELi128ELi128ELi4ES3_EELb0ELb0ELb1ELb0ELb0ELb0ELb1ELb0EEEvNS_16Flash_fwd_paramsE,@function
        .size           _ZN5flash16flash_fwd_kernelI23Flash_fwd_kernel_traitsILi64ELi128ELi128ELi4ELb0ELb0EN7cutlass10bfloat16_tE19Flash_kernel_traitsILi64ELi128ELi128ELi4ES3_EELb0ELb0ELb1ELb0ELb0ELb0ELb1ELb0EEEvNS_16Flash_fwd_paramsE,(.L_x_2123 - _ZN5flash16flash_fwd_kernelI23Flash_fwd_kernel_traitsILi64ELi128ELi128ELi4ELb0ELb0EN7cutlass10bfloat16_tE19Flash_kernel_traitsILi64ELi128ELi128ELi4ES3_EELb0ELb0ELb1ELb0ELb0ELb0ELb1ELb0EEEvNS_16Flash_fwd_paramsE)
        .other          _ZN5flash16flash_fwd_kernelI23Flash_fwd_kernel_traitsILi64ELi128ELi128ELi4ELb0ELb0EN7cutlass10bfloat16_tE19Flash_kernel_traitsILi64ELi128ELi128ELi4ES3_EELb0ELb0ELb1ELb0ELb0ELb0ELb1ELb0EEEvNS_16Flash_fwd_paramsE,@"STO_CUDA_ENTRY STV_DEFAULT"
_ZN5flash16flash_fwd_kernelI23Flash_fwd_kernel_traitsILi64ELi128ELi128ELi4ELb0ELb0EN7cutlass10bfloat16_tE19Flash_kernel_traitsILi64ELi128ELi128ELi4ES3_EELb0ELb0ELb1ELb0ELb0ELb0ELb1ELb0EEEvNS_16Flash_fwd_paramsE:
.text._ZN5flash16flash_fwd_kernelI23Flash_fwd_kernel_traitsILi64ELi128ELi128ELi4ELb0ELb0EN7cutlass10bfloat16_tE19Flash_kernel_traitsILi64ELi128ELi128ELi4ES3_EELb0ELb0ELb1ELb0ELb0ELb0ELb1ELb0EEEvNS_16Flash_fwd_paramsE:
        /* <DEDUP_REMOVED lines=56> */
.L_x_661:
[----:B------:R-:W-:Y:S02]  /*0380*/  ULDC UR7, c[0x0][0x218] ;  /* 0x0000860000077ab9 */ /* 0x000fe40000000800 */
.L_x_662:
        /* <DEDUP_REMOVED lines=118> */
.L_x_665:
[----:B------:R-:W-:Y:S05]  /*0af0*/  BSYNC B0 ;  /* 0x0000000000007941 */ /* 0x000fea0003800000 */
.L_x_664:
        /* <DEDUP_REMOVED lines=16> */
.L_x_667:
[----:B------:R-:W-:Y:S05]  /*0c00*/  BSYNC B0 ;  /* 0x0000000000007941 */ /* 0x000fea0003800000 */
.L_x_666:
        /* <DEDUP_REMOVED lines=17> */
.L_x_669:
[----:B------:R-:W-:Y:S05]  /*0d20*/  BSYNC B0 ;  /* 0x0000000000007941 */ /* 0x000fea0003800000 */
.L_x_668:
        /* <DEDUP_REMOVED lines=16> */
.L_x_671:
[----:B------:R-:W-:Y:S05]  /*0e30*/  BSYNC B0 ;  /* 0x0000000000007941 */ /* 0x000fea0003800000 */
.L_x_670:
        /* <DEDUP_REMOVED lines=17> */
.L_x_673:
[----:B------:R-:W-:Y:S05]  /*0f50*/  BSYNC B0 ;  /* 0x0000000000007941 */ /* 0x000fea0003800000 */
.L_x_672:
        /* <DEDUP_REMOVED lines=17> */
.L_x_675:
[----:B------:R-:W-:Y:S05]  /*1070*/  BSYNC B0 ;  /* 0x0000000000007941 */ /* 0x000fea0003800000 */
.L_x_674:
        /* <DEDUP_REMOVED lines=16> */
.L_x_677:
[----:B------:R-:W-:Y:S05]  /*1180*/  BSYNC B0 ;  /* 0x0000000000007941 */ /* 0x000fea0003800000 */
.L_x_676:
        /* <DEDUP_REMOVED lines=15> */
.L_x_679:
[----:B------:R-:W-:Y:S05]  /*1280*/  BSYNC B0 ;  /* 0x0000000000007941 */ /* 0x000fea0003800000 */
.L_x_678:
        /* <DEDUP_REMOVED lines=69> */
.L_x_663:
        /* <DEDUP_REMOVED lines=33> */
.L_x_680:
        /* <DEDUP_REMOVED lines=46> */
.L_x_681:
        /* <DEDUP_REMOVED lines=49> */
.L_x_683:
[----:B------:R-:W-:Y:S05]  /*1ee0*/  BSYNC B0 ;  /* 0x0000000000007941 */ /* 0x000fea0003800000 */
.L_x_682:
        /* <DEDUP_REMOVED lines=21> */
.L_x_685:
[----:B------:R-:W-:Y:S05]  /*2040*/  BSYNC B0 ;  /* 0x0000000000007941 */ /* 0x000fea0003800000 */
.L_x_684:
        /* <DEDUP_REMOVED lines=21> */
.L_x_687:
[----:B------:R-:W-:Y:S05]  /*21a0*/  BSYNC B0 ;  /* 0x0000000000007941 */ /* 0x000fea0003800000 */
.L_x_686:
        /* <DEDUP_REMOVED lines=21> */
.L_x_689:
[----:B------:R-:W-:Y:S05]  /*2300*/  BSYNC B0 ;  /* 0x0000000000007941 */ /* 0x000fea0003800000 */
.L_x_688:
        /* <DEDUP_REMOVED lines=21> */
.L_x_691:
[----:B------:R-:W-:Y:S05]  /*2460*/  BSYNC B0 ;  /* 0x0000000000007941 */ /* 0x000fea0003800000 */
.L_x_690:
        /* <DEDUP_REMOVED lines=21> */
.L_x_693:
[----:B------:R-:W-:Y:S05]  /*25c0*/  BSYNC B0 ;  /* 0x0000000000007941 */ /* 0x000fea0003800000 */
.L_x_692:
        /* <DEDUP_REMOVED lines=21> */
.L_x_695:
[----:B------:R-:W-:Y:S05]  /*2720*/  BSYNC B0 ;  /* 0x0000000000007941 */ /* 0x000fea0003800000 */
.L_x_694:
        /* <DEDUP_REMOVED lines=25> */
.L_x_697:
[----:B------:R-:W-:Y:S05]  /*28c0*/  BSYNC B0 ;  /* 0x0000000000007941 */ /* 0x000fea0003800000 */
.L_x_696:
        /* <DEDUP_REMOVED lines=59> */
.L_x_699:
[----:B------:R-:W-:Y:S05]  /*2c80*/  BSYNC B0 ;  /* 0x0000000000007941 */ /* 0x000fea0003800000 */
.L_x_698:
        /* <DEDUP_REMOVED lines=17> */
.L_x_701:
[----:B------:R-:W-:Y:S05]  /*2da0*/  BSYNC B0 ;  /* 0x0000000000007941 */ /* 0x000fea0003800000 */
.L_x_700:
        /* <DEDUP_REMOVED lines=17> */
.L_x_703:
[----:B------:R-:W-:Y:S05]  /*2ec0*/  BSYNC B0 ;  /* 0x0000000000007941 */ /* 0x000fea0003800000 */
.L_x_702:
        /* <DEDUP_REMOVED lines=18> */
.L_x_705:
[----:B------:R-:W-:Y:S05]  /*2ff0*/  BSYNC B0 ;  /* 0x0000000000007941 */ /* 0x000fea0003800000 */
.L_x_704:
        /* <DEDUP_REMOVED lines=17> */
.L_x_707:
[----:B------:R-:W-:Y:S05]  /*3110*/  BSYNC B0 ;  /* 0x0000000000007941 */ /* 0x000fea0003800000 */
.L_x_706:
        /* <DEDUP_REMOVED lines=19> */
.L_x_709:
[----:B------:R-:W-:Y:S05]  /*3250*/  BSYNC B0 ;  /* 0x0000000000007941 */ /* 0x000fea0003800000 */
.L_x_708:
        /* <DEDUP_REMOVED lines=19> */
.L_x_711:
[----:B------:R-:W-:Y:S05]  /*3390*/  BSYNC B0 ;  /* 0x0000000000007941 */ /* 0x000fea0003800000 */
.L_x_710:
        /* <DEDUP_REMOVED lines=21> */
.L_x_713:
[----:B------:R-:W-:Y:S05]  /*34f0*/  BSYNC B0 ;  /* 0x0000000000007941 */ /* 0x000fea0003800000 */
.L_x_712:
        /* <DEDUP_REMOVED lines=30> */
.L_x_715:
[----:B------:R-:W-:Y:S05]  /*36e0*/  BSYNC B0 ;  /* 0x0000000000007941 */ /* 0x000fea0003800000 */
.L_x_714:
        /* <DEDUP_REMOVED lines=18> */
.L_x_717:
[----:B------:R-:W-:Y:S05]  /*3810*/  BSYNC B0 ;  /* 0x0000000000007941 */ /* 0x000fea0003800000 */
.L_x_716:
        /* <DEDUP_REMOVED lines=18> */
.L_x_719:
[----:B------:R-:W-:Y:S05]  /*3940*/  BSYNC B0 ;  /* 0x0000000000007941 */ /* 0x000fea0003800000 */
.L_x_718:
        /* <DEDUP_REMOVED lines=19> */
.L_x_721:
[----:B------:R-:W-:Y:S05]  /*3a80*/  BSYNC B0 ;  /* 0x0000000000007941 */ /* 0x000fea0003800000 */
.L_x_720:
        /* <DEDUP_REMOVED lines=18> */
.L_x_723:
[----:B------:R-:W-:Y:S05]  /*3bb0*/  BSYNC B0 ;  /* 0x0000000000007941 */ /* 0x000fea0003800000 */
.L_x_722:
        /* <DEDUP_REMOVED lines=20> */
.L_x_725:
[----:B------:R-:W-:Y:S05]  /*3d00*/  BSYNC B0 ;  /* 0x0000000000007941 */ /* 0x000fea0003800000 */
.L_x_724:
        /* <DEDUP_REMOVED lines=20> */
.L_x_727:
[----:B------:R-:W-:Y:S05]  /*3e50*/  BSYNC B0 ;  /* 0x0000000000007941 */ /* 0x000fea0003800000 */
.L_x_726:
        /* <DEDUP_REMOVED lines=19> */
.L_x_729:
[----:B------:R-:W-:Y:S05]  /*3f90*/  BSYNC B0 ;  /* 0x0000000000007941 */ /* 0x000fea0003800000 */
.L_x_728:
        /* <DEDUP_REMOVED lines=11> */
[----:B------:R-:W-:-:S02]  /*4050*/  UIADD3 UR13, UR11, -UR13, -UR35 ;  /* 0x8000000d0b0d7290 */ /* 0x000fc4000fffe823 */
[----:B------:R-:W-:Y:S01]  /*4060*/  IMAD.IADD R7, R7, 0x1, -R0 ;  /* 0x0000000107077824 */ /* 0x000fe200078e0a00 */
[----:B------:R-:W-:Y:S01]  /*4070*/  LOP3.LUT R0, R6, 0x1c0, RZ, 0xc0, !PT ;  /* 0x000001c006007812 */ /* 0x000fe200078ec0ff */
[----:B------:R-:W-:Y:S02]  /*4080*/  UISETP.GT.AND UP0, UPT, UR9, UR8, UPT ;  /* 0x000000080900728c */ /* 0x000fe4000bf04270 */
[----:B------:R-:W-:Y:S01]  /*4090*/  IMAD.SHL.U32 R6, R7, 0x8, RZ ;  /* 0x0000000807067824 */ /* 0x000fe200078e00ff */
[----:B------:R-:W-:Y:S02]  /*40a0*/  LOP3.LUT R8, R0, 0x8, R5, 0xf8, !PT ;  /* 0x0000000800087812 */ /* 0x000fe400078ef805 */
[----:B------:R-:W-:Y:S02]  /*40b0*/  SHF.R.U32.HI R0, RZ, 0x3, R0 ;  /* 0x00000003ff007819 */ /* 0x000fe40000011600 */
        /* <DEDUP_REMOVED lines=14> */
[----:B------:R-:W1:Y:S01]  /*41a0*/  LDSM.16.M88.4 R8, [R222+0x2000] ;  /* 0x00200000de08783b */ /* 0x000e620000000200 */
[----:B------:R-:W-:Y:S01]  /*41b0*/  IADD3 R226, R135, 0x4040, RZ ;  /* 0x0000404087e27810 */ /* 0x000fe20007ffe0ff */
[----:B------:R-:W-:Y:S01]  /*41c0*/  IMAD R223, R4, 0x2, R222 ;  /* 0x0000000204df7824 */ /* 0x000fe200078e02de */
[----:B------:R-:W-:Y:S01]  /*41d0*/  @P2 IADD3 R226, R3, -0x40, RZ ;  /* 0xffffffc003e22810 */ /* 0x000fe20007ffe0ff */
[----:B------:R-:W5:Y:S01]  /*41e0*/  LDSM.16.M88.4 R20, [R222] ;  /* 0x00000000de14783b */ /* 0x000f620000000200 */
[----:B------:R-:W-:Y:S01]  /*41f0*/  LEA R3, R132, UR10, 0x4 ;  /* 0x0000000a84037c11 */ /* 0x000fe2000f8e20ff */
[----:B------:R-:W-:Y:S01]  /*4200*/  IMAD R224, R2, 0x2, R223 ;  /* 0x0000000202e07824 */ /* 0x000fe200078e02df */
[----:B------:R-:W-:Y:S01]  /*4210*/  ULDC UR10, c[0x0][0x2e8] ;  /* 0x0000ba00000a7ab9 */ /* 0x000fe20000000800 */
[----:B------:R-:W-:Y:S01]  /*4220*/  LDSM.16.M88.4 R36, [R221+0x4000] ;  /* 0x00400000dd24783b */ /* 0x000fe20000000200 */
[----:B------:R-:W-:Y:S01]  /*4230*/  IMAD.IADD R220, R0, 0x1, R226 ;  /* 0x0000000100dc7824 */ /* 0x000fe200078e02e2 */
[----:B------:R-:W-:Y:S01]  /*4240*/  UIADD3 UR10, UR15, UR10, URZ ;  /* 0x0000000a0f0a7290 */ /* 0x000fe2000fffe03f */
[----:B------:R-:W-:Y:S01]  /*4250*/  IMAD.IADD R3, R133, 0x1, R3 ;  /* 0x0000000185037824 */ /* 0x000fe200078e0203 */
[----:B------:R-:W2:Y:S04]  /*4260*/  LDSM.16.M88.4 R16, [R225+0x2000] ;  /* 0x00200000e110783b */ /* 0x000ea80000000200 */
[----:B------:R-:W3:Y:S04]  /*4270*/  LDSM.16.M88.4 R32, [R225] ;  /* 0x00000000e120783b */ /* 0x000ee80000000200 */
[----:B------:R-:W-:Y:S04]  /*4280*/  LDSM.16.M88.4 R68, [R226] ;  /* 0x00000000e244783b */ /* 0x000fe80000000200 */
[----:B------:R-:W-:Y:S04]  /*4290*/  LDSM.16.M88.4 R24, [R223+0x2000] ;  /* 0x00200000df18783b */ /* 0x000fe80000000200 */
[----:B--2---:R-:W-:Y:S04]  /*42a0*/  LDSM.16.M88.4 R28, [R223] ;  /* 0x00000000df1c783b */ /* 0x004fe80000000200 */
[----:B------:R-:W2:Y:S04]  /*42b0*/  LDSM.16.M88.4 R64, [R135+0x4800] ;  /* 0x004800008740783b */ /* 0x000ea80000000200 */
[----:B------:R-:W4:Y:S01]  /*42c0*/  LDSM.16.M88.4 R60, [R135+0x5000] ;  /* 0x00500000873c783b */ /* 0x000f220000000200 */
[-C--:B-1----:R-:W-:Y:S03]  /*42d0*/  HMMA.16816.F32.BF16 R44, R8, R12.reuse, RZ ;  /* 0x0000000c082c723c */ /* 0x082fe600000418ff */
[----:B------:R-:W1:Y:S04]  /*42e0*/  LDSM.16.M88.4 R56, [R135+0x5800] ;  /* 0x005800008738783b */ /* 0x000e680000000200 */
[----:B------:R-:W1:Y:S01]  /*42f0*/  LDSM.16.M88.4 R52, [R135+0x6000] ;  /* 0x006000008734783b */ /* 0x000e620000000200 */
[----:B-----5:R-:W-:Y:S03]  /*4300*/  HMMA.16816.F32.BF16 R40, R20, R12, RZ ;  /* 0x0000000c1428723c */ /* 0x020fe600000418ff */
[----:B------:R-:W5:Y:S05]  /*4310*/  LDSM.16.M88.4 R48, [R135+0x6800] ;  /* 0x006800008730783b */ /* 0x000f6a0000000200 */
[----:B------:R-:W-:Y:S08]  /*4320*/  HMMA.16816.F32.BF16 R84, R8, R14, RZ ;  /* 0x0000000e0854723c */ /* 0x000ff000000418ff */
[-C--:B------:R-:W-:Y:S01]  /*4330*/  HMMA.16816.F32.BF16 R76, R16, R36.reuse, R44 ;  /* 0x00000024104c723c */ /* 0x080fe2000004182c */
[----:B------:R-:W1:Y:S07]  /*4340*/  LDSM.16.M88.4 R44, [R135+0x7000] ;  /* 0x00700000872c783b */ /* 0x000e6e0000000200 */
[----:B---3--:R-:W-:Y:S01]  /*4350*/  HMMA.16816.F32.BF16 R72, R32, R36, R40 ;  /* 0x000000242048723c */ /* 0x008fe20000041828 */
[----:B------:R-:W3:Y:S07]  /*4360*/  LDSM.16.M88.4 R40, [R135+0x7800] ;  /* 0x007800008728783b */ /* 0x000eee0000000200 */
[----:B--2---:R-:W-:Y:S08]  /*4370*/  HMMA.16816.F32.BF16 R96, R8, R64, RZ ;  /* 0x000000400860723c */ /* 0x004ff000000418ff */
[-C--:B------:R-:W-:Y:S08]  /*4380*/  HMMA.16816.F32.BF16 R92, R24, R68.reuse, R76 ;  /* 0x00000044185c723c */ /* 0x080ff0000004184c */
[----:B------:R-:W-:Y:S01]  /*4390*/  HMMA.16816.F32.BF16 R80, R28, R68, R72 ;  /* 0x000000441c50723c */ /* 0x000fe20000041848 */
[----:B------:R-:W-:Y:S07]  /*43a0*/  LDSM.16.M88.4 R72, [R220] ;  /* 0x00000000dc48783b */ /* 0x000fee0000000200 */
[----:B------:R-:W-:Y:S01]  /*43b0*/  HMMA.16816.F32.BF16 R76, R20, R14, RZ ;  /* 0x0000000e144c723c */ /* 0x000fe200000418ff */
[----:B------:R-:W2:Y:S07]  /*43c0*/  LDSM.16.M88.4 R12, [R224] ;  /* 0x00000000e00c783b */ /* 0x000eae0000000200 */
[C---:B------:R-:W-:Y:S08]  /*43d0*/  HMMA.16816.F32.BF16 R100, R8.reuse, R66, RZ ;  /* 0x000000420864723c */ /* 0x040ff000000418ff */
[C---:B----4-:R-:W-:Y:S08]  /*43e0*/  HMMA.16816.F32.BF16 R112, R8.reuse, R60, RZ ;  /* 0x0000003c0870723c */ /* 0x050ff000000418ff */
[C---:B------:R-:W-:Y:S08]  /*43f0*/  HMMA.16816.F32.BF16 R120, R8.reuse, R62, RZ ;  /* 0x0000003e0878723c */ /* 0x040ff000000418ff */
[C---:B-1----:R-:W-:Y:S08]  /*4400*/  HMMA.16816.F32.BF16 R128, R8.reuse, R56, RZ ;  /* 0x000000380880723c */ /* 0x042ff000000418ff */
[C---:B------:R-:W-:Y:S08]  /*4410*/  HMMA.16816.F32.BF16 R136, R8.reuse, R58, RZ ;  /* 0x0000003a0888723c */ /* 0x040ff000000418ff */
[C---:B------:R-:W-:Y:S08]  /*4420*/  HMMA.16816.F32.BF16 R140, R8.reuse, R52, RZ ;  /* 0x00000034088c723c */ /* 0x040ff000000418ff */
[C---:B------:R-:W-:Y:S08]  /*4430*/  HMMA.16816.F32.BF16 R144, R8.reuse, R54, RZ ;  /* 0x000000360890723c */ /* 0x040ff000000418ff */
[C---:B-----5:R-:W-:Y:S08]  /*4440*/  HMMA.16816.F32.BF16 R148, R8.reuse, R48, RZ ;  /* 0x000000300894723c */ /* 0x060ff000000418ff */
[C---:B------:R-:W-:Y:S08]  /*4450*/  HMMA.16816.F32.BF16 R156, R8.reuse, R50, RZ ;  /* 0x00000032089c723c */ /* 0x040ff000000418ff */
[C---:B------:R-:W-:Y:S08]  /*4460*/  HMMA.16816.F32.BF16 R160, R8.reuse, R44, RZ ;  /* 0x0000002c08a0723c */ /* 0x040ff000000418ff */
[C---:B---3--:R-:W-:Y:S08]  /*4470*/  HMMA.16816.F32.BF16 R164, R8.reuse, R40, RZ ;  /* 0x0000002808a4723c */ /* 0x048ff000000418ff */
[C---:B------:R-:W-:Y:S08]  /*4480*/  HMMA.16816.F32.BF16 R168, R8.reuse, R46, RZ ;  /* 0x0000002e08a8723c */ /* 0x040ff000000418ff */
[----:B------:R-:W-:Y:S01]  /*4490*/  HMMA.16816.F32.BF16 R176, R8, R42, RZ ;  /* 0x0000002a08b0723c */ /* 0x000fe200000418ff */
[----:B------:R-:W1:Y:S07]  /*44a0*/  LDSM.16.M88.4 R8, [R224+0x2000] ;  /* 0x00200000e008783b */ /* 0x000e6e0000000200 */
[C---:B------:R-:W-:Y:S08]  /*44b0*/  HMMA.16816.F32.BF16 R88, R20.reuse, R64, RZ ;  /* 0x000000401458723c */ /* 0x040ff000000418ff */
[C---:B------:R-:W-:Y:S01]  /*44c0*/  HMMA.16816.F32.BF16 R104, R20.reuse, R66, RZ ;  /* 0x000000421468723c */ /* 0x040fe200000418ff */
[----:B------:R-:W3:Y:S07]  /*44d0*/  LDSM.16.M88.4 R64, [R221+0x4800] ;  /* 0x00480000dd40783b */ /* 0x000eee0000000200 */
[C---:B------:R-:W-:Y:S08]  /*44e0*/  HMMA.16816.F32.BF16 R108, R20.reuse, R60, RZ ;  /* 0x0000003c146c723c */ /* 0x040ff000000418ff */
[----:B------:R-:W-:Y:S08]  /*44f0*/  HMMA.16816.F32.BF16 R116, R20, R62, RZ ;  /* 0x0000003e1474723c */ /* 0x000ff000000418ff */
[----:B------:R-:W-:Y:S08]  /*4500*/  HMMA.16816.F32.BF16 R60, R32, R38, R76 ;  /* 0x00000026203c723c */ /* 0x000ff0000004184c */
[----:B--2---:R-:W-:Y:S08]  /*4510*/  HMMA.16816.F32.BF16 R76, R12, R72, R80 ;  /* 0x000000480c4c723c */ /* 0x004ff00000041850 */
[C---:B------:R-:W-:Y:S08]  /*4520*/  HMMA.16816.F32.BF16 R200, R20.reuse, R40, RZ ;  /* 0x0000002814c8723c */ /* 0x040ff000000418ff */
[----:B------:R-:W-:Y:S08]  /*4530*/  HMMA.16816.F32.BF16 R192, R20, R42, RZ ;  /* 0x0000002a14c0723c */ /* 0x000ff000000418ff */
[----:B------:R-:W-:Y:S01]  /*4540*/  HMMA.16816.F32.BF16 R40, R16, R38, R84 ;  /* 0x000000261028723c */ /* 0x000fe20000041854 */
[----:B------:R-:W2:Y:S01]  /*4550*/  LDSM.16.M88.4 R36, [R226+0x800] ;  /* 0x00080000e224783b */ /* 0x000ea20000000200 */
[----:B------:R-:W-:-:S04]  /*4560*/  FMUL.FTZ R0, R76, c[0x0][0x2ec] ;  /* 0x0000bb004c007a20 */ /* 0x000fc80000410000 */
[----:B------:R4:W5:Y:S02]  /*4570*/  MUFU.TANH R235, R0 ;  /* 0x0000000000eb7308 */ /* 0x0009640000002400 */
[C---:B------:R-:W-:Y:S08]  /*4580*/  HMMA.16816.F32.BF16 R184, R20.reuse, R48, RZ ;  /* 0x0000003014b8723c */ /* 0x040ff000000418ff */
[----:B------:R-:W-:Y:S01]  /*4590*/  HMMA.16816.F32.BF16 R188, R20, R50, RZ ;  /* 0x0000003214bc723c */ /* 0x000fe200000418ff */
[----:B------:R-:W-:-:S02]  /*45a0*/  IMAD.MOV.U32 R238, RZ, RZ, R194 ;  /* 0x000000ffffee7224 */ /* 0x000fc400078e00c2 */
[----:B------:R-:W-:Y:S02]  /*45b0*/  IMAD.MOV.U32 R237, RZ, RZ, R195 ;  /* 0x000000ffffed7224 */ /* 0x000fe400078e00c3 */
[----:B------:R-:W-:Y:S02]  /*45c0*/  IMAD.MOV.U32 R7, RZ, RZ, R192 ;  /* 0x000000ffff077224 */ /* 0x000fe400078e00c0 */
[----:B----4-:R-:W-:Y:S01]  /*45d0*/  FMUL.FTZ R0, R77, c[0x0][0x2ec] ;  /* 0x0000bb004d007a20 */ /* 0x010fe20000410000 */
[----:B------:R-:W-:Y:S01]  /*45e0*/  HMMA.16816.F32.BF16 R48, R28, R70, R60 ;  /* 0x000000461c30723c */ /* 0x000fe2000004183c */
[----:B------:R-:W-:Y:S02]  /*45f0*/  IMAD.MOV.U32 R6, RZ, RZ, R193 ;  /* 0x000000ffff067224 */ /* 0x000fe400078e00c1 */
[----:B------:R4:W1:Y:S05]  /*4600*/  MUFU.TANH R236, R0 ;  /* 0x0000000000ec7308 */ /* 0x00086a0000002400 */
[C---:B------:R-:W-:Y:S08]  /*4610*/  HMMA.16816.F32.BF16 R124, R20.reuse, R56, RZ ;  /* 0x00000038147c723c */ /* 0x040ff000000418ff */
[----:B------:R-:W-:Y:S01]  /*4620*/  HMMA.16816.F32.BF16 R152, R20, R58, RZ ;  /* 0x0000003a1498723c */ /* 0x000fe200000418ff */
[----:B----4-:R-:W-:-:S04]  /*4630*/  FMUL.FTZ R0, R78, c[0x0][0x2ec] ;  /* 0x0000bb004e007a20 */ /* 0x010fc80000410000 */
[----:B------:R4:W-:Y:S03]  /*4640*/  MUFU.TANH R250, R0 ;  /* 0x0000000000fa7308 */ /* 0x0009e60000002400 */
[----:B-1----:R-:W-:Y:S08]  /*4650*/  HMMA.16816.F32.BF16 R56, R8, R72, R92 ;  /* 0x000000480838723c */ /* 0x002ff0000004185c */
[----:B------:R-:W-:Y:S01]  /*4660*/  HMMA.16816.F32.BF16 R196, R20, R44, RZ ;  /* 0x0000002c14c4723c */ /* 0x000fe200000418ff */
[----:B----4-:R-:W-:-:S07]  /*4670*/  FMUL.FTZ R0, R79, c[0x0][0x2ec] ;  /* 0x0000bb004f007a20 */ /* 0x010fce0000410000 */
[----:B------:R-:W-:Y:S01]  /*4680*/  HMMA.16816.F32.BF16 R228, R20, R46, RZ ;  /* 0x0000002e14e4723c */ /* 0x000fe200000418ff */
[----:B------:R1:W-:Y:S07]  /*4690*/  MUFU.TANH R252, R0 ;  /* 0x0000000000fc7308 */ /* 0x0003ee0000002400 */
[----:B------:R-:W-:Y:S01]  /*46a0*/  HMMA.16816.F32.BF16 R44, R24, R70, R40 ;  /* 0x00000046182c723c */ /* 0x000fe20000041828 */
[----:B------:R-:W4:Y:S07]  /*46b0*/  LDSM.16.M88.4 R40, [R220+0x800] ;  /* 0x00080000dc28783b */ /* 0x000f2e0000000200 */
[----:B---3--:R-:W-:Y:S01]  /*46c0*/  HMMA.16816.F32.BF16 R60, R32, R64, R88 ;  /* 0x00000040203c723c */ /* 0x008fe20000041858 */
[----:B-1----:R-:W-:-:S04]  /*46d0*/  FMUL.FTZ R0, R56, c[0x0][0x2ec] ;  /* 0x0000bb0038007a20 */ /* 0x002fc80000410000 */
[----:B------:R1:W3:Y:S03]  /*46e0*/  MUFU.TANH R249, R0 ;  /* 0x0000000000f97308 */ /* 0x0002e60000002400 */
[C---:B------:R-:W-:Y:S08]  /*46f0*/  HMMA.16816.F32.BF16 R172, R20.reuse, R52, RZ ;  /* 0x0000003414ac723c */ /* 0x040ff000000418ff */
[----:B------:R-:W-:Y:S01]  /*4700*/  HMMA.16816.F32.BF16 R180, R20, R54, RZ ;  /* 0x0000003614b4723c */ /* 0x000fe200000418ff */
[----:B------:R-:W3:Y:S01]  /*4710*/  LDSM.16.M88.4 R20, [R221+0x5000] ;  /* 0x00500000dd14783b */ /* 0x000ee20000000200 */
[----:B-1----:R-:W-:-:S06]  /*4720*/  FMUL.FTZ R0, R57, c[0x0][0x2ec] ;  /* 0x0000bb0039007a20 */ /* 0x002fcc0000410000 */
[----:B------:R-:W-:Y:S01]  /*4730*/  HMMA.16816.F32.BF16 R52, R12, R74, R48 ;  /* 0x0000004a0c34723c */ /* 0x000fe20000041830 */
[----:B------:R-:W1:Y:S01]  /*4740*/  LDSM.16.M88.4 R48, [R221+0x5800] ;  /* 0x00580000dd30783b */ /* 0x000e620000000200 */
[----:B------:R2:W-:Y:S06]  /*4750*/  MUFU.TANH R251, R0 ;  /* 0x0000000000fb7308 */ /* 0x0005ec0000002400 */
[----:B------:R-:W-:Y:S08]  /*4760*/  HMMA.16816.F32.BF16 R80, R16, R64, R96 ;  /* 0x000000401050723c */ /* 0x000ff00000041860 */
[----:B------:R-:W-:Y:S01]  /*4770*/  HMMA.16816.F32.BF16 R72, R8, R74, R44 ;  /* 0x0000004a0848723c */ /* 0x000fe2000004182c */
[----:B--2---:R-:W-:-:S04]  /*4780*/  FMUL.FTZ R0, R58, c[0x0][0x2ec] ;  /* 0x0000bb003a007a20 */ /* 0x004fc80000410000 */
[----:B------:R2:W1:Y:S03]  /*4790*/  MUFU.TANH R233, R0 ;  /* 0x0000000000e97308 */ /* 0x0004660000002400 */
[----:B------:R-:W-:Y:S08]  /*47a0*/  HMMA.16816.F32.BF16 R44, R28, R36, R60 ;  /* 0x000000241c2c723c */ /* 0x000ff0000004183c */
[----:B------:R-:W-:Y:S01]  /*47b0*/  HMMA.16816.F32.BF16 R88, R16, R66, R100 ;  /* 0x000000421058723c */ /* 0x000fe20000041864 */
[----:B--2---:R-:W-:-:S07]  /*47c0*/  FMUL.FTZ R0, R59, c[0x0][0x2ec] ;  /* 0x0000bb003b007a20 */ /* 0x004fce0000410000 */
[----:B------:R-:W-:Y:S01]  /*47d0*/  HMMA.16816.F32.BF16 R64, R32, R66, R104 ;  /* 0x000000422040723c */ /* 0x000fe20000041868 */
[----:B------:R2:W1:Y:S07]  /*47e0*/  MUFU.TANH R247, R0 ;  /* 0x0000000000f77308 */ /* 0x00046e0000002400 */
[----:B------:R-:W-:Y:S08]  /*47f0*/  HMMA.16816.F32.BF16 R56, R24, R36, R80 ;  /* 0x000000241838723c */ /* 0x000ff00000041850 */
[----:B----4-:R-:W-:Y:S01]  /*4800*/  HMMA.16816.F32.BF16 R44, R12, R40, R44 ;  /* 0x000000280c2c723c */ /* 0x010fe2000004182c */
[----:B--2---:R-:W-:-:S04]  /*4810*/  FMUL.FTZ R0, R52, c[0x0][0x2ec] ;  /* 0x0000bb0034007a20 */ /* 0x004fc80000410000 */
[----:B------:R2:W4:Y:S03]  /*4820*/  MUFU.TANH R245, R0 ;  /* 0x0000000000f57308 */ /* 0x0005260000002400 */
[-C--:B---3--:R-:W-:Y:S08]  /*4830*/  HMMA.16816.F32.BF16 R68, R32, R20.reuse, R108 ;  /* 0x000000142044723c */ /* 0x088ff0000004186c */
[----:B------:R-:W-:Y:S01]  /*4840*/  HMMA.16816.F32.BF16 R84, R16, R20, R112 ;  /* 0x000000141054723c */ /* 0x000fe20000041870 */
[----:B--2---:R-:W-:-:S07]  /*4850*/  FMUL.FTZ R0, R53, c[0x0][0x2ec] ;  /* 0x0000bb0035007a20 */ /* 0x004fce0000410000 */
[-C--:B------:R-:W-:Y:S01]  /*4860*/  HMMA.16816.F32.BF16 R76, R16, R22.reuse, R120 ;  /* 0x00000016104c723c */ /* 0x080fe20000041878 */
[----:B-----5:R-:W-:Y:S01]  /*4870*/  IMAD.MOV.U32 R115, RZ, RZ, R235 ;  /* 0x000000ffff737224 */ /* 0x020fe200078e00eb */
[----:B------:R2:W-:Y:S05]  /*4880*/  MUFU.TANH R248, R0 ;  /* 0x0000000000f87308 */ /* 0x0005ea0000002400 */
[----:B------:R-:W-:Y:S01]  /*4890*/  IMAD.MOV.U32 R123, RZ, RZ, R7 ;  /* 0x000000ffff7b7224 */ /* 0x000fe200078e0007 */
[----:B------:R-:W-:Y:S01]  /*48a0*/  HMMA.16816.F32.BF16 R80, R32, R22, R116 ;  /* 0x000000162050723c */ /* 0x000fe20000041874 */
[----:B------:R-:W3:Y:S01]  /*48b0*/  LDSM.16.M88.4 R20, [R226+0x1000] ;  /* 0x00100000e214783b */ /* 0x000ee20000000200 */
[----:B------:R-:W-:-:S05]  /*48c0*/  IADD3 R7, R3, 0x8, RZ ;  /* 0x0000000803077810 */ /* 0x000fca0007ffe0ff */
[----:B------:R-:W-:Y:S01]  /*48d0*/  IMAD.MOV.U32 R117, RZ, RZ, R238 ;  /* 0x000000ffff757224 */ /* 0x000fe200078e00ee */
[----:B------:R-:W-:Y:S01]  /*48e0*/  HMMA.16816.F32.BF16 R60, R8, R40, R56 ;  /* 0x00000028083c723c */ /* 0x000fe20000041838 */
[----:B------:R-:W-:Y:S02]  /*48f0*/  IMAD.MOV.U32 R119, RZ, RZ, R237 ;  /* 0x000000ffff777224 */ /* 0x000fe400078e00ed */
[----:B--2---:R-:W-:Y:S02]  /*4900*/  FMUL.FTZ R0, R54, c[0x0][0x2ec] ;  /* 0x0000bb0036007a20 */ /* 0x004fe40000410000 */
[----:B------:R-:W-:Y:S02]  /*4910*/  IMAD.MOV.U32 R118, RZ, RZ, R236 ;  /* 0x000000ffff767224 */ /* 0x000fe400078e00ec */
[----:B------:R2:W5:Y:S01]  /*4920*/  MUFU.TANH R215, R0 ;  /* 0x0000000000d77308 */ /* 0x0005620000002400 */
[----:B------:R-:W-:Y:S08]  /*4930*/  HMMA.16816.F32.BF16 R56, R28, R38, R64 ;  /* 0x000000261c38723c */ /* 0x000ff00000041840 */
[----:B-1----:R-:W-:Y:S01]  /*4940*/  HMMA.16816.F32.BF16 R92, R32, R48, R124 ;  /* 0x00000030205c723c */ /* 0x002fe2000004187c */
[----:B--2---:R-:W-:-:S07]  /*4950*/  FMUL.FTZ R0, R55, c[0x0][0x2ec] ;  /* 0x0000bb0037007a20 */ /* 0x004fce0000410000 */
[----:B------:R-:W-:Y:S01]  /*4960*/  HMMA.16816.F32.BF16 R96, R16, R48, R128 ;  /* 0x000000301060723c */ /* 0x000fe20000041880 */
[----:B------:R-:W-:Y:S01]  /*4970*/  IMAD.MOV.U32 R126, RZ, RZ, R6 ;  /* 0x000000ffff7e7224 */ /* 0x000fe200078e0006 */
[----:B------:R-:W-:Y:S01]  /*4980*/  IADD3 R6, R3, 0x40, RZ ;  /* 0x0000004003067810 */ /* 0x000fe20007ffe0ff */
[----:B------:R1:W-:Y:S05]  /*4990*/  MUFU.TANH R246, R0 ;  /* 0x0000000000f67308 */ /* 0x0003ea0000002400 */
[----:B------:R-:W-:Y:S01]  /*49a0*/  HMMA.16816.F32.BF16 R52, R24, R38, R88 ;  /* 0x000000261834723c */ /* 0x000fe20000041858 */
[----:B------:R-:W-:Y:S04]  /*49b0*/  LDSM.16.M88.4 R36, [R220+0x1000] ;  /* 0x00100000dc24783b */ /* 0x000fe80000000200 */
[----:B------:R-:W2:Y:S03]  /*49c0*/  LDSM.16.M88.4 R88, [R221+0x7800] ;  /* 0x00780000dd58783b */ /* 0x000ea60000000200 */
[----:B---3--:R-:W-:Y:S01]  /*49d0*/  HMMA.16816.F32.BF16 R64, R28, R20, R68 ;  /* 0x000000141c40723c */ /* 0x008fe20000041844 */
[----:B-1----:R-:W-:-:S04]  /*49e0*/  FMUL.FTZ R0, R72, c[0x0][0x2ec] ;  /* 0x0000bb0048007a20 */ /* 0x002fc80000410000 */
[----:B------:R1:W3:Y:S03]  /*49f0*/  MUFU.TANH R134, R0 ;  /* 0x0000000000867308 */ /* 0x0002e60000002400 */
[C---:B------:R-:W-:Y:S01]  /*4a00*/  HMMA.16816.F32.BF16 R68, R24.reuse, R20, R84 ;  /* 0x000000141844723c */ /* 0x040fe20000041854 */
[----:B------:R-:W3:Y:S07]  /*4a10*/  LDSM.16.M88.4 R84, [R221+0x7000] ;  /* 0x00700000dd54783b */ /* 0x000eee0000000200 */
[----:B------:R-:W-:Y:S01]  /*4a20*/  HMMA.16816.F32.BF16 R76, R24, R22, R76 ;  /* 0x00000016184c723c */ /* 0x000fe2000004184c */
[----:B-1----:R-:W-:-:S04]  /*4a30*/  FMUL.FTZ R0, R73, c[0x0][0x2ec] ;  /* 0x0000bb0049007a20 */ /* 0x002fc80000410000 */
[----:B------:R1:W-:Y:S03]  /*4a40*/  MUFU.TANH R244, R0 ;  /* 0x0000000000f47308 */ /* 0x0003e60000002400 */
[----:B--2---:R-:W-:Y:S01]  /*4a50*/  HMMA.16816.F32.BF16 R164, R16, R88, R164 ;  /* 0x0000005810a4723c */ /* 0x004fe200000418a4 */
[----:B-1----:R-:W-:-:S07]  /*4a60*/  FMUL.FTZ R0, R74, c[0x0][0x2ec] ;  /* 0x0000bb004a007a20 */ /* 0x002fce0000410000 */
[C---:B------:R-:W-:Y:S01]  /*4a70*/  HMMA.16816.F32.BF16 R216, R16.reuse, R90, R176 ;  /* 0x0000005a10d8723c */ /* 0x040fe200000418b0 */
[----:B------:R1:W2:Y:S07]  /*4a80*/  MUFU.TANH R113, R0 ;  /* 0x0000000000717308 */ /* 0x0002ae0000002400 */
[C---:B---3--:R-:W-:Y:S08]  /*4a90*/  HMMA.16816.F32.BF16 R160, R16.reuse, R84, R160 ;  /* 0x0000005410a0723c */ /* 0x048ff000000418a0 */
[----:B------:R-:W-:Y:S01]  /*4aa0*/  HMMA.16816.F32.BF16 R192, R16, R86, R168 ;  /* 0x0000005610c0723c */ /* 0x000fe200000418a8 */
[----:B-1----:R-:W-:-:S04]  /*4ab0*/  FMUL.FTZ R0, R75, c[0x0][0x2ec] ;  /* 0x0000bb004b007a20 */ /* 0x002fc80000410000 */
[----:B------:R1:W3:Y:S03]  /*4ac0*/  MUFU.TANH R122, R0 ;  /* 0x00000000007a7308 */ /* 0x0002e60000002400 */
[-C--:B------:R-:W-:Y:S08]  /*4ad0*/  HMMA.16816.F32.BF16 R72, R12, R42.reuse, R56 ;  /* 0x0000002a0c48723c */ /* 0x080ff00000041838 */
[----:B------:R-:W-:Y:S01]  /*4ae0*/  HMMA.16816.F32.BF16 R56, R8, R42, R52 ;  /* 0x0000002a0838723c */ /* 0x000fe20000041834 */
[----:B------:R-:W2:Y:S01]  /*4af0*/  LDSM.16.M88.4 R40, [R221+0x6800] ;  /* 0x00680000dd28783b */ /* 0x000ea20000000200 */
[----:B-1----:R-:W-:-:S06]  /*4b00*/  FMUL.FTZ R0, R44, c[0x0][0x2ec] ;  /* 0x0000bb002c007a20 */ /* 0x002fcc0000410000 */
[-C--:B------:R-:W-:Y:S01]  /*4b10*/  HMMA.16816.F32.BF16 R52, R12, R36.reuse, R64 ;  /* 0x000000240c34723c */ /* 0x080fe20000041840 */
[----:B------:R1:W1:Y:S07]  /*4b20*/  MUFU.TANH R120, R0 ;  /* 0x0000000000787308 */ /* 0x00026e0000002400 */
[----:B------:R-:W-:Y:S08]  /*4b30*/  HMMA.16816.F32.BF16 R64, R8, R36, R68 ;  /* 0x000000240840723c */ /* 0x000ff00000041844 */
[----:B------:R-:W-:Y:S01]  /*4b40*/  HMMA.16816.F32.BF16 R68, R16, R50, R136 ;  /* 0x000000321044723c */ /* 0x000fe20000041888 */
[----:B-1----:R-:W-:-:S04]  /*4b50*/  FMUL.FTZ R0, R45, c[0x0][0x2ec] ;  /* 0x0000bb002d007a20 */ /* 0x002fc80000410000 */
[----:B------:R1:W-:Y:S03]  /*4b60*/  MUFU.TANH R234, R0 ;  /* 0x0000000000ea7308 */ /* 0x0003e60000002400 */
[----:B--2---:R-:W-:Y:S01]  /*4b70*/  HMMA.16816.F32.BF16 R104, R16, R40, R148 ;  /* 0x000000281068723c */ /* 0x004fe20000041894 */
[----:B-1----:R-:W-:-:S07]  /*4b80*/  FMUL.FTZ R0, R46, c[0x0][0x2ec] ;  /* 0x0000bb002e007a20 */ /* 0x002fce0000410000 */
[----:B------:R-:W-:Y:S01]  /*4b90*/  HMMA.16816.F32.BF16 R108, R16, R42, R156 ;  /* 0x0000002a106c723c */ /* 0x000fe2000004189c */
[----:B------:R1:W2:Y:S02]  /*4ba0*/  MUFU.TANH R121, R0 ;  /* 0x0000000000797308 */ /* 0x0002a40000002400 */
[----:B-1----:R-:W-:Y:S02]  /*4bb0*/  FMUL.FTZ R0, R47, c[0x0][0x2ec] ;  /* 0x0000bb002f007a20 */ /* 0x002fe40000410000 */
[----:B------:R-:W1:Y:S04]  /*4bc0*/  LDSM.16.M88.4 R44, [R221+0x6000] ;  /* 0x00600000dd2c783b */ /* 0x000e680000000200 */
[----:B------:R2:W-:Y:S02]  /*4bd0*/  MUFU.TANH R214, R0 ;  /* 0x0000000000d67308 */ /* 0x0005e40000002400 */
[----:B--2---:R-:W-:-:S06]  /*4be0*/  FMUL.FTZ R0, R60, c[0x0][0x2ec] ;  /* 0x0000bb003c007a20 */ /* 0x004fcc0000410000 */
[----:B------:R2:W1:Y:S02]  /*4bf0*/  MUFU.TANH R116, R0 ;  /* 0x0000000000747308 */ /* 0x0004640000002400 */
[----:B--2---:R-:W-:Y:S01]  /*4c00*/  FMUL.FTZ R0, R61, c[0x0][0x2ec] ;  /* 0x0000bb003d007a20 */ /* 0x004fe20000410000 */
[----:B-1----:R-:W-:Y:S05]  /*4c10*/  HMMA.16816.F32.BF16 R100, R16, R46, R144 ;  /* 0x0000002e1064723c */ /* 0x002fea0000041890 */
[----:B------:R1:W-:Y:S02]  /*4c20*/  MUFU.TANH R213, R0 ;  /* 0x0000000000d57308 */ /* 0x0003e40000002400 */
[----:B-1----:R-:W-:-:S06]  /*4c30*/  FMUL.FTZ R0, R62, c[0x0][0x2ec] ;  /* 0x0000bb003e007a20 */ /* 0x002fcc0000410000 */
[----:B------:R1:W2:Y:S02]  /*4c40*/  MUFU.TANH R112, R0 ;  /* 0x0000000000707308 */ /* 0x0002a40000002400 */
[----:B-1----:R-:W-:Y:S02]  /*4c50*/  FMUL.FTZ R0, R63, c[0x0][0x2ec] ;  /* 0x0000bb003f007a20 */ /* 0x002fe40000410000 */
[----:B------:R-:W-:Y:S01]  /*4c60*/  HMMA.16816.F32.BF16 R60, R28, R22, R80 ;  /* 0x000000161c3c723c */ /* 0x000fe20000041850 */
[----:B------:R-:W1:Y:S03]  /*4c70*/  LDSM.16.M88.4 R20, [R226+0x1800] ;  /* 0x00180000e214783b */ /* 0x000e660000000200 */
[----:B------:R2:W1:Y:S04]  /*4c80*/  MUFU.TANH R127, R0 ;  /* 0x00000000007f7308 */ /* 0x0004680000002400 */
[----:B------:R-:W-:Y:S01]  /*4c90*/  HMMA.16816.F32.BF16 R80, R16, R44, R140 ;  /* 0x0000002c1050723c */ /* 0x000fe2000004188c */
[----:B------:R-:W1:Y:S01]  /*4ca0*/  LDSM.16.M88.4 R16, [R220+0x1800] ;  /* 0x00180000dc10783b */ /* 0x000e620000000200 */
[----:B--2---:R-:W-:-:S04]  /*4cb0*/  FMUL.FTZ R0, R72, c[0x0][0x2ec] ;  /* 0x0000bb0048007a20 */ /* 0x004fc80000410000 */
[----:B------:R2:W1:Y:S02]  /*4cc0*/  MUFU.TANH R128, R0 ;  /* 0x0000000000807308 */ /* 0x0004640000002400 */
[----:B--2---:R-:W-:-:S06]  /*4cd0*/  FMUL.FTZ R0, R73, c[0x0][0x2ec] ;  /* 0x0000bb0049007a20 */ /* 0x004fcc0000410000 */
[----:B------:R2:W-:Y:S02]  /*4ce0*/  MUFU.TANH R212, R0 ;  /* 0x0000000000d47308 */ /* 0x0005e40000002400 */
[----:B--2---:R-:W-:-:S06]  /*4cf0*/  FMUL.FTZ R0, R74, c[0x0][0x2ec] ;  /* 0x0000bb004a007a20 */ /* 0x004fcc0000410000 */
[----:B------:R2:W1:Y:S02]  /*4d00*/  MUFU.TANH R130, R0 ;  /* 0x0000000000827308 */ /* 0x0004640000002400 */
[----:B--2---:R-:W-:Y:S02]  /*4d10*/  FMUL.FTZ R0, R75, c[0x0][0x2ec] ;  /* 0x0000bb004b007a20 */ /* 0x004fe40000410000 */
[----:B------:R-:W-:Y:S04]  /*4d20*/  HMMA.16816.F32.BF16 R72, R32, R46, R180 ;  /* 0x0000002e2048723c */ /* 0x000fe800000418b4 */
[----:B------:R2:W-:Y:S02]  /*4d30*/  MUFU.TANH R211, R0 ;  /* 0x0000000000d37308 */ /* 0x0005e40000002400 */
[----:B--2---:R-:W-:-:S06]  /*4d40*/  FMUL.FTZ R0, R56, c[0x0][0x2ec] ;  /* 0x0000bb0038007a20 */ /* 0x004fcc0000410000 */
[----:B------:R2:W1:Y:S02]  /*4d50*/  MUFU.TANH R114, R0 ;  /* 0x0000000000727308 */ /* 0x0004640000002400 */
[----:B--2---:R-:W-:-:S06]  /*4d60*/  FMUL.FTZ R0, R57, c[0x0][0x2ec] ;  /* 0x0000bb0039007a20 */ /* 0x004fcc0000410000 */
[----:B------:R2:W-:Y:S02]  /*4d70*/  MUFU.TANH R210, R0 ;  /* 0x0000000000d27308 */ /* 0x0005e40000002400 */
[----:B--2---:R-:W-:-:S06]  /*4d80*/  FMUL.FTZ R0, R58, c[0x0][0x2ec] ;  /* 0x0000bb003a007a20 */ /* 0x004fcc0000410000 */
[----:B------:R2:W1:Y:S02]  /*4d90*/  MUFU.TANH R125, R0 ;  /* 0x00000000007d7308 */ /* 0x0004640000002400 */
[----:B--2---:R-:W-:Y:S02]  /*4da0*/  FMUL.FTZ R0, R59, c[0x0][0x2ec] ;  /* 0x0000bb003b007a20 */ /* 0x004fe40000410000 */
[----:B------:R-:W-:Y:S04]  /*4db0*/  HMMA.16816.F32.BF16 R56, R8, R38, R76 ;  /* 0x000000260838723c */ /* 0x000fe8000004184c */
[----:B------:R2:W1:Y:S04]  /*4dc0*/  MUFU.TANH R208, R0 ;  /* 0x0000000000d07308 */ /* 0x0004680000002400 */
[----:B------:R-:W-:Y:S07]  /*4dd0*/  HMMA.16816.F32.BF16 R76, R32, R40, R184 ;  /* 0x00000028204c723c */ /* 0x000fee00000418b8 */
[----:B------:R-:W-:-:S02]  /*4de0*/  IMAD.MOV.U32 R187, RZ, RZ, R119 ;  /* 0x000000ffffbb7224 */ /* 0x000fc400078e0077 */
[----:B------:R-:W-:Y:S02]  /*4df0*/  IMAD.MOV.U32 R184, RZ, RZ, R123 ;  /* 0x000000ffffb87224 */ /* 0x000fe400078e007b */
[----:B--2---:R-:W-:Y:S02]  /*4e00*/  FMUL.FTZ R0, R52, c[0x0][0x2ec] ;  /* 0x0000bb0034007a20 */ /* 0x004fe40000410000 */
[----:B------:R-:W-:Y:S02]  /*4e10*/  IMAD.MOV.U32 R186, RZ, RZ, R117 ;  /* 0x000000ffffba7224 */ /* 0x000fe400078e0075 */
[----:B------:R2:W1:Y:S01]  /*4e20*/  MUFU.TANH R206, R0 ;  /* 0x0000000000ce7308 */ /* 0x0004620000002400 */
[----:B------:R-:W-:Y:S02]  /*4e30*/  IMAD.MOV.U32 R185, RZ, RZ, R126 ;  /* 0x000000ffffb97224 */ /* 0x000fe400078e007e */
[----:B--2---:R-:W-:-:S05]  /*4e40*/  FMUL.FTZ R0, R53, c[0x0][0x2ec] ;  /* 0x0000bb0035007a20 */ /* 0x004fca0000410000 */
[----:B------:R2:W1:Y:S02]  /*4e50*/  MUFU.TANH R209, R0 ;  /* 0x0000000000d17308 */ /* 0x0004640000002400 */
[----:B--2---:R-:W-:-:S06]  /*4e60*/  FMUL.FTZ R0, R54, c[0x0][0x2ec] ;  /* 0x0000bb0036007a20 */ /* 0x004fcc0000410000 */
[----:B------:R2:W-:Y:S02]  /*4e70*/  MUFU.TANH R207, R0 ;  /* 0x0000000000cf7308 */ /* 0x0005e40000002400 */
[----:B--2---:R-:W-:Y:S02]  /*4e80*/  FMUL.FTZ R0, R55, c[0x0][0x2ec] ;  /* 0x0000bb0037007a20 */ /* 0x004fe40000410000 */
[----:B------:R-:W-:Y:S04]  /*4e90*/  HMMA.16816.F32.BF16 R52, R12, R38, R60 ;  /* 0x000000260c34723c */ /* 0x000fe8000004183c */
[----:B------:R2:W-:Y:S04]  /*4ea0*/  MUFU.TANH R170, R0 ;  /* 0x0000000000aa7308 */ /* 0x0005e80000002400 */
[----:B-1----:R-:W-:Y:S08]  /*4eb0*/  HMMA.16816.F32.BF16 R36, R28, R20, R92 ;  /* 0x000000141c24723c */ /* 0x002ff0000004185c */
[----:B------:R-:W-:Y:S01]  /*4ec0*/  HMMA.16816.F32.BF16 R60, R32, R50, R152 ;  /* 0x00000032203c723c */ /* 0x000fe20000041898 */
[----:B--2---:R-:W-:-:S04]  /*4ed0*/  FMUL.FTZ R0, R64, c[0x0][0x2ec] ;  /* 0x0000bb0040007a20 */ /* 0x004fc80000410000 */
[----:B------:R1:W-:Y:S03]  /*4ee0*/  MUFU.TANH R168, R0 ;  /* 0x0000000000a87308 */ /* 0x0003e60000002400 */
[----:B------:R-:W-:Y:S08]  /*4ef0*/  HMMA.16816.F32.BF16 R92, R32, R42, R188 ;  /* 0x0000002a205c723c */ /* 0x000ff000000418bc */
[----:B------:R-:W-:Y:S01]  /*4f00*/  HMMA.16816.F32.BF16 R48, R12, R16, R36 ;  /* 0x000000100c30723c */ /* 0x000fe20000041824 */
[----:B-1----:R-:W-:-:S07]  /*4f10*/  FMUL.FTZ R0, R65, c[0x0][0x2ec] ;  /* 0x0000bb0041007a20 */ /* 0x002fce0000410000 */
[----:B------:R-:W-:Y:S01]  /*4f20*/  HMMA.16816.F32.BF16 R36, R24, R20, R96 ;  /* 0x000000141824723c */ /* 0x000fe20000041860 */
[----:B------:R1:W-:Y:S07]  /*4f30*/  MUFU.TANH R205, R0 ;  /* 0x0000000000cd7308 */ /* 0x0003ee0000002400 */
[----:B------:R-:W-:Y:S01]  /*4f40*/  HMMA.16816.F32.BF16 R40, R28, R22, R60 ;  /* 0x000000161c28723c */ /* 0x000fe2000004183c */
[----:B-1----:R-:W-:-:S04]  /*4f50*/  FMUL.FTZ R0, R66, c[0x0][0x2ec] ;  /* 0x0000bb0042007a20 */ /* 0x002fc80000410000 */
[----:B------:R1:W2:Y:S02]  /*4f60*/  MUFU.TANH R154, R0 ;  /* 0x00000000009a7308 */ /* 0x0002a40000002400 */
[----:B-1----:R-:W-:Y:S02]  /*4f70*/  FMUL.FTZ R0, R67, c[0x0][0x2ec] ;  /* 0x0000bb0043007a20 */ /* 0x002fe40000410000 */
[----:B------:R-:W-:Y:S04]  /*4f80*/  HMMA.16816.F32.BF16 R64, R32, R44, R172 ;  /* 0x0000002c2040723c */ /* 0x000fe800000418ac */
[----:B------:R1:W1:Y:S04]  /*4f90*/  MUFU.TANH R157, R0 ;  /* 0x00000000009d7308 */ /* 0x0002680000002400 */
[----:B------:R-:W-:Y:S08]  /*4fa0*/  HMMA.16816.F32.BF16 R44, R24, R22, R68 ;  /* 0x00000016182c723c */ /* 0x000ff00000041844 */
[----:B------:R-:W-:Y:S01]  /*4fb0*/  HMMA.16816.F32.BF16 R20, R8, R16, R36 ;  /* 0x000000100814723c */ /* 0x000fe20000041824 */
[----:B-1----:R-:W-:-:S04]  /*4fc0*/  FMUL.FTZ R0, R52, c[0x0][0x2ec] ;  /* 0x0000bb0034007a20 */ /* 0x002fc80000410000 */
[----:B------:R1:W1:Y:S03]  /*4fd0*/  MUFU.TANH R156, R0 ;  /* 0x00000000009c7308 */ /* 0x0002660000002400 */
[----:B------:R-:W-:Y:S01]  /*4fe0*/  HMMA.16816.F32.BF16 R68, R32, R88, R200 ;  /* 0x000000582044723c */ /* 0x000fe200000418c8 */
[----:B-1----:R-:W-:Y:S11]  /*4ff0*/  FMUL.FTZ R0, R53, c[0x0][0x2ec] ;  /* 0x0000bb0035007a20 */ /* 0x002ff60000410000 */
[----:B------:R-:W-:Y:S04]  /*5000*/  @!UPT UIADD3 URZ, URZ, URZ, URZ ;  /* 0x0000003f3f3ff290 */ /* 0x000fe8000fffe03f */
[----:B------:R-:W-:Y:S01]  /*5010*/  FMUL.FTZ R5, R20, c[0x0][0x2ec] ;  /* 0x0000bb0014057a20 */ /* 0x000fe20000410000 */
[----:B------:R-:W-:Y:S01]  /*5020*/  IADD3 R20, R3, UR13, RZ ;  /* 0x0000000d03147c10 */ /* 0x000fe2000fffe0ff */
[----:B------:R1:W-:Y:S01]  /*5030*/  MUFU.TANH R204, R0 ;  /* 0x0000000000cc7308 */ /* 0x0003e20000002400 */
[----:B------:R-:W-:Y:S01]  /*5040*/  FMUL.FTZ R36, R21, c[0x0][0x2ec] ;  /* 0x0000bb0015247a20 */ /* 0x000fe20000410000 */
[----:B------:R-:W-:Y:S01]  /*5050*/  IADD3 R21, R3, UR10, RZ ;  /* 0x0000000a03157c10 */ /* 0x000fe2000fffe0ff */
[----:B------:R-:W-:Y:S01]  /*5060*/  FMUL.FTZ R22, R22, c[0x0][0x2ec] ;  /* 0x0000bb0016167a20 */ /* 0x000fe20000410000 */
[----:B------:R-:W-:Y:S01]  /*5070*/  IMNMX R238, RZ, R20, !PT ;  /* 0x00000014ffee7217 */ /* 0x000fe20007800200 */
[----:B------:R-:W-:Y:S01]  /*5080*/  FMUL.FTZ R23, R23, c[0x0][0x2ec] ;  /* 0x0000bb0017177a20 */ /* 0x000fe20000410000 */
[----:B------:R-:W-:Y:S02]  /*5090*/  IMNMX R242, R21, UR11, PT ;  /* 0x0000000b15f27c17 */ /* 0x000fe4000b800200 */
[----:B------:R2:W-:Y:S01]  /*50a0*/  MUFU.TANH R176, R5 ;  /* 0x0000000500b07308 */ /* 0x0005e20000002400 */
[----:B------:R-:W-:-:S02]  /*50b0*/  IADD3 R20, R7, UR13, RZ ;  /* 0x0000000d07147c10 */ /* 0x000fc4000fffe0ff */
[----:B------:R-:W-:Y:S02]  /*50c0*/  IADD3 R21, R6, UR13, RZ ;  /* 0x0000000d06157c10 */ /* 0x000fe4000fffe0ff */
[----:B------:R-:W-:Y:S02]  /*50d0*/  IMNMX R237, RZ, R20, !PT ;  /* 0x00000014ffed7217 */ /* 0x000fe40007800200 */
[----:B------:R-:W-:Y:S01]  /*50e0*/  IMNMX R236, RZ, R21, !PT ;  /* 0x00000015ffec7217 */ /* 0x000fe20007800200 */
[----:B-1----:R-:W-:Y:S01]  /*50f0*/  FMUL.FTZ R0, R54, c[0x0][0x2ec] ;  /* 0x0000bb0036007a20 */ /* 0x002fe20000410000 */
[----:B------:R1:W-:Y:S01]  /*5100*/  MUFU.TANH R158, R22 ;  /* 0x00000016009e7308 */ /* 0x0003e20000002400 */
[----:B------:R-:W-:Y:S02]  /*5110*/  IADD3 R6, R6, UR10, RZ ;  /* 0x0000000a06067c10 */ /* 0x000fe4000fffe0ff */
[----:B------:R-:W-:Y:S02]  /*5120*/  IADD3 R7, R7, UR10, RZ ;  /* 0x0000000a07077c10 */ /* 0x000fe4000fffe0ff */
[----:B------:R-:W-:-:S02]  /*5130*/  IMNMX R240, R6, UR11, PT ;  /* 0x0000000b06f07c17 */ /* 0x000fc4000b800200 */
[----:B--2---:R-:W-:Y:S01]  /*5140*/  IADD3 R5, R3, 0x48, RZ ;  /* 0x0000004803057810 */ /* 0x004fe20007ffe0ff */
[----:B------:R2:W2:Y:S01]  /*5150*/  MUFU.TANH R155, R0 ;  /* 0x00000000009b7308 */ /* 0x0004a20000002400 */
[----:B------:R-:W-:Y:S02]  /*5160*/  IMNMX R241, R7, UR11, PT ;  /* 0x0000000b07f17c17 */ /* 0x000fe4000b800200 */
[----:B-1----:R-:W-:-:S05]  /*5170*/  IADD3 R22, R5, UR13, RZ ;  /* 0x0000000d05167c10 */ /* 0x002fca000fffe0ff */
[----:B------:R1:W-:Y:S01]  /*5180*/  MUFU.TANH R177, R23 ;  /* 0x0000001700b17308 */ /* 0x0003e20000002400 */
[----:B------:R-:W-:Y:S02]  /*5190*/  IADD3 R5, R5, UR10, RZ ;  /* 0x0000000a05057c10 */ /* 0x000fe4000fffe0ff */
[----:B------:R-:W-:Y:S01]  /*51a0*/  IMNMX R235, RZ, R22, !PT ;  /* 0x00000016ffeb7217 */ /* 0x000fe20007800200 */
[----:B--2---:R-:W-:-:S04]  /*51b0*/  FMUL.FTZ R0, R55, c[0x0][0x2ec] ;  /* 0x0000bb0037007a20 */ /* 0x004fc80000410000 */
[----:B------:R-:W-:Y:S01]  /*51c0*/  MUFU.TANH R178, R36 ;  /* 0x0000002400b27308 */ /* 0x000fe20000002400 */
[-C--:B------:R-:W-:Y:S07]  /*51d0*/  HMMA.16816.F32.BF16 R52, R8, R18.reuse, R44 ;  /* 0x000000120834723c */ /* 0x080fee000004182c */
[----:B------:R2:W-:Y:S01]  /*51e0*/  MUFU.TANH R151, R0 ;  /* 0x0000000000977308 */ /* 0x0005e20000002400 */
[----:B------:R-:W-:Y:S01]  /*51f0*/  HMMA.16816.F32.BF16 R44, R12, R18, R40 ;  /* 0x000000120c2c723c */ /* 0x000fe20000041828 */
[----:B------:R-:W3:Y:S04]  /*5200*/  LDSM.16.M88.4 R16, [R226+0x2000] ;  /* 0x00200000e210783b */ /* 0x000ee80000000200 */
[----:B-1----:R-:W1:Y:S01]  /*5210*/  LDSM.16.M88.4 R20, [R220+0x2000] ;  /* 0x00200000dc14783b */ /* 0x002e620000000200 */
[----:B--2---:R-:W-:-:S04]  /*5220*/  FMUL.FTZ R0, R56, c[0x0][0x2ec] ;  /* 0x0000bb0038007a20 */ /* 0x004fc80000410000 */
[----:B------:R2:W1:Y:S11]  /*5230*/  MUFU.TANH R150, R0 ;  /* 0x0000000000967308 */ /* 0x0004760000002400 */
[----:B------:R-:W-:Y:S03]  /*5240*/  @!UPT UIADD3 URZ, URZ, URZ, URZ ;  /* 0x0000003f3f3ff290 */ /* 0x000fe6000fffe03f */
[----:B------:R-:W-:-:S04]  /*5250*/  FMUL.FTZ R7, R46, c[0x0][0x2ec] ;  /* 0x0000bb002e077a20 */ /* 0x000fc80000410000 */
[----:B------:R4:W-:Y:S01]  /*5260*/  MUFU.TANH R61, R7 ;  /* 0x00000007003d7308 */ /* 0x0009e20000002400 */
[----:B--2---:R-:W-:-:S07]  /*5270*/  FMUL.FTZ R0, R57, c[0x0][0x2ec] ;  /* 0x0000bb0039007a20 */ /* 0x004fce0000410000 */
[----:B------:R2:W-:Y:S01]  /*5280*/  MUFU.TANH R183, R0 ;  /* 0x0000000000b77308 */ /* 0x0005e20000002400 */
[----:B---3--:R-:W-:Y:S01]  /*5290*/  HMMA.16816.F32.BF16 R36, R28, R16, R64 ;  /* 0x000000101c24723c */ /* 0x008fe20000041840 */
[----:B----4-:R-:W-:-:S06]  /*52a0*/  FMUL.FTZ R7, R47, c[0x0][0x2ec] ;  /* 0x0000bb002f077a20 */ /* 0x010fcc0000410000 */
[----:B------:R-:W-:Y:S01]  /*52b0*/  MUFU.TANH R64, R7 ;  /* 0x0000000700407308 */ /* 0x000fe20000002400 */
[----:B------:R-:W-:Y:S01]  /*52c0*/  HMMA.16816.F32.BF16 R40, R24, R16, R80 ;  /* 0x000000101828723c */ /* 0x000fe20000041850 */
[----:B--2---:R-:W-:-:S06]  /*52d0*/  FMUL.FTZ R0, R58, c[0x0][0x2ec] ;  /* 0x0000bb003a007a20 */ /* 0x004fcc0000410000 */
[----:B------:R-:W-:Y:S01]  /*52e0*/  FMUL.FTZ R16, R52, c[0x0][0x2ec] ;  /* 0x0000bb0034107a20 */ /* 0x000fe20000410000 */
[----:B------:R2:W3:Y:S08]  /*52f0*/  MUFU.TANH R147, R0 ;  /* 0x0000000000937308 */ /* 0x0004f00000002400 */
[----:B-1----:R-:W-:Y:S01]  /*5300*/  HMMA.16816.F32.BF16 R36, R12, R20, R36 ;  /* 0x000000140c24723c */ /* 0x002fe20000041824 */
[----:B------:R1:W-:Y:S01]  /*5310*/  MUFU.TANH R62, R16 ;  /* 0x00000010003e7308 */ /* 0x0003e20000002400 */
[----:B--2---:R-:W-:-:S06]  /*5320*/  FMUL.FTZ R0, R59, c[0x0][0x2ec] ;  /* 0x0000bb003b007a20 */ /* 0x004fcc0000410000 */
[----:B------:R-:W-:Y:S01]  /*5330*/  HMMA.16816.F32.BF16 R56, R32, R84, R196 ;  /* 0x000000542038723c */ /* 0x000fe200000418c4 */
[----:B------:R2:W4:Y:S01]  /*5340*/  MUFU.TANH R153, R0 ;  /* 0x0000000000997308 */ /* 0x0005220000002400 */
[----:B-1----:R-:W-:-:S07]  /*5350*/  FMUL.FTZ R16, R54, c[0x0][0x2ec] ;  /* 0x0000bb0036107a20 */ /* 0x002fce0000410000 */
[----:B------:R1:W-:Y:S01]  /*5360*/  MUFU.TANH R60, R16 ;  /* 0x00000010003c7308 */ /* 0x0003e20000002400 */
[----:B--2---:R-:W-:-:S07]  /*5370*/  FMUL.FTZ R0, R48, c[0x0][0x2ec] ;  /* 0x0000bb0030007a20 */ /* 0x004fce0000410000 */
[----:B------:R2:W2:Y:S01]  /*5380*/  MUFU.TANH R181, R0 ;  /* 0x0000000000b57308 */ /* 0x0004a20000002400 */
[----:B-1----:R-:W-:-:S07]  /*5390*/  FMUL.FTZ R16, R36, c[0x0][0x2ec] ;  /* 0x0000bb0024107a20 */ /* 0x002fce0000410000 */
[----:B------:R1:W-:Y:S01]  /*53a0*/  MUFU.TANH R145, R16 ;  /* 0x0000001000917308 */ /* 0x0003e20000002400 */
[----:B--2---:R-:W-:-:S07]  /*53b0*/  FMUL.FTZ R0, R49, c[0x0][0x2ec] ;  /* 0x0000bb0031007a20 */ /* 0x004fce0000410000 */
[----:B------:R2:W2:Y:S01]  /*53c0*/  MUFU.TANH R182, R0 ;  /* 0x0000000000b67308 */ /* 0x0004a20000002400 */
[----:B-1----:R-:W-:-:S07]  /*53d0*/  FMUL.FTZ R16, R38, c[0x0][0x2ec] ;  /* 0x0000bb0026107a20 */ /* 0x002fce0000410000 */
[----:B------:R-:W-:Y:S01]  /*53e0*/  MUFU.TANH R146, R16 ;  /* 0x0000001000927308 */ /* 0x000fe20000002400 */
[----:B--2---:R-:W-:-:S07]  /*53f0*/  FMUL.FTZ R0, R50, c[0x0][0x2ec] ;  /* 0x0000bb0032007a20 */ /* 0x004fce0000410000 */
[----:B------:R1:W-:Y:S02]  /*5400*/  MUFU.TANH R179, R0 ;  /* 0x0000000000b37308 */ /* 0x0003e40000002400 */
[----:B-1----:R-:W-:Y:S02]  /*5410*/  FMUL.FTZ R0, R51, c[0x0][0x2ec] ;  /* 0x0000bb0033007a20 */ /* 0x002fe40000410000 */
[----:B------:R-:W-:Y:S04]  /*5420*/  HMMA.16816.F32.BF16 R48, R8, R20, R40 ;  /* 0x000000140830723c */ /* 0x000fe80000041828 */
[----:B------:R1:W2:Y:S02]  /*5430*/  MUFU.TANH R180, R0 ;  /* 0x0000000000b47308 */ /* 0x0002a40000002400 */
[----:B-1----:R-:W-:-:S04]  /*5440*/  IMAD.U32 R0, RZ, RZ, UR9 ;  /* 0x00000009ff007e24 */ /* 0x002fc8000f8e00ff */
[----:B------:R-:W-:Y:S01]  /*5450*/  IMAD R0, R0, 0x80, R239 ;  /* 0x0000008000007824 */ /* 0x000fe200078e02ef */
[----:B------:R-:W-:Y:S01]  /*5460*/  IMNMX R239, R5, UR11, PT ;  /* 0x0000000b05ef7c17 */ /* 0x000fe2000b800200 */
[----:B------:R-:W-:Y:S11]  /*5470*/  FMUL.FTZ R5, R44, c[0x0][0x2ec] ;  /* 0x0000bb002c057a20 */ /* 0x000ff60000410000 */
[----:B------:R-:W-:Y:S01]  /*5480*/  @!UPT UIADD3 URZ, URZ, URZ, URZ ;  /* 0x0000003f3f3ff290 */ /* 0x000fe2000fffe03f */
[----:B------:R-:W-:Y:S01]  /*5490*/  FMUL.FTZ R21, R49, c[0x0][0x2ec] ;  /* 0x0000bb0031157a20 */ /* 0x000fe20000410000 */
[----:B------:R-:W-:Y:S01]  /*54a0*/  IADD3 R3, R0, 0x1, RZ ;  /* 0x0000000100037810 */ /* 0x000fe20007ffe0ff */
[----:B------:R1:W1:Y:S03]  /*54b0*/  MUFU.TANH R63, R5 ;  /* 0x00000005003f7308 */ /* 0x0002660000002400 */
[C---:B------:R-:W-:Y:S02]  /*54c0*/  ISETP.GE.AND P0, PT, R3.reuse, R242, PT ;  /* 0x000000f20300720c */ /* 0x040fe40003f06270 */
[C---:B------:R-:W-:Y:S02]  /*54d0*/  ISETP.GE.AND P1, PT, R3.reuse, R240, PT ;  /* 0x000000f00300720c */ /* 0x040fe40003f26270 */
[C---:B------:R-:W-:Y:S01]  /*54e0*/  ISETP.LT.OR P3, PT, R3.reuse, R238, P0 ;  /* 0x000000ee0300720c */ /* 0x040fe20000761670 */
[----:B------:R-:W-:Y:S01]  /*54f0*/  MUFU.TANH R144, R21 ;  /* 0x0000001500907308 */ /* 0x000fe20000002400 */
[----:B------:R-:W-:-:S02]  /*5500*/  ISETP.LT.OR P1, PT, R3, R236, P1 ;  /* 0x000000ec0300720c */ /* 0x000fc40000f21670 */
[C---:B------:R-:W-:Y:S02]  /*5510*/  ISETP.GE.AND P0, PT, R3.reuse, R239, PT ;  /* 0x000000ef0300720c */ /* 0x040fe40003f06270 */
[----:B------:R-:W-:Y:S02]  /*5520*/  P2R R6, PR, RZ, 0x2 ;  /* 0x00000002ff067803 */ /* 0x000fe40000000000 */
[----:B------:R-:W-:Y:S01]  /*5530*/  ISETP.GE.AND P2, PT, R3, R241, PT ;  /* 0x000000f10300720c */ /* 0x000fe20003f46270 */
[----:B-1----:R-:W-:Y:S01]  /*5540*/  FMUL.FTZ R5, R45, c[0x0][0x2ec] ;  /* 0x0000bb002d057a20 */ /* 0x002fe20000410000 */
[C---:B------:R-:W-:Y:S01]  /*5550*/  ISETP.LT.OR P0, PT, R3.reuse, R235, P0 ;  /* 0x000000eb0300720c */ /* 0x040fe20000701670 */
[----:B------:R-:W-:Y:S01]  /*5560*/  HMMA.16816.F32.BF16 R44, R24, R18, R100 ;  /* 0x00000012182c723c */ /* 0x000fe20000041864 */
[----:B------:R-:W-:Y:S01]  /*5570*/  ISETP.GE.AND P1, PT, R0, R242, PT ;  /* 0x000000f20000720c */ /* 0x000fe20003f26270 */
[----:B------:R1:W1:Y:S01]  /*5580*/  MUFU.TANH R65, R5 ;  /* 0x0000000500417308 */ /* 0x0002620000002400 */
[----:B------:R-:W-:-:S02]  /*5590*/  ISETP.LT.OR P4, PT, R3, R237, P2 ;  /* 0x000000ed0300720c */ /* 0x000fc40001781670 */
[C---:B------:R-:W-:Y:S02]  /*55a0*/  ISETP.LT.OR P1, PT, R0.reuse, R238, P1 ;  /* 0x000000ee0000720c */ /* 0x040fe40000f21670 */
[C---:B------:R-:W-:Y:S02]  /*55b0*/  IADD3 R3, R0.reuse, 0x8, RZ ;  /* 0x0000000800037810 */ /* 0x040fe40007ffe0ff */
[----:B------:R-:W-:Y:S02]  /*55c0*/  FSEL R115, R115, -INF , !P1 ;  /* 0xff80000073737808 */ /* 0x000fe40004800000 */
[C---:B------:R-:W-:Y:S02]  /*55d0*/  ISETP.GE.AND P2, PT, R3.reuse, R242, PT ;  /* 0x000000f20300720c */ /* 0x040fe40003f46270 */
[----:B------:R-:W-:Y:S02]  /*55e0*/  ISETP.GE.AND P1, PT, R0, R240, PT ;  /* 0x000000f00000720c */ /* 0x000fe40003f26270 */
[----:B------:R-:W-:-:S02]  /*55f0*/  ISETP.LT.OR P2, PT, R3, R238, P2 ;  /* 0x000000ee0300720c */ /* 0x000fc40001741670 */
[C---:B------:R-:W-:Y:S02]  /*5600*/  ISETP.LT.OR P1, PT, R0.reuse, R236, P1 ;  /* 0x000000ec0000720c */ /* 0x040fe40000f21670 */
[----:B-1----:R-:W-:Y:S02]  /*5610*/  P2R R5, PR, RZ, 0x1 ;  /* 0x00000001ff057803 */ /* 0x002fe40000000000 */
[C---:B------:R-:W-:Y:S02]  /*5620*/  ISETP.GE.AND P0, PT, R0.reuse, R241, PT ;  /* 0x000000f10000720c */ /* 0x040fe40003f06270 */
[----:B------:R-:W-:Y:S02]  /*5630*/  P2R R7, PR, RZ, 0x4 ;  /* 0x00000004ff077803 */ /* 0x000fe40000000000 */
[----:B------:R-:W-:Y:S02]  /*5640*/  ISETP.LT.OR P0, PT, R0, R237, P0 ;  /* 0x000000ed0000720c */ /* 0x000fe40000701670 */
[----:B------:R-:W-:-:S02]  /*5650*/  FSEL R136, R249, -INF , !P1 ;  /* 0xff800000f9887808 */ /* 0x000fc40004800000 */
[----:B------:R-:W-:Y:S02]  /*5660*/  FSEL R129, R250, -INF , !P0 ;  /* 0xff800000fa817808 */ /* 0x000fe40004000000 */
[C---:B------:R-:W-:Y:S02]  /*5670*/  ISETP.GE.AND P0, PT, R0.reuse, R239, PT ;  /* 0x000000ef0000720c */ /* 0x040fe40003f06270 */
[C---:B------:R-:W-:Y:S02]  /*5680*/  ISETP.GE.AND P2, PT, R3.reuse, R241, PT ;  /* 0x000000f10300720c */ /* 0x040fe40003f46270 */
[----:B------:R-:W-:Y:S02]  /*5690*/  ISETP.LT.OR P0, PT, R0, R235, P0 ;  /* 0x000000eb0000720c */ /* 0x000fe40000701670 */
[----:B------:R-:W-:Y:S02]  /*56a0*/  ISETP.GE.AND P1, PT, R3, R240, PT ;  /* 0x000000f00300720c */ /* 0x000fe40003f26270 */
[----:B------:R-:W-:-:S02]  /*56b0*/  FSEL R141, R233, -INF , !P0 ;  /* 0xff800000e98d7808 */ /* 0x000fc40004000000 */
[C---:B------:R-:W-:Y:S02]  /*56c0*/  ISETP.LT.OR P5, PT, R3.reuse, R237, P2 ;  /* 0x000000ed0300720c */ /* 0x040fe400017a1670 */
[C---:B------:R-:W-:Y:S02]  /*56d0*/  ISETP.LT.OR P6, PT, R3.reuse, R236, P1 ;  /* 0x000000ec0300720c */ /* 0x040fe40000fc1670 */
[----:B------:R-:W-:Y:S02]  /*56e0*/  ISETP.GE.AND P0, PT, R3, R239, PT ;  /* 0x000000ef0300720c */ /* 0x000fe40003f06270 */
[----:B------:R-:W-:Y:S02]  /*56f0*/  ISETP.NE.AND P2, PT, R5, RZ, PT ;  /* 0x000000ff0500720c */ /* 0x000fe40003f45270 */
[----:B------:R-:W-:Y:S02]  /*5700*/  FSEL R118, R118, -INF , !P3 ;  /* 0xff80000076767808 */ /* 0x000fe40005800000 */
[----:B------:R-:W-:Y:S01]  /*5710*/  ISETP.NE.AND P1, PT, R7, RZ, PT ;  /* 0x000000ff0700720c */ /* 0x000fe20003f25270 */
[----:B------:R-:W-:Y:S01]  /*5720*/  FMUL.FTZ R7, R55, c[0x0][0x2ec] ;  /* 0x0000bb0037077a20 */ /* 0x000fe20000410000 */
[----:B------:R-:W-:-:S02]  /*5730*/  IADD3 R5, R0, 0x9, RZ ;  /* 0x0000000900057810 */ /* 0x000fc40007ffe0ff */
[----:B------:R-:W-:Y:S01]  /*5740*/  ISETP.NE.AND P3, PT, R6, RZ, PT ;  /* 0x000000ff0600720c */ /* 0x000fe20003f65270 */
[----:B------:R-:W-:Y:S01]  /*5750*/  MUFU.TANH R149, R7 ;  /* 0x0000000700957308 */ /* 0x000fe20000002400 */
[----:B------:R-:W-:Y:S02]  /*5760*/  P2R R6, PR, RZ, 0x40 ;  /* 0x00000040ff067803 */ /* 0x000fe40000000000 */
[----:B------:R-:W-:Y:S01]  /*5770*/  ISETP.LT.OR P6, PT, R3, R235, P0 ;  /* 0x000000eb0300720c */ /* 0x000fe200007c1670 */
[----:B------:R-:W-:Y:S01]  /*5780*/  FMUL.FTZ R3, R53, c[0x0][0x2ec] ;  /* 0x0000bb0035037a20 */ /* 0x000fe20000410000 */
[----:B------:R-:W-:Y:S02]  /*5790*/  FSEL R138, R247, -INF , !P2 ;  /* 0xff800000f78a7808 */ /* 0x000fe40005000000 */
[----:B------:R-:W-:Y:S01]  /*57a0*/  ISETP.GE.AND P2, PT, R5, R241, PT ;  /* 0x000000f10500720c */ /* 0x000fe20003f46270 */
[----:B------:R1:W1:Y:S01]  /*57b0*/  MUFU.TANH R152, R3 ;  /* 0x0000000300987308 */ /* 0x0002620000002400 */
[----:B------:R-:W-:-:S02]  /*57c0*/  FSEL R119, R245, -INF , !P1 ;  /* 0xff800000f5777808 */ /* 0x000fc40004800000 */
[----:B------:R-:W-:Y:S02]  /*57d0*/  ISETP.GE.AND P1, PT, R5, R240, PT ;  /* 0x000000f00500720c */ /* 0x000fe40003f26270 */
[----:B-----5:R-:W-:Y:S02]  /*57e0*/  FSEL R132, R215, -INF , !P5 ;  /* 0xff800000d7847808 */ /* 0x020fe40006800000 */
[C---:B------:R-:W-:Y:S02]  /*57f0*/  ISETP.GE.AND P0, PT, R5.reuse, R239, PT ;  /* 0x000000ef0500720c */ /* 0x040fe40003f06270 */
[----:B------:R-:W-:Y:S02]  /*5800*/  FSEL R123, R252, -INF , !P4 ;  /* 0xff800000fc7b7808 */ /* 0x000fe40006000000 */
[C---:B------:R-:W-:Y:S02]  /*5810*/  ISETP.LT.OR P5, PT, R5.reuse, R237, P2 ;  /* 0x000000ed0500720c */ /* 0x040fe400017a1670 */
[----:B------:R-:W-:-:S02]  /*5820*/  ISETP.GE.AND P4, PT, R5, R242, PT ;  /* 0x000000f20500720c */ /* 0x000fc40003f86270 */
[----:B------:R-:W-:Y:S02]  /*5830*/  ISETP.NE.AND P2, PT, R6, RZ, PT ;  /* 0x000000ff0600720c */ /* 0x000fe40003f45270 */
[----:B-1----:R-:W-:Y:S02]  /*5840*/  IADD3 R3, R0, 0x10, RZ ;  /* 0x0000001000037810 */ /* 0x002fe40007ffe0ff */
[C---:B------:R-:W-:Y:S02]  /*5850*/  ISETP.LT.OR P1, PT, R5.reuse, R236, P1 ;  /* 0x000000ec0500720c */ /* 0x040fe40000f21670 */
[----:B------:R-:W-:Y:S02]  /*5860*/  ISETP.LT.OR P0, PT, R5, R235, P0 ;  /* 0x000000eb0500720c */ /* 0x000fe40000701670 */
[----:B------:R-:W-:Y:S02]  /*5870*/  FSEL R131, R251, -INF , !P3 ;  /* 0xff800000fb837808 */ /* 0x000fe40005800000 */
[----:B------:R-:W-:-:S02]  /*5880*/  ISETP.GE.AND P3, PT, R3, R242, PT ;  /* 0x000000f20300720c */ /* 0x000fc40003f66270 */
[----:B------:R-:W-:Y:S02]  /*5890*/  ISETP.LT.OR P4, PT, R5, R238, P4 ;  /* 0x000000ee0500720c */ /* 0x000fe40002781670 */
[----:B------:R-:W-:Y:S02]  /*58a0*/  P2R R7, PR, RZ, 0x2 ;  /* 0x00000002ff077803 */ /* 0x000fe40000000000 */
[----:B------:R-:W-:Y:S02]  /*58b0*/  FSEL R134, R134, -INF , !P2 ;  /* 0xff80000086867808 */ /* 0x000fe40005000000 */
[C---:B------:R-:W-:Y:S02]  /*58c0*/  ISETP.GE.AND P2, PT, R3.reuse, R241, PT ;  /* 0x000000f10300720c */ /* 0x040fe40003f46270 */
[----:B------:R-:W-:Y:S02]  /*58d0*/  ISETP.GE.AND P1, PT, R3, R240, PT ;  /* 0x000000f00300720c */ /* 0x000fe40003f26270 */
[----:B------:R-:W-:-:S02]  /*58e0*/  P2R R5, PR, RZ, 0x1 ;  /* 0x00000001ff057803 */ /* 0x000fc40000000000 */
[C---:B------:R-:W-:Y:S02]  /*58f0*/  ISETP.LT.OR P0, PT, R3.reuse, R238, P3 ;  /* 0x000000ee0300720c */ /* 0x040fe40001f01670 */
[----:B------:R-:W-:Y:S02]  /*5900*/  FSEL R117, R248, -INF , !P4 ;  /* 0xff800000f8757808 */ /* 0x000fe40006000000 */
[C---:B------:R-:W-:Y:S02]  /*5910*/  ISETP.LT.OR P4, PT, R3.reuse, R237, P2 ;  /* 0x000000ed0300720c */ /* 0x040fe40001781670 */
[----:B------:R-:W-:Y:S02]  /*5920*/  ISETP.LT.OR P3, PT, R3, R236, P1 ;  /* 0x000000ec0300720c */ /* 0x000fe40000f61670 */
[----:B------:R-:W-:Y:S01]  /*5930*/  ISETP.NE.AND P2, PT, R7, RZ, PT ;  /* 0x000000ff0700720c */ /* 0x000fe20003f45270 */
[----:B------:R-:W-:Y:S01]  /*5940*/  FMUL.FTZ R7, R39, c[0x0][0x2ec] ;  /* 0x0000bb0027077a20 */ /* 0x000fe20000410000 */
[----:B------:R-:W-:Y:S01]  /*5950*/  ISETP.NE.AND P1, PT, R5, RZ, PT ;  /* 0x000000ff0500720c */ /* 0x000fe20003f25270 */
[----:B------:R-:W-:Y:S01]  /*5960*/  FMUL.FTZ R5, R37, c[0x0][0x2ec] ;  /* 0x0000bb0025057a20 */ /* 0x000fe20000410000 */
[----:B------:R-:W-:Y:S01]  /*5970*/  P2R R6, PR, RZ, 0x1 ;  /* 0x00000001ff067803 */ /* 0x000fe20000000000 */
[----:B------:R-:W-:Y:S01]  /*5980*/  HMMA.16816.F32.BF16 R36, R28, R18, R72 ;  /* 0x000000121c24723c */ /* 0x000fe20000041848 */
[----:B------:R-:W-:Y:S01]  /*5990*/  ISETP.GE.AND P0, PT, R3, R239, PT ;  /* 0x000000ef0300720c */ /* 0x000fe20003f06270 */
[----:B------:R-:W1:Y:S01]  /*59a0*/  LDSM.16.M88.4 R16, [R226+0x2800] ;  /* 0x00280000e210783b */ /* 0x000e620000000200 */
[----:B------:R-:W-:Y:S01]  /*59b0*/  FSEL R140, R113, -INF , !P6 ;  /* 0xff800000718c7808 */ /* 0x000fe20007000000 */
[----:B------:R5:W1:Y:S01]  /*59c0*/  MUFU.TANH R159, R5 ;  /* 0x00000005009f7308 */ /* 0x000a620000002400 */
[----:B------:R-:W-:-:S02]  /*59d0*/  ISETP.NE.AND P6, PT, R6, RZ, PT ;  /* 0x000000ff0600720c */ /* 0x000fc40003fc5270 */
[----:B------:R-:W-:Y:S02]  /*59e0*/  P2R R6, PR, RZ, 0x8 ;  /* 0x00000008ff067803 */ /* 0x000fe40000000000 */
[----:B------:R-:W-:Y:S02]  /*59f0*/  ISETP.LT.OR P3, PT, R3, R235, P0 ;  /* 0x000000eb0300720c */ /* 0x000fe40000761670 */
[----:B------:R-:W-:Y:S01]  /*5a00*/  IADD3 R3, R0, 0x11, RZ ;  /* 0x0000001100037810 */ /* 0x000fe20007ffe0ff */
[----:B------:R1:W1:Y:S01]  /*5a10*/  MUFU.TANH R148, R7 ;  /* 0x0000000700947308 */ /* 0x0002620000002400 */
[----:B------:R-:W-:Y:S02]  /*5a20*/  FSEL R137, R122, -INF , !P1 ;  /* 0xff8000007a897808 */ /* 0x000fe40004800000 */
[C---:B------:R-:W-:Y:S02]  /*5a30*/  ISETP.GE.AND P0, PT, R3.reuse, R242, PT ;  /* 0x000000f20300720c */ /* 0x040fe40003f06270 */
[----:B------:R-:W-:-:S02]  /*5a40*/  ISETP.GE.AND P1, PT, R3, R240, PT ;  /* 0x000000f00300720c */ /* 0x000fc40003f26270 */
[----:B------:R-:W-:Y:S02]  /*5a50*/  FSEL R124, R246, -INF , !P5 ;  /* 0xff800000f67c7808 */ /* 0x000fe40006800000 */
[C---:B------:R-:W-:Y:S02]  /*5a60*/  ISETP.LT.OR P5, PT, R3.reuse, R238, P0 ;  /* 0x000000ee0300720c */ /* 0x040fe400007a1670 */
[C---:B------:R-:W-:Y:S01]  /*5a70*/  ISETP.LT.OR P1, PT, R3.reuse, R236, P1 ;  /* 0x000000ec0300720c */ /* 0x040fe20000f21670 */
[----:B------:R-:W-:Y:S01]  /*5a80*/  HMMA.16816.F32.BF16 R40, R12, R22, R36 ;  /* 0x000000160c28723c */ /* 0x000fe20000041824 */
[----:B------:R-:W-:Y:S01]  /*5a90*/  ISETP.GE.AND P0, PT, R3, R239, PT ;  /* 0x000000ef0300720c */ /* 0x000fe20003f06270 */
[----:B------:R-:W2:Y:S01]  /*5aa0*/  LDSM.16.M88.4 R36, [R220+0x2800] ;  /* 0x00280000dc24783b */ /* 0x000ea20000000200 */
[----:B-----5:R-:W-:Y:S02]  /*5ab0*/  IADD3 R5, R0, 0x18, RZ ;  /* 0x0000001800057810 */ /* 0x020fe40007ffe0ff */
[----:B------:R-:W-:-:S02]  /*5ac0*/  FSEL R126, R244, -INF , !P2 ;  /* 0xff800000f47e7808 */ /* 0x000fc40005000000 */
[C---:B------:R-:W-:Y:S02]  /*5ad0*/  ISETP.GE.AND P2, PT, R3.reuse, R241, PT ;  /* 0x000000f10300720c */ /* 0x040fe40003f46270 */
[----:B------:R-:W-:Y:S02]  /*5ae0*/  P2R R20, PR, RZ, 0x2 ;  /* 0x00000002ff147803 */ /* 0x000fe40000000000 */
[----:B------:R-:W-:Y:S02]  /*5af0*/  ISETP.LT.OR P1, PT, R3, R235, P0 ;  /* 0x000000eb0300720c */ /* 0x000fe40000721670 */
[----:B------:R-:W-:Y:S02]  /*5b00*/  FSEL R113, R120, -INF , !P6 ;  /* 0xff80000078717808 */ /* 0x000fe40007000000 */
[----:B------:R-:W-:Y:S02]  /*5b10*/  ISETP.GE.AND P0, PT, R5, R242, PT ;  /* 0x000000f20500720c */ /* 0x000fe40003f06270 */
[----:B------:R-:W-:-:S02]  /*5b20*/  ISETP.LT.OR P6, PT, R3, R237, P2 ;  /* 0x000000ed0300720c */ /* 0x000fc400017c1670 */
[----:B------:R-:W-:Y:S01]  /*5b30*/  ISETP.NE.AND P2, PT, R6, RZ, PT ;  /* 0x000000ff0600720c */ /* 0x000fe20003f45270 */
[----:B------:R-:W-:Y:S01]  /*5b40*/  FMUL.FTZ R6, R48, c[0x0][0x2ec] ;  /* 0x0000bb0030067a20 */ /* 0x000fe20000410000 */
[----:B-1----:R-:W-:Y:S02]  /*5b50*/  P2R R7, PR, RZ, 0x2 ;  /* 0x00000002ff077803 */ /* 0x002fe40000000000 */
[C---:B------:R-:W-:Y:S01]  /*5b60*/  ISETP.LT.OR P0, PT, R5.reuse, R238, P0 ;  /* 0x000000ee0500720c */ /* 0x040fe20000701670 */
[----:B------:R1:W-:Y:S01]  /*5b70*/  MUFU.TANH R75, R6 ;  /* 0x00000006004b7308 */ /* 0x0003e20000002400 */
[----:B------:R-:W-:Y:S01]  /*5b80*/  ISETP.GE.AND P1, PT, R5, R240, PT ;  /* 0x000000f00500720c */ /* 0x000fe20003f26270 */
[----:B------:R-:W-:Y:S01]  /*5b90*/  FMUL.FTZ R42, R42, c[0x0][0x2ec] ;  /* 0x0000bb002a2a7a20 */ /* 0x000fe20000410000 */
[----:B------:R-:W-:Y:S01]  /*5ba0*/  FSEL R121, R121, -INF , !P4 ;  /* 0xff80000079797808 */ /* 0x000fe20006000000 */
[----:B------:R-:W-:Y:S01]  /*5bb0*/  FMUL.FTZ R43, R43, c[0x0][0x2ec] ;  /* 0x0000bb002b2b7a20 */ /* 0x000fe20000410000 */
[----:B------:R-:W-:-:S02]  /*5bc0*/  FSEL R122, R116, -INF , !P2 ;  /* 0xff800000747a7808 */ /* 0x000fc40005000000 */
[C---:B------:R-:W-:Y:S01]  /*5bd0*/  ISETP.LT.OR P4, PT, R5.reuse, R236, P1 ;  /* 0x000000ec0500720c */ /* 0x040fe20000f81670 */
[----:B------:R-:W-:Y:S01]  /*5be0*/  MUFU.TANH R139, R42 ;  /* 0x0000002a008b7308 */ /* 0x000fe20000002400 */
[----:B------:R-:W-:Y:S02]  /*5bf0*/  ISETP.GE.AND P2, PT, R5, R241, PT ;  /* 0x000000f10500720c */ /* 0x000fe40003f46270 */
[----:B------:R-:W-:Y:S02]  /*5c00*/  FSEL R102, R234, -INF , !P5 ;  /* 0xff800000ea667808 */ /* 0x000fe40006800000 */
[----:B------:R-:W-:Y:S02]  /*5c10*/  IADD3 R3, R0, 0x19, RZ ;  /* 0x0000001900037810 */ /* 0x000fe40007ffe0ff */
[----:B------:R-:W-:Y:S02]  /*5c20*/  FSEL R133, R112, -INF , !P3 ;  /* 0xff80000070857808 */ /* 0x000fe40005800000 */
[----:B-1----:R-:W-:-:S02]  /*5c30*/  P2R R6, PR, RZ, 0x1 ;  /* 0x00000001ff067803 */ /* 0x002fc40000000000 */
[C---:B------:R-:W-:Y:S02]  /*5c40*/  ISETP.GE.AND P0, PT, R5.reuse, R239, PT ;  /* 0x000000ef0500720c */ /* 0x040fe40003f06270 */
[----:B------:R-:W-:Y:S02]  /*5c50*/  ISETP.NE.AND P5, PT, R6, RZ, PT ;  /* 0x000000ff0600720c */ /* 0x000fe40003fa5270 */
[----:B------:R-:W-:Y:S02]  /*5c60*/  P2R R6, PR, RZ, 0x10 ;  /* 0x00000010ff067803 */ /* 0x000fe40000000000 */
[C---:B------:R-:W-:Y:S02]  /*5c70*/  ISETP.LT.OR P3, PT, R5.reuse, R237, P2 ;  /* 0x000000ed0500720c */ /* 0x040fe40001761670 */
[----:B------:R-:W-:Y:S01]  /*5c80*/  ISETP.LT.OR P4, PT, R5, R235, P0 ;  /* 0x000000eb0500720c */ /* 0x000fe20000781670 */
[----:B------:R-:W-:Y:S01]  /*5c90*/  FMUL.FTZ R5, R51, c[0x0][0x2ec] ;  /* 0x0000bb0033057a20 */ /* 0x000fe20000410000 */
[----:B------:R-:W-:Y:S01]  /*5ca0*/  ISETP.NE.AND P1, PT, R7, RZ, PT ;  /* 0x000000ff0700720c */ /* 0x000fe20003f25270 */
[----:B------:R-:W-:Y:S01]  /*5cb0*/  FMUL.FTZ R7, R50, c[0x0][0x2ec] ;  /* 0x0000bb0032077a20 */ /* 0x000fe20000410000 */
[----:B------:R-:W-:Y:S01]  /*5cc0*/  ISETP.GE.AND P0, PT, R3, R242, PT ;  /* 0x000000f20300720c */ /* 0x000fe20003f06270 */
[----:B------:R1:W-:Y:S01]  /*5cd0*/  MUFU.TANH R143, R5 ;  /* 0x00000005008f7308 */ /* 0x0003e20000002400 */
[----:B------:R-:W-:Y:S01]  /*5ce0*/  ISETP.NE.AND P2, PT, R20, RZ, PT ;  /* 0x000000ff1400720c */ /* 0x000fe20003f45270 */
[----:B------:R-:W-:Y:S01]  /*5cf0*/  FMUL.FTZ R20, R41, c[0x0][0x2ec] ;  /* 0x0000bb0029147a20 */ /* 0x000fe20000410000 */
[----:B------:R-:W-:Y:S01]  /*5d00*/  FSEL R116, R214, -INF , !P6 ;  /* 0xff800000d6747808 */ /* 0x000fe20007000000 */
[----:B------:R-:W-:Y:S01]  /*5d10*/  HMMA.16816.F32.BF16 R48, R8, R22, R44 ;  /* 0x000000160830723c */ /* 0x000fe2000004182c */
[----:B------:R-:W-:-:S02]  /*5d20*/  FSEL R127, R127, -INF , !P1 ;  /* 0xff8000007f7f7808 */ /* 0x000fc40004800000 */
[C---:B------:R-:W-:Y:S01]  /*5d30*/  ISETP.LT.OR P6, PT, R3.reuse, R238, P0 ;  /* 0x000000ee0300720c */ /* 0x040fe200007c1670 */
[----:B------:R5:W-:Y:S01]  /*5d40*/  MUFU.TANH R142, R20 ;  /* 0x00000014008e7308 */ /* 0x000be20000002400 */
[C---:B------:R-:W-:Y:S02]  /*5d50*/  ISETP.GE.AND P1, PT, R3.reuse, R240, PT ;  /* 0x000000f00300720c */ /* 0x040fe40003f26270 */
[----:B------:R-:W-:Y:S01]  /*5d60*/  ISETP.GE.AND P0, PT, R3, R239, PT ;  /* 0x000000ef0300720c */ /* 0x000fe20003f06270 */
[----:B------:R-:W-:Y:S01]  /*5d70*/  HMMA.16816.F32.BF16 R44, R24, R16, R104 ;  /* 0x00000010182c723c */ /* 0x000fe20000041868 */
[----:B------:R-:W-:Y:S02]  /*5d80*/  FSEL R120, R213, -INF , !P2 ;  /* 0xff800000d5787808 */ /* 0x000fe40005000000 */
[C---:B------:R-:W-:Y:S01]  /*5d90*/  ISETP.GE.AND P2, PT, R3.reuse, R241, PT ;  /* 0x000000f10300720c */ /* 0x040fe20003f46270 */
[----:B-1----:R-:W-:Y:S01]  /*5da0*/  FMUL.FTZ R5, R40, c[0x0][0x2ec] ;  /* 0x0000bb0028057a20 */ /* 0x002fe20000410000 */
[----:B------:R-:W-:Y:S01]  /*5db0*/  FSEL R101, R128, -INF , !P5 ;  /* 0xff80000080657808 */ /* 0x000fe20006800000 */
[----:B------:R1:W1:Y:S01]  /*5dc0*/  MUFU.TANH R74, R7 ;  /* 0x00000007004a7308 */ /* 0x0002620000002400 */
[----:B------:R-:W-:-:S02]  /*5dd0*/  ISETP.LT.OR P1, PT, R3, R236, P1 ;  /* 0x000000ec0300720c */ /* 0x000fc40000f21670 */
[C---:B------:R-:W-:Y:S02]  /*5de0*/  ISETP.LT.OR P0, PT, R3.reuse, R235, P0 ;  /* 0x000000eb0300720c */ /* 0x040fe40000701670 */
[----:B------:R-:W-:Y:S01]  /*5df0*/  ISETP.LT.OR P5, PT, R3, R237, P2 ;  /* 0x000000ed0300720c */ /* 0x000fe200017a1670 */
[----:B-----5:R-:W-:Y:S01]  /*5e00*/  HMMA.16816.F32.BF16 R20, R28, R16, R76 ;  /* 0x000000101c14723c */ /* 0x020fe2000004184c */
[----:B------:R-:W-:Y:S01]  /*5e10*/  ISETP.NE.AND P2, PT, R6, RZ, PT ;  /* 0x000000ff0600720c */ /* 0x000fe20003f45270 */
[----:B------:R5:W3:Y:S01]  /*5e20*/  MUFU.TANH R128, R5 ;  /* 0x0000000500807308 */ /* 0x000ae20000002400 */
[----:B------:R-:W-:Y:S02]  /*5e30*/  P2R R6, PR, RZ, 0x1 ;  /* 0x00000001ff067803 */ /* 0x000fe40000000000 */
[----:B------:R-:W-:Y:S02]  /*5e40*/  IADD3 R3, R0, 0x21, RZ ;  /* 0x0000002100037810 */ /* 0x000fe40007ffe0ff */
[----:B------:R-:W-:Y:S01]  /*5e50*/  FSEL R112, R130, -INF , !P3 ;  /* 0xff80000082707808 */ /* 0x000fe20005800000 */
[----:B------:R-:W-:Y:S01]  /*5e60*/  FMUL.FTZ R16, R51, c[0x0][0x2ec] ;  /* 0x0000bb0033107a20 */ /* 0x000fe20000410000 */
[----:B------:R-:W-:Y:S01]  /*5e70*/  FSEL R114, R114, -INF , !P2 ;  /* 0xff80000072727808 */ /* 0x000fe20005000000 */
[----:B------:R3:W-:Y:S01]  /*5e80*/  MUFU.TANH R107, R43 ;  /* 0x0000002b006b7308 */ /* 0x0007e20000002400 */
[----:B-1----:R-:W-:Y:S01]  /*5e90*/  P2R R7, PR, RZ, 0x2 ;  /* 0x00000002ff077803 */ /* 0x002fe20000000000 */
[----:B--2---:R-:W-:Y:S01]  /*5ea0*/  HMMA.16816.F32.BF16 R44, R8, R36, R44 ;  /* 0x00000024082c723c */ /* 0x004fe2000004182c */
[----:B------:R-:W-:Y:S01]  /*5eb0*/  FSEL R103, R211, -INF , !P5 ;  /* 0xff800000d3677808 */ /* 0x000fe20006800000 */
[----:B------:R-:W-:Y:S01]  /*5ec0*/  FMUL.FTZ R17, R50, c[0x0][0x2ec] ;  /* 0x0000bb0032117a20 */ /* 0x000fe20000410000 */
[----:B------:R-:W-:-:S02]  /*5ed0*/  FSEL R130, R125, -INF , !P4 ;  /* 0xff8000007d827808 */ /* 0x000fc40006000000 */
[----:B------:R-:W-:Y:S01]  /*5ee0*/  FSEL R98, R212, -INF , !P6 ;  /* 0xff800000d4627808 */ /* 0x000fe20007000000 */
[----:B------:R-:W-:Y:S01]  /*5ef0*/  MUFU.TANH R100, R16 ;  /* 0x0000001000647308 */ /* 0x000fe20000002400 */
[----:B-----5:R-:W-:Y:S02]  /*5f00*/  IADD3 R5, R0, 0x20, RZ ;  /* 0x0000002000057810 */ /* 0x020fe40007ffe0ff */
[----:B------:R-:W-:Y:S02]  /*5f10*/  IADD3 R233, R226, 0x800, RZ ;  /* 0x00000800e2e97810 */ /* 0x000fe40007ffe0ff */
[C---:B------:R-:W-:Y:S02]  /*5f20*/  ISETP.GE.AND P1, PT, R5.reuse, R240, PT ;  /* 0x000000f00500720c */ /* 0x040fe40003f26270 */
[C---:B------:R-:W-:Y:S01]  /*5f30*/  ISETP.GE.AND P0, PT, R5.reuse, R239, PT ;  /* 0x000000ef0500720c */ /* 0x040fe20003f06270 */
[----:B---3--:R-:W-:Y:S01]  /*5f40*/  HMMA.16816.F32.BF16 R40, R12, R36, R20 ;  /* 0x000000240c28723c */ /* 0x008fe20000041814 */
[C---:B------:R-:W-:Y:S01]  /*5f50*/  ISETP.GE.AND P3, PT, R5.reuse, R242, PT ;  /* 0x000000f20500720c */ /* 0x040fe20003f66270 */
[----:B------:R1:W2:Y:S01]  /*5f60*/  MUFU.TANH R96, R17 ;  /* 0x0000001100607308 */ /* 0x0002a20000002400 */
[----:B------:R-:W-:-:S02]  /*5f70*/  ISETP.GE.AND P2, PT, R5, R241, PT ;  /* 0x000000f10500720c */ /* 0x000fc40003f46270 */
[C---:B------:R-:W-:Y:S02]  /*5f80*/  ISETP.LT.OR P5, PT, R5.reuse, R236, P1 ;  /* 0x000000ec0500720c */ /* 0x040fe40000fa1670 */
[----:B------:R-:W-:Y:S01]  /*5f90*/  ISETP.LT.OR P1, PT, R5, R235, P0 ;  /* 0x000000eb0500720c */ /* 0x000fe20000721670 */
[----:B------:R-:W-:Y:S01]  /*5fa0*/  HMMA.16816.F32.BF16 R20, R28, R18, R92 ;  /* 0x000000121c14723c */ /* 0x000fe2000004185c */
[----:B------:R-:W-:Y:S02]  /*5fb0*/  ISETP.GE.AND P0, PT, R3, R242, PT ;  /* 0x000000f20300720c */ /* 0x000fe40003f06270 */
[----:B------:R-:W-:Y:S02]  /*5fc0*/  ISETP.LT.OR P4, PT, R5, R238, P3 ;  /* 0x000000ee0500720c */ /* 0x000fe40001f81670 */
[----:B------:R-:W-:Y:S02]  /*5fd0*/  ISETP.NE.AND P3, PT, R7, RZ, PT ;  /* 0x000000ff0700720c */ /* 0x000fe40003f65270 */
[----:B------:R-:W-:-:S02]  /*5fe0*/  ISETP.LT.OR P6, PT, R5, R237, P2 ;  /* 0x000000ed0500720c */ /* 0x000fc400017c1670 */
[----:B------:R-:W-:Y:S01]  /*5ff0*/  ISETP.NE.AND P2, PT, R6, RZ, PT ;  /* 0x000000ff0600720c */ /* 0x000fe20003f45270 */
[----:B------:R-:W-:Y:S01]  /*6000*/  FMUL.FTZ R6, R48, c[0x0][0x2ec] ;  /* 0x0000bb0030067a20 */ /* 0x000fe20000410000 */
[C---:B------:R-:W-:Y:S02]  /*6010*/  ISETP.LT.OR P0, PT, R3.reuse, R238, P0 ;  /* 0x000000ee0300720c */ /* 0x040fe40000701670 */
[----:B------:R-:W-:Y:S01]  /*6020*/  FSEL R104, R210, -INF , !P3 ;  /* 0xff800000d2687808 */ /* 0x000fe20005800000 */
[----:B------:R3:W5:Y:S01]  /*6030*/  MUFU.TANH R105, R6 ;  /* 0x0000000600697308 */ /* 0x0007620000002400 */
[----:B------:R-:W-:Y:S01]  /*6040*/  ISETP.GE.AND P3, PT, R3, R241, PT ;  /* 0x000000f10300720c */ /* 0x000fe20003f66270 */
[----:B-1----:R-:W-:Y:S01]  /*6050*/  FMUL.FTZ R17, R43, c[0x0][0x2ec] ;  /* 0x0000bb002b117a20 */ /* 0x002fe20000410000 */
[----:B------:R-:W-:Y:S02]  /*6060*/  FSEL R125, R208, -INF , !P2 ;  /* 0xff800000d07d7808 */ /* 0x000fe40005000000 */
[----:B------:R-:W-:-:S02]  /*6070*/  P2R R5, PR, RZ, 0x1 ;  /* 0x00000001ff057803 */ /* 0x000fc40000000000 */
[C---:B------:R-:W-:Y:S01]  /*6080*/  ISETP.GE.AND P2, PT, R3.reuse, R240, PT ;  /* 0x000000f00300720c */ /* 0x040fe20003f46270 */
[----:B------:R-:W-:Y:S01]  /*6090*/  MUFU.TANH R92, R17 ;  /* 0x00000011005c7308 */ /* 0x000fe20000002400 */
[C---:B------:R-:W-:Y:S02]  /*60a0*/  ISETP.GE.AND P0, PT, R3.reuse, R239, PT ;  /* 0x000000ef0300720c */ /* 0x040fe40003f06270 */
[----:B------:R-:W-:Y:S02]  /*60b0*/  FSEL R174, R206, -INF , !P4 ;  /* 0xff800000ceae7808 */ /* 0x000fe40006000000 */
[C---:B------:R-:W-:Y:S02]  /*60c0*/  ISETP.LT.OR P4, PT, R3.reuse, R237, P3 ;  /* 0x000000ed0300720c */ /* 0x040fe40001f81670 */
[C---:B------:R-:W-:Y:S02]  /*60d0*/  ISETP.LT.OR P3, PT, R3.reuse, R236, P2 ;  /* 0x000000ec0300720c */ /* 0x040fe40001761670 */
[----:B------:R-:W-:Y:S01]  /*60e0*/  ISETP.LT.OR P2, PT, R3, R235, P0 ;  /* 0x000000eb0300720c */ /* 0x000fe20000741670 */
[----:B------:R-:W-:Y:S01]  /*60f0*/  FMUL.FTZ R3, R49, c[0x0][0x2ec] ;  /* 0x0000bb0031037a20 */ /* 0x000fe20000410000 */
[----:B------:R-:W-:Y:S01]  /*6100*/  ISETP.NE.AND P0, PT, R5, RZ, PT ;  /* 0x000000ff0500720c */ /* 0x000fe20003f05270 */
[----:B------:R-:W-:Y:S01]  /*6110*/  HMMA.16816.F32.BF16 R48, R24, R18, R108 ;  /* 0x000000121830723c */ /* 0x000fe2000004186c */
[----:B------:R-:W-:Y:S01]  /*6120*/  IADD3 R5, R0, 0x28, RZ ;  /* 0x0000002800057810 */ /* 0x000fe20007ffe0ff */
[----:B------:R1:W1:Y:S01]  /*6130*/  MUFU.TANH R106, R3 ;  /* 0x00000003006a7308 */ /* 0x0002620000002400 */
[----:B------:R-:W-:-:S02]  /*6140*/  P2R R7, PR, RZ, 0x8 ;  /* 0x00000008ff077803 */ /* 0x000fc40000000000 */
[----:B------:R-:W-:Y:S02]  /*6150*/  ISETP.GE.AND P3, PT, R5, R242, PT ;  /* 0x000000f20500720c */ /* 0x000fe40003f66270 */
[----:B------:R-:W-:Y:S02]  /*6160*/  FSEL R169, R209, -INF , !P0 ;  /* 0xff800000d1a97808 */ /* 0x000fe40004000000 */
[----:B---3--:R-:W-:Y:S02]  /*6170*/  P2R R6, PR, RZ, 0x4 ;  /* 0x00000004ff067803 */ /* 0x008fe40000000000 */
[C---:B------:R-:W-:Y:S02]  /*6180*/  ISETP.GE.AND P0, PT, R5.reuse, R239, PT ;  /* 0x000000ef0500720c */ /* 0x040fe40003f06270 */
[----:B------:R-:W-:Y:S02]  /*6190*/  FSEL R175, R154, -INF , !P1 ;  /* 0xff8000009aaf7808 */ /* 0x000fe40004800000 */
[----:B------:R-:W-:-:S02]  /*61a0*/  ISETP.GE.AND P2, PT, R5, R241, PT ;  /* 0x000000f10500720c */ /* 0x000fc40003f46270 */
[C---:B------:R-:W-:Y:S02]  /*61b0*/  ISETP.GE.AND P1, PT, R5.reuse, R240, PT ;  /* 0x000000f00500720c */ /* 0x040fe40003f26270 */
[----:B-1----:R-:W-:Y:S02]  /*61c0*/  IADD3 R3, R0, 0x29, RZ ;  /* 0x0000002900037810 */ /* 0x002fe40007ffe0ff */
[----:B------:R-:W-:Y:S02]  /*61d0*/  FSEL R170, R170, -INF , !P4 ;  /* 0xff800000aaaa7808 */ /* 0x000fe40006000000 */
[----:B------:R-:W-:Y:S01]  /*61e0*/  ISETP.LT.OR P4, PT, R5, R238, P3 ;  /* 0x000000ee0500720c */ /* 0x000fe20001f81670 */
[----:B------:R-:W-:Y:S01]  /*61f0*/  HMMA.16816.F32.BF16 R52, R8, R38, R48 ;  /* 0x000000260834723c */ /* 0x000fe20000041830 */
[----:B------:R-:W-:Y:S02]  /*6200*/  FSEL R171, R207, -INF , !P6 ;  /* 0xff800000cfab7808 */ /* 0x000fe40007000000 */
[----:B------:R-:W-:-:S02]  /*6210*/  ISETP.LT.OR P3, PT, R5, R235, P0 ;  /* 0x000000eb0500720c */ /* 0x000fc40000761670 */
[----:B------:R-:W-:Y:S02]  /*6220*/  FSEL R173, R168, -INF , !P5 ;  /* 0xff800000a8ad7808 */ /* 0x000fe40006800000 */
[----:B------:R-:W-:Y:S02]  /*6230*/  ISETP.LT.OR P6, PT, R5, R237, P2 ;  /* 0x000000ed0500720c */ /* 0x000fe400017c1670 */
[----:B------:R-:W-:Y:S02]  /*6240*/  ISETP.GE.AND P0, PT, R3, R242, PT ;  /* 0x000000f20300720c */ /* 0x000fe40003f06270 */
[----:B------:R-:W-:Y:S01]  /*6250*/  ISETP.NE.AND P2, PT, R7, RZ, PT ;  /* 0x000000ff0700720c */ /* 0x000fe20003f45270 */
[----:B------:R-:W-:Y:S01]  /*6260*/  FMUL.FTZ R7, R42, c[0x0][0x2ec] ;  /* 0x0000bb002a077a20 */ /* 0x000fe20000410000 */
[----:B------:R-:W-:Y:S02]  /*6270*/  ISETP.LT.OR P5, PT, R5, R236, P1 ;  /* 0x000000ec0500720c */ /* 0x000fe40000fa1670 */
[----:B------:R-:W-:Y:S01]  /*6280*/  ISETP.NE.AND P1, PT, R6, RZ, PT ;  /* 0x000000ff0600720c */ /* 0x000fe20003f25270 */
[----:B------:R-:W-:Y:S01]  /*6290*/  FMUL.FTZ R6, R40, c[0x0][0x2ec] ;  /* 0x0000bb0028067a20 */ /* 0x000fe20000410000 */
[----:B------:R-:W-:Y:S01]  /*62a0*/  ISETP.LT.OR P0, PT, R3, R238, P0 ;  /* 0x000000ee0300720c */ /* 0x000fe20000701670 */
[----:B------:R-:W-:Y:S01]  /*62b0*/  MUFU.TANH R89, R7 ;  /* 0x0000000700597308 */ /* 0x000fe20000002400 */
[----:B------:R-:W-:-:S02]  /*62c0*/  FSEL R168, R205, -INF , !P2 ;  /* 0xff800000cda87808 */ /* 0x000fc40005000000 */
[----:B------:R-:W-:Y:S02]  /*62d0*/  ISETP.GE.AND P2, PT, R3, R241, PT ;  /* 0x000000f10300720c */ /* 0x000fe40003f46270 */
[----:B------:R-:W-:Y:S02]  /*62e0*/  FSEL R172, R157, -INF , !P1 ;  /* 0xff8000009dac7808 */ /* 0x000fe40004800000 */
[C---:B------:R-:W-:Y:S01]  /*62f0*/  ISETP.GE.AND P1, PT, R3.reuse, R240, PT ;  /* 0x000000f00300720c */ /* 0x040fe20003f26270 */
[----:B------:R1:W3:Y:S01]  /*6300*/  MUFU.TANH R97, R6 ;  /* 0x0000000600617308 */ /* 0x0002e20000002400 */
[----:B------:R-:W-:Y:S02]  /*6310*/  P2R R5, PR, RZ, 0x1 ;  /* 0x00000001ff057803 */ /* 0x000fe40000000000 */
[----:B------:R-:W-:Y:S02]  /*6320*/  FSEL R156, R156, -INF , !P4 ;  /* 0xff8000009c9c7808 */ /* 0x000fe40006000000 */
[----:B------:R-:W-:-:S02]  /*6330*/  ISETP.LT.OR P4, PT, R3, R237, P2 ;  /* 0x000000ed0300720c */ /* 0x000fc40001781670 */
[----:B------:R-:W-:Y:S02]  /*6340*/  ISETP.LT.OR P2, PT, R3, R236, P1 ;  /* 0x000000ec0300720c */ /* 0x000fe40000f41670 */
[----:B------:R-:W-:Y:S02]  /*6350*/  ISETP.NE.AND P1, PT, R5, RZ, PT ;  /* 0x000000ff0500720c */ /* 0x000fe40003f25270 */
[----:B------:R-:W-:Y:S02]  /*6360*/  IADD3 R5, R0, 0x30, RZ ;  /* 0x0000003000057810 */ /* 0x000fe40007ffe0ff */
[----:B------:R-:W-:Y:S02]  /*6370*/  ISETP.GE.AND P0, PT, R3, R239, PT ;  /* 0x000000ef0300720c */ /* 0x000fe40003f06270 */
[----:B------:R-:W-:Y:S01]  /*6380*/  P2R R16, PR, RZ, 0x4 ;  /* 0x00000004ff107803 */ /* 0x000fe20000000000 */
[----:B-1----:R-:W-:Y:S01]  /*6390*/  FMUL.FTZ R6, R41, c[0x0][0x2ec] ;  /* 0x0000bb0029067a20 */ /* 0x002fe20000410000 */
[----:B------:R-:W-:Y:S01]  /*63a0*/  ISETP.GE.AND P2, PT, R5, R241, PT ;  /* 0x000000f10500720c */ /* 0x000fe20003f46270 */
[----:B------:R-:W-:Y:S01]  /*63b0*/  HMMA.16816.F32.BF16 R40, R12, R38, R20 ;  /* 0x000000260c28723c */ /* 0x000fe20000041814 */
[----:B------:R-:W-:Y:S01]  /*63c0*/  ISETP.LT.OR P0, PT, R3, R235, P0 ;  /* 0x000000eb0300720c */ /* 0x000fe20000701670 */
[----:B------:R1:W1:Y:S01]  /*63d0*/  MUFU.TANH R99, R6 ;  /* 0x0000000600637308 */ /* 0x0002620000002400 */
[----:B------:R-:W-:Y:S01]  /*63e0*/  FSEL R154, R155, -INF , !P6 ;  /* 0xff8000009b9a7808 */ /* 0x000fe20007000000 */
[----:B------:R-:W-:Y:S01]  /*63f0*/  LDSM.16.M88.4 R36, [R220+0x3000] ;  /* 0x00300000dc24783b */ /* 0x000fe20000000200 */
[----:B------:R-:W-:-:S02]  /*6400*/  ISETP.LT.OR P6, PT, R5, R237, P2 ;  /* 0x000000ed0500720c */ /* 0x000fc400017c1670 */
[----:B------:R-:W-:Y:S01]  /*6410*/  ISETP.NE.AND P2, PT, R16, RZ, PT ;  /* 0x000000ff1000720c */ /* 0x000fe20003f45270 */
[----:B------:R-:W-:Y:S01]  /*6420*/  FMUL.FTZ R16, R44, c[0x0][0x2ec] ;  /* 0x0000bb002c107a20 */ /* 0x000fe20000410000 */
[----:B------:R-:W-:Y:S02]  /*6430*/  FSEL R155, R150, -INF , !P5 ;  /* 0xff800000969b7808 */ /* 0x000fe40006800000 */
[----:B------:R-:W-:Y:S01]  /*6440*/  FSEL R150, R204, -INF , !P1 ;  /* 0xff800000cc967808 */ /* 0x000fe20004800000 */
[----:B------:R2:W2:Y:S01]  /*6450*/  MUFU.TANH R85, R16 ;  /* 0x0000001000557308 */ /* 0x0004a20000002400 */
[----:B------:R-:W-:Y:S02]  /*6460*/  IADD3 R3, R0, 0x31, RZ ;  /* 0x0000003100037810 */ /* 0x000fe40007ffe0ff */
[----:B------:R-:W-:Y:S02]  /*6470*/  ISETP.GE.AND P1, PT, R5, R240, PT ;  /* 0x000000f00500720c */ /* 0x000fe40003f26270 */
[----:B------:R-:W-:-:S02]  /*6480*/  FSEL R157, R147, -INF , !P3 ;  /* 0xff800000939d7808 */ /* 0x000fc40005800000 */
[----:B-1----:R-:W-:Y:S02]  /*6490*/  P2R R6, PR, RZ, 0x1 ;  /* 0x00000001ff067803 */ /* 0x002fe40000000000 */
[----:B------:R-:W-:Y:S02]  /*64a0*/  ISETP.GE.AND P0, PT, R5, R242, PT ;  /* 0x000000f20500720c */ /* 0x000fe40003f06270 */
[----:B------:R-:W-:Y:S01]  /*64b0*/  FSEL R151, R151, -INF , !P4 ;  /* 0xff80000097977808 */ /* 0x000fe20006000000 */
[----:B------:R-:W-:Y:S01]  /*64c0*/  FMUL.FTZ R21, R40, c[0x0][0x2ec] ;  /* 0x0000bb0028157a20 */ /* 0x000fe20000410000 */
[----:B------:R-:W-:Y:S02]  /*64d0*/  ISETP.LT.OR P0, PT, R5, R238, P0 ;  /* 0x000000ee0500720c */ /* 0x000fe40000701670 */
[----:B------:R-:W-:Y:S01]  /*64e0*/  ISETP.GE.AND P5, PT, R3, R242, PT ;  /* 0x000000f20300720c */ /* 0x000fe20003fa6270 */
[----:B--2---:R-:W1:Y:S01]  /*64f0*/  LDSM.16.M88.4 R16, [R226+0x3000] ;  /* 0x00300000e210783b */ /* 0x004e620000000200 */
[----:B------:R-:W-:Y:S01]  /*6500*/  P2R R7, PR, RZ, 0x1 ;  /* 0x00000001ff077803 */ /* 0x000fe20000000000 */
[----:B------:R-:W-:Y:S01]  /*6510*/  MUFU.TANH R81, R21 ;  /* 0x0000001500517308 */ /* 0x000fe20000002400 */
[----:B------:R-:W-:-:S02]  /*6520*/  ISETP.GE.AND P0, PT, R5, R239, PT ;  /* 0x000000ef0500720c */ /* 0x000fc40003f06270 */
[C---:B------:R-:W-:Y:S02]  /*6530*/  ISETP.LT.OR P4, PT, R5.reuse, R236, P1 ;  /* 0x000000ec0500720c */ /* 0x040fe40000f81670 */
[----:B------:R-:W-:Y:S02]  /*6540*/  ISETP.LT.OR P3, PT, R5, R235, P0 ;  /* 0x000000eb0500720c */ /* 0x000fe40000761670 */
[----:B------:R-:W-:Y:S01]  /*6550*/  ISETP.NE.AND P1, PT, R6, RZ, PT ;  /* 0x000000ff0600720c */ /* 0x000fe20003f25270 */
[----:B------:R-:W-:Y:S01]  /*6560*/  FMUL.FTZ R6, R45, c[0x0][0x2ec] ;  /* 0x0000bb002d067a20 */ /* 0x000fe20000410000 */
[----:B------:R-:W-:Y:S01]  /*6570*/  ISETP.NE.AND P0, PT, R7, RZ, PT ;  /* 0x000000ff0700720c */ /* 0x000fe20003f05270 */
[----:B------:R-:W-:Y:S01]  /*6580*/  FMUL.FTZ R7, R47, c[0x0][0x2ec] ;  /* 0x0000bb002f077a20 */ /* 0x000fe20000410000 */
[----:B------:R-:W-:Y:S01]  /*6590*/  ISETP.LT.OR P5, PT, R3, R238, P5 ;  /* 0x000000ee0300720c */ /* 0x000fe20002fa1670 */
[----:B------:R2:W-:Y:S01]  /*65a0*/  MUFU.TANH R88, R6 ;  /* 0x0000000600587308 */ /* 0x0005e20000002400 */
[----:B------:R-:W-:-:S02]  /*65b0*/  FSEL R147, R183, -INF , !P2 ;  /* 0xff800000b7937808 */ /* 0x000fc40005000000 */
[----:B------:R-:W-:Y:S02]  /*65c0*/  ISETP.GE.AND P2, PT, R3, R241, PT ;  /* 0x000000f10300720c */ /* 0x000fe40003f46270 */
[----:B----4-:R-:W-:Y:S02]  /*65d0*/  FSEL R153, R153, -INF , !P1 ;  /* 0xff80000099997808 */ /* 0x010fe40004800000 */
[----:B------:R-:W-:Y:S01]  /*65e0*/  FSEL R209, R181, -INF , !P0 ;  /* 0xff800000b5d17808 */ /* 0x000fe20004000000 */
[----:B------:R4:W-:Y:S01]  /*65f0*/  MUFU.TANH R82, R7 ;  /* 0x0000000700527308 */ /* 0x0009e20000002400 */
[C---:B------:R-:W-:Y:S02]  /*6600*/  ISETP.GE.AND P1, PT, R3.reuse, R240, PT ;  /* 0x000000f00300720c */ /* 0x040fe40003f26270 */
[----:B------:R-:W-:Y:S02]  /*6610*/  ISETP.GE.AND P0, PT, R3, R239, PT ;  /* 0x000000ef0300720c */ /* 0x000fe40003f06270 */
[----:B------:R-:W-:-:S02]  /*6620*/  P2R R5, PR, RZ, 0x20 ;  /* 0x00000020ff057803 */ /* 0x000fc40000000000 */
[C---:B------:R-:W-:Y:S01]  /*6630*/  ISETP.LT.OR P5, PT, R3.reuse, R237, P2 ;  /* 0x000000ed0300720c */ /* 0x040fe200017a1670 */
[----:B--2---:R-:W-:Y:S01]  /*6640*/  FMUL.FTZ R6, R46, c[0x0][0x2ec] ;  /* 0x0000bb002e067a20 */ /* 0x004fe20000410000 */
[C---:B------:R-:W-:Y:S02]  /*6650*/  ISETP.LT.OR P2, PT, R3.reuse, R236, P1 ;  /* 0x000000ec0300720c */ /* 0x040fe40000f41670 */
[----:B------:R-:W-:Y:S01]  /*6660*/  ISETP.LT.OR P0, PT, R3, R235, P0 ;  /* 0x000000eb0300720c */ /* 0x000fe20000701670 */
[----:B------:R2:W2:Y:S01]  /*6670*/  MUFU.TANH R77, R6 ;  /* 0x00000006004d7308 */ /* 0x0004a20000002400 */
[----:B------:R-:W-:Y:S02]  /*6680*/  IADD3 R3, R0, 0x38, RZ ;  /* 0x0000003800037810 */ /* 0x000fe40007ffe0ff */
[----:B------:R-:W-:Y:S02]  /*6690*/  ISETP.NE.AND P1, PT, R5, RZ, PT ;  /* 0x000000ff0500720c */ /* 0x000fe40003f25270 */
[----:B------:R-:W-:Y:S01]  /*66a0*/  P2R R5, PR, RZ, 0x1 ;  /* 0x00000001ff057803 */ /* 0x000fe20000000000 */
[----:B-1----:R-:W-:Y:S01]  /*66b0*/  HMMA.16816.F32.BF16 R44, R28, R16, R56 ;  /* 0x000000101c2c723c */ /* 0x002fe20000041838 */
[----:B------:R-:W-:-:S02]  /*66c0*/  ISETP.GE.AND P0, PT, R3, R242, PT ;  /* 0x000000f20300720c */ /* 0x000fc40003f06270 */
[----:B------:R-:W-:Y:S02]  /*66d0*/  P2R R20, PR, RZ, 0x4 ;  /* 0x00000004ff147803 */ /* 0x000fe40000000000 */
[C---:B------:R-:W-:Y:S02]  /*66e0*/  ISETP.LT.OR P0, PT, R3.reuse, R238, P0 ;  /* 0x000000ee0300720c */ /* 0x040fe40000701670 */
[C---:B------:R-:W-:Y:S01]  /*66f0*/  ISETP.GE.AND P2, PT, R3.reuse, R241, PT ;  /* 0x000000f10300720c */ /* 0x040fe20003f46270 */
[----:B------:R-:W-:Y:S01]  /*6700*/  HMMA.16816.F32.BF16 R48, R24, R16, R160 ;  /* 0x000000101830723c */ /* 0x000fe200000418a0 */
[----:B----4-:R-:W-:Y:S02]  /*6710*/  P2R R7, PR, RZ, 0x1 ;  /* 0x00000001ff077803 */ /* 0x010fe40000000000 */
[----:B------:R-:W-:Y:S02]  /*6720*/  ISETP.GE.AND P0, PT, R3, R239, PT ;  /* 0x000000ef0300720c */ /* 0x000fe40003f06270 */
[----:B------:R-:W-:-:S02]  /*6730*/  FSEL R197, R182, -INF , !P1 ;  /* 0xff800000b6c57808 */ /* 0x000fc40004800000 */
[----:B------:R-:W-:Y:S01]  /*6740*/  FSEL R208, R158, -INF , !P3 ;  /* 0xff8000009ed07808 */ /* 0x000fe20005800000 */
[----:B------:R-:W-:Y:S01]  /*6750*/  IMAD.MOV.U32 R160, RZ, RZ, R184 ;  /* 0x000000ffffa07224 */ /* 0x000fe200078e00b8 */
[C---:B------:R-:W-:Y:S01]  /*6760*/  ISETP.GE.AND P1, PT, R3.reuse, R240, PT ;  /* 0x000000f00300720c */ /* 0x040fe20003f26270 */
[----:B------:R-:W-:Y:S01]  /*6770*/  FMUL.FTZ R16, R52, c[0x0][0x2ec] ;  /* 0x0000bb0034107a20 */ /* 0x000fe20000410000 */
[----:B------:R-:W-:Y:S01]  /*6780*/  FSEL R200, R180, -INF , !P5 ;  /* 0xff800000b4c87808 */ /* 0x000fe20006800000 */
[----:B------:R-:W-:Y:S01]  /*6790*/  IMAD.MOV.U32 R161, RZ, RZ, R185 ;  /* 0x000000ffffa17224 */ /* 0x000fe200078e00b9 */
[C---:B------:R-:W-:Y:S01]  /*67a0*/  ISETP.LT.OR P5, PT, R3.reuse, R237, P2 ;  /* 0x000000ed0300720c */ /* 0x040fe200017a1670 */
[----:B------:R1:W-:Y:S01]  /*67b0*/  MUFU.TANH R78, R16 ;  /* 0x00000010004e7308 */ /* 0x0003e20000002400 */
[----:B------:R-:W-:Y:S01]  /*67c0*/  ISETP.LT.OR P3, PT, R3, R235, P0 ;  /* 0x000000eb0300720c */ /* 0x000fe20000761670 */
[----:B------:R-:W-:Y:S01]  /*67d0*/  IMAD.MOV.U32 R162, RZ, RZ, R186 ;  /* 0x000000ffffa27224 */ /* 0x000fe200078e00ba */
[----:B------:R-:W-:Y:S01]  /*67e0*/  ISETP.NE.AND P2, PT, R20, RZ, PT ;  /* 0x000000ff1400720c */ /* 0x000fe20003f45270 */
[----:B------:R-:W-:Y:S01]  /*67f0*/  FMUL.FTZ R20, R41, c[0x0][0x2ec] ;  /* 0x0000bb0029147a20 */ /* 0x000fe20000410000 */
[----:B------:R-:W-:Y:S01]  /*6800*/  ISETP.NE.AND P0, PT, R7, RZ, PT ;  /* 0x000000ff0700720c */ /* 0x000fe20003f05270 */
[----:B------:R-:W-:Y:S01]  /*6810*/  IMAD.MOV.U32 R163, RZ, RZ, R187 ;  /* 0x000000ffffa37224 */ /* 0x000fe200078e00bb */
[----:B--2---:R-:W-:Y:S01]  /*6820*/  IADD3 R6, R0, 0x39, RZ ;  /* 0x0000003900067810 */ /* 0x004fe20007ffe0ff */
[----:B------:R2:W-:Y:S01]  /*6830*/  MUFU.TANH R84, R20 ;  /* 0x0000001400547308 */ /* 0x0005e20000002400 */
[----:B------:R-:W-:Y:S01]  /*6840*/  FSEL R205, R176, -INF , !P4 ;  /* 0xff800000b0cd7808 */ /* 0x000fe20006000000 */
[----:B------:R-:W-:Y:S01]  /*6850*/  HMMA.16816.F32.BF16 R56, R8, R36, R48 ;  /* 0x000000240838723c */ /* 0x000fe20000041830 */
[----:B------:R-:W-:Y:S01]  /*6860*/  ISETP.LT.OR P4, PT, R3, R236, P1 ;  /* 0x000000ec0300720c */ /* 0x000fe20000f81670 */
[----:B------:R-:W-:Y:S01]  /*6870*/  FMUL.FTZ R3, R42, c[0x0][0x2ec] ;  /* 0x0000bb002a037a20 */ /* 0x000fe20000410000 */
[----:B------:R-:W-:-:S02]  /*6880*/  ISETP.NE.AND P1, PT, R5, RZ, PT ;  /* 0x000000ff0500720c */ /* 0x000fc40003f25270 */
[----:B------:R-:W-:Y:S01]  /*6890*/  FSEL R189, R63, -INF , !P0 ;  /* 0xff8000003fbd7808 */ /* 0x000fe20004000000 */
[----:B------:R4:W3:Y:S01]  /*68a0*/  MUFU.TANH R79, R3 ;  /* 0x00000003004f7308 */ /* 0x0008e20000002400 */
[----:B------:R-:W-:Y:S01]  /*68b0*/  ISETP.GE.AND P0, PT, R6, R239, PT ;  /* 0x000000ef0600720c */ /* 0x000fe20003f06270 */
[----:B-1----:R-:W-:Y:S01]  /*68c0*/  FMUL.FTZ R16, R53, c[0x0][0x2ec] ;  /* 0x0000bb0035107a20 */ /* 0x002fe20000410000 */
[----:B------:R-:W-:Y:S02]  /*68d0*/  FSEL R203, R179, -INF , !P6 ;  /* 0xff800000b3cb7808 */ /* 0x000fe40007000000 */
[----:B------:R-:W-:Y:S02]  /*68e0*/  FSEL R196, R178, -INF , !P2 ;  /* 0xff800000b2c47808 */ /* 0x000fe40005000000 */
[----:B------:R-:W-:Y:S01]  /*68f0*/  FSEL R198, R177, -INF , !P1 ;  /* 0xff800000b1c67808 */ /* 0x000fe20004800000 */
[----:B--2---:R-:W1:Y:S01]  /*6900*/  LDSM.16.M88.4 R20, [R226+0x3800] ;  /* 0x00380000e214783b */ /* 0x004e620000000200 */
[C---:B------:R-:W-:Y:S01]  /*6910*/  ISETP.GE.AND P6, PT, R6.reuse, R242, PT ;  /* 0x000000f20600720c */ /* 0x040fe20003fc6270 */
[----:B------:R-:W-:Y:S01]  /*6920*/  MUFU.TANH R80, R16 ;  /* 0x0000001000507308 */ /* 0x000fe20000002400 */
[----:B------:R-:W-:-:S02]  /*6930*/  ISETP.GE.AND P2, PT, R6, R241, PT ;  /* 0x000000f10600720c */ /* 0x000fc40003f46270 */
[C---:B------:R-:W-:Y:S02]  /*6940*/  ISETP.GE.AND P1, PT, R6.reuse, R240, PT ;  /* 0x000000f00600720c */ /* 0x040fe40003f26270 */
[----:B------:R-:W-:Y:S01]  /*6950*/  ISETP.LT.OR P0, PT, R6, R235, P0 ;  /* 0x000000eb0600720c */ /* 0x000fe20000701670 */
[----:B----4-:R-:W-:Y:S01]  /*6960*/  FMUL.FTZ R3, R43, c[0x0][0x2ec] ;  /* 0x0000bb002b037a20 */ /* 0x010fe20000410000 */
[----:B------:R-:W-:Y:S02]  /*6970*/  IADD3 R5, R0, 0x40, RZ ;  /* 0x0000004000057810 */ /* 0x000fe40007ffe0ff */
[C---:B------:R-:W-:Y:S01]  /*6980*/  ISETP.LT.OR P6, PT, R6.reuse, R238, P6 ;  /* 0x000000ee0600720c */ /* 0x040fe200037c1670 */
[----:B------:R2:W4:Y:S01]  /*6990*/  MUFU.TANH R83, R3 ;  /* 0x0000000300537308 */ /* 0x0005220000002400 */
[C---:B------:R-:W-:Y:S02]  /*69a0*/  ISETP.LT.OR P2, PT, R6.reuse, R237, P2 ;  /* 0x000000ed0600720c */ /* 0x040fe40001741670 */
[----:B------:R-:W-:-:S02]  /*69b0*/  ISETP.LT.OR P1, PT, R6, R236, P1 ;  /* 0x000000ec0600720c */ /* 0x000fc40000f21670 */
[----:B------:R-:W-:Y:S02]  /*69c0*/  P2R R6, PR, RZ, 0x1 ;  /* 0x00000001ff067803 */ /* 0x000fe40000000000 */
[----:B------:R-:W-:Y:S02]  /*69d0*/  ISETP.GE.AND P0, PT, R5, R242, PT ;  /* 0x000000f20500720c */ /* 0x000fe40003f06270 */
[----:B------:R-:W-:Y:S02]  /*69e0*/  FSEL R188, R61, -INF , !P5 ;  /* 0xff8000003dbc7808 */ /* 0x000fe40006800000 */
[C---:B------:R-:W-:Y:S02]  /*69f0*/  ISETP.LT.OR P5, PT, R5.reuse, R238, P0 ;  /* 0x000000ee0500720c */ /* 0x040fe400007a1670 */
[----:B------:R-:W-:Y:S02]  /*6a00*/  ISETP.GE.AND P0, PT, R5, R239, PT ;  /* 0x000000ef0500720c */ /* 0x000fe40003f06270 */
[----:B------:R-:W-:-:S02]  /*6a10*/  P2R R40, PR, RZ, 0x4 ;  /* 0x00000004ff287803 */ /* 0x000fc40000000000 */
[----:B------:R-:W-:Y:S02]  /*6a20*/  FSEL R190, R60, -INF , !P3 ;  /* 0xff8000003cbe7808 */ /* 0x000fe40005800000 */
[----:B------:R-:W-:Y:S02]  /*6a30*/  ISETP.LT.OR P3, PT, R5, R235, P0 ;  /* 0x000000eb0500720c */ /* 0x000fe40000761670 */
[----:B------:R-:W-:Y:S02]  /*6a40*/  ISETP.NE.AND P0, PT, R40, RZ, PT ;  /* 0x000000ff2800720c */ /* 0x000fe40003f05270 */
[----:B--2---:R-:W-:Y:S01]  /*6a50*/  IADD3 R3, R0, 0x41, RZ ;  /* 0x0000004100037810 */ /* 0x004fe20007ffe0ff */
[----:B------:R-:W2:Y:S01]  /*6a60*/  LDSM.16.M88.4 R40, [R220+0x3800] ;  /* 0x00380000dc28783b */ /* 0x000ea20000000200 */
[----:B------:R-:W-:Y:S01]  /*6a70*/  FSEL R184, R62, -INF , !P4 ;  /* 0xff8000003eb87808 */ /* 0x000fe20006000000 */
[----:B------:R-:W-:-:S04]  /*6a80*/  DEPBAR.LE SB0, 0x0 ;  /* 0x000080000000791a */ /* 0x000fc80000000000 */
[----:B------:R-:W-:Y:S01]  /*6a90*/  P2R R7, PR, RZ, 0x2 ;  /* 0x00000002ff077803 */ /* 0x000fe20000000000 */
[----:B------:R-:W-:Y:S01]  /*6aa0*/  HMMA.16816.F32.BF16 R60, R12, R36, R44 ;  /* 0x000000240c3c723c */ /* 0x000fe2000004182c */
[C---:B------:R-:W-:Y:S01]  /*6ab0*/  ISETP.GE.AND P2, PT, R5.reuse, R241, PT ;  /* 0x000000f10500720c */ /* 0x040fe20003f46270 */
[----:B------:R-:W-:Y:S01]  /*6ac0*/  BAR.SYNC.DEFER_BLOCKING 0x0 ;  /* 0x0000000000007b1d */ /* 0x000fe20000010000 */
[----:B------:R-:W-:Y:S02]  /*6ad0*/  ISETP.GE.AND P1, PT, R5, R240, PT ;  /* 0x000000f00500720c */ /* 0x000fe40003f26270 */
[----:B------:R-:W-:Y:S02]  /*6ae0*/  FSEL R177, R64, -INF , !P0 ;  /* 0xff80000040b17808 */ /* 0x000fe40004000000 */
[----:B------:R-:W-:Y:S01]  /*6af0*/  FSEL R178, R65, -INF , !P6 ;  /* 0xff80000041b27808 */ /* 0x000fe20007000000 */
[----:B-1----:R-:W-:Y:S01]  /*6b00*/  HMMA.16816.F32.BF16 R44, R28, R20, R68 ;  /* 0x000000141c2c723c */ /* 0x002fe20000041844 */
[----:B------:R-:W-:-:S02]  /*6b10*/  ISETP.GE.AND P0, PT, R3, R242, PT ;  /* 0x000000f20300720c */ /* 0x000fc40003f06270 */
[----:B------:R-:W-:Y:S02]  /*6b20*/  ISETP.LT.OR P6, PT, R5, R237, P2 ;  /* 0x000000ed0500720c */ /* 0x000fe400017c1670 */
[----:B------:R-:W-:Y:S02]  /*6b30*/  ISETP.NE.AND P2, PT, R7, RZ, PT ;  /* 0x000000ff0700720c */ /* 0x000fe40003f45270 */
[----:B------:R-:W-:Y:S01]  /*6b40*/  ISETP.LT.OR P4, PT, R5, R236, P1 ;  /* 0x000000ec0500720c */ /* 0x000fe20000f81670 */
[----:B------:R-:W-:Y:S01]  /*6b50*/  FMUL.FTZ R5, R54, c[0x0][0x2ec] ;  /* 0x0000bb0036057a20 */ /* 0x000fe20000410000 */
[----:B------:R-:W-:Y:S01]  /*6b60*/  ISETP.NE.AND P1, PT, R6, RZ, PT ;  /* 0x000000ff0600720c */ /* 0x000fe20003f25270 */
[----:B------:R-:W-:Y:S01]  /*6b70*/  FMUL.FTZ R6, R55, c[0x0][0x2ec] ;  /* 0x0000bb0037067a20 */ /* 0x000fe20000410000 */
[C---:B------:R-:W-:Y:S01]  /*6b80*/  ISETP.LT.OR P0, PT, R3.reuse, R238, P0 ;  /* 0x000000ee0300720c */ /* 0x040fe20000701670 */
[----:B------:R1:W1:Y:S01]  /*6b90*/  MUFU.TANH R72, R5 ;  /* 0x0000000500487308 */ /* 0x0002620000002400 */
[----:B------:R-:W-:Y:S01]  /*6ba0*/  FSEL R176, R152, -INF , !P2 ;  /* 0xff80000098b07808 */ /* 0x000fe20005000000 */
[----:B------:R-:W-:Y:S01]  /*6bb0*/  HMMA.16816.F32.BF16 R52, R24, R20, R164 ;  /* 0x000000141834723c */ /* 0x000fe200000418a4 */
[----:B------:R-:W-:Y:S01]  /*6bc0*/  ISETP.GE.AND P2, PT, R3, R241, PT ;  /* 0x000000f10300720c */ /* 0x000fe20003f46270 */
[----:B------:R-:W-:Y:S01]  /*6bd0*/  FMUL.FTZ R7, R60, c[0x0][0x2ec] ;  /* 0x0000bb003c077a20 */ /* 0x000fe20000410000 */
[----:B------:R-:W-:Y:S01]  /*6be0*/  FSEL R181, R149, -INF , !P1 ;  /* 0xff80000095b57808 */ /* 0x000fe20004800000 */
[----:B------:R-:W-:Y:S01]  /*6bf0*/  FMUL.FTZ R17, R61, c[0x0][0x2ec] ;  /* 0x0000bb003d117a20 */ /* 0x000fe20000410000 */
[----:B------:R-:W-:Y:S01]  /*6c00*/  ISETP.GE.AND P1, PT, R3, R240, PT ;  /* 0x000000f00300720c */ /* 0x000fe20003f26270 */
[----:B------:R3:W3:Y:S01]  /*6c10*/  MUFU.TANH R76, R6 ;  /* 0x00000006004c7308 */ /* 0x0006e20000002400 */
[----:B------:R-:W-:Y:S01]  /*6c20*/  FSEL R110, R145, -INF , !P5 ;  /* 0xff800000916e7808 */ /* 0x000fe20006800000 */
[----:B------:R-:W-:Y:S01]  /*6c30*/  HMMA.16816.F32.BF16 R64, R32, R86, R228 ;  /* 0x000000562040723c */ /* 0x000fe200000418e4 */
[----:B------:R-:W-:Y:S01]  /*6c40*/  ISETP.LT.OR P5, PT, R3, R237, P2 ;  /* 0x000000ed0300720c */ /* 0x000fe200017a1670 */
[----:B------:R-:W-:Y:S01]  /*6c50*/  FMUL.FTZ R20, R59, c[0x0][0x2ec] ;  /* 0x0000bb003b147a20 */ /* 0x000fe20000410000 */
[----:B------:R-:W-:-:S02]  /*6c60*/  ISETP.LT.OR P2, PT, R3, R236, P1 ;  /* 0x000000ec0300720c */ /* 0x000fc40000f41670 */
[----:B------:R-:W-:Y:S01]  /*6c70*/  FSEL R248, R146, -INF , !P6 ;  /* 0xff80000092f87808 */ /* 0x000fe20007000000 */
[----:B------:R3:W3:Y:S01]  /*6c80*/  MUFU.TANH R73, R7 ;  /* 0x0000000700497308 */ /* 0x0006e20000002400 */
[----:B-1----:R-:W-:Y:S01]  /*6c90*/  P2R R5, PR, RZ, 0x1 ;  /* 0x00000001ff057803 */ /* 0x002fe20000000000 */
[-C--:B--2---:R-:W-:Y:S01]  /*6ca0*/  HMMA.16816.F32.BF16 R48, R12, R40.reuse, R44 ;  /* 0x000000280c30723c */ /* 0x084fe2000004182c */
[----:B------:R-:W-:Y:S02]  /*6cb0*/  ISETP.GE.AND P0, PT, R3, R239, PT ;  /* 0x000000ef0300720c */ /* 0x000fe40003f06270 */
[----:B------:R-:W-:Y:S02]  /*6cc0*/  ISETP.NE.AND P1, PT, R5, RZ, PT ;  /* 0x000000ff0500720c */ /* 0x000fe40003f25270 */
[----:B------:R-:W-:Y:S01]  /*6cd0*/  ISETP.LT.OR P0, PT, R3, R235, P0 ;  /* 0x000000eb0300720c */ /* 0x000fe20000701670 */
[----:B------:R-:W-:Y:S01]  /*6ce0*/  MUFU.TANH R69, R20 ;  /* 0x0000001400457308 */ /* 0x000fe20000002400 */
[----:B------:R-:W-:Y:S01]  /*6cf0*/  IADD3 R5, R0, 0x48, RZ ;  /* 0x0000004800057810 */ /* 0x000fe20007ffe0ff */
[----:B------:R-:W-:Y:S01]  /*6d00*/  HMMA.16816.F32.BF16 R44, R8, R40, R52 ;  /* 0x00000028082c723c */ /* 0x000fe20000041834 */
[----:B------:R-:W-:-:S02]  /*6d10*/  P2R R16, PR, RZ, 0x1 ;  /* 0x00000001ff107803 */ /* 0x000fc40000000000 */
[----:B------:R-:W-:Y:S02]  /*6d20*/  ISETP.GE.AND P0, PT, R5, R242, PT ;  /* 0x000000f20500720c */ /* 0x000fe40003f06270 */
[----:B------:R-:W-:Y:S02]  /*6d30*/  FSEL R245, R159, -INF , !P1 ;  /* 0xff8000009ff57808 */ /* 0x000fe40004800000 */
[C---:B------:R-:W-:Y:S01]  /*6d40*/  ISETP.LT.OR P0, PT, R5.reuse, R238, P0 ;  /* 0x000000ee0500720c */ /* 0x040fe20000701670 */
[----:B------:R-:W-:Y:S01]  /*6d50*/  HMMA.16816.F32.BF16 R32, R32, R90, R160 ;  /* 0x0000005a2020723c */ /* 0x000fe200000418a0 */
[----:B---3--:R-:W-:Y:S02]  /*6d60*/  P2R R6, PR, RZ, 0x4 ;  /* 0x00000004ff067803 */ /* 0x008fe40000000000 */
[----:B------:R-:W-:Y:S02]  /*6d70*/  P2R R7, PR, RZ, 0x1 ;  /* 0x00000001ff077803 */ /* 0x000fe40000000000 */
[----:B------:R-:W-:-:S02]  /*6d80*/  ISETP.GE.AND P1, PT, R5, R240, PT ;  /* 0x000000f00500720c */ /* 0x000fc40003f26270 */
[C---:B------:R-:W-:Y:S02]  /*6d90*/  ISETP.GE.AND P2, PT, R5.reuse, R241, PT ;  /* 0x000000f10500720c */ /* 0x040fe40003f46270 */
[C---:B------:R-:W-:Y:S02]  /*6da0*/  ISETP.GE.AND P0, PT, R5.reuse, R239, PT ;  /* 0x000000ef0500720c */ /* 0x040fe40003f06270 */
[----:B------:R-:W-:Y:S02]  /*6db0*/  FSEL R246, R148, -INF , !P5 ;  /* 0xff80000094f67808 */ /* 0x000fe40006800000 */
[C---:B------:R-:W-:Y:S02]  /*6dc0*/  ISETP.LT.OR P6, PT, R5.reuse, R236, P1 ;  /* 0x000000ec0500720c */ /* 0x040fe40000fc1670 */
[----:B------:R-:W-:Y:S02]  /*6dd0*/  FSEL R252, R74, -INF , !P3 ;  /* 0xff8000004afc7808 */ /* 0x000fe40005800000 */
[C---:B------:R-:W-:Y:S01]  /*6de0*/  ISETP.LT.OR P5, PT, R5.reuse, R237, P2 ;  /* 0x000000ed0500720c */ /* 0x040fe200017a1670 */
[----:B------:R1:W-:Y:S01]  /*6df0*/  MUFU.TANH R74, R17 ;  /* 0x00000011004a7308 */ /* 0x0003e20000002400 */
[----:B------:R-:W-:Y:S01]  /*6e00*/  ISETP.LT.OR P1, PT, R5, R235, P0 ;  /* 0x000000eb0500720c */ /* 0x000fe20000721670 */
[----:B------:R-:W-:Y:S01]  /*6e10*/  FMUL.FTZ R5, R63, c[0x0][0x2ec] ;  /* 0x0000bb003f057a20 */ /* 0x000fe20000410000 */
[----:B------:R-:W-:-:S02]  /*6e20*/  IADD3 R3, R0, 0x49, RZ ;  /* 0x0000004900037810 */ /* 0x000fc40007ffe0ff */
[----:B------:R-:W-:Y:S01]  /*6e30*/  ISETP.NE.AND P3, PT, R6, RZ, PT ;  /* 0x000000ff0600720c */ /* 0x000fe20003f65270 */
[----:B------:R-:W-:Y:S01]  /*6e40*/  FMUL.FTZ R6, R62, c[0x0][0x2ec] ;  /* 0x0000bb003e067a20 */ /* 0x000fe20000410000 */
[----:B------:R-:W-:Y:S01]  /*6e50*/  ISETP.NE.AND P0, PT, R7, RZ, PT ;  /* 0x000000ff0700720c */ /* 0x000fe20003f05270 */
[C---:B------:R-:W-:Y:S01]  /*6e60*/  HMMA.16816.F32.BF16 R60, R24.reuse, R18, R192 ;  /* 0x00000012183c723c */ /* 0x040fe200000418c0 */
[----:B------:R-:W-:Y:S01]  /*6e70*/  ISETP.NE.AND P2, PT, R16, RZ, PT ;  /* 0x000000ff1000720c */ /* 0x000fe20003f45270 */
[----:B------:R2:W3:Y:S01]  /*6e80*/  MUFU.TANH R70, R6 ;  /* 0x0000000600467308 */ /* 0x0004e20000002400 */
[----:B------:R-:W-:Y:S01]  /*6e90*/  FSEL R251, R75, -INF , !P4 ;  /* 0xff8000004bfb7808 */ /* 0x000fe20006000000 */
[----:B------:R-:W-:Y:S01]  /*6ea0*/  FMUL.FTZ R16, R58, c[0x0][0x2ec] ;  /* 0x0000bb003a107a20 */ /* 0x000fe20000410000 */
[----:B------:R-:W-:Y:S02]  /*6eb0*/  ISETP.GE.AND P4, PT, R3, R242, PT ;  /* 0x000000f20300720c */ /* 0x000fe40003f86270 */
[----:B------:R-:W-:Y:S01]  /*6ec0*/  FSEL R213, R144, -INF , !P3 ;  /* 0xff80000090d57808 */ /* 0x000fe20005800000 */
[----:B-1----:R-:W-:Y:S01]  /*6ed0*/  FMUL.FTZ R17, R57, c[0x0][0x2ec] ;  /* 0x0000bb0039117a20 */ /* 0x002fe20000410000 */
[----:B------:R-:W-:Y:S01]  /*6ee0*/  FSEL R210, R128, -INF , !P0 ;  /* 0xff80000080d27808 */ /* 0x000fe20004000000 */
[----:B------:R1:W-:Y:S01]  /*6ef0*/  MUFU.TANH R75, R5 ;  /* 0x00000005004b7308 */ /* 0x0003e20000002400 */
[C---:B------:R-:W-:Y:S01]  /*6f00*/  ISETP.GE.AND P3, PT, R3.reuse, R241, PT ;  /* 0x000000f10300720c */ /* 0x040fe20003f66270 */
[----:B------:R-:W-:Y:S01]  /*6f10*/  HMMA.16816.F32.BF16 R24, R24, R22, R216 ;  /* 0x000000161818723c */ /* 0x000fe200000418d8 */
[----:B------:R-:W-:-:S02]  /*6f20*/  ISETP.GE.AND P0, PT, R3, R239, PT ;  /* 0x000000ef0300720c */ /* 0x000fc40003f06270 */
[----:B------:R-:W-:Y:S02]  /*6f30*/  FSEL R244, R143, -INF , !P2 ;  /* 0xff8000008ff47808 */ /* 0x000fe40005000000 */
[C---:B------:R-:W-:Y:S01]  /*6f40*/  ISETP.GE.AND P2, PT, R3.reuse, R240, PT ;  /* 0x000000f00300720c */ /* 0x040fe20003f46270 */
[----:B------:R3:W-:Y:S01]  /*6f50*/  MUFU.TANH R21, R16 ;  /* 0x0000001000157308 */ /* 0x0007e20000002400 */
[----:B--2---:R-:W-:Y:S02]  /*6f60*/  P2R R6, PR, RZ, 0x20 ;  /* 0x00000020ff067803 */ /* 0x004fe40000000000 */
[C---:B------:R-:W-:Y:S02]  /*6f70*/  ISETP.LT.OR P5, PT, R3.reuse, R238, P4 ;  /* 0x000000ee0300720c */ /* 0x040fe400027a1670 */
[C---:B------:R-:W-:Y:S02]  /*6f80*/  ISETP.LT.OR P4, PT, R3.reuse, R237, P3 ;  /* 0x000000ed0300720c */ /* 0x040fe40001f81670 */
[C---:B------:R-:W-:Y:S01]  /*6f90*/  ISETP.LT.OR P0, PT, R3.reuse, R235, P0 ;  /* 0x000000eb0300720c */ /* 0x040fe20000701670 */
[----:B-1----:R-:W-:Y:S01]  /*6fa0*/  FMUL.FTZ R5, R56, c[0x0][0x2ec] ;  /* 0x0000bb0038057a20 */ /* 0x002fe20000410000 */
[----:B------:R-:W-:Y:S01]  /*6fb0*/  ISETP.NE.AND P3, PT, R6, RZ, PT ;  /* 0x000000ff0600720c */ /* 0x000fe20003f65270 */
[----:B------:R-:W-:Y:S01]  /*6fc0*/  HMMA.16816.F32.BF16 R56, R28, R18, R64 ;  /* 0x000000121c38723c */ /* 0x000fe20000041840 */
[----:B------:R-:W-:Y:S01]  /*6fd0*/  ISETP.LT.OR P2, PT, R3, R236, P2 ;  /* 0x000000ec0300720c */ /* 0x000fe20001741670 */
[----:B------:R1:W2:Y:S01]  /*6fe0*/  MUFU.TANH R68, R5 ;  /* 0x0000000500447308 */ /* 0x0002a20000002400 */
[----:B------:R-:W-:-:S02]  /*6ff0*/  P2R R6, PR, RZ, 0x1 ;  /* 0x00000001ff067803 */ /* 0x000fc40000000000 */
[----:B------:R-:W-:Y:S01]  /*7000*/  FSEL R204, R139, -INF , !P3 ;  /* 0xff8000008bcc7808 */ /* 0x000fe20005800000 */
[----:B---3--:R-:W-:Y:S01]  /*7010*/  FMUL.FTZ R16, R49, c[0x0][0x2ec] ;  /* 0x0000bb0031107a20 */ /* 0x008fe20000410000 */
[----:B------:R-:W-:Y:S01]  /*7020*/  P2R R7, PR, RZ, 0x4 ;  /* 0x00000004ff077803 */ /* 0x000fe20000000000 */
[----:B------:R-:W-:Y:S01]  /*7030*/  HMMA.16816.F32.BF16 R28, R28, R22, R32 ;  /* 0x000000161c1c723c */ /* 0x000fe20000041820 */
[----:B------:R-:W-:Y:S01]  /*7040*/  IADD3 R3, R0, 0x51, RZ ;  /* 0x0000005100037810 */ /* 0x000fe20007ffe0ff */
[----:B------:R3:W-:Y:S01]  /*7050*/  MUFU.TANH R52, R16 ;  /* 0x0000001000347308 */ /* 0x0007e20000002400 */
[----:B------:R-:W-:Y:S02]  /*7060*/  FSEL R211, R96, -INF , !P1 ;  /* 0xff80000060d37808 */ /* 0x000fe40004800000 */
[----:B------:R-:W-:Y:S02]  /*7070*/  FSEL R195, R107, -INF , !P4 ;  /* 0xff8000006bc37808 */ /* 0x000fe40006000000 */
[----:B-----5:R-:W-:-:S02]  /*7080*/  FSEL R206, R105, -INF , !P6 ;  /* 0xff80000069ce7808 */ /* 0x020fc40007000000 */
[----:B------:R-:W-:Y:S01]  /*7090*/  FSEL R201, R142, -INF , !P5 ;  /* 0xff8000008ec97808 */ /* 0x000fe20006800000 */
[----:B------:R5:W-:Y:S01]  /*70a0*/  MUFU.TANH R71, R17 ;  /* 0x0000001100477308 */ /* 0x000be20000002400 */
[----:B-1----:R-:W-:Y:S02]  /*70b0*/  IADD3 R5, R0, 0x50, RZ ;  /* 0x0000005000057810 */ /* 0x002fe40007ffe0ff */
[----:B------:R-:W-:Y:S02]  /*70c0*/  IADD3 R231, R226, 0x1800, RZ ;  /* 0x00001800e2e77810 */ /* 0x000fe40007ffe0ff */
[C---:B------:R-:W-:Y:S02]  /*70d0*/  ISETP.GE.AND P0, PT, R5.reuse, R239, PT ;  /* 0x000000ef0500720c */ /* 0x040fe40003f06270 */
[----:B------:R-:W-:Y:S01]  /*70e0*/  ISETP.GE.AND P3, PT, R5, R242, PT ;  /* 0x000000f20500720c */ /* 0x000fe20003f66270 */
[----:B---3--:R-:W-:Y:S01]  /*70f0*/  FMUL.FTZ R16, R51, c[0x0][0x2ec] ;  /* 0x0000bb0033107a20 */ /* 0x008fe20000410000 */
[----:B------:R-:W-:-:S02]  /*7100*/  ISETP.GE.AND P2, PT, R5, R241, PT ;  /* 0x000000f10500720c */ /* 0x000fc40003f46270 */
[C---:B------:R-:W-:Y:S01]  /*7110*/  ISETP.GE.AND P1, PT, R5.reuse, R240, PT ;  /* 0x000000f00500720c */ /* 0x040fe20003f26270 */
[----:B------:R-:W-:Y:S01]  /*7120*/  MUFU.TANH R53, R16 ;  /* 0x0000001000357308 */ /* 0x000fe20000002400 */
[C---:B------:R-:W-:Y:S02]  /*7130*/  ISETP.LT.OR P4, PT, R5.reuse, R235, P0 ;  /* 0x000000eb0500720c */ /* 0x040fe40000781670 */
[----:B------:R-:W-:Y:S01]  /*7140*/  ISETP.LT.OR P6, PT, R5, R238, P3 ;  /* 0x000000ee0500720c */ /* 0x000fe20001fc1670 */
[----:B-----5:R-:W-:Y:S01]  /*7150*/  FMUL.FTZ R17, R50, c[0x0][0x2ec] ;  /* 0x0000bb0032117a20 */ /* 0x020fe20000410000 */
[----:B------:R-:W-:Y:S02]  /*7160*/  ISETP.GE.AND P0, PT, R3, R242, PT ;  /* 0x000000f20300720c */ /* 0x000fe40003f06270 */
[----:B------:R-:W-:Y:S01]  /*7170*/  ISETP.LT.OR P3, PT, R5, R237, P2 ;  /* 0x000000ed0500720c */ /* 0x000fe20001761670 */
[----:B------:R1:W-:Y:S01]  /*7180*/  MUFU.TANH R41, R17 ;  /* 0x0000001100297308 */ /* 0x0003e20000002400 */
[----:B------:R-:W-:-:S02]  /*7190*/  ISETP.NE.AND P2, PT, R7, RZ, PT ;  /* 0x000000ff0700720c */ /* 0x000fc40003f45270 */
[----:B------:R-:W-:Y:S02]  /*71a0*/  ISETP.LT.OR P5, PT, R5, R236, P1 ;  /* 0x000000ec0500720c */ /* 0x000fe40000fa1670 */
[----:B------:R-:W-:Y:S01]  /*71b0*/  ISETP.NE.AND P1, PT, R6, RZ, PT ;  /* 0x000000ff0600720c */ /* 0x000fe20003f25270 */
[----:B------:R-:W-:Y:S01]  /*71c0*/  FMUL.FTZ R6, R48, c[0x0][0x2ec] ;  /* 0x0000bb0030067a20 */ /* 0x000fe20000410000 */
[C---:B------:R-:W-:Y:S01]  /*71d0*/  ISETP.LT.OR P0, PT, R3.reuse, R238, P0 ;  /* 0x000000ee0300720c */ /* 0x040fe20000701670 */
[----:B------:R-:W-:Y:S01]  /*71e0*/  HMMA.16816.F32.BF16 R48, R8, R38, R60 ;  /* 0x000000260830723c */ /* 0x000fe2000004183c */
[----:B------:R-:W-:Y:S01]  /*71f0*/  FSEL R128, R106, -INF , !P2 ;  /* 0xff8000006a807808 */ /* 0x000fe20005000000 */
[----:B------:R3:W-:Y:S01]  /*7200*/  MUFU.TANH R64, R6 ;  /* 0x0000000600407308 */ /* 0x0007e20000002400 */
[----:B------:R-:W-:Y:S02]  /*7210*/  ISETP.GE.AND P2, PT, R3, R241, PT ;  /* 0x000000f10300720c */ /* 0x000fe40003f46270 */
[----:B------:R-:W-:-:S02]  /*7220*/  FSEL R199, R100, -INF , !P1 ;  /* 0xff80000064c77808 */ /* 0x000fc40004800000 */
[----:B------:R-:W-:Y:S01]  /*7230*/  P2R R5, PR, RZ, 0x1 ;  /* 0x00000001ff057803 */ /* 0x000fe20000000000 */
[----:B-1----:R-:W-:Y:S01]  /*7240*/  FMUL.FTZ R17, R44, c[0x0][0x2ec] ;  /* 0x0000bb002c117a20 */ /* 0x002fe20000410000 */
[C---:B------:R-:W-:Y:S01]  /*7250*/  ISETP.GE.AND P1, PT, R3.reuse, R240, PT ;  /* 0x000000f00300720c */ /* 0x040fe20003f26270 */
[----:B------:R-:W-:Y:S01]  /*7260*/  HMMA.16816.F32.BF16 R36, R12, R38, R56 ;  /* 0x000000260c24723c */ /* 0x000fe20000041838 */
[----:B------:R-:W-:Y:S01]  /*7270*/  ISETP.GE.AND P0, PT, R3, R239, PT ;  /* 0x000000ef0300720c */ /* 0x000fe20003f06270 */
[----:B------:R1:W-:Y:S01]  /*7280*/  MUFU.TANH R20, R17 ;  /* 0x0000001100147308 */ /* 0x0003e20000002400 */
[----:B------:R-:W-:Y:S02]  /*7290*/  FSEL R194, R97, -INF , !P6 ;  /* 0xff80000061c27808 */ /* 0x000fe40007000000 */
[C---:B------:R-:W-:Y:S02]  /*72a0*/  ISETP.LT.OR P6, PT, R3.reuse, R237, P2 ;  /* 0x000000ed0300720c */ /* 0x040fe400017c1670 */
[C---:B------:R-:W-:Y:S01]  /*72b0*/  ISETP.LT.OR P2, PT, R3.reuse, R236, P1 ;  /* 0x000000ec0300720c */ /* 0x040fe20000f41670 */
[----:B------:R-:W-:Y:S01]  /*72c0*/  HMMA.16816.F32.BF16 R8, R8, R42, R24 ;  /* 0x0000002a0808723c */ /* 0x000fe20000041818 */
[----:B------:R-:W-:-:S02]  /*72d0*/  ISETP.LT.OR P1, PT, R3, R235, P0 ;  /* 0x000000eb0300720c */ /* 0x000fc40000721670 */
[----:B------:R-:W-:Y:S02]  /*72e0*/  ISETP.NE.AND P0, PT, R5, RZ, PT ;  /* 0x000000ff0500720c */ /* 0x000fe40003f05270 */
[----:B------:R-:W-:Y:S01]  /*72f0*/  IADD3 R3, R0, 0x58, RZ ;  /* 0x0000005800037810 */ /* 0x000fe20007ffe0ff */
[----:B------:R-:W-:Y:S01]  /*7300*/  FMUL.FTZ R48, R48, c[0x0][0x2ec] ;  /* 0x0000bb0030307a20 */ /* 0x000fe20000410000 */
[----:B------:R-:W-:Y:S01]  /*7310*/  FSEL R185, R99, -INF , !P0 ;  /* 0xff80000063b97808 */ /* 0x000fe20004000000 */
[----:B------:R-:W-:Y:S01]  /*7320*/  FMUL.FTZ R49, R49, c[0x0][0x2ec] ;  /* 0x0000bb0031317a20 */ /* 0x000fe20000410000 */
[----:B------:R-:W-:Y:S01]  /*7330*/  ISETP.GE.AND P0, PT, R3, R239, PT ;  /* 0x000000ef0300720c */ /* 0x000fe20003f06270 */
[----:B------:R-:W-:Y:S01]  /*7340*/  HMMA.16816.F32.BF16 R12, R12, R42, R28 ;  /* 0x0000002a0c0c723c */ /* 0x000fe2000004181c */
[----:B---3--:R-:W-:Y:S01]  /*7350*/  P2R R6, PR, RZ, 0x2 ;  /* 0x00000002ff067803 */ /* 0x008fe20000000000 */
[----:B------:R-:W-:Y:S01]  /*7360*/  MUFU.TANH R48, R48 ;  /* 0x0000003000307308 */ /* 0x000fe20000002400 */
[----:B------:R-:W-:-:S02]  /*7370*/  P2R R7, PR, RZ, 0x4 ;  /* 0x00000004ff077803 */ /* 0x000fc40000000000 */
[----:B------:R-:W-:Y:S01]  /*7380*/  ISETP.GE.AND P2, PT, R3, R241, PT ;  /* 0x000000f10300720c */ /* 0x000fe20003f46270 */
[----:B------:R-:W-:Y:S01]  /*7390*/  FMUL.FTZ R36, R36, c[0x0][0x2ec] ;  /* 0x0000bb0024247a20 */ /* 0x000fe20000410000 */
[----:B------:R-:W-:Y:S01]  /*73a0*/  FSEL R111, R85, -INF , !P5 ;  /* 0xff800000556f7808 */ /* 0x000fe20006800000 */
[----:B------:R-:W-:Y:S01]  /*73b0*/  FMUL.FTZ R38, R38, c[0x0][0x2ec] ;  /* 0x0000bb0026267a20 */ /* 0x000fe20000410000 */
[----:B------:R-:W-:Y:S01]  /*73c0*/  ISETP.LT.OR P0, PT, R3, R235, P0 ;  /* 0x000000eb0300720c */ /* 0x000fe20000701670 */
[----:B------:R-:W-:Y:S01]  /*73d0*/  FMUL.FTZ R37, R37, c[0x0][0x2ec] ;  /* 0x0000bb0025257a20 */ /* 0x000fe20000410000 */
[----:B------:R-:W-:Y:S01]  /*73e0*/  IADD3 R5, R0, 0x59, RZ ;  /* 0x0000005900057810 */ /* 0x000fe20007ffe0ff */
[----:B------:R-:W3:Y:S01]  /*73f0*/  MUFU.TANH R36, R36 ;  /* 0x0000002400247308 */ /* 0x000ee20000002400 */
[----:B------:R-:W-:Y:S01]  /*7400*/  ISETP.NE.AND P5, PT, R6, RZ, PT ;  /* 0x000000ff0600720c */ /* 0x000fe20003fa5270 */
[----:B------:R-:W-:Y:S01]  /*7410*/  FMUL.FTZ R39, R39, c[0x0][0x2ec] ;  /* 0x0000bb0027277a20 */ /* 0x000fe20000410000 */
[----:B------:R-:W-:Y:S01]  /*7420*/  FSEL R6, R77, -INF , !P4 ;  /* 0xff8000004d067808 */ /* 0x000fe20006000000 */
[----:B------:R-:W-:Y:S01]  /*7430*/  FMUL.FTZ R9, R9, c[0x0][0x2ec] ;  /* 0x0000bb0009097a20 */ /* 0x000fe20000410000 */
[----:B------:R-:W-:Y:S01]  /*7440*/  FSEL R109, R89, -INF , !P3 ;  /* 0xff800000596d7808 */ /* 0x000fe20005800000 */
[----:B------:R-:W-:Y:S01]  /*7450*/  FMUL.FTZ R10, R10, c[0x0][0x2ec] ;  /* 0x0000bb000a0a7a20 */ /* 0x000fe20000410000 */
[C---:B------:R-:W-:Y:S01]  /*7460*/  ISETP.LT.OR P4, PT, R3.reuse, R237, P2 ;  /* 0x000000ed0300720c */ /* 0x040fe20001781670 */
[----:B------:R5:W-:Y:S01]  /*7470*/  STL [R1+0x20], R6 ;  /* 0x0000200601007387 */ /* 0x000be20000100800 */
[C---:B------:R-:W-:Y:S01]  /*7480*/  ISETP.GE.AND P3, PT, R3.reuse, R242, PT ;  /* 0x000000f20300720c */ /* 0x040fe20003f66270 */
[----:B------:R-:W1:Y:S01]  /*7490*/  MUFU.TANH R38, R38 ;  /* 0x0000002600267308 */ /* 0x000e620000002400 */
[----:B------:R-:W-:Y:S01]  /*74a0*/  ISETP.GE.AND P1, PT, R3, R240, PT ;  /* 0x000000f00300720c */ /* 0x000fe20003f26270 */
[----:B------:R-:W-:Y:S01]  /*74b0*/  FMUL.FTZ R12, R12, c[0x0][0x2ec] ;  /* 0x0000bb000c0c7a20 */ /* 0x000fe20000410000 */
[----:B------:R-:W-:Y:S01]  /*74c0*/  ISETP.NE.AND P2, PT, R7, RZ, PT ;  /* 0x000000ff0700720c */ /* 0x000fe20003f45270 */
[----:B------:R-:W-:Y:S01]  /*74d0*/  FMUL.FTZ R14, R14, c[0x0][0x2ec] ;  /* 0x0000bb000e0e7a20 */ /* 0x000fe20000410000 */
[----:B------:R-:W-:Y:S01]  /*74e0*/  P2R R16, PR, RZ, 0x1 ;  /* 0x00000001ff107803 */ /* 0x000fe20000000000 */
[----:B------:R-:W-:Y:S01]  /*74f0*/  FMUL.FTZ R13, R13, c[0x0][0x2ec] ;  /* 0x0000bb000d0d7a20 */ /* 0x000fe20000410000 */
[----:B------:R-:W-:Y:S01]  /*7500*/  ISETP.GE.AND P0, PT, R5, R242, PT ;  /* 0x000000f20500720c */ /* 0x000fe20003f06270 */
[----:B------:R-:W-:Y:S01]  /*7510*/  MUFU.TANH R37, R37 ;  /* 0x0000002500257308 */ /* 0x000fe20000002400 */
[----:B------:R-:W-:Y:S01]  /*7520*/  ISETP.LT.OR P3, PT, R3, R238, P3 ;  /* 0x000000ee0300720c */ /* 0x000fe20001f61670 */
[----:B------:R-:W-:Y:S01]  /*7530*/  FMUL.FTZ R15, R15, c[0x0][0x2ec] ;  /* 0x0000bb000f0f7a20 */ /* 0x000fe20000410000 */
[----:B------:R-:W-:-:S02]  /*7540*/  ISETP.LT.OR P1, PT, R3, R236, P1 ;  /* 0x000000ec0300720c */ /* 0x000fc40000f21670 */
[----:B------:R-:W-:Y:S02]  /*7550*/  FSEL R65, R88, -INF , !P2 ;  /* 0xff80000058417808 */ /* 0x000fe40005000000 */
[C---:B------:R-:W-:Y:S01]  /*7560*/  ISETP.LT.OR P0, PT, R5.reuse, R238, P0 ;  /* 0x000000ee0500720c */ /* 0x040fe20000701670 */
[----:B------:R-:W-:Y:S01]  /*7570*/  MUFU.TANH R49, R49 ;  /* 0x0000003100317308 */ /* 0x000fe20000002400 */
[----:B------:R-:W-:Y:S02]  /*7580*/  ISETP.GE.AND P2, PT, R5, R241, PT ;  /* 0x000000f10500720c */ /* 0x000fe40003f46270 */
[----:B------:R-:W-:Y:S02]  /*7590*/  FSEL R179, R81, -INF , !P3 ;  /* 0xff80000051b37808 */ /* 0x000fe40005800000 */
[----:B------:R-:W-:Y:S02]  /*75a0*/  P2R R7, PR, RZ, 0x1 ;  /* 0x00000001ff077803 */ /* 0x000fe40000000000 */
[----:B-----5:R-:W-:Y:S01]  /*75b0*/  P2R R6, PR, RZ, 0x2 ;  /* 0x00000002ff067803 */ /* 0x020fe20000000000 */
[----:B------:R-:W-:Y:S01]  /*75c0*/  MUFU.TANH R39, R39 ;  /* 0x0000002700277308 */ /* 0x000fe20000002400 */
[----:B------:R-:W-:-:S02]  /*75d0*/  ISETP.LT.OR P3, PT, R5, R237, P2 ;  /* 0x000000ed0500720c */ /* 0x000fc40001761670 */
[C---:B------:R-:W-:Y:S02]  /*75e0*/  ISETP.GE.AND P1, PT, R5.reuse, R240, PT ;  /* 0x000000f00500720c */ /* 0x040fe40003f26270 */
[----:B------:R-:W-:Y:S02]  /*75f0*/  ISETP.GE.AND P0, PT, R5, R239, PT ;  /* 0x000000ef0500720c */ /* 0x000fe40003f06270 */
[----:B------:R-:W-:Y:S01]  /*7600*/  IADD3 R3, R0, 0x60, RZ ;  /* 0x0000006000037810 */ /* 0x000fe20007ffe0ff */
[----:B------:R-:W-:Y:S01]  /*7610*/  MUFU.TANH R12, R12 ;  /* 0x0000000c000c7308 */ /* 0x000fe20000002400 */
[----:B------:R-:W-:Y:S02]  /*7620*/  ISETP.NE.AND P2, PT, R6, RZ, PT ;  /* 0x000000ff0600720c */ /* 0x000fe40003f45270 */
[----:B------:R-:W-:Y:S02]  /*7630*/  FSEL R54, R92, -INF , !P6 ;  /* 0xff8000005c367808 */ /* 0x000fe40007000000 */
[----:B------:R-:W-:-:S02]  /*7640*/  P2R R6, PR, RZ, 0x8 ;  /* 0x00000008ff067803 */ /* 0x000fc40000000000 */
[----:B-1----:R-:W-:Y:S01]  /*7650*/  FSEL R17, R82, -INF , !P5 ;  /* 0xff80000052117808 */ /* 0x002fe20006800000 */
[----:B------:R-:W-:Y:S01]  /*7660*/  MUFU.TANH R9, R9 ;  /* 0x0000000900097308 */ /* 0x000fe20000002400 */
[C---:B------:R-:W-:Y:S02]  /*7670*/  ISETP.LT.OR P6, PT, R5.reuse, R236, P1 ;  /* 0x000000ec0500720c */ /* 0x040fe40000fc1670 */
[----:B------:R-:W-:Y:S01]  /*7680*/  ISETP.LT.OR P3, PT, R5, R235, P0 ;  /* 0x000000eb0500720c */ /* 0x000fe20000761670 */
[----:B------:R1:W-:Y:S01]  /*7690*/  STL [R1+0x1c], R17 ;  /* 0x00001c1101007387 */ /* 0x0003e20000100800 */
[----:B------:R-:W-:Y:S02]  /*76a0*/  FSEL R5, R79, -INF , !P4 ;  /* 0xff8000004f057808 */ /* 0x000fe40006000000 */
[----:B------:R-:W-:Y:S01]  /*76b0*/  ISETP.GE.AND P0, PT, R3, R242, PT ;  /* 0x000000f20300720c */ /* 0x000fe20003f06270 */
[----:B------:R-:W-:Y:S01]  /*76c0*/  MUFU.TANH R10, R10 ;  /* 0x0000000a000a7308 */ /* 0x000fe20000002400 */
[----:B------:R-:W-:Y:S01]  /*76d0*/  ISETP.NE.AND P4, PT, R7, RZ, PT ;  /* 0x000000ff0700720c */ /* 0x000fe20003f85270 */
[----:B------:R5:W-:Y:S01]  /*76e0*/  STL [R1+0x4], R5 ;  /* 0x0000040501007387 */ /* 0x000be20000100800 */
[C---:B------:R-:W-:Y:S01]  /*76f0*/  ISETP.LT.OR P5, PT, R3.reuse, R238, P0 ;  /* 0x000000ee0300720c */ /* 0x040fe200007a1670 */
[----:B------:R-:W-:Y:S01]  /*7700*/  FMUL.FTZ R7, R46, c[0x0][0x2ec] ;  /* 0x0000bb002e077a20 */ /* 0x000fe20000410000 */
[----:B------:R-:W-:-:S02]  /*7710*/  ISETP.GE.AND P0, PT, R3, R239, PT ;  /* 0x000000ef0300720c */ /* 0x000fc40003f06270 */
[----:B------:R-:W-:Y:S01]  /*7720*/  FSEL R250, R78, -INF , !P2 ;  /* 0xff8000004efa7808 */ /* 0x000fe20005000000 */
[----:B------:R2:W-:Y:S01]  /*7730*/  MUFU.TANH R18, R7 ;  /* 0x0000000700127308 */ /* 0x0005e20000002400 */
[C---:B------:R-:W-:Y:S02]  /*7740*/  ISETP.GE.AND P2, PT, R3.reuse, R241, PT ;  /* 0x000000f10300720c */ /* 0x040fe40003f46270 */
[----:B------:R-:W-:Y:S02]  /*7750*/  ISETP.NE.AND P1, PT, R16, RZ, PT ;  /* 0x000000ff1000720c */ /* 0x000fe40003f25270 */
[C---:B------:R-:W-:Y:S02]  /*7760*/  ISETP.LT.OR P0, PT, R3.reuse, R235, P0 ;  /* 0x000000eb0300720c */ /* 0x040fe40000701670 */
[----:B------:R-:W-:Y:S01]  /*7770*/  FSEL R161, R84, -INF , !P4 ;  /* 0xff80000054a17808 */ /* 0x000fe20006000000 */
[----:B------:R-:W-:Y:S01]  /*7780*/  MUFU.TANH R13, R13 ;  /* 0x0000000d000d7308 */ /* 0x000fe20000002400 */
[----:B------:R-:W-:-:S02]  /*7790*/  ISETP.LT.OR P4, PT, R3, R237, P2 ;  /* 0x000000ed0300720c */ /* 0x000fc40001781670 */
[----:B------:R-:W-:Y:S02]  /*77a0*/  ISETP.NE.AND P2, PT, R6, RZ, PT ;  /* 0x000000ff0600720c */ /* 0x000fe40003f45270 */
[----:B------:R-:W-:Y:S01]  /*77b0*/  P2R R6, PR, RZ, 0x1 ;  /* 0x00000001ff067803 */ /* 0x000fe20000000000 */
[----:B-1----:R-:W-:Y:S01]  /*77c0*/  FMUL.FTZ R17, R45, c[0x0][0x2ec] ;  /* 0x0000bb002d117a20 */ /* 0x002fe20000410000 */
[----:B----4-:R-:W-:Y:S01]  /*77d0*/  FSEL R234, R83, -INF , !P2 ;  /* 0xff80000053ea7808 */ /* 0x010fe20005000000 */
[----:B------:R-:W-:Y:S01]  /*77e0*/  MUFU.TANH R15, R15 ;  /* 0x0000000f000f7308 */ /* 0x000fe20000002400 */
[----:B--2---:R-:W-:Y:S01]  /*77f0*/  FSEL R7, R72, -INF , !P1 ;  /* 0xff80000048077808 */ /* 0x004fe20004800000 */
[----:B-----5:R-:W-:Y:S01]  /*7800*/  FMUL.FTZ R5, R47, c[0x0][0x2ec] ;  /* 0x0000bb002f057a20 */ /* 0x020fe20000410000 */
[----:B------:R-:W-:-:S03]  /*7810*/  ISETP.GE.AND P1, PT, R3, R240, PT ;  /* 0x000000f00300720c */ /* 0x000fc60003f26270 */
[----:B------:R1:W-:Y:S01]  /*7820*/  STL [R1+0x8], R7 ;  /* 0x0000080701007387 */ /* 0x0003e20000100800 */
[----:B------:R-:W-:Y:S01]  /*7830*/  FSEL R249, R76, -INF , !P3 ;  /* 0xff8000004cf97808 */ /* 0x000fe20005800000 */
[----:B------:R2:W-:Y:S01]  /*7840*/  MUFU.TANH R19, R5 ;  /* 0x0000000500137308 */ /* 0x0005e20000002400 */
[----:B------:R-:W-:Y:S02]  /*7850*/  ISETP.LT.OR P1, PT, R3, R236, P1 ;  /* 0x000000ec0300720c */ /* 0x000fe40000f21670 */
[----:B------:R-:W-:Y:S02]  /*7860*/  FSEL R143, R73, -INF , !P5 ;  /* 0xff800000498f7808 */ /* 0x000fe40006800000 */
[----:B------:R-:W-:Y:S02]  /*7870*/  P2R R16, PR, RZ, 0x2 ;  /* 0x00000002ff107803 */ /* 0x000fe40000000000 */
[----:B------:R-:W-:Y:S01]  /*7880*/  FSEL R214, R70, -INF , !P4 ;  /* 0xff80000046d67808 */ /* 0x000fe20006000000 */
[----:B------:R-:W-:Y:S01]  /*7890*/  MUFU.TANH R40, R17 ;  /* 0x0000001100287308 */ /* 0x000fe20000002400 */
[----:B------:R-:W-:-:S02]  /*78a0*/  IADD3 R3, R0, 0x68, RZ ;  /* 0x0000006800037810 */ /* 0x000fc40007ffe0ff */
[----:B------:R-:W-:Y:S02]  /*78b0*/  FSEL R247, R80, -INF , !P6 ;  /* 0xff80000050f77808 */ /* 0x000fe40007000000 */
[C---:B------:R-:W-:Y:S02]  /*78c0*/  ISETP.GE.AND P6, PT, R3.reuse, R242, PT ;  /* 0x000000f20300720c */ /* 0x040fe40003fc6270 */
[----:B------:R-:W-:Y:S02]  /*78d0*/  IADD3 R230, R226, 0x2000, RZ ;  /* 0x00002000e2e67810 */ /* 0x000fe40007ffe0ff */
[----:B--2---:R-:W-:Y:S02]  /*78e0*/  IADD3 R5, R0, 0x61, RZ ;  /* 0x0000006100057810 */ /* 0x004fe40007ffe0ff */
[----:B------:R-:W-:Y:S02]  /*78f0*/  ISETP.LT.OR P6, PT, R3, R238, P6 ;  /* 0x000000ee0300720c */ /* 0x000fe400037c1670 */
[----:B------:R-:W-:-:S02]  /*7900*/  ISETP.GE.AND P0, PT, R5, R242, PT ;  /* 0x000000f20500720c */ /* 0x000fc40003f06270 */
[C---:B------:R-:W-:Y:S02]  /*7910*/  ISETP.GE.AND P2, PT, R5.reuse, R241, PT ;  /* 0x000000f10500720c */ /* 0x040fe40003f46270 */
[C---:B------:R-:W-:Y:S02]  /*7920*/  ISETP.LT.OR P0, PT, R5.reuse, R238, P0 ;  /* 0x000000ee0500720c */ /* 0x040fe40000701670 */
[C---:B------:R-:W-:Y:S02]  /*7930*/  ISETP.GE.AND P1, PT, R5.reuse, R240, PT ;  /* 0x000000f00500720c */ /* 0x040fe40003f26270 */
[----:B-1----:R-:W-:Y:S02]  /*7940*/  P2R R7, PR, RZ, 0x1 ;  /* 0x00000001ff077803 */ /* 0x002fe40000000000 */
[C---:B------:R-:W-:Y:S02]  /*7950*/  ISETP.GE.AND P0, PT, R5.reuse, R239, PT ;  /* 0x000000ef0500720c */ /* 0x040fe40003f06270 */
[----:B------:R-:W-:-:S02]  /*7960*/  ISETP.LT.OR P3, PT, R5, R237, P2 ;  /* 0x000000ed0500720c */ /* 0x000fc40001761670 */
[C---:B------:R-:W-:Y:S02]  /*7970*/  ISETP.LT.OR P5, PT, R5.reuse, R236, P1 ;  /* 0x000000ec0500720c */ /* 0x040fe40000fa1670 */
[----:B------:R-:W-:Y:S02]  /*7980*/  ISETP.LT.OR P4, PT, R5, R235, P0 ;  /* 0x000000eb0500720c */ /* 0x000fe40000781670 */
[----:B------:R-:W-:Y:S02]  /*7990*/  ISETP.NE.AND P2, PT, R16, RZ, PT ;  /* 0x000000ff1000720c */ /* 0x000fe40003f45270 */
[----:B------:R-:W-:Y:S02]  /*79a0*/  ISETP.NE.AND P1, PT, R6, RZ, PT ;  /* 0x000000ff0600720c */ /* 0x000fe40003f25270 */
[----:B------:R-:W-:Y:S02]  /*79b0*/  ISETP.NE.AND P0, PT, R7, RZ, PT ;  /* 0x000000ff0700720c */ /* 0x000fe40003f05270 */
[----:B------:R-:W-:-:S02]  /*79c0*/  FSEL R212, R68, -INF , !P2 ;  /* 0xff80000044d47808 */ /* 0x000fc40005000000 */
[----:B------:R-:W-:Y:S02]  /*79d0*/  FSEL R215, R21, -INF , !P1 ;  /* 0xff80000015d77808 */ /* 0x000fe40004800000 */
[----:B------:R-:W-:Y:S02]  /*79e0*/  FSEL R139, R74, -INF , !P0 ;  /* 0xff8000004a8b7808 */ /* 0x000fe40004000000 */
[C---:B------:R-:W-:Y:S02]  /*79f0*/  ISETP.GE.AND P2, PT, R3.reuse, R241, PT ;  /* 0x000000f10300720c */ /* 0x040fe40003f46270 */
[C---:B------:R-:W-:Y:S02]  /*7a00*/  ISETP.GE.AND P1, PT, R3.reuse, R240, PT ;  /* 0x000000f00300720c */ /* 0x040fe40003f26270 */
[C---:B------:R-:W-:Y:S02]  /*7a10*/  ISETP.GE.AND P0, PT, R3.reuse, R239, PT ;  /* 0x000000ef0300720c */ /* 0x040fe40003f06270 */
[----:B------:R-:W-:-:S02]  /*7a20*/  ISETP.LT.OR P2, PT, R3, R237, P2 ;  /* 0x000000ed0300720c */ /* 0x000fc40001741670 */
[C---:B------:R-:W-:Y:S02]  /*7a30*/  ISETP.LT.OR P1, PT, R3.reuse, R236, P1 ;  /* 0x000000ec0300720c */ /* 0x040fe40000f21670 */
[----:B------:R-:W-:Y:S01]  /*7a40*/  ISETP.LT.OR P0, PT, R3, R235, P0 ;  /* 0x000000eb0300720c */ /* 0x000fe20000701670 */
[----:B------:R-:W-:Y:S01]  /*7a50*/  FMUL.FTZ R3, R50, c[0x0][0x2ec] ;  /* 0x0000bb0032037a20 */ /* 0x000fe20000410000 */
[----:B------:R-:W-:Y:S02]  /*7a60*/  IADD3 R5, R0, 0x69, RZ ;  /* 0x0000006900057810 */ /* 0x000fe40007ffe0ff */
[----:B------:R-:W-:Y:S01]  /*7a70*/  FSEL R193, R75, -INF , !P3 ;  /* 0xff8000004bc17808 */ /* 0x000fe20005800000 */
[----:B------:R1:W2:Y:S01]  /*7a80*/  MUFU.TANH R17, R3 ;  /* 0x0000000300117308 */ /* 0x0002a20000002400 */
[----:B------:R-:W-:Y:S02]  /*7a90*/  P2R R6, PR, RZ, 0x1 ;  /* 0x00000001ff067803 */ /* 0x000fe40000000000 */
[----:B------:R-:W-:-:S02]  /*7aa0*/  ISETP.GE.AND P3, PT, R5, R242, PT ;  /* 0x000000f20500720c */ /* 0x000fc40003f66270 */
[----:B------:R-:W-:Y:S02]  /*7ab0*/  ISETP.GE.AND P0, PT, R5, R239, PT ;  /* 0x000000ef0500720c */ /* 0x000fe40003f06270 */
[----:B------:R-:W-:Y:S02]  /*7ac0*/  P2R R16, PR, RZ, 0x4 ;  /* 0x00000004ff107803 */ /* 0x000fe40000000000 */
[----:B------:R-:W-:Y:S02]  /*7ad0*/  FSEL R207, R69, -INF , !P4 ;  /* 0xff80000045cf7808 */ /* 0x000fe40006000000 */
[C---:B------:R-:W-:Y:S02]  /*7ae0*/  ISETP.LT.OR P4, PT, R5.reuse, R238, P3 ;  /* 0x000000ee0500720c */ /* 0x040fe40001f81670 */
[----:B------:R-:W-:Y:S02]  /*7af0*/  ISETP.LT.OR P3, PT, R5, R235, P0 ;  /* 0x000000eb0500720c */ /* 0x000fe40000761670 */
[----:B------:R-:W-:-:S02]  /*7b00*/  ISETP.NE.AND P0, PT, R16, RZ, PT ;  /* 0x000000ff1000720c */ /* 0x000fc40003f05270 */
[----:B------:R-:W-:Y:S02]  /*7b10*/  P2R R7, PR, RZ, 0x2 ;  /* 0x00000002ff077803 */ /* 0x000fe40000000000 */
[----:B-1----:R-:W-:Y:S02]  /*7b20*/  IADD3 R3, R0, 0x70, RZ ;  /* 0x0000007000037810 */ /* 0x002fe40007ffe0ff */
[C---:B------:R-:W-:Y:S02]  /*7b30*/  ISETP.GE.AND P2, PT, R5.reuse, R241, PT ;  /* 0x000000f10500720c */ /* 0x040fe40003f46270 */
[----:B------:R-:W-:Y:S02]  /*7b40*/  ISETP.GE.AND P1, PT, R5, R240, PT ;  /* 0x000000f00500720c */ /* 0x000fe40003f26270 */
[----:B---3--:R-:W-:Y:S02]  /*7b50*/  FSEL R68, R36, -INF , !P6 ;  /* 0xff80000024447808 */ /* 0x008fe40007000000 */
[----:B------:R-:W-:-:S02]  /*7b60*/  FSEL R191, R38, -INF , !P0 ;  /* 0xff80000026bf7808 */ /* 0x000fc40004000000 */
        /* <DEDUP_REMOVED lines=8> */
[----:B------:R-:W-:-:S02]  /*7bf0*/  ISETP.LT.OR P0, PT, R3, R238, P0 ;  /* 0x000000ee0300720c */ /* 0x000fc40000701670 */
[----:B------:R-:W-:Y:S01]  /*7c00*/  FSEL R186, R48, -INF , !P2 ;  /* 0xff80000030ba7808 */ /* 0x000fe20005000000 */
[----:B------:R1:W3:Y:S01]  /*7c10*/  MUFU.TANH R16, R6 ;  /* 0x0000000600107308 */ /* 0x0002e20000002400 */
[----:B------:R-:W-:Y:S02]  /*7c20*/  ISETP.GE.AND P2, PT, R3, R241, PT ;  /* 0x000000f10300720c */ /* 0x000fe40003f46270 */
[----:B--2---:R-:W-:Y:S02]  /*7c30*/  FSEL R192, R17, -INF , !P1 ;  /* 0xff80000011c07808 */ /* 0x004fe40004800000 */
[----:B------:R-:W-:Y:S02]  /*7c40*/  ISETP.GE.AND P1, PT, R3, R240, PT ;  /* 0x000000f00300720c */ /* 0x000fe40003f26270 */
[----:B------:R-:W-:Y:S01]  /*7c50*/  P2R R5, PR, RZ, 0x1 ;  /* 0x00000001ff057803 */ /* 0x000fe20000000000 */
[----:B------:R2:W-:Y:S01]  /*7c60*/  MUFU.TANH R17, R7 ;  /* 0x0000000700117308 */ /* 0x0005e20000002400 */
[----:B------:R-:W-:-:S02]  /*7c70*/  FSEL R142, R37, -INF , !P4 ;  /* 0xff800000258e7808 */ /* 0x000fc40006000000 */
[C---:B------:R-:W-:Y:S02]  /*7c80*/  ISETP.GE.AND P0, PT, R3.reuse, R239, PT ;  /* 0x000000ef0300720c */ /* 0x040fe40003f06270 */
[C---:B------:R-:W-:Y:S02]  /*7c90*/  ISETP.LT.OR P4, PT, R3.reuse, R237, P2 ;  /* 0x000000ed0300720c */ /* 0x040fe40001781670 */
[----:B------:R-:W-:Y:S02]  /*7ca0*/  ISETP.LT.OR P2, PT, R3, R236, P1 ;  /* 0x000000ec0300720c */ /* 0x000fe40000f41670 */
[----:B------:R-:W-:Y:S02]  /*7cb0*/  ISETP.NE.AND P1, PT, R5, RZ, PT ;  /* 0x000000ff0500720c */ /* 0x000fe40003f25270 */
[----:B------:R-:W-:Y:S02]  /*7cc0*/  IADD3 R5, R0, 0x71, RZ ;  /* 0x0000007100057810 */ /* 0x000fe40007ffe0ff */
[----:B------:R-:W-:-:S02]  /*7cd0*/  ISETP.LT.OR P0, PT, R3, R235, P0 ;  /* 0x000000eb0300720c */ /* 0x000fc40000701670 */
[----:B------:R-:W-:Y:S02]  /*7ce0*/  P2R R8, PR, RZ, 0x4 ;  /* 0x00000004ff087803 */ /* 0x000fe40000000000 */
[C---:B------:R-:W-:Y:S02]  /*7cf0*/  ISETP.GE.AND P2, PT, R5.reuse, R241, PT ;  /* 0x000000f10500720c */ /* 0x040fe40003f46270 */
[----:B-1----:R-:W-:Y:S02]  /*7d00*/  P2R R6, PR, RZ, 0x1 ;  /* 0x00000001ff067803 */ /* 0x002fe40000000000 */
[----:B------:R-:W-:Y:S02]  /*7d10*/  ISETP.GE.AND P0, PT, R5, R242, PT ;  /* 0x000000f20500720c */ /* 0x000fe40003f06270 */
[----:B------:R-:W-:Y:S02]  /*7d20*/  FSEL R183, R49, -INF , !P5 ;  /* 0xff80000031b77808 */ /* 0x000fe40006800000 */
[----:B------:R-:W-:-:S02]  /*7d30*/  ISETP.LT.OR P5, PT, R5, R237, P2 ;  /* 0x000000ed0500720c */ /* 0x000fc400017a1670 */
[----:B------:R-:W-:Y:S02]  /*7d40*/  ISETP.NE.AND P2, PT, R8, RZ, PT ;  /* 0x000000ff0800720c */ /* 0x000fe40003f45270 */
[----:B------:R-:W-:Y:S02]  /*7d50*/  IADD3 R3, R0, 0x78, RZ ;  /* 0x0000007800037810 */ /* 0x000fe40007ffe0ff */
[----:B------:R-:W-:Y:S02]  /*7d60*/  ISETP.LT.OR P0, PT, R5, R238, P0 ;  /* 0x000000ee0500720c */ /* 0x000fe40000701670 */
[----:B------:R-:W-:Y:S02]  /*7d70*/  FSEL R148, R64, -INF , !P1 ;  /* 0xff80000040947808 */ /* 0x000fe40004800000 */
[----:B------:R-:W-:Y:S02]  /*7d80*/  FSEL R167, R20, -INF , !P2 ;  /* 0xff80000014a77808 */ /* 0x000fe40005000000 */
[----:B--2---:R-:W-:-:S02]  /*7d90*/  P2R R7, PR, RZ, 0x1 ;  /* 0x00000001ff077803 */ /* 0x004fc40000000000 */
[----:B------:R-:W-:Y:S02]  /*7da0*/  ISETP.GE.AND P1, PT, R5, R240, PT ;  /* 0x000000f00500720c */ /* 0x000fe40003f26270 */
[----:B------:R-:W-:Y:S02]  /*7db0*/  ISETP.GE.AND P2, PT, R3, R241, PT ;  /* 0x000000f10300720c */ /* 0x000fe40003f46270 */
[----:B------:R-:W-:Y:S02]  /*7dc0*/  ISETP.GE.AND P0, PT, R5, R239, PT ;  /* 0x000000ef0500720c */ /* 0x000fe40003f06270 */
[----:B------:R-:W-:Y:S02]  /*7dd0*/  FSEL R165, R41, -INF , !P4 ;  /* 0xff80000029a57808 */ /* 0x000fe40006000000 */
[----:B---3--:R-:W-:Y:S02]  /*7de0*/  FSEL R187, R16, -INF , !P3 ;  /* 0xff80000010bb7808 */ /* 0x008fe40005800000 */
[----:B------:R-:W-:-:S02]  /*7df0*/  ISETP.LT.OR P4, PT, R5, R236, P1 ;  /* 0x000000ec0500720c */ /* 0x000fc40000f81670 */
[----:B------:R-:W-:Y:S02]  /*7e00*/  ISETP.LT.OR P2, PT, R3, R237, P2 ;  /* 0x000000ed0300720c */ /* 0x000fe40001741670 */
[----:B------:R-:W-:Y:S02]  /*7e10*/  ISETP.NE.AND P1, PT, R6, RZ, PT ;  /* 0x000000ff0600720c */ /* 0x000fe40003f25270 */
[----:B------:R-:W-:Y:S02]  /*7e20*/  ISETP.LT.OR P3, PT, R5, R235, P0 ;  /* 0x000000eb0500720c */ /* 0x000fe40000761670 */
[----:B------:R-:W-:Y:S02]  /*7e30*/  ISETP.NE.AND P0, PT, R7, RZ, PT ;  /* 0x000000ff0700720c */ /* 0x000fe40003f05270 */
[----:B------:R-:W-:Y:S02]  /*7e40*/  P2R R6, PR, RZ, 0x4 ;  /* 0x00000004ff067803 */ /* 0x000fe40000000000 */
[----:B------:R-:W-:-:S02]  /*7e50*/  FSEL R182, R18, -INF , !P1 ;  /* 0xff80000012b67808 */ /* 0x000fc40004800000 */
[C---:B------:R-:W-:Y:S02]  /*7e60*/  ISETP.GE.AND P1, PT, R3.reuse, R240, PT ;  /* 0x000000f00300720c */ /* 0x040fe40003f26270 */
[----:B------:R-:W-:Y:S02]  /*7e70*/  FSEL R149, R52, -INF , !P0 ;  /* 0xff80000034957808 */ /* 0x000fe40004000000 */
[----:B------:R-:W-:Y:S02]  /*7e80*/  ISETP.GE.AND P0, PT, R3, R239, PT ;  /* 0x000000ef0300720c */ /* 0x000fe40003f06270 */
[----:B------:R-:W-:Y:S02]  /*7e90*/  FSEL R160, R53, -INF , !P5 ;  /* 0xff80000035a07808 */ /* 0x000fe40006800000 */
[----:B------:R-:W-:Y:S02]  /*7ea0*/  FSEL R180, R39, -INF , !P6 ;  /* 0xff80000027b47808 */ /* 0x000fe40007000000 */
[----:B------:R-:W-:-:S02]  /*7eb0*/  ISETP.NE.AND P5, PT, R6, RZ, PT ;  /* 0x000000ff0600720c */ /* 0x000fc40003fa5270 */
[C---:B------:R-:W-:Y:S01]  /*7ec0*/  ISETP.GE.AND P6, PT, R3.reuse, R242, PT ;  /* 0x000000f20300720c */ /* 0x040fe20003fc6270 */
[----:B------:R-:W1:Y:S01]  /*7ed0*/  MUFU.TANH R6, R14 ;  /* 0x0000000e00067308 */ /* 0x000e620000002400 */
[C---:B------:R-:W-:Y:S02]  /*7ee0*/  ISETP.LT.OR P1, PT, R3.reuse, R236, P1 ;  /* 0x000000ec0300720c */ /* 0x040fe40000f21670 */
[----:B------:R-:W-:Y:S02]  /*7ef0*/  IADD3 R0, R0, 0x79, RZ ;  /* 0x0000007900007810 */ /* 0x000fe40007ffe0ff */
[C---:B------:R-:W-:Y:S02]  /*7f00*/  ISETP.LT.OR P0, PT, R3.reuse, R235, P0 ;  /* 0x000000eb0300720c */ /* 0x040fe40000701670 */
[----:B------:R-:W-:Y:S02]  /*7f10*/  ISETP.LT.OR P6, PT, R3, R238, P6 ;  /* 0x000000ee0300720c */ /* 0x000fe400037c1670 */
[----:B------:R-:W-:-:S02]  /*7f20*/  P2R R5, PR, RZ, 0x2 ;  /* 0x00000002ff057803 */ /* 0x000fc40000000000 */
[C---:B------:R-:W-:Y:S02]  /*7f30*/  ISETP.GE.AND P2, PT, R0.reuse, R242, PT ;  /* 0x000000f20000720c */ /* 0x040fe40003f46270 */
[----:B------:R-:W-:Y:S02]  /*7f40*/  P2R R3, PR, RZ, 0x1 ;  /* 0x00000001ff037803 */ /* 0x000fe40000000000 */
[C---:B------:R-:W-:Y:S02]  /*7f50*/  ISETP.GE.AND P1, PT, R0.reuse, R241, PT ;  /* 0x000000f10000720c */ /* 0x040fe40003f26270 */
[----:B------:R-:W-:Y:S02]  /*7f60*/  FSEL R166, R19, -INF , !P3 ;  /* 0xff80000013a67808 */ /* 0x000fe40005800000 */
[----:B------:R-:W-:Y:S02]  /*7f70*/  ISETP.GE.AND P0, PT, R0, R240, PT ;  /* 0x000000f00000720c */ /* 0x000fe40003f06270 */
[----:B------:R-:W-:-:S02]  /*7f80*/  FSEL R164, R40, -INF , !P4 ;  /* 0xff80000028a47808 */ /* 0x000fc40006000000 */
[C---:B------:R-:W-:Y:S02]  /*7f90*/  ISETP.GE.AND P3, PT, R0.reuse, R239, PT ;  /* 0x000000ef0000720c */ /* 0x040fe40003f66270 */
[C---:B------:R-:W-:Y:S02]  /*7fa0*/  ISETP.LT.OR P4, PT, R0.reuse, R238, P2 ;  /* 0x000000ee0000720c */ /* 0x040fe40001781670 */
[C---:B------:R-:W-:Y:S02]  /*7fb0*/  ISETP.LT.OR P2, PT, R0.reuse, R237, P1 ;  /* 0x000000ed0000720c */ /* 0x040fe40000f41670 */
[C---:B------:R-:W-:Y:S02]  /*7fc0*/  ISETP.LT.OR P1, PT, R0.reuse, R236, P0 ;  /* 0x000000ec0000720c */ /* 0x040fe40000721670 */
[----:B------:R-:W-:Y:S01]  /*7fd0*/  ISETP.LT.OR P0, PT, R0, R235, P3 ;  /* 0x000000eb0000720c */ /* 0x000fe20001f01670 */
[----:B------:R-:W-:Y:S01]  /*7fe0*/  FMUL.FTZ R0, R11, c[0x0][0x2ec] ;  /* 0x0000bb000b007a20 */ /* 0x000fe20000410000 */
[----:B------:R-:W-:-:S02]  /*7ff0*/  FSEL R152, R12, -INF , !P6 ;  /* 0xff8000000c987808 */ /* 0x000fc40007000000 */
[----:B------:R-:W-:Y:S02]  /*8000*/  ISETP.NE.AND P6, PT, R3, RZ, PT ;  /* 0x000000ff0300720c */ /* 0x000fe40003fc5270 */
[----:B------:R2:W3:Y:S01]  /*8010*/  MUFU.TANH R3, R0 ;  /* 0x0000000000037308 */ /* 0x0004e20000002400 */
[----:B-1----:R-:W-:Y:S02]  /*8020*/  FSEL R144, R6, -INF , !P5 ;  /* 0xff80000006907808 */ /* 0x002fe40006800000 */
[----:B------:R-:W-:Y:S02]  /*8030*/  PLOP3.LUT P5, PT, PT, PT, UP0, 0x80, 0x0 ;  /* 0x000000000000781c */ /* 0x000fe40003faf008 */
[----:B------:R-:W-:Y:S02]  /*8040*/  ISETP.NE.AND P3, PT, R5, RZ, PT ;  /* 0x000000ff0500720c */ /* 0x000fe40003f65270 */
[C---:B------:R-:W-:Y:S02]  /*8050*/  IADD3 R229, R226.reuse, 0x2800, RZ ;  /* 0x00002800e2e57810 */ /* 0x040fe40007ffe0ff */
[----:B------:R-:W-:-:S02]  /*8060*/  IADD3 R228, R226, 0x3000, RZ ;  /* 0x00003000e2e47810 */ /* 0x000fc40007ffe0ff */
[----:B------:R-:W-:Y:S02]  /*8070*/  FSEL R146, R17, -INF , !P3 ;  /* 0xff80000011927808 */ /* 0x000fe40005800000 */
[----:B------:R-:W-:Y:S02]  /*8080*/  FSEL R163, R10, -INF , !P6 ;  /* 0xff8000000aa37808 */ /* 0x000fe40007000000 */
[----:B------:R-:W-:Y:S01]  /*8090*/  FSEL R159, R13, -INF , !P4 ;  /* 0xff8000000d9f7808 */ /* 0x000fe20006000000 */
[----:B--2---:R-:W-:Y:S01]  /*80a0*/  IMAD.IADD R0, R232, 0x1, R227 ;  /* 0x00000001e8007824 */ /* 0x004fe200078e02e3 */
[C---:B------:R-:W-:Y:S02]  /*80b0*/  IADD3 R232, R226.reuse, 0x1000, RZ ;  /* 0x00001000e2e87810 */ /* 0x040fe40007ffe0ff */
[----:B------:R-:W-:Y:S02]  /*80c0*/  IADD3 R227, R226, 0x3800, RZ ;  /* 0x00003800e2e37810 */ /* 0x000fe40007ffe0ff */
[----:B------:R-:W-:-:S02]  /*80d0*/  FSEL R158, R15, -INF , !P2 ;  /* 0xff8000000f9e7808 */ /* 0x000fc40005000000 */
[----:B------:R-:W-:Y:S02]  /*80e0*/  FSEL R145, R9, -INF , !P1 ;  /* 0xff80000009917808 */ /* 0x000fe40004800000 */
[----:B---3--:R-:W-:Y:S01]  /*80f0*/  FSEL R162, R3, -INF , !P0 ;  /* 0xff80000003a27808 */ /* 0x008fe20004000000 */
        /* <DEDUP_REMOVED lines=106> */
.L_x_732:
[----:B------:R-:W-:Y:S05]  /*87a0*/  BSYNC B0 ;  /* 0x0000000000007941 */ /* 0x000fea0003800000 */
.L_x_731:
[----:B------:R-:W0:Y:S02]  /*87b0*/  LDGDEPBAR ;  /* 0x00000000000079af */ /* 0x000e240000000000 */
.L_x_730:
[----:B------:R3:W-:Y:S01]  /*87c0*/  STL [R1+0x11c], R237 ;  /* 0x00011ced01007387 */ /* 0x0007e20000100800 */
[----:B------:R-:W-:Y:S01]  /*87d0*/  MOV R69, R109 ;  /* 0x0000006d00457202 */ /* 0x000fe20000000f00 */
[----:B------:R-:W-:Y:S02]  /*87e0*/  IMAD.MOV.U32 R74, RZ, RZ, R54 ;  /* 0x000000ffff4a7224 */ /* 0x000fe400078e0036 */
[----:B---3--:R-:W3:Y:S04]  /*87f0*/  LDL.LU R237, [R1+0x4] ;  /* 0x0000040001ed7983 */ /* 0x008ee80000300800 */
[----:B------:R4:W-:Y:S04]  /*8800*/  STL [R1+0x118], R236 ;  /* 0x000118ec01007387 */ /* 0x0009e80000100800 */
[----:B----4-:R-:W4:Y:S04]  /*8810*/  LDL.LU R236, [R1+0x20] ;  /* 0x0000200001ec7983 */ /* 0x010f280000300800 */
[----:B------:R1:W-:Y:S04]  /*8820*/  STL [R1+0x114], R235 ;  /* 0x000114eb01007387 */ /* 0x0003e80000100800 */
[----:B-12---:R-:W2:Y:S04]  /*8830*/  LDL.LU R235, [R1+0x1c] ;  /* 0x00001c0001eb7983 */ /* 0x006ea80000300800 */
[----:B------:R1:W-:Y:S04]  /*8840*/  STL [R1+0x110], R233 ;  /* 0x000110e901007387 */ /* 0x0003e80000100800 */
[----:B-1----:R-:W2:Y:S01]  /*8850*/  LDL.LU R233, [R1+0x8] ;  /* 0x0000080001e97983 */ /* 0x002ea20000300800 */
[----:B------:R-:W-:Y:S01]  /*8860*/  FMNMX.FTZ R3, R115, R118, !PT ;  /* 0x0000007673037209 */ /* 0x000fe20007810000 */
[----:B------:R-:W-:-:S02]  /*8870*/  IMAD.SHL.U32 R216, R0, 0x2, RZ ;  /* 0x0000000200d87824 */ /* 0x000fc400078e00ff */
[----:B------:R1:W-:Y:S01]  /*8880*/  STL [R1+0x10c], R232 ;  /* 0x00010ce801007387 */ /* 0x0003e20000100800 */
[----:B------:R-:W-:Y:S02]  /*8890*/  FMNMX.FTZ R3, R119, R3, !PT ;  /* 0x0000000377037209 */ /* 0x000fe40007810000 */
[-C--:B------:R-:W-:Y:S01]  /*88a0*/  LEA R219, R2, R216.reuse, 0x1 ;  /* 0x000000d802db7211 */ /* 0x080fe200078e08ff */
[----:B------:R-:W-:Y:S01]  /*88b0*/  STL [R1+0x108], R231 ;  /* 0x000108e701007387 */ /* 0x000fe20000100800 */
[----:B------:R-:W-:Y:S02]  /*88c0*/  FMNMX.FTZ R3, R117, R3, !PT ;  /* 0x0000000375037209 */ /* 0x000fe40007810000 */
[----:B------:R-:W-:Y:S01]  /*88d0*/  LEA R217, R4, R216, 0x1 ;  /* 0x000000d804d97211 */ /* 0x000fe200078e08ff */
[----:B------:R-:W-:Y:S01]  /*88e0*/  STL [R1+0x104], R230 ;  /* 0x000104e601007387 */ /* 0x000fe20000100800 */
[----:B------:R-:W-:-:S03]  /*88f0*/  FMNMX.FTZ R3, R113, R3, !PT ;  /* 0x0000000371037209 */ /* 0x000fc60007810000 */
[----:B------:R-:W-:Y:S01]  /*8900*/  STL [R1+0x100], R229 ;  /* 0x000100e501007387 */ /* 0x000fe20000100800 */
[----:B------:R-:W-:Y:S01]  /*8910*/  FMNMX.FTZ R3, R102, R3, !PT ;  /* 0x0000000366037209 */ /* 0x000fe20007810000 */
[----:B------:R-:W-:Y:S02]  /*8920*/  IMAD R218, R2, 0x2, R217 ;  /* 0x0000000202da7824 */ /* 0x000fe400078e02d9 */
[----:B------:R-:W-:Y:S01]  /*8930*/  STL [R1+0xfc], R228 ;  /* 0x0000fce401007387 */ /* 0x000fe20000100800 */
[----:B------:R-:W-:-:S03]  /*8940*/  FMNMX.FTZ R3, R101, R3, !PT ;  /* 0x0000000365037209 */ /* 0x000fc60007810000 */
[----:B------:R-:W-:Y:S01]  /*8950*/  STL [R1+0xf8], R227 ;  /* 0x0000f8e301007387 */ /* 0x000fe20000100800 */
[----:B------:R-:W-:-:S03]  /*8960*/  FMNMX.FTZ R3, R98, R3, !PT ;  /* 0x0000000362037209 */ /* 0x000fc60007810000 */
[----:B------:R-:W-:Y:S01]  /*8970*/  STL [R1+0xf4], R226 ;  /* 0x0000f4e201007387 */ /* 0x000fe20000100800 */
[----:B------:R-:W-:Y:S02]  /*8980*/  FMNMX.FTZ R3, R174, R3, !PT ;  /* 0x00000003ae037209 */ /* 0x000fe40007810000 */
[----:B-1----:R-:W-:Y:S01]  /*8990*/  MOV R232, R110 ;  /* 0x0000006e00e87202 */ /* 0x002fe20000000f00 */
        /* <DEDUP_REMOVED lines=83> */
[----:B-1----:R-:W-:-:S04]  /*8ed0*/  FMNMX.FTZ R73, R73, R7, !PT ;  /* 0x0000000749497209 */ /* 0x002fc80007810000 */
[----:B------:R-:W-:Y:S02]  /*8ee0*/  FSETP.NEU.FTZ.AND P0, PT, R73, -INF , PT ;  /* 0xff8000004900780b */ /* 0x000fe40003f1d000 */
[----:B---3--:R-:W-:-:S04]  /*8ef0*/  FMNMX.FTZ R6, R237, R6, !PT ;  /* 0x00000006ed067209 */ /* 0x008fc80007810000 */
        /* <DEDUP_REMOVED lines=13> */
[----:B------:R-:W-:Y:S01]  /*8fd0*/  FMUL.FTZ R6, R73, c[0x0][0x23c] ;  /* 0x00008f0049067a20 */ /* 0x000fe20000410000 */
[----:B------:R-:W-:-:S02]  /*8fe0*/  FMNMX.FTZ R72, R144, R72, !PT ;  /* 0x0000004890487209 */ /* 0x000fc40007810000 */
[----:B------:R-:W-:Y:S02]  /*8ff0*/  FMNMX.FTZ R5, R111, R5, !PT ;  /* 0x000000056f057209 */ /* 0x000fe40007810000 */
[----:B------:R-:W-:Y:S02]  /*9000*/  FMNMX.FTZ R72, R158, R72, !PT ;  /* 0x000000489e487209 */ /* 0x000fe40007810000 */
[----:B------:R-:W-:Y:S02]  /*9010*/  FMNMX.FTZ R3, R157, R3, !PT ;  /* 0x000000039d037209 */ /* 0x000fe40007810000 */
[----:B------:R-:W-:Y:S01]  /*9020*/  FMNMX.FTZ R5, R65, R5, !PT ;  /* 0x0000000541057209 */ /* 0x000fe20007810000 */
[----:B------:R-:W1:Y:S01]  /*9030*/  SHFL.BFLY PT, R8, R72, 0x2, 0x1f ;  /* 0x0c401f0048087f89 */ /* 0x000e6200000e0000 */
[----:B------:R-:W-:Y:S02]  /*9040*/  FSEL R6, R6, RZ, P0 ;  /* 0x000000ff06067208 */ /* 0x000fe40000000000 */
[----:B------:R-:W-:-:S02]  /*9050*/  FMNMX.FTZ R3, R153, R3, !PT ;  /* 0x0000000399037209 */ /* 0x000fc40007810000 */
[----:B------:R-:W-:Y:S01]  /*9060*/  FMNMX.FTZ R5, R250, R5, !PT ;  /* 0x00000005fa057209 */ /* 0x000fe20007810000 */
[--C-:B------:R-:W-:Y:S01]  /*9070*/  FFMA.FTZ R7, R115, c[0x0][0x23c], -R6.reuse ;  /* 0x00008f0073077a23 */ /* 0x100fe20000010806 */
[----:B------:R-:W-:Y:S01]  /*9080*/  FMNMX.FTZ R3, R208, R3, !PT ;  /* 0x00000003d0037209 */ /* 0x000fe20007810000 */
[----:B------:R-:W-:Y:S01]  /*9090*/  IMAD.MOV.U32 R115, RZ, RZ, R65 ;  /* 0x000000ffff737224 */ /* 0x000fe200078e0041 */
[----:B------:R-:W-:Y:S01]  /*90a0*/  FMNMX.FTZ R5, R247, R5, !PT ;  /* 0x00000005f7057209 */ /* 0x000fe20007810000 */
[----:B------:R3:W-:Y:S01]  /*90b0*/  MUFU.EX2 R11, R7 ;  /* 0x00000007000b7308 */ /* 0x0007e20000000800 */
[----:B------:R-:W-:Y:S01]  /*90c0*/  FMNMX.FTZ R3, R198, R3, !PT ;  /* 0x00000003c6037209 */ /* 0x000fe20007810000 */
[--C-:B------:R-:W-:Y:S01]  /*90d0*/  FFMA.FTZ R2, R174, c[0x0][0x23c], -R6.reuse ;  /* 0x00008f00ae027a23 */ /* 0x100fe20000010806 */
[----:B------:R-:W-:Y:S01]  /*90e0*/  FMNMX.FTZ R5, R212, R5, !PT ;  /* 0x00000005d4057209 */ /* 0x000fe20007810000 */
[--C-:B------:R-:W-:Y:S01]  /*90f0*/  FFMA.FTZ R142, R142, c[0x0][0x23c], -R6.reuse ;  /* 0x00008f008e8e7a23 */ /* 0x100fe20000010806 */
[----:B------:R-:W-:Y:S01]  /*9100*/  FMNMX.FTZ R3, R190, R3, !PT ;  /* 0x00000003be037209 */ /* 0x000fe20007810000 */
[----:B------:R-:W-:-:S02]  /*9110*/  FFMA.FTZ R148, R148, c[0x0][0x23c], -R6 ;  /* 0x00008f0094947a23 */ /* 0x000fc40000010806 */
[----:B------:R4:W-:Y:S01]  /*9120*/  MUFU.EX2 R174, R2 ;  /* 0x0000000200ae7308 */ /* 0x0009e20000000800 */
[--C-:B------:R-:W-:Y:S02]  /*9130*/  FFMA.FTZ R149, R149, c[0x0][0x23c], -R6.reuse ;  /* 0x00008f0095957a23 */ /* 0x100fe40000010806 */
[--C-:B------:R-:W-:Y:S02]  /*9140*/  FFMA.FTZ R152, R152, c[0x0][0x23c], -R6.reuse ;  /* 0x00008f0098987a23 */ /* 0x100fe40000010806 */
[--C-:B------:R-:W-:Y:S01]  /*9150*/  FFMA.FTZ R159, R159, c[0x0][0x23c], -R6.reuse ;  /* 0x00008f009f9f7a23 */ /* 0x100fe20000010806 */
[----:B-1----:R-:W-:Y:S01]  /*9160*/  FMNMX.FTZ R72, R72, R8, !PT ;  /* 0x0000000848487209 */ /* 0x002fe20007810000 */
[--C-:B------:R-:W-:Y:S02]  /*9170*/  FFMA.FTZ R8, R117, c[0x0][0x23c], -R6.reuse ;  /* 0x00008f0075087a23 */ /* 0x100fe40000010806 */
[--C-:B---3--:R-:W-:Y:S02]  /*9180*/  FFMA.FTZ R7, R118, c[0x0][0x23c], -R6.reuse ;  /* 0x00008f0076077a23 */ /* 0x108fe40000010806 */
[----:B------:R-:W1:Y:S01]  /*9190*/  SHFL.BFLY PT, R9, R72, 0x1, 0x1f ;  /* 0x0c201f0048097f89 */ /* 0x000e6200000e0000 */
[----:B------:R-:W-:Y:S01]  /*91a0*/  MUFU.EX2 R228, R8 ;  /* 0x0000000800e47308 */ /* 0x000fe20000000800 */
[----:B----4-:R-:W-:-:S07]  /*91b0*/  FFMA.FTZ R2, R169, c[0x0][0x23c], -R6 ;  /* 0x00008f00a9027a23 */ /* 0x010fce0000010806 */
[----:B------:R3:W-:Y:S01]  /*91c0*/  MUFU.EX2 R12, R7 ;  /* 0x00000007000c7308 */ /* 0x0007e20000000800 */
[----:B-1----:R-:W-:Y:S02]  /*91d0*/  FMNMX.FTZ R72, R72, R9, !PT ;  /* 0x0000000948487209 */ /* 0x002fe40007810000 */
[----:B---3--:R-:W-:Y:S02]  /*91e0*/  FMNMX.FTZ R7, R202, R5, !PT ;  /* 0x00000005ca077209 */ /* 0x008fe40007810000 */
[----:B------:R-:W-:Y:S01]  /*91f0*/  FMNMX.FTZ R5, R181, R3, !PT ;  /* 0x00000003b5057209 */ /* 0x000fe20007810000 */
[----:B------:R-:W-:Y:S01]  /*9200*/  FFMA.FTZ R3, R119, c[0x0][0x23c], -R6 ;  /* 0x00008f0077037a23 */ /* 0x000fe20000010806 */
[----:B------:R-:W-:Y:S02]  /*9210*/  FMNMX.FTZ R7, R186, R7, !PT ;  /* 0x00000007ba077209 */ /* 0x000fe40007810000 */
[----:B------:R-:W-:Y:S01]  /*9220*/  FMNMX.FTZ R5, R252, R5, !PT ;  /* 0x00000005fc057209 */ /* 0x000fe20007810000 */
[----:B------:R1:W3:Y:S01]  /*9230*/  MUFU.EX2 R231, R3 ;  /* 0x0000000300e77308 */ /* 0x0002e20000000800 */
[----:B------:R-:W-:-:S02]  /*9240*/  FMNMX.FTZ R7, R183, R7, !PT ;  /* 0x00000007b7077209 */ /* 0x000fc40007810000 */
[----:B------:R-:W-:Y:S02]  /*9250*/  FSETP.NEU.FTZ.AND P0, PT, R72, -INF , PT ;  /* 0xff8000004800780b */ /* 0x000fe40003f1d000 */
        /* <DEDUP_REMOVED lines=11> */
[----:B------:R1:W4:Y:S01]  /*9310*/  MUFU.EX2 R10, R3 ;  /* 0x00000003000a7308 */ /* 0x0003220000000800 */
[----:B--2---:R-:W-:Y:S02]  /*9320*/  FMNMX.FTZ R5, R235, R5, !PT ;  /* 0x00000005eb057209 */ /* 0x004fe40007810000 */
[----:B---3--:R-:W-:Y:S01]  /*9330*/  F2FP.BF16.PACK_AB R22, R228, R231 ;  /* 0x000000e7e416723e */ /* 0x008fe200000010ff */
[----:B------:R-:W2:Y:S01]  /*9340*/  SHFL.BFLY PT, R8, R71, 0x2, 0x1f ;  /* 0x0c401f0047087f89 */ /* 0x000ea200000e0000 */
[----:B------:R-:W-:Y:S02]  /*9350*/  FMNMX.FTZ R5, R233, R5, !PT ;  /* 0x00000005e9057209 */ /* 0x000fe40007810000 */
[----:B------:R-:W-:-:S02]  /*9360*/  MOV R113, R111 ;  /* 0x0000006f00717202 */ /* 0x000fc40000000f00 */
[----:B------:R-:W-:Y:S01]  /*9370*/  FMNMX.FTZ R5, R249, R5, !PT ;  /* 0x00000005f9057209 */ /* 0x000fe20007810000 */
[----:B-1----:R-:W-:-:S04]  /*9380*/  FFMA.FTZ R3, R102, c[0x0][0x23c], -R6 ;  /* 0x00008f0066037a23 */ /* 0x002fc80000010806 */
[----:B------:R1:W-:Y:S01]  /*9390*/  MUFU.EX2 R13, R3 ;  /* 0x00000003000d7308 */ /* 0x0003e20000000800 */
[----:B--2---:R-:W-:Y:S01]  /*93a0*/  FMNMX.FTZ R71, R71, R8, !PT ;  /* 0x0000000847477209 */ /* 0x004fe20007810000 */
[----:B-1----:R-:W-:-:S06]  /*93b0*/  FFMA.FTZ R3, R101, c[0x0][0x23c], -R6 ;  /* 0x00008f0065037a23 */ /* 0x002fcc0000010806 */
[----:B------:R1:W-:Y:S02]  /*93c0*/  MUFU.EX2 R226, R3 ;  /* 0x0000000300e27308 */ /* 0x0003e40000000800 */
[----:B-1----:R-:W-:Y:S01]  /*93d0*/  FMNMX.FTZ R3, R215, R5, !PT ;  /* 0x00000005d7037209 */ /* 0x002fe20007810000 */
[----:B------:R-:W-:-:S03]  /*93e0*/  FMUL.FTZ R5, R72, c[0x0][0x23c] ;  /* 0x00008f0048057a20 */ /* 0x000fc60000410000 */
[----:B------:R-:W-:Y:S02]  /*93f0*/  FMNMX.FTZ R3, R207, R3, !PT ;  /* 0x00000003cf037209 */ /* 0x000fe40007810000 */
[----:B------:R-:W-:Y:S02]  /*9400*/  FSEL R5, R5, RZ, P0 ;  /* 0x000000ff05057208 */ /* 0x000fe40000000000 */
[----:B------:R-:W-:-:S03]  /*9410*/  FMNMX.FTZ R3, R192, R3, !PT ;  /* 0x00000003c0037209 */ /* 0x000fc60007810000 */
[--C-:B------:R-:W-:Y:S01]  /*9420*/  FFMA.FTZ R7, R129, c[0x0][0x23c], -R5.reuse ;  /* 0x00008f0081077a23 */ /* 0x100fe20000010805 */
[----:B------:R-:W-:Y:S01]  /*9430*/  FMNMX.FTZ R3, R187, R3, !PT ;  /* 0x00000003bb037209 */ /* 0x000fe20007810000 */
[----:B----4-:R-:W-:Y:S02]  /*9440*/  IMAD.MOV.U32 R129, RZ, RZ, R10 ;  /* 0x000000ffff817224 */ /* 0x010fe400078e000a */
        /* <DEDUP_REMOVED lines=10> */
[----:B---3--:R-:W-:-:S03]  /*94f0*/  MOV R132, R9 ;  /* 0x0000000900847202 */ /* 0x008fc60000000f00 */
[----:B------:R2:W-:Y:S01]  /*9500*/  MUFU.EX2 R10, R3 ;  /* 0x00000003000a7308 */ /* 0x0005e20000000800 */
[----:B------:R-:W-:Y:S02]  /*9510*/  F2FP.BF16.PACK_AB R21, R132, R75 ;  /* 0x0000004b8415723e */ /* 0x000fe400000010ff */
[----:B-1----:R-:W-:Y:S01]  /*9520*/  FMNMX.FTZ R71, R71, R7, !PT ;  /* 0x0000000747477209 */ /* 0x002fe20007810000 */
[--C-:B------:R-:W-:Y:S02]  /*9530*/  FFMA.FTZ R7, R112, c[0x0][0x23c], -R5.reuse ;  /* 0x00008f0070077a23 */ /* 0x100fe40000010805 */
[----:B--2---:R-:W-:Y:S01]  /*9540*/  FFMA.FTZ R3, R124, c[0x0][0x23c], -R5 ;  /* 0x00008f007c037a23 */ /* 0x004fe20000010805 */
[----:B------:R-:W-:Y:S01]  /*9550*/  FSETP.NEU.FTZ.AND P0, PT, R71, -INF , PT ;  /* 0xff8000004700780b */ /* 0x000fe20003f1d000 */
[----:B------:R1:W-:Y:S01]  /*9560*/  MUFU.EX2 R225, R7 ;  /* 0x0000000700e17308 */ /* 0x0003e20000000800 */
[----:B----4-:R-:W-:-:S05]  /*9570*/  FMNMX.FTZ R70, R70, R8, !PT ;  /* 0x0000000846467209 */ /* 0x010fca0007810000 */
[----:B------:R-:W2:Y:S02]  /*9580*/  SHFL.BFLY PT, R8, R70, 0x1, 0x1f ;  /* 0x0c201f0046087f89 */ /* 0x000ea400000e0000 */
[----:B------:R3:W-:Y:S01]  /*9590*/  MUFU.EX2 R227, R3 ;  /* 0x0000000300e37308 */ /* 0x0007e20000000800 */
[----:B-1----:R-:W-:-:S07]  /*95a0*/  FFMA.FTZ R7, R103, c[0x0][0x23c], -R5 ;  /* 0x00008f0067077a23 */ /* 0x002fce0000010805 */
[----:B------:R-:W1:Y:S01]  /*95b0*/  MUFU.EX2 R221, R7 ;  /* 0x0000000700dd7308 */ /* 0x000e620000000800 */
[----:B---3--:R-:W-:-:S07]  /*95c0*/  FFMA.FTZ R3, R121, c[0x0][0x23c], -R5 ;  /* 0x00008f0079037a23 */ /* 0x008fce0000010805 */
[----:B------:R3:W-:Y:S01]  /*95d0*/  MUFU.EX2 R124, R3 ;  /* 0x00000003007c7308 */ /* 0x0007e20000000800 */
[----:B--2---:R-:W-:Y:S02]  /*95e0*/  FMNMX.FTZ R70, R70, R8, !PT ;  /* 0x0000000846467209 */ /* 0x004fe40007810000 */
[----:B-1----:R-:W-:Y:S01]  /*95f0*/  F2FP.BF16.PACK_AB R15, R221, R225 ;  /* 0x000000e1dd0f723e */ /* 0x002fe200000010ff */
[----:B---3--:R-:W-:-:S04]  /*9600*/  FFMA.FTZ R3, R116, c[0x0][0x23c], -R5 ;  /* 0x00008f0074037a23 */ /* 0x008fc80000010805 */
[----:B------:R1:W2:Y:S02]  /*9610*/  MUFU.EX2 R14, R3 ;  /* 0x00000003000e7308 */ /* 0x0002a40000000800 */
[----:B-1----:R-:W-:-:S05]  /*9620*/  FMUL.FTZ R3, R71, c[0x0][0x23c] ;  /* 0x00008f0047037a20 */ /* 0x002fca0000410000 */
[----:B------:R-:W-:Y:S02]  /*9630*/  FSEL R3, R3, RZ, P0 ;  /* 0x000000ff03037208 */ /* 0x000fe40000000000 */
[----:B------:R-:W-:-:S03]  /*9640*/  FSETP.NEU.FTZ.AND P0, PT, R70, -INF , PT ;  /* 0xff8000004600780b */ /* 0x000fc60003f1d000 */
[--C-:B------:R-:W-:Y:S01]  /*9650*/  FFMA.FTZ R7, R136, c[0x0][0x23c], -R3.reuse ;  /* 0x00008f0088077a23 */ /* 0x100fe20000010803 */
[----:B--2---:R-:W-:Y:S01]  /*9660*/  MOV R136, R14 ;  /* 0x0000000e00887202 */ /* 0x004fe20000000f00 */
[--C-:B------:R-:W-:Y:S01]  /*9670*/  FFMA.FTZ R8, R104, c[0x0][0x23c], -R3.reuse ;  /* 0x00008f0068087a23 */ /* 0x100fe20000010803 */
[----:B------:R-:W-:Y:S01]  /*9680*/  F2FP.BF16.PACK_AB R14, R222, R226 ;  /* 0x000000e2de0e723e */ /* 0x000fe200000010ff */
[----:B------:R1:W-:Y:S08]  /*9690*/  MUFU.EX2 R105, R7 ;  /* 0x0000000700697308 */ /* 0x0003f00000000800 */
[----:B------:R-:W-:Y:S01]  /*96a0*/  MUFU.EX2 R220, R8 ;  /* 0x0000000800dc7308 */ /* 0x000fe20000000800 */
[----:B-1----:R-:W-:-:S02]  /*96b0*/  FFMA.FTZ R7, R131, c[0x0][0x23c], -R3 ;  /* 0x00008f0083077a23 */ /* 0x002fc40000010803 */
[----:B------:R-:W-:-:S05]  /*96c0*/  IMAD.MOV.U32 R131, RZ, RZ, R11 ;  /* 0x000000ffff837224 */ /* 0x000fca00078e000b */
[----:B------:R1:W2:Y:S02]  /*96d0*/  MUFU.EX2 R112, R7 ;  /* 0x0000000700707308 */ /* 0x0002a40000000800 */
[----:B-1----:R-:W-:Y:S01]  /*96e0*/  FFMA.FTZ R7, R134, c[0x0][0x23c], -R3 ;  /* 0x00008f0086077a23 */ /* 0x002fe20000010803 */
[----:B--2---:R-:W-:Y:S01]  /*96f0*/  F2FP.BF16.PACK_AB R16, R112, R105 ;  /* 0x000000697010723e */ /* 0x004fe200000010ff */
[----:B------:R-:W-:Y:S01]  /*9700*/  IMAD.MOV.U32 R134, RZ, RZ, R13 ;  /* 0x000000ffff867224 */ /* 0x000fe200078e000d */
[----:B------:R-:W-:-:S03]  /*9710*/  F2FP.BF16.PACK_AB R13, R136, R124 ;  /* 0x0000007c880d723e */ /* 0x000fc600000010ff */
[----:B------:R1:W-:Y:S02]  /*9720*/  MUFU.EX2 R230, R7 ;  /* 0x0000000700e67308 */ /* 0x0003e40000000800 */
[----:B-1----:R-:W-:-:S06]  /*9730*/  FFMA.FTZ R7, R126, c[0x0][0x23c], -R3 ;  /* 0x00008f007e077a23 */ /* 0x002fcc0000010803 */
[----:B------:R1:W-:Y:S02]  /*9740*/  MUFU.EX2 R11, R7 ;  /* 0x00000007000b7308 */ /* 0x0003e40000000800 */
[----:B-1----:R-:W-:-:S06]  /*9750*/  FFMA.FTZ R7, R122, c[0x0][0x23c], -R3 ;  /* 0x00008f007a077a23 */ /* 0x002fcc0000010803 */
[----:B------:R1:W-:Y:S02]  /*9760*/  MUFU.EX2 R9, R7 ;  /* 0x0000000700097308 */ /* 0x0003e40000000800 */
[----:B-1----:R-:W-:-:S06]  /*9770*/  FFMA.FTZ R7, R120, c[0x0][0x23c], -R3 ;  /* 0x00008f0078077a23 */ /* 0x002fcc0000010803 */
[----:B------:R1:W-:Y:S02]  /*9780*/  MUFU.EX2 R107, R7 ;  /* 0x00000007006b7308 */ /* 0x0003e40000000800 */
[----:B-1----:R-:W-:Y:S01]  /*9790*/  FFMA.FTZ R7, R114, c[0x0][0x23c], -R3 ;  /* 0x00008f0072077a23 */ /* 0x002fe20000010803 */
[----:B------:R-:W-:Y:S02]  /*97a0*/  MOV R114, R12 ;  /* 0x0000000c00727202 */ /* 0x000fe40000000f00 */
[----:B------:R-:W-:-:S03]  /*97b0*/  F2FP.BF16.PACK_AB R12, R134, R129 ;  /* 0x00000081860c723e */ /* 0x000fc600000010ff */
[----:B------:R1:W2:Y:S01]  /*97c0*/  MUFU.EX2 R224, R7 ;  /* 0x0000000700e07308 */ /* 0x0002a20000000800 */
[----:B------:R-:W-:Y:S01]  /*97d0*/  F2FP.BF16.PACK_AB R20, R114, R131 ;  /* 0x000000837214723e */ /* 0x000fe200000010ff */
[----:B-1----:R-:W-:-:S05]  /*97e0*/  FMUL.FTZ R7, R70, c[0x0][0x23c] ;  /* 0x00008f0046077a20 */ /* 0x002fca0000410000 */
[----:B------:R-:W-:-:S05]  /*97f0*/  FSEL R0, R7, RZ, P0 ;  /* 0x000000ff07007208 */ /* 0x000fca0000000000 */
[--C-:B------:R-:W-:Y:S02]  /*9800*/  FFMA.FTZ R7, R141, c[0x0][0x23c], -R0.reuse ;  /* 0x00008f008d077a23 */ /* 0x100fe40000010800 */
[----:B------:R-:W-:Y:S02]  /*9810*/  FFMA.FTZ R4, R127, c[0x0][0x23c], -R0 ;  /* 0x00008f007f047a23 */ /* 0x000fe40000010800 */
[----:B------:R1:W-:Y:S01]  /*9820*/  MUFU.EX2 R104, R7 ;  /* 0x0000000700687308 */ /* 0x0003e20000000800 */
[----:B------:R-:W-:Y:S01]  /*9830*/  IMAD.MOV.U32 R127, RZ, RZ, R10 ;  /* 0x000000ffff7f7224 */ /* 0x000fe200078e000a */
[----:B--2---:R-:W-:-:S04]  /*9840*/  F2FP.BF16.PACK_AB R10, R220, R224 ;  /* 0x000000e0dc0a723e */ /* 0x004fc800000010ff */
[----:B------:R-:W-:Y:S02]  /*9850*/  F2FP.BF16.PACK_AB R23, R227, R127 ;  /* 0x0000007fe317723e */ /* 0x000fe400000010ff */
[----:B------:R2:W-:Y:S05]  /*9860*/  MUFU.EX2 R126, R4 ;  /* 0x00000004007e7308 */ /* 0x0005ea0000000800 */
[----:B------:R-:W-:Y:S01]  /*9870*/  HMMA.16816.F32.BF16 R56, R20, R24, RZ ;  /* 0x000000181438723c */ /* 0x000fe200000418ff */
[----:B-1----:R-:W-:Y:S01]  /*9880*/  FFMA.FTZ R7, R138, c[0x0][0x23c], -R0 ;  /* 0x00008f008a077a23 */ /* 0x002fe20000010800 */
[----:B------:R-:W-:-:S03]  /*9890*/  MOV R138, R113 ;  /* 0x00000071008a7202 */ /* 0x000fc60000000f00 */
[----:B------:R1:W3:Y:S03]  /*98a0*/  MUFU.EX2 R106, R7 ;  /* 0x00000007006a7308 */ /* 0x0002e60000000800 */
[----:B------:R-:W-:Y:S01]  /*98b0*/  HMMA.16816.F32.BF16 R76, R20, R32, RZ ;  /* 0x00000020144c723c */ /* 0x000fe200000418ff */
[----:B--2---:R-:W-:Y:S01]  /*98c0*/  FFMA.FTZ R4, R130, c[0x0][0x23c], -R0 ;  /* 0x00008f0082047a23 */ /* 0x004fe20000010800 */
[----:B------:R-:W-:-:S03]  /*98d0*/  MOV R130, R9 ;  /* 0x0000000900827202 */ /* 0x000fc60000000f00 */
[----:B------:R2:W-:Y:S01]  /*98e0*/  MUFU.EX2 R223, R4 ;  /* 0x0000000400df7308 */ /* 0x0005e20000000800 */
[----:B------:R-:W-:Y:S02]  /*98f0*/  F2FP.BF16.PACK_AB R8, R107, R130 ;  /* 0x000000826b08723e */ /* 0x000fe400000010ff */
[----:B------:R-:W-:Y:S01]  /*9900*/  HMMA.16816.F32.BF16 R60, R20, R44, RZ ;  /* 0x0000002c143c723c */ /* 0x000fe200000418ff */
[----:B-1----:R-:W-:Y:S01]  /*9910*/  FFMA.FTZ R7, R140, c[0x0][0x23c], -R0 ;  /* 0x00008f008c077a23 */ /* 0x002fe20000010800 */
[----:B---3--:R-:W-:-:S06]  /*9920*/  F2FP.BF16.PACK_AB R17, R106, R104 ;  /* 0x000000686a11723e */ /* 0x008fcc00000010ff */
[----:B------:R-:W-:Y:S01]  /*9930*/  HMMA.16816.F32.BF16 R84, R12, R48, R56 ;  /* 0x000000300c54723c */ /* 0x000fe20000041838 */
[----:B------:R1:W-:Y:S01]  /*9940*/  MUFU.EX2 R229, R7 ;  /* 0x0000000700e57308 */ /* 0x0003e20000000800 */
[----:B--2---:R-:W-:-:S06]  /*9950*/  FFMA.FTZ R4, R125, c[0x0][0x23c], -R0 ;  /* 0x00008f007d047a23 */ /* 0x004fcc0000010800 */
[C---:B------:R-:W-:Y:S01]  /*9960*/  HMMA.16816.F32.BF16 R100, R12.reuse, R52, R76 ;  /* 0x000000340c64723c */ /* 0x040fe2000004184c */
[----:B------:R-:W-:Y:S01]  /*9970*/  IMAD.MOV.U32 R125, RZ, RZ, R112 ;  /* 0x000000ffff7d7224 */ /* 0x000fe200078e0070 */
[----:B------:R2:W3:Y:S06]  /*9980*/  MUFU.EX2 R135, R4 ;  /* 0x0000000400877308 */ /* 0x0004ec0000000800 */
[----:B------:R-:W-:Y:S01]  /*9990*/  HMMA.16816.F32.BF16 R120, R12, R36, R60 ;  /* 0x000000240c78723c */ /* 0x000fe2000004183c */
[----:B-1----:R-:W-:Y:S02]  /*99a0*/  FFMA.FTZ R7, R137, c[0x0][0x23c], -R0 ;  /* 0x00008f0089077a23 */ /* 0x002fe40000010800 */
[----:B------:R-:W-:-:S02]  /*99b0*/  IMAD.MOV.U32 R137, RZ, RZ, R11 ;  /* 0x000000ffff897224 */ /* 0x000fc400078e000b */
[----:B------:R-:W1:Y:S03]  /*99c0*/  MUFU.EX2 R140, R7 ;  /* 0x00000007008c7308 */ /* 0x000e660000000800 */
[----:B------:R-:W-:Y:S01]  /*99d0*/  F2FP.BF16.PACK_AB R18, R137, R230 ;  /* 0x000000e68912723e */ /* 0x000fe200000010ff */
[----:B--2---:R-:W-:Y:S01]  /*99e0*/  IMAD.MOV.U32 R4, RZ, RZ, R106 ;  /* 0x000000ffff047224 */ /* 0x004fe200078e006a */
[----:B---3--:R-:W-:Y:S02]  /*99f0*/  F2FP.BF16.PACK_AB R11, R135, R223 ;  /* 0x000000df870b723e */ /* 0x008fe400000010ff */
[----:B-1----:R-:W-:Y:S01]  /*9a00*/  F2FP.BF16.PACK_AB R19, R140, R229 ;  /* 0x000000e58c13723e */ /* 0x002fe200000010ff */
[----:B------:R-:W-:-:S04]  /*9a10*/  FFMA.FTZ R7, R133, c[0x0][0x23c], -R0 ;  /* 0x00008f0085077a23 */ /* 0x000fc80000010800 */
[----:B------:R-:W1:Y:S02]  /*9a20*/  MUFU.EX2 R141, R7 ;  /* 0x00000007008d7308 */ /* 0x000e640000000800 */
[C---:B------:R-:W-:Y:S08]  /*9a30*/  HMMA.16816.F32.BF16 R64, R16.reuse, R32, RZ ;  /* 0x000000201040723c */ /* 0x040ff000000418ff */
[----:B------:R-:W-:Y:S01]  /*9a40*/  HMMA.16816.F32.BF16 R28, R16, R24, RZ ;  /* 0x00000018101c723c */ /* 0x000fe200000418ff */
[----:B-1----:R-:W-:-:S07]  /*9a50*/  F2FP.BF16.PACK_AB R9, R126, R141 ;  /* 0x0000008d7e09723e */ /* 0x002fce00000010ff */
[----:B------:R-:W-:Y:S08]  /*9a60*/  HMMA.16816.F32.BF16 R56, R16, R44, RZ ;  /* 0x0000002c1038723c */ /* 0x000ff000000418ff */
[----:B------:R-:W-:Y:S07]  /*9a70*/  HMMA.16816.F32.BF16 R96, R8, R52, R64 ;  /* 0x000000340860723c */ /* 0x000fee0000041840 */
[----:B------:R-:W-:Y:S01]  /*9a80*/  MOV R53, R132 ;  /* 0x0000008400357202 */ /* 0x000fe20000000f00 */
[----:B------:R-:W-:Y:S01]  /*9a90*/  HMMA.16816.F32.BF16 R64, R16, R46, RZ ;  /* 0x0000002e1040723c */ /* 0x000fe200000418ff */
[----:B------:R-:W-:-:S07]  /*9aa0*/  MOV R52, R107 ;  /* 0x0000006b00347202 */ /* 0x000fce0000000f00 */
[C---:B------:R-:W-:Y:S01]  /*9ab0*/  HMMA.16816.F32.BF16 R88, R8.reuse, R48, R28 ;  /* 0x000000300858723c */ /* 0x040fe2000004181c */
[----:B------:R-:W1:Y:S07]  /*9ac0*/  LDSM.16.MT88.4 R28, [R218+0x8800] ;  /* 0x00880000da1c783b */ /* 0x000e6e0000004200 */
[C---:B------:R-:W-:Y:S07]  /*9ad0*/  HMMA.16816.F32.BF16 R116, R8.reuse, R36, R56 ;  /* 0x000000240874723c */ /* 0x040fee0000041838 */
[----:B------:R-:W-:Y:S01]  /*9ae0*/  IMAD.MOV.U32 R36, RZ, RZ, R114 ;  /* 0x000000ffff247224 */ /* 0x000fe200078e0072 */
[----:B------:R-:W-:Y:S01]  /*9af0*/  HMMA.16816.F32.BF16 R92, R8, R38, R64 ;  /* 0x00000026085c723c */ /* 0x000fe20000041840 */
[----:B------:R2:W3:Y:S01]  /*9b00*/  MUFU.EX2 R67, R2 ;  /* 0x0000000200437308 */ /* 0x0004e20000000800 */
[----:B------:R-:W-:-:S02]  /*9b10*/  IMAD.MOV.U32 R37, RZ, RZ, R124 ;  /* 0x000000ffff257224 */ /* 0x000fc400078e007c */
[----:B------:R-:W-:-:S03]  /*9b20*/  IMAD.MOV.U32 R124, RZ, RZ, R115 ;  /* 0x000000ffff7c7224 */ /* 0x000fc600078e0073 */
[----:B------:R-:W-:Y:S01]  /*9b30*/  MOV R66, R104 ;  /* 0x0000006800427202 */ /* 0x000fe20000000f00 */
[C---:B------:R-:W-:Y:S08]  /*9b40*/  HMMA.16816.F32.BF16 R60, R16.reuse, R40, RZ ;  /* 0x00000028103c723c */ /* 0x040ff000000418ff */
[----:B------:R-:W-:Y:S01]  /*9b50*/  HMMA.16816.F32.BF16 R80, R16, R26, RZ ;  /* 0x0000001a1050723c */ /* 0x000fe200000418ff */
[----:B--2---:R-:W-:-:S02]  /*9b60*/  FFMA.FTZ R2, R156, c[0x0][0x23c], -R6 ;  /* 0x00008f009c027a23 */ /* 0x004fc40000010806 */
[----:B------:R-:W-:Y:S02]  /*9b70*/  IMAD.MOV.U32 R156, RZ, RZ, R53 ;  /* 0x000000ffff9c7224 */ /* 0x000fe400078e0035 */
[----:B------:R2:W-:Y:S03]  /*9b80*/  MUFU.EX2 R64, R2 ;  /* 0x0000000200407308 */ /* 0x0005e60000000800 */
[C---:B------:R-:W-:Y:S08]  /*9b90*/  HMMA.16816.F32.BF16 R76, R16.reuse, R34, RZ ;  /* 0x00000022104c723c */ /* 0x040ff000000418ff */
[----:B------:R-:W-:Y:S01]  /*9ba0*/  HMMA.16816.F32.BF16 R56, R16, R42, RZ ;  /* 0x0000002a1038723c */ /* 0x000fe200000418ff */
[----:B--2---:R-:W-:-:S07]  /*9bb0*/  FFMA.FTZ R2, R150, c[0x0][0x23c], -R6 ;  /* 0x00008f0096027a23 */ /* 0x004fce0000010806 */
[C---:B------:R-:W-:Y:S01]  /*9bc0*/  HMMA.16816.F32.BF16 R16, R20.reuse, R40, RZ ;  /* 0x000000281410723c */ /* 0x040fe200000418ff */
[----:B------:R2:W-:Y:S06]  /*9bd0*/  MUFU.EX2 R133, R2 ;  /* 0x0000000200857308 */ /* 0x0005ec0000000800 */
[----:B------:R-:W-:Y:S01]  /*9be0*/  MOV R41, R131 ;  /* 0x0000008300297202 */ /* 0x000fe20000000f00 */
[----:B------:R-:W-:Y:S01]  /*9bf0*/  HMMA.16816.F32.BF16 R24, R20, R26, RZ ;  /* 0x0000001a1418723c */ /* 0x000fe200000418ff */
[----:B------:R-:W-:-:S07]  /*9c00*/  MOV R40, R105 ;  /* 0x0000006900287202 */ /* 0x000fce0000000f00 */
[----:B------:R-:W-:Y:S01]  /*9c10*/  HMMA.16816.F32.BF16 R32, R20, R34, RZ ;  /* 0x000000221420723c */ /* 0x000fe200000418ff */
[----:B--2---:R-:W-:Y:S02]  /*9c20*/  FFMA.FTZ R2, R171, c[0x0][0x23c], -R5 ;  /* 0x00008f00ab027a23 */ /* 0x004fe40000010805 */
[----:B------:R-:W-:Y:S02]  /*9c30*/  IMAD.MOV.U32 R171, RZ, RZ, R37 ;  /* 0x000000ffffab7224 */ /* 0x000fe400078e0025 */
[----:B------:R2:W-:Y:S03]  /*9c40*/  MUFU.EX2 R169, R2 ;  /* 0x0000000200a97308 */ /* 0x0005e60000000800 */
[----:B-1----:R-:W-:Y:S01]  /*9c50*/  HMMA.16816.F32.BF16 R112, R12, R28, R16 ;  /* 0x0000001c0c70723c */ /* 0x002fe20000041810 */
[----:B------:R-:W1:Y:S07]  /*9c60*/  LDSM.16.MT88.4 R16, [R216+0x9000] ;  /* 0x00900000d810783b */ /* 0x000e6e0000004200 */
[----:B------:R-:W-:Y:S01]  /*9c70*/  HMMA.16816.F32.BF16 R44, R20, R46, RZ ;  /* 0x0000002e142c723c */ /* 0x000fe200000418ff */
[----:B--2---:R-:W-:-:S07]  /*9c80*/  FFMA.FTZ R2, R170, c[0x0][0x23c], -R5 ;  /* 0x00008f00aa027a23 */ /* 0x004fce0000010805 */
[----:B------:R-:W-:Y:S01]  /*9c90*/  HMMA.16816.F32.BF16 R20, R20, R42, RZ ;  /* 0x0000002a1414723c */ /* 0x000fe200000418ff */
[----:B------:R2:W4:Y:S07]  /*9ca0*/  MUFU.EX2 R170, R2 ;  /* 0x0000000200aa7308 */ /* 0x00052e0000000800 */
[-C--:B------:R-:W-:Y:S08]  /*9cb0*/  HMMA.16816.F32.BF16 R80, R8, R50.reuse, R80 ;  /* 0x000000320850723c */ /* 0x080ff00000041850 */
[----:B------:R-:W-:Y:S01]  /*9cc0*/  HMMA.16816.F32.BF16 R48, R12, R50, R24 ;  /* 0x000000320c30723c */ /* 0x000fe20000041818 */
[----:B--2---:R-:W-:-:S04]  /*9cd0*/  FFMA.FTZ R2, R154, c[0x0][0x23c], -R5 ;  /* 0x00008f009a027a23 */ /* 0x004fc80000010805 */
[----:B------:R2:W-:Y:S03]  /*9ce0*/  MUFU.EX2 R132, R2 ;  /* 0x0000000200847308 */ /* 0x0005e60000000800 */
[C---:B------:R-:W-:Y:S08]  /*9cf0*/  HMMA.16816.F32.BF16 R108, R8.reuse, R28, R60 ;  /* 0x0000001c086c723c */ /* 0x040ff0000004183c */
[----:B------:R-:W-:Y:S01]  /*9d00*/  HMMA.16816.F32.BF16 R76, R8, R54, R76 ;  /* 0x00000036084c723c */ /* 0x000fe2000004184c */
[----:B--2---:R-:W-:-:S07]  /*9d10*/  FFMA.FTZ R2, R151, c[0x0][0x23c], -R5 ;  /* 0x00008f0097027a23 */ /* 0x004fce0000010805 */
[----:B------:R-:W-:Y:S01]  /*9d20*/  HMMA.16816.F32.BF16 R104, R8, R30, R56 ;  /* 0x0000001e0868723c */ /* 0x000fe20000041838 */
[----:B------:R2:W1:Y:S07]  /*9d30*/  MUFU.EX2 R131, R2 ;  /* 0x0000000200837308 */ /* 0x00046e0000000800 */
[C---:B------:R-:W-:Y:S08]  /*9d40*/  HMMA.16816.F32.BF16 R24, R12.reuse, R54, R32 ;  /* 0x000000360c18723c */ /* 0x040ff00000041820 */
[----:B------:R-:W-:Y:S01]  /*9d50*/  HMMA.16816.F32.BF16 R60, R12, R38, R44 ;  /* 0x000000260c3c723c */ /* 0x000fe2000004182c */
[----:B--2---:R-:W-:-:S04]  /*9d60*/  FFMA.FTZ R2, R173, c[0x0][0x23c], -R3 ;  /* 0x00008f00ad027a23 */ /* 0x004fc80000010803 */
[----:B------:R2:W-:Y:S03]  /*9d70*/  MUFU.EX2 R154, R2 ;  /* 0x00000002009a7308 */ /* 0x0005e60000000800 */
[----:B------:R-:W-:Y:S01]  /*9d80*/  HMMA.16816.F32.BF16 R28, R12, R30, R20 ;  /* 0x0000001e0c1c723c */ /* 0x000fe20000041814 */
[----:B------:R-:W2:Y:S06]  /*9d90*/  LDSM.16.MT88.4 R20, [R217+0x9000] ;  /* 0x00900000d914783b */ /* 0x000eac0000004200 */
[----:B---3--:R-:W-:-:S02]  /*9da0*/  F2FP.BF16.PACK_AB R12, R67, R174 ;  /* 0x000000ae430c723e */ /* 0x008fc400000010ff */
[----:B----4-:R-:W-:Y:S02]  /*9db0*/  F2FP.BF16.PACK_AB R13, R170, R169 ;  /* 0x000000a9aa0d723e */ /* 0x010fe400000010ff */
[----:B-1----:R-:W-:Y:S01]  /*9dc0*/  F2FP.BF16.PACK_AB R15, R131, R132 ;  /* 0x00000084830f723e */ /* 0x002fe200000010ff */
[----:B--2---:R-:W-:-:S04]  /*9dd0*/  FFMA.FTZ R2, R168, c[0x0][0x23c], -R3 ;  /* 0x00008f00a8027a23 */ /* 0x004fc80000010803 */
[----:B------:R1:W2:Y:S02]  /*9de0*/  MUFU.EX2 R168, R2 ;  /* 0x0000000200a87308 */ /* 0x0002a40000000800 */
[----:B-1----:R-:W-:Y:S01]  /*9df0*/  FFMA.FTZ R2, R155, c[0x0][0x23c], -R3 ;  /* 0x00008f009b027a23 */ /* 0x002fe20000010803 */
[----:B------:R-:W-:Y:S01]  /*9e00*/  MOV R155, R40 ;  /* 0x00000028009b7202 */ /* 0x000fe20000000f00 */
[----:B------:R-:W-:Y:S01]  /*9e10*/  IMAD.MOV.U32 R40, RZ, RZ, R41 ;  /* 0x000000ffff287224 */ /* 0x000fe200078e0029 */
[----:B------:R-:W-:-:S03]  /*9e20*/  MOV R41, R36 ;  /* 0x0000002400297202 */ /* 0x000fc60000000f00 */
[----:B------:R1:W-:Y:S01]  /*9e30*/  MUFU.EX2 R7, R2 ;  /* 0x0000000200077308 */ /* 0x0003e20000000800 */
[----:B------:R-:W-:Y:S01]  /*9e40*/  IMAD.MOV.U32 R36, RZ, RZ, R130 ;  /* 0x000000ffff247224 */ /* 0x000fe200078e0082 */
[----:B--2---:R-:W-:Y:S01]  /*9e50*/  F2FP.BF16.PACK_AB R8, R168, R154 ;  /* 0x0000009aa808723e */ /* 0x004fe200000010ff */
[----:B-1----:R-:W-:Y:S02]  /*9e60*/  FFMA.FTZ R2, R147, c[0x0][0x23c], -R3 ;  /* 0x00008f0093027a23 */ /* 0x002fe40000010803 */
[----:B------:R-:W-:-:S03]  /*9e70*/  IMAD.MOV.U32 R147, RZ, RZ, R64 ;  /* 0x000000ffff937224 */ /* 0x000fc600078e0040 */
[----:B------:R1:W2:Y:S02]  /*9e80*/  MUFU.EX2 R130, R2 ;  /* 0x0000000200827308 */ /* 0x0002a40000000800 */
[----:B------:R-:W-:-:S07]  /*9e90*/  F2FP.BF16.PACK_AB R14, R133, R147 ;  /* 0x00000093850e723e */ /* 0x000fce00000010ff */
[----:B------:R-:W-:Y:S01]  /*9ea0*/  HMMA.16816.F32.BF16 R44, R12, R16, R84 ;  /* 0x000000100c2c723c */ /* 0x000fe20000041854 */
[----:B-1----:R-:W-:Y:S01]  /*9eb0*/  FFMA.FTZ R2, R175, c[0x0][0x23c], -R0 ;  /* 0x00008f00af027a23 */ /* 0x002fe20000010800 */
[----:B--2---:R-:W-:-:S06]  /*9ec0*/  F2FP.BF16.PACK_AB R10, R130, R7 ;  /* 0x00000007820a723e */ /* 0x004fcc00000010ff */
[----:B------:R-:W-:Y:S01]  /*9ed0*/  HMMA.16816.F32.BF16 R32, R12, R18, R48 ;  /* 0x000000120c20723c */ /* 0x000fe20000041830 */
[----:B------:R1:W-:Y:S02]  /*9ee0*/  MUFU.EX2 R150, R2 ;  /* 0x0000000200967308 */ /* 0x0003e40000000800 */
[----:B-1----:R-:W-:-:S06]  /*9ef0*/  FFMA.FTZ R2, R172, c[0x0][0x23c], -R0 ;  /* 0x00008f00ac027a23 */ /* 0x002fcc0000010800 */
[----:B------:R1:W2:Y:S02]  /*9f00*/  MUFU.EX2 R151, R2 ;  /* 0x0000000200977308 */ /* 0x0002a40000000800 */
[----:B-1----:R-:W-:Y:S01]  /*9f10*/  FFMA.FTZ R2, R157, c[0x0][0x23c], -R0 ;  /* 0x00008f009d027a23 */ /* 0x002fe20000010800 */
[----:B--2---:R-:W-:Y:S02]  /*9f20*/  F2FP.BF16.PACK_AB R9, R151, R150 ;  /* 0x000000969709723e */ /* 0x004fe400000010ff */
[----:B------:R-:W-:-:S03]  /*9f30*/  MOV R157, R66 ;  /* 0x00000042009d7202 */ /* 0x000fc60000000f00 */
        /* <DEDUP_REMOVED lines=8> */
[----:B------:R-:W-:Y:S01]  /*9fc0*/  IMAD.MOV.U32 R91, RZ, RZ, R67 ;  /* 0x000000ffff5b7224 */ /* 0x000fe200078e0043 */
[----:B------:R-:W-:Y:S01]  /*9fd0*/  HMMA.16816.F32.BF16 R52, R8, R18, R80 ;  /* 0x000000120834723c */ /* 0x000fe20000041850 */
[----:B------:R-:W2:Y:S01]  /*9fe0*/  LDSM.16.MT88.4 R16, [R219+0x9000] ;  /* 0x00900000db10783b */ /* 0x000ea20000004200 */
[----:B------:R-:W-:Y:S01]  /*9ff0*/  MOV R88, R4 ;  /* 0x0000000400587202 */ /* 0x000fe20000000f00 */
[----:B-1----:R-:W-:-:S04]  /*a000*/  FFMA.FTZ R2, R197, c[0x0][0x23c], -R6 ;  /* 0x00008f00c5027a23 */ /* 0x002fc80000010806 */
[----:B------:R-:W-:Y:S01]  /*a010*/  MOV R83, R40 ;  /* 0x0000002800537202 */ /* 0x000fe20000000f00 */
[----:B------:R-:W-:Y:S01]  /*a020*/  IMAD.MOV.U32 R82, RZ, RZ, R41 ;  /* 0x000000ffff527224 */ /* 0x000fe200078e0029 */
[----:B------:R1:W-:Y:S01]  /*a030*/  MUFU.EX2 R4, R2 ;  /* 0x0000000200047308 */ /* 0x0003e20000000800 */
[----:B------:R-:W-:Y:S01]  /*a040*/  MOV R81, R36 ;  /* 0x0000002400517202 */ /* 0x000fe20000000f00 */
[----:B------:R-:W-:Y:S01]  /*a050*/  HMMA.16816.F32.BF16 R64, R8, R20, R116 ;  /* 0x000000140840723c */ /* 0x000fe20000041874 */
[----:B------:R-:W-:-:S07]  /*a060*/  IMAD.MOV.U32 R209, RZ, RZ, R88 ;  /* 0x000000ffffd17224 */ /* 0x000fce00078e0058 */
[----:B------:R-:W-:Y:S01]  /*a070*/  HMMA.16816.F32.BF16 R92, R8, R22, R92 ;  /* 0x00000016085c723c */ /* 0x000fe2000004185c */
[----:B-1----:R-:W-:-:S04]  /*a080*/  FFMA.FTZ R2, R189, c[0x0][0x23c], -R6 ;  /* 0x00008f00bd027a23 */ /* 0x002fc80000010806 */
[----:B------:R1:W-:Y:S03]  /*a090*/  MUFU.EX2 R197, R2 ;  /* 0x0000000200c57308 */ /* 0x0003e60000000800 */
[----:B--2---:R-:W-:Y:S01]  /*a0a0*/  HMMA.16816.F32.BF16 R40, R12, R16, R100 ;  /* 0x000000100c28723c */ /* 0x004fe20000041864 */
[----:B-1----:R-:W-:-:S07]  /*a0b0*/  FFMA.FTZ R2, R178, c[0x0][0x23c], -R6 ;  /* 0x00008f00b2027a23 */ /* 0x002fce0000010806 */
[C---:B------:R-:W-:Y:S01]  /*a0c0*/  HMMA.16816.F32.BF16 R36, R8.reuse, R16, R96 ;  /* 0x000000100824723c */ /* 0x040fe20000041860 */
[----:B------:R1:W2:Y:S07]  /*a0d0*/  MUFU.EX2 R80, R2 ;  /* 0x0000000200507308 */ /* 0x0002ae0000000800 */
[-C--:B------:R-:W-:Y:S08]  /*a0e0*/  HMMA.16816.F32.BF16 R48, R8, R18.reuse, R76 ;  /* 0x000000120830723c */ /* 0x080ff0000004184c */
[----:B------:R-:W-:Y:S01]  /*a0f0*/  HMMA.16816.F32.BF16 R24, R12, R18, R24 ;  /* 0x000000120c18723c */ /* 0x000fe20000041818 */
[----:B------:R-:W3:Y:S01]  /*a100*/  LDSM.16.MT88.4 R16, [R218+0x9000] ;  /* 0x00900000da10783b */ /* 0x000ee20000004200 */
[----:B-1----:R-:W-:-:S04]  /*a110*/  FFMA.FTZ R2, R203, c[0x0][0x23c], -R5 ;  /* 0x00008f00cb027a23 */ /* 0x002fc80000010805 */
[----:B------:R1:W4:Y:S02]  /*a120*/  MUFU.EX2 R89, R2 ;  /* 0x0000000200597308 */ /* 0x0003240000000800 */
[C---:B------:R-:W-:Y:S07]  /*a130*/  HMMA.16816.F32.BF16 R76, R12.reuse, R20, R120 ;  /* 0x000000140c4c723c */ /* 0x040fee0000041878 */
[----:B------:R-:W-:Y:S01]  /*a140*/  IMAD.MOV.U32 R122, RZ, RZ, R82 ;  /* 0x000000ffff7a7224 */ /* 0x000fe200078e0052 */
[----:B------:R-:W-:Y:S01]  /*a150*/  HMMA.16816.F32.BF16 R96, R12, R22, R60 ;  /* 0x000000160c60723c */ /* 0x000fe2000004183c */
[----:B------:R-:W-:Y:S01]  /*a160*/  MOV R123, R83 ;  /* 0x00000053007b7202 */ /* 0x000fe20000000f00 */
[----:B------:R-:W-:Y:S01]  /*a170*/  LDSM.16.MT88.4 R20, [R217+0x9800] ;  /* 0x00980000d914783b */ /* 0x000fe20000004200 */
[----:B-1----:R-:W-:-:S04]  /*a180*/  FFMA.FTZ R2, R200, c[0x0][0x23c], -R5 ;  /* 0x00008f00c8027a23 */ /* 0x002fc80000010805 */
[----:B------:R1:W-:Y:S01]  /*a190*/  MUFU.EX2 R153, R2 ;  /* 0x0000000200997308 */ /* 0x0003e20000000800 */
[----:B---3--:R-:W-:Y:S01]  /*a1a0*/  HMMA.16816.F32.BF16 R108, R8, R16, R108 ;  /* 0x00000010086c723c */ /* 0x008fe2000004186c */
[----:B-1----:R-:W-:-:S06]  /*a1b0*/  FFMA.FTZ R2, R188, c[0x0][0x23c], -R5 ;  /* 0x00008f00bc027a23 */ /* 0x002fcc0000010805 */
[----:B------:R1:W-:Y:S01]  /*a1c0*/  MUFU.EX2 R203, R2 ;  /* 0x0000000200cb7308 */ /* 0x0003e20000000800 */
[----:B------:R-:W-:Y:S08]  /*a1d0*/  HMMA.16816.F32.BF16 R104, R8, R18, R104 ;  /* 0x000000120868723c */ /* 0x000ff00000041868 */
[----:B------:R-:W-:Y:S01]  /*a1e0*/  HMMA.16816.F32.BF16 R112, R12, R16, R112 ;  /* 0x000000100c70723c */ /* 0x000fe20000041870 */
[----:B-1----:R-:W-:-:S02]  /*a1f0*/  FFMA.FTZ R2, R177, c[0x0][0x23c], -R5 ;  /* 0x00008f00b1027a23 */ /* 0x002fc40000010805 */
[----:B--2---:R-:W-:-:S05]  /*a200*/  IMAD.MOV.U32 R177, RZ, RZ, R80 ;  /* 0x000000ffffb17224 */ /* 0x004fca00078e0050 */
[----:B------:R-:W-:Y:S01]  /*a210*/  HMMA.16816.F32.BF16 R84, R12, R18, R28 ;  /* 0x000000120c54723c */ /* 0x000fe2000004181c */
[----:B------:R1:W2:Y:S01]  /*a220*/  MUFU.EX2 R188, R2 ;  /* 0x0000000200bc7308 */ /* 0x0002a20000000800 */
[----:B------:R-:W3:Y:S05]  /*a230*/  LDSM.16.MT88.4 R16, [R216+0x9800] ;  /* 0x00980000d810783b */ /* 0x000eea0000004200 */
[----:B------:R-:W-:Y:S02]  /*a240*/  F2FP.BF16.PACK_AB R12, R4, R172 ;  /* 0x000000ac040c723e */ /* 0x000fe400000010ff */
[----:B------:R-:W-:Y:S01]  /*a250*/  F2FP.BF16.PACK_AB R14, R177, R197 ;  /* 0x000000c5b10e723e */ /* 0x000fe200000010ff */
[----:B-1----:R-:W-:Y:S01]  /*a260*/  FFMA.FTZ R2, R205, c[0x0][0x23c], -R3 ;  /* 0x00008f00cd027a23 */ /* 0x002fe20000010803 */
[----:B----4-:R-:W-:Y:S01]  /*a270*/  MOV R205, R89 ;  /* 0x0000005900cd7202 */ /* 0x010fe20000000f00 */
[----:B------:R-:W-:Y:S01]  /*a280*/  IMAD.MOV.U32 R89, RZ, RZ, R90 ;  /* 0x000000ffff597224 */ /* 0x000fe200078e005a */
[----:B------:R-:W-:Y:S01]  /*a290*/  MOV R90, R91 ;  /* 0x0000005b005a7202 */ /* 0x000fe20000000f00 */
[----:B------:R1:W-:Y:S01]  /*a2a0*/  MUFU.EX2 R200, R2 ;  /* 0x0000000200c87308 */ /* 0x0003e20000000800 */
[----:B------:R-:W-:Y:S01]  /*a2b0*/  IMAD.MOV.U32 R91, RZ, RZ, R232 ;  /* 0x000000ffff5b7224 */ /* 0x000fe200078e00e8 */
[----:B--2---:R-:W-:-:S02]  /*a2c0*/  F2FP.BF16.PACK_AB R15, R188, R203 ;  /* 0x000000cbbc0f723e */ /* 0x004fc400000010ff */
[----:B------:R-:W-:Y:S02]  /*a2d0*/  IMAD.MOV.U32 R189, RZ, RZ, R90 ;  /* 0x000000ffffbd7224 */ /* 0x000fe400078e005a */
[----:B-1----:R-:W-:Y:S01]  /*a2e0*/  FFMA.FTZ R2, R196, c[0x0][0x23c], -R3 ;  /* 0x00008f00c4027a23 */ /* 0x002fe20000010803 */
[----:B------:R-:W-:-:S03]  /*a2f0*/  MOV R196, R81 ;  /* 0x0000005100c47202 */ /* 0x000fc60000000f00 */
[----:B------:R1:W-:Y:S02]  /*a300*/  MUFU.EX2 R232, R2 ;  /* 0x0000000200e87308 */ /* 0x0003e40000000800 */
[----:B-1----:R-:W-:-:S06]  /*a310*/  FFMA.FTZ R2, R184, c[0x0][0x23c], -R3 ;  /* 0x00008f00b8027a23 */ /* 0x002fcc0000010803 */
[----:B------:R1:W-:Y:S02]  /*a320*/  MUFU.EX2 R8, R2 ;  /* 0x0000000200087308 */ /* 0x0003e40000000800 */
[----:B-1----:R-:W-:-:S06]  /*a330*/  FFMA.FTZ R2, R176, c[0x0][0x23c], -R3 ;  /* 0x00008f00b0027a23 */ /* 0x002fcc0000010803 */
[----:B------:R1:W-:Y:S02]  /*a340*/  MUFU.EX2 R178, R2 ;  /* 0x0000000200b27308 */ /* 0x0003e40000000800 */
[----:B-1----:R-:W-:Y:S01]  /*a350*/  FFMA.FTZ R2, R208, c[0x0][0x23c], -R0 ;  /* 0x00008f00d0027a23 */ /* 0x002fe20000010800 */
[----:B------:R-:W-:-:S05]  /*a360*/  MOV R208, R153 ;  /* 0x0000009900d07202 */ /* 0x000fca0000000f00 */
[----:B------:R1:W-:Y:S01]  /*a370*/  MUFU.EX2 R184, R2 ;  /* 0x0000000200b87308 */ /* 0x0003e20000000800 */
[----:B------:R-:W-:-:S07]  /*a380*/  F2FP.BF16.PACK_AB R13, R208, R205 ;  /* 0x000000cdd00d723e */ /* 0x000fce00000010ff */
[----:B---3--:R-:W-:Y:S01]  /*a390*/  HMMA.16816.F32.BF16 R116, R12, R16, R44 ;  /* 0x000000100c74723c */ /* 0x008fe2000004182c */
[----:B-1----:R-:W-:-:S07]  /*a3a0*/  FFMA.FTZ R2, R198, c[0x0][0x23c], -R0 ;  /* 0x00008f00c6027a23 */ /* 0x002fce0000010800 */
[----:B------:R-:W-:Y:S01]  /*a3b0*/  HMMA.16816.F32.BF16 R80, R12, R18, R32 ;  /* 0x000000120c50723c */ /* 0x000fe20000041820 */
[----:B------:R1:W2:Y:S02]  /*a3c0*/  MUFU.EX2 R153, R2 ;  /* 0x0000000200997308 */ /* 0x0002a40000000800 */
[----:B-1----:R-:W-:Y:S01]  /*a3d0*/  FFMA.FTZ R2, R190, c[0x0][0x23c], -R0 ;  /* 0x00008f00be027a23 */ /* 0x002fe20000010800 */
[----:B--2---:R-:W-:Y:S01]  /*a3e0*/  F2FP.BF16.PACK_AB R9, R153, R184 ;  /* 0x000000b89909723e */ /* 0x004fe200000010ff */
[----:B------:R-:W-:Y:S01]  /*a3f0*/  IMAD.MOV.U32 R190, RZ, RZ, R8 ;  /* 0x000000ffffbe7224 */ /* 0x000fe200078e0008 */
[----:B------:R-:W-:-:S03]  /*a400*/  F2FP.BF16.PACK_AB R8, R232, R200 ;  /* 0x000000c8e808723e */ /* 0x000fc600000010ff */
[----:B------:R1:W-:Y:S01]  /*a410*/  MUFU.EX2 R176, R2 ;  /* 0x0000000200b07308 */ /* 0x0003e20000000800 */
[----:B------:R-:W-:Y:S01]  /*a420*/  F2FP.BF16.PACK_AB R10, R178, R190 ;  /* 0x000000beb20a723e */ /* 0x000fe200000010ff */
[----:B-1----:R-:W-:Y:S01]  /*a430*/  FFMA.FTZ R2, R181, c[0x0][0x23c], -R0 ;  /* 0x00008f00b5027a23 */ /* 0x002fe20000010800 */
[----:B------:R-:W-:-:S05]  /*a440*/  MOV R181, R89 ;  /* 0x0000005900b57202 */ /* 0x000fca0000000f00 */
[----:B------:R-:W1:Y:S02]  /*a450*/  MUFU.EX2 R198, R2 ;  /* 0x0000000200c67308 */ /* 0x000e640000000800 */
[----:B-1----:R-:W-:Y:S02]  /*a460*/  F2FP.BF16.PACK_AB R11, R198, R176 ;  /* 0x000000b0c60b723e */ /* 0x002fe400000010ff */
[----:B------:R-:W-:-:S05]  /*a470*/  MOV R2, R91 ;  /* 0x0000005b00027202 */ /* 0x000fca0000000f00 */
[----:B------:R-:W-:Y:S01]  /*a480*/  HMMA.16816.F32.BF16 R100, R8, R16, R56 ;  /* 0x000000100864723c */ /* 0x000fe20000041838 */
[----:B------:R-:W-:-:S07]  /*a490*/  FFMA.FTZ R2, R2, c[0x0][0x23c], -R6 ;  /* 0x00008f0002027a23 */ /* 0x000fce0000010806 */
[C---:B------:R-:W-:Y:S01]  /*a4a0*/  HMMA.16816.F32.BF16 R88, R8.reuse, R18, R52 ;  /* 0x000000120858723c */ /* 0x040fe20000041834 */
[----:B------:R-:W1:Y:S07]  /*a4b0*/  LDSM.16.MT88.4 R16, [R219+0x9800] ;  /* 0x00980000db10783b */ /* 0x000e6e0000004200 */
[C---:B------:R-:W-:Y:S08]  /*a4c0*/  HMMA.16816.F32.BF16 R32, R8.reuse, R20, R64 ;  /* 0x000000140820723c */ /* 0x040ff00000041840 */
[----:B------:R-:W-:Y:S07]  /*a4d0*/  HMMA.16816.F32.BF16 R28, R8, R22, R92 ;  /* 0x00000016081c723c */ /* 0x000fee000004185c */
[----:B------:R-:W-:Y:S01]  /*a4e0*/  MOV R92, R200 ;  /* 0x000000c8005c7202 */ /* 0x000fe20000000f00 */
[----:B------:R-:W-:-:S02]  /*a4f0*/  IMAD.MOV.U32 R200, RZ, RZ, R155 ;  /* 0x000000ffffc87224 */ /* 0x000fc400078e009b */
[----:B------:R-:W-:Y:S01]  /*a500*/  IMAD.MOV.U32 R93, RZ, RZ, R205 ;  /* 0x000000ffff5d7224 */ /* 0x000fe200078e00cd */
[----:B------:R-:W-:Y:S02]  /*a510*/  MOV R205, R157 ;  /* 0x0000009d00cd7202 */ /* 0x000fe40000000f00 */
[----:B------:R-:W-:Y:S01]  /*a520*/  MOV R157, R75 ;  /* 0x0000004b009d7202 */ /* 0x000fe20000000f00 */
[----:B------:R-:W-:Y:S01]  /*a530*/  FFMA.FTZ R75, R185, c[0x0][0x23c], -R6 ;  /* 0x00008f00b94b7a23 */ /* 0x000fe20000010806 */
[-C--:B-1----:R-:W-:Y:S08]  /*a540*/  HMMA.16816.F32.BF16 R44, R12, R16.reuse, R40 ;  /* 0x000000100c2c723c */ /* 0x082ff00000041828 */
[C---:B------:R-:W-:Y:S08]  /*a550*/  HMMA.16816.F32.BF16 R40, R8.reuse, R16, R36 ;  /* 0x000000100828723c */ /* 0x040ff00000041824 */
[-C--:B------:R-:W-:Y:S07]  /*a560*/  HMMA.16816.F32.BF16 R36, R8, R18.reuse, R48 ;  /* 0x000000120824723c */ /* 0x080fee0000041830 */
[----:B------:R-:W-:Y:S01]  /*a570*/  MOV R49, R197 ;  /* 0x000000c500317202 */ /* 0x000fe20000000f00 */
[----:B------:R-:W-:Y:S01]  /*a580*/  HMMA.16816.F32.BF16 R24, R12, R18, R24 ;  /* 0x000000120c18723c */ /* 0x000fe20000041818 */
[----:B------:R-:W1:Y:S01]  /*a590*/  LDSM.16.MT88.4 R16, [R218+0x9800] ;  /* 0x00980000da10783b */ /* 0x000e620000004200 */
[----:B------:R2:W-:Y:S01]  /*a5a0*/  MUFU.EX2 R197, R2 ;  /* 0x0000000200c57308 */ /* 0x0005e20000000800 */
[----:B------:R-:W-:Y:S01]  /*a5b0*/  MOV R51, R123 ;  /* 0x0000007b00337202 */ /* 0x000fe20000000f00 */
[----:B------:R-:W-:-:S02]  /*a5c0*/  IMAD.MOV.U32 R48, RZ, RZ, R171 ;  /* 0x000000ffff307224 */ /* 0x000fc400078e00ab */
[----:B------:R-:W-:Y:S01]  /*a5d0*/  IMAD.MOV.U32 R50, RZ, RZ, R122 ;  /* 0x000000ffff327224 */ /* 0x000fe200078e007a */
[----:B------:R-:W-:Y:S01]  /*a5e0*/  MOV R95, R51 ;  /* 0x00000033005f7202 */ /* 0x000fe20000000f00 */
[C---:B------:R-:W-:Y:S01]  /*a5f0*/  HMMA.16816.F32.BF16 R120, R12.reuse, R20, R76 ;  /* 0x000000140c78723c */ /* 0x040fe2000004184c */
[----:B------:R-:W-:Y:S01]  /*a600*/  MOV R51, R196 ;  /* 0x000000c400337202 */ /* 0x000fe20000000f00 */
[----:B------:R-:W-:Y:S02]  /*a610*/  IMAD.MOV.U32 R94, RZ, RZ, R50 ;  /* 0x000000ffff5e7224 */ /* 0x000fe400078e0032 */
[----:B------:R-:W-:Y:S02]  /*a620*/  IMAD.MOV.U32 R50, RZ, RZ, R203 ;  /* 0x000000ffff327224 */ /* 0x000fe400078e00cb */
[----:B------:R-:W-:Y:S01]  /*a630*/  IMAD.MOV.U32 R203, RZ, RZ, R7 ;  /* 0x000000ffffcb7224 */ /* 0x000fe200078e0007 */
[----:B------:R-:W-:Y:S01]  /*a640*/  MOV R21, R153 ;  /* 0x0000009900157202 */ /* 0x000fe20000000f00 */
[----:B------:R-:W-:Y:S01]  /*a650*/  IMAD.MOV.U32 R20, RZ, RZ, R181 ;  /* 0x000000ffff147224 */ /* 0x000fe200078e00b5 */
[----:B------:R-:W-:Y:S01]  /*a660*/  HMMA.16816.F32.BF16 R76, R12, R22, R96 ;  /* 0x000000160c4c723c */ /* 0x000fe20000041860 */
[----:B--2---:R-:W-:Y:S01]  /*a670*/  FFMA.FTZ R2, R245, c[0x0][0x23c], -R6 ;  /* 0x00008f00f5027a23 */ /* 0x004fe20000010806 */
[----:B------:R-:W-:-:S05]  /*a680*/  MOV R245, R126 ;  /* 0x0000007e00f57202 */ /* 0x000fca0000000f00 */
[----:B------:R-:W-:Y:S01]  /*a690*/  IMAD.MOV.U32 R97, RZ, RZ, R200 ;  /* 0x000000ffff617224 */ /* 0x000fe200078e00c8 */
[----:B------:R-:W-:Y:S01]  /*a6a0*/  MOV R98, R205 ;  /* 0x000000cd00627202 */ /* 0x000fe20000000f00 */
[----:B------:R-:W-:Y:S01]  /*a6b0*/  IMAD.MOV.U32 R200, RZ, RZ, R140 ;  /* 0x000000ffffc87224 */ /* 0x000fe200078e008c */
[----:B------:R-:W-:Y:S01]  /*a6c0*/  MOV R205, R137 ;  /* 0x0000008900cd7202 */ /* 0x000fe20000000f00 */
[----:B------:R-:W-:Y:S01]  /*a6d0*/  FFMA.FTZ R140, R139, c[0x0][0x23c], -R6 ;  /* 0x00008f008b8c7a23 */ /* 0x000fe20000010806 */
[----:B------:R-:W-:Y:S01]  /*a6e0*/  MOV R23, R138 ;  /* 0x0000008a00177202 */ /* 0x000fe20000000f00 */
[----:B------:R-:W-:Y:S01]  /*a6f0*/  IMAD.MOV.U32 R22, RZ, RZ, R141 ;  /* 0x000000ffff167224 */ /* 0x000fe200078e008d */
[----:B------:R-:W-:Y:S01]  /*a700*/  MOV R96, R157 ;  /* 0x0000009d00607202 */ /* 0x000fe20000000f00 */
[----:B------:R-:W-:Y:S02]  /*a710*/  IMAD.MOV.U32 R157, RZ, RZ, R134 ;  /* 0x000000ffff9d7224 */ /* 0x000fe400078e0086 */
[----:B------:R-:W-:-:S02]  /*a720*/  FFMA.FTZ R141, R68, c[0x0][0x23c], -R6 ;  /* 0x00008f00448d7a23 */ /* 0x000fc40000010806 */
[----:B------:R-:W-:Y:S01]  /*a730*/  FFMA.FTZ R134, R143, c[0x0][0x23c], -R6 ;  /* 0x00008f008f867a23 */ /* 0x000fe20000010806 */
[C---:B-1----:R-:W-:Y:S07]  /*a740*/  HMMA.16816.F32.BF16 R60, R8.reuse, R16, R108 ;  /* 0x00000010083c723c */ /* 0x042fee000004186c */
[----:B------:R-:W-:Y:S01]  /*a750*/  IMAD.MOV.U32 R111, RZ, RZ, R184 ;  /* 0x000000ffff6f7224 */ /* 0x000fe200078e00b8 */
[----:B------:R-:W-:Y:S01]  /*a760*/  HMMA.16816.F32.BF16 R56, R8, R18, R104 ;  /* 0x000000120838723c */ /* 0x000fe20000041868 */
[----:B------:R1:W-:Y:S01]  /*a770*/  MUFU.EX2 R9, R2 ;  /* 0x0000000200097308 */ /* 0x0003e20000000800 */
[----:B------:R-:W-:Y:S01]  /*a780*/  IMAD.MOV.U32 R109, RZ, RZ, R156 ;  /* 0x000000ffff6d7224 */ /* 0x000fe200078e009c */
[----:B------:R-:W-:Y:S01]  /*a790*/  MOV R110, R125 ;  /* 0x0000007d006e7202 */ /* 0x000fe20000000f00 */
[----:B------:R-:W-:Y:S01]  /*a7a0*/  IMAD.MOV.U32 R99, RZ, RZ, R111 ;  /* 0x000000ffff637224 */ /* 0x000fe200078e006f */
[----:B------:R-:W-:Y:S01]  /*a7b0*/  MOV R156, R136 ;  /* 0x00000088009c7202 */ /* 0x000fe20000000f00 */
[----:B------:R-:W-:-:S02]  /*a7c0*/  IMAD.MOV.U32 R111, RZ, RZ, R127 ;  /* 0x000000ffff6f7224 */ /* 0x000fc400078e007f */
[C---:B------:R-:W-:Y:S08]  /*a7d0*/  HMMA.16816.F32.BF16 R64, R12.reuse, R16, R112 ;  /* 0x000000100c40723c */ /* 0x040ff00000041870 */
[----:B------:R-:W-:Y:S01]  /*a7e0*/  HMMA.16816.F32.BF16 R52, R12, R18, R84 ;  /* 0x000000120c34723c */ /* 0x000fe20000041854 */
[----:B-1----:R-:W-:Y:S01]  /*a7f0*/  FFMA.FTZ R2, R210, c[0x0][0x23c], -R6 ;  /* 0x00008f00d2027a23 */ /* 0x002fe20000010806 */
[----:B------:R-:W1:Y:S01]  /*a800*/  LDSM.16.MT88.4 R16, [R216+0xa000] ;  /* 0x00a00000d810783b */ /* 0x000e620000004200 */
[----:B------:R-:W-:-:S02]  /*a810*/  IMAD.MOV.U32 R210, RZ, RZ, R124 ;  /* 0x000000ffffd27224 */ /* 0x000fc400078e007c */
[----:B------:R2:W-:Y:S02]  /*a820*/  MUFU.EX2 R108, R2 ;  /* 0x00000002006c7308 */ /* 0x0005e40000000800 */
[----:B--2---:R-:W-:Y:S02]  /*a830*/  FFMA.FTZ R2, R201, c[0x0][0x23c], -R6 ;  /* 0x00008f00c9027a23 */ /* 0x004fe40000010806 */
[----:B------:R-:W-:-:S04]  /*a840*/  IMAD.MOV.U32 R201, RZ, RZ, R69 ;  /* 0x000000ffffc97224 */ /* 0x000fc800078e0045 */
[----:B------:R2:W3:Y:S01]  /*a850*/  MUFU.EX2 R171, R2 ;  /* 0x0000000200ab7308 */ /* 0x0004e20000000800 */
[----:B------:R-:W-:Y:S02]  /*a860*/  FFMA.FTZ R69, R161, c[0x0][0x23c], -R6 ;  /* 0x00008f00a1457a23 */ /* 0x000fe40000010806 */
[----:B------:R-:W-:Y:S01]  /*a870*/  IMAD.MOV.U32 R161, RZ, RZ, R201 ;  /* 0x000000ffffa17224 */ /* 0x000fe200078e00c9 */
[----:B------:R-:W-:Y:S02]  /*a880*/  MOV R201, R97 ;  /* 0x0000006100c97202 */ /* 0x000fe40000000f00 */
[----:B------:R-:W-:Y:S02]  /*a890*/  MOV R97, R95 ;  /* 0x0000005f00617202 */ /* 0x000fe40000000f00 */
[----:B------:R-:W-:-:S03]  /*a8a0*/  MOV R95, R51 ;  /* 0x00000033005f7202 */ /* 0x000fc60000000f00 */
[----:B------:R-:W-:Y:S02]  /*a8b0*/  IMAD.MOV.U32 R68, RZ, RZ, R97 ;  /* 0x000000ffff447224 */ /* 0x000fe400078e0061 */
[----:B--2---:R-:W-:Y:S01]  /*a8c0*/  FFMA.FTZ R2, R248, c[0x0][0x23c], -R5 ;  /* 0x00008f00f8027a23 */ /* 0x004fe20000010805 */
[----:B---3--:R-:W-:-:S03]  /*a8d0*/  F2FP.BF16.PACK_AB R14, R171, R108 ;  /* 0x0000006cab0e723e */ /* 0x008fc600000010ff */
[----:B------:R2:W-:Y:S02]  /*a8e0*/  MUFU.EX2 R196, R2 ;  /* 0x0000000200c47308 */ /* 0x0005e40000000800 */
[----:B--2---:R-:W-:-:S06]  /*a8f0*/  FFMA.FTZ R2, R246, c[0x0][0x23c], -R5 ;  /* 0x00008f00f6027a23 */ /* 0x004fcc0000010805 */
[----:B------:R2:W-:Y:S02]  /*a900*/  MUFU.EX2 R10, R2 ;  /* 0x00000002000a7308 */ /* 0x0005e40000000800 */
[----:B--2---:R-:W-:Y:S01]  /*a910*/  FFMA.FTZ R2, R204, c[0x0][0x23c], -R5 ;  /* 0x00008f00cc027a23 */ /* 0x004fe20000010805 */
[----:B------:R-:W-:Y:S01]  /*a920*/  MOV R204, R74 ;  /* 0x0000004a00cc7202 */ /* 0x000fe20000000f00 */
[----:B------:R-:W-:Y:S01]  /*a930*/  FFMA.FTZ R74, R179, c[0x0][0x23c], -R6 ;  /* 0x00008f00b34a7a23 */ /* 0x000fe20000010806 */
[----:B------:R-:W-:-:S03]  /*a940*/  MOV R179, R23 ;  /* 0x0000001700b37202 */ /* 0x000fc60000000f00 */
[----:B------:R2:W-:Y:S02]  /*a950*/  MUFU.EX2 R153, R2 ;  /* 0x0000000200997308 */ /* 0x0005e40000000800 */
[----:B--2---:R-:W-:Y:S01]  /*a960*/  FFMA.FTZ R2, R195, c[0x0][0x23c], -R5 ;  /* 0x00008f00c3027a23 */ /* 0x004fe20000010805 */
[----:B------:R-:W-:Y:S02]  /*a970*/  MOV R195, R99 ;  /* 0x0000006300c37202 */ /* 0x000fe40000000f00 */
[----:B------:R-:W-:-:S03]  /*a980*/  MOV R99, R21 ;  /* 0x0000001500637202 */ /* 0x000fc60000000f00 */
[----:B------:R2:W3:Y:S02]  /*a990*/  MUFU.EX2 R181, R2 ;  /* 0x0000000200b57308 */ /* 0x0004e40000000800 */
[----:B--2---:R-:W-:Y:S01]  /*a9a0*/  FFMA.FTZ R2, R251, c[0x0][0x23c], -R3 ;  /* 0x00008f00fb027a23 */ /* 0x004fe20000010803 */
[----:B---3--:R-:W-:-:S05]  /*a9b0*/  F2FP.BF16.PACK_AB R15, R181, R153 ;  /* 0x00000099b50f723e */ /* 0x008fca00000010ff */
[----:B------:R2:W3:Y:S02]  /*a9c0*/  MUFU.EX2 R8, R2 ;  /* 0x0000000200087308 */ /* 0x0004e40000000800 */
[----:B--2---:R-:W-:Y:S01]  /*a9d0*/  FFMA.FTZ R2, R213, c[0x0][0x23c], -R3 ;  /* 0x00008f00d5027a23 */ /* 0x004fe20000010803 */
[----:B---3--:R-:W-:Y:S01]  /*a9e0*/  MOV R185, R8 ;  /* 0x0000000800b97202 */ /* 0x008fe20000000f00 */
[----:B------:R-:W-:-:S04]  /*a9f0*/  IMAD.MOV.U32 R213, RZ, RZ, R22 ;  /* 0x000000ffffd57224 */ /* 0x000fc800078e0016 */
[----:B------:R2:W3:Y:S02]  /*aa00*/  MUFU.EX2 R7, R2 ;  /* 0x0000000200077308 */ /* 0x0004e40000000800 */
[----:B--2---:R-:W-:Y:S01]  /*aa10*/  FFMA.FTZ R2, R206, c[0x0][0x23c], -R3 ;  /* 0x00008f00ce027a23 */ /* 0x004fe20000010803 */
[----:B------:R-:W-:Y:S02]  /*aa20*/  MOV R206, R10 ;  /* 0x0000000a00ce7202 */ /* 0x000fe40000000f00 */
[----:B---3--:R-:W-:-:S03]  /*aa30*/  F2FP.BF16.PACK_AB R8, R7, R185 ;  /* 0x000000b90708723e */ /* 0x008fc600000010ff */
[----:B------:R2:W-:Y:S01]  /*aa40*/  MUFU.EX2 R155, R2 ;  /* 0x00000002009b7308 */ /* 0x0005e20000000800 */
[----:B------:R-:W-:Y:S01]  /*aa50*/  F2FP.BF16.PACK_AB R13, R206, R196 ;  /* 0x000000c4ce0d723e */ /* 0x000fe200000010ff */
[----:B--2---:R-:W-:Y:S02]  /*aa60*/  FFMA.FTZ R2, R128, c[0x0][0x23c], -R3 ;  /* 0x00008f0080027a23 */ /* 0x004fe40000010803 */
[----:B------:R-:W-:-:S04]  /*aa70*/  FFMA.FTZ R128, R194, c[0x0][0x23c], -R6 ;  /* 0x00008f00c2807a23 */ /* 0x000fc80000010806 */
[----:B------:R2:W3:Y:S01]  /*aa80*/  MUFU.EX2 R184, R2 ;  /* 0x0000000200b87308 */ /* 0x0004e20000000800 */
[----:B------:R-:W-:-:S05]  /*aa90*/  IMAD.MOV.U32 R194, RZ, RZ, R9 ;  /* 0x000000ffffc27224 */ /* 0x000fca00078e0009 */
[----:B------:R-:W-:-:S07]  /*aaa0*/  F2FP.BF16.PACK_AB R12, R194, R197 ;  /* 0x000000c5c20c723e */ /* 0x000fce00000010ff */
[----:B-1----:R-:W-:Y:S01]  /*aab0*/  HMMA.16816.F32.BF16 R136, R12, R16, R116 ;  /* 0x000000100c88723c */ /* 0x002fe20000041874 */
[----:B--2---:R-:W-:Y:S01]  /*aac0*/  FFMA.FTZ R2, R252, c[0x0][0x23c], -R0 ;  /* 0x00008f00fc027a23 */ /* 0x004fe20000010800 */
[----:B---3--:R-:W-:-:S03]  /*aad0*/  F2FP.BF16.PACK_AB R10, R184, R155 ;  /* 0x0000009bb80a723e */ /* 0x008fc600000010ff */
[----:B------:R1:W-:Y:S03]  /*aae0*/  MUFU.EX2 R248, R2 ;  /* 0x0000000200f87308 */ /* 0x0003e60000000800 */
[----:B------:R-:W-:Y:S01]  /*aaf0*/  HMMA.16816.F32.BF16 R124, R12, R18, R80 ;  /* 0x000000120c7c723c */ /* 0x000fe20000041850 */
[----:B-1----:R-:W-:Y:S01]  /*ab00*/  FFMA.FTZ R2, R244, c[0x0][0x23c], -R0 ;  /* 0x00008f00f4027a23 */ /* 0x002fe20000010800 */
[----:B------:R-:W-:Y:S02]  /*ab10*/  MOV R244, R93 ;  /* 0x0000005d00f47202 */ /* 0x000fe40000000f00 */
[----:B------:R-:W-:Y:S01]  /*ab20*/  MOV R93, R49 ;  /* 0x00000031005d7202 */ /* 0x000fe20000000f00 */
[----:B------:R1:W2:Y:S02]  /*ab30*/  MUFU.EX2 R251, R2 ;  /* 0x0000000200fb7308 */ /* 0x0002a40000000800 */
[----:B------:R-:W-:-:S02]  /*ab40*/  IMAD.MOV.U32 R6, RZ, RZ, R244 ;  /* 0x000000ffff067224 */ /* 0x000fc400078e00f4 */
[----:B------:R-:W-:Y:S02]  /*ab50*/  IMAD.MOV.U32 R244, RZ, RZ, R95 ;  /* 0x000000fffff47224 */ /* 0x000fe400078e005f */
[----:B-1----:R-:W-:Y:S01]  /*ab60*/  FFMA.FTZ R2, R211, c[0x0][0x23c], -R0 ;  /* 0x00008f00d3027a23 */ /* 0x002fe20000010800 */
[----:B--2---:R-:W-:Y:S01]  /*ab70*/  F2FP.BF16.PACK_AB R9, R251, R248 ;  /* 0x000000f8fb09723e */ /* 0x004fe200000010ff */
[----:B------:R-:W-:Y:S02]  /*ab80*/  IMAD.MOV.U32 R211, RZ, RZ, R92 ;  /* 0x000000ffffd37224 */ /* 0x000fe400078e005c */
[----:B------:R1:W-:Y:S01]  /*ab90*/  MUFU.EX2 R252, R2 ;  /* 0x0000000200fc7308 */ /* 0x0003e20000000800 */
[----:B------:R-:W-:Y:S02]  /*aba0*/  IMAD.MOV.U32 R92, RZ, RZ, R48 ;  /* 0x000000ffff5c7224 */ /* 0x000fe400078e0030 */
[----:B-1----:R-:W-:Y:S01]  /*abb0*/  FFMA.FTZ R2, R199, c[0x0][0x23c], -R0 ;  /* 0x00008f00c7027a23 */ /* 0x002fe20000010800 */
[----:B------:R-:W-:Y:S01]  /*abc0*/  MOV R199, R210 ;  /* 0x000000d200c77202 */ /* 0x000fe20000000f00 */
[----:B------:R-:W-:-:S03]  /*abd0*/  IMAD.MOV.U32 R210, RZ, RZ, R96 ;  /* 0x000000ffffd27224 */ /* 0x000fc600078e0060 */
[----:B------:R-:W1:Y:S01]  /*abe0*/  MUFU.EX2 R246, R2 ;  /* 0x0000000200f67308 */ /* 0x000e620000000800 */
[----:B------:R-:W-:Y:S02]  /*abf0*/  IMAD.MOV.U32 R96, RZ, RZ, R94 ;  /* 0x000000ffff607224 */ /* 0x000fe400078e005e */
[----:B------:R-:W-:Y:S01]  /*ac00*/  IMAD.MOV.U32 R94, RZ, RZ, R50 ;  /* 0x000000ffff5e7224 */ /* 0x000fe200078e0032 */
[----:B-1----:R-:W-:Y:S01]  /*ac10*/  F2FP.BF16.PACK_AB R11, R246, R252 ;  /* 0x000000fcf60b723e */ /* 0x002fe200000010ff */
[----:B------:R-:W-:Y:S02]  /*ac20*/  IMAD.MOV.U32 R2, RZ, RZ, R179 ;  /* 0x000000ffff027224 */ /* 0x000fe400078e00b3 */
[----:B------:R-:W-:Y:S02]  /*ac30*/  IMAD.MOV.U32 R179, RZ, RZ, R93 ;  /* 0x000000ffffb37224 */ /* 0x000fe400078e005d */
[----:B------:R-:W-:Y:S02]  /*ac40*/  FFMA.FTZ R2, R2, c[0x0][0x23c], -R3 ;  /* 0x00008f0002027a23 */ /* 0x000fe40000010803 */
[C---:B------:R-:W-:Y:S08]  /*ac50*/  HMMA.16816.F32.BF16 R104, R8.reuse, R16, R100 ;  /* 0x000000100868723c */ /* 0x040ff00000041864 */
[----:B------:R-:W-:Y:S01]  /*ac60*/  HMMA.16816.F32.BF16 R100, R8, R18, R88 ;  /* 0x000000120864723c */ /* 0x000fe20000041858 */
[----:B------:R-:W1:Y:S07]  /*ac70*/  LDSM.16.MT88.4 R16, [R219+0xa000] ;  /* 0x00a00000db10783b */ /* 0x000e6e0000004200 */
[C---:B-1----:R-:W-:Y:S07]  /*ac80*/  HMMA.16816.F32.BF16 R112, R12.reuse, R18, R24 ;  /* 0x000000120c70723c */ /* 0x042fee0000041818 */
[----:B------:R-:W-:Y:S01]  /*ac90*/  MOV R27, R204 ;  /* 0x000000cc001b7202 */ /* 0x000fe20000000f00 */
[----:B------:R-:W-:Y:S01]  /*aca0*/  IMAD.MOV.U32 R204, RZ, RZ, R98 ;  /* 0x000000ffffcc7224 */ /* 0x000fe200078e0062 */
[----:B------:R-:W-:Y:S01]  /*acb0*/  HMMA.16816.F32.BF16 R116, R12, R16, R44 ;  /* 0x000000100c74723c */ /* 0x000fe2000004182c */
[----:B------:R-:W-:Y:S01]  /*acc0*/  IMAD.MOV.U32 R98, RZ, RZ, R20 ;  /* 0x000000ffff627224 */ /* 0x000fe200078e0014 */
[----:B------:R-:W-:Y:S01]  /*acd0*/  MOV R26, R96 ;  /* 0x00000060001a7202 */ /* 0x000fe20000000f00 */
[----:B------:R-:W1:Y:S01]  /*ace0*/  LDSM.16.MT88.4 R20, [R217+0xa000] ;  /* 0x00a00000d914783b */ /* 0x000e620000004200 */
[----:B------:R-:W-:-:S02]  /*acf0*/  MOV R25, R211 ;  /* 0x000000d300197202 */ /* 0x000fc40000000f00 */
[----:B------:R-:W-:Y:S02]  /*ad00*/  MOV R143, R98 ;  /* 0x00000062008f7202 */ /* 0x000fe40000000f00 */
[----:B------:R-:W-:Y:S01]  /*ad10*/  HMMA.16816.F32.BF16 R84, R8, R16, R40 ;  /* 0x000000100854723c */ /* 0x000fe20000041828 */
[----:B------:R-:W-:Y:S02]  /*ad20*/  MOV R211, R94 ;  /* 0x0000005e00d37202 */ /* 0x000fe40000000f00 */
[----:B------:R-:W-:Y:S01]  /*ad30*/  MOV R24, R26 ;  /* 0x0000001a00187202 */ /* 0x000fe20000000f00 */
[----:B------:R-:W-:Y:S01]  /*ad40*/  IMAD.MOV.U32 R26, RZ, RZ, R68 ;  /* 0x000000ffff1a7224 */ /* 0x000fe200078e0044 */
[----:B------:R-:W-:-:S03]  /*ad50*/  MOV R68, R143 ;  /* 0x0000008f00447202 */ /* 0x000fc60000000f00 */
[C---:B------:R-:W-:Y:S01]  /*ad60*/  HMMA.16816.F32.BF16 R80, R8.reuse, R18, R36 ;  /* 0x000000120850723c */ /* 0x040fe20000041824 */
[----:B------:R-:W2:Y:S07]  /*ad70*/  LDSM.16.MT88.4 R16, [R218+0xa000] ;  /* 0x00a00000da10783b */ /* 0x000eae0000004200 */
[C---:B-1----:R-:W-:Y:S07]  /*ad80*/  HMMA.16816.F32.BF16 R48, R8.reuse, R20, R32 ;  /* 0x000000140830723c */ /* 0x042fee0000041820 */
[----:B------:R-:W-:Y:S01]  /*ad90*/  MOV R34, R199 ;  /* 0x000000c700227202 */ /* 0x000fe20000000f00 */
[----:B------:R-:W-:Y:S01]  /*ada0*/  HMMA.16816.F32.BF16 R44, R8, R22, R28 ;  /* 0x00000016082c723c */ /* 0x000fe2000004181c */
[----:B------:R-:W-:Y:S01]  /*adb0*/  MOV R199, R92 ;  /* 0x0000005c00c77202 */ /* 0x000fe20000000f00 */
[----:B------:R-:W-:-:S02]  /*adc0*/  IMAD.MOV.U32 R35, RZ, RZ, R161 ;  /* 0x000000ffff237224 */ /* 0x000fc400078e00a1 */
[----:B------:R-:W-:Y:S02]  /*add0*/  IMAD.MOV.U32 R161, RZ, RZ, R99 ;  /* 0x000000ffffa17224 */ /* 0x000fe400078e0063 */
[----:B------:R-:W-:Y:S01]  /*ade0*/  IMAD.MOV.U32 R143, RZ, RZ, R199 ;  /* 0x000000ffff8f7224 */ /* 0x000fe200078e00c7 */
[----:B------:R-:W-:Y:S01]  /*adf0*/  MOV R199, R179 ;  /* 0x000000b300c77202 */ /* 0x000fe20000000f00 */
[----:B------:R-:W-:Y:S01]  /*ae00*/  IMAD.MOV.U32 R179, RZ, RZ, R211 ;  /* 0x000000ffffb37224 */ /* 0x000fe200078e00d3 */
[----:B------:R-:W-:Y:S01]  /*ae10*/  MOV R211, R244 ;  /* 0x000000f400d37202 */ /* 0x000fe20000000f00 */
[C---:B--2---:R-:W-:Y:S01]  /*ae20*/  HMMA.16816.F32.BF16 R36, R8.reuse, R18, R56 ;  /* 0x000000120824723c */ /* 0x044fe20000041838 */
[----:B------:R-:W-:Y:S01]  /*ae30*/  MOV R244, R213 ;  /* 0x000000d500f47202 */ /* 0x000fe20000000f00 */
[----:B------:R-:W-:Y:S02]  /*ae40*/  IMAD.MOV.U32 R213, RZ, RZ, R245 ;  /* 0x000000ffffd57224 */ /* 0x000fe400078e00f5 */
[----:B------:R1:W-:Y:S04]  /*ae50*/  MUFU.EX2 R245, R2 ;  /* 0x0000000200f57308 */ /* 0x0003e80000000800 */
[----:B------:R-:W-:Y:S01]  /*ae60*/  HMMA.16816.F32.BF16 R40, R8, R16, R60 ;  /* 0x000000100828723c */ /* 0x000fe2000004183c */
[----:B------:R-:W-:Y:S01]  /*ae70*/  MOV R56, R211 ;  /* 0x000000d300387202 */ /* 0x000fe20000000f00 */
[----:B------:R-:W-:-:S02]  /*ae80*/  FFMA.FTZ R33, R212, c[0x0][0x23c], -R3 ;  /* 0x00008f00d4217a23 */ /* 0x000fc40000010803 */
[--C-:B------:R-:W-:Y:S02]  /*ae90*/  FFMA.FTZ R32, R202, c[0x0][0x23c], -R3.reuse ;  /* 0x00008f00ca207a23 */ /* 0x100fe40000010803 */
[----:B------:R-:W-:Y:S02]  /*aea0*/  FFMA.FTZ R31, R186, c[0x0][0x23c], -R3 ;  /* 0x00008f00ba1f7a23 */ /* 0x000fe40000010803 */
[----:B------:R-:W-:Y:S01]  /*aeb0*/  IMAD.MOV.U32 R61, RZ, RZ, R213 ;  /* 0x000000ffff3d7224 */ /* 0x000fe200078e00d5 */
[----:B------:R-:W-:Y:S01]  /*aec0*/  MOV R63, R156 ;  /* 0x0000009c003f7202 */ /* 0x000fe20000000f00 */
[----:B------:R-:W-:Y:S01]  /*aed0*/  IMAD.MOV.U32 R11, RZ, RZ, R56 ;  /* 0x000000ffff0b7224 */ /* 0x000fe200078e0038 */
[C---:B------:R-:W-:Y:S01]  /*aee0*/  HMMA.16816.F32.BF16 R96, R12.reuse, R20, R120 ;  /* 0x000000140c60723c */ /* 0x040fe20000041878 */
[--C-:B-1----:R-:W-:Y:S01]  /*aef0*/  FFMA.FTZ R2, R34, c[0x0][0x23c], -R3.reuse ;  /* 0x00008f0022027a23 */ /* 0x102fe20000010803 */
[----:B------:R-:W-:Y:S01]  /*af00*/  MOV R57, R244 ;  /* 0x000000f400397202 */ /* 0x000fe20000000f00 */
[----:B------:R-:W-:Y:S01]  /*af10*/  FFMA.FTZ R30, R183, c[0x0][0x23c], -R3 ;  /* 0x00008f00b71e7a23 */ /* 0x000fe20000010803 */
[----:B------:R-:W-:Y:S01]  /*af20*/  MOV R62, R157 ;  /* 0x0000009d003e7202 */ /* 0x000fe20000000f00 */
[----:B------:R1:W-:Y:S01]  /*af30*/  MUFU.EX2 R244, R2 ;  /* 0x0000000200f47308 */ /* 0x0003e20000000800 */
[----:B------:R-:W-:Y:S01]  /*af40*/  MOV R56, R61 ;  /* 0x0000003d00387202 */ /* 0x000fe20000000f00 */
[--C-:B------:R-:W-:Y:S01]  /*af50*/  FFMA.FTZ R29, R35, c[0x0][0x23c], -R5.reuse ;  /* 0x00008f00231d7a23 */ /* 0x100fe20000010805 */
[----:B------:R-:W-:Y:S01]  /*af60*/  MOV R61, R63 ;  /* 0x0000003f003d7202 */ /* 0x000fe20000000f00 */
[----:B------:R-:W-:Y:S01]  /*af70*/  IMAD.MOV.U32 R63, RZ, RZ, R24 ;  /* 0x000000ffff3f7224 */ /* 0x000fe200078e0018 */
[----:B------:R-:W-:Y:S01]  /*af80*/  MOV R34, R26 ;  /* 0x0000001a00227202 */ /* 0x000fe20000000f00 */
[----:B------:R-:W-:Y:S01]  /*af90*/  HMMA.16816.F32.BF16 R92, R12, R22, R76 ;  /* 0x000000160c5c723c */ /* 0x000fe2000004184c */
[----:B------:R-:W-:Y:S01]  /*afa0*/  MOV R24, R195 ;  /* 0x000000c300187202 */ /* 0x000fe20000000f00 */
[----:B------:R-:W-:Y:S01]  /*afb0*/  FFMA.FTZ R28, R27, c[0x0][0x23c], -R5 ;  /* 0x00008f001b1c7a23 */ /* 0x000fe20000010805 */
[----:B------:R-:W-:Y:S01]  /*afc0*/  MOV R10, R57 ;  /* 0x00000039000a7202 */ /* 0x000fe20000000f00 */
[----:B------:R-:W-:Y:S01]  /*afd0*/  IMAD.MOV.U32 R57, RZ, RZ, R62 ;  /* 0x000000ffff397224 */ /* 0x000fe200078e003e */
[----:B------:R-:W-:Y:S01]  /*afe0*/  MOV R195, R201 ;  /* 0x000000c900c37202 */ /* 0x000fe20000000f00 */
[----:B------:R-:W-:-:S02]  /*aff0*/  IMAD.MOV.U32 R201, RZ, RZ, R109 ;  /* 0x000000ffffc97224 */ /* 0x000fc400078e006d */
[C---:B------:R-:W-:Y:S01]  /*b000*/  HMMA.16816.F32.BF16 R88, R12.reuse, R16, R64 ;  /* 0x000000100c58723c */ /* 0x040fe20000041840 */
[--C-:B-1----:R-:W-:Y:S01]  /*b010*/  FFMA.FTZ R2, R250, c[0x0][0x23c], -R3.reuse ;  /* 0x00008f00fa027a23 */ /* 0x102fe20000010803 */
[----:B------:R-:W-:Y:S02]  /*b020*/  MOV R62, R34 ;  /* 0x00000022003e7202 */ /* 0x000fe40000000f00 */
[----:B------:R-:W-:Y:S01]  /*b030*/  MOV R20, R209 ;  /* 0x000000d100147202 */ /* 0x000fe20000000f00 */
[----:B------:R1:W-:Y:S01]  /*b040*/  MUFU.EX2 R213, R2 ;  /* 0x0000000200d57308 */ /* 0x0003e20000000800 */
        /* <DEDUP_REMOVED lines=9> */
[--C-:B------:R-:W-:Y:S01]  /*b0e0*/  FFMA.FTZ R123, R146, c[0x0][0x23c], -R3.reuse ;  /* 0x00008f00927b7a23 */ /* 0x100fe20000010803 */
[----:B------:R-:W-:Y:S01]  /*b0f0*/  MOV R200, R129 ;  /* 0x0000008100c87202 */ /* 0x000fe20000000f00 */
[----:B------:R-:W-:Y:S01]  /*b100*/  IMAD.MOV.U32 R9, RZ, RZ, R56 ;  /* 0x000000ffff097224 */ /* 0x000fe200078e0038 */
[----:B------:R-:W-:Y:S01]  /*b110*/  MOV R21, R61 ;  /* 0x0000003d00157202 */ /* 0x000fe20000000f00 */
[----:B------:R-:W-:Y:S01]  /*b120*/  HMMA.16816.F32.BF16 R52, R12, R18, R52 ;  /* 0x000000120c34723c */ /* 0x000fe20000041834 */
[----:B------:R-:W-:Y:S01]  /*b130*/  MOV R22, R63 ;  /* 0x0000003f00167202 */ /* 0x000fe20000000f00 */
[--C-:B-1----:R-:W-:Y:S01]  /*b140*/  FFMA.FTZ R2, R247, c[0x0][0x23c], -R3.reuse ;  /* 0x00008f00f7027a23 */ /* 0x102fe20000010803 */
        /* <DEDUP_REMOVED lines=26> */
[--C-:B------:R-:W-:Y:S01]  /*b2f0*/  FFMA.FTZ R3, R235, c[0x0][0x23c], -R0.reuse ;  /* 0x00008f00eb037a23 */ /* 0x100fe20000010800 */
[----:B------:R-:W-:Y:S01]  /*b300*/  LDSM.16.MT88.4 R16, [R219+0xa800] ;  /* 0x00a80000db10783b */ /* 0x000fe20000004200 */
[----:B------:R-:W-:-:S02]  /*b310*/  FFMA.FTZ R4, R249, c[0x0][0x23c], -R0 ;  /* 0x00008f00f9047a23 */ /* 0x000fc40000010800 */
[--C-:B------:R-:W-:Y:S01]  /*b320*/  FFMA.FTZ R25, R215, c[0x0][0x23c], -R0.reuse ;  /* 0x00008f00d7197a23 */ /* 0x100fe20000010800 */
[----:B------:R-:W-:Y:S01]  /*b330*/  LDSM.16.MT88.4 R12, [R217+0xa800] ;  /* 0x00a80000d90c783b */ /* 0x000fe20000004200 */
[--C-:B------:R-:W-:Y:S02]  /*b340*/  FFMA.FTZ R24, R207, c[0x0][0x23c], -R0.reuse ;  /* 0x00008f00cf187a23 */ /* 0x100fe40000010800 */
[--C-:B------:R-:W-:Y:S02]  /*b350*/  FFMA.FTZ R57, R187, c[0x0][0x23c], -R0.reuse ;  /* 0x00008f00bb397a23 */ /* 0x100fe40000010800 */
[--C-:B------:R-:W-:Y:S02]  /*b360*/  FFMA.FTZ R130, R182, c[0x0][0x23c], -R0.reuse ;  /* 0x00008f00b6827a23 */ /* 0x100fe40000010800 */
[--C-:B------:R-:W-:Y:S02]  /*b370*/  FFMA.FTZ R131, R166, c[0x0][0x23c], -R0.reuse ;  /* 0x00008f00a6837a23 */ /* 0x100fe40000010800 */
[----:B-1----:R-:W-:-:S02]  /*b380*/  FFMA.FTZ R2, R233, c[0x0][0x23c], -R0 ;  /* 0x00008f00e9027a23 */ /* 0x002fc40000010800 */
[--C-:B------:R-:W-:Y:S02]  /*b390*/  FFMA.FTZ R132, R163, c[0x0][0x23c], -R0.reuse ;  /* 0x00008f00a3847a23 */ /* 0x100fe40000010800 */
[----:B------:R-:W-:Y:S02]  /*b3a0*/  FFMA.FTZ R133, R162, c[0x0][0x23c], -R0 ;  /* 0x00008f00a2857a23 */ /* 0x000fe40000010800 */
[----:B------:R-:W-:Y:S02]  /*b3b0*/  FADD.FTZ R0, R23, R22 ;  /* 0x0000001617007221 */ /* 0x000fe40000010000 */
[----:B------:R-:W1:Y:S01]  /*b3c0*/  LDSM.16.MT88.4 R20, [R216+0xa800] ;  /* 0x00a80000d814783b */ /* 0x000e620000004200 */
        /* <DEDUP_REMOVED lines=8> */
[--C-:B------:R-:W-:Y:S01]  /*b450*/  FFMA.FTZ R27, R237, c[0x0][0x23c], -R5.reuse ;  /* 0x00008f00ed1b7a23 */ /* 0x100fe20000010805 */
[----:B------:R-:W2:Y:S01]  /*b460*/  LDSM.16.MT88.4 R8, [R218+0xa800] ;  /* 0x00a80000da08783b */ /* 0x000ea20000004200 */
[----:B------:R-:W-:Y:S01]  /*b470*/  MOV R35, R68 ;  /* 0x0000004400237202 */ /* 0x000fe20000000f00 */
[--C-:B------:R-:W-:Y:S01]  /*b480*/  FFMA.FTZ R68, R191, c[0x0][0x23c], -R5.reuse ;  /* 0x00008f00bf447a23 */ /* 0x100fe20000010805 */
[----:B------:R-:W-:Y:S01]  /*b490*/  MOV R191, R78 ;  /* 0x0000004e00bf7202 */ /* 0x000fe20000000f00 */
[----:B------:R-:W-:Y:S01]  /*b4a0*/  IMAD.MOV.U32 R78, RZ, RZ, R60 ;  /* 0x000000ffff4e7224 */ /* 0x000fe200078e003c */
[----:B------:R-:W-:Y:S01]  /*b4b0*/  MOV R60, R208 ;  /* 0x000000d0003c7202 */ /* 0x000fe20000000f00 */
[----:B------:R-:W3:Y:S08]  /*b4c0*/  MUFU.EX2 R209, R3 ;  /* 0x0000000300d17308 */ /* 0x000ef00000000800 */
[----:B------:R4:W-:Y:S01]  /*b4d0*/  MUFU.EX2 R207, R2 ;  /* 0x0000000200cf7308 */ /* 0x0009e20000000800 */
[--C-:B------:R-:W-:Y:S01]  /*b4e0*/  FFMA.FTZ R26, R234, c[0x0][0x23c], -R5.reuse ;  /* 0x00008f00ea1a7a23 */ /* 0x100fe20000010805 */
[----:B------:R-:W-:Y:S01]  /*b4f0*/  MOV R186, R6 ;  /* 0x0000000600ba7202 */ /* 0x000fe20000000f00 */
[--C-:B------:R-:W-:Y:S01]  /*b500*/  FFMA.FTZ R120, R180, c[0x0][0x23c], -R5.reuse ;  /* 0x00008f00b4787a23 */ /* 0x100fe20000010805 */
[----:B------:R-:W-:Y:S01]  /*b510*/  MOV R247, R194 ;  /* 0x000000c200f77202 */ /* 0x000fe20000000f00 */
[--C-:B------:R-:W-:Y:S01]  /*b520*/  FFMA.FTZ R59, R193, c[0x0][0x23c], -R5.reuse ;  /* 0x00008f00c13b7a23 */ /* 0x100fe20000010805 */
[----:B------:R-:W-:Y:S01]  /*b530*/  MOV R182, R201 ;  /* 0x000000c900b67202 */ /* 0x000fe20000000f00 */
[--C-:B------:R-:W-:Y:S01]  /*b540*/  FFMA.FTZ R143, R165, c[0x0][0x23c], -R5.reuse ;  /* 0x00008f00a58f7a23 */ /* 0x100fe20000010805 */
[----:B------:R1:W1:Y:S01]  /*b550*/  MUFU.EX2 R208, R4 ;  /* 0x0000000400d07308 */ /* 0x0002620000000800 */
[--C-:B------:R-:W-:Y:S01]  /*b560*/  FFMA.FTZ R156, R160, c[0x0][0x23c], -R5.reuse ;  /* 0x00008f00a09c7a23 */ /* 0x100fe20000010805 */
[----:B------:R-:W-:Y:S01]  /*b570*/  MOV R180, R7 ;  /* 0x0000000700b47202 */ /* 0x000fe20000000f00 */
[--C-:B------:R-:W-:Y:S01]  /*b580*/  FFMA.FTZ R157, R144, c[0x0][0x23c], -R5.reuse ;  /* 0x00008f00909d7a23 */ /* 0x100fe20000010805 */
[----:B------:R-:W-:Y:S01]  /*b590*/  MOV R193, R79 ;  /* 0x0000004f00c17202 */ /* 0x000fe20000000f00 */
[----:B------:R-:W-:Y:S01]  /*b5a0*/  FFMA.FTZ R158, R158, c[0x0][0x23c], -R5 ;  /* 0x00008f009e9e7a23 */ /* 0x000fe20000010805 */
[----:B------:R-:W-:Y:S01]  /*b5b0*/  MOV R165, R206 ;  /* 0x000000ce00a57202 */ /* 0x000fe20000000f00 */
[----:B------:R-:W-:Y:S01]  /*b5c0*/  IMAD.MOV.U32 R163, RZ, RZ, R195 ;  /* 0x000000ffffa37224 */ /* 0x000fe200078e00c3 */
[----:B------:R-:W-:Y:S01]  /*b5d0*/  MOV R166, R204 ;  /* 0x000000cc00a67202 */ /* 0x000fe20000000f00 */
[----:B----4-:R-:W-:Y:S01]  /*b5e0*/  FADD.FTZ R2, R250, R191 ;  /* 0x000000bffa027221 */ /* 0x010fe20000010000 */
[----:B------:R-:W-:Y:S01]  /*b5f0*/  MOV R194, R205 ;  /* 0x000000cd00c27202 */ /* 0x000fe20000000f00 */
[----:B------:R-:W-:Y:S01]  /*b600*/  IMAD.MOV.U32 R250, RZ, RZ, R203 ;  /* 0x000000fffffa7224 */ /* 0x000fe200078e00cb */
[----:B------:R-:W-:Y:S01]  /*b610*/  MOV R195, R200 ;  /* 0x000000c800c37202 */ /* 0x000fe20000000f00 */
[----:B------:R-:W-:Y:S01]  /*b620*/  MUFU.EX2 R201, R128 ;  /* 0x0000008000c97308 */ /* 0x000fe20000000800 */
[----:B---3--:R-:W-:Y:S01]  /*b630*/  F2FP.BF16.PACK_AB R5, R209, R210 ;  /* 0x000000d2d105723e */ /* 0x008fe200000010ff */
[----:B------:R-:W-:Y:S01]  /*b640*/  IMAD.MOV.U32 R212, RZ, RZ, R185 ;  /* 0x000000ffffd47224 */ /* 0x000fe200078e00b9 */
[----:B-1----:R-:W-:Y:S01]  /*b650*/  F2FP.BF16.PACK_AB R4, R244, R245 ;  /* 0x000000f5f404723e */ /* 0x002fe200000010ff */
[----:B------:R-:W-:Y:S01]  /*b660*/  IMAD.MOV.U32 R187, RZ, RZ, R109 ;  /* 0x000000ffffbb7224 */ /* 0x000fe200078e006d */
[----:B------:R-:W-:Y:S01]  /*b670*/  F2FP.BF16.PACK_AB R6, R211, R213 ;  /* 0x000000d5d306723e */ /* 0x000fe200000010ff */
[----:B------:R-:W-:Y:S01]  /*b680*/  FADD.FTZ R34, R34, R64 ;  /* 0x0000004022227221 */ /* 0x000fe20000010000 */
[----:B------:R-:W-:Y:S01]  /*b690*/  F2FP.BF16.PACK_AB R7, R208, R207 ;  /* 0x000000cfd007723e */ /* 0x000fe200000010ff */
[----:B------:R-:W-:Y:S01]  /*b6a0*/  MUFU.EX2 R203, R75 ;  /* 0x0000004b00cb7308 */ /* 0x000fe20000000800 */
[----:B------:R-:W-:Y:S01]  /*b6b0*/  MOV R79, R232 ;  /* 0x000000e8004f7202 */ /* 0x000fe20000000f00 */
[----:B------:R-:W-:Y:S01]  /*b6c0*/  FADD.FTZ R3, R214, R193 ;  /* 0x000000c1d6037221 */ /* 0x000fe20000010000 */
[----:B------:R-:W-:Y:S01]  /*b6d0*/  MOV R193, R110 ;  /* 0x0000006e00c17202 */ /* 0x000fe20000000f00 */
[----:B------:R-:W-:Y:S01]  /*b6e0*/  IMAD.MOV.U32 R146, RZ, RZ, R65 ;  /* 0x000000ffff927224 */ /* 0x000fe200078e0041 */
[----:B------:R-:W-:Y:S01]  /*b6f0*/  MOV R145, R66 ;  /* 0x0000004200917202 */ /* 0x000fe20000000f00 */
[----:B------:R-:W-:Y:S01]  /*b700*/  IMAD.MOV.U32 R249, RZ, RZ, R76 ;  /* 0x000000fffff97224 */ /* 0x000fe200078e004c */
[----:B------:R-:W-:Y:S01]  /*b710*/  MOV R164, R67 ;  /* 0x0000004300a47202 */ /* 0x000fe20000000f00 */
[----:B------:R-:W-:Y:S01]  /*b720*/  MUFU.EX2 R205, R74 ;  /* 0x0000004a00cd7308 */ /* 0x000fe20000000800 */
[----:B------:R-:W-:Y:S01]  /*b730*/  MOV R214, R108 ;  /* 0x0000006c00d67202 */ /* 0x000fe20000000f00 */
[----:B------:R-:W-:Y:S01]  /*b740*/  IMAD.MOV.U32 R185, RZ, RZ, R111 ;  /* 0x000000ffffb97224 */ /* 0x000fe200078e006f */
[----:B------:R-:W-:Y:S01]  /*b750*/  MOV R215, R77 ;  /* 0x0000004d00d77202 */ /* 0x000fe20000000f00 */
[----:B------:R-:W-:Y:S01]  /*b760*/  IMAD.MOV.U32 R167, RZ, RZ, R62 ;  /* 0x000000ffffa77224 */ /* 0x000fe200078e003e */
[----:B------:R-:W-:Y:S01]  /*b770*/  MOV R183, R63 ;  /* 0x0000003f00b77202 */ /* 0x000fe20000000f00 */
[----:B------:R-:W-:Y:S01]  /*b780*/  FADD.FTZ R0, R231, R0 ;  /* 0x00000000e7007221 */ /* 0x000fe20000010000 */
[----:B------:R1:W5:Y:S01]  /*b790*/  LDL.LU R237, [R1+0x11c] ;  /* 0x00011c0001ed7983 */ /* 0x0003620000300800 */
[----:B------:R-:W-:Y:S01]  /*b7a0*/  MUFU.EX2 R206, R69 ;  /* 0x0000004500ce7308 */ /* 0x000fe20000000800 */
[C---:B------:R-:W-:Y:S07]  /*b7b0*/  HMMA.16816.F32.BF16 R108, R4.reuse, R20, R104 ;  /* 0x00000014046c723c */ /* 0x040fee0000041868 */
[----:B------:R-:W-:Y:S01]  /*b7c0*/  MUFU.EX2 R128, R29 ;  /* 0x0000001d00807308 */ /* 0x000fe20000000800 */
[C---:B------:R-:W-:Y:S07]  /*b7d0*/  HMMA.16816.F32.BF16 R104, R4.reuse, R22, R100 ;  /* 0x000000160468723c */ /* 0x040fee0000041864 */
[----:B------:R-:W3:Y:S08]  /*b7e0*/  MUFU.EX2 R200, R28 ;  /* 0x0000001c00c87308 */ /* 0x000ef00000000800 */
[----:B------:R-:W-:Y:S08]  /*b7f0*/  MUFU.EX2 R202, R27 ;  /* 0x0000001b00ca7308 */ /* 0x000ff00000000800 */
[----:B------:R4:W1:Y:S01]  /*b800*/  MUFU.EX2 R204, R26 ;  /* 0x0000001a00cc7308 */ /* 0x0008620000000800 */
[----:B------:R-:W-:Y:S01]  /*b810*/  HMMA.16816.F32.BF16 R100, R4, R16, R84 ;  /* 0x000000100464723c */ /* 0x000fe20000041854 */
[----:B------:R-:W-:Y:S01]  /*b820*/  MOV R192, R78 ;  /* 0x0000004e00c07202 */ /* 0x000fe20000000f00 */
[----:B------:R-:W-:Y:S01]  /*b830*/  IMAD.MOV.U32 R191, RZ, RZ, R79 ;  /* 0x000000ffffbf7224 */ /* 0x000fe200078e004f */
[----:B------:R-:W-:-:S02]  /*b840*/  MOV R160, R60 ;  /* 0x0000003c00a07202 */ /* 0x000fc40000000f00 */
[----:B------:R-:W-:-:S03]  /*b850*/  MOV R144, R61 ;  /* 0x0000003d00907202 */ /* 0x000fc60000000f00 */
[C---:B--2---:R-:W-:Y:S01]  /*b860*/  HMMA.16816.F32.BF16 R64, R4.reuse, R8, R40 ;  /* 0x000000080440723c */ /* 0x044fe20000041828 */
[----:B------:R-:W-:Y:S01]  /*b870*/  FADD.FTZ R0, R228, R0 ;  /* 0x00000000e4007221 */ /* 0x000fe20000010000 */
[----:B------:R-:W-:Y:S01]  /*b880*/  MUFU.EX2 R75, R33 ;  /* 0x00000021004b7308 */ /* 0x000fe20000000800 */
[----:B------:R-:W-:Y:S01]  /*b890*/  FADD.FTZ R3, R230, R3 ;  /* 0x00000003e6037221 */ /* 0x000fe20000010000 */
[----:B------:R2:W5:Y:S04]  /*b8a0*/  LDL.LU R236, [R1+0x118] ;  /* 0x0001180001ec7983 */ /* 0x0005680000300800 */
[C---:B------:R-:W-:Y:S08]  /*b8b0*/  HMMA.16816.F32.BF16 R84, R4.reuse, R18, R80 ;  /* 0x000000120454723c */ /* 0x040ff00000041850 */
[C---:B------:R-:W-:Y:S08]  /*b8c0*/  HMMA.16816.F32.BF16 R76, R4.reuse, R14, R44 ;  /* 0x0000000e044c723c */ /* 0x040ff0000004182c */
[C---:B------:R-:W-:Y:S01]  /*b8d0*/  HMMA.16816.F32.BF16 R60, R4.reuse, R10, R36 ;  /* 0x0000000a043c723c */ /* 0x040fe20000041824 */
[----:B------:R-:W-:Y:S01]  /*b8e0*/  FADD.FTZ R0, R187, R0 ;  /* 0x00000000bb007221 */ /* 0x000fe20000010000 */
[----:B------:R-:W-:Y:S08]  /*b8f0*/  MUFU.EX2 R74, R25 ;  /* 0x00000019004a7308 */ /* 0x000ff00000000800 */
[----:B------:R-:W1:Y:S01]  /*b900*/  MUFU.EX2 R69, R24 ;  /* 0x0000001800457308 */ /* 0x000e620000000800 */
[----:B------:R-:W-:Y:S07]  /*b910*/  HMMA.16816.F32.BF16 R80, R4, R12, R48 ;  /* 0x0000000c0450723c */ /* 0x000fee0000041830 */
[----:B------:R-:W-:Y:S01]  /*b920*/  MUFU.EX2 R56, R56 ;  /* 0x0000003800387308 */ /* 0x000fe20000000800 */
[----:B------:R-:W-:Y:S01]  /*b930*/  FADD.FTZ R4, R163, R2 ;  /* 0x00000002a3047221 */ /* 0x000fe20000010000 */
[----:B---3--:R-:W-:-:S06]  /*b940*/  F2FP.BF16.PACK_AB R5, R200, R128 ;  /* 0x00000080c805723e */ /* 0x008fcc00000010ff */
[----:B------:R-:W-:Y:S01]  /*b950*/  MUFU.EX2 R57, R57 ;  /* 0x0000003900397308 */ /* 0x000fe20000000800 */
[----:B----4-:R-:W-:Y:S01]  /*b960*/  FADD.FTZ R26, R227, R4 ;  /* 0x00000004e31a7221 */ /* 0x010fe20000010000 */
[----:B------:R-:W-:Y:S01]  /*b970*/  F2FP.BF16.PACK_AB R4, R203, R201 ;  /* 0x000000c9cb04723e */ /* 0x000fe200000010ff */
[----:B------:R-:W-:Y:S01]  /*b980*/  FADD.FTZ R3, R166, R3 ;  /* 0x00000003a6037221 */ /* 0x000fe20000010000 */
[----:B------:R-:W-:Y:S01]  /*b990*/  F2FP.BF16.PACK_AB R6, R206, R205 ;  /* 0x000000cdce06723e */ /* 0x000fe200000010ff */
[----:B------:R2:W5:Y:S01]  /*b9a0*/  LDL.LU R235, [R1+0x114] ;  /* 0x0001140001eb7983 */ /* 0x0005620000300800 */
[----:B-1----:R-:W-:Y:S02]  /*b9b0*/  F2FP.BF16.PACK_AB R7, R204, R202 ;  /* 0x000000cacc07723e */ /* 0x002fe400000010ff */
[----:B------:R-:W-:Y:S01]  /*b9c0*/  MOV R187, R192 ;  /* 0x000000c000bb7202 */ /* 0x000fe20000000f00 */
[----:B------:R-:W-:Y:S01]  /*b9d0*/  IMAD.MOV.U32 R192, RZ, RZ, R215 ;  /* 0x000000ffffc07224 */ /* 0x000fe200078e00d7 */
[----:B------:R-:W-:Y:S01]  /*b9e0*/  MOV R215, R249 ;  /* 0x000000f900d77202 */ /* 0x000fe20000000f00 */
[----:B------:R-:W-:Y:S01]  /*b9f0*/  FADD.FTZ R2, R229, R34 ;  /* 0x00000022e5027221 */ /* 0x000fe20000010000 */
[----:B------:R-:W-:Y:S01]  /*ba00*/  MOV R249, R145 ;  /* 0x0000009100f97202 */ /* 0x000fe20000000f00 */
[----:B------:R-:W-:Y:S01]  /*ba10*/  IMAD.MOV.U32 R145, RZ, RZ, R146 ;  /* 0x000000ffff917224 */ /* 0x000fe200078e0092 */
[C---:B------:R-:W-:Y:S01]  /*ba20*/  HMMA.16816.F32.BF16 R40, R4.reuse, R16, R116 ;  /* 0x000000100428723c */ /* 0x040fe20000041874 */
[----:B------:R-:W-:Y:S01]  /*ba30*/  MOV R146, R35 ;  /* 0x0000002300927202 */ /* 0x000fe20000000f00 */
[----:B------:R1:W3:Y:S08]  /*ba40*/  MUFU.EX2 R116, R32 ;  /* 0x0000002000747308 */ /* 0x0002f00000000800 */
[----:B------:R-:W-:Y:S01]  /*ba50*/  MUFU.EX2 R134, R134 ;  /* 0x0000008600867308 */ /* 0x000fe20000000800 */
[C---:B------:R-:W-:Y:S07]  /*ba60*/  HMMA.16816.F32.BF16 R48, R4.reuse, R20, R136 ;  /* 0x000000140430723c */ /* 0x040fee0000041888 */
[----:B------:R-:W-:Y:S01]  /*ba70*/  MUFU.EX2 R27, R142 ;  /* 0x0000008e001b7308 */ /* 0x000fe20000000800 */
[C---:B-1----:R-:W-:Y:S07]  /*ba80*/  HMMA.16816.F32.BF16 R32, R4.reuse, R12, R96 ;  /* 0x0000000c0420723c */ /* 0x042fee0000041860 */
[----:B------:R-:W-:Y:S01]  /*ba90*/  MUFU.EX2 R58, R58 ;  /* 0x0000003a003a7308 */ /* 0x000fe20000000800 */
[C---:B------:R-:W-:Y:S01]  /*baa0*/  HMMA.16816.F32.BF16 R44, R4.reuse, R22, R124 ;  /* 0x00000016042c723c */ /* 0x040fe2000004187c */
[----:B------:R-:W1:Y:S06]  /*bab0*/  LDSM.16.MT88.4 R20, [R216+0xb000] ;  /* 0x00b00000d814783b */ /* 0x000e6c0000004200 */
[----:B------:R-:W-:Y:S01]  /*bac0*/  MUFU.EX2 R59, R59 ;  /* 0x0000003b003b7308 */ /* 0x000fe20000000800 */
[C---:B------:R-:W-:Y:S01]  /*bad0*/  HMMA.16816.F32.BF16 R112, R4.reuse, R18, R112 ;  /* 0x000000120470723c */ /* 0x040fe20000041870 */
[----:B------:R-:W4:Y:S06]  /*bae0*/  LDSM.16.MT88.4 R16, [R219+0xb000] ;  /* 0x00b00000db10783b */ /* 0x000f2c0000004200 */
[----:B------:R-:W-:Y:S01]  /*baf0*/  MUFU.EX2 R68, R68 ;  /* 0x0000004400447308 */ /* 0x000fe20000000800 */
[C---:B------:R-:W-:Y:S07]  /*bb00*/  HMMA.16816.F32.BF16 R88, R4.reuse, R8, R88 ;  /* 0x000000080458723c */ /* 0x040fee0000041858 */
[----:B------:R-:W-:Y:S01]  /*bb10*/  MUFU.EX2 R120, R120 ;  /* 0x0000007800787308 */ /* 0x000fe20000000800 */
[----:B------:R-:W-:Y:S01]  /*bb20*/  HMMA.16816.F32.BF16 R36, R4, R10, R52 ;  /* 0x0000000a0424723c */ /* 0x000fe20000041834 */
[----:B------:R-:W-:Y:S01]  /*bb30*/  LDSM.16.MT88.4 R8, [R218+0xb000] ;  /* 0x00b00000da08783b */ /* 0x000fe20000004200 */
[----:B------:R-:W-:-:S03]  /*bb40*/  MOV R166, R190 ;  /* 0x000000be00a67202 */ /* 0x000fc60000000f00 */
[----:B------:R2:W5:Y:S02]  /*bb50*/  LDL.LU R233, [R1+0x110] ;  /* 0x0001100001e97983 */ /* 0x0005640000300800 */
[----:B------:R-:W-:Y:S08]  /*bb60*/  MUFU.EX2 R117, R31 ;  /* 0x0000001f00757308 */ /* 0x000ff00000000800 */
[----:B------:R1:W1:Y:S01]  /*bb70*/  MUFU.EX2 R96, R30 ;  /* 0x0000001e00607308 */ /* 0x0002620000000800 */
[----:B------:R-:W-:-:S07]  /*bb80*/  FADD.FTZ R2, R182, R2 ;  /* 0x00000002b6027221 */ /* 0x000fce0000010000 */
[----:B------:R-:W2:Y:S01]  /*bb90*/  MUFU.EX2 R53, R140 ;  /* 0x0000008c00357308 */ /* 0x000ea20000000800 */
[----:B------:R-:W-:-:S07]  /*bba0*/  FADD.FTZ R3, R192, R3 ;  /* 0x00000003c0037221 */ /* 0x000fce0000010000 */
[----:B------:R2:W2:Y:S01]  /*bbb0*/  MUFU.EX2 R52, R141 ;  /* 0x0000008d00347308 */ /* 0x0004a20000000800 */
[----:B-1----:R-:W-:Y:S01]  /*bbc0*/  HMMA.16816.F32.BF16 R28, R4, R14, R92 ;  /* 0x0000000e041c723c */ /* 0x002fe2000004185c */
[----:B------:R-:W1:Y:S01]  /*bbd0*/  LDSM.16.MT88.4 R12, [R217+0xb000] ;  /* 0x00b00000d90c783b */ /* 0x000e620000004200 */
[----:B------:R-:W-:Y:S02]  /*bbe0*/  FADD.FTZ R2, R215, R2 ;  /* 0x00000002d7027221 */ /* 0x000fe40000010000 */
[----:B------:R-:W-:Y:S01]  /*bbf0*/  FADD.FTZ R0, R249, R0 ;  /* 0x00000000f9007221 */ /* 0x000fe20000010000 */
[----:B------:R-:W-:Y:S02]  /*bc00*/  MOV R127, R189 ;  /* 0x000000bd007f7202 */ /* 0x000fe40000000f00 */
[----:B------:R-:W-:Y:S01]  /*bc10*/  MOV R137, R188 ;  /* 0x000000bc00897202 */ /* 0x000fe20000000f00 */
[----:B------:R-:W-:Y:S01]  /*bc20*/  FADD.FTZ R4, R187, R26 ;  /* 0x0000001abb047221 */ /* 0x000fe20000010000 */
[----:B------:R-:W-:-:S02]  /*bc30*/  F2FP.BF16.PACK_AB R5, R69, R74 ;  /* 0x0000004a4505723e */ /* 0x000fc400000010ff */
[----:B------:R-:W-:Y:S01]  /*bc40*/  MOV R136, R147 ;  /* 0x0000009300887202 */ /* 0x000fe20000000f00 */
[----:B------:R-:W-:Y:S01]  /*bc50*/  FADD.FTZ R24, R145, R4 ;  /* 0x0000000491187221 */ /* 0x000fe20000010000 */
[----:B---3--:R-:W-:Y:S02]  /*bc60*/  F2FP.BF16.PACK_AB R4, R116, R75 ;  /* 0x0000004b7404723e */ /* 0x008fe400000010ff */
        /* <DEDUP_REMOVED lines=11> */
[----:B------:R-:W-:Y:S01]  /*bd20*/  FADD.FTZ R25, R226, R0 ;  /* 0x00000000e2197221 */ /* 0x000fe20000010000 */
[----:B------:R-:W-:Y:S01]  /*bd30*/  MUFU.EX2 R130, R130 ;  /* 0x0000008200827308 */ /* 0x000fe20000000800 */
[----:B------:R-:W-:Y:S01]  /*bd40*/  FADD.FTZ R24, R225, R24 ;  /* 0x00000018e1187221 */ /* 0x000fe20000010000 */
[----:B------:R-:W-:Y:S01]  /*bd50*/  HMMA.16816.F32.BF16 R108, R4, R20, R108 ;  /* 0x00000014046c723c */ /* 0x000fe2000004186c */
[----:B------:R-:W-:Y:S01]  /*bd60*/  FADD.FTZ R3, R224, R3 ;  /* 0x00000003e0037221 */ /* 0x000fe20000010000 */
[----:B------:R3:W5:Y:S01]  /*bd70*/  LDL.LU R232, [R1+0x10c] ;  /* 0x00010c0001e87983 */ /* 0x0007620000300800 */
[----:B------:R-:W-:-:S02]  /*bd80*/  FADD.FTZ R0, R223, R2 ;  /* 0x00000002df007221 */ /* 0x000fc40000010000 */
[----:B------:R-:W-:-:S03]  /*bd90*/  FADD.FTZ R2, R222, R25 ;  /* 0x00000019de027221 */ /* 0x000fc60000010000 */
[----:B------:R-:W-:Y:S01]  /*bda0*/  HMMA.16816.F32.BF16 R104, R4, R22, R104 ;  /* 0x000000160468723c */ /* 0x000fe20000041868 */
[----:B------:R-:W-:-:S07]  /*bdb0*/  FADD.FTZ R26, R221, R24 ;  /* 0x00000018dd1a7221 */ /* 0x000fce0000010000 */
[----:B----4-:R-:W-:Y:S01]  /*bdc0*/  HMMA.16816.F32.BF16 R100, R4, R16, R100 ;  /* 0x000000100464723c */ /* 0x010fe20000041864 */
[----:B------:R-:W-:-:S07]  /*bdd0*/  FADD.FTZ R25, R220, R3 ;  /* 0x00000003dc197221 */ /* 0x000fce0000010000 */
[----:B------:R-:W-:Y:S01]  /*bde0*/  HMMA.16816.F32.BF16 R84, R4, R18, R84 ;  /* 0x000000120454723c */ /* 0x000fe20000041854 */
[----:B------:R-:W-:-:S07]  /*bdf0*/  FADD.FTZ R0, R135, R0 ;  /* 0x0000000087007221 */ /* 0x000fce0000010000 */
[----:B-1----:R-:W-:Y:S01]  /*be00*/  HMMA.16816.F32.BF16 R80, R4, R12, R80 ;  /* 0x0000000c0450723c */ /* 0x002fe20000041850 */
[----:B------:R-:W-:-:S07]  /*be10*/  FADD.FTZ R24, R174, R2 ;  /* 0x00000002ae187221 */ /* 0x000fce0000010000 */
[----:B------:R-:W-:Y:S01]  /*be20*/  HMMA.16816.F32.BF16 R76, R4, R14, R76 ;  /* 0x0000000e044c723c */ /* 0x000fe2000004184c */
[----:B------:R-:W-:-:S07]  /*be30*/  FADD.FTZ R3, R169, R26 ;  /* 0x0000001aa9037221 */ /* 0x000fce0000010000 */
[C---:B------:R-:W-:Y:S08]  /*be40*/  HMMA.16816.F32.BF16 R64, R4.reuse, R8, R64 ;  /* 0x000000080440723c */ /* 0x040ff00000041840 */
[----:B------:R-:W-:Y:S01]  /*be50*/  HMMA.16816.F32.BF16 R60, R4, R10, R60 ;  /* 0x0000000a043c723c */ /* 0x000fe2000004183c */
[----:B------:R-:W-:Y:S01]  /*be60*/  MOV R215, R191 ;  /* 0x000000bf00d77202 */ /* 0x000fe20000000f00 */
[----:B------:R-:W-:Y:S01]  /*be70*/  IMAD.MOV.U32 R249, RZ, RZ, R160 ;  /* 0x000000fffff97224 */ /* 0x000fe200078e00a0 */
[----:B------:R-:W-:Y:S01]  /*be80*/  MOV R164, R144 ;  /* 0x0000009000a47202 */ /* 0x000fe20000000f00 */
[----:B--2---:R-:W-:Y:S01]  /*be90*/  IMAD.MOV.U32 R141, RZ, RZ, R186 ;  /* 0x000000ffff8d7224 */ /* 0x004fe200078e00ba */
[----:B------:R-:W-:Y:S01]  /*bea0*/  MOV R192, R161 ;  /* 0x000000a100c07202 */ /* 0x000fe20000000f00 */
[----:B------:R-:W-:Y:S01]  /*beb0*/  FADD.FTZ R2, R154, R25 ;  /* 0x000000199a027221 */ /* 0x000fe20000010000 */
[----:B------:R-:W-:-:S02]  /*bec0*/  F2FP.BF16.PACK_AB R4, R53, R134 ;  /* 0x000000863504723e */ /* 0x000fc400000010ff */
[----:B------:R-:W-:Y:S01]  /*bed0*/  MOV R140, R183 ;  /* 0x000000b7008c7202 */ /* 0x000fe20000000f00 */
[----:B------:R-:W-:Y:S01]  /*bee0*/  IMAD.MOV.U32 R187, RZ, RZ, R199 ;  /* 0x000000ffffbb7224 */ /* 0x000fe200078e00c7 */
[----:B------:R-:W-:Y:S02]  /*bef0*/  F2FP.BF16.PACK_AB R5, R59, R58 ;  /* 0x0000003a3b05723e */ /* 0x000fe400000010ff */
[----:B------:R-:W-:Y:S01]  /*bf00*/  MOV R182, R179 ;  /* 0x000000b300b67202 */ /* 0x000fe20000000f00 */
[----:B------:R-:W-:Y:S01]  /*bf10*/  IMAD.MOV.U32 R119, RZ, RZ, R137 ;  /* 0x000000ffff777224 */ /* 0x000fe200078e0089 */
[----:B------:R-:W-:Y:S01]  /*bf20*/  F2FP.BF16.PACK_AB R6, R27, R52 ;  /* 0x000000341b06723e */ /* 0x000fe200000010ff */
        /* <DEDUP_REMOVED lines=17> */
[----:B------:R-:W1:Y:S04]  /*c040*/  LDSM.16.MT88.4 R144, [R216+0xb800] ;  /* 0x00b80000d890783b */ /* 0x000e680000004200 */
[----:B------:R-:W2:Y:S03]  /*c050*/  LDSM.16.MT88.4 R160, [R219+0xb800] ;  /* 0x00b80000dba0783b */ /* 0x000ea60000004200 */
[C---:B------:R-:W-:Y:S01]  /*c060*/  HMMA.16816.F32.BF16 R44, R4.reuse, R22, R44 ;  /* 0x00000016042c723c */ /* 0x040fe2000004182c */
[----:B------:R-:W-:Y:S01]  /*c070*/  MUFU.EX2 R131, R131 ;  /* 0x0000008300837308 */ /* 0x000fe20000000800 */
[----:B------:R3:W5:Y:S06]  /*c080*/  LDL.LU R231, [R1+0x108] ;  /* 0x0001080001e77983 */ /* 0x00076c0000300800 */
[----:B------:R-:W-:Y:S01]  /*c090*/  HMMA.16816.F32.BF16 R16, R4, R18, R112 ;  /* 0x000000120410723c */ /* 0x000fe20000041870 */
[----:B------:R-:W-:-:S07]  /*c0a0*/  MOV R23, R185 ;  /* 0x000000b900177202 */ /* 0x000fce0000000f00 */
[----:B------:R-:W-:Y:S01]  /*c0b0*/  HMMA.16816.F32.BF16 R32, R4, R12, R32 ;  /* 0x0000000c0420723c */ /* 0x000fe20000041820 */
[----:B------:R-:W-:Y:S01]  /*c0c0*/  MOV R114, R250 ;  /* 0x000000fa00727202 */ /* 0x000fe20000000f00 */
[----:B------:R-:W-:-:S06]  /*c0d0*/  IMAD.MOV.U32 R115, RZ, RZ, R193 ;  /* 0x000000ffff737224 */ /* 0x000fcc00078e00c1 */
[----:B------:R-:W-:Y:S01]  /*c0e0*/  HMMA.16816.F32.BF16 R28, R4, R14, R28 ;  /* 0x0000000e041c723c */ /* 0x000fe2000004181c */
[----:B------:R-:W-:-:S07]  /*c0f0*/  FADD.FTZ R3, R114, R3 ;  /* 0x0000000372037221 */ /* 0x000fce0000010000 */
[----:B------:R-:W-:Y:S01]  /*c100*/  HMMA.16816.F32.BF16 R188, R4, R8, R88 ;  /* 0x0000000804bc723c */ /* 0x000fe20000041858 */
[----:B------:R-:W-:-:S07]  /*c110*/  FADD.FTZ R2, R115, R2 ;  /* 0x0000000273027221 */ /* 0x000fce0000010000 */
[----:B------:R-:W-:Y:S01]  /*c120*/  HMMA.16816.F32.BF16 R36, R4, R10, R36 ;  /* 0x0000000a0424723c */ /* 0x000fe20000041824 */
[----:B------:R-:W-:Y:S01]  /*c130*/  FADD.FTZ R0, R173, R0 ;  /* 0x00000000ad007221 */ /* 0x000fe20000010000 */
[----:B------:R-:W-:Y:S01]  /*c140*/  MOV R112, R140 ;  /* 0x0000008c00707202 */ /* 0x000fe20000000f00 */
[----:B------:R-:W-:Y:S01]  /*c150*/  IMAD.MOV.U32 R94, RZ, RZ, R192 ;  /* 0x000000ffff5e7224 */ /* 0x000fe200078e00c0 */
[----:B------:R-:W-:Y:S01]  /*c160*/  MOV R95, R187 ;  /* 0x000000bb005f7202 */ /* 0x000fe20000000f00 */
        /* <DEDUP_REMOVED lines=11> */
[----:B------:R-:W-:Y:S01]  /*c220*/  MUFU.EX2 R22, R148 ;  /* 0x0000009400167308 */ /* 0x000fe20000000800 */
[----:B------:R-:W-:Y:S01]  /*c230*/  FADD.FTZ R5, R142, R2 ;  /* 0x000000028e057221 */ /* 0x000fe20000010000 */
[----:B------:R-:W-:Y:S01]  /*c240*/  MOV R115, R92 ;  /* 0x0000005c00737202 */ /* 0x000fe20000000f00 */
[----:B------:R-:W-:Y:S01]  /*c250*/  FADD.FTZ R3, R175, R0 ;  /* 0x00000000af037221 */ /* 0x000fe20000010000 */
[----:B------:R-:W-:Y:S01]  /*c260*/  MOV R54, R94 ;  /* 0x0000005e00367202 */ /* 0x000fe20000000f00 */
[----:B------:R-:W-:Y:S01]  /*c270*/  FADD.FTZ R4, R172, R4 ;  /* 0x00000004ac047221 */ /* 0x000fe20000010000 */
[----:B------:R-:W-:Y:S01]  /*c280*/  MOV R127, R180 ;  /* 0x000000b4007f7202 */ /* 0x000fe20000000f00 */
[----:B------:R-:W-:Y:S01]  /*c290*/  FADD.FTZ R2, R91, R6 ;  /* 0x000000065b027221 */ /* 0x000fe20000010000 */
[----:B------:R-:W-:Y:S01]  /*c2a0*/  MUFU.EX2 R21, R149 ;  /* 0x0000009500157308 */ /* 0x000fe20000000800 */
[----:B------:R-:W-:Y:S01]  /*c2b0*/  IMAD.MOV.U32 R23, RZ, RZ, R93 ;  /* 0x000000ffff177224 */ /* 0x000fe200078e005d */
[----:B------:R-:W4:Y:S01]  /*c2c0*/  LDSM.16.MT88.4 R176, [R217+0xb800] ;  /* 0x00b80000d9b0783b */ /* 0x000f220000004200 */
[----:B------:R-:W-:Y:S01]  /*c2d0*/  FADD.FTZ R0, R112, R5 ;  /* 0x0000000570007221 */ /* 0x000fe20000010000 */
[----:B------:R-:W-:Y:S01]  /*c2e0*/  MOV R55, R95 ;  /* 0x0000005f00377202 */ /* 0x000fe20000000f00 */
[----:B------:R-:W-:Y:S01]  /*c2f0*/  FADD.FTZ R3, R113, R3 ;  /* 0x0000000371037221 */ /* 0x000fe20000010000 */
[----:B------:R-:W1:Y:S01]  /*c300*/  LDSM.16.MT88.4 R12, [R218+0xb800] ;  /* 0x00b80000da0c783b */ /* 0x000e620000004200 */
[----:B------:R-:W-:Y:S01]  /*c310*/  FADD.FTZ R5, R114, R4 ;  /* 0x0000000472057221 */ /* 0x000fe20000010000 */
[----:B------:R-:W-:Y:S01]  /*c320*/  MOV R94, R99 ;  /* 0x00000063005e7202 */ /* 0x000fe20000000f00 */
[----:B------:R-:W-:Y:S01]  /*c330*/  FADD.FTZ R4, R115, R2 ;  /* 0x0000000273047221 */ /* 0x000fe20000010000 */
[----:B------:R-:W-:Y:S01]  /*c340*/  MOV R93, R98 ;  /* 0x00000062005d7202 */ /* 0x000fe20000000f00 */
[----:B------:R-:W-:Y:S01]  /*c350*/  IMAD.MOV.U32 R92, RZ, RZ, R97 ;  /* 0x000000ffff5c7224 */ /* 0x000fe200078e0061 */
[----:B------:R-:W1:Y:S01]  /*c360*/  MUFU.EX2 R122, R122 ;  /* 0x0000007a007a7308 */ /* 0x000e620000000800 */
[----:B------:R-:W-:Y:S01]  /*c370*/  FADD.FTZ R2, R23, R0 ;  /* 0x0000000017027221 */ /* 0x000fe20000010000 */
[----:B------:R3:W5:Y:S01]  /*c380*/  LDL.LU R230, [R1+0x104] ;  /* 0x0001040001e67983 */ /* 0x0007620000300800 */
[----:B------:R-:W-:Y:S01]  /*c390*/  FADD.FTZ R0, R54, R3 ;  /* 0x0000000336007221 */ /* 0x000fe20000010000 */
[----:B------:R-:W-:Y:S01]  /*c3a0*/  MOV R97, R119 ;  /* 0x0000007700617202 */ /* 0x000fe20000000f00 */
[----:B------:R-:W-:-:S02]  /*c3b0*/  IMAD.MOV.U32 R95, RZ, RZ, R118 ;  /* 0x000000ffff5f7224 */ /* 0x000fc400078e0076 */
        /* <DEDUP_REMOVED lines=8> */
[----:B------:R-:W-:Y:S02]  /*c440*/  FADD.FTZ R2, R93, R2 ;  /* 0x000000025d027221 */ /* 0x000fe40000010000 */
[----:B------:R-:W-:Y:S01]  /*c450*/  IMAD.MOV.U32 R250, RZ, RZ, R181 ;  /* 0x000000fffffa7224 */ /* 0x000fe200078e00b5 */
        /* <DEDUP_REMOVED lines=43> */
[----:B------:R-:W-:Y:S01]  /*c710*/  FADD.FTZ R0, R209, R0 ;  /* 0x00000000d1007221 */ /* 0x000fe20000010000 */
[----:B-1----:R-:W-:Y:S01]  /*c720*/  F2FP.BF16.PACK_AB R192, R122, R121 ;  /* 0x000000797ac0723e */ /* 0x002fe200000010ff */
[----:B------:R-:W-:Y:S01]  /*c730*/  FADD.FTZ R2, R244, R2 ;  /* 0x00000002f4027221 */ /* 0x000fe20000010000 */
[----:B------:R-:W-:Y:S01]  /*c740*/  F2FP.BF16.PACK_AB R193, R131, R130 ;  /* 0x0000008283c1723e */ /* 0x000fe200000010ff */
[----:B------:R-:W-:Y:S01]  /*c750*/  FADD.FTZ R4, R205, R4 ;  /* 0x00000004cd047221 */ /* 0x000fe20000010000 */
[----:B------:R-:W1:Y:S01]  /*c760*/  MUFU.EX2 R11, R159 ;  /* 0x0000009f000b7308 */ /* 0x000e620000000800 */
[----:B------:R-:W-:Y:S01]  /*c770*/  FADD.FTZ R3, R202, R3 ;  /* 0x00000003ca037221 */ /* 0x000fe20000010000 */
[----:B------:R-:W-:Y:S01]  /*c780*/  F2FP.BF16.PACK_AB R196, R21, R22 ;  /* 0x0000001615c4723e */ /* 0x000fe200000010ff */
[----:B------:R-:W-:Y:S01]  /*c790*/  FADD.FTZ R0, R207, R0 ;  /* 0x00000000cf007221 */ /* 0x000fe20000010000 */
[----:B------:R-:W-:Y:S01]  /*c7a0*/  F2FP.BF16.PACK_AB R197, R9, R10 ;  /* 0x0000000a09c5723e */ /* 0x000fe200000010ff */
[----:B------:R-:W-:-:S02]  /*c7b0*/  FADD.FTZ R2, R213, R2 ;  /* 0x00000002d5027221 */ /* 0x000fc40000010000 */
[----:B------:R-:W-:Y:S01]  /*c7c0*/  FADD.FTZ R4, R206, R4 ;  /* 0x00000004ce047221 */ /* 0x000fe20000010000 */
[----:B------:R-:W2:Y:S01]  /*c7d0*/  MUFU.EX2 R7, R158 ;  /* 0x0000009e00077308 */ /* 0x000ea20000000800 */
[----:B------:R-:W-:Y:S02]  /*c7e0*/  FADD.FTZ R3, R204, R3 ;  /* 0x00000003cc037221 */ /* 0x000fe40000010000 */
[----:B------:R-:W-:Y:S02]  /*c7f0*/  FADD.FTZ R0, R208, R0 ;  /* 0x00000000d0007221 */ /* 0x000fe40000010000 */
[----:B------:R-:W-:Y:S02]  /*c800*/  FADD.FTZ R2, R211, R2 ;  /* 0x00000002d3027221 */ /* 0x000fe40000010000 */
[----:B------:R-:W-:Y:S01]  /*c810*/  FADD.FTZ R4, R134, R4 ;  /* 0x0000000486047221 */ /* 0x000fe20000010000 */
[----:B------:R-:W3:Y:S01]  /*c820*/  MUFU.EX2 R133, R133 ;  /* 0x0000008500857308 */ /* 0x000ee20000000800 */
[----:B------:R-:W-:Y:S01]  /*c830*/  FADD.FTZ R3, R58, R3 ;  /* 0x000000033a037221 */ /* 0x000fe20000010000 */
[----:B-1----:R-:W-:Y:S01]  /*c840*/  F2FP.BF16.PACK_AB R198, R11, R20 ;  /* 0x000000140bc6723e */ /* 0x002fe200000010ff */
[----:B------:R-:W-:-:S02]  /*c850*/  FADD.FTZ R0, R74, R0 ;  /* 0x000000004a007221 */ /* 0x000fc40000010000 */
[----:B------:R-:W-:Y:S02]  /*c860*/  FADD.FTZ R2, R75, R2 ;  /* 0x000000024b027221 */ /* 0x000fe40000010000 */
[----:B------:R-:W-:Y:S01]  /*c870*/  FADD.FTZ R4, R53, R4 ;  /* 0x0000000435047221 */ /* 0x000fe20000010000 */
[----:B------:R-:W1:Y:S01]  /*c880*/  MUFU.EX2 R129, R129 ;  /* 0x0000008100817308 */ /* 0x000e620000000800 */
[----:B------:R-:W-:Y:S01]  /*c890*/  FADD.FTZ R3, R59, R3 ;  /* 0x000000033b037221 */ /* 0x000fe20000010000 */
[----:B--2---:R-:W-:Y:S01]  /*c8a0*/  F2FP.BF16.PACK_AB R199, R7, R8 ;  /* 0x0000000807c7723e */ /* 0x004fe200000010ff */
[----:B------:R-:W-:Y:S02]  /*c8b0*/  FADD.FTZ R0, R69, R0 ;  /* 0x0000000045007221 */ /* 0x000fe40000010000 */
[----:B------:R-:W-:Y:S02]  /*c8c0*/  FADD.FTZ R2, R116, R2 ;  /* 0x0000000274027221 */ /* 0x000fe40000010000 */
[----:B------:R-:W-:Y:S01]  /*c8d0*/  FADD.FTZ R4, R52, R4 ;  /* 0x0000000434047221 */ /* 0x000fe20000010000 */
[----:B---3--:R-:W-:Y:S01]  /*c8e0*/  F2FP.BF16.PACK_AB R195, R133, R132 ;  /* 0x0000008485c3723e */ /* 0x008fe200000010ff */
[----:B------:R-:W-:Y:S01]  /*c8f0*/  FADD.FTZ R3, R68, R3 ;  /* 0x0000000344037221 */ /* 0x000fe20000010000 */
[----:B------:R-:W-:Y:S01]  /*c900*/  HMMA.16816.F32.BF16 R140, R196, R144, R48 ;  /* 0x00000090c48c723c */ /* 0x000fe20000041830 */
[----:B------:R-:W-:-:S02]  /*c910*/  FADD.FTZ R0, R56, R0 ;  /* 0x0000000038007221 */ /* 0x000fc40000010000 */
[----:B------:R-:W-:Y:S02]  /*c920*/  FADD.FTZ R2, R117, R2 ;  /* 0x0000000275027221 */ /* 0x000fe40000010000 */
[----:B------:R-:W-:Y:S01]  /*c930*/  FADD.FTZ R4, R27, R4 ;  /* 0x000000041b047221 */ /* 0x000fe20000010000 */
[----:B-1----:R-:W-:Y:S01]  /*c940*/  F2FP.BF16.PACK_AB R194, R129, R123 ;  /* 0x0000007b81c2723e */ /* 0x002fe200000010ff */
        /* <DEDUP_REMOVED lines=21> */
[----:B------:R-:W-:Y:S01]  /*caa0*/  HMMA.16816.F32.BF16 R164, R192, R162, R84 ;  /* 0x000000a2c0a4723c */ /* 0x000fe20000041854 */
[----:B------:R-:W-:Y:S01]  /*cab0*/  FADD.FTZ R0, R133, R0 ;  /* 0x0000000085007221 */ /* 0x000fe20000010000 */
[----:B------:R1:W-:Y:S01]  /*cac0*/  STL [R1+0x9c], R4 ;  /* 0x00009c0401007387 */ /* 0x0003e20000100800 */
[----:B------:R-:W-:-:S03]  /*cad0*/  FADD.FTZ R2, R129, R2 ;  /* 0x0000000281027221 */ /* 0x000fc60000010000 */
[----:B------:R1:W-:Y:S02]  /*cae0*/  STL [R1+0xa0], R3 ;  /* 0x0000a00301007387 */ /* 0x0003e40000100800 */
[C---:B----4-:R-:W-:Y:S02]  /*caf0*/  HMMA.16816.F32.BF16 R168, R192.reuse, R176, R80 ;  /* 0x000000b0c0a8723c */ /* 0x050fe40000041850 */
[----:B------:R1:W-:Y:S04]  /*cb00*/  STL [R1+0xa8], R0 ;  /* 0x0000a80001007387 */ /* 0x0003e80000100800 */
[----:B------:R1:W-:Y:S02]  /*cb10*/  STL [R1+0xa4], R2 ;  /* 0x0000a40201007387 */ /* 0x0003e40000100800 */
[----:B------:R-:W-:Y:S08]  /*cb20*/  HMMA.16816.F32.BF16 R180, R192, R178, R76 ;  /* 0x000000b2c0b4723c */ /* 0x000ff0000004184c */
        /* <DEDUP_REMOVED lines=9> */
[----:B-1----:R-:W2:Y:S04]  /*cbc0*/  LDL.64 R126, [R1+0xb8] ;  /* 0x0000b800017e7983 */ /* 0x002ea80000100a00 */
        /* <DEDUP_REMOVED lines=8> */
[----:B------:R-:W-:Y:S01]  /*cc50*/  STL [R1+0x124], R151 ;  /* 0x0001249701007387 */ /* 0x000fe20000100800 */
        /* <DEDUP_REMOVED lines=118> */
[----:B---3-5:R-:W-:Y:S04]  /*d3c0*/  LDSM.16.M88.4 R16, [R222] ;  /* 0x00000000de10783b */ /* 0x028fe80000000200 */
[----:B------:R-:W3:Y:S04]  /*d3d0*/  LDSM.16.M88.4 R40, [R135+0x4000] ;  /* 0x004000008728783b */ /* 0x000ee80000000200 */
[----:B------:R-:W-:Y:S04]  /*d3e0*/  LDSM.16.M88.4 R24, [R221+0x4000] ;  /* 0x00400000dd18783b */ /* 0x000fe80000000200 */
[----:B------:R-:W-:Y:S04]  /*d3f0*/  LDSM.16.M88.4 R4, [R225+0x2000] ;  /* 0x00200000e104783b */ /* 0x000fe80000000200 */
[----:B-1----:R-:W2:Y:S04]  /*d400*/  LDSM.16.M88.4 R12, [R222+0x2000] ;  /* 0x00200000de0c783b */ /* 0x002ea80000000200 */
[----:B------:R-:W1:Y:S04]  /*d410*/  LDSM.16.M88.4 R84, [R135+0x5800] ;  /* 0x005800008754783b */ /* 0x000e680000000200 */
[----:B----4-:R-:W4:Y:S04]  /*d420*/  LDSM.16.M88.4 R8, [R225] ;  /* 0x00000000e108783b */ /* 0x010f280000000200 */
[----:B------:R-:W4:Y:S04]  /*d430*/  LDSM.16.M88.4 R64, [R135+0x7000] ;  /* 0x007000008740783b */ /* 0x000f280000000200 */
[----:B------:R-:W4:Y:S04]  /*d440*/  LDSM.16.M88.4 R60, [R135+0x7800] ;  /* 0x00780000873c783b */ /* 0x000f280000000200 */
[----:B------:R-:W4:Y:S04]  /*d450*/  LDSM.16.M88.4 R88, [R135+0x5000] ;  /* 0x005000008758783b */ /* 0x000f280000000200 */
[----:B------:R-:W4:Y:S01]  /*d460*/  LDSM.16.M88.4 R80, [R135+0x6000] ;  /* 0x006000008750783b */ /* 0x000f220000000200 */
[-C--:B---3--:R-:W-:Y:S03]  /*d470*/  HMMA.16816.F32.BF16 R28, R16, R40.reuse, RZ ;  /* 0x00000028101c723c */ /* 0x088fe600000418ff */
[----:B------:R-:W3:Y:S04]  /*d480*/  LDSM.16.M88.4 R48, [R221+0x5800] ;  /* 0x00580000dd30783b */ /* 0x000ee80000000200 */
[----:B------:R-:W3:Y:S04]  /*d490*/  LDSM.16.M88.4 R76, [R135+0x6800] ;  /* 0x00680000874c783b */ /* 0x000ee80000000200 */
[----:B------:R-:W-:Y:S01]  /*d4a0*/  LDSM.16.M88.4 R32, [R135+0x4800] ;  /* 0x004800008720783b */ /* 0x000fe20000000200 */
[----:B--2---:R-:W-:Y:S03]  /*d4b0*/  HMMA.16816.F32.BF16 R20, R12, R40, RZ ;  /* 0x000000280c14723c */ /* 0x004fe600000418ff */
[----:B------:R-:W-:Y:S04]  /*d4c0*/  LDSM.16.M88.4 R52, [R221+0x5000] ;  /* 0x00500000dd34783b */ /* 0x000fe80000000200 */
[----:B------:R-:W-:Y:S01]  /*d4d0*/  LDSM.16.M88.4 R44, [R221+0x6000] ;  /* 0x00600000dd2c783b */ /* 0x000fe20000000200 */
[----:B-1----:R-:W-:Y:S03]  /*d4e0*/  HMMA.16816.F32.BF16 R128, R16, R84, RZ ;  /* 0x000000541080723c */ /* 0x002fe600000418ff */
[----:B------:R-:W-:Y:S04]  /*d4f0*/  LDSM.16.M88.4 R36, [R221+0x6800] ;  /* 0x00680000dd24783b */ /* 0x000fe80000000200 */
[----:B------:R-:W-:Y:S01]  /*d500*/  LDSM.16.M88.4 R56, [R221+0x4800] ;  /* 0x00480000dd38783b */ /* 0x000fe20000000200 */
[-C--:B----4-:R-:W-:Y:S03]  /*d510*/  HMMA.16816.F32.BF16 R248, R8, R24.reuse, R28 ;  /* 0x0000001808f8723c */ /* 0x090fe6000004181c */
[----:B------:R-:W1:Y:S04]  /*d520*/  LDSM.16.M88.4 R28, [R221+0x7000] ;  /* 0x00700000dd1c783b */ /* 0x000e680000000200 */
[----:B------:R-:W0:Y:S01]  /*d530*/  LDGDEPBAR ;  /* 0x00000000000079af */ /* 0x000e220000000000 */
[----:B------:R-:W-:Y:S03]  /*d540*/  HMMA.16816.F32.BF16 R244, R4, R24, R20 ;  /* 0x0000001804f4723c */ /* 0x000fe60000041814 */
[----:B------:R-:W2:Y:S05]  /*d550*/  LDSM.16.M88.4 R20, [R221+0x7800] ;  /* 0x00780000dd14783b */ /* 0x000eaa0000000200 */
[-C--:B------:R-:W-:Y:S08]  /*d560*/  HMMA.16816.F32.BF16 R104, R16, R64.reuse, RZ ;  /* 0x000000401068723c */ /* 0x080ff000000418ff */
[C---:B------:R-:W-:Y:S08]  /*d570*/  HMMA.16816.F32.BF16 R100, R12.reuse, R64, RZ ;  /* 0x000000400c64723c */ /* 0x040ff000000418ff */
[----:B------:R-:W-:Y:S08]  /*d580*/  HMMA.16816.F32.BF16 R92, R12, R60, RZ ;  /* 0x0000003c0c5c723c */ /* 0x000ff000000418ff */
[-C--:B------:R-:W-:Y:S08]  /*d590*/  HMMA.16816.F32.BF16 R204, R16, R88.reuse, RZ ;  /* 0x0000005810cc723c */ /* 0x080ff000000418ff */
[----:B------:R-:W-:Y:S08]  /*d5a0*/  HMMA.16816.F32.BF16 R200, R12, R88, RZ ;  /* 0x000000580cc8723c */ /* 0x000ff000000418ff */
[-C--:B------:R-:W-:Y:S08]  /*d5b0*/  HMMA.16816.F32.BF16 R120, R16, R80.reuse, RZ ;  /* 0x000000501078723c */ /* 0x080ff000000418ff */
[----:B------:R-:W-:Y:S08]  /*d5c0*/  HMMA.16816.F32.BF16 R116, R12, R80, RZ ;  /* 0x000000500c74723c */ /* 0x000ff000000418ff */
[----:B---3--:R-:W-:Y:S08]  /*d5d0*/  HMMA.16816.F32.BF16 R68, R8, R48, R128 ;  /* 0x000000300844723c */ /* 0x008ff00000041880 */
[-C--:B------:R-:W-:Y:S08]  /*d5e0*/  HMMA.16816.F32.BF16 R112, R16, R76.reuse, RZ ;  /* 0x0000004c1070723c */ /* 0x080ff000000418ff */
[----:B------:R-:W-:Y:S08]  /*d5f0*/  HMMA.16816.F32.BF16 R108, R12, R76, RZ ;  /* 0x0000004c0c6c723c */ /* 0x000ff000000418ff */
[----:B------:R-:W-:Y:S01]  /*d600*/  HMMA.16816.F32.BF16 R96, R16, R60, RZ ;  /* 0x0000003c1060723c */ /* 0x000fe200000418ff */
[----:B------:R-:W-:-:S02]  /*d610*/  IMAD.MOV.U32 R25, RZ, RZ, R70 ;  /* 0x000000ffff197224 */ /* 0x000fc400078e0046 */
[----:B------:R-:W-:-:S05]  /*d620*/  IMAD.MOV.U32 R24, RZ, RZ, R71 ;  /* 0x000000ffff187224 */ /* 0x000fca00078e0047 */
[-C--:B-1----:R-:W-:Y:S08]  /*d630*/  HMMA.16816.F32.BF16 R104, R8, R28.reuse, R104 ;  /* 0x0000001c0868723c */ /* 0x082ff00000041868 */
[C---:B------:R-:W-:Y:S08]  /*d640*/  HMMA.16816.F32.BF16 R100, R4.reuse, R28, R100 ;  /* 0x0000001c0464723c */ /* 0x040ff00000041864 */
[----:B--2---:R-:W-:Y:S08]  /*d650*/  HMMA.16816.F32.BF16 R92, R4, R20, R92 ;  /* 0x00000014045c723c */ /* 0x004ff0000004185c */
[----:B------:R-:W-:Y:S01]  /*d660*/  HMMA.16816.F32.BF16 R212, R16, R32, RZ ;  /* 0x0000002010d4723c */ /* 0x000fe200000418ff */
[----:B------:R-:W-:-:S02]  /*d670*/  IMAD.MOV.U32 R133, RZ, RZ, R104 ;  /* 0x000000ffff857224 */ /* 0x000fc400078e0068 */
[----:B------:R-:W-:-:S05]  /*d680*/  IMAD.MOV.U32 R132, RZ, RZ, R105 ;  /* 0x000000ffff847224 */ /* 0x000fca00078e0069 */
[----:B------:R-:W-:Y:S01]  /*d690*/  HMMA.16816.F32.BF16 R208, R12, R32, RZ ;  /* 0x000000200cd0723c */ /* 0x000fe200000418ff */
        /* <DEDUP_REMOVED lines=12> */
[----:B------:R-:W-:Y:S01]  /*d760*/  HMMA.16816.F32.BF16 R140, R8, R44, R120 ;  /* 0x0000002c088c723c */ /* 0x000fe20000041878 */
[----:B------:R-:W-:-:S07]  /*d770*/  IMAD.MOV.U32 R52, RZ, RZ, R107 ;  /* 0x000000ffff347224 */ /* 0x000fce00078e006b */
[----:B------:R-:W-:Y:S07]  /*d780*/  HMMA.16816.F32.BF16 R136, R4, R44, R116 ;  /* 0x0000002c0488723c */ /* 0x000fee0000041874 */
[----:B------:R-:W-:Y:S01]  /*d790*/  IMAD.MOV.U32 R44, RZ, RZ, R92 ;  /* 0x000000ffff2c7224 */ /* 0x000fe200078e005c */
[-C--:B------:R-:W-:Y:S08]  /*d7a0*/  HMMA.16816.F32.BF16 R72, R8, R36.reuse, R112 ;  /* 0x000000240848723c */ /* 0x080ff00000041870 */
[----:B------:R-:W-:Y:S07]  /*d7b0*/  HMMA.16816.F32.BF16 R68, R4, R36, R108 ;  /* 0x000000240444723c */ /* 0x000fee000004186c */
[----:B------:R-:W-:Y:S01]  /*d7c0*/  IMAD.MOV.U32 R37, RZ, RZ, R33 ;  /* 0x000000ffff257224 */ /* 0x000fe200078e0021 */
[----:B------:R-:W-:Y:S01]  /*d7d0*/  HMMA.16816.F32.BF16 R148, R8, R20, R96 ;  /* 0x000000140894723c */ /* 0x000fe20000041860 */
[----:B------:R-:W-:-:S07]  /*d7e0*/  IMAD.MOV.U32 R36, RZ, RZ, R32 ;  /* 0x000000ffff247224 */ /* 0x000fce00078e0020 */
        /* <DEDUP_REMOVED lines=10> */
[----:B------:R-:W-:Y:S08]  /*d890*/  HMMA.16816.F32.BF16 R32, R16, R34, RZ ;  /* 0x000000221020723c */ /* 0x000ff000000418ff */
[----:B------:R-:W-:Y:S08]  /*d8a0*/  HMMA.16816.F32.BF16 R12, R4, R22, R12 ;  /* 0x00000016040c723c */ /* 0x000ff0000004180c */
[C---:B------:R-:W-:Y:S08]  /*d8b0*/  HMMA.16816.F32.BF16 R88, R16.reuse, R90, RZ ;  /* 0x0000005a1058723c */ /* 0x040ff000000418ff */
[C---:B------:R-:W-:Y:S08]  /*d8c0*/  HMMA.16816.F32.BF16 R84, R16.reuse, R86, RZ ;  /* 0x000000561054723c */ /* 0x040ff000000418ff */
[C---:B------:R-:W-:Y:S08]  /*d8d0*/  HMMA.16816.F32.BF16 R80, R16.reuse, R82, RZ ;  /* 0x000000521050723c */ /* 0x040ff000000418ff */
[C---:B------:R-:W-:Y:S08]  /*d8e0*/  HMMA.16816.F32.BF16 R76, R16.reuse, R78, RZ ;  /* 0x0000004e104c723c */ /* 0x040ff000000418ff */
[C---:B------:R-:W-:Y:S08]  /*d8f0*/  HMMA.16816.F32.BF16 R64, R16.reuse, R66, RZ ;  /* 0x000000421040723c */ /* 0x040ff000000418ff */
[----:B------:R-:W-:Y:S08]  /*d900*/  HMMA.16816.F32.BF16 R16, R16, R62, RZ ;  /* 0x0000003e1010723c */ /* 0x000ff000000418ff */
[C---:B------:R-:W-:Y:S08]  /*d910*/  HMMA.16816.F32.BF16 R144, R4.reuse, R48, R124 ;  /* 0x000000300490723c */ /* 0x040ff0000004187c */
[C---:B------:R-:W-:Y:S08]  /*d920*/  HMMA.16816.F32.BF16 R120, R4.reuse, R50, R104 ;  /* 0x000000320478723c */ /* 0x040ff00000041868 */
[C---:B------:R-:W-:Y:S08]  /*d930*/  HMMA.16816.F32.BF16 R208, R4.reuse, R56, R208 ;  /* 0x0000003804d0723c */ /* 0x040ff000000418d0 */
[C---:B------:R-:W-:Y:S08]  /*d940*/  HMMA.16816.F32.BF16 R116, R4.reuse, R26, R116 ;  /* 0x0000001a0474723c */ /* 0x040ff00000041874 */
[C---:B------:R-:W-:Y:S08]  /*d950*/  HMMA.16816.F32.BF16 R112, R4.reuse, R58, R112 ;  /* 0x0000003a0470723c */ /* 0x040ff00000041870 */
[C---:B------:R-:W-:Y:S08]  /*d960*/  HMMA.16816.F32.BF16 R108, R4.reuse, R54, R108 ;  /* 0x00000036046c723c */ /* 0x040ff0000004186c */
[C---:B------:R-:W-:Y:S07]  /*d970*/  HMMA.16816.F32.BF16 R124, R4.reuse, R46, R100 ;  /* 0x0000002e047c723c */ /* 0x040fee0000041864 */
[----:B------:R-:W-:Y:S01]  /*d980*/  IMAD.MOV.U32 R103, RZ, RZ, R29 ;  /* 0x000000ffff677224 */ /* 0x000fe200078e001d */
[----:B------:R-:W-:Y:S01]  /*d990*/  HMMA.16816.F32.BF16 R128, R4, R38, R96 ;  /* 0x000000260480723c */ /* 0x000fe20000041860 */
[----:B------:R-:W-:-:S07]  /*d9a0*/  IMAD.MOV.U32 R102, RZ, RZ, R28 ;  /* 0x000000ffff667224 */ /* 0x000fce00078e001c */
[----:B------:R-:W-:Y:S07]  /*d9b0*/  HMMA.16816.F32.BF16 R104, R4, R30, R92 ;  /* 0x0000001e0468723c */ /* 0x000fee000004185c */
[----:B------:R-:W-:Y:S01]  /*d9c0*/  IMAD.MOV.U32 R7, RZ, RZ, R12 ;  /* 0x000000ffff077224 */ /* 0x000fe200078e000c */
[----:B------:R-:W-:Y:S01]  /*d9d0*/  HMMA.16816.F32.BF16 R212, R8, R56, R212 ;  /* 0x0000003808d4723c */ /* 0x000fe200000418d4 */
[----:B------:R-:W-:Y:S02]  /*d9e0*/  IMAD.MOV.U32 R6, RZ, RZ, R13 ;  /* 0x000000ffff067224 */ /* 0x000fe400078e000d */
[----:B------:R-:W-:-:S02]  /*d9f0*/  IMAD.MOV.U32 R5, RZ, RZ, R14 ;  /* 0x000000ffff057224 */ /* 0x000fc400078e000e */
[----:B------:R-:W-:Y:S02]  /*da00*/  IMAD.MOV.U32 R4, RZ, RZ, R15 ;  /* 0x000000ffff047224 */ /* 0x000fe400078e000f */
[----:B------:R-:W-:Y:S01]  /*da10*/  IMAD.MOV.U32 R60, RZ, RZ, R7 ;  /* 0x000000ffff3c7224 */ /* 0x000fe200078e0007 */
[C---:B------:R-:W-:Y:S01]  /*da20*/  HMMA.16816.F32.BF16 R40, R8.reuse, R26, R40 ;  /* 0x0000001a0828723c */ /* 0x040fe20000041828 */
[----:B------:R-:W-:Y:S01]  /*da30*/  IMAD.MOV.U32 R61, RZ, RZ, R6 ;  /* 0x000000ffff3d7224 */ /* 0x000fe200078e0006 */
[----:B------:R-:W-:Y:S01]  /*da40*/  LDSM.16.M88.4 R12, [R226] ;  /* 0x00000000e20c783b */ /* 0x000fe20000000200 */
[----:B------:R-:W-:Y:S02]  /*da50*/  IMAD.MOV.U32 R62, RZ, RZ, R5 ;  /* 0x000000ffff3e7224 */ /* 0x000fe400078e0005 */
[----:B------:R-:W-:Y:S02]  /*da60*/  IMAD.MOV.U32 R63, RZ, RZ, R4 ;  /* 0x000000ffff3f7224 */ /* 0x000fe400078e0004 */
[----:B------:R-:W1:Y:S01]  /*da70*/  LDSM.16.M88.4 R4, [R223+0x2000] ;  /* 0x00200000df04783b */ /* 0x000e620000000200 */
        /* <DEDUP_REMOVED lines=10> */
[C---:B------:R-:W-:Y:S08]  /*db20*/  HMMA.16816.F32.BF16 R84, R8.reuse, R50, R84 ;  /* 0x000000320854723c */ /* 0x040ff00000041854 */
[C---:B------:R-:W-:Y:S08]  /*db30*/  HMMA.16816.F32.BF16 R80, R8.reuse, R46, R80 ;  /* 0x0000002e0850723c */ /* 0x040ff00000041850 */
[C---:B------:R-:W-:Y:S08]  /*db40*/  HMMA.16816.F32.BF16 R76, R8.reuse, R38, R76 ;  /* 0x00000026084c723c */ /* 0x040ff0000004184c */
[C---:B------:R-:W-:Y:S08]  /*db50*/  HMMA.16816.F32.BF16 R64, R8.reuse, R30, R64 ;  /* 0x0000001e0840723c */ /* 0x040ff00000041840 */
[----:B------:R-:W-:Y:S01]  /*db60*/  HMMA.16816.F32.BF16 R16, R8, R22, R16 ;  /* 0x000000160810723c */ /* 0x000fe20000041810 */
[----:B------:R-:W2:Y:S07]  /*db70*/  LDSM.16.M88.4 R8, [R223] ;  /* 0x00000000df08783b */ /* 0x000eae0000000200 */
[C---:B-1----:R-:W-:Y:S07]  /*db80*/  HMMA.16816.F32.BF16 R36, R4.reuse, R12, R244 ;  /* 0x0000000c0424723c */ /* 0x042fee00000418f4 */
[----:B------:R-:W-:Y:S01]  /*db90*/  IMAD.MOV.U32 R246, RZ, RZ, R53 ;  /* 0x000000fffff67224 */ /* 0x000fe200078e0035 */
[----:B------:R-:W-:Y:S01]  /*dba0*/  HMMA.16816.F32.BF16 R24, R4, R14, R116 ;  /* 0x0000000e0418723c */ /* 0x000fe20000041874 */
[----:B------:R-:W-:-:S02]  /*dbb0*/  IMAD.MOV.U32 R247, RZ, RZ, R52 ;  /* 0x000000fffff77224 */ /* 0x000fc400078e0034 */
[----:B------:R-:W-:Y:S02]  /*dbc0*/  IMAD.MOV.U32 R244, RZ, RZ, R133 ;  /* 0x000000fffff47224 */ /* 0x000fe400078e0085 */
[----:B------:R-:W-:-:S03]  /*dbd0*/  IMAD.MOV.U32 R245, RZ, RZ, R132 ;  /* 0x000000fffff57224 */ /* 0x000fc600078e0084 */
[C---:B--2---:R-:W-:Y:S08]  /*dbe0*/  HMMA.16816.F32.BF16 R28, R8.reuse, R12, R248 ;  /* 0x0000000c081c723c */ /* 0x044ff000000418f8 */
[----:B------:R-:W-:Y:S01]  /*dbf0*/  HMMA.16816.F32.BF16 R20, R8, R14, R40 ;  /* 0x0000000e0814723c */ /* 0x000fe20000041828 */
[----:B------:R-:W1:Y:S07]  /*dc00*/  LDSM.16.M88.4 R12, [R233] ;  /* 0x00000000e90c783b */ /* 0x000e6e0000000200 */
        /* <DEDUP_REMOVED lines=10> */
[----:B------:R-:W-:Y:S01]  /*dcb0*/  IMAD.MOV.U32 R215, RZ, RZ, R134 ;  /* 0x000000ffffd77224 */ /* 0x000fe200078e0086 */
[----:B------:R-:W1:Y:S01]  /*dcc0*/  S2R R252, SR_TID.X ;  /* 0x0000000000fc7919 */ /* 0x000e620000002100 */
[----:B------:R-:W-:-:S02]  /*dcd0*/  IMAD.MOV.U32 R112, RZ, RZ, R44 ;  /* 0x000000ffff707224 */ /* 0x000fc400078e002c */
[----:B------:R-:W-:Y:S01]  /*dce0*/  HMMA.16816.F32.BF16 R44, R8, R14, R56 ;  /* 0x0000000e082c723c */ /* 0x000fe20000041838 */
[----:B------:R-:W2:Y:S01]  /*dcf0*/  LDSM.16.M88.4 R12, [R232] ;  /* 0x00000000e80c783b */ /* 0x000ea20000000200 */
[----:B------:R-:W-:Y:S02]  /*dd00*/  IMAD.MOV.U32 R113, RZ, RZ, R3 ;  /* 0x000000ffff717224 */ /* 0x000fe400078e0003 */
[----:B------:R-:W-:Y:S02]  /*dd10*/  IMAD.MOV.U32 R114, RZ, RZ, R2 ;  /* 0x000000ffff727224 */ /* 0x000fe400078e0002 */
[----:B------:R-:W-:Y:S02]  /*dd20*/  IMAD.MOV.U32 R115, RZ, RZ, R0 ;  /* 0x000000ffff737224 */ /* 0x000fe400078e0000 */
[----:B-1----:R-:W-:-:S05]  /*dd30*/  IMAD.SHL.U32 R252, R252, 0x2, RZ ;  /* 0x00000002fcfc7824 */ /* 0x002fca00078e00ff */
[----:B------:R-:W-:Y:S01]  /*dd40*/  LOP3.LUT R252, R252, 0x6, RZ, 0xc0, !PT ;  /* 0x00000006fcfc7812 */ /* 0x000fe200078ec0ff */
        /* <DEDUP_REMOVED lines=25> */
[C---:B-1----:R-:W-:Y:S08]  /*dee0*/  HMMA.16816.F32.BF16 R128, R4.reuse, R12, R112 ;  /* 0x0000000c0480723c */ /* 0x042ff00000041870 */
[----:B------:R-:W-:Y:S01]  /*def0*/  HMMA.16816.F32.BF16 R120, R4, R14, R60 ;  /* 0x0000000e0478723c */ /* 0x000fe2000004183c */
[----:B------:R-:W-:Y:S07]  /*df00*/  LDSM.16.M88.4 R4, [R224+0x2000] ;  /* 0x00200000e004783b */ /* 0x000fee0000000200 */
[C---:B------:R-:W-:Y:S08]  /*df10*/  HMMA.16816.F32.BF16 R112, R8.reuse, R12, R148 ;  /* 0x0000000c0870723c */ /* 0x040ff00000041894 */
[----:B------:R-:W-:Y:S01]  /*df20*/  HMMA.16816.F32.BF16 R88, R8, R14, R16 ;  /* 0x0000000e0858723c */ /* 0x000fe20000041810 */
[----:B------:R-:W1:Y:S04]  /*df30*/  LDSM.16.M88.4 R12, [R220] ;  /* 0x00000000dc0c783b */ /* 0x000e680000000200 */
[----:B------:R-:W2:Y:S03]  /*df40*/  LDSM.16.M88.4 R8, [R224] ;  /* 0x00000000e008783b */ /* 0x000ea60000000200 */
[-C--:B-1----:R-:W-:Y:S08]  /*df50*/  HMMA.16816.F32.BF16 R84, R4, R12.reuse, R36 ;  /* 0x0000000c0454723c */ /* 0x082ff00000041824 */
[----:B--2---:R-:W-:Y:S08]  /*df60*/  HMMA.16816.F32.BF16 R80, R8, R12, R28 ;  /* 0x0000000c0850723c */ /* 0x004ff0000004181c */
[-C--:B------:R-:W-:Y:S08]  /*df70*/  HMMA.16816.F32.BF16 R76, R4, R14.reuse, R24 ;  /* 0x0000000e044c723c */ /* 0x080ff00000041818 */
[C---:B------:R-:W-:Y:S01]  /*df80*/  HMMA.16816.F32.BF16 R64, R8.reuse, R14, R20 ;  /* 0x0000000e0840723c */ /* 0x040fe20000041814 */
[----:B------:R-:W1:Y:S07]  /*df90*/  LDSM.16.M88.4 R12, [R220+0x800] ;  /* 0x00080000dc0c783b */ /* 0x000e6e0000000200 */
[----:B------:R-:W-:Y:S01]  /*dfa0*/  FMUL.FTZ R0, R80, c[0x0][0x2ec] ;  /* 0x0000bb0050007a20 */ /* 0x000fe20000410000 */
        /* <DEDUP_REMOVED lines=13> */
[----:B------:R-:W-:Y:S01]  /*e080*/  HMMA.16816.F32.BF16 R36, R8, R14, R108 ;  /* 0x0000000e0824723c */ /* 0x000fe2000004186c */
[----:B------:R-:W1:Y:S01]  /*e090*/  LDSM.16.M88.4 R12, [R220+0x2000] ;  /* 0x00200000dc0c783b */ /* 0x000e620000000200 */
[----:B------:R-:W-:-:S06]  /*e0a0*/  FMUL.FTZ R2, R19, c[0x0][0x2ec] ;  /* 0x0000bb0013027a20 */ /* 0x000fcc0000410000 */
[----:B------:R-:W-:-:S04]  /*e0b0*/  FMUL.FTZ R3, R24, c[0x0][0x2ec] ;  /* 0x0000bb0018037a20 */ /* 0x000fc80000410000 */
[----:B------:R2:W-:Y:S02]  /*e0c0*/  MUFU.TANH R19, R3 ;  /* 0x0000000300137308 */ /* 0x0005e40000002400 */
[----:B--2---:R-:W-:Y:S01]  /*e0d0*/  FMUL.FTZ R3, R25, c[0x0][0x2ec] ;  /* 0x0000bb0019037a20 */ /* 0x004fe20000410000 */
        /* <DEDUP_REMOVED lines=14> */
[----:B------:R-:W-:Y:S08]  /*e1c0*/  MUFU.TANH R124, R2 ;  /* 0x00000002007c7308 */ /* 0x000ff00000002400 */
[----:B------:R-:W-:Y:S07]  /*e1d0*/  MUFU.TANH R125, R3 ;  /* 0x00000003007d7308 */ /* 0x000fee0000002400 */
        /* <DEDUP_REMOVED lines=8> */
[----:B------:R-:W1:Y:S01]  /*e260*/  LDSM.16.M88.4 R12, [R220+0x3800] ;  /* 0x00380000dc0c783b */ /* 0x000e620000000200 */
[----:B------:R-:W-:Y:S01]  /*e270*/  UISETP.GT.AND UP0, UPT, UR9, UR8, UPT ;  /* 0x000000080900728c */ /* 0x000fe2000bf04270 */
[----:B------:R-:W-:-:S04]  /*e280*/  DEPBAR.LE SB0, 0x0 ;  /* 0x000080000000791a */ /* 0x000fc80000000000 */
[C---:B-1----:R-:W-:Y:S08]  /*e290*/  HMMA.16816.F32.BF16 R68, R4.reuse, R12, R128 ;  /* 0x0000000c0444723c */ /* 0x042ff00000041880 */
        /* <DEDUP_REMOVED lines=18> */
[----:B------:R1:W2:Y:S02]  /*e3c0*/  MUFU.TANH R8, R0 ;  /* 0x0000000000087308 */ /* 0x0002a40000002400 */
[----:B-1----:R-:W-:-:S06]  /*e3d0*/  FMUL.FTZ R0, R81, c[0x0][0x2ec] ;  /* 0x0000bb0051007a20 */ /* 0x002fcc0000410000 */
[----:B------:R1:W-:Y:S11]  /*e3e0*/  MUFU.TANH R75, R0 ;  /* 0x00000000004b7308 */ /* 0x0003f60000002400 */
[----:B------:R-:W-:Y:S04]  /*e3f0*/  @!UPT UIADD3 URZ, URZ, URZ, URZ ;  /* 0x0000003f3f3ff290 */ /* 0x000fe8000fffe03f */
[----:B------:R-:W-:Y:S02]  /*e400*/  IMAD.MOV.U32 R138, RZ, RZ, R5 ;  /* 0x000000ffff8a7224 */ /* 0x000fe400078e0005 */
[----:B------:R-:W-:Y:S02]  /*e410*/  IMAD.MOV.U32 R136, RZ, RZ, R7 ;  /* 0x000000ffff887224 */ /* 0x000fe400078e0007 */
[----:B------:R-:W-:Y:S02]  /*e420*/  IMAD.MOV.U32 R137, RZ, RZ, R6 ;  /* 0x000000ffff897224 */ /* 0x000fe400078e0006 */
[----:B------:R-:W-:Y:S02]  /*e430*/  IMAD.MOV.U32 R139, RZ, RZ, R4 ;  /* 0x000000ffff8b7224 */ /* 0x000fe400078e0004 */
[----:B-1----:R-:W-:-:S04]  /*e440*/  FMUL.FTZ R0, R82, c[0x0][0x2ec] ;  /* 0x0000bb0052007a20 */ /* 0x002fc80000410000 */
[----:B------:R1:W3:Y:S02]  /*e450*/  MUFU.TANH R5, R0 ;  /* 0x0000000000057308 */ /* 0x0002e40000002400 */
[----:B-1----:R-:W-:-:S06]  /*e460*/  FMUL.FTZ R0, R83, c[0x0][0x2ec] ;  /* 0x0000bb0053007a20 */ /* 0x002fcc0000410000 */
[----:B------:R1:W-:Y:S02]  /*e470*/  MUFU.TANH R69, R0 ;  /* 0x0000000000457308 */ /* 0x0003e40000002400 */
[----:B-1----:R-:W-:-:S06]  /*e480*/  FMUL.FTZ R0, R84, c[0x0][0x2ec] ;  /* 0x0000bb0054007a20 */ /* 0x002fcc0000410000 */
[----:B------:R1:W4:Y:S02]  /*e490*/  MUFU.TANH R7, R0 ;  /* 0x0000000000077308 */ /* 0x0003240000002400 */
[----:B-1----:R-:W-:-:S06]  /*e4a0*/  FMUL.FTZ R0, R85, c[0x0][0x2ec] ;  /* 0x0000bb0055007a20 */ /* 0x002fcc0000410000 */
[----:B------:R1:W-:Y:S02]  /*e4b0*/  MUFU.TANH R74, R0 ;  /* 0x00000000004a7308 */ /* 0x0003e40000002400 */
[----:B-1----:R-:W-:-:S06]  /*e4c0*/  FMUL.FTZ R0, R86, c[0x0][0x2ec] ;  /* 0x0000bb0056007a20 */ /* 0x002fcc0000410000 */
[----:B------:R1:W1:Y:S02]  /*e4d0*/  MUFU.TANH R6, R0 ;  /* 0x0000000000067308 */ /* 0x0002640000002400 */
[----:B-1----:R-:W-:-:S06]  /*e4e0*/  FMUL.FTZ R0, R87, c[0x0][0x2ec] ;  /* 0x0000bb0057007a20 */ /* 0x002fcc0000410000 */
[----:B------:R1:W1:Y:S02]  /*e4f0*/  MUFU.TANH R68, R0 ;  /* 0x0000000000447308 */ /* 0x0002640000002400 */
[----:B-1----:R-:W-:-:S06]  /*e500*/  FMUL.FTZ R0, R64, c[0x0][0x2ec] ;  /* 0x0000bb0040007a20 */ /* 0x002fcc0000410000 */
[----:B------:R1:W1:Y:S02]  /*e510*/  MUFU.TANH R13, R0 ;  /* 0x00000000000d7308 */ /* 0x0002640000002400 */
[----:B-1----:R-:W-:-:S06]  /*e520*/  FMUL.FTZ R0, R65, c[0x0][0x2ec] ;  /* 0x0000bb0041007a20 */ /* 0x002fcc0000410000 */
[----:B------:R1:W-:Y:S02]  /*e530*/  MUFU.TANH R112, R0 ;  /* 0x0000000000707308 */ /* 0x0003e40000002400 */
        /* <DEDUP_REMOVED lines=82> */
[----:B-1----:R-:W-:-:S04]  /*ea60*/  IMAD.U32 R0, RZ, RZ, UR9 ;  /* 0x00000009ff007e24 */ /* 0x002fc8000f8e00ff */
[----:B------:R-:W-:-:S05]  /*ea70*/  IMAD R0, R0, 0x80, R252 ;  /* 0x0000008000007824 */ /* 0x000fca00078e02fc */
[----:B------:R-:W-:Y:S01]  /*ea80*/  IADD3 R2, R0, 0x1, RZ ;  /* 0x0000000100027810 */ /* 0x000fe20007ffe0ff */
[----:B------:R-:W-:Y:S03]  /*ea90*/  BAR.SYNC.DEFER_BLOCKING 0x0 ;  /* 0x0000000000007b1d */ /* 0x000fe60000010000 */
[C---:B------:R-:W-:Y:S02]  /*eaa0*/  ISETP.GE.AND P1, PT, R2.reuse, R240, PT ;  /* 0x000000f00200720c */ /* 0x040fe40003f26270 */
[C---:B------:R-:W-:Y:S02]  /*eab0*/  ISETP.GE.AND P0, PT, R2.reuse, R239, PT ;  /* 0x000000ef0200720c */ /* 0x040fe40003f06270 */
[C---:B------:R-:W-:Y:S02]  /*eac0*/  ISETP.LT.OR P1, PT, R2.reuse, R236, P1 ;  /* 0x000000ec0200720c */ /* 0x040fe40000f21670 */
[----:B------:R-:W-:-:S02]  /*ead0*/  ISETP.LT.OR P0, PT, R2, R235, P0 ;  /* 0x000000eb0200720c */ /* 0x000fc40000701670 */
[CC--:B------:R-:W-:Y:S02]  /*eae0*/  ISETP.GE.AND P3, PT, R2.reuse, R242.reuse, PT ;  /* 0x000000f20200720c */ /* 0x0c0fe40003f66270 */
[-C--:B------:R-:W-:Y:S02]  /*eaf0*/  ISETP.GE.AND P2, PT, R2, R241.reuse, PT ;  /* 0x000000f10200720c */ /* 0x080fe40003f46270 */
[----:B------:R-:W-:Y:S02]  /*eb00*/  P2R R4, PR, RZ, 0x2 ;  /* 0x00000002ff047803 */ /* 0x000fe40000000000 */
[----:B------:R-:W-:Y:S02]  /*eb10*/  P2R R3, PR, RZ, 0x1 ;  /* 0x00000001ff037803 */ /* 0x000fe40000000000 */
[C---:B------:R-:W-:Y:S02]  /*eb20*/  ISETP.GE.AND P1, PT, R0.reuse, R242, PT ;  /* 0x000000f20000720c */ /* 0x040fe40003f26270 */
[----:B------:R-:W-:-:S02]  /*eb30*/  ISETP.GE.AND P0, PT, R0, R241, PT ;  /* 0x000000f10000720c */ /* 0x000fc40003f06270 */
[CC--:B------:R-:W-:Y:S02]  /*eb40*/  ISETP.LT.OR P6, PT, R2.reuse, R238.reuse, P3 ;  /* 0x000000ee0200720c */ /* 0x0c0fe40001fc1670 */
[-C--:B------:R-:W-:Y:S01]  /*eb50*/  ISETP.LT.OR P5, PT, R2, R237.reuse, P2 ;  /* 0x000000ed0200720c */ /* 0x080fe200017a1670 */
[----:B------:R-:W-:Y:S01]  /*eb60*/  FMUL.FTZ R2, R26, c[0x0][0x2ec] ;  /* 0x0000bb001a027a20 */ /* 0x000fe20000410000 */
[C---:B------:R-:W-:Y:S02]  /*eb70*/  ISETP.LT.OR P1, PT, R0.reuse, R238, P1 ;  /* 0x000000ee0000720c */ /* 0x040fe40000f21670 */
[----:B------:R-:W-:Y:S01]  /*eb80*/  ISETP.LT.OR P0, PT, R0, R237, P0 ;  /* 0x000000ed0000720c */ /* 0x000fe20000701670 */
[----:B------:R1:W1:Y:S01]  /*eb90*/  MUFU.TANH R9, R2 ;  /* 0x0000000200097308 */ /* 0x0002620000002400 */
[----:B--2---:R-:W-:Y:S02]  /*eba0*/  FSEL R40, R8, -INF , !P1 ;  /* 0xff80000008287808 */ /* 0x004fe40004800000 */
[----:B---3--:R-:W-:Y:S01]  /*ebb0*/  FSEL R41, R5, -INF , !P0 ;  /* 0xff80000005297808 */ /* 0x008fe20004000000 */
[----:B------:R-:W-:Y:S01]  /*ebc0*/  FMUL.FTZ R5, R36, c[0x0][0x2ec] ;  /* 0x0000bb0024057a20 */ /* 0x000fe20000410000 */
[----:B------:R-:W-:-:S02]  /*ebd0*/  ISETP.GE.AND P1, PT, R0, R240, PT ;  /* 0x000000f00000720c */ /* 0x000fc40003f26270 */
[C---:B------:R-:W-:Y:S01]  /*ebe0*/  ISETP.GE.AND P0, PT, R0.reuse, R239, PT ;  /* 0x000000ef0000720c */ /* 0x040fe20003f06270 */
[----:B------:R2:W-:Y:S01]  /*ebf0*/  MUFU.TANH R17, R5 ;  /* 0x0000000500117308 */ /* 0x0005e20000002400 */
[C---:B------:R-:W-:Y:S02]  /*ec00*/  ISETP.LT.OR P1, PT, R0.reuse, R236, P1 ;  /* 0x000000ec0000720c */ /* 0x040fe40000f21670 */
[----:B------:R-:W-:Y:S02]  /*ec10*/  ISETP.LT.OR P0, PT, R0, R235, P0 ;  /* 0x000000eb0000720c */ /* 0x000fe40000701670 */
[----:B----4-:R-:W-:Y:S02]  /*ec20*/  FSEL R45, R7, -INF , !P1 ;  /* 0xff800000072d7808 */ /* 0x010fe40004800000 */
[----:B------:R-:W-:Y:S01]  /*ec30*/  FSEL R48, R6, -INF , !P0 ;  /* 0xff80000006307808 */ /* 0x000fe20004000000 */
[----:B-1----:R-:W-:Y:S01]  /*ec40*/  FMUL.FTZ R2, R27, c[0x0][0x2ec] ;  /* 0x0000bb001b027a20 */ /* 0x002fe20000410000 */
[----:B------:R-:W-:Y:S01]  /*ec50*/  FSEL R43, R75, -INF , !P6 ;  /* 0xff8000004b2b7808 */ /* 0x000fe20007000000 */
[----:B------:R-:W-:Y:S01]  /*ec60*/  FMUL.FTZ R6, R94, c[0x0][0x2ec] ;  /* 0x0000bb005e067a20 */ /* 0x000fe20000410000 */
[----:B------:R-:W-:Y:S01]  /*ec70*/  FSEL R47, R69, -INF , !P5 ;  /* 0xff800000452f7808 */ /* 0x000fe20006800000 */
[----:B------:R1:W3:Y:S01]  /*ec80*/  MUFU.TANH R27, R2 ;  /* 0x00000002001b7308 */ /* 0x0002e20000002400 */
[----:B--2---:R-:W-:-:S07]  /*ec90*/  FMUL.FTZ R5, R37, c[0x0][0x2ec] ;  /* 0x0000bb0025057a20 */ /* 0x004fce0000410000 */
[----:B------:R2:W-:Y:S01]  /*eca0*/  MUFU.TANH R75, R5 ;  /* 0x00000005004b7308 */ /* 0x0005e20000002400 */
[----:B-1----:R-:W-:-:S07]  /*ecb0*/  IADD3 R2, R0, 0x8, RZ ;  /* 0x0000000800027810 */ /* 0x002fce0007ffe0ff */
[----:B------:R-:W-:Y:S01]  /*ecc0*/  MUFU.TANH R7, R6 ;  /* 0x0000000600077308 */ /* 0x000fe20000002400 */
[C---:B------:R-:W-:Y:S02]  /*ecd0*/  ISETP.GE.AND P3, PT, R2.reuse, R242, PT ;  /* 0x000000f20200720c */ /* 0x040fe40003f66270 */
[C---:B------:R-:W-:Y:S02]  /*ece0*/  ISETP.GE.AND P2, PT, R2.reuse, R241, PT ;  /* 0x000000f10200720c */ /* 0x040fe40003f46270 */
[C---:B------:R-:W-:Y:S01]  /*ecf0*/  ISETP.GE.AND P1, PT, R2.reuse, R240, PT ;  /* 0x000000f00200720c */ /* 0x040fe20003f26270 */
[----:B--2---:R-:W-:Y:S01]  /*ed00*/  FMUL.FTZ R5, R57, c[0x0][0x2ec] ;  /* 0x0000bb0039057a20 */ /* 0x004fe20000410000 */
[C---:B------:R-:W-:Y:S02]  /*ed10*/  ISETP.GE.AND P0, PT, R2.reuse, R239, PT ;  /* 0x000000ef0200720c */ /* 0x040fe40003f06270 */
[----:B------:R-:W-:Y:S01]  /*ed20*/  ISETP.LT.OR P6, PT, R2, R238, P3 ;  /* 0x000000ee0200720c */ /* 0x000fe20001fc1670 */
[----:B------:R1:W-:Y:S01]  /*ed30*/  MUFU.TANH R53, R5 ;  /* 0x0000000500357308 */ /* 0x0003e20000002400 */
[----:B------:R-:W-:Y:S01]  /*ed40*/  ISETP.NE.AND P3, PT, R4, RZ, PT ;  /* 0x000000ff0400720c */ /* 0x000fe20003f65270 */
[----:B------:R-:W-:Y:S01]  /*ed50*/  FMUL.FTZ R4, R38, c[0x0][0x2ec] ;  /* 0x0000bb0026047a20 */ /* 0x000fe20000410000 */
[----:B------:R-:W-:-:S02]  /*ed60*/  ISETP.LT.OR P5, PT, R2, R237, P2 ;  /* 0x000000ed0200720c */ /* 0x000fc400017a1670 */
[C---:B------:R-:W-:Y:S02]  /*ed70*/  ISETP.LT.OR P1, PT, R2.reuse, R236, P1 ;  /* 0x000000ec0200720c */ /* 0x040fe40000f21670 */
[----:B------:R-:W-:Y:S01]  /*ed80*/  ISETP.LT.OR P4, PT, R2, R235, P0 ;  /* 0x000000eb0200720c */ /* 0x000fe20000781670 */
[----:B------:R2:W4:Y:S01]  /*ed90*/  MUFU.TANH R8, R4 ;  /* 0x0000000400087308 */ /* 0x0005220000002400 */
[----:B------:R-:W-:Y:S02]  /*eda0*/  IADD3 R2, R0, 0x9, RZ ;  /* 0x0000000900027810 */ /* 0x000fe40007ffe0ff */
[----:B------:R-:W-:Y:S02]  /*edb0*/  ISETP.NE.AND P2, PT, R3, RZ, PT ;  /* 0x000000ff0300720c */ /* 0x000fe40003f45270 */
[----:B------:R-:W-:Y:S02]  /*edc0*/  FSEL R49, R74, -INF , !P3 ;  /* 0xff8000004a317808 */ /* 0x000fe40005800000 */
[----:B------:R-:W-:Y:S01]  /*edd0*/  ISETP.GE.AND P3, PT, R2, R242, PT ;  /* 0x000000f20200720c */ /* 0x000fe20003f66270 */
[----:B-1----:R-:W-:Y:S01]  /*ede0*/  FMUL.FTZ R5, R58, c[0x0][0x2ec] ;  /* 0x0000bb003a057a20 */ /* 0x002fe20000410000 */
[----:B------:R-:W-:-:S02]  /*edf0*/  P2R R3, PR, RZ, 0x2 ;  /* 0x00000002ff037803 */ /* 0x000fc40000000000 */
[----:B------:R-:W-:Y:S02]  /*ee00*/  FSEL R52, R68, -INF , !P2 ;  /* 0xff80000044347808 */ /* 0x000fe40005000000 */
[C---:B------:R-:W-:Y:S02]  /*ee10*/  ISETP.GE.AND P2, PT, R2.reuse, R241, PT ;  /* 0x000000f10200720c */ /* 0x040fe40003f46270 */
[C---:B------:R-:W-:Y:S01]  /*ee20*/  ISETP.GE.AND P1, PT, R2.reuse, R240, PT ;  /* 0x000000f00200720c */ /* 0x040fe20003f26270 */
[----:B--2---:R-:W-:Y:S01]  /*ee30*/  FMUL.FTZ R4, R39, c[0x0][0x2ec] ;  /* 0x0000bb0027047a20 */ /* 0x004fe20000410000 */
[C---:B------:R-:W-:Y:S02]  /*ee40*/  ISETP.GE.AND P0, PT, R2.reuse, R239, PT ;  /* 0x000000ef0200720c */ /* 0x040fe40003f06270 */
[----:B------:R-:W-:Y:S01]  /*ee50*/  FSEL R38, R13, -INF , !P6 ;  /* 0xff8000000d267808 */ /* 0x000fe20007000000 */
[----:B------:R1:W-:Y:S01]  /*ee60*/  MUFU.TANH R54, R4 ;  /* 0x0000000400367308 */ /* 0x0003e20000002400 */
[----:B------:R-:W-:-:S02]  /*ee70*/  ISETP.LT.OR P6, PT, R2, R238, P3 ;  /* 0x000000ee0200720c */ /* 0x000fc40001fc1670 */
[----:B------:R-:W-:Y:S02]  /*ee80*/  FSEL R44, R10, -INF , !P5 ;  /* 0xff8000000a2c7808 */ /* 0x000fe40006800000 */
[----:B------:R-:W-:Y:S01]  /*ee90*/  ISETP.NE.AND P3, PT, R3, RZ, PT ;  /* 0x000000ff0300720c */ /* 0x000fe20003f65270 */
[----:B------:R-:W-:Y:S01]  /*eea0*/  FMUL.FTZ R3, R56, c[0x0][0x2ec] ;  /* 0x0000bb0038037a20 */ /* 0x000fe20000410000 */
[C---:B------:R-:W-:Y:S02]  /*eeb0*/  ISETP.LT.OR P5, PT, R2.reuse, R237, P2 ;  /* 0x000000ed0200720c */ /* 0x040fe400017a1670 */
[C---:B------:R-:W-:Y:S01]  /*eec0*/  ISETP.LT.OR P1, PT, R2.reuse, R236, P1 ;  /* 0x000000ec0200720c */ /* 0x040fe20000f21670 */
[----:B------:R2:W2:Y:S01]  /*eed0*/  MUFU.TANH R24, R3 ;  /* 0x0000000300187308 */ /* 0x0004a20000002400 */
[----:B------:R-:W-:Y:S02]  /*eee0*/  ISETP.LT.OR P0, PT, R2, R235, P0 ;  /* 0x000000eb0200720c */ /* 0x000fe40000701670 */
[----:B------:R-:W-:-:S02]  /*eef0*/  IADD3 R2, R0, 0x10, RZ ;  /* 0x0000001000027810 */ /* 0x000fc40007ffe0ff */
[----:B------:R-:W-:Y:S02]  /*ef00*/  FSEL R46, R14, -INF , !P3 ;  /* 0xff8000000e2e7808 */ /* 0x000fe40005800000 */
[----:B-1----:R-:W-:Y:S01]  /*ef10*/  P2R R4, PR, RZ, 0x2 ;  /* 0x00000002ff047803 */ /* 0x002fe20000000000 */
[----:B------:R-:W1:Y:S01]  /*ef20*/  MUFU.TANH R14, R5 ;  /* 0x00000005000e7308 */ /* 0x000e620000002400 */
[C---:B------:R-:W-:Y:S02]  /*ef30*/  ISETP.GE.AND P3, PT, R2.reuse, R242, PT ;  /* 0x000000f20200720c */ /* 0x040fe40003f66270 */
[C---:B------:R-:W-:Y:S02]  /*ef40*/  ISETP.GE.AND P2, PT, R2.reuse, R241, PT ;  /* 0x000000f10200720c */ /* 0x040fe40003f46270 */
[----:B------:R-:W-:Y:S02]  /*ef50*/  ISETP.GE.AND P1, PT, R2, R240, PT ;  /* 0x000000f00200720c */ /* 0x000fe40003f26270 */
[----:B------:R-:W-:-:S02]  /*ef60*/  FSEL R37, R112, -INF , !P6 ;  /* 0xff80000070257808 */ /* 0x000fc40007000000 */
[----:B--2---:R-:W-:Y:S02]  /*ef70*/  P2R R3, PR, RZ, 0x1 ;  /* 0x00000001ff037803 */ /* 0x004fe40000000000 */
[----:B------:R-:W-:Y:S02]  /*ef80*/  ISETP.GE.AND P0, PT, R2, R239, PT ;  /* 0x000000ef0200720c */ /* 0x000fe40003f06270 */
[----:B------:R-:W-:Y:S02]  /*ef90*/  FSEL R50, R12, -INF , !P4 ;  /* 0xff8000000c327808 */ /* 0x000fe40006000000 */
[----:B------:R-:W-:Y:S01]  /*efa0*/  FSEL R42, R86, -INF , !P5 ;  /* 0xff800000562a7808 */ /* 0x000fe20006800000 */
[----:B------:R-:W-:Y:S01]  /*efb0*/  IMAD.MOV.U32 R86, RZ, RZ, R128 ;  /* 0x000000ffff567224 */ /* 0x000fe200078e0080 */
[----:B------:R-:W-:Y:S02]  /*efc0*/  ISETP.LT.OR P6, PT, R2, R238, P3 ;  /* 0x000000ee0200720c */ /* 0x000fe40001fc1670 */
[----:B------:R-:W-:Y:S01]  /*efd0*/  ISETP.NE.AND P3, PT, R4, RZ, PT ;  /* 0x000000ff0400720c */ /* 0x000fe20003f65270 */
[----:B------:R-:W-:Y:S01]  /*efe0*/  FMUL.FTZ R4, R59, c[0x0][0x2ec] ;  /* 0x0000bb003b047a20 */ /* 0x000fe20000410000 */
[----:B------:R-:W-:-:S02]  /*eff0*/  ISETP.LT.OR P5, PT, R2, R237, P2 ;  /* 0x000000ed0200720c */ /* 0x000fc400017a1670 */
[C---:B------:R-:W-:Y:S01]  /*f000*/  ISETP.LT.OR P1, PT, R2.reuse, R236, P1 ;  /* 0x000000ec0200720c */ /* 0x040fe20000f21670 */
[----:B------:R2:W1:Y:S01]  /*f010*/  MUFU.TANH R35, R4 ;  /* 0x0000000400237308 */ /* 0x0004620000002400 */
[----:B------:R-:W-:Y:S02]  /*f020*/  ISETP.LT.OR P4, PT, R2, R235, P0 ;  /* 0x000000eb0200720c */ /* 0x000fe40000781670 */
[----:B------:R-:W-:Y:S02]  /*f030*/  IADD3 R2, R0, 0x11, RZ ;  /* 0x0000001100027810 */ /* 0x000fe40007ffe0ff */
[----:B------:R-:W-:Y:S02]  /*f040*/  ISETP.NE.AND P2, PT, R3, RZ, PT ;  /* 0x000000ff0300720c */ /* 0x000fe40003f45270 */
[----:B------:R-:W-:Y:S01]  /*f050*/  FSEL R39, R91, -INF , !P3 ;  /* 0xff8000005b277808 */ /* 0x000fe20005800000 */
[----:B------:R-:W-:Y:S01]  /*f060*/  IMAD.MOV.U32 R91, RZ, RZ, R129 ;  /* 0x000000ffff5b7224 */ /* 0x000fe200078e0081 */
[----:B------:R-:W-:-:S02]  /*f070*/  ISETP.GE.AND P3, PT, R2, R242, PT ;  /* 0x000000f20200720c */ /* 0x000fc40003f66270 */
[----:B------:R-:W-:Y:S02]  /*f080*/  P2R R3, PR, RZ, 0x2 ;  /* 0x00000002ff037803 */ /* 0x000fe40000000000 */
[----:B------:R-:W-:Y:S02]  /*f090*/  FSEL R51, R85, -INF , !P2 ;  /* 0xff80000055337808 */ /* 0x000fe40005000000 */
[----:B------:R-:W-:Y:S01]  /*f0a0*/  ISETP.GE.AND P2, PT, R2, R241, PT ;  /* 0x000000f10200720c */ /* 0x000fe20003f46270 */
[----:B--2---:R-:W-:Y:S01]  /*f0b0*/  FMUL.FTZ R4, R92, c[0x0][0x2ec] ;  /* 0x0000bb005c047a20 */ /* 0x004fe20000410000 */
[----:B------:R-:W-:Y:S01]  /*f0c0*/  FSEL R5, R82, -INF , !P6 ;  /* 0xff80000052057808 */ /* 0x000fe20007000000 */
[----:B------:R-:W-:Y:S01]  /*f0d0*/  IMAD.MOV.U32 R92, RZ, RZ, R133 ;  /* 0x000000ffff5c7224 */ /* 0x000fe200078e0085 */
[C---:B------:R-:W-:Y:S01]  /*f0e0*/  ISETP.GE.AND P1, PT, R2.reuse, R240, PT ;  /* 0x000000f00200720c */ /* 0x040fe20003f26270 */
[----:B------:R2:W1:Y:S01]  /*f0f0*/  MUFU.TANH R25, R4 ;  /* 0x0000000400197308 */ /* 0x0004620000002400 */
[C---:B------:R-:W-:Y:S01]  /*f100*/  ISETP.GE.AND P0, PT, R2.reuse, R239, PT ;  /* 0x000000ef0200720c */ /* 0x040fe20003f06270 */
[----:B------:R1:W-:Y:S01]  /*f110*/  STL [R1+0x64], R5 ;  /* 0x0000640501007387 */ /* 0x0003e20000100800 */
[----:B------:R-:W-:-:S02]  /*f120*/  ISETP.LT.OR P6, PT, R2, R238, P3 ;  /* 0x000000ee0200720c */ /* 0x000fc40001fc1670 */
[----:B------:R-:W-:Y:S01]  /*f130*/  ISETP.NE.AND P3, PT, R3, RZ, PT ;  /* 0x000000ff0300720c */ /* 0x000fe20003f65270 */
[----:B------:R-:W-:Y:S01]  /*f140*/  FMUL.FTZ R3, R93, c[0x0][0x2ec] ;  /* 0x0000bb005d037a20 */ /* 0x000fe20000410000 */
[----:B------:R-:W-:Y:S02]  /*f150*/  FSEL R68, R66, -INF , !P5 ;  /* 0xff80000042447808 */ /* 0x000fe40006800000 */
[C---:B------:R-:W-:Y:S01]  /*f160*/  ISETP.LT.OR P5, PT, R2.reuse, R237, P2 ;  /* 0x000000ed0200720c */ /* 0x040fe200017a1670 */
[----:B------:R1:W-:Y:S01]  /*f170*/  MUFU.TANH R36, R3 ;  /* 0x0000000300247308 */ /* 0x0003e20000002400 */
[C---:B------:R-:W-:Y:S02]  /*f180*/  ISETP.LT.OR P1, PT, R2.reuse, R236, P1 ;  /* 0x000000ec0200720c */ /* 0x040fe40000f21670 */
[----:B------:R-:W-:Y:S02]  /*f190*/  ISETP.LT.OR P0, PT, R2, R235, P0 ;  /* 0x000000eb0200720c */ /* 0x000fe40000701670 */
[----:B------:R-:W-:-:S02]  /*f1a0*/  IADD3 R2, R0, 0x18, RZ ;  /* 0x0000001800027810 */ /* 0x000fc40007ffe0ff */
[----:B------:R-:W-:Y:S02]  /*f1b0*/  FSEL R10, R81, -INF , !P3 ;  /* 0xff800000510a7808 */ /* 0x000fe40005800000 */
[----:B------:R-:W-:Y:S02]  /*f1c0*/  FSEL R6, R65, -INF , !P4 ;  /* 0xff80000041067808 */ /* 0x000fe40006000000 */
[----:B--2---:R-:W-:Y:S01]  /*f1d0*/  P2R R4, PR, RZ, 0x2 ;  /* 0x00000002ff047803 */ /* 0x004fe20000000000 */
[----:B------:R-:W-:Y:S01]  /*f1e0*/  STL [R1+0x84], R10 ;  /* 0x0000840a01007387 */ /* 0x000fe20000100800 */
[C---:B------:R-:W-:Y:S02]  /*f1f0*/  ISETP.GE.AND P3, PT, R2.reuse, R242, PT ;  /* 0x000000f20200720c */ /* 0x040fe40003f66270 */
[C---:B------:R-:W-:Y:S01]  /*f200*/  ISETP.GE.AND P2, PT, R2.reuse, R241, PT ;  /* 0x000000f10200720c */ /* 0x040fe20003f46270 */
[----:B------:R2:W-:Y:S01]  /*f210*/  STL [R1+0x90], R6 ;  /* 0x0000900601007387 */ /* 0x0005e20000100800 */
[----:B-1----:R-:W-:Y:S01]  /*f220*/  P2R R3, PR, RZ, 0x1 ;  /* 0x00000001ff037803 */ /* 0x002fe20000000000 */
[----:B------:R-:W-:Y:S01]  /*f230*/  FMUL.FTZ R5, R95, c[0x0][0x2ec] ;  /* 0x0000bb005f057a20 */ /* 0x000fe20000410000 */
[----:B------:R-:W-:-:S02]  /*f240*/  ISETP.GE.AND P1, PT, R2, R240, PT ;  /* 0x000000f00200720c */ /* 0x000fc40003f26270 */
[C---:B------:R-:W-:Y:S01]  /*f250*/  ISETP.GE.AND P0, PT, R2.reuse, R239, PT ;  /* 0x000000ef0200720c */ /* 0x040fe20003f06270 */
[----:B------:R-:W-:Y:S01]  /*f260*/  MUFU.TANH R34, R5 ;  /* 0x0000000500227308 */ /* 0x000fe20000002400 */
[----:B------:R-:W-:Y:S02]  /*f270*/  FSEL R58, R115, -INF , !P6 ;  /* 0xff800000733a7808 */ /* 0x000fe40007000000 */
[----:B------:R-:W-:Y:S02]  /*f280*/  ISETP.LT.OR P6, PT, R2, R238, P3 ;  /* 0x000000ee0200720c */ /* 0x000fe40001fc1670 */
[----:B------:R-:W-:Y:S01]  /*f290*/  ISETP.NE.AND P3, PT, R4, RZ, PT ;  /* 0x000000ff0400720c */ /* 0x000fe20003f65270 */
[----:B------:R-:W-:Y:S01]  /*f2a0*/  FMUL.FTZ R4, R96, c[0x0][0x2ec] ;  /* 0x0000bb0060047a20 */ /* 0x000fe20000410000 */
[C---:B------:R-:W-:Y:S02]  /*f2b0*/  ISETP.LT.OR P1, PT, R2.reuse, R236, P1 ;  /* 0x000000ec0200720c */ /* 0x040fe40000f21670 */
[----:B------:R-:W-:Y:S01]  /*f2c0*/  ISETP.LT.OR P4, PT, R2, R235, P0 ;  /* 0x000000eb0200720c */ /* 0x000fe20000781670 */
[----:B------:R1:W1:Y:S01]  /*f2d0*/  MUFU.TANH R23, R4 ;  /* 0x0000000400177308 */ /* 0x0002620000002400 */
[----:B------:R-:W-:-:S02]  /*f2e0*/  FSEL R74, R114, -INF , !P3 ;  /* 0xff800000724a7808 */ /* 0x000fc40005800000 */
[----:B------:R-:W-:Y:S02]  /*f2f0*/  FSEL R65, R79, -INF , !P6 ;  /* 0xff8000004f417808 */ /* 0x000fe40007000000 */
[----:B--2---:R-:W-:Y:S02]  /*f300*/  FSEL R6, R90, -INF , !P5 ;  /* 0xff8000005a067808 */ /* 0x004fe40006800000 */
[----:B------:R-:W-:Y:S02]  /*f310*/  ISETP.LT.OR P5, PT, R2, R237, P2 ;  /* 0x000000ed0200720c */ /* 0x000fe400017a1670 */
[----:B------:R-:W-:Y:S01]  /*f320*/  ISETP.NE.AND P2, PT, R3, RZ, PT ;  /* 0x000000ff0300720c */ /* 0x000fe20003f45270 */
[----:B------:R-:W-:Y:S01]  /*f330*/  STL [R1+0x60], R6 ;  /* 0x0000600601007387 */ /* 0x000fe20000100800 */
[----:B------:R-:W-:Y:S01]  /*f340*/  IADD3 R2, R0, 0x19, RZ ;  /* 0x0000001900027810 */ /* 0x000fe20007ffe0ff */
[----:B-1----:R-:W-:Y:S01]  /*f350*/  FMUL.FTZ R4, R97, c[0x0][0x2ec] ;  /* 0x0000bb0061047a20 */ /* 0x002fe20000410000 */
[----:B------:R-:W-:-:S02]  /*f360*/  P2R R3, PR, RZ, 0x2 ;  /* 0x00000002ff037803 */ /* 0x000fc40000000000 */
[----:B------:R-:W-:Y:S01]  /*f370*/  ISETP.GE.AND P3, PT, R2, R242, PT ;  /* 0x000000f20200720c */ /* 0x000fe20003f66270 */
[----:B------:R1:W-:Y:S01]  /*f380*/  MUFU.TANH R26, R4 ;  /* 0x00000004001a7308 */ /* 0x0003e20000002400 */
[----:B------:R-:W-:Y:S02]  /*f390*/  FSEL R5, R84, -INF , !P2 ;  /* 0xff80000054057808 */ /* 0x000fe40005000000 */
[C---:B------:R-:W-:Y:S02]  /*f3a0*/  ISETP.GE.AND P2, PT, R2.reuse, R241, PT ;  /* 0x000000f10200720c */ /* 0x040fe40003f46270 */
[C---:B------:R-:W-:Y:S01]  /*f3b0*/  ISETP.GE.AND P1, PT, R2.reuse, R240, PT ;  /* 0x000000f00200720c */ /* 0x040fe20003f26270 */
[----:B------:R2:W-:Y:S01]  /*f3c0*/  STL [R1+0x8c], R5 ;  /* 0x00008c0501007387 */ /* 0x0005e20000100800 */
[----:B------:R-:W-:Y:S02]  /*f3d0*/  ISETP.GE.AND P0, PT, R2, R239, PT ;  /* 0x000000ef0200720c */ /* 0x000fe40003f06270 */
[----:B------:R-:W-:-:S02]  /*f3e0*/  FSEL R127, R62, -INF , !P5 ;  /* 0xff8000003e7f7808 */ /* 0x000fc40006800000 */
[----:B------:R-:W-:Y:S02]  /*f3f0*/  ISETP.LT.OR P6, PT, R2, R238, P3 ;  /* 0x000000ee0200720c */ /* 0x000fe40001fc1670 */
[----:B------:R-:W-:Y:S01]  /*f400*/  ISETP.NE.AND P3, PT, R3, RZ, PT ;  /* 0x000000ff0300720c */ /* 0x000fe20003f65270 */
[----:B------:R-:W-:Y:S01]  /*f410*/  FMUL.FTZ R3, R98, c[0x0][0x2ec] ;  /* 0x0000bb0062037a20 */ /* 0x000fe20000410000 */
[C---:B------:R-:W-:Y:S02]  /*f420*/  ISETP.LT.OR P5, PT, R2.reuse, R237, P2 ;  /* 0x000000ed0200720c */ /* 0x040fe400017a1670 */
[C---:B------:R-:W-:Y:S01]  /*f430*/  ISETP.LT.OR P1, PT, R2.reuse, R236, P1 ;  /* 0x000000ec0200720c */ /* 0x040fe20000f21670 */
[----:B------:R3:W3:Y:S01]  /*f440*/  MUFU.TANH R13, R3 ;  /* 0x00000003000d7308 */ /* 0x0006e20000002400 */
[----:B------:R-:W-:Y:S02]  /*f450*/  ISETP.LT.OR P0, PT, R2, R235, P0 ;  /* 0x000000eb0200720c */ /* 0x000fe40000701670 */
[----:B------:R-:W-:-:S02]  /*f460*/  IADD3 R2, R0, 0x20, RZ ;  /* 0x0000002000027810 */ /* 0x000fc40007ffe0ff */
[----:B------:R-:W-:Y:S02]  /*f470*/  FSEL R69, R67, -INF , !P3 ;  /* 0xff80000043457808 */ /* 0x000fe40005800000 */
[C---:B------:R-:W-:Y:S02]  /*f480*/  ISETP.GE.AND P3, PT, R2.reuse, R242, PT ;  /* 0x000000f20200720c */ /* 0x040fe40003f66270 */
[----:B-1----:R-:W-:Y:S02]  /*f490*/  P2R R4, PR, RZ, 0x2 ;  /* 0x00000002ff047803 */ /* 0x002fe40000000000 */
[C---:B------:R-:W-:Y:S02]  /*f4a0*/  ISETP.GE.AND P2, PT, R2.reuse, R241, PT ;  /* 0x000000f10200720c */ /* 0x040fe40003f46270 */
[----:B------:R-:W-:Y:S01]  /*f4b0*/  ISETP.GE.AND P1, PT, R2, R240, PT ;  /* 0x000000f00200720c */ /* 0x000fe20003f26270 */
[----:B--2---:R-:W-:Y:S01]  /*f4c0*/  FMUL.FTZ R5, R99, c[0x0][0x2ec] ;  /* 0x0000bb0063057a20 */ /* 0x004fe20000410000 */
[----:B------:R-:W-:-:S02]  /*f4d0*/  FSEL R66, R113, -INF , !P6 ;  /* 0xff80000071427808 */ /* 0x000fc40007000000 */
[----:B---3--:R-:W-:Y:S01]  /*f4e0*/  P2R R3, PR, RZ, 0x1 ;  /* 0x00000001ff037803 */ /* 0x008fe20000000000 */
[----:B------:R1:W2:Y:S01]  /*f4f0*/  MUFU.TANH R22, R5 ;  /* 0x0000000500167308 */ /* 0x0002a20000002400 */
[C---:B------:R-:W-:Y:S02]  /*f500*/  ISETP.GE.AND P0, PT, R2.reuse, R239, PT ;  /* 0x000000ef0200720c */ /* 0x040fe40003f06270 */
[----:B------:R-:W-:Y:S02]  /*f510*/  ISETP.LT.OR P6, PT, R2, R238, P3 ;  /* 0x000000ee0200720c */ /* 0x000fe40001fc1670 */
[----:B------:R-:W-:Y:S02]  /*f520*/  FSEL R6, R60, -INF , !P4 ;  /* 0xff8000003c067808 */ /* 0x000fe40006000000 */
[----:B------:R-:W-:Y:S02]  /*f530*/  FSEL R57, R83, -INF , !P5 ;  /* 0xff80000053397808 */ /* 0x000fe40006800000 */
[----:B------:R-:W-:Y:S01]  /*f540*/  ISETP.NE.AND P3, PT, R4, RZ, PT ;  /* 0x000000ff0400720c */ /* 0x000fe20003f65270 */
[----:B------:R-:W-:Y:S01]  /*f550*/  FMUL.FTZ R4, R100, c[0x0][0x2ec] ;  /* 0x0000bb0064047a20 */ /* 0x000fe20000410000 */
[C---:B------:R-:W-:Y:S01]  /*f560*/  ISETP.LT.OR P5, PT, R2.reuse, R237, P2 ;  /* 0x000000ed0200720c */ /* 0x040fe200017a1670 */
[----:B------:R3:W-:Y:S01]  /*f570*/  STL [R1+0x88], R6 ;  /* 0x0000880601007387 */ /* 0x0007e20000100800 */
[C---:B------:R-:W-:Y:S01]  /*f580*/  ISETP.LT.OR P1, PT, R2.reuse, R236, P1 ;  /* 0x000000ec0200720c */ /* 0x040fe20000f21670 */
[----:B------:R2:W2:Y:S01]  /*f590*/  MUFU.TANH R21, R4 ;  /* 0x0000000400157308 */ /* 0x0004a20000002400 */
[----:B------:R-:W-:Y:S01]  /*f5a0*/  ISETP.LT.OR P4, PT, R2, R235, P0 ;  /* 0x000000eb0200720c */ /* 0x000fe20000781670 */
[----:B-1----:R-:W-:Y:S01]  /*f5b0*/  FMUL.FTZ R5, R103, c[0x0][0x2ec] ;  /* 0x0000bb0067057a20 */ /* 0x002fe20000410000 */
[----:B------:R-:W-:-:S02]  /*f5c0*/  ISETP.NE.AND P2, PT, R3, RZ, PT ;  /* 0x000000ff0300720c */ /* 0x000fc40003f45270 */
[----:B------:R-:W-:Y:S02]  /*f5d0*/  IADD3 R2, R0, 0x21, RZ ;  /* 0x0000002100027810 */ /* 0x000fe40007ffe0ff */
[----:B------:R-:W-:Y:S01]  /*f5e0*/  FSEL R60, R88, -INF , !P3 ;  /* 0xff800000583c7808 */ /* 0x000fe20005800000 */
[----:B------:R1:W-:Y:S01]  /*f5f0*/  MUFU.TANH R30, R5 ;  /* 0x00000005001e7308 */ /* 0x0003e20000002400 */
[----:B------:R-:W-:Y:S02]  /*f600*/  P2R R3, PR, RZ, 0x2 ;  /* 0x00000002ff037803 */ /* 0x000fe40000000000 */
[----:B------:R-:W-:Y:S02]  /*f610*/  ISETP.GE.AND P3, PT, R2, R242, PT ;  /* 0x000000f20200720c */ /* 0x000fe40003f66270 */
[----:B------:R-:W-:Y:S02]  /*f620*/  FSEL R62, R78, -INF , !P2 ;  /* 0xff8000004e3e7808 */ /* 0x000fe40005000000 */
[C---:B------:R-:W-:Y:S01]  /*f630*/  ISETP.GE.AND P2, PT, R2.reuse, R241, PT ;  /* 0x000000f10200720c */ /* 0x040fe20003f46270 */
[----:B--2---:R-:W-:Y:S01]  /*f640*/  FMUL.FTZ R4, R101, c[0x0][0x2ec] ;  /* 0x0000bb0065047a20 */ /* 0x004fe20000410000 */
[----:B------:R-:W-:-:S02]  /*f650*/  ISETP.GE.AND P1, PT, R2, R240, PT ;  /* 0x000000f00200720c */ /* 0x000fc40003f26270 */
[----:B------:R-:W-:Y:S01]  /*f660*/  ISETP.GE.AND P0, PT, R2, R239, PT ;  /* 0x000000ef0200720c */ /* 0x000fe20003f06270 */
[----:B------:R2:W-:Y:S01]  /*f670*/  MUFU.TANH R33, R4 ;  /* 0x0000000400217308 */ /* 0x0005e20000002400 */
[----:B------:R-:W-:Y:S02]  /*f680*/  FSEL R121, R64, -INF , !P6 ;  /* 0xff80000040797808 */ /* 0x000fe40007000000 */
[----:B------:R-:W-:Y:S01]  /*f690*/  FSEL R79, R55, -INF , !P5 ;  /* 0xff800000374f7808 */ /* 0x000fe20006800000 */
[----:B-1----:R-:W-:Y:S01]  /*f6a0*/  FMUL.FTZ R5, R104, c[0x0][0x2ec] ;  /* 0x0000bb0068057a20 */ /* 0x002fe20000410000 */
[C---:B------:R-:W-:Y:S02]  /*f6b0*/  ISETP.LT.OR P6, PT, R2.reuse, R238, P3 ;  /* 0x000000ee0200720c */ /* 0x040fe40001fc1670 */
[----:B------:R-:W-:Y:S02]  /*f6c0*/  ISETP.NE.AND P3, PT, R3, RZ, PT ;  /* 0x000000ff0300720c */ /* 0x000fe40003f65270 */
[----:B------:R-:W-:-:S02]  /*f6d0*/  ISETP.LT.OR P5, PT, R2, R237, P2 ;  /* 0x000000ed0200720c */ /* 0x000fc400017a1670 */
[C---:B------:R-:W-:Y:S02]  /*f6e0*/  ISETP.LT.OR P1, PT, R2.reuse, R236, P1 ;  /* 0x000000ec0200720c */ /* 0x040fe40000f21670 */
[----:B------:R-:W-:Y:S02]  /*f6f0*/  ISETP.LT.OR P0, PT, R2, R235, P0 ;  /* 0x000000eb0200720c */ /* 0x000fe40000701670 */
[----:B------:R-:W-:Y:S01]  /*f700*/  IADD3 R2, R0, 0x28, RZ ;  /* 0x0000002800027810 */ /* 0x000fe20007ffe0ff */
[----:B--2---:R-:W-:Y:S01]  /*f710*/  FMUL.FTZ R4, R102, c[0x0][0x2ec] ;  /* 0x0000bb0066047a20 */ /* 0x004fe20000410000 */
[----:B------:R-:W-:Y:S02]  /*f720*/  FSEL R101, R61, -INF , !P3 ;  /* 0xff8000003d657808 */ /* 0x000fe40005800000 */
[----:B------:R-:W-:Y:S01]  /*f730*/  P2R R3, PR, RZ, 0x1 ;  /* 0x00000001ff037803 */ /* 0x000fe20000000000 */
[----:B------:R1:W2:Y:S01]  /*f740*/  MUFU.TANH R12, R4 ;  /* 0x00000004000c7308 */ /* 0x0002a20000002400 */
[----:B------:R-:W-:-:S02]  /*f750*/  ISETP.GE.AND P3, PT, R2, R242, PT ;  /* 0x000000f20200720c */ /* 0x000fc40003f66270 */
[C---:B------:R-:W-:Y:S02]  /*f760*/  ISETP.GE.AND P2, PT, R2.reuse, R241, PT ;  /* 0x000000f10200720c */ /* 0x040fe40003f46270 */
[----:B------:R-:W-:Y:S02]  /*f770*/  ISETP.GE.AND P0, PT, R2, R239, PT ;  /* 0x000000ef0200720c */ /* 0x000fe40003f06270 */
[----:B------:R-:W-:Y:S02]  /*f780*/  FSEL R120, R89, -INF , !P6 ;  /* 0xff80000059787808 */ /* 0x000fe40007000000 */
[----:B---3--:R-:W-:Y:S02]  /*f790*/  FSEL R6, R15, -INF , !P4 ;  /* 0xff8000000f067808 */ /* 0x008fe40006000000 */
[----:B------:R-:W-:Y:S01]  /*f7a0*/  FSEL R59, R80, -INF , !P5 ;  /* 0xff800000503b7808 */ /* 0x000fe20006800000 */
[----:B------:R3:W2:Y:S01]  /*f7b0*/  MUFU.TANH R15, R5 ;  /* 0x00000005000f7308 */ /* 0x0006a20000002400 */
[C---:B------:R-:W-:Y:S01]  /*f7c0*/  ISETP.LT.OR P6, PT, R2.reuse, R238, P3 ;  /* 0x000000ee0200720c */ /* 0x040fe20001fc1670 */
[----:B------:R2:W-:Y:S01]  /*f7d0*/  STL [R1+0x94], R6 ;  /* 0x0000940601007387 */ /* 0x0005e20000100800 */
[----:B------:R-:W-:-:S02]  /*f7e0*/  ISETP.LT.OR P5, PT, R2, R237, P2 ;  /* 0x000000ed0200720c */ /* 0x000fc400017a1670 */
[----:B-1----:R-:W-:Y:S02]  /*f7f0*/  P2R R4, PR, RZ, 0x2 ;  /* 0x00000002ff047803 */ /* 0x002fe40000000000 */
[----:B------:R-:W-:Y:S02]  /*f800*/  ISETP.GE.AND P1, PT, R2, R240, PT ;  /* 0x000000f00200720c */ /* 0x000fe40003f26270 */
[----:B------:R-:W-:Y:S01]  /*f810*/  ISETP.NE.AND P3, PT, R4, RZ, PT ;  /* 0x000000ff0400720c */ /* 0x000fe20003f65270 */
[----:B------:R-:W-:Y:S01]  /*f820*/  FMUL.FTZ R4, R105, c[0x0][0x2ec] ;  /* 0x0000bb0069047a20 */ /* 0x000fe20000410000 */
[C---:B------:R-:W-:Y:S02]  /*f830*/  ISETP.LT.OR P1, PT, R2.reuse, R236, P1 ;  /* 0x000000ec0200720c */ /* 0x040fe40000f21670 */
[----:B------:R-:W-:Y:S01]  /*f840*/  ISETP.LT.OR P4, PT, R2, R235, P0 ;  /* 0x000000eb0200720c */ /* 0x000fe20000781670 */
[----:B------:R1:W-:Y:S01]  /*f850*/  MUFU.TANH R31, R4 ;  /* 0x00000004001f7308 */ /* 0x0003e20000002400 */
[----:B------:R-:W-:Y:S01]  /*f860*/  ISETP.NE.AND P2, PT, R3, RZ, PT ;  /* 0x000000ff0300720c */ /* 0x000fe20003f45270 */
[----:B---3--:R-:W-:Y:S01]  /*f870*/  FMUL.FTZ R5, R106, c[0x0][0x2ec] ;  /* 0x0000bb006a057a20 */ /* 0x008fe20000410000 */
[----:B------:R-:W-:-:S02]  /*f880*/  IADD3 R2, R0, 0x29, RZ ;  /* 0x0000002900027810 */ /* 0x000fc40007ffe0ff */
[----:B------:R-:W-:Y:S02]  /*f890*/  FSEL R208, R87, -INF , !P3 ;  /* 0xff80000057d07808 */ /* 0x000fe40005800000 */
[----:B------:R-:W-:Y:S01]  /*f8a0*/  P2R R3, PR, RZ, 0x2 ;  /* 0x00000002ff037803 */ /* 0x000fe20000000000 */
[----:B------:R3:W3:Y:S01]  /*f8b0*/  MUFU.TANH R10, R5 ;  /* 0x00000005000a7308 */ /* 0x0006e20000002400 */
[C---:B------:R-:W-:Y:S02]  /*f8c0*/  ISETP.GE.AND P3, PT, R2.reuse, R242, PT ;  /* 0x000000f20200720c */ /* 0x040fe40003f66270 */
[----:B------:R-:W-:Y:S02]  /*f8d0*/  FSEL R56, R77, -INF , !P2 ;  /* 0xff8000004d387808 */ /* 0x000fe40005000000 */
[----:B------:R-:W-:Y:S01]  /*f8e0*/  ISETP.GE.AND P2, PT, R2, R241, PT ;  /* 0x000000f10200720c */ /* 0x000fe20003f46270 */
[----:B--2---:R-:W-:Y:S01]  /*f8f0*/  FMUL.FTZ R6, R202, c[0x0][0x2ec] ;  /* 0x0000bb00ca067a20 */ /* 0x004fe20000410000 */
[C---:B------:R-:W-:Y:S01]  /*f900*/  ISETP.GE.AND P1, PT, R2.reuse, R240, PT ;  /* 0x000000f00200720c */ /* 0x040fe20003f26270 */
[----:B-1----:R-:W-:Y:S01]  /*f910*/  FMUL.FTZ R4, R107, c[0x0][0x2ec] ;  /* 0x0000bb006b047a20 */ /* 0x002fe20000410000 */
[----:B------:R-:W-:-:S02]  /*f920*/  ISETP.GE.AND P0, PT, R2, R239, PT ;  /* 0x000000ef0200720c */ /* 0x000fc40003f06270 */
[----:B------:R-:W-:Y:S02]  /*f930*/  FSEL R115, R63, -INF , !P6 ;  /* 0xff8000003f737808 */ /* 0x000fe40007000000 */
[----:B------:R-:W-:Y:S02]  /*f940*/  FSEL R102, R20, -INF , !P5 ;  /* 0xff80000014667808 */ /* 0x000fe40006800000 */
[----:B------:R-:W-:Y:S01]  /*f950*/  ISETP.LT.OR P6, PT, R2, R238, P3 ;  /* 0x000000ee0200720c */ /* 0x000fe20001fc1670 */
[----:B------:R1:W-:Y:S01]  /*f960*/  MUFU.TANH R20, R4 ;  /* 0x0000000400147308 */ /* 0x0003e20000002400 */
[----:B------:R-:W-:Y:S01]  /*f970*/  ISETP.NE.AND P3, PT, R3, RZ, PT ;  /* 0x000000ff0300720c */ /* 0x000fe20003f65270 */
[----:B---3--:R-:W-:Y:S01]  /*f980*/  FMUL.FTZ R5, R108, c[0x0][0x2ec] ;  /* 0x0000bb006c057a20 */ /* 0x008fe20000410000 */
[C---:B------:R-:W-:Y:S02]  /*f990*/  ISETP.LT.OR P5, PT, R2.reuse, R237, P2 ;  /* 0x000000ed0200720c */ /* 0x040fe400017a1670 */
[----:B------:R-:W-:-:S02]  /*f9a0*/  ISETP.LT.OR P1, PT, R2, R236, P1 ;  /* 0x000000ec0200720c */ /* 0x000fc40000f21670 */
[----:B------:R-:W-:Y:S01]  /*f9b0*/  ISETP.LT.OR P0, PT, R2, R235, P0 ;  /* 0x000000eb0200720c */ /* 0x000fe20000701670 */
[----:B------:R2:W3:Y:S01]  /*f9c0*/  MUFU.TANH R16, R5 ;  /* 0x0000000500107308 */ /* 0x0004e20000002400 */
[----:B------:R-:W-:Y:S02]  /*f9d0*/  IADD3 R2, R0, 0x30, RZ ;  /* 0x0000003000027810 */ /* 0x000fe40007ffe0ff */
[----:B------:R-:W-:Y:S02]  /*f9e0*/  FSEL R77, R32, -INF , !P3 ;  /* 0xff800000204d7808 */ /* 0x000fe40005800000 */
[----:B------:R-:W-:Y:S02]  /*f9f0*/  P2R R3, PR, RZ, 0x1 ;  /* 0x00000001ff037803 */ /* 0x000fe40000000000 */
[----:B------:R-:W-:Y:S02]  /*fa00*/  ISETP.GE.AND P3, PT, R2, R242, PT ;  /* 0x000000f20200720c */ /* 0x000fe40003f66270 */
[----:B-1----:R-:W-:-:S02]  /*fa10*/  P2R R4, PR, RZ, 0x2 ;  /* 0x00000002ff047803 */ /* 0x002fc40000000000 */
[C---:B------:R-:W-:Y:S02]  /*fa20*/  ISETP.GE.AND P2, PT, R2.reuse, R241, PT ;  /* 0x000000f10200720c */ /* 0x040fe40003f46270 */
[C---:B------:R-:W-:Y:S02]  /*fa30*/  ISETP.GE.AND P1, PT, R2.reuse, R240, PT ;  /* 0x000000f00200720c */ /* 0x040fe40003f26270 */
[----:B------:R-:W-:Y:S01]  /*fa40*/  ISETP.GE.AND P0, PT, R2, R239, PT ;  /* 0x000000ef0200720c */ /* 0x000fe20003f06270 */
[----:B--2---:R-:W-:Y:S01]  /*fa50*/  FMUL.FTZ R5, R109, c[0x0][0x2ec] ;  /* 0x0000bb006d057a20 */ /* 0x004fe20000410000 */
[----:B------:R-:W-:Y:S02]  /*fa60*/  FSEL R114, R123, -INF , !P6 ;  /* 0xff8000007b727808 */ /* 0x000fe40007000000 */
[----:B------:R-:W-:Y:S01]  /*fa70*/  FSEL R100, R11, -INF , !P4 ;  /* 0xff8000000b647808 */ /* 0x000fe20006000000 */
[----:B------:R1:W-:Y:S01]  /*fa80*/  MUFU.TANH R32, R5 ;  /* 0x0000000500207308 */ /* 0x0003e20000002400 */
[----:B------:R-:W-:-:S02]  /*fa90*/  FSEL R78, R76, -INF , !P5 ;  /* 0xff8000004c4e7808 */ /* 0x000fc40006800000 */
[----:B------:R-:W-:Y:S02]  /*faa0*/  ISETP.LT.OR P6, PT, R2, R238, P3 ;  /* 0x000000ee0200720c */ /* 0x000fe40001fc1670 */
[----:B------:R-:W-:Y:S01]  /*fab0*/  ISETP.NE.AND P3, PT, R4, RZ, PT ;  /* 0x000000ff0400720c */ /* 0x000fe20003f65270 */
[----:B------:R-:W-:Y:S01]  /*fac0*/  FMUL.FTZ R4, R110, c[0x0][0x2ec] ;  /* 0x0000bb006e047a20 */ /* 0x000fe20000410000 */
[C---:B------:R-:W-:Y:S02]  /*fad0*/  ISETP.LT.OR P5, PT, R2.reuse, R237, P2 ;  /* 0x000000ed0200720c */ /* 0x040fe400017a1670 */
[C---:B------:R-:W-:Y:S01]  /*fae0*/  ISETP.LT.OR P1, PT, R2.reuse, R236, P1 ;  /* 0x000000ec0200720c */ /* 0x040fe20000f21670 */
[----:B------:R2:W2:Y:S01]  /*faf0*/  MUFU.TANH R11, R4 ;  /* 0x00000004000b7308 */ /* 0x0004a20000002400 */
[----:B------:R-:W-:Y:S02]  /*fb00*/  ISETP.LT.OR P4, PT, R2, R235, P0 ;  /* 0x000000eb0200720c */ /* 0x000fe40000781670 */
[----:B------:R-:W-:-:S02]  /*fb10*/  IADD3 R2, R0, 0x31, RZ ;  /* 0x0000003100027810 */ /* 0x000fc40007ffe0ff */
[----:B------:R-:W-:Y:S02]  /*fb20*/  ISETP.NE.AND P2, PT, R3, RZ, PT ;  /* 0x000000ff0300720c */ /* 0x000fe40003f45270 */
[----:B-1----:R-:W-:Y:S02]  /*fb30*/  FSEL R5, R122, -INF , !P3 ;  /* 0xff8000007a057808 */ /* 0x002fe40005800000 */
[C---:B------:R-:W-:Y:S02]  /*fb40*/  ISETP.GE.AND P3, PT, R2.reuse, R242, PT ;  /* 0x000000f20200720c */ /* 0x040fe40003f66270 */
[----:B------:R-:W-:Y:S01]  /*fb50*/  P2R R3, PR, RZ, 0x2 ;  /* 0x00000002ff037803 */ /* 0x000fe20000000000 */
[----:B------:R1:W-:Y:S01]  /*fb60*/  STL [R1+0x28], R5 ;  /* 0x0000280501007387 */ /* 0x0003e20000100800 */
[----:B------:R-:W-:Y:S02]  /*fb70*/  FSEL R55, R29, -INF , !P2 ;  /* 0xff8000001d377808 */ /* 0x000fe40005000000 */
[C---:B------:R-:W-:Y:S01]  /*fb80*/  ISETP.GE.AND P2, PT, R2.reuse, R241, PT ;  /* 0x000000f10200720c */ /* 0x040fe20003f46270 */
[----:B--2---:R-:W-:Y:S01]  /*fb90*/  FMUL.FTZ R4, R111, c[0x0][0x2ec] ;  /* 0x0000bb006f047a20 */ /* 0x004fe20000410000 */
[----:B------:R-:W-:-:S02]  /*fba0*/  ISETP.GE.AND P1, PT, R2, R240, PT ;  /* 0x000000f00200720c */ /* 0x000fc40003f26270 */
[----:B------:R-:W-:Y:S02]  /*fbb0*/  ISETP.GE.AND P0, PT, R2, R239, PT ;  /* 0x000000ef0200720c */ /* 0x000fe40003f06270 */
[----:B------:R-:W-:Y:S02]  /*fbc0*/  FSEL R211, R28, -INF , !P6 ;  /* 0xff8000001cd37808 */ /* 0x000fe40007000000 */
[----:B------:R-:W-:Y:S01]  /*fbd0*/  ISETP.LT.OR P6, PT, R2, R238, P3 ;  /* 0x000000ee0200720c */ /* 0x000fe20001fc1670 */
[----:B------:R2:W-:Y:S01]  /*fbe0*/  MUFU.TANH R28, R4 ;  /* 0x00000004001c7308 */ /* 0x0005e20000002400 */
[----:B------:R-:W-:Y:S02]  /*fbf0*/  FSEL R76, R18, -INF , !P5 ;  /* 0xff800000124c7808 */ /* 0x000fe40006800000 */
[----:B------:R-:W-:Y:S01]  /*fc00*/  ISETP.NE.AND P3, PT, R3, RZ, PT ;  /* 0x000000ff0300720c */ /* 0x000fe20003f65270 */
[----:B------:R-:W-:Y:S01]  /*fc10*/  FMUL.FTZ R3, R116, c[0x0][0x2ec] ;  /* 0x0000bb0074037a20 */ /* 0x000fe20000410000 */
[----:B------:R-:W-:-:S02]  /*fc20*/  ISETP.LT.OR P5, PT, R2, R237, P2 ;  /* 0x000000ed0200720c */ /* 0x000fc400017a1670 */
[C---:B------:R-:W-:Y:S01]  /*fc30*/  ISETP.LT.OR P1, PT, R2.reuse, R236, P1 ;  /* 0x000000ec0200720c */ /* 0x040fe20000f21670 */
[----:B------:R3:W3:Y:S01]  /*fc40*/  MUFU.TANH R18, R3 ;  /* 0x0000000300127308 */ /* 0x0006e20000002400 */
[----:B------:R-:W-:Y:S02]  /*fc50*/  ISETP.LT.OR P0, PT, R2, R235, P0 ;  /* 0x000000eb0200720c */ /* 0x000fe40000701670 */
[----:B------:R-:W-:Y:S01]  /*fc60*/  IADD3 R2, R0, 0x38, RZ ;  /* 0x0000003800027810 */ /* 0x000fe20007ffe0ff */
[----:B-1----:R-:W-:Y:S01]  /*fc70*/  FMUL.FTZ R5, R117, c[0x0][0x2ec] ;  /* 0x0000bb0075057a20 */ /* 0x002fe20000410000 */
[----:B------:R-:W-:Y:S02]  /*fc80*/  FSEL R116, R19, -INF , !P3 ;  /* 0xff80000013747808 */ /* 0x000fe40005800000 */
[----:B--2---:R-:W-:Y:S01]  /*fc90*/  P2R R4, PR, RZ, 0x2 ;  /* 0x00000002ff047803 */ /* 0x004fe20000000000 */
[----:B------:R1:W-:Y:S01]  /*fca0*/  MUFU.TANH R29, R5 ;  /* 0x00000005001d7308 */ /* 0x0003e20000002400 */
[----:B------:R-:W-:-:S02]  /*fcb0*/  ISETP.GE.AND P3, PT, R2, R242, PT ;  /* 0x000000f20200720c */ /* 0x000fc40003f66270 */
[C---:B------:R-:W-:Y:S02]  /*fcc0*/  ISETP.GE.AND P2, PT, R2.reuse, R241, PT ;  /* 0x000000f10200720c */ /* 0x040fe40003f46270 */
[C---:B------:R-:W-:Y:S02]  /*fcd0*/  ISETP.GE.AND P1, PT, R2.reuse, R240, PT ;  /* 0x000000f00200720c */ /* 0x040fe40003f26270 */
[----:B---3--:R-:W-:Y:S02]  /*fce0*/  P2R R3, PR, RZ, 0x1 ;  /* 0x00000001ff037803 */ /* 0x008fe40000000000 */
[----:B------:R-:W-:Y:S02]  /*fcf0*/  ISETP.GE.AND P0, PT, R2, R239, PT ;  /* 0x000000ef0200720c */ /* 0x000fe40003f06270 */
[----:B------:R-:W-:Y:S02]  /*fd00*/  FSEL R207, R126, -INF , !P6 ;  /* 0xff8000007ecf7808 */ /* 0x000fe40007000000 */
[----:B------:R-:W-:-:S02]  /*fd10*/  FSEL R252, R124, -INF , !P5 ;  /* 0xff8000007cfc7808 */ /* 0x000fc40006800000 */
[----:B------:R-:W-:Y:S02]  /*fd20*/  ISETP.LT.OR P6, PT, R2, R238, P3 ;  /* 0x000000ee0200720c */ /* 0x000fe40001fc1670 */
[----:B-1----:R-:W-:Y:S02]  /*fd30*/  FSEL R5, R9, -INF , !P4 ;  /* 0xff80000009057808 */ /* 0x002fe40006000000 */
[----:B------:R-:W-:Y:S01]  /*fd40*/  ISETP.NE.AND P3, PT, R4, RZ, PT ;  /* 0x000000ff0400720c */ /* 0x000fe20003f65270 */
[----:B------:R-:W-:Y:S01]  /*fd50*/  FMUL.FTZ R4, R119, c[0x0][0x2ec] ;  /* 0x0000bb0077047a20 */ /* 0x000fe20000410000 */
[C---:B------:R-:W-:Y:S01]  /*fd60*/  ISETP.LT.OR P5, PT, R2.reuse, R237, P2 ;  /* 0x000000ed0200720c */ /* 0x040fe200017a1670 */
[----:B------:R1:W-:Y:S01]  /*fd70*/  STL [R1+0x98], R5 ;  /* 0x0000980501007387 */ /* 0x0003e20000100800 */
[C---:B------:R-:W-:Y:S01]  /*fd80*/  ISETP.LT.OR P1, PT, R2.reuse, R236, P1 ;  /* 0x000000ec0200720c */ /* 0x040fe20000f21670 */
[----:B------:R2:W-:Y:S01]  /*fd90*/  MUFU.TANH R19, R4 ;  /* 0x0000000400137308 */ /* 0x0005e20000002400 */
[----:B------:R-:W-:-:S02]  /*fda0*/  ISETP.LT.OR P4, PT, R2, R235, P0 ;  /* 0x000000eb0200720c */ /* 0x000fc40000781670 */
[----:B------:R-:W-:Y:S02]  /*fdb0*/  IADD3 R2, R0, 0x39, RZ ;  /* 0x0000003900027810 */ /* 0x000fe40007ffe0ff */
[----:B------:R-:W-:Y:S02]  /*fdc0*/  ISETP.NE.AND P2, PT, R3, RZ, PT ;  /* 0x000000ff0300720c */ /* 0x000fe40003f45270 */
[----:B------:R-:W-:Y:S02]  /*fdd0*/  FSEL R126, R125, -INF , !P3 ;  /* 0xff8000007d7e7808 */ /* 0x000fe40005800000 */
[----:B------:R-:W-:Y:S02]  /*fde0*/  ISETP.GE.AND P3, PT, R2, R242, PT ;  /* 0x000000f20200720c */ /* 0x000fe40003f66270 */
[----:B------:R-:W-:Y:S02]  /*fdf0*/  P2R R3, PR, RZ, 0x2 ;  /* 0x00000002ff037803 */ /* 0x000fe40000000000 */
[----:B------:R-:W-:-:S02]  /*fe00*/  FSEL R103, R27, -INF , !P2 ;  /* 0xff8000001b677808 */ /* 0x000fc40005000000 */
[----:B------:R-:W-:Y:S01]  /*fe10*/  ISETP.GE.AND P2, PT, R2, R241, PT ;  /* 0x000000f10200720c */ /* 0x000fe20003f46270 */
[----:B--2---:R-:W-:Y:S01]  /*fe20*/  FMUL.FTZ R4, R200, c[0x0][0x2ec] ;  /* 0x0000bb00c8047a20 */ /* 0x004fe20000410000 */
[C---:B------:R-:W-:Y:S02]  /*fe30*/  ISETP.GE.AND P1, PT, R2.reuse, R240, PT ;  /* 0x000000f00200720c */ /* 0x040fe40003f26270 */
[C---:B------:R-:W-:Y:S02]  /*fe40*/  ISETP.GE.AND P0, PT, R2.reuse, R239, PT ;  /* 0x000000ef0200720c */ /* 0x040fe40003f06270 */
[----:B------:R-:W-:Y:S02]  /*fe50*/  FSEL R131, R17, -INF , !P6 ;  /* 0xff80000011837808 */ /* 0x000fe40007000000 */
[----:B------:R-:W-:Y:S01]  /*fe60*/  ISETP.LT.OR P6, PT, R2, R238, P3 ;  /* 0x000000ee0200720c */ /* 0x000fe20001fc1670 */
[----:B------:R2:W-:Y:S01]  /*fe70*/  MUFU.TANH R17, R4 ;  /* 0x0000000400117308 */ /* 0x0005e20000002400 */
[----:B----4-:R-:W-:Y:S01]  /*fe80*/  FSEL R210, R8, -INF , !P5 ;  /* 0xff80000008d27808 */ /* 0x010fe20006800000 */
[----:B-1----:R-:W-:Y:S01]  /*fe90*/  FMUL.FTZ R5, R118, c[0x0][0x2ec] ;  /* 0x0000bb0076057a20 */ /* 0x002fe20000410000 */
[----:B------:R-:W-:Y:S01]  /*fea0*/  ISETP.NE.AND P3, PT, R3, RZ, PT ;  /* 0x000000ff0300720c */ /* 0x000fe20003f65270 */
[----:B------:R-:W-:Y:S01]  /*feb0*/  FMUL.FTZ R3, R201, c[0x0][0x2ec] ;  /* 0x0000bb00c9037a20 */ /* 0x000fe20000410000 */
[----:B------:R-:W-:-:S02]  /*fec0*/  ISETP.LT.OR P5, PT, R2, R237, P2 ;  /* 0x000000ed0200720c */ /* 0x000fc400017a1670 */
[C---:B------:R-:W-:Y:S01]  /*fed0*/  ISETP.LT.OR P1, PT, R2.reuse, R236, P1 ;  /* 0x000000ec0200720c */ /* 0x040fe20000f21670 */
[----:B------:R1:W-:Y:S01]  /*fee0*/  MUFU.TANH R27, R3 ;  /* 0x00000003001b7308 */ /* 0x0003e20000002400 */
[----:B------:R-:W-:Y:S02]  /*fef0*/  ISETP.LT.OR P0, PT, R2, R235, P0 ;  /* 0x000000eb0200720c */ /* 0x000fe40000701670 */
[----:B------:R-:W-:Y:S02]  /*ff00*/  IADD3 R2, R0, 0x40, RZ ;  /* 0x0000004000027810 */ /* 0x000fe40007ffe0ff */
[----:B------:R-:W-:Y:S02]  /*ff10*/  FSEL R117, R24, -INF , !P3 ;  /* 0xff80000018757808 */ /* 0x000fe40005800000 */
[----:B------:R-:W-:Y:S01]  /*ff20*/  ISETP.GE.AND P3, PT, R2, R242, PT ;  /* 0x000000f20200720c */ /* 0x000fe20003f66270 */
[----:B------:R3:W4:Y:S01]  /*ff30*/  MUFU.TANH R9, R5 ;  /* 0x0000000500097308 */ /* 0x0007220000002400 */
[----:B--2---:R-:W-:-:S02]  /*ff40*/  P2R R4, PR, RZ, 0x2 ;  /* 0x00000002ff047803 */ /* 0x004fc40000000000 */
[C---:B------:R-:W-:Y:S02]  /*ff50*/  ISETP.GE.AND P2, PT, R2.reuse, R241, PT ;  /* 0x000000f10200720c */ /* 0x040fe40003f46270 */
[C---:B------:R-:W-:Y:S02]  /*ff60*/  ISETP.GE.AND P1, PT, R2.reuse, R240, PT ;  /* 0x000000f00200720c */ /* 0x040fe40003f26270 */
[----:B------:R-:W-:Y:S01]  /*ff70*/  FSEL R124, R75, -INF , !P6 ;  /* 0xff8000004b7c7808 */ /* 0x000fe20007000000 */
[----:B------:R-:W2:Y:S01]  /*ff80*/  MUFU.TANH R8, R6 ;  /* 0x0000000600087308 */ /* 0x000ea20000002400 */
[----:B-1----:R-:W-:Y:S02]  /*ff90*/  P2R R3, PR, RZ, 0x1 ;  /* 0x00000001ff037803 */ /* 0x002fe40000000000 */
[----:B------:R-:W-:Y:S02]  /*ffa0*/  ISETP.GE.AND P0, PT, R2, R239, PT ;  /* 0x000000ef0200720c */ /* 0x000fe40003f06270 */
[----:B------:R-:W-:-:S02]  /*ffb0*/  FSEL R118, R14, -INF , !P4 ;  /* 0xff8000000e767808 */ /* 0x000fc40006000000 */
[----:B------:R-:W-:Y:S01]  /*ffc0*/  FSEL R206, R54, -INF , !P5 ;  /* 0xff80000036ce7808 */ /* 0x000fe20006800000 */
[----:B---3--:R-:W-:Y:S01]  /*ffd0*/  FMUL.FTZ R5, R203, c[0x0][0x2ec] ;  /* 0x0000bb00cb057a20 */ /* 0x008fe20000410000 */
[----:B------:R-:W-:Y:S02]  /*ffe0*/  ISETP.LT.OR P6, PT, R2, R238, P3 ;  /* 0x000000ee0200720c */ /* 0x000fe40001fc1670 */
[----:B------:R-:W-:Y:S01]  /*fff0*/  ISETP.NE.AND P3, PT, R4, RZ, PT ;  /* 0x000000ff0400720c */ /* 0x000fe20003f65270 */
[----:B------:R-:W-:Y:S01]  /*10000*/  FMUL.FTZ R4, R248, c[0x0][0x2ec] ;  /* 0x0000bb00f8047a20 */ /* 0x000fe20000410000 */
[C---:B------:R-:W-:Y:S01]  /*10010*/  ISETP.LT.OR P5, PT, R2.reuse, R237, P2 ;  /* 0x000000ed0200720c */ /* 0x040fe200017a1670 */
[----:B------:R1:W-:Y:S01]  /*10020*/  MUFU.TANH R24, R5 ;  /* 0x0000000500187308 */ /* 0x0003e20000002400 */
[C---:B------:R-:W-:Y:S02]  /*10030*/  ISETP.LT.OR P1, PT, R2.reuse, R236, P1 ;  /* 0x000000ec0200720c */ /* 0x040fe40000f21670 */
[----:B------:R-:W-:-:S02]  /*10040*/  ISETP.LT.OR P4, PT, R2, R235, P0 ;  /* 0x000000eb0200720c */ /* 0x000fc40000781670 */
[----:B------:R-:W-:Y:S02]  /*10050*/  ISETP.NE.AND P2, PT, R3, RZ, PT ;  /* 0x000000ff0300720c */ /* 0x000fe40003f45270 */
[----:B------:R-:W-:Y:S01]  /*10060*/  IADD3 R2, R0, 0x41, RZ ;  /* 0x0000004100027810 */ /* 0x000fe20007ffe0ff */
[----:B------:R3:W2:Y:S01]  /*10070*/  MUFU.TANH R14, R4 ;  /* 0x00000004000e7308 */ /* 0x0006a20000002400 */
[----:B------:R-:W-:Y:S02]  /*10080*/  FSEL R209, R53, -INF , !P3 ;  /* 0xff80000035d17808 */ /* 0x000fe40005800000 */
[----:B------:R-:W-:Y:S02]  /*10090*/  P2R R3, PR, RZ, 0x2 ;  /* 0x00000002ff037803 */ /* 0x000fe40000000000 */
[C---:B------:R-:W-:Y:S02]  /*100a0*/  ISETP.GE.AND P3, PT, R2.reuse, R242, PT ;  /* 0x000000f20200720c */ /* 0x040fe40003f66270 */
[----:B------:R-:W-:Y:S01]  /*100b0*/  FSEL R61, R35, -INF , !P2 ;  /* 0xff800000233d7808 */ /* 0x000fe20005000000 */
[----:B-1----:R-:W-:Y:S01]  /*100c0*/  FMUL.FTZ R5, R251, c[0x0][0x2ec] ;  /* 0x0000bb00fb057a20 */ /* 0x002fe20000410000 */
[----:B------:R-:W-:-:S02]  /*100d0*/  ISETP.GE.AND P2, PT, R2, R241, PT ;  /* 0x000000f10200720c */ /* 0x000fc40003f46270 */
[C---:B------:R-:W-:Y:S02]  /*100e0*/  ISETP.GE.AND P1, PT, R2.reuse, R240, PT ;  /* 0x000000f00200720c */ /* 0x040fe40003f26270 */
[C---:B------:R-:W-:Y:S02]  /*100f0*/  ISETP.GE.AND P0, PT, R2.reuse, R239, PT ;  /* 0x000000ef0200720c */ /* 0x040fe40003f06270 */
[----:B------:R-:W-:Y:S01]  /*10100*/  FSEL R123, R25, -INF , !P6 ;  /* 0xff800000197b7808 */ /* 0x000fe20007000000 */
[----:B---3--:R-:W-:Y:S01]  /*10110*/  FMUL.FTZ R4, R249, c[0x0][0x2ec] ;  /* 0x0000bb00f9047a20 */ /* 0x008fe20000410000 */
[----:B------:R-:W-:Y:S02]  /*10120*/  FSEL R130, R7, -INF , !P5 ;  /* 0xff80000007827808 */ /* 0x000fe40006800000 */
[----:B------:R-:W-:Y:S01]  /*10130*/  ISETP.LT.OR P6, PT, R2, R238, P3 ;  /* 0x000000ee0200720c */ /* 0x000fe20001fc1670 */
[----:B------:R1:W-:Y:S01]  /*10140*/  MUFU.TANH R25, R4 ;  /* 0x0000000400197308 */ /* 0x0003e20000002400 */
[----:B------:R-:W-:Y:S01]  /*10150*/  ISETP.NE.AND P3, PT, R3, RZ, PT ;  /* 0x000000ff0300720c */ /* 0x000fe20003f65270 */
[----:B------:R-:W-:Y:S01]  /*10160*/  FMUL.FTZ R3, R250, c[0x0][0x2ec] ;  /* 0x0000bb00fa037a20 */ /* 0x000fe20000410000 */
[----:B------:R-:W-:-:S02]  /*10170*/  ISETP.LT.OR P5, PT, R2, R237, P2 ;  /* 0x000000ed0200720c */ /* 0x000fc400017a1670 */
[C---:B------:R-:W-:Y:S02]  /*10180*/  ISETP.LT.OR P1, PT, R2.reuse, R236, P1 ;  /* 0x000000ec0200720c */ /* 0x040fe40000f21670 */
[----:B------:R-:W-:Y:S01]  /*10190*/  ISETP.LT.OR P0, PT, R2, R235, P0 ;  /* 0x000000eb0200720c */ /* 0x000fe20000701670 */
[----:B------:R3:W2:Y:S01]  /*101a0*/  MUFU.TANH R7, R3 ;  /* 0x0000000300077308 */ /* 0x0006a20000002400 */
[----:B------:R-:W-:Y:S02]  /*101b0*/  IADD3 R2, R0, 0x48, RZ ;  /* 0x0000004800027810 */ /* 0x000fe40007ffe0ff */
[----:B------:R-:W-:Y:S02]  /*101c0*/  FSEL R205, R23, -INF , !P3 ;  /* 0xff80000017cd7808 */ /* 0x000fe40005800000 */
[C---:B------:R-:W-:Y:S02]  /*101d0*/  ISETP.GE.AND P3, PT, R2.reuse, R242, PT ;  /* 0x000000f20200720c */ /* 0x040fe40003f66270 */
[----:B------:R-:W-:Y:S01]  /*101e0*/  ISETP.GE.AND P2, PT, R2, R241, PT ;  /* 0x000000f10200720c */ /* 0x000fe20003f46270 */
[----:B------:R2:W2:Y:S01]  /*101f0*/  MUFU.TANH R23, R5 ;  /* 0x0000000500177308 */ /* 0x0004a20000002400 */
[----:B-1----:R-:W-:-:S02]  /*10200*/  P2R R4, PR, RZ, 0x2 ;  /* 0x00000002ff047803 */ /* 0x002fc40000000000 */
[----:B------:R-:W-:Y:S02]  /*10210*/  ISETP.GE.AND P1, PT, R2, R240, PT ;  /* 0x000000f00200720c */ /* 0x000fe40003f26270 */
[----:B------:R-:W-:Y:S02]  /*10220*/  FSEL R113, R36, -INF , !P6 ;  /* 0xff80000024717808 */ /* 0x000fe40007000000 */
[C---:B------:R-:W-:Y:S02]  /*10230*/  ISETP.LT.OR P6, PT, R2.reuse, R238, P3 ;  /* 0x000000ee0200720c */ /* 0x040fe40001fc1670 */
[----:B---3--:R-:W-:Y:S02]  /*10240*/  P2R R3, PR, RZ, 0x1 ;  /* 0x00000001ff037803 */ /* 0x008fe40000000000 */
[----:B------:R-:W-:Y:S02]  /*10250*/  ISETP.GE.AND P0, PT, R2, R239, PT ;  /* 0x000000ef0200720c */ /* 0x000fe40003f06270 */
[----:B------:R-:W-:-:S02]  /*10260*/  FSEL R63, R13, -INF , !P4 ;  /* 0xff8000000d3f7808 */ /* 0x000fc40006000000 */
[----:B------:R-:W-:Y:S01]  /*10270*/  FSEL R129, R34, -INF , !P5 ;  /* 0xff80000022817808 */ /* 0x000fe20006800000 */
[----:B--2---:R-:W-:Y:S01]  /*10280*/  FMUL.FTZ R5, R247, c[0x0][0x2ec] ;  /* 0x0000bb00f7057a20 */ /* 0x004fe20000410000 */
[----:B------:R-:W-:Y:S01]  /*10290*/  ISETP.NE.AND P3, PT, R4, RZ, PT ;  /* 0x000000ff0400720c */ /* 0x000fe20003f65270 */
[----:B------:R-:W-:Y:S01]  /*102a0*/  FMUL.FTZ R4, R244, c[0x0][0x2ec] ;  /* 0x0000bb00f4047a20 */ /* 0x000fe20000410000 */
[C---:B------:R-:W-:Y:S02]  /*102b0*/  ISETP.LT.OR P5, PT, R2.reuse, R237, P2 ;  /* 0x000000ed0200720c */ /* 0x040fe400017a1670 */
[C---:B------:R-:W-:Y:S01]  /*102c0*/  ISETP.LT.OR P1, PT, R2.reuse, R236, P1 ;  /* 0x000000ec0200720c */ /* 0x040fe20000f21670 */
[----:B------:R1:W2:Y:S01]  /*102d0*/  MUFU.TANH R13, R4 ;  /* 0x00000004000d7308 */ /* 0x0002a20000002400 */
[----:B------:R-:W-:Y:S02]  /*102e0*/  ISETP.LT.OR P4, PT, R2, R235, P0 ;  /* 0x000000eb0200720c */ /* 0x000fe40000781670 */
[----:B------:R-:W-:-:S02]  /*102f0*/  ISETP.NE.AND P2, PT, R3, RZ, PT ;  /* 0x000000ff0300720c */ /* 0x000fc40003f45270 */
[----:B------:R-:W-:Y:S02]  /*10300*/  IADD3 R2, R0, 0x49, RZ ;  /* 0x0000004900027810 */ /* 0x000fe40007ffe0ff */
[----:B------:R-:W-:Y:S02]  /*10310*/  FSEL R204, R26, -INF , !P3 ;  /* 0xff8000001acc7808 */ /* 0x000fe40005800000 */
[----:B------:R-:W-:Y:S02]  /*10320*/  P2R R3, PR, RZ, 0x2 ;  /* 0x00000002ff037803 */ /* 0x000fe40000000000 */
[----:B------:R-:W-:Y:S02]  /*10330*/  ISETP.GE.AND P3, PT, R2, R242, PT ;  /* 0x000000f20200720c */ /* 0x000fe40003f66270 */
[----:B------:R-:W-:Y:S02]  /*10340*/  FSEL R119, R22, -INF , !P2 ;  /* 0xff80000016777808 */ /* 0x000fe40005000000 */
[C---:B------:R-:W-:Y:S01]  /*10350*/  ISETP.GE.AND P2, PT, R2.reuse, R241, PT ;  /* 0x000000f10200720c */ /* 0x040fe20003f46270 */
[----:B-1----:R-:W-:Y:S01]  /*10360*/  FMUL.FTZ R4, R245, c[0x0][0x2ec] ;  /* 0x0000bb00f5047a20 */ /* 0x002fe20000410000 */
[C---:B------:R-:W-:Y:S01]  /*10370*/  ISETP.GE.AND P1, PT, R2.reuse, R240, PT ;  /* 0x000000f00200720c */ /* 0x040fe20003f26270 */
[----:B------:R1:W-:Y:S01]  /*10380*/  MUFU.TANH R22, R5 ;  /* 0x0000000500167308 */ /* 0x0003e20000002400 */
[----:B------:R-:W-:-:S02]  /*10390*/  ISETP.GE.AND P0, PT, R2, R239, PT ;  /* 0x000000ef0200720c */ /* 0x000fc40003f06270 */
[----:B------:R-:W-:Y:S02]  /*103a0*/  FSEL R112, R21, -INF , !P6 ;  /* 0xff80000015707808 */ /* 0x000fe40007000000 */
[----:B------:R-:W-:Y:S02]  /*103b0*/  FSEL R128, R12, -INF , !P5 ;  /* 0xff8000000c807808 */ /* 0x000fe40006800000 */
[C---:B------:R-:W-:Y:S01]  /*103c0*/  ISETP.LT.OR P6, PT, R2.reuse, R238, P3 ;  /* 0x000000ee0200720c */ /* 0x040fe20001fc1670 */
[----:B------:R3:W-:Y:S01]  /*103d0*/  MUFU.TANH R26, R4 ;  /* 0x00000004001a7308 */ /* 0x0007e20000002400 */
[----:B------:R-:W-:Y:S02]  /*103e0*/  ISETP.NE.AND P3, PT, R3, RZ, PT ;  /* 0x000000ff0300720c */ /* 0x000fe40003f65270 */
[C---:B------:R-:W-:Y:S02]  /*103f0*/  ISETP.LT.OR P5, PT, R2.reuse, R237, P2 ;  /* 0x000000ed0200720c */ /* 0x040fe400017a1670 */
[----:B------:R-:W-:-:S02]  /*10400*/  ISETP.LT.OR P1, PT, R2, R236, P1 ;  /* 0x000000ec0200720c */ /* 0x000fc40000f21670 */
[----:B------:R-:W-:Y:S01]  /*10410*/  ISETP.LT.OR P0, PT, R2, R235, P0 ;  /* 0x000000eb0200720c */ /* 0x000fe20000701670 */
[----:B-1----:R-:W-:Y:S01]  /*10420*/  FMUL.FTZ R5, R212, c[0x0][0x2ec] ;  /* 0x0000bb00d4057a20 */ /* 0x002fe20000410000 */
[----:B------:R-:W-:Y:S02]  /*10430*/  IADD3 R2, R0, 0x50, RZ ;  /* 0x0000005000027810 */ /* 0x000fe40007ffe0ff */
[----:B------:R-:W-:Y:S02]  /*10440*/  FSEL R134, R15, -INF , !P3 ;  /* 0xff8000000f867808 */ /* 0x000fe40005800000 */
[----:B------:R-:W-:Y:S01]  /*10450*/  P2R R3, PR, RZ, 0x1 ;  /* 0x00000001ff037803 */ /* 0x000fe20000000000 */
[----:B------:R1:W-:Y:S01]  /*10460*/  MUFU.TANH R15, R5 ;  /* 0x00000005000f7308 */ /* 0x0003e20000002400 */
[----:B------:R-:W-:Y:S01]  /*10470*/  ISETP.GE.AND P3, PT, R2, R242, PT ;  /* 0x000000f20200720c */ /* 0x000fe20003f66270 */
[----:B---3--:R-:W-:Y:S01]  /*10480*/  FMUL.FTZ R4, R246, c[0x0][0x2ec] ;  /* 0x0000bb00f6047a20 */ /* 0x008fe20000410000 */
[----:B------:R-:W-:-:S02]  /*10490*/  ISETP.GE.AND P2, PT, R2, R241, PT ;  /* 0x000000f10200720c */ /* 0x000fc40003f46270 */
[----:B------:R-:W-:Y:S02]  /*104a0*/  ISETP.GE.AND P0, PT, R2, R239, PT ;  /* 0x000000ef0200720c */ /* 0x000fe40003f06270 */
[----:B------:R-:W-:Y:S01]  /*104b0*/  FSEL R110, R33, -INF , !P6 ;  /* 0xff800000216e7808 */ /* 0x000fe20007000000 */
[----:B------:R3:W2:Y:S01]  /*104c0*/  MUFU.TANH R6, R4 ;  /* 0x0000000400067308 */ /* 0x0006a20000002400 */
[----:B------:R-:W-:Y:S02]  /*104d0*/  FSEL R67, R10, -INF , !P4 ;  /* 0xff8000000a437808 */ /* 0x000fe40006000000 */
[----:B------:R-:W-:Y:S02]  /*104e0*/  FSEL R125, R30, -INF , !P5 ;  /* 0xff8000001e7d7808 */ /* 0x000fe40006800000 */
[C---:B------:R-:W-:Y:S02]  /*104f0*/  ISETP.LT.OR P6, PT, R2.reuse, R238, P3 ;  /* 0x000000ee0200720c */ /* 0x040fe40001fc1670 */
[----:B------:R-:W-:Y:S01]  /*10500*/  ISETP.LT.OR P5, PT, R2, R237, P2 ;  /* 0x000000ed0200720c */ /* 0x000fe200017a1670 */
[----:B-1----:R-:W-:Y:S01]  /*10510*/  FMUL.FTZ R5, R214, c[0x0][0x2ec] ;  /* 0x0000bb00d6057a20 */ /* 0x002fe20000410000 */
[----:B------:R-:W-:-:S02]  /*10520*/  ISETP.LT.OR P4, PT, R2, R235, P0 ;  /* 0x000000eb0200720c */ /* 0x000fc40000781670 */
[----:B------:R-:W-:Y:S01]  /*10530*/  ISETP.NE.AND P2, PT, R3, RZ, PT ;  /* 0x000000ff0300720c */ /* 0x000fe20003f45270 */
[----:B------:R1:W1:Y:S01]  /*10540*/  MUFU.TANH R10, R5 ;  /* 0x00000005000a7308 */ /* 0x0002620000002400 */
[----:B------:R-:W-:Y:S02]  /*10550*/  FSEL R107, R16, -INF , !P6 ;  /* 0xff800000106b7808 */ /* 0x000fe40007000000 */
[----:B------:R-:W-:Y:S02]  /*10560*/  FSEL R75, R20, -INF , !P2 ;  /* 0xff800000144b7808 */ /* 0x000fe40005000000 */
[----:B---3--:R-:W-:Y:S02]  /*10570*/  P2R R4, PR, RZ, 0x2 ;  /* 0x00000002ff047803 */ /* 0x008fe40000000000 */
[----:B------:R-:W-:Y:S02]  /*10580*/  ISETP.GE.AND P1, PT, R2, R240, PT ;  /* 0x000000f00200720c */ /* 0x000fe40003f26270 */
[----:B------:R-:W-:Y:S01]  /*10590*/  ISETP.NE.AND P3, PT, R4, RZ, PT ;  /* 0x000000ff0400720c */ /* 0x000fe20003f65270 */
[----:B------:R-:W-:Y:S01]  /*105a0*/  FMUL.FTZ R4, R213, c[0x0][0x2ec] ;  /* 0x0000bb00d5047a20 */ /* 0x000fe20000410000 */
[----:B------:R-:W-:-:S02]  /*105b0*/  ISETP.LT.OR P1, PT, R2, R236, P1 ;  /* 0x000000ec0200720c */ /* 0x000fc40000f21670 */
[----:B------:R-:W-:Y:S01]  /*105c0*/  IADD3 R2, R0, 0x51, RZ ;  /* 0x0000005100027810 */ /* 0x000fe20007ffe0ff */
[----:B------:R3:W2:Y:S01]  /*105d0*/  MUFU.TANH R21, R4 ;  /* 0x0000000400157308 */ /* 0x0006a20000002400 */
[----:B------:R-:W-:Y:S01]  /*105e0*/  FSEL R133, R31, -INF , !P3 ;  /* 0xff8000001f857808 */ /* 0x000fe20005800000 */
[----:B-1----:R-:W-:Y:S01]  /*105f0*/  FMUL.FTZ R5, R132, c[0x0][0x2ec] ;  /* 0x0000bb0084057a20 */ /* 0x002fe20000410000 */
[----:B------:R-:W-:Y:S02]  /*10600*/  P2R R3, PR, RZ, 0x2 ;  /* 0x00000002ff037803 */ /* 0x000fe40000000000 */
[C---:B------:R-:W-:Y:S02]  /*10610*/  ISETP.GE.AND P3, PT, R2.reuse, R242, PT ;  /* 0x000000f20200720c */ /* 0x040fe40003f66270 */
[C---:B------:R-:W-:Y:S01]  /*10620*/  ISETP.GE.AND P2, PT, R2.reuse, R241, PT ;  /* 0x000000f10200720c */ /* 0x040fe20003f46270 */
[----:B------:R1:W-:Y:S01]  /*10630*/  MUFU.TANH R12, R5 ;  /* 0x00000005000c7308 */ /* 0x0003e20000002400 */
[----:B------:R-:W-:-:S02]  /*10640*/  ISETP.GE.AND P1, PT, R2, R240, PT ;  /* 0x000000f00200720c */ /* 0x000fc40003f26270 */
[C---:B------:R-:W-:Y:S02]  /*10650*/  ISETP.GE.AND P0, PT, R2.reuse, R239, PT ;  /* 0x000000ef0200720c */ /* 0x040fe40003f06270 */
[----:B------:R-:W-:Y:S02]  /*10660*/  FSEL R111, R11, -INF , !P5 ;  /* 0xff8000000b6f7808 */ /* 0x000fe40006800000 */
[C---:B------:R-:W-:Y:S01]  /*10670*/  ISETP.LT.OR P6, PT, R2.reuse, R238, P3 ;  /* 0x000000ee0200720c */ /* 0x040fe20001fc1670 */
[----:B---3--:R-:W-:Y:S01]  /*10680*/  FMUL.FTZ R4, R215, c[0x0][0x2ec] ;  /* 0x0000bb00d7047a20 */ /* 0x008fe20000410000 */
[----:B------:R-:W-:Y:S02]  /*10690*/  ISETP.NE.AND P3, PT, R3, RZ, PT ;  /* 0x000000ff0300720c */ /* 0x000fe40003f65270 */
[C---:B------:R-:W-:Y:S01]  /*106a0*/  ISETP.LT.OR P5, PT, R2.reuse, R237, P2 ;  /* 0x000000ed0200720c */ /* 0x040fe200017a1670 */
[----:B------:R3:W2:Y:S01]  /*106b0*/  MUFU.TANH R16, R4 ;  /* 0x0000000400107308 */ /* 0x0006a20000002400 */
[----:B------:R-:W-:-:S02]  /*106c0*/  ISETP.LT.OR P1, PT, R2, R236, P1 ;  /* 0x000000ec0200720c */ /* 0x000fc40000f21670 */
[----:B------:R-:W-:Y:S01]  /*106d0*/  ISETP.LT.OR P0, PT, R2, R235, P0 ;  /* 0x000000eb0200720c */ /* 0x000fe20000701670 */
[----:B-1----:R-:W-:Y:S01]  /*106e0*/  FMUL.FTZ R5, R92, c[0x0][0x2ec] ;  /* 0x0000bb005c057a20 */ /* 0x002fe20000410000 */
[----:B------:R-:W-:Y:S02]  /*106f0*/  IADD3 R2, R0, 0x58, RZ ;  /* 0x0000005800027810 */ /* 0x000fe40007ffe0ff */
[----:B------:R-:W-:Y:S01]  /*10700*/  FSEL R132, R18, -INF , !P3 ;  /* 0xff80000012847808 */ /* 0x000fe20005800000 */
[----:B------:R1:W-:Y:S01]  /*10710*/  MUFU.TANH R20, R5 ;  /* 0x0000000500147308 */ /* 0x0003e20000002400 */
[----:B------:R-:W-:Y:S02]  /*10720*/  P2R R3, PR, RZ, 0x1 ;  /* 0x00000001ff037803 */ /* 0x000fe40000000000 */
[C---:B------:R-:W-:Y:S02]  /*10730*/  ISETP.GE.AND P3, PT, R2.reuse, R242, PT ;  /* 0x000000f20200720c */ /* 0x040fe40003f66270 */
[----:B------:R-:W-:-:S02]  /*10740*/  ISETP.GE.AND P2, PT, R2, R241, PT ;  /* 0x000000f10200720c */ /* 0x000fc40003f46270 */
[C---:B------:R-:W-:Y:S02]  /*10750*/  ISETP.GE.AND P0, PT, R2.reuse, R239, PT ;  /* 0x000000ef0200720c */ /* 0x040fe40003f06270 */
[----:B---3--:R-:W-:Y:S02]  /*10760*/  P2R R4, PR, RZ, 0x2 ;  /* 0x00000002ff047803 */ /* 0x008fe40000000000 */
[----:B------:R-:W-:Y:S02]  /*10770*/  ISETP.GE.AND P1, PT, R2, R240, PT ;  /* 0x000000f00200720c */ /* 0x000fe40003f26270 */
[----:B------:R-:W-:Y:S02]  /*10780*/  FSEL R104, R32, -INF , !P6 ;  /* 0xff80000020687808 */ /* 0x000fe40007000000 */
[----:B----4-:R-:W-:Y:S02]  /*10790*/  FSEL R64, R9, -INF , !P4 ;  /* 0xff80000009407808 */ /* 0x010fe40006000000 */
[----:B------:R-:W-:-:S02]  /*107a0*/  FSEL R108, R28, -INF , !P5 ;  /* 0xff8000001c6c7808 */ /* 0x000fc40006800000 */
[----:B------:R-:W-:Y:S02]  /*107b0*/  ISETP.LT.OR P6, PT, R2, R238, P3 ;  /* 0x000000ee0200720c */ /* 0x000fe40001fc1670 */
[----:B------:R-:W-:Y:S01]  /*107c0*/  ISETP.NE.AND P3, PT, R4, RZ, PT ;  /* 0x000000ff0400720c */ /* 0x000fe20003f65270 */
[----:B------:R-:W-:Y:S01]  /*107d0*/  FMUL.FTZ R4, R151, c[0x0][0x2ec] ;  /* 0x0000bb0097047a20 */ /* 0x000fe20000410000 */
[----:B------:R-:W-:Y:S01]  /*107e0*/  ISETP.LT.OR P5, PT, R2, R237, P2 ;  /* 0x000000ed0200720c */ /* 0x000fe200017a1670 */
[----:B-1----:R-:W-:Y:S01]  /*107f0*/  FMUL.FTZ R5, R148, c[0x0][0x2ec] ;  /* 0x0000bb0094057a20 */ /* 0x002fe20000410000 */
[C---:B------:R-:W-:Y:S01]  /*10800*/  ISETP.LT.OR P1, PT, R2.reuse, R236, P1 ;  /* 0x000000ec0200720c */ /* 0x040fe20000f21670 */
[----:B------:R1:W5:Y:S01]  /*10810*/  LDL.LU R151, [R1+0x124] ;  /* 0x0001240001977983 */ /* 0x0003620000300800 */
[----:B------:R-:W-:Y:S01]  /*10820*/  ISETP.LT.OR P4, PT, R2, R235, P0 ;  /* 0x000000eb0200720c */ /* 0x000fe20000781670 */
[----:B------:R3:W4:Y:S01]  /*10830*/  MUFU.TANH R9, R4 ;  /* 0x0000000400097308 */ /* 0x0007220000002400 */
[----:B------:R-:W-:-:S02]  /*10840*/  IADD3 R2, R0, 0x59, RZ ;  /* 0x0000005900027810 */ /* 0x000fc40007ffe0ff */
[----:B------:R-:W-:Y:S02]  /*10850*/  ISETP.NE.AND P2, PT, R3, RZ, PT ;  /* 0x000000ff0300720c */ /* 0x000fe40003f45270 */
[----:B------:R-:W-:Y:S02]  /*10860*/  FSEL R122, R29, -INF , !P3 ;  /* 0xff8000001d7a7808 */ /* 0x000fe40005800000 */
[C---:B------:R-:W-:Y:S02]  /*10870*/  ISETP.GE.AND P3, PT, R2.reuse, R242, PT ;  /* 0x000000f20200720c */ /* 0x040fe40003f66270 */
[----:B------:R-:W-:Y:S02]  /*10880*/  P2R R3, PR, RZ, 0x2 ;  /* 0x00000002ff037803 */ /* 0x000fe40000000000 */
[----:B------:R-:W-:Y:S02]  /*10890*/  FSEL R251, R19, -INF , !P2 ;  /* 0xff80000013fb7808 */ /* 0x000fe40005000000 */
[----:B------:R-:W-:-:S02]  /*108a0*/  ISETP.GE.AND P2, PT, R2, R241, PT ;  /* 0x000000f10200720c */ /* 0x000fc40003f46270 */
[----:B------:R-:W-:Y:S01]  /*108b0*/  ISETP.GE.AND P1, PT, R2, R240, PT ;  /* 0x000000f00200720c */ /* 0x000fe20003f26270 */
[----:B---3--:R-:W-:Y:S01]  /*108c0*/  FMUL.FTZ R4, R150, c[0x0][0x2ec] ;  /* 0x0000bb0096047a20 */ /* 0x008fe20000410000 */
[----:B------:R-:W-:Y:S02]  /*108d0*/  ISETP.GE.AND P0, PT, R2, R239, PT ;  /* 0x000000ef0200720c */ /* 0x000fe40003f06270 */
[----:B------:R-:W-:Y:S02]  /*108e0*/  FSEL R97, R17, -INF , !P6 ;  /* 0xff80000011617808 */ /* 0x000fe40007000000 */
[----:B------:R-:W-:Y:S01]  /*108f0*/  FSEL R105, R8, -INF , !P5 ;  /* 0xff80000008697808 */ /* 0x000fe20006800000 */
[----:B------:R-:W-:Y:S01]  /*10900*/  MUFU.TANH R18, R5 ;  /* 0x0000000500127308 */ /* 0x000fe20000002400 */
[C---:B------:R-:W-:Y:S01]  /*10910*/  ISETP.LT.OR P6, PT, R2.reuse, R238, P3 ;  /* 0x000000ee0200720c */ /* 0x040fe20001fc1670 */
[----:B------:R1:W5:Y:S01]  /*10920*/  LDL.LU R150, [R1+0x120] ;  /* 0x0001200001967983 */ /* 0x0003620000300800 */
[----:B------:R-:W-:Y:S01]  /*10930*/  ISETP.NE.AND P3, PT, R3, RZ, PT ;  /* 0x000000ff0300720c */ /* 0x000fe20003f65270 */
[----:B------:R-:W-:Y:S01]  /*10940*/  FMUL.FTZ R3, R149, c[0x0][0x2ec] ;  /* 0x0000bb0095037a20 */ /* 0x000fe20000410000 */
[C---:B------:R-:W-:Y:S01]  /*10950*/  ISETP.LT.OR P5, PT, R2.reuse, R237, P2 ;  /* 0x000000ed0200720c */ /* 0x040fe200017a1670 */
[----:B------:R1:W5:Y:S01]  /*10960*/  LDL.LU R149, [R1+0x11c] ;  /* 0x00011c0001957983 */ /* 0x0003620000300800 */
[C---:B------:R-:W-:Y:S01]  /*10970*/  ISETP.LT.OR P1, PT, R2.reuse, R236, P1 ;  /* 0x000000ec0200720c */ /* 0x040fe20000f21670 */
[----:B------:R3:W-:Y:S01]  /*10980*/  MUFU.TANH R19, R4 ;  /* 0x0000000400137308 */ /* 0x0007e20000002400 */
[----:B------:R-:W-:Y:S01]  /*10990*/  ISETP.LT.OR P0, PT, R2, R235, P0 ;  /* 0x000000eb0200720c */ /* 0x000fe20000701670 */
[----:B------:R1:W5:Y:S01]  /*109a0*/  LDL.LU R148, [R1+0x118] ;  /* 0x0001180001947983 */ /* 0x0003620000300800 */
[----:B------:R-:W-:-:S02]  /*109b0*/  IADD3 R2, R0, 0x60, RZ ;  /* 0x0000006000027810 */ /* 0x000fc40007ffe0ff */
[----:B------:R-:W-:Y:S02]  /*109c0*/  FSEL R109, R14, -INF , !P3 ;  /* 0xff8000000e6d7808 */ /* 0x000fe40005800000 */
[C---:B------:R-:W-:Y:S01]  /*109d0*/  ISETP.GE.AND P3, PT, R2.reuse, R242, PT ;  /* 0x000000f20200720c */ /* 0x040fe20003f66270 */
[----:B------:R2:W1:Y:S01]  /*109e0*/  MUFU.TANH R11, R3 ;  /* 0x00000003000b7308 */ /* 0x0004620000002400 */
[C---:B------:R-:W-:Y:S02]  /*109f0*/  ISETP.GE.AND P2, PT, R2.reuse, R241, PT ;  /* 0x000000f10200720c */ /* 0x040fe40003f46270 */
[----:B------:R-:W-:Y:S02]  /*10a00*/  FSEL R94, R27, -INF , !P6 ;  /* 0xff8000001b5e7808 */ /* 0x000fe40007000000 */
[----:B---3--:R-:W-:Y:S02]  /*10a10*/  P2R R4, PR, RZ, 0x2 ;  /* 0x00000002ff047803 */ /* 0x008fe40000000000 */
[----:B------:R-:W-:-:S02]  /*10a20*/  ISETP.GE.AND P1, PT, R2, R240, PT ;  /* 0x000000f00200720c */ /* 0x000fc40003f26270 */
[----:B------:R-:W-:Y:S02]  /*10a30*/  FSEL R250, R7, -INF , !P4 ;  /* 0xff80000007fa7808 */ /* 0x000fe40006000000 */
[----:B--2---:R-:W-:Y:S02]  /*10a40*/  P2R R3, PR, RZ, 0x1 ;  /* 0x00000001ff037803 */ /* 0x004fe40000000000 */
[----:B------:R-:W-:Y:S02]  /*10a50*/  ISETP.GE.AND P0, PT, R2, R239, PT ;  /* 0x000000ef0200720c */ /* 0x000fe40003f06270 */
[----:B------:R-:W-:Y:S02]  /*10a60*/  FSEL R98, R24, -INF , !P5 ;  /* 0xff80000018627808 */ /* 0x000fe40006800000 */
[----:B------:R-:W-:Y:S02]  /*10a70*/  ISETP.LT.OR P6, PT, R2, R238, P3 ;  /* 0x000000ee0200720c */ /* 0x000fe40001fc1670 */
[----:B------:R-:W-:-:S02]  /*10a80*/  ISETP.NE.AND P3, PT, R4, RZ, PT ;  /* 0x000000ff0400720c */ /* 0x000fc40003f65270 */
[C---:B------:R-:W-:Y:S02]  /*10a90*/  ISETP.LT.OR P5, PT, R2.reuse, R237, P2 ;  /* 0x000000ed0200720c */ /* 0x040fe400017a1670 */
[C---:B------:R-:W-:Y:S02]  /*10aa0*/  ISETP.LT.OR P1, PT, R2.reuse, R236, P1 ;  /* 0x000000ec0200720c */ /* 0x040fe40000f21670 */
[----:B------:R-:W-:Y:S02]  /*10ab0*/  ISETP.LT.OR P4, PT, R2, R235, P0 ;  /* 0x000000eb0200720c */ /* 0x000fe40000781670 */
[----:B------:R-:W-:Y:S02]  /*10ac0*/  IADD3 R2, R0, 0x61, RZ ;  /* 0x0000006100027810 */ /* 0x000fe40007ffe0ff */
[----:B------:R-:W-:Y:S02]  /*10ad0*/  ISETP.NE.AND P2, PT, R3, RZ, PT ;  /* 0x000000ff0300720c */ /* 0x000fe40003f45270 */
[----:B------:R-:W-:Y:S01]  /*10ae0*/  FSEL R106, R25, -INF , !P3 ;  /* 0xff800000196a7808 */ /* 0x000fe20005800000 */
[----:B------:R-:W-:Y:S01]  /*10af0*/  FMUL.FTZ R4, R146, c[0x0][0x2ec] ;  /* 0x0000bb0092047a20 */ /* 0x000fe20000410000 */
[----:B------:R-:W-:-:S02]  /*10b00*/  ISETP.GE.AND P3, PT, R2, R242, PT ;  /* 0x000000f20200720c */ /* 0x000fc40003f66270 */
[----:B------:R-:W-:Y:S02]  /*10b10*/  P2R R3, PR, RZ, 0x2 ;  /* 0x00000002ff037803 */ /* 0x000fe40000000000 */
[----:B------:R-:W-:Y:S02]  /*10b20*/  FSEL R249, R23, -INF , !P2 ;  /* 0xff80000017f97808 */ /* 0x000fe40005000000 */
[C---:B------:R-:W-:Y:S02]  /*10b30*/  ISETP.GE.AND P2, PT, R2.reuse, R241, PT ;  /* 0x000000f10200720c */ /* 0x040fe40003f46270 */
[C---:B------:R-:W-:Y:S02]  /*10b40*/  ISETP.GE.AND P1, PT, R2.reuse, R240, PT ;  /* 0x000000f00200720c */ /* 0x040fe40003f26270 */
        /* <DEDUP_REMOVED lines=8> */
[C---:B------:R-:W-:Y:S02]  /*10bd0*/  ISETP.LT.OR P1, PT, R2.reuse, R236, P1 ;  /* 0x000000ec0200720c */ /* 0x040fe40000f21670 */
[----:B------:R-:W-:Y:S02]  /*10be0*/  ISETP.LT.OR P0, PT, R2, R235, P0 ;  /* 0x000000eb0200720c */ /* 0x000fe40000701670 */
[----:B------:R-:W-:Y:S01]  /*10bf0*/  IADD3 R2, R0, 0x68, RZ ;  /* 0x0000006800027810 */ /* 0x000fe20007ffe0ff */
[----:B--2---:R-:W-:Y:S01]  /*10c00*/  FMUL.FTZ R4, R91, c[0x0][0x2ec] ;  /* 0x0000bb005b047a20 */ /* 0x004fe20000410000 */
[----:B------:R2:W-:Y:S01]  /*10c10*/  MUFU.TANH R17, R3 ;  /* 0x0000000300117308 */ /* 0x0005e20000002400 */
[----:B------:R-:W-:-:S02]  /*10c20*/  FSEL R99, R15, -INF , !P3 ;  /* 0xff8000000f637808 */ /* 0x000fc40005800000 */
[C---:B------:R-:W-:Y:S02]  /*10c30*/  ISETP.GE.AND P3, PT, R2.reuse, R242, PT ;  /* 0x000000f20200720c */ /* 0x040fe40003f66270 */
[----:B------:R-:W-:-:S03]  /*10c40*/  ISETP.GE.AND P2, PT, R2, R241, PT ;  /* 0x000000f10200720c */ /* 0x000fc60003f46270 */
[----:B------:R3:W-:Y:S01]  /*10c50*/  MUFU.TANH R13, R4 ;  /* 0x00000004000d7308 */ /* 0x0007e20000002400 */
[----:B------:R-:W-:Y:S01]  /*10c60*/  FSEL R87, R26, -INF , !P6 ;  /* 0xff8000001a577808 */ /* 0x000fe20007000000 */
[----:B------:R-:W-:Y:S01]  /*10c70*/  FMUL.FTZ R5, R147, c[0x0][0x2ec] ;  /* 0x0000bb0093057a20 */ /* 0x000fe20000410000 */
[----:B------:R-:W-:Y:S01]  /*10c80*/  FSEL R248, R10, -INF , !P4 ;  /* 0xff8000000af87808 */ /* 0x000fe20006000000 */
[----:B------:R-:W-:Y:S01]  /*10c90*/  FMUL.FTZ R6, R145, c[0x0][0x2ec] ;  /* 0x0000bb0091067a20 */ /* 0x000fe20000410000 */
[----:B--2---:R-:W-:Y:S01]  /*10ca0*/  P2R R3, PR, RZ, 0x1 ;  /* 0x00000001ff037803 */ /* 0x004fe20000000000 */
[----:B------:R2:W5:Y:S01]  /*10cb0*/  LDL.LU R147, [R1+0x114] ;  /* 0x0001140001937983 */ /* 0x0005620000300800 */
[----:B------:R-:W-:Y:S02]  /*10cc0*/  ISETP.GE.AND P0, PT, R2, R239, PT ;  /* 0x000000ef0200720c */ /* 0x000fe40003f06270 */
[----:B------:R-:W-:Y:S02]  /*10cd0*/  FSEL R91, R22, -INF , !P5 ;  /* 0xff800000165b7808 */ /* 0x000fe40006800000 */
[----:B---3--:R-:W-:-:S02]  /*10ce0*/  P2R R4, PR, RZ, 0x2 ;  /* 0x00000002ff047803 */ /* 0x008fc40000000000 */
[C---:B------:R-:W-:Y:S01]  /*10cf0*/  ISETP.LT.OR P6, PT, R2.reuse, R238, P3 ;  /* 0x000000ee0200720c */ /* 0x040fe20001fc1670 */
[----:B------:R-:W3:Y:S01]  /*10d00*/  MUFU.TANH R8, R5 ;  /* 0x0000000500087308 */ /* 0x000ee20000002400 */
[----:B------:R-:W-:Y:S01]  /*10d10*/  ISETP.GE.AND P1, PT, R2, R240, PT ;  /* 0x000000f00200720c */ /* 0x000fe20003f26270 */
[----:B------:R2:W5:Y:S01]  /*10d20*/  LDL.LU R146, [R1+0x110] ;  /* 0x0001100001927983 */ /* 0x0005620000300800 */
[----:B------:R-:W-:Y:S02]  /*10d30*/  ISETP.NE.AND P3, PT, R4, RZ, PT ;  /* 0x000000ff0400720c */ /* 0x000fe40003f65270 */
[C---:B------:R-:W-:Y:S01]  /*10d40*/  ISETP.LT.OR P5, PT, R2.reuse, R237, P2 ;  /* 0x000000ed0200720c */ /* 0x040fe200017a1670 */
[----:B------:R2:W5:Y:S01]  /*10d50*/  LDL.LU R145, [R1+0x10c] ;  /* 0x00010c0001917983 */ /* 0x0005620000300800 */
[C---:B------:R-:W-:Y:S02]  /*10d60*/  ISETP.LT.OR P1, PT, R2.reuse, R236, P1 ;  /* 0x000000ec0200720c */ /* 0x040fe40000f21670 */
[----:B------:R-:W-:-:S02]  /*10d70*/  ISETP.LT.OR P4, PT, R2, R235, P0 ;  /* 0x000000eb0200720c */ /* 0x000fc40000781670 */
[----:B------:R-:W-:Y:S02]  /*10d80*/  IADD3 R2, R0, 0x69, RZ ;  /* 0x0000006900027810 */ /* 0x000fe40007ffe0ff */
[----:B------:R-:W-:Y:S02]  /*10d90*/  ISETP.NE.AND P2, PT, R3, RZ, PT ;  /* 0x000000ff0300720c */ /* 0x000fe40003f45270 */
[----:B------:R-:W-:Y:S01]  /*10da0*/  FSEL R96, R21, -INF , !P3 ;  /* 0xff80000015607808 */ /* 0x000fe20005800000 */
[----:B------:R-:W-:Y:S01]  /*10db0*/  FMUL.FTZ R4, R143, c[0x0][0x2ec] ;  /* 0x0000bb008f047a20 */ /* 0x000fe20000410000 */
[----:B------:R-:W-:Y:S02]  /*10dc0*/  ISETP.GE.AND P3, PT, R2, R242, PT ;  /* 0x000000f20200720c */ /* 0x000fe40003f66270 */
[----:B------:R-:W-:Y:S02]  /*10dd0*/  P2R R3, PR, RZ, 0x2 ;  /* 0x00000002ff037803 */ /* 0x000fe40000000000 */
[----:B------:R-:W-:-:S02]  /*10de0*/  FSEL R247, R16, -INF , !P2 ;  /* 0xff80000010f77808 */ /* 0x000fc40005000000 */
[C---:B------:R-:W-:Y:S02]  /*10df0*/  ISETP.GE.AND P2, PT, R2.reuse, R241, PT ;  /* 0x000000f10200720c */ /* 0x040fe40003f46270 */
[C---:B------:R-:W-:Y:S02]  /*10e00*/  ISETP.GE.AND P1, PT, R2.reuse, R240, PT ;  /* 0x000000f00200720c */ /* 0x040fe40003f26270 */
[----:B------:R-:W-:Y:S02]  /*10e10*/  ISETP.GE.AND P0, PT, R2, R239, PT ;  /* 0x000000ef0200720c */ /* 0x000fe40003f06270 */
[----:B------:R-:W-:Y:S01]  /*10e20*/  FSEL R85, R12, -INF , !P6 ;  /* 0xff8000000c557808 */ /* 0x000fe20007000000 */
[----:B------:R1:W-:Y:S01]  /*10e30*/  MUFU.TANH R10, R4 ;  /* 0x00000004000a7308 */ /* 0x0003e20000002400 */
[----:B------:R-:W-:Y:S02]  /*10e40*/  ISETP.LT.OR P6, PT, R2, R238, P3 ;  /* 0x000000ee0200720c */ /* 0x000fe40001fc1670 */
[----:B----4-:R-:W-:-:S02]  /*10e50*/  FSEL R89, R9, -INF , !P5 ;  /* 0xff80000009597808 */ /* 0x010fc40006800000 */
[----:B------:R-:W-:Y:S01]  /*10e60*/  ISETP.NE.AND P3, PT, R3, RZ, PT ;  /* 0x000000ff0300720c */ /* 0x000fe20003f65270 */
[----:B------:R-:W-:Y:S01]  /*10e70*/  FMUL.FTZ R3, R141, c[0x0][0x2ec] ;  /* 0x0000bb008d037a20 */ /* 0x000fe20000410000 */
[C---:B------:R-:W-:Y:S02]  /*10e80*/  ISETP.LT.OR P5, PT, R2.reuse, R237, P2 ;  /* 0x000000ed0200720c */ /* 0x040fe400017a1670 */
[C---:B------:R-:W-:Y:S02]  /*10e90*/  ISETP.LT.OR P1, PT, R2.reuse, R236, P1 ;  /* 0x000000ec0200720c */ /* 0x040fe40000f21670 */
[----:B------:R-:W-:Y:S02]  /*10ea0*/  ISETP.LT.OR P0, PT, R2, R235, P0 ;  /* 0x000000eb0200720c */ /* 0x000fe40000701670 */
[----:B------:R-:W-:Y:S01]  /*10eb0*/  IADD3 R2, R0, 0x70, RZ ;  /* 0x0000007000027810 */ /* 0x000fe20007ffe0ff */
[----:B-1----:R-:W-:Y:S01]  /*10ec0*/  FMUL.FTZ R4, R142, c[0x0][0x2ec] ;  /* 0x0000bb008e047a20 */ /* 0x002fe20000410000 */
[----:B------:R-:W1:Y:S01]  /*10ed0*/  MUFU.TANH R7, R6 ;  /* 0x0000000600077308 */ /* 0x000e620000002400 */
[----:B------:R-:W-:-:S02]  /*10ee0*/  FSEL R93, R11, -INF , !P3 ;  /* 0xff8000000b5d7808 */ /* 0x000fc40005800000 */
[C---:B------:R-:W-:Y:S02]  /*10ef0*/  ISETP.GE.AND P3, PT, R2.reuse, R242, PT ;  /* 0x000000f20200720c */ /* 0x040fe40003f66270 */
[----:B------:R-:W-:-:S03]  /*10f00*/  ISETP.GE.AND P2, PT, R2, R241, PT ;  /* 0x000000f10200720c */ /* 0x000fc60003f46270 */
[----:B------:R4:W-:Y:S01]  /*10f10*/  MUFU.TANH R16, R4 ;  /* 0x0000000400107308 */ /* 0x0009e20000002400 */
[----:B------:R-:W-:Y:S01]  /*10f20*/  FMUL.FTZ R5, R144, c[0x0][0x2ec] ;  /* 0x0000bb0090057a20 */ /* 0x000fe20000410000 */
[----:B------:R-:W-:Y:S01]  /*10f30*/  FSEL R82, R20, -INF , !P6 ;  /* 0xff80000014527808 */ /* 0x000fe20007000000 */
[----:B------:R2:W5:Y:S05]  /*10f40*/  LDL.LU R144, [R1+0x108] ;  /* 0x0001080001907983 */ /* 0x00056a0000300800 */
[----:B------:R1:W-:Y:S01]  /*10f50*/  MUFU.TANH R6, R3 ;  /* 0x0000000300067308 */ /* 0x0003e20000002400 */
[----:B---3--:R-:W-:Y:S01]  /*10f60*/  FSEL R246, R8, -INF , !P4 ;  /* 0xff80000008f67808 */ /* 0x008fe20006000000 */
[----:B------:R2:W5:Y:S01]  /*10f70*/  LDL.LU R143, [R1+0x104] ;  /* 0x00010400018f7983 */ /* 0x0005620000300800 */
[----:B------:R-:W-:-:S02]  /*10f80*/  FSEL R86, R19, -INF , !P5 ;  /* 0xff80000013567808 */ /* 0x000fc40006800000 */
[----:B----4-:R-:W-:-:S03]  /*10f90*/  P2R R4, PR, RZ, 0x2 ;  /* 0x00000002ff047803 */ /* 0x010fc60000000000 */
[----:B------:R-:W3:Y:S01]  /*10fa0*/  MUFU.TANH R15, R5 ;  /* 0x00000005000f7308 */ /* 0x000ee20000002400 */
[C---:B------:R-:W-:Y:S01]  /*10fb0*/  ISETP.GE.AND P1, PT, R2.reuse, R240, PT ;  /* 0x000000f00200720c */ /* 0x040fe20003f26270 */
[----:B------:R2:W5:Y:S01]  /*10fc0*/  LDL.LU R142, [R1+0x100] ;  /* 0x00010000018e7983 */ /* 0x0005620000300800 */
[C---:B------:R-:W-:Y:S02]  /*10fd0*/  ISETP.LT.OR P6, PT, R2.reuse, R238, P3 ;  /* 0x000000ee0200720c */ /* 0x040fe40001fc1670 */
[----:B-1----:R-:W-:Y:S01]  /*10fe0*/  P2R R3, PR, RZ, 0x1 ;  /* 0x00000001ff037803 */ /* 0x002fe20000000000 */
[----:B------:R2:W5:Y:S01]  /*10ff0*/  LDL.LU R141, [R1+0xfc] ;  /* 0x0000fc00018d7983 */ /* 0x0005620000300800 */
[----:B------:R-:W-:Y:S02]  /*11000*/  ISETP.GE.AND P0, PT, R2, R239, PT ;  /* 0x000000ef0200720c */ /* 0x000fe40003f06270 */
[----:B------:R-:W-:Y:S02]  /*11010*/  ISETP.NE.AND P3, PT, R4, RZ, PT ;  /* 0x000000ff0400720c */ /* 0x000fe40003f65270 */
[----:B------:R-:W-:-:S02]  /*11020*/  ISETP.LT.OR P5, PT, R2, R237, P2 ;  /* 0x000000ed0200720c */ /* 0x000fc400017a1670 */
[C---:B------:R-:W-:Y:S02]  /*11030*/  ISETP.LT.OR P1, PT, R2.reuse, R236, P1 ;  /* 0x000000ec0200720c */ /* 0x040fe40000f21670 */
[----:B------:R-:W-:Y:S01]  /*11040*/  ISETP.LT.OR P4, PT, R2, R235, P0 ;  /* 0x000000eb0200720c */ /* 0x000fe20000781670 */
[----:B------:R-:W-:Y:S01]  /*11050*/  FMUL.FTZ R4, R139, c[0x0][0x2ec] ;  /* 0x0000bb008b047a20 */ /* 0x000fe20000410000 */
[----:B------:R-:W-:Y:S02]  /*11060*/  ISETP.NE.AND P2, PT, R3, RZ, PT ;  /* 0x000000ff0300720c */ /* 0x000fe40003f45270 */
[----:B------:R-:W-:Y:S02]  /*11070*/  IADD3 R2, R0, 0x71, RZ ;  /* 0x0000007100027810 */ /* 0x000fe40007ffe0ff */
[----:B------:R-:W-:Y:S01]  /*11080*/  FSEL R92, R18, -INF , !P3 ;  /* 0xff800000125c7808 */ /* 0x000fe20005800000 */
[----:B------:R1:W-:Y:S01]  /*11090*/  MUFU.TANH R11, R4 ;  /* 0x00000004000b7308 */ /* 0x0003e20000002400 */
[----:B------:R-:W-:-:S02]  /*110a0*/  P2R R3, PR, RZ, 0x2 ;  /* 0x00000002ff037803 */ /* 0x000fc40000000000 */
[----:B------:R-:W-:Y:S02]  /*110b0*/  ISETP.GE.AND P3, PT, R2, R242, PT ;  /* 0x000000f20200720c */ /* 0x000fe40003f66270 */
[----:B------:R-:W-:Y:S02]  /*110c0*/  FSEL R245, R14, -INF , !P2 ;  /* 0xff8000000ef57808 */ /* 0x000fe40005000000 */
[C---:B------:R-:W-:Y:S02]  /*110d0*/  ISETP.GE.AND P2, PT, R2.reuse, R241, PT ;  /* 0x000000f10200720c */ /* 0x040fe40003f46270 */
[C---:B------:R-:W-:Y:S02]  /*110e0*/  ISETP.GE.AND P1, PT, R2.reuse, R240, PT ;  /* 0x000000f00200720c */ /* 0x040fe40003f26270 */
[----:B------:R-:W-:Y:S02]  /*110f0*/  ISETP.GE.AND P0, PT, R2, R239, PT ;  /* 0x000000ef0200720c */ /* 0x000fe40003f06270 */
[----:B------:R-:W-:Y:S01]  /*11100*/  FSEL R27, R13, -INF , !P6 ;  /* 0xff8000000d1b7808 */ /* 0x000fe20007000000 */
[----:B-1----:R-:W-:Y:S01]  /*11110*/  FMUL.FTZ R4, R138, c[0x0][0x2ec] ;  /* 0x0000bb008a047a20 */ /* 0x002fe20000410000 */
[----:B------:R-:W-:-:S02]  /*11120*/  FSEL R83, R7, -INF , !P5 ;  /* 0xff80000007537808 */ /* 0x000fc40006800000 */
[----:B------:R-:W-:Y:S01]  /*11130*/  ISETP.LT.OR P6, PT, R2, R238, P3 ;  /* 0x000000ee0200720c */ /* 0x000fe20001fc1670 */
[----:B------:R-:W-:Y:S01]  /*11140*/  FMUL.FTZ R5, R140, c[0x0][0x2ec] ;  /* 0x0000bb008c057a20 */ /* 0x000fe20000410000 */
[----:B------:R-:W-:Y:S01]  /*11150*/  ISETP.NE.AND P3, PT, R3, RZ, PT ;  /* 0x000000ff0300720c */ /* 0x000fe20003f65270 */
[----:B------:R1:W-:Y:S01]  /*11160*/  MUFU.TANH R9, R4 ;  /* 0x0000000400097308 */ /* 0x0003e20000002400 */
[C---:B------:R-:W-:Y:S01]  /*11170*/  ISETP.LT.OR P5, PT, R2.reuse, R237, P2 ;  /* 0x000000ed0200720c */ /* 0x040fe200017a1670 */
[----:B------:R2:W5:Y:S01]  /*11180*/  LDL.LU R140, [R1+0xf8] ;  /* 0x0000f800018c7983 */ /* 0x0005620000300800 */
[C---:B------:R-:W-:Y:S02]  /*11190*/  ISETP.LT.OR P1, PT, R2.reuse, R236, P1 ;  /* 0x000000ec0200720c */ /* 0x040fe40000f21670 */
[----:B------:R-:W-:Y:S01]  /*111a0*/  ISETP.LT.OR P0, PT, R2, R235, P0 ;  /* 0x000000eb0200720c */ /* 0x000fe20000701670 */
[----:B------:R2:W5:Y:S01]  /*111b0*/  LDL.LU R139, [R1+0xf4] ;  /* 0x0000f400018b7983 */ /* 0x0005620000300800 */
[----:B------:R-:W-:Y:S01]  /*111c0*/  IADD3 R2, R0, 0x78, RZ ;  /* 0x0000007800027810 */ /* 0x000fe20007ffe0ff */
[----:B------:R4:W2:Y:S01]  /*111d0*/  MUFU.TANH R12, R5 ;  /* 0x00000005000c7308 */ /* 0x0008a20000002400 */
[----:B------:R-:W-:Y:S01]  /*111e0*/  FSEL R88, R10, -INF , !P3 ;  /* 0xff8000000a587808 */ /* 0x000fe20005800000 */
[----:B------:R2:W5:Y:S01]  /*111f0*/  LDL.LU R138, [R1+0xf0] ;  /* 0x0000f000018a7983 */ /* 0x0005620000300800 */
[C---:B------:R-:W-:Y:S01]  /*11200*/  ISETP.GE.AND P3, PT, R2.reuse, R242, PT ;  /* 0x000000f20200720c */ /* 0x040fe20003f66270 */
[----:B-1----:R-:W-:Y:S01]  /*11210*/  FMUL.FTZ R4, R137, c[0x0][0x2ec] ;  /* 0x0000bb0089047a20 */ /* 0x002fe20000410000 */
[----:B------:R-:W-:Y:S01]  /*11220*/  ISETP.GE.AND P2, PT, R2, R241, PT ;  /* 0x000000f10200720c */ /* 0x000fe20003f46270 */
[----:B------:R1:W5:Y:S02]  /*11230*/  LDL.LU R137, [R1+0xec] ;  /* 0x0000ec0001897983 */ /* 0x0003640000300800 */
[----:B------:R2:W-:Y:S01]  /*11240*/  MUFU.TANH R8, R4 ;  /* 0x0000000400087308 */ /* 0x0005e20000002400 */
[----:B------:R-:W-:Y:S01]  /*11250*/  P2R R3, PR, RZ, 0x1 ;  /* 0x00000001ff037803 */ /* 0x000fe20000000000 */
[----:B----4-:R-:W-:Y:S01]  /*11260*/  FMUL.FTZ R5, R136, c[0x0][0x2ec] ;  /* 0x0000bb0088057a20 */ /* 0x010fe20000410000 */
[----:B---3--:R-:W-:Y:S01]  /*11270*/  FSEL R26, R15, -INF , !P5 ;  /* 0xff8000000f1a7808 */ /* 0x008fe20006800000 */
[----:B------:R1:W5:Y:S01]  /*11280*/  LDL.LU R136, [R1+0xe8] ;  /* 0x0000e80001887983 */ /* 0x0003620000300800 */
[----:B------:R-:W-:-:S03]  /*11290*/  FSEL R215, R6, -INF , !P4 ;  /* 0xff80000006d77808 */ /* 0x000fc60006000000 */
[----:B------:R3:W-:Y:S01]  /*112a0*/  MUFU.TANH R7, R5 ;  /* 0x0000000500077308 */ /* 0x0007e20000002400 */
[C---:B------:R-:W-:Y:S01]  /*112b0*/  ISETP.LT.OR P5, PT, R2.reuse, R238, P3 ;  /* 0x000000ee0200720c */ /* 0x040fe20001fa1670 */
[----:B------:R-:W-:Y:S01]  /*112c0*/  FMUL.FTZ R6, R73, c[0x0][0x2ec] ;  /* 0x0000bb0049067a20 */ /* 0x000fe20000410000 */
[----:B------:R-:W-:Y:S01]  /*112d0*/  ISETP.LT.OR P3, PT, R2, R237, P2 ;  /* 0x000000ed0200720c */ /* 0x000fe20001761670 */
[----:B------:R1:W5:Y:S01]  /*112e0*/  LDL.LU R73, [R1+0xe4] ;  /* 0x0000e40001497983 */ /* 0x0003620000300800 */
[----:B--2---:R-:W-:Y:S02]  /*112f0*/  P2R R4, PR, RZ, 0x2 ;  /* 0x00000002ff047803 */ /* 0x004fe40000000000 */
[----:B------:R-:W-:Y:S02]  /*11300*/  FSEL R25, R17, -INF , !P6 ;  /* 0xff80000011197808 */ /* 0x000fe40007000000 */
[----:B------:R-:W-:Y:S01]  /*11310*/  ISETP.NE.AND P2, PT, R4, RZ, PT ;  /* 0x000000ff0400720c */ /* 0x000fe20003f45270 */
[----:B------:R-:W-:Y:S01]  /*11320*/  FMUL.FTZ R4, R71, c[0x0][0x2ec] ;  /* 0x0000bb0047047a20 */ /* 0x000fe20000410000 */
[----:B------:R-:W-:Y:S01]  /*11330*/  ISETP.NE.AND P6, PT, R3, RZ, PT ;  /* 0x000000ff0300720c */ /* 0x000fe20003fc5270 */
[----:B---3--:R-:W-:-:S02]  /*11340*/  FMUL.FTZ R5, R72, c[0x0][0x2ec] ;  /* 0x0000bb0048057a20 */ /* 0x008fc40000410000 */
[----:B------:R1:W5:Y:S01]  /*11350*/  LDL.LU R72, [R1+0xe0] ;  /* 0x0000e00001487983 */ /* 0x0003620000300800 */
[----:B------:R-:W-:-:S03]  /*11360*/  FMUL.FTZ R3, R70, c[0x0][0x2ec] ;  /* 0x0000bb0046037a20 */ /* 0x000fc60000410000 */
[----:B------:R1:W5:Y:S04]  /*11370*/  LDL.LU R71, [R1+0xdc] ;  /* 0x0000dc0001477983 */ /* 0x0003680000300800 */
[----:B------:R1:W5:Y:S01]  /*11380*/  LDL.LU R70, [R1+0xd8] ;  /* 0x0000d80001467983 */ /* 0x0003620000300800 */
[C---:B------:R-:W-:Y:S01]  /*11390*/  ISETP.GE.AND P1, PT, R2.reuse, R240, PT ;  /* 0x000000f00200720c */ /* 0x040fe20003f26270 */
[----:B------:R-:W2:Y:S01]  /*113a0*/  MUFU.TANH R6, R6 ;  /* 0x0000000600067308 */ /* 0x000ea20000002400 */
[----:B------:R-:W-:Y:S02]  /*113b0*/  ISETP.GE.AND P0, PT, R2, R239, PT ;  /* 0x000000ef0200720c */ /* 0x000fe40003f06270 */
[----:B------:R-:W-:Y:S02]  /*113c0*/  IADD3 R0, R0, 0x79, RZ ;  /* 0x0000007900007810 */ /* 0x000fe40007ffe0ff */
[----:B------:R-:W-:-:S02]  /*113d0*/  ISETP.LT.OR P1, PT, R2, R236, P1 ;  /* 0x000000ec0200720c */ /* 0x000fc40000f21670 */
[----:B------:R-:W-:Y:S02]  /*113e0*/  FSEL R84, R16, -INF , !P2 ;  /* 0xff80000010547808 */ /* 0x000fe40005000000 */
[----:B------:R-:W-:Y:S02]  /*113f0*/  ISETP.LT.OR P4, PT, R2, R235, P0 ;  /* 0x000000eb0200720c */ /* 0x000fe40000781670 */
[C---:B------:R-:W-:Y:S02]  /*11400*/  ISETP.GE.AND P2, PT, R0.reuse, R242, PT ;  /* 0x000000f20000720c */ /* 0x040fe40003f46270 */
[----:B------:R-:W-:Y:S02]  /*11410*/  ISETP.GE.AND P0, PT, R0, R240, PT ;  /* 0x000000f00000720c */ /* 0x000fe40003f06270 */
[----:B------:R-:W-:Y:S02]  /*11420*/  P2R R2, PR, RZ, 0x2 ;  /* 0x00000002ff027803 */ /* 0x000fe40000000000 */
[----:B------:R-:W-:-:S02]  /*11430*/  FSEL R214, R12, -INF , !P6 ;  /* 0xff8000000cd67808 */ /* 0x000fc40007000000 */
[C---:B------:R-:W-:Y:S02]  /*11440*/  ISETP.LT.OR P6, PT, R0.reuse, R238, P2 ;  /* 0x000000ee0000720c */ /* 0x040fe400017c1670 */
[----:B------:R-:W-:Y:S02]  /*11450*/  ISETP.LT.OR P2, PT, R0, R236, P0 ;  /* 0x000000ec0000720c */ /* 0x000fe40000741670 */
[----:B------:R-:W-:Y:S01]  /*11460*/  ISETP.NE.AND P0, PT, R2, RZ, PT ;  /* 0x000000ff0200720c */ /* 0x000fe20003f05270 */
[----:B------:R-:W3:Y:S03]  /*11470*/  MUFU.TANH R4, R4 ;  /* 0x0000000400047308 */ /* 0x000ee60000002400 */
[----:B--2---:R-:W-:Y:S02]  /*11480*/  FSEL R81, R6, -INF , !P0 ;  /* 0xff80000006517808 */ /* 0x004fe40004000000 */
[----:B------:R-:W-:-:S03]  /*11490*/  PLOP3.LUT P0, PT, PT, PT, UP0, 0x80, 0x0 ;  /* 0x000000000000781c */ /* 0x000fc60003f0f008 */
[----:B------:R-:W2:Y:S01]  /*114a0*/  MUFU.TANH R5, R5 ;  /* 0x0000000500057308 */ /* 0x000ea20000002400 */
[----:B------:R-:W-:-:S07]  /*114b0*/  ISETP.GE.AND P1, PT, R0, R241, PT ;  /* 0x000000f10000720c */ /* 0x000fce0003f26270 */
[----:B------:R-:W4:Y:S01]  /*114c0*/  MUFU.TANH R3, R3 ;  /* 0x0000000300037308 */ /* 0x000f220000002400 */
[----:B------:R-:W-:Y:S02]  /*114d0*/  FSEL R24, R8, -INF , !P3 ;  /* 0xff80000008187808 */ /* 0x000fe40005800000 */
[C---:B------:R-:W-:Y:S02]  /*114e0*/  ISETP.GE.AND P3, PT, R0.reuse, R239, PT ;  /* 0x000000ef0000720c */ /* 0x040fe40003f66270 */
[----:B------:R-:W-:Y:S02]  /*114f0*/  FSEL R22, R11, -INF , !P5 ;  /* 0xff8000000b167808 */ /* 0x000fe40006800000 */
[C---:B------:R-:W-:Y:S02]  /*11500*/  ISETP.LT.OR P5, PT, R0.reuse, R237, P1 ;  /* 0x000000ed0000720c */ /* 0x040fe40000fa1670 */
[----:B------:R-:W-:Y:S02]  /*11510*/  ISETP.LT.OR P1, PT, R0, R235, P3 ;  /* 0x000000eb0000720c */ /* 0x000fe40001f21670 */
[----:B---3--:R-:W-:-:S02]  /*11520*/  FSEL R213, R4, -INF , !P4 ;  /* 0xff80000004d57808 */ /* 0x008fc40006000000 */
[----:B------:R-:W-:Y:S02]  /*11530*/  LOP3.LUT P4, RZ, R234, 0x80000, RZ, 0xc0, !PT ;  /* 0x00080000eaff7812 */ /* 0x000fe4000788c0ff */
[----:B------:R-:W-:Y:S02]  /*11540*/  FSEL R21, R9, -INF , !P6 ;  /* 0xff80000009157808 */ /* 0x000fe40007000000 */
[----:B------:R-:W-:Y:S02]  /*11550*/  FSEL R23, R7, -INF , !P5 ;  /* 0xff80000007177808 */ /* 0x000fe40006800000 */
[----:B--2---:R-:W-:Y:S02]  /*11560*/  FSEL R80, R5, -INF , !P2 ;  /* 0xff80000005507808 */ /* 0x004fe40005000000 */
[----:B----4-:R-:W-:Y:S01]  /*11570*/  FSEL R212, R3, -INF , !P1 ;  /* 0xff80000003d47808 */ /* 0x010fe20004800000 */
[----:B------:R-:W-:Y:S05]  /*11580*/  @!P0 BRA `(.L_x_734) ;  /* 0x000006e000008947 */ /* 0x000fea0003800000 */
[----:B-1----:R-:W2:Y:S04]  /*11590*/  LDL.64 R202, [R1+0xc8] ;  /* 0x0000c80001ca7983 */ /* 0x002ea80000100a00 */
        /* <DEDUP_REMOVED lines=107> */
.L_x_736:
[----:B------:R-:W-:Y:S05]  /*11c50*/  BSYNC B0 ;  /* 0x0000000000007941 */ /* 0x000fea0003800000 */
.L_x_735:
[----:B------:R-:W0:Y:S02]  /*11c60*/  LDGDEPBAR ;  /* 0x00000000000079af */ /* 0x000e240000000000 */
.L_x_734:
[----:B-1----:R-:W2:Y:S04]  /*11c70*/  LDL.LU R6, [R1+0x98] ;  /* 0x0000980001067983 */ /* 0x002ea80000300800 */
[----:B------:R-:W3:Y:S04]  /*11c80*/  LDL.LU R0, [R1+0x90] ;  /* 0x0000900001007983 */ /* 0x000ee80000300800 */
[----:B------:R-:W4:Y:S04]  /*11c90*/  LDL.LU R5, [R1+0x94] ;  /* 0x0000940001057983 */ /* 0x000f280000300800 */
[----:B------:R-:W4:Y:S04]  /*11ca0*/  LDL.LU R4, [R1+0x88] ;  /* 0x0000880001047983 */ /* 0x000f280000300800 */
[----:B------:R-:W4:Y:S04]  /*11cb0*/  LDL.LU R2, [R1+0x60] ;  /* 0x0000600001027983 */ /* 0x000f280000300800 */
[----:B------:R-:W4:Y:S04]  /*11cc0*/  LDL.LU R3, [R1+0x84] ;  /* 0x0000840001037983 */ /* 0x000f280000300800 */
[----:B------:R1:W-:Y:S01]  /*11cd0*/  STL [R1+0x130], R241 ;  /* 0x000130f101007387 */ /* 0x0003e20000100800 */
[----:B------:R-:W-:Y:S01]  /*11ce0*/  MOV R35, R127 ;  /* 0x0000007f00237202 */ /* 0x000fe20000000f00 */
[----:B------:R-:W-:-:S02]  /*11cf0*/  IMAD.MOV.U32 R31, RZ, RZ, R101 ;  /* 0x000000ffff1f7224 */ /* 0x000fc400078e0065 */
[----:B------:R-:W-:Y:S01]  /*11d00*/  IMAD.MOV.U32 R33, RZ, RZ, R208 ;  /* 0x000000ffff217224 */ /* 0x000fe200078e00d0 */
[----:B------:R-:W-:Y:S04]  /*11d10*/  LDSM.16.MT88.4 R16, [R216+0x8000] ;  /* 0x00800000d810783b */ /* 0x000fe80000004200 */
[----:B-1----:R-:W4:Y:S04]  /*11d20*/  LDL.LU R241, [R1+0x64] ;  /* 0x0000640001f17983 */ /* 0x002f280000300800 */
        /* <DEDUP_REMOVED lines=10> */
[----:B------:R1:W-:Y:S04]  /*11dd0*/  STL [R1+0x104], R230 ;  /* 0x000104e601007387 */ /* 0x0003e80000100800 */
[----:B------:R1:W-:Y:S04]  /*11de0*/  STL [R1+0x100], R229 ;  /* 0x000100e501007387 */ /* 0x0003e80000100800 */
[----:B------:R-:W-:Y:S04]  /*11df0*/  STL [R1+0xfc], R228 ;  /* 0x0000fce401007387 */ /* 0x000fe80000100800 */
[----:B------:R1:W-:Y:S04]  /*11e00*/  STL [R1+0xf8], R227 ;  /* 0x0000f8e301007387 */ /* 0x0003e80000100800 */
[----:B------:R1:W-:Y:S02]  /*11e10*/  STL [R1+0xf4], R226 ;  /* 0x0000f4e201007387 */ /* 0x0003e40000100800 */
[----:B-1----:R-:W-:-:S02]  /*11e20*/  MOV R232, R102 ;  /* 0x0000006600e87202 */ /* 0x002fc40000000f00 */
[----:B------:R-:W-:Y:S01]  /*11e30*/  STL [R1+0xf0], R225 ;  /* 0x0000f0e101007387 */ /* 0x000fe20000100800 */
[----:B------:R-:W-:-:S03]  /*11e40*/  MOV R231, R103 ;  /* 0x0000006700e77202 */ /* 0x000fc60000000f00 */
[----:B------:R1:W-:Y:S01]  /*11e50*/  STL [R1+0xec], R224 ;  /* 0x0000ece001007387 */ /* 0x0003e20000100800 */
[----:B------:R-:W-:-:S03]  /*11e60*/  IMAD.MOV.U32 R230, RZ, RZ, R55 ;  /* 0x000000ffffe67224 */ /* 0x000fc600078e0037 */
[----:B------:R-:W-:Y:S01]  /*11e70*/  STL [R1+0xe8], R223 ;  /* 0x0000e8df01007387 */ /* 0x000fe20000100800 */
[----:B------:R-:W-:-:S03]  /*11e80*/  IMAD.MOV.U32 R229, RZ, RZ, R116 ;  /* 0x000000ffffe57224 */ /* 0x000fc600078e0074 */
[----:B------:R-:W-:Y:S04]  /*11e90*/  STL [R1+0xe4], R222 ;  /* 0x0000e4de01007387 */ /* 0x000fe80000100800 */
[----:B------:R-:W-:Y:S01]  /*11ea0*/  STL [R1+0xe0], R221 ;  /* 0x0000e0dd01007387 */ /* 0x000fe20000100800 */
[----:B------:R-:W-:-:S03]  /*11eb0*/  MOV R227, R117 ;  /* 0x0000007500e37202 */ /* 0x000fc60000000f00 */
[----:B------:R-:W-:Y:S01]  /*11ec0*/  STL [R1+0xdc], R220 ;  /* 0x0000dcdc01007387 */ /* 0x000fe20000100800 */
[----:B------:R-:W-:-:S03]  /*11ed0*/  IMAD.MOV.U32 R226, RZ, RZ, R126 ;  /* 0x000000ffffe27224 */ /* 0x000fc600078e007e */
[----:B------:R1:W-:Y:S04]  /*11ee0*/  STL [R1+0xd8], R135 ;  /* 0x0000d88701007387 */ /* 0x0003e80000100800 */
[----:B------:R-:W4:Y:S01]  /*11ef0*/  LDL.LU R11, [R1+0x9c] ;  /* 0x00009c00010b7983 */ /* 0x000f220000300800 */
[----:B-1----:R-:W-:-:S03]  /*11f00*/  IMAD.MOV.U32 R224, RZ, RZ, R119 ;  /* 0x000000ffffe07224 */ /* 0x002fc600078e0077 */
[----:B------:R-:W4:Y:S04]  /*11f10*/  LDL.LU R10, [R1+0xa0] ;  /* 0x0000a000010a7983 */ /* 0x000f280000300800 */
[----:B------:R-:W4:Y:S04]  /*11f20*/  LDL.LU R240, [R1+0x28] ;  /* 0x0000280001f07983 */ /* 0x000f280000300800 */
[----:B------:R-:W4:Y:S01]  /*11f30*/  LDL.LU R238, [R1+0x8c] ;  /* 0x00008c0001ee7983 */ /* 0x000f220000300800 */
[----:B------:R-:W-:Y:S02]  /*11f40*/  MOV R135, R118 ;  /* 0x0000007600877202 */ /* 0x000fe40000000f00 */
[----:B--2---:R-:W-:-:S02]  /*11f50*/  MOV R221, R6 ;  /* 0x0000000600dd7202 */ /* 0x004fc40000000f00 */
[----:B---3--:R-:W-:Y:S02]  /*11f60*/  MOV R32, R0 ;  /* 0x0000000000207202 */ /* 0x008fe40000000f00 */
[----:B-----5:R-:W-:Y:S01]  /*11f70*/  FMNMX.FTZ R0, R73, R40, !PT ;  /* 0x0000002849007209 */ /* 0x020fe20007810000 */
[----:B----4-:R-:W-:-:S03]  /*11f80*/  IMAD.MOV.U32 R225, RZ, RZ, R5 ;  /* 0x000000ffffe17224 */ /* 0x010fc600078e0005 */
[----:B------:R-:W-:Y:S02]  /*11f90*/  FMNMX.FTZ R0, R43, R0, !PT ;  /* 0x000000002b007209 */ /* 0x000fe40007810000 */
[----:B------:R-:W-:Y:S02]  /*11fa0*/  MOV R228, R4 ;  /* 0x0000000400e47202 */ /* 0x000fe40000000f00 */
[----:B------:R-:W-:Y:S02]  /*11fb0*/  FMNMX.FTZ R0, R38, R0, !PT ;  /* 0x0000000026007209 */ /* 0x000fe40007810000 */
[----:B------:R-:W-:Y:S02]  /*11fc0*/  MOV R30, R2 ;  /* 0x00000002001e7202 */ /* 0x000fe40000000f00 */
[----:B------:R-:W-:Y:S01]  /*11fd0*/  FMNMX.FTZ R0, R37, R0, !PT ;  /* 0x0000000025007209 */ /* 0x000fe20007810000 */
[----:B------:R-:W-:-:S03]  /*11fe0*/  IMAD.MOV.U32 R29, RZ, RZ, R3 ;  /* 0x000000ffff1d7224 */ /* 0x000fc600078e0003 */
        /* <DEDUP_REMOVED lines=29> */
[----:B------:R-:W-:-:S04]  /*121c0*/  FMNMX.FTZ R0, R44, R0, !PT ;  /* 0x000000002c007209 */ /* 0x000fc80007810000 */
[----:B------:R-:W-:Y:S02]  /*121d0*/  FMNMX.FTZ R2, R42, R0, !PT ;  /* 0x000000002a027209 */ /* 0x000fe40007810000 */
[----:B------:R-:W-:Y:S02]  /*121e0*/  FMNMX.FTZ R0, R21, R3, !PT ;  /* 0x0000000315007209 */ /* 0x000fe40007810000 */
[----:B------:R-:W-:-:S03]  /*121f0*/  FMNMX.FTZ R2, R68, R2, !PT ;  /* 0x0000000244027209 */ /* 0x000fc60007810000 */
        /* <DEDUP_REMOVED lines=104> */
[----:B------:R-:W3:Y:S01]  /*12880*/  SHFL.BFLY PT, R7, R2, 0x1, 0x1f ;  /* 0x0c201f0002077f89 */ /* 0x000ee200000e0000 */
        /* <DEDUP_REMOVED lines=8> */
[----:B----4-:R-:W-:-:S07]  /*12910*/  FFMA.FTZ R3, R43, c[0x0][0x23c], -R4 ;  /* 0x00008f002b037a23 */ /* 0x010fce0000010804 */
[----:B------:R2:W-:Y:S01]  /*12920*/  MUFU.EX2 R222, R3 ;  /* 0x0000000300de7308 */ /* 0x0005e20000000800 */
[----:B-1----:R-:W-:-:S05]  /*12930*/  FMNMX.FTZ R0, R5, R6, !PT ;  /* 0x0000000605007209 */ /* 0x002fca0007810000 */
[----:B------:R-:W1:Y:S01]  /*12940*/  SHFL.BFLY PT, R6, R0, 0x1, 0x1f ;  /* 0x0c201f0000067f89 */ /* 0x000e6200000e0000 */
[----:B--2---:R-:W-:Y:S01]  /*12950*/  FMUL.FTZ R3, R202, c[0x0][0x23c] ;  /* 0x00008f00ca037a20 */ /* 0x004fe20000410000 */
[----:B---3--:R-:W-:-:S04]  /*12960*/  FMNMX.FTZ R201, R2, R7, !PT ;  /* 0x0000000702c97209 */ /* 0x008fc80007810000 */
[----:B------:R-:W-:-:S05]  /*12970*/  FSEL R3, R3, RZ, P2 ;  /* 0x000000ff03037208 */ /* 0x000fca0001000000 */
[--C-:B------:R-:W-:Y:S02]  /*12980*/  FFMA.FTZ R5, R41, c[0x0][0x23c], -R3.reuse ;  /* 0x00008f0029057a23 */ /* 0x100fe40000010803 */
[----:B------:R-:W-:Y:S02]  /*12990*/  FFMA.FTZ R2, R47, c[0x0][0x23c], -R3 ;  /* 0x00008f002f027a23 */ /* 0x000fe40000010803 */
[----:B------:R2:W-:Y:S01]  /*129a0*/  MUFU.EX2 R13, R5 ;  /* 0x00000005000d7308 */ /* 0x0005e20000000800 */
[----:B------:R-:W-:-:S07]  /*129b0*/  FSETP.NEU.FTZ.AND P1, PT, R201, -INF , PT ;  /* 0xff800000c900780b */ /* 0x000fce0003f3d000 */
[----:B------:R3:W-:Y:S01]  /*129c0*/  MUFU.EX2 R223, R2 ;  /* 0x0000000200df7308 */ /* 0x0007e20000000800 */
[----:B--2---:R-:W-:-:S07]  /*129d0*/  FFMA.FTZ R5, R44, c[0x0][0x23c], -R3 ;  /* 0x00008f002c057a23 */ /* 0x004fce0000010803 */
[----:B------:R2:W-:Y:S01]  /*129e0*/  MUFU.EX2 R28, R5 ;  /* 0x00000005001c7308 */ /* 0x0005e20000000800 */
[----:B---3--:R-:W-:Y:S01]  /*129f0*/  FMUL.FTZ R2, R201, c[0x0][0x23c] ;  /* 0x00008f00c9027a20 */ /* 0x008fe20000410000 */
[----:B-1----:R-:W-:-:S04]  /*12a00*/  FMNMX.FTZ R200, R0, R6, !PT ;  /* 0x0000000600c87209 */ /* 0x002fc80007810000 */
[----:B------:R-:W-:Y:S01]  /*12a10*/  FSEL R2, R2, RZ, P1 ;  /* 0x000000ff02027208 */ /* 0x000fe20000800000 */
[----:B--2---:R-:W-:-:S04]  /*12a20*/  FFMA.FTZ R5, R42, c[0x0][0x23c], -R3 ;  /* 0x00008f002a057a23 */ /* 0x004fc80000010803 */
        /* <DEDUP_REMOVED lines=13> */
[----:B------:R-:W-:Y:S01]  /*12b00*/  FSEL R7, R202, RZ, P2 ;  /* 0x000000ffca077208 */ /* 0x000fe20001000000 */
[----:B------:R-:W-:Y:S02]  /*12b10*/  FADD.FTZ R6, R73, -R6 ;  /* 0x8000000649067221 */ /* 0x000fe40000010000 */
[----:B-1----:R-:W-:-:S04]  /*12b20*/  FFMA.FTZ R5, R48, c[0x0][0x23c], -R0 ;  /* 0x00008f0030057a23 */ /* 0x002fc80000010800 */
[----:B------:R1:W-:Y:S01]  /*12b30*/  MUFU.EX2 R126, R5 ;  /* 0x00000005007e7308 */ /* 0x0003e20000000800 */
[----:B------:R-:W-:Y:S02]  /*12b40*/  FADD.FTZ R7, R72, -R7 ;  /* 0x8000000748077221 */ /* 0x000fe40000010000 */
[----:B-1----:R-:W-:-:S05]  /*12b50*/  FFMA.FTZ R5, R52, c[0x0][0x23c], -R0 ;  /* 0x00008f0034057a23 */ /* 0x002fca0000010800 */
[----:B------:R1:W-:Y:S01]  /*12b60*/  MUFU.EX2 R9, R5 ;  /* 0x0000000500097308 */ /* 0x0003e20000000800 */
[----:B------:R-:W-:Y:S02]  /*12b70*/  FMUL.FTZ R7, R7, c[0x0][0x23c] ;  /* 0x00008f0007077a20 */ /* 0x000fe40000410000 */
[----:B-1----:R-:W-:-:S05]  /*12b80*/  FFMA.FTZ R5, R50, c[0x0][0x23c], -R0 ;  /* 0x00008f0032057a23 */ /* 0x002fca0000010800 */
[----:B------:R1:W-:Y:S08]  /*12b90*/  MUFU.EX2 R237, R5 ;  /* 0x0000000500ed7308 */ /* 0x0003f00000000800 */
[----:B------:R2:W3:Y:S01]  /*12ba0*/  MUFU.EX2 R20, R7 ;  /* 0x0000000700147308 */ /* 0x0004e20000000800 */
[----:B-1----:R-:W-:Y:S01]  /*12bb0*/  FMUL.FTZ R5, R6, c[0x0][0x23c] ;  /* 0x00008f0006057a20 */ /* 0x002fe20000410000 */
[----:B------:R-:W-:-:S05]  /*12bc0*/  FSEL R6, R201, RZ, P1 ;  /* 0x000000ffc9067208 */ /* 0x000fca0000800000 */
[----:B------:R-:W-:Y:S01]  /*12bd0*/  FADD.FTZ R8, R71, -R6 ;  /* 0x8000000647087221 */ /* 0x000fe20000010000 */
[----:B------:R-:W-:Y:S01]  /*12be0*/  FSEL R6, R200, RZ, P0 ;  /* 0x000000ffc8067208 */ /* 0x000fe20000000000 */
[----:B------:R-:W1:Y:S04]  /*12bf0*/  MUFU.EX2 R5, R5 ;  /* 0x0000000500057308 */ /* 0x000e680000000800 */
[----:B------:R-:W-:Y:S02]  /*12c00*/  FADD.FTZ R6, R70, -R6 ;  /* 0x8000000646067221 */ /* 0x000fe40000010000 */
[----:B--2---:R-:W-:Y:S02]  /*12c10*/  FMUL.FTZ R7, R8, c[0x0][0x23c] ;  /* 0x00008f0008077a20 */ /* 0x004fe40000410000 */
[----:B------:R-:W-:-:S02]  /*12c20*/  FMUL.FTZ R6, R6, c[0x0][0x23c] ;  /* 0x00008f0006067a20 */ /* 0x000fc40000410000 */
[----:B------:R-:W-:Y:S02]  /*12c30*/  FFMA.FTZ R8, R51, c[0x0][0x23c], -R0 ;  /* 0x00008f0033087a23 */ /* 0x000fe40000010800 */
[----:B------:R-:W2:Y:S01]  /*12c40*/  MUFU.EX2 R7, R7 ;  /* 0x0000000700077308 */ /* 0x000ea20000000800 */
[-C--:B---3--:R-:W-:Y:S01]  /*12c50*/  FFMA.FTZ R208, R10, R20.reuse, R13 ;  /* 0x000000140ad07223 */ /* 0x088fe2000001000d */
[----:B------:R-:W-:Y:S01]  /*12c60*/  F2FP.BF16.PACK_AB R13, R223, R13 ;  /* 0x0000000ddf0d723e */ /* 0x000fe200000010ff */
[----:B------:R-:W-:Y:S01]  /*12c70*/  FMUL.FTZ R142, R142, R20 ;  /* 0x000000148e8e7220 */ /* 0x000fe20000410000 */
[----:B------:R-:W-:Y:S01]  /*12c80*/  F2FP.BF16.PACK_AB R14, R236, R34 ;  /* 0x00000022ec0e723e */ /* 0x000fe200000010ff */
[----:B-1----:R-:W-:-:S03]  /*12c90*/  FFMA.FTZ R244, R11, R5, R12 ;  /* 0x000000050bf47223 */ /* 0x002fc6000001000c */
[----:B------:R-:W1:Y:S01]  /*12ca0*/  MUFU.EX2 R6, R6 ;  /* 0x0000000600067308 */ /* 0x000e620000000800 */
[-C--:B------:R-:W-:Y:S01]  /*12cb0*/  FMUL.FTZ R140, R140, R5.reuse ;  /* 0x000000058c8c7220 */ /* 0x080fe20000410000 */
[----:B------:R-:W-:Y:S01]  /*12cc0*/  F2FP.BF16.PACK_AB R12, R222, R12 ;  /* 0x0000000cde0c723e */ /* 0x000fe200000010ff */
[----:B------:R-:W-:Y:S01]  /*12cd0*/  FMUL.FTZ R141, R141, R5 ;  /* 0x000000058d8d7220 */ /* 0x000fe20000410000 */
[----:B------:R-:W-:Y:S01]  /*12ce0*/  F2FP.BF16.PACK_AB R15, R235, R28 ;  /* 0x0000001ceb0f723e */ /* 0x000fe200000010ff */
[----:B------:R-:W-:-:S03]  /*12cf0*/  FMUL.FTZ R143, R143, R20 ;  /* 0x000000148f8f7220 */ /* 0x000fc60000410000 */
[----:B------:R3:W4:Y:S04]  /*12d00*/  MUFU.EX2 R233, R8 ;  /* 0x0000000800e97308 */ /* 0x0007280000000800 */
[----:B------:R-:W-:Y:S01]  /*12d10*/  HMMA.16816.F32.BF16 R116, R12, R16, R140 ;  /* 0x000000100c74723c */ /* 0x000fe2000004188c */
[----:B------:R-:W-:Y:S01]  /*12d20*/  F2FP.BF16.PACK_AB R10, R234, R239 ;  /* 0x000000efea0a723e */ /* 0x000fe200000010ff */
[----:B--2---:R-:W-:-:S05]  /*12d30*/  FMUL.FTZ R148, R148, R7 ;  /* 0x0000000794947220 */ /* 0x004fca0000410000 */
[----:B------:R-:W-:Y:S02]  /*12d40*/  IMAD.MOV.U32 R141, RZ, RZ, R9 ;  /* 0x000000ffff8d7224 */ /* 0x000fe400078e0009 */
[----:B------:R-:W-:Y:S02]  /*12d50*/  FMUL.FTZ R149, R149, R7 ;  /* 0x0000000795957220 */ /* 0x000fe40000410000 */
[-C--:B-1----:R-:W-:Y:S01]  /*12d60*/  FMUL.FTZ R150, R150, R6.reuse ;  /* 0x0000000696967220 */ /* 0x082fe20000410000 */
[----:B---3--:R-:W-:Y:S01]  /*12d70*/  F2FP.BF16.PACK_AB R8, R220, R127 ;  /* 0x0000007fdc08723e */ /* 0x008fe200000010ff */
[----:B------:R-:W-:Y:S01]  /*12d80*/  FMUL.FTZ R151, R151, R6 ;  /* 0x0000000697977220 */ /* 0x000fe20000410000 */
[----:B------:R-:W-:Y:S02]  /*12d90*/  F2FP.BF16.PACK_AB R9, R141, R126 ;  /* 0x0000007e8d09723e */ /* 0x000fe400000010ff */
[----:B----4-:R-:W-:Y:S01]  /*12da0*/  F2FP.BF16.PACK_AB R11, R233, R237 ;  /* 0x000000ede90b723e */ /* 0x010fe200000010ff */
[----:B------:R-:W-:-:S02]  /*12db0*/  FMUL.FTZ R144, R144, R5 ;  /* 0x0000000590907220 */ /* 0x000fc40000410000 */
[----:B------:R-:W-:Y:S02]  /*12dc0*/  FMUL.FTZ R145, R145, R5 ;  /* 0x0000000591917220 */ /* 0x000fe40000410000 */
[-C--:B------:R-:W-:Y:S02]  /*12dd0*/  FMUL.FTZ R136, R136, R7.reuse ;  /* 0x0000000788887220 */ /* 0x080fe40000410000 */
[----:B------:R-:W-:Y:S02]  /*12de0*/  FMUL.FTZ R137, R137, R7 ;  /* 0x0000000789897220 */ /* 0x000fe40000410000 */
[-C--:B------:R-:W-:Y:S02]  /*12df0*/  FMUL.FTZ R138, R138, R6.reuse ;  /* 0x000000068a8a7220 */ /* 0x080fe40000410000 */
[----:B------:R-:W-:Y:S02]  /*12e00*/  FMUL.FTZ R139, R139, R6 ;  /* 0x000000068b8b7220 */ /* 0x000fe40000410000 */
[----:B------:R-:W-:-:S02]  /*12e10*/  FMUL.FTZ R146, R146, R20 ;  /* 0x0000001492927220 */ /* 0x000fc40000410000 */
[----:B------:R-:W-:Y:S01]  /*12e20*/  FMUL.FTZ R147, R147, R20 ;  /* 0x0000001493937220 */ /* 0x000fe20000410000 */
[C---:B------:R-:W-:Y:S07]  /*12e30*/  HMMA.16816.F32.BF16 R48, R8.reuse, R18, R148 ;  /* 0x000000120830723c */ /* 0x040fee0000041894 */
[----:B------:R-:W-:Y:S01]  /*12e40*/  MOV R148, R100 ;  /* 0x0000006400947202 */ /* 0x000fe20000000f00 */
[----:B------:R-:W-:Y:S08]  /*12e50*/  HMMA.16816.F32.BF16 R52, R8, R16, R136 ;  /* 0x000000100834723c */ /* 0x000ff00000041888 */
[----:B------:R-:W-:Y:S01]  /*12e60*/  HMMA.16816.F32.BF16 R100, R12, R18, R144 ;  /* 0x000000120c64723c */ /* 0x000fe20000041890 */
[----:B------:R-:W1:Y:S01]  /*12e70*/  LDSM.16.MT88.4 R16, [R219+0x8000] ;  /* 0x00800000db10783b */ /* 0x000e620000004200 */
[----:B------:R-:W-:-:S02]  /*12e80*/  FMUL.FTZ R164, R164, R7 ;  /* 0x00000007a4a47220 */ /* 0x000fc40000410000 */
[----:B------:R-:W-:Y:S02]  /*12e90*/  FMUL.FTZ R165, R165, R7 ;  /* 0x00000007a5a57220 */ /* 0x000fe40000410000 */
[-C--:B------:R-:W-:Y:S02]  /*12ea0*/  FMUL.FTZ R166, R166, R6.reuse ;  /* 0x00000006a6a67220 */ /* 0x080fe40000410000 */
[----:B------:R-:W-:Y:S02]  /*12eb0*/  FMUL.FTZ R167, R167, R6 ;  /* 0x00000006a7a77220 */ /* 0x000fe40000410000 */
[-C--:B------:R-:W-:Y:S02]  /*12ec0*/  FMUL.FTZ R160, R160, R5.reuse ;  /* 0x00000005a0a07220 */ /* 0x080fe40000410000 */
[----:B------:R-:W-:Y:S02]  /*12ed0*/  FMUL.FTZ R161, R161, R5 ;  /* 0x00000005a1a17220 */ /* 0x000fe40000410000 */
[----:B------:R-:W-:-:S02]  /*12ee0*/  FMUL.FTZ R162, R162, R20 ;  /* 0x00000014a2a27220 */ /* 0x000fc40000410000 */
[----:B------:R-:W-:Y:S02]  /*12ef0*/  FMUL.FTZ R163, R163, R20 ;  /* 0x00000014a3a37220 */ /* 0x000fe40000410000 */
[----:B------:R-:W-:Y:S02]  /*12f00*/  IMAD.MOV.U32 R145, RZ, RZ, R67 ;  /* 0x000000ffff917224 */ /* 0x000fe400078e0043 */
[----:B------:R-:W-:Y:S01]  /*12f10*/  IMAD.MOV.U32 R137, RZ, RZ, R64 ;  /* 0x000000ffff897224 */ /* 0x000fe200078e0040 */
[----:B-1----:R-:W-:Y:S07]  /*12f20*/  HMMA.16816.F32.BF16 R40, R8, R18, R164 ;  /* 0x000000120828723c */ /* 0x002fee00000418a4 */
[----:B------:R-:W-:-:S02]  /*12f30*/  MOV R165, R66 ;  /* 0x0000004200a57202 */ /* 0x000fc40000000f00 */
[----:B------:R-:W-:Y:S02]  /*12f40*/  MOV R164, R65 ;  /* 0x0000004100a47202 */ /* 0x000fe40000000f00 */
[----:B------:R-:W-:Y:S01]  /*12f50*/  HMMA.16816.F32.BF16 R64, R12, R18, R160 ;  /* 0x000000120c40723c */ /* 0x000fe200000418a0 */
[----:B------:R-:W2:Y:S04]  /*12f60*/  LDL.LU R161, [R1+0xa4] ;  /* 0x0000a40001a17983 */ /* 0x000ea80000300800 */
[----:B------:R-:W3:Y:S01]  /*12f70*/  LDL.LU R162, [R1+0xa8] ;  /* 0x0000a80001a27983 */ /* 0x000ee20000300800 */
        /* <DEDUP_REMOVED lines=9> */
[----:B------:R-:W-:-:S02]  /*13010*/  IMAD.MOV.U32 R149, RZ, RZ, R61 ;  /* 0x000000ffff957224 */ /* 0x000fc400078e003d */
[----:B------:R-:W-:Y:S02]  /*13020*/  IMAD.MOV.U32 R143, RZ, RZ, R60 ;  /* 0x000000ffff8f7224 */ /* 0x000fe400078e003c */
[----:B------:R-:W-:Y:S01]  /*13030*/  IMAD.MOV.U32 R146, RZ, RZ, R62 ;  /* 0x000000ffff927224 */ /* 0x000fe200078e003e */
[-C--:B------:R-:W-:Y:S08]  /*13040*/  HMMA.16816.F32.BF16 R44, R8, R16.reuse, R152 ;  /* 0x00000010082c723c */ /* 0x080ff00000041898 */
[----:B------:R-:W-:Y:S01]  /*13050*/  HMMA.16816.F32.BF16 R60, R12, R16, R156 ;  /* 0x000000100c3c723c */ /* 0x000fe2000004189c */
[----:B------:R-:W1:Y:S01]  /*13060*/  LDSM.16.MT88.4 R16, [R217+0x8000] ;  /* 0x00800000d910783b */ /* 0x000e620000004200 */
[----:B------:R-:W-:-:S02]  /*13070*/  FMUL.FTZ R172, R172, R5 ;  /* 0x00000005acac7220 */ /* 0x000fc40000410000 */
[-C--:B------:R-:W-:Y:S02]  /*13080*/  FMUL.FTZ R173, R173, R5.reuse ;  /* 0x00000005adad7220 */ /* 0x080fe40000410000 */
[-C--:B------:R-:W-:Y:S02]  /*13090*/  FMUL.FTZ R176, R176, R5.reuse ;  /* 0x00000005b0b07220 */ /* 0x080fe40000410000 */
[----:B------:R-:W-:Y:S02]  /*130a0*/  FMUL.FTZ R177, R177, R5 ;  /* 0x00000005b1b17220 */ /* 0x000fe40000410000 */
[-C--:B------:R-:W-:Y:S02]  /*130b0*/  FMUL.FTZ R174, R174, R20.reuse ;  /* 0x00000014aeae7220 */ /* 0x080fe40000410000 */
[----:B------:R-:W-:Y:S02]  /*130c0*/  FMUL.FTZ R175, R175, R20 ;  /* 0x00000014afaf7220 */ /* 0x000fe40000410000 */
[----:B------:R-:W-:-:S02]  /*130d0*/  FMUL.FTZ R168, R168, R7 ;  /* 0x00000007a8a87220 */ /* 0x000fc40000410000 */
[-C--:B------:R-:W-:Y:S02]  /*130e0*/  FMUL.FTZ R169, R169, R7.reuse ;  /* 0x00000007a9a97220 */ /* 0x080fe40000410000 */
[-C--:B------:R-:W-:Y:S02]  /*130f0*/  FMUL.FTZ R170, R170, R6.reuse ;  /* 0x00000006aaaa7220 */ /* 0x080fe40000410000 */
[-C--:B------:R-:W-:Y:S02]  /*13100*/  FMUL.FTZ R171, R171, R6.reuse ;  /* 0x00000006abab7220 */ /* 0x080fe40000410000 */
[-C--:B------:R-:W-:Y:S02]  /*13110*/  FMUL.FTZ R180, R180, R7.reuse ;  /* 0x00000007b4b47220 */ /* 0x080fe40000410000 */
[----:B------:R-:W-:Y:S02]  /*13120*/  FMUL.FTZ R181, R181, R7 ;  /* 0x00000007b5b57220 */ /* 0x000fe40000410000 */
[----:B------:R-:W-:-:S02]  /*13130*/  FMUL.FTZ R182, R182, R6 ;  /* 0x00000006b6b67220 */ /* 0x000fc40000410000 */
[----:B------:R-:W-:Y:S02]  /*13140*/  FMUL.FTZ R183, R183, R6 ;  /* 0x00000006b7b77220 */ /* 0x000fe40000410000 */
[-C--:B------:R-:W-:Y:S02]  /*13150*/  FMUL.FTZ R178, R178, R20.reuse ;  /* 0x00000014b2b27220 */ /* 0x080fe40000410000 */
[----:B------:R-:W-:Y:S01]  /*13160*/  FMUL.FTZ R179, R179, R20 ;  /* 0x00000014b3b37220 */ /* 0x000fe20000410000 */
        /* <DEDUP_REMOVED lines=8> */
[----:B-1----:R-:W-:Y:S01]  /*131f0*/  HMMA.16816.F32.BF16 R36, R8, R16, R168 ;  /* 0x000000100824723c */ /* 0x002fe200000418a8 */
[----:B------:R-:W-:Y:S02]  /*13200*/  MOV R144, R69 ;  /* 0x0000004500907202 */ /* 0x000fe40000000f00 */
[----:B------:R-:W-:-:S05]  /*13210*/  MOV R166, R68 ;  /* 0x0000004400a67202 */ /* 0x000fca0000000f00 */
[----:B------:R-:W-:Y:S08]  /*13220*/  HMMA.16816.F32.BF16 R68, R12, R16, R172 ;  /* 0x000000100c44723c */ /* 0x000ff000000418ac */
[-C--:B------:R-:W-:Y:S08]  /*13230*/  HMMA.16816.F32.BF16 R32, R8, R18.reuse, R180 ;  /* 0x000000120820723c */ /* 0x080ff000000418b4 */
[----:B------:R-:W-:Y:S01]  /*13240*/  HMMA.16816.F32.BF16 R76, R12, R18, R176 ;  /* 0x000000120c4c723c */ /* 0x000fe200000418b0 */
[----:B------:R-:W1:Y:S01]  /*13250*/  LDSM.16.MT88.4 R16, [R218+0x8000] ;  /* 0x00800000da10783b */ /* 0x000e620000004200 */
[----:B------:R-:W-:Y:S01]  /*13260*/  MOV R163, R58 ;  /* 0x0000003a00a37202 */ /* 0x000fe20000000f00 */
[----:B------:R-:W-:Y:S01]  /*13270*/  IMAD.MOV.U32 R167, RZ, RZ, R74 ;  /* 0x000000ffffa77224 */ /* 0x000fe200078e004a */
[----:B------:R-:W-:Y:S01]  /*13280*/  MOV R154, R30 ;  /* 0x0000001e009a7202 */ /* 0x000fe20000000f00 */
[----:B------:R-:W-:Y:S01]  /*13290*/  IMAD.MOV.U32 R153, RZ, RZ, R29 ;  /* 0x000000ffff997224 */ /* 0x000fe200078e001d */
[----:B------:R-:W-:Y:S01]  /*132a0*/  MOV R159, R75 ;  /* 0x0000004b009f7202 */ /* 0x000fe20000000f00 */
[----:B------:R-:W-:-:S02]  /*132b0*/  FMUL.FTZ R188, R188, R5 ;  /* 0x00000005bcbc7220 */ /* 0x000fc40000410000 */
[-C--:B------:R-:W-:Y:S02]  /*132c0*/  FMUL.FTZ R189, R189, R5.reuse ;  /* 0x00000005bdbd7220 */ /* 0x080fe40000410000 */
[-C--:B------:R-:W-:Y:S02]  /*132d0*/  FMUL.FTZ R196, R196, R5.reuse ;  /* 0x00000005c4c47220 */ /* 0x080fe40000410000 */
[----:B------:R-:W-:Y:S01]  /*132e0*/  FMUL.FTZ R197, R197, R5 ;  /* 0x00000005c5c57220 */ /* 0x000fe20000410000 */
[----:B------:R-:W-:Y:S01]  /*132f0*/  MOV R5, R56 ;  /* 0x0000003800057202 */ /* 0x000fe20000000f00 */
[-C--:B------:R-:W-:Y:S02]  /*13300*/  FMUL.FTZ R192, R192, R7.reuse ;  /* 0x00000007c0c07220 */ /* 0x080fe40000410000 */
[----:B------:R-:W-:Y:S02]  /*13310*/  FMUL.FTZ R193, R193, R7 ;  /* 0x00000007c1c17220 */ /* 0x000fe40000410000 */
[----:B------:R-:W-:-:S02]  /*13320*/  FMUL.FTZ R194, R194, R6 ;  /* 0x00000006c2c27220 */ /* 0x000fc40000410000 */
[----:B------:R-:W-:Y:S02]  /*13330*/  FMUL.FTZ R195, R195, R6 ;  /* 0x00000006c3c37220 */ /* 0x000fe40000410000 */
[----:B------:R-:W-:Y:S02]  /*13340*/  IMAD.MOV.U32 R142, RZ, RZ, R31 ;  /* 0x000000ffff8e7224 */ /* 0x000fe400078e001f */
[----:B------:R-:W-:Y:S02]  /*13350*/  IMAD.MOV.U32 R151, RZ, RZ, R28 ;  /* 0x000000ffff977224 */ /* 0x000fe400078e001c */
[----:B------:R-:W-:Y:S01]  /*13360*/  IMAD.MOV.U32 R136, RZ, RZ, R57 ;  /* 0x000000ffff887224 */ /* 0x000fe200078e0039 */
[----:B-1----:R-:W-:Y:S01]  /*13370*/  HMMA.16816.F32.BF16 R28, R8, R18, R192 ;  /* 0x00000012081c723c */ /* 0x002fe200000418c0 */
[----:B------:R-:W-:Y:S02]  /*13380*/  IMAD.MOV.U32 R138, RZ, RZ, R59 ;  /* 0x000000ffff8a7224 */ /* 0x000fe400078e003b */
[----:B------:R-:W-:-:S02]  /*13390*/  FMUL.FTZ R184, R184, R7 ;  /* 0x00000007b8b87220 */ /* 0x000fc40000410000 */
[----:B------:R-:W-:Y:S02]  /*133a0*/  FMUL.FTZ R185, R185, R7 ;  /* 0x00000007b9b97220 */ /* 0x000fe40000410000 */
[-C--:B------:R-:W-:Y:S02]  /*133b0*/  FMUL.FTZ R186, R186, R6.reuse ;  /* 0x00000006baba7220 */ /* 0x080fe40000410000 */
[----:B------:R-:W-:Y:S02]  /*133c0*/  FMUL.FTZ R187, R187, R6 ;  /* 0x00000006bbbb7220 */ /* 0x000fe40000410000 */
[-C--:B------:R-:W-:Y:S02]  /*133d0*/  FMUL.FTZ R190, R190, R20.reuse ;  /* 0x00000014bebe7220 */ /* 0x080fe40000410000 */
[----:B------:R-:W-:-:S03]  /*133e0*/  FMUL.FTZ R191, R191, R20 ;  /* 0x00000014bfbf7220 */ /* 0x000fc60000410000 */
[-C--:B------:R-:W-:Y:S01]  /*133f0*/  HMMA.16816.F32.BF16 R56, R8, R16.reuse, R184 ;  /* 0x000000100838723c */ /* 0x080fe200000418b8 */
[--C-:B------:R-:W-:Y:S02]  /*13400*/  FFMA.FTZ R121, R121, c[0x0][0x23c], -R4.reuse ;  /* 0x00008f0079797a23 */ /* 0x100fe40000010804 */
[--C-:B------:R-:W-:Y:S02]  /*13410*/  FFMA.FTZ R120, R120, c[0x0][0x23c], -R4.reuse ;  /* 0x00008f0078787a23 */ /* 0x100fe40000010804 */
[--C-:B------:R-:W-:Y:S02]  /*13420*/  FFMA.FTZ R115, R115, c[0x0][0x23c], -R4.reuse ;  /* 0x00008f0073737a23 */ /* 0x100fe40000010804 */
[--C-:B------:R-:W-:Y:S01]  /*13430*/  FFMA.FTZ R186, R87, c[0x0][0x23c], -R4.reuse ;  /* 0x00008f0057ba7a23 */ /* 0x100fe20000010804 */
[----:B------:R-:W-:Y:S01]  /*13440*/  HMMA.16816.F32.BF16 R72, R12, R16, R188 ;  /* 0x000000100c48723c */ /* 0x000fe200000418bc */
        /* <DEDUP_REMOVED lines=8> */
[-C--:B------:R-:W-:Y:S02]  /*134d0*/  FMUL.FTZ R198, R198, R20.reuse ;  /* 0x00000014c6c67220 */ /* 0x080fe40000410000 */
[----:B------:R-:W-:Y:S02]  /*134e0*/  FMUL.FTZ R199, R199, R20 ;  /* 0x00000014c7c77220 */ /* 0x000fe40000410000 */
[----:B------:R-:W-:Y:S02]  /*134f0*/  FFMA.FTZ R140, R140, c[0x0][0x23c], -R3 ;  /* 0x00008f008c8c7a23 */ /* 0x000fe40000010803 */
[----:B---3--:R-:W-:Y:S02]  /*13500*/  FFMA.FTZ R126, R162, R6, R126 ;  /* 0x00000006a27e7223 */ /* 0x008fe4000001007e */
        /* <DEDUP_REMOVED lines=16> */
[----:B--2---:R-:W-:-:S02]  /*13610*/  FFMA.FTZ R127, R161, R7, R127 ;  /* 0x00000007a17f7223 */ /* 0x004fc4000001007f */
[----:B------:R-:W-:Y:S01]  /*13620*/  IMAD.MOV.U32 R150, RZ, RZ, R141 ;  /* 0x000000ffff967224 */ /* 0x000fe200078e008d */
[----:B------:R-:W-:Y:S01]  /*13630*/  MOV R141, R5 ;  /* 0x00000005008d7202 */ /* 0x000fe20000000f00 */
[----:B------:R-:W-:Y:S01]  /*13640*/  IMAD.MOV.U32 R161, RZ, RZ, R162 ;  /* 0x000000ffffa17224 */ /* 0x000fe200078e00a2 */
[----:B------:R-:W-:Y:S01]  /*13650*/  MOV R162, R163 ;  /* 0x000000a300a27202 */ /* 0x000fe20000000f00 */
[----:B------:R-:W-:Y:S02]  /*13660*/  FFMA.FTZ R5, R241, c[0x0][0x23c], -R4 ;  /* 0x00008f00f1057a23 */ /* 0x000fe40000010804 */
[----:B------:R-:W-:Y:S01]  /*13670*/  IMAD.MOV.U32 R163, RZ, RZ, R164 ;  /* 0x000000ffffa37224 */ /* 0x000fe200078e00a4 */
[----:B------:R-:W-:Y:S01]  /*13680*/  MOV R164, R165 ;  /* 0x000000a500a47202 */ /* 0x000fe20000000f00 */
[----:B------:R-:W-:Y:S01]  /*13690*/  IMAD.MOV.U32 R165, RZ, RZ, R167 ;  /* 0x000000ffffa57224 */ /* 0x000fe200078e00a7 */
[----:B------:R-:W-:Y:S01]  /*136a0*/  MOV R167, R152 ;  /* 0x0000009800a77202 */ /* 0x000fe20000000f00 */
[----:B------:R-:W-:Y:S01]  /*136b0*/  IMAD.MOV.U32 R152, RZ, RZ, R153 ;  /* 0x000000ffff987224 */ /* 0x000fe200078e0099 */
        /* <DEDUP_REMOVED lines=8> */
[----:B------:R-:W-:-:S02]  /*13740*/  IMAD.MOV.U32 R149, RZ, RZ, R150 ;  /* 0x000000ffff957224 */ /* 0x000fc400078e0096 */
[--C-:B------:R-:W-:Y:S02]  /*13750*/  FFMA.FTZ R179, R95, c[0x0][0x23c], -R3.reuse ;  /* 0x00008f005fb37a23 */ /* 0x100fe40000010803 */
[----:B------:R-:W-:Y:S01]  /*13760*/  FFMA.FTZ R185, R86, c[0x0][0x23c], -R3 ;  /* 0x00008f0056b97a23 */ /* 0x000fe20000010803 */
[----:B------:R-:W-:Y:S01]  /*13770*/  HMMA.16816.F32.BF16 R196, R12, R18, R196 ;  /* 0x000000120cc4723c */ /* 0x000fe200000418c4 */
[--C-:B------:R-:W-:Y:S02]  /*13780*/  FFMA.FTZ R6, R22, c[0x0][0x23c], -R4.reuse ;  /* 0x00008f0016067a23 */ /* 0x100fe40000010804 */
[----:B------:R-:W-:Y:S01]  /*13790*/  IMAD.MOV.U32 R90, RZ, RZ, R225 ;  /* 0x000000ffff5a7224 */ /* 0x000fe200078e00e1 */
[----:B------:R-:W-:Y:S01]  /*137a0*/  MOV R94, R220 ;  /* 0x000000dc005e7202 */ /* 0x000fe20000000f00 */
[----:B-1----:R-:W-:Y:S01]  /*137b0*/  FFMA.FTZ R5, R161, c[0x0][0x23c], -R4 ;  /* 0x00008f00a1057a23 */ /* 0x002fe20000010804 */
[----:B------:R-:W-:Y:S01]  /*137c0*/  MOV R161, R162 ;  /* 0x000000a200a17202 */ /* 0x000fe20000000f00 */
[----:B------:R-:W-:Y:S01]  /*137d0*/  IMAD.MOV.U32 R162, RZ, RZ, R163 ;  /* 0x000000ffffa27224 */ /* 0x000fe200078e00a3 */
[----:B------:R-:W-:Y:S01]  /*137e0*/  MOV R163, R164 ;  /* 0x000000a400a37202 */ /* 0x000fe20000000f00 */
[----:B------:R-:W1:Y:S01]  /*137f0*/  LDSM.16.MT88.4 R12, [R216+0x8800] ;  /* 0x00880000d80c783b */ /* 0x000e620000004200 */
[----:B------:R-:W-:Y:S01]  /*13800*/  MOV R164, R167 ;  /* 0x000000a700a47202 */ /* 0x000fe20000000f00 */
[----:B------:R-:W-:Y:S01]  /*13810*/  IMAD.MOV.U32 R167, RZ, RZ, R152 ;  /* 0x000000ffffa77224 */ /* 0x000fe200078e0098 */
[----:B------:R-:W-:Y:S01]  /*13820*/  MOV R152, R157 ;  /* 0x0000009d00987202 */ /* 0x000fe20000000f00 */
[----:B------:R-:W-:Y:S01]  /*13830*/  LDSM.16.MT88.4 R16, [R217+0x8800] ;  /* 0x00880000d910783b */ /* 0x000fe20000004200 */
[----:B------:R-:W-:Y:S01]  /*13840*/  MOV R157, R158 ;  /* 0x0000009e009d7202 */ /* 0x000fe20000000f00 */
        /* <DEDUP_REMOVED lines=8> */
[----:B------:R-:W-:Y:S01]  /*138d0*/  FFMA.FTZ R213, R213, c[0x0][0x23c], -R0 ;  /* 0x00008f00d5d57a23 */ /* 0x000fe20000010800 */
[----:B------:R-:W-:Y:S01]  /*138e0*/  MOV R149, R150 ;  /* 0x0000009600957202 */ /* 0x000fe20000000f00 */
[----:B------:R-:W-:Y:S01]  /*138f0*/  IMAD.MOV.U32 R150, RZ, RZ, R136 ;  /* 0x000000ffff967224 */ /* 0x000fe200078e0088 */
[----:B------:R-:W-:Y:S01]  /*13900*/  MOV R136, R232 ;  /* 0x000000e800887202 */ /* 0x000fe20000000f00 */
[----:B------:R-:W-:Y:S01]  /*13910*/  FFMA.FTZ R212, R212, c[0x0][0x23c], -R0 ;  /* 0x00008f00d4d47a23 */ /* 0x000fe20000010800 */
[----:B------:R2:W3:Y:S01]  /*13920*/  MUFU.EX2 R232, R5 ;  /* 0x0000000500e87308 */ /* 0x0004e20000000800 */
[----:B------:R4:W5:Y:S01]  /*13930*/  LDL.LU R241, [R1+0x130] ;  /* 0x0001300001f17983 */ /* 0x0009620000300800 */
[----:B--2---:R-:W-:Y:S01]  /*13940*/  FFMA.FTZ R5, R161, c[0x0][0x23c], -R4 ;  /* 0x00008f00a1057a23 */ /* 0x004fe20000010804 */
        /* <DEDUP_REMOVED lines=10> */
[----:B------:R-:W-:Y:S02]  /*139f0*/  IMAD.MOV.U32 R138, RZ, RZ, R230 ;  /* 0x000000ffff8a7224 */ /* 0x000fe400078e00e6 */
[----:B------:R2:W-:Y:S02]  /*13a00*/  MUFU.EX2 R230, R5 ;  /* 0x0000000500e67308 */ /* 0x0005e40000000800 */
[----:B--2---:R-:W-:Y:S01]  /*13a10*/  FFMA.FTZ R5, R161, c[0x0][0x23c], -R4 ;  /* 0x00008f00a1057a23 */ /* 0x004fe20000010804 */
[----:B------:R-:W-:-:S02]  /*13a20*/  MOV R161, R162 ;  /* 0x000000a200a17202 */ /* 0x000fc40000000f00 */
[----:B------:R-:W-:Y:S01]  /*13a30*/  MOV R162, R163 ;  /* 0x000000a300a27202 */ /* 0x000fe20000000f00 */
[----:B------:R-:W-:Y:S01]  /*13a40*/  IMAD.MOV.U32 R163, RZ, RZ, R157 ;  /* 0x000000ffffa37224 */ /* 0x000fe200078e009d */
[----:B------:R-:W-:Y:S02]  /*13a50*/  MOV R157, R146 ;  /* 0x00000092009d7202 */ /* 0x000fe40000000f00 */
[----:B------:R-:W-:Y:S01]  /*13a60*/  MOV R146, R147 ;  /* 0x0000009300927202 */ /* 0x000fe20000000f00 */
[----:B------:R-:W-:Y:S01]  /*13a70*/  IMAD.MOV.U32 R147, RZ, RZ, R150 ;  /* 0x000000ffff937224 */ /* 0x000fe200078e0096 */
[----:B------:R-:W-:Y:S01]  /*13a80*/  MOV R150, R136 ;  /* 0x0000008800967202 */ /* 0x000fe20000000f00 */
[----:B------:R2:W-:Y:S01]  /*13a90*/  MUFU.EX2 R7, R5 ;  /* 0x0000000500077308 */ /* 0x0005e20000000800 */
        /* <DEDUP_REMOVED lines=16> */
[----:B--2---:R-:W-:Y:S02]  /*13ba0*/  FFMA.FTZ R5, R175, c[0x0][0x23c], -R3 ;  /* 0x00008f00af057a23 */ /* 0x004fe40000010803 */
[----:B------:R-:W-:-:S02]  /*13bb0*/  IMAD.MOV.U32 R175, RZ, RZ, R166 ;  /* 0x000000ffffaf7224 */ /* 0x000fc400078e00a6 */
[----:B------:R-:W-:Y:S01]  /*13bc0*/  IMAD.MOV.U32 R166, RZ, RZ, R231 ;  /* 0x000000ffffa67224 */ /* 0x000fe200078e00e7 */
[----:B------:R-:W-:-:S03]  /*13bd0*/  MOV R173, R164 ;  /* 0x000000a400ad7202 */ /* 0x000fc60000000f00 */
[----:B------:R-:W-:Y:S01]  /*13be0*/  IMAD.MOV.U32 R165, RZ, RZ, R166 ;  /* 0x000000ffffa57224 */ /* 0x000fe200078e00a6 */
[----:B------:R-:W-:Y:S02]  /*13bf0*/  MOV R166, R167 ;  /* 0x000000a700a67202 */ /* 0x000fe40000000f00 */
[----:B------:R-:W-:Y:S01]  /*13c00*/  MOV R167, R152 ;  /* 0x0000009800a77202 */ /* 0x000fe20000000f00 */
[----:B------:R-:W-:Y:S01]  /*13c10*/  IMAD.MOV.U32 R152, RZ, RZ, R153 ;  /* 0x000000ffff987224 */ /* 0x000fe200078e0099 */
[----:B------:R-:W-:Y:S01]  /*13c20*/  MOV R171, R162 ;  /* 0x000000a200ab7202 */ /* 0x000fe20000000f00 */
[----:B------:R2:W1:Y:S01]  /*13c30*/  MUFU.EX2 R231, R5 ;  /* 0x0000000500e77308 */ /* 0x0004620000000800 */
[----:B------:R-:W-:Y:S02]  /*13c40*/  MOV R153, R154 ;  /* 0x0000009a00997202 */ /* 0x000fe40000000f00 */
[----:B------:R-:W-:Y:S02]  /*13c50*/  MOV R182, R170 ;  /* 0x000000aa00b67202 */ /* 0x000fe40000000f00 */
[----:B------:R-:W-:Y:S01]  /*13c60*/  MOV R154, R155 ;  /* 0x0000009b009a7202 */ /* 0x000fe20000000f00 */
[----:B------:R-:W-:Y:S01]  /*13c70*/  IMAD.MOV.U32 R155, RZ, RZ, R156 ;  /* 0x000000ffff9b7224 */ /* 0x000fe200078e009c */
[----:B------:R-:W-:-:S02]  /*13c80*/  MOV R183, R173 ;  /* 0x000000ad00b77202 */ /* 0x000fc40000000f00 */
[----:B------:R-:W-:Y:S02]  /*13c90*/  MOV R156, R142 ;  /* 0x0000008e009c7202 */ /* 0x000fe40000000f00 */
[----:B------:R-:W-:Y:S02]  /*13ca0*/  MOV R170, R174 ;  /* 0x000000ae00aa7202 */ /* 0x000fe40000000f00 */
[----:B------:R-:W-:Y:S01]  /*13cb0*/  MOV R142, R229 ;  /* 0x000000e5008e7202 */ /* 0x000fe20000000f00 */
[----:B--2---:R-:W-:Y:S01]  /*13cc0*/  FFMA.FTZ R5, R169, c[0x0][0x23c], -R3 ;  /* 0x00008f00a9057a23 */ /* 0x004fe20000010803 */
[----:B------:R-:W-:Y:S01]  /*13cd0*/  MOV R169, R171 ;  /* 0x000000ab00a97202 */ /* 0x000fe20000000f00 */
[----:B------:R-:W-:Y:S02]  /*13ce0*/  IMAD.MOV.U32 R171, RZ, RZ, R175 ;  /* 0x000000ffffab7224 */ /* 0x000fe400078e00af */
[----:B------:R2:W-:Y:S01]  /*13cf0*/  MUFU.EX2 R229, R5 ;  /* 0x0000000500e57308 */ /* 0x0005e20000000800 */
[----:B------:R-:W-:-:S02]  /*13d00*/  FFMA.FTZ R147, R211, c[0x0][0x23c], -R4 ;  /* 0x00008f00d3937a23 */ /* 0x000fc40000010804 */
[--C-:B------:R-:W-:Y:S02]  /*13d10*/  FFMA.FTZ R146, R207, c[0x0][0x23c], -R4.reuse ;  /* 0x00008f00cf927a23 */ /* 0x100fe40000010804 */
[----:B------:R-:W-:Y:S02]  /*13d20*/  FFMA.FTZ R145, R131, c[0x0][0x23c], -R4 ;  /* 0x00008f0083917a23 */ /* 0x000fe40000010804 */
[----:B--2---:R-:W-:Y:S02]  /*13d30*/  FFMA.FTZ R5, R182, c[0x0][0x23c], -R3 ;  /* 0x00008f00b6057a23 */ /* 0x004fe40000010803 */
        /* <DEDUP_REMOVED lines=16> */
[----:B------:R-:W-:Y:S02]  /*13e40*/  FFMA.FTZ R175, R97, c[0x0][0x23c], -R4 ;  /* 0x00008f0061af7a23 */ /* 0x000fe40000010804 */
[----:B------:R-:W-:Y:S01]  /*13e50*/  IMAD.MOV.U32 R152, RZ, RZ, R153 ;  /* 0x000000ffff987224 */ /* 0x000fe200078e0099 */
[----:B------:R-:W-:Y:S01]  /*13e60*/  MOV R153, R154 ;  /* 0x0000009a00997202 */ /* 0x000fe20000000f00 */
[----:B------:R-:W-:Y:S01]  /*13e70*/  FFMA.FTZ R4, R182, c[0x0][0x23c], -R2 ;  /* 0x00008f00b6047a23 */ /* 0x000fe20000010802 */
[----:B------:R-:W-:Y:S01]  /*13e80*/  MOV R154, R155 ;  /* 0x0000009b009a7202 */ /* 0x000fe20000000f00 */
[----:B------:R-:W-:Y:S01]  /*13e90*/  IMAD.MOV.U32 R155, RZ, RZ, R156 ;  /* 0x000000ffff9b7224 */ /* 0x000fe200078e009c */
[----:B------:R-:W-:Y:S01]  /*13ea0*/  MOV R156, R157 ;  /* 0x0000009d009c7202 */ /* 0x000fe20000000f00 */
[----:B------:R-:W-:Y:S01]  /*13eb0*/  FFMA.FTZ R113, R168, c[0x0][0x23c], -R3 ;  /* 0x00008f00a8717a23 */ /* 0x000fe20000010803 */
[----:B------:R-:W-:Y:S01]  /*13ec0*/  MOV R157, R158 ;  /* 0x0000009e009d7202 */ /* 0x000fe20000000f00 */
[----:B------:R2:W-:Y:S01]  /*13ed0*/  MUFU.EX2 R189, R4 ;  /* 0x0000000400bd7308 */ /* 0x0005e20000000800 */
[----:B------:R-:W-:Y:S01]  /*13ee0*/  IMAD.MOV.U32 R158, RZ, RZ, R159 ;  /* 0x000000ffff9e7224 */ /* 0x000fe200078e009f */
[----:B------:R-:W-:Y:S01]  /*13ef0*/  MOV R168, R172 ;  /* 0x000000ac00a87202 */ /* 0x000fe20000000f00 */
[----:B------:R-:W-:Y:S01]  /*13f00*/  IMAD.MOV.U32 R181, RZ, RZ, R171 ;  /* 0x000000ffffb57224 */ /* 0x000fe200078e00ab */
[----:B------:R-:W-:-:S02]  /*13f10*/  MOV R159, R143 ;  /* 0x0000008f009f7202 */ /* 0x000fc40000000f00 */
[----:B------:R-:W-:Y:S02]  /*13f20*/  MOV R172, R153 ;  /* 0x0000009900ac7202 */ /* 0x000fe40000000f00 */
[----:B------:R-:W-:Y:S01]  /*13f30*/  MOV R153, R138 ;  /* 0x0000008a00997202 */ /* 0x000fe20000000f00 */
[--C-:B------:R-:W-:Y:S01]  /*13f40*/  FFMA.FTZ R138, R210, c[0x0][0x23c], -R3.reuse ;  /* 0x00008f00d28a7a23 */ /* 0x100fe20000010803 */
[----:B------:R-:W-:Y:S01]  /*13f50*/  MOV R150, R238 ;  /* 0x000000ee00967202 */ /* 0x000fe20000000f00 */
[----:B------:R-:W-:Y:S02]  /*13f60*/  FFMA.FTZ R112, R183, c[0x0][0x23c], -R3 ;  /* 0x00008f00b7707a23 */ /* 0x000fe40000010803 */
[----:B--2---:R-:W-:Y:S01]  /*13f70*/  FFMA.FTZ R4, R170, c[0x0][0x23c], -R2 ;  /* 0x00008f00aa047a23 */ /* 0x004fe20000010802 */
[----:B------:R-:W-:Y:S01]  /*13f80*/  MOV R170, R167 ;  /* 0x000000a700aa7202 */ /* 0x000fe20000000f00 */
[----:B------:R-:W-:Y:S02]  /*13f90*/  IMAD.MOV.U32 R183, RZ, RZ, R165 ;  /* 0x000000ffffb77224 */ /* 0x000fe400078e00a5 */
[----:B------:R2:W-:Y:S01]  /*13fa0*/  MUFU.EX2 R210, R4 ;  /* 0x0000000400d27308 */ /* 0x0005e20000000800 */
[----:B------:R-:W-:Y:S01]  /*13fb0*/  MOV R165, R154 ;  /* 0x0000009a00a57202 */ /* 0x000fe20000000f00 */
[----:B------:R-:W-:Y:S01]  /*13fc0*/  IMAD.MOV.U32 R167, RZ, RZ, R159 ;  /* 0x000000ffffa77224 */ /* 0x000fe200078e009f */
[----:B------:R-:W-:Y:S01]  /*13fd0*/  MOV R136, R239 ;  /* 0x000000ef00887202 */ /* 0x000fe20000000f00 */
[----:B------:R-:W-:Y:S01]  /*13fe0*/  FFMA.FTZ R124, R169, c[0x0][0x23c], -R3 ;  /* 0x00008f00a97c7a23 */ /* 0x000fe20000010803 */
[----:B------:R-:W-:Y:S01]  /*13ff0*/  MOV R154, R158 ;  /* 0x0000009e009a7202 */ /* 0x000fe20000000f00 */
[----:B------:R-:W-:Y:S01]  /*14000*/  IMAD.MOV.U32 R171, RZ, RZ, R152 ;  /* 0x000000ffffab7224 */ /* 0x000fe200078e0098 */
[----:B------:R-:W-:-:S02]  /*14010*/  MOV R182, R160 ;  /* 0x000000a000b67202 */ /* 0x000fc40000000f00 */
[----:B------:R-:W-:Y:S02]  /*14020*/  MOV R169, R166 ;  /* 0x000000a600a97202 */ /* 0x000fe40000000f00 */
[----:B------:R-:W-:Y:S01]  /*14030*/  MOV R152, R150 ;  /* 0x0000009600987202 */ /* 0x000fe20000000f00 */
[----:B--2---:R-:W-:Y:S01]  /*14040*/  FFMA.FTZ R4, R181, c[0x0][0x23c], -R2 ;  /* 0x00008f00b5047a23 */ /* 0x004fe20000010802 */
[----:B------:R-:W-:Y:S01]  /*14050*/  MOV R150, R151 ;  /* 0x0000009700967202 */ /* 0x000fe20000000f00 */
[----:B------:R-:W-:Y:S02]  /*14060*/  IMAD.MOV.U32 R9, RZ, RZ, R165 ;  /* 0x000000ffff097224 */ /* 0x000fe400078e00a5 */
[----:B------:R2:W-:Y:S01]  /*14070*/  MUFU.EX2 R207, R4 ;  /* 0x0000000400cf7308 */ /* 0x0005e20000000800 */
        /* <DEDUP_REMOVED lines=12> */
[----:B--2---:R-:W-:Y:S01]  /*14140*/  FFMA.FTZ R4, R167, c[0x0][0x23c], -R2 ;  /* 0x00008f00a7047a23 */ /* 0x004fe20000010802 */
        /* <DEDUP_REMOVED lines=19> */
[----:B------:R-:W-:Y:S01]  /*14280*/  FFMA.FTZ R3, R9, c[0x0][0x23c], -R0 ;  /* 0x00008f0009037a23 */ /* 0x000fe20000010800 */
[----:B------:R-:W-:Y:S01]  /*14290*/  MOV R10, R166 ;  /* 0x000000a6000a7202 */ /* 0x000fe20000000f00 */
[----:B------:R-:W-:Y:S02]  /*142a0*/  FFMA.FTZ R25, R195, c[0x0][0x23c], -R2 ;  /* 0x00008f00c3197a23 */ /* 0x000fe40000010802 */
[----:B------:R-:W-:Y:S01]  /*142b0*/  IMAD.MOV.U32 R141, RZ, RZ, R240 ;  /* 0x000000ffff8d7224 */ /* 0x000fe200078e00f0 */
[----:B------:R2:W-:Y:S01]  /*142c0*/  MUFU.EX2 R206, R3 ;  /* 0x0000000300ce7308 */ /* 0x0005e20000000800 */
[----:B------:R-:W-:Y:S01]  /*142d0*/  FFMA.FTZ R27, R10, c[0x0][0x23c], -R2 ;  /* 0x00008f000a1b7a23 */ /* 0x000fe20000010802 */
[----:B------:R-:W-:Y:S01]  /*142e0*/  MOV R143, R227 ;  /* 0x000000e3008f7202 */ /* 0x000fe20000000f00 */
[----:B------:R-:W-:-:S02]  /*142f0*/  IMAD.MOV.U32 R10, RZ, RZ, R177 ;  /* 0x000000ffff0a7224 */ /* 0x000fc400078e00b1 */
[--C-:B------:R-:W-:Y:S02]  /*14300*/  FFMA.FTZ R26, R11, c[0x0][0x23c], -R2.reuse ;  /* 0x00008f000b1a7a23 */ /* 0x100fe40000010802 */
[----:B------:R-:W-:Y:S01]  /*14310*/  FFMA.FTZ R129, R209, c[0x0][0x23c], -R2 ;  /* 0x00008f00d1817a23 */ /* 0x000fe20000010802 */
[----:B------:R-:W-:Y:S01]  /*14320*/  MOV R125, R6 ;  /* 0x00000006007d7202 */ /* 0x000fe20000000f00 */
[----:B------:R-:W-:Y:S01]  /*14330*/  IMAD.MOV.U32 R166, RZ, RZ, R153 ;  /* 0x000000ffffa67224 */ /* 0x000fe200078e0099 */
[----:B---3--:R-:W-:Y:S01]  /*14340*/  F2FP.BF16.PACK_AB R8, R232, R193 ;  /* 0x000000c1e808723e */ /* 0x008fe200000010ff */
[----:B------:R-:W3:Y:S01]  /*14350*/  LDSM.16.MT88.4 R20, [R219+0x8800] ;  /* 0x00880000db14783b */ /* 0x000ee20000004200 */
[----:B-1----:R-:W-:Y:S01]  /*14360*/  F2FP.BF16.PACK_AB R9, R231, R192 ;  /* 0x000000c0e709723e */ /* 0x002fe200000010ff */
[----:B------:R-:W-:Y:S01]  /*14370*/  IMAD.MOV.U32 R82, RZ, RZ, R180 ;  /* 0x000000ffff527224 */ /* 0x000fe200078e00b4 */
[----:B------:R-:W-:Y:S01]  /*14380*/  MOV R104, R178 ;  /* 0x000000b200687202 */ /* 0x000fe20000000f00 */
[----:B------:R-:W-:Y:S01]  /*14390*/  MUFU.EX2 R140, R140 ;  /* 0x0000008c008c7308 */ /* 0x000fe20000000800 */
[----:B--2---:R-:W-:Y:S01]  /*143a0*/  FFMA.FTZ R3, R165, c[0x0][0x23c], -R0 ;  /* 0x00008f00a5037a23 */ /* 0x004fe20000010800 */
[----:B------:R-:W-:Y:S01]  /*143b0*/  MOV R153, R155 ;  /* 0x0000009b00997202 */ /* 0x000fe20000000f00 */
[----:B------:R4:W5:Y:S05]  /*143c0*/  LDL.LU R240, [R1+0x12c] ;  /* 0x00012c0001f07983 */ /* 0x00096a0000300800 */
[----:B------:R1:W2:Y:S01]  /*143d0*/  MUFU.EX2 R195, R3 ;  /* 0x0000000300c37308 */ /* 0x0002a20000000800 */
[----:B------:R-:W-:Y:S01]  /*143e0*/  MOV R155, R148 ;  /* 0x00000094009b7202 */ /* 0x000fe20000000f00 */
[----:B------:R-:W-:Y:S01]  /*143f0*/  IMAD.MOV.U32 R148, RZ, RZ, R141 ;  /* 0x000000ffff947224 */ /* 0x000fe200078e008d */
[----:B------:R-:W-:-:S05]  /*14400*/  MOV R141, R142 ;  /* 0x0000008e008d7202 */ /* 0x000fca0000000f00 */
[----:B------:R2:W2:Y:S01]  /*14410*/  MUFU.EX2 R227, R5 ;  /* 0x0000000500e37308 */ /* 0x0004a20000000800 */
[----:B------:R-:W-:Y:S02]  /*14420*/  MOV R11, R181 ;  /* 0x000000b5000b7202 */ /* 0x000fe40000000f00 */
[----:B------:R-:W-:Y:S02]  /*14430*/  MOV R209, R7 ;  /* 0x0000000700d17202 */ /* 0x000fe40000000f00 */
[----:B------:R-:W-:Y:S01]  /*14440*/  MOV R177, R168 ;  /* 0x000000a800b17202 */ /* 0x000fe20000000f00 */
[----:B------:R-:W-:Y:S01]  /*14450*/  FFMA.FTZ R130, R143, c[0x0][0x23c], -R2 ;  /* 0x00008f008f827a23 */ /* 0x000fe20000010802 */
[----:B------:R-:W-:Y:S01]  /*14460*/  MOV R165, R153 ;  /* 0x0000009900a57202 */ /* 0x000fe20000000f00 */
[----:B-1----:R-:W-:Y:S01]  /*14470*/  FFMA.FTZ R3, R228, c[0x0][0x23c], -R0 ;  /* 0x00008f00e4037a23 */ /* 0x002fe20000010800 */
[----:B------:R-:W-:Y:S01]  /*14480*/  MOV R105, R156 ;  /* 0x0000009c00697202 */ /* 0x000fe20000000f00 */
[--C-:B------:R-:W-:Y:S01]  /*14490*/  FFMA.FTZ R178, R84, c[0x0][0x23c], -R2.reuse ;  /* 0x00008f0054b27a23 */ /* 0x100fe20000010802 */
[----:B------:R-:W-:Y:S01]  /*144a0*/  MUFU.EX2 R27, R27 ;  /* 0x0000001b001b7308 */ /* 0x000fe20000000800 */
[----:B------:R-:W-:Y:S01]  /*144b0*/  MOV R142, R226 ;  /* 0x000000e2008e7202 */ /* 0x000fe20000000f00 */
[----:B------:R-:W-:Y:S01]  /*144c0*/  FFMA.FTZ R180, R81, c[0x0][0x23c], -R2 ;  /* 0x00008f0051b47a23 */ /* 0x000fe20000010802 */
[----:B------:R4:W5:Y:S05]  /*144d0*/  LDL.LU R239, [R1+0x128] ;  /* 0x0001280001ef7983 */ /* 0x00096a0000300800 */
[----:B------:R1:W-:Y:S08]  /*144e0*/  MUFU.EX2 R228, R3 ;  /* 0x0000000300e47308 */ /* 0x0003f00000000800 */
[----:B------:R3:W3:Y:S01]  /*144f0*/  MUFU.EX2 R226, R4 ;  /* 0x0000000400e27308 */ /* 0x0006e20000000800 */
[----:B------:R-:W-:Y:S01]  /*14500*/  IMAD.MOV.U32 R110, RZ, RZ, R11 ;  /* 0x000000ffff6e7224 */ /* 0x000fe200078e000b */
[----:B--2---:R-:W-:Y:S01]  /*14510*/  F2FP.BF16.PACK_AB R5, R195, R206 ;  /* 0x000000cec305723e */ /* 0x004fe200000010ff */
[----:B------:R-:W-:Y:S01]  /*14520*/  IMAD.MOV.U32 R181, RZ, RZ, R166 ;  /* 0x000000ffffb57224 */ /* 0x000fe200078e00a6 */
[----:B------:R-:W-:Y:S01]  /*14530*/  MOV R168, R167 ;  /* 0x000000a700a87202 */ /* 0x000fe20000000f00 */
[--C-:B------:R-:W-:Y:S01]  /*14540*/  FFMA.FTZ R24, R148, c[0x0][0x23c], -R2.reuse ;  /* 0x00008f0094187a23 */ /* 0x100fe20000010802 */
[----:B------:R-:W-:Y:S01]  /*14550*/  MOV R107, R177 ;  /* 0x000000b1006b7202 */ /* 0x000fe20000000f00 */
[----:B------:R-:W-:Y:S01]  /*14560*/  FFMA.FTZ R128, R141, c[0x0][0x23c], -R2 ;  /* 0x00008f008d807a23 */ /* 0x000fe20000010802 */
[----:B------:R-:W-:Y:S01]  /*14570*/  MOV R190, R165 ;  /* 0x000000a500be7202 */ /* 0x000fe20000000f00 */
[----:B-1----:R-:W-:Y:S01]  /*14580*/  FFMA.FTZ R3, R10, c[0x0][0x23c], -R0 ;  /* 0x00008f000a037a23 */ /* 0x002fe20000010800 */
[----:B------:R-:W-:Y:S01]  /*14590*/  MUFU.EX2 R26, R26 ;  /* 0x0000001a001a7308 */ /* 0x000fe20000000800 */
[----:B------:R-:W-:Y:S01]  /*145a0*/  FFMA.FTZ R131, R142, c[0x0][0x23c], -R2 ;  /* 0x00008f008e837a23 */ /* 0x000fe20000010802 */
[----:B------:R4:W5:Y:S06]  /*145b0*/  LDL.LU R238, [R1+0x124] ;  /* 0x0001240001ee7983 */ /* 0x00096c0000300800 */
[----:B------:R-:W1:Y:S01]  /*145c0*/  MUFU.EX2 R225, R3 ;  /* 0x0000000300e17308 */ /* 0x000e620000000800 */
[----:B------:R-:W-:-:S02]  /*145d0*/  F2FP.BF16.PACK_AB R10, R209, R230 ;  /* 0x000000e6d10a723e */ /* 0x000fc400000010ff */
[----:B------:R-:W-:Y:S02]  /*145e0*/  F2FP.BF16.PACK_AB R11, R227, R229 ;  /* 0x000000e5e30b723e */ /* 0x000fe400000010ff */
[----:B---3--:R-:W-:Y:S02]  /*145f0*/  F2FP.BF16.PACK_AB R4, R210, R189 ;  /* 0x000000bdd204723e */ /* 0x008fe400000010ff */
[----:B------:R-:W-:Y:S02]  /*14600*/  F2FP.BF16.PACK_AB R6, R226, R207 ;  /* 0x000000cfe206723e */ /* 0x000fe400000010ff */
[----:B-1----:R-:W-:Y:S01]  /*14610*/  F2FP.BF16.PACK_AB R7, R225, R228 ;  /* 0x000000e4e107723e */ /* 0x002fe200000010ff */
[-C--:B------:R-:W-:Y:S08]  /*14620*/  HMMA.16816.F32.BF16 R116, R8, R12.reuse, R116 ;  /* 0x0000000c0874723c */ /* 0x080ff00000041874 */
[C---:B------:R-:W-:Y:S08]  /*14630*/  HMMA.16816.F32.BF16 R52, R4.reuse, R12, R52 ;  /* 0x0000000c0434723c */ /* 0x040ff00000041834 */
[-C--:B------:R-:W-:Y:S08]  /*14640*/  HMMA.16816.F32.BF16 R48, R4, R14.reuse, R48 ;  /* 0x0000000e0430723c */ /* 0x080ff00000041830 */
[----:B------:R-:W-:Y:S01]  /*14650*/  HMMA.16816.F32.BF16 R100, R8, R14, R100 ;  /* 0x0000000e0864723c */ /* 0x000fe20000041864 */
[----:B------:R-:W1:Y:S01]  /*14660*/  LDSM.16.MT88.4 R12, [R218+0x8800] ;  /* 0x00880000da0c783b */ /* 0x000e620000004200 */
[----:B------:R-:W-:Y:S01]  /*14670*/  IMAD.MOV.U32 R166, RZ, RZ, R154 ;  /* 0x000000ffffa67224 */ /* 0x000fe200078e009a */
[----:B------:R-:W-:Y:S01]  /*14680*/  MOV R167, R155 ;  /* 0x0000009b00a77202 */ /* 0x000fe20000000f00 */
[----:B------:R-:W-:Y:S01]  /*14690*/  IMAD.MOV.U32 R108, RZ, RZ, R168 ;  /* 0x000000ffff6c7224 */ /* 0x000fe200078e00a8 */
[----:B------:R-:W-:Y:S01]  /*146a0*/  MOV R111, R181 ;  /* 0x000000b5006f7202 */ /* 0x000fe20000000f00 */
[----:B------:R-:W-:Y:S01]  /*146b0*/  FFMA.FTZ R142, R205, c[0x0][0x23c], -R2 ;  /* 0x00008f00cd8e7a23 */ /* 0x000fe20000010802 */
[----:B------:R-:W-:Y:S01]  /*146c0*/  MOV R191, R166 ;  /* 0x000000a600bf7202 */ /* 0x000fe20000000f00 */
[----:B------:R-:W-:-:S02]  /*146d0*/  IMAD.MOV.U32 R97, RZ, RZ, R167 ;  /* 0x000000ffff617224 */ /* 0x000fc400078e00a7 */
        /* <DEDUP_REMOVED lines=12> */
[----:B------:R-:W-:Y:S01]  /*147a0*/  FFMA.FTZ R181, R80, c[0x0][0x23c], -R2 ;  /* 0x00008f0050b57a23 */ /* 0x000fe20000010802 */
[----:B------:R-:W-:Y:S01]  /*147b0*/  HMMA.16816.F32.BF16 R44, R4, R20, R44 ;  /* 0x00000014042c723c */ /* 0x000fe2000004182c */
[----:B------:R-:W-:Y:S01]  /*147c0*/  FFMA.FTZ R2, R90, c[0x0][0x23c], -R0 ;  /* 0x00008f005a027a23 */ /* 0x000fe20000010800 */
[----:B------:R-:W-:-:S03]  /*147d0*/  MOV R90, R223 ;  /* 0x000000df005a7202 */ /* 0x000fc60000000f00 */
[----:B------:R2:W-:Y:S03]  /*147e0*/  MUFU.EX2 R223, R2 ;  /* 0x0000000200df7308 */ /* 0x0005e60000000800 */
[----:B------:R-:W-:Y:S08]  /*147f0*/  HMMA.16816.F32.BF16 R40, R4, R22, R40 ;  /* 0x000000160428723c */ /* 0x000ff00000041828 */
[C---:B------:R-:W-:Y:S01]  /*14800*/  HMMA.16816.F32.BF16 R60, R8.reuse, R20, R60 ;  /* 0x00000014083c723c */ /* 0x040fe2000004183c */
[----:B------:R-:W-:Y:S07]  /*14810*/  MUFU.EX2 R205, R25 ;  /* 0x0000001900cd7308 */ /* 0x000fee0000000800 */
[----:B------:R-:W-:Y:S01]  /*14820*/  HMMA.16816.F32.BF16 R64, R8, R22, R64 ;  /* 0x000000160840723c */ /* 0x000fe20000041840 */
[----:B------:R-:W3:Y:S01]  /*14830*/  LDSM.16.MT88.4 R20, [R216+0x9000] ;  /* 0x00900000d814783b */ /* 0x000ee20000004200 */
[----:B--2---:R-:W-:-:S06]  /*14840*/  FFMA.FTZ R2, R105, c[0x0][0x23c], -R0 ;  /* 0x00008f0069027a23 */ /* 0x004fcc0000010800 */
[C---:B------:R-:W-:Y:S01]  /*14850*/  HMMA.16816.F32.BF16 R36, R4.reuse, R16, R36 ;  /* 0x000000100424723c */ /* 0x040fe20000041824 */
[----:B------:R2:W1:Y:S07]  /*14860*/  MUFU.EX2 R25, R2 ;  /* 0x0000000200197308 */ /* 0x00046e0000000800 */
[----:B------:R-:W-:Y:S08]  /*14870*/  HMMA.16816.F32.BF16 R32, R4, R18, R32 ;  /* 0x000000120420723c */ /* 0x000ff00000041820 */
[----:B------:R-:W-:Y:S01]  /*14880*/  HMMA.16816.F32.BF16 R68, R8, R16, R68 ;  /* 0x000000100844723c */ /* 0x000fe20000041844 */
[----:B--2---:R-:W-:-:S07]  /*14890*/  FFMA.FTZ R2, R108, c[0x0][0x23c], -R0 ;  /* 0x00008f006c027a23 */ /* 0x004fce0000010800 */
[----:B------:R-:W-:Y:S01]  /*148a0*/  HMMA.16816.F32.BF16 R76, R8, R18, R76 ;  /* 0x00000012084c723c */ /* 0x000fe2000004184c */
[----:B------:R-:W2:Y:S01]  /*148b0*/  LDSM.16.MT88.4 R16, [R219+0x9000] ;  /* 0x00900000db10783b */ /* 0x000ea20000004200 */
[----:B------:R3:W-:Y:S06]  /*148c0*/  MUFU.EX2 R3, R2 ;  /* 0x0000000200037308 */ /* 0x0007ec0000000800 */
[C---:B-1----:R-:W-:Y:S08]  /*148d0*/  HMMA.16816.F32.BF16 R56, R4.reuse, R12, R56 ;  /* 0x0000000c0438723c */ /* 0x042ff00000041838 */
[----:B------:R-:W-:Y:S08]  /*148e0*/  HMMA.16816.F32.BF16 R28, R4, R14, R28 ;  /* 0x0000000e041c723c */ /* 0x000ff0000004181c */
[----:B------:R-:W-:Y:S01]  /*148f0*/  HMMA.16816.F32.BF16 R72, R8, R12, R72 ;  /* 0x0000000c0848723c */ /* 0x000fe20000041848 */
[----:B---3--:R-:W-:-:S07]  /*14900*/  FFMA.FTZ R2, R111, c[0x0][0x23c], -R0 ;  /* 0x00008f006f027a23 */ /* 0x008fce0000010800 */
[----:B------:R-:W-:Y:S01]  /*14910*/  HMMA.16816.F32.BF16 R196, R8, R14, R196 ;  /* 0x0000000e08c4723c */ /* 0x000fe200000418c4 */
[----:B------:R-:W1:Y:S04]  /*14920*/  LDSM.16.MT88.4 R12, [R217+0x9000] ;  /* 0x00900000d90c783b */ /* 0x000e680000004200 */
[----:B------:R-:W3:Y:S01]  /*14930*/  LDSM.16.MT88.4 R8, [R218+0x9000] ;  /* 0x00900000da08783b */ /* 0x000ee20000004200 */
[----:B------:R2:W2:Y:S02]  /*14940*/  MUFU.EX2 R220, R24 ;  /* 0x0000001800dc7308 */ /* 0x0004a40000000800 */
[----:B--2---:R-:W-:-:S06]  /*14950*/  MOV R24, R135 ;  /* 0x0000008700187202 */ /* 0x004fcc0000000f00 */
[----:B------:R-:W2:Y:S01]  /*14960*/  MUFU.EX2 R135, R2 ;  /* 0x0000000200877308 */ /* 0x000ea20000000800 */
[----:B------:R-:W-:Y:S02]  /*14970*/  F2FP.BF16.PACK_AB R4, R26, R27 ;  /* 0x0000001b1a04723e */ /* 0x000fe400000010ff */
[----:B------:R-:W-:Y:S02]  /*14980*/  F2FP.BF16.PACK_AB R5, R25, R223 ;  /* 0x000000df1905723e */ /* 0x000fe400000010ff */
[----:B------:R-:W-:Y:S02]  /*14990*/  F2FP.BF16.PACK_AB R6, R220, R205 ;  /* 0x000000cddc06723e */ /* 0x000fe400000010ff */
[----:B------:R-:W-:Y:S01]  /*149a0*/  MOV R204, R125 ;  /* 0x0000007d00cc7202 */ /* 0x000fe20000000f00 */
[----:B------:R-:W-:Y:S01]  /*149b0*/  IMAD.MOV.U32 R125, RZ, RZ, R104 ;  /* 0x000000ffff7d7224 */ /* 0x000fe200078e0068 */
[----:B------:R-:W-:Y:S02]  /*149c0*/  MOV R122, R107 ;  /* 0x0000006b007a7202 */ /* 0x000fe40000000f00 */
[----:B--2---:R-:W-:-:S07]  /*149d0*/  F2FP.BF16.PACK_AB R7, R135, R3 ;  /* 0x000000038707723e */ /* 0x004fce00000010ff */
[----:B------:R-:W-:Y:S01]  /*149e0*/  HMMA.16816.F32.BF16 R104, R4, R22, R48 ;  /* 0x000000160468723c */ /* 0x000fe20000041830 */
[----:B------:R-:W-:-:S06]  /*149f0*/  MOV R133, R85 ;  /* 0x0000005500857202 */ /* 0x000fcc0000000f00 */
[----:B------:R-:W-:Y:S02]  /*14a00*/  MOV R51, R97 ;  /* 0x0000006100337202 */ /* 0x000fe40000000f00 */
[----:B------:R-:W-:Y:S01]  /*14a10*/  HMMA.16816.F32.BF16 R96, R4, R16, R44 ;  /* 0x000000100460723c */ /* 0x000fe2000004182c */
[----:B------:R-:W-:Y:S01]  /*14a20*/  MOV R132, R87 ;  /* 0x0000005700847202 */ /* 0x000fe20000000f00 */
[----:B------:R-:W-:-:S05]  /*14a30*/  IMAD.MOV.U32 R134, RZ, RZ, R82 ;  /* 0x000000ffff867224 */ /* 0x000fca00078e0052 */
[----:B------:R-:W-:Y:S01]  /*14a40*/  MOV R47, R222 ;  /* 0x000000de002f7202 */ /* 0x000fe20000000f00 */
[C---:B-1----:R-:W-:Y:S01]  /*14a50*/  HMMA.16816.F32.BF16 R84, R4.reuse, R12, R36 ;  /* 0x0000000c0454723c */ /* 0x042fe20000041824 */
[----:B------:R-:W-:Y:S01]  /*14a60*/  MOV R48, R90 ;  /* 0x0000005a00307202 */ /* 0x000fe20000000f00 */
[----:B------:R-:W-:Y:S01]  /*14a70*/  IMAD.MOV.U32 R50, RZ, RZ, R3 ;  /* 0x000000ffff327224 */ /* 0x000fe200078e0003 */
[----:B------:R-:W-:Y:S01]  /*14a80*/  MOV R44, R190 ;  /* 0x000000be002c7202 */ /* 0x000fe20000000f00 */
[----:B------:R-:W-:Y:S01]  /*14a90*/  IMAD.MOV.U32 R45, RZ, RZ, R191 ;  /* 0x000000ffff2d7224 */ /* 0x000fe200078e00bf */
[----:B------:R-:W-:Y:S01]  /*14aa0*/  MOV R46, R224 ;  /* 0x000000e0002e7202 */ /* 0x000fe20000000f00 */
[----:B------:R-:W-:Y:S02]  /*14ab0*/  FFMA.FTZ R3, R221, c[0x0][0x23c], -R0 ;  /* 0x00008f00dd037a23 */ /* 0x000fe40000010800 */
[----:B------:R-:W-:Y:S01]  /*14ac0*/  IMAD.MOV.U32 R37, RZ, RZ, R47 ;  /* 0x000000ffff257224 */ /* 0x000fe200078e002f */
[C---:B------:R-:W-:Y:S01]  /*14ad0*/  HMMA.16816.F32.BF16 R88, R4.reuse, R18, R40 ;  /* 0x000000120458723c */ /* 0x040fe20000041828 */
[----:B------:R-:W-:Y:S01]  /*14ae0*/  MOV R47, R204 ;  /* 0x000000cc002f7202 */ /* 0x000fe20000000f00 */
[----:B------:R1:W-:Y:S06]  /*14af0*/  MUFU.EX2 R191, R121 ;  /* 0x0000007900bf7308 */ /* 0x0003ec0000000800 */
[----:B---3--:R-:W-:Y:S02]  /*14b00*/  HMMA.16816.F32.BF16 R80, R4, R8, R56 ;  /* 0x000000080450723c */ /* 0x008fe40000041838 */
[----:B------:R2:W-:Y:S01]  /*14b10*/  MUFU.EX2 R222, R120 ;  /* 0x0000007800de7308 */ /* 0x0005e20000000800 */
[----:B------:R-:W-:-:S07]  /*14b20*/  MOV R38, R48 ;  /* 0x0000003000267202 */ /* 0x000fce0000000f00 */
[----:B------:R-:W-:Y:S08]  /*14b30*/  MUFU.EX2 R224, R115 ;  /* 0x0000007300e07308 */ /* 0x000ff00000000800 */
[----:B------:R-:W-:Y:S08]  /*14b40*/  MUFU.EX2 R59, R114 ;  /* 0x00000072003b7308 */ /* 0x000ff00000000800 */
[----:B------:R-:W-:Y:S08]  /*14b50*/  MUFU.EX2 R190, R112 ;  /* 0x0000007000be7308 */ /* 0x000ff00000000800 */
[----:B------:R-:W3:Y:S08]  /*14b60*/  MUFU.EX2 R221, R113 ;  /* 0x0000007100dd7308 */ /* 0x000ef00000000800 */
[----:B------:R2:W-:Y:S08]  /*14b70*/  MUFU.EX2 R204, R124 ;  /* 0x0000007c00cc7308 */ /* 0x0005f00000000800 */
[----:B------:R3:W3:Y:S01]  /*14b80*/  MUFU.EX2 R41, R123 ;  /* 0x0000007b00297308 */ /* 0x0006e20000000800 */
[----:B------:R-:W-:Y:S01]  /*14b90*/  IMAD.MOV.U32 R2, RZ, RZ, R110 ;  /* 0x000000ffff027224 */ /* 0x000fe200078e006e */
[----:B------:R-:W-:Y:S01]  /*14ba0*/  MOV R49, R94 ;  /* 0x0000005e00317202 */ /* 0x000fe20000000f00 */
[----:B------:R-:W-:Y:S01]  /*14bb0*/  HMMA.16816.F32.BF16 R108, R4, R20, R52 ;  /* 0x00000014046c723c */ /* 0x000fe20000041834 */
[----:B-1----:R-:W-:Y:S01]  /*14bc0*/  FFMA.FTZ R121, R46, c[0x0][0x23c], -R0 ;  /* 0x00008f002e797a23 */ /* 0x002fe20000010800 */
[----:B------:R-:W-:Y:S01]  /*14bd0*/  MOV R43, R51 ;  /* 0x00000033002b7202 */ /* 0x000fe20000000f00 */
[----:B------:R-:W-:Y:S01]  /*14be0*/  IMAD.MOV.U32 R51, RZ, RZ, R150 ;  /* 0x000000ffff337224 */ /* 0x000fe200078e0096 */
[----:B------:R-:W-:Y:S01]  /*14bf0*/  MOV R46, R134 ;  /* 0x00000086002e7202 */ /* 0x000fe20000000f00 */
[----:B------:R-:W-:-:S03]  /*14c00*/  FFMA.FTZ R40, R44, c[0x0][0x23c], -R0 ;  /* 0x00008f002c287a23 */ /* 0x000fc60000010800 */
[----:B------:R-:W-:Y:S01]  /*14c10*/  HMMA.16816.F32.BF16 R92, R4, R14, R32 ;  /* 0x0000000e045c723c */ /* 0x000fe20000041820 */
[----:B------:R-:W-:Y:S01]  /*14c20*/  IMAD.MOV.U32 R42, RZ, RZ, R50 ;  /* 0x000000ffff2a7224 */ /* 0x000fe200078e0032 */
[----:B------:R-:W-:Y:S01]  /*14c30*/  MOV R44, R132 ;  /* 0x00000084002c7202 */ /* 0x000fe20000000f00 */
[----:B--2---:R-:W-:-:S05]  /*14c40*/  FFMA.FTZ R120, R45, c[0x0][0x23c], -R0 ;  /* 0x00008f002d787a23 */ /* 0x004fca0000010800 */
[----:B------:R-:W-:Y:S01]  /*14c50*/  HMMA.16816.F32.BF16 R52, R4, R10, R28 ;  /* 0x0000000a0434723c */ /* 0x000fe2000004181c */
[----:B------:R-:W-:Y:S01]  /*14c60*/  IMAD.MOV.U32 R45, RZ, RZ, R133 ;  /* 0x000000ffff2d7224 */ /* 0x000fe200078e0085 */
[----:B------:R-:W-:-:S05]  /*14c70*/  MOV R39, R49 ;  /* 0x0000003100277202 */ /* 0x000fca0000000f00 */
[----:B------:R-:W-:Y:S02]  /*14c80*/  FADD.FTZ R5, R37, R244 ;  /* 0x000000f425057221 */ /* 0x000fe40000010000 */
[----:B------:R-:W-:Y:S01]  /*14c90*/  FADD.FTZ R4, R38, R208 ;  /* 0x000000d026047221 */ /* 0x000fe20000010000 */
[----:B------:R-:W-:Y:S01]  /*14ca0*/  MOV R50, R26 ;  /* 0x0000001a00327202 */ /* 0x000fe20000000f00 */
[----:B------:R-:W-:Y:S01]  /*14cb0*/  FADD.FTZ R124, R46, R5 ;  /* 0x000000052e7c7221 */ /* 0x000fe20000010000 */
[----:B---3--:R-:W-:Y:S01]  /*14cc0*/  F2FP.BF16.PACK_AB R5, R221, R190 ;  /* 0x000000bedd05723e */ /* 0x008fe200000010ff */
[----:B------:R-:W-:Y:S01]  /*14cd0*/  FADD.FTZ R123, R51, R4 ;  /* 0x00000004337b7221 */ /* 0x000fe20000010000 */
[----:B------:R-:W-:Y:S01]  /*14ce0*/  F2FP.BF16.PACK_AB R4, R222, R191 ;  /* 0x000000bfde04723e */ /* 0x000fe200000010ff */
[----:B------:R-:W-:Y:S01]  /*14cf0*/  IMAD.MOV.U32 R48, RZ, RZ, R27 ;  /* 0x000000ffff307224 */ /* 0x000fe200078e001b */
[----:B------:R-:W-:Y:S02]  /*14d00*/  F2FP.BF16.PACK_AB R6, R59, R224 ;  /* 0x000000e03b06723e */ /* 0x000fe400000010ff */
[----:B------:R-:W-:Y:S01]  /*14d10*/  F2FP.BF16.PACK_AB R7, R41, R204 ;  /* 0x000000cc2907723e */ /* 0x000fe200000010ff */
[----:B------:R-:W-:Y:S01]  /*14d20*/  FADD.FTZ R126, R43, R126 ;  /* 0x0000007e2b7e7221 */ /* 0x000fe20000010000 */
        /* <DEDUP_REMOVED lines=9> */
[----:B------:R-:W-:Y:S02]  /*14dc0*/  MOV R27, R149 ;  /* 0x00000095001b7202 */ /* 0x000fe40000000f00 */
[----:B------:R-:W-:-:S02]  /*14dd0*/  MOV R47, R50 ;  /* 0x00000032002f7202 */ /* 0x000fc40000000f00 */
[----:B------:R-:W-:Y:S01]  /*14de0*/  MOV R46, R49 ;  /* 0x00000031002e7202 */ /* 0x000fe20000000f00 */
[--C-:B------:R-:W-:Y:S01]  /*14df0*/  FFMA.FTZ R132, R136, c[0x0][0x23c], -R0.reuse ;  /* 0x00008f0088847a23 */ /* 0x100fe20000010800 */
[----:B------:R-:W-:Y:S01]  /*14e00*/  MOV R209, R151 ;  /* 0x0000009700d17202 */ /* 0x000fe20000000f00 */
[C---:B------:R-:W-:Y:S01]  /*14e10*/  HMMA.16816.F32.BF16 R112, R4.reuse, R20, R116 ;  /* 0x000000140470723c */ /* 0x040fe20000041874 */
[--C-:B------:R-:W-:Y:S01]  /*14e20*/  FFMA.FTZ R2, R2, c[0x0][0x23c], -R0.reuse ;  /* 0x00008f0002027a23 */ /* 0x100fe20000010800 */
[----:B------:R1:W-:Y:S01]  /*14e30*/  MUFU.EX2 R244, R24 ;  /* 0x0000001800f47308 */ /* 0x0003e20000000800 */
[--C-:B------:R-:W-:Y:S02]  /*14e40*/  FFMA.FTZ R122, R122, c[0x0][0x23c], -R0.reuse ;  /* 0x00008f007a7a7a23 */ /* 0x100fe40000010800 */
[--C-:B------:R-:W-:Y:S02]  /*14e50*/  FFMA.FTZ R125, R125, c[0x0][0x23c], -R0.reuse ;  /* 0x00008f007d7d7a23 */ /* 0x100fe40000010800 */
[--C-:B------:R-:W-:Y:S01]  /*14e60*/  FFMA.FTZ R133, R251, c[0x0][0x23c], -R0.reuse ;  /* 0x00008f00fb857a23 */ /* 0x100fe20000010800 */
[----:B------:R-:W-:Y:S01]  /*14e70*/  HMMA.16816.F32.BF16 R100, R4, R22, R100 ;  /* 0x000000160464723c */ /* 0x000fe20000041864 */
[----:B------:R-:W-:-:S02]  /*14e80*/  FFMA.FTZ R134, R250, c[0x0][0x23c], -R0 ;  /* 0x00008f00fa867a23 */ /* 0x000fc40000010800 */
[--C-:B------:R-:W-:Y:S01]  /*14e90*/  FFMA.FTZ R136, R249, c[0x0][0x23c], -R0.reuse ;  /* 0x00008f00f9887a23 */ /* 0x100fe20000010800 */
[----:B------:R-:W-:Y:S01]  /*14ea0*/  MOV R249, R26 ;  /* 0x0000001a00f97202 */ /* 0x000fe20000000f00 */
[--C-:B------:R-:W-:Y:S01]  /*14eb0*/  FFMA.FTZ R149, R248, c[0x0][0x23c], -R0.reuse ;  /* 0x00008f00f8957a23 */ /* 0x100fe20000010800 */
[----:B------:R-:W-:Y:S01]  /*14ec0*/  MOV R248, R25 ;  /* 0x0000001900f87202 */ /* 0x000fe20000000f00 */
[--C-:B------:R-:W-:Y:S01]  /*14ed0*/  FFMA.FTZ R150, R247, c[0x0][0x23c], -R0.reuse ;  /* 0x00008f00f7967a23 */ /* 0x100fe20000010800 */
[----:B------:R-:W-:Y:S01]  /*14ee0*/  HMMA.16816.F32.BF16 R32, R4, R12, R68 ;  /* 0x0000000c0420723c */ /* 0x000fe20000041844 */
[--C-:B------:R-:W-:Y:S02]  /*14ef0*/  FFMA.FTZ R151, R246, c[0x0][0x23c], -R0.reuse ;  /* 0x00008f00f6977a23 */ /* 0x100fe40000010800 */
[----:B------:R-:W-:Y:S01]  /*14f00*/  FFMA.FTZ R152, R245, c[0x0][0x23c], -R0 ;  /* 0x00008f00f5987a23 */ /* 0x000fe20000010800 */
[----:B------:R-:W-:Y:S01]  /*14f10*/  MOV R245, R46 ;  /* 0x0000002e00f57202 */ /* 0x000fe20000000f00 */
[----:B------:R-:W-:-:S02]  /*14f20*/  FADD.FTZ R0, R39, R127 ;  /* 0x0000007f27007221 */ /* 0x000fc40000010000 */
[----:B------:R-:W-:Y:S01]  /*14f30*/  IMAD.MOV.U32 R70, RZ, RZ, R44 ;  /* 0x000000ffff467224 */ /* 0x000fe200078e002c */
[----:B------:R-:W-:Y:S01]  /*14f40*/  HMMA.16816.F32.BF16 R20, R4, R14, R76 ;  /* 0x0000000e0414723c */ /* 0x000fe2000004184c */
[----:B------:R-:W-:Y:S01]  /*14f50*/  MOV R71, R45 ;  /* 0x0000002d00477202 */ /* 0x000fe20000000f00 */
[----:B------:R-:W-:Y:S01]  /*14f60*/  IMAD.MOV.U32 R246, RZ, RZ, R47 ;  /* 0x000000fffff67224 */ /* 0x000fe200078e002f */
[----:B------:R-:W2:Y:S01]  /*14f70*/  LDSM.16.MT88.4 R12, [R219+0x9800] ;  /* 0x00980000db0c783b */ /* 0x000ea20000004200 */
[----:B------:R-:W-:-:S03]  /*14f80*/  IMAD.MOV.U32 R251, RZ, RZ, R27 ;  /* 0x000000fffffb7224 */ /* 0x000fc600078e001b */
[----:B-1----:R-:W1:Y:S01]  /*14f90*/  LDSM.16.MT88.4 R24, [R218+0x9800] ;  /* 0x00980000da18783b */ /* 0x002e620000004200 */
[C---:B------:R-:W-:Y:S08]  /*14fa0*/  HMMA.16816.F32.BF16 R48, R4.reuse, R16, R60 ;  /* 0x000000100430723c */ /* 0x040ff0000004183c */
[C---:B------:R-:W-:Y:S01]  /*14fb0*/  HMMA.16816.F32.BF16 R36, R4.reuse, R18, R64 ;  /* 0x000000120424723c */ /* 0x040fe20000041840 */
[----:B------:R-:W3:Y:S07]  /*14fc0*/  LDSM.16.MT88.4 R16, [R216+0x9800] ;  /* 0x00980000d810783b */ /* 0x000eee0000004200 */
[C---:B------:R-:W-:Y:S08]  /*14fd0*/  HMMA.16816.F32.BF16 R28, R4.reuse, R8, R72 ;  /* 0x00000008041c723c */ /* 0x040ff00000041848 */
[----:B------:R-:W-:Y:S01]  /*14fe0*/  HMMA.16816.F32.BF16 R44, R4, R10, R196 ;  /* 0x0000000a042c723c */ /* 0x000fe200000418c4 */
[----:B------:R-:W1:Y:S01]  /*14ff0*/  LDSM.16.MT88.4 R8, [R217+0x9800] ;  /* 0x00980000d908783b */ /* 0x000e620000004200 */
[----:B------:R-:W1:Y:S01]  /*15000*/  MUFU.EX2 R56, R131 ;  /* 0x0000008300387308 */ /* 0x000e620000000800 */
[----:B------:R-:W-:-:S07]  /*15010*/  FADD.FTZ R0, R209, R0 ;  /* 0x00000000d1007221 */ /* 0x000fce0000010000 */
[----:B------:R-:W-:Y:S08]  /*15020*/  MUFU.EX2 R128, R128 ;  /* 0x0000008000807308 */ /* 0x000ff00000000800 */
[----:B------:R-:W-:Y:S08]  /*15030*/  MUFU.EX2 R209, R130 ;  /* 0x0000008200d17308 */ /* 0x000ff00000000800 */
[----:B------:R-:W1:Y:S08]  /*15040*/  MUFU.EX2 R119, R129 ;  /* 0x0000008100777308 */ /* 0x000e700000000800 */
[----:B------:R-:W-:Y:S08]  /*15050*/  MUFU.EX2 R68, R3 ;  /* 0x0000000300447308 */ /* 0x000ff00000000800 */
[----:B------:R-:W2:Y:S08]  /*15060*/  MUFU.EX2 R72, R2 ;  /* 0x0000000200487308 */ /* 0x000eb00000000800 */
[----:B------:R-:W3:Y:S01]  /*15070*/  MUFU.EX2 R75, R40 ;  /* 0x00000028004b7308 */ /* 0x000ee20000000800 */
[----:B-1----:R-:W-:Y:S01]  /*15080*/  IMAD.MOV.U32 R74, RZ, RZ, R56 ;  /* 0x000000ffff4a7224 */ /* 0x002fe200078e0038 */
[----:B------:R-:W-:-:S04]  /*15090*/  F2FP.BF16.PACK_AB R6, R119, R209 ;  /* 0x000000d17706723e */ /* 0x000fc800000010ff */
[----:B------:R-:W-:Y:S02]  /*150a0*/  F2FP.BF16.PACK_AB R4, R74, R128 ;  /* 0x000000804a04723e */ /* 0x000fe400000010ff */
[----:B------:R-:W-:Y:S01]  /*150b0*/  MUFU.EX2 R197, R147 ;  /* 0x0000009300c57308 */ /* 0x000fe20000000800 */
[----:B--2---:R-:W-:-:S07]  /*150c0*/  F2FP.BF16.PACK_AB R5, R72, R68 ;  /* 0x000000444805723e */ /* 0x004fce00000010ff */
[----:B------:R-:W-:Y:S01]  /*150d0*/  MUFU.EX2 R198, R146 ;  /* 0x0000009200c67308 */ /* 0x000fe20000000800 */
[----:B---3--:R-:W-:-:S07]  /*150e0*/  F2FP.BF16.PACK_AB R7, R75, R244 ;  /* 0x000000f44b07723e */ /* 0x008fce00000010ff */
[----:B------:R-:W-:Y:S01]  /*150f0*/  MUFU.EX2 R117, R145 ;  /* 0x0000009100757308 */ /* 0x000fe20000000800 */
[----:B------:R-:W-:-:S07]  /*15100*/  MOV R127, R58 ;  /* 0x0000003a007f7202 */ /* 0x000fce0000000f00 */
[----:B------:R-:W-:Y:S01]  /*15110*/  MUFU.EX2 R247, R144 ;  /* 0x0000009000f77308 */ /* 0x000fe20000000800 */
[----:B------:R-:W-:-:S07]  /*15120*/  MOV R130, R59 ;  /* 0x0000003b00827202 */ /* 0x000fce0000000f00 */
[----:B------:R-:W1:Y:S08]  /*15130*/  MUFU.EX2 R196, R139 ;  /* 0x0000008b00c47308 */ /* 0x000e700000000800 */
[----:B------:R-:W-:Y:S08]  /*15140*/  MUFU.EX2 R208, R138 ;  /* 0x0000008a00d07308 */ /* 0x000ff00000000800 */
[----:B------:R-:W2:Y:S01]  /*15150*/  MUFU.EX2 R250, R137 ;  /* 0x0000008900fa7308 */ /* 0x000ea20000000800 */
[----:B------:R-:W-:Y:S01]  /*15160*/  HMMA.16816.F32.BF16 R56, R4, R14, R88 ;  /* 0x0000000e0438723c */ /* 0x000fe20000041858 */
[----:B------:R-:W-:Y:S01]  /*15170*/  IMAD.MOV.U32 R131, RZ, RZ, R42 ;  /* 0x000000ffff837224 */ /* 0x000fe200078e002a */
[----:B------:R-:W-:-:S02]  /*15180*/  MOV R118, R43 ;  /* 0x0000002b00767202 */ /* 0x000fc40000000f00 */
[----:B------:R-:W-:-:S04]  /*15190*/  MOV R69, R41 ;  /* 0x0000002900457202 */ /* 0x000fc80000000f00 */
[C---:B------:R-:W-:Y:S08]  /*151a0*/  HMMA.16816.F32.BF16 R88, R4.reuse, R24, R80 ;  /* 0x000000180458723c */ /* 0x040ff00000041850 */
[C---:B------:R-:W-:Y:S08]  /*151b0*/  HMMA.16816.F32.BF16 R40, R4.reuse, R16, R108 ;  /* 0x000000100428723c */ /* 0x040ff0000004186c */
[C---:B------:R-:W-:Y:S08]  /*151c0*/  HMMA.16816.F32.BF16 R64, R4.reuse, R18, R104 ;  /* 0x000000120440723c */ /* 0x040ff00000041868 */
[C---:B------:R-:W-:Y:S08]  /*151d0*/  HMMA.16816.F32.BF16 R60, R4.reuse, R12, R96 ;  /* 0x0000000c043c723c */ /* 0x040ff00000041860 */
[C---:B------:R-:W-:Y:S08]  /*151e0*/  HMMA.16816.F32.BF16 R76, R4.reuse, R8, R84 ;  /* 0x00000008044c723c */ /* 0x040ff00000041854 */
[C---:B------:R-:W-:Y:S08]  /*151f0*/  HMMA.16816.F32.BF16 R92, R4.reuse, R10, R92 ;  /* 0x0000000a045c723c */ /* 0x040ff0000004185c */
[----:B------:R-:W-:Y:S07]  /*15200*/  HMMA.16816.F32.BF16 R80, R4, R26, R52 ;  /* 0x0000001a0450723c */ /* 0x000fee0000041834 */
[----:B------:R-:W-:Y:S01]  /*15210*/  FADD.FTZ R4, R237, R126 ;  /* 0x0000007eed047221 */ /* 0x000fe20000010000 */
[----:B-1----:R-:W-:-:S02]  /*15220*/  F2FP.BF16.PACK_AB R5, R196, R140 ;  /* 0x0000008cc405723e */ /* 0x002fc400000010ff */
[----:B------:R-:W-:Y:S01]  /*15230*/  F2FP.BF16.PACK_AB R6, R247, R117 ;  /* 0x00000075f706723e */ /* 0x000fe200000010ff */
[----:B------:R-:W-:Y:S01]  /*15240*/  FADD.FTZ R116, R233, R4 ;  /* 0x00000004e9747221 */ /* 0x000fe20000010000 */
[----:B------:R-:W-:Y:S02]  /*15250*/  F2FP.BF16.PACK_AB R4, R198, R197 ;  /* 0x000000c5c604723e */ /* 0x000fe400000010ff */
[----:B--2---:R-:W-:Y:S01]  /*15260*/  F2FP.BF16.PACK_AB R7, R250, R208 ;  /* 0x000000d0fa07723e */ /* 0x004fe200000010ff */
[----:B------:R-:W-:Y:S01]  /*15270*/  FADD.FTZ R2, R235, R123 ;  /* 0x0000007beb027221 */ /* 0x000fe20000010000 */
[----:B------:R1:W2:Y:S01]  /*15280*/  MUFU.EX2 R52, R120 ;  /* 0x0000007800347308 */ /* 0x0002a20000000800 */
[----:B------:R-:W-:Y:S01]  /*15290*/  FADD.FTZ R0, R234, R0 ;  /* 0x00000000ea007221 */ /* 0x000fe20000010000 */
[----:B------:R-:W-:-:S06]  /*152a0*/  MOV R129, R127 ;  /* 0x0000007f00817202 */ /* 0x000fcc0000000f00 */
[----:B------:R-:W-:Y:S01]  /*152b0*/  MUFU.EX2 R141, R141 ;  /* 0x0000008d008d7308 */ /* 0x000fe20000000800 */
[C---:B------:R-:W-:Y:S07]  /*152c0*/  HMMA.16816.F32.BF16 R108, R4.reuse, R18, R100 ;  /* 0x00000012046c723c */ /* 0x040fee0000041864 */
[----:B------:R-:W3:Y:S01]  /*152d0*/  MUFU.EX2 R137, R142 ;  /* 0x0000008e00897308 */ /* 0x000ee20000000800 */
[C---:B------:R-:W-:Y:S07]  /*152e0*/  HMMA.16816.F32.BF16 R104, R4.reuse, R12, R48 ;  /* 0x0000000c0468723c */ /* 0x040fee0000041830 */
[----:B------:R-:W-:Y:S01]  /*152f0*/  MUFU.EX2 R143, R143 ;  /* 0x0000008f008f7308 */ /* 0x000fe20000000800 */
[C---:B------:R-:W-:Y:S01]  /*15300*/  HMMA.16816.F32.BF16 R96, R4.reuse, R14, R36 ;  /* 0x0000000e0460723c */ /* 0x040fe20000041824 */
[----:B------:R-:W2:Y:S06]  /*15310*/  LDSM.16.MT88.4 R12, [R216+0xa000] ;  /* 0x00a00000d80c783b */ /* 0x000eac0000004200 */
[----:B------:R-:W-:Y:S01]  /*15320*/  MUFU.EX2 R199, R122 ;  /* 0x0000007a00c77308 */ /* 0x000fe20000000800 */
[C---:B------:R-:W-:Y:S01]  /*15330*/  HMMA.16816.F32.BF16 R112, R4.reuse, R16, R112 ;  /* 0x000000100470723c */ /* 0x040fe20000041870 */
[----:B------:R-:W-:Y:S01]  /*15340*/  LDSM.16.MT88.4 R16, [R218+0xa000] ;  /* 0x00a00000da10783b */ /* 0x000fe20000004200 */
[----:B------:R-:W-:Y:S01]  /*15350*/  FADD.FTZ R3, R236, R124 ;  /* 0x0000007cec037221 */ /* 0x000fe20000010000 */
[----:B------:R-:W-:Y:S01]  /*15360*/  MOV R145, R128 ;  /* 0x0000008000917202 */ /* 0x000fe20000000f00 */
[----:B------:R-:W-:Y:S01]  /*15370*/  IMAD.MOV.U32 R138, RZ, RZ, R246 ;  /* 0x000000ffff8a7224 */ /* 0x000fe200078e00f6 */
[----:B------:R-:W-:Y:S01]  /*15380*/  MOV R139, R248 ;  /* 0x000000f8008b7202 */ /* 0x000fe20000000f00 */
[----:B------:R-:W-:Y:S01]  /*15390*/  IMAD.MOV.U32 R144, RZ, RZ, R68 ;  /* 0x000000ffff907224 */ /* 0x000fe200078e0044 */
[----:B------:R-:W-:Y:S01]  /*153a0*/  MOV R146, R69 ;  /* 0x0000004500927202 */ /* 0x000fe20000000f00 */
[C---:B------:R-:W-:Y:S01]  /*153b0*/  HMMA.16816.F32.BF16 R32, R4.reuse, R8, R32 ;  /* 0x000000080420723c */ /* 0x040fe20000041820 */
[----:B------:R-:W-:Y:S01]  /*153c0*/  IMAD.MOV.U32 R147, RZ, RZ, R70 ;  /* 0x000000ffff937224 */ /* 0x000fe200078e0046 */
[----:B------:R-:W-:Y:S01]  /*153d0*/  MUFU.EX2 R153, R153 ;  /* 0x0000009900997308 */ /* 0x000fe20000000800 */
[----:B------:R4:W5:Y:S05]  /*153e0*/  LDL.LU R237, [R1+0x120] ;  /* 0x0001200001ed7983 */ /* 0x00096a0000300800 */
[C---:B------:R-:W-:Y:S01]  /*153f0*/  HMMA.16816.F32.BF16 R100, R4.reuse, R10, R20 ;  /* 0x0000000a0464723c */ /* 0x040fe20000041814 */
[----:B------:R-:W3:Y:S04]  /*15400*/  LDSM.16.MT88.4 R8, [R219+0xa000] ;  /* 0x00a00000db08783b */ /* 0x000ee80000004200 */
[----:B------:R-:W3:Y:S01]  /*15410*/  LDSM.16.MT88.4 R20, [R217+0xa000] ;  /* 0x00a00000d914783b */ /* 0x000ee20000004200 */
        /* <DEDUP_REMOVED lines=9> */
[----:B------:R2:W-:Y:S01]  /*154b0*/  MUFU.EX2 R192, R148 ;  /* 0x0000009400c07308 */ /* 0x0005e20000000800 */
[----:B-1----:R-:W-:Y:S01]  /*154c0*/  MOV R120, R74 ;  /* 0x0000004a00787202 */ /* 0x002fe20000000f00 */
[----:B------:R-:W-:Y:S06]  /*154d0*/  HMMA.16816.F32.BF16 R84, R4, R24, R28 ;  /* 0x000000180454723c */ /* 0x000fec000004181c */
[----:B------:R-:W-:Y:S01]  /*154e0*/  MUFU.EX2 R142, R161 ;  /* 0x000000a1008e7308 */ /* 0x000fe20000000800 */
[----:B------:R-:W-:Y:S01]  /*154f0*/  MOV R124, R71 ;  /* 0x00000047007c7202 */ /* 0x000fe20000000f00 */
[----:B------:R4:W5:Y:S06]  /*15500*/  LDL.LU R236, [R1+0x11c] ;  /* 0x00011c0001ec7983 */ /* 0x00096c0000300800 */
[----:B------:R-:W1:Y:S01]  /*15510*/  MUFU.EX2 R189, R121 ;  /* 0x0000007900bd7308 */ /* 0x000e620000000800 */
[----:B--2---:R-:W-:Y:S01]  /*15520*/  MOV R125, R52 ;  /* 0x00000034007d7202 */ /* 0x004fe20000000f00 */
[----:B------:R-:W-:Y:S01]  /*15530*/  IMAD.MOV.U32 R130, RZ, RZ, R251 ;  /* 0x000000ffff827224 */ /* 0x000fe200078e00fb */
[----:B------:R-:W-:Y:S01]  /*15540*/  MOV R193, R131 ;  /* 0x0000008300c17202 */ /* 0x000fe20000000f00 */
[----:B------:R-:W-:Y:S01]  /*15550*/  LDSM.16.MT88.4 R28, [R218+0xa800] ;  /* 0x00a80000da1c783b */ /* 0x000fe20000004200 */
[----:B------:R-:W-:-:S02]  /*15560*/  MOV R129, R249 ;  /* 0x000000f900817202 */ /* 0x000fc40000000f00 */
[----:B------:R-:W-:Y:S01]  /*15570*/  MOV R131, R211 ;  /* 0x000000d300837202 */ /* 0x000fe20000000f00 */
[----:B------:R2:W-:Y:S01]  /*15580*/  MUFU.EX2 R246, R164 ;  /* 0x000000a400f67308 */ /* 0x0005e20000000800 */
[----:B------:R-:W-:-:S07]  /*15590*/  MOV R148, R75 ;  /* 0x0000004b00947202 */ /* 0x000fce0000000f00 */
[----:B------:R-:W-:Y:S01]  /*155a0*/  MUFU.EX2 R248, R158 ;  /* 0x0000009e00f87308 */ /* 0x000fe20000000800 */
[----:B------:R-:W-:Y:S01]  /*155b0*/  HMMA.16816.F32.BF16 R72, R4, R26, R44 ;  /* 0x0000001a0448723c */ /* 0x000fe2000004182c */
[----:B------:R-:W-:Y:S01]  /*155c0*/  LDSM.16.MT88.4 R24, [R219+0xa800] ;  /* 0x00a80000db18783b */ /* 0x000fe20000004200 */
[----:B------:R-:W-:Y:S02]  /*155d0*/  FADD.FTZ R3, R232, R3 ;  /* 0x00000003e8037221 */ /* 0x000fe40000010000 */
[----:B------:R-:W-:Y:S01]  /*155e0*/  FADD.FTZ R2, R231, R2 ;  /* 0x00000002e7027221 */ /* 0x000fe20000010000 */
[----:B------:R4:W5:Y:S02]  /*155f0*/  LDL.LU R235, [R1+0x118] ;  /* 0x0001180001eb7983 */ /* 0x0009640000300800 */
[----:B------:R-:W-:Y:S01]  /*15600*/  MUFU.EX2 R249, R163 ;  /* 0x000000a300f97308 */ /* 0x000fe20000000800 */
[----:B---3--:R-:W-:Y:S02]  /*15610*/  F2FP.BF16.PACK_AB R4, R141, R137 ;  /* 0x000000898d04723e */ /* 0x008fe400000010ff */
[----:B-1----:R-:W-:-:S02]  /*15620*/  F2FP.BF16.PACK_AB R5, R189, R125 ;  /* 0x0000007dbd05723e */ /* 0x002fc400000010ff */
[----:B------:R-:W-:-:S03]  /*15630*/  F2FP.BF16.PACK_AB R6, R192, R143 ;  /* 0x0000008fc006723e */ /* 0x000fc600000010ff */
[----:B------:R1:W-:Y:S01]  /*15640*/  MUFU.EX2 R252, R162 ;  /* 0x000000a200fc7308 */ /* 0x0003e20000000800 */
[----:B------:R-:W-:-:S07]  /*15650*/  F2FP.BF16.PACK_AB R7, R127, R199 ;  /* 0x000000c77f07723e */ /* 0x000fce00000010ff */
[----:B------:R-:W-:Y:S08]  /*15660*/  MUFU.EX2 R211, R160 ;  /* 0x000000a000d37308 */ /* 0x000ff00000000800 */
[----:B------:R-:W3:Y:S08]  /*15670*/  MUFU.EX2 R245, R159 ;  /* 0x0000009f00f57308 */ /* 0x000ef00000000800 */
[----:B------:R-:W1:Y:S01]  /*15680*/  MUFU.EX2 R251, R157 ;  /* 0x0000009d00fb7308 */ /* 0x000e620000000800 */
[C---:B------:R-:W-:Y:S01]  /*15690*/  HMMA.16816.F32.BF16 R68, R4.reuse, R12, R40 ;  /* 0x0000000c0444723c */ /* 0x040fe20000041828 */
[----:B------:R-:W-:Y:S01]  /*156a0*/  FADD.FTZ R0, R210, R0 ;  /* 0x00000000d2007221 */ /* 0x000fe20000010000 */
[----:B--2---:R-:W-:Y:S01]  /*156b0*/  MOV R164, R137 ;  /* 0x0000008900a47202 */ /* 0x004fe20000000f00 */
[----:B------:R-:W-:Y:S01]  /*156c0*/  FADD.FTZ R37, R230, R3 ;  /* 0x00000003e6257221 */ /* 0x000fe20000010000 */
[----:B------:R4:W5:Y:S04]  /*156d0*/  LDL.LU R234, [R1+0x114] ;  /* 0x0001140001ea7983 */ /* 0x0009680000300800 */
        /* <DEDUP_REMOVED lines=8> */
[----:B------:R-:W-:Y:S01]  /*15760*/  MUFU.EX2 R210, R132 ;  /* 0x0000008400d27308 */ /* 0x000fe20000000800 */
[----:B-1----:R-:W-:Y:S01]  /*15770*/  MOV R162, R38 ;  /* 0x0000002600a27202 */ /* 0x002fe20000000f00 */
[----:B------:R-:W-:Y:S01]  /*15780*/  IMAD.MOV.U32 R161, RZ, RZ, R148 ;  /* 0x000000ffffa17224 */ /* 0x000fe200078e0094 */
[----:B------:R-:W-:Y:S01]  /*15790*/  MOV R163, R39 ;  /* 0x0000002700a37202 */ /* 0x000fe20000000f00 */
[----:B------:R4:W5:Y:S01]  /*157a0*/  LDL.LU R233, [R1+0x110] ;  /* 0x0001100001e97983 */ /* 0x0009620000300800 */
[----:B------:R-:W-:Y:S01]  /*157b0*/  FADD.FTZ R4, R206, R116 ;  /* 0x00000074ce047221 */ /* 0x000fe20000010000 */
[----:B---3--:R-:W-:-:S02]  /*157c0*/  F2FP.BF16.PACK_AB R5, R245, R211 ;  /* 0x000000d3f505723e */ /* 0x008fc400000010ff */
[----:B------:R-:W-:Y:S01]  /*157d0*/  F2FP.BF16.PACK_AB R6, R142, R252 ;  /* 0x000000fc8e06723e */ /* 0x000fe200000010ff */
[----:B------:R-:W-:Y:S01]  /*157e0*/  FADD.FTZ R36, R195, R4 ;  /* 0x00000004c3247221 */ /* 0x000fe20000010000 */
[----:B------:R-:W-:Y:S02]  /*157f0*/  F2FP.BF16.PACK_AB R4, R249, R246 ;  /* 0x000000f6f904723e */ /* 0x000fe400000010ff */
[----:B------:R-:W-:Y:S01]  /*15800*/  F2FP.BF16.PACK_AB R7, R251, R248 ;  /* 0x000000f8fb07723e */ /* 0x000fe200000010ff */
[----:B------:R-:W-:Y:S01]  /*15810*/  IMAD.MOV.U32 R95, RZ, RZ, R120 ;  /* 0x000000ffff5f7224 */ /* 0x000fe200078e0078 */
[----:B------:R-:W-:Y:S01]  /*15820*/  MOV R94, R123 ;  /* 0x0000007b005e7202 */ /* 0x000fe20000000f00 */
[----:B------:R-:W-:Y:S01]  /*15830*/  IMAD.MOV.U32 R82, RZ, RZ, R118 ;  /* 0x000000ffff527224 */ /* 0x000fe200078e0076 */
[----:B------:R-:W-:Y:S02]  /*15840*/  MOV R93, R117 ;  /* 0x00000075005d7202 */ /* 0x000fe40000000f00 */
[----:B------:R-:W-:Y:S01]  /*15850*/  MOV R83, R119 ;  /* 0x0000007700537202 */ /* 0x000fe20000000f00 */
[C---:B------:R-:W-:Y:S01]  /*15860*/  HMMA.16816.F32.BF16 R76, R4.reuse, R12, R112 ;  /* 0x0000000c044c723c */ /* 0x040fe20000041870 */
[----:B------:R-:W-:Y:S01]  /*15870*/  MOV R88, R250 ;  /* 0x000000fa00587202 */ /* 0x000fe20000000f00 */
[----:B------:R-:W-:Y:S01]  /*15880*/  IMAD.MOV.U32 R89, RZ, RZ, R247 ;  /* 0x000000ffff597224 */ /* 0x000fe200078e00f7 */
[----:B------:R-:W-:Y:S01]  /*15890*/  MOV R90, R244 ;  /* 0x000000f4005a7202 */ /* 0x000fe20000000f00 */
[----:B------:R-:W-:Y:S01]  /*158a0*/  IMAD.MOV.U32 R92, RZ, RZ, R208 ;  /* 0x000000ffff5c7224 */ /* 0x000fe200078e00d0 */
[----:B------:R-:W-:Y:S01]  /*158b0*/  MOV R91, R209 ;  /* 0x000000d1005b7202 */ /* 0x000fe20000000f00 */
[----:B------:R-:W-:Y:S01]  /*158c0*/  FADD.FTZ R2, R207, R0 ;  /* 0x00000000cf027221 */ /* 0x000fe20000010000 */
[----:B------:R-:W-:Y:S01]  /*158d0*/  MOV R137, R130 ;  /* 0x0000008200897202 */ /* 0x000fe20000000f00 */
[C---:B------:R-:W-:Y:S01]  /*158e0*/  HMMA.16816.F32.BF16 R12, R4.reuse, R14, R108 ;  /* 0x0000000e040c723c */ /* 0x040fe2000004186c */
[----:B------:R-:W-:Y:S01]  /*158f0*/  MOV R38, R205 ;  /* 0x000000cd00267202 */ /* 0x000fe20000000f00 */
[----:B------:R-:W-:Y:S01]  /*15900*/  MUFU.EX2 R132, R170 ;  /* 0x000000aa00847308 */ /* 0x000fe20000000800 */
[----:B------:R-:W-:Y:S01]  /*15910*/  MOV R39, R204 ;  /* 0x000000cc00277202 */ /* 0x000fe20000000f00 */
[----:B------:R-:W-:Y:S01]  /*15920*/  IMAD.MOV.U32 R148, RZ, RZ, R193 ;  /* 0x000000ffff947224 */ /* 0x000fe200078e00c1 */
[----:B------:R4:W5:Y:S03]  /*15930*/  LDL.LU R232, [R1+0x10c] ;  /* 0x00010c0001e87983 */ /* 0x0009660000300800 */
[C---:B------:R-:W-:Y:S08]  /*15940*/  HMMA.16816.F32.BF16 R108, R4.reuse, R8, R104 ;  /* 0x00000008046c723c */ /* 0x040ff00000041868 */
[C---:B------:R-:W-:Y:S01]  /*15950*/  HMMA.16816.F32.BF16 R120, R4.reuse, R10, R96 ;  /* 0x0000000a0478723c */ /* 0x040fe20000041860 */
[----:B------:R-:W1:Y:S07]  /*15960*/  LDSM.16.MT88.4 R8, [R216+0xa800] ;  /* 0x00a80000d808783b */ /* 0x000e6e0000004200 */
[C---:B------:R-:W-:Y:S01]  /*15970*/  HMMA.16816.F32.BF16 R116, R4.reuse, R20, R32 ;  /* 0x000000140474723c */ /* 0x040fe20000041820 */
[----:B------:R-:W2:Y:S01]  /*15980*/  LDSM.16.MT88.4 R32, [R217+0xa800] ;  /* 0x00a80000d920783b */ /* 0x000ea20000004200 */
[----:B------:R-:W3:Y:S08]  /*15990*/  MUFU.EX2 R250, R154 ;  /* 0x0000009a00fa7308 */ /* 0x000ef00000000800 */
[----:B------:R-:W-:Y:S08]  /*159a0*/  MUFU.EX2 R247, R155 ;  /* 0x0000009b00f77308 */ /* 0x000ff00000000800 */
[----:B------:R-:W-:Y:S08]  /*159b0*/  MUFU.EX2 R244, R156 ;  /* 0x0000009c00f47308 */ /* 0x000ff00000000800 */
[----:B------:R-:W1:Y:S08]  /*159c0*/  MUFU.EX2 R209, R133 ;  /* 0x0000008500d17308 */ /* 0x000e700000000800 */
[----:B------:R-:W-:Y:S08]  /*159d0*/  MUFU.EX2 R208, R134 ;  /* 0x0000008600d07308 */ /* 0x000ff00000000800 */
[----:B------:R-:W1:Y:S01]  /*159e0*/  MUFU.EX2 R207, R136 ;  /* 0x0000008800cf7308 */ /* 0x000e620000000800 */
[----:B------:R-:W-:Y:S01]  /*159f0*/  MOV R20, R124 ;  /* 0x0000007c00147202 */ /* 0x000fe20000000f00 */
[----:B------:R-:W-:Y:S01]  /*15a00*/  HMMA.16816.F32.BF16 R112, R4, R22, R100 ;  /* 0x000000160470723c */ /* 0x000fe20000041864 */
[----:B------:R-:W-:Y:S01]  /*15a10*/  MOV R124, R126 ;  /* 0x0000007e007c7202 */ /* 0x000fe20000000f00 */
[----:B------:R-:W-:Y:S01]  /*15a20*/  IMAD.MOV.U32 R126, RZ, RZ, R138 ;  /* 0x000000ffff7e7224 */ /* 0x000fe200078e008a */
[----:B------:R-:W-:-:S03]  /*15a30*/  MOV R138, R131 ;  /* 0x00000083008a7202 */ /* 0x000fc60000000f00 */
[----:B------:R1:W-:Y:S01]  /*15a40*/  MUFU.EX2 R206, R173 ;  /* 0x000000ad00ce7308 */ /* 0x0003e20000000800 */
[----:B------:R-:W-:Y:S01]  /*15a50*/  MOV R23, R139 ;  /* 0x0000008b00177202 */ /* 0x000fe20000000f00 */
[C---:B------:R-:W-:Y:S06]  /*15a60*/  HMMA.16816.F32.BF16 R104, R4.reuse, R16, R84 ;  /* 0x000000100468723c */ /* 0x040fec0000041854 */
[----:B------:R-:W-:Y:S08]  /*15a70*/  MUFU.EX2 R205, R174 ;  /* 0x000000ae00cd7308 */ /* 0x000ff00000000800 */
[----:B------:R-:W-:Y:S01]  /*15a80*/  MUFU.EX2 R204, R175 ;  /* 0x000000af00cc7308 */ /* 0x000fe20000000800 */
[----:B-1----:R-:W-:Y:S01]  /*15a90*/  MOV R173, R153 ;  /* 0x0000009900ad7202 */ /* 0x002fe20000000f00 */
[----:B------:R-:W-:Y:S06]  /*15aa0*/  HMMA.16816.F32.BF16 R96, R4, R18, R72 ;  /* 0x000000120460723c */ /* 0x000fec0000041848 */
[----:B------:R1:W-:Y:S01]  /*15ab0*/  MUFU.EX2 R130, R172 ;  /* 0x000000ac00827308 */ /* 0x0003e20000000800 */
[----:B---3--:R-:W-:Y:S01]  /*15ac0*/  F2FP.BF16.PACK_AB R4, R250, R173 ;  /* 0x000000adfa04723e */ /* 0x008fe200000010ff */
[----:B------:R-:W-:Y:S01]  /*15ad0*/  IMAD.MOV.U32 R158, RZ, RZ, R83 ;  /* 0x000000ffff9e7224 */ /* 0x000fe200078e0053 */
[----:B------:R-:W-:Y:S01]  /*15ae0*/  F2FP.BF16.PACK_AB R5, R209, R210 ;  /* 0x000000d2d105723e */ /* 0x000fe200000010ff */
[----:B------:R-:W-:Y:S01]  /*15af0*/  IMAD.MOV.U32 R195, RZ, RZ, R90 ;  /* 0x000000ffffc37224 */ /* 0x000fe200078e005a */
[----:B------:R-:W-:-:S02]  /*15b00*/  F2FP.BF16.PACK_AB R6, R244, R247 ;  /* 0x000000f7f406723e */ /* 0x000fc400000010ff */
[----:B------:R-:W-:Y:S01]  /*15b10*/  MOV R159, R82 ;  /* 0x00000052009f7202 */ /* 0x000fe20000000f00 */
[----:B------:R-:W-:Y:S01]  /*15b20*/  MUFU.EX2 R134, R176 ;  /* 0x000000b000867308 */ /* 0x000fe20000000800 */
[----:B------:R-:W-:Y:S02]  /*15b30*/  F2FP.BF16.PACK_AB R7, R207, R208 ;  /* 0x000000d0cf07723e */ /* 0x000fe400000010ff */
[----:B------:R-:W-:Y:S02]  /*15b40*/  MOV R157, R88 ;  /* 0x00000058009d7202 */ /* 0x000fe40000000f00 */
[----:B------:R-:W-:Y:S01]  /*15b50*/  MOV R160, R95 ;  /* 0x0000005f00a07202 */ /* 0x000fe20000000f00 */
[----:B------:R-:W-:Y:S01]  /*15b60*/  FADD.FTZ R2, R226, R2 ;  /* 0x00000002e2027221 */ /* 0x000fe20000010000 */
[----:B------:R4:W5:Y:S01]  /*15b70*/  LDL.LU R231, [R1+0x108] ;  /* 0x0001080001e77983 */ /* 0x0009620000300800 */
[----:B------:R-:W3:Y:S01]  /*15b80*/  MUFU.EX2 R133, R169 ;  /* 0x000000a900857308 */ /* 0x000ee20000000800 */
[----:B------:R-:W-:-:S07]  /*15b90*/  MOV R21, R94 ;  /* 0x0000005e00157202 */ /* 0x000fce0000000f00 */
[----:B------:R1:W1:Y:S01]  /*15ba0*/  MUFU.EX2 R131, R171 ;  /* 0x000000ab00837308 */ /* 0x0002620000000800 */
[----:B------:R-:W-:Y:S01]  /*15bb0*/  IMAD.MOV.U32 R22, RZ, RZ, R23 ;  /* 0x000000ffff167224 */ /* 0x000fe200078e0017 */
[----:B------:R-:W-:Y:S01]  /*15bc0*/  MOV R153, R89 ;  /* 0x0000005900997202 */ /* 0x000fe20000000f00 */
[----:B------:R-:W-:Y:S01]  /*15bd0*/  IMAD.MOV.U32 R156, RZ, RZ, R93 ;  /* 0x000000ffff9c7224 */ /* 0x000fe200078e005d */
[----:B------:R-:W-:Y:S01]  /*15be0*/  MOV R154, R91 ;  /* 0x0000005b009a7202 */ /* 0x000fe20000000f00 */
[----:B------:R-:W-:Y:S01]  /*15bf0*/  HMMA.16816.F32.BF16 R100, R4, R8, R68 ;  /* 0x000000080464723c */ /* 0x000fe20000041844 */
[----:B------:R-:W-:Y:S01]  /*15c00*/  MOV R155, R92 ;  /* 0x0000005c009b7202 */ /* 0x000fe20000000f00 */
[----:B------:R-:W-:Y:S01]  /*15c10*/  LDSM.16.MT88.4 R16, [R219+0xb000] ;  /* 0x00b00000db10783b */ /* 0x000fe20000004200 */
[----:B------:R-:W-:Y:S02]  /*15c20*/  MOV R23, R20 ;  /* 0x0000001400177202 */ /* 0x000fe40000000f00 */
[----:B------:R-:W-:-:S03]  /*15c30*/  MOV R20, R21 ;  /* 0x0000001500147202 */ /* 0x000fc60000000f00 */
[C---:B--2---:R-:W-:Y:S01]  /*15c40*/  HMMA.16816.F32.BF16 R80, R4.reuse, R32, R52 ;  /* 0x000000200450723c */ /* 0x044fe20000041834 */
[----:B------:R-:W-:Y:S01]  /*15c50*/  IMAD.MOV.U32 R21, RZ, RZ, R156 ;  /* 0x000000ffff157224 */ /* 0x000fe200078e009c */
[----:B------:R-:W-:Y:S01]  /*15c60*/  MOV R156, R155 ;  /* 0x0000009b009c7202 */ /* 0x000fe20000000f00 */
[----:B------:R-:W-:Y:S01]  /*15c70*/  IMAD.MOV.U32 R193, RZ, RZ, R129 ;  /* 0x000000ffffc17224 */ /* 0x000fe200078e0081 */
[----:B-1----:R-:W-:Y:S01]  /*15c80*/  MOV R172, R126 ;  /* 0x0000007e00ac7202 */ /* 0x002fe20000000f00 */
[----:B------:R-:W-:Y:S01]  /*15c90*/  IMAD.MOV.U32 R139, RZ, RZ, R128 ;  /* 0x000000ffff8b7224 */ /* 0x000fe200078e0080 */
        /* <DEDUP_REMOVED lines=8> */
[----:B------:R1:W-:Y:S01]  /*15d20*/  MUFU.EX2 R129, R165 ;  /* 0x000000a500817308 */ /* 0x0003e20000000800 */
[----:B------:R-:W-:Y:S01]  /*15d30*/  MOV R171, R124 ;  /* 0x0000007c00ab7202 */ /* 0x000fe20000000f00 */
[----:B------:R-:W-:Y:S01]  /*15d40*/  FADD.FTZ R0, R228, R36 ;  /* 0x00000024e4007221 */ /* 0x000fe20000010000 */
[----:B------:R4:W5:Y:S02]  /*15d50*/  LDL.LU R229, [R1+0x100] ;  /* 0x0001000001e57983 */ /* 0x0009640000300800 */
[----:B------:R-:W-:Y:S01]  /*15d60*/  FADD.FTZ R4, R22, R37 ;  /* 0x0000002516047221 */ /* 0x000fe20000010000 */
[----:B---3--:R-:W-:Y:S01]  /*15d70*/  F2FP.BF16.PACK_AB R5, R132, R133 ;  /* 0x000000858405723e */ /* 0x008fe200000010ff */
[----:B------:R-:W-:Y:S01]  /*15d80*/  IMAD.MOV.U32 R22, RZ, RZ, R23 ;  /* 0x000000ffff167224 */ /* 0x000fe200078e0017 */
[----:B------:R-:W-:Y:S01]  /*15d90*/  MOV R23, R20 ;  /* 0x0000001400177202 */ /* 0x000fe20000000f00 */
[----:B------:R-:W-:Y:S01]  /*15da0*/  FADD.FTZ R40, R191, R4 ;  /* 0x00000004bf287221 */ /* 0x000fe20000010000 */
[----:B------:R-:W-:-:S02]  /*15db0*/  F2FP.BF16.PACK_AB R4, R205, R206 ;  /* 0x000000cecd04723e */ /* 0x000fc400000010ff */
[----:B------:R-:W-:Y:S02]  /*15dc0*/  F2FP.BF16.PACK_AB R6, R134, R204 ;  /* 0x000000cc8606723e */ /* 0x000fe400000010ff */
[----:B------:R-:W-:Y:S01]  /*15dd0*/  F2FP.BF16.PACK_AB R7, R130, R131 ;  /* 0x000000838207723e */ /* 0x000fe200000010ff */
[----:B------:R-:W-:Y:S01]  /*15de0*/  IMAD.MOV.U32 R154, RZ, RZ, R195 ;  /* 0x000000ffff9a7224 */ /* 0x000fe200078e00c3 */
        /* <DEDUP_REMOVED lines=9> */
[----:B------:R-:W2:Y:S01]  /*15e80*/  LDSM.16.MT88.4 R20, [R216+0xb000] ;  /* 0x00b00000d814783b */ /* 0x000ea20000004200 */
[----:B------:R-:W-:Y:S01]  /*15e90*/  IMAD.MOV.U32 R157, RZ, RZ, R158 ;  /* 0x000000ffff9d7224 */ /* 0x000fe200078e009e */
[----:B------:R-:W-:Y:S01]  /*15ea0*/  MOV R158, R159 ;  /* 0x0000009f009e7202 */ /* 0x000fe20000000f00 */
[----:B------:R-:W3:Y:S08]  /*15eb0*/  MUFU.EX2 R128, R166 ;  /* 0x000000a600807308 */ /* 0x000ef00000000800 */
[----:B------:R-:W-:Y:S01]  /*15ec0*/  MUFU.EX2 R126, R168 ;  /* 0x000000a8007e7308 */ /* 0x000fe20000000800 */
[----:B------:R-:W-:Y:S01]  /*15ed0*/  HMMA.16816.F32.BF16 R56, R4, R10, R12 ;  /* 0x0000000a0438723c */ /* 0x000fe2000004180c */
[----:B------:R-:W2:Y:S01]  /*15ee0*/  LDSM.16.MT88.4 R12, [R217+0xb000] ;  /* 0x00b00000d90c783b */ /* 0x000ea20000004200 */
[----:B------:R-:W-:-:S03]  /*15ef0*/  MOV R156, R155 ;  /* 0x0000009b009c7202 */ /* 0x000fc60000000f00 */
[----:B------:R-:W2:Y:S01]  /*15f00*/  LDSM.16.MT88.4 R8, [R218+0xb000] ;  /* 0x00b00000da08783b */ /* 0x000ea20000004200 */
[----:B------:R-:W-:Y:S01]  /*15f10*/  MOV R155, R154 ;  /* 0x0000009a009b7202 */ /* 0x000fe20000000f00 */
[----:B------:R-:W-:Y:S01]  /*15f20*/  IMAD.MOV.U32 R154, RZ, RZ, R195 ;  /* 0x000000ffff9a7224 */ /* 0x000fe200078e00c3 */
[----:B------:R-:W-:Y:S01]  /*15f30*/  MOV R159, R127 ;  /* 0x0000007f009f7202 */ /* 0x000fe20000000f00 */
[----:B------:R-:W-:Y:S01]  /*15f40*/  MUFU.EX2 R124, R150 ;  /* 0x00000096007c7308 */ /* 0x000fe20000000800 */
[----:B------:R-:W-:Y:S01]  /*15f50*/  MOV R195, R153 ;  /* 0x0000009900c37202 */ /* 0x000fe20000000f00 */
[----:B------:R-:W-:Y:S01]  /*15f60*/  FADD.FTZ R0, R225, R0 ;  /* 0x00000000e1007221 */ /* 0x000fe20000010000 */
[----:B------:R-:W-:Y:S01]  /*15f70*/  MOV R153, R157 ;  /* 0x0000009d00997202 */ /* 0x000fe20000000f00 */
[----:B------:R-:W-:Y:S01]  /*15f80*/  IMAD.MOV.U32 R157, RZ, RZ, R158 ;  /* 0x000000ffff9d7224 */ /* 0x000fe200078e009e */
[----:B------:R-:W-:-:S03]  /*15f90*/  MOV R158, R159 ;  /* 0x0000009f009e7202 */ /* 0x000fc60000000f00 */
[----:B------:R-:W-:Y:S01]  /*15fa0*/  MUFU.EX2 R43, R182 ;  /* 0x000000b6002b7308 */ /* 0x000fe20000000800 */
[----:B------:R-:W-:Y:S01]  /*15fb0*/  MOV R159, R164 ;  /* 0x000000a4009f7202 */ /* 0x000fe20000000f00 */
[----:B------:R-:W-:Y:S01]  /*15fc0*/  IMAD.MOV.U32 R164, RZ, RZ, R125 ;  /* 0x000000ffffa47224 */ /* 0x000fe200078e007d */
[----:B------:R-:W-:Y:S01]  /*15fd0*/  MOV R125, R38 ;  /* 0x00000026007d7202 */ /* 0x000fe20000000f00 */
[----:B------:R-:W-:Y:S04]  /*15fe0*/  HMMA.16816.F32.BF16 R48, R4, R24, R108 ;  /* 0x000000180430723c */ /* 0x000fe8000004186c */
[----:B------:R-:W-:Y:S01]  /*15ff0*/  MUFU.EX2 R42, R183 ;  /* 0x000000b7002a7308 */ /* 0x000fe20000000800 */
[----:B------:R-:W-:Y:S01]  /*16000*/  MOV R176, R125 ;  /* 0x0000007d00b07202 */ /* 0x000fe20000000f00 */
[----:B-1----:R-:W-:Y:S01]  /*16010*/  IMAD.MOV.U32 R165, RZ, RZ, R223 ;  /* 0x000000ffffa57224 */ /* 0x002fe200078e00df */
[----:B------:R-:W-:Y:S01]  /*16020*/  MOV R38, R39 ;  /* 0x0000002700267202 */ /* 0x000fe20000000f00 */
[----:B------:R-:W-:Y:S01]  /*16030*/  FADD.FTZ R3, R227, R3 ;  /* 0x00000003e3037221 */ /* 0x000fe20000010000 */
[----:B------:R4:W5:Y:S03]  /*16040*/  LDL.LU R228, [R1+0xfc] ;  /* 0x0000fc0001e47983 */ /* 0x0009660000300800 */
[----:B------:R-:W-:Y:S01]  /*16050*/  MUFU.EX2 R127, R167 ;  /* 0x000000a7007f7308 */ /* 0x000fe20000000800 */
[----:B------:R-:W-:-:S07]  /*16060*/  IMAD.MOV.U32 R39, RZ, RZ, R224 ;  /* 0x000000ffff277224 */ /* 0x000fce00078e00e0 */
[----:B------:R-:W1:Y:S08]  /*16070*/  MUFU.EX2 R125, R149 ;  /* 0x00000095007d7308 */ /* 0x000e700000000800 */
[----:B------:R-:W-:Y:S08]  /*16080*/  MUFU.EX2 R109, R151 ;  /* 0x00000097006d7308 */ /* 0x000ff00000000800 */
[----:B------:R-:W1:Y:S01]  /*16090*/  MUFU.EX2 R108, R152 ;  /* 0x00000098006c7308 */ /* 0x000e620000000800 */
[----:B------:R-:W-:Y:S01]  /*160a0*/  MOV R169, R38 ;  /* 0x0000002600a97202 */ /* 0x000fe20000000f00 */
[----:B------:R-:W-:Y:S01]  /*160b0*/  IMAD.MOV.U32 R170, RZ, RZ, R39 ;  /* 0x000000ffffaa7224 */ /* 0x000fe200078e0027 */
[C---:B------:R-:W-:Y:S05]  /*160c0*/  HMMA.16816.F32.BF16 R64, R4.reuse, R28, R104 ;  /* 0x0000001c0440723c */ /* 0x040fea0000041868 */
[----:B------:R-:W-:Y:S03]  /*160d0*/  MUFU.EX2 R79, R186 ;  /* 0x000000ba004f7308 */ /* 0x000fe60000000800 */
[C---:B------:R-:W-:Y:S05]  /*160e0*/  HMMA.16816.F32.BF16 R44, R4.reuse, R26, R120 ;  /* 0x0000001a042c723c */ /* 0x040fea0000041878 */
[----:B------:R-:W-:Y:S08]  /*160f0*/  MUFU.EX2 R78, R187 ;  /* 0x000000bb004e7308 */ /* 0x000ff00000000800 */
[----:B------:R-:W-:Y:S01]  /*16100*/  MUFU.EX2 R77, R188 ;  /* 0x000000bc004d7308 */ /* 0x000fe20000000800 */
[C---:B------:R-:W-:Y:S07]  /*16110*/  HMMA.16816.F32.BF16 R36, R4.reuse, R32, R116 ;  /* 0x000000200424723c */ /* 0x040fee0000041874 */
[----:B------:R-:W1:Y:S01]  /*16120*/  MUFU.EX2 R76, R179 ;  /* 0x000000b3004c7308 */ /* 0x000e620000000800 */
[C---:B------:R-:W-:Y:S07]  /*16130*/  HMMA.16816.F32.BF16 R32, R4.reuse, R34, R112 ;  /* 0x000000220420723c */ /* 0x040fee0000041870 */
[----:B------:R-:W-:Y:S01]  /*16140*/  MUFU.EX2 R41, R185 ;  /* 0x000000b900297308 */ /* 0x000fe20000000800 */
[----:B------:R-:W-:Y:S01]  /*16150*/  HMMA.16816.F32.BF16 R28, R4, R30, R96 ;  /* 0x0000001e041c723c */ /* 0x000fe20000041860 */
[----:B------:R-:W-:Y:S01]  /*16160*/  FADD.FTZ R0, R165, R0 ;  /* 0x00000000a5007221 */ /* 0x000fe20000010000 */
[----:B------:R-:W-:Y:S01]  /*16170*/  MOV R191, R162 ;  /* 0x000000a200bf7202 */ /* 0x000fe20000000f00 */
[----:B------:R-:W-:Y:S01]  /*16180*/  FADD.FTZ R3, R190, R3 ;  /* 0x00000003be037221 */ /* 0x000fe20000010000 */
[----:B------:R4:W5:Y:S03]  /*16190*/  LDL.LU R227, [R1+0xf8] ;  /* 0x0000f80001e37983 */ /* 0x0009660000300800 */
[----:B------:R-:W4:Y:S01]  /*161a0*/  MUFU.EX2 R96, R184 ;  /* 0x000000b800607308 */ /* 0x000f220000000800 */
[----:B---3--:R-:W-:-:S02]  /*161b0*/  F2FP.BF16.PACK_AB R4, R128, R129 ;  /* 0x000000818004723e */ /* 0x008fc400000010ff */
[----:B-1----:R-:W-:Y:S02]  /*161c0*/  F2FP.BF16.PACK_AB R5, R124, R125 ;  /* 0x0000007d7c05723e */ /* 0x002fe400000010ff */
[----:B------:R-:W-:Y:S02]  /*161d0*/  F2FP.BF16.PACK_AB R6, R126, R127 ;  /* 0x0000007f7e06723e */ /* 0x000fe400000010ff */
[----:B------:R-:W-:Y:S01]  /*161e0*/  F2FP.BF16.PACK_AB R7, R108, R109 ;  /* 0x0000006d6c07723e */ /* 0x000fe200000010ff */
[----:B------:R-:W-:Y:S01]  /*161f0*/  FADD.FTZ R24, R171, R0 ;  /* 0x00000000ab187221 */ /* 0x000fe20000010000 */
[----:B------:R-:W-:Y:S01]  /*16200*/  MOV R165, R144 ;  /* 0x0000009000a57202 */ /* 0x000fe20000000f00 */
[----:B------:R-:W-:Y:S01]  /*16210*/  FADD.FTZ R3, R221, R3 ;  /* 0x00000003dd037221 */ /* 0x000fe20000010000 */
[----:B------:R-:W-:Y:S01]  /*16220*/  MOV R167, R163 ;  /* 0x000000a300a77202 */ /* 0x000fe20000000f00 */
[----:B------:R-:W-:Y:S02]  /*16230*/  FADD.FTZ R2, R172, R2 ;  /* 0x00000002ac027221 */ /* 0x000fe40000010000 */
[----:B------:R-:W-:Y:S01]  /*16240*/  IMAD.MOV.U32 R166, RZ, RZ, R148 ;  /* 0x000000ffffa67224 */ /* 0x000fe200078e0094 */
[C---:B--2---:R-:W-:Y:S01]  /*16250*/  HMMA.16816.F32.BF16 R100, R4.reuse, R20, R100 ;  /* 0x000000140464723c */ /* 0x044fe20000041864 */
[----:B------:R-:W-:Y:S01]  /*16260*/  MOV R117, R138 ;  /* 0x0000008a00757202 */ /* 0x000fe20000000f00 */
[----:B------:R-:W-:Y:S01]  /*16270*/  IMAD.MOV.U32 R116, RZ, RZ, R139 ;  /* 0x000000ffff747224 */ /* 0x000fe200078e008b */
[----:B------:R-:W-:Y:S01]  /*16280*/  MUFU.EX2 R27, R177 ;  /* 0x000000b1001b7308 */ /* 0x000fe20000000800 */
[----:B------:R-:W-:Y:S01]  /*16290*/  IMAD.MOV.U32 R118, RZ, RZ, R193 ;  /* 0x000000ffff767224 */ /* 0x000fe200078e00c1 */
[----:B------:R1:W5:Y:S03]  /*162a0*/  LDL.LU R226, [R1+0xf4] ;  /* 0x0000f40001e27983 */ /* 0x0003660000300800 */
        /* <DEDUP_REMOVED lines=9> */
[----:B------:R-:W-:Y:S01]  /*16340*/  IMAD.MOV.U32 R172, RZ, RZ, R146 ;  /* 0x000000ffffac7224 */ /* 0x000fe200078e0092 */
[----:B------:R-:W-:Y:S01]  /*16350*/  MOV R148, R145 ;  /* 0x0000009100947202 */ /* 0x000fe20000000f00 */
[----:B------:R-:W-:Y:S01]  /*16360*/  FADD.FTZ R2, R176, R2 ;  /* 0x00000002b0027221 */ /* 0x000fe20000010000 */
[----:B------:R-:W-:Y:S01]  /*16370*/  MOV R190, R166 ;  /* 0x000000a600be7202 */ /* 0x000fe20000000f00 */
[----:B------:R-:W-:Y:S01]  /*16380*/  FADD.FTZ R4, R222, R40 ;  /* 0x00000028de047221 */ /* 0x000fe20000010000 */
[----:B------:R-:W-:Y:S01]  /*16390*/  F2FP.BF16.PACK_AB R5, R43, R76 ;  /* 0x0000004c2b05723e */ /* 0x000fe200000010ff */
[----:B------:R2:W3:Y:S01]  /*163a0*/  MUFU.EX2 R26, R178 ;  /* 0x000000b2001a7308 */ /* 0x0004e20000000800 */
[----:B------:R-:W-:Y:S01]  /*163b0*/  F2FP.BF16.PACK_AB R6, R77, R78 ;  /* 0x0000004e4d06723e */ /* 0x000fe200000010ff */
[----:B------:R-:W-:Y:S01]  /*163c0*/  FADD.FTZ R0, R170, R4 ;  /* 0x00000004aa007221 */ /* 0x000fe20000010000 */
[----:B----4-:R-:W-:Y:S01]  /*163d0*/  F2FP.BF16.PACK_AB R4, R79, R96 ;  /* 0x000000604f04723e */ /* 0x010fe200000010ff */
[----:B------:R1:W5:Y:S01]  /*163e0*/  LDL.LU R225, [R1+0xf0] ;  /* 0x0000f00001e17983 */ /* 0x0003620000300800 */
[----:B------:R-:W-:-:S02]  /*163f0*/  F2FP.BF16.PACK_AB R7, R41, R42 ;  /* 0x0000002a2907723e */ /* 0x000fc400000010ff */
[----:B------:R-:W-:Y:S01]  /*16400*/  MOV R169, R174 ;  /* 0x000000ae00a97202 */ /* 0x000fe20000000f00 */
[----:B------:R-:W-:Y:S01]  /*16410*/  FADD.FTZ R3, R172, R3 ;  /* 0x00000003ac037221 */ /* 0x000fe20000010000 */
[----:B------:R-:W-:Y:S01]  /*16420*/  MOV R170, R160 ;  /* 0x000000a000aa7202 */ /* 0x000fe20000000f00 */
[----:B------:R-:W-:Y:S01]  /*16430*/  FADD.FTZ R2, R220, R2 ;  /* 0x00000002dc027221 */ /* 0x000fe20000010000 */
[----:B------:R-:W-:Y:S01]  /*16440*/  MOV R119, R148 ;  /* 0x0000009400777202 */ /* 0x000fe20000000f00 */
[C---:B------:R-:W-:Y:S01]  /*16450*/  HMMA.16816.F32.BF16 R60, R4.reuse, R20, R60 ;  /* 0x00000014043c723c */ /* 0x040fe2000004183c */
[----:B------:R-:W-:Y:S01]  /*16460*/  MOV R166, R170 ;  /* 0x000000aa00a67202 */ /* 0x000fe20000000f00 */
[----:B------:R-:W-:Y:S01]  /*16470*/  IMAD.MOV.U32 R170, RZ, RZ, R156 ;  /* 0x000000ffffaa7224 */ /* 0x000fe200078e009c */
[----:B------:R-:W-:Y:S01]  /*16480*/  MOV R172, R175 ;  /* 0x000000af00ac7202 */ /* 0x000fe20000000f00 */
[----:B------:R-:W4:Y:S04]  /*16490*/  LDSM.16.MT88.4 R144, [R216+0xb800] ;  /* 0x00b80000d890783b */ /* 0x000f280000004200 */
[C---:B------:R-:W-:Y:S01]  /*164a0*/  HMMA.16816.F32.BF16 R56, R4.reuse, R22, R56 ;  /* 0x000000160438723c */ /* 0x040fe20000041838 */
[----:B------:R-:W-:Y:S01]  /*164b0*/  MOV R175, R155 ;  /* 0x0000009b00af7202 */ /* 0x000fe20000000f00 */
[----:B--2---:R-:W-:Y:S01]  /*164c0*/  LDSM.16.MT88.4 R176, [R217+0xb800] ;  /* 0x00b80000d9b0783b */ /* 0x004fe20000004200 */
[----:B------:R-:W-:Y:S03]  /*164d0*/  MUFU.EX2 R25, R180 ;  /* 0x000000b400197308 */ /* 0x000fe60000000800 */
[----:B------:R1:W5:Y:S02]  /*164e0*/  LDL.LU R224, [R1+0xec] ;  /* 0x0000ec0001e07983 */ /* 0x0003640000300800 */
[C---:B------:R-:W-:Y:S08]  /*164f0*/  HMMA.16816.F32.BF16 R48, R4.reuse, R16, R48 ;  /* 0x000000100430723c */ /* 0x040ff00000041830 */
[C---:B------:R-:W-:Y:S08]  /*16500*/  HMMA.16816.F32.BF16 R44, R4.reuse, R18, R44 ;  /* 0x00000012042c723c */ /* 0x040ff0000004182c */
[C---:B------:R-:W-:Y:S08]  /*16510*/  HMMA.16816.F32.BF16 R36, R4.reuse, R12, R36 ;  /* 0x0000000c0424723c */ /* 0x040ff00000041824 */
[C---:B------:R-:W-:Y:S08]  /*16520*/  HMMA.16816.F32.BF16 R32, R4.reuse, R14, R32 ;  /* 0x0000000e0420723c */ /* 0x040ff00000041820 */
[C---:B------:R-:W-:Y:S08]  /*16530*/  HMMA.16816.F32.BF16 R64, R4.reuse, R8, R64 ;  /* 0x000000080440723c */ /* 0x040ff00000041840 */
[----:B------:R-:W-:Y:S01]  /*16540*/  HMMA.16816.F32.BF16 R28, R4, R10, R28 ;  /* 0x0000000a041c723c */ /* 0x000fe2000004181c */
[----:B------:R-:W-:-:S02]  /*16550*/  MOV R155, R154 ;  /* 0x0000009a009b7202 */ /* 0x000fc40000000f00 */
[----:B------:R-:W-:Y:S01]  /*16560*/  MOV R123, R172 ;  /* 0x000000ac007b7202 */ /* 0x000fe20000000f00 */
[----:B------:R2:W-:Y:S01]  /*16570*/  MUFU.EX2 R17, R190 ;  /* 0x000000be00117308 */ /* 0x0005e20000000800 */
[----:B------:R-:W-:Y:S01]  /*16580*/  MOV R111, R170 ;  /* 0x000000aa006f7202 */ /* 0x000fe20000000f00 */
[----:B------:R-:W-:Y:S01]  /*16590*/  FADD.FTZ R3, R140, R3 ;  /* 0x000000038c037221 */ /* 0x000fe20000010000 */
[----:B------:R-:W-:Y:S01]  /*165a0*/  MOV R156, R157 ;  /* 0x0000009d009c7202 */ /* 0x000fe20000000f00 */
[----:B------:R-:W-:Y:S01]  /*165b0*/  FADD.FTZ R4, R191, R24 ;  /* 0x00000018bf047221 */ /* 0x000fe20000010000 */
[----:B------:R-:W-:Y:S01]  /*165c0*/  LDSM.16.MT88.4 R12, [R218+0xb800] ;  /* 0x00b80000da0c783b */ /* 0x000fe20000004200 */
[----:B------:R-:W-:Y:S02]  /*165d0*/  IMAD.MOV.U32 R191, RZ, RZ, R165 ;  /* 0x000000ffffbf7224 */ /* 0x000fe400078e00a5 */
[----:B------:R-:W-:Y:S02]  /*165e0*/  IMAD.MOV.U32 R165, RZ, RZ, R169 ;  /* 0x000000ffffa57224 */ /* 0x000fe400078e00a9 */
[----:B------:R-:W-:-:S02]  /*165f0*/  IMAD.MOV.U32 R121, RZ, RZ, R166 ;  /* 0x000000ffff797224 */ /* 0x000fc400078e00a6 */
[----:B------:R-:W-:Y:S02]  /*16600*/  FADD.FTZ R2, R119, R2 ;  /* 0x0000000277027221 */ /* 0x000fe40000010000 */
[----:B------:R-:W-:Y:S01]  /*16610*/  IMAD.MOV.U32 R174, RZ, RZ, R161 ;  /* 0x000000ffffae7224 */ /* 0x000fe200078e00a1 */
[----:B------:R-:W-:Y:S01]  /*16620*/  MUFU.EX2 R22, R215 ;  /* 0x000000d700167308 */ /* 0x000fe20000000800 */
[----:B------:R-:W-:Y:S01]  /*16630*/  FADD.FTZ R5, R167, R0 ;  /* 0x00000000a7057221 */ /* 0x000fe20000010000 */
[----:B------:R-:W-:Y:S01]  /*16640*/  MOV R167, R171 ;  /* 0x000000ab00a77202 */ /* 0x000fe20000000f00 */
[----:B------:R-:W-:Y:S01]  /*16650*/  IMAD.MOV.U32 R154, RZ, RZ, R195 ;  /* 0x000000ffff9a7224 */ /* 0x000fe200078e00c3 */
[----:B------:R-:W-:Y:S01]  /*16660*/  MOV R171, R136 ;  /* 0x0000008800ab7202 */ /* 0x000fe20000000f00 */
[----:B------:R-:W-:Y:S01]  /*16670*/  FADD.FTZ R0, R135, R4 ;  /* 0x0000000487007221 */ /* 0x000fe20000010000 */
[----:B------:R-:W-:Y:S01]  /*16680*/  MOV R120, R191 ;  /* 0x000000bf00787202 */ /* 0x000fe20000000f00 */
[----:B------:R1:W5:Y:S01]  /*16690*/  LDL.LU R223, [R1+0xe8] ;  /* 0x0000e80001df7983 */ /* 0x0003620000300800 */
[----:B------:R-:W-:Y:S01]  /*166a0*/  MOV R122, R165 ;  /* 0x000000a5007a7202 */ /* 0x000fe20000000f00 */
[----:B------:R-:W-:Y:S01]  /*166b0*/  FADD.FTZ R4, R197, R5 ;  /* 0x00000005c5047221 */ /* 0x000fe20000010000 */
[----:B--2---:R-:W-:Y:S01]  /*166c0*/  MOV R190, R175 ;  /* 0x000000af00be7202 */ /* 0x004fe20000000f00 */
        /* <DEDUP_REMOVED lines=16> */
[----:B------:R2:W-:Y:S01]  /*167d0*/  MUFU.EX2 R11, R156 ;  /* 0x0000009c000b7308 */ /* 0x0005e20000000800 */
[----:B------:R-:W-:Y:S01]  /*167e0*/  FADD.FTZ R0, R99, R0 ;  /* 0x0000000063007221 */ /* 0x000fe20000010000 */
[----:B------:R-:W-:Y:S01]  /*167f0*/  MOV R113, R172 ;  /* 0x000000ac00717202 */ /* 0x000fe20000000f00 */
[----:B------:R-:W-:Y:S01]  /*16800*/  IMAD.MOV.U32 R112, RZ, RZ, R191 ;  /* 0x000000ffff707224 */ /* 0x000fe200078e00bf */
[----:B------:R-:W-:Y:S01]  /*16810*/  MOV R114, R175 ;  /* 0x000000af00727202 */ /* 0x000fe20000000f00 */
[----:B------:R-:W-:-:S03]  /*16820*/  FADD.FTZ R3, R104, R6 ;  /* 0x0000000668037221 */ /* 0x000fc60000010000 */
[----:B------:R1:W-:Y:S01]  /*16830*/  MUFU.EX2 R9, R116 ;  /* 0x0000007400097308 */ /* 0x0003e20000000800 */
[----:B------:R-:W-:Y:S01]  /*16840*/  FADD.FTZ R2, R105, R4 ;  /* 0x0000000469027221 */ /* 0x000fe20000010000 */
[----:B------:R-:W-:Y:S01]  /*16850*/  MOV R119, R189 ;  /* 0x000000bd00777202 */ /* 0x000fe20000000f00 */
[----:B------:R-:W-:Y:S01]  /*16860*/  FADD.FTZ R5, R106, R5 ;  /* 0x000000056a057221 */ /* 0x000fe20000010000 */
[----:B------:R-:W3:Y:S01]  /*16870*/  LDSM.16.MT88.4 R160, [R219+0xb800] ;  /* 0x00b80000dba0783b */ /* 0x000ee20000004200 */
[----:B------:R-:W-:Y:S02]  /*16880*/  IMAD.MOV.U32 R115, RZ, RZ, R174 ;  /* 0x000000ffff737224 */ /* 0x000fe400078e00ae */
[----:B--2---:R-:W-:Y:S01]  /*16890*/  IMAD.MOV.U32 R156, RZ, RZ, R157 ;  /* 0x000000ffff9c7224 */ /* 0x004fe200078e009d */
[----:B------:R-:W-:Y:S01]  /*168a0*/  MOV R157, R158 ;  /* 0x0000009e009d7202 */ /* 0x000fe20000000f00 */
[----:B------:R-:W-:Y:S01]  /*168b0*/  FADD.FTZ R4, R107, R0 ;  /* 0x000000006b047221 */ /* 0x000fe20000010000 */
[----:B------:R-:W-:Y:S01]  /*168c0*/  MOV R158, R159 ;  /* 0x0000009f009e7202 */ /* 0x000fe20000000f00 */
[----:B------:R-:W-:Y:S01]  /*168d0*/  FADD.FTZ R6, R112, R3 ;  /* 0x0000000370067221 */ /* 0x000fe20000010000 */
[----:B------:R2:W-:Y:S01]  /*168e0*/  MUFU.EX2 R8, R117 ;  /* 0x0000007500087308 */ /* 0x0005e20000000800 */
[----:B------:R-:W-:Y:S01]  /*168f0*/  FADD.FTZ R2, R113, R2 ;  /* 0x0000000271027221 */ /* 0x000fe20000010000 */
[----:B------:R-:W-:Y:S01]  /*16900*/  MOV R164, R192 ;  /* 0x000000c000a47202 */ /* 0x000fe20000000f00 */
[----:B-1----:R-:W-:-:S05]  /*16910*/  IMAD.MOV.U32 R116, RZ, RZ, R157 ;  /* 0x000000ffff747224 */ /* 0x002fca00078e009d */
[----:B------:R1:W-:Y:S01]  /*16920*/  MUFU.EX2 R7, R118 ;  /* 0x0000007600077308 */ /* 0x0003e20000000800 */
[----:B------:R-:W-:Y:S01]  /*16930*/  FADD.FTZ R0, R114, R5 ;  /* 0x0000000572007221 */ /* 0x000fe20000010000 */
[----:B------:R-:W-:Y:S01]  /*16940*/  MOV R169, R137 ;  /* 0x0000008900a97202 */ /* 0x000fe20000000f00 */
[----:B------:R-:W-:Y:S01]  /*16950*/  FADD.FTZ R3, R115, R4 ;  /* 0x0000000473037221 */ /* 0x000fe20000010000 */
[----:B------:R3:W5:Y:S01]  /*16960*/  LDL.LU R222, [R1+0xe4] ;  /* 0x0000e40001de7983 */ /* 0x0007620000300800 */
[----:B------:R-:W-:Y:S01]  /*16970*/  FADD.FTZ R5, R246, R6 ;  /* 0x00000006f6057221 */ /* 0x000fe20000010000 */
[----:B--2---:R-:W-:Y:S01]  /*16980*/  MOV R117, R158 ;  /* 0x0000009e00757202 */ /* 0x004fe20000000f00 */
[----:B------:R-:W-:Y:S01]  /*16990*/  FADD.FTZ R4, R211, R2 ;  /* 0x00000002d3047221 */ /* 0x000fe20000010000 */
[----:B------:R-:W-:Y:S01]  /*169a0*/  MOV R120, R143 ;  /* 0x0000008f00787202 */ /* 0x000fe20000000f00 */
[----:B------:R-:W-:Y:S02]  /*169b0*/  FADD.FTZ R2, R116, R0 ;  /* 0x0000000074027221 */ /* 0x000fe40000010000 */
[----:B------:R-:W-:Y:S01]  /*169c0*/  IMAD.MOV.U32 R159, RZ, RZ, R164 ;  /* 0x000000ffff9f7224 */ /* 0x000fe200078e00a4 */
[----:B-1----:R-:W-:Y:S01]  /*169d0*/  MOV R118, R141 ;  /* 0x0000008d00767202 */ /* 0x002fe20000000f00 */
[----:B------:R-:W-:-:S02]  /*169e0*/  FADD.FTZ R0, R117, R3 ;  /* 0x0000000375007221 */ /* 0x000fc40000010000 */
[----:B------:R-:W-:Y:S02]  /*169f0*/  IMAD.MOV.U32 R121, RZ, RZ, R199 ;  /* 0x000000ffff797224 */ /* 0x000fe400078e00c7 */
[----:B------:R-:W-:Y:S01]  /*16a00*/  IMAD.MOV.U32 R122, RZ, RZ, R142 ;  /* 0x000000ffff7a7224 */ /* 0x000fe200078e008e */
[----:B------:R-:W-:Y:S01]  /*16a10*/  MOV R110, R156 ;  /* 0x0000009c006e7202 */ /* 0x000fe20000000f00 */
[----:B------:R-:W-:Y:S01]  /*16a20*/  FADD.FTZ R5, R249, R5 ;  /* 0x00000005f9057221 */ /* 0x000fe20000010000 */
[----:B------:R-:W-:Y:S01]  /*16a30*/  MOV R111, R173 ;  /* 0x000000ad006f7202 */ /* 0x000fe20000000f00 */
[----:B------:R-:W-:Y:S01]  /*16a40*/  FADD.FTZ R3, R245, R4 ;  /* 0x00000004f5037221 */ /* 0x000fe20000010000 */
[----:B------:R-:W-:Y:S01]  /*16a50*/  MUFU.EX2 R18, R194 ;  /* 0x000000c200127308 */ /* 0x000fe20000000800 */
[----:B------:R-:W-:-:S07]  /*16a60*/  FADD.FTZ R2, R118, R2 ;  /* 0x0000000276027221 */ /* 0x000fce0000010000 */
[----:B------:R-:W1:Y:S01]  /*16a70*/  MUFU.EX2 R21, R214 ;  /* 0x000000d600157308 */ /* 0x000e620000000800 */
[----:B------:R-:W-:Y:S01]  /*16a80*/  FADD.FTZ R0, R119, R0 ;  /* 0x0000000077007221 */ /* 0x000fe20000010000 */
[----:B------:R-:W-:Y:S01]  /*16a90*/  MOV R123, R159 ;  /* 0x0000009f007b7202 */ /* 0x000fe20000000f00 */
[----:B------:R-:W-:-:S05]  /*16aa0*/  FADD.FTZ R4, R252, R5 ;  /* 0x00000005fc047221 */ /* 0x000fca0000010000 */
[----:B------:R-:W-:Y:S01]  /*16ab0*/  MUFU.EX2 R16, R167 ;  /* 0x000000a700107308 */ /* 0x000fe20000000800 */
[----:B------:R-:W-:-:S07]  /*16ac0*/  FADD.FTZ R3, R248, R3 ;  /* 0x00000003f8037221 */ /* 0x000fce0000010000 */
[----:B------:R-:W-:Y:S01]  /*16ad0*/  MUFU.EX2 R20, R213 ;  /* 0x000000d500147308 */ /* 0x000fe20000000800 */
[----:B------:R-:W-:-:S07]  /*16ae0*/  FADD.FTZ R2, R120, R2 ;  /* 0x0000000278027221 */ /* 0x000fce0000010000 */
[----:B------:R-:W2:Y:S01]  /*16af0*/  MUFU.EX2 R23, R181 ;  /* 0x000000b500177308 */ /* 0x000ea20000000800 */
[----:B------:R-:W-:-:S07]  /*16b00*/  FADD.FTZ R0, R121, R0 ;  /* 0x0000000079007221 */ /* 0x000fce0000010000 */
[----:B------:R-:W4:Y:S01]  /*16b10*/  MUFU.EX2 R19, R212 ;  /* 0x000000d400137308 */ /* 0x000f220000000800 */
[----:B------:R-:W-:Y:S01]  /*16b20*/  FADD.FTZ R4, R122, R4 ;  /* 0x000000047a047221 */ /* 0x000fe20000010000 */
[----:B---3--:R-:W-:Y:S01]  /*16b30*/  F2FP.BF16.PACK_AB R192, R26, R27 ;  /* 0x0000001b1ac0723e */ /* 0x008fe200000010ff */
[----:B------:R-:W-:Y:S01]  /*16b40*/  FADD.FTZ R3, R251, R3 ;  /* 0x00000003fb037221 */ /* 0x000fe20000010000 */
[----:B------:R3:W5:Y:S01]  /*16b50*/  LDL.LU R221, [R1+0xe0] ;  /* 0x0000e00001dd7983 */ /* 0x0007620000300800 */
[----:B------:R-:W-:Y:S02]  /*16b60*/  FADD.FTZ R2, R123, R2 ;  /* 0x000000027b027221 */ /* 0x000fe40000010000 */
[----:B------:R-:W-:Y:S01]  /*16b70*/  FADD.FTZ R0, R110, R0 ;  /* 0x000000006e007221 */ /* 0x000fe20000010000 */
[----:B------:R-:W3:Y:S01]  /*16b80*/  MUFU.EX2 R10, R169 ;  /* 0x000000a9000a7308 */ /* 0x000ee20000000800 */
[----:B------:R-:W-:Y:S01]  /*16b90*/  FADD.FTZ R4, R206, R4 ;  /* 0x00000004ce047221 */ /* 0x000fe20000010000 */
[----:B-1----:R-:W-:Y:S01]  /*16ba0*/  F2FP.BF16.PACK_AB R193, R21, R22 ;  /* 0x0000001615c1723e */ /* 0x002fe200000010ff */
[----:B------:R-:W-:Y:S01]  /*16bb0*/  FADD.FTZ R3, R133, R3 ;  /* 0x0000000385037221 */ /* 0x000fe20000010000 */
[----:B--2---:R-:W-:Y:S01]  /*16bc0*/  F2FP.BF16.PACK_AB R194, R23, R25 ;  /* 0x0000001917c2723e */ /* 0x004fe200000010ff */
[----:B------:R-:W-:Y:S01]  /*16bd0*/  FADD.FTZ R2, R111, R2 ;  /* 0x000000026f027221 */ /* 0x000fe20000010000 */
[----:B------:R-:W-:Y:S01]  /*16be0*/  F2FP.BF16.PACK_AB R196, R17, R18 ;  /* 0x0000001211c4723e */ /* 0x000fe200000010ff */
[----:B------:R-:W-:Y:S01]  /*16bf0*/  FADD.FTZ R0, R210, R0 ;  /* 0x00000000d2007221 */ /* 0x000fe20000010000 */
[----:B----4-:R-:W-:Y:S01]  /*16c00*/  F2FP.BF16.PACK_AB R195, R19, R20 ;  /* 0x0000001413c3723e */ /* 0x010fe200000010ff */
[----:B------:R-:W-:Y:S01]  /*16c10*/  FADD.FTZ R4, R205, R4 ;  /* 0x00000004cd047221 */ /* 0x000fe20000010000 */
[----:B------:R-:W-:Y:S01]  /*16c20*/  F2FP.BF16.PACK_AB R198, R11, R16 ;  /* 0x000000100bc6723e */ /* 0x000fe200000010ff */
[----:B------:R-:W-:Y:S01]  /*16c30*/  FADD.FTZ R3, R132, R3 ;  /* 0x0000000384037221 */ /* 0x000fe20000010000 */
[----:B------:R-:W-:Y:S01]  /*16c40*/  F2FP.BF16.PACK_AB R199, R7, R8 ;  /* 0x0000000807c7723e */ /* 0x000fe200000010ff */
[----:B------:R-:W-:Y:S01]  /*16c50*/  FADD.FTZ R2, R250, R2 ;  /* 0x00000002fa027221 */ /* 0x000fe20000010000 */
[----:B------:R1:W5:Y:S01]  /*16c60*/  LDL.LU R220, [R1+0xdc] ;  /* 0x0000dc0001dc7983 */ /* 0x0003620000300800 */
[----:B------:R-:W-:-:S02]  /*16c70*/  FADD.FTZ R0, R209, R0 ;  /* 0x00000000d1007221 */ /* 0x000fc40000010000 */
[----:B------:R-:W-:Y:S01]  /*16c80*/  FADD.FTZ R4, R204, R4 ;  /* 0x00000004cc047221 */ /* 0x000fe20000010000 */
[----:B---3--:R-:W-:Y:S01]  /*16c90*/  F2FP.BF16.PACK_AB R197, R9, R10 ;  /* 0x0000000a09c5723e */ /* 0x008fe200000010ff */
[----:B------:R-:W-:Y:S01]  /*16ca0*/  FADD.FTZ R3, R131, R3 ;  /* 0x0000000383037221 */ /* 0x000fe20000010000 */
[----:B------:R1:W5:Y:S01]  /*16cb0*/  LDL.LU R135, [R1+0xd8] ;  /* 0x0000d80001877983 */ /* 0x0003620000300800 */
        /* <DEDUP_REMOVED lines=62> */
.L_x_733:
[----:B-1----:R-:W-:-:S06]  /*170a0*/  UISETP.GT.AND UP0, UPT, UR9, UR8, UPT ;  /* 0x000000080900728c */ /* 0x002fcc000bf04270 */
[----:B------:R-:W-:-:S13]  /*170b0*/  PLOP3.LUT P0, PT, PT, PT, UP0, 0x80, 0x0 ;  /* 0x000000000000781c */ /* 0x000fda0003f0f008 */
[----:B------:R-:W-:Y:S05]  /*170c0*/  @!P0 BRA `(.L_x_737) ;  /* 0x00009dc000008947 */ /* 0x000fea0003800000 */
[----:B------:R-:W2:Y:S01]  /*170d0*/  LDL.64 R8, [R1+0xb8] ;  /* 0x0000b80001087983 */ /* 0x000ea20000100a00 */
[----:B------:R-:W-:Y:S01]  /*170e0*/  ULDC UR17, c[0x0][0x1a4] ;  /* 0x0000690000117ab9 */ /* 0x000fe20000000800 */
[----:B------:R-:W-:Y:S01]  /*170f0*/  IMAD.MOV.U32 R132, RZ, RZ, R72 ;  /* 0x000000ffff847224 */ /* 0x000fe200078e0048 */
        /* <DEDUP_REMOVED lines=42> */
.L_x_740:
        /* <DEDUP_REMOVED lines=88> */
.L_x_738:
[----:B------:R-:W2:Y:S01]  /*17920*/  LDL.64 R6, [R1+0xb0] ;  /* 0x0000b00001067983 */ /* 0x000ea20000100a00 */
[----:B------:R-:W-:Y:S04]  /*17930*/  DEPBAR.LE SB0, 0x0 ;  /* 0x000080000000791a */ /* 0x000fe80000000000 */
[----:B------:R-:W-:Y:S01]  /*17940*/  UIADD3 UR7, UR9, -0x1, URZ ;  /* 0xffffffff09077890 */ /* 0x000fe2000fffe03f */
[----:B------:R-:W-:Y:S03]  /*17950*/  BAR.SYNC.DEFER_BLOCKING 0x0 ;  /* 0x0000000000007b1d */ /* 0x000fe60000010000 */
[----:B------:R-:W-:Y:S02]  /*17960*/  USHF.R.S32.HI UR5, URZ, 0x1f, UR7 ;  /* 0x0000001f3f057899 */ /* 0x000fe40008011407 */
[----:B-1----:R-:W-:Y:S01]  /*17970*/  MOV R4, UR7 ;  /* 0x0000000700047c02 */ /* 0x002fe20008000f00 */
[----:B------:R-:W-:Y:S02]  /*17980*/  UIMAD UR4, UR28, UR7, URZ ;  /* 0x000000071c0472a4 */ /* 0x000fe4000f8e023f */
        /* <DEDUP_REMOVED lines=16> */
[----:B------:R-:W-:Y:S02]  /*17a90*/  @!P5 IADD3 R7, P2, R4, UR14, RZ ;  /* 0x0000000e0407dc10 */ /* 0x000fe4000ff5e0ff */
[----:B------:R-:W-:Y:S01]  /*17aa0*/  @!P5 IADD3.X R8, R0, UR10, RZ, P1, !PT ;  /* 0x0000000a0008dc10 */ /* 0x000fe20008ffe4ff */
[----:B------:R-:W-:Y:S01]  /*17ab0*/  @P5 STS.128 [R243+0x8800], RZ ;  /* 0x008800fff3005388 */ /* 0x000fe20000000c00 */
[C---:B------:R-:W-:Y:S02]  /*17ac0*/  @!P5 IADD3 R6, P0, R4.reuse, UR52, RZ ;  /* 0x000000340406dc10 */ /* 0x040fe4000ff1e0ff */
[----:B------:R-:W-:Y:S02]  /*17ad0*/  @!P5 IADD3 R9, P6, R4, UR48, RZ ;  /* 0x000000300409dc10 */ /* 0x000fe4000ffde0ff */
[----:B------:R-:W-:Y:S02]  /*17ae0*/  @!P5 LEA R12, P1, R6, c[0x0][0x170], 0x1 ;  /* 0x00005c00060cda11 */ /* 0x000fe400078208ff */
[C---:B------:R-:W-:Y:S01]  /*17af0*/  @!P5 IADD3.X R10, R0.reuse, UR12, RZ, P0, !PT ;  /* 0x0000000c000adc10 */ /* 0x040fe200087fe4ff */
[----:B------:R-:W-:Y:S01]  /*17b00*/  @!PT LDS RZ, [RZ] ;  /* 0x00000000fffff984 */ /* 0x000fe20000000800 */
[----:B------:R-:W-:Y:S01]  /*17b10*/  @!PT LDS RZ, [RZ] ;  /* 0x00000000fffff984 */ /* 0x000fe20000000800 */
[----:B------:R-:W-:Y:S01]  /*17b20*/  @!PT LDS RZ, [RZ] ;  /* 0x00000000fffff984 */ /* 0x000fe20000000800 */
[----:B------:R1:W-:Y:S01]  /*17b30*/  @!P5 LDGSTS.E.BYPASS.LTC128B.128 [R243+0x8800], [R18.64] ;  /* 0x0880000012f3dfae */ /* 0x0003e2000b901d72 */
[----:B------:R-:W-:Y:S02]  /*17b40*/  @!P5 IADD3.X R21, R0, UR15, RZ, P6, !PT ;  /* 0x0000000f0015dc10 */ /* 0x000fe4000b7fe4ff */
[----:B------:R-:W-:Y:S02]  /*17b50*/  P2R R2, PR, RZ, 0x4 ;  /* 0x00000004ff027803 */ /* 0x000fe40000000000 */
[C---:B------:R-:W-:Y:S02]  /*17b60*/  @!P5 LEA R14, P2, R5.reuse, c[0x0][0x170], 0x1 ;  /* 0x00005c00050eda11 */ /* 0x040fe400078408ff */
[----:B------:R-:W-:Y:S01]  /*17b70*/  @!P5 LEA.HI.X R13, R6, c[0x0][0x174], R10, 0x1, P1 ;  /* 0x00005d00060dda11 */ /* 0x000fe200008f0c0a */
[----:B------:R-:W-:Y:S01]  /*17b80*/  @P5 STS.128 [R243+0x9000], RZ ;  /* 0x009000fff3005388 */ /* 0x000fe20000000c00 */
[----:B------:R-:W-:Y:S02]  /*17b90*/  @!P5 LEA.HI.X R15, R5, c[0x0][0x174], R8, 0x1, P2 ;  /* 0x00005d00050fda11 */ /* 0x000fe400010f0c08 */
[----:B------:R-:W-:Y:S02]  /*17ba0*/  ISETP.NE.AND P3, PT, R2, RZ, PT ;  /* 0x000000ff0200720c */ /* 0x000fe40003f65270 */
[----:B------:R-:W-:Y:S02]  /*17bb0*/  @!P5 LEA R8, P2, R9, c[0x0][0x170], 0x1 ;  /* 0x00005c000908da11 */ /* 0x000fe400078408ff */
[----:B------:R-:W-:Y:S01]  /*17bc0*/  @!P5 IADD3.X R5, R0, UR13, RZ, P3, !PT ;  /* 0x0000000d0005dc10 */ /* 0x000fe20009ffe4ff */
[----:B------:R-:W-:Y:S01]  /*17bd0*/  @!PT LDS RZ, [RZ] ;  /* 0x00000000fffff984 */ /* 0x000fe20000000800 */
[----:B------:R-:W-:Y:S01]  /*17be0*/  @!PT LDS RZ, [RZ] ;  /* 0x00000000fffff984 */ /* 0x000fe20000000800 */
[----:B------:R-:W-:Y:S01]  /*17bf0*/  @!PT LDS RZ, [RZ] ;  /* 0x00000000fffff984 */ /* 0x000fe20000000800 */
[----:B------:R2:W-:Y:S01]  /*17c00*/  @!P5 LDGSTS.E.BYPASS.LTC128B.128 [R243+0x9000], [R14.64] ;  /* 0x090000000ef3dfae */ /* 0x0005e2000b901d72 */
[----:B------:R-:W-:Y:S02]  /*17c10*/  @!P5 LEA R10, P3, R7, c[0x0][0x170], 0x1 ;  /* 0x00005c00070ada11 */ /* 0x000fe400078608ff */
[----:B------:R-:W-:Y:S02]  /*17c20*/  @!P5 LEA.HI.X R9, R9, c[0x0][0x174], R21, 0x1, P2 ;  /* 0x00005d000909da11 */ /* 0x000fe400010f0c15 */
[----:B------:R-:W-:Y:S02]  /*17c30*/  @!P5 LEA.HI.X R11, R7, c[0x0][0x174], R5, 0x1, P3 ;  /* 0x00005d00070bda11 */ /* 0x000fe400018f0c05 */
[C---:B------:R-:W-:Y:S01]  /*17c40*/  @!P5 IADD3 R20, P4, R4.reuse, UR46, RZ ;  /* 0x0000002e0414dc10 */ /* 0x040fe2000ff9e0ff */
[----:B------:R-:W-:Y:S01]  /*17c50*/  @P5 STS.128 [R243+0x9800], RZ ;  /* 0x009800fff3005388 */ /* 0x000fe20000000c00 */
[----:B------:R-:W-:Y:S02]  /*17c60*/  @!P5 IADD3 R2, P0, R4, UR44, RZ ;  /* 0x0000002c0402dc10 */ /* 0x000fe4000ff1e0ff */
[----:B------:R-:W-:Y:S02]  /*17c70*/  @!P5 LEA R6, P1, R20, c[0x0][0x170], 0x1 ;  /* 0x00005c001406da11 */ /* 0x000fe400078208ff */
[C---:B------:R-:W-:Y:S02]  /*17c80*/  @!P5 IADD3.X R22, R0.reuse, UR16, RZ, P4, !PT ;  /* 0x000000100016dc10 */ /* 0x040fe4000a7fe4ff */
[----:B------:R-:W-:Y:S01]  /*17c90*/  @!P5 IADD3.X R0, R0, UR17, RZ, P0, !PT ;  /* 0x000000110000dc10 */ /* 0x000fe200087fe4ff */
[----:B------:R-:W-:Y:S01]  /*17ca0*/  @!PT LDS RZ, [RZ] ;  /* 0x00000000fffff984 */ /* 0x000fe20000000800 */
[----:B------:R-:W-:Y:S01]  /*17cb0*/  @!PT LDS RZ, [RZ] ;  /* 0x00000000fffff984 */ /* 0x000fe20000000800 */
[----:B------:R-:W-:Y:S01]  /*17cc0*/  @!PT LDS RZ, [RZ] ;  /* 0x00000000fffff984 */ /* 0x000fe20000000800 */
[----:B------:R2:W-:Y:S01]  /*17cd0*/  @!P5 LDGSTS.E.BYPASS.LTC128B.128 [R243+0x9800], [R12.64] ;  /* 0x098000000cf3dfae */ /* 0x0005e2000b901d72 */
[----:B------:R-:W-:Y:S02]  /*17ce0*/  @!P5 LEA.HI.X R7, R20, c[0x0][0x174], R22, 0x1, P1 ;  /* 0x00005d001407da11 */ /* 0x000fe400008f0c16 */
[C---:B------:R-:W-:Y:S04]  /*17cf0*/  @!P5 LEA R4, P0, R2.reuse, c[0x0][0x170], 0x1 ;  /* 0x00005c000204da11 */ /* 0x040fe800078008ff */
[----:B------:R-:W-:Y:S01]  /*17d00*/  @!P5 LEA.HI.X R5, R2, c[0x0][0x174], R0, 0x1, P0 ;  /* 0x00005d000205da11 */ /* 0x000fe200000f0c00 */
[----:B------:R-:W-:Y:S01]  /*17d10*/  @P5 STS.128 [R243+0xa000], RZ ;  /* 0x00a000fff3005388 */ /* 0x000fe20000000c00 */
[----:B------:R-:W-:Y:S07]  /*17d20*/  PLOP3.LUT P0, PT, PT, PT, UP0, 0x80, 0x0 ;  /* 0x000000000000781c */ /* 0x000fee0003f0f008 */
        /* <DEDUP_REMOVED lines=19> */
[----:B-----5:R-:W-:Y:S08]  /*17e60*/  LDSM.16.M88.4 R128, [R222] ;  /* 0x00000000de80783b */ /* 0x020ff00000000200 */
[----:B-1----:R-:W4:Y:S08]  /*17e70*/  LDSM.16.M88.4 R16, [R135+0x4000] ;  /* 0x004000008710783b */ /* 0x002f300000000200 */
[----:B------:R-:W3:Y:S08]  /*17e80*/  LDSM.16.M88.4 R124, [R222+0x2000] ;  /* 0x00200000de7c783b */ /* 0x000ef00000000200 */
[----:B------:R-:W1:Y:S08]  /*17e90*/  LDSM.16.M88.4 R32, [R135+0x4800] ;  /* 0x004800008720783b */ /* 0x000e700000000200 */
[----:B------:R-:W1:Y:S08]  /*17ea0*/  LDSM.16.M88.4 R48, [R135+0x5000] ;  /* 0x005000008730783b */ /* 0x000e700000000200 */
[----:B------:R-:W1:Y:S01]  /*17eb0*/  LDSM.16.M88.4 R64, [R135+0x5800] ;  /* 0x005800008740783b */ /* 0x000e620000000200 */
[-C--:B----4-:R-:W-:Y:S07]  /*17ec0*/  HMMA.16816.F32.BF16 R4, R128, R16.reuse, RZ ;  /* 0x000000108004723c */ /* 0x090fee00000418ff */
[----:B------:R-:W4:Y:S01]  /*17ed0*/  LDSM.16.M88.4 R80, [R135+0x6000] ;  /* 0x006000008750783b */ /* 0x000f220000000200 */
[C---:B---3--:R-:W-:Y:S07]  /*17ee0*/  HMMA.16816.F32.BF16 R8, R124.reuse, R16, RZ ;  /* 0x000000107c08723c */ /* 0x048fee00000418ff */
[----:B------:R-:W3:Y:S01]  /*17ef0*/  LDSM.16.M88.4 R96, [R135+0x6800] ;  /* 0x006800008760783b */ /* 0x000ee20000000200 */
[-C--:B--2---:R-:W-:Y:S07]  /*17f00*/  HMMA.16816.F32.BF16 R12, R124, R18.reuse, RZ ;  /* 0x000000127c0c723c */ /* 0x084fee00000418ff */
[----:B------:R-:W2:Y:S01]  /*17f10*/  LDSM.16.M88.4 R112, [R135+0x7000] ;  /* 0x007000008770783b */ /* 0x000ea20000000200 */
[C---:B------:R-:W-:Y:S07]  /*17f20*/  HMMA.16816.F32.BF16 R16, R128.reuse, R18, RZ ;  /* 0x000000128010723c */ /* 0x040fee00000418ff */
[----:B------:R-:W2:Y:S01]  /*17f30*/  LDSM.16.M88.4 R200, [R135+0x7800] ;  /* 0x0078000087c8783b */ /* 0x000ea20000000200 */
[-C--:B-1----:R-:W-:Y:S07]  /*17f40*/  HMMA.16816.F32.BF16 R20, R128, R32.reuse, RZ ;  /* 0x000000208014723c */ /* 0x082fee00000418ff */
[----:B------:R-:W-:Y:S01]  /*17f50*/  LDSM.16.M88.4 R204, [R225] ;  /* 0x00000000e1cc783b */ /* 0x000fe20000000200 */
[C---:B------:R-:W-:Y:S07]  /*17f60*/  HMMA.16816.F32.BF16 R24, R124.reuse, R32, RZ ;  /* 0x000000207c18723c */ /* 0x040fee00000418ff */
[----:B------:R-:W1:Y:S01]  /*17f70*/  LDSM.16.M88.4 R208, [R221+0x4000] ;  /* 0x00400000ddd0783b */ /* 0x000e620000000200 */
[-C--:B------:R-:W-:Y:S07]  /*17f80*/  HMMA.16816.F32.BF16 R28, R124, R34.reuse, RZ ;  /* 0x000000227c1c723c */ /* 0x080fee00000418ff */
[----:B------:R-:W1:Y:S01]  /*17f90*/  LDSM.16.M88.4 R212, [R225+0x2000] ;  /* 0x00200000e1d4783b */ /* 0x000e620000000200 */
[C---:B------:R-:W-:Y:S07]  /*17fa0*/  HMMA.16816.F32.BF16 R32, R128.reuse, R34, RZ ;  /* 0x000000228020723c */ /* 0x040fee00000418ff */
[----:B------:R-:W0:Y:S01]  /*17fb0*/  LDGDEPBAR ;  /* 0x00000000000079af */ /* 0x000e220000000000 */
        /* <DEDUP_REMOVED lines=65> */
[----:B------:R-:W2:Y:S08]  /*183d0*/  LDSM.16.M88.4 R200, [R223+0x2000] ;  /* 0x00200000dfc8783b */ /* 0x000eb00000000200 */
        /* <DEDUP_REMOVED lines=41> */
[----:B------:R-:W2:Y:S07]  /*18670*/  LDSM.16.M88.4 R204, [R224+0x2000] ;  /* 0x00200000e0cc783b */ /* 0x000eae0000000200 */
        /* <DEDUP_REMOVED lines=19> */
[----:B-1----:R1:W-:Y:S01]  /*187b0*/  STL [R1], R2 ;  /* 0x0000000201007387 */ /* 0x0023e20000100800 */
[----:B------:R-:W-:Y:S02]  /*187c0*/  FMUL.FTZ R17, R17, c[0x0][0x2ec] ;  /* 0x0000bb0011117a20 */ /* 0x000fe40000410000 */
[----:B------:R-:W-:Y:S02]  /*187d0*/  FMUL.FTZ R18, R18, c[0x0][0x2ec] ;  /* 0x0000bb0012127a20 */ /* 0x000fe40000410000 */
[----:B------:R-:W-:Y:S01]  /*187e0*/  FMUL.FTZ R19, R19, c[0x0][0x2ec] ;  /* 0x0000bb0013137a20 */ /* 0x000fe20000410000 */
[----:B------:R-:W-:Y:S01]  /*187f0*/  MUFU.TANH R252, R10 ;  /* 0x0000000a00fc7308 */ /* 0x000fe20000002400 */
[----:B------:R-:W-:Y:S01]  /*18800*/  FMUL.FTZ R16, R16, c[0x0][0x2ec] ;  /* 0x0000bb0010107a20 */ /* 0x000fe20000410000 */
[----:B--2---:R2:W-:Y:S08]  /*18810*/  STL [R1+0x10], R0 ;  /* 0x0000100001007387 */ /* 0x0045f00000100800 */
[----:B------:R-:W-:Y:S10]  /*18820*/  MUFU.TANH R247, R16 ;  /* 0x0000001000f77308 */ /* 0x000ff40000002400 */
[----:B-1----:R1:W3:Y:S10]  /*18830*/  MUFU.TANH R2, R7 ;  /* 0x0000000700027308 */ /* 0x0022f40000002400 */
[----:B--2---:R-:W2:Y:S10]  /*18840*/  MUFU.TANH R0, R8 ;  /* 0x0000000800007308 */ /* 0x004eb40000002400 */
[----:B------:R-:W-:Y:S01]  /*18850*/  MUFU.TANH R211, R17 ;  /* 0x0000001100d37308 */ /* 0x000fe20000002400 */
[----:B-1----:R-:W1:Y:S09]  /*18860*/  LDSM.16.M88.4 R4, [R220+0x800] ;  /* 0x00080000dc04783b */ /* 0x002e720000000200 */
[----:B------:R-:W-:Y:S01]  /*18870*/  MUFU.TANH R249, R18 ;  /* 0x0000001200f97308 */ /* 0x000fe20000002400 */
[----:B---3--:R3:W-:Y:S04]  /*18880*/  STL [R1+0x14], R2 ;  /* 0x0000140201007387 */ /* 0x0087e80000100800 */
[----:B--2---:R2:W-:Y:S05]  /*18890*/  STL [R1+0x4], R0 ;  /* 0x0000040001007387 */ /* 0x0045ea0000100800 */
[----:B------:R-:W-:Y:S10]  /*188a0*/  MUFU.TANH R248, R19 ;  /* 0x0000001300f87308 */ /* 0x000ff40000002400 */
[----:B---3--:R-:W-:Y:S01]  /*188b0*/  MUFU.TANH R2, R12 ;  /* 0x0000000c00027308 */ /* 0x008fe20000002400 */
[-C--:B-1----:R-:W-:Y:S09]  /*188c0*/  HMMA.16816.F32.BF16 R20, R212, R4.reuse, R20 ;  /* 0x00000004d414723c */ /* 0x082ff20000041814 */
[----:B--2---:R-:W1:Y:S01]  /*188d0*/  MUFU.TANH R0, R9 ;  /* 0x0000000900007308 */ /* 0x004e620000002400 */
[C---:B------:R-:W-:Y:S08]  /*188e0*/  HMMA.16816.F32.BF16 R24, R204.reuse, R4, R24 ;  /* 0x00000004cc18723c */ /* 0x040ff00000041818 */
[-C--:B------:R-:W-:Y:S08]  /*188f0*/  HMMA.16816.F32.BF16 R28, R204, R6.reuse, R28 ;  /* 0x00000006cc1c723c */ /* 0x080ff0000004181c */
[C---:B------:R-:W-:Y:S01]  /*18900*/  HMMA.16816.F32.BF16 R32, R212.reuse, R6, R32 ;  /* 0x00000006d420723c */ /* 0x040fe20000041820 */
[----:B------:R-:W-:Y:S03]  /*18910*/  LDSM.16.M88.4 R4, [R220+0x1800] ;  /* 0x00180000dc04783b */ /* 0x000fe60000000200 */
[----:B------:R-:W-:Y:S02]  /*18920*/  FMUL.FTZ R21, R21, c[0x0][0x2ec] ;  /* 0x0000bb0015157a20 */ /* 0x000fe40000410000 */
[----:B------:R-:W-:Y:S02]  /*18930*/  FMUL.FTZ R23, R23, c[0x0][0x2ec] ;  /* 0x0000bb0017177a20 */ /* 0x000fe40000410000 */
[----:B------:R-:W-:Y:S01]  /*18940*/  MUFU.TANH R209, R21 ;  /* 0x0000001500d17308 */ /* 0x000fe20000002400 */
[----:B-1----:R1:W-:Y:S03]  /*18950*/  STL [R1+0x1c], R0 ;  /* 0x00001c0001007387 */ /* 0x0023e60000100800 */
[----:B------:R-:W-:Y:S02]  /*18960*/  FMUL.FTZ R25, R25, c[0x0][0x2ec] ;  /* 0x0000bb0019197a20 */ /* 0x000fe40000410000 */
[----:B------:R-:W-:Y:S02]  /*18970*/  FMUL.FTZ R26, R26, c[0x0][0x2ec] ;  /* 0x0000bb001a1a7a20 */ /* 0x000fe40000410000 */
[----:B------:R-:W-:Y:S02]  /*18980*/  FMUL.FTZ R27, R27, c[0x0][0x2ec] ;  /* 0x0000bb001b1b7a20 */ /* 0x000fe40000410000 */
[----:B------:R-:W-:Y:S01]  /*18990*/  MUFU.TANH R246, R23 ;  /* 0x0000001700f67308 */ /* 0x000fe20000002400 */
[----:B------:R-:W-:Y:S02]  /*189a0*/  FMUL.FTZ R29, R29, c[0x0][0x2ec] ;  /* 0x0000bb001d1d7a20 */ /* 0x000fe40000410000 */
[----:B------:R-:W-:Y:S02]  /*189b0*/  FMUL.FTZ R30, R30, c[0x0][0x2ec] ;  /* 0x0000bb001e1e7a20 */ /* 0x000fe40000410000 */
        /* <DEDUP_REMOVED lines=8> */
[----:B------:R-:W-:Y:S01]  /*18a40*/  FMUL.FTZ R33, R33, c[0x0][0x2ec] ;  /* 0x0000bb0021217a20 */ /* 0x000fe20000410000 */
[----:B-1----:R1:W2:Y:S01]  /*18a50*/  MUFU.TANH R0, R11 ;  /* 0x0000000b00007308 */ /* 0x0022a20000002400 */
[----:B------:R-:W-:Y:S09]  /*18a60*/  FMUL.FTZ R34, R34, c[0x0][0x2ec] ;  /* 0x0000bb0022227a20 */ /* 0x000ff20000410000 */
[----:B------:R-:W-:Y:S10]  /*18a70*/  MUFU.TANH R210, R20 ;  /* 0x0000001400d27308 */ /* 0x000ff40000002400 */
[----:B------:R-:W-:Y:S01]  /*18a80*/  MUFU.TANH R244, R22 ;  /* 0x0000001600f47308 */ /* 0x000fe20000002400 */
[----:B-1----:R-:W1:Y:S09]  /*18a90*/  LDSM.16.M88.4 R8, [R220+0x1000] ;  /* 0x00100000dc08783b */ /* 0x002e720000000200 */
[----:B------:R-:W-:Y:S01]  /*18aa0*/  MUFU.TANH R251, R28 ;  /* 0x0000001c00fb7308 */ /* 0x000fe20000002400 */
[----:B--2---:R2:W-:Y:S04]  /*18ab0*/  STL [R1+0x7c], R0 ;  /* 0x00007c0001007387 */ /* 0x0045e80000100800 */
[----:B------:R3:W-:Y:S05]  /*18ac0*/  STL [R1+0x18], R2 ;  /* 0x0000180201007387 */ /* 0x0007ea0000100800 */
[----:B------:R-:W-:Y:S10]  /*18ad0*/  MUFU.TANH R22, R32 ;  /* 0x0000002000167308 */ /* 0x000ff40000002400 */
[----:B------:R-:W-:Y:S10]  /*18ae0*/  MUFU.TANH R20, R33 ;  /* 0x0000002100147308 */ /* 0x000ff40000002400 */
[----:B--2---:R-:W2:Y:S01]  /*18af0*/  MUFU.TANH R0, R13 ;  /* 0x0000000d00007308 */ /* 0x004ea20000002400 */
[-C--:B-1----:R-:W-:Y:S09]  /*18b00*/  HMMA.16816.F32.BF16 R36, R212, R8.reuse, R36 ;  /* 0x00000008d424723c */ /* 0x082ff20000041824 */
[----:B---3--:R-:W1:Y:S01]  /*18b10*/  MUFU.TANH R2, R14 ;  /* 0x0000000e00027308 */ /* 0x008e620000002400 */
[C---:B------:R-:W-:Y:S09]  /*18b20*/  HMMA.16816.F32.BF16 R40, R204.reuse, R8, R40 ;  /* 0x00000008cc28723c */ /* 0x040ff20000041828 */
[----:B------:R-:W-:Y:S01]  /*18b30*/  MUFU.TANH R202, R34 ;  /* 0x0000002200ca7308 */ /* 0x000fe20000002400 */
[-C--:B------:R-:W-:Y:S01]  /*18b40*/  HMMA.16816.F32.BF16 R44, R204, R10.reuse, R44 ;  /* 0x0000000acc2c723c */ /* 0x080fe2000004182c */
[----:B--2---:R2:W-:Y:S03]  /*18b50*/  STL [R1+0x5c], R0 ;  /* 0x00005c0001007387 */ /* 0x0045e60000100800 */
[----:B------:R-:W-:Y:S04]  /*18b60*/  FMUL.FTZ R36, R36, c[0x0][0x2ec] ;  /* 0x0000bb0024247a20 */ /* 0x000fe80000410000 */
[C---:B------:R-:W-:Y:S01]  /*18b70*/  HMMA.16816.F32.BF16 R48, R212.reuse, R10, R48 ;  /* 0x0000000ad430723c */ /* 0x040fe20000041830 */
[----:B------:R-:W-:Y:S01]  /*18b80*/  MUFU.TANH R35, R35 ;  /* 0x0000002300237308 */ /* 0x000fe20000002400 */
[----:B------:R-:W3:Y:S02]  /*18b90*/  LDSM.16.M88.4 R8, [R220+0x2000] ;  /* 0x00200000dc08783b */ /* 0x000ee40000000200 */
[----:B------:R-:W-:Y:S02]  /*18ba0*/  FMUL.FTZ R37, R37, c[0x0][0x2ec] ;  /* 0x0000bb0025257a20 */ /* 0x000fe40000410000 */
[----:B------:R-:W-:Y:S02]  /*18bb0*/  FMUL.FTZ R38, R38, c[0x0][0x2ec] ;  /* 0x0000bb0026267a20 */ /* 0x000fe40000410000 */
[-C--:B------:R-:W-:Y:S02]  /*18bc0*/  HMMA.16816.F32.BF16 R52, R212, R4.reuse, R52 ;  /* 0x00000004d434723c */ /* 0x080fe40000041834 */
[----:B-1----:R1:W-:Y:S01]  /*18bd0*/  STL [R1+0x64], R2 ;  /* 0x0000640201007387 */ /* 0x0023e20000100800 */
[----:B------:R-:W-:Y:S01]  /*18be0*/  MUFU.TANH R36, R36 ;  /* 0x0000002400247308 */ /* 0x000fe20000002400 */
[----:B------:R-:W-:Y:S02]  /*18bf0*/  FMUL.FTZ R41, R41, c[0x0][0x2ec] ;  /* 0x0000bb0029297a20 */ /* 0x000fe40000410000 */
[----:B------:R-:W-:Y:S02]  /*18c00*/  FMUL.FTZ R42, R42, c[0x0][0x2ec] ;  /* 0x0000bb002a2a7a20 */ /* 0x000fe40000410000 */
[C---:B------:R-:W-:Y:S04]  /*18c10*/  HMMA.16816.F32.BF16 R56, R204.reuse, R4, R56 ;  /* 0x00000004cc38723c */ /* 0x040fe80000041838 */
[----:B------:R-:W-:Y:S01]  /*18c20*/  FMUL.FTZ R43, R43, c[0x0][0x2ec] ;  /* 0x0000bb002b2b7a20 */ /* 0x000fe20000410000 */
[----:B--2---:R-:W2:Y:S01]  /*18c30*/  MUFU.TANH R0, R15 ;  /* 0x0000000f00007308 */ /* 0x004ea20000002400 */
[----:B------:R-:W-:Y:S02]  /*18c40*/  FMUL.FTZ R45, R45, c[0x0][0x2ec] ;  /* 0x0000bb002d2d7a20 */ /* 0x000fe40000410000 */
[-C--:B------:R-:W-:Y:S04]  /*18c50*/  HMMA.16816.F32.BF16 R60, R204, R6.reuse, R60 ;  /* 0x00000006cc3c723c */ /* 0x080fe8000004183c */
[----:B------:R-:W-:Y:S02]  /*18c60*/  FMUL.FTZ R46, R46, c[0x0][0x2ec] ;  /* 0x0000bb002e2e7a20 */ /* 0x000fe40000410000 */
[----:B------:R-:W-:Y:S01]  /*18c70*/  FMUL.FTZ R47, R47, c[0x0][0x2ec] ;  /* 0x0000bb002f2f7a20 */ /* 0x000fe20000410000 */
[----:B------:R-:W-:Y:S01]  /*18c80*/  MUFU.TANH R37, R37 ;  /* 0x0000002500257308 */ /* 0x000fe20000002400 */
[C---:B------:R-:W-:Y:S01]  /*18c90*/  HMMA.16816.F32.BF16 R64, R212.reuse, R6, R64 ;  /* 0x00000006d440723c */ /* 0x040fe20000041840 */
[----:B------:R-:W4:Y:S03]  /*18ca0*/  LDSM.16.M88.4 R4, [R220+0x2800] ;  /* 0x00280000dc04783b */ /* 0x000f260000000200 */
[----:B------:R-:W-:Y:S02]  /*18cb0*/  FMUL.FTZ R40, R40, c[0x0][0x2ec] ;  /* 0x0000bb0028287a20 */ /* 0x000fe40000410000 */
[----:B------:R-:W-:Y:S02]  /*18cc0*/  FMUL.FTZ R44, R44, c[0x0][0x2ec] ;  /* 0x0000bb002c2c7a20 */ /* 0x000fe40000410000 */
[----:B------:R-:W-:Y:S01]  /*18cd0*/  FMUL.FTZ R58, R58, c[0x0][0x2ec] ;  /* 0x0000bb003a3a7a20 */ /* 0x000fe20000410000 */
[----:B-1----:R-:W-:Y:S01]  /*18ce0*/  MUFU.TANH R2, R26 ;  /* 0x0000001a00027308 */ /* 0x002fe20000002400 */
[-C--:B---3--:R-:W-:Y:S01]  /*18cf0*/  HMMA.16816.F32.BF16 R68, R212, R8.reuse, R68 ;  /* 0x00000008d444723c */ /* 0x088fe20000041844 */
[----:B--2---:R1:W-:Y:S02]  /*18d00*/  STL [R1+0x78], R0 ;  /* 0x0000780001007387 */ /* 0x0043e40000100800 */
[----:B------:R-:W-:Y:S03]  /*18d10*/  FMUL.FTZ R59, R59, c[0x0][0x2ec] ;  /* 0x0000bb003b3b7a20 */ /* 0x000fe60000410000 */
[----:B------:R-:W-:Y:S02]  /*18d20*/  FMUL.FTZ R62, R62, c[0x0][0x2ec] ;  /* 0x0000bb003e3e7a20 */ /* 0x000fe40000410000 */
[C---:B------:R-:W-:Y:S01]  /*18d30*/  HMMA.16816.F32.BF16 R72, R204.reuse, R8, R72 ;  /* 0x00000008cc48723c */ /* 0x040fe20000041848 */
[----:B------:R-:W-:Y:S03]  /*18d40*/  MUFU.TANH R19, R38 ;  /* 0x0000002600137308 */ /* 0x000fe60000002400 */
[----:B------:R-:W-:Y:S02]  /*18d50*/  FMUL.FTZ R63, R63, c[0x0][0x2ec] ;  /* 0x0000bb003f3f7a20 */ /* 0x000fe40000410000 */
[----:B------:R-:W-:Y:S02]  /*18d60*/  FMUL.FTZ R48, R48, c[0x0][0x2ec] ;  /* 0x0000bb0030307a20 */ /* 0x000fe40000410000 */
[-C--:B------:R-:W-:Y:S03]  /*18d70*/  HMMA.16816.F32.BF16 R76, R204, R10.reuse, R76 ;  /* 0x0000000acc4c723c */ /* 0x080fe6000004184c */
[----:B------:R-:W-:Y:S01]  /*18d80*/  MUFU.TANH R245, R40 ;  /* 0x0000002800f57308 */ /* 0x000fe20000002400 */
[----:B------:R-:W-:Y:S02]  /*18d90*/  FMUL.FTZ R49, R49, c[0x0][0x2ec] ;  /* 0x0000bb0031317a20 */ /* 0x000fe40000410000 */
[----:B------:R-:W-:Y:S02]  /*18da0*/  FMUL.FTZ R50, R50, c[0x0][0x2ec] ;  /* 0x0000bb0032327a20 */ /* 0x000fe40000410000 */
[C---:B------:R-:W-:Y:S01]  /*18db0*/  HMMA.16816.F32.BF16 R80, R212.reuse, R10, R80 ;  /* 0x0000000ad450723c */ /* 0x040fe20000041850 */
[----:B------:R-:W2:Y:S03]  /*18dc0*/  LDSM.16.M88.4 R8, [R220+0x3000] ;  /* 0x00300000dc08783b */ /* 0x000ea60000000200 */
[----:B------:R-:W-:Y:S01]  /*18dd0*/  FMUL.FTZ R51, R51, c[0x0][0x2ec] ;  /* 0x0000bb0033337a20 */ /* 0x000fe20000410000 */
[----:B-1----:R-:W1:Y:S01]  /*18de0*/  MUFU.TANH R0, R25 ;  /* 0x0000001900007308 */ /* 0x002e620000002400 */
[----:B------:R-:W-:Y:S02]  /*18df0*/  FMUL.FTZ R52, R52, c[0x0][0x2ec] ;  /* 0x0000bb0034347a20 */ /* 0x000fe40000410000 */
[-C--:B----4-:R-:W-:Y:S04]  /*18e00*/  HMMA.16816.F32.BF16 R84, R212, R4.reuse, R84 ;  /* 0x00000004d454723c */ /* 0x090fe80000041854 */
[----:B------:R-:W-:Y:S02]  /*18e10*/  FMUL.FTZ R53, R53, c[0x0][0x2ec] ;  /* 0x0000bb0035357a20 */ /* 0x000fe40000410000 */
[----:B------:R-:W-:Y:S01]  /*18e20*/  FMUL.FTZ R54, R54, c[0x0][0x2ec] ;  /* 0x0000bb0036367a20 */ /* 0x000fe20000410000 */
[----:B------:R-:W-:Y:S01]  /*18e30*/  MUFU.TANH R208, R44 ;  /* 0x0000002c00d07308 */ /* 0x000fe20000002400 */
[C---:B------:R-:W-:Y:S04]  /*18e40*/  HMMA.16816.F32.BF16 R88, R204.reuse, R4, R88 ;  /* 0x00000004cc58723c */ /* 0x040fe80000041858 */
[----:B------:R-:W-:Y:S02]  /*18e50*/  FMUL.FTZ R55, R55, c[0x0][0x2ec] ;  /* 0x0000bb0037377a20 */ /* 0x000fe40000410000 */
[----:B------:R-:W-:Y:S02]  /*18e60*/  FMUL.FTZ R56, R56, c[0x0][0x2ec] ;  /* 0x0000bb0038387a20 */ /* 0x000fe40000410000 */
[-C--:B------:R-:W-:Y:S01]  /*18e70*/  HMMA.16816.F32.BF16 R92, R204, R6.reuse, R92 ;  /* 0x00000006cc5c723c */ /* 0x080fe2000004185c */
[----:B------:R-:W-:Y:S03]  /*18e80*/  MUFU.TANH R17, R48 ;  /* 0x0000003000117308 */ /* 0x000fe60000002400 */
[----:B------:R-:W-:Y:S01]  /*18e90*/  FMUL.FTZ R57, R57, c[0x0][0x2ec] ;  /* 0x0000bb0039397a20 */ /* 0x000fe20000410000 */
[----:B-1----:R1:W-:Y:S01]  /*18ea0*/  STL [R1+0x8], R0 ;  /* 0x0000080001007387 */ /* 0x0023e20000100800 */
[----:B------:R-:W-:Y:S02]  /*18eb0*/  FMUL.FTZ R60, R60, c[0x0][0x2ec] ;  /* 0x0000bb003c3c7a20 */ /* 0x000fe40000410000 */
[C---:B------:R-:W-:Y:S01]  /*18ec0*/  HMMA.16816.F32.BF16 R96, R212.reuse, R6, R96 ;  /* 0x00000006d460723c */ /* 0x040fe20000041860 */
[----:B------:R-:W3:Y:S01]  /*18ed0*/  LDSM.16.M88.4 R4, [R220+0x3800] ;  /* 0x00380000dc04783b */ /* 0x000ee20000000200 */
[----:B------:R-:W-:Y:S04]  /*18ee0*/  DEPBAR.LE SB0, 0x0 ;  /* 0x000080000000791a */ /* 0x000fe80000000000 */
[----:B------:R-:W-:Y:S01]  /*18ef0*/  MUFU.TANH R49, R49 ;  /* 0x0000003100317308 */ /* 0x000fe20000002400 */
[----:B------:R-:W-:Y:S02]  /*18f00*/  FMUL.FTZ R61, R61, c[0x0][0x2ec] ;  /* 0x0000bb003d3d7a20 */ /* 0x000fe40000410000 */
[----:B------:R4:W-:Y:S01]  /*18f10*/  STL [R1+0x60], R2 ;  /* 0x0000600201007387 */ /* 0x0009e20000100800 */
[-C--:B--2---:R-:W-:Y:S05]  /*18f20*/  HMMA.16816.F32.BF16 R100, R212, R8.reuse, R100 ;  /* 0x00000008d464723c */ /* 0x084fea0000041864 */
[----:B------:R-:W-:Y:S01]  /*18f30*/  FMUL.FTZ R64, R64, c[0x0][0x2ec] ;  /* 0x0000bb0040407a20 */ /* 0x000fe20000410000 */
[----:B------:R-:W-:Y:S01]  /*18f40*/  MUFU.TANH R50, R50 ;  /* 0x0000003200327308 */ /* 0x000fe20000002400 */
[----:B------:R-:W-:Y:S01]  /*18f50*/  BAR.SYNC.DEFER_BLOCKING 0x0 ;  /* 0x0000000000007b1d */ /* 0x000fe20000010000 */
[----:B------:R-:W-:Y:S01]  /*18f60*/  FMUL.FTZ R95, R95, c[0x0][0x2ec] ;  /* 0x0000bb005f5f7a20 */ /* 0x000fe20000410000 */
[C---:B------:R-:W-:Y:S04]  /*18f70*/  HMMA.16816.F32.BF16 R104, R204.reuse, R8, R104 ;  /* 0x00000008cc68723c */ /* 0x040fe80000041868 */
[----:B------:R-:W-:Y:S02]  /*18f80*/  FMUL.FTZ R65, R65, c[0x0][0x2ec] ;  /* 0x0000bb0041417a20 */ /* 0x000fe40000410000 */
[----:B------:R-:W-:Y:S01]  /*18f90*/  FMUL.FTZ R66, R66, c[0x0][0x2ec] ;  /* 0x0000bb0042427a20 */ /* 0x000fe20000410000 */
[----:B-1----:R-:W1:Y:S01]  /*18fa0*/  MUFU.TANH R0, R27 ;  /* 0x0000001b00007308 */ /* 0x002e620000002400 */
[-C--:B------:R-:W-:Y:S04]  /*18fb0*/  HMMA.16816.F32.BF16 R108, R204, R10.reuse, R108 ;  /* 0x0000000acc6c723c */ /* 0x080fe8000004186c */
[----:B------:R-:W-:Y:S02]  /*18fc0*/  FMUL.FTZ R67, R67, c[0x0][0x2ec] ;  /* 0x0000bb0043437a20 */ /* 0x000fe40000410000 */
[----:B------:R-:W-:Y:S02]  /*18fd0*/  FMUL.FTZ R68, R68, c[0x0][0x2ec] ;  /* 0x0000bb0044447a20 */ /* 0x000fe40000410000 */
[C---:B------:R-:W-:Y:S01]  /*18fe0*/  HMMA.16816.F32.BF16 R112, R212.reuse, R10, R112 ;  /* 0x0000000ad470723c */ /* 0x040fe20000041870 */
[----:B----4-:R-:W-:Y:S03]  /*18ff0*/  MUFU.TANH R2, R30 ;  /* 0x0000001e00027308 */ /* 0x010fe60000002400 */
[----:B------:R-:W-:Y:S02]  /*19000*/  FMUL.FTZ R69, R69, c[0x0][0x2ec] ;  /* 0x0000bb0045457a20 */ /* 0x000fe40000410000 */
[----:B------:R-:W-:Y:S02]  /*19010*/  FMUL.FTZ R70, R70, c[0x0][0x2ec] ;  /* 0x0000bb0046467a20 */ /* 0x000fe40000410000 */
[-C--:B---3--:R-:W-:Y:S03]  /*19020*/  HMMA.16816.F32.BF16 R116, R212, R4.reuse, R116 ;  /* 0x00000004d474723c */ /* 0x088fe60000041874 */
[----:B------:R-:W-:Y:S01]  /*19030*/  MUFU.TANH R51, R51 ;  /* 0x0000003300337308 */ /* 0x000fe20000002400 */
[----:B------:R-:W-:Y:S02]  /*19040*/  FMUL.FTZ R71, R71, c[0x0][0x2ec] ;  /* 0x0000bb0047477a20 */ /* 0x000fe40000410000 */
[----:B------:R-:W-:Y:S01]  /*19050*/  FMUL.FTZ R72, R72, c[0x0][0x2ec] ;  /* 0x0000bb0048487a20 */ /* 0x000fe20000410000 */
[----:B-1----:R1:W-:Y:S01]  /*19060*/  STL [R1+0x6c], R0 ;  /* 0x00006c0001007387 */ /* 0x0023e20000100800 */
        /* <DEDUP_REMOVED lines=8> */
[----:B------:R-:W-:Y:S04]  /*190f0*/  HMMA.16816.F32.BF16 R128, R212, R6, R128 ;  /* 0x00000006d480723c */ /* 0x000fe80000041880 */
[----:B------:R-:W-:Y:S02]  /*19100*/  FMUL.FTZ R77, R77, c[0x0][0x2ec] ;  /* 0x0000bb004d4d7a20 */ /* 0x000fe40000410000 */
[----:B------:R-:W-:Y:S02]  /*19110*/  FMUL.FTZ R78, R78, c[0x0][0x2ec] ;  /* 0x0000bb004e4e7a20 */ /* 0x000fe40000410000 */
[----:B------:R-:W-:Y:S01]  /*19120*/  FMUL.FTZ R79, R79, c[0x0][0x2ec] ;  /* 0x0000bb004f4f7a20 */ /* 0x000fe20000410000 */
[----:B-1----:R-:W1:Y:S03]  /*19130*/  MUFU.TANH R0, R29 ;  /* 0x0000001d00007308 */ /* 0x002e660000002400 */
        /* <DEDUP_REMOVED lines=16> */
[----:B------:R2:W-:Y:S01]  /*19240*/  STL [R1+0x58], R2 ;  /* 0x0000580201007387 */ /* 0x0005e20000100800 */
        /* <DEDUP_REMOVED lines=19> */
[----:B--2---:R-:W-:Y:S01]  /*19380*/  MUFU.TANH R2, R42 ;  /* 0x0000002a00027308 */ /* 0x004fe20000002400 */
        /* <DEDUP_REMOVED lines=27> */
[----:B------:R-:W-:Y:S05]  /*19540*/  FMUL.FTZ R127, R127, c[0x0][0x2ec] ;  /* 0x0000bb007f7f7a20 */ /* 0x000fea0000410000 */
[----:B------:R-:W-:Y:S10]  /*19550*/  MUFU.TANH R64, R64 ;  /* 0x0000004000407308 */ /* 0x000ff40000002400 */
[----:B------:R-:W-:Y:S01]  /*19560*/  MUFU.TANH R65, R65 ;  /* 0x0000004100417308 */ /* 0x000fe20000002400 */
[----:B-1----:R1:W-:Y:S04]  /*19570*/  STL [R1+0x4c], R0 ;  /* 0x00004c0001007387 */ /* 0x0023e80000100800 */
[----:B------:R2:W-:Y:S05]  /*19580*/  STL [R1+0x54], R2 ;  /* 0x0000540201007387 */ /* 0x0005ea0000100800 */
[----:B------:R-:W-:Y:S10]  /*19590*/  MUFU.TANH R66, R66 ;  /* 0x0000004200427308 */ /* 0x000ff40000002400 */
[----:B------:R-:W-:Y:S10]  /*195a0*/  MUFU.TANH R67, R67 ;  /* 0x0000004300437308 */ /* 0x000ff40000002400 */
[----:B-1----:R-:W1:Y:S10]  /*195b0*/  MUFU.TANH R0, R43 ;  /* 0x0000002b00007308 */ /* 0x002e740000002400 */
[----:B--2---:R-:W-:Y:S10]  /*195c0*/  MUFU.TANH R2, R46 ;  /* 0x0000002e00027308 */ /* 0x004ff40000002400 */
[----:B------:R-:W-:Y:S01]  /*195d0*/  MUFU.TANH R68, R68 ;  /* 0x0000004400447308 */ /* 0x000fe20000002400 */
[----:B-1----:R1:W-:Y:S09]  /*195e0*/  STL [R1+0x70], R0 ;  /* 0x0000700001007387 */ /* 0x0023f20000100800 */
[----:B------:R-:W-:Y:S10]  /*195f0*/  MUFU.TANH R69, R69 ;  /* 0x0000004500457308 */ /* 0x000ff40000002400 */
[----:B------:R-:W-:Y:S10]  /*19600*/  MUFU.TANH R70, R70 ;  /* 0x0000004600467308 */ /* 0x000ff40000002400 */
[----:B-1----:R-:W1:Y:S10]  /*19610*/  MUFU.TANH R0, R45 ;  /* 0x0000002d00007308 */ /* 0x002e740000002400 */
[----:B------:R-:W-:Y:S10]  /*19620*/  MUFU.TANH R71, R71 ;  /* 0x0000004700477308 */ /* 0x000ff40000002400 */
[----:B------:R-:W-:Y:S01]  /*19630*/  MUFU.TANH R72, R72 ;  /* 0x0000004800487308 */ /* 0x000fe20000002400 */
[----:B-1----:R1:W-:Y:S04]  /*19640*/  STL [R1+0x44], R0 ;  /* 0x0000440001007387 */ /* 0x0023e80000100800 */
[----:B------:R2:W-:Y:S05]  /*19650*/  STL [R1+0x50], R2 ;  /* 0x0000500201007387 */ /* 0x0005ea0000100800 */
[----:B------:R-:W-:Y:S10]  /*19660*/  MUFU.TANH R73, R73 ;  /* 0x0000004900497308 */ /* 0x000ff40000002400 */
[----:B------:R-:W-:Y:S10]  /*19670*/  MUFU.TANH R57, R74 ;  /* 0x0000004a00397308 */ /* 0x000ff40000002400 */
[----:B-1----:R-:W1:Y:S10]  /*19680*/  MUFU.TANH R0, R47 ;  /* 0x0000002f00007308 */ /* 0x002e740000002400 */
[----:B--2---:R-:W2:Y:S10]  /*19690*/  MUFU.TANH R2, R58 ;  /* 0x0000003a00027308 */ /* 0x004eb40000002400 */
[----:B------:R-:W-:Y:S01]  /*196a0*/  MUFU.TANH R75, R75 ;  /* 0x0000004b004b7308 */ /* 0x000fe20000002400 */
[----:B-1----:R1:W-:Y:S09]  /*196b0*/  STL [R1+0x68], R0 ;  /* 0x0000680001007387 */ /* 0x0023f20000100800 */
[----:B------:R-:W-:Y:S01]  /*196c0*/  MUFU.TANH R76, R76 ;  /* 0x0000004c004c7308 */ /* 0x000fe20000002400 */
[----:B--2---:R2:W-:Y:S09]  /*196d0*/  STL [R1+0x38], R2 ;  /* 0x0000380201007387 */ /* 0x0045f20000100800 */
[----:B------:R-:W-:Y:S10]  /*196e0*/  MUFU.TANH R77, R77 ;  /* 0x0000004d004d7308 */ /* 0x000ff40000002400 */
[----:B-1----:R-:W1:Y:S10]  /*196f0*/  MUFU.TANH R0, R59 ;  /* 0x0000003b00007308 */ /* 0x002e740000002400 */
[----:B--2---:R-:W2:Y:S10]  /*19700*/  MUFU.TANH R2, R62 ;  /* 0x0000003e00027308 */ /* 0x004eb40000002400 */
[----:B------:R-:W-:Y:S01]  /*19710*/  MUFU.TANH R78, R78 ;  /* 0x0000004e004e7308 */ /* 0x000fe20000002400 */
[----:B-1----:R1:W-:Y:S09]  /*19720*/  STL [R1+0x3c], R0 ;  /* 0x00003c0001007387 */ /* 0x0023f20000100800 */
[----:B------:R-:W-:Y:S01]  /*19730*/  MUFU.TANH R79, R79 ;  /* 0x0000004f004f7308 */ /* 0x000fe20000002400 */
[----:B--2---:R-:W-:Y:S09]  /*19740*/  STL [R1+0x2c], R2 ;  /* 0x00002c0201007387 */ /* 0x004ff20000100800 */
[----:B------:R-:W-:Y:S10]  /*19750*/  MUFU.TANH R80, R80 ;  /* 0x0000005000507308 */ /* 0x000ff40000002400 */
[----:B-1----:R-:W1:Y:S10]  /*19760*/  MUFU.TANH R0, R63 ;  /* 0x0000003f00007308 */ /* 0x002e740000002400 */
        /* <DEDUP_REMOVED lines=52> */
[----:B------:R-:W1:Y:S02]  /*19ab0*/  MUFU.TANH R23, R23 ;  /* 0x0000001700177308 */ /* 0x000e640000002400 */
[----:B-1234-:R-:W-:-:S05]  /*19ac0*/  @P0 BRA `(.L_x_740) ;  /* 0xffffd8d000000947 */ /* 0x01efca000383ffff */
.L_x_739:
[----:B------:R-:W-:Y:S01]  /*19ad0*/  LOP3.LUT R234, R234, 0xfff7ffff, RZ, 0xc0, !PT ;  /* 0xfff7ffffeaea7812 */ /* 0x000fe200078ec0ff */
[----:B-1----:R-:W2:Y:S01]  /*19ae0*/  LDL.LU R8, [R1+0x10] ;  /* 0x0000100001087983 */ /* 0x002ea20000300800 */
[----:B------:R-:W-:Y:S01]  /*19af0*/  IMAD.U32 R0, RZ, RZ, UR7 ;  /* 0x00000007ff007e24 */ /* 0x000fe2000f8e00ff */
[----:B------:R-:W-:Y:S01]  /*19b00*/  UISETP.GT.AND UP0, UPT, UR7, UR8, UPT ;  /* 0x000000080700728c */ /* 0x000fe2000bf04270 */
[----:B------:R-:W-:Y:S01]  /*19b10*/  @P5 LOP3.LUT R234, R234, 0x80000, RZ, 0xfc, !PT ;  /* 0x00080000eaea5812 */ /* 0x000fe200078efcff */
[----:B------:R-:W3:Y:S01]  /*19b20*/  LDL.LU R2, [R1+0x4] ;  /* 0x0000040001027983 */ /* 0x000ee20000300800 */
[----:B------:R-:W-:Y:S01]  /*19b30*/  IMAD.MOV.U32 R4, RZ, RZ, R21 ;  /* 0x000000ffff047224 */ /* 0x000fe200078e0015 */
[----:B------:R-:W-:Y:S01]  /*19b40*/  UMOV UR9, UR7 ;  /* 0x0000000700097c82 */ /* 0x000fe20008000000 */
[----:B------:R-:W-:Y:S01]  /*19b50*/  LOP3.LUT R234, R234, 0xffffff7f, RZ, 0xc0, !PT ;  /* 0xffffff7feaea7812 */ /* 0x000fe200078ec0ff */
[----:B------:R-:W4:Y:S01]  /*19b60*/  LDL.LU R5, [R1+0x18] ;  /* 0x0000180001057983 */ /* 0x000f220000300800 */
[----:B------:R-:W-:Y:S03]  /*19b70*/  IMAD.MOV.U32 R34, RZ, RZ, R4 ;  /* 0x000000ffff227224 */ /* 0x000fe600078e0004 */
[----:B------:R-:W4:Y:S01]  /*19b80*/  LDL.LU R6, [R1+0x5c] ;  /* 0x00005c0001067983 */ /* 0x000f220000300800 */
[----:B------:R-:W-:Y:S03]  /*19b90*/  IMAD.MOV.U32 R87, RZ, RZ, R34 ;  /* 0x000000ffff577224 */ /* 0x000fe600078e0022 */
        /* <DEDUP_REMOVED lines=17> */
[----:B------:R-:W4:Y:S04]  /*19cb0*/  LDL.LU R30, [R1+0x14] ;  /* 0x00001400011e7983 */ /* 0x000f280000300800 */
[----:B------:R-:W4:Y:S04]  /*19cc0*/  LDL.LU R86, [R1+0x1c] ;  /* 0x00001c0001567983 */ /* 0x000f280000300800 */
[----:B------:R-:W1:Y:S02]  /*19cd0*/  S2R R9, SR_TID.X ;  /* 0x0000000000097919 */ /* 0x000e640000002100 */
[----:B-1----:R-:W-:Y:S05]  /*19ce0*/  IMAD.SHL.U32 R9, R9, 0x2, RZ ;  /* 0x0000000209097824 */ /* 0x002fea00078e00ff */
[----:B------:R-:W-:Y:S05]  /*19cf0*/  LOP3.LUT R9, R9, 0x6, RZ, 0xc0, !PT ;  /* 0x0000000609097812 */ /* 0x000fea00078ec0ff */
[----:B------:R-:W-:Y:S05]  /*19d00*/  IMAD R0, R0, 0x80, R9 ;  /* 0x0000008000007824 */ /* 0x000fea00078e0209 */
[C---:B------:R-:W-:Y:S02]  /*19d10*/  ISETP.GE.AND P1, PT, R0.reuse, R238, PT ;  /* 0x000000ee0000720c */ /* 0x040fe40003f26270 */
[C---:B------:R-:W-:Y:S02]  /*19d20*/  ISETP.GE.AND P0, PT, R0.reuse, R237, PT ;  /* 0x000000ed0000720c */ /* 0x040fe40003f06270 */
[C---:B------:R-:W-:Y:S02]  /*19d30*/  ISETP.GE.OR P1, PT, R0.reuse, R242, !P1 ;  /* 0x000000f20000720c */ /* 0x040fe40004f26670 */
[C---:B------:R-:W-:Y:S02]  /*19d40*/  ISETP.GE.OR P0, PT, R0.reuse, R241, !P0 ;  /* 0x000000f10000720c */ /* 0x040fe40004706670 */
[----:B------:R-:W-:Y:S02]  /*19d50*/  IADD3 R10, R0, 0x8, RZ ;  /* 0x00000008000a7810 */ /* 0x000fe40007ffe0ff */
[----:B------:R-:W-:Y:S02]  /*19d60*/  FSEL R28, R250, -INF , !P0 ;  /* 0xff800000fa1c7808 */ /* 0x000fe40004000000 */
[C---:B------:R-:W-:Y:S02]  /*19d70*/  IADD3 R12, R0.reuse, 0x29, RZ ;  /* 0x00000029000c7810 */ /* 0x040fe40007ffe0ff */
[C---:B------:R-:W-:Y:S02]  /*19d80*/  ISETP.GE.AND P0, PT, R0.reuse, R235, PT ;  /* 0x000000eb0000720c */ /* 0x040fe40003f06270 */
[C---:B------:R-:W-:Y:S02]  /*19d90*/  IADD3 R9, R0.reuse, 0x9, RZ ;  /* 0x0000000900097810 */ /* 0x040fe40007ffe0ff */
[C---:B------:R-:W-:Y:S02]  /*19da0*/  ISETP.GE.OR P0, PT, R0.reuse, R239, !P0 ;  /* 0x000000ef0000720c */ /* 0x040fe40004706670 */
[----:B------:R-:W-:Y:S02]  /*19db0*/  IADD3 R4, R0, 0x20, RZ ;  /* 0x0000002000047810 */ /* 0x000fe40007ffe0ff */
[----:B------:R-:W-:Y:S02]  /*19dc0*/  FSEL R39, R252, -INF , !P0 ;  /* 0xff800000fc277808 */ /* 0x000fe40004000000 */
[C---:B------:R-:W-:Y:S02]  /*19dd0*/  IADD3 R11, R0.reuse, 0x28, RZ ;  /* 0x00000028000b7810 */ /* 0x040fe40007ffe0ff */
[C---:B------:R-:W-:Y:S01]  /*19de0*/  IADD3 R14, R0.reuse, 0x30, RZ ;  /* 0x00000030000e7810 */ /* 0x040fe20007ffe0ff */
[----:B--2---:R-:W-:Y:S01]  /*19df0*/  IMAD.MOV.U32 R16, RZ, RZ, R8 ;  /* 0x000000ffff107224 */ /* 0x004fe200078e0008 */
[C---:B------:R-:W-:Y:S01]  /*19e00*/  IADD3 R8, R0.reuse, 0x10, RZ ;  /* 0x0000001000087810 */ /* 0x040fe20007ffe0ff */
[----:B---3--:R-:W-:Y:S01]  /*19e10*/  IMAD.MOV.U32 R21, RZ, RZ, R2 ;  /* 0x000000ffff157224 */ /* 0x008fe200078e0002 */
[----:B------:R-:W-:Y:S02]  /*19e20*/  IADD3 R2, R0, 0x1, RZ ;  /* 0x0000000100027810 */ /* 0x000fe40007ffe0ff */
[----:B------:R-:W-:Y:S01]  /*19e30*/  ISETP.GE.AND P0, PT, R8, R238, PT ;  /* 0x000000ee0800720c */ /* 0x000fe20003f06270 */
[----:B----4-:R-:W-:Y:S01]  /*19e40*/  IMAD.MOV.U32 R15, RZ, RZ, R5 ;  /* 0x000000ffff0f7224 */ /* 0x010fe200078e0005 */
[----:B------:R-:W-:Y:S02]  /*19e50*/  ISETP.GE.AND P2, PT, R2, R235, PT ;  /* 0x000000eb0200720c */ /* 0x000fe40003f46270 */
[----:B------:R-:W-:Y:S01]  /*19e60*/  ISETP.GE.OR P0, PT, R8, R242, !P0 ;  /* 0x000000f20800720c */ /* 0x000fe20004706670 */
[----:B------:R-:W-:Y:S01]  /*19e70*/  IMAD.MOV.U32 R13, RZ, RZ, R6 ;  /* 0x000000ffff0d7224 */ /* 0x000fe200078e0006 */
[C---:B------:R-:W-:Y:S01]  /*19e80*/  ISETP.GE.OR P2, PT, R2.reuse, R239, !P2 ;  /* 0x000000ef0200720c */ /* 0x040fe20005746670 */
[----:B------:R-:W-:Y:S01]  /*19e90*/  IMAD.MOV.U32 R89, RZ, RZ, R15 ;  /* 0x000000ffff597224 */ /* 0x000fe200078e000f */
[-C--:B------:R-:W-:Y:S02]  /*19ea0*/  ISETP.GE.AND P3, PT, R2, R236.reuse, PT ;  /* 0x000000ec0200720c */ /* 0x080fe40003f66270 */
[----:B------:R-:W-:Y:S02]  /*19eb0*/  FSEL R27, R7, -INF , !P1 ;  /* 0xff800000071b7808 */ /* 0x000fe40004800000 */
[C---:B------:R-:W-:Y:S02]  /*19ec0*/  ISETP.GE.AND P1, PT, R0.reuse, R236, PT ;  /* 0x000000ec0000720c */ /* 0x040fe40003f26270 */
[C---:B------:R-:W-:Y:S02]  /*19ed0*/  IADD3 R7, R0.reuse, 0x11, RZ ;  /* 0x0000001100077810 */ /* 0x040fe40007ffe0ff */
[C---:B------:R-:W-:Y:S02]  /*19ee0*/  ISETP.GE.OR P1, PT, R0.reuse, R240, !P1 ;  /* 0x000000f00000720c */ /* 0x040fe40004f26670 */
[----:B------:R-:W-:Y:S02]  /*19ef0*/  IADD3 R6, R0, 0x18, RZ ;  /* 0x0000001800067810 */ /* 0x000fe40007ffe0ff */
[----:B------:R-:W-:Y:S02]  /*19f00*/  @P2 LOP3.LUT R234, R234, 0x80, RZ, 0xfc, !PT ;  /* 0x00000080eaea2812 */ /* 0x000fe400078efcff */
[CC--:B------:R-:W-:Y:S02]  /*19f10*/  ISETP.GE.AND P2, PT, R10.reuse, R238.reuse, PT ;  /* 0x000000ee0a00720c */ /* 0x0c0fe40003f46270 */
[----:B------:R-:W-:Y:S02]  /*19f20*/  FSEL R33, R21, -INF , !P1 ;  /* 0xff80000015217808 */ /* 0x000fe40004800000 */
[C---:B------:R-:W-:Y:S02]  /*19f30*/  ISETP.GE.AND P1, PT, R9.reuse, R238, PT ;  /* 0x000000ee0900720c */ /* 0x040fe40003f26270 */
[-C--:B------:R-:W-:Y:S02]  /*19f40*/  ISETP.GE.OR P2, PT, R10, R242.reuse, !P2 ;  /* 0x000000f20a00720c */ /* 0x080fe40005746670 */
[----:B------:R-:W-:Y:S02]  /*19f50*/  ISETP.GE.OR P1, PT, R9, R242, !P1 ;  /* 0x000000f20900720c */ /* 0x000fe40004f26670 */
[----:B------:R-:W-:Y:S02]  /*19f60*/  FSEL R31, R247, -INF , !P2 ;  /* 0xff800000f71f7808 */ /* 0x000fe40005000000 */
[-C--:B------:R-:W-:Y:S02]  /*19f70*/  ISETP.GE.AND P2, PT, R7, R238.reuse, PT ;  /* 0x000000ee0700720c */ /* 0x080fe40003f46270 */
[----:B------:R-:W-:Y:S02]  /*19f80*/  IADD3 R5, R0, 0x19, RZ ;  /* 0x0000001900057810 */ /* 0x000fe40007ffe0ff */
[CC--:B------:R-:W-:Y:S02]  /*19f90*/  ISETP.GE.AND P6, PT, R2.reuse, R238.reuse, PT ;  /* 0x000000ee0200720c */ /* 0x0c0fe40003fc6270 */
[----:B------:R-:W-:Y:S02]  /*19fa0*/  ISETP.GE.AND P4, PT, R2, R237, PT ;  /* 0x000000ed0200720c */ /* 0x000fe40003f86270 */
[----:B------:R-:W-:Y:S02]  /*19fb0*/  FSEL R32, R211, -INF , !P1 ;  /* 0xff800000d3207808 */ /* 0x000fe40004800000 */
[-C--:B------:R-:W-:Y:S02]  /*19fc0*/  ISETP.GE.AND P1, PT, R6, R238.reuse, PT ;  /* 0x000000ee0600720c */ /* 0x080fe40003f26270 */
[----:B------:R-:W-:Y:S02]  /*19fd0*/  FSEL R88, R210, -INF , !P0 ;  /* 0xff800000d2587808 */ /* 0x000fe40004000000 */
[----:B------:R-:W-:Y:S02]  /*19fe0*/  ISETP.GE.AND P0, PT, R5, R238, PT ;  /* 0x000000ee0500720c */ /* 0x000fe40003f06270 */
[C---:B------:R-:W-:Y:S02]  /*19ff0*/  ISETP.GE.OR P5, PT, R2.reuse, R240, !P3 ;  /* 0x000000f00200720c */ /* 0x040fe40005fa6670 */
[-C--:B------:R-:W-:Y:S02]  /*1a000*/  ISETP.GE.OR P3, PT, R7, R242.reuse, !P2 ;  /* 0x000000f20700720c */ /* 0x080fe40005766670 */
[CC--:B------:R-:W-:Y:S02]  /*1a010*/  ISETP.GE.OR P6, PT, R2.reuse, R242.reuse, !P6 ;  /* 0x000000f20200720c */ /* 0x0c0fe400077c6670 */
[----:B------:R-:W-:Y:S02]  /*1a020*/  ISETP.GE.OR P4, PT, R2, R241, !P4 ;  /* 0x000000f10200720c */ /* 0x000fe40006786670 */
[-C--:B------:R-:W-:Y:S02]  /*1a030*/  ISETP.GE.OR P2, PT, R6, R242.reuse, !P1 ;  /* 0x000000f20600720c */ /* 0x080fe40004f46670 */
[----:B------:R-:W-:Y:S02]  /*1a040*/  ISETP.GE.OR P1, PT, R5, R242, !P0 ;  /* 0x000000f20500720c */ /* 0x000fe40004726670 */
[----:B------:R-:W-:Y:S02]  /*1a050*/  FSEL R90, R209, -INF , !P3 ;  /* 0xff800000d15a7808 */ /* 0x000fe40005800000 */
[-C--:B------:R-:W-:Y:S02]  /*1a060*/  ISETP.GE.AND P3, PT, R4, R238.reuse, PT ;  /* 0x000000ee0400720c */ /* 0x080fe40003f66270 */
[----:B------:R-:W-:Y:S02]  /*1a070*/  ISETP.GE.AND P0, PT, R10, R237, PT ;  /* 0x000000ed0a00720c */ /* 0x000fe40003f06270 */
[----:B------:R-:W-:Y:S02]  /*1a080*/  IADD3 R2, R0, 0x21, RZ ;  /* 0x0000002100027810 */ /* 0x000fe40007ffe0ff */
[----:B------:R-:W-:Y:S02]  /*1a090*/  FSEL R106, R22, -INF , !P2 ;  /* 0xff800000166a7808 */ /* 0x000fe40005000000 */
[----:B------:R-:W-:Y:S02]  /*1a0a0*/  FSEL R107, R20, -INF , !P1 ;  /* 0xff800000146b7808 */ /* 0x000fe40004800000 */
[----:B------:R-:W-:Y:S02]  /*1a0b0*/  ISETP.GE.AND P1, PT, R2, R238, PT ;  /* 0x000000ee0200720c */ /* 0x000fe40003f26270 */
[-C--:B------:R-:W-:Y:S02]  /*1a0c0*/  ISETP.GE.OR P2, PT, R4, R242.reuse, !P3 ;  /* 0x000000f20400720c */ /* 0x080fe40005f46670 */
[----:B------:R-:W-:Y:S02]  /*1a0d0*/  ISETP.GE.OR P0, PT, R10, R241, !P0 ;  /* 0x000000f10a00720c */ /* 0x000fe40004706670 */
[-C--:B------:R-:W-:Y:S02]  /*1a0e0*/  ISETP.GE.AND P3, PT, R9, R237.reuse, PT ;  /* 0x000000ed0900720c */ /* 0x080fe40003f66270 */
[----:B------:R-:W-:Y:S02]  /*1a0f0*/  FSEL R111, R36, -INF , !P2 ;  /* 0xff800000246f7808 */ /* 0x000fe40005000000 */
[----:B------:R-:W-:Y:S02]  /*1a100*/  ISETP.GE.OR P2, PT, R2, R242, !P1 ;  /* 0x000000f20200720c */ /* 0x000fe40004f46670 */
[----:B------:R-:W-:Y:S02]  /*1a110*/  FSEL R30, R30, -INF , !P4 ;  /* 0xff8000001e1e7808 */ /* 0x000fe40006000000 */
[-C--:B------:R-:W-:Y:S02]  /*1a120*/  ISETP.GE.AND P4, PT, R11, R238.reuse, PT ;  /* 0x000000ee0b00720c */ /* 0x080fe40003f86270 */
[----:B------:R-:W-:Y:S02]  /*1a130*/  FSEL R34, R249, -INF , !P0 ;  /* 0xff800000f9227808 */ /* 0x000fe40004000000 */
[----:B------:R-:W-:Y:S02]  /*1a140*/  ISETP.GE.AND P0, PT, R8, R237, PT ;  /* 0x000000ed0800720c */ /* 0x000fe40003f06270 */
[----:B------:R-:W-:Y:S02]  /*1a150*/  ISETP.GE.OR P1, PT, R9, R241, !P3 ;  /* 0x000000f10900720c */ /* 0x000fe40005f26670 */
[----:B------:R-:W-:Y:S02]  /*1a160*/  FSEL R211, R37, -INF , !P2 ;  /* 0xff80000025d37808 */ /* 0x000fe40005000000 */
[----:B------:R-:W-:Y:S02]  /*1a170*/  ISETP.GE.AND P2, PT, R12, R238, PT ;  /* 0x000000ee0c00720c */ /* 0x000fe40003f46270 */
[----:B------:R-:W-:Y:S02]  /*1a180*/  ISETP.GE.OR P3, PT, R11, R242, !P4 ;  /* 0x000000f20b00720c */ /* 0x000fe40006766670 */
[----:B------:R-:W-:Y:S02]  /*1a190*/  ISETP.GE.AND P4, PT, R7, R237, PT ;  /* 0x000000ed0700720c */ /* 0x000fe40003f86270 */
[----:B------:R-:W-:Y:S02]  /*1a1a0*/  ISETP.GE.OR P0, PT, R8, R241, !P0 ;  /* 0x000000f10800720c */ /* 0x000fe40004706670 */
[----:B------:R-:W-:Y:S02]  /*1a1b0*/  FSEL R38, R248, -INF , !P1 ;  /* 0xff800000f8267808 */ /* 0x000fe40004800000 */
[----:B------:R-:W-:Y:S02]  /*1a1c0*/  FSEL R29, R16, -INF , !P6 ;  /* 0xff800000101d7808 */ /* 0x000fe40007000000 */
[----:B------:R-:W-:Y:S02]  /*1a1d0*/  FSEL R214, R17, -INF , !P3 ;  /* 0xff80000011d67808 */ /* 0x000fe40005800000 */
[----:B------:R-:W-:Y:S02]  /*1a1e0*/  ISETP.GE.AND P3, PT, R14, R238, PT ;  /* 0x000000ee0e00720c */ /* 0x000fe40003f66270 */
[----:B------:R-:W-:Y:S02]  /*1a1f0*/  ISETP.GE.OR P2, PT, R12, R242, !P2 ;  /* 0x000000f20c00720c */ /* 0x000fe40005746670 */
[----:B------:R-:W-:Y:S02]  /*1a200*/  FSEL R94, R244, -INF , !P0 ;  /* 0xff800000f45e7808 */ /* 0x000fe40004000000 */
[----:B------:R-:W-:Y:S02]  /*1a210*/  ISETP.GE.AND P1, PT, R6, R237, PT ;  /* 0x000000ed0600720c */ /* 0x000fe40003f26270 */
[----:B------:R-:W-:Y:S02]  /*1a220*/  ISETP.GE.OR P0, PT, R7, R241, !P4 ;  /* 0x000000f10700720c */ /* 0x000fe40006706670 */
[C---:B------:R-:W-:Y:S02]  /*1a230*/  IADD3 R16, R0.reuse, 0x31, RZ ;  /* 0x0000003100107810 */ /* 0x040fe40007ffe0ff */
[----:B------:R-:W-:Y:S02]  /*1a240*/  IADD3 R21, R0, 0x38, RZ ;  /* 0x0000003800157810 */ /* 0x000fe40007ffe0ff */
[----:B------:R-:W-:Y:S02]  /*1a250*/  FSEL R244, R49, -INF , !P2 ;  /* 0xff80000031f47808 */ /* 0x000fe40005000000 */
[----:B------:R-:W-:Y:S02]  /*1a260*/  ISETP.GE.AND P2, PT, R16, R238, PT ;  /* 0x000000ee1000720c */ /* 0x000fe40003f46270 */
[-C--:B------:R-:W-:Y:S02]  /*1a270*/  ISETP.GE.OR P3, PT, R14, R242.reuse, !P3 ;  /* 0x000000f20e00720c */ /* 0x080fe40005f66670 */
[----:B------:R-:W-:Y:S02]  /*1a280*/  FSEL R95, R246, -INF , !P0 ;  /* 0xff800000f65f7808 */ /* 0x000fe40004000000 */
[C---:B------:R-:W-:Y:S02]  /*1a290*/  ISETP.GE.AND P0, PT, R5.reuse, R237, PT ;  /* 0x000000ed0500720c */ /* 0x040fe40003f06270 */
[-C--:B------:R-:W-:Y:S02]  /*1a2a0*/  ISETP.GE.OR P1, PT, R6, R241.reuse, !P1 ;  /* 0x000000f10600720c */ /* 0x080fe40004f26670 */
[----:B------:R-:W-:Y:S02]  /*1a2b0*/  FSEL R247, R52, -INF , !P3 ;  /* 0xff80000034f77808 */ /* 0x000fe40005800000 */
[----:B------:R-:W-:Y:S02]  /*1a2c0*/  ISETP.GE.OR P3, PT, R16, R242, !P2 ;  /* 0x000000f21000720c */ /* 0x000fe40005766670 */
[----:B------:R-:W-:Y:S02]  /*1a2d0*/  ISETP.GE.OR P2, PT, R5, R241, !P0 ;  /* 0x000000f10500720c */ /* 0x000fe40004746670 */
[----:B------:R-:W-:Y:S02]  /*1a2e0*/  FSEL R109, R202, -INF , !P1 ;  /* 0xff800000ca6d7808 */ /* 0x000fe40004800000 */
[----:B------:R-:W-:Y:S02]  /*1a2f0*/  ISETP.GE.AND P1, PT, R21, R238, PT ;  /* 0x000000ee1500720c */ /* 0x000fe40003f26270 */
[----:B------:R-:W-:Y:S02]  /*1a300*/  ISETP.GE.AND P0, PT, R10, R235, PT ;  /* 0x000000eb0a00720c */ /* 0x000fe40003f06270 */
[----:B------:R-:W-:Y:S02]  /*1a310*/  FSEL R250, R53, -INF , !P3 ;  /* 0xff80000035fa7808 */ /* 0x000fe40005800000 */
[----:B------:R-:W-:Y:S02]  /*1a320*/  IADD3 R20, R0, 0x39, RZ ;  /* 0x0000003900147810 */ /* 0x000fe40007ffe0ff */
[----:B------:R-:W-:Y:S02]  /*1a330*/  ISETP.GE.OR P3, PT, R10, R239, !P0 ;  /* 0x000000ef0a00720c */ /* 0x000fe40004766670 */
[----:B------:R-:W-:Y:S02]  /*1a340*/  ISETP.GE.OR P0, PT, R21, R242, !P1 ;  /* 0x000000f21500720c */ /* 0x000fe40004f06670 */
[----:B------:R-:W-:Y:S02]  /*1a350*/  FSEL R110, R35, -INF , !P2 ;  /* 0xff800000236e7808 */ /* 0x000fe40005000000 */
[-C--:B------:R-:W-:Y:S02]  /*1a360*/  ISETP.GE.AND P2, PT, R4, R237.reuse, PT ;  /* 0x000000ed0400720c */ /* 0x080fe40003f46270 */
[----:B------:R-:W-:Y:S02]  /*1a370*/  FSEL R249, R64, -INF , !P0 ;  /* 0xff80000040f97808 */ /* 0x000fe40004000000 */
[----:B------:R-:W-:Y:S02]  /*1a380*/  ISETP.GE.AND P1, PT, R20, R238, PT ;  /* 0x000000ee1400720c */ /* 0x000fe40003f26270 */
[----:B------:R-:W-:Y:S02]  /*1a390*/  ISETP.GE.AND P0, PT, R2, R237, PT ;  /* 0x000000ed0200720c */ /* 0x000fe40003f06270 */
[-C--:B------:R-:W-:Y:S02]  /*1a3a0*/  ISETP.GE.OR P2, PT, R4, R241.reuse, !P2 ;  /* 0x000000f10400720c */ /* 0x080fe40005746670 */
[----:B------:R-:W-:Y:S02]  /*1a3b0*/  ISETP.GE.OR P1, PT, R20, R242, !P1 ;  /* 0x000000f21400720c */ /* 0x000fe40004f26670 */
[----:B------:R-:W-:Y:S02]  /*1a3c0*/  ISETP.GE.OR P0, PT, R2, R241, !P0 ;  /* 0x000000f10200720c */ /* 0x000fe40004706670 */
[----:B------:R-:W-:Y:S02]  /*1a3d0*/  FSEL R220, R19, -INF , !P2 ;  /* 0xff80000013dc7808 */ /* 0x000fe40005000000 */
[----:B------:R-:W-:Y:S02]  /*1a3e0*/  FSEL R52, R18, -INF , !P0 ;  /* 0xff80000012347808 */ /* 0x000fe40004000000 */
[----:B------:R-:W-:Y:S02]  /*1a3f0*/  FSEL R221, R65, -INF , !P1 ;  /* 0xff80000041dd7808 */ /* 0x000fe40004800000 */
[----:B------:R-:W-:Y:S02]  /*1a400*/  IADD3 R19, R0, 0x40, RZ ;  /* 0x0000004000137810 */ /* 0x000fe40007ffe0ff */
[C---:B------:R-:W-:Y:S02]  /*1a410*/  ISETP.GE.AND P1, PT, R9.reuse, R236, PT ;  /* 0x000000ec0900720c */ /* 0x040fe40003f26270 */
[C---:B------:R-:W-:Y:S02]  /*1a420*/  ISETP.GE.AND P0, PT, R9.reuse, R235, PT ;  /* 0x000000eb0900720c */ /* 0x040fe40003f06270 */
[----:B------:R-:W-:Y:S02]  /*1a430*/  LOP3.LUT R234, R234, 0xffffffbf, RZ, 0xc0, !PT ;  /* 0xffffffbfeaea7812 */ /* 0x000fe400078ec0ff */
[----:B------:R-:W-:Y:S02]  /*1a440*/  IADD3 R18, R0, 0x41, RZ ;  /* 0x0000004100127810 */ /* 0x000fe40007ffe0ff */
[----:B------:R-:W-:Y:S02]  /*1a450*/  @P3 LOP3.LUT R234, R234, 0x40, RZ, 0xfc, !PT ;  /* 0x00000040eaea3812 */ /* 0x000fe400078efcff */
[C---:B------:R-:W-:Y:S02]  /*1a460*/  ISETP.GE.OR P3, PT, R9.reuse, R240, !P1 ;  /* 0x000000f00900720c */ /* 0x040fe40004f66670 */
[----:B------:R-:W-:Y:S02]  /*1a470*/  ISETP.GE.OR P1, PT, R9, R239, !P0 ;  /* 0x000000ef0900720c */ /* 0x000fe40004726670 */
[C---:B------:R-:W-:Y:S02]  /*1a480*/  ISETP.GE.AND P0, PT, R19.reuse, R238, PT ;  /* 0x000000ee1300720c */ /* 0x040fe40003f06270 */
[----:B------:R-:W-:Y:S02]  /*1a490*/  LOP3.LUT R234, R234, 0xffff7fff, RZ, 0xc0, !PT ;  /* 0xffff7fffeaea7812 */ /* 0x000fe400078ec0ff */
[----:B------:R-:W-:Y:S02]  /*1a4a0*/  ISETP.GE.OR P0, PT, R19, R242, !P0 ;  /* 0x000000f21300720c */ /* 0x000fe40004706670 */
[----:B------:R-:W-:Y:S02]  /*1a4b0*/  IADD3 R22, R0, 0x48, RZ ;  /* 0x0000004800167810 */ /* 0x000fe40007ffe0ff */
[----:B------:R-:W-:Y:S02]  /*1a4c0*/  FSEL R49, R68, -INF , !P0 ;  /* 0xff80000044317808 */ /* 0x000fe40004000000 */
[C---:B------:R-:W-:Y:S02]  /*1a4d0*/  ISETP.GE.AND P0, PT, R11.reuse, R237, PT ;  /* 0x000000ed0b00720c */ /* 0x040fe40003f06270 */
[----:B------:R-:W-:Y:S02]  /*1a4e0*/  @P1 LOP3.LUT R234, R234, 0x8000, RZ, 0xfc, !PT ;  /* 0x00008000eaea1812 */ /* 0x000fe400078efcff */
[----:B------:R-:W-:Y:S02]  /*1a4f0*/  ISETP.GE.OR P0, PT, R11, R241, !P0 ;  /* 0x000000f10b00720c */ /* 0x000fe40004706670 */
[----:B------:R-:W-:Y:S02]  /*1a500*/  LOP3.LUT R234, R234, 0xfffdffff, RZ, 0xc0, !PT ;  /* 0xfffdffffeaea7812 */ /* 0x000fe400078ec0ff */
[----:B------:R-:W-:Y:S02]  /*1a510*/  FSEL R207, R50, -INF , !P0 ;  /* 0xff80000032cf7808 */ /* 0x000fe40004000000 */
[-C--:B------:R-:W-:Y:S02]  /*1a520*/  ISETP.GE.AND P0, PT, R8, R236.reuse, PT ;  /* 0x000000ec0800720c */ /* 0x080fe40003f06270 */
[----:B------:R-:W-:Y:S01]  /*1a530*/  ISETP.GE.AND P4, PT, R10, R236, PT ;  /* 0x000000ec0a00720c */ /* 0x000fe20003f86270 */
[----:B------:R-:W-:Y:S01]  /*1a540*/  STL [R1+0x30], R207 ;  /* 0x000030cf01007387 */ /* 0x000fe20000100800 */
[CC--:B------:R-:W-:Y:S02]  /*1a550*/  ISETP.GE.OR P2, PT, R8.reuse, R240.reuse, !P0 ;  /* 0x000000f00800720c */ /* 0x0c0fe40004746670 */
[----:B------:R-:W-:Y:S02]  /*1a560*/  ISETP.GE.AND P0, PT, R8, R235, PT ;  /* 0x000000eb0800720c */ /* 0x000fe40003f06270 */
[----:B------:R-:W-:Y:S02]  /*1a570*/  ISETP.GE.OR P6, PT, R10, R240, !P4 ;  /* 0x000000f00a00720c */ /* 0x000fe400067c6670 */
[----:B------:R-:W-:Y:S02]  /*1a580*/  ISETP.GE.OR P1, PT, R8, R239, !P0 ;  /* 0x000000ef0800720c */ /* 0x000fe40004726670 */
[----:B------:R-:W-:Y:S02]  /*1a590*/  ISETP.GE.AND P0, PT, R18, R238, PT ;  /* 0x000000ee1200720c */ /* 0x000fe40003f06270 */
[----:B------:R-:W-:Y:S02]  /*1a5a0*/  IADD3 R17, R0, 0x49, RZ ;  /* 0x0000004900117810 */ /* 0x000fe40007ffe0ff */
[----:B------:R-:W-:Y:S02]  /*1a5b0*/  ISETP.GE.OR P0, PT, R18, R242, !P0 ;  /* 0x000000f21200720c */ /* 0x000fe40004706670 */
[----:B------:R-:W-:Y:S02]  /*1a5c0*/  IADD3 R15, R0, 0x50, RZ ;  /* 0x00000050000f7810 */ /* 0x000fe40007ffe0ff */
[----:B------:R-:W-:Y:S02]  /*1a5d0*/  FSEL R252, R69, -INF , !P0 ;  /* 0xff80000045fc7808 */ /* 0x000fe40004000000 */
[----:B------:R-:W-:Y:S02]  /*1a5e0*/  ISETP.GE.AND P0, PT, R12, R237, PT ;  /* 0x000000ed0c00720c */ /* 0x000fe40003f06270 */
[----:B------:R-:W-:Y:S02]  /*1a5f0*/  @P1 LOP3.LUT R234, R234, 0x20000, RZ, 0xfc, !PT ;  /* 0x00020000eaea1812 */ /* 0x000fe400078efcff */
[----:B------:R-:W-:Y:S02]  /*1a600*/  ISETP.GE.OR P0, PT, R12, R241, !P0 ;  /* 0x000000f10c00720c */ /* 0x000fe40004706670 */
[----:B------:R-:W-:Y:S02]  /*1a610*/  LOP3.LUT R234, R234, 0xfffbffff, RZ, 0xc0, !PT ;  /* 0xfffbffffeaea7812 */ /* 0x000fe400078ec0ff */
[----:B------:R-:W-:Y:S02]  /*1a620*/  FSEL R135, R51, -INF , !P0 ;  /* 0xff80000033877808 */ /* 0x000fe40004000000 */
[C---:B------:R-:W-:Y:S02]  /*1a630*/  ISETP.GE.AND P0, PT, R7.reuse, R236, PT ;  /* 0x000000ec0700720c */ /* 0x040fe40003f06270 */
[----:B------:R-:W-:Y:S01]  /*1a640*/  FSEL R35, R86, -INF , !P5 ;  /* 0xff80000056237808 */ /* 0x000fe20006800000 */
[----:B------:R-:W-:Y:S01]  /*1a650*/  IMAD.MOV.U32 R86, RZ, RZ, R13 ;  /* 0x000000ffff567224 */ /* 0x000fe200078e000d */
[C---:B------:R-:W-:Y:S02]  /*1a660*/  ISETP.GE.OR P1, PT, R7.reuse, R240, !P0 ;  /* 0x000000f00700720c */ /* 0x040fe40004726670 */
[C---:B------:R-:W-:Y:S02]  /*1a670*/  ISETP.GE.AND P0, PT, R7.reuse, R235, PT ;  /* 0x000000eb0700720c */ /* 0x040fe40003f06270 */
[----:B------:R-:W-:Y:S02]  /*1a680*/  IADD3 R13, R0, 0x51, RZ ;  /* 0x00000051000d7810 */ /* 0x000fe40007ffe0ff */
[----:B------:R-:W-:Y:S02]  /*1a690*/  ISETP.GE.OR P4, PT, R7, R239, !P0 ;  /* 0x000000ef0700720c */ /* 0x000fe40004786670 */
[C---:B------:R-:W-:Y:S02]  /*1a6a0*/  ISETP.GE.AND P0, PT, R22.reuse, R238, PT ;  /* 0x000000ee1600720c */ /* 0x040fe40003f06270 */
[----:B------:R-:W-:Y:S02]  /*1a6b0*/  FSEL R36, R89, -INF , !P6 ;  /* 0xff80000059247808 */ /* 0x000fe40007000000 */
        /* <DEDUP_REMOVED lines=8> */
[----:B------:R-:W-:Y:S02]  /*1a740*/  ISETP.GE.AND P0, PT, R6, R236, PT ;  /* 0x000000ec0600720c */ /* 0x000fe40003f06270 */
[----:B------:R-:W-:Y:S01]  /*1a750*/  FSEL R37, R86, -INF , !P3 ;  /* 0xff80000056257808 */ /* 0x000fe20005800000 */
[----:B------:R-:W-:Y:S01]  /*1a760*/  STL [R1+0x24], R128 ;  /* 0x0000248001007387 */ /* 0x000fe20000100800 */
[C---:B------:R-:W-:Y:S02]  /*1a770*/  ISETP.GE.OR P4, PT, R6.reuse, R240, !P0 ;  /* 0x000000f00600720c */ /* 0x040fe40004786670 */
[----:B------:R-:W-:Y:S02]  /*1a780*/  ISETP.GE.AND P0, PT, R6, R235, PT ;  /* 0x000000eb0600720c */ /* 0x000fe40003f06270 */
[----:B------:R-:W-:Y:S02]  /*1a790*/  IADD3 R9, R0, 0x59, RZ ;  /* 0x0000005900097810 */ /* 0x000fe40007ffe0ff */
[----:B------:R-:W-:Y:S02]  /*1a7a0*/  ISETP.GE.OR P0, PT, R6, R239, !P0 ;  /* 0x000000ef0600720c */ /* 0x000fe40004706670 */
[----:B------:R-:W-:Y:S02]  /*1a7b0*/  FSEL R87, R87, -INF , !P2 ;  /* 0xff80000057577808 */ /* 0x000fe40005000000 */
[C---:B------:R-:W-:Y:S02]  /*1a7c0*/  IADD3 R8, R0.reuse, 0x60, RZ ;  /* 0x0000006000087810 */ /* 0x040fe40007ffe0ff */
[C---:B------:R-:W-:Y:S02]  /*1a7d0*/  IADD3 R7, R0.reuse, 0x61, RZ ;  /* 0x0000006100077810 */ /* 0x040fe40007ffe0ff */
[----:B------:R-:W-:Y:S02]  /*1a7e0*/  IADD3 R6, R0, 0x68, RZ ;  /* 0x0000006800067810 */ /* 0x000fe40007ffe0ff */
[----:B------:R-:W-:Y:S03]  /*1a7f0*/  FSEL R91, R251, -INF , !P4 ;  /* 0xff800000fb5b7808 */ /* 0x000fe60006000000 */
        /* <DEDUP_REMOVED lines=8> */
[C---:B------:R-:W-:Y:S03]  /*1a880*/  ISETP.GE.AND P0, PT, R5.reuse, R236, PT ;  /* 0x000000ec0500720c */ /* 0x040fe60003f06270 */
[----:B------:R-:W-:Y:S01]  /*1a890*/  STL [R1+0x20], R127 ;  /* 0x0000207f01007387 */ /* 0x000fe20000100800 */
[C---:B------:R-:W-:Y:S11]  /*1a8a0*/  ISETP.GE.OR P0, PT, R5.reuse, R240, !P0 ;  /* 0x000000f00500720c */ /* 0x040ff60004706670 */
[----:B------:R-:W-:Y:S02]  /*1a8b0*/  @!UPT UIADD3 URZ, URZ, URZ, URZ ;  /* 0x0000003f3f3ff290 */ /* 0x000fe4000fffe03f */
[----:B------:R-:W-:Y:S02]  /*1a8c0*/  @P0 LOP3.LUT R234, R234, 0x2, RZ, 0xfc, !PT ;  /* 0x00000002eaea0812 */ /* 0x000fe400078efcff */
[C---:B------:R-:W-:Y:S02]  /*1a8d0*/  ISETP.GE.AND P0, PT, R5.reuse, R235, PT ;  /* 0x000000eb0500720c */ /* 0x040fe40003f06270 */
[----:B------:R-:W-:Y:S02]  /*1a8e0*/  LOP3.LUT R234, R234, 0xffffbfff, RZ, 0xc0, !PT ;  /* 0xffffbfffeaea7812 */ /* 0x000fe400078ec0ff */
        /* <DEDUP_REMOVED lines=12> */
[C---:B------:R-:W-:Y:S02]  /*1a9b0*/  ISETP.GE.OR P5, PT, R4.reuse, R240, !P0 ;  /* 0x000000f00400720c */ /* 0x040fe400047a6670 */
[----:B------:R-:W-:Y:S01]  /*1a9c0*/  ISETP.GE.AND P0, PT, R4, R235, PT ;  /* 0x000000eb0400720c */ /* 0x000fe20003f06270 */
[----:B------:R-:W2:Y:S10]  /*1a9d0*/  LDL.LU R86, [R1+0x8] ;  /* 0x0000080001567983 */ /* 0x000eb40000300800 */
[----:B------:R-:W-:Y:S02]  /*1a9e0*/  @P5 LOP3.LUT R234, R234, 0x4, RZ, 0xfc, !PT ;  /* 0x00000004eaea5812 */ /* 0x000fe400078efcff */
[----:B------:R-:W-:Y:S02]  /*1a9f0*/  ISETP.GE.OR P5, PT, R4, R239, !P0 ;  /* 0x000000ef0400720c */ /* 0x000fe400047a6670 */
[C---:B------:R-:W-:Y:S02]  /*1aa00*/  ISETP.GE.AND P0, PT, R13.reuse, R238, PT ;  /* 0x000000ee0d00720c */ /* 0x040fe40003f06270 */
[----:B------:R-:W-:Y:S02]  /*1aa10*/  LOP3.LUT R234, R234, 0xffffdfff, RZ, 0xc0, !PT ;  /* 0xffffdfffeaea7812 */ /* 0x000fe400078ec0ff */
        /* <DEDUP_REMOVED lines=8> */
[C---:B------:R-:W-:Y:S04]  /*1aaa0*/  ISETP.GE.AND P0, PT, R2.reuse, R236, PT ;  /* 0x000000ec0200720c */ /* 0x040fe80003f06270 */
[C---:B------:R-:W-:Y:S02]  /*1aab0*/  ISETP.GE.OR P6, PT, R2.reuse, R240, !P0 ;  /* 0x000000f00200720c */ /* 0x040fe400047c6670 */
[C---:B------:R-:W-:Y:S04]  /*1aac0*/  ISETP.GE.AND P0, PT, R2.reuse, R235, PT ;  /* 0x000000eb0200720c */ /* 0x040fe80003f06270 */
[----:B------:R-:W-:Y:S02]  /*1aad0*/  ISETP.GE.OR P5, PT, R2, R239, !P0 ;  /* 0x000000ef0200720c */ /* 0x000fe400047a6670 */
[----:B------:R-:W-:Y:S02]  /*1aae0*/  ISETP.GE.AND P0, PT, R10, R238, PT ;  /* 0x000000ee0a00720c */ /* 0x000fe40003f06270 */
[----:B------:R-:W-:Y:S02]  /*1aaf0*/  IADD3 R2, R0, 0x71, RZ ;  /* 0x0000007100027810 */ /* 0x000fe40007ffe0ff */
[----:B------:R-:W-:Y:S02]  /*1ab00*/  ISETP.GE.OR P0, PT, R10, R242, !P0 ;  /* 0x000000f20a00720c */ /* 0x000fe40004706670 */
[----:B------:R-:W-:Y:S02]  /*1ab10*/  @P6 LOP3.LUT R234, R234, 0x8, RZ, 0xfc, !PT ;  /* 0x00000008eaea6812 */ /* 0x000fe400078efcff */
[----:B------:R-:W-:Y:S02]  /*1ab20*/  FSEL R126, R96, -INF , !P0 ;  /* 0xff800000607e7808 */ /* 0x000fe40004000000 */
[C---:B------:R-:W-:Y:S02]  /*1ab30*/  ISETP.GE.AND P0, PT, R19.reuse, R237, PT ;  /* 0x000000ed1300720c */ /* 0x040fe40003f06270 */
[----:B------:R-:W-:Y:S02]  /*1ab40*/  LOP3.LUT R234, R234, 0xffffefff, RZ, 0xc0, !PT ;  /* 0xffffefffeaea7812 */ /* 0x000fe400078ec0ff */
[----:B------:R-:W-:Y:S02]  /*1ab50*/  ISETP.GE.OR P0, PT, R19, R241, !P0 ;  /* 0x000000f11300720c */ /* 0x000fe40004706670 */
[----:B------:R-:W-:Y:S02]  /*1ab60*/  @P5 LOP3.LUT R234, R234, 0x1000, RZ, 0xfc, !PT ;  /* 0x00001000eaea5812 */ /* 0x000fe400078efcff */
[----:B------:R-:W-:Y:S02]  /*1ab70*/  FSEL R67, R70, -INF , !P0 ;  /* 0xff80000046437808 */ /* 0x000fe40004000000 */
[C---:B------:R-:W-:Y:S02]  /*1ab80*/  ISETP.GE.AND P0, PT, R11.reuse, R236, PT ;  /* 0x000000ec0b00720c */ /* 0x040fe40003f06270 */
[----:B------:R-:W-:Y:S01]  /*1ab90*/  LOP3.LUT R234, R234, 0xfffff7ff, RZ, 0xc0, !PT ;  /* 0xfffff7ffeaea7812 */ /* 0x000fe200078ec0ff */
[----:B------:R-:W-:Y:S01]  /*1aba0*/  STL [R1+0x14], R67 ;  /* 0x0000144301007387 */ /* 0x000fe20000100800 */
[C---:B------:R-:W-:Y:S02]  /*1abb0*/  ISETP.GE.OR P5, PT, R11.reuse, R240, !P0 ;  /* 0x000000f00b00720c */ /* 0x040fe400047a6670 */
[C---:B------:R-:W-:Y:S02]  /*1abc0*/  ISETP.GE.AND P0, PT, R11.reuse, R235, PT ;  /* 0x000000eb0b00720c */ /* 0x040fe40003f06270 */
[----:B------:R-:W-:Y:S02]  /*1abd0*/  FSEL R80, R208, -INF , !P5 ;  /* 0xff800000d0507808 */ /* 0x000fe40006800000 */
[----:B------:R-:W-:Y:S02]  /*1abe0*/  ISETP.GE.OR P3, PT, R11, R239, !P0 ;  /* 0x000000ef0b00720c */ /* 0x000fe40004766670 */
[C---:B------:R-:W-:Y:S02]  /*1abf0*/  ISETP.GE.AND P0, PT, R9.reuse, R238, PT ;  /* 0x000000ee0900720c */ /* 0x040fe40003f06270 */
[C---:B------:R-:W-:Y:S02]  /*1ac00*/  IADD3 R11, R0.reuse, 0x78, RZ ;  /* 0x00000078000b7810 */ /* 0x040fe40007ffe0ff */
        /* <DEDUP_REMOVED lines=10> */
[C---:B------:R-:W-:Y:S02]  /*1acb0*/  ISETP.GE.OR P2, PT, R12.reuse, R240, !P0 ;  /* 0x000000f00c00720c */ /* 0x040fe40004746670 */
[C---:B------:R-:W-:Y:S01]  /*1acc0*/  ISETP.GE.AND P0, PT, R12.reuse, R235, PT ;  /* 0x000000eb0c00720c */ /* 0x040fe20003f06270 */
[----:B------:R-:W3:Y:S03]  /*1acd0*/  LDL.LU R122, [R1+0x7c] ;  /* 0x00007c00017a7983 */ /* 0x000ee60000300800 */
[----:B------:R-:W-:Y:S01]  /*1ace0*/  ISETP.GE.OR P0, PT, R12, R239, !P0 ;  /* 0x000000ef0c00720c */ /* 0x000fe20004706670 */
[----:B------:R-:W4:Y:S04]  /*1acf0*/  LDL.LU R89, [R1+0x48] ;  /* 0x0000480001597983 */ /* 0x000f280000300800 */
[----:B------:R-:W4:Y:S02]  /*1ad00*/  LDL.LU R93, [R1+0x64] ;  /* 0x00006400015d7983 */ /* 0x000f240000300800 */
[----:B------:R-:W-:Y:S04]  /*1ad10*/  @P2 LOP3.LUT R234, R234, 0x20, RZ, 0xfc, !PT ;  /* 0x00000020eaea2812 */ /* 0x000fe800078efcff */
[C---:B------:R-:W-:Y:S02]  /*1ad20*/  LOP3.LUT P2, RZ, R234.reuse, 0x80, RZ, 0xc0, !PT ;  /* 0x00000080eaff7812 */ /* 0x040fe4000784c0ff */
[----:B------:R-:W-:Y:S04]  /*1ad30*/  LOP3.LUT R234, R234, 0xfffffbff, RZ, 0xc0, !PT ;  /* 0xfffffbffeaea7812 */ /* 0x000fe800078ec0ff */
[----:B------:R-:W-:Y:S02]  /*1ad40*/  @P0 LOP3.LUT R234, R234, 0x400, RZ, 0xfc, !PT ;  /* 0x00000400eaea0812 */ /* 0x000fe400078efcff */
[C---:B------:R-:W-:Y:S04]  /*1ad50*/  ISETP.GE.AND P0, PT, R8.reuse, R238, PT ;  /* 0x000000ee0800720c */ /* 0x040fe80003f06270 */
[----:B------:R-:W-:Y:S04]  /*1ad60*/  ISETP.GE.OR P0, PT, R8, R242, !P0 ;  /* 0x000000f20800720c */ /* 0x000fe80004706670 */
[----:B------:R-:W-:Y:S02]  /*1ad70*/  FSEL R209, R100, -INF , !P0 ;  /* 0xff80000064d17808 */ /* 0x000fe40004000000 */
[C---:B------:R-:W-:Y:S04]  /*1ad80*/  ISETP.GE.AND P0, PT, R22.reuse, R237, PT ;  /* 0x000000ed1600720c */ /* 0x040fe80003f06270 */
[----:B------:R-:W-:Y:S04]  /*1ad90*/  ISETP.GE.OR P0, PT, R22, R241, !P0 ;  /* 0x000000f11600720c */ /* 0x000fe80004706670 */
[----:B------:R-:W-:Y:S01]  /*1ada0*/  FSEL R65, R82, -INF , !P0 ;  /* 0xff80000052417808 */ /* 0x000fe20004000000 */
[----:B------:R-:W-:Y:S01]  /*1adb0*/  IMAD.MOV.U32 R82, RZ, RZ, R220 ;  /* 0x000000ffff527224 */ /* 0x000fe200078e00dc */
[C---:B------:R-:W-:Y:S03]  /*1adc0*/  ISETP.GE.AND P0, PT, R14.reuse, R236, PT ;  /* 0x000000ec0e00720c */ /* 0x040fe60003f06270 */
[----:B------:R-:W-:Y:S01]  /*1add0*/  STL [R1+0xc], R65 ;  /* 0x00000c4101007387 */ /* 0x000fe20000100800 */
[C---:B------:R-:W-:Y:S02]  /*1ade0*/  ISETP.GE.OR P3, PT, R14.reuse, R240, !P0 ;  /* 0x000000f00e00720c */ /* 0x040fe40004766670 */
[C---:B------:R-:W-:Y:S04]  /*1adf0*/  ISETP.GE.AND P0, PT, R14.reuse, R235, PT ;  /* 0x000000eb0e00720c */ /* 0x040fe80003f06270 */
[----:B------:R-:W-:Y:S02]  /*1ae00*/  ISETP.GE.OR P0, PT, R14, R239, !P0 ;  /* 0x000000ef0e00720c */ /* 0x000fe40004706670 */
[----:B------:R-:W-:Y:S04]  /*1ae10*/  FMNMX.FTZ R14, R27, R3, !PT ;  /* 0x000000031b0e7209 */ /* 0x000fe80007810000 */
[----:B------:R-:W-:Y:S04]  /*1ae20*/  FMNMX.FTZ R14, R29, R14, !PT ;  /* 0x0000000e1d0e7209 */ /* 0x000fe80007810000 */
[----:B------:R-:W-:Y:S04]  /*1ae30*/  FMNMX.FTZ R14, R31, R14, !PT ;  /* 0x0000000e1f0e7209 */ /* 0x000fe80007810000 */
[----:B------:R-:W-:Y:S04]  /*1ae40*/  FMNMX.FTZ R14, R32, R14, !PT ;  /* 0x0000000e200e7209 */ /* 0x000fe80007810000 */
[----:B------:R-:W-:Y:S04]  /*1ae50*/  FMNMX.FTZ R14, R88, R14, !PT ;  /* 0x0000000e580e7209 */ /* 0x000fe80007810000 */
[----:B------:R-:W-:Y:S04]  /*1ae60*/  FMNMX.FTZ R14, R90, R14, !PT ;  /* 0x0000000e5a0e7209 */ /* 0x000fe80007810000 */
[----:B------:R-:W-:Y:S02]  /*1ae70*/  FMNMX.FTZ R14, R106, R14, !PT ;  /* 0x0000000e6a0e7209 */ /* 0x000fe40007810000 */
[----:B--2---:R-:W-:Y:S02]  /*1ae80*/  FSEL R86, R86, -INF , !P1 ;  /* 0xff80000056567808 */ /* 0x004fe40004800000 */
[C---:B------:R-:W-:Y:S02]  /*1ae90*/  LOP3.LUT P1, RZ, R234.reuse, 0x2, RZ, 0xc0, !PT ;  /* 0x00000002eaff7812 */ /* 0x040fe4000782c0ff */
[----:B------:R-:W-:Y:S04]  /*1aea0*/  LOP3.LUT R234, R234, 0xfffffffe, RZ, 0xc0, !PT ;  /* 0xfffffffeeaea7812 */ /* 0x000fe800078ec0ff */
[----:B------:R-:W-:Y:S04]  /*1aeb0*/  @P3 LOP3.LUT R234, R234, 0x1, RZ, 0xfc, !PT ;  /* 0x00000001eaea3812 */ /* 0x000fe800078efcff */
[C---:B------:R-:W-:Y:S02]  /*1aec0*/  LOP3.LUT P3, RZ, R234.reuse, 0x4, RZ, 0xc0, !PT ;  /* 0x00000004eaff7812 */ /* 0x040fe4000786c0ff */
[----:B------:R-:W-:Y:S02]  /*1aed0*/  LOP3.LUT R234, R234, 0xfffffdff, RZ, 0xc0, !PT ;  /* 0xfffffdffeaea7812 */ /* 0x000fe400078ec0ff */
[----:B------:R-:W-:Y:S02]  /*1aee0*/  FSEL R51, R245, -INF , !P3 ;  /* 0xff800000f5337808 */ /* 0x000fe40005800000 */
[----:B------:R-:W-:Y:S02]  /*1aef0*/  @P0 LOP3.LUT R234, R234, 0x200, RZ, 0xfc, !PT ;  /* 0x00000200eaea0812 */ /* 0x000fe400078efcff */
[C---:B------:R-:W-:Y:S02]  /*1af00*/  ISETP.GE.AND P0, PT, R7.reuse, R238, PT ;  /* 0x000000ee0700720c */ /* 0x040fe40003f06270 */
[----:B------:R-:W-:Y:S02]  /*1af10*/  LOP3.LUT R234, R234, 0xffefffff, RZ, 0xc0, !PT ;  /* 0xffefffffeaea7812 */ /* 0x000fe400078ec0ff */
[----:B------:R-:W-:Y:S04]  /*1af20*/  ISETP.GE.OR P0, PT, R7, R242, !P0 ;  /* 0x000000f20700720c */ /* 0x000fe80004706670 */
[----:B------:R-:W-:Y:S01]  /*1af30*/  FSEL R130, R101, -INF , !P0 ;  /* 0xff80000065827808 */ /* 0x000fe20004000000 */
[----:B------:R-:W-:Y:S01]  /*1af40*/  IMAD.MOV.U32 R101, RZ, RZ, R221 ;  /* 0x000000ffff657224 */ /* 0x000fe200078e00dd */
[C---:B------:R-:W-:Y:S04]  /*1af50*/  ISETP.GE.AND P0, PT, R17.reuse, R237, PT ;  /* 0x000000ed1100720c */ /* 0x040fe80003f06270 */
[----:B------:R-:W-:Y:S04]  /*1af60*/  ISETP.GE.OR P0, PT, R17, R241, !P0 ;  /* 0x000000f11100720c */ /* 0x000fe80004706670 */
[----:B------:R-:W-:Y:S02]  /*1af70*/  FSEL R64, R83, -INF , !P0 ;  /* 0xff80000053407808 */ /* 0x000fe40004000000 */
[C---:B------:R-:W-:Y:S03]  /*1af80*/  ISETP.GE.AND P0, PT, R16.reuse, R236, PT ;  /* 0x000000ec1000720c */ /* 0x040fe60003f06270 */
[----:B------:R-:W-:Y:S01]  /*1af90*/  STL [R1+0x8], R64 ;  /* 0x0000084001007387 */ /* 0x000fe20000100800 */
[C---:B------:R-:W-:Y:S02]  /*1afa0*/  ISETP.GE.OR P6, PT, R16.reuse, R240, !P0 ;  /* 0x000000f01000720c */ /* 0x040fe400047c6670 */
[C---:B------:R-:W-:Y:S01]  /*1afb0*/  ISETP.GE.AND P0, PT, R16.reuse, R235, PT ;  /* 0x000000eb1000720c */ /* 0x040fe20003f06270 */
[----:B------:R-:W2:Y:S03]  /*1afc0*/  LDL.LU R204, [R1+0x78] ;  /* 0x0000780001cc7983 */ /* 0x000ea60000300800 */
[----:B------:R-:W-:Y:S02]  /*1afd0*/  ISETP.GE.OR P4, PT, R16, R239, !P0 ;  /* 0x000000ef1000720c */ /* 0x000fe40004786670 */
[C---:B------:R-:W-:Y:S04]  /*1afe0*/  ISETP.GE.AND P0, PT, R6.reuse, R238, PT ;  /* 0x000000ee0600720c */ /* 0x040fe80003f06270 */
        /* <DEDUP_REMOVED lines=9> */
[----:B------:R-:W-:Y:S02]  /*1b080*/  LOP3.LUT P6, RZ, R234, 0x8000, RZ, 0xc0, !PT ;  /* 0x00008000eaff7812 */ /* 0x000fe400078cc0ff */
[C---:B------:R-:W-:Y:S02]  /*1b090*/  ISETP.GE.OR P4, PT, R21.reuse, R240, !P0 ;  /* 0x000000f01500720c */ /* 0x040fe40004786670 */
[C---:B------:R-:W-:Y:S04]  /*1b0a0*/  ISETP.GE.AND P0, PT, R21.reuse, R235, PT ;  /* 0x000000eb1500720c */ /* 0x040fe80003f06270 */
[----:B------:R-:W-:Y:S02]  /*1b0b0*/  ISETP.GE.OR P0, PT, R21, R239, !P0 ;  /* 0x000000ef1500720c */ /* 0x000fe40004706670 */
[----:B---3--:R-:W-:Y:S02]  /*1b0c0*/  FSEL R16, R122, -INF , !P2 ;  /* 0xff8000007a107808 */ /* 0x008fe40005000000 */
[C---:B------:R-:W-:Y:S02]  /*1b0d0*/  LOP3.LUT P2, RZ, R234.reuse, 0x8, RZ, 0xc0, !PT ;  /* 0x00000008eaff7812 */ /* 0x040fe4000784c0ff */
[----:B----4-:R-:W-:Y:S02]  /*1b0e0*/  FSEL R96, R89, -INF , !P1 ;  /* 0xff80000059607808 */ /* 0x010fe40004800000 */
[----:B------:R-:W3:Y:S01]  /*1b0f0*/  LDL.LU R89, [R1+0x4c] ;  /* 0x00004c0001597983 */ /* 0x000ee20000300800 */
[----:B------:R-:W-:Y:S04]  /*1b100*/  LOP3.LUT R234, R234, 0xffdfffff, RZ, 0xc0, !PT ;  /* 0xffdfffffeaea7812 */ /* 0x000fe800078ec0ff */
[----:B------:R-:W-:Y:S04]  /*1b110*/  @P4 LOP3.LUT R234, R234, 0x200000, RZ, 0xfc, !PT ;  /* 0x00200000eaea4812 */ /* 0x000fe800078efcff */
[C---:B------:R-:W-:Y:S02]  /*1b120*/  LOP3.LUT P4, RZ, R234.reuse, 0x40, RZ, 0xc0, !PT ;  /* 0x00000040eaff7812 */ /* 0x040fe4000788c0ff */
[C---:B------:R-:W-:Y:S02]  /*1b130*/  LOP3.LUT P1, RZ, R234.reuse, 0x20000, RZ, 0xc0, !PT ;  /* 0x00020000eaff7812 */ /* 0x040fe4000782c0ff */
[----:B------:R-:W-:Y:S02]  /*1b140*/  FSEL R21, R93, -INF , !P4 ;  /* 0xff8000005d157808 */ /* 0x000fe40006000000 */
[----:B------:R-:W4:Y:S01]  /*1b150*/  LDL.LU R93, [R1+0x60] ;  /* 0x00006000015d7983 */ /* 0x000f220000300800 */
[----:B------:R-:W-:Y:S04]  /*1b160*/  LOP3.LUT R234, R234, 0xffffff7f, RZ, 0xc0, !PT ;  /* 0xffffff7feaea7812 */ /* 0x000fe800078ec0ff */
[----:B------:R-:W-:Y:S02]  /*1b170*/  @P0 LOP3.LUT R234, R234, 0x80, RZ, 0xfc, !PT ;  /* 0x00000080eaea0812 */ /* 0x000fe400078efcff */
[C---:B------:R-:W-:Y:S02]  /*1b180*/  ISETP.GE.AND P0, PT, R5.reuse, R238, PT ;  /* 0x000000ee0500720c */ /* 0x040fe40003f06270 */
[C---:B------:R-:W-:Y:S02]  /*1b190*/  LOP3.LUT P4, RZ, R234.reuse, 0x40000, RZ, 0xc0, !PT ;  /* 0x00040000eaff7812 */ /* 0x040fe4000788c0ff */
        /* <DEDUP_REMOVED lines=15> */
[C---:B------:R-:W-:Y:S04]  /*1b290*/  ISETP.GE.AND P0, PT, R10.reuse, R237, PT ;  /* 0x000000ed0a00720c */ /* 0x040fe80003f06270 */
[----:B------:R-:W-:Y:S04]  /*1b2a0*/  ISETP.GE.OR P0, PT, R10, R241, !P0 ;  /* 0x000000f10a00720c */ /* 0x000fe80004706670 */
[----:B------:R-:W-:Y:S02]  /*1b2b0*/  FSEL R212, R98, -INF , !P0 ;  /* 0xff80000062d47808 */ /* 0x000fe40004000000 */
[----:B------:R-:W-:Y:S02]  /*1b2c0*/  ISETP.GE.AND P0, PT, R19, R236, PT ;  /* 0x000000ec1300720c */ /* 0x000fe40003f06270 */
[----:B--2---:R-:W-:Y:S02]  /*1b2d0*/  FSEL R40, R204, -INF , !P6 ;  /* 0xff800000cc287808 */ /* 0x004fe40007000000 */
[C---:B------:R-:W-:Y:S02]  /*1b2e0*/  LOP3.LUT P6, RZ, R234.reuse, 0x10000, RZ, 0xc0, !PT ;  /* 0x00010000eaff7812 */ /* 0x040fe400078cc0ff */
[----:B------:R-:W-:Y:S02]  /*1b2f0*/  LOP3.LUT R234, R234, 0xfffffffb, RZ, 0xc0, !PT ;  /* 0xfffffffbeaea7812 */ /* 0x000fe400078ec0ff */
[----:B---3--:R-:W-:Y:S02]  /*1b300*/  FSEL R53, R89, -INF , !P2 ;  /* 0xff80000059357808 */ /* 0x008fe40005000000 */
[----:B------:R-:W2:Y:S01]  /*1b310*/  LDL.LU R89, [R1+0x6c] ;  /* 0x00006c0001597983 */ /* 0x000ea20000300800 */
[C---:B------:R-:W-:Y:S02]  /*1b320*/  ISETP.GE.OR P2, PT, R19.reuse, R240, !P0 ;  /* 0x000000f01300720c */ /* 0x040fe40004746670 */
[C---:B------:R-:W-:Y:S01]  /*1b330*/  ISETP.GE.AND P0, PT, R19.reuse, R235, PT ;  /* 0x000000eb1300720c */ /* 0x040fe20003f06270 */
[----:B------:R-:W3:Y:S03]  /*1b340*/  LDL.LU R243, [R1+0x44] ;  /* 0x0000440001f37983 */ /* 0x000ee60000300800 */
[----:B------:R-:W-:Y:S01]  /*1b350*/  ISETP.GE.OR P0, PT, R19, R239, !P0 ;  /* 0x000000ef1300720c */ /* 0x000fe20004706670 */
[----:B------:R-:W3:Y:S01]  /*1b360*/  LDL.LU R206, [R1+0x58] ;  /* 0x0000580001ce7983 */ /* 0x000ee20000300800 */
[----:B------:R-:W-:Y:S02]  /*1b370*/  FSEL R19, R61, -INF , !P3 ;  /* 0xff8000003d137808 */ /* 0x000fe40005800000 */
[----:B------:R-:W-:Y:S01]  /*1b380*/  FSEL R61, R72, -INF , !P2 ;  /* 0xff800000483d7808 */ /* 0x000fe20005000000 */
[----:B------:R-:W3:Y:S01]  /*1b390*/  LDL.LU R205, [R1+0x74] ;  /* 0x0000740001cd7983 */ /* 0x000ee20000300800 */
[----:B----4-:R-:W-:Y:S03]  /*1b3a0*/  FSEL R93, R93, -INF , !P1 ;  /* 0xff8000005d5d7808 */ /* 0x010fe60004800000 */
[----:B------:R-:W4:Y:S04]  /*1b3b0*/  LDL.LU R204, [R1+0x54] ;  /* 0x0000540001cc7983 */ /* 0x000f280000300800 */
[----:B------:R-:W4:Y:S01]  /*1b3c0*/  LDL.LU R232, [R1+0x70] ;  /* 0x0000700001e87983 */ /* 0x000f220000300800 */
[----:B------:R-:W-:Y:S02]  /*1b3d0*/  @P0 LOP3.LUT R234, R234, 0x4, RZ, 0xfc, !PT ;  /* 0x00000004eaea0812 */ /* 0x000fe400078efcff */
[----:B------:R-:W-:Y:S01]  /*1b3e0*/  ISETP.GE.AND P0, PT, R2, R238, PT ;  /* 0x000000ee0200720c */ /* 0x000fe20003f06270 */
[----:B------:R-:W-:Y:S01]  /*1b3f0*/  STL [R1+0x118], R238 ;  /* 0x000118ee01007387 */ /* 0x000fe20000100800 */
[----:B------:R-:W-:Y:S02]  /*1b400*/  LOP3.LUT P2, RZ, R234, 0x400, RZ, 0xc0, !PT ;  /* 0x00000400eaff7812 */ /* 0x000fe4000784c0ff */
[----:B------:R-:W-:Y:S01]  /*1b410*/  ISETP.GE.OR P0, PT, R2, R242, !P0 ;  /* 0x000000f20200720c */ /* 0x000fe20004706670 */
[----:B------:R-:W-:Y:S01]  /*1b420*/  STL [R1+0x11c], R242 ;  /* 0x00011cf201007387 */ /* 0x000fe20000100800 */
[----:B------:R-:W-:Y:S02]  /*1b430*/  LOP3.LUT P3, RZ, R234, 0x80, RZ, 0xc0, !PT ;  /* 0x00000080eaff7812 */ /* 0x000fe4000786c0ff */
[----:B------:R-:W-:Y:S01]  /*1b440*/  FSEL R113, R117, -INF , !P0 ;  /* 0xff80000075717808 */ /* 0x000fe20004000000 */
[----:B------:R-:W4:Y:S01]  /*1b450*/  LDL.LU R233, [R1+0x50] ;  /* 0x0000500001e97983 */ /* 0x000f220000300800 */
        /* <DEDUP_REMOVED lines=9> */
[----:B------:R-:W-:Y:S02]  /*1b4f0*/  ISETP.GE.AND P1, PT, R22, R235, PT ;  /* 0x000000eb1600720c */ /* 0x000fe40003f26270 */
[----:B------:R-:W-:Y:S04]  /*1b500*/  ISETP.GE.OR P0, PT, R11, R242, !P0 ;  /* 0x000000f20b00720c */ /* 0x000fe80004706670 */
[----:B------:R-:W-:Y:S02]  /*1b510*/  FSEL R112, R26, -INF , !P0 ;  /* 0xff8000001a707808 */ /* 0x000fe40004000000 */
[C---:B------:R-:W-:Y:S02]  /*1b520*/  LOP3.LUT P0, RZ, R234.reuse, 0x20, RZ, 0xc0, !PT ;  /* 0x00000020eaff7812 */ /* 0x040fe4000780c0ff */
[----:B--2---:R-:W-:Y:S02]  /*1b530*/  FSEL R89, R89, -INF , !P4 ;  /* 0xff80000059597808 */ /* 0x004fe40006000000 */
[----:B------:R-:W-:Y:S02]  /*1b540*/  LOP3.LUT P4, RZ, R234, 0x200000, RZ, 0xc0, !PT ;  /* 0x00200000eaff7812 */ /* 0x000fe4000788c0ff */
[----:B---3--:R-:W-:Y:S02]  /*1b550*/  FSEL R81, R243, -INF , !P0 ;  /* 0xff800000f3517808 */ /* 0x008fe40004000000 */
[----:B------:R-:W-:Y:S01]  /*1b560*/  ISETP.GE.AND P0, PT, R8, R237, PT ;  /* 0x000000ed0800720c */ /* 0x000fe20003f06270 */
[----:B------:R-:W2:Y:S01]  /*1b570*/  LDL.LU R243, [R1+0x68] ;  /* 0x0000680001f37983 */ /* 0x000ea20000300800 */
[----:B------:R-:W-:Y:S02]  /*1b580*/  FSEL R98, R206, -INF , !P6 ;  /* 0xff800000ce627808 */ /* 0x000fe40007000000 */
[----:B------:R-:W-:Y:S02]  /*1b590*/  ISETP.GE.OR P0, PT, R8, R241, !P0 ;  /* 0x000000f10800720c */ /* 0x000fe40004706670 */
[----:B------:R-:W-:Y:S02]  /*1b5a0*/  LOP3.LUT P6, RZ, R234, 0x100000, RZ, 0xc0, !PT ;  /* 0x00100000eaff7812 */ /* 0x000fe400078cc0ff */
[----:B------:R-:W-:Y:S01]  /*1b5b0*/  FSEL R208, R102, -INF , !P0 ;  /* 0xff80000066d07808 */ /* 0x000fe20004000000 */
[----:B------:R-:W-:Y:S01]  /*1b5c0*/  IMAD.MOV.U32 R102, RZ, RZ, R135 ;  /* 0x000000ffff667224 */ /* 0x000fe200078e0087 */
[C---:B------:R-:W-:Y:S02]  /*1b5d0*/  ISETP.GE.AND P0, PT, R0.reuse, R238, PT ;  /* 0x000000ee0000720c */ /* 0x040fe40003f06270 */
[----:B------:R-:W-:Y:S02]  /*1b5e0*/  FSEL R26, R201, -INF , !P6 ;  /* 0xff800000c91a7808 */ /* 0x000fe40007000000 */
[----:B------:R-:W-:Y:S02]  /*1b5f0*/  ISETP.GE.OR P0, PT, R0, R242, !P0 ;  /* 0x000000f20000720c */ /* 0x000fe40004706670 */
[C---:B------:R-:W-:Y:S01]  /*1b600*/  LOP3.LUT P6, RZ, R234.reuse, 0x2000, RZ, 0xc0, !PT ;  /* 0x00002000eaff7812 */ /* 0x040fe200078cc0ff */
[----:B------:R-:W-:Y:S01]  /*1b610*/  STL [R1+0x88], R26 ;  /* 0x0000881a01007387 */ /* 0x000fe20000100800 */
[----:B------:R-:W-:Y:S02]  /*1b620*/  FSEL R99, R25, -INF , !P0 ;  /* 0xff80000019637808 */ /* 0x000fe40004000000 */
[----:B------:R-:W-:Y:S01]  /*1b630*/  LOP3.LUT P0, RZ, R234, 0x1, RZ, 0xc0, !PT ;  /* 0x00000001eaff7812 */ /* 0x000fe2000780c0ff */
[----:B------:R-:W3:Y:S01]  /*1b640*/  LDL.LU R231, [R1+0x38] ;  /* 0x0000380001e77983 */ /* 0x000ee20000300800 */
[----:B----4-:R-:W-:Y:S02]  /*1b650*/  FSEL R20, R204, -INF , !P6 ;  /* 0xff800000cc147808 */ /* 0x010fe40007000000 */
[----:B------:R-:W-:Y:S02]  /*1b660*/  FSEL R41, R203, -INF , !P0 ;  /* 0xff800000cb297808 */ /* 0x000fe40004000000 */
[C---:B------:R-:W-:Y:S01]  /*1b670*/  ISETP.GE.AND P0, PT, R7.reuse, R237, PT ;  /* 0x000000ed0700720c */ /* 0x040fe20003f06270 */
[----:B------:R-:W-:Y:S01]  /*1b680*/  STL [R1+0x58], R20 ;  /* 0x0000581401007387 */ /* 0x000fe20000100800 */
[----:B------:R-:W-:Y:S02]  /*1b690*/  FSEL R54, R200, -INF , !P4 ;  /* 0xff800000c8367808 */ /* 0x000fe40006000000 */
[----:B------:R-:W-:Y:S02]  /*1b6a0*/  ISETP.GE.OR P0, PT, R7, R241, !P0 ;  /* 0x000000f10700720c */ /* 0x000fe40004706670 */
[C---:B------:R-:W-:Y:S02]  /*1b6b0*/  LOP3.LUT P4, RZ, R234.reuse, 0x200, RZ, 0xc0, !PT ;  /* 0x00000200eaff7812 */ /* 0x040fe4000788c0ff */
[----:B------:R-:W-:Y:S01]  /*1b6c0*/  FSEL R206, R103, -INF , !P0 ;  /* 0xff80000067ce7808 */ /* 0x000fe20004000000 */
[----:B------:R-:W-:Y:S01]  /*1b6d0*/  IMAD.MOV.U32 R103, RZ, RZ, R41 ;  /* 0x000000ffff677224 */ /* 0x000fe200078e0029 */
[C---:B------:R-:W-:Y:S02]  /*1b6e0*/  LOP3.LUT P0, RZ, R234.reuse, 0x4000, RZ, 0xc0, !PT ;  /* 0x00004000eaff7812 */ /* 0x040fe4000780c0ff */
[----:B------:R-:W-:Y:S02]  /*1b6f0*/  LOP3.LUT P6, RZ, R234, 0x100, RZ, 0xc0, !PT ;  /* 0x00000100eaff7812 */ /* 0x000fe400078cc0ff */
        /* <DEDUP_REMOVED lines=9> */
[C---:B------:R-:W-:Y:S01]  /*1b790*/  ISETP.GE.AND P0, PT, R4.reuse, R237, PT ;  /* 0x000000ed0400720c */ /* 0x040fe20003f06270 */
[----:B------:R-:W4:Y:S03]  /*1b7a0*/  LDL.LU R232, [R1+0x3c] ;  /* 0x00003c0001e87983 */ /* 0x000f260000300800 */
[----:B------:R-:W-:Y:S01]  /*1b7b0*/  ISETP.GE.OR P0, PT, R4, R241, !P0 ;  /* 0x000000f10400720c */ /* 0x000fe20004706670 */
[----:B------:R-:W-:Y:S03]  /*1b7c0*/  STL [R1+0x84], R19 ;  /* 0x0000841301007387 */ /* 0x000fe60000100800 */
[----:B------:R-:W-:Y:S02]  /*1b7d0*/  FSEL R203, R118, -INF , !P0 ;  /* 0xff80000076cb7808 */ /* 0x000fe40004000000 */
[----:B------:R-:W-:Y:S04]  /*1b7e0*/  LOP3.LUT P0, RZ, R234, 0x800, RZ, 0xc0, !PT ;  /* 0x00000800eaff7812 */ /* 0x000fe8000780c0ff */
[----:B------:R-:W-:Y:S02]  /*1b7f0*/  FSEL R12, R233, -INF , !P0 ;  /* 0xff800000e90c7808 */ /* 0x000fe40004000000 */
[----:B------:R-:W4:Y:S01]  /*1b800*/  LDL.LU R233, [R1+0x2c] ;  /* 0x00002c0001e97983 */ /* 0x000f220000300800 */
[C---:B------:R-:W-:Y:S03]  /*1b810*/  ISETP.GE.AND P0, PT, R2.reuse, R237, PT ;  /* 0x000000ed0200720c */ /* 0x040fe60003f06270 */
[----:B------:R1:W-:Y:S01]  /*1b820*/  STL [R1+0x50], R12 ;  /* 0x0000500c01007387 */ /* 0x0003e20000100800 */
        /* <DEDUP_REMOVED lines=8> */
[----:B------:R-:W-:Y:S02]  /*1b8b0*/  ISETP.GE.AND P0, PT, R0, R237, PT ;  /* 0x000000ed0000720c */ /* 0x000fe40003f06270 */
[----:B-1----:R-:W-:Y:S02]  /*1b8c0*/  FMNMX.FTZ R12, R28, R132, !PT ;  /* 0x000000841c0c7209 */ /* 0x002fe40007810000 */
[----:B------:R-:W-:Y:S02]  /*1b8d0*/  ISETP.GE.OR P0, PT, R0, R241, !P0 ;  /* 0x000000f10000720c */ /* 0x000fe40004706670 */
[----:B------:R-:W-:Y:S02]  /*1b8e0*/  FMNMX.FTZ R12, R30, R12, !PT ;  /* 0x0000000c1e0c7209 */ /* 0x000fe40007810000 */
[----:B------:R-:W-:Y:S02]  /*1b8f0*/  FSEL R114, R23, -INF , !P0 ;  /* 0xff80000017727808 */ /* 0x000fe40004000000 */
[C---:B------:R-:W-:Y:S02]  /*1b900*/  ISETP.GE.AND P0, PT, R17.reuse, R236, PT ;  /* 0x000000ec1100720c */ /* 0x040fe40003f06270 */
[----:B------:R-:W-:Y:S02]  /*1b910*/  FMNMX.FTZ R12, R34, R12, !PT ;  /* 0x0000000c220c7209 */ /* 0x000fe40007810000 */
        /* <DEDUP_REMOVED lines=19> */
[----:B------:R-:W-:Y:S01]  /*1ba50*/  FSEL R45, R105, -INF , !P0 ;  /* 0xff800000692d7808 */ /* 0x000fe20004000000 */
[----:B------:R-:W-:Y:S01]  /*1ba60*/  IMAD.MOV.U32 R105, RZ, RZ, R69 ;  /* 0x000000ffff697224 */ /* 0x000fe200078e0045 */
[C---:B------:R-:W-:Y:S04]  /*1ba70*/  ISETP.GE.AND P0, PT, R6.reuse, R236, PT ;  /* 0x000000ec0600720c */ /* 0x040fe80003f06270 */
[----:B------:R-:W-:Y:S04]  /*1ba80*/  ISETP.GE.OR P0, PT, R6, R240, !P0 ;  /* 0x000000f00600720c */ /* 0x000fe80004706670 */
[----:B------:R-:W-:Y:S02]  /*1ba90*/  FSEL R228, R108, -INF , !P0 ;  /* 0xff8000006ce47808 */ /* 0x000fe40004000000 */
[----:B------:R-:W-:Y:S02]  /*1baa0*/  ISETP.GE.AND P0, PT, R6, R235, PT ;  /* 0x000000eb0600720c */ /* 0x000fe40003f06270 */
[----:B--2---:R-:W-:Y:S02]  /*1bab0*/  FSEL R83, R243, -INF , !P2 ;  /* 0xff800000f3537808 */ /* 0x004fe40005000000 */
[----:B------:R-:W2:Y:S01]  /*1bac0*/  LDL.LU R243, [R1+0x34] ;  /* 0x0000340001f37983 */ /* 0x000ea20000300800 */
[C---:B------:R-:W-:Y:S02]  /*1bad0*/  LOP3.LUT P2, RZ, R234.reuse, 0x40, RZ, 0xc0, !PT ;  /* 0x00000040eaff7812 */ /* 0x040fe4000784c0ff */
[----:B---3--:R-:W-:Y:S02]  /*1bae0*/  FSEL R18, R231, -INF , !P4 ;  /* 0xff800000e7127808 */ /* 0x008fe40006000000 */
[C---:B------:R-:W-:Y:S02]  /*1baf0*/  LOP3.LUT P4, RZ, R234.reuse, 0x4, RZ, 0xc0, !PT ;  /* 0x00000004eaff7812 */ /* 0x040fe4000788c0ff */
[----:B------:R-:W-:Y:S01]  /*1bb00*/  LOP3.LUT R234, R234, 0xfffffff7, RZ, 0xc0, !PT ;  /* 0xfffffff7eaea7812 */ /* 0x000fe200078ec0ff */
[----:B------:R-:W-:Y:S01]  /*1bb10*/  STL [R1+0x80], R18 ;  /* 0x0000801201007387 */ /* 0x000fe20000100800 */
[----:B------:R-:W-:Y:S02]  /*1bb20*/  FSEL R55, R57, -INF , !P4 ;  /* 0xff80000039377808 */ /* 0x000fe40006000000 */
[----:B------:R-:W-:Y:S01]  /*1bb30*/  FSEL R231, R75, -INF , !P5 ;  /* 0xff8000004be77808 */ /* 0x000fe20006800000 */
[----:B------:R-:W-:Y:S04]  /*1bb40*/  STL [R1+0x120], R237 ;  /* 0x000120ed01007387 */ /* 0x000fe80000100800 */
[----:B------:R4:W-:Y:S04]  /*1bb50*/  STL [R1+0x124], R241 ;  /* 0x000124f101007387 */ /* 0x0009e80000100800 */
[----:B------:R-:W-:Y:S04]  /*1bb60*/  STL [R1+0x12c], R105 ;  /* 0x00012c6901007387 */ /* 0x000fe80000100800 */
[----:B------:R1:W-:Y:S01]  /*1bb70*/  STL [R1+0x130], R251 ;  /* 0x000130fb01007387 */ /* 0x0003e20000100800 */
[----:B----4-:R-:W-:Y:S02]  /*1bb80*/  FSEL R241, R232, -INF , !P6 ;  /* 0xff800000e8f17808 */ /* 0x010fe40007000000 */
[----:B------:R-:W-:Y:S02]  /*1bb90*/  ISETP.GE.OR P6, PT, R22, R239, !P1 ;  /* 0x000000ef1600720c */ /* 0x000fe40004fc6670 */
[----:B------:R-:W-:Y:S02]  /*1bba0*/  ISETP.GE.AND P1, PT, R17, R235, PT ;  /* 0x000000eb1100720c */ /* 0x000fe40003f26270 */
[----:B------:R-:W-:Y:S02]  /*1bbb0*/  FSEL R230, R78, -INF , !P6 ;  /* 0xff8000004ee67808 */ /* 0x000fe40007000000 */
[----:B------:R-:W-:Y:S02]  /*1bbc0*/  FSEL R237, R233, -INF , !P3 ;  /* 0xff800000e9ed7808 */ /* 0x000fe40005800000 */
[----:B------:R-:W-:Y:S02]  /*1bbd0*/  ISETP.GE.OR P3, PT, R17, R239, !P1 ;  /* 0x000000ef1100720c */ /* 0x000fe40004f66670 */
[----:B------:R-:W-:Y:S02]  /*1bbe0*/  ISETP.GE.AND P1, PT, R13, R235, PT ;  /* 0x000000eb0d00720c */ /* 0x000fe40003f26270 */
[----:B------:R-:W-:Y:S02]  /*1bbf0*/  FSEL R229, R79, -INF , !P3 ;  /* 0xff8000004fe57808 */ /* 0x000fe40005800000 */
[----:B------:R-:W-:Y:S02]  /*1bc00*/  ISETP.GE.OR P4, PT, R13, R239, !P1 ;  /* 0x000000ef0d00720c */ /* 0x000fe40004f86670 */
[C---:B------:R-:W-:Y:S02]  /*1bc10*/  ISETP.GE.AND P1, PT, R10.reuse, R235, PT ;  /* 0x000000eb0a00720c */ /* 0x040fe40003f26270 */
        /* <DEDUP_REMOVED lines=8> */
[----:B------:R-:W-:Y:S02]  /*1bca0*/  @P1 LOP3.LUT R234, R234, 0x8, RZ, 0xfc, !PT ;  /* 0x00000008eaea1812 */ /* 0x000fe400078efcff */
[C---:B------:R-:W-:Y:S02]  /*1bcb0*/  ISETP.GE.AND P1, PT, R9.reuse, R235, PT ;  /* 0x000000eb0900720c */ /* 0x040fe40003f26270 */
[----:B------:R-:W-:Y:S02]  /*1bcc0*/  LOP3.LUT R234, R234, 0xfffffffb, RZ, 0xc0, !PT ;  /* 0xfffffffbeaea7812 */ /* 0x000fe400078ec0ff */
        /* <DEDUP_REMOVED lines=9> */
[----:B------:R-:W-:Y:S02]  /*1bd60*/  FMNMX.FTZ R10, R249, R10, !PT ;  /* 0x0000000af90a7209 */ /* 0x000fe40007810000 */
[----:B------:R-:W-:Y:S02]  /*1bd70*/  ISETP.GE.OR P1, PT, R8, R239, !P1 ;  /* 0x000000ef0800720c */ /* 0x000fe40004f26670 */
[----:B------:R-:W-:Y:S02]  /*1bd80*/  FMNMX.FTZ R8, R52, R9, !PT ;  /* 0x0000000934087209 */ /* 0x000fe40007810000 */
[----:B------:R-:W-:Y:S02]  /*1bd90*/  FMNMX.FTZ R10, R101, R10, !PT ;  /* 0x0000000a650a7209 */ /* 0x000fe40007810000 */
[----:B------:R-:W-:Y:S02]  /*1bda0*/  FMNMX.FTZ R8, R207, R8, !PT ;  /* 0x00000008cf087209 */ /* 0x000fe40007810000 */
[----:B------:R-:W-:Y:S02]  /*1bdb0*/  LOP3.LUT R234, R234, 0xfffffffd, RZ, 0xc0, !PT ;  /* 0xfffffffdeaea7812 */ /* 0x000fe400078ec0ff */
[----:B------:R-:W-:Y:S02]  /*1bdc0*/  FMNMX.FTZ R8, R102, R8, !PT ;  /* 0x0000000866087209 */ /* 0x000fe40007810000 */
[----:B------:R-:W-:Y:S02]  /*1bdd0*/  FMNMX.FTZ R9, R49, R10, !PT ;  /* 0x0000000a31097209 */ /* 0x000fe40007810000 */
[----:B------:R-:W-:Y:S02]  /*1bde0*/  FMNMX.FTZ R8, R128, R8, !PT ;  /* 0x0000000880087209 */ /* 0x000fe40007810000 */
[----:B------:R-:W-:Y:S02]  /*1bdf0*/  @P1 LOP3.LUT R234, R234, 0x2, RZ, 0xfc, !PT ;  /* 0x00000002eaea1812 */ /* 0x000fe400078efcff */
        /* <DEDUP_REMOVED lines=15> */
[----:B-1----:R-:W3:Y:S01]  /*1bef0*/  LDL.LU R251, [R1+0x50] ;  /* 0x0000500001fb7983 */ /* 0x002ee20000300800 */
[----:B------:R-:W-:Y:S02]  /*1bf00*/  ISETP.GE.OR P3, PT, R6, R239, !P0 ;  /* 0x000000ef0600720c */ /* 0x000fe40004766670 */
[----:B------:R-:W-:Y:S01]  /*1bf10*/  FMNMX.FTZ R6, R36, R7, !PT ;  /* 0x0000000724067209 */ /* 0x000fe20007810000 */
[----:B------:R-:W4:Y:S01]  /*1bf20*/  LDL.LU R127, [R1+0x40] ;  /* 0x00004000017f7983 */ /* 0x000f220000300800 */
        /* <DEDUP_REMOVED lines=30> */
[----:B------:R-:W-:Y:S02]  /*1c110*/  FMNMX.FTZ R7, R103, R7, !PT ;  /* 0x0000000767077209 */ /* 0x000fe40007810000 */
[----:B------:R-:W-:Y:S02]  /*1c120*/  FMNMX.FTZ R6, R97, R6, !PT ;  /* 0x0000000661067209 */ /* 0x000fe40007810000 */
[C---:B------:R-:W-:Y:S02]  /*1c130*/  ISETP.GE.OR P0, PT, R5.reuse, R240, !P0 ;  /* 0x000000f00500720c */ /* 0x040fe40004706670 */
[----:B------:R-:W-:Y:S02]  /*1c140*/  FMNMX.FTZ R8, R210, R8, !PT ;  /* 0x00000008d2087209 */ /* 0x000fe40007810000 */
[----:B------:R-:W-:Y:S02]  /*1c150*/  FMNMX.FTZ R73, R112, R73, !PT ;  /* 0x0000004970497209 */ /* 0x000fe40007810000 */
[----:B------:R-:W-:Y:S02]  /*1c160*/  FMNMX.FTZ R6, R20, R6, !PT ;  /* 0x0000000614067209 */ /* 0x000fe40007810000 */
[----:B------:R-:W-:Y:S02]  /*1c170*/  FMNMX.FTZ R7, R26, R7, !PT ;  /* 0x000000071a077209 */ /* 0x000fe40007810000 */
[----:B------:R-:W-:Y:S02]  /*1c180*/  FSEL R41, R44, -INF , !P0 ;  /* 0xff8000002c297808 */ /* 0x000fe40004000000 */
[----:B------:R-:W-:Y:S02]  /*1c190*/  ISETP.GE.AND P0, PT, R5, R235, PT ;  /* 0x000000eb0500720c */ /* 0x000fe40003f06270 */
[----:B------:R-:W-:Y:S02]  /*1c1a0*/  FMNMX.FTZ R8, R208, R8, !PT ;  /* 0x00000008d0087209 */ /* 0x000fe40007810000 */
[----:B------:R-:W-:Y:S02]  /*1c1b0*/  FMNMX.FTZ R73, R99, R73, !PT ;  /* 0x0000004963497209 */ /* 0x000fe40007810000 */
[----:B------:R-:W-:Y:S02]  /*1c1c0*/  FMNMX.FTZ R7, R54, R7, !PT ;  /* 0x0000000736077209 */ /* 0x000fe40007810000 */
[----:B------:R-:W-:Y:S02]  /*1c1d0*/  ISETP.GE.OR P6, PT, R5, R239, !P0 ;  /* 0x000000ef0500720c */ /* 0x000fe400047c6670 */
[----:B------:R-:W-:Y:S02]  /*1c1e0*/  FMNMX.FTZ R5, R50, R6, !PT ;  /* 0x0000000632057209 */ /* 0x000fe40007810000 */
[----:B------:R-:W-:Y:S02]  /*1c1f0*/  FMNMX.FTZ R72, R206, R8, !PT ;  /* 0x00000008ce487209 */ /* 0x000fe40007810000 */
[----:B------:R-:W-:Y:S01]  /*1c200*/  FMNMX.FTZ R6, R19, R7, !PT ;  /* 0x0000000713067209 */ /* 0x000fe20007810000 */
[----:B------:R-:W1:Y:S01]  /*1c210*/  SHFL.BFLY PT, R8, R73, 0x2, 0x1f ;  /* 0x0c401f0049087f89 */ /* 0x000e6200000e0000 */
[C---:B------:R-:W-:Y:S02]  /*1c220*/  ISETP.GE.AND P0, PT, R4.reuse, R236, PT ;  /* 0x000000ec0400720c */ /* 0x040fe40003f06270 */
[----:B------:R-:W-:Y:S02]  /*1c230*/  FMNMX.FTZ R6, R61, R6, !PT ;  /* 0x000000063d067209 */ /* 0x000fe40007810000 */
[----:B------:R-:W-:Y:S02]  /*1c240*/  ISETP.GE.OR P0, PT, R4, R240, !P0 ;  /* 0x000000f00400720c */ /* 0x000fe40004706670 */
[----:B------:R-:W-:Y:S02]  /*1c250*/  LOP3.LUT P1, RZ, R234, 0x8, RZ, 0xc0, !PT ;  /* 0x00000008eaff7812 */ /* 0x000fe4000782c0ff */
[----:B------:R-:W-:Y:S02]  /*1c260*/  FSEL R207, R120, -INF , !P0 ;  /* 0xff80000078cf7808 */ /* 0x000fe40004000000 */
[C---:B------:R-:W-:Y:S02]  /*1c270*/  ISETP.GE.AND P0, PT, R2.reuse, R236, PT ;  /* 0x000000ec0200720c */ /* 0x040fe40003f06270 */
[----:B------:R-:W-:Y:S02]  /*1c280*/  FSEL R108, R63, -INF , !P1 ;  /* 0xff8000003f6c7808 */ /* 0x000fe40004800000 */
[----:B------:R-:W-:Y:S02]  /*1c290*/  ISETP.GE.OR P0, PT, R2, R240, !P0 ;  /* 0x000000f00200720c */ /* 0x000fe40004706670 */
[-C--:B------:R-:W-:Y:S02]  /*1c2a0*/  ISETP.GE.AND P1, PT, R4, R235.reuse, PT ;  /* 0x000000eb0400720c */ /* 0x080fe40003f26270 */
[----:B------:R-:W-:Y:S02]  /*1c2b0*/  FSEL R200, R121, -INF , !P0 ;  /* 0xff80000079c87808 */ /* 0x000fe40004000000 */
[-C--:B------:R-:W-:Y:S02]  /*1c2c0*/  ISETP.GE.AND P0, PT, R2, R235.reuse, PT ;  /* 0x000000eb0200720c */ /* 0x080fe40003f06270 */
[----:B--2---:R-:W-:Y:S02]  /*1c2d0*/  FSEL R242, R243, -INF , !P2 ;  /* 0xff800000f3f27808 */ /* 0x004fe40005000000 */
[----:B------:R-:W-:Y:S02]  /*1c2e0*/  ISETP.GE.AND P2, PT, R15, R235, PT ;  /* 0x000000eb0f00720c */ /* 0x000fe40003f46270 */
[----:B-1----:R-:W-:Y:S02]  /*1c2f0*/  FMNMX.FTZ R73, R73, R8, !PT ;  /* 0x0000000849497209 */ /* 0x002fe40007810000 */
[-C--:B------:R-:W-:Y:S02]  /*1c300*/  ISETP.GE.OR P2, PT, R15, R239.reuse, !P2 ;  /* 0x000000ef0f00720c */ /* 0x080fe40005746670 */
[----:B------:R-:W-:Y:S02]  /*1c310*/  FSEL R10, R56, -INF , !P4 ;  /* 0xff800000380a7808 */ /* 0x000fe40006000000 */
[----:B------:R-:W-:Y:S02]  /*1c320*/  ISETP.GE.OR P4, PT, R4, R239, !P1 ;  /* 0x000000ef0400720c */ /* 0x000fe40004f86670 */
[----:B------:R-:W-:Y:S01]  /*1c330*/  FSEL R25, R47, -INF , !P2 ;  /* 0xff8000002f197808 */ /* 0x000fe20005000000 */
[----:B------:R-:W-:Y:S01]  /*1c340*/  IMAD.MOV.U32 R120, RZ, RZ, R10 ;  /* 0x000000ffff787224 */ /* 0x000fe200078e000a */
[C---:B------:R-:W-:Y:S02]  /*1c350*/  LOP3.LUT P2, RZ, R234.reuse, 0x4, RZ, 0xc0, !PT ;  /* 0x00000004eaff7812 */ /* 0x040fe4000784c0ff */
[----:B------:R-:W-:Y:S02]  /*1c360*/  LOP3.LUT P1, RZ, R234, 0x2, RZ, 0xc0, !PT ;  /* 0x00000002eaff7812 */ /* 0x000fe4000782c0ff */
[----:B------:R-:W-:Y:S02]  /*1c370*/  FMNMX.FTZ R72, R205, R72, !PT ;  /* 0x00000048cd487209 */ /* 0x000fe40007810000 */
[----:B------:R-:W-:Y:S02]  /*1c380*/  FSEL R56, R58, -INF , !P1 ;  /* 0xff8000003a387808 */ /* 0x000fe40004800000 */
[----:B------:R-:W-:Y:S02]  /*1c390*/  FSEL R47, R62, -INF , !P5 ;  /* 0xff8000003e2f7808 */ /* 0x000fe40006800000 */
[----:B------:R-:W-:Y:S02]  /*1c3a0*/  FSEL R59, R59, -INF , !P3 ;  /* 0xff8000003b3b7808 */ /* 0x000fe40005800000 */
[----:B------:R-:W-:Y:S02]  /*1c3b0*/  FMNMX.FTZ R72, R204, R72, !PT ;  /* 0x00000048cc487209 */ /* 0x000fe40007810000 */
[----:B------:R-:W-:Y:S02]  /*1c3c0*/  FSEL R57, R60, -INF , !P6 ;  /* 0xff8000003c397808 */ /* 0x000fe40007000000 */
[----:B------:R-:W-:Y:S02]  /*1c3d0*/  FMNMX.FTZ R72, R203, R72, !PT ;  /* 0x00000048cb487209 */ /* 0x000fe40007810000 */
[----:B------:R-:W-:Y:S02]  /*1c3e0*/  ISETP.GE.AND P1, PT, R11, R235, PT ;  /* 0x000000eb0b00720c */ /* 0x000fe40003f26270 */
[----:B------:R-:W-:Y:S02]  /*1c3f0*/  FMNMX.FTZ R72, R202, R72, !PT ;  /* 0x00000048ca487209 */ /* 0x000fe40007810000 */
[----:B------:R-:W-:Y:S02]  /*1c400*/  FSEL R48, R48, -INF , !P4 ;  /* 0xff80000030307808 */ /* 0x000fe40006000000 */
[----:B------:R-:W-:Y:S02]  /*1c410*/  FMNMX.FTZ R72, R201, R72, !PT ;  /* 0x00000048c9487209 */ /* 0x000fe40007810000 */
[----:B------:R-:W-:Y:S02]  /*1c420*/  ISETP.GE.OR P1, PT, R11, R239, !P1 ;  /* 0x000000ef0b00720c */ /* 0x000fe40004f26670 */
[----:B------:R-:W-:Y:S02]  /*1c430*/  FMNMX.FTZ R72, R114, R72, !PT ;  /* 0x0000004872487209 */ /* 0x000fe40007810000 */
[----:B------:R-:W-:Y:S02]  /*1c440*/  LOP3.LUT P5, RZ, R234, 0x80000, RZ, 0xc0, !PT ;  /* 0x00080000eaff7812 */ /* 0x000fe400078ac0ff */
[----:B---3--:R-:W-:Y:S04]  /*1c450*/  FMNMX.FTZ R5, R251, R5, !PT ;  /* 0x00000005fb057209 */ /* 0x008fe80007810000 */
[----:B------:R-:W-:Y:S02]  /*1c460*/  FMNMX.FTZ R7, R83, R5, !PT ;  /* 0x0000000553077209 */ /* 0x000fe40007810000 */
[----:B------:R-:W-:Y:S02]  /*1c470*/  FMNMX.FTZ R5, R226, R6, !PT ;  /* 0x00000006e2057209 */ /* 0x000fe40007810000 */
[----:B------:R-:W-:Y:S01]  /*1c480*/  FMNMX.FTZ R7, R18, R7, !PT ;  /* 0x0000000712077209 */ /* 0x000fe20007810000 */
[----:B------:R-:W-:Y:S01]  /*1c490*/  SHFL.BFLY PT, R6, R72, 0x2, 0x1f ;  /* 0x0c401f0048067f89 */ /* 0x000fe200000e0000 */
[----:B------:R-:W-:Y:S02]  /*1c4a0*/  FMNMX.FTZ R71, R225, R5, !PT ;  /* 0x00000005e1477209 */ /* 0x000fe40007810000 */
[----:B------:R-:W-:Y:S02]  /*1c4b0*/  FMNMX.FTZ R5, R241, R7, !PT ;  /* 0x00000007f1057209 */ /* 0x000fe40007810000 */
[----:B----4-:R-:W-:Y:S02]  /*1c4c0*/  FSEL R117, R127, -INF , !P2 ;  /* 0xff8000007f757808 */ /* 0x010fe40005000000 */
[----:B------:R-:W-:Y:S01]  /*1c4d0*/  FMNMX.FTZ R5, R237, R5, !PT ;  /* 0x00000005ed057209 */ /* 0x000fe20007810000 */
[----:B------:R-:W1:Y:S01]  /*1c4e0*/  SHFL.BFLY PT, R7, R73, 0x1, 0x1f ;  /* 0x0c201f0049077f89 */ /* 0x000e6200000e0000 */
[----:B------:R-:W-:Y:S02]  /*1c4f0*/  ISETP.GE.OR P2, PT, R2, R239, !P0 ;  /* 0x000000ef0200720c */ /* 0x000fe40004746670 */
[----:B------:R-:W-:Y:S02]  /*1c500*/  FMNMX.FTZ R5, R242, R5, !PT ;  /* 0x00000005f2057209 */ /* 0x000fe40007810000 */
[----:B------:R-:W-:Y:S02]  /*1c510*/  ISETP.GE.AND P0, PT, R11, R236, PT ;  /* 0x000000ec0b00720c */ /* 0x000fe40003f06270 */
[----:B------:R-:W-:Y:S02]  /*1c520*/  FMNMX.FTZ R5, R55, R5, !PT ;  /* 0x0000000537057209 */ /* 0x000fe40007810000 */
[----:B------:R-:W-:Y:S02]  /*1c530*/  ISETP.GE.OR P0, PT, R11, R240, !P0 ;  /* 0x000000f00b00720c */ /* 0x000fe40004706670 */
[----:B------:R-:W-:Y:S02]  /*1c540*/  FMNMX.FTZ R5, R231, R5, !PT ;  /* 0x00000005e7057209 */ /* 0x000fe40007810000 */
[----:B------:R-:W-:Y:S02]  /*1c550*/  FSEL R128, R124, -INF , !P0 ;  /* 0xff8000007c807808 */ /* 0x000fe40004000000 */
[----:B------:R-:W-:Y:S02]  /*1c560*/  FMNMX.FTZ R4, R230, R5, !PT ;  /* 0x00000005e6047209 */ /* 0x000fe40007810000 */
[C---:B------:R-:W-:Y:S02]  /*1c570*/  ISETP.GE.AND P0, PT, R0.reuse, R236, PT ;  /* 0x000000ec0000720c */ /* 0x040fe40003f06270 */
[----:B------:R-:W-:Y:S02]  /*1c580*/  FMNMX.FTZ R2, R229, R4, !PT ;  /* 0x00000004e5027209 */ /* 0x000fe40007810000 */
[----:B------:R-:W-:Y:S02]  /*1c590*/  ISETP.GE.OR P0, PT, R0, R240, !P0 ;  /* 0x000000f00000720c */ /* 0x000fe40004706670 */
[----:B------:R-:W-:Y:S02]  /*1c5a0*/  FMNMX.FTZ R2, R25, R2, !PT ;  /* 0x0000000219027209 */ /* 0x000fe40007810000 */
[----:B-1----:R-:W-:Y:S02]  /*1c5b0*/  FMNMX.FTZ R73, R73, R7, !PT ;  /* 0x0000000749497209 */ /* 0x002fe40007810000 */
[----:B------:R-:W-:Y:S02]  /*1c5c0*/  FMNMX.FTZ R2, R120, R2, !PT ;  /* 0x0000000278027209 */ /* 0x000fe40007810000 */
[----:B------:R-:W-:Y:S01]  /*1c5d0*/  FMNMX.FTZ R71, R224, R71, !PT ;  /* 0x00000047e0477209 */ /* 0x000fe20007810000 */
[C---:B------:R-:W-:Y:S01]  /*1c5e0*/  FMUL.FTZ R84, R73.reuse, c[0x0][0x23c] ;  /* 0x00008f0049547a20 */ /* 0x040fe20000410000 */
[----:B------:R-:W-:Y:S02]  /*1c5f0*/  FMNMX.FTZ R2, R108, R2, !PT ;  /* 0x000000026c027209 */ /* 0x000fe40007810000 */
[----:B------:R-:W-:Y:S02]  /*1c600*/  FSETP.NEU.FTZ.AND P3, PT, R73, -INF , PT ;  /* 0xff8000004900780b */ /* 0x000fe40003f7d000 */
[----:B------:R-:W-:Y:S02]  /*1c610*/  FMNMX.FTZ R2, R117, R2, !PT ;  /* 0x0000000275027209 */ /* 0x000fe40007810000 */
[----:B------:R-:W-:Y:S02]  /*1c620*/  FSEL R84, R84, RZ, P3 ;  /* 0x000000ff54547208 */ /* 0x000fe40001800000 */
[----:B------:R-:W-:Y:S02]  /*1c630*/  FMNMX.FTZ R2, R56, R2, !PT ;  /* 0x0000000238027209 */ /* 0x000fe40007810000 */
[----:B------:R-:W-:Y:S01]  /*1c640*/  FSEL R127, R125, -INF , !P0 ;  /* 0xff8000007d7f7808 */ /* 0x000fe20004000000 */
[--C-:B------:R-:W-:Y:S01]  /*1c650*/  FFMA.FTZ R101, R101, c[0x0][0x23c], -R84.reuse ;  /* 0x00008f0065657a23 */ /* 0x100fe20000010854 */
[----:B------:R-:W-:Y:S01]  /*1c660*/  FMNMX.FTZ R2, R47, R2, !PT ;  /* 0x000000022f027209 */ /* 0x000fe20007810000 */
[--C-:B------:R-:W-:Y:S01]  /*1c670*/  FFMA.FTZ R126, R126, c[0x0][0x23c], -R84.reuse ;  /* 0x00008f007e7e7a23 */ /* 0x100fe20000010854 */
[C---:B------:R-:W-:Y:S01]  /*1c680*/  ISETP.GE.AND P0, PT, R0.reuse, R235, PT ;  /* 0x000000eb0000720c */ /* 0x040fe20003f06270 */
[--C-:B------:R-:W-:Y:S01]  /*1c690*/  FFMA.FTZ R131, R131, c[0x0][0x23c], -R84.reuse ;  /* 0x00008f0083837a23 */ /* 0x100fe20000010854 */
[----:B------:R-:W-:Y:S01]  /*1c6a0*/  FMNMX.FTZ R2, R59, R2, !PT ;  /* 0x000000023b027209 */ /* 0x000fe20007810000 */
[--C-:B------:R-:W-:Y:S01]  /*1c6b0*/  FFMA.FTZ R209, R209, c[0x0][0x23c], -R84.reuse ;  /* 0x00008f00d1d17a23 */ /* 0x100fe20000010854 */
[----:B------:R-:W-:Y:S02]  /*1c6c0*/  ISETP.GE.OR P0, PT, R0, R239, !P0 ;  /* 0x000000ef0000720c */ /* 0x000fe40004706670 */
[----:B------:R-:W-:Y:S01]  /*1c6d0*/  FMNMX.FTZ R0, R57, R2, !PT ;  /* 0x0000000239007209 */ /* 0x000fe20007810000 */
[--C-:B------:R-:W-:Y:S01]  /*1c6e0*/  FFMA.FTZ R2, R27, c[0x0][0x23c], -R84.reuse ;  /* 0x00008f001b027a23 */ /* 0x100fe20000010854 */
[----:B------:R-:W-:Y:S02]  /*1c6f0*/  FMNMX.FTZ R71, R223, R71, !PT ;  /* 0x00000047df477209 */ /* 0x000fe40007810000 */
[----:B------:R-:W-:Y:S01]  /*1c700*/  FMNMX.FTZ R72, R72, R6, !PT ;  /* 0x0000000648487209 */ /* 0x000fe20007810000 */
[----:B------:R1:W-:Y:S01]  /*1c710*/  MUFU.EX2 R85, R2 ;  /* 0x0000000200557308 */ /* 0x0003e20000000800 */
[----:B------:R-:W-:Y:S02]  /*1c720*/  FMNMX.FTZ R71, R43, R71, !PT ;  /* 0x000000472b477209 */ /* 0x000fe40007810000 */
[----:B------:R-:W-:Y:S01]  /*1c730*/  FSEL R227, R123, -INF , !P2 ;  /* 0xff8000007be37808 */ /* 0x000fe20005000000 */
[----:B------:R-:W2:Y:S01]  /*1c740*/  SHFL.BFLY PT, R4, R72, 0x1, 0x1f ;  /* 0x0c201f0048047f89 */ /* 0x000ea200000e0000 */
[----:B------:R-:W-:Y:S02]  /*1c750*/  FMNMX.FTZ R71, R221, R71, !PT ;  /* 0x00000047dd477209 */ /* 0x000fe40007810000 */
[----:B------:R-:W-:Y:S02]  /*1c760*/  FSEL R226, R46, -INF , !P1 ;  /* 0xff8000002ee27808 */ /* 0x000fe40004800000 */
        /* <DEDUP_REMOVED lines=8> */
[--C-:B-1----:R-:W-:Y:S01]  /*1c7f0*/  FFMA.FTZ R2, R29, c[0x0][0x23c], -R84.reuse ;  /* 0x00008f001d027a23 */ /* 0x102fe20000010854 */
[----:B------:R-:W-:Y:S02]  /*1c800*/  FMNMX.FTZ R71, R41, R71, !PT ;  /* 0x0000004729477209 */ /* 0x000fe40007810000 */
[----:B------:R-:W-:Y:S01]  /*1c810*/  FMNMX.FTZ R0, R74, R0, !PT ;  /* 0x000000004a007209 */ /* 0x000fe20007810000 */
[----:B------:R-:W1:Y:S01]  /*1c820*/  MUFU.EX2 R124, R2 ;  /* 0x00000002007c7308 */ /* 0x000e620000000800 */
[----:B------:R-:W-:Y:S02]  /*1c830*/  FMNMX.FTZ R71, R207, R71, !PT ;  /* 0x00000047cf477209 */ /* 0x000fe40007810000 */
[----:B--2---:R-:W-:Y:S02]  /*1c840*/  FMNMX.FTZ R72, R72, R4, !PT ;  /* 0x0000000448487209 */ /* 0x004fe40007810000 */
[----:B------:R-:W-:Y:S02]  /*1c850*/  FMNMX.FTZ R71, R200, R71, !PT ;  /* 0x00000047c8477209 */ /* 0x000fe40007810000 */
[C---:B------:R-:W-:Y:S01]  /*1c860*/  FSETP.NEU.FTZ.AND P2, PT, R72.reuse, -INF , PT ;  /* 0xff8000004800780b */ /* 0x040fe20003f5d000 */
[----:B------:R-:W-:Y:S01]  /*1c870*/  FMUL.FTZ R75, R72, c[0x0][0x23c] ;  /* 0x00008f00484b7a20 */ /* 0x000fe20000410000 */
[----:B------:R-:W-:Y:S04]  /*1c880*/  FMNMX.FTZ R71, R128, R71, !PT ;  /* 0x0000004780477209 */ /* 0x000fe80007810000 */
[----:B------:R-:W-:Y:S02]  /*1c890*/  FMNMX.FTZ R71, R127, R71, !PT ;  /* 0x000000477f477209 */ /* 0x000fe40007810000 */
[----:B------:R-:W-:Y:S03]  /*1c8a0*/  FSEL R75, R75, RZ, P2 ;  /* 0x000000ff4b4b7208 */ /* 0x000fe60001000000 */
[----:B------:R-:W2:Y:S02]  /*1c8b0*/  SHFL.BFLY PT, R5, R71, 0x2, 0x1f ;  /* 0x0c401f0047057f89 */ /* 0x000ea400000e0000 */
[--C-:B------:R-:W-:Y:S02]  /*1c8c0*/  FFMA.FTZ R4, R28, c[0x0][0x23c], -R75.reuse ;  /* 0x00008f001c047a23 */ /* 0x100fe4000001084b */
[--C-:B------:R-:W-:Y:S02]  /*1c8d0*/  FFMA.FTZ R208, R208, c[0x0][0x23c], -R75.reuse ;  /* 0x00008f00d0d07a23 */ /* 0x100fe4000001084b */
[----:B------:R3:W-:Y:S01]  /*1c8e0*/  MUFU.EX2 R119, R4 ;  /* 0x0000000400777308 */ /* 0x0007e20000000800 */
[----:B-1----:R-:W-:Y:S01]  /*1c8f0*/  F2FP.BF16.PACK_AB R76, R124, R85 ;  /* 0x000000557c4c723e */ /* 0x002fe200000010ff */
[----:B------:R-:W1:Y:S01]  /*1c900*/  SHFL.BFLY PT, R2, R0, 0x2, 0x1f ;  /* 0x0c401f0000027f89 */ /* 0x000e6200000e0000 */
[----:B--2---:R-:W-:Y:S07]  /*1c910*/  FMNMX.FTZ R71, R71, R5, !PT ;  /* 0x0000000547477209 */ /* 0x004fee0007810000 */
[----:B------:R-:W2:Y:S01]  /*1c920*/  SHFL.BFLY PT, R5, R71, 0x1, 0x1f ;  /* 0x0c201f0047057f89 */ /* 0x000ea200000e0000 */
[--C-:B---3--:R-:W-:Y:S01]  /*1c930*/  FFMA.FTZ R4, R30, c[0x0][0x23c], -R75.reuse ;  /* 0x00008f001e047a23 */ /* 0x108fe2000001084b */
[----:B-1----:R-:W-:Y:S01]  /*1c940*/  FMNMX.FTZ R0, R0, R2, !PT ;  /* 0x0000000200007209 */ /* 0x002fe20007810000 */
[--C-:B------:R-:W-:Y:S02]  /*1c950*/  FFMA.FTZ R2, R34, c[0x0][0x23c], -R75.reuse ;  /* 0x00008f0022027a23 */ /* 0x100fe4000001084b */
[----:B------:R-:W1:Y:S10]  /*1c960*/  MUFU.EX2 R243, R4 ;  /* 0x0000000400f37308 */ /* 0x000e740000000800 */
[----:B------:R3:W-:Y:S01]  /*1c970*/  MUFU.EX2 R232, R2 ;  /* 0x0000000200e87308 */ /* 0x0007e20000000800 */
[----:B--2---:R-:W-:Y:S04]  /*1c980*/  FMNMX.FTZ R71, R71, R5, !PT ;  /* 0x0000000547477209 */ /* 0x004fe80007810000 */
[C---:B------:R-:W-:Y:S01]  /*1c990*/  FSETP.NEU.FTZ.AND P1, PT, R71.reuse, -INF , PT ;  /* 0xff8000004700780b */ /* 0x040fe20003f3d000 */
[----:B------:R-:W-:Y:S01]  /*1c9a0*/  FMUL.FTZ R92, R71, c[0x0][0x23c] ;  /* 0x00008f00475c7a20 */ /* 0x000fe20000410000 */
[----:B-1----:R-:W-:Y:S01]  /*1c9b0*/  F2FP.BF16.PACK_AB R77, R243, R119 ;  /* 0x00000077f34d723e */ /* 0x002fe200000010ff */
[----:B------:R-:W-:Y:S03]  /*1c9c0*/  FFMA.FTZ R4, R31, c[0x0][0x23c], -R84 ;  /* 0x00008f001f047a23 */ /* 0x000fe60000010854 */
[----:B------:R-:W-:Y:S01]  /*1c9d0*/  FSEL R92, R92, RZ, P1 ;  /* 0x000000ff5c5c7208 */ /* 0x000fe20000800000 */
[----:B------:R1:W-:Y:S04]  /*1c9e0*/  MUFU.EX2 R222, R4 ;  /* 0x0000000400de7308 */ /* 0x0003e80000000800 */
[--C-:B------:R-:W-:Y:S01]  /*1c9f0*/  FFMA.FTZ R207, R207, c[0x0][0x23c], -R92.reuse ;  /* 0x00008f00cfcf7a23 */ /* 0x100fe2000001085c */
[----:B---3--:R-:W2:Y:S01]  /*1ca00*/  SHFL.BFLY PT, R2, R0, 0x1, 0x1f ;  /* 0x0c201f0000027f89 */ /* 0x008ea200000e0000 */
[----:B------:R-:W-:Y:S02]  /*1ca10*/  FFMA.FTZ R200, R200, c[0x0][0x23c], -R92 ;  /* 0x00008f00c8c87a23 */ /* 0x000fe4000001085c */
[----:B-1----:R-:W-:Y:S04]  /*1ca20*/  FFMA.FTZ R4, R32, c[0x0][0x23c], -R84 ;  /* 0x00008f0020047a23 */ /* 0x002fe80000010854 */
[----:B------:R1:W3:Y:S01]  /*1ca30*/  MUFU.EX2 R118, R4 ;  /* 0x0000000400767308 */ /* 0x0002e20000000800 */
[----:B--2---:R-:W-:Y:S01]  /*1ca40*/  FMNMX.FTZ R70, R0, R2, !PT ;  /* 0x0000000200467209 */ /* 0x004fe20007810000 */
[----:B------:R-:W-:Y:S03]  /*1ca50*/  FFMA.FTZ R0, R36, c[0x0][0x23c], -R92 ;  /* 0x00008f0024007a23 */ /* 0x000fe6000001085c */
[C---:B------:R-:W-:Y:S01]  /*1ca60*/  FSETP.NEU.FTZ.AND P0, PT, R70.reuse, -INF , PT ;  /* 0xff8000004600780b */ /* 0x040fe20003f1d000 */
[----:B------:R-:W-:Y:S04]  /*1ca70*/  FMUL.FTZ R100, R70, c[0x0][0x23c] ;  /* 0x00008f0046647a20 */ /* 0x000fe80000410000 */
[----:B------:R2:W-:Y:S01]  /*1ca80*/  MUFU.EX2 R238, R0 ;  /* 0x0000000000ee7308 */ /* 0x0005e20000000800 */
[----:B------:R-:W-:Y:S05]  /*1ca90*/  FSEL R100, R100, RZ, P0 ;  /* 0x000000ff64647208 */ /* 0x000fea0000000000 */
[----:B------:R-:W-:Y:S02]  /*1caa0*/  FFMA.FTZ R2, R21, c[0x0][0x23c], -R100 ;  /* 0x00008f0015027a23 */ /* 0x000fe40000010864 */
[----:B------:R-:W4:Y:S02]  /*1cab0*/  LDSM.16.MT88.4 R20, [R216+0x8000] ;  /* 0x00800000d814783b */ /* 0x000f240000004200 */
[----:B------:R2:W-:Y:S01]  /*1cac0*/  MUFU.EX2 R233, R2 ;  /* 0x0000000200e97308 */ /* 0x0005e20000000800 */
[----:B-1----:R-:W-:Y:S01]  /*1cad0*/  FFMA.FTZ R4, R38, c[0x0][0x23c], -R75 ;  /* 0x00008f0026047a23 */ /* 0x002fe2000001084b */
[----:B---3--:R-:W-:Y:S08]  /*1cae0*/  F2FP.BF16.PACK_AB R78, R118, R222 ;  /* 0x000000de764e723e */ /* 0x008ff000000010ff */
[----:B------:R1:W3:Y:S01]  /*1caf0*/  MUFU.EX2 R104, R4 ;  /* 0x0000000400687308 */ /* 0x0002e20000000800 */
[--C-:B--2---:R-:W-:Y:S09]  /*1cb00*/  FFMA.FTZ R0, R37, c[0x0][0x23c], -R92.reuse ;  /* 0x00008f0025007a23 */ /* 0x104ff2000001085c */
[----:B------:R2:W2:Y:S01]  /*1cb10*/  MUFU.EX2 R105, R0 ;  /* 0x0000000000697308 */ /* 0x0004a20000000800 */
[----:B------:R-:W-:Y:S01]  /*1cb20*/  FSEL R2, R72, RZ, P2 ;  /* 0x000000ff48027208 */ /* 0x000fe20001000000 */
[----:B-1----:R-:W-:Y:S01]  /*1cb30*/  FFMA.FTZ R4, R33, c[0x0][0x23c], -R92 ;  /* 0x00008f0021047a23 */ /* 0x002fe2000001085c */
[----:B---3--:R-:W-:Y:S07]  /*1cb40*/  F2FP.BF16.PACK_AB R79, R104, R232 ;  /* 0x000000e8684f723e */ /* 0x008fee00000010ff */
[----:B------:R1:W-:Y:S01]  /*1cb50*/  MUFU.EX2 R115, R4 ;  /* 0x0000000400737308 */ /* 0x0003e20000000800 */
[----:B--2---:R-:W-:Y:S01]  /*1cb60*/  FFMA.FTZ R0, R39, c[0x0][0x23c], -R100 ;  /* 0x00008f0027007a23 */ /* 0x004fe20000010864 */
[----:B------:R-:W-:Y:S01]  /*1cb70*/  F2FP.BF16.PACK_AB R66, R105, R238 ;  /* 0x000000ee6942723e */ /* 0x000fe200000010ff */
[----:B------:R-:W2:Y:S07]  /*1cb80*/  LDSM.16.MT88.4 R36, [R219+0x8000] ;  /* 0x00800000db24783b */ /* 0x000eae0000004200 */
[----:B------:R3:W-:Y:S01]  /*1cb90*/  MUFU.EX2 R24, R0 ;  /* 0x0000000000187308 */ /* 0x0007e20000000800 */
[----:B-1----:R-:W-:Y:S09]  /*1cba0*/  FFMA.FTZ R4, R35, c[0x0][0x23c], -R92 ;  /* 0x00008f0023047a23 */ /* 0x002ff2000001085c */
[----:B------:R-:W1:Y:S01]  /*1cbb0*/  MUFU.EX2 R63, R4 ;  /* 0x00000004003f7308 */ /* 0x000e620000000800 */
[----:B---3--:R-:W-:Y:S09]  /*1cbc0*/  FFMA.FTZ R0, R16, c[0x0][0x23c], -R100 ;  /* 0x00008f0010007a23 */ /* 0x008ff20000010864 */
[----:B------:R3:W2:Y:S01]  /*1cbd0*/  MUFU.EX2 R42, R0 ;  /* 0x00000000002a7308 */ /* 0x0006a20000000800 */
[----:B-1----:R-:W-:Y:S02]  /*1cbe0*/  F2FP.BF16.PACK_AB R64, R63, R115 ;  /* 0x000000733f40723e */ /* 0x002fe400000010ff */
[----:B---3--:R-:W-:Y:S02]  /*1cbf0*/  FSEL R0, R73, RZ, P3 ;  /* 0x000000ff49007208 */ /* 0x008fe40001800000 */
[----:B--2---:R-:W-:Y:S03]  /*1cc00*/  F2FP.BF16.PACK_AB R65, R42, R24 ;  /* 0x000000182a41723e */ /* 0x004fe600000010ff */
[----:B------:R-:W-:Y:S04]  /*1cc10*/  FADD.FTZ R0, -R0, R3 ;  /* 0x0000000300007221 */ /* 0x000fe80000010100 */
[----:B------:R-:W-:Y:S04]  /*1cc20*/  FMUL.FTZ R0, R0, c[0x0][0x23c] ;  /* 0x00008f0000007a20 */ /* 0x000fe80000410000 */
[----:B------:R1:W2:Y:S02]  /*1cc30*/  MUFU.EX2 R3, R0 ;  /* 0x0000000000037308 */ /* 0x0002a40000000800 */
[----:B-1----:R-:W-:Y:S01]  /*1cc40*/  FADD.FTZ R0, -R2, R132 ;  /* 0x0000008402007221 */ /* 0x002fe20000010100 */
[----:B------:R-:W-:Y:S01]  /*1cc50*/  FSEL R2, R71, RZ, P1 ;  /* 0x000000ff47027208 */ /* 0x000fe20000800000 */
[C---:B--2---:R-:W-:Y:S02]  /*1cc60*/  FMUL.FTZ R4, R3.reuse, R140 ;  /* 0x0000008c03047220 */ /* 0x044fe40000410000 */
[----:B------:R-:W-:Y:S02]  /*1cc70*/  FMUL.FTZ R0, R0, c[0x0][0x23c] ;  /* 0x00008f0000007a20 */ /* 0x000fe40000410000 */
[C---:B------:R-:W-:Y:S02]  /*1cc80*/  FMUL.FTZ R5, R3.reuse, R141 ;  /* 0x0000008d03057220 */ /* 0x040fe40000410000 */
[C---:B------:R-:W-:Y:S01]  /*1cc90*/  FMUL.FTZ R16, R3.reuse, R144 ;  /* 0x0000009003107220 */ /* 0x040fe20000410000 */
[----:B------:R1:W2:Y:S01]  /*1cca0*/  MUFU.EX2 R69, R0 ;  /* 0x0000000000457308 */ /* 0x0002a20000000800 */
[C---:B------:R-:W-:Y:S01]  /*1ccb0*/  FMUL.FTZ R17, R3.reuse, R145 ;  /* 0x0000009103117220 */ /* 0x040fe20000410000 */
[----:B------:R-:W-:Y:S01]  /*1ccc0*/  MOV R145, R54 ;  /* 0x0000003600917202 */ /* 0x000fe20000000f00 */
[----:B------:R-:W-:Y:S02]  /*1ccd0*/  IMAD.MOV.U32 R144, RZ, RZ, R55 ;  /* 0x000000ffff907224 */ /* 0x000fe400078e0037 */
[C---:B------:R-:W-:Y:S02]  /*1cce0*/  FMUL.FTZ R32, R3.reuse, R160 ;  /* 0x000000a003207220 */ /* 0x040fe40000410000 */
[----:B------:R-:W-:Y:S02]  /*1ccf0*/  FMUL.FTZ R33, R3, R161 ;  /* 0x000000a103217220 */ /* 0x000fe40000410000 */
[----:B------:R-:W-:Y:S02]  /*1cd00*/  IMAD.MOV.U32 R161, RZ, RZ, R83 ;  /* 0x000000ffffa17224 */ /* 0x000fe400078e0053 */
[----:B------:R-:W-:Y:S02]  /*1cd10*/  IMAD.MOV.U32 R141, RZ, RZ, R56 ;  /* 0x000000ffff8d7224 */ /* 0x000fe400078e0038 */
[----:B------:R-:W-:Y:S02]  /*1cd20*/  IMAD.MOV.U32 R160, RZ, RZ, R102 ;  /* 0x000000ffffa07224 */ /* 0x000fe400078e0066 */
[----:B------:R-:W-:Y:S02]  /*1cd30*/  IMAD.MOV.U32 R132, RZ, RZ, R103 ;  /* 0x000000ffff847224 */ /* 0x000fe400078e0067 */
[--C-:B------:R-:W-:Y:S02]  /*1cd40*/  FFMA.FTZ R103, R250, c[0x0][0x23c], -R84.reuse ;  /* 0x00008f00fa677a23 */ /* 0x100fe40000010854 */
[----:B------:R-:W-:Y:S02]  /*1cd50*/  FFMA.FTZ R102, R249, c[0x0][0x23c], -R84 ;  /* 0x00008f00f9667a23 */ /* 0x000fe40000010854 */
[----:B-1----:R-:W-:Y:S01]  /*1cd60*/  FADD.FTZ R0, -R2, R133 ;  /* 0x0000008502007221 */ /* 0x002fe20000010100 */
[----:B------:R-:W-:Y:S01]  /*1cd70*/  FSEL R2, R70, RZ, P0 ;  /* 0x000000ff46027208 */ /* 0x000fe20000000000 */
[C---:B--2---:R-:W-:Y:S01]  /*1cd80*/  FMUL.FTZ R6, R69.reuse, R142 ;  /* 0x0000008e45067220 */ /* 0x044fe20000410000 */
[----:B------:R-:W-:Y:S01]  /*1cd90*/  PLOP3.LUT P0, PT, PT, PT, UP0, 0x80, 0x0 ;  /* 0x000000000000781c */ /* 0x000fe20003f0f008 */
[----:B------:R-:W-:Y:S02]  /*1cda0*/  FMUL.FTZ R0, R0, c[0x0][0x23c] ;  /* 0x00008f0000007a20 */ /* 0x000fe40000410000 */
[C---:B------:R-:W-:Y:S02]  /*1cdb0*/  FMUL.FTZ R7, R69.reuse, R143 ;  /* 0x0000008f45077220 */ /* 0x040fe40000410000 */
[C---:B------:R-:W-:Y:S01]  /*1cdc0*/  FMUL.FTZ R18, R69.reuse, R146 ;  /* 0x0000009245127220 */ /* 0x040fe20000410000 */
[----:B------:R1:W2:Y:S01]  /*1cdd0*/  MUFU.EX2 R68, R0 ;  /* 0x0000000000447308 */ /* 0x0002a20000000800 */
[C---:B------:R-:W-:Y:S02]  /*1cde0*/  FMUL.FTZ R19, R69.reuse, R147 ;  /* 0x0000009345137220 */ /* 0x040fe40000410000 */
[C---:B------:R-:W-:Y:S01]  /*1cdf0*/  FMUL.FTZ R35, R69.reuse, R163 ;  /* 0x000000a345237220 */ /* 0x040fe20000410000 */
[-C--:B----4-:R-:W-:Y:S01]  /*1ce00*/  HMMA.16816.F32.BF16 R4, R76, R20.reuse, R4 ;  /* 0x000000144c04723c */ /* 0x090fe20000041804 */
[----:B------:R-:W-:Y:S02]  /*1ce10*/  IMAD.MOV.U32 R163, RZ, RZ, R52 ;  /* 0x000000ffffa37224 */ /* 0x000fe400078e0034 */
[----:B------:R-:W-:Y:S02]  /*1ce20*/  FMUL.FTZ R34, R69, R162 ;  /* 0x000000a245227220 */ /* 0x000fe40000410000 */
[----:B------:R-:W-:Y:S02]  /*1ce30*/  IMAD.MOV.U32 R162, RZ, RZ, R82 ;  /* 0x000000ffffa27224 */ /* 0x000fe400078e0052 */
[----:B------:R-:W-:Y:S02]  /*1ce40*/  IMAD.MOV.U32 R142, RZ, RZ, R81 ;  /* 0x000000ffff8e7224 */ /* 0x000fe400078e0051 */
[----:B------:R-:W-:Y:S03]  /*1ce50*/  IMAD.MOV.U32 R133, RZ, RZ, R48 ;  /* 0x000000ffff857224 */ /* 0x000fe600078e0030 */
[----:B------:R-:W-:Y:S02]  /*1ce60*/  FMUL.FTZ R48, R3, R176 ;  /* 0x000000b003307220 */ /* 0x000fe40000410000 */
[----:B------:R-:W-:Y:S02]  /*1ce70*/  IMAD.MOV.U32 R146, RZ, RZ, R61 ;  /* 0x000000ffff927224 */ /* 0x000fe400078e003d */
        /* <DEDUP_REMOVED lines=9> */
[C---:B------:R-:W-:Y:S02]  /*1cf10*/  FMUL.FTZ R28, R68.reuse, R164 ;  /* 0x000000a4441c7220 */ /* 0x040fe40000410000 */
[C---:B------:R-:W-:Y:S01]  /*1cf20*/  FMUL.FTZ R29, R68.reuse, R165 ;  /* 0x000000a5441d7220 */ /* 0x040fe20000410000 */
[----:B------:R-:W2:Y:S01]  /*1cf30*/  MUFU.EX2 R0, R0 ;  /* 0x0000000000007308 */ /* 0x000ea20000000800 */
[----:B------:R-:W-:Y:S02]  /*1cf40*/  IMAD.MOV.U32 R134, RZ, RZ, R41 ;  /* 0x000000ffff867224 */ /* 0x000fe400078e0029 */
[C---:B------:R-:W-:Y:S02]  /*1cf50*/  FMUL.FTZ R40, R68.reuse, R168 ;  /* 0x000000a844287220 */ /* 0x040fe40000410000 */
[C---:B------:R-:W-:Y:S02]  /*1cf60*/  FMUL.FTZ R41, R68.reuse, R169 ;  /* 0x000000a944297220 */ /* 0x040fe40000410000 */
[----:B------:R-:W-:Y:S02]  /*1cf70*/  IMAD.MOV.U32 R148, RZ, RZ, R45 ;  /* 0x000000ffff947224 */ /* 0x000fe400078e002d */
[----:B------:R-:W-:Y:S02]  /*1cf80*/  FMUL.FTZ R45, R68, R181 ;  /* 0x000000b5442d7220 */ /* 0x000fe40000410000 */
[----:B------:R-:W-:Y:S02]  /*1cf90*/  IMAD.MOV.U32 R149, RZ, RZ, R50 ;  /* 0x000000ffff957224 */ /* 0x000fe400078e0032 */
[----:B------:R-:W-:Y:S01]  /*1cfa0*/  FMUL.FTZ R50, R69, R178 ;  /* 0x000000b245327220 */ /* 0x000fe20000410000 */
[----:B-1----:R-:W-:Y:S01]  /*1cfb0*/  F2FP.BF16.PACK_AB R67, R44, R233 ;  /* 0x000000e92c43723e */ /* 0x002fe200000010ff */
[----:B------:R-:W-:Y:S02]  /*1cfc0*/  FFMA.FTZ R2, R88, c[0x0][0x23c], -R84 ;  /* 0x00008f0058027a23 */ /* 0x000fe40000010854 */
[----:B------:R-:W-:Y:S02]  /*1cfd0*/  IMAD.MOV.U32 R165, RZ, RZ, R59 ;  /* 0x000000ffffa57224 */ /* 0x000fe400078e003b */
[C---:B------:R-:W-:Y:S02]  /*1cfe0*/  FMUL.FTZ R56, R68.reuse, R184 ;  /* 0x000000b844387220 */ /* 0x040fe40000410000 */
[----:B------:R-:W-:Y:S02]  /*1cff0*/  IMAD.MOV.U32 R164, RZ, RZ, R63 ;  /* 0x000000ffffa47224 */ /* 0x000fe400078e003f */
[----:B------:R-:W-:Y:S02]  /*1d000*/  FMUL.FTZ R60, R68, R192 ;  /* 0x000000c0443c7220 */ /* 0x000fe40000410000 */
[C---:B--2---:R-:W-:Y:S02]  /*1d010*/  FMUL.FTZ R30, R0.reuse, R166 ;  /* 0x000000a6001e7220 */ /* 0x044fe40000410000 */
[----:B------:R-:W-:Y:S02]  /*1d020*/  IMAD.MOV.U32 R166, RZ, RZ, R120 ;  /* 0x000000ffffa67224 */ /* 0x000fe400078e0078 */
[C---:B------:R-:W-:Y:S01]  /*1d030*/  FMUL.FTZ R10, R0.reuse, R138 ;  /* 0x0000008a000a7220 */ /* 0x040fe20000410000 */
[----:B------:R1:W-:Y:S01]  /*1d040*/  MUFU.EX2 R120, R2 ;  /* 0x0000000200787308 */ /* 0x0003e20000000800 */
[C---:B------:R-:W-:Y:S02]  /*1d050*/  FMUL.FTZ R11, R0.reuse, R139 ;  /* 0x0000008b000b7220 */ /* 0x040fe40000410000 */
[C---:B------:R-:W-:Y:S02]  /*1d060*/  FMUL.FTZ R14, R0.reuse, R150 ;  /* 0x00000096000e7220 */ /* 0x040fe40000410000 */
[C---:B------:R-:W-:Y:S02]  /*1d070*/  FMUL.FTZ R15, R0.reuse, R151 ;  /* 0x00000097000f7220 */ /* 0x040fe40000410000 */
[C---:B------:R-:W-:Y:S01]  /*1d080*/  FMUL.FTZ R26, R0.reuse, R154 ;  /* 0x0000009a001a7220 */ /* 0x040fe20000410000 */
[C---:B------:R-:W-:Y:S01]  /*1d090*/  HMMA.16816.F32.BF16 R8, R64.reuse, R20, R8 ;  /* 0x000000144008723c */ /* 0x040fe20000041808 */
[C---:B------:R-:W-:Y:S02]  /*1d0a0*/  FMUL.FTZ R27, R0.reuse, R155 ;  /* 0x0000009b001b7220 */ /* 0x040fe40000410000 */
[----:B------:R-:W-:Y:S02]  /*1d0b0*/  FMUL.FTZ R31, R0, R167 ;  /* 0x000000a7001f7220 */ /* 0x000fe40000410000 */
[----:B------:R-:W-:Y:S02]  /*1d0c0*/  IMAD.MOV.U32 R151, RZ, RZ, R80 ;  /* 0x000000ffff977224 */ /* 0x000fe400078e0050 */
[C---:B------:R-:W-:Y:S01]  /*1d0d0*/  FMUL.FTZ R20, R3.reuse, R156 ;  /* 0x0000009c03147220 */ /* 0x040fe20000410000 */
[----:B------:R-:W-:Y:S01]  /*1d0e0*/  LDSM.16.MT88.4 R80, [R218+0x8000] ;  /* 0x00800000da50783b */ /* 0x000fe20000004200 */
[----:B------:R-:W-:Y:S01]  /*1d0f0*/  FMUL.FTZ R21, R3, R157 ;  /* 0x0000009d03157220 */ /* 0x000fe20000410000 */
[-C--:B------:R-:W-:Y:S02]  /*1d100*/  HMMA.16816.F32.BF16 R12, R64, R22.reuse, R12 ;  /* 0x00000016400c723c */ /* 0x080fe4000004180c */
[----:B------:R-:W-:Y:S02]  /*1d110*/  IMAD.MOV.U32 R157, RZ, RZ, R25 ;  /* 0x000000ffff9d7224 */ /* 0x000fe400078e0019 */
[----:B------:R-:W-:Y:S02]  /*1d120*/  FMUL.FTZ R25, R68, R153 ;  /* 0x0000009944197220 */ /* 0x000fe40000410000 */
[----:B-1----:R-:W-:Y:S02]  /*1d130*/  FFMA.FTZ R2, R90, c[0x0][0x23c], -R84 ;  /* 0x00008f005a027a23 */ /* 0x002fe40000010854 */
[----:B------:R-:W-:Y:S01]  /*1d140*/  IMAD.MOV.U32 R153, RZ, RZ, R42 ;  /* 0x000000ffff997224 */ /* 0x000fe200078e002a */
[C---:B------:R-:W-:Y:S01]  /*1d150*/  HMMA.16816.F32.BF16 R16, R76.reuse, R22, R16 ;  /* 0x000000164c10723c */ /* 0x040fe20000041810 */
[----:B------:R1:W-:Y:S02]  /*1d160*/  MUFU.EX2 R125, R2 ;  /* 0x00000002007d7308 */ /* 0x0003e40000000800 */
[----:B------:R-:W-:Y:S02]  /*1d170*/  IMAD.MOV.U32 R154, RZ, RZ, R43 ;  /* 0x000000ffff9a7224 */ /* 0x000fe400078e002b */
[----:B------:R-:W-:Y:S02]  /*1d180*/  FMUL.FTZ R42, R0, R170 ;  /* 0x000000aa002a7220 */ /* 0x000fe40000410000 */
[C---:B------:R-:W-:Y:S02]  /*1d190*/  FMUL.FTZ R22, R69.reuse, R158 ;  /* 0x0000009e45167220 */ /* 0x040fe40000410000 */
[----:B------:R-:W-:Y:S03]  /*1d1a0*/  FMUL.FTZ R23, R69, R159 ;  /* 0x0000009f45177220 */ /* 0x000fe60000410000 */
[----:B------:R-:W-:Y:S02]  /*1d1b0*/  IMAD.MOV.U32 R159, RZ, RZ, R24 ;  /* 0x000000ffff9f7224 */ /* 0x000fe400078e0018 */
[----:B------:R-:W-:Y:S02]  /*1d1c0*/  FMUL.FTZ R24, R68, R152 ;  /* 0x0000009844187220 */ /* 0x000fe40000410000 */
[----:B------:R-:W-:Y:S01]  /*1d1d0*/  IMAD.MOV.U32 R152, RZ, RZ, R53 ;  /* 0x000000ffff987224 */ /* 0x000fe200078e0035 */
[-C--:B------:R-:W-:Y:S01]  /*1d1e0*/  HMMA.16816.F32.BF16 R20, R76, R36.reuse, R20 ;  /* 0x000000244c14723c */ /* 0x080fe20000041814 */
[----:B------:R-:W-:Y:S01]  /*1d1f0*/  FMUL.FTZ R43, R0, R171 ;  /* 0x000000ab002b7220 */ /* 0x000fe20000410000 */
[----:B------:R-:W2:Y:S01]  /*1d200*/  LDSM.16.MT88.4 R52, [R217+0x8000] ;  /* 0x00800000d934783b */ /* 0x000ea20000004200 */
[----:B------:R-:W-:Y:S02]  /*1d210*/  IMAD.MOV.U32 R150, RZ, RZ, R47 ;  /* 0x000000ffff967224 */ /* 0x000fe400078e002f */
[----:B------:R-:W-:Y:S02]  /*1d220*/  IMAD.MOV.U32 R156, RZ, RZ, R44 ;  /* 0x000000ffff9c7224 */ /* 0x000fe400078e002c */
[----:B------:R-:W-:Y:S01]  /*1d230*/  FMUL.FTZ R44, R68, R180 ;  /* 0x000000b4442c7220 */ /* 0x000fe20000410000 */
[C---:B------:R-:W-:Y:S01]  /*1d240*/  HMMA.16816.F32.BF16 R24, R64.reuse, R36, R24 ;  /* 0x000000244018723c */ /* 0x040fe20000041818 */
[----:B-1----:R-:W-:Y:S03]  /*1d250*/  FFMA.FTZ R2, R94, c[0x0][0x23c], -R75 ;  /* 0x00008f005e027a23 */ /* 0x002fe6000001084b */
[C---:B------:R-:W-:Y:S01]  /*1d260*/  FMUL.FTZ R46, R0.reuse, R182 ;  /* 0x000000b6002e7220 */ /* 0x040fe20000410000 */
[----:B------:R1:W-:Y:S01]  /*1d270*/  MUFU.EX2 R121, R2 ;  /* 0x0000000200797308 */ /* 0x0003e20000000800 */
[----:B------:R-:W-:Y:S02]  /*1d280*/  FMUL.FTZ R47, R0, R183 ;  /* 0x000000b7002f7220 */ /* 0x000fe40000410000 */
[C---:B------:R-:W-:Y:S01]  /*1d290*/  FMUL.FTZ R36, R3.reuse, R172 ;  /* 0x000000ac03247220 */ /* 0x040fe20000410000 */
[-C--:B------:R-:W-:Y:S03]  /*1d2a0*/  HMMA.16816.F32.BF16 R28, R64, R38.reuse, R28 ;  /* 0x00000026401c723c */ /* 0x080fe6000004181c */
[C---:B------:R-:W-:Y:S02]  /*1d2b0*/  FMUL.FTZ R37, R3.reuse, R173 ;  /* 0x000000ad03257220 */ /* 0x040fe40000410000 */
[----:B------:R-:W-:Y:S02]  /*1d2c0*/  IMAD.MOV.U32 R155, RZ, RZ, R51 ;  /* 0x000000ffff9b7224 */ /* 0x000fe400078e0033 */
[----:B------:R-:W-:Y:S01]  /*1d2d0*/  IMAD.MOV.U32 R172, RZ, RZ, R49 ;  /* 0x000000ffffac7224 */ /* 0x000fe200078e0031 */
[C---:B------:R-:W-:Y:S01]  /*1d2e0*/  HMMA.16816.F32.BF16 R32, R76.reuse, R38, R32 ;  /* 0x000000264c20723c */ /* 0x040fe20000041820 */
[----:B------:R-:W-:Y:S03]  /*1d2f0*/  FMUL.FTZ R49, R3, R177 ;  /* 0x000000b103317220 */ /* 0x000fe60000410000 */
[C---:B------:R-:W-:Y:S02]  /*1d300*/  FMUL.FTZ R51, R69.reuse, R179 ;  /* 0x000000b345337220 */ /* 0x040fe40000410000 */
[----:B------:R-:W-:Y:S02]  /*1d310*/  IMAD.MOV.U32 R158, RZ, RZ, R57 ;  /* 0x000000ffff9e7224 */ /* 0x000fe400078e0039 */
[----:B------:R-:W-:Y:S04]  /*1d320*/  FMUL.FTZ R38, R69, R174 ;  /* 0x000000ae45267220 */ /* 0x000fe80000410000 */
[----:B-1----:R-:W-:Y:S02]  /*1d330*/  FFMA.FTZ R2, R95, c[0x0][0x23c], -R75 ;  /* 0x00008f005f027a23 */ /* 0x002fe4000001084b */
[----:B------:R-:W-:Y:S02]  /*1d340*/  FMUL.FTZ R39, R69, R175 ;  /* 0x000000af45277220 */ /* 0x000fe40000410000 */
[----:B------:R-:W-:Y:S01]  /*1d350*/  FMUL.FTZ R57, R68, R185 ;  /* 0x000000b944397220 */ /* 0x000fe20000410000 */
[----:B------:R1:W-:Y:S01]  /*1d360*/  MUFU.EX2 R138, R2 ;  /* 0x00000002008a7308 */ /* 0x0003e20000000800 */
[C---:B------:R-:W-:Y:S02]  /*1d370*/  FMUL.FTZ R58, R0.reuse, R186 ;  /* 0x000000ba003a7220 */ /* 0x040fe40000410000 */
[----:B------:R-:W-:Y:S01]  /*1d380*/  FMUL.FTZ R59, R0, R187 ;  /* 0x000000bb003b7220 */ /* 0x000fe20000410000 */
[-C--:B--2---:R-:W-:Y:S01]  /*1d390*/  HMMA.16816.F32.BF16 R36, R76, R52.reuse, R36 ;  /* 0x000000344c24723c */ /* 0x084fe20000041824 */
[----:B------:R-:W-:Y:S02]  /*1d3a0*/  FMUL.FTZ R61, R68, R193 ;  /* 0x000000c1443d7220 */ /* 0x000fe40000410000 */
[C---:B------:R-:W-:Y:S02]  /*1d3b0*/  FMUL.FTZ R62, R0.reuse, R194 ;  /* 0x000000c2003e7220 */ /* 0x040fe40000410000 */
[----:B------:R-:W-:Y:S02]  /*1d3c0*/  FMUL.FTZ R63, R0, R195 ;  /* 0x000000c3003f7220 */ /* 0x000fe40000410000 */
[----:B------:R-:W-:Y:S01]  /*1d3d0*/  IMAD.MOV.U32 R167, RZ, RZ, R104 ;  /* 0x000000ffffa77224 */ /* 0x000fe200078e0068 */
[C---:B------:R-:W-:Y:S01]  /*1d3e0*/  HMMA.16816.F32.BF16 R40, R64.reuse, R52, R40 ;  /* 0x000000344028723c */ /* 0x040fe20000041828 */
[----:B------:R-:W-:Y:S03]  /*1d3f0*/  IMAD.MOV.U32 R171, RZ, RZ, R162 ;  /* 0x000000ffffab7224 */ /* 0x000fe600078e00a2 */
[----:B------:R-:W-:Y:S02]  /*1d400*/  IMAD.MOV.U32 R168, RZ, RZ, R160 ;  /* 0x000000ffffa87224 */ /* 0x000fe400078e00a0 */
[----:B------:R-:W-:Y:S02]  /*1d410*/  IMAD.MOV.U32 R174, RZ, RZ, R167 ;  /* 0x000000ffffae7224 */ /* 0x000fe400078e00a7 */
[----:B------:R-:W-:Y:S01]  /*1d420*/  FMUL.FTZ R52, R3, R188 ;  /* 0x000000bc03347220 */ /* 0x000fe20000410000 */
[-C--:B------:R-:W-:Y:S03]  /*1d430*/  HMMA.16816.F32.BF16 R44, R64, R54.reuse, R44 ;  /* 0x00000036402c723c */ /* 0x080fe6000004182c */
[----:B-1----:R-:W-:Y:S02]  /*1d440*/  FFMA.FTZ R2, R109, c[0x0][0x23c], -R75 ;  /* 0x00008f006d027a23 */ /* 0x002fe4000001084b */
[----:B------:R-:W-:Y:S02]  /*1d450*/  FMUL.FTZ R53, R3, R189 ;  /* 0x000000bd03357220 */ /* 0x000fe40000410000 */
[----:B------:R-:W-:Y:S01]  /*1d460*/  FFMA.FTZ R109, R172, c[0x0][0x23c], -R84 ;  /* 0x00008f00ac6d7a23 */ /* 0x000fe20000010854 */
[----:B------:R1:W-:Y:S01]  /*1d470*/  MUFU.EX2 R139, R2 ;  /* 0x00000002008b7308 */ /* 0x0003e20000000800 */
[----:B------:R-:W-:Y:S01]  /*1d480*/  IMAD.MOV.U32 R173, RZ, RZ, R165 ;  /* 0x000000ffffad7224 */ /* 0x000fe200078e00a5 */
[C---:B------:R-:W-:Y:S02]  /*1d490*/  HMMA.16816.F32.BF16 R48, R76.reuse, R54, R48 ;  /* 0x000000364c30723c */ /* 0x040fe40000041830 */
[----:B------:R-:W-:Y:S02]  /*1d4a0*/  IMAD.MOV.U32 R172, RZ, RZ, R159 ;  /* 0x000000ffffac7224 */ /* 0x000fe400078e009f */
[----:B------:R-:W-:Y:S02]  /*1d4b0*/  IMAD.MOV.U32 R162, RZ, RZ, R157 ;  /* 0x000000ffffa27224 */ /* 0x000fe400078e009d */
[----:B------:R-:W-:Y:S02]  /*1d4c0*/  IMAD.MOV.U32 R160, RZ, RZ, R118 ;  /* 0x000000ffffa07224 */ /* 0x000fe400078e0076 */
[C---:B------:R-:W-:Y:S04]  /*1d4d0*/  FMUL.FTZ R54, R69.reuse, R190 ;  /* 0x000000be45367220 */ /* 0x040fe80000410000 */
[----:B------:R-:W-:Y:S02]  /*1d4e0*/  FMUL.FTZ R55, R69, R191 ;  /* 0x000000bf45377220 */ /* 0x000fe40000410000 */
[----:B------:R-:W-:Y:S02]  /*1d4f0*/  IMAD.MOV.U32 R167, RZ, RZ, R117 ;  /* 0x000000ffffa77224 */ /* 0x000fe400078e0075 */
[----:B------:R-:W-:Y:S02]  /*1d500*/  IMAD.MOV.U32 R165, RZ, RZ, R108 ;  /* 0x000000ffffa57224 */ /* 0x000fe400078e006c */
[----:B------:R-:W-:Y:S01]  /*1d510*/  IMAD.MOV.U32 R170, RZ, RZ, R163 ;  /* 0x000000ffffaa7224 */ /* 0x000fe200078e00a3 */
[-C--:B------:R-:W-:Y:S01]  /*1d520*/  HMMA.16816.F32.BF16 R52, R76, R80.reuse, R52 ;  /* 0x000000504c34723c */ /* 0x080fe20000041834 */
[--C-:B------:R-:W-:Y:S02]  /*1d530*/  FFMA.FTZ R108, R252, c[0x0][0x23c], -R84.reuse ;  /* 0x00008f00fc6c7a23 */ /* 0x100fe40000010854 */
[----:B-1----:R-:W-:Y:S02]  /*1d540*/  FFMA.FTZ R2, R110, c[0x0][0x23c], -R75 ;  /* 0x00008f006e027a23 */ /* 0x002fe4000001084b */
[--C-:B------:R-:W-:Y:S02]  /*1d550*/  FFMA.FTZ R179, R99, c[0x0][0x23c], -R84.reuse ;  /* 0x00008f0063b37a23 */ /* 0x100fe40000010854 */
[--C-:B------:R-:W-:Y:S01]  /*1d560*/  FFMA.FTZ R178, R112, c[0x0][0x23c], -R84.reuse ;  /* 0x00008f0070b27a23 */ /* 0x100fe20000010854 */
[----:B------:R1:W2:Y:S01]  /*1d570*/  MUFU.EX2 R147, R2 ;  /* 0x0000000200937308 */ /* 0x0002a20000000800 */
[--C-:B------:R-:W-:Y:S01]  /*1d580*/  FFMA.FTZ R95, R211, c[0x0][0x23c], -R84.reuse ;  /* 0x00008f00d35f7a23 */ /* 0x100fe20000010854 */
[C---:B------:R-:W-:Y:S02]  /*1d590*/  HMMA.16816.F32.BF16 R56, R64.reuse, R80, R56 ;  /* 0x000000504038723c */ /* 0x040fe40000041838 */
[--C-:B------:R-:W-:Y:S02]  /*1d5a0*/  FFMA.FTZ R94, R214, c[0x0][0x23c], -R84.reuse ;  /* 0x00008f00d65e7a23 */ /* 0x100fe40000010854 */
[----:B------:R-:W-:Y:S02]  /*1d5b0*/  FFMA.FTZ R104, R247, c[0x0][0x23c], -R84 ;  /* 0x00008f00f7687a23 */ /* 0x000fe40000010854 */
[----:B------:R-:W-:Y:S02]  /*1d5c0*/  IMAD.MOV.U32 R163, RZ, RZ, R161 ;  /* 0x000000ffffa37224 */ /* 0x000fe400078e00a1 */
[----:B------:R-:W-:Y:S01]  /*1d5d0*/  IMAD.MOV.U32 R175, RZ, RZ, R166 ;  /* 0x000000ffffaf7224 */ /* 0x000fe200078e00a6 */
[-C--:B------:R-:W-:Y:S01]  /*1d5e0*/  HMMA.16816.F32.BF16 R60, R64, R82.reuse, R60 ;  /* 0x00000052403c723c */ /* 0x080fe2000004183c */
[----:B------:R-:W-:Y:S02]  /*1d5f0*/  MUFU.EX2 R214, R102 ;  /* 0x0000006600d67308 */ /* 0x000fe40000000800 */
[--C-:B------:R-:W-:Y:S02]  /*1d600*/  FFMA.FTZ R110, R248, c[0x0][0x23c], -R84.reuse ;  /* 0x00008f00f86e7a23 */ /* 0x100fe40000010854 */
[--C-:B------:R-:W-:Y:S02]  /*1d610*/  FFMA.FTZ R118, R215, c[0x0][0x23c], -R84.reuse ;  /* 0x00008f00d7767a23 */ /* 0x100fe40000010854 */
[--C-:B------:R-:W-:Y:S02]  /*1d620*/  FFMA.FTZ R64, R106, c[0x0][0x23c], -R84.reuse ;  /* 0x00008f006a407a23 */ /* 0x100fe40000010854 */
[----:B------:R-:W-:Y:S02]  /*1d630*/  FFMA.FTZ R66, R107, c[0x0][0x23c], -R84 ;  /* 0x00008f006b427a23 */ /* 0x000fe40000010854 */
[----:B------:R3:W-:Y:S01]  /*1d640*/  MUFU.EX2 R140, R64 ;  /* 0x00000040008c7308 */ /* 0x0007e20000000800 */
[----:B------:R-:W-:Y:S02]  /*1d650*/  FMUL.FTZ R65, R3, R197 ;  /* 0x000000c503417220 */ /* 0x000fe40000410000 */
[----:B-1----:R-:W-:Y:S02]  /*1d660*/  FFMA.FTZ R2, R87, c[0x0][0x23c], -R92 ;  /* 0x00008f0057027a23 */ /* 0x002fe4000001085c */
[----:B------:R-:W-:Y:S02]  /*1d670*/  FMUL.FTZ R67, R69, R199 ;  /* 0x000000c745437220 */ /* 0x000fe40000410000 */
[--C-:B------:R-:W-:Y:S02]  /*1d680*/  FFMA.FTZ R117, R213, c[0x0][0x23c], -R84.reuse ;  /* 0x00008f00d5757a23 */ /* 0x100fe40000010854 */
[--C-:B------:R-:W-:Y:S01]  /*1d690*/  FFMA.FTZ R157, R130, c[0x0][0x23c], -R84.reuse ;  /* 0x00008f00829d7a23 */ /* 0x100fe20000010854 */
[----:B------:R1:W-:Y:S01]  /*1d6a0*/  MUFU.EX2 R123, R2 ;  /* 0x00000002007b7308 */ /* 0x0003e20000000800 */
[--C-:B------:R-:W-:Y:S02]  /*1d6b0*/  FFMA.FTZ R159, R129, c[0x0][0x23c], -R84.reuse ;  /* 0x00008f00819f7a23 */ /* 0x100fe40000010854 */
[--C-:B------:R-:W-:Y:S02]  /*1d6c0*/  FFMA.FTZ R161, R122, c[0x0][0x23c], -R84.reuse ;  /* 0x00008f007aa17a23 */ /* 0x100fe40000010854 */
[----:B------:R-:W-:Y:S02]  /*1d6d0*/  FFMA.FTZ R166, R116, c[0x0][0x23c], -R84 ;  /* 0x00008f0074a67a23 */ /* 0x000fe40000010854 */
[----:B------:R-:W-:Y:S02]  /*1d6e0*/  IMAD.MOV.U32 R187, RZ, RZ, R155 ;  /* 0x000000ffffbb7224 */ /* 0x000fe400078e009b */
[----:B------:R-:W-:Y:S01]  /*1d6f0*/  FFMA.FTZ R90, R171, c[0x0][0x23c], -R75 ;  /* 0x00008f00ab5a7a23 */ /* 0x000fe2000001084b */
[----:B------:R4:W2:Y:S01]  /*1d700*/  MUFU.EX2 R143, R66 ;  /* 0x00000042008f7308 */ /* 0x0008a20000000800 */
[----:B------:R-:W-:Y:S02]  /*1d710*/  IMAD.MOV.U32 R188, RZ, RZ, R163 ;  /* 0x000000ffffbc7224 */ /* 0x000fe400078e00a3 */
[----:B------:R-:W-:Y:S02]  /*1d720*/  IMAD.MOV.U32 R186, RZ, RZ, R152 ;  /* 0x000000ffffba7224 */ /* 0x000fe400078e0098 */
[----:B---3--:R-:W-:Y:S02]  /*1d730*/  FMUL.FTZ R64, R3, R196 ;  /* 0x000000c403407220 */ /* 0x008fe40000410000 */
[----:B------:R-:W-:Y:S01]  /*1d740*/  IMAD.MOV.U32 R185, RZ, RZ, R151 ;  /* 0x000000ffffb97224 */ /* 0x000fe200078e0097 */
[----:B------:R-:W-:Y:S01]  /*1d750*/  MOV R151, R150 ;  /* 0x0000009600977202 */ /* 0x000fe20000000f00 */
[----:B------:R-:W-:Y:S01]  /*1d760*/  IMAD.MOV.U32 R184, RZ, RZ, R142 ;  /* 0x000000ffffb87224 */ /* 0x000fe200078e008e */
[----:B------:R-:W-:Y:S01]  /*1d770*/  MUFU.EX2 R215, R101 ;  /* 0x0000006500d77308 */ /* 0x000fe20000000800 */
[----:B------:R-:W-:Y:S02]  /*1d780*/  IMAD.MOV.U32 R152, RZ, RZ, R156 ;  /* 0x000000ffff987224 */ /* 0x000fe400078e009c */
[----:B------:R-:W-:Y:S02]  /*1d790*/  IMAD.MOV.U32 R163, RZ, RZ, R144 ;  /* 0x000000ffffa37224 */ /* 0x000fe400078e0090 */
[--C-:B-1----:R-:W-:Y:S02]  /*1d7a0*/  FFMA.FTZ R2, R86, c[0x0][0x23c], -R92.reuse ;  /* 0x00008f0056027a23 */ /* 0x102fe4000001085c */
[--C-:B------:R-:W-:Y:S02]  /*1d7b0*/  FFMA.FTZ R122, R245, c[0x0][0x23c], -R75.reuse ;  /* 0x00008f00f57a7a23 */ /* 0x100fe4000001084b */
[--C-:B------:R-:W-:Y:S01]  /*1d7c0*/  FFMA.FTZ R129, R212, c[0x0][0x23c], -R75.reuse ;  /* 0x00008f00d4817a23 */ /* 0x100fe2000001084b */
[----:B------:R1:W-:Y:S01]  /*1d7d0*/  MUFU.EX2 R136, R2 ;  /* 0x0000000200887308 */ /* 0x0003e20000000800 */
[--C-:B------:R-:W-:Y:S02]  /*1d7e0*/  FFMA.FTZ R130, R210, c[0x0][0x23c], -R75.reuse ;  /* 0x00008f00d2827a23 */ /* 0x100fe4000001084b */
[----:B------:R-:W-:Y:S02]  /*1d7f0*/  FFMA.FTZ R177, R201, c[0x0][0x23c], -R75 ;  /* 0x00008f00c9b17a23 */ /* 0x000fe4000001084b */
[----:B----4-:R-:W-:Y:S02]  /*1d800*/  FMUL.FTZ R66, R69, R198 ;  /* 0x000000c645427220 */ /* 0x010fe40000410000 */
[----:B------:R-:W-:Y:S03]  /*1d810*/  IMAD.MOV.U32 R150, RZ, RZ, R141 ;  /* 0x000000ffff967224 */ /* 0x000fe600078e008d */
[----:B------:R-:W-:Y:S02]  /*1d820*/  MUFU.EX2 R141, R90 ;  /* 0x0000005a008d7308 */ /* 0x000fe40000000800 */
[----:B------:R-:W-:Y:S01]  /*1d830*/  HMMA.16816.F32.BF16 R64, R76, R82, R64 ;  /* 0x000000524c40723c */ /* 0x000fe20000041840 */
[----:B------:R-:W3:Y:S06]  /*1d840*/  LDSM.16.MT88.4 R80, [R216+0x8800] ;  /* 0x00880000d850783b */ /* 0x000eec0000004200 */
[----:B------:R-:W-:Y:S01]  /*1d850*/  FFMA.FTZ R77, R96, c[0x0][0x23c], -R92 ;  /* 0x00008f00604d7a23 */ /* 0x000fe2000001085c */
[----:B--2---:R-:W-:Y:S01]  /*1d860*/  F2FP.BF16.PACK_AB R79, R147, R139 ;  /* 0x0000008b934f723e */ /* 0x004fe200000010ff */
[----:B------:R-:W-:Y:S02]  /*1d870*/  FFMA.FTZ R76, R93, c[0x0][0x23c], -R100 ;  /* 0x00008f005d4c7a23 */ /* 0x000fe40000010864 */
[----:B------:R-:W2:Y:S01]  /*1d880*/  MUFU.EX2 R169, R77 ;  /* 0x0000004d00a97308 */ /* 0x000ea20000000800 */
[----:B-1----:R-:W-:Y:S01]  /*1d890*/  FFMA.FTZ R2, R91, c[0x0][0x23c], -R92 ;  /* 0x00008f005b027a23 */ /* 0x002fe2000001085c */
[----:B------:R-:W-:Y:S01]  /*1d8a0*/  F2FP.BF16.PACK_AB R78, R143, R140 ;  /* 0x0000008c8f4e723e */ /* 0x000fe200000010ff */
[--C-:B------:R-:W-:Y:S02]  /*1d8b0*/  FFMA.FTZ R96, R111, c[0x0][0x23c], -R84.reuse ;  /* 0x00008f006f607a23 */ /* 0x100fe40000010854 */
[--C-:B------:R-:W-:Y:S02]  /*1d8c0*/  FFMA.FTZ R93, R244, c[0x0][0x23c], -R84.reuse ;  /* 0x00008f00f45d7a23 */ /* 0x100fe40000010854 */
[----:B------:R-:W-:Y:S03]  /*1d8d0*/  FFMA.FTZ R111, R246, c[0x0][0x23c], -R84 ;  /* 0x00008f00f66f7a23 */ /* 0x000fe60000010854 */
[----:B------:R-:W1:Y:S10]  /*1d8e0*/  MUFU.EX2 R137, R2 ;  /* 0x0000000200897308 */ /* 0x000e740000000800 */
[----:B------:R4:W-:Y:S01]  /*1d8f0*/  MUFU.EX2 R197, R76 ;  /* 0x0000004c00c57308 */ /* 0x0009e20000000800 */
[----:B--2---:R-:W-:Y:S01]  /*1d900*/  IMAD.MOV.U32 R252, RZ, RZ, R169 ;  /* 0x000000fffffc7224 */ /* 0x004fe200078e00a9 */
[----:B------:R-:W-:Y:S01]  /*1d910*/  F2FP.BF16.PACK_AB R77, R138, R121 ;  /* 0x000000798a4d723e */ /* 0x000fe200000010ff */
[----:B------:R-:W-:Y:S02]  /*1d920*/  IMAD.MOV.U32 R169, RZ, RZ, R168 ;  /* 0x000000ffffa97224 */ /* 0x000fe400078e00a8 */
[----:B------:R-:W-:Y:S02]  /*1d930*/  IMAD.MOV.U32 R168, RZ, RZ, R173 ;  /* 0x000000ffffa87224 */ /* 0x000fe400078e00ad */
[----:B------:R-:W-:Y:S03]  /*1d940*/  IMAD.MOV.U32 R173, RZ, RZ, R172 ;  /* 0x000000ffffad7224 */ /* 0x000fe600078e00ac */
        /* <DEDUP_REMOVED lines=8> */
[----:B------:R-:W-:Y:S01]  /*1d9d0*/  IMAD.MOV.U32 R164, RZ, RZ, R149 ;  /* 0x000000ffffa47224 */ /* 0x000fe200078e0095 */
[----:B------:R-:W-:Y:S01]  /*1d9e0*/  MOV R149, R251 ;  /* 0x000000fb00957202 */ /* 0x000fe20000000f00 */
[--C-:B------:R-:W-:Y:S01]  /*1d9f0*/  FFMA.FTZ R2, R89, c[0x0][0x23c], -R100.reuse ;  /* 0x00008f0059027a23 */ /* 0x100fe20000010864 */
[----:B------:R-:W2:Y:S01]  /*1da00*/  LDL.LU R251, [R1+0x130] ;  /* 0x0001300001fb7983 */ /* 0x000ea20000300800 */
[----:B------:R-:W-:Y:S02]  /*1da10*/  FFMA.FTZ R89, R170, c[0x0][0x23c], -R75 ;  /* 0x00008f00aa597a23 */ /* 0x000fe4000001084b */
[----:B----4-:R-:W-:Y:S01]  /*1da20*/  FFMA.FTZ R76, R98, c[0x0][0x23c], -R100 ;  /* 0x00008f00624c7a23 */ /* 0x010fe20000010864 */
[----:B------:R-:W4:Y:S01]  /*1da30*/  LDL.LU R170, [R1+0x30] ;  /* 0x0000300001aa7983 */ /* 0x000f220000300800 */
[----:B------:R-:W-:Y:S01]  /*1da40*/  IMAD.MOV.U32 R171, RZ, RZ, R160 ;  /* 0x000000ffffab7224 */ /* 0x000fe200078e00a0 */
[----:B------:R-:W-:Y:S01]  /*1da50*/  MUFU.EX2 R144, R89 ;  /* 0x0000005900907308 */ /* 0x000fe20000000800 */
[----:B------:R-:W-:Y:S02]  /*1da60*/  IMAD.MOV.U32 R190, RZ, RZ, R164 ;  /* 0x000000ffffbe7224 */ /* 0x000fe400078e00a4 */
[----:B------:R-:W-:Y:S02]  /*1da70*/  IMAD.MOV.U32 R164, RZ, RZ, R153 ;  /* 0x000000ffffa47224 */ /* 0x000fe400078e0099 */
[----:B------:R-:W-:Y:S05]  /*1da80*/  FFMA.FTZ R160, R204, c[0x0][0x23c], -R75 ;  /* 0x00008f00cca07a23 */ /* 0x000fea000001084b */
[----:B------:R1:W-:Y:S10]  /*1da90*/  MUFU.EX2 R194, R2 ;  /* 0x0000000200c27308 */ /* 0x0003f40000000800 */
[----:B------:R3:W-:Y:S01]  /*1daa0*/  MUFU.EX2 R195, R76 ;  /* 0x0000004c00c37308 */ /* 0x0007e20000000800 */
[----:B-1----:R-:W-:Y:S09]  /*1dab0*/  FFMA.FTZ R2, R97, c[0x0][0x23c], -R100 ;  /* 0x00008f0061027a23 */ /* 0x002ff20000010864 */
[----:B------:R1:W1:Y:S01]  /*1dac0*/  MUFU.EX2 R196, R2 ;  /* 0x0000000200c47308 */ /* 0x0002620000000800 */
[----:B---3--:R-:W-:Y:S07]  /*1dad0*/  F2FP.BF16.PACK_AB R76, R125, R120 ;  /* 0x000000787d4c723e */ /* 0x008fee00000010ff */
[-C--:B------:R-:W-:Y:S01]  /*1dae0*/  HMMA.16816.F32.BF16 R4, R76, R80.reuse, R4 ;  /* 0x000000504c04723c */ /* 0x080fe20000041804 */
[----:B-1----:R-:W-:Y:S01]  /*1daf0*/  FFMA.FTZ R2, R187, c[0x0][0x23c], -R92 ;  /* 0x00008f00bb027a23 */ /* 0x002fe2000001085c */
[----:B------:R-:W-:Y:S01]  /*1db00*/  F2FP.BF16.PACK_AB R87, R196, R195 ;  /* 0x000000c3c457723e */ /* 0x000fe200000010ff */
[----:B------:R-:W-:Y:S02]  /*1db10*/  IMAD.MOV.U32 R187, RZ, RZ, R186 ;  /* 0x000000ffffbb7224 */ /* 0x000fe400078e00ba */
[----:B------:R-:W-:Y:S01]  /*1db20*/  IMAD.MOV.U32 R186, RZ, RZ, R185 ;  /* 0x000000ffffba7224 */ /* 0x000fe200078e00b9 */
[----:B------:R1:W-:Y:S01]  /*1db30*/  MUFU.EX2 R193, R2 ;  /* 0x0000000200c17308 */ /* 0x0003e20000000800 */
[----:B------:R-:W-:Y:S02]  /*1db40*/  IMAD.MOV.U32 R185, RZ, RZ, R184 ;  /* 0x000000ffffb97224 */ /* 0x000fe400078e00b8 */
[----:B-1----:R-:W-:Y:S03]  /*1db50*/  FFMA.FTZ R2, R187, c[0x0][0x23c], -R92 ;  /* 0x00008f00bb027a23 */ /* 0x002fe6000001085c */
[----:B------:R-:W-:Y:S02]  /*1db60*/  IMAD.MOV.U32 R187, RZ, RZ, R186 ;  /* 0x000000ffffbb7224 */ /* 0x000fe400078e00ba */
[----:B------:R-:W-:Y:S02]  /*1db70*/  IMAD.MOV.U32 R186, RZ, RZ, R185 ;  /* 0x000000ffffba7224 */ /* 0x000fe400078e00b9 */
[----:B------:R-:W-:Y:S01]  /*1db80*/  MUFU.EX2 R249, R2 ;  /* 0x0000000200f97308 */ /* 0x000fe20000000800 */
[--C-:B--2---:R-:W-:Y:S02]  /*1db90*/  FFMA.FTZ R116, R251, c[0x0][0x23c], -R75.reuse ;  /* 0x00008f00fb747a23 */ /* 0x104fe4000001084b */
[----:B----4-:R-:W-:Y:S02]  /*1dba0*/  FFMA.FTZ R88, R170, c[0x0][0x23c], -R75 ;  /* 0x00008f00aa587a23 */ /* 0x010fe4000001084b */
[----:B------:R-:W-:Y:S02]  /*1dbb0*/  IMAD.MOV.U32 R170, RZ, RZ, R169 ;  /* 0x000000ffffaa7224 */ /* 0x000fe400078e00a9 */
[----:B------:R-:W-:Y:S03]  /*1dbc0*/  IMAD.MOV.U32 R169, RZ, RZ, R173 ;  /* 0x000000ffffa97224 */ /* 0x000fe600078e00ad */
[----:B------:R1:W-:Y:S01]  /*1dbd0*/  MUFU.EX2 R153, R88 ;  /* 0x0000005800997308 */ /* 0x0003e20000000800 */
[----:B------:R-:W-:Y:S02]  /*1dbe0*/  IMAD.MOV.U32 R173, RZ, RZ, R172 ;  /* 0x000000ffffad7224 */ /* 0x000fe400078e00ac */
[----:B------:R-:W-:Y:S02]  /*1dbf0*/  IMAD.MOV.U32 R172, RZ, RZ, R162 ;  /* 0x000000ffffac7224 */ /* 0x000fe400078e00a2 */
[----:B------:R-:W-:Y:S02]  /*1dc00*/  IMAD.MOV.U32 R162, RZ, RZ, R149 ;  /* 0x000000ffffa27224 */ /* 0x000fe400078e0095 */
[----:B------:R-:W-:Y:S02]  /*1dc10*/  IMAD.MOV.U32 R149, RZ, RZ, R105 ;  /* 0x000000ffff957224 */ /* 0x000fe400078e0069 */
[----:B------:R-:W-:Y:S01]  /*1dc20*/  FFMA.FTZ R91, R170, c[0x0][0x23c], -R75 ;  /* 0x00008f00aa5b7a23 */ /* 0x000fe2000001084b */
[----:B------:R-:W2:Y:S01]  /*1dc30*/  LDL.LU R105, [R1+0x12c] ;  /* 0x00012c0001697983 */ /* 0x000ea20000300800 */
[----:B------:R-:W-:Y:S02]  /*1dc40*/  IMAD.MOV.U32 R182, RZ, RZ, R169 ;  /* 0x000000ffffb67224 */ /* 0x000fe400078e00a9 */
[----:B------:R-:W-:Y:S01]  /*1dc50*/  IMAD.MOV.U32 R181, RZ, RZ, R173 ;  /* 0x000000ffffb57224 */ /* 0x000fe200078e00ad */
[----:B------:R-:W3:Y:S01]  /*1dc60*/  LDL.LU R170, [R1+0x24] ;  /* 0x0000240001aa7983 */ /* 0x000ee20000300800 */
        /* <DEDUP_REMOVED lines=10> */
[----:B-1----:R-:W-:Y:S01]  /*1dd10*/  FFMA.FTZ R88, R187, c[0x0][0x23c], -R92 ;  /* 0x00008f00bb587a23 */ /* 0x002fe2000001085c */
[----:B------:R1:W-:Y:S01]  /*1dd20*/  MUFU.EX2 R145, R95 ;  /* 0x0000005f00917308 */ /* 0x0003e20000000800 */
[----:B------:R-:W-:Y:S02]  /*1dd30*/  IMAD.MOV.U32 R187, RZ, RZ, R186 ;  /* 0x000000ffffbb7224 */ /* 0x000fe400078e00ba */
[----:B------:R-:W-:Y:S02]  /*1dd40*/  IMAD.MOV.U32 R172, RZ, RZ, R158 ;  /* 0x000000ffffac7224 */ /* 0x000fe400078e009e */
[--C-:B------:R-:W-:Y:S02]  /*1dd50*/  FFMA.FTZ R146, R206, c[0x0][0x23c], -R75.reuse ;  /* 0x00008f00ce927a23 */ /* 0x100fe4000001084b */
[--C-:B------:R-:W-:Y:S02]  /*1dd60*/  FFMA.FTZ R158, R205, c[0x0][0x23c], -R75.reuse ;  /* 0x00008f00cd9e7a23 */ /* 0x100fe4000001084b */
[----:B------:R-:W-:Y:S01]  /*1dd70*/  FFMA.FTZ R165, R203, c[0x0][0x23c], -R75 ;  /* 0x00008f00cba57a23 */ /* 0x000fe2000001084b */
[----:B------:R4:W-:Y:S01]  /*1dd80*/  MUFU.EX2 R248, R88 ;  /* 0x0000005800f87308 */ /* 0x0009e20000000800 */
[----:B-1----:R-:W-:Y:S02]  /*1dd90*/  IMAD.MOV.U32 R95, RZ, RZ, R134 ;  /* 0x000000ffff5f7224 */ /* 0x002fe400078e0086 */
[----:B------:R-:W-:Y:S02]  /*1dda0*/  IMAD.MOV.U32 R134, RZ, RZ, R227 ;  /* 0x000000ffff867224 */ /* 0x000fe400078e00e3 */
[----:B------:R-:W-:Y:S04]  /*1ddb0*/  IMAD.MOV.U32 R102, RZ, RZ, R95 ;  /* 0x000000ffff667224 */ /* 0x000fe800078e005f */
[----:B------:R-:W-:Y:S01]  /*1ddc0*/  IMAD.MOV.U32 R101, RZ, RZ, R102 ;  /* 0x000000ffff657224 */ /* 0x000fe200078e0066 */
[----:B----4-:R-:W-:Y:S01]  /*1ddd0*/  LDSM.16.MT88.4 R88, [R219+0x9000] ;  /* 0x00900000db58783b */ /* 0x010fe20000004200 */
[--C-:B--2---:R-:W-:Y:S02]  /*1dde0*/  FFMA.FTZ R105, R105, c[0x0][0x23c], -R75.reuse ;  /* 0x00008f0069697a23 */ /* 0x104fe4000001084b */
[----:B---3--:R-:W-:Y:S02]  /*1ddf0*/  FFMA.FTZ R99, R170, c[0x0][0x23c], -R75 ;  /* 0x00008f00aa637a23 */ /* 0x008fe4000001084b */
[----:B------:R1:W-:Y:S03]  /*1de00*/  MUFU.EX2 R212, R105 ;  /* 0x0000006900d47308 */ /* 0x0003e60000000800 */
[----:B------:R-:W2:Y:S01]  /*1de10*/  LDL.LU R170, [R1+0x20] ;  /* 0x0000200001aa7983 */ /* 0x000ea20000300800 */
[----:B-1----:R-:W-:Y:S02]  /*1de20*/  IMAD.MOV.U32 R105, RZ, RZ, R101 ;  /* 0x000000ffff697224 */ /* 0x002fe400078e0065 */
[--C-:B------:R-:W-:Y:S02]  /*1de30*/  FFMA.FTZ R101, R220, c[0x0][0x23c], -R92.reuse ;  /* 0x00008f00dc657a23 */ /* 0x100fe4000001085c */
[--C-:B------:R-:W-:Y:S02]  /*1de40*/  FFMA.FTZ R105, R105, c[0x0][0x23c], -R92.reuse ;  /* 0x00008f0069697a23 */ /* 0x100fe4000001085c */
[--C-:B--2---:R-:W-:Y:S02]  /*1de50*/  FFMA.FTZ R98, R170, c[0x0][0x23c], -R75.reuse ;  /* 0x00008f00aa627a23 */ /* 0x104fe4000001084b */
[----:B------:R-:W2:Y:S02]  /*1de60*/  LDL.LU R170, [R1+0x1c] ;  /* 0x00001c0001aa7983 */ /* 0x000ea40000300800 */
[--C-:B--2---:R-:W-:Y:S02]  /*1de70*/  FFMA.FTZ R97, R170, c[0x0][0x23c], -R75.reuse ;  /* 0x00008f00aa617a23 */ /* 0x104fe4000001084b */
[----:B------:R-:W2:Y:S02]  /*1de80*/  LDL.LU R170, [R1+0x14] ;  /* 0x0000140001aa7983 */ /* 0x000ea40000300800 */
[----:B------:R1:W-:Y:S02]  /*1de90*/  MUFU.EX2 R213, R97 ;  /* 0x0000006100d57308 */ /* 0x0003e40000000800 */
[----:B-1----:R-:W-:Y:S02]  /*1dea0*/  FFMA.FTZ R97, R223, c[0x0][0x23c], -R92 ;  /* 0x00008f00df617a23 */ /* 0x002fe4000001085c */
[--C-:B--2---:R-:W-:Y:S02]  /*1deb0*/  FFMA.FTZ R107, R170, c[0x0][0x23c], -R75.reuse ;  /* 0x00008f00aa6b7a23 */ /* 0x104fe4000001084b */
[----:B------:R-:W2:Y:S02]  /*1dec0*/  LDL.LU R170, [R1+0x10] ;  /* 0x0000100001aa7983 */ /* 0x000ea40000300800 */
[--C-:B--2---:R-:W-:Y:S02]  /*1ded0*/  FFMA.FTZ R106, R170, c[0x0][0x23c], -R75.reuse ;  /* 0x00008f00aa6a7a23 */ /* 0x104fe4000001084b */
[----:B------:R-:W2:Y:S02]  /*1dee0*/  LDL.LU R170, [R1+0xc] ;  /* 0x00000c0001aa7983 */ /* 0x000ea40000300800 */
[--C-:B--2---:R-:W-:Y:S02]  /*1def0*/  FFMA.FTZ R112, R170, c[0x0][0x23c], -R75.reuse ;  /* 0x00008f00aa707a23 */ /* 0x104fe4000001084b */
[----:B------:R-:W2:Y:S04]  /*1df00*/  LDL.LU R170, [R1+0x8] ;  /* 0x0000080001aa7983 */ /* 0x000ea80000300800 */
[----:B------:R-:W3:Y:S04]  /*1df10*/  LDL.LU R84, [R1+0x9c] ;  /* 0x00009c0001547983 */ /* 0x000ee80000300800 */
[----:B------:R-:W4:Y:S01]  /*1df20*/  LDL.LU R191, [R1+0x58] ;  /* 0x0000580001bf7983 */ /* 0x000f220000300800 */
[----:B--2---:R-:W-:Y:S02]  /*1df30*/  FFMA.FTZ R113, R170, c[0x0][0x23c], -R75 ;  /* 0x00008f00aa717a23 */ /* 0x004fe4000001084b */
[----:B------:R-:W-:Y:S02]  /*1df40*/  IMAD.MOV.U32 R170, RZ, RZ, R167 ;  /* 0x000000ffffaa7224 */ /* 0x000fe400078e00a7 */
[----:B------:R-:W-:Y:S02]  /*1df50*/  FFMA.FTZ R167, R202, c[0x0][0x23c], -R75 ;  /* 0x00008f00caa77a23 */ /* 0x000fe4000001084b */
[----:B------:R-:W-:Y:S02]  /*1df60*/  IMAD.MOV.U32 R171, RZ, RZ, R170 ;  /* 0x000000ffffab7224 */ /* 0x000fe400078e00aa */
[----:B------:R-:W-:Y:S02]  /*1df70*/  IMAD.MOV.U32 R170, RZ, RZ, R169 ;  /* 0x000000ffffaa7224 */ /* 0x000fe400078e00a9 */
[----:B------:R-:W-:Y:S02]  /*1df80*/  IMAD.MOV.U32 R169, RZ, RZ, R173 ;  /* 0x000000ffffa97224 */ /* 0x000fe400078e00ad */
[----:B------:R-:W-:Y:S02]  /*1df90*/  IMAD.MOV.U32 R173, RZ, RZ, R154 ;  /* 0x000000ffffad7224 */ /* 0x000fe400078e009a */
[----:B----4-:R-:W-:Y:S01]  /*1dfa0*/  IMAD.MOV.U32 R184, RZ, RZ, R191 ;  /* 0x000000ffffb87224 */ /* 0x010fe200078e00bf */
        /* <DEDUP_REMOVED lines=18> */
[----:B------:R-:W4:Y:S01]  /*1e0d0*/  LDL.LU R173, [R1+0x88] ;  /* 0x0000880001ad7983 */ /* 0x000f220000300800 */
[----:B------:R-:W-:Y:S02]  /*1e0e0*/  IMAD.MOV.U32 R186, RZ, RZ, R185 ;  /* 0x000000ffffba7224 */ /* 0x000fe400078e00b9 */
[----:B------:R-:W-:Y:S02]  /*1e0f0*/  IMAD.MOV.U32 R185, RZ, RZ, R184 ;  /* 0x000000ffffb97224 */ /* 0x000fe400078e00b8 */
[----:B------:R-:W-:Y:S02]  /*1e100*/  IMAD.MOV.U32 R184, RZ, RZ, R191 ;  /* 0x000000ffffb87224 */ /* 0x000fe400078e00bf */
[----:B------:R-:W-:Y:S02]  /*1e110*/  IMAD.MOV.U32 R191, RZ, RZ, R190 ;  /* 0x000000ffffbf7224 */ /* 0x000fe400078e00be */
[----:B------:R-:W-:Y:S02]  /*1e120*/  IMAD.MOV.U32 R190, RZ, RZ, R168 ;  /* 0x000000ffffbe7224 */ /* 0x000fe400078e00a8 */
[----:B------:R-:W-:Y:S02]  /*1e130*/  IMAD.MOV.U32 R168, RZ, RZ, R175 ;  /* 0x000000ffffa87224 */ /* 0x000fe400078e00af */
[----:B------:R-:W-:Y:S02]  /*1e140*/  IMAD.MOV.U32 R175, RZ, RZ, R174 ;  /* 0x000000ffffaf7224 */ /* 0x000fe400078e00ae */
[----:B------:R-:W-:Y:S02]  /*1e150*/  FFMA.FTZ R75, R114, c[0x0][0x23c], -R75 ;  /* 0x00008f00724b7a23 */ /* 0x000fe4000001084b */
[----:B---3--:R-:W-:Y:S01]  /*1e160*/  FFMA.FTZ R114, R3, R84, R85 ;  /* 0x0000005403727223 */ /* 0x008fe20000010055 */
[----:B------:R-:W-:Y:S01]  /*1e170*/  F2FP.BF16.PACK_AB R84, R136, R123 ;  /* 0x0000007b8854723e */ /* 0x000fe200000010ff */
[----:B------:R-:W-:Y:S01]  /*1e180*/  FFMA.FTZ R3, R187, c[0x0][0x23c], -R92 ;  /* 0x00008f00bb037a23 */ /* 0x000fe2000001085c */
[----:B------:R-:W-:Y:S01]  /*1e190*/  F2FP.BF16.PACK_AB R85, R194, R197 ;  /* 0x000000c5c255723e */ /* 0x000fe200000010ff */
[----:B------:R-:W-:Y:S02]  /*1e1a0*/  IMAD.MOV.U32 R187, RZ, RZ, R186 ;  /* 0x000000ffffbb7224 */ /* 0x000fe400078e00ba */
[----:B------:R-:W-:Y:S01]  /*1e1b0*/  IMAD.MOV.U32 R186, RZ, RZ, R185 ;  /* 0x000000ffffba7224 */ /* 0x000fe200078e00b9 */
[----:B------:R-:W-:Y:S01]  /*1e1c0*/  MUFU.EX2 R250, R3 ;  /* 0x0000000300fa7308 */ /* 0x000fe20000000800 */
[----:B------:R-:W-:Y:S02]  /*1e1d0*/  IMAD.MOV.U32 R185, RZ, RZ, R184 ;  /* 0x000000ffffb97224 */ /* 0x000fe400078e00b8 */
[C---:B------:R-:W-:Y:S01]  /*1e1e0*/  HMMA.16816.F32.BF16 R8, R84.reuse, R80, R8 ;  /* 0x000000505408723c */ /* 0x040fe20000041808 */
[----:B------:R-:W-:Y:S02]  /*1e1f0*/  IMAD.MOV.U32 R184, RZ, RZ, R191 ;  /* 0x000000ffffb87224 */ /* 0x000fe400078e00bf */
[----:B------:R-:W-:Y:S02]  /*1e200*/  IMAD.MOV.U32 R191, RZ, RZ, R168 ;  /* 0x000000ffffbf7224 */ /* 0x000fe400078e00a8 */
[----:B------:R-:W-:Y:S02]  /*1e210*/  IMAD.MOV.U32 R168, RZ, RZ, R175 ;  /* 0x000000ffffa87224 */ /* 0x000fe400078e00af */
[----:B------:R-:W-:Y:S01]  /*1e220*/  FFMA.FTZ R2, R187, c[0x0][0x23c], -R100 ;  /* 0x00008f00bb027a23 */ /* 0x000fe20000010864 */
[-C--:B------:R-:W-:Y:S01]  /*1e230*/  HMMA.16816.F32.BF16 R12, R84, R82.reuse, R12 ;  /* 0x00000052540c723c */ /* 0x080fe2000004180c */
[----:B------:R-:W-:Y:S02]  /*1e240*/  IMAD.MOV.U32 R187, RZ, RZ, R186 ;  /* 0x000000ffffbb7224 */ /* 0x000fe400078e00ba */
[----:B------:R1:W-:Y:S01]  /*1e250*/  MUFU.EX2 R192, R2 ;  /* 0x0000000200c07308 */ /* 0x0003e20000000800 */
[----:B------:R-:W-:Y:S02]  /*1e260*/  IMAD.MOV.U32 R186, RZ, RZ, R185 ;  /* 0x000000ffffba7224 */ /* 0x000fe400078e00b9 */
[----:B------:R-:W-:Y:S02]  /*1e270*/  IMAD.MOV.U32 R185, RZ, RZ, R184 ;  /* 0x000000ffffb97224 */ /* 0x000fe400078e00b8 */
[C---:B------:R-:W-:Y:S01]  /*1e280*/  HMMA.16816.F32.BF16 R16, R76.reuse, R82, R16 ;  /* 0x000000524c10723c */ /* 0x040fe20000041810 */
[----:B------:R-:W-:Y:S01]  /*1e290*/  IMAD.MOV.U32 R184, RZ, RZ, R191 ;  /* 0x000000ffffb87224 */ /* 0x000fe200078e00bf */
[----:B------:R-:W3:Y:S02]  /*1e2a0*/  LDSM.16.MT88.4 R80, [R219+0x8800] ;  /* 0x00880000db50783b */ /* 0x000ee40000004200 */
[----:B-1----:R-:W-:Y:S02]  /*1e2b0*/  FFMA.FTZ R2, R187, c[0x0][0x23c], -R100 ;  /* 0x00008f00bb027a23 */ /* 0x002fe40000010864 */
[----:B------:R-:W-:Y:S02]  /*1e2c0*/  IMAD.MOV.U32 R187, RZ, RZ, R186 ;  /* 0x000000ffffbb7224 */ /* 0x000fe400078e00ba */
[----:B------:R1:W1:Y:S01]  /*1e2d0*/  MUFU.EX2 R199, R2 ;  /* 0x0000000200c77308 */ /* 0x0002620000000800 */
[----:B------:R-:W-:Y:S03]  /*1e2e0*/  IMAD.MOV.U32 R186, RZ, RZ, R185 ;  /* 0x000000ffffba7224 */ /* 0x000fe600078e00b9 */
[----:B------:R-:W-:Y:S02]  /*1e2f0*/  IMAD.MOV.U32 R185, RZ, RZ, R184 ;  /* 0x000000ffffb97224 */ /* 0x000fe400078e00b8 */
[----:B------:R-:W-:Y:S01]  /*1e300*/  IMAD.MOV.U32 R198, RZ, RZ, R186 ;  /* 0x000000ffffc67224 */ /* 0x000fe200078e00ba */
[-C--:B---3--:R-:W-:Y:S01]  /*1e310*/  HMMA.16816.F32.BF16 R20, R76, R80.reuse, R20 ;  /* 0x000000504c14723c */ /* 0x088fe20000041814 */
[----:B-1----:R-:W-:Y:S02]  /*1e320*/  FFMA.FTZ R2, R187, c[0x0][0x23c], -R100 ;  /* 0x00008f00bb027a23 */ /* 0x002fe40000010864 */
[----:B------:R-:W-:Y:S05]  /*1e330*/  IMAD.MOV.U32 R187, RZ, RZ, R185 ;  /* 0x000000ffffbb7224 */ /* 0x000fea00078e00b9 */
[C---:B------:R-:W-:Y:S01]  /*1e340*/  HMMA.16816.F32.BF16 R24, R84.reuse, R80, R24 ;  /* 0x000000505418723c */ /* 0x040fe20000041818 */
[----:B------:R-:W-:Y:S07]  /*1e350*/  IMAD.MOV.U32 R251, RZ, RZ, R187 ;  /* 0x000000fffffb7224 */ /* 0x000fee00078e00bb */
        /* <DEDUP_REMOVED lines=9> */
[C---:B------:R-:W-:Y:S07]  /*1e3f0*/  HMMA.16816.F32.BF16 R56, R84.reuse, R80, R56 ;  /* 0x000000505438723c */ /* 0x040fee0000041838 */
[----:B------:R-:W-:Y:S01]  /*1e400*/  F2FP.BF16.PACK_AB R81, R199, R192 ;  /* 0x000000c0c751723e */ /* 0x000fe200000010ff */
[-C--:B------:R-:W-:Y:S01]  /*1e410*/  HMMA.16816.F32.BF16 R60, R84, R82.reuse, R60 ;  /* 0x00000052543c723c */ /* 0x080fe2000004183c */
[----:B------:R-:W1:Y:S07]  /*1e420*/  LDSM.16.MT88.4 R84, [R216+0x9000] ;  /* 0x00900000d854783b */ /* 0x000e6e0000004200 */
[----:B------:R-:W-:Y:S07]  /*1e430*/  HMMA.16816.F32.BF16 R64, R76, R82, R64 ;  /* 0x000000524c40723c */ /* 0x000fee0000041840 */
[----:B------:R-:W-:Y:S02]  /*1e440*/  F2FP.BF16.PACK_AB R77, R144, R141 ;  /* 0x0000008d904d723e */ /* 0x000fe400000010ff */
[----:B------:R-:W-:Y:S03]  /*1e450*/  F2FP.BF16.PACK_AB R78, R156, R154 ;  /* 0x0000009a9c4e723e */ /* 0x000fe600000010ff */
[----:B------:R-:W-:Y:S02]  /*1e460*/  F2FP.BF16.PACK_AB R79, R155, R153 ;  /* 0x000000999b4f723e */ /* 0x000fe400000010ff */
[----:B------:R-:W-:Y:S02]  /*1e470*/  F2FP.BF16.PACK_AB R82, R250, R248 ;  /* 0x000000f8fa52723e */ /* 0x000fe400000010ff */
[----:B----4-:R-:W-:Y:S01]  /*1e480*/  MOV R174, R173 ;  /* 0x000000ad00ae7202 */ /* 0x010fe20000000f00 */
        /* <DEDUP_REMOVED lines=13> */
[----:B------:R-:W-:Y:S03]  /*1e560*/  MOV R191, R174 ;  /* 0x000000ae00bf7202 */ /* 0x000fe60000000f00 */
[----:B------:R-:W-:Y:S02]  /*1e570*/  IMAD.MOV.U32 R186, RZ, RZ, R184 ;  /* 0x000000ffffba7224 */ /* 0x000fe400078e00b8 */
[----:B------:R-:W-:Y:S02]  /*1e580*/  IMAD.MOV.U32 R185, RZ, RZ, R191 ;  /* 0x000000ffffb97224 */ /* 0x000fe400078e00bf */
[----:B------:R-:W-:Y:S02]  /*1e590*/  IMAD.MOV.U32 R246, RZ, RZ, R186 ;  /* 0x000000fffff67224 */ /* 0x000fe400078e00ba */
[----:B------:R-:W-:Y:S02]  /*1e5a0*/  IMAD.MOV.U32 R244, RZ, RZ, R185 ;  /* 0x000000fffff47224 */ /* 0x000fe400078e00b9 */
[----:B------:R-:W-:Y:S02]  /*1e5b0*/  IMAD.MOV.U32 R245, RZ, RZ, R246 ;  /* 0x000000fffff57224 */ /* 0x000fe400078e00f6 */
[----:B---3--:R-:W-:Y:S02]  /*1e5c0*/  IMAD.MOV.U32 R162, RZ, RZ, R152 ;  /* 0x000000ffffa27224 */ /* 0x008fe400078e0098 */
[----:B------:R-:W-:Y:S02]  /*1e5d0*/  IMAD.MOV.U32 R152, RZ, RZ, R151 ;  /* 0x000000ffff987224 */ /* 0x000fe400078e0097 */
[----:B------:R-:W3:Y:S01]  /*1e5e0*/  LDL.LU R151, [R1+0x80] ;  /* 0x0000800001977983 */ /* 0x000ee20000300800 */
[----:B------:R-:W-:Y:S02]  /*1e5f0*/  IMAD.MOV.U32 R163, RZ, RZ, R162 ;  /* 0x000000ffffa37224 */ /* 0x000fe400078e00a2 */
[----:B------:R-:W-:Y:S02]  /*1e600*/  IMAD.MOV.U32 R162, RZ, RZ, R152 ;  /* 0x000000ffffa27224 */ /* 0x000fe400078e0098 */
[----:B------:R-:W-:Y:S02]  /*1e610*/  IMAD.MOV.U32 R174, RZ, RZ, R163 ;  /* 0x000000ffffae7224 */ /* 0x000fe400078e00a3 */
[----:B------:R-:W-:Y:S02]  /*1e620*/  IMAD.MOV.U32 R163, RZ, RZ, R162 ;  /* 0x000000ffffa37224 */ /* 0x000fe400078e00a2 */
[----:B------:R-:W-:Y:S04]  /*1e630*/  IMAD.MOV.U32 R184, RZ, RZ, R174 ;  /* 0x000000ffffb87224 */ /* 0x000fe800078e00ae */
[----:B------:R-:W-:Y:S02]  /*1e640*/  IMAD.MOV.U32 R211, RZ, RZ, R184 ;  /* 0x000000ffffd37224 */ /* 0x000fe400078e00b8 */
[----:B------:R-:W-:Y:S02]  /*1e650*/  IMAD.MOV.U32 R184, RZ, RZ, R149 ;  /* 0x000000ffffb87224 */ /* 0x000fe400078e0095 */
[----:B------:R-:W-:Y:S01]  /*1e660*/  MUFU.EX2 R149, R99 ;  /* 0x0000006300957308 */ /* 0x000fe20000000800 */
[----:B------:R-:W-:Y:S02]  /*1e670*/  IMAD.MOV.U32 R246, RZ, RZ, R211 ;  /* 0x000000fffff67224 */ /* 0x000fe400078e00d3 */
[----:B---3--:R-:W-:Y:S02]  /*1e680*/  IMAD.MOV.U32 R152, RZ, RZ, R151 ;  /* 0x000000ffff987224 */ /* 0x008fe400078e0097 */
        /* <DEDUP_REMOVED lines=8> */
[----:B------:R-:W-:Y:S01]  /*1e710*/  IMAD.MOV.U32 R174, RZ, RZ, R151 ;  /* 0x000000ffffae7224 */ /* 0x000fe200078e0097 */
[----:B------:R3:W5:Y:S01]  /*1e720*/  LDL.LU R237, [R1+0x120] ;  /* 0x0001200001ed7983 */ /* 0x0007620000300800 */
[----:B------:R-:W-:Y:S02]  /*1e730*/  IMAD.MOV.U32 R151, RZ, RZ, R148 ;  /* 0x000000ffff977224 */ /* 0x000fe400078e0094 */
[----:B------:R4:W-:Y:S01]  /*1e740*/  MUFU.EX2 R148, R2 ;  /* 0x0000000200947308 */ /* 0x0009e20000000800 */
[----:B------:R-:W-:Y:S02]  /*1e750*/  IMAD.MOV.U32 R191, RZ, RZ, R162 ;  /* 0x000000ffffbf7224 */ /* 0x000fe400078e00a2 */
[----:B------:R-:W-:Y:S02]  /*1e760*/  IMAD.MOV.U32 R162, RZ, RZ, R152 ;  /* 0x000000ffffa27224 */ /* 0x000fe400078e0098 */
[----:B------:R-:W-:Y:S02]  /*1e770*/  IMAD.MOV.U32 R152, RZ, RZ, R150 ;  /* 0x000000ffff987224 */ /* 0x000fe400078e0096 */
[----:B------:R-:W-:Y:S02]  /*1e780*/  IMAD.MOV.U32 R150, RZ, RZ, R242 ;  /* 0x000000ffff967224 */ /* 0x000fe400078e00f2 */
        /* <DEDUP_REMOVED lines=11> */
[----:B----4-:R-:W-:Y:S02]  /*1e840*/  FFMA.FTZ R2, R198, c[0x0][0x23c], -R100 ;  /* 0x00008f00c6027a23 */ /* 0x010fe40000010864 */
[----:B------:R-:W-:Y:S02]  /*1e850*/  IMAD.MOV.U32 R198, RZ, RZ, R191 ;  /* 0x000000ffffc67224 */ /* 0x000fe400078e00bf */
[----:B------:R-:W-:Y:S02]  /*1e860*/  IMAD.MOV.U32 R191, RZ, RZ, R238 ;  /* 0x000000ffffbf7224 */ /* 0x000fe400078e00ee */
[----:B------:R3:W5:Y:S01]  /*1e870*/  LDL.LU R238, [R1+0x118] ;  /* 0x0001180001ee7983 */ /* 0x0007620000300800 */
[----:B------:R-:W4:Y:S01]  /*1e880*/  MUFU.EX2 R247, R2 ;  /* 0x0000000200f77308 */ /* 0x000f220000000800 */
        /* <DEDUP_REMOVED lines=12> */
[----:B------:R-:W-:Y:S01]  /*1e950*/  IMAD.MOV.U32 R169, RZ, RZ, R243 ;  /* 0x000000ffffa97224 */ /* 0x000fe200078e00f3 */
[----:B----4-:R-:W-:Y:S01]  /*1e960*/  F2FP.BF16.PACK_AB R83, R247, R148 ;  /* 0x00000094f753723e */ /* 0x010fe200000010ff */
[----:B------:R-:W-:Y:S01]  /*1e970*/  FFMA.FTZ R2, R251, c[0x0][0x23c], -R92 ;  /* 0x00008f00fb027a23 */ /* 0x000fe2000001085c */
[----:B------:R3:W5:Y:S01]  /*1e980*/  LDL.LU R243, [R1+0x114] ;  /* 0x0001140001f37983 */ /* 0x0007620000300800 */
[----:B------:R-:W-:Y:S01]  /*1e990*/  IMAD.MOV.U32 R251, RZ, RZ, R244 ;  /* 0x000000fffffb7224 */ /* 0x000fe200078e00f4 */
[----:B------:R-:W-:Y:S02]  /*1e9a0*/  MOV R244, R198 ;  /* 0x000000c600f47202 */ /* 0x000fe40000000f00 */
        /* <DEDUP_REMOVED lines=13> */
[----:B----4-:R-:W-:Y:S02]  /*1ea80*/  FFMA.FTZ R2, R245, c[0x0][0x23c], -R92 ;  /* 0x00008f00f5027a23 */ /* 0x010fe4000001085c */
        /* <DEDUP_REMOVED lines=23> */
[--C-:B----4-:R-:W-:Y:S02]  /*1ec00*/  FFMA.FTZ R2, R210, c[0x0][0x23c], -R92.reuse ;  /* 0x00008f00d2027a23 */ /* 0x110fe4000001085c */
[----:B------:R-:W-:Y:S02]  /*1ec10*/  IMAD.MOV.U32 R210, RZ, RZ, R251 ;  /* 0x000000ffffd27224 */ /* 0x000fe400078e00fb */
[----:B------:R4:W-:Y:S01]  /*1ec20*/  MUFU.EX2 R175, R2 ;  /* 0x0000000200af7308 */ /* 0x0009e20000000800 */
[----:B------:R-:W-:Y:S02]  /*1ec30*/  FFMA.FTZ R3, R206, c[0x0][0x23c], -R92 ;  /* 0x00008f00ce037a23 */ /* 0x000fe4000001085c */
        /* <DEDUP_REMOVED lines=8> */
[----:B------:R-:W-:Y:S02]  /*1ecc0*/  IMAD.MOV.U32 R251, RZ, RZ, R244 ;  /* 0x000000fffffb7224 */ /* 0x000fe400078e00f4 */
[----:B------:R-:W-:Y:S02]  /*1ecd0*/  IMAD.MOV.U32 R244, RZ, RZ, R187 ;  /* 0x000000fffff47224 */ /* 0x000fe400078e00bb */
[----:B------:R-:W-:Y:S02]  /*1ece0*/  IMAD.MOV.U32 R187, RZ, RZ, R184 ;  /* 0x000000ffffbb7224 */ /* 0x000fe400078e00b8 */
[----:B------:R-:W-:Y:S02]  /*1ecf0*/  IMAD.MOV.U32 R184, RZ, RZ, R190 ;  /* 0x000000ffffb87224 */ /* 0x000fe400078e00be */
[----:B----4-:R-:W-:Y:S02]  /*1ed00*/  FFMA.FTZ R2, R205, c[0x0][0x23c], -R100 ;  /* 0x00008f00cd027a23 */ /* 0x010fe40000010864 */
[----:B------:R-:W-:Y:S02]  /*1ed10*/  IMAD.MOV.U32 R190, RZ, RZ, R180 ;  /* 0x000000ffffbe7224 */ /* 0x000fe400078e00b4 */
[----:B------:R4:W-:Y:S01]  /*1ed20*/  MUFU.EX2 R246, R2 ;  /* 0x0000000200f67308 */ /* 0x0009e20000000800 */
        /* <DEDUP_REMOVED lines=51> */
[----:B----4-:R-:W-:Y:S02]  /*1f060*/  FFMA.FTZ R2, R203, c[0x0][0x23c], -R100 ;  /* 0x00008f00cb027a23 */ /* 0x010fe40000010864 */
        /* <DEDUP_REMOVED lines=8> */
[----:B------:R3:W5:Y:S01]  /*1f0f0*/  LDL.LU R229, [R1+0x100] ;  /* 0x0001000001e57983 */ /* 0x0007620000300800 */
[----:B--2---:R-:W-:Y:S02]  /*1f100*/  FFMA.FTZ R3, R226, c[0x0][0x23c], -R92 ;  /* 0x00008f00e2037a23 */ /* 0x004fe4000001085c */
[----:B------:R-:W-:Y:S01]  /*1f110*/  IMAD.MOV.U32 R103, RZ, RZ, R205 ;  /* 0x000000ffff677224 */ /* 0x000fe200078e00cd */
[----:B------:R3:W5:Y:S01]  /*1f120*/  LDL.LU R228, [R1+0xfc] ;  /* 0x0000fc0001e47983 */ /* 0x0007620000300800 */
[----:B------:R-:W-:Y:S01]  /*1f130*/  IMAD.MOV.U32 R93, RZ, RZ, R210 ;  /* 0x000000ffff5d7224 */ /* 0x000fe200078e00d2 */
[----:B------:R-:W-:Y:S01]  /*1f140*/  MUFU.EX2 R205, R109 ;  /* 0x0000006d00cd7308 */ /* 0x000fe20000000800 */
[----:B------:R-:W-:Y:S01]  /*1f150*/  IMAD.MOV.U32 R104, RZ, RZ, R206 ;  /* 0x000000ffff687224 */ /* 0x000fe200078e00ce */
[----:B------:R3:W5:Y:S01]  /*1f160*/  LDL.LU R227, [R1+0xf8] ;  /* 0x0000f80001e37983 */ /* 0x0007620000300800 */
[----:B------:R-:W-:Y:S02]  /*1f170*/  IMAD.MOV.U32 R96, RZ, RZ, R204 ;  /* 0x000000ffff607224 */ /* 0x000fe400078e00cc */
[----:B------:R-:W-:Y:S01]  /*1f180*/  IMAD.MOV.U32 R201, RZ, RZ, R203 ;  /* 0x000000ffffc97224 */ /* 0x000fe200078e00cb */
[----:B------:R3:W5:Y:S01]  /*1f190*/  LDL.LU R226, [R1+0xf4] ;  /* 0x0000f40001e27983 */ /* 0x0007620000300800 */
[----:B------:R-:W-:Y:S01]  /*1f1a0*/  IMAD.MOV.U32 R95, RZ, RZ, R96 ;  /* 0x000000ffff5f7224 */ /* 0x000fe200078e0060 */
[----:B------:R-:W-:Y:S01]  /*1f1b0*/  MOV R96, R185 ;  /* 0x000000b900607202 */ /* 0x000fe20000000f00 */
[----:B----4-:R-:W-:Y:S01]  /*1f1c0*/  FFMA.FTZ R2, R202, c[0x0][0x23c], -R100 ;  /* 0x00008f00ca027a23 */ /* 0x010fe20000010864 */
[----:B------:R2:W-:Y:S01]  /*1f1d0*/  MUFU.EX2 R206, R108 ;  /* 0x0000006c00ce7308 */ /* 0x0005e20000000800 */
[----:B------:R-:W-:Y:S09]  /*1f1e0*/  IMAD.MOV.U32 R185, RZ, RZ, R222 ;  /* 0x000000ffffb97224 */ /* 0x000ff200078e00de */
[----:B------:R4:W1:Y:S10]  /*1f1f0*/  MUFU.EX2 R251, R2 ;  /* 0x0000000200fb7308 */ /* 0x0008740000000800 */
[----:B------:R-:W-:Y:S01]  /*1f200*/  MUFU.EX2 R210, R106 ;  /* 0x0000006a00d27308 */ /* 0x000fe20000000800 */
[----:B--2---:R-:W-:Y:S02]  /*1f210*/  IMAD.MOV.U32 R108, RZ, RZ, R245 ;  /* 0x000000ffff6c7224 */ /* 0x004fe400078e00f5 */
[----:B------:R-:W-:Y:S02]  /*1f220*/  IMAD.MOV.U32 R245, RZ, RZ, R180 ;  /* 0x000000fffff57224 */ /* 0x000fe400078e00b4 */
[----:B------:R-:W-:Y:S05]  /*1f230*/  IMAD.MOV.U32 R180, RZ, RZ, R170 ;  /* 0x000000ffffb47224 */ /* 0x000fea00078e00aa */
[----:B------:R2:W-:Y:S01]  /*1f240*/  MUFU.EX2 R204, R107 ;  /* 0x0000006b00cc7308 */ /* 0x0005e20000000800 */
[----:B------:R-:W-:Y:S02]  /*1f250*/  IMAD.MOV.U32 R170, RZ, RZ, R162 ;  /* 0x000000ffffaa7224 */ /* 0x000fe400078e00a2 */
[--C-:B------:R-:W-:Y:S02]  /*1f260*/  FFMA.FTZ R162, R128, c[0x0][0x23c], -R92.reuse ;  /* 0x00008f0080a27a23 */ /* 0x100fe4000001085c */
[----:B----4-:R-:W-:Y:S02]  /*1f270*/  FFMA.FTZ R2, R103, c[0x0][0x23c], -R92 ;  /* 0x00008f0067027a23 */ /* 0x010fe4000001085c */
[----:B------:R-:W-:Y:S02]  /*1f280*/  IMAD.MOV.U32 R103, RZ, RZ, R104 ;  /* 0x000000ffff677224 */ /* 0x000fe400078e0068 */
[----:B------:R-:W-:Y:S01]  /*1f290*/  IMAD.MOV.U32 R104, RZ, RZ, R93 ;  /* 0x000000ffff687224 */ /* 0x000fe200078e005d */
[----:B------:R4:W-:Y:S01]  /*1f2a0*/  MUFU.EX2 R202, R111 ;  /* 0x0000006f00ca7308 */ /* 0x0009e20000000800 */
[----:B------:R-:W-:Y:S02]  /*1f2b0*/  FFMA.FTZ R93, R225, c[0x0][0x23c], -R92 ;  /* 0x00008f00e15d7a23 */ /* 0x000fe4000001085c */
[----:B------:R3:W5:Y:S01]  /*1f2c0*/  LDL.LU R225, [R1+0xf0] ;  /* 0x0000f00001e17983 */ /* 0x0007620000300800 */
[----:B------:R-:W-:Y:S02]  /*1f2d0*/  IMAD.MOV.U32 R99, RZ, RZ, R103 ;  /* 0x000000ffff637224 */ /* 0x000fe400078e0067 */
[----:B------:R-:W-:Y:S02]  /*1f2e0*/  IMAD.MOV.U32 R103, RZ, RZ, R104 ;  /* 0x000000ffff677224 */ /* 0x000fe400078e0068 */
[----:B------:R-:W-:Y:S02]  /*1f2f0*/  IMAD.MOV.U32 R104, RZ, RZ, R94 ;  /* 0x000000ffff687224 */ /* 0x000fe400078e005e */
[----:B------:R-:W-:Y:S01]  /*1f300*/  FFMA.FTZ R94, R224, c[0x0][0x23c], -R92 ;  /* 0x00008f00e05e7a23 */ /* 0x000fe2000001085c */
[----:B------:R1:W-:Y:S01]  /*1f310*/  MUFU.EX2 R203, R110 ;  /* 0x0000006e00cb7308 */ /* 0x0003e20000000800 */
[----:B------:R3:W5:Y:S01]  /*1f320*/  LDL.LU R224, [R1+0xec] ;  /* 0x0000ec0001e07983 */ /* 0x0007620000300800 */
[----:B------:R-:W-:Y:S02]  /*1f330*/  IMAD.MOV.U32 R98, RZ, RZ, R99 ;  /* 0x000000ffff627224 */ /* 0x000fe400078e0063 */
[----:B------:R-:W-:Y:S01]  /*1f340*/  IMAD.MOV.U32 R99, RZ, RZ, R201 ;  /* 0x000000ffff637224 */ /* 0x000fe200078e00c9 */
[----:B------:R3:W5:Y:S01]  /*1f350*/  LDL.LU R223, [R1+0xe8] ;  /* 0x0000e80001df7983 */ /* 0x0007620000300800 */
[----:B--2---:R-:W-:Y:S02]  /*1f360*/  IMAD.MOV.U32 R107, RZ, RZ, R96 ;  /* 0x000000ffff6b7224 */ /* 0x004fe400078e0060 */
[----:B------:R-:W-:Y:S01]  /*1f370*/  IMAD.MOV.U32 R102, RZ, RZ, R99 ;  /* 0x000000ffff667224 */ /* 0x000fe200078e0063 */
[----:B------:R3:W5:Y:S01]  /*1f380*/  LDL.LU R222, [R1+0xe4] ;  /* 0x0000e40001de7983 */ /* 0x0007620000300800 */
[----:B------:R-:W-:Y:S01]  /*1f390*/  FFMA.FTZ R99, R221, c[0x0][0x23c], -R92 ;  /* 0x00008f00dd637a23 */ /* 0x000fe2000001085c */
[----:B------:R2:W-:Y:S01]  /*1f3a0*/  MUFU.EX2 R201, R112 ;  /* 0x0000007000c97308 */ /* 0x0005e20000000800 */
[----:B------:R-:W-:Y:S01]  /*1f3b0*/  IMAD.MOV.U32 R109, RZ, RZ, R102 ;  /* 0x000000ffff6d7224 */ /* 0x000fe200078e0066 */
[----:B------:R3:W5:Y:S01]  /*1f3c0*/  LDL.LU R221, [R1+0xe0] ;  /* 0x0000e00001dd7983 */ /* 0x0007620000300800 */
[----:B------:R-:W-:Y:S02]  /*1f3d0*/  FFMA.FTZ R102, R135, c[0x0][0x23c], -R92 ;  /* 0x00008f0087667a23 */ /* 0x000fe4000001085c */
[----:B------:R-:W-:Y:S01]  /*1f3e0*/  IMAD.MOV.U32 R106, RZ, RZ, R109 ;  /* 0x000000ffff6a7224 */ /* 0x000fe200078e006d */
[----:B------:R3:W5:Y:S01]  /*1f3f0*/  LDL.LU R220, [R1+0xdc] ;  /* 0x0000dc0001dc7983 */ /* 0x0007620000300800 */
[----:B------:R-:W-:Y:S02]  /*1f400*/  IMAD.MOV.U32 R96, RZ, RZ, R190 ;  /* 0x000000ffff607224 */ /* 0x000fe400078e00be */
[----:B------:R-:W-:Y:S01]  /*1f410*/  IMAD.MOV.U32 R190, RZ, RZ, R171 ;  /* 0x000000ffffbe7224 */ /* 0x000fe200078e00ab */
[----:B------:R3:W5:Y:S01]  /*1f420*/  LDL.LU R135, [R1+0xd8] ;  /* 0x0000d80001877983 */ /* 0x0007620000300800 */
[----:B----4-:R-:W-:Y:S02]  /*1f430*/  IMAD.MOV.U32 R111, RZ, RZ, R107 ;  /* 0x000000ffff6f7224 */ /* 0x010fe400078e006b */
[----:B------:R-:W-:Y:S01]  /*1f440*/  IMAD.MOV.U32 R107, RZ, RZ, R245 ;  /* 0x000000ffff6b7224 */ /* 0x000fe200078e00f5 */
[----:B------:R-:W4:Y:S01]  /*1f450*/  LDL.LU R76, [R1+0xa0] ;  /* 0x0000a000014c7983 */ /* 0x000f220000300800 */
[----:B------:R-:W-:Y:S02]  /*1f460*/  IMAD.MOV.U32 R245, RZ, RZ, R190 ;  /* 0x000000fffff57224 */ /* 0x000fe400078e00be */
[----:B------:R-:W-:Y:S01]  /*1f470*/  IMAD.MOV.U32 R128, RZ, RZ, R170 ;  /* 0x000000ffff807224 */ /* 0x000fe200078e00aa */
[----:B------:R-:W3:Y:S01]  /*1f480*/  LDL.LU R80, [R1+0xa4] ;  /* 0x0000a40001507983 */ /* 0x000ee20000300800 */
[----:B------:R-:W-:Y:S01]  /*1f490*/  IMAD.MOV.U32 R109, RZ, RZ, R191 ;  /* 0x000000ffff6d7224 */ /* 0x000fe200078e00bf */
[----:B------:R-:W-:Y:S01]  /*1f4a0*/  MUFU.EX2 R170, R93 ;  /* 0x0000005d00aa7308 */ /* 0x000fe20000000800 */
[----:B------:R-:W-:Y:S02]  /*1f4b0*/  IMAD.MOV.U32 R171, RZ, RZ, R163 ;  /* 0x000000ffffab7224 */ /* 0x000fe400078e00a3 */
[----:B-1----:R-:W-:Y:S02]  /*1f4c0*/  IMAD.MOV.U32 R110, RZ, RZ, R109 ;  /* 0x000000ffff6e7224 */ /* 0x002fe400078e006d */
[----:B--2---:R-:W-:Y:S02]  /*1f4d0*/  IMAD.MOV.U32 R112, RZ, RZ, R106 ;  /* 0x000000ffff707224 */ /* 0x004fe400078e006a */
[----:B------:R-:W-:Y:S02]  /*1f4e0*/  IMAD.MOV.U32 R106, RZ, RZ, R180 ;  /* 0x000000ffff6a7224 */ /* 0x000fe400078e00b4 */
[----:B------:R-:W-:Y:S01]  /*1f4f0*/  IMAD.MOV.U32 R180, RZ, RZ, R172 ;  /* 0x000000ffffb47224 */ /* 0x000fe200078e00ac */
[----:B------:R1:W-:Y:S01]  /*1f500*/  MUFU.EX2 R191, R113 ;  /* 0x0000007100bf7308 */ /* 0x0003e20000000800 */
[----:B------:R-:W-:Y:S02]  /*1f510*/  IMAD.MOV.U32 R109, RZ, RZ, R171 ;  /* 0x000000ffff6d7224 */ /* 0x000fe400078e00ab */
[--C-:B------:R-:W-:Y:S01]  /*1f520*/  FFMA.FTZ R163, R127, c[0x0][0x23c], -R92.reuse ;  /* 0x00008f007fa37a23 */ /* 0x100fe2000001085c */
[----:B------:R-:W-:Y:S01]  /*1f530*/  MOV R127, R186 ;  /* 0x000000ba007f7202 */ /* 0x000fe20000000f00 */
[--C-:B------:R-:W-:Y:S02]  /*1f540*/  FFMA.FTZ R98, R98, c[0x0][0x23c], -R92.reuse ;  /* 0x00008f0062627a23 */ /* 0x100fe4000001085c */
[--C-:B------:R-:W-:Y:S02]  /*1f550*/  FFMA.FTZ R103, R103, c[0x0][0x23c], -R92.reuse ;  /* 0x00008f0067677a23 */ /* 0x100fe4000001085c */
[----:B------:R-:W-:Y:S01]  /*1f560*/  FFMA.FTZ R104, R104, c[0x0][0x23c], -R92 ;  /* 0x00008f0068687a23 */ /* 0x000fe2000001085c */
[----:B------:R2:W-:Y:S10]  /*1f570*/  MUFU.EX2 R172, R2 ;  /* 0x0000000200ac7308 */ /* 0x0005f40000000800 */
[----:B------:R2:W2:Y:S01]  /*1f580*/  MUFU.EX2 R171, R3 ;  /* 0x0000000300ab7308 */ /* 0x0004a20000000800 */
[----:B-1----:R-:W-:Y:S02]  /*1f590*/  IMAD.MOV.U32 R113, RZ, RZ, R108 ;  /* 0x000000ffff717224 */ /* 0x002fe400078e006c */
[----:B------:R-:W-:Y:S02]  /*1f5a0*/  IMAD.MOV.U32 R108, RZ, RZ, R96 ;  /* 0x000000ffff6c7224 */ /* 0x000fe400078e0060 */
[----:B------:R-:W-:Y:S02]  /*1f5b0*/  FADD.FTZ R96, R124, R114 ;  /* 0x000000727c607221 */ /* 0x000fe40000010000 */
[----:B------:R-:W-:Y:S03]  /*1f5c0*/  IMAD.MOV.U32 R114, RZ, RZ, R189 ;  /* 0x000000ffff727224 */ /* 0x000fe600078e00bd */
[----:B------:R-:W-:Y:S01]  /*1f5d0*/  MUFU.EX2 R186, R131 ;  /* 0x0000008300ba7308 */ /* 0x000fe20000000800 */
[----:B------:R-:W-:Y:S02]  /*1f5e0*/  IMAD.MOV.U32 R124, RZ, RZ, R112 ;  /* 0x000000ffff7c7224 */ /* 0x000fe400078e0070 */
[----:B--2---:R-:W-:Y:S02]  /*1f5f0*/  FFMA.FTZ R2, R181, c[0x0][0x23c], -R100 ;  /* 0x00008f00b5027a23 */ /* 0x004fe40000010864 */
[----:B------:R-:W-:Y:S02]  /*1f600*/  IMAD.MOV.U32 R181, RZ, RZ, R168 ;  /* 0x000000ffffb57224 */ /* 0x000fe400078e00a8 */
[----:B------:R-:W-:Y:S03]  /*1f610*/  IMAD.MOV.U32 R112, RZ, RZ, R187 ;  /* 0x000000ffff707224 */ /* 0x000fe600078e00bb */
[----:B------:R1:W-:Y:S01]  /*1f620*/  MUFU.EX2 R168, R2 ;  /* 0x0000000200a87308 */ /* 0x0003e20000000800 */
[----:B------:R-:W-:Y:S02]  /*1f630*/  IMAD.MOV.U32 R3, RZ, RZ, R113 ;  /* 0x000000ffff037224 */ /* 0x000fe400078e0071 */
[----:B------:R-:W-:Y:S07]  /*1f640*/  IMAD.MOV.U32 R113, RZ, RZ, R95 ;  /* 0x000000ffff717224 */ /* 0x000fee00078e005f */
[----:B------:R-:W-:Y:S10]  /*1f650*/  MUFU.EX2 R189, R117 ;  /* 0x0000007500bd7308 */ /* 0x000ff40000000800 */
[----:B------:R2:W2:Y:S01]  /*1f660*/  MUFU.EX2 R190, R94 ;  /* 0x0000005e00be7308 */ /* 0x0004a20000000800 */
[--C-:B-1----:R-:W-:Y:S09]  /*1f670*/  FFMA.FTZ R2, R245, c[0x0][0x23c], -R100.reuse ;  /* 0x00008f00f5027a23 */ /* 0x102ff20000010864 */
[----:B------:R1:W1:Y:S10]  /*1f680*/  MUFU.EX2 R245, R2 ;  /* 0x0000000200f57308 */ /* 0x0002740000000800 */
[----:B------:R-:W-:Y:S01]  /*1f690*/  MUFU.EX2 R187, R126 ;  /* 0x0000007e00bb7308 */ /* 0x000fe20000000800 */
[----:B--2---:R-:W-:Y:S09]  /*1f6a0*/  LDSM.16.MT88.4 R92, [R219+0x9800] ;  /* 0x00980000db5c783b */ /* 0x004ff20000004200 */
[----:B------:R-:W-:Y:S01]  /*1f6b0*/  MUFU.EX2 R126, R208 ;  /* 0x000000d0007e7308 */ /* 0x000fe20000000800 */
[--C-:B-1----:R-:W-:Y:S09]  /*1f6c0*/  FFMA.FTZ R2, R169, c[0x0][0x23c], -R100.reuse ;  /* 0x00008f00a9027a23 */ /* 0x102ff20000010864 */
[----:B------:R1:W-:Y:S02]  /*1f6d0*/  MUFU.EX2 R169, R2 ;  /* 0x0000000200a97308 */ /* 0x0003e40000000800 */
[----:B-1----:R-:W-:Y:S02]  /*1f6e0*/  FFMA.FTZ R2, R128, c[0x0][0x23c], -R100 ;  /* 0x00008f0080027a23 */ /* 0x002fe40000010864 */
[----:B------:R-:W-:Y:S06]  /*1f6f0*/  IMAD.MOV.U32 R128, RZ, RZ, R188 ;  /* 0x000000ffff807224 */ /* 0x000fec00078e00bc */
[----:B------:R-:W-:Y:S10]  /*1f700*/  MUFU.EX2 R188, R122 ;  /* 0x0000007a00bc7308 */ /* 0x000ff40000000800 */
[----:B------:R-:W-:Y:S01]  /*1f710*/  MUFU.EX2 R122, R161 ;  /* 0x000000a1007a7308 */ /* 0x000fe20000000800 */
[----:B----4-:R-:W-:Y:S01]  /*1f720*/  FFMA.FTZ R69, R69, R76, R119 ;  /* 0x0000004c45457223 */ /* 0x010fe20000010077 */
[----:B------:R-:W-:Y:S01]  /*1f730*/  F2FP.BF16.PACK_AB R76, R145, R142 ;  /* 0x0000008e914c723e */ /* 0x000fe200000010ff */
[----:B------:R-:W-:Y:S02]  /*1f740*/  IMAD.MOV.U32 R119, RZ, RZ, R244 ;  /* 0x000000ffff777224 */ /* 0x000fe400078e00f4 */
[----:B------:R-:W-:Y:S05]  /*1f750*/  IMAD.MOV.U32 R244, RZ, RZ, R182 ;  /* 0x000000fffff47224 */ /* 0x000fea00078e00b6 */
[----:B------:R1:W2:Y:S01]  /*1f760*/  MUFU.EX2 R182, R2 ;  /* 0x0000000200b67308 */ /* 0x0002a20000000800 */
[----:B---3--:R-:W-:Y:S01]  /*1f770*/  FFMA.FTZ R68, R68, R80, R115 ;  /* 0x0000005044447223 */ /* 0x008fe20000010073 */
[-C--:B------:R-:W-:Y:S01]  /*1f780*/  HMMA.16816.F32.BF16 R4, R76, R84.reuse, R4 ;  /* 0x000000544c04723c */ /* 0x080fe20000041804 */
[----:B------:R-:W-:Y:S01]  /*1f790*/  F2FP.BF16.PACK_AB R80, R249, R193 ;  /* 0x000000c1f950723e */ /* 0x000fe200000010ff */
[----:B------:R-:W-:Y:S02]  /*1f7a0*/  IMAD.MOV.U32 R115, RZ, RZ, R184 ;  /* 0x000000ffff737224 */ /* 0x000fe400078e00b8 */
[----:B------:R-:W-:Y:S02]  /*1f7b0*/  FADD.FTZ R3, R3, R69 ;  /* 0x0000004503037221 */ /* 0x000fe40000010000 */
[----:B------:R-:W-:Y:S02]  /*1f7c0*/  IMAD.MOV.U32 R117, RZ, RZ, R115 ;  /* 0x000000ffff757224 */ /* 0x000fe400078e0073 */
[C---:B------:R-:W-:Y:S01]  /*1f7d0*/  HMMA.16816.F32.BF16 R8, R80.reuse, R84, R8 ;  /* 0x000000545008723c */ /* 0x040fe20000041808 */
[----:B------:R-:W-:Y:S03]  /*1f7e0*/  MUFU.EX2 R184, R129 ;  /* 0x0000008100b87308 */ /* 0x000fe60000000800 */
[----:B------:R-:W-:Y:S02]  /*1f7f0*/  IMAD.MOV.U32 R115, RZ, RZ, R106 ;  /* 0x000000ffff737224 */ /* 0x000fe400078e006a */
[----:B------:R-:W-:Y:S02]  /*1f800*/  IMAD.MOV.U32 R106, RZ, RZ, R132 ;  /* 0x000000ffff6a7224 */ /* 0x000fe400078e0084 */
[-C--:B------:R-:W-:Y:S03]  /*1f810*/  HMMA.16816.F32.BF16 R12, R80, R86.reuse, R12 ;  /* 0x00000056500c723c */ /* 0x080fe6000004180c */
[----:B------:R-:W-:Y:S01]  /*1f820*/  MUFU.EX2 R132, R101 ;  /* 0x0000006500847308 */ /* 0x000fe20000000800 */
[----:B-1----:R-:W-:Y:S04]  /*1f830*/  IMAD.MOV.U32 R2, RZ, RZ, R183 ;  /* 0x000000ffff027224 */ /* 0x002fe800078e00b7 */
[C---:B------:R-:W-:Y:S01]  /*1f840*/  HMMA.16816.F32.BF16 R16, R76.reuse, R86, R16 ;  /* 0x000000564c10723c */ /* 0x040fe20000041810 */
[----:B------:R-:W1:Y:S03]  /*1f850*/  LDSM.16.MT88.4 R84, [R217+0x9000] ;  /* 0x00900000d954783b */ /* 0x000e660000004200 */
[----:B------:R-:W-:Y:S01]  /*1f860*/  FADD.FTZ R2, R2, R68 ;  /* 0x0000004402027221 */ /* 0x000fe20000010000 */
[----:B------:R3:W-:Y:S01]  /*1f870*/  MUFU.EX2 R183, R118 ;  /* 0x0000007600b77308 */ /* 0x0007e20000000800 */
[----:B------:R-:W-:Y:S02]  /*1f880*/  FADD.FTZ R68, R185, R96 ;  /* 0x00000060b9447221 */ /* 0x000fe40000010000 */
[-C--:B------:R-:W-:Y:S04]  /*1f890*/  HMMA.16816.F32.BF16 R20, R76, R88.reuse, R20 ;  /* 0x000000584c14723c */ /* 0x080fe80000041814 */
[----:B------:R-:W-:Y:S02]  /*1f8a0*/  FADD.FTZ R68, R114, R68 ;  /* 0x0000004472447221 */ /* 0x000fe40000010000 */
[----:B------:R-:W-:Y:S01]  /*1f8b0*/  IMAD.MOV.U32 R114, RZ, RZ, R111 ;  /* 0x000000ffff727224 */ /* 0x000fe200078e006f */
[----:B------:R-:W-:Y:S01]  /*1f8c0*/  MUFU.EX2 R185, R130 ;  /* 0x0000008200b97308 */ /* 0x000fe20000000800 */
[C---:B------:R-:W-:Y:S01]  /*1f8d0*/  HMMA.16816.F32.BF16 R24, R80.reuse, R88, R24 ;  /* 0x000000585018723c */ /* 0x040fe20000041818 */
[----:B------:R-:W-:Y:S03]  /*1f8e0*/  IMAD.MOV.U32 R111, RZ, RZ, R133 ;  /* 0x000000ffff6f7224 */ /* 0x000fe600078e0085 */
[----:B------:R-:W-:Y:S04]  /*1f8f0*/  FADD.FTZ R68, R120, R68 ;  /* 0x0000004478447221 */ /* 0x000fe80000010000 */
[-C--:B------:R-:W-:Y:S01]  /*1f900*/  HMMA.16816.F32.BF16 R28, R80, R90.reuse, R28 ;  /* 0x0000005a501c723c */ /* 0x080fe2000004181c */
[----:B------:R-:W-:Y:S03]  /*1f910*/  MUFU.EX2 R133, R99 ;  /* 0x0000006300857308 */ /* 0x000fe60000000800 */
[----:B------:R-:W-:Y:S02]  /*1f920*/  FADD.FTZ R68, R125, R68 ;  /* 0x000000447d447221 */ /* 0x000fe40000010000 */
[----:B---3--:R-:W-:Y:S02]  /*1f930*/  IMAD.MOV.U32 R118, RZ, RZ, R181 ;  /* 0x000000ffff767224 */ /* 0x008fe400078e00b5 */
[C---:B------:R-:W-:Y:S01]  /*1f940*/  HMMA.16816.F32.BF16 R32, R76.reuse, R90, R32 ;  /* 0x0000005a4c20723c */ /* 0x040fe20000041820 */
[----:B------:R-:W3:Y:S02]  /*1f950*/  LDSM.16.MT88.4 R88, [R218+0x9000] ;  /* 0x00900000da58783b */ /* 0x000ee40000004200 */
[----:B------:R-:W-:Y:S01]  /*1f960*/  MUFU.EX2 R120, R160 ;  /* 0x000000a000787308 */ /* 0x000fe20000000800 */
[----:B------:R-:W-:Y:S02]  /*1f970*/  FADD.FTZ R69, R118, R3 ;  /* 0x0000000376457221 */ /* 0x000fe40000010000 */
[----:B------:R-:W-:Y:S02]  /*1f980*/  FADD.FTZ R3, R124, R2 ;  /* 0x000000027c037221 */ /* 0x000fe40000010000 */
[----:B------:R-:W-:Y:S01]  /*1f990*/  FFMA.FTZ R2, R117, c[0x0][0x23c], -R100 ;  /* 0x00008f0075027a23 */ /* 0x000fe20000010864 */
[-C--:B-1----:R-:W-:Y:S03]  /*1f9a0*/  HMMA.16816.F32.BF16 R36, R76, R84.reuse, R36 ;  /* 0x000000544c24723c */ /* 0x082fe60000041824 */
[----:B------:R-:W-:Y:S01]  /*1f9b0*/  IMAD.MOV.U32 R118, RZ, RZ, R119 ;  /* 0x000000ffff767224 */ /* 0x000fe200078e0077 */
[----:B------:R1:W-:Y:S01]  /*1f9c0*/  MUFU.EX2 R131, R2 ;  /* 0x0000000200837308 */ /* 0x0003e20000000800 */
[----:B------:R-:W-:Y:S02]  /*1f9d0*/  FADD.FTZ R68, R140, R68 ;  /* 0x000000448c447221 */ /* 0x000fe40000010000 */
[----:B------:R-:W-:Y:S01]  /*1f9e0*/  IMAD.MOV.U32 R124, RZ, RZ, R113 ;  /* 0x000000ffff7c7224 */ /* 0x000fe200078e0071 */
[C---:B------:R-:W-:Y:S01]  /*1f9f0*/  HMMA.16816.F32.BF16 R40, R80.reuse, R84, R40 ;  /* 0x000000545028723c */ /* 0x040fe20000041828 */
[----:B------:R-:W-:Y:S03]  /*1fa00*/  FADD.FTZ R68, R143, R68 ;  /* 0x000000448f447221 */ /* 0x000fe60000010000 */
[----:B------:R-:W-:Y:S02]  /*1fa10*/  IMAD.MOV.U32 R113, RZ, RZ, R110 ;  /* 0x000000ffff717224 */ /* 0x000fe400078e006e */
[----:B------:R-:W-:Y:S01]  /*1fa20*/  IMAD.MOV.U32 R110, RZ, RZ, R134 ;  /* 0x000000ffff6e7224 */ /* 0x000fe200078e0086 */
[----:B------:R-:W-:Y:S01]  /*1fa30*/  MUFU.EX2 R181, R116 ;  /* 0x0000007400b57308 */ /* 0x000fe20000000800 */
[-C--:B------:R-:W-:Y:S01]  /*1fa40*/  HMMA.16816.F32.BF16 R44, R80, R86.reuse, R44 ;  /* 0x00000056502c723c */ /* 0x080fe2000004182c */
[----:B------:R-:W-:Y:S03]  /*1fa50*/  FADD.FTZ R68, R142, R68 ;  /* 0x000000448e447221 */ /* 0x000fe60000010000 */
[----:B------:R-:W-:Y:S02]  /*1fa60*/  IMAD.MOV.U32 R119, RZ, RZ, R109 ;  /* 0x000000ffff777224 */ /* 0x000fe400078e006d */
[----:B------:R-:W-:Y:S02]  /*1fa70*/  FADD.FTZ R68, R145, R68 ;  /* 0x0000004491447221 */ /* 0x000fe40000010000 */
[C---:B------:R-:W-:Y:S01]  /*1fa80*/  HMMA.16816.F32.BF16 R48, R76.reuse, R86, R48 ;  /* 0x000000564c30723c */ /* 0x040fe20000041830 */
[----:B------:R-:W4:Y:S01]  /*1fa90*/  LDSM.16.MT88.4 R84, [R216+0x9800] ;  /* 0x00980000d854783b */ /* 0x000f220000004200 */
[----:B------:R-:W-:Y:S02]  /*1faa0*/  MUFU.EX2 R134, R98 ;  /* 0x0000006200867308 */ /* 0x000fe40000000800 */
[----:B-1----:R-:W-:Y:S02]  /*1fab0*/  FFMA.FTZ R2, R118, c[0x0][0x23c], -R100 ;  /* 0x00008f0076027a23 */ /* 0x002fe40000010864 */
[----:B------:R-:W-:Y:S02]  /*1fac0*/  IMAD.MOV.U32 R118, RZ, RZ, R124 ;  /* 0x000000ffff767224 */ /* 0x000fe400078e007c */
[-C--:B---3--:R-:W-:Y:S01]  /*1fad0*/  HMMA.16816.F32.BF16 R52, R76, R88.reuse, R52 ;  /* 0x000000584c34723c */ /* 0x088fe20000041834 */
[----:B------:R-:W-:Y:S03]  /*1fae0*/  IMAD.MOV.U32 R109, RZ, RZ, R180 ;  /* 0x000000ffff6d7224 */ /* 0x000fe600078e00b4 */
[----:B------:R1:W-:Y:S01]  /*1faf0*/  MUFU.EX2 R130, R2 ;  /* 0x0000000200827308 */ /* 0x0003e20000000800 */
[----:B------:R-:W-:Y:S02]  /*1fb00*/  IMAD.MOV.U32 R124, RZ, RZ, R114 ;  /* 0x000000ffff7c7224 */ /* 0x000fe400078e0072 */
[----:B------:R-:W-:Y:S01]  /*1fb10*/  IMAD.MOV.U32 R114, RZ, RZ, R115 ;  /* 0x000000ffff727224 */ /* 0x000fe200078e0073 */
[C---:B------:R-:W-:Y:S01]  /*1fb20*/  HMMA.16816.F32.BF16 R56, R80.reuse, R88, R56 ;  /* 0x000000585038723c */ /* 0x040fe20000041838 */
[----:B------:R-:W-:Y:S03]  /*1fb30*/  FADD.FTZ R3, R124, R3 ;  /* 0x000000037c037221 */ /* 0x000fe60000010000 */
[----:B------:R-:W-:Y:S02]  /*1fb40*/  IMAD.MOV.U32 R115, RZ, RZ, R119 ;  /* 0x000000ffff737224 */ /* 0x000fe400078e0077 */
[----:B------:R3:W2:Y:S01]  /*1fb50*/  MUFU.EX2 R180, R97 ;  /* 0x0000006100b47308 */ /* 0x0006a20000000800 */
[----:B------:R-:W-:Y:S01]  /*1fb60*/  IMAD.MOV.U32 R119, RZ, RZ, R127 ;  /* 0x000000ffff777224 */ /* 0x000fe200078e007f */
[-C--:B------:R-:W-:Y:S01]  /*1fb70*/  HMMA.16816.F32.BF16 R60, R80, R90.reuse, R60 ;  /* 0x0000005a503c723c */ /* 0x080fe2000004183c */
[----:B------:R-:W-:Y:S06]  /*1fb80*/  IMAD.MOV.U32 R208, RZ, RZ, R113 ;  /* 0x000000ffffd07224 */ /* 0x000fec00078e0071 */
[----:B------:R-:W-:Y:S01]  /*1fb90*/  F2FP.BF16.PACK_AB R80, R164, R198 ;  /* 0x000000c6a450723e */ /* 0x000fe200000010ff */
[----:B------:R-:W-:Y:S01]  /*1fba0*/  HMMA.16816.F32.BF16 R64, R76, R90, R64 ;  /* 0x0000005a4c40723c */ /* 0x000fe20000041840 */
[----:B------:R-:W-:Y:S01]  /*1fbb0*/  F2FP.BF16.PACK_AB R82, R211, R175 ;  /* 0x000000afd352723e */ /* 0x000fe200000010ff */
[----:B------:R-:W2:Y:S01]  /*1fbc0*/  LDSM.16.MT88.4 R88, [R217+0x9800] ;  /* 0x00980000d958783b */ /* 0x000ea20000004200 */
[----:B------:R-:W-:Y:S01]  /*1fbd0*/  MUFU.EX2 R124, R146 ;  /* 0x00000092007c7308 */ /* 0x000fe20000000800 */
[--C-:B-1----:R-:W-:Y:S01]  /*1fbe0*/  FFMA.FTZ R2, R244, c[0x0][0x23c], -R100.reuse ;  /* 0x00008f00f4027a23 */ /* 0x102fe20000010864 */
[----:B------:R-:W-:Y:S02]  /*1fbf0*/  F2FP.BF16.PACK_AB R81, R173, R246 ;  /* 0x000000f6ad51723e */ /* 0x000fe400000010ff */
[----:B------:R-:W-:Y:S02]  /*1fc00*/  F2FP.BF16.PACK_AB R76, R152, R150 ;  /* 0x00000096984c723e */ /* 0x000fe400000010ff */
[----:B------:R-:W-:Y:S03]  /*1fc10*/  F2FP.BF16.PACK_AB R77, R151, R149 ;  /* 0x00000095974d723e */ /* 0x000fe600000010ff */
[----:B------:R-:W-:Y:S01]  /*1fc20*/  F2FP.BF16.PACK_AB R78, R215, R214 ;  /* 0x000000d6d74e723e */ /* 0x000fe200000010ff */
[----:B------:R1:W-:Y:S01]  /*1fc30*/  MUFU.EX2 R244, R2 ;  /* 0x0000000200f47308 */ /* 0x0003e20000000800 */
[----:B------:R-:W-:Y:S01]  /*1fc40*/  F2FP.BF16.PACK_AB R79, R212, R213 ;  /* 0x000000d5d44f723e */ /* 0x000fe200000010ff */
[----:B---3--:R-:W-:Y:S01]  /*1fc50*/  LDSM.16.MT88.4 R96, [R217+0xa000] ;  /* 0x00a00000d960783b */ /* 0x008fe20000004200 */
[----:B------:R-:W-:Y:S05]  /*1fc60*/  F2FP.BF16.PACK_AB R83, R251, R174 ;  /* 0x000000aefb53723e */ /* 0x000fea00000010ff */
[-C--:B----4-:R-:W-:Y:S02]  /*1fc70*/  HMMA.16816.F32.BF16 R4, R76, R84.reuse, R4 ;  /* 0x000000544c04723c */ /* 0x090fe40000041804 */
[----:B------:R3:W-:Y:S06]  /*1fc80*/  MUFU.EX2 R127, R157 ;  /* 0x0000009d007f7308 */ /* 0x0007ec0000000800 */
[C---:B------:R-:W-:Y:S04]  /*1fc90*/  HMMA.16816.F32.BF16 R8, R80.reuse, R84, R8 ;  /* 0x000000545008723c */ /* 0x040fe80000041808 */
[----:B------:R-:W-:Y:S04]  /*1fca0*/  MUFU.EX2 R116, R105 ;  /* 0x0000006900747308 */ /* 0x000fe80000000800 */
[-C--:B------:R-:W-:Y:S01]  /*1fcb0*/  HMMA.16816.F32.BF16 R12, R80, R86.reuse, R12 ;  /* 0x00000056500c723c */ /* 0x080fe2000004180c */
[----:B-1----:R-:W-:Y:S05]  /*1fcc0*/  FFMA.FTZ R2, R128, c[0x0][0x23c], -R100 ;  /* 0x00008f0080027a23 */ /* 0x002fea0000010864 */
[----:B------:R1:W4:Y:S02]  /*1fcd0*/  MUFU.EX2 R129, R2 ;  /* 0x0000000200817308 */ /* 0x0003240000000800 */
[C---:B------:R-:W-:Y:S01]  /*1fce0*/  HMMA.16816.F32.BF16 R16, R76.reuse, R86, R16 ;  /* 0x000000564c10723c */ /* 0x040fe20000041810 */
[----:B------:R-:W4:Y:S03]  /*1fcf0*/  LDSM.16.MT88.4 R84, [R218+0x9800] ;  /* 0x00980000da54783b */ /* 0x000f260000004200 */
[----:B---3--:R-:W-:Y:S04]  /*1fd00*/  IMAD.MOV.U32 R157, RZ, RZ, R111 ;  /* 0x000000ffff9d7224 */ /* 0x008fe800078e006f */
[-C--:B------:R-:W-:Y:S01]  /*1fd10*/  HMMA.16816.F32.BF16 R20, R76, R92.reuse, R20 ;  /* 0x0000005c4c14723c */ /* 0x080fe20000041814 */
[----:B------:R-:W-:Y:S07]  /*1fd20*/  MUFU.EX2 R111, R176 ;  /* 0x000000b0006f7308 */ /* 0x000fee0000000800 */
[C---:B------:R-:W-:Y:S03]  /*1fd30*/  HMMA.16816.F32.BF16 R24, R80.reuse, R92, R24 ;  /* 0x0000005c5018723c */ /* 0x040fe60000041818 */
[----:B------:R-:W-:Y:S01]  /*1fd40*/  MUFU.EX2 R105, R75 ;  /* 0x0000004b00697308 */ /* 0x000fe20000000800 */
[----:B-1----:R-:W-:Y:S04]  /*1fd50*/  FADD.FTZ R2, R118, R69 ;  /* 0x0000004576027221 */ /* 0x002fe80000010000 */
[-C--:B------:R-:W-:Y:S01]  /*1fd60*/  HMMA.16816.F32.BF16 R28, R80, R94.reuse, R28 ;  /* 0x0000005e501c723c */ /* 0x080fe2000004181c */
[----:B------:R-:W3:Y:S03]  /*1fd70*/  LDL.LU R69, [R1+0xa8] ;  /* 0x0000a80001457983 */ /* 0x000ee60000300800 */
[----:B------:R-:W-:Y:S01]  /*1fd80*/  FADD.FTZ R101, R121, R2 ;  /* 0x0000000279657221 */ /* 0x000fe20000010000 */
[----:B------:R1:W-:Y:S01]  /*1fd90*/  MUFU.EX2 R128, R209 ;  /* 0x000000d100807308 */ /* 0x0003e20000000800 */
[----:B------:R-:W-:Y:S02]  /*1fda0*/  FADD.FTZ R2, R123, R3 ;  /* 0x000000037b027221 */ /* 0x000fe40000010000 */
[C---:B------:R-:W-:Y:S01]  /*1fdb0*/  HMMA.16816.F32.BF16 R32, R76.reuse, R94, R32 ;  /* 0x0000005e4c20723c */ /* 0x040fe20000041820 */
[----:B------:R-:W4:Y:S03]  /*1fdc0*/  LDSM.16.MT88.4 R92, [R216+0xa000] ;  /* 0x00a00000d85c783b */ /* 0x000f260000004200 */
[----:B------:R-:W-:Y:S03]  /*1fdd0*/  FADD.FTZ R3, R138, R101 ;  /* 0x000000658a037221 */ /* 0x000fe60000010000 */
[----:B------:R-:W-:Y:S01]  /*1fde0*/  MUFU.EX2 R123, R159 ;  /* 0x0000009f007b7308 */ /* 0x000fe20000000800 */
[-C--:B--2---:R-:W-:Y:S01]  /*1fdf0*/  HMMA.16816.F32.BF16 R36, R76, R88.reuse, R36 ;  /* 0x000000584c24723c */ /* 0x084fe20000041824 */
[----:B------:R-:W-:Y:S04]  /*1fe00*/  FADD.FTZ R3, R139, R3 ;  /* 0x000000038b037221 */ /* 0x000fe80000010000 */
[----:B------:R-:W-:Y:S03]  /*1fe10*/  FADD.FTZ R3, R147, R3 ;  /* 0x0000000393037221 */ /* 0x000fe60000010000 */
[C---:B------:R-:W-:Y:S01]  /*1fe20*/  HMMA.16816.F32.BF16 R40, R80.reuse, R88, R40 ;  /* 0x000000585028723c */ /* 0x040fe20000041828 */
[----:B------:R-:W-:Y:S01]  /*1fe30*/  FADD.FTZ R3, R141, R3 ;  /* 0x000000038d037221 */ /* 0x000fe20000010000 */
[----:B------:R-:W-:Y:S02]  /*1fe40*/  MUFU.EX2 R121, R158 ;  /* 0x0000009e00797308 */ /* 0x000fe40000000800 */
[----:B-1----:R-:W-:Y:S04]  /*1fe50*/  IMAD.MOV.U32 R209, RZ, RZ, R119 ;  /* 0x000000ffffd17224 */ /* 0x002fe800078e0077 */
[-C--:B------:R-:W-:Y:S04]  /*1fe60*/  HMMA.16816.F32.BF16 R44, R80, R90.reuse, R44 ;  /* 0x0000005a502c723c */ /* 0x080fe8000004182c */
[----:B------:R1:W-:Y:S04]  /*1fe70*/  MUFU.EX2 R119, R102 ;  /* 0x0000006600777308 */ /* 0x0003e80000000800 */
[C---:B------:R-:W-:Y:S01]  /*1fe80*/  HMMA.16816.F32.BF16 R48, R76.reuse, R90, R48 ;  /* 0x0000005a4c30723c */ /* 0x040fe20000041830 */
[----:B------:R-:W2:Y:S05]  /*1fe90*/  LDSM.16.MT88.4 R88, [R219+0xa000] ;  /* 0x00a00000db58783b */ /* 0x000eaa0000004200 */
[----:B------:R-:W2:Y:S02]  /*1fea0*/  MUFU.EX2 R118, R103 ;  /* 0x0000006700767308 */ /* 0x000ea40000000800 */
[-C--:B----4-:R-:W-:Y:S08]  /*1feb0*/  HMMA.16816.F32.BF16 R52, R76, R84.reuse, R52 ;  /* 0x000000544c34723c */ /* 0x090ff00000041834 */
[C---:B------:R-:W-:Y:S01]  /*1fec0*/  HMMA.16816.F32.BF16 R56, R80.reuse, R84, R56 ;  /* 0x000000545038723c */ /* 0x040fe20000041838 */
[----:B------:R-:W4:Y:S03]  /*1fed0*/  MUFU.EX2 R117, R104 ;  /* 0x0000006800757308 */ /* 0x000f260000000800 */
[----:B-1----:R-:W-:Y:S04]  /*1fee0*/  FFMA.FTZ R102, R106, c[0x0][0x23c], -R100 ;  /* 0x00008f006a667a23 */ /* 0x002fe80000010864 */
[-C--:B------:R-:W-:Y:S03]  /*1fef0*/  HMMA.16816.F32.BF16 R60, R80, R86.reuse, R60 ;  /* 0x00000056503c723c */ /* 0x080fe6000004183c */
[----:B------:R-:W-:Y:S04]  /*1ff00*/  MUFU.EX2 R106, R177 ;  /* 0x000000b1006a7308 */ /* 0x000fe80000000800 */
[----:B------:R-:W-:Y:S01]  /*1ff10*/  F2FP.BF16.PACK_AB R80, R171, R172 ;  /* 0x000000acab50723e */ /* 0x000fe200000010ff */
[----:B------:R-:W-:Y:S01]  /*1ff20*/  HMMA.16816.F32.BF16 R64, R76, R86, R64 ;  /* 0x000000564c40723c */ /* 0x000fe20000041840 */
[----:B------:R-:W-:Y:S01]  /*1ff30*/  F2FP.BF16.PACK_AB R82, R190, R170 ;  /* 0x000000aabe52723e */ /* 0x000fe200000010ff */
[----:B------:R-:W1:Y:S02]  /*1ff40*/  LDSM.16.MT88.4 R84, [R218+0xa000] ;  /* 0x00a00000da54783b */ /* 0x000e640000004200 */
[----:B------:R-:W-:Y:S01]  /*1ff50*/  F2FP.BF16.PACK_AB R81, R245, R168 ;  /* 0x000000a8f551723e */ /* 0x000fe200000010ff */
[----:B------:R-:W-:Y:S01]  /*1ff60*/  MUFU.EX2 R75, R102 ;  /* 0x00000066004b7308 */ /* 0x000fe20000000800 */
[----:B------:R-:W-:Y:S02]  /*1ff70*/  F2FP.BF16.PACK_AB R83, R182, R169 ;  /* 0x000000a9b653723e */ /* 0x000fe400000010ff */
[----:B------:R-:W-:Y:S04]  /*1ff80*/  F2FP.BF16.PACK_AB R76, R206, R205 ;  /* 0x000000cdce4c723e */ /* 0x000fe800000010ff */
[----:B------:R-:W-:Y:S02]  /*1ff90*/  F2FP.BF16.PACK_AB R77, R210, R204 ;  /* 0x000000ccd24d723e */ /* 0x000fe400000010ff */
[----:B------:R-:W-:Y:S01]  /*1ffa0*/  F2FP.BF16.PACK_AB R78, R202, R203 ;  /* 0x000000cbca4e723e */ /* 0x000fe200000010ff */
[----:B------:R-:W-:Y:S01]  /*1ffb0*/  MUFU.EX2 R104, R207 ;  /* 0x000000cf00687308 */ /* 0x000fe20000000800 */
[----:B------:R-:W-:Y:S07]  /*1ffc0*/  F2FP.BF16.PACK_AB R79, R191, R201 ;  /* 0x000000c9bf4f723e */ /* 0x000fee00000010ff */
[-C--:B------:R-:W-:Y:S02]  /*1ffd0*/  HMMA.16816.F32.BF16 R4, R76, R92.reuse, R4 ;  /* 0x0000005c4c04723c */ /* 0x080fe40000041804 */
[----:B------:R-:W-:Y:S06]  /*1ffe0*/  MUFU.EX2 R103, R200 ;  /* 0x000000c800677308 */ /* 0x000fec0000000800 */
        /* <DEDUP_REMOVED lines=36> */
[----:B------:R-:W2:Y:S03]  /*20230*/  LDSM.16.MT88.4 R92, [R219+0xb000] ;  /* 0x00b00000db5c783b */ /* 0x000ea60000004200 */
[----:B---3--:R-:W-:Y:S04]  /*20240*/  FFMA.FTZ R69, R0, R69, R209 ;  /* 0x0000004500457223 */ /* 0x008fe800000100d1 */
[-C--:B------:R-:W-:Y:S01]  /*20250*/  HMMA.16816.F32.BF16 R36, R76, R96.reuse, R36 ;  /* 0x000000604c24723c */ /* 0x080fe20000041824 */
[----:B------:R-:W-:Y:S03]  /*20260*/  FADD.FTZ R0, R136, R2 ;  /* 0x0000000288007221 */ /* 0x000fe60000010000 */
[----:B------:R-:W-:Y:S02]  /*20270*/  FFMA.FTZ R2, R115, c[0x0][0x23c], -R100 ;  /* 0x00008f0073027a23 */ /* 0x000fe40000010864 */
[----:B------:R-:W-:Y:S02]  /*20280*/  IMAD.MOV.U32 R209, RZ, RZ, R110 ;  /* 0x000000ffffd17224 */ /* 0x000fe400078e006e */
[C---:B------:R-:W-:Y:S01]  /*20290*/  HMMA.16816.F32.BF16 R40, R80.reuse, R96, R40 ;  /* 0x000000605028723c */ /* 0x040fe20000041828 */
[----:B------:R3:W-:Y:S03]  /*202a0*/  MUFU.EX2 R115, R2 ;  /* 0x0000000200737308 */ /* 0x0007e60000000800 */
[----:B------:R-:W-:Y:S04]  /*202b0*/  FFMA.FTZ R101, R209, c[0x0][0x23c], -R100 ;  /* 0x00008f00d1657a23 */ /* 0x000fe80000010864 */
[-C--:B------:R-:W-:Y:S03]  /*202c0*/  HMMA.16816.F32.BF16 R44, R80, R98.reuse, R44 ;  /* 0x00000062502c723c */ /* 0x080fe6000004182c */
[----:B------:R-:W-:Y:S05]  /*202d0*/  MUFU.EX2 R110, R165 ;  /* 0x000000a5006e7308 */ /* 0x000fea0000000800 */
[C---:B------:R-:W-:Y:S01]  /*202e0*/  HMMA.16816.F32.BF16 R48, R76.reuse, R98, R48 ;  /* 0x000000624c30723c */ /* 0x040fe20000041830 */
[----:B------:R-:W2:Y:S04]  /*202f0*/  LDSM.16.MT88.4 R96, [R217+0xb000] ;  /* 0x00b00000d960783b */ /* 0x000ea80000004200 */
[----:B------:R-:W-:Y:S03]  /*20300*/  MUFU.EX2 R101, R101 ;  /* 0x0000006500657308 */ /* 0x000fe60000000800 */
[-C--:B-1----:R-:W-:Y:S01]  /*20310*/  HMMA.16816.F32.BF16 R52, R76, R84.reuse, R52 ;  /* 0x000000544c34723c */ /* 0x082fe20000041834 */
[----:B---3--:R-:W-:Y:S03]  /*20320*/  FADD.FTZ R2, R137, R0 ;  /* 0x0000000089027221 */ /* 0x008fe60000010000 */
[----:B------:R-:W-:Y:S02]  /*20330*/  FFMA.FTZ R0, R114, c[0x0][0x23c], -R100 ;  /* 0x00008f0072007a23 */ /* 0x000fe40000010864 */
[----:B------:R-:W-:Y:S02]  /*20340*/  FADD.FTZ R2, R252, R2 ;  /* 0x00000002fc027221 */ /* 0x000fe40000010000 */
[C---:B------:R-:W-:Y:S01]  /*20350*/  HMMA.16816.F32.BF16 R56, R80.reuse, R84, R56 ;  /* 0x000000545038723c */ /* 0x040fe20000041838 */
[----:B------:R1:W3:Y:S03]  /*20360*/  MUFU.EX2 R125, R0 ;  /* 0x00000000007d7308 */ /* 0x0002e60000000800 */
[----:B------:R-:W-:Y:S04]  /*20370*/  FADD.FTZ R2, R193, R2 ;  /* 0x00000002c1027221 */ /* 0x000fe80000010000 */
[-C--:B------:R-:W-:Y:S01]  /*20380*/  HMMA.16816.F32.BF16 R60, R80, R86.reuse, R60 ;  /* 0x00000056503c723c */ /* 0x080fe2000004183c */
[----:B------:R-:W-:Y:S06]  /*20390*/  FADD.FTZ R2, R249, R2 ;  /* 0x00000002f9027221 */ /* 0x000fec0000010000 */
[----:B------:R-:W-:Y:S01]  /*203a0*/  F2FP.BF16.PACK_AB R80, R118, R119 ;  /* 0x000000777650723e */ /* 0x000fe200000010ff */
[----:B------:R-:W-:Y:S01]  /*203b0*/  HMMA.16816.F32.BF16 R64, R76, R86, R64 ;  /* 0x000000564c40723c */ /* 0x000fe20000041840 */
[----:B----4-:R-:W-:Y:S01]  /*203c0*/  F2FP.BF16.PACK_AB R82, R116, R117 ;  /* 0x000000757452723e */ /* 0x010fe200000010ff */
[----:B------:R-:W4:Y:S05]  /*203d0*/  LDSM.16.MT88.4 R84, [R218+0xb000] ;  /* 0x00b00000da54783b */ /* 0x000f2a0000004200 */
[----:B------:R-:W-:Y:S01]  /*203e0*/  F2FP.BF16.PACK_AB R76, R127, R128 ;  /* 0x000000807f4c723e */ /* 0x000fe200000010ff */
[--C-:B-1----:R-:W-:Y:S02]  /*203f0*/  FFMA.FTZ R0, R112, c[0x0][0x23c], -R100.reuse ;  /* 0x00008f0070007a23 */ /* 0x102fe40000010864 */
[----:B------:R-:W-:Y:S02]  /*20400*/  MUFU.EX2 R112, R166 ;  /* 0x000000a600707308 */ /* 0x000fe40000000800 */
[----:B------:R-:W-:Y:S02]  /*20410*/  F2FP.BF16.PACK_AB R77, R124, R126 ;  /* 0x0000007e7c4d723e */ /* 0x000fe400000010ff */
[----:B------:R-:W-:Y:S02]  /*20420*/  F2FP.BF16.PACK_AB R78, R122, R123 ;  /* 0x0000007b7a4e723e */ /* 0x000fe400000010ff */
[----:B------:R-:W-:Y:S02]  /*20430*/  F2FP.BF16.PACK_AB R79, R120, R121 ;  /* 0x00000079784f723e */ /* 0x000fe400000010ff */
[----:B---3--:R-:W-:Y:S02]  /*20440*/  F2FP.BF16.PACK_AB R81, R125, R115 ;  /* 0x000000737d51723e */ /* 0x008fe400000010ff */
[----:B------:R1:W-:Y:S03]  /*20450*/  MUFU.EX2 R113, R0 ;  /* 0x0000000000717308 */ /* 0x0003e60000000800 */
[-C--:B--2---:R-:W-:Y:S01]  /*20460*/  HMMA.16816.F32.BF16 R4, R76, R88.reuse, R4 ;  /* 0x000000584c04723c */ /* 0x084fe20000041804 */
[--C-:B-1----:R-:W-:Y:S06]  /*20470*/  FFMA.FTZ R0, R109, c[0x0][0x23c], -R100.reuse ;  /* 0x00008f006d007a23 */ /* 0x102fec0000010864 */
[----:B------:R-:W-:Y:S10]  /*20480*/  MUFU.EX2 R109, R167 ;  /* 0x000000a7006d7308 */ /* 0x000ff40000000800 */
[----:B------:R-:W1:Y:S02]  /*20490*/  MUFU.EX2 R114, R0 ;  /* 0x0000000000727308 */ /* 0x000e640000000800 */
[----:B-1----:R-:W-:Y:S01]  /*204a0*/  F2FP.BF16.PACK_AB R83, R114, R113 ;  /* 0x000000717253723e */ /* 0x002fe200000010ff */
[----:B------:R-:W-:Y:S02]  /*204b0*/  FADD.FTZ R0, R208, R69 ;  /* 0x00000045d0007221 */ /* 0x000fe40000010000 */
[----:B------:R-:W-:Y:S02]  /*204c0*/  FFMA.FTZ R69, R157, c[0x0][0x23c], -R100 ;  /* 0x00008f009d457a23 */ /* 0x000fe40000010864 */
[----:B------:R-:W-:Y:S02]  /*204d0*/  FADD.FTZ R0, R108, R0 ;  /* 0x000000006c007221 */ /* 0x000fe40000010000 */
[C---:B------:R-:W-:Y:S01]  /*204e0*/  HMMA.16816.F32.BF16 R8, R80.reuse, R88, R8 ;  /* 0x000000585008723c */ /* 0x040fe20000041808 */
[----:B------:R-:W-:Y:S01]  /*204f0*/  MUFU.EX2 R89, R163 ;  /* 0x000000a300597308 */ /* 0x000fe20000000800 */
[----:B------:R-:W-:Y:S02]  /*20500*/  FFMA.FTZ R100, R74, c[0x0][0x23c], -R100 ;  /* 0x00008f004a647a23 */ /* 0x000fe40000010864 */
[----:B------:R-:W-:Y:S02]  /*20510*/  FADD.FTZ R74, R144, R3 ;  /* 0x00000003904a7221 */ /* 0x000fe40000010000 */
[----:B------:R-:W1:Y:S01]  /*20520*/  LDSM.16.MT88.4 R144, [R216+0xb800] ;  /* 0x00b80000d890783b */ /* 0x000e620000004200 */
[----:B------:R-:W-:Y:S01]  /*20530*/  FADD.FTZ R0, R107, R0 ;  /* 0x000000006b007221 */ /* 0x000fe20000010000 */
[-C--:B------:R-:W-:Y:S01]  /*20540*/  HMMA.16816.F32.BF16 R12, R80, R90.reuse, R12 ;  /* 0x0000005a500c723c */ /* 0x080fe2000004180c */
[----:B------:R-:W-:Y:S02]  /*20550*/  FADD.FTZ R3, R154, R68 ;  /* 0x000000449a037221 */ /* 0x000fe40000010000 */
[----:B------:R-:W-:Y:S01]  /*20560*/  MUFU.EX2 R108, R178 ;  /* 0x000000b2006c7308 */ /* 0x000fe20000000800 */
[----:B------:R-:W-:Y:S01]  /*20570*/  FADD.FTZ R0, R197, R0 ;  /* 0x00000000c5007221 */ /* 0x000fe20000010000 */
[----:B------:R-:W-:Y:S01]  /*20580*/  F2FP.BF16.PACK_AB R197, R109, R110 ;  /* 0x0000006e6dc5723e */ /* 0x000fe200000010ff */
[----:B------:R-:W-:Y:S02]  /*20590*/  FADD.FTZ R74, R153, R74 ;  /* 0x0000004a994a7221 */ /* 0x000fe40000010000 */
[C---:B------:R-:W-:Y:S01]  /*205a0*/  HMMA.16816.F32.BF16 R16, R76.reuse, R90, R16 ;  /* 0x0000005a4c10723c */ /* 0x040fe20000041810 */
[----:B------:R-:W-:Y:S03]  /*205b0*/  FADD.FTZ R0, R194, R0 ;  /* 0x00000000c2007221 */ /* 0x000fe60000010000 */
[----:B------:R-:W-:Y:S01]  /*205c0*/  FADD.FTZ R3, R156, R3 ;  /* 0x000000039c037221 */ /* 0x000fe20000010000 */
[----:B------:R2:W3:Y:S01]  /*205d0*/  MUFU.EX2 R90, R162 ;  /* 0x000000a2005a7308 */ /* 0x0004e20000000800 */
[----:B------:R-:W-:Y:S02]  /*205e0*/  FADD.FTZ R0, R195, R0 ;  /* 0x00000000c3007221 */ /* 0x000fe40000010000 */
[-C--:B------:R-:W-:Y:S01]  /*205f0*/  HMMA.16816.F32.BF16 R20, R76, R92.reuse, R20 ;  /* 0x0000005c4c14723c */ /* 0x080fe20000041814 */
[----:B------:R-:W-:Y:S03]  /*20600*/  FADD.FTZ R3, R150, R3 ;  /* 0x0000000396037221 */ /* 0x000fe60000010000 */
[----:B------:R-:W-:Y:S01]  /*20610*/  FADD.FTZ R0, R196, R0 ;  /* 0x00000000c4007221 */ /* 0x000fe20000010000 */
[----:B------:R-:W-:Y:S01]  /*20620*/  F2FP.BF16.PACK_AB R196, R111, R112 ;  /* 0x000000706fc4723e */ /* 0x000fe200000010ff */
[----:B------:R-:W-:Y:S01]  /*20630*/  FADD.FTZ R3, R152, R3 ;  /* 0x0000000398037221 */ /* 0x000fe20000010000 */
[----:B------:R1:W-:Y:S01]  /*20640*/  MUFU.EX2 R107, R179 ;  /* 0x000000b3006b7308 */ /* 0x0003e20000000800 */
[C---:B------:R-:W-:Y:S01]  /*20650*/  HMMA.16816.F32.BF16 R24, R80.reuse, R92, R24 ;  /* 0x0000005c5018723c */ /* 0x040fe20000041818 */
[----:B------:R-:W-:Y:S03]  /*20660*/  FADD.FTZ R0, R192, R0 ;  /* 0x00000000c0007221 */ /* 0x000fe60000010000 */
[----:B------:R-:W-:Y:S01]  /*20670*/  F2FP.BF16.PACK_AB R192, R103, R104 ;  /* 0x0000006867c0723e */ /* 0x000fe200000010ff */
[----:B------:R-:W-:Y:S01]  /*20680*/  FADD.FTZ R0, R199, R0 ;  /* 0x00000000c7007221 */ /* 0x000fe20000010000 */
[----:B------:R-:W-:Y:S01]  /*20690*/  F2FP.BF16.PACK_AB R199, R105, R106 ;  /* 0x0000006a69c7723e */ /* 0x000fe200000010ff */
[----:B------:R-:W-:Y:S01]  /*206a0*/  FADD.FTZ R3, R214, R3 ;  /* 0x00000003d6037221 */ /* 0x000fe20000010000 */
[-C--:B------:R-:W-:Y:S01]  /*206b0*/  HMMA.16816.F32.BF16 R28, R80, R94.reuse, R28 ;  /* 0x0000005e501c723c */ /* 0x080fe2000004181c */
[----:B------:R-:W4:Y:S03]  /*206c0*/  MUFU.EX2 R100, R100 ;  /* 0x0000006400647308 */ /* 0x000f260000000800 */
[----:B------:R-:W-:Y:S01]  /*206d0*/  FADD.FTZ R68, R148, R0 ;  /* 0x0000000094447221 */ /* 0x000fe20000010000 */
[----:B--2---:R-:W2:Y:S01]  /*206e0*/  LDSM.16.MT88.4 R160, [R219+0xb800] ;  /* 0x00b80000dba0783b */ /* 0x004ea20000004200 */
[----:B---3--:R-:W-:Y:S01]  /*206f0*/  F2FP.BF16.PACK_AB R194, R89, R90 ;  /* 0x0000005a59c2723e */ /* 0x008fe200000010ff */
[----:B------:R-:W-:Y:S01]  /*20700*/  FADD.FTZ R3, R215, R3 ;  /* 0x00000003d7037221 */ /* 0x000fe20000010000 */
[C---:B------:R-:W-:Y:S01]  /*20710*/  HMMA.16816.F32.BF16 R32, R76.reuse, R94, R32 ;  /* 0x0000005e4c20723c */ /* 0x040fe20000041820 */
[----:B------:R-:W-:Y:S02]  /*20720*/  FADD.FTZ R68, R247, R68 ;  /* 0x00000044f7447221 */ /* 0x000fe40000010000 */
[----:B------:R3:W3:Y:S01]  /*20730*/  MUFU.EX2 R88, R69 ;  /* 0x0000004500587308 */ /* 0x0006e20000000800 */
[----:B------:R-:W-:Y:S01]  /*20740*/  FADD.FTZ R3, R205, R3 ;  /* 0x00000003cd037221 */ /* 0x000fe20000010000 */
[----:B-1----:R-:W1:Y:S03]  /*20750*/  LDSM.16.MT88.4 R176, [R217+0xb800] ;  /* 0x00b80000d9b0783b */ /* 0x002e660000004200 */
[-C--:B------:R-:W-:Y:S08]  /*20760*/  HMMA.16816.F32.BF16 R36, R76, R96.reuse, R36 ;  /* 0x000000604c24723c */ /* 0x080ff00000041824 */
[C---:B------:R-:W-:Y:S01]  /*20770*/  HMMA.16816.F32.BF16 R40, R80.reuse, R96, R40 ;  /* 0x000000605028723c */ /* 0x040fe20000041828 */
[----:B----4-:R-:W-:Y:S07]  /*20780*/  F2FP.BF16.PACK_AB R195, R100, R75 ;  /* 0x0000004b64c3723e */ /* 0x010fee00000010ff */
[-C--:B------:R-:W-:Y:S01]  /*20790*/  HMMA.16816.F32.BF16 R44, R80, R98.reuse, R44 ;  /* 0x00000062502c723c */ /* 0x080fe2000004182c */
[----:B---3--:R-:W-:Y:S03]  /*207a0*/  FADD.FTZ R69, R248, R2 ;  /* 0x00000002f8457221 */ /* 0x008fe60000010000 */
[----:B------:R-:W-:Y:S01]  /*207b0*/  F2FP.BF16.PACK_AB R193, R101, R88 ;  /* 0x0000005865c1723e */ /* 0x000fe200000010ff */
[----:B------:R-:W-:Y:S03]  /*207c0*/  FADD.FTZ R2, R155, R74 ;  /* 0x0000004a9b027221 */ /* 0x000fe60000010000 */
[C---:B------:R-:W-:Y:S01]  /*207d0*/  HMMA.16816.F32.BF16 R48, R76.reuse, R98, R48 ;  /* 0x000000624c30723c */ /* 0x040fe20000041830 */
[----:B------:R-:W-:Y:S03]  /*207e0*/  FADD.FTZ R0, R250, R69 ;  /* 0x00000045fa007221 */ /* 0x000fe60000010000 */
[----:B------:R-:W-:Y:S02]  /*207f0*/  FADD.FTZ R2, R149, R2 ;  /* 0x0000000295027221 */ /* 0x000fe40000010000 */
[----:B------:R-:W-:Y:S01]  /*20800*/  FADD.FTZ R69, R198, R0 ;  /* 0x00000000c6457221 */ /* 0x000fe20000010000 */
[----:B------:R-:W-:Y:S01]  /*20810*/  F2FP.BF16.PACK_AB R198, R107, R108 ;  /* 0x0000006c6bc6723e */ /* 0x000fe200000010ff */
        /* <DEDUP_REMOVED lines=10> */
[----:B------:R-:W-:Y:S01]  /*208c0*/  HMMA.16816.F32.BF16 R64, R76, R86, R64 ;  /* 0x000000564c40723c */ /* 0x000fe20000041840 */
[----:B------:R-:W-:Y:S07]  /*208d0*/  FADD.FTZ R0, R245, R0 ;  /* 0x00000000f5007221 */ /* 0x000fee0000010000 */
[-C--:B------:R-:W-:Y:S07]  /*208e0*/  HMMA.16816.F32.BF16 R140, R196, R144.reuse, R4 ;  /* 0x00000090c48c723c */ /* 0x080fee0000041804 */
[----:B------:R-:W-:Y:S01]  /*208f0*/  FADD.FTZ R4, R164, R69 ;  /* 0x00000045a4047221 */ /* 0x000fe20000010000 */
[C---:B------:R-:W-:Y:S07]  /*20900*/  HMMA.16816.F32.BF16 R136, R192.reuse, R144, R8 ;  /* 0x00000090c088723c */ /* 0x040fee0000041808 */
[----:B------:R-:W-:Y:S01]  /*20910*/  FADD.FTZ R8, R175, R4 ;  /* 0x00000004af087221 */ /* 0x000fe20000010000 */
[-C--:B------:R-:W-:Y:S01]  /*20920*/  HMMA.16816.F32.BF16 R148, R192, R146.reuse, R12 ;  /* 0x00000092c094723c */ /* 0x080fe2000004180c */
[----:B------:R-:W-:Y:S01]  /*20930*/  FADD.FTZ R9, R212, R2 ;  /* 0x00000002d4097221 */ /* 0x000fe20000010000 */
[----:B------:R-:W3:Y:S02]  /*20940*/  LDSM.16.MT88.4 R4, [R218+0xb800] ;  /* 0x00b80000da04783b */ /* 0x000ee40000004200 */
        /* <DEDUP_REMOVED lines=43> */
[-C--:B---3--:R-:W-:Y:S01]  /*20c00*/  HMMA.16816.F32.BF16 R188, R196, R4.reuse, R52 ;  /* 0x00000004c4bc723c */ /* 0x088fe20000041834 */
        /* <DEDUP_REMOVED lines=29> */
[----:B------:R-:W-:Y:S02]  /*20de0*/  FADD.FTZ R0, R75, R0 ;  /* 0x000000004b007221 */ /* 0x000fe40000010000 */
[----:B------:R-:W-:Y:S01]  /*20df0*/  FADD.FTZ R2, R89, R2 ;  /* 0x0000000259027221 */ /* 0x000fe20000010000 */
[----:B------:R1:W-:Y:S01]  /*20e00*/  STL [R1+0xa0], R3 ;  /* 0x0000a00301007387 */ /* 0x0003e20000100800 */
[----:B------:R-:W-:Y:S02]  /*20e10*/  FADD.FTZ R0, R100, R0 ;  /* 0x0000000064007221 */ /* 0x000fe40000010000 */
[----:B------:R-:W-:Y:S01]  /*20e20*/  IMAD.MOV.U32 R134, RZ, RZ, R70 ;  /* 0x000000ffff867224 */ /* 0x000fe200078e0046 */
[----:B------:R2:W-:Y:S01]  /*20e30*/  STL [R1+0xa4], R2 ;  /* 0x0000a40201007387 */ /* 0x0005e20000100800 */
[----:B------:R-:W-:Y:S02]  /*20e40*/  IMAD.MOV.U32 R132, RZ, RZ, R72 ;  /* 0x000000ffff847224 */ /* 0x000fe400078e0048 */
[----:B------:R-:W-:Y:S01]  /*20e50*/  IMAD.MOV.U32 R133, RZ, RZ, R71 ;  /* 0x000000ffff857224 */ /* 0x000fe200078e0047 */
[----:B------:R2:W-:Y:S01]  /*20e60*/  STL [R1+0xa8], R0 ;  /* 0x0000a80001007387 */ /* 0x0005e20000100800 */
[----:B-1----:R-:W-:Y:S01]  /*20e70*/  IMAD.MOV.U32 R3, RZ, RZ, R73 ;  /* 0x000000ffff037224 */ /* 0x002fe200078e0049 */
[----:B--2--5:R-:W-:-:S05]  /*20e80*/  @P0 BRA `(.L_x_738) ;  /* 0xffff6a9000000947 */ /* 0x024fca000383ffff */
.L_x_737:
        /* <DEDUP_REMOVED lines=253> */
[----:B------:R2:W3:Y:S01]  /*21e60*/  LDS.128 R16, [R243] ;  /* 0x00000000f3107984 */ /* 0x0004e20000000c00 */
        /* <DEDUP_REMOVED lines=15> */
[----:B------:R-:W4:Y:S01]  /*21f60*/  S2R R3, SR_TID.X ;  /* 0x0000000000037919 */ /* 0x000f220000002100 */
[----:B------:R-:W-:-:S04]  /*21f70*/  SHF.R.S32.HI R2, RZ, 0x1f, R32 ;  /* 0x0000001fff027819 */ /* 0x000fc80000011420 */
[----:B------:R-:W-:-:S04]  /*21f80*/  LEA.HI R2, R2, R32, RZ, 0x2 ;  /* 0x0000002002027211 */ /* 0x000fc800078f10ff */
[----:B------:R-:W-:-:S05]  /*21f90*/  LOP3.LUT R2, R2, 0xffffffc, RZ, 0xc0, !PT ;  /* 0x0ffffffc02027812 */ /* 0x000fca00078ec0ff */
[----:B------:R-:W-:Y:S01]  /*21fa0*/  IMAD.IADD R2, R32, 0x1, -R2 ;  /* 0x0000000120027824 */ /* 0x000fe200078e0a02 */
[----:B----4-:R-:W-:-:S04]  /*21fb0*/  SHF.R.S32.HI R0, RZ, 0x1f, R3 ;  /* 0x0000001fff007819 */ /* 0x010fc80000011403 */
        /* <DEDUP_REMOVED lines=38> */
.L_x_742:
[----:B------:R-:W-:Y:S05]  /*22220*/  BSYNC B0 ;  /* 0x0000000000007941 */ /* 0x000fea0003800000 */
.L_x_741:
[----:B----4-:R-:W4:Y:S01]  /*22230*/  LDL.LU.64 R4, [R1+0xb8] ;  /* 0x0000b80001047983 */ /* 0x010f220000300a00 */
[----:B------:R-:W-:Y:S01]  /*22240*/  LEA.HI R12, R43, R42, RZ, 0x3 ;  /* 0x0000002a2b0c7211 */ /* 0x000fe200078f18ff */
[----:B------:R-:W-:Y:S01]  /*22250*/  UIMAD UR10, UR10, -0x80, UR35 ;  /* 0xffffff800a0a78a4 */ /* 0x000fe2000f8e0223 */
[----:B------:R-:W-:Y:S01]  /*22260*/  BSSY B0, `(.L_x_743) ;  /* 0x0000021000007945 */ /* 0x000fe20003800000 */
[----:B------:R-:W3:Y:S01]  /*22270*/  S2R R3, SR_TID.X ;  /* 0x0000000000037919 */ /* 0x000ee20000002100 */
[----:B------:R-:W-:Y:S02]  /*22280*/  USHF.R.S32.HI UR6, URZ, 0x1f, UR11 ;  /* 0x0000001f3f067899 */ /* 0x000fe4000801140b */
[----:B------:R-:W-:Y:S01]  /*22290*/  ULDC.64 UR4, c[0x0][0x1f0] ;  /* 0x00007c0000047ab9 */ /* 0x000fe20000000a00 */
[----:B------:R-:W2:Y:S01]  /*222a0*/  S2R R10, SR_CTAID.Z ;  /* 0x00000000000a7919 */ /* 0x000ea20000002700 */
[----:B------:R-:W-:-:S04]  /*222b0*/  UIMAD UR4, UR6, UR4, URZ ;  /* 0x00000004060472a4 */ /* 0x000fc8000f8e023f */
[----:B------:R-:W-:Y:S01]  /*222c0*/  UIMAD UR4, UR11, UR5, UR4 ;  /* 0x000000050b0472a4 */ /* 0x000fe2000f8e0204 */
[----:B---3--:R-:W-:-:S04]  /*222d0*/  SHF.R.S32.HI R2, RZ, 0x1f, R3 ;  /* 0x0000001fff027819 */ /* 0x008fc80000011403 */
        /* <DEDUP_REMOVED lines=13> */
[----:B--2---:R-:W-:-:S04]  /*223b0*/  IMAD.WIDE.U32 R10, R10, c[0x0][0x1f0], R4 ;  /* 0x00007c000a0a7a25 */ /* 0x004fc800078e0004 */
        /* <DEDUP_REMOVED lines=11> */
.L_x_744:
[----:B------:R-:W-:Y:S05]  /*22470*/  BSYNC B0 ;  /* 0x0000000000007941 */ /* 0x000fea0003800000 */
.L_x_743:
[----:B------:R-:W-:Y:S01]  /*22480*/  LEA.HI.SX32 R0, R12, 0x10, 0x1d ;  /* 0x000000100c007811 */ /* 0x000fe200078feaff */
[----:B------:R-:W-:Y:S03]  /*22490*/  BSSY B0, `(.L_x_745) ;  /* 0x000000e000007945 */ /* 0x000fe60003800000 */
[----:B------:R-:W-:-:S13]  /*224a0*/  ISETP.GE.OR P0, PT, R0, UR10, P1 ;  /* 0x0000000a00007c0c */ /* 0x000fda0008f06670 */
[----:B------:R-:W-:Y:S05]  /*224b0*/  @P0 BRA `(.L_x_746) ;  /* 0x000000b000000947 */ /* 0x000fea0003800000 */
[----:B--2---:R-:W-:Y:S01]  /*224c0*/  IADD3 R4, P0, R6, 0x10, RZ ;  /* 0x0000001006047810 */ /* 0x004fe20007f1e0ff */
        /* <DEDUP_REMOVED lines=10> */
.L_x_746:
[----:B------:R-:W-:Y:S05]  /*22570*/  BSYNC B0 ;  /* 0x0000000000007941 */ /* 0x000fea0003800000 */
.L_x_745:
        /* <DEDUP_REMOVED lines=15> */
.L_x_748:
[----:B------:R-:W-:Y:S05]  /*22670*/  BSYNC B0 ;  /* 0x0000000000007941 */ /* 0x000fea0003800000 */
.L_x_747:
        /* <DEDUP_REMOVED lines=15> */
.L_x_750:
[----:B------:R-:W-:Y:S05]  /*22770*/  BSYNC B0 ;  /* 0x0000000000007941 */ /* 0x000fea0003800000 */
.L_x_749:
[----:B------:R-:W-:Y:S01]  /*22780*/  LEA.HI.SX32 R0, R12, 0x40, 0x1d ;  /* 0x000000400c007811 */ /* 0x000fe200078feaff */
[----:B------:R-:W-:Y:S03]  /*22790*/  BSSY B0, `(.L_x_751) ;  /* 0x000000e000007945 */ /* 0x000fe60003800000 */
[----:B------:R-:W-:-:S13]  /*227a0*/  ISETP.GE.OR P0, PT, R0, UR10, P1 ;  /* 0x0000000a00007c0c */ /* 0x000fda0008f06670 */
[----:B------:R-:W-:Y:S05]  /*227b0*/  @P0 BRA `(.L_x_752) ;  /* 0x000000b000000947 */ /* 0x000fea0003800000 */
[----:B-12---:R-:W-:Y:S01]  /*227c0*/  IADD3 R4, P0, R6, 0x40, RZ ;  /* 0x0000004006047810 */ /* 0x006fe20007f1e0ff */
        /* <DEDUP_REMOVED lines=10> */
.L_x_752:
[----:B------:R-:W-:Y:S05]  /*22870*/  BSYNC B0 ;  /* 0x0000000000007941 */ /* 0x000fea0003800000 */
.L_x_751:
        /* <DEDUP_REMOVED lines=15> */
.L_x_754:
[----:B------:R-:W-:Y:S05]  /*22970*/  BSYNC B0 ;  /* 0x0000000000007941 */ /* 0x000fea0003800000 */
.L_x_753:
        /* <DEDUP_REMOVED lines=15> */
.L_x_756:
[----:B------:R-:W-:Y:S05]  /*22a70*/  BSYNC B0 ;  /* 0x0000000000007941 */ /* 0x000fea0003800000 */
.L_x_755:
[----:B------:R-:W-:-:S04]  /*22a80*/  LEA.HI.SX32 R0, R12, 0x70, 0x1d ;  /* 0x000000700c007811 */ /* 0x000fc800078feaff */
[----:B------:R-:W-:-:S13]  /*22a90*/  ISETP.GE.OR P0, PT, R0, UR10, P1 ;  /* 0x0000000a00007c0c */ /* 0x000fda0008f06670 */
[----:B------:R-:W-:Y:S05]  /*22aa0*/  @P0 EXIT ;  /* 0x000000000000094d */ /* 0x000fea0003800000 */
[----:B------:R-:W-:Y:S01]  /*22ab0*/  IADD3 R6, P0, R6, 0x70, RZ ;  /* 0x0000007006067810 */ /* 0x000fe20007f1e0ff */
        /* <DEDUP_REMOVED lines=11> */
.L_x_757:
        /* <DEDUP_REMOVED lines=9> */
.L_x_2123:


//--------------------- .text._ZN5flash16flash_fwd_kernelI23Flash_fwd_kernel_traitsILi64ELi128ELi128ELi4ELb0ELb0EN7cutlass10bfloat16_tE19Flash_kernel_traitsILi64ELi128ELi128ELi4ES3_EELb0ELb0ELb1ELb1ELb0ELb0ELb0ELb0EEEvNS_16Flash_fwd_paramsE --------------------------
	.section	.text._ZN5flash16flash_fwd_kernelI23Flash_fwd_kernel_traitsILi64ELi128ELi128ELi4ELb0ELb0EN7cutlass10bfloat16_tE19Flash_kernel_traitsILi64ELi128ELi128ELi4ES3_EELb0ELb0ELb1ELb1ELb0ELb0ELb0ELb0EEEvNS_16Flash_fwd_paramsE,"ax",@progbits
	.sectioninfo	@"SHI_REGISTERS=255"
	.align	128
        .global         _ZN5flash16flash_fwd_kernelI23Flash_fwd_kernel_traitsILi64ELi128ELi128ELi4ELb0ELb0EN7cutlass10bfloat16_tE19Flash_kernel_traitsILi64ELi128ELi128ELi4ES3_EELb0ELb0ELb1ELb1ELb0ELb0ELb0ELb0EEEvNS_16Flash_fwd_paramsE
        .type           _ZN5flash16flash_fwd_kernelI23Flash_fwd_kernel_traitsILi64ELi128ELi128ELi4ELb0ELb0EN7cutlass10bfloat16_tE19Flash_kernel_traitsILi64ELi128ELi128ELi4ES3_EELb0ELb0ELb1ELb1ELb0ELb0ELb0ELb0EEEvNS_16Flash_fwd_paramsE,@function
        .size           _ZN5flash16flash_fwd_kernelI23Flash_fwd_kernel_traitsILi64ELi128ELi128ELi4ELb0ELb0EN7cutlass10bfloat16_tE19Flash_kernel_traitsILi64ELi128ELi128ELi4ES3_EELb0ELb0ELb1ELb1ELb0ELb0ELb0ELb0EEEvNS_16Flash_fwd_paramsE,(.L_x_2124 - _ZN5flash16flash_fwd_kernelI23Flash_fwd_kernel_traitsILi64ELi128ELi128ELi4ELb0ELb0EN7cutlass10bfloat16_tE19Flash_kernel_traitsILi64ELi128ELi128ELi4ES3_EELb0ELb0ELb1ELb1ELb0ELb0ELb0ELb0EEEvNS_16Flash_fwd_paramsE)
        .other          _ZN5flash16flash_fwd_kernelI23Flash_fwd_kernel_traitsILi64ELi128ELi128ELi4ELb0ELb0EN7cutlass10bfloat16_tE19Flash_kernel_traitsILi64ELi128ELi128ELi4ES3_EELb0ELb0ELb1ELb1ELb0ELb0ELb0ELb0EEEvNS_16Flash_fwd_paramsE,@"STO_CUDA_ENTRY STV_DEFAULT"
_ZN5flash16flash_fwd_kernelI23Flash_fwd_kernel_traitsILi64ELi128ELi128ELi4ELb0ELb0EN7cutlass10bfloat16_tE19Flash_kernel_traitsILi64ELi128ELi128ELi4ES3_EELb0ELb0ELb1ELb1ELb0ELb0ELb0ELb0EEEvNS_16Flash_fwd_paramsE:
.text._ZN5flash16flash_fwd_kernelI23Flash_fwd_kernel_traitsILi64ELi128ELi128ELi4ELb0ELb0EN7cutlass10bfloat16_tE19Flash_kernel_traitsILi64ELi128ELi128ELi4ES3_EELb0ELb0ELb1ELb1ELb0ELb0ELb0ELb0EEEvNS_16Flash_fwd_paramsE:
        /* <DEDUP_REMOVED lines=56> */
.L_x_758:
[----:B-1----:R-:W-:Y:S02]  /*0380*/  ULDC UR7, c[0x0][0x218] ;  /* 0x0000860000077ab9 */ /* 0x002fe40000000800 */
.L_x_759:
        /* <DEDUP_REMOVED lines=49> */
[----:B------:R-:W-:Y:S01]  /*06a0*/  ULDC.U8 UR13, c[0x0][0x329] ;  /* 0x0000ca40000d7ab9 */ /* 0x000fe20000000000 */
[----:B------:R-:W-:Y:S01]  /*06b0*/  LEA.HI R4, R4, R26, RZ, 0x3 ;  /* 0x0000001a04047211 */ /* 0x000fe200078f18ff */
[----:B------:R-:W-:Y:S01]  /*06c0*/  USHF.R.S32.HI UR9, URZ, 0x1f, UR18 ;  /* 0x0000001f3f097899 */ /* 0x000fe20008011412 */
[----:B------:R-:W-:Y:S01]  /*06d0*/  BSSY B0, `(.L_x_761) ;  /* 0x0000041000007945 */ /* 0x000fe20003800000 */
[----:B------:R-:W-:Y:S01]  /*06e0*/  UISETP.NE.AND UP1, UPT, UR13, URZ, UPT ;  /* 0x0000003f0d00728c */ /* 0x000fe2000bf25270 */
[----:B------:R-:W-:Y:S01]  /*06f0*/  LOP3.LUT R0, R4, 0xfffffff8, RZ, 0xc0, !PT ;  /* 0xfffffff804007812 */ /* 0x000fe200078ec0ff */
[----:B------:R-:W-:Y:S01]  /*0700*/  ULDC.64 UR6, c[0x0][0x1e0] ;  /* 0x0000780000067ab9 */ /* 0x000fe20000000a00 */
[----:B------:R-:W-:Y:S01]  /*0710*/  SHF.R.S32.HI R4, RZ, 0x3, R4 ;  /* 0x00000003ff047819 */ /* 0x000fe20000011404 */
[----:B------:R-:W-:-:S02]  /*0720*/  @UP0 UIMAD.WIDE.U32 UR16, UR32, UR4, URZ ;  /* 0x00000004201002a5 */ /* 0x000fc4000f8e003f */
[----:B------:R-:W-:Y:S01]  /*0730*/  @!UP0 USHF.R.S32.HI UR10, URZ, 0x1f, UR12 ;  /* 0x0000001f3f0a8899 */ /* 0x000fe2000801140c */
[----:B------:R-:W-:Y:S01]  /*0740*/  IMAD.IADD R14, R26, 0x1, -R0 ;  /* 0x000000011a0e7824 */ /* 0x000fe200078e0a00 */
[----:B------:R-:W-:Y:S01]  /*0750*/  @UP0 UIMAD UR8, UR32, UR5, UR17 ;  /* 0x00000005200802a4 */ /* 0x000fe2000f8e0211 */
[----:B------:R-:W-:Y:S01]  /*0760*/  SHF.R.S32.HI R5, RZ, 0x1f, R4 ;  /* 0x0000001fff057819 */ /* 0x000fe20000011404 */
[----:B------:R-:W-:Y:S01]  /*0770*/  ULDC.U8 UR15, c[0x0][0x328] ;  /* 0x0000ca00000f7ab9 */ /* 0x000fe20000000000 */
[----:B------:R-:W-:Y:S01]  /*0780*/  IMAD.SHL.U32 R0, R14, 0x8, RZ ;  /* 0x000000080e007824 */ /* 0x000fe200078e00ff */
[----:B------:R-:W-:Y:S02]  /*0790*/  ULDC.64 UR4, c[0x0][0x1f0] ;  /* 0x00007c0000047ab9 */ /* 0x000fe40000000a00 */
[----:B------:R-:W-:Y:S02]  /*07a0*/  UIMAD UR4, UR9, UR4, URZ ;  /* 0x00000004090472a4 */ /* 0x000fe4000f8e023f */
[----:B------:R-:W-:Y:S01]  /*07b0*/  @!UP0 UIMAD UR9, UR10, UR6, URZ ;  /* 0x000000060a0982a4 */ /* 0x000fe2000f8e023f */
[----:B------:R-:W-:Y:S01]  /*07c0*/  ISETP.GE.AND P1, PT, R0, c[0x0][0x220], PT ;  /* 0x0000880000007a0c */ /* 0x000fe20003f26270 */
[----:B------:R-:W-:-:S02]  /*07d0*/  @!UP0 UIMAD.WIDE.U32 UR10, UR12, UR6, URZ ;  /* 0x000000060c0a82a5 */ /* 0x000fc4000f8e003f */
[----:B------:R-:W-:Y:S02]  /*07e0*/  UISETP.NE.AND UP2, UPT, UR15, URZ, UPT ;  /* 0x0000003f0f00728c */ /* 0x000fe4000bf45270 */
[----:B------:R-:W-:Y:S02]  /*07f0*/  @!UP0 UIMAD UR9, UR12, UR7, UR9 ;  /* 0x000000070c0982a4 */ /* 0x000fe4000f8e0209 */
[----:B------:R-:W-:Y:S02]  /*0800*/  UISETP.NE.OR UP3, UPT, UR13, URZ, !UP2 ;  /* 0x0000003f0d00728c */ /* 0x000fe4000d765670 */
[----:B------:R-:W-:Y:S02]  /*0810*/  ULDC UR7, c[0x0][0x214] ;  /* 0x0000850000077ab9 */ /* 0x000fe40000000800 */
[----:B------:R-:W-:Y:S02]  /*0820*/  @UP1 ULDC UR17, c[0x0][0x210] ;  /* 0x0000840000111ab9 */ /* 0x000fe40000000800 */
[----:B------:R-:W-:-:S02]  /*0830*/  ULDC UR6, c[0x0][0x234] ;  /* 0x00008d0000067ab9 */ /* 0x000fc40000000800 */
[----:B------:R-:W-:Y:S02]  /*0840*/  @!UP0 UMOV UR16, UR10 ;  /* 0x0000000a00108c82 */ /* 0x000fe40008000000 */
[----:B------:R-:W-:Y:S01]  /*0850*/  @UP1 UIMAD UR10, UR17, UR7, URZ ;  /* 0x00000007110a12a4 */ /* 0x000fe2000f8e023f */
[----:B------:R-:W-:Y:S01]  /*0860*/  IADD3 R2, P0, R0, UR16, RZ ;  /* 0x0000001000027c10 */ /* 0x000fe2000ff1e0ff */
[----:B------:R-:W-:Y:S02]  /*0870*/  @!UP1 USEL UR10, UR7, UR6, !UP2 ;  /* 0x00000006070a9287 */ /* 0x000fe4000d000000 */
[----:B------:R-:W-:Y:S02]  /*0880*/  UIMAD UR5, UR18, UR5, UR4 ;  /* 0x00000005120572a4 */ /* 0x000fe4000f8e0204 */
[----:B------:R-:W-:Y:S02]  /*0890*/  @UP1 UMOV UR13, 0x1 ;  /* 0x00000001000d1882 */ /* 0x000fe40000000000 */
[----:B------:R-:W-:-:S02]  /*08a0*/  ULDC UR4, c[0x0][0x1c0] ;  /* 0x0000700000047ab9 */ /* 0x000fc40000000800 */
[----:B------:R-:W-:Y:S02]  /*08b0*/  @!UP1 UIMAD UR13, UR10, UR4, URZ ;  /* 0x000000040a0d92a4 */ /* 0x000fe4000f8e023f */
[----:B------:R-:W-:Y:S02]  /*08c0*/  @!UP0 UIADD3 UR8, UR11, UR9, URZ ;  /* 0x000000090b088290 */ /* 0x000fe4000fffe03f */
[----:B------:R-:W-:Y:S02]  /*08d0*/  UIADD3 UR36, -UR14, UR36, URZ ;  /* 0x000000240e247290 */ /* 0x000fe4000fffe13f */
[----:B------:R-:W-:Y:S02]  /*08e0*/  @!UP3 UIMAD UR17, UR12, UR7, URZ ;  /* 0x000000070c11b2a4 */ /* 0x000fe4000f8e023f */
[----:B------:R-:W-:Y:S01]  /*08f0*/  UIMAD UR13, UR12, UR13, URZ ;  /* 0x0000000d0c0d72a4 */ /* 0x000fe2000f8e023f */
[----:B------:R-:W-:Y:S01]  /*0900*/  LEA.HI.X.SX32 R3, R0, UR8, 0x1, P0 ;  /* 0x0000000800037c11 */ /* 0x000fe200080f0eff */
[----:B------:R-:W-:Y:S01]  /*0910*/  @!UP3 USEL UR17, UR17, UR32, !UP0 ;  /* 0x000000201111b287 */ /* 0x000fe2000c000000 */
[C---:B------:R-:W-:Y:S01]  /*0920*/  ISETP.GE.OR P0, PT, R4.reuse, UR36, P1 ;  /* 0x0000002404007c0c */ /* 0x040fe20008f06670 */
[----:B------:R-:W-:Y:S01]  /*0930*/  USEL UR13, UR13, URZ, UP3 ;  /* 0x0000003f0d0d7287 */ /* 0x000fe20009800000 */
[----:B------:R-:W-:Y:S01]  /*0940*/  ISETP.GE.AND P4, PT, R4, UR36, PT ;  /* 0x0000002404007c0c */ /* 0x000fe2000bf86270 */
[----:B------:R-:W-:Y:S01]  /*0950*/  @UP1 ULDC UR15, c[0x0][0x210] ;  /* 0x00008400000f1ab9 */ /* 0x000fe20000000800 */
[----:B-1----:R-:W-:Y:S01]  /*0960*/  IMAD.WIDE.U32 R8, R8, c[0x0][0x1f0], R2 ;  /* 0x00007c0008087a25 */ /* 0x002fe200078e0002 */
[----:B------:R-:W-:-:S02]  /*0970*/  @!UP1 UMOV UR15, 0x1 ;  /* 0x00000001000f9882 */ /* 0x000fc40000000000 */
[----:B------:R-:W-:Y:S01]  /*0980*/  UIMAD UR13, UR18, UR10, UR13 ;  /* 0x0000000a120d72a4 */ /* 0x000fe2000f8e020d */
[----:B------:R-:W-:Y:S01]  /*0990*/  IMAD.U32 R2, RZ, RZ, UR33 ;  /* 0x00000021ff027e24 */ /* 0x000fe2000f8e00ff */
[----:B------:R-:W-:Y:S01]  /*09a0*/  UIMAD UR14, UR14, UR15, URZ ;  /* 0x0000000f0e0e72a4 */ /* 0x000fe2000f8e023f */
[----:B------:R-:W-:Y:S01]  /*09b0*/  IADD3 R7, R9, UR5, RZ ;  /* 0x0000000509077c10 */ /* 0x000fe2000fffe0ff */
[----:B------:R-:W-:Y:S01]  /*09c0*/  UMOV UR20, URZ ;  /* 0x0000003f00147c82 */ /* 0x000fe20008000000 */
[----:B------:R-:W-:Y:S01]  /*09d0*/  IMAD.WIDE R2, R2, 0x80, R4 ;  /* 0x0000008002027825 */ /* 0x000fe200078e0204 */
[----:B------:R-:W-:Y:S02]  /*09e0*/  @!UP3 UMOV UR20, UR17 ;  /* 0x000000110014bc82 */ /* 0x000fe40008000000 */
[----:B------:R-:W-:Y:S02]  /*09f0*/  UMOV UR21, URZ ;  /* 0x0000003f00157c82 */ /* 0x000fe40008000000 */
[----:B------:R-:W-:-:S02]  /*0a00*/  USHF.R.S32.HI UR6, URZ, 0x1f, UR13 ;  /* 0x0000001f3f067899 */ /* 0x000fc4000801140d */
        /* <DEDUP_REMOVED lines=13> */
.L_x_762:
[----:B------:R-:W-:Y:S05]  /*0ae0*/  BSYNC B0 ;  /* 0x0000000000007941 */ /* 0x000fea0003800000 */
.L_x_761:
        /* <DEDUP_REMOVED lines=16> */
.L_x_764:
[----:B------:R-:W-:Y:S05]  /*0bf0*/  BSYNC B0 ;  /* 0x0000000000007941 */ /* 0x000fea0003800000 */
.L_x_763:
        /* <DEDUP_REMOVED lines=17> */
.L_x_766:
[----:B------:R-:W-:Y:S05]  /*0d10*/  BSYNC B0 ;  /* 0x0000000000007941 */ /* 0x000fea0003800000 */
.L_x_765:
        /* <DEDUP_REMOVED lines=16> */
.L_x_768:
[----:B------:R-:W-:Y:S05]  /*0e20*/  BSYNC B0 ;  /* 0x0000000000007941 */ /* 0x000fea0003800000 */
.L_x_767:
        /* <DEDUP_REMOVED lines=17> */
.L_x_770:
[----:B------:R-:W-:Y:S05]  /*0f40*/  BSYNC B0 ;  /* 0x0000000000007941 */ /* 0x000fea0003800000 */
.L_x_769:
        /* <DEDUP_REMOVED lines=17> */
.L_x_772:
[----:B------:R-:W-:Y:S05]  /*1060*/  BSYNC B0 ;  /* 0x0000000000007941 */ /* 0x000fea0003800000 */
.L_x_771:
        /* <DEDUP_REMOVED lines=16> */
.L_x_774:
[----:B------:R-:W-:Y:S05]  /*1170*/  BSYNC B0 ;  /* 0x0000000000007941 */ /* 0x000fea0003800000 */
.L_x_773:
        /* <DEDUP_REMOVED lines=15> */
.L_x_776:
[----:B------:R-:W-:Y:S05]  /*1270*/  BSYNC B0 ;  /* 0x0000000000007941 */ /* 0x000fea0003800000 */
.L_x_775:
        /* <DEDUP_REMOVED lines=69> */
.L_x_760:
        /* <DEDUP_REMOVED lines=24> */
[----:B------:R-:W-:-:S02]  /*1850*/  UIMAD.WIDE.U32 UR20, UR6, UR4, URZ ;  /* 0x00000004061472a5 */ /* 0x000fc4000f8e003f */
[----:B------:R-:W-:Y:S02]  /*1860*/  UIMAD UR11, UR6, UR5, UR11 ;  /* 0x00000005060b72a4 */ /* 0x000fe4000f8e020b */
[----:B------:R-:W-:Y:S02]  /*1870*/  USHF.R.S32.HI UR10, URZ, 0x1f, UR12 ;  /* 0x0000001f3f0a7899 */ /* 0x000fe4000801140c */
[----:B------:R-:W-:Y:S02]  /*1880*/  ULDC.64 UR4, c[0x0][0x180] ;  /* 0x0000600000047ab9 */ /* 0x000fe40000000a00 */
[----:B------:R-:W-:Y:S02]  /*1890*/  UIADD3 UR21, UR21, UR11, URZ ;  /* 0x0000000b15157290 */ /* 0x000fe4000fffe03f */
[----:B------:R-:W-:Y:S02]  /*18a0*/  UIMAD UR10, UR10, UR4, URZ ;  /* 0x000000040a0a72a4 */ /* 0x000fe4000f8e023f */
[----:B------:R-:W-:-:S02]  /*18b0*/  UIMAD.WIDE.U32 UR20, UR12, UR4, UR20 ;  /* 0x000000040c1472a5 */ /* 0x000fc4000f8e0014 */
[----:B------:R-:W-:-:S04]  /*18c0*/  UIMAD UR10, UR12, UR5, UR10 ;  /* 0x000000050c0a72a4 */ /* 0x000fc8000f8e020a */
[----:B------:R-:W-:Y:S02]  /*18d0*/  UIADD3 UR10, UR21, UR10, URZ ;  /* 0x0000000a150a7290 */ /* 0x000fe4000fffe03f */
.L_x_777:
        /* <DEDUP_REMOVED lines=45> */
.L_x_778:
[----:B------:R-:W-:Y:S01]  /*1bb0*/  SHF.R.S32.HI R19, RZ, 0x1f, R26 ;  /* 0x0000001fff137819 */ /* 0x000fe2000001141a */
[----:B------:R-:W1:Y:S01]  /*1bc0*/  S2R R10, SR_CTAID.Z ;  /* 0x00000000000a7919 */ /* 0x000e620000002700 */
[----:B------:R-:W-:Y:S01]  /*1bd0*/  UIADD3 UR6, -UR14, UR36, URZ ;  /* 0x000000240e067290 */ /* 0x000fe2000fffe13f */
[----:B------:R-:W-:Y:S01]  /*1be0*/  IMAD.U32 R6, RZ, RZ, UR33 ;  /* 0x00000021ff067e24 */ /* 0x000fe2000f8e00ff */
[CC--:B------:R-:W-:Y:S01]  /*1bf0*/  LEA.HI R0, R19.reuse, R26.reuse, RZ, 0x3 ;  /* 0x0000001a13007211 */ /* 0x0c0fe200078f18ff */
[----:B------:R-:W-:Y:S01]  /*1c00*/  ULDC.64 UR4, c[0x0][0x1a8] ;  /* 0x00006a0000047ab9 */ /* 0x000fe20000000a00 */
[CC--:B------:R-:W-:Y:S01]  /*1c10*/  LEA.HI R4, R19.reuse, R26.reuse, RZ, 0x6 ;  /* 0x0000001a13047211 */ /* 0x0c0fe200078f30ff */
        /* <DEDUP_REMOVED lines=42> */
.L_x_780:
[----:B------:R-:W-:Y:S05]  /*1ec0*/  BSYNC B0 ;  /* 0x0000000000007941 */ /* 0x000fea0003800000 */
.L_x_779:
        /* <DEDUP_REMOVED lines=21> */
.L_x_782:
[----:B------:R-:W-:Y:S05]  /*2020*/  BSYNC B0 ;  /* 0x0000000000007941 */ /* 0x000fea0003800000 */
.L_x_781:
        /* <DEDUP_REMOVED lines=21> */
.L_x_784:
[----:B------:R-:W-:Y:S05]  /*2180*/  BSYNC B0 ;  /* 0x0000000000007941 */ /* 0x000fea0003800000 */
.L_x_783:
        /* <DEDUP_REMOVED lines=21> */
.L_x_786:
[----:B------:R-:W-:Y:S05]  /*22e0*/  BSYNC B0 ;  /* 0x0000000000007941 */ /* 0x000fea0003800000 */
.L_x_785:
        /* <DEDUP_REMOVED lines=21> */
.L_x_788:
[----:B------:R-:W-:Y:S05]  /*2440*/  BSYNC B0 ;  /* 0x0000000000007941 */ /* 0x000fea0003800000 */
.L_x_787:
        /* <DEDUP_REMOVED lines=21> */
.L_x_790:
[----:B------:R-:W-:Y:S05]  /*25a0*/  BSYNC B0 ;  /* 0x0000000000007941 */ /* 0x000fea0003800000 */
.L_x_789:
        /* <DEDUP_REMOVED lines=21> */
.L_x_792:
[----:B------:R-:W-:Y:S05]  /*2700*/  BSYNC B0 ;  /* 0x0000000000007941 */ /* 0x000fea0003800000 */
.L_x_791:
        /* <DEDUP_REMOVED lines=25> */
.L_x_794:
[----:B------:R-:W-:Y:S05]  /*28a0*/  BSYNC B0 ;  /* 0x0000000000007941 */ /* 0x000fea0003800000 */
.L_x_793:
        /* <DEDUP_REMOVED lines=12> */
[----:B------:R-:W-:Y:S01]  /*2970*/  IMAD R0, R14, c[0x0][0x1a4], R0 ;  /* 0x000069000e007a24 */ /* 0x000fe200078e0200 */
        /* <DEDUP_REMOVED lines=46> */
.L_x_796:
[----:B------:R-:W-:Y:S05]  /*2c60*/  BSYNC B0 ;  /* 0x0000000000007941 */ /* 0x000fea0003800000 */
.L_x_795:
        /* <DEDUP_REMOVED lines=17> */
.L_x_798:
[----:B------:R-:W-:Y:S05]  /*2d80*/  BSYNC B0 ;  /* 0x0000000000007941 */ /* 0x000fea0003800000 */
.L_x_797:
        /* <DEDUP_REMOVED lines=17> */
.L_x_800:
[----:B------:R-:W-:Y:S05]  /*2ea0*/  BSYNC B0 ;  /* 0x0000000000007941 */ /* 0x000fea0003800000 */
.L_x_799:
        /* <DEDUP_REMOVED lines=18> */
.L_x_802:
[----:B------:R-:W-:Y:S05]  /*2fd0*/  BSYNC B0 ;  /* 0x0000000000007941 */ /* 0x000fea0003800000 */
.L_x_801:
        /* <DEDUP_REMOVED lines=17> */
.L_x_804:
[----:B------:R-:W-:Y:S05]  /*30f0*/  BSYNC B0 ;  /* 0x0000000000007941 */ /* 0x000fea0003800000 */
.L_x_803:
        /* <DEDUP_REMOVED lines=19> */
.L_x_806:
[----:B------:R-:W-:Y:S05]  /*3230*/  BSYNC B0 ;  /* 0x0000000000007941 */ /* 0x000fea0003800000 */
.L_x_805:
        /* <DEDUP_REMOVED lines=19> */
.L_x_808:
[----:B------:R-:W-:Y:S05]  /*3370*/  BSYNC B0 ;  /* 0x0000000000007941 */ /* 0x000fea0003800000 */
.L_x_807:
        /* <DEDUP_REMOVED lines=18> */
.L_x_810:
[----:B------:R-:W-:Y:S05]  /*34a0*/  BSYNC B0 ;  /* 0x0000000000007941 */ /* 0x000fea0003800000 */
.L_x_809:
[----:B------:R-:W-:Y:S01]  /*34b0*/  ULDC.64 UR10, c[0x0][0x318] ;  /* 0x0000c600000a7ab9 */ /* 0x000fe20000000a00 */
[----:B------:R-:W0:Y:S01]  /*34c0*/  LDGDEPBAR ;  /* 0x00000000000079af */ /* 0x000e220000000000 */
[----:B------:R-:W-:Y:S01]  /*34d0*/  UISETP.NE.U32.AND UP1, UPT, URZ, UR10, UPT ;  /* 0x0000000a3f00728c */ /* 0x000fe2000bf25070 */
[----:B---3--:R-:W-:Y:S02]  /*34e0*/  IMAD.MOV.U32 R10, RZ, RZ, R32 ;  /* 0x000000ffff0a7224 */ /* 0x008fe400078e0020 */
[----:B------:R-:W-:Y:S01]  /*34f0*/  IMAD.MOV.U32 R11, RZ, RZ, R33 ;  /* 0x000000ffff0b7224 */ /* 0x000fe200078e0021 */
[----:B------:R-:W-:-:S03]  /*3500*/  UISETP.NE.AND.EX UP1, UPT, URZ, UR11, UPT, UP1 ;  /* 0x0000000b3f00728c */ /* 0x000fc6000bf25310 */
[----:B------:R-:W-:-:S03]  /*3510*/  ULDC.64 UR10, c[0x0][0x320] ;  /* 0x0000c800000a7ab9 */ /* 0x000fc60000000a00 */
        /* <DEDUP_REMOVED lines=8> */
[----:B------:R-:W-:Y:S02]  /*35a0*/  ULDC UR10, c[0x0][0x318] ;  /* 0x0000c600000a7ab9 */ /* 0x000fe40000000800 */
[----:B------:R-:W-:Y:S02]  /*35b0*/  @UP1 ULEA UR12, UP0, UR22, UR10, 0x2 ;  /* 0x0000000a160c1291 */ /* 0x000fe4000f80103f */
[----:B------:R-:W-:Y:S02]  /*35c0*/  @UP1 UIADD3 UR11, UR23, UR11, URZ ;  /* 0x0000000b170b1290 */ /* 0x000fe4000fffe03f */
[----:B------:R-:W-:Y:S02]  /*35d0*/  ULDC UR10, c[0x0][0x31c] ;  /* 0x0000c700000a7ab9 */ /* 0x000fe40000000800 */
[----:B------:R-:W-:Y:S01]  /*35e0*/  @UP1 ULEA.HI.X UR13, UR22, UR10, UR11, 0x2, UP0 ;  /* 0x0000000a160d1291 */ /* 0x000fe200080f140b */
[----:B-1----:R-:W-:-:S05]  /*35f0*/  IMAD.U32 R6, RZ, RZ, UR12 ;  /* 0x0000000cff067e24 */ /* 0x002fca000f8e00ff */
[----:B------:R-:W-:Y:S01]  /*3600*/  MOV R7, UR13 ;  /* 0x0000000d00077c02 */ /* 0x000fe20008000f00 */
[----:B------:R-:W1:Y:S01]  /*3610*/  @P0 MUFU.RCP R3, c[0x0][0x238] ;  /* 0x00008e0000030b08 */ /* 0x000e620000001000 */
[----:B------:R-:W-:Y:S01]  /*3620*/  ISETP.GE.AND P1, PT, R14, UR5, PT ;  /* 0x000000050e007c0c */ /* 0x000fe2000bf26270 */
[----:B------:R-:W-:Y:S02]  /*3630*/  ULDC.64 UR12, c[0x0][0x1a0] ;  /* 0x00006800000c7ab9 */ /* 0x000fe40000000a00 */
[----:B------:R3:W1:Y:S01]  /*3640*/  @P0 LDG.E R0, [R6.64] ;  /* 0x0000003406000981 */ /* 0x000662000c1e1900 */
[----:B------:R-:W-:Y:S01]  /*3650*/  MOV R10, R30 ;  /* 0x0000001e000a7202 */ /* 0x000fe20000000f00 */
[----:B------:R-:W-:Y:S01]  /*3660*/  USHF.L.U64.HI UR28, UR12, UR28, UR13 ;  /* 0x0000001c0c1c7299 */ /* 0x000fe2000801020d */
[----:B------:R-:W-:Y:S01]  /*3670*/  IMAD.SHL.U32 R26, R26, 0x2, RZ ;  /* 0x000000021a1a7824 */ /* 0x000fe200078e00ff */
[----:B------:R-:W-:Y:S01]  /*3680*/  BAR.SYNC.DEFER_BLOCKING 0x0 ;  /* 0x0000000000007b1d */ /* 0x000fe20000010000 */
[----:B------:R-:W-:-:S02]  /*3690*/  USHF.L.U32 UR29, UR12, 0x7, URZ ;  /* 0x000000070c1d7899 */ /* 0x000fc4000800063f */
[----:B------:R-:W-:Y:S01]  /*36a0*/  UIMAD UR11, UR28, UR9, URZ ;  /* 0x000000091c0b72a4 */ /* 0x000fe2000f8e023f */
[----:B------:R-:W-:Y:S02]  /*36b0*/  LOP3.LUT R244, R26, 0x6, RZ, 0xc0, !PT ;  /* 0x000000061af47812 */ /* 0x000fe400078ec0ff */
[----:B------:R2:W-:Y:S01]  /*36c0*/  STL.64 [R1+0x80], R10 ;  /* 0x0000800a01007387 */ /* 0x0005e20000100a00 */
[----:B------:R-:W-:Y:S01]  /*36d0*/  UIMAD UR19, UR19, UR29, UR11 ;  /* 0x0000001d131372a4 */ /* 0x000fe2000f8e020b */
[----:B------:R-:W-:Y:S01]  /*36e0*/  BSSY B0, `(.L_x_811) ;  /* 0x0000016000007945 */ /* 0x000fe20003800000 */
[----:B------:R-:W-:Y:S01]  /*36f0*/  UMOV UR35, URZ ;  /* 0x0000003f00237c82 */ /* 0x000fe20008000000 */
[----:B---3--:R-:W-:Y:S01]  /*3700*/  IMAD.U32 R6, RZ, RZ, UR9 ;  /* 0x00000009ff067e24 */ /* 0x008fe2000f8e00ff */
[----:B------:R2:W-:Y:S03]  /*3710*/  @P1 STS.128 [R246+0x8000], RZ ;  /* 0x008000fff6001388 */ /* 0x0005e60000000c00 */
[----:B------:R-:W-:-:S05]  /*3720*/  IMAD.WIDE.U32 R6, R6, UR29, R10 ;  /* 0x0000001d06067c25 */ /* 0x000fca000f8e000a */
[----:B------:R-:W-:Y:S01]  /*3730*/  IADD3 R9, R7, UR19, RZ ;  /* 0x0000001307097c10 */ /* 0x000fe2000fffe0ff */
[----:B-1----:R-:W-:-:S04]  /*3740*/  @P0 FMUL.FTZ R0, R0, R3 ;  /* 0x0000000300000220 */ /* 0x002fc80000410000 */
[----:B------:R1:W3:Y:S02]  /*3750*/  @P0 R2UR UR10, R0 ;  /* 0x00000000000a03c2 */ /* 0x0002e400000e0000 */
[----:B-1----:R-:W-:Y:S01]  /*3760*/  SHF.R.S32.HI R0, RZ, 0x1f, R5 ;  /* 0x0000001fff007819 */ /* 0x002fe20000011405 */
[----:B---3--:R-:W-:-:S03]  /*3770*/  @UP1 UMOV UR35, UR10 ;  /* 0x0000000a00231c82 */ /* 0x008fc60008000000 */
[----:B------:R-:W-:-:S04]  /*3780*/  LEA.HI R0, R0, R5, RZ, 0x2 ;  /* 0x0000000500007211 */ /* 0x000fc800078f10ff */
[----:B------:R-:W-:Y:S01]  /*3790*/  SHF.R.S32.HI R214, RZ, 0x2, R0 ;  /* 0x00000002ffd67819 */ /* 0x000fe20000011400 */
        /* <DEDUP_REMOVED lines=10> */
.L_x_812:
[----:B--2---:R-:W-:Y:S05]  /*3840*/  BSYNC B0 ;  /* 0x0000000000007941 */ /* 0x004fea0003800000 */
.L_x_811:
        /* <DEDUP_REMOVED lines=12> */
[----:B------:R-:W-:-:S04]  /*3910*/  LEA R10, P0, R0, c[0x0][0x170], 0x1 ;  /* 0x00005c00000a7a11 */ /* 0x000fc800078008ff */
[----:B------:R-:W-:-:S05]  /*3920*/  LEA.HI.X R11, R0, c[0x0][0x174], R3, 0x1, P0 ;  /* 0x00005d00000b7a11 */ /* 0x000fca00000f0c03 */
[----:B------:R-:W-:Y:S01]  /*3930*/  @!PT LDS RZ, [RZ] ;  /* 0x00000000fffff984 */ /* 0x000fe20000000800 */
[----:B------:R-:W-:Y:S01]  /*3940*/  @!PT LDS RZ, [RZ] ;  /* 0x00000000fffff984 */ /* 0x000fe20000000800 */
[----:B------:R-:W-:Y:S01]  /*3950*/  @!PT LDS RZ, [RZ] ;  /* 0x00000000fffff984 */ /* 0x000fe20000000800 */
[----:B------:R1:W-:Y:S04]  /*3960*/  LDGSTS.E.BYPASS.LTC128B.128 [R246+0x8800], [R10.64] ;  /* 0x088000000af67fae */ /* 0x0003e8000b901d74 */
.L_x_814:
[----:B------:R-:W-:Y:S05]  /*3970*/  BSYNC B0 ;  /* 0x0000000000007941 */ /* 0x000fea0003800000 */
.L_x_813:
        /* <DEDUP_REMOVED lines=18> */
.L_x_816:
[----:B------:R-:W-:Y:S05]  /*3aa0*/  BSYNC B0 ;  /* 0x0000000000007941 */ /* 0x000fea0003800000 */
.L_x_815:
        /* <DEDUP_REMOVED lines=19> */
.L_x_818:
[----:B------:R-:W-:Y:S05]  /*3be0*/  BSYNC B0 ;  /* 0x0000000000007941 */ /* 0x000fea0003800000 */
.L_x_817:
        /* <DEDUP_REMOVED lines=18> */
.L_x_820:
[----:B------:R-:W-:Y:S05]  /*3d10*/  BSYNC B0 ;  /* 0x0000000000007941 */ /* 0x000fea0003800000 */
.L_x_819:
        /* <DEDUP_REMOVED lines=20> */
.L_x_822:
[----:B------:R-:W-:Y:S05]  /*3e60*/  BSYNC B0 ;  /* 0x0000000000007941 */ /* 0x000fea0003800000 */
.L_x_821:
        /* <DEDUP_REMOVED lines=20> */
.L_x_824:
[----:B------:R-:W-:Y:S05]  /*3fb0*/  BSYNC B0 ;  /* 0x0000000000007941 */ /* 0x000fea0003800000 */
.L_x_823:
        /* <DEDUP_REMOVED lines=19> */
.L_x_826:
[----:B------:R-:W-:Y:S05]  /*40f0*/  BSYNC B0 ;  /* 0x0000000000007941 */ /* 0x000fea0003800000 */
.L_x_825:
[----:B-1----:R-:W-:Y:S01]  /*4100*/  SHF.R.S32.HI R7, RZ, 0x4, R19 ;  /* 0x00000004ff077819 */ /* 0x002fe20000011413 */
[C---:B------:R-:W-:Y:S01]  /*4110*/  IMAD.SHL.U32 R6, R48.reuse, 0x40, RZ ;  /* 0x0000004030067824 */ /* 0x040fe200078e00ff */
[----:B------:R-:W-:Y:S01]  /*4120*/  R2P PR, R48, 0x6 ;  /* 0x0000000630007804 */ /* 0x000fe20000000000 */
[----:B------:R-:W-:Y:S01]  /*4130*/  IMAD.SHL.U32 R3, R23, 0x40, RZ ;  /* 0x0000004017037824 */ /* 0x000fe200078e00ff */
[----:B------:R-:W-:Y:S01]  /*4140*/  LEA.HI R0, R19, R7, RZ, 0x1 ;  /* 0x0000000713007211 */ /* 0x000fe200078f08ff */
[----:B------:R-:W-:Y:S01]  /*4150*/  IMAD.SHL.U32 R5, R14, 0x8, RZ ;  /* 0x000000080e057824 */ /* 0x000fe200078e00ff */
[----:B------:R-:W-:Y:S01]  /*4160*/  UIADD3 UR5, UR15, -UR36, URZ ;  /* 0x800000240f057290 */ /* 0x000fe2000fffe03f */
[----:B------:R-:W0:Y:S01]  /*4170*/  LDGDEPBAR ;  /* 0x00000000000079af */ /* 0x000e220000000000 */
[----:B------:R-:W-:Y:S01]  /*4180*/  LOP3.LUT R0, R0, 0xfffffffe, RZ, 0xc0, !PT ;  /* 0xfffffffe00007812 */ /* 0x000fe200078ec0ff */
[----:B------:R-:W-:Y:S01]  /*4190*/  UIADD3 UR11, UR15, 0x1, -UR36 ;  /* 0x000000010f0b7890 */ /* 0x000fe2000fffe824 */
[----:B------:R-:W-:Y:S01]  /*41a0*/  LOP3.LUT R3, R3, 0x1c0, RZ, 0xc0, !PT ;  /* 0x000001c003037812 */ /* 0x000fe200078ec0ff */
[----:B------:R-:W-:-:S02]  /*41b0*/  ULDC UR10, c[0x0][0x2e8] ;  /* 0x0000ba00000a7ab9 */ /* 0x000fc40000000800 */
[----:B------:R-:W-:Y:S01]  /*41c0*/  IMAD.IADD R7, R7, 0x1, -R0 ;  /* 0x0000000107077824 */ /* 0x000fe200078e0a00 */
[----:B------:R-:W-:Y:S01]  /*41d0*/  LOP3.LUT R0, R6, 0x1c0, RZ, 0xc0, !PT ;  /* 0x000001c006007812 */ /* 0x000fe200078ec0ff */
[----:B------:R-:W-:Y:S02]  /*41e0*/  UIADD3 UR10, UR11, UR10, URZ ;  /* 0x0000000a0b0a7290 */ /* 0x000fe4000fffe03f */
[----:B------:R-:W-:Y:S01]  /*41f0*/  IMAD.SHL.U32 R6, R7, 0x8, RZ ;  /* 0x0000000807067824 */ /* 0x000fe200078e00ff */
[----:B------:R-:W-:Y:S01]  /*4200*/  LOP3.LUT R8, R0, 0x8, R5, 0xf8, !PT ;  /* 0x0000000800087812 */ /* 0x000fe200078ef805 */
[----:B------:R-:W-:Y:S01]  /*4210*/  UISETP.GT.AND UP0, UPT, UR9, UR8, UPT ;  /* 0x000000080900728c */ /* 0x000fe2000bf04270 */
        /* <DEDUP_REMOVED lines=20> */
[----:B------:R-:W-:-:S03]  /*4360*/  IMAD.U32 R3, RZ, RZ, UR9 ;  /* 0x00000009ff037e24 */ /* 0x000fc6000f8e00ff */
[----:B------:R-:W2:Y:S04]  /*4370*/  LDSM.16.M88.4 R28, [R212+0x7000] ;  /* 0x00700000d41c783b */ /* 0x000ea80000000200 */
[----:B------:R-:W3:Y:S04]  /*4380*/  LDSM.16.M88.4 R16, [R212+0x4000] ;  /* 0x00400000d410783b */ /* 0x000ee80000000200 */
[----:B------:R-:W4:Y:S04]  /*4390*/  LDSM.16.M88.4 R44, [R212+0x5000] ;  /* 0x00500000d42c783b */ /* 0x000f280000000200 */
[----:B------:R-:W2:Y:S04]  /*43a0*/  LDSM.16.M88.4 R40, [R212+0x5800] ;  /* 0x00580000d428783b */ /* 0x000ea80000000200 */
        /* <DEDUP_REMOVED lines=12> */
[----:B------:R-:W-:Y:S01]  /*4470*/  LDSM.16.M88.4 R100, [R218+0x5800] ;  /* 0x00580000da64783b */ /* 0x000fe20000000200 */
[C---:B------:R-:W-:Y:S03]  /*4480*/  HMMA.16816.F32.BF16 R180, R12.reuse, R22, RZ ;  /* 0x000000160cb4723c */ /* 0x040fe600000418ff */
[----:B------:R-:W-:Y:S05]  /*4490*/  LDSM.16.M88.4 R116, [R218+0x6000] ;  /* 0x00600000da74783b */ /* 0x000fea0000000200 */
[C---:B--2---:R-:W-:Y:S08]  /*44a0*/  HMMA.16816.F32.BF16 R20, R12.reuse, R28, RZ ;  /* 0x0000001c0c14723c */ /* 0x044ff000000418ff */
[-C--:B---3--:R-:W-:Y:S08]  /*44b0*/  HMMA.16816.F32.BF16 R188, R12, R16.reuse, RZ ;  /* 0x000000100cbc723c */ /* 0x088ff000000418ff */
[C---:B------:R-:W-:Y:S08]  /*44c0*/  HMMA.16816.F32.BF16 R104, R8.reuse, R16, RZ ;  /* 0x000000100868723c */ /* 0x040ff000000418ff */
[----:B------:R-:W-:Y:S01]  /*44d0*/  HMMA.16816.F32.BF16 R96, R8, R18, RZ ;  /* 0x000000120860723c */ /* 0x000fe200000418ff */
[----:B------:R-:W-:-:S02]  /*44e0*/  IMAD.MOV.U32 R217, RZ, RZ, R20 ;  /* 0x000000ffffd97224 */ /* 0x000fc400078e0014 */
[----:B------:R-:W-:Y:S02]  /*44f0*/  IMAD.MOV.U32 R7, RZ, RZ, R21 ;  /* 0x000000ffff077224 */ /* 0x000fe400078e0015 */
[----:B------:R-:W-:Y:S02]  /*4500*/  IMAD.MOV.U32 R6, RZ, RZ, R22 ;  /* 0x000000ffff067224 */ /* 0x000fe400078e0016 */
[----:B------:R-:W-:Y:S01]  /*4510*/  IMAD.MOV.U32 R5, RZ, RZ, R23 ;  /* 0x000000ffff057224 */ /* 0x000fe200078e0017 */
[----:B------:R-:W-:Y:S01]  /*4520*/  HMMA.16816.F32.BF16 R184, R12, R18, RZ ;  /* 0x000000120cb8723c */ /* 0x000fe200000418ff */
[----:B------:R-:W1:Y:S07]  /*4530*/  LDSM.16.M88.4 R16, [R222+0x2000] ;  /* 0x00200000de10783b */ /* 0x000e6e0000000200 */
[C---:B----4-:R-:W-:Y:S08]  /*4540*/  HMMA.16816.F32.BF16 R84, R8.reuse, R44, RZ ;  /* 0x0000002c0854723c */ /* 0x050ff000000418ff */
[C---:B------:R-:W-:Y:S08]  /*4550*/  HMMA.16816.F32.BF16 R80, R8.reuse, R46, RZ ;  /* 0x0000002e0850723c */ /* 0x040ff000000418ff */
[C---:B------:R-:W-:Y:S08]  /*4560*/  HMMA.16816.F32.BF16 R112, R8.reuse, R28, RZ ;  /* 0x0000001c0870723c */ /* 0x040ff000000418ff */
[----:B------:R-:W-:Y:S08]  /*4570*/  HMMA.16816.F32.BF16 R140, R8, R30, RZ ;  /* 0x0000001e088c723c */ /* 0x000ff000000418ff */
[C---:B------:R-:W-:Y:S08]  /*4580*/  HMMA.16816.F32.BF16 R192, R12.reuse, R44, RZ ;  /* 0x0000002c0cc0723c */ /* 0x040ff000000418ff */
[C---:B------:R-:W-:Y:S08]  /*4590*/  HMMA.16816.F32.BF16 R20, R12.reuse, R30, RZ ;  /* 0x0000001e0c14723c */ /* 0x040ff000000418ff */
[C---:B------:R-:W-:Y:S08]  /*45a0*/  HMMA.16816.F32.BF16 R44, R12.reuse, R46, RZ ;  /* 0x0000002e0c2c723c */ /* 0x040ff000000418ff */
[C---:B------:R-:W-:Y:S08]  /*45b0*/  HMMA.16816.F32.BF16 R196, R12.reuse, R40, RZ ;  /* 0x000000280cc4723c */ /* 0x040ff000000418ff */
[----:B------:R-:W-:Y:S01]  /*45c0*/  HMMA.16816.F32.BF16 R204, R12, R42, RZ ;  /* 0x0000002a0ccc723c */ /* 0x000fe200000418ff */
[----:B------:R-:W-:-:S02]  /*45d0*/  IMAD.MOV.U32 R252, RZ, RZ, R20 ;  /* 0x000000fffffc7224 */ /* 0x000fc400078e0014 */
[----:B------:R-:W-:Y:S02]  /*45e0*/  IMAD.MOV.U32 R247, RZ, RZ, R21 ;  /* 0x000000fffff77224 */ /* 0x000fe400078e0015 */
[----:B------:R-:W-:Y:S02]  /*45f0*/  IMAD.MOV.U32 R245, RZ, RZ, R22 ;  /* 0x000000fffff57224 */ /* 0x000fe400078e0016 */
[----:B------:R-:W-:Y:S01]  /*4600*/  IMAD.MOV.U32 R221, RZ, RZ, R23 ;  /* 0x000000ffffdd7224 */ /* 0x000fe200078e0017 */
        /* <DEDUP_REMOVED lines=8> */
[----:B------:R-:W-:-:S02]  /*4690*/  IMAD.MOV.U32 R23, RZ, RZ, R28 ;  /* 0x000000ffff177224 */ /* 0x000fc400078e001c */
[----:B------:R-:W-:Y:S02]  /*46a0*/  IMAD.MOV.U32 R22, RZ, RZ, R29 ;  /* 0x000000ffff167224 */ /* 0x000fe400078e001d */
[----:B------:R-:W-:Y:S02]  /*46b0*/  IMAD.MOV.U32 R21, RZ, RZ, R30 ;  /* 0x000000ffff157224 */ /* 0x000fe400078e001e */
[----:B------:R-:W-:Y:S01]  /*46c0*/  IMAD.MOV.U32 R20, RZ, RZ, R31 ;  /* 0x000000ffff147224 */ /* 0x000fe200078e001f */
[----:B------:R-:W-:Y:S01]  /*46d0*/  HMMA.16816.F32.BF16 R108, R8, R34, RZ ;  /* 0x00000022086c723c */ /* 0x000fe200000418ff */
[----:B------:R-:W-:Y:S01]  /*46e0*/  IMAD.MOV.U32 R27, RZ, RZ, R12 ;  /* 0x000000ffff1b7224 */ /* 0x000fe200078e000c */
[----:B------:R-:W-:Y:S01]  /*46f0*/  LDSM.16.M88.4 R28, [R223+0x1000] ;  /* 0x00100000df1c783b */ /* 0x000fe20000000200 */
[----:B------:R-:W-:Y:S02]  /*4700*/  IMAD.MOV.U32 R26, RZ, RZ, R13 ;  /* 0x000000ffff1a7224 */ /* 0x000fe400078e000d */
[----:B------:R-:W-:-:S02]  /*4710*/  IMAD.MOV.U32 R25, RZ, RZ, R14 ;  /* 0x000000ffff197224 */ /* 0x000fc400078e000e */
[----:B------:R-:W-:Y:S01]  /*4720*/  IMAD.MOV.U32 R24, RZ, RZ, R15 ;  /* 0x000000ffff187224 */ /* 0x000fe200078e000f */
[C---:B------:R-:W-:Y:S01]  /*4730*/  HMMA.16816.F32.BF16 R76, R8.reuse, R40, RZ ;  /* 0x00000028084c723c */ /* 0x040fe200000418ff */
[----:B------:R-:W2:Y:S07]  /*4740*/  LDSM.16.M88.4 R12, [R222] ;  /* 0x00000000de0c783b */ /* 0x000eae0000000200 */
[C---:B------:R-:W-:Y:S01]  /*4750*/  HMMA.16816.F32.BF16 R72, R8.reuse, R42, RZ ;  /* 0x0000002a0848723c */ /* 0x040fe200000418ff */
[----:B------:R-:W-:Y:S07]  /*4760*/  LDSM.16.M88.4 R40, [R223+0x2800] ;  /* 0x00280000df28783b */ /* 0x000fee0000000200 */
[C---:B------:R-:W-:Y:S08]  /*4770*/  HMMA.16816.F32.BF16 R68, R8.reuse, R36, RZ ;  /* 0x000000240844723c */ /* 0x040ff000000418ff */
[C---:B------:R-:W-:Y:S01]  /*4780*/  HMMA.16816.F32.BF16 R64, R8.reuse, R38, RZ ;  /* 0x000000260840723c */ /* 0x040fe200000418ff */
[----:B------:R-:W-:Y:S07]  /*4790*/  LDSM.16.M88.4 R36, [R223] ;  /* 0x00000000df24783b */ /* 0x000fee0000000200 */
[----:B------:R-:W-:Y:S01]  /*47a0*/  HMMA.16816.F32.BF16 R60, R8, R32, RZ ;  /* 0x00000020083c723c */ /* 0x000fe200000418ff */
[----:B------:R-:W-:Y:S06]  /*47b0*/  LDSM.16.M88.4 R32, [R223+0x800] ;  /* 0x00080000df20783b */ /* 0x000fec0000000200 */
[----:B------:R-:W-:Y:S01]  /*47c0*/  IMAD.MOV.U32 R11, RZ, RZ, R136 ;  /* 0x000000ffff0b7224 */ /* 0x000fe200078e0088 */
[----:B-1----:R-:W-:Y:S01]  /*47d0*/  HMMA.16816.F32.BF16 R224, R16, R54, R88 ;  /* 0x0000003610e0723c */ /* 0x002fe20000041858 */
        /* <DEDUP_REMOVED lines=8> */
[----:B------:R-:W1:Y:S01]  /*4860*/  LDSM.16.M88.4 R8, [R220+0x2000] ;  /* 0x00200000dc08783b */ /* 0x000e620000000200 */
[C---:B------:R-:W-:Y:S03]  /*4870*/  HMMA.16816.F32.BF16 R148, R16.reuse, R120, R60 ;  /* 0x000000781094723c */ /* 0x040fe6000004183c */
[----:B------:R-:W3:Y:S05]  /*4880*/  LDSM.16.M88.4 R60, [R223+0x3000] ;  /* 0x00300000df3c783b */ /* 0x000eea0000000200 */
[C---:B------:R-:W-:Y:S08]  /*4890*/  HMMA.16816.F32.BF16 R236, R16.reuse, R52, R92 ;  /* 0x0000003410ec723c */ /* 0x040ff0000004185c */
[----:B------:R-:W-:Y:S08]  /*48a0*/  HMMA.16816.F32.BF16 R240, R16, R58, R96 ;  /* 0x0000003a10f0723c */ /* 0x000ff00000041860 */
[-C--:B--2---:R-:W-:Y:S07]  /*48b0*/  HMMA.16816.F32.BF16 R92, R12, R56.reuse, R188 ;  /* 0x000000380c5c723c */ /* 0x084fee00000418bc */
        /* <DEDUP_REMOVED lines=12> */
[----:B------:R-:W-:Y:S01]  /*4980*/  IMAD.MOV.U32 R113, RZ, RZ, R26 ;  /* 0x000000ffff717224 */ /* 0x000fe200078e001a */
[----:B------:R-:W-:Y:S01]  /*4990*/  LDSM.16.M88.4 R20, [R223+0x2000] ;  /* 0x00200000df14783b */ /* 0x000fe20000000200 */
[----:B------:R-:W-:Y:S02]  /*49a0*/  IMAD.MOV.U32 R114, RZ, RZ, R25 ;  /* 0x000000ffff727224 */ /* 0x000fe400078e0019 */
[----:B------:R-:W-:Y:S02]  /*49b0*/  IMAD.MOV.U32 R115, RZ, RZ, R24 ;  /* 0x000000ffff737224 */ /* 0x000fe400078e0018 */
[----:B------:R-:W-:Y:S01]  /*49c0*/  IMAD.MOV.U32 R156, RZ, RZ, R252 ;  /* 0x000000ffff9c7224 */ /* 0x000fe200078e00fc */
[----:B------:R-:W-:Y:S01]  /*49d0*/  HMMA.16816.F32.BF16 R200, R16, R48, R84 ;  /* 0x0000003010c8723c */ /* 0x000fe20000041854 */
[----:B------:R-:W-:Y:S01]  /*49e0*/  IMAD.MOV.U32 R157, RZ, RZ, R247 ;  /* 0x000000ffff9d7224 */ /* 0x000fe200078e00f7 */
[----:B------:R-:W-:Y:S01]  /*49f0*/  LDSM.16.M88.4 R24, [R223+0x1800] ;  /* 0x00180000df18783b */ /* 0x000fe20000000200 */
[----:B------:R-:W-:-:S02]  /*4a00*/  IMAD.MOV.U32 R158, RZ, RZ, R245 ;  /* 0x000000ffff9e7224 */ /* 0x000fc400078e00f5 */
[----:B------:R-:W-:Y:S02]  /*4a10*/  IMAD.MOV.U32 R159, RZ, RZ, R221 ;  /* 0x000000ffff9f7224 */ /* 0x000fe400078e00dd */
[----:B------:R-:W-:Y:S01]  /*4a20*/  IMAD.IADD R217, R0, 0x1, R223 ;  /* 0x0000000100d97824 */ /* 0x000fe200078e02df */
[----:B------:R-:W-:Y:S01]  /*4a30*/  HMMA.16816.F32.BF16 R176, R16, R50, R80 ;  /* 0x0000003210b0723c */ /* 0x000fe20000041850 */
[----:B------:R-:W-:Y:S01]  /*4a40*/  LEA R0, R213, UR14, 0x4 ;  /* 0x0000000ed5007c11 */ /* 0x000fe2000f8e20ff */
[----:B------:R-:W-:-:S04]  /*4a50*/  IMAD R221, R2, 0x2, R220 ;  /* 0x0000000202dd7824 */ /* 0x000fc800078e02dc */
[----:B------:R-:W-:Y:S02]  /*4a60*/  IMAD.IADD R0, R214, 0x1, R0 ;  /* 0x00000001d6007824 */ /* 0x000fe400078e0200 */
[C---:B------:R-:W-:Y:S08]  /*4a70*/  HMMA.16816.F32.BF16 R168, R16.reuse, R100, R76 ;  /* 0x0000006410a8723c */ /* 0x040ff0000004184c */
[----:B------:R-:W-:Y:S08]  /*4a80*/  HMMA.16816.F32.BF16 R164, R16, R102, R72 ;  /* 0x0000006610a4723c */ /* 0x000ff00000041848 */
        /* <DEDUP_REMOVED lines=8> */
[C---:B------:R-:W-:Y:S01]  /*4b10*/  HMMA.16816.F32.BF16 R152, R16.reuse, R118, R64 ;  /* 0x000000761098723c */ /* 0x040fe20000041840 */
[----:B------:R-:W-:Y:S07]  /*4b20*/  LDSM.16.M88.4 R64, [R220] ;  /* 0x00000000dc40783b */ /* 0x000fee0000000200 */
[C---:B------:R-:W-:Y:S08]  /*4b30*/  HMMA.16816.F32.BF16 R132, R16.reuse, R124, R132 ;  /* 0x0000007c1084723c */ /* 0x040ff00000041884 */
[----:B------:R-:W-:Y:S01]  /*4b40*/  HMMA.16816.F32.BF16 R108, R16, R130, R140 ;  /* 0x00000082106c723c */ /* 0x000fe2000004188c */
[----:B------:R-:W2:Y:S07]  /*4b50*/  LDSM.16.M88.4 R140, [R223+0x3800] ;  /* 0x00380000df8c783b */ /* 0x000eae0000000200 */
        /* <DEDUP_REMOVED lines=8> */
[C---:B-1----:R-:W-:Y:S08]  /*4be0*/  HMMA.16816.F32.BF16 R12, R8.reuse, R42, R144 ;  /* 0x0000002a080c723c */ /* 0x042ff00000041890 */
[C---:B------:R-:W-:Y:S08]  /*4bf0*/  HMMA.16816.F32.BF16 R156, R8.reuse, R40, R148 ;  /* 0x00000028089c723c */ /* 0x040ff00000041894 */
        /* <DEDUP_REMOVED lines=10> */
[C---:B---3--:R-:W-:Y:S08]  /*4ca0*/  HMMA.16816.F32.BF16 R12, R8.reuse, R60, R136 ;  /* 0x0000003c080c723c */ /* 0x048ff00000041888 */
[C---:B------:R-:W-:Y:S07]  /*4cb0*/  HMMA.16816.F32.BF16 R120, R8.reuse, R32, R236 ;  /* 0x000000200878723c */ /* 0x040fee00000418ec */
[----:B------:R-:W-:Y:S01]  /*4cc0*/  IADD3 R236, R0, UR5, RZ ;  /* 0x0000000500ec7c10 */ /* 0x000fe2000fffe0ff */
[C---:B------:R-:W-:Y:S08]  /*4cd0*/  HMMA.16816.F32.BF16 R224, R8.reuse, R34, R224 ;  /* 0x0000002208e0723c */ /* 0x040ff000000418e0 */
[----:B------:R-:W-:Y:S01]  /*4ce0*/  IMAD.MOV.U32 R183, RZ, RZ, R14 ;  /* 0x000000ffffb77224 */ /* 0x000fe200078e000e */
[----:B------:R-:W-:Y:S01]  /*4cf0*/  HMMA.16816.F32.BF16 R200, R8, R28, R200 ;  /* 0x0000001c08c8723c */ /* 0x000fe200000418c8 */
[----:B------:R-:W-:-:S02]  /*4d00*/  IMAD.MOV.U32 R182, RZ, RZ, R15 ;  /* 0x000000ffffb67224 */ /* 0x000fc400078e000f */
[----:B------:R-:W-:Y:S02]  /*4d10*/  IMAD.MOV.U32 R150, RZ, RZ, R12 ;  /* 0x000000ffff967224 */ /* 0x000fe400078e000c */
[----:B------:R-:W-:-:S03]  /*4d20*/  IMAD.MOV.U32 R149, RZ, RZ, R13 ;  /* 0x000000ffff957224 */ /* 0x000fc600078e000d */
[C---:B--2---:R-:W-:Y:S08]  /*4d30*/  HMMA.16816.F32.BF16 R12, R8.reuse, R140, R132 ;  /* 0x0000008c080c723c */ /* 0x044ff00000041884 */
[C---:B------:R-:W-:Y:S08]  /*4d40*/  HMMA.16816.F32.BF16 R176, R8.reuse, R30, R176 ;  /* 0x0000001e08b0723c */ /* 0x040ff000000418b0 */
        /* <DEDUP_REMOVED lines=8> */
[----:B------:R-:W-:-:S07]  /*4dd0*/  IMAD.MOV.U32 R213, RZ, RZ, R184 ;  /* 0x000000ffffd57224 */ /* 0x000fce00078e00b8 */
[C---:B------:R-:W-:Y:S08]  /*4de0*/  HMMA.16816.F32.BF16 R152, R8.reuse, R22, R152 ;  /* 0x000000160898723c */ /* 0x040ff00000041898 */
[C---:B------:R-:W-:Y:S08]  /*4df0*/  HMMA.16816.F32.BF16 R12, R8.reuse, R62, R108 ;  /* 0x0000003e080c723c */ /* 0x040ff0000004186c */
[----:B------:R-:W-:Y:S08]  /*4e00*/  HMMA.16816.F32.BF16 R8, R8, R142, R96 ;  /* 0x0000008e0808723c */ /* 0x000ff00000041860 */
[C---:B------:R-:W-:Y:S08]  /*4e10*/  HMMA.16816.F32.BF16 R144, R64.reuse, R40, R68 ;  /* 0x000000284090723c */ /* 0x040ff00000041844 */
[----:B------:R-:W-:Y:S01]  /*4e20*/  IMAD.MOV.U32 R190, RZ, RZ, R12 ;  /* 0x000000ffffbe7224 */ /* 0x000fe200078e000c */
[----:B------:R-:W-:Y:S01]  /*4e30*/  HMMA.16816.F32.BF16 R92, R64, R36, R92 ;  /* 0x00000024405c723c */ /* 0x000fe2000004185c */
[----:B------:R-:W-:-:S02]  /*4e40*/  IMAD.MOV.U32 R189, RZ, RZ, R13 ;  /* 0x000000ffffbd7224 */ /* 0x000fc400078e000d */
[----:B------:R-:W-:Y:S02]  /*4e50*/  IMAD.MOV.U32 R188, RZ, RZ, R14 ;  /* 0x000000ffffbc7224 */ /* 0x000fe400078e000e */
[----:B------:R-:W-:Y:S02]  /*4e60*/  IMAD.MOV.U32 R175, RZ, RZ, R15 ;  /* 0x000000ffffaf7224 */ /* 0x000fe400078e000f */
[----:B------:R-:W-:Y:S01]  /*4e70*/  IMAD.MOV.U32 R252, RZ, RZ, R8 ;  /* 0x000000fffffc7224 */ /* 0x000fe200078e0008 */
[C---:B------:R-:W-:Y:S01]  /*4e80*/  HMMA.16816.F32.BF16 R84, R64.reuse, R38, R84 ;  /* 0x000000264054723c */ /* 0x040fe20000041854 */
[----:B------:R-:W-:Y:S01]  /*4e90*/  IMAD.MOV.U32 R230, RZ, RZ, R9 ;  /* 0x000000ffffe67224 */ /* 0x000fe200078e0009 */
[----:B------:R-:W-:Y:S01]  /*4ea0*/  LDSM.16.M88.4 R12, [R217] ;  /* 0x00000000d90c783b */ /* 0x000fe20000000200 */
[----:B------:R-:W-:Y:S02]  /*4eb0*/  IMAD.MOV.U32 R229, RZ, RZ, R10 ;  /* 0x000000ffffe57224 */ /* 0x000fe400078e000a */
[----:B------:R-:W-:Y:S01]  /*4ec0*/  IMAD.MOV.U32 R228, RZ, RZ, R11 ;  /* 0x000000ffffe47224 */ /* 0x000fe200078e000b */
[----:B------:R-:W-:Y:S02]  /*4ed0*/  LDSM.16.M88.4 R36, [R221] ;  /* 0x00000000dd24783b */ /* 0x000fe40000000200 */
[C---:B------:R-:W-:Y:S08]  /*4ee0*/  HMMA.16816.F32.BF16 R8, R64.reuse, R42, R88 ;  /* 0x0000002a4008723c */ /* 0x040ff00000041858 */
[C---:B------:R-:W-:Y:S01]  /*4ef0*/  HMMA.16816.F32.BF16 R132, R64.reuse, R20, R44 ;  /* 0x000000144084723c */ /* 0x040fe2000004182c */
[----:B------:R-:W1:Y:S07]  /*4f00*/  LDSM.16.M88.4 R44, [R221+0x2000] ;  /* 0x00200000dd2c783b */ /* 0x000e6e0000000200 */
[C---:B------:R-:W-:Y:S07]  /*4f10*/  HMMA.16816.F32.BF16 R76, R64.reuse, R34, R76 ;  /* 0x00000022404c723c */ /* 0x040fee000004184c */
[----:B------:R-:W-:Y:S01]  /*4f20*/  IMAD R35, R3, 0x80, R244 ;  /* 0x0000008003237824 */ /* 0x000fe200078e02f4 */
[----:B------:R-:W-:Y:S01]  /*4f30*/  HMMA.16816.F32.BF16 R136, R64, R22, R16 ;  /* 0x000000164088723c */ /* 0x000fe20000041810 */
[----:B------:R-:W-:-:S02]  /*4f40*/  IMAD.MOV.U32 R195, RZ, RZ, R11 ;  /* 0x000000ffffc37224 */ /* 0x000fc400078e000b */
[----:B------:R-:W-:Y:S01]  /*4f50*/  IMAD.MOV.U32 R194, RZ, RZ, R9 ;  /* 0x000000ffffc27224 */ /* 0x000fe200078e0009 */
[----:B------:R-:W-:Y:S01]  /*4f60*/  IADD3 R3, R35, 0x1, RZ ;  /* 0x0000000123037810 */ /* 0x000fe20007ffe0ff */
[----:B------:R-:W-:Y:S02]  /*4f70*/  IMAD.MOV.U32 R193, RZ, RZ, R10 ;  /* 0x000000ffffc17224 */ /* 0x000fe400078e000a */
[----:B------:R-:W-:Y:S01]  /*4f80*/  IMAD.MOV.U32 R192, RZ, RZ, R8 ;  /* 0x000000ffffc07224 */ /* 0x000fe200078e0008 */
[----:B------:R-:W-:Y:S01]  /*4f90*/  HMMA.16816.F32.BF16 R72, R64, R28, R72 ;  /* 0x0000001c4048723c */ /* 0x000fe20000041848 */
[C---:B------:R-:W-:Y:S02]  /*4fa0*/  IMAD.IADD R5, R236.reuse, 0x1, -R35 ;  /* 0x00000001ec057824 */ /* 0x040fe400078e0a23 */
[----:B------:R-:W-:-:S03]  /*4fb0*/  IMAD.IADD R7, R236, 0x1, -R3 ;  /* 0x00000001ec077824 */ /* 0x000fc600078e0a03 */
[----:B------:R-:W-:Y:S02]  /*4fc0*/  IABS R5, R5 ;  /* 0x0000000500057213 */ /* 0x000fe40000000000 */
[----:B------:R-:W-:Y:S03]  /*4fd0*/  HMMA.16816.F32.BF16 R8, R64, R60, R100 ;  /* 0x0000003c4008723c */ /* 0x000fe60000041864 */
[----:B------:R-:W-:Y:S01]  /*4fe0*/  IMAD.MOV.U32 R6, RZ, RZ, R5 ;  /* 0x000000ffff067224 */ /* 0x000fe200078e0005 */
[----:B------:R-:W-:-:S03]  /*4ff0*/  IABS R5, R7 ;  /* 0x0000000700057213 */ /* 0x000fc60000000000 */
[----:B------:R2:W-:Y:S01]  /*5000*/  I2F R18, R6 ;  /* 0x0000000600127306 */ /* 0x0005e20000201400 */
[C---:B------:R-:W-:Y:S07]  /*5010*/  HMMA.16816.F32.BF16 R108, R64.reuse, R24, R52 ;  /* 0x00000018406c723c */ /* 0x040fee0000041834 */
[----:B------:R3:W-:Y:S01]  /*5020*/  I2F R28, R5 ;  /* 0x00000005001c7306 */ /* 0x0007e20000201400 */
[----:B------:R-:W-:Y:S01]  /*5030*/  HMMA.16816.F32.BF16 R124, R64, R26, R48 ;  /* 0x0000001a407c723c */ /* 0x000fe20000041830 */
[----:B--2---:R-:W-:-:S07]  /*5040*/  IADD3 R6, R0, 0x48, RZ ;  /* 0x0000004800067810 */ /* 0x004fce0007ffe0ff */
[----:B------:R-:W-:Y:S01]  /*5050*/  IMAD.MOV.U32 R191, RZ, RZ, R10 ;  /* 0x000000ffffbf7224 */ /* 0x000fe200078e000a */
[----:B-1----:R-:W-:Y:S01]  /*5060*/  HMMA.16816.F32.BF16 R24, R44, R12, R112 ;  /* 0x0000000c2c18723c */ /* 0x002fe20000041870 */
[----:B------:R-:W-:Y:S01]  /*5070*/  IMAD.MOV.U32 R71, RZ, RZ, R11 ;  /* 0x000000ffff477224 */ /* 0x000fe200078e000b */
[----:B------:R-:W-:Y:S01]  /*5080*/  IADD3 R241, R6, UR5, RZ ;  /* 0x0000000506f17c10 */ /* 0x000fe2000fffe0ff */
[----:B------:R-:W-:Y:S02]  /*5090*/  IMAD.MOV.U32 R70, RZ, RZ, R8 ;  /* 0x000000ffff467224 */ /* 0x000fe400078e0008 */
[----:B------:R-:W-:-:S03]  /*50a0*/  IMAD.MOV.U32 R69, RZ, RZ, R9 ;  /* 0x000000ffff457224 */ /* 0x000fc600078e0009 */
[----:B------:R-:W-:Y:S08]  /*50b0*/  HMMA.16816.F32.BF16 R8, R64, R140, R104 ;  /* 0x0000008c4008723c */ /* 0x000ff00000041868 */
[C---:B------:R-:W-:Y:S08]  /*50c0*/  HMMA.16816.F32.BF16 R20, R36.reuse, R12, R92 ;  /* 0x0000000c2414723c */ /* 0x040ff0000004185c */
[-C--:B------:R-:W-:Y:S08]  /*50d0*/  HMMA.16816.F32.BF16 R48, R36, R14.reuse, R84 ;  /* 0x0000000e2430723c */ /* 0x080ff00000041854 */
[----:B------:R-:W-:Y:S01]  /*50e0*/  IMAD.MOV.U32 R141, RZ, RZ, R10 ;  /* 0x000000ffff8d7224 */ /* 0x000fe200078e000a */
[C---:B------:R-:W-:Y:S01]  /*50f0*/  IADD3 R10, R0.reuse, 0x8, RZ ;  /* 0x00000008000a7810 */ /* 0x040fe20007ffe0ff */
[----:B------:R-:W-:Y:S01]  /*5100*/  IMAD.MOV.U32 R151, RZ, RZ, R8 ;  /* 0x000000ffff977224 */ /* 0x000fe200078e0008 */
[----:B------:R-:W-:Y:S01]  /*5110*/  IADD3 R8, R0, 0x40, RZ ;  /* 0x0000004000087810 */ /* 0x000fe20007ffe0ff */
[----:B------:R-:W-:Y:S01]  /*5120*/  IMAD.MOV.U32 R148, RZ, RZ, R9 ;  /* 0x000000ffff947224 */ /* 0x000fe200078e0009 */
[----:B------:R-:W-:Y:S01]  /*5130*/  IADD3 R235, R10, UR5, RZ ;  /* 0x000000050aeb7c10 */ /* 0x000fe2000fffe0ff */
[----:B------:R-:W-:Y:S01]  /*5140*/  IMAD.MOV.U32 R140, RZ, RZ, R11 ;  /* 0x000000ffff8c7224 */ /* 0x000fe200078e000b */
[----:B------:R-:W-:Y:S01]  /*5150*/  IADD3 R234, R8, UR5, RZ ;  /* 0x0000000508ea7c10 */ /* 0x000fe2000fffe0ff */
[----:B------:R-:W-:Y:S01]  /*5160*/  HMMA.16816.F32.BF16 R52, R44, R14, R116 ;  /* 0x0000000e2c34723c */ /* 0x000fe20000041874 */
[----:B------:R-:W-:Y:S01]  /*5170*/  IADD3 R0, R0, UR10, RZ ;  /* 0x0000000a00007c10 */ /* 0x000fe2000fffe0ff */
[C---:B------:R-:W-:Y:S01]  /*5180*/  IMAD.IADD R7, R235.reuse, 0x1, -R35 ;  /* 0x00000001eb077824 */ /* 0x040fe200078e0a23 */
[----:B------:R-:W-:Y:S01]  /*5190*/  IADD3 R11, R10, UR10, RZ ;  /* 0x0000000a0a0b7c10 */ /* 0x000fe2000fffe0ff */
[----:B------:R-:W-:Y:S01]  /*51a0*/  IMAD.IADD R9, R235, 0x1, -R3 ;  /* 0x00000001eb097824 */ /* 0x000fe200078e0a03 */
[----:B------:R-:W-:Y:S01]  /*51b0*/  IMNMX R245, R0, UR15, PT ;  /* 0x0000000f00f57c17 */ /* 0x000fe2000b800200 */
[----:B---3--:R-:W-:Y:S01]  /*51c0*/  IMAD.IADD R5, R234, 0x1, -R35 ;  /* 0x00000001ea057824 */ /* 0x008fe200078e0a23 */
[----:B------:R-:W-:Y:S01]  /*51d0*/  IABS R7, R7 ;  /* 0x0000000700077213 */ /* 0x000fe20000000000 */
[----:B------:R-:W-:Y:S01]  /*51e0*/  HMMA.16816.F32.BF16 R80, R64, R32, R80 ;  /* 0x000000204050723c */ /* 0x000fe20000041850 */
[----:B------:R-:W-:-:S02]  /*51f0*/  IABS R0, R9 ;  /* 0x0000000900007213 */ /* 0x000fc40000000000 */
[----:B------:R1:W2:Y:S01]  /*5200*/  I2F R17, R7 ;  /* 0x0000000700117306 */ /* 0x0002a20000201400 */
[----:B------:R-:W-:Y:S01]  /*5210*/  IADD3 R10, R8, UR10, RZ ;  /* 0x0000000a080a7c10 */ /* 0x000fe2000fffe0ff */
[----:B------:R-:W-:Y:S01]  /*5220*/  IMAD.IADD R8, R234, 0x1, -R3 ;  /* 0x00000001ea087824 */ /* 0x000fe200078e0a03 */
[----:B------:R-:W-:Y:S02]  /*5230*/  IABS R5, R5 ;  /* 0x0000000500057213 */ /* 0x000fe40000000000 */
[----:B------:R-:W-:Y:S01]  /*5240*/  IADD3 R9, R6, UR10, RZ ;  /* 0x0000000a06097c10 */ /* 0x000fe2000fffe0ff */
[----:B------:R-:W-:Y:S01]  /*5250*/  HMMA.16816.F32.BF16 R96, R64, R30, R56 ;  /* 0x0000001e4060723c */ /* 0x000fe20000041838 */
[----:B------:R-:W-:Y:S01]  /*5260*/  IABS R6, R8 ;  /* 0x0000000800067213 */ /* 0x000fe20000000000 */
[----:B------:R-:W3:Y:S01]  /*5270*/  I2F R16, R5 ;  /* 0x0000000500107306 */ /* 0x000ee20000201400 */
[----:B------:R-:W-:Y:S02]  /*5280*/  IMNMX R244, R11, UR15, PT ;  /* 0x0000000f0bf47c17 */ /* 0x000fe4000b800200 */
[----:B------:R-:W-:-:S02]  /*5290*/  IMNMX R242, R9, UR15, PT ;  /* 0x0000000f09f27c17 */ /* 0x000fc4000b800200 */
[----:B------:R-:W-:Y:S01]  /*52a0*/  IMNMX R243, R10, UR15, PT ;  /* 0x0000000f0af37c17 */ /* 0x000fe2000b800200 */
[----:B------:R-:W-:Y:S01]  /*52b0*/  HMMA.16816.F32.BF16 R128, R64, R62, R128 ;  /* 0x0000003e4080723c */ /* 0x000fe20000041880 */
[----:B------:R-:W-:Y:S01]  /*52c0*/  ISETP.GE.AND P0, PT, R3, R242, PT ;  /* 0x000000f20300720c */ /* 0x000fe20003f06270 */
[----:B-1----:R-:W-:Y:S01]  /*52d0*/  IMAD.IADD R7, R241, 0x1, -R35 ;  /* 0x00000001f1077824 */ /* 0x002fe200078e0a23 */
[----:B------:R-:W-:Y:S01]  /*52e0*/  ISETP.GE.AND P1, PT, R3, R243, PT ;  /* 0x000000f30300720c */ /* 0x000fe20003f26270 */
[----:B--2---:R-:W-:Y:S01]  /*52f0*/  FFMA.FTZ R14, R17, -UR35, R22 ;  /* 0x80000023110e7c23 */ /* 0x004fe20008010016 */
[C---:B------:R-:W-:Y:S01]  /*5300*/  ISETP.GE.AND P3, PT, R3.reuse, R245, PT ;  /* 0x000000f50300720c */ /* 0x040fe20003f66270 */
[----:B------:R-:W-:Y:S01]  /*5310*/  FFMA.FTZ R17, R28, -UR35, R21 ;  /* 0x800000231c117c23 */ /* 0x000fe20008010015 */
[----:B------:R-:W-:Y:S02]  /*5320*/  IABS R7, R7 ;  /* 0x0000000700077213 */ /* 0x000fe40000000000 */
[----:B------:R-:W-:Y:S01]  /*5330*/  ISETP.GE.AND P2, PT, R3, R244, PT ;  /* 0x000000f40300720c */ /* 0x000fe20003f46270 */
[----:B---3--:R-:W-:Y:S01]  /*5340*/  FFMA.FTZ R15, R16, -UR35, R24 ;  /* 0x80000023100f7c23 */ /* 0x008fe20008010018 */
[----:B------:R1:W2:Y:S01]  /*5350*/  I2F R13, R7 ;  /* 0x00000007000d7306 */ /* 0x0002a20000201400 */
[----:B------:R-:W-:-:S05]  /*5360*/  IADD3 R5, R35, 0x8, RZ ;  /* 0x0000000823057810 */ /* 0x000fca0007ffe0ff */
[----:B------:R-:W-:-:S05]  /*5370*/  IMAD.IADD R8, R236, 0x1, -R5 ;  /* 0x00000001ec087824 */ /* 0x000fca00078e0a05 */
[----:B------:R-:W-:Y:S02]  /*5380*/  IABS R9, R8 ;  /* 0x0000000800097213 */ /* 0x000fe40000000000 */
[----:B------:R-:W-:Y:S01]  /*5390*/  IADD3 R8, R241, -c[0x0][0x2e4], RZ ;  /* 0x8000b900f1087a10 */ /* 0x000fe20007ffe0ff */
[----:B-1----:R-:W-:Y:S01]  /*53a0*/  IMAD.MOV.U32 R7, RZ, RZ, R0 ;  /* 0x000000ffff077224 */ /* 0x002fe200078e0000 */
[----:B------:R-:W-:Y:S01]  /*53b0*/  IADD3 R0, R236, -c[0x0][0x2e4], RZ ;  /* 0x8000b900ec007a10 */ /* 0x000fe20007ffe0ff */
[----:B--2---:R-:W-:Y:S01]  /*53c0*/  FFMA.FTZ R16, R13, -UR35, R26 ;  /* 0x800000230d107c23 */ /* 0x004fe2000801001a */
[----:B------:R-:W-:Y:S01]  /*53d0*/  IMNMX R237, RZ, R8, !PT ;  /* 0x00000008ffed7217 */ /* 0x000fe20007800200 */
[----:B------:R1:W2:Y:S01]  /*53e0*/  I2F R12, R7 ;  /* 0x00000007000c7306 */ /* 0x0002a20000201400 */
[----:B------:R-:W-:Y:S01]  /*53f0*/  IMNMX R240, RZ, R0, !PT ;  /* 0x00000000fff07217 */ /* 0x000fe20007800200 */
[----:B------:R-:W-:Y:S01]  /*5400*/  IMAD.MOV.U32 R0, RZ, RZ, R6 ;  /* 0x000000ffff007224 */ /* 0x000fe200078e0006 */
[C---:B------:R-:W-:Y:S01]  /*5410*/  ISETP.LT.OR P0, PT, R3.reuse, R237, P0 ;  /* 0x000000ed0300720c */ /* 0x040fe20000701670 */
[----:B------:R-:W-:Y:S01]  /*5420*/  FFMA.FTZ R8, R18, -UR35, R20 ;  /* 0x8000002312087c23 */ /* 0x000fe20008010014 */
[----:B------:R-:W-:Y:S01]  /*5430*/  ISETP.LT.OR P3, PT, R3, R240, P3 ;  /* 0x000000f00300720c */ /* 0x000fe20001f61670 */
[----:B------:R-:W-:Y:S01]  /*5440*/  IMAD.IADD R13, R234, 0x1, -R5 ;  /* 0x00000001ea0d7824 */ /* 0x000fe200078e0a05 */
[----:B------:R-:W-:Y:S01]  /*5450*/  P2R R18, PR, RZ, 0x1 ;  /* 0x00000001ff127803 */ /* 0x000fe20000000000 */
[----:B------:R-:W3:Y:S01]  /*5460*/  I2F R11, R0 ;  /* 0x00000000000b7306 */ /* 0x000ee20000201400 */
[----:B------:R-:W-:-:S02]  /*5470*/  ISETP.GE.AND P0, PT, R35, R244, PT ;  /* 0x000000f42300720c */ /* 0x000fc40003f06270 */
[----:B------:R-:W-:Y:S01]  /*5480*/  FSEL R103, R17, -INF , !P3 ;  /* 0xff80000011677808 */ /* 0x000fe20005800000 */
[----:B-1----:R-:W-:Y:S02]  /*5490*/  IMAD.IADD R7, R241, 0x1, -R3 ;  /* 0x00000001f1077824 */ /* 0x002fe400078e0a03 */
[----:B--2---:R-:W-:-:S03]  /*54a0*/  FFMA.FTZ R20, R12, -UR35, R23 ;  /* 0x800000230c147c23 */ /* 0x004fc60008010017 */
[----:B------:R-:W-:Y:S02]  /*54b0*/  IABS R6, R7 ;  /* 0x0000000700067213 */ /* 0x000fe40000000000 */
[----:B------:R-:W-:Y:S01]  /*54c0*/  IADD3 R7, R234, -c[0x0][0x2e4], RZ ;  /* 0x8000b900ea077a10 */ /* 0x000fe20007ffe0ff */
[----:B---3--:R-:W-:Y:S02]  /*54d0*/  FFMA.FTZ R21, R11, -UR35, R25 ;  /* 0x800000230b157c23 */ /* 0x008fe40008010019 */
[----:B------:R-:W-:Y:S01]  /*54e0*/  IMAD.MOV.U32 R0, RZ, RZ, R6 ;  /* 0x000000ffff007224 */ /* 0x000fe200078e0006 */
[----:B------:R-:W-:Y:S02]  /*54f0*/  IADD3 R6, R235, -c[0x0][0x2e4], RZ ;  /* 0x8000b900eb067a10 */ /* 0x000fe40007ffe0ff */
[----:B------:R-:W-:Y:S01]  /*5500*/  IMNMX R238, RZ, R7, !PT ;  /* 0x00000007ffee7217 */ /* 0x000fe20007800200 */
[----:B------:R1:W2:Y:S01]  /*5510*/  I2F R10, R0 ;  /* 0x00000000000a7306 */ /* 0x0002a20000201400 */
[----:B------:R-:W-:-:S02]  /*5520*/  IMNMX R239, RZ, R6, !PT ;  /* 0x00000006ffef7217 */ /* 0x000fc40007800200 */
[C---:B------:R-:W-:Y:S02]  /*5530*/  ISETP.LT.OR P1, PT, R3.reuse, R238, P1 ;  /* 0x000000ee0300720c */ /* 0x040fe40000f21670 */
[----:B------:R-:W-:Y:S02]  /*5540*/  ISETP.LT.OR P6, PT, R3, R239, P2 ;  /* 0x000000ef0300720c */ /* 0x000fe400017c1670 */
[----:B------:R-:W-:Y:S02]  /*5550*/  P2R R19, PR, RZ, 0x2 ;  /* 0x00000002ff137803 */ /* 0x000fe40000000000 */
[C---:B------:R-:W-:Y:S02]  /*5560*/  IADD3 R3, R35.reuse, 0x9, RZ ;  /* 0x0000000923037810 */ /* 0x040fe40007ffe0ff */
[C---:B------:R-:W-:Y:S02]  /*5570*/  ISETP.GE.AND P1, PT, R35.reuse, R245, PT ;  /* 0x000000f52300720c */ /* 0x040fe40003f26270 */
[----:B------:R-:W-:-:S02]  /*5580*/  ISETP.LT.OR P0, PT, R35, R239, P0 ;  /* 0x000000ef2300720c */ /* 0x000fc40000701670 */
[----:B------:R-:W-:Y:S01]  /*5590*/  ISETP.LT.OR P1, PT, R35, R240, P1 ;  /* 0x000000f02300720c */ /* 0x000fe20000f21670 */
[----:B-1----:R-:W-:Y:S01]  /*55a0*/  IMAD.MOV.U32 R0, RZ, RZ, R9 ;  /* 0x000000ffff007224 */ /* 0x002fe200078e0009 */
[----:B------:R-:W-:Y:S01]  /*55b0*/  FSEL R115, R14, -INF , !P0 ;  /* 0xff8000000e737808 */ /* 0x000fe20004000000 */
[----:B--2---:R-:W-:Y:S01]  /*55c0*/  FFMA.FTZ R22, R10, -UR35, R27 ;  /* 0x800000230a167c23 */ /* 0x004fe2000801001b */
[----:B------:R-:W-:Y:S01]  /*55d0*/  FSEL R105, R8, -INF , !P1 ;  /* 0xff80000008697808 */ /* 0x000fe20004800000 */
[----:B------:R-:W1:Y:S01]  /*55e0*/  I2F R6, R0 ;  /* 0x0000000000067306 */ /* 0x000e620000201400 */
[----:B------:R-:W-:Y:S01]  /*55f0*/  ISETP.GE.AND P2, PT, R5, R245, PT ;  /* 0x000000f50500720c */ /* 0x000fe20003f46270 */
[----:B------:R-:W2:Y:S01]  /*5600*/  LDSM.16.M88.4 R8, [R217+0x800] ;  /* 0x00080000d908783b */ /* 0x000ea20000000200 */
[C---:B------:R-:W-:Y:S02]  /*5610*/  ISETP.GE.AND P1, PT, R35.reuse, R243, PT ;  /* 0x000000f32300720c */ /* 0x040fe40003f26270 */
[----:B------:R-:W-:-:S02]  /*5620*/  ISETP.GE.AND P0, PT, R35, R242, PT ;  /* 0x000000f22300720c */ /* 0x000fc40003f06270 */
[----:B------:R-:W-:Y:S02]  /*5630*/  ISETP.LT.OR P2, PT, R5, R240, P2 ;  /* 0x000000f00500720c */ /* 0x000fe40001741670 */
[C---:B------:R-:W-:Y:S02]  /*5640*/  ISETP.LT.OR P1, PT, R35.reuse, R238, P1 ;  /* 0x000000ee2300720c */ /* 0x040fe40000f21670 */
[----:B------:R-:W-:Y:S02]  /*5650*/  ISETP.LT.OR P0, PT, R35, R237, P0 ;  /* 0x000000ed2300720c */ /* 0x000fe40000701670 */
[----:B------:R-:W-:Y:S02]  /*5660*/  P2R R14, PR, RZ, 0x4 ;  /* 0x00000004ff0e7803 */ /* 0x000fe40000000000 */
[----:B------:R-:W-:Y:S01]  /*5670*/  FSEL R118, R15, -INF , !P1 ;  /* 0xff8000000f767808 */ /* 0x000fe20004800000 */
[----:B-1----:R-:W-:Y:S01]  /*5680*/  FFMA.FTZ R23, R6, -UR35, R48 ;  /* 0x8000002306177c23 */ /* 0x002fe20008010030 */
[----:B------:R-:W-:Y:S01]  /*5690*/  IADD3 R0, R35, 0x10, RZ ;  /* 0x0000001023007810 */ /* 0x000fe20007ffe0ff */
[----:B------:R-:W-:Y:S01]  /*56a0*/  IMAD.IADD R6, R236, 0x1, -R3 ;  /* 0x00000001ec067824 */ /* 0x000fe200078e0a03 */
[----:B------:R-:W-:-:S02]  /*56b0*/  FSEL R119, R16, -INF , !P0 ;  /* 0xff80000010777808 */ /* 0x000fc40004000000 */
[C---:B------:R-:W-:Y:S01]  /*56c0*/  ISETP.GE.AND P2, PT, R5.reuse, R244, PT ;  /* 0x000000f40500720c */ /* 0x040fe20003f46270 */
[----:B------:R-:W-:Y:S01]  /*56d0*/  IMAD.IADD R7, R236, 0x1, -R0 ;  /* 0x00000001ec077824 */ /* 0x000fe200078e0a00 */
[----:B------:R-:W-:Y:S02]  /*56e0*/  IABS R6, R6 ;  /* 0x0000000600067213 */ /* 0x000fe40000000000 */
[----:B------:R-:W-:Y:S02]  /*56f0*/  ISETP.GE.AND P1, PT, R5, R243, PT ;  /* 0x000000f30500720c */ /* 0x000fe40003f26270 */
[----:B------:R-:W-:Y:S01]  /*5700*/  IABS R12, R7 ;  /* 0x00000007000c7213 */ /* 0x000fe20000000000 */
[----:B------:R-:W-:Y:S01]  /*5710*/  IMAD.IADD R7, R235, 0x1, -R5 ;  /* 0x00000001eb077824 */ /* 0x000fe200078e0a05 */
[----:B------:R1:W-:Y:S01]  /*5720*/  I2F R24, R6 ;  /* 0x0000000600187306 */ /* 0x0003e20000201400 */
[C---:B------:R-:W-:Y:S02]  /*5730*/  ISETP.GE.AND P0, PT, R5.reuse, R242, PT ;  /* 0x000000f20500720c */ /* 0x040fe40003f06270 */
[----:B------:R-:W-:-:S02]  /*5740*/  ISETP.LT.OR P5, PT, R5, R239, P2 ;  /* 0x000000ef0500720c */ /* 0x000fc400017a1670 */
[C---:B------:R-:W-:Y:S02]  /*5750*/  ISETP.LT.OR P4, PT, R5.reuse, R238, P1 ;  /* 0x000000ee0500720c */ /* 0x040fe40000f81670 */
[----:B------:R-:W-:Y:S02]  /*5760*/  ISETP.LT.OR P3, PT, R5, R237, P0 ;  /* 0x000000ed0500720c */ /* 0x000fe40000761670 */
[C---:B------:R-:W-:Y:S02]  /*5770*/  ISETP.GE.AND P0, PT, R3.reuse, R245, PT ;  /* 0x000000f50300720c */ /* 0x040fe40003f06270 */
[----:B------:R-:W-:Y:S02]  /*5780*/  FSEL R112, R20, -INF , !P6 ;  /* 0xff80000014707808 */ /* 0x000fe40007000000 */
[----:B------:R-:W-:Y:S01]  /*5790*/  ISETP.LT.OR P6, PT, R3, R240, P0 ;  /* 0x000000f00300720c */ /* 0x000fe200007c1670 */
[----:B--2---:R-:W-:Y:S01]  /*57a0*/  HMMA.16816.F32.BF16 R28, R36, R8, R80 ;  /* 0x00000008241c723c */ /* 0x004fe20000041850 */
[----:B------:R-:W-:-:S02]  /*57b0*/  ISETP.NE.AND P2, PT, R19, RZ, PT ;  /* 0x000000ff1300720c */ /* 0x000fc40003f45270 */
[----:B-1----:R-:W-:Y:S01]  /*57c0*/  IABS R6, R7 ;  /* 0x0000000700067213 */ /* 0x002fe20000000000 */
[----:B------:R-:W-:Y:S01]  /*57d0*/  IMAD.MOV.U32 R7, RZ, RZ, R12 ;  /* 0x000000ffff077224 */ /* 0x000fe200078e000c */
[----:B------:R-:W-:Y:S02]  /*57e0*/  IABS R12, R13 ;  /* 0x0000000d000c7213 */ /* 0x000fe40000000000 */
[----:B------:R1:W-:Y:S01]  /*57f0*/  I2F R13, R6 ;  /* 0x00000006000d7306 */ /* 0x0003e20000201400 */
[----:B------:R-:W-:Y:S01]  /*5800*/  ISETP.NE.AND P1, PT, R18, RZ, PT ;  /* 0x000000ff1200720c */ /* 0x000fe20003f25270 */
[C---:B------:R-:W-:Y:S01]  /*5810*/  HMMA.16816.F32.BF16 R40, R44.reuse, R8, R120 ;  /* 0x000000082c28723c */ /* 0x040fe20000041878 */
[----:B------:R-:W-:Y:S02]  /*5820*/  ISETP.NE.AND P0, PT, R14, RZ, PT ;  /* 0x000000ff0e00720c */ /* 0x000fe40003f05270 */
[----:B------:R-:W-:Y:S02]  /*5830*/  FSEL R114, R21, -INF , !P2 ;  /* 0xff80000015727808 */ /* 0x000fe40005000000 */
[----:B------:R-:W-:Y:S01]  /*5840*/  FSEL R117, R22, -INF , !P1 ;  /* 0xff80000016757808 */ /* 0x000fe20004800000 */
[----:B------:R2:W-:Y:S01]  /*5850*/  I2F R25, R7 ;  /* 0x0000000700197306 */ /* 0x0005e20000201400 */
[----:B------:R-:W-:Y:S01]  /*5860*/  FSEL R106, R23, -INF , !P0 ;  /* 0xff800000176a7808 */ /* 0x000fe20004000000 */
[----:B------:R-:W-:Y:S01]  /*5870*/  IMAD.IADD R8, R241, 0x1, -R0 ;  /* 0x00000001f1087824 */ /* 0x000fe200078e0a00 */
[C---:B------:R-:W-:Y:S01]  /*5880*/  ISETP.GE.AND P2, PT, R3.reuse, R244, PT ;  /* 0x000000f40300720c */ /* 0x040fe20003f46270 */
[-C--:B------:R-:W-:Y:S01]  /*5890*/  HMMA.16816.F32.BF16 R60, R44, R10.reuse, R224 ;  /* 0x0000000a2c3c723c */ /* 0x080fe200000418e0 */
[C---:B------:R-:W-:Y:S01]  /*58a0*/  ISETP.GE.AND P1, PT, R3.reuse, R243, PT ;  /* 0x000000f30300720c */ /* 0x040fe20003f26270 */
[----:B------:R-:W-:Y:S01]  /*58b0*/  IMAD.MOV.U32 R123, RZ, RZ, R186 ;  /* 0x000000ffff7b7224 */ /* 0x000fe200078e00ba */
[----:B------:R-:W-:Y:S01]  /*58c0*/  ISETP.GE.AND P0, PT, R3, R242, PT ;  /* 0x000000f20300720c */ /* 0x000fe20003f06270 */
[----:B-1----:R-:W-:Y:S01]  /*58d0*/  IMAD.IADD R6, R241, 0x1, -R5 ;  /* 0x00000001f1067824 */ /* 0x002fe200078e0a05 */
[C---:B------:R-:W-:Y:S01]  /*58e0*/  ISETP.LT.OR P2, PT, R3.reuse, R239, P2 ;  /* 0x000000ef0300720c */ /* 0x040fe20001741670 */
[----:B------:R-:W-:Y:S01]  /*58f0*/  IMAD.MOV.U32 R5, RZ, RZ, R12 ;  /* 0x000000ffff057224 */ /* 0x000fe200078e000c */
[C---:B------:R-:W-:Y:S01]  /*5900*/  ISETP.LT.OR P1, PT, R3.reuse, R238, P1 ;  /* 0x000000ee0300720c */ /* 0x040fe20000f21670 */
[----:B------:R-:W-:Y:S01]  /*5910*/  HMMA.16816.F32.BF16 R56, R36, R10, R76 ;  /* 0x0000000a2438723c */ /* 0x000fe2000004184c */
[----:B------:R-:W-:Y:S01]  /*5920*/  IABS R15, R6 ;  /* 0x00000006000f7213 */ /* 0x000fe20000000000 */
[----:B------:R1:W3:Y:S01]  /*5930*/  I2F R12, R5 ;  /* 0x00000005000c7306 */ /* 0x0002e20000201400 */
[--C-:B------:R-:W-:Y:S01]  /*5940*/  IMAD.IADD R6, R234, 0x1, -R3.reuse ;  /* 0x00000001ea067824 */ /* 0x100fe200078e0a03 */
[----:B------:R-:W-:Y:S01]  /*5950*/  ISETP.LT.OR P0, PT, R3, R237, P0 ;  /* 0x000000ed0300720c */ /* 0x000fe20000701670 */
[----:B--2---:R-:W-:Y:S01]  /*5960*/  IMAD.IADD R7, R235, 0x1, -R3 ;  /* 0x00000001eb077824 */ /* 0x004fe200078e0a03 */
[----:B------:R-:W-:Y:S01]  /*5970*/  P2R R18, PR, RZ, 0x4 ;  /* 0x00000004ff127803 */ /* 0x000fe20000000000 */
[----:B------:R-:W-:Y:S01]  /*5980*/  IMAD.MOV.U32 R226, RZ, RZ, R182 ;  /* 0x000000ffffe27224 */ /* 0x000fe200078e00b6 */
[----:B------:R-:W-:Y:S01]  /*5990*/  IABS R6, R6 ;  /* 0x0000000600067213 */ /* 0x000fe20000000000 */
[----:B------:R-:W-:Y:S01]  /*59a0*/  IMAD.MOV.U32 R225, RZ, RZ, R183 ;  /* 0x000000ffffe17224 */ /* 0x000fe200078e00b7 */
[----:B------:R-:W-:Y:S01]  /*59b0*/  P2R R17, PR, RZ, 0x2 ;  /* 0x00000002ff117803 */ /* 0x000fe20000000000 */
[----:B------:R-:W-:Y:S01]  /*59c0*/  IMAD.MOV.U32 R120, RZ, RZ, R189 ;  /* 0x000000ffff787224 */ /* 0x000fe200078e00bd */
[C---:B------:R-:W-:Y:S01]  /*59d0*/  ISETP.GE.AND P2, PT, R0.reuse, R244, PT ;  /* 0x000000f40000720c */ /* 0x040fe20003f46270 */
[----:B------:R-:W-:Y:S01]  /*59e0*/  IMAD.MOV.U32 R227, RZ, RZ, R190 ;  /* 0x000000ffffe37224 */ /* 0x000fe200078e00be */
[----:B------:R-:W-:Y:S01]  /*59f0*/  ISETP.GE.AND P1, PT, R0, R243, PT ;  /* 0x000000f30000720c */ /* 0x000fe20003f26270 */
[----:B------:R-:W-:-:S02]  /*5a00*/  IMAD.MOV.U32 R121, RZ, RZ, R188 ;  /* 0x000000ffff797224 */ /* 0x000fc400078e00bc */
[----:B------:R-:W-:Y:S01]  /*5a10*/  IMAD.MOV.U32 R224, RZ, RZ, R149 ;  /* 0x000000ffffe07224 */ /* 0x000fe200078e0095 */
[----:B-1----:R-:W-:Y:S01]  /*5a20*/  IABS R5, R7 ;  /* 0x0000000700057213 */ /* 0x002fe20000000000 */
[----:B------:R-:W-:Y:S01]  /*5a30*/  IMAD.MOV.U32 R7, RZ, RZ, R15 ;  /* 0x000000ffff077224 */ /* 0x000fe200078e000f */
[----:B------:R-:W-:Y:S01]  /*5a40*/  P2R R15, PR, RZ, 0x1 ;  /* 0x00000001ff0f7803 */ /* 0x000fe20000000000 */
[----:B---3--:R-:W-:Y:S01]  /*5a50*/  FFMA.FTZ R9, R12, -UR35, R52 ;  /* 0x800000230c097c23 */ /* 0x008fe20008010034 */
[----:B------:R1:W-:Y:S01]  /*5a60*/  I2F R19, R5 ;  /* 0x0000000500137306 */ /* 0x0003e20000201400 */
[C---:B------:R-:W-:Y:S01]  /*5a70*/  ISETP.GE.AND P0, PT, R0.reuse, R245, PT ;  /* 0x000000f50000720c */ /* 0x040fe20003f06270 */
[----:B------:R-:W-:Y:S02]  /*5a80*/  IMAD.MOV.U32 R122, RZ, RZ, R187 ;  /* 0x000000ffff7a7224 */ /* 0x000fe400078e00bb */
[----:B------:R-:W-:Y:S02]  /*5a90*/  FSEL R113, R9, -INF , !P4 ;  /* 0xff80000009717808 */ /* 0x000fe40006000000 */
[----:B------:R-:W-:-:S02]  /*5aa0*/  ISETP.LT.OR P0, PT, R0, R240, P0 ;  /* 0x000000f00000720c */ /* 0x000fc40000701670 */
[----:B------:R-:W2:Y:S01]  /*5ab0*/  I2F R7, R7 ;  /* 0x0000000700077306 */ /* 0x000ea20000201400 */
[C---:B------:R-:W-:Y:S02]  /*5ac0*/  ISETP.LT.OR P4, PT, R0.reuse, R238, P1 ;  /* 0x000000ee0000720c */ /* 0x040fe40000f81670 */
[----:B------:R-:W-:Y:S02]  /*5ad0*/  P2R R21, PR, RZ, 0x1 ;  /* 0x00000001ff157803 */ /* 0x000fe40000000000 */
[----:B------:R-:W-:Y:S02]  /*5ae0*/  ISETP.GE.AND P0, PT, R0, R242, PT ;  /* 0x000000f20000720c */ /* 0x000fe40003f06270 */
[----:B------:R-:W-:Y:S01]  /*5af0*/  ISETP.NE.AND P1, PT, R15, RZ, PT ;  /* 0x000000ff0f00720c */ /* 0x000fe20003f25270 */
[----:B-1----:R-:W-:Y:S02]  /*5b00*/  IMAD.IADD R5, R241, 0x1, -R3 ;  /* 0x00000001f1057824 */ /* 0x002fe400078e0a03 */
[----:B------:R-:W-:-:S02]  /*5b10*/  IMAD.MOV.U32 R3, RZ, RZ, R6 ;  /* 0x000000ffff037224 */ /* 0x000fc400078e0006 */
[----:B------:R-:W-:Y:S01]  /*5b20*/  FFMA.FTZ R6, R13, -UR35, R50 ;  /* 0x800000230d067c23 */ /* 0x000fe20008010032 */
[----:B------:R-:W-:Y:S01]  /*5b30*/  IABS R5, R5 ;  /* 0x0000000500057213 */ /* 0x000fe20000000000 */
[----:B------:R1:W3:Y:S01]  /*5b40*/  I2F R16, R3 ;  /* 0x0000000300107306 */ /* 0x0002e20000201400 */
[----:B------:R-:W-:Y:S02]  /*5b50*/  FFMA.FTZ R13, R24, -UR35, R49 ;  /* 0x80000023180d7c23 */ /* 0x000fe40008010031 */
[----:B--2---:R-:W-:Y:S01]  /*5b60*/  FFMA.FTZ R12, R7, -UR35, R54 ;  /* 0x80000023070c7c23 */ /* 0x004fe20008010036 */
[----:B------:R-:W-:Y:S01]  /*5b70*/  FSEL R107, R6, -INF , !P5 ;  /* 0xff800000066b7808 */ /* 0x000fe20006800000 */
[----:B------:R-:W-:Y:S01]  /*5b80*/  IMAD.MOV.U32 R7, RZ, RZ, R5 ;  /* 0x000000ffff077224 */ /* 0x000fe200078e0005 */
[----:B------:R-:W-:Y:S01]  /*5b90*/  IADD3 R5, R35, 0x11, RZ ;  /* 0x0000001123057810 */ /* 0x000fe20007ffe0ff */
[----:B------:R-:W-:Y:S01]  /*5ba0*/  FFMA.FTZ R10, R19, -UR35, R51 ;  /* 0x80000023130a7c23 */ /* 0x000fe20008010033 */
[----:B------:R-:W-:Y:S01]  /*5bb0*/  FSEL R116, R12, -INF , !P3 ;  /* 0xff8000000c747808 */ /* 0x000fe20005800000 */
[----:B------:R2:W4:Y:S01]  /*5bc0*/  I2F R20, R7 ;  /* 0x0000000700147306 */ /* 0x0005220000201400 */
[----:B------:R-:W-:-:S02]  /*5bd0*/  ISETP.LT.OR P5, PT, R0, R239, P2 ;  /* 0x000000ef0000720c */ /* 0x000fc400017a1670 */
[----:B------:R-:W-:Y:S02]  /*5be0*/  ISETP.LT.OR P3, PT, R0, R237, P0 ;  /* 0x000000ed0000720c */ /* 0x000fe40000761670 */
[----:B------:R-:W-:Y:S01]  /*5bf0*/  FSEL R100, R13, -INF , !P6 ;  /* 0xff8000000d647808 */ /* 0x000fe20007000000 */
[----:B------:R-:W-:Y:S01]  /*5c00*/  FFMA.FTZ R13, R25, -UR35, R28 ;  /* 0x80000023190d7c23 */ /* 0x000fe2000801001c */
[----:B------:R-:W-:Y:S01]  /*5c10*/  ISETP.NE.AND P6, PT, R18, RZ, PT ;  /* 0x000000ff1200720c */ /* 0x000fe20003fc5270 */
[----:B-1----:R-:W-:Y:S01]  /*5c20*/  IMAD.IADD R3, R235, 0x1, -R0 ;  /* 0x00000001eb037824 */ /* 0x002fe200078e0a00 */
[----:B------:R-:W-:Y:S01]  /*5c30*/  ISETP.GE.AND P0, PT, R5, R245, PT ;  /* 0x000000f50500720c */ /* 0x000fe20003f06270 */
[----:B---3--:R-:W-:Y:S01]  /*5c40*/  FFMA.FTZ R11, R16, -UR35, R53 ;  /* 0x80000023100b7c23 */ /* 0x008fe20008010035 */
[----:B------:R-:W-:Y:S01]  /*5c50*/  FSEL R95, R10, -INF , !P6 ;  /* 0xff8000000a5f7808 */ /* 0x000fe20007000000 */
[----:B------:R-:W1:Y:S01]  /*5c60*/  LDSM.16.M88.4 R24, [R217+0x1000] ;  /* 0x00100000d918783b */ /* 0x000e620000000200 */
[----:B------:R-:W-:-:S02]  /*5c70*/  IABS R3, R3 ;  /* 0x0000000300037213 */ /* 0x000fc40000000000 */
[----:B------:R-:W-:Y:S01]  /*5c80*/  ISETP.LT.OR P6, PT, R5, R240, P0 ;  /* 0x000000f00500720c */ /* 0x000fe200007c1670 */
[----:B--2---:R-:W-:Y:S01]  /*5c90*/  IMAD.IADD R7, R234, 0x1, -R0 ;  /* 0x00000001ea077824 */ /* 0x004fe200078e0a00 */
[----:B------:R-:W-:Y:S01]  /*5ca0*/  ISETP.NE.AND P2, PT, R17, RZ, PT ;  /* 0x000000ff1100720c */ /* 0x000fe20003f45270 */
[----:B------:R-:W-:Y:S01]  /*5cb0*/  IMAD.MOV.U32 R6, RZ, RZ, R3 ;  /* 0x000000ffff067224 */ /* 0x000fe200078e0003 */
[----:B------:R-:W-:Y:S01]  /*5cc0*/  ISETP.NE.AND P0, PT, R21, RZ, PT ;  /* 0x000000ff1500720c */ /* 0x000fe20003f05270 */
[----:B------:R-:W-:Y:S01]  /*5cd0*/  IMAD.IADD R0, R236, 0x1, -R5 ;  /* 0x00000001ec007824 */ /* 0x000fe200078e0a05 */
[----:B------:R-:W-:Y:S01]  /*5ce0*/  IABS R3, R7 ;  /* 0x0000000700037213 */ /* 0x000fe20000000000 */
[----:B------:R2:W3:Y:S01]  /*5cf0*/  I2F R14, R6 ;  /* 0x00000006000e7306 */ /* 0x0004e20000201400 */
[----:B----4-:R-:W-:Y:S01]  /*5d00*/  FFMA.FTZ R12, R20, -UR35, R55 ;  /* 0x80000023140c7c23 */ /* 0x010fe20008010037 */
[----:B------:R-:W-:Y:S02]  /*5d10*/  FSEL R102, R11, -INF , !P2 ;  /* 0xff8000000b667808 */ /* 0x000fe40005000000 */
[----:B------:R-:W-:-:S02]  /*5d20*/  IABS R0, R0 ;  /* 0x0000000000007213 */ /* 0x000fc40000000000 */
[----:B------:R-:W-:Y:S02]  /*5d30*/  FSEL R104, R12, -INF , !P1 ;  /* 0xff8000000c687808 */ /* 0x000fe40004800000 */
[----:B------:R-:W4:Y:S01]  /*5d40*/  I2F R15, R0 ;  /* 0x00000000000f7306 */ /* 0x000f220000201400 */
[----:B------:R-:W-:Y:S02]  /*5d50*/  FSEL R90, R13, -INF , !P0 ;  /* 0xff8000000d5a7808 */ /* 0x000fe40004000000 */
[C---:B------:R-:W-:Y:S02]  /*5d60*/  ISETP.GE.AND P2, PT, R5.reuse, R244, PT ;  /* 0x000000f40500720c */ /* 0x040fe40003f46270 */
[C---:B------:R-:W-:Y:S02]  /*5d70*/  ISETP.GE.AND P1, PT, R5.reuse, R243, PT ;  /* 0x000000f30500720c */ /* 0x040fe40003f26270 */
[----:B------:R-:W-:Y:S01]  /*5d80*/  ISETP.GE.AND P0, PT, R5, R242, PT ;  /* 0x000000f20500720c */ /* 0x000fe20003f06270 */
[----:B--2---:R-:W-:Y:S01]  /*5d90*/  IMAD.MOV.U32 R6, RZ, RZ, R3 ;  /* 0x000000ffff067224 */ /* 0x004fe200078e0003 */
[----:B------:R-:W-:Y:S01]  /*5da0*/  IABS R3, R8 ;  /* 0x0000000800037213 */ /* 0x000fe20000000000 */
[----:B------:R-:W-:Y:S01]  /*5db0*/  IMAD.IADD R8, R235, 0x1, -R5 ;  /* 0x00000001eb087824 */ /* 0x000fe200078e0a05 */
[C---:B------:R-:W-:Y:S01]  /*5dc0*/  ISETP.LT.OR P2, PT, R5.reuse, R239, P2 ;  /* 0x000000ef0500720c */ /* 0x040fe20001741670 */
[----:B------:R-:W2:Y:S01]  /*5dd0*/  I2F R7, R6 ;  /* 0x0000000600077306 */ /* 0x000ea20000201400 */
[C---:B------:R-:W-:Y:S01]  /*5de0*/  ISETP.LT.OR P1, PT, R5.reuse, R238, P1 ;  /* 0x000000ee0500720c */ /* 0x040fe20000f21670 */
[----:B---3--:R-:W-:Y:S01]  /*5df0*/  FFMA.FTZ R16, R14, -UR35, R30 ;  /* 0x800000230e107c23 */ /* 0x008fe2000801001e */
[----:B------:R-:W-:Y:S01]  /*5e00*/  ISETP.LT.OR P0, PT, R5, R237, P0 ;  /* 0x000000ed0500720c */ /* 0x000fe20000701670 */
[----:B----4-:R-:W-:Y:S01]  /*5e10*/  FFMA.FTZ R11, R15, -UR35, R29 ;  /* 0x800000230f0b7c23 */ /* 0x010fe2000801001d */
[----:B------:R-:W-:-:S02]  /*5e20*/  IADD3 R0, R35, 0x19, RZ ;  /* 0x0000001923007810 */ /* 0x000fc40007ffe0ff */
[----:B------:R-:W-:Y:S01]  /*5e30*/  P2R R12, PR, RZ, 0x1 ;  /* 0x00000001ff0c7803 */ /* 0x000fe20000000000 */
[----:B------:R3:W4:Y:S01]  /*5e40*/  I2F R9, R3 ;  /* 0x0000000300097306 */ /* 0x0007220000201400 */
[----:B------:R-:W-:Y:S01]  /*5e50*/  FSEL R92, R16, -INF , !P5 ;  /* 0xff800000105c7808 */ /* 0x000fe20006800000 */
[----:B-1----:R-:W-:Y:S01]  /*5e60*/  HMMA.16816.F32.BF16 R52, R44, R24, R200 ;  /* 0x000000182c34723c */ /* 0x002fe200000418c8 */
[----:B------:R-:W-:Y:S02]  /*5e70*/  P2R R14, PR, RZ, 0x4 ;  /* 0x00000004ff0e7803 */ /* 0x000fe40000000000 */
[----:B------:R-:W-:Y:S02]  /*5e80*/  P2R R13, PR, RZ, 0x2 ;  /* 0x00000002ff0d7803 */ /* 0x000fe40000000000 */
[----:B------:R-:W-:Y:S01]  /*5e90*/  FSEL R88, R11, -INF , !P6 ;  /* 0xff8000000b587808 */ /* 0x000fe20007000000 */
[----:B--2---:R-:W-:Y:S01]  /*5ea0*/  FFMA.FTZ R19, R7, -UR35, R40 ;  /* 0x8000002307137c23 */ /* 0x004fe20008010028 */
[----:B------:R-:W-:Y:S01]  /*5eb0*/  ISETP.NE.AND P6, PT, R14, RZ, PT ;  /* 0x000000ff0e00720c */ /* 0x000fe20003fc5270 */
[----:B------:R-:W-:Y:S03]  /*5ec0*/  HMMA.16816.F32.BF16 R48, R36, R26, R96 ;  /* 0x0000001a2430723c */ /* 0x000fe60000041860 */
[----:B------:R-:W-:-:S02]  /*5ed0*/  FSEL R94, R19, -INF , !P4 ;  /* 0xff800000135e7808 */ /* 0x000fc40006000000 */
[----:B---3--:R-:W-:Y:S01]  /*5ee0*/  IADD3 R3, R35, 0x18, RZ ;  /* 0x0000001823037810 */ /* 0x008fe20007ffe0ff */
[----:B----4-:R-:W-:Y:S02]  /*5ef0*/  FFMA.FTZ R18, R9, -UR35, R42 ;  /* 0x8000002309127c23 */ /* 0x010fe4000801002a */
[C---:B------:R-:W-:Y:S01]  /*5f00*/  IMAD.IADD R9, R236.reuse, 0x1, -R0 ;  /* 0x00000001ec097824 */ /* 0x040fe200078e0a00 */
[C---:B------:R-:W-:Y:S01]  /*5f10*/  ISETP.GE.AND P0, PT, R3.reuse, R245, PT ;  /* 0x000000f50300720c */ /* 0x040fe20003f06270 */
[----:B------:R-:W-:Y:S01]  /*5f20*/  IMAD.IADD R6, R236, 0x1, -R3 ;  /* 0x00000001ec067824 */ /* 0x000fe200078e0a03 */
[C---:B------:R-:W-:Y:S01]  /*5f30*/  ISETP.GE.AND P2, PT, R3.reuse, R244, PT ;  /* 0x000000f40300720c */ /* 0x040fe20003f46270 */
[----:B------:R-:W-:Y:S01]  /*5f40*/  IMAD.MOV.U32 R97, RZ, RZ, R191 ;  /* 0x000000ffff617224 */ /* 0x000fe200078e00bf */
[----:B------:R-:W-:Y:S01]  /*5f50*/  IABS R9, R9 ;  /* 0x0000000900097213 */ /* 0x000fe20000000000 */
[----:B------:R-:W-:Y:S01]  /*5f60*/  IMAD.MOV.U32 R98, RZ, RZ, R71 ;  /* 0x000000ffff627224 */ /* 0x000fe200078e0047 */
[----:B------:R-:W-:Y:S01]  /*5f70*/  IABS R6, R6 ;  /* 0x0000000600067213 */ /* 0x000fe20000000000 */
[----:B------:R-:W-:Y:S01]  /*5f80*/  IMAD.MOV.U32 R96, RZ, RZ, R69 ;  /* 0x000000ffff607224 */ /* 0x000fe200078e0045 */
[C---:B------:R-:W-:Y:S01]  /*5f90*/  ISETP.LT.OR P0, PT, R3.reuse, R240, P0 ;  /* 0x000000f00300720c */ /* 0x040fe20000701670 */
[----:B------:R-:W-:Y:S01]  /*5fa0*/  IMAD.MOV.U32 R99, RZ, RZ, R150 ;  /* 0x000000ffff637224 */ /* 0x000fe200078e0096 */
[----:B------:R-:W-:Y:S01]  /*5fb0*/  ISETP.GE.AND P1, PT, R3, R243, PT ;  /* 0x000000f30300720c */ /* 0x000fe20003f26270 */
[----:B------:R-:W-:Y:S01]  /*5fc0*/  IMAD.MOV.U32 R7, RZ, RZ, R6 ;  /* 0x000000ffff077224 */ /* 0x000fe200078e0006 */
[----:B------:R-:W-:-:S02]  /*5fd0*/  IABS R6, R8 ;  /* 0x0000000800067213 */ /* 0x000fc40000000000 */
[----:B------:R-:W-:Y:S01]  /*5fe0*/  P2R R15, PR, RZ, 0x1 ;  /* 0x00000001ff0f7803 */ /* 0x000fe20000000000 */
[----:B------:R1:W2:Y:S01]  /*5ff0*/  I2F R20, R7 ;  /* 0x0000000700147306 */ /* 0x0002a20000201400 */
[C---:B------:R-:W-:Y:S02]  /*6000*/  ISETP.GE.AND P0, PT, R3.reuse, R242, PT ;  /* 0x000000f20300720c */ /* 0x040fe40003f06270 */
[----:B------:R-:W-:Y:S02]  /*6010*/  FSEL R101, R18, -INF , !P3 ;  /* 0xff80000012657808 */ /* 0x000fe40005800000 */
[C---:B------:R-:W-:Y:S02]  /*6020*/  ISETP.LT.OR P5, PT, R3.reuse, R239, P2 ;  /* 0x000000ef0300720c */ /* 0x040fe400017a1670 */
[C---:B------:R-:W-:Y:S01]  /*6030*/  ISETP.LT.OR P4, PT, R3.reuse, R238, P1 ;  /* 0x000000ee0300720c */ /* 0x040fe20000f81670 */
[----:B------:R3:W4:Y:S01]  /*6040*/  I2F R8, R6 ;  /* 0x0000000600087306 */ /* 0x0007220000201400 */
[----:B------:R-:W-:-:S02]  /*6050*/  ISETP.LT.OR P3, PT, R3, R237, P0 ;  /* 0x000000ed0300720c */ /* 0x000fc40000761670 */
[----:B------:R-:W-:Y:S02]  /*6060*/  ISETP.GE.AND P0, PT, R0, R245, PT ;  /* 0x000000f50000720c */ /* 0x000fe40003f06270 */
[----:B------:R-:W-:Y:S02]  /*6070*/  ISETP.NE.AND P1, PT, R12, RZ, PT ;  /* 0x000000ff0c00720c */ /* 0x000fe40003f25270 */
[----:B------:R-:W-:Y:S01]  /*6080*/  ISETP.NE.AND P2, PT, R13, RZ, PT ;  /* 0x000000ff0d00720c */ /* 0x000fe20003f45270 */
[--C-:B-1----:R-:W-:Y:S02]  /*6090*/  IMAD.IADD R7, R234, 0x1, -R5.reuse ;  /* 0x00000001ea077824 */ /* 0x102fe400078e0a05 */
[----:B------:R-:W-:Y:S02]  /*60a0*/  IMAD.IADD R5, R241, 0x1, -R5 ;  /* 0x00000001f1057824 */ /* 0x000fe400078e0a05 */
[----:B--2---:R-:W-:Y:S01]  /*60b0*/  FFMA.FTZ R12, R20, -UR35, R56 ;  /* 0x80000023140c7c23 */ /* 0x004fe20008010038 */
[----:B---3--:R-:W-:Y:S01]  /*60c0*/  IABS R6, R7 ;  /* 0x0000000700067213 */ /* 0x008fe20000000000 */
[----:B------:R-:W-:Y:S01]  /*60d0*/  IMAD.MOV.U32 R7, RZ, RZ, R9 ;  /* 0x000000ffff077224 */ /* 0x000fe200078e0009 */
[----:B------:R-:W-:Y:S01]  /*60e0*/  IABS R9, R5 ;  /* 0x0000000500097213 */ /* 0x000fe20000000000 */
[----:B----4-:R-:W-:Y:S01]  /*60f0*/  FFMA.FTZ R17, R8, -UR35, R31 ;  /* 0x8000002308117c23 */ /* 0x010fe2000801001f */
[----:B------:R1:W2:Y:S01]  /*6100*/  I2F R10, R6 ;  /* 0x00000006000a7306 */ /* 0x0002a20000201400 */
[----:B------:R-:W-:Y:S02]  /*6110*/  HMMA.16816.F32.BF16 R28, R44, R26, R176 ;  /* 0x0000001a2c1c723c */ /* 0x000fe400000418b0 */
[----:B------:R-:W-:Y:S01]  /*6120*/  IMAD.MOV.U32 R8, RZ, RZ, R9 ;  /* 0x000000ffff087224 */ /* 0x000fe200078e0009 */
[----:B------:R-:W-:Y:S01]  /*6130*/  FSEL R89, R17, -INF , !P6 ;  /* 0xff80000011597808 */ /* 0x000fe20007000000 */
[----:B------:R-:W-:Y:S01]  /*6140*/  IMAD.IADD R9, R234, 0x1, -R3 ;  /* 0x00000001ea097824 */ /* 0x000fe200078e0a03 */
[----:B------:R-:W-:-:S02]  /*6150*/  ISETP.LT.OR P6, PT, R0, R240, P0 ;  /* 0x000000f00000720c */ /* 0x000fc400007c1670 */
[----:B------:R3:W-:Y:S01]  /*6160*/  I2F R23, R7 ;  /* 0x0000000700177306 */ /* 0x0007e20000201400 */
[----:B------:R-:W-:Y:S01]  /*6170*/  ISETP.NE.AND P0, PT, R15, RZ, PT ;  /* 0x000000ff0f00720c */ /* 0x000fe20003f05270 */
[----:B------:R-:W-:Y:S02]  /*6180*/  IMAD.MOV.U32 R176, RZ, RZ, R196 ;  /* 0x000000ffffb07224 */ /* 0x000fe400078e00c4 */
[----:B------:R-:W-:Y:S01]  /*6190*/  IMAD.MOV.U32 R178, RZ, RZ, R70 ;  /* 0x000000ffffb27224 */ /* 0x000fe200078e0046 */
[----:B------:R-:W-:Y:S01]  /*61a0*/  FSEL R85, R12, -INF , !P0 ;  /* 0xff8000000c557808 */ /* 0x000fe20004000000 */
[----:B------:R-:W-:Y:S01]  /*61b0*/  IMAD.MOV.U32 R179, RZ, RZ, R197 ;  /* 0x000000ffffb37224 */ /* 0x000fe200078e00c5 */
[----:B------:R-:W-:Y:S01]  /*61c0*/  ISETP.GE.AND P0, PT, R0, R242, PT ;  /* 0x000000f20000720c */ /* 0x000fe20003f06270 */
[----:B-1----:R-:W-:Y:S01]  /*61d0*/  IMAD.IADD R6, R235, 0x1, -R3 ;  /* 0x00000001eb067824 */ /* 0x002fe200078e0a03 */
[----:B------:R1:W4:Y:S01]  /*61e0*/  I2F R16, R8 ;  /* 0x0000000800107306 */ /* 0x0003220000201400 */
[----:B--2---:R-:W-:Y:S01]  /*61f0*/  FFMA.FTZ R10, R10, -UR35, R41 ;  /* 0x800000230a0a7c23 */ /* 0x004fe20008010029 */
[----:B------:R-:W-:Y:S01]  /*6200*/  ISETP.LT.OR P0, PT, R0, R237, P0 ;  /* 0x000000ed0000720c */ /* 0x000fe20000701670 */
[----:B------:R-:W-:-:S03]  /*6210*/  IMAD.MOV.U32 R177, RZ, RZ, R198 ;  /* 0x000000ffffb17224 */ /* 0x000fc600078e00c6 */
[----:B------:R-:W-:Y:S02]  /*6220*/  FSEL R91, R10, -INF , !P2 ;  /* 0xff8000000a5b7808 */ /* 0x000fe40005000000 */
[----:B---3--:R-:W-:Y:S02]  /*6230*/  IADD3 R7, R35, 0x20, RZ ;  /* 0x0000002023077810 */ /* 0x008fe40007ffe0ff */
[----:B------:R-:W-:Y:S02]  /*6240*/  ISETP.GE.AND P2, PT, R0, R244, PT ;  /* 0x000000f40000720c */ /* 0x000fe40003f46270 */
[----:B------:R-:W-:Y:S01]  /*6250*/  P2R R20, PR, RZ, 0x1 ;  /* 0x00000001ff147803 */ /* 0x000fe20000000000 */
[----:B------:R-:W-:Y:S01]  /*6260*/  IMAD.IADD R5, R236, 0x1, -R7 ;  /* 0x00000001ec057824 */ /* 0x000fe200078e0a07 */
[----:B------:R-:W-:Y:S02]  /*6270*/  ISETP.LT.OR P2, PT, R0, R239, P2 ;  /* 0x000000ef0000720c */ /* 0x000fe40001741670 */
[----:B-1----:R-:W-:Y:S01]  /*6280*/  IABS R8, R6 ;  /* 0x0000000600087213 */ /* 0x002fe20000000000 */
[----:B----4-:R-:W-:Y:S01]  /*6290*/  FFMA.FTZ R11, R16, -UR35, R43 ;  /* 0x80000023100b7c23 */ /* 0x010fe2000801002b */
[----:B------:R-:W-:Y:S01]  /*62a0*/  IABS R5, R5 ;  /* 0x0000000500057213 */ /* 0x000fe20000000000 */
[----:B------:R-:W-:Y:S01]  /*62b0*/  HMMA.16816.F32.BF16 R40, R36, R24, R72 ;  /* 0x000000182428723c */ /* 0x000fe20000041848 */
[----:B------:R-:W-:Y:S01]  /*62c0*/  IABS R6, R9 ;  /* 0x0000000900067213 */ /* 0x000fe20000000000 */
[----:B------:R-:W-:Y:S01]  /*62d0*/  IMAD.IADD R9, R241, 0x1, -R0 ;  /* 0x00000001f1097824 */ /* 0x000fe200078e0a00 */
[----:B------:R1:W2:Y:S01]  /*62e0*/  I2F R19, R5 ;  /* 0x0000000500137306 */ /* 0x0002a20000201400 */
[----:B------:R-:W-:-:S02]  /*62f0*/  FSEL R93, R11, -INF , !P1 ;  /* 0xff8000000b5d7808 */ /* 0x000fc40004800000 */
[C---:B------:R-:W-:Y:S02]  /*6300*/  ISETP.GE.AND P1, PT, R0.reuse, R243, PT ;  /* 0x000000f30000720c */ /* 0x040fe40003f26270 */
[C---:B------:R-:W-:Y:S02]  /*6310*/  ISETP.GE.AND P0, PT, R7.reuse, R245, PT ;  /* 0x000000f50700720c */ /* 0x040fe40003f06270 */
[----:B------:R-:W-:Y:S02]  /*6320*/  ISETP.LT.OR P1, PT, R0, R238, P1 ;  /* 0x000000ee0000720c */ /* 0x000fe40000f21670 */
[----:B------:R-:W-:Y:S02]  /*6330*/  ISETP.LT.OR P0, PT, R7, R240, P0 ;  /* 0x000000f00700720c */ /* 0x000fe40000701670 */
[----:B------:R-:W-:Y:S02]  /*6340*/  P2R R22, PR, RZ, 0x4 ;  /* 0x00000004ff167803 */ /* 0x000fe40000000000 */
[----:B------:R-:W-:-:S02]  /*6350*/  P2R R21, PR, RZ, 0x2 ;  /* 0x00000002ff157803 */ /* 0x000fc40000000000 */
[C---:B------:R-:W-:Y:S01]  /*6360*/  ISETP.GE.AND P2, PT, R7.reuse, R244, PT ;  /* 0x000000f40700720c */ /* 0x040fe20003f46270 */
[----:B-1----:R-:W-:Y:S01]  /*6370*/  IMAD.MOV.U32 R5, RZ, RZ, R8 ;  /* 0x000000ffff057224 */ /* 0x002fe200078e0008 */
[----:B------:R-:W-:Y:S01]  /*6380*/  ISETP.GE.AND P1, PT, R7, R243, PT ;  /* 0x000000f30700720c */ /* 0x000fe20003f26270 */
[----:B------:R-:W-:Y:S02]  /*6390*/  IMAD.IADD R8, R234, 0x1, -R0 ;  /* 0x00000001ea087824 */ /* 0x000fe400078e0a00 */
[----:B------:R1:W3:Y:S01]  /*63a0*/  I2F R18, R5 ;  /* 0x0000000500127306 */ /* 0x0002e20000201400 */
[----:B--2---:R-:W-:Y:S02]  /*63b0*/  FFMA.FTZ R19, R19, -UR35, R40 ;  /* 0x8000002313137c23 */ /* 0x004fe40008010028 */
[----:B-1----:R-:W-:Y:S02]  /*63c0*/  IMAD.IADD R5, R241, 0x1, -R3 ;  /* 0x00000001f1057824 */ /* 0x002fe400078e0a03 */
[----:B------:R-:W-:Y:S01]  /*63d0*/  IMAD.MOV.U32 R3, RZ, RZ, R6 ;  /* 0x000000ffff037224 */ /* 0x000fe200078e0006 */
[----:B------:R-:W-:Y:S01]  /*63e0*/  IADD3 R6, R35, 0x21, RZ ;  /* 0x0000002123067810 */ /* 0x000fe20007ffe0ff */
[----:B---3--:R-:W-:Y:S01]  /*63f0*/  FFMA.FTZ R12, R18, -UR35, R58 ;  /* 0x80000023120c7c23 */ /* 0x008fe2000801003a */
[----:B------:R-:W-:Y:S01]  /*6400*/  IABS R5, R5 ;  /* 0x0000000500057213 */ /* 0x000fe20000000000 */
[----:B------:R1:W2:Y:S03]  /*6410*/  I2F R14, R3 ;  /* 0x00000003000e7306 */ /* 0x0002a60000201400 */
[----:B------:R-:W-:-:S02]  /*6420*/  FSEL R83, R12, -INF , !P5 ;  /* 0xff8000000c537808 */ /* 0x000fc40006800000 */
[----:B------:R-:W-:Y:S02]  /*6430*/  ISETP.LT.OR P5, PT, R7, R239, P2 ;  /* 0x000000ef0700720c */ /* 0x000fe400017a1670 */
[----:B------:R-:W-:Y:S01]  /*6440*/  ISETP.NE.AND P2, PT, R21, RZ, PT ;  /* 0x000000ff1500720c */ /* 0x000fe20003f45270 */
[----:B------:R-:W3:Y:S01]  /*6450*/  I2F R17, R5 ;  /* 0x0000000500117306 */ /* 0x000ee20000201400 */
[----:B-1----:R-:W-:Y:S02]  /*6460*/  IMAD.IADD R3, R235, 0x1, -R0 ;  /* 0x00000001eb037824 */ /* 0x002fe400078e0a00 */
[----:B------:R-:W-:Y:S02]  /*6470*/  IMAD.IADD R0, R236, 0x1, -R6 ;  /* 0x00000001ec007824 */ /* 0x000fe400078e0a06 */
[----:B--2---:R-:W-:Y:S01]  /*6480*/  FFMA.FTZ R16, R14, -UR35, R60 ;  /* 0x800000230e107c23 */ /* 0x004fe2000801003c */
[----:B------:R-:W-:Y:S01]  /*6490*/  IABS R3, R3 ;  /* 0x0000000300037213 */ /* 0x000fe20000000000 */
[----:B------:R-:W-:Y:S01]  /*64a0*/  FFMA.FTZ R14, R23, -UR35, R57 ;  /* 0x80000023170e7c23 */ /* 0x000fe20008010039 */
[----:B------:R-:W-:Y:S01]  /*64b0*/  IABS R0, R0 ;  /* 0x0000000000007213 */ /* 0x000fe20000000000 */
[----:B---3--:R-:W-:Y:S01]  /*64c0*/  FFMA.FTZ R15, R17, -UR35, R62 ;  /* 0x80000023110f7c23 */ /* 0x008fe2000801003e */
[----:B------:R-:W-:Y:S01]  /*64d0*/  FSEL R84, R16, -INF , !P4 ;  /* 0xff80000010547808 */ /* 0x000fe20006000000 */
[----:B------:R-:W-:Y:S01]  /*64e0*/  IMAD.MOV.U32 R5, RZ, RZ, R3 ;  /* 0x000000ffff057224 */ /* 0x000fe200078e0003 */
[----:B------:R-:W-:Y:S01]  /*64f0*/  IABS R3, R8 ;  /* 0x0000000800037213 */ /* 0x000fe20000000000 */
[----:B------:R-:W-:Y:S01]  /*6500*/  IMAD.MOV.U32 R8, RZ, RZ, R0 ;  /* 0x000000ffff087224 */ /* 0x000fe200078e0000 */
[----:B------:R-:W-:Y:S01]  /*6510*/  IADD3 R0, R35, 0x29, RZ ;  /* 0x0000002923007810 */ /* 0x000fe20007ffe0ff */
[----:B------:R1:W2:Y:S01]  /*6520*/  I2F R13, R5 ;  /* 0x00000005000d7306 */ /* 0x0002a20000201400 */
[----:B------:R-:W-:-:S02]  /*6530*/  FSEL R86, R15, -INF , !P3 ;  /* 0xff8000000f567808 */ /* 0x000fc40005800000 */
[----:B------:R-:W-:Y:S02]  /*6540*/  FSEL R80, R14, -INF , !P6 ;  /* 0xff8000000e507808 */ /* 0x000fe40007000000 */
[----:B------:R-:W-:Y:S02]  /*6550*/  ISETP.LT.OR P4, PT, R7, R238, P1 ;  /* 0x000000ee0700720c */ /* 0x000fe40000f81670 */
[----:B------:R-:W-:Y:S01]  /*6560*/  ISETP.NE.AND P6, PT, R22, RZ, PT ;  /* 0x000000ff1600720c */ /* 0x000fe20003fc5270 */
[----:B------:R-:W3:Y:S01]  /*6570*/  I2F R11, R3 ;  /* 0x00000003000b7306 */ /* 0x000ee20000201400 */
[----:B------:R-:W-:Y:S02]  /*6580*/  ISETP.NE.AND P1, PT, R20, RZ, PT ;  /* 0x000000ff1400720c */ /* 0x000fe40003f25270 */
[----:B-1----:R-:W-:-:S05]  /*6590*/  IABS R5, R9 ;  /* 0x0000000900057213 */ /* 0x002fca0000000000 */
[----:B------:R1:W-:Y:S01]  /*65a0*/  I2F R24, R8 ;  /* 0x0000000800187306 */ /* 0x0003e20000201400 */
[----:B--2---:R-:W-:-:S05]  /*65b0*/  FFMA.FTZ R13, R13, -UR35, R59 ;  /* 0x800000230d0d7c23 */ /* 0x004fca000801003b */
[----:B------:R-:W-:Y:S01]  /*65c0*/  FSEL R81, R13, -INF , !P6 ;  /* 0xff8000000d517808 */ /* 0x000fe20007000000 */
[----:B---3--:R-:W-:Y:S01]  /*65d0*/  FFMA.FTZ R18, R11, -UR35, R61 ;  /* 0x800000230b127c23 */ /* 0x008fe2000801003d */
[----:B------:R-:W-:Y:S01]  /*65e0*/  IADD3 R3, R35, 0x28, RZ ;  /* 0x0000002823037810 */ /* 0x000fe20007ffe0ff */
[----:B------:R2:W3:Y:S01]  /*65f0*/  I2F R10, R5 ;  /* 0x00000005000a7306 */ /* 0x0004e20000201400 */
[----:B------:R-:W-:Y:S02]  /*6600*/  IMAD.IADD R11, R234, 0x1, -R7 ;  /* 0x00000001ea0b7824 */ /* 0x000fe400078e0a07 */
[----:B------:R-:W-:Y:S02]  /*6610*/  FSEL R82, R18, -INF , !P2 ;  /* 0xff80000012527808 */ /* 0x000fe40005000000 */
[----:B------:R-:W-:Y:S01]  /*6620*/  ISETP.GE.AND P2, PT, R6, R244, PT ;  /* 0x000000f40600720c */ /* 0x000fe20003f46270 */
[----:B-1----:R-:W-:-:S03]  /*6630*/  IMAD.IADD R8, R236, 0x1, -R0 ;  /* 0x00000001ec087824 */ /* 0x002fc600078e0a00 */
[----:B------:R-:W-:Y:S02]  /*6640*/  ISETP.LT.OR P2, PT, R6, R239, P2 ;  /* 0x000000ef0600720c */ /* 0x000fe40001741670 */
[----:B------:R-:W-:Y:S02]  /*6650*/  IABS R8, R8 ;  /* 0x0000000800087213 */ /* 0x000fe40000000000 */
[----:B------:R-:W-:Y:S01]  /*6660*/  P2R R21, PR, RZ, 0x4 ;  /* 0x00000004ff157803 */ /* 0x000fe20000000000 */
[----:B--2---:R-:W-:Y:S01]  /*6670*/  IMAD.IADD R5, R236, 0x1, -R3 ;  /* 0x00000001ec057824 */ /* 0x004fe200078e0a03 */
[----:B------:R-:W-:Y:S01]  /*6680*/  ISETP.GE.AND P2, PT, R3, R244, PT ;  /* 0x000000f40300720c */ /* 0x000fe20003f46270 */
[----:B---3--:R-:W-:-:S03]  /*6690*/  FFMA.FTZ R17, R10, -UR35, R63 ;  /* 0x800000230a117c23 */ /* 0x008fc6000801003f */
[----:B------:R-:W-:Y:S02]  /*66a0*/  IABS R5, R5 ;  /* 0x0000000500057213 */ /* 0x000fe40000000000 */
[----:B------:R-:W-:Y:S01]  /*66b0*/  FSEL R87, R17, -INF , !P1 ;  /* 0xff80000011577808 */ /* 0x000fe20004800000 */
[----:B------:R-:W-:Y:S01]  /*66c0*/  FFMA.FTZ R17, R24, -UR35, R41 ;  /* 0x8000002318117c23 */ /* 0x000fe20008010029 */
[C---:B------:R-:W-:Y:S01]  /*66d0*/  ISETP.GE.AND P1, PT, R6.reuse, R243, PT ;  /* 0x000000f30600720c */ /* 0x040fe20003f26270 */
[----:B------:R-:W-:Y:S01]  /*66e0*/  IMAD.MOV.U32 R9, RZ, RZ, R5 ;  /* 0x000000ffff097224 */ /* 0x000fe200078e0005 */
[----:B------:R-:W-:Y:S02]  /*66f0*/  IADD3 R5, R35, 0x30, RZ ;  /* 0x0000003023057810 */ /* 0x000fe40007ffe0ff */
[----:B------:R-:W-:Y:S01]  /*6700*/  ISETP.LT.OR P1, PT, R6, R238, P1 ;  /* 0x000000ee0600720c */ /* 0x000fe20000f21670 */
[----:B------:R1:W-:Y:S02]  /*6710*/  I2F R33, R9 ;  /* 0x0000000900217306 */ /* 0x0003e40000201400 */
[----:B------:R-:W-:Y:S01]  /*6720*/  IMAD.IADD R10, R236, 0x1, -R5 ;  /* 0x00000001ec0a7824 */ /* 0x000fe200078e0a05 */
[----:B------:R-:W-:-:S02]  /*6730*/  P2R R20, PR, RZ, 0x2 ;  /* 0x00000002ff147803 */ /* 0x000fc40000000000 */
[----:B------:R-:W-:Y:S01]  /*6740*/  ISETP.GE.AND P1, PT, R3, R243, PT ;  /* 0x000000f30300720c */ /* 0x000fe20003f26270 */
[----:B-1----:R-:W-:Y:S01]  /*6750*/  IMAD.MOV.U32 R9, RZ, RZ, R8 ;  /* 0x000000ffff097224 */ /* 0x002fe200078e0008 */
[----:B------:R-:W-:Y:S01]  /*6760*/  IABS R8, R10 ;  /* 0x0000000a00087213 */ /* 0x000fe20000000000 */
[----:B------:R-:W-:Y:S02]  /*6770*/  IMAD.IADD R10, R235, 0x1, -R7 ;  /* 0x00000001eb0a7824 */ /* 0x000fe400078e0a07 */
[----:B------:R1:W-:Y:S02]  /*6780*/  I2F R34, R9 ;  /* 0x0000000900227306 */ /* 0x0003e40000201400 */
[----:B-1----:R-:W-:Y:S01]  /*6790*/  IMAD.MOV.U32 R9, RZ, RZ, R8 ;  /* 0x000000ffff097224 */ /* 0x002fe200078e0008 */
[----:B------:R-:W-:Y:S02]  /*67a0*/  IABS R8, R10 ;  /* 0x0000000a00087213 */ /* 0x000fe40000000000 */
[----:B------:R-:W-:-:S03]  /*67b0*/  P2R R10, PR, RZ, 0x1 ;  /* 0x00000001ff0a7803 */ /* 0x000fc60000000000 */
[----:B------:R1:W-:Y:S01]  /*67c0*/  I2F R68, R9 ;  /* 0x0000000900447306 */ /* 0x0003e20000201400 */
[----:B------:R-:W-:-:S04]  /*67d0*/  ISETP.GE.AND P0, PT, R7, R242, PT ;  /* 0x000000f20700720c */ /* 0x000fc80003f06270 */
[----:B------:R-:W-:Y:S02]  /*67e0*/  ISETP.LT.OR P3, PT, R7, R237, P0 ;  /* 0x000000ed0700720c */ /* 0x000fe40000761670 */
[----:B------:R-:W-:-:S04]  /*67f0*/  ISETP.GE.AND P0, PT, R6, R245, PT ;  /* 0x000000f50600720c */ /* 0x000fc80003f06270 */
[----:B------:R-:W-:Y:S02]  /*6800*/  ISETP.LT.OR P6, PT, R6, R240, P0 ;  /* 0x000000f00600720c */ /* 0x000fe400007c1670 */
[----:B------:R-:W-:Y:S02]  /*6810*/  ISETP.NE.AND P0, PT, R10, RZ, PT ;  /* 0x000000ff0a00720c */ /* 0x000fe40003f05270 */
[----:B------:R-:W-:Y:S02]  /*6820*/  FSEL R247, R17, -INF , !P6 ;  /* 0xff80000011f77808 */ /* 0x000fe40007000000 */
[----:B-1----:R-:W-:Y:S02]  /*6830*/  IABS R9, R11 ;  /* 0x0000000b00097213 */ /* 0x002fe40000000000 */
[----:B------:R1:W-:Y:S01]  /*6840*/  I2F R11, R8 ;  /* 0x00000008000b7306 */ /* 0x0003e20000201400 */
[----:B------:R-:W-:Y:S02]  /*6850*/  FSEL R251, R19, -INF , !P0 ;  /* 0xff80000013fb7808 */ /* 0x000fe40004000000 */
[----:B------:R-:W-:-:S02]  /*6860*/  ISETP.GE.AND P0, PT, R6, R242, PT ;  /* 0x000000f20600720c */ /* 0x000fc40003f06270 */
[----:B------:R-:W-:Y:S02]  /*6870*/  ISETP.NE.AND P6, PT, R21, RZ, PT ;  /* 0x000000ff1500720c */ /* 0x000fe40003fc5270 */
[----:B------:R-:W-:-:S04]  /*6880*/  ISETP.LT.OR P0, PT, R6, R237, P0 ;  /* 0x000000ed0600720c */ /* 0x000fc80000701670 */
[----:B------:R-:W-:Y:S02]  /*6890*/  P2R R19, PR, RZ, 0x1 ;  /* 0x00000001ff137803 */ /* 0x000fe40000000000 */
[----:B------:R-:W-:Y:S01]  /*68a0*/  ISETP.GE.AND P0, PT, R3, R245, PT ;  /* 0x000000f50300720c */ /* 0x000fe20003f06270 */
[----:B-1----:R-:W-:-:S03]  /*68b0*/  IMAD.IADD R8, R241, 0x1, -R7 ;  /* 0x00000001f1087824 */ /* 0x002fc600078e0a07 */
[----:B------:R-:W-:Y:S01]  /*68c0*/  ISETP.LT.OR P0, PT, R3, R240, P0 ;  /* 0x000000f00300720c */ /* 0x000fe20000701670 */
[----:B------:R-:W-:Y:S01]  /*68d0*/  IMAD.MOV.U32 R7, RZ, RZ, R9 ;  /* 0x000000ffff077224 */ /* 0x000fe200078e0009 */
[----:B------:R-:W-:-:S03]  /*68e0*/  IABS R12, R8 ;  /* 0x00000008000c7213 */ /* 0x000fc60000000000 */
[----:B------:R1:W2:Y:S01]  /*68f0*/  I2F R9, R7 ;  /* 0x0000000700097306 */ /* 0x0002a20000201400 */
[----:B------:R-:W-:Y:S01]  /*6900*/  IMAD.IADD R8, R234, 0x1, -R6 ;  /* 0x00000001ea087824 */ /* 0x000fe200078e0a06 */
[----:B------:R-:W-:Y:S01]  /*6910*/  P2R R22, PR, RZ, 0x1 ;  /* 0x00000001ff167803 */ /* 0x000fe20000000000 */
[----:B------:R-:W-:Y:S01]  /*6920*/  IMAD.MOV.U32 R10, RZ, RZ, R12 ;  /* 0x000000ffff0a7224 */ /* 0x000fe200078e000c */
[----:B------:R-:W-:Y:S01]  /*6930*/  ISETP.GE.AND P0, PT, R3, R242, PT ;  /* 0x000000f20300720c */ /* 0x000fe20003f06270 */
[----:B------:R-:W3:Y:S01]  /*6940*/  LDSM.16.M88.4 R12, [R217+0x1800] ;  /* 0x00180000d90c783b */ /* 0x000ee20000000200 */
[----:B------:R-:W-:-:S03]  /*6950*/  IABS R8, R8 ;  /* 0x0000000800087213 */ /* 0x000fc60000000000 */
[----:B------:R-:W4:Y:S01]  /*6960*/  I2F R10, R10 ;  /* 0x0000000a000a7306 */ /* 0x000f220000201400 */
[----:B-1----:R-:W-:Y:S02]  /*6970*/  IMAD.IADD R7, R235, 0x1, -R6 ;  /* 0x00000001eb077824 */ /* 0x002fe400078e0a06 */
[----:B--2---:R-:W-:Y:S02]  /*6980*/  FFMA.FTZ R16, R9, -UR35, R52 ;  /* 0x8000002309107c23 */ /* 0x004fe40008010034 */
[----:B------:R-:W-:Y:S01]  /*6990*/  IMAD.IADD R9, R241, 0x1, -R3 ;  /* 0x00000001f1097824 */ /* 0x000fe200078e0a03 */
[----:B------:R-:W-:Y:S02]  /*69a0*/  IABS R7, R7 ;  /* 0x0000000700077213 */ /* 0x000fe40000000000 */
[----:B------:R-:W-:Y:S01]  /*69b0*/  FSEL R248, R16, -INF , !P4 ;  /* 0xff80000010f87808 */ /* 0x000fe20006000000 */
[----:B------:R-:W-:Y:S01]  /*69c0*/  FFMA.FTZ R16, R33, -UR35, R48 ;  /* 0x8000002321107c23 */ /* 0x000fe20008010030 */
[----:B------:R1:W-:Y:S01]  /*69d0*/  I2F R23, R7 ;  /* 0x0000000700177306 */ /* 0x0003e20000201400 */
[----:B------:R-:W-:Y:S01]  /*69e0*/  ISETP.LT.OR P4, PT, R3, R238, P1 ;  /* 0x000000ee0300720c */ /* 0x000fe20000f81670 */
[----:B------:R-:W-:Y:S01]  /*69f0*/  IMAD.MOV.U32 R33, RZ, RZ, R195 ;  /* 0x000000ffff217224 */ /* 0x000fe200078e00c3 */
[----:B------:R-:W-:Y:S01]  /*6a00*/  ISETP.NE.AND P1, PT, R19, RZ, PT ;  /* 0x000000ff1300720c */ /* 0x000fe20003f25270 */
[----:B-1----:R-:W-:-:S02]  /*6a10*/  IMAD.IADD R7, R241, 0x1, -R6 ;  /* 0x00000001f1077824 */ /* 0x002fc400078e0a06 */
[----:B------:R-:W-:Y:S02]  /*6a20*/  IMAD.MOV.U32 R6, RZ, RZ, R8 ;  /* 0x000000ffff067224 */ /* 0x000fe400078e0008 */
[----:B------:R-:W-:Y:S01]  /*6a30*/  FFMA.FTZ R8, R11, -UR35, R42 ;  /* 0x800000230b087c23 */ /* 0x000fe2000801002a */
[----:B------:R-:W-:Y:S01]  /*6a40*/  IABS R7, R7 ;  /* 0x0000000700077213 */ /* 0x000fe20000000000 */
[----:B------:R1:W2:Y:S01]  /*6a50*/  I2F R18, R6 ;  /* 0x0000000600127306 */ /* 0x0002a20000201400 */
[----:B----4-:R-:W-:Y:S01]  /*6a60*/  FFMA.FTZ R11, R10, -UR35, R54 ;  /* 0x800000230a0b7c23 */ /* 0x010fe20008010036 */
[-C--:B---3--:R-:W-:Y:S01]  /*6a70*/  HMMA.16816.F32.BF16 R60, R44, R14.reuse, R164 ;  /* 0x0000000e2c3c723c */ /* 0x088fe200000418a4 */
[----:B------:R-:W-:Y:S01]  /*6a80*/  FSEL R250, R8, -INF , !P5 ;  /* 0xff80000008fa7808 */ /* 0x000fe20006800000 */
[----:B------:R-:W-:Y:S01]  /*6a90*/  IMAD.IADD R8, R234, 0x1, -R3 ;  /* 0x00000001ea087824 */ /* 0x000fe200078e0a03 */
[----:B------:R-:W-:Y:S01]  /*6aa0*/  ISETP.LT.OR P5, PT, R3, R239, P2 ;  /* 0x000000ef0300720c */ /* 0x000fe200017a1670 */
[----:B------:R-:W-:Y:S01]  /*6ab0*/  IMAD.IADD R10, R235, 0x1, -R0 ;  /* 0x00000001eb0a7824 */ /* 0x000fe200078e0a00 */
[----:B------:R-:W-:Y:S01]  /*6ac0*/  FSEL R249, R11, -INF , !P3 ;  /* 0xff8000000bf97808 */ /* 0x000fe20005800000 */
[----:B------:R-:W3:Y:S01]  /*6ad0*/  I2F R25, R7 ;  /* 0x0000000700197306 */ /* 0x000ee20000201400 */
[----:B------:R-:W-:Y:S01]  /*6ae0*/  ISETP.LT.OR P3, PT, R3, R237, P0 ;  /* 0x000000ed0300720c */ /* 0x000fe20000761670 */
[----:B------:R-:W-:Y:S01]  /*6af0*/  HMMA.16816.F32.BF16 R56, R36, R14, R124 ;  /* 0x0000000e2438723c */ /* 0x000fe2000004187c */
[----:B------:R-:W-:-:S02]  /*6b00*/  ISETP.NE.AND P2, PT, R20, RZ, PT ;  /* 0x000000ff1400720c */ /* 0x000fc40003f45270 */
[----:B------:R-:W-:Y:S01]  /*6b10*/  ISETP.GE.AND P0, PT, R0, R245, PT ;  /* 0x000000f50000720c */ /* 0x000fe20003f06270 */
[----:B-1----:R-:W-:Y:S01]  /*6b20*/  IMAD.IADD R6, R235, 0x1, -R3 ;  /* 0x00000001eb067824 */ /* 0x002fe200078e0a03 */
[----:B------:R-:W-:Y:S01]  /*6b30*/  IABS R3, R10 ;  /* 0x0000000a00037213 */ /* 0x000fe20000000000 */
[----:B--2---:R-:W-:Y:S02]  /*6b40*/  FFMA.FTZ R11, R18, -UR35, R53 ;  /* 0x80000023120b7c23 */ /* 0x004fe40008010035 */
[----:B------:R-:W-:Y:S01]  /*6b50*/  IMAD.MOV.U32 R126, RZ, RZ, R173 ;  /* 0x000000ffff7e7224 */ /* 0x000fe200078e00ad */
[----:B------:R-:W-:Y:S01]  /*6b60*/  IABS R6, R6 ;  /* 0x0000000600067213 */ /* 0x000fe20000000000 */
[----:B------:R-:W-:Y:S01]  /*6b70*/  IMAD.MOV.U32 R124, RZ, RZ, R181 ;  /* 0x000000ffff7c7224 */ /* 0x000fe200078e00b5 */
[----:B------:R-:W-:Y:S01]  /*6b80*/  FSEL R207, R11, -INF , !P2 ;  /* 0xff8000000bcf7808 */ /* 0x000fe20005000000 */
[----:B---3--:R-:W-:Y:S01]  /*6b90*/  FFMA.FTZ R10, R25, -UR35, R55 ;  /* 0x80000023190a7c23 */ /* 0x008fe20008010037 */
[----:B------:R-:W-:Y:S01]  /*6ba0*/  ISETP.GE.AND P2, PT, R0, R244, PT ;  /* 0x000000f40000720c */ /* 0x000fe20003f46270 */
[----:B------:R-:W-:Y:S01]  /*6bb0*/  IMAD.MOV.U32 R7, RZ, RZ, R6 ;  /* 0x000000ffff077224 */ /* 0x000fe200078e0006 */
[----:B------:R-:W-:Y:S01]  /*6bc0*/  IABS R6, R8 ;  /* 0x0000000800067213 */ /* 0x000fe20000000000 */
[----:B------:R-:W-:Y:S01]  /*6bd0*/  FFMA.FTZ R8, R23, -UR35, R43 ;  /* 0x8000002317087c23 */ /* 0x000fe2000801002b */
[----:B------:R-:W-:Y:S01]  /*6be0*/  FSEL R209, R10, -INF , !P1 ;  /* 0xff8000000ad17808 */ /* 0x000fe20004800000 */
[----:B------:R1:W-:Y:S01]  /*6bf0*/  I2F R32, R7 ;  /* 0x0000000700207306 */ /* 0x0003e20000201400 */
[----:B------:R-:W-:Y:S01]  /*6c00*/  ISETP.GE.AND P1, PT, R0, R243, PT ;  /* 0x000000f30000720c */ /* 0x000fe20003f26270 */
[-C--:B------:R-:W-:Y:S01]  /*6c10*/  HMMA.16816.F32.BF16 R52, R44, R12.reuse, R168 ;  /* 0x0000000c2c34723c */ /* 0x080fe200000418a8 */
[----:B------:R-:W-:Y:S01]  /*6c20*/  FSEL R208, R8, -INF , !P6 ;  /* 0xff80000008d07808 */ /* 0x000fe20007000000 */
[----:B------:R-:W-:Y:S01]  /*6c30*/  IMAD.IADD R8, R235, 0x1, -R5 ;  /* 0x00000001eb087824 */ /* 0x000fe200078e0a05 */
[----:B------:R-:W-:Y:S01]  /*6c40*/  ISETP.LT.OR P6, PT, R0, R240, P0 ;  /* 0x000000f00000720c */ /* 0x000fe200007c1670 */
[----:B------:R-:W-:Y:S01]  /*6c50*/  IMAD.MOV.U32 R125, RZ, RZ, R174 ;  /* 0x000000ffff7d7224 */ /* 0x000fe200078e00ae */
[----:B------:R-:W-:Y:S01]  /*6c60*/  ISETP.NE.AND P0, PT, R22, RZ, PT ;  /* 0x000000ff1600720c */ /* 0x000fe20003f05270 */
[----:B------:R-:W-:Y:S01]  /*6c70*/  IMAD.MOV.U32 R127, RZ, RZ, R172 ;  /* 0x000000ffff7f7224 */ /* 0x000fe200078e00ac */
[----:B------:R-:W-:Y:S01]  /*6c80*/  ISETP.LT.OR P2, PT, R0, R239, P2 ;  /* 0x000000ef0000720c */ /* 0x000fe20001741670 */
[----:B------:R-:W-:Y:S01]  /*6c90*/  HMMA.16816.F32.BF16 R40, R36, R12, R108 ;  /* 0x0000000c2428723c */ /* 0x000fe2000004186c */
[----:B------:R-:W-:-:S02]  /*6ca0*/  FSEL R202, R16, -INF , !P0 ;  /* 0xff80000010ca7808 */ /* 0x000fc40004000000 */
[C---:B------:R-:W-:Y:S02]  /*6cb0*/  ISETP.GE.AND P0, PT, R0.reuse, R242, PT ;  /* 0x000000f20000720c */ /* 0x040fe40003f06270 */
[----:B------:R-:W-:Y:S01]  /*6cc0*/  ISETP.LT.OR P1, PT, R0, R238, P1 ;  /* 0x000000ee0000720c */ /* 0x000fe20000f21670 */
[----:B-1----:R-:W-:Y:S01]  /*6cd0*/  IMAD.MOV.U32 R7, RZ, RZ, R6 ;  /* 0x000000ffff077224 */ /* 0x002fe200078e0006 */
[----:B------:R-:W-:Y:S01]  /*6ce0*/  IABS R6, R9 ;  /* 0x0000000900067213 */ /* 0x000fe20000000000 */
[----:B------:R-:W-:Y:S01]  /*6cf0*/  IMAD.IADD R9, R234, 0x1, -R5 ;  /* 0x00000001ea097824 */ /* 0x000fe200078e0a05 */
[----:B------:R-:W-:Y:S01]  /*6d00*/  ISETP.LT.OR P0, PT, R0, R237, P0 ;  /* 0x000000ed0000720c */ /* 0x000fe20000701670 */
[----:B------:R1:W2:Y:S01]  /*6d10*/  I2F R24, R7 ;  /* 0x0000000700187306 */ /* 0x0002a20000201400 */
[----:B------:R-:W-:Y:S01]  /*6d20*/  P2R R17, PR, RZ, 0x4 ;  /* 0x00000004ff117803 */ /* 0x000fe20000000000 */
[----:B------:R-:W-:Y:S01]  /*6d30*/  IMAD.MOV.U32 R110, RZ, RZ, R194 ;  /* 0x000000ffff6e7224 */ /* 0x000fe200078e00c2 */
[----:B------:R-:W-:Y:S01]  /*6d40*/  P2R R13, PR, RZ, 0x1 ;  /* 0x00000001ff0d7803 */ /* 0x000fe20000000000 */
[----:B------:R-:W-:Y:S01]  /*6d50*/  IMAD.MOV.U32 R109, RZ, RZ, R192 ;  /* 0x000000ffff6d7224 */ /* 0x000fe200078e00c0 */
[C---:B------:R-:W-:Y:S01]  /*6d60*/  ISETP.GE.AND P0, PT, R5.reuse, R245, PT ;  /* 0x000000f50500720c */ /* 0x040fe20003f06270 */
[----:B------:R-:W-:Y:S01]  /*6d70*/  IMAD.MOV.U32 R111, RZ, RZ, R193 ;  /* 0x000000ffff6f7224 */ /* 0x000fe200078e00c1 */
[----:B------:R-:W-:Y:S01]  /*6d80*/  P2R R16, PR, RZ, 0x2 ;  /* 0x00000002ff107803 */ /* 0x000fe20000000000 */
[----:B------:R3:W4:Y:S01]  /*6d90*/  I2F R20, R6 ;  /* 0x0000000600147306 */ /* 0x0007220000201400 */
[C---:B------:R-:W-:Y:S01]  /*6da0*/  ISETP.LT.OR P0, PT, R5.reuse, R240, P0 ;  /* 0x000000f00500720c */ /* 0x040fe20000701670 */
[----:B------:R-:W-:Y:S01]  /*6db0*/  HMMA.16816.F32.BF16 R64, R64, R142, R124 ;  /* 0x0000008e4040723c */ /* 0x000fe2000004187c */
[C---:B------:R-:W-:Y:S01]  /*6dc0*/  ISETP.GE.AND P2, PT, R5.reuse, R244, PT ;  /* 0x000000f40500720c */ /* 0x040fe20003f46270 */
[----:B------:R-:W-:Y:S01]  /*6dd0*/  IMAD.MOV.U32 R108, RZ, RZ, R176 ;  /* 0x000000ffff6c7224 */ /* 0x000fe200078e00b0 */
[----:B------:R-:W-:Y:S01]  /*6de0*/  ISETP.GE.AND P1, PT, R5, R243, PT ;  /* 0x000000f30500720c */ /* 0x000fe20003f26270 */
[----:B-1----:R-:W-:-:S02]  /*6df0*/  IMAD.IADD R7, R234, 0x1, -R0 ;  /* 0x00000001ea077824 */ /* 0x002fc400078e0a00 */
[----:B--2---:R-:W-:Y:S02]  /*6e00*/  FFMA.FTZ R11, R24, -UR35, R28 ;  /* 0x80000023180b7c23 */ /* 0x004fe4000801001c */
[----:B------:R-:W-:Y:S02]  /*6e10*/  IMAD.MOV.U32 R124, RZ, RZ, R109 ;  /* 0x000000ffff7c7224 */ /* 0x000fe400078e006d */
[----:B------:R-:W-:Y:S01]  /*6e20*/  IMAD.MOV.U32 R125, RZ, RZ, R110 ;  /* 0x000000ffff7d7224 */ /* 0x000fe200078e006e */
[----:B------:R-:W-:Y:S01]  /*6e30*/  FSEL R194, R11, -INF , !P4 ;  /* 0xff8000000bc27808 */ /* 0x000fe20006000000 */
[----:B---3--:R-:W-:Y:S01]  /*6e40*/  IMAD.MOV.U32 R6, RZ, RZ, R3 ;  /* 0x000000ffff067224 */ /* 0x008fe200078e0003 */
[----:B------:R-:W-:Y:S01]  /*6e50*/  IABS R3, R7 ;  /* 0x0000000700037213 */ /* 0x000fe20000000000 */
[----:B------:R-:W-:Y:S01]  /*6e60*/  IMAD.IADD R7, R241, 0x1, -R0 ;  /* 0x00000001f1077824 */ /* 0x000fe200078e0a00 */
[----:B------:R-:W-:Y:S01]  /*6e70*/  IABS R0, R9 ;  /* 0x0000000900007213 */ /* 0x000fe20000000000 */
[----:B------:R1:W2:Y:S01]  /*6e80*/  I2F R23, R6 ;  /* 0x0000000600177306 */ /* 0x0002a20000201400 */
[----:B----4-:R-:W-:Y:S01]  /*6e90*/  FFMA.FTZ R9, R20, -UR35, R30 ;  /* 0x8000002314097c23 */ /* 0x010fe2000801001e */
[----:B------:R-:W-:Y:S01]  /*6ea0*/  P2R R20, PR, RZ, 0x1 ;  /* 0x00000001ff147803 */ /* 0x000fe20000000000 */
[----:B------:R-:W-:Y:S01]  /*6eb0*/  IMAD.MOV.U32 R126, RZ, RZ, R111 ;  /* 0x000000ffff7e7224 */ /* 0x000fe200078e006f */
[----:B------:R-:W-:Y:S01]  /*6ec0*/  ISETP.GE.AND P0, PT, R5, R242, PT ;  /* 0x000000f20500720c */ /* 0x000fe20003f06270 */
[----:B------:R-:W-:Y:S01]  /*6ed0*/  IMAD.MOV.U32 R127, RZ, RZ, R33 ;  /* 0x000000ffff7f7224 */ /* 0x000fe200078e0021 */
[----:B------:R-:W-:Y:S01]  /*6ee0*/  FSEL R195, R9, -INF , !P3 ;  /* 0xff80000009c37808 */ /* 0x000fe20005800000 */
[----:B------:R-:W-:Y:S01]  /*6ef0*/  IMAD.MOV.U32 R109, RZ, RZ, R177 ;  /* 0x000000ffff6d7224 */ /* 0x000fe200078e00b1 */
[C---:B------:R-:W-:Y:S01]  /*6f00*/  ISETP.LT.OR P4, PT, R5.reuse, R238, P1 ;  /* 0x000000ee0500720c */ /* 0x040fe20000f81670 */
[----:B------:R-:W-:Y:S01]  /*6f10*/  IMAD.MOV.U32 R110, RZ, RZ, R179 ;  /* 0x000000ffff6e7224 */ /* 0x000fe200078e00b3 */
[----:B------:R-:W-:Y:S01]  /*6f20*/  ISETP.LT.OR P3, PT, R5, R237, P0 ;  /* 0x000000ed0500720c */ /* 0x000fe20000761670 */
[----:B------:R-:W-:Y:S01]  /*6f30*/  IMAD.MOV.U32 R111, RZ, RZ, R180 ;  /* 0x000000ffff6f7224 */ /* 0x000fe200078e00b4 */
[----:B------:R-:W-:Y:S01]  /*6f40*/  ISETP.NE.AND P1, PT, R13, RZ, PT ;  /* 0x000000ff0d00720c */ /* 0x000fe20003f25270 */
[----:B-1----:R-:W-:Y:S01]  /*6f50*/  IMAD.MOV.U32 R6, RZ, RZ, R3 ;  /* 0x000000ffff067224 */ /* 0x002fe200078e0003 */
[----:B------:R-:W-:Y:S01]  /*6f60*/  IABS R3, R7 ;  /* 0x0000000700037213 */ /* 0x000fe20000000000 */
[----:B------:R-:W-:-:S02]  /*6f70*/  IMAD.IADD R7, R241, 0x1, -R5 ;  /* 0x00000001f1077824 */ /* 0x000fc400078e0a05 */
[----:B------:R1:W3:Y:S01]  /*6f80*/  I2F R21, R6 ;  /* 0x0000000600157306 */ /* 0x0002e20000201400 */
[----:B--2---:R-:W-:Y:S02]  /*6f90*/  FFMA.FTZ R9, R23, -UR35, R51 ;  /* 0x8000002317097c23 */ /* 0x004fe40008010033 */
[----:B-1----:R-:W-:Y:S01]  /*6fa0*/  IMAD.MOV.U32 R6, RZ, RZ, R3 ;  /* 0x000000ffff067224 */ /* 0x002fe200078e0003 */
[----:B------:R-:W-:Y:S01]  /*6fb0*/  IABS R3, R8 ;  /* 0x0000000800037213 */ /* 0x000fe20000000000 */
[----:B------:R-:W-:-:S03]  /*6fc0*/  FFMA.FTZ R8, R32, -UR35, R50 ;  /* 0x8000002320087c23 */ /* 0x000fc60008010032 */
[----:B------:R1:W2:Y:S01]  /*6fd0*/  I2F R19, R6 ;  /* 0x0000000600137306 */ /* 0x0002a20000201400 */
[----:B---3--:R-:W-:Y:S01]  /*6fe0*/  FFMA.FTZ R11, R21, -UR35, R29 ;  /* 0x80000023150b7c23 */ /* 0x008fe2000801001d */
[----:B------:R-:W-:Y:S01]  /*6ff0*/  FSEL R196, R8, -INF , !P5 ;  /* 0xff80000008c47808 */ /* 0x000fe20006800000 */
[----:B------:R-:W-:Y:S01]  /*7000*/  FFMA.FTZ R8, R34, -UR35, R49 ;  /* 0x8000002322087c23 */ /* 0x000fe20008010031 */
[----:B------:R-:W-:Y:S02]  /*7010*/  ISETP.LT.OR P5, PT, R5, R239, P2 ;  /* 0x000000ef0500720c */ /* 0x000fe400017a1670 */
[----:B------:R-:W-:Y:S02]  /*7020*/  ISETP.NE.AND P2, PT, R16, RZ, PT ;  /* 0x000000ff1000720c */ /* 0x000fe40003f45270 */
[----:B------:R-:W3:Y:S01]  /*7030*/  I2F R18, R3 ;  /* 0x0000000300127306 */ /* 0x000ee20000201400 */
[----:B------:R-:W-:Y:S02]  /*7040*/  FSEL R191, R8, -INF , !P6 ;  /* 0xff80000008bf7808 */ /* 0x000fe40007000000 */
[----:B------:R-:W-:Y:S01]  /*7050*/  ISETP.NE.AND P6, PT, R17, RZ, PT ;  /* 0x000000ff1100720c */ /* 0x000fe20003fc5270 */
[----:B------:R-:W-:Y:S01]  /*7060*/  FFMA.FTZ R17, R68, -UR35, R40 ;  /* 0x8000002344117c23 */ /* 0x000fe20008010028 */
[----:B------:R-:W-:-:S02]  /*7070*/  FSEL R173, R11, -INF , !P2 ;  /* 0xff8000000bad7808 */ /* 0x000fc40005000000 */
[----:B------:R-:W-:Y:S01]  /*7080*/  FSEL R182, R9, -INF , !P6 ;  /* 0xff80000009b67808 */ /* 0x000fe20007000000 */
[----:B-1----:R-:W-:Y:S01]  /*7090*/  IMAD.MOV.U32 R6, RZ, RZ, R0 ;  /* 0x000000ffff067224 */ /* 0x002fe200078e0000 */
[----:B------:R-:W-:Y:S01]  /*70a0*/  IABS R0, R7 ;  /* 0x0000000700007213 */ /* 0x000fe20000000000 */
[----:B--2---:R-:W-:Y:S02]  /*70b0*/  FFMA.FTZ R16, R19, -UR35, R31 ;  /* 0x8000002313107c23 */ /* 0x004fe4000801001f */
[----:B------:R1:W2:Y:S03]  /*70c0*/  I2F R12, R6 ;  /* 0x00000006000c7306 */ /* 0x0002a60000201400 */
[----:B------:R-:W-:Y:S01]  /*70d0*/  FSEL R183, R16, -INF , !P1 ;  /* 0xff80000010b77808 */ /* 0x000fe20004800000 */
[----:B---3--:R-:W-:Y:S01]  /*70e0*/  FFMA.FTZ R18, R18, -UR35, R42 ;  /* 0x8000002312127c23 */ /* 0x008fe2000801002a */
[----:B------:R-:W-:-:S04]  /*70f0*/  IADD3 R3, R35, 0x31, RZ ;  /* 0x0000003123037810 */ /* 0x000fc80007ffe0ff */
[C---:B------:R-:W-:Y:S01]  /*7100*/  ISETP.GE.AND P0, PT, R3.reuse, R245, PT ;  /* 0x000000f50300720c */ /* 0x040fe20003f06270 */
[----:B------:R-:W-:Y:S01]  /*7110*/  IMAD.IADD R7, R236, 0x1, -R3 ;  /* 0x00000001ec077824 */ /* 0x000fe200078e0a03 */
[C---:B------:R-:W-:Y:S02]  /*7120*/  ISETP.GE.AND P2, PT, R3.reuse, R244, PT ;  /* 0x000000f40300720c */ /* 0x040fe40003f46270 */
[----:B------:R-:W-:Y:S02]  /*7130*/  ISETP.LT.OR P6, PT, R3, R240, P0 ;  /* 0x000000f00300720c */ /* 0x000fe400007c1670 */
[----:B------:R-:W-:Y:S01]  /*7140*/  ISETP.NE.AND P0, PT, R20, RZ, PT ;  /* 0x000000ff1400720c */ /* 0x000fe20003f05270 */
[----:B-1----:R-:W-:Y:S01]  /*7150*/  IMAD.MOV.U32 R6, RZ, RZ, R0 ;  /* 0x000000ffff067224 */ /* 0x002fe200078e0000 */
[----:B------:R-:W-:Y:S01]  /*7160*/  IABS R0, R7 ;  /* 0x0000000700007213 */ /* 0x000fe20000000000 */
[----:B--2---:R-:W-:Y:S01]  /*7170*/  FFMA.FTZ R21, R12, -UR35, R52 ;  /* 0x800000230c157c23 */ /* 0x004fe20008010034 */
[----:B------:R-:W-:Y:S01]  /*7180*/  FSEL R231, R17, -INF , !P0 ;  /* 0xff80000011e77808 */ /* 0x000fe20004000000 */
[----:B------:R-:W1:Y:S01]  /*7190*/  LDSM.16.M88.4 R12, [R217+0x2000] ;  /* 0x00200000d90c783b */ /* 0x000e620000000200 */
[----:B------:R-:W2:Y:S01]  /*71a0*/  I2F R7, R0 ;  /* 0x0000000000077306 */ /* 0x000ea20000201400 */
[----:B------:R-:W-:-:S02]  /*71b0*/  ISETP.GE.AND P0, PT, R3, R242, PT ;  /* 0x000000f20300720c */ /* 0x000fc40003f06270 */
[C---:B------:R-:W-:Y:S02]  /*71c0*/  ISETP.GE.AND P1, PT, R3.reuse, R243, PT ;  /* 0x000000f30300720c */ /* 0x040fe40003f26270 */
[C---:B------:R-:W-:Y:S02]  /*71d0*/  ISETP.LT.OR P0, PT, R3.reuse, R237, P0 ;  /* 0x000000ed0300720c */ /* 0x040fe40000701670 */
[C---:B------:R-:W-:Y:S01]  /*71e0*/  ISETP.LT.OR P2, PT, R3.reuse, R239, P2 ;  /* 0x000000ef0300720c */ /* 0x040fe20001741670 */
[----:B------:R-:W3:Y:S01]  /*71f0*/  I2F R10, R6 ;  /* 0x00000006000a7306 */ /* 0x000ee20000201400 */
[----:B------:R-:W-:Y:S02]  /*7200*/  ISETP.LT.OR P1, PT, R3, R238, P1 ;  /* 0x000000ee0300720c */ /* 0x000fe40000f21670 */
[----:B------:R-:W-:Y:S02]  /*7210*/  FSEL R211, R18, -INF , !P5 ;  /* 0xff80000012d37808 */ /* 0x000fe40006800000 */
[----:B------:R-:W-:-:S02]  /*7220*/  P2R R11, PR, RZ, 0x4 ;  /* 0x00000004ff0b7803 */ /* 0x000fc40000000000 */
[----:B------:R-:W-:Y:S01]  /*7230*/  FSEL R210, R21, -INF , !P4 ;  /* 0xff80000015d27808 */ /* 0x000fe20006000000 */
[----:B--2---:R-:W-:Y:S01]  /*7240*/  FFMA.FTZ R22, R7, -UR35, R41 ;  /* 0x8000002307167c23 */ /* 0x004fe20008010029 */
[----:B------:R-:W-:-:S04]  /*7250*/  IADD3 R0, R35, 0x38, RZ ;  /* 0x0000003823007810 */ /* 0x000fc80007ffe0ff */
[----:B------:R-:W-:Y:S01]  /*7260*/  ISETP.GE.AND P2, PT, R0, R244, PT ;  /* 0x000000f40000720c */ /* 0x000fe20003f46270 */
[----:B------:R-:W-:Y:S01]  /*7270*/  IMAD.IADD R5, R236, 0x1, -R0 ;  /* 0x00000001ec057824 */ /* 0x000fe200078e0a00 */
[----:B------:R-:W-:Y:S01]  /*7280*/  FSEL R206, R22, -INF , !P6 ;  /* 0xff80000016ce7808 */ /* 0x000fe20007000000 */
[----:B---3--:R-:W-:Y:S01]  /*7290*/  FFMA.FTZ R19, R10, -UR35, R54 ;  /* 0x800000230a137c23 */ /* 0x008fe20008010036 */
[----:B------:R-:W-:Y:S02]  /*72a0*/  IADD3 R6, R35, 0x39, RZ ;  /* 0x0000003923067810 */ /* 0x000fe40007ffe0ff */
[----:B------:R-:W-:Y:S02]  /*72b0*/  IABS R5, R5 ;  /* 0x0000000500057213 */ /* 0x000fe40000000000 */
[----:B------:R-:W-:Y:S01]  /*72c0*/  P2R R10, PR, RZ, 0x2 ;  /* 0x00000002ff0a7803 */ /* 0x000fe20000000000 */
[----:B------:R-:W-:Y:S01]  /*72d0*/  IMAD.IADD R7, R236, 0x1, -R6 ;  /* 0x00000001ec077824 */ /* 0x000fe200078e0a06 */
[C---:B------:R-:W-:Y:S01]  /*72e0*/  ISETP.GE.AND P1, PT, R0.reuse, R243, PT ;  /* 0x000000f30000720c */ /* 0x040fe20003f26270 */
[----:B------:R-:W-:Y:S01]  /*72f0*/  IMAD.MOV.U32 R8, RZ, RZ, R5 ;  /* 0x000000ffff087224 */ /* 0x000fe200078e0005 */
[----:B------:R-:W-:Y:S01]  /*7300*/  FSEL R233, R19, -INF , !P3 ;  /* 0xff80000013e97808 */ /* 0x000fe20005800000 */
[----:B------:R-:W-:Y:S01]  /*7310*/  IMAD.IADD R5, R235, 0x1, -R3 ;  /* 0x00000001eb057824 */ /* 0x000fe200078e0a03 */
[----:B------:R-:W-:Y:S01]  /*7320*/  IABS R7, R7 ;  /* 0x0000000700077213 */ /* 0x000fe20000000000 */
[----:B------:R2:W3:Y:S01]  /*7330*/  I2F R23, R8 ;  /* 0x0000000800177306 */ /* 0x0004e20000201400 */
[----:B------:R-:W-:-:S02]  /*7340*/  ISETP.LT.OR P5, PT, R0, R239, P2 ;  /* 0x000000ef0000720c */ /* 0x000fc400017a1670 */
[----:B------:R-:W-:Y:S01]  /*7350*/  IABS R5, R5 ;  /* 0x0000000500057213 */ /* 0x000fe20000000000 */
[----:B-1----:R-:W-:Y:S01]  /*7360*/  HMMA.16816.F32.BF16 R48, R36, R12, R132 ;  /* 0x0000000c2430723c */ /* 0x002fe20000041884 */
[----:B------:R-:W-:Y:S02]  /*7370*/  ISETP.LT.OR P4, PT, R0, R238, P1 ;  /* 0x000000ee0000720c */ /* 0x000fe40000f81670 */
[----:B------:R-:W-:Y:S01]  /*7380*/  ISETP.NE.AND P6, PT, R11, RZ, PT ;  /* 0x000000ff0b00720c */ /* 0x000fe20003fc5270 */
[----:B------:R1:W-:Y:S01]  /*7390*/  I2F R16, R5 ;  /* 0x0000000500107306 */ /* 0x0003e20000201400 */
[----:B------:R-:W-:-:S03]  /*73a0*/  ISETP.NE.AND P2, PT, R10, RZ, PT ;  /* 0x000000ff0a00720c */ /* 0x000fc60003f45270 */
[----:B------:R-:W-:Y:S01]  /*73b0*/  HMMA.16816.F32.BF16 R68, R44, R12, R160 ;  /* 0x0000000c2c44723c */ /* 0x000fe200000418a0 */
[----:B--2---:R-:W-:-:S03]  /*73c0*/  IMAD.IADD R8, R234, 0x1, -R3 ;  /* 0x00000001ea087824 */ /* 0x004fc600078e0a03 */
[----:B------:R2:W4:Y:S01]  /*73d0*/  I2F R24, R7 ;  /* 0x0000000700187306 */ /* 0x0005220000201400 */
[----:B---3--:R-:W-:-:S03]  /*73e0*/  FFMA.FTZ R11, R23, -UR35, R56 ;  /* 0x80000023170b7c23 */ /* 0x008fc60008010038 */
[----:B------:R-:W-:Y:S01]  /*73f0*/  HMMA.16816.F32.BF16 R76, R44, R14, R152 ;  /* 0x0000000e2c4c723c */ /* 0x000fe20000041898 */
[----:B------:R-:W-:Y:S01]  /*7400*/  IABS R8, R8 ;  /* 0x0000000800087213 */ /* 0x000fe20000000000 */
[----:B-1----:R-:W-:-:S04]  /*7410*/  IMAD.IADD R5, R241, 0x1, -R3 ;  /* 0x00000001f1057824 */ /* 0x002fc800078e0a03 */
[----:B------:R-:W-:Y:S01]  /*7420*/  IMAD.MOV.U32 R3, RZ, RZ, R8 ;  /* 0x000000ffff037224 */ /* 0x000fe200078e0008 */
[----:B------:R-:W-:Y:S01]  /*7430*/  P2R R8, PR, RZ, 0x1 ;  /* 0x00000001ff087803 */ /* 0x000fe20000000000 */
[----:B------:R-:W-:Y:S01]  /*7440*/  HMMA.16816.F32.BF16 R72, R36, R14, R136 ;  /* 0x0000000e2448723c */ /* 0x000fe20000041888 */
[----:B------:R-:W-:Y:S01]  /*7450*/  ISETP.GE.AND P0, PT, R0, R245, PT ;  /* 0x000000f50000720c */ /* 0x000fe20003f06270 */
[----:B------:R-:W1:Y:S01]  /*7460*/  I2F R9, R3 ;  /* 0x0000000300097306 */ /* 0x000e620000201400 */
[----:B------:R-:W-:Y:S01]  /*7470*/  IABS R17, R5 ;  /* 0x0000000500117213 */ /* 0x000fe20000000000 */
[--C-:B------:R-:W-:Y:S01]  /*7480*/  IMAD.IADD R5, R234, 0x1, -R0.reuse ;  /* 0x00000001ea057824 */ /* 0x100fe200078e0a00 */
[----:B------:R-:W-:Y:S01]  /*7490*/  ISETP.LT.OR P0, PT, R0, R240, P0 ;  /* 0x000000f00000720c */ /* 0x000fe20000701670 */
[----:B--2---:R-:W-:Y:S01]  /*74a0*/  IMAD.IADD R7, R235, 0x1, -R0 ;  /* 0x00000001eb077824 */ /* 0x004fe200078e0a00 */
[----:B------:R-:W-:Y:S01]  /*74b0*/  ISETP.NE.AND P1, PT, R8, RZ, PT ;  /* 0x000000ff0800720c */ /* 0x000fe20003f25270 */
[----:B------:R-:W-:Y:S01]  /*74c0*/  IMAD.IADD R8, R241, 0x1, -R6 ;  /* 0x00000001f1087824 */ /* 0x000fe200078e0a06 */
[----:B------:R-:W-:Y:S01]  /*74d0*/  P2R R18, PR, RZ, 0x1 ;  /* 0x00000001ff127803 */ /* 0x000fe20000000000 */
[----:B----4-:R-:W-:Y:S01]  /*74e0*/  FFMA.FTZ R15, R24, -UR35, R57 ;  /* 0x80000023180f7c23 */ /* 0x010fe20008010039 */
[----:B------:R-:W-:Y:S01]  /*74f0*/  IABS R5, R5 ;  /* 0x0000000500057213 */ /* 0x000fe20000000000 */
[----:B------:R-:W2:Y:S01]  /*7500*/  LDSM.16.M88.4 R24, [R217+0x2800] ;  /* 0x00280000d918783b */ /* 0x000ea20000000200 */
[----:B------:R-:W-:-:S04]  /*7510*/  ISETP.GE.AND P0, PT, R0, R242, PT ;  /* 0x000000f20000720c */ /* 0x000fc80003f06270 */
[----:B------:R-:W-:Y:S01]  /*7520*/  ISETP.LT.OR P3, PT, R0, R237, P0 ;  /* 0x000000ed0000720c */ /* 0x000fe20000761670 */
[----:B-1----:R-:W-:Y:S01]  /*7530*/  FFMA.FTZ R9, R9, -UR35, R53 ;  /* 0x8000002309097c23 */ /* 0x002fe20008010035 */
[----:B------:R-:W-:Y:S01]  /*7540*/  IABS R3, R7 ;  /* 0x0000000700037213 */ /* 0x000fe20000000000 */
[----:B------:R-:W-:Y:S01]  /*7550*/  IMAD.MOV.U32 R7, RZ, RZ, R17 ;  /* 0x000000ffff077224 */ /* 0x000fe200078e0011 */
[C---:B------:R-:W-:Y:S02]  /*7560*/  ISETP.GE.AND P0, PT, R6.reuse, R245, PT ;  /* 0x000000f50600720c */ /* 0x040fe40003f06270 */
[----:B------:R1:W-:Y:S01]  /*7570*/  I2F R19, R3 ;  /* 0x0000000300137306 */ /* 0x0003e20000201400 */
[----:B------:R-:W-:Y:S02]  /*7580*/  FSEL R199, R9, -INF , !P2 ;  /* 0xff80000009c77808 */ /* 0x000fe40005000000 */
[----:B------:R-:W-:-:S04]  /*7590*/  ISETP.GE.AND P2, PT, R6, R244, PT ;  /* 0x000000f40600720c */ /* 0x000fc80003f46270 */
[----:B------:R-:W-:Y:S01]  /*75a0*/  ISETP.LT.OR P2, PT, R6, R239, P2 ;  /* 0x000000ef0600720c */ /* 0x000fe20001741670 */
[----:B------:R3:W4:Y:S01]  /*75b0*/  I2F R17, R7 ;  /* 0x0000000700117306 */ /* 0x0007220000201400 */
[----:B-1----:R-:W-:Y:S02]  /*75c0*/  IMAD.IADD R3, R241, 0x1, -R0 ;  /* 0x00000001f1037824 */ /* 0x002fe400078e0a00 */
[----:B------:R-:W-:Y:S01]  /*75d0*/  IMAD.MOV.U32 R0, RZ, RZ, R5 ;  /* 0x000000ffff007224 */ /* 0x000fe200078e0005 */
[----:B------:R-:W-:Y:S02]  /*75e0*/  IADD3 R5, R35, 0x40, RZ ;  /* 0x0000004023057810 */ /* 0x000fe40007ffe0ff */
[----:B------:R-:W-:Y:S02]  /*75f0*/  IABS R3, R3 ;  /* 0x0000000300037213 */ /* 0x000fe40000000000 */
[----:B------:R1:W5:Y:S01]  /*7600*/  I2F R13, R0 ;  /* 0x00000000000d7306 */ /* 0x0003620000201400 */
[----:B---3--:R-:W-:-:S02]  /*7610*/  FFMA.FTZ R7, R16, -UR35, R43 ;  /* 0x8000002310077c23 */ /* 0x008fc4000801002b */
[----:B----4-:R-:W-:-:S03]  /*7620*/  FFMA.FTZ R10, R17, -UR35, R55 ;  /* 0x80000023110a7c23 */ /* 0x010fc60008010037 */
[----:B------:R-:W-:Y:S01]  /*7630*/  FSEL R200, R7, -INF , !P6 ;  /* 0xff80000007c87808 */ /* 0x000fe20007000000 */
[----:B------:R-:W-:Y:S01]  /*7640*/  IMAD.IADD R7, R234, 0x1, -R6 ;  /* 0x00000001ea077824 */ /* 0x000fe200078e0a06 */
[----:B------:R-:W3:Y:S01]  /*7650*/  I2F R20, R3 ;  /* 0x0000000300147306 */ /* 0x000ee20000201400 */
[----:B------:R-:W-:Y:S01]  /*7660*/  ISETP.LT.OR P6, PT, R6, R240, P0 ;  /* 0x000000f00600720c */ /* 0x000fe200007c1670 */
[-C--:B--2---:R-:W-:Y:S01]  /*7670*/  HMMA.16816.F32.BF16 R40, R36, R24.reuse, R144 ;  /* 0x000000182428723c */ /* 0x084fe20000041890 */
[----:B------:R-:W-:Y:S02]  /*7680*/  ISETP.NE.AND P0, PT, R18, RZ, PT ;  /* 0x000000ff1200720c */ /* 0x000fe40003f05270 */
[----:B------:R-:W-:Y:S01]  /*7690*/  FSEL R201, R10, -INF , !P1 ;  /* 0xff8000000ac97808 */ /* 0x000fe20004800000 */
[----:B------:R-:W-:Y:S01]  /*76a0*/  FFMA.FTZ R10, R19, -UR35, R58 ;  /* 0x80000023130a7c23 */ /* 0x000fe2000801003a */
[----:B------:R-:W-:Y:S01]  /*76b0*/  FSEL R192, R11, -INF , !P0 ;  /* 0xff8000000bc07808 */ /* 0x000fe20004000000 */
[----:B-1----:R-:W-:Y:S01]  /*76c0*/  IMAD.IADD R0, R235, 0x1, -R6 ;  /* 0x00000001eb007824 */ /* 0x002fe200078e0a06 */
[C---:B------:R-:W-:Y:S01]  /*76d0*/  ISETP.GE.AND P1, PT, R6.reuse, R243, PT ;  /* 0x000000f30600720c */ /* 0x040fe20003f26270 */
[----:B-----5:R-:W-:Y:S01]  /*76e0*/  FFMA.FTZ R11, R13, -UR35, R60 ;  /* 0x800000230d0b7c23 */ /* 0x020fe2000801003c */
[----:B------:R-:W-:Y:S01]  /*76f0*/  ISETP.GE.AND P0, PT, R6, R242, PT ;  /* 0x000000f20600720c */ /* 0x000fe20003f06270 */
[----:B------:R-:W-:Y:S01]  /*7700*/  HMMA.16816.F32.BF16 R52, R44, R24, R156 ;  /* 0x000000182c34723c */ /* 0x000fe2000004189c */
[----:B------:R-:W-:-:S02]  /*7710*/  IABS R0, R0 ;  /* 0x0000000000007213 */ /* 0x000fc40000000000 */
[----:B------:R-:W-:Y:S01]  /*7720*/  ISETP.LT.OR P1, PT, R6, R238, P1 ;  /* 0x000000ee0600720c */ /* 0x000fe20000f21670 */
[----:B---3--:R-:W-:Y:S01]  /*7730*/  FFMA.FTZ R14, R20, -UR35, R62 ;  /* 0x80000023140e7c23 */ /* 0x008fe2000801003e */
[----:B------:R-:W-:Y:S01]  /*7740*/  ISETP.LT.OR P0, PT, R6, R237, P0 ;  /* 0x000000ed0600720c */ /* 0x000fe20000701670 */
[----:B------:R-:W-:Y:S01]  /*7750*/  IMAD.MOV.U32 R3, RZ, RZ, R0 ;  /* 0x000000ffff037224 */ /* 0x000fe200078e0000 */
[----:B------:R-:W-:Y:S01]  /*7760*/  IABS R0, R7 ;  /* 0x0000000700007213 */ /* 0x000fe20000000000 */
[----:B------:R-:W-:Y:S01]  /*7770*/  IMAD.IADD R6, R236, 0x1, -R5 ;  /* 0x00000001ec067824 */ /* 0x000fe200078e0a05 */
[----:B------:R-:W-:Y:S01]  /*7780*/  P2R R16, PR, RZ, 0x1 ;  /* 0x00000001ff107803 */ /* 0x000fe20000000000 */
[----:B------:R1:W2:Y:S01]  /*7790*/  I2F R12, R3 ;  /* 0x00000003000c7306 */ /* 0x0002a20000201400 */
[----:B------:R-:W-:Y:S02]  /*77a0*/  ISETP.GE.AND P0, PT, R5, R245, PT ;  /* 0x000000f50500720c */ /* 0x000fe40003f06270 */
[----:B------:R-:W-:-:S02]  /*77b0*/  P2R R18, PR, RZ, 0x4 ;  /* 0x00000004ff127803 */ /* 0x000fc40000000000 */
[C---:B------:R-:W-:Y:S02]  /*77c0*/  ISETP.LT.OR P0, PT, R5.reuse, R240, P0 ;  /* 0x000000f00500720c */ /* 0x040fe40000701670 */
[----:B------:R-:W-:Y:S02]  /*77d0*/  P2R R17, PR, RZ, 0x2 ;  /* 0x00000002ff117803 */ /* 0x000fe40000000000 */
[----:B------:R-:W-:Y:S02]  /*77e0*/  P2R R13, PR, RZ, 0x1 ;  /* 0x00000001ff0d7803 */ /* 0x000fe40000000000 */
[C---:B------:R-:W-:Y:S02]  /*77f0*/  ISETP.GE.AND P2, PT, R5.reuse, R244, PT ;  /* 0x000000f40500720c */ /* 0x040fe40003f46270 */
[C---:B------:R-:W-:Y:S02]  /*7800*/  ISETP.GE.AND P1, PT, R5.reuse, R243, PT ;  /* 0x000000f30500720c */ /* 0x040fe40003f26270 */
[----:B------:R-:W-:Y:S01]  /*7810*/  ISETP.GE.AND P0, PT, R5, R242, PT ;  /* 0x000000f20500720c */ /* 0x000fe20003f06270 */
[----:B-1----:R-:W-:Y:S01]  /*7820*/  IMAD.MOV.U32 R3, RZ, RZ, R0 ;  /* 0x000000ffff037224 */ /* 0x002fe200078e0000 */
[----:B------:R-:W-:Y:S01]  /*7830*/  IABS R0, R8 ;  /* 0x0000000800007213 */ /* 0x000fe20000000000 */
[----:B--2---:R-:W-:Y:S01]  /*7840*/  FFMA.FTZ R19, R12, -UR35, R59 ;  /* 0x800000230c137c23 */ /* 0x004fe2000801003b */
[----:B------:R-:W-:Y:S01]  /*7850*/  FSEL R184, R10, -INF , !P5 ;  /* 0xff8000000ab87808 */ /* 0x000fe20006800000 */
[----:B------:R-:W1:Y:S01]  /*7860*/  I2F R7, R3 ;  /* 0x0000000300077306 */ /* 0x000e620000201400 */
[----:B------:R-:W-:Y:S01]  /*7870*/  IMAD.IADD R8, R235, 0x1, -R5 ;  /* 0x00000001eb087824 */ /* 0x000fe200078e0a05 */
[----:B------:R-:W-:-:S02]  /*7880*/  FSEL R185, R11, -INF , !P4 ;  /* 0xff8000000bb97808 */ /* 0x000fc40006000000 */
[----:B------:R-:W-:Y:S02]  /*7890*/  FSEL R186, R14, -INF , !P3 ;  /* 0xff8000000eba7808 */ /* 0x000fe40005800000 */
[C---:B------:R-:W-:Y:S02]  /*78a0*/  ISETP.LT.OR P5, PT, R5.reuse, R239, P2 ;  /* 0x000000ef0500720c */ /* 0x040fe400017a1670 */
[----:B------:R-:W2:Y:S01]  /*78b0*/  I2F R9, R0 ;  /* 0x0000000000097306 */ /* 0x000ea20000201400 */
[C---:B------:R-:W-:Y:S02]  /*78c0*/  ISETP.LT.OR P4, PT, R5.reuse, R238, P1 ;  /* 0x000000ee0500720c */ /* 0x040fe40000f81670 */
[----:B------:R-:W-:Y:S02]  /*78d0*/  ISETP.LT.OR P3, PT, R5, R237, P0 ;  /* 0x000000ed0500720c */ /* 0x000fe40000761670 */
[----:B------:R-:W-:Y:S02]  /*78e0*/  ISETP.NE.AND P2, PT, R17, RZ, PT ;  /* 0x000000ff1100720c */ /* 0x000fe40003f45270 */
[----:B------:R-:W-:Y:S01]  /*78f0*/  FSEL R169, R15, -INF , !P6 ;  /* 0xff8000000fa97808 */ /* 0x000fe20007000000 */
[----:B-1----:R-:W-:Y:S01]  /*7900*/  FFMA.FTZ R21, R7, -UR35, R61 ;  /* 0x8000002307157c23 */ /* 0x002fe2000801003d */
[----:B------:R-:W-:-:S02]  /*7910*/  IADD3 R3, R35, 0x41, RZ ;  /* 0x0000004123037810 */ /* 0x000fc40007ffe0ff */
[----:B------:R-:W-:Y:S02]  /*7920*/  ISETP.NE.AND P6, PT, R18, RZ, PT ;  /* 0x000000ff1200720c */ /* 0x000fe40003fc5270 */
[----:B------:R-:W-:Y:S02]  /*7930*/  ISETP.GE.AND P0, PT, R3, R245, PT ;  /* 0x000000f50300720c */ /* 0x000fe40003f06270 */
[----:B------:R-:W-:Y:S01]  /*7940*/  FSEL R166, R19, -INF , !P6 ;  /* 0xff80000013a67808 */ /* 0x000fe20007000000 */
[----:B--2---:R-:W-:Y:S01]  /*7950*/  FFMA.FTZ R20, R9, -UR35, R63 ;  /* 0x8000002309147c23 */ /* 0x004fe2000801003f */
[----:B------:R-:W-:Y:S01]  /*7960*/  IABS R0, R6 ;  /* 0x0000000600007213 */ /* 0x000fe20000000000 */
[----:B------:R-:W-:Y:S01]  /*7970*/  IMAD.IADD R6, R236, 0x1, -R3 ;  /* 0x00000001ec067824 */ /* 0x000fe200078e0a03 */
[----:B------:R-:W-:Y:S02]  /*7980*/  ISETP.LT.OR P6, PT, R3, R240, P0 ;  /* 0x000000f00300720c */ /* 0x000fe400007c1670 */
[----:B------:R-:W1:Y:S01]  /*7990*/  I2F R12, R0 ;  /* 0x00000000000c7306 */ /* 0x000e620000201400 */
[----:B------:R-:W-:-:S02]  /*79a0*/  ISETP.NE.AND P1, PT, R16, RZ, PT ;  /* 0x000000ff1000720c */ /* 0x000fc40003f25270 */
[----:B------:R-:W-:Y:S02]  /*79b0*/  IABS R6, R6 ;  /* 0x0000000600067213 */ /* 0x000fe40000000000 */
[----:B------:R-:W-:Y:S02]  /*79c0*/  ISETP.NE.AND P0, PT, R13, RZ, PT ;  /* 0x000000ff0d00720c */ /* 0x000fe40003f05270 */
[----:B------:R-:W-:Y:S01]  /*79d0*/  FSEL R150, R21, -INF , !P2 ;  /* 0xff80000015967808 */ /* 0x000fe20005000000 */
[----:B------:R-:W-:Y:S01]  /*79e0*/  IMAD.MOV.U32 R7, RZ, RZ, R6 ;  /* 0x000000ffff077224 */ /* 0x000fe200078e0006 */
[----:B------:R-:W-:Y:S02]  /*79f0*/  IABS R6, R8 ;  /* 0x0000000800067213 */ /* 0x000fe40000000000 */
[----:B------:R-:W-:Y:S01]  /*7a00*/  FSEL R167, R20, -INF , !P1 ;  /* 0xff80000014a77808 */ /* 0x000fe20004800000 */
[----:B------:R2:W-:Y:S01]  /*7a10*/  I2F R22, R7 ;  /* 0x0000000700167306 */ /* 0x0005e20000201400 */
[----:B------:R-:W-:-:S02]  /*7a20*/  ISETP.GE.AND P2, PT, R3, R244, PT ;  /* 0x000000f40300720c */ /* 0x000fc40003f46270 */
[----:B------:R-:W-:Y:S01]  /*7a30*/  ISETP.GE.AND P1, PT, R3, R243, PT ;  /* 0x000000f30300720c */ /* 0x000fe20003f26270 */
[----:B-1----:R-:W-:Y:S01]  /*7a40*/  FFMA.FTZ R11, R12, -UR35, R48 ;  /* 0x800000230c0b7c23 */ /* 0x002fe20008010030 */
[----:B------:R-:W-:Y:S02]  /*7a50*/  IADD3 R0, R35, 0x48, RZ ;  /* 0x0000004823007810 */ /* 0x000fe40007ffe0ff */
[----:B------:R-:W-:Y:S01]  /*7a60*/  ISETP.LT.OR P2, PT, R3, R239, P2 ;  /* 0x000000ef0300720c */ /* 0x000fe20001741670 */
[----:B------:R-:W1:Y:S01]  /*7a70*/  I2F R8, R6 ;  /* 0x0000000600087306 */ /* 0x000e620000201400 */
[----:B------:R-:W-:Y:S01]  /*7a80*/  FSEL R205, R11, -INF , !P0 ;  /* 0xff8000000bcd7808 */ /* 0x000fe20004000000 */
[----:B------:R-:W-:Y:S01]  /*7a90*/  IMAD.IADD R9, R236, 0x1, -R0 ;  /* 0x00000001ec097824 */ /* 0x000fe200078e0a00 */
[C---:B------:R-:W-:Y:S02]  /*7aa0*/  ISETP.GE.AND P0, PT, R3.reuse, R242, PT ;  /* 0x000000f20300720c */ /* 0x040fe40003f06270 */
[----:B------:R-:W-:-:S02]  /*7ab0*/  ISETP.LT.OR P1, PT, R3, R238, P1 ;  /* 0x000000ee0300720c */ /* 0x000fc40000f21670 */
[----:B------:R-:W-:Y:S01]  /*7ac0*/  IABS R9, R9 ;  /* 0x0000000900097213 */ /* 0x000fe20000000000 */
[--C-:B--2---:R-:W-:Y:S01]  /*7ad0*/  IMAD.IADD R7, R234, 0x1, -R5.reuse ;  /* 0x00000001ea077824 */ /* 0x104fe200078e0a05 */
[----:B------:R-:W-:Y:S01]  /*7ae0*/  ISETP.LT.OR P0, PT, R3, R237, P0 ;  /* 0x000000ed0300720c */ /* 0x000fe20000701670 */
[----:B------:R-:W-:Y:S01]  /*7af0*/  IMAD.IADD R5, R241, 0x1, -R5 ;  /* 0x00000001f1057824 */ /* 0x000fe200078e0a05 */
[----:B------:R-:W-:Y:S02]  /*7b00*/  P2R R15, PR, RZ, 0x4 ;  /* 0x00000004ff0f7803 */ /* 0x000fe40000000000 */
[----:B------:R-:W-:Y:S02]  /*7b10*/  P2R R13, PR, RZ, 0x1 ;  /* 0x00000001ff0d7803 */ /* 0x000fe40000000000 */
[----:B------:R-:W-:Y:S01]  /*7b20*/  ISETP.GE.AND P0, PT, R0, R245, PT ;  /* 0x000000f50000720c */ /* 0x000fe20003f06270 */
[----:B-1----:R-:W-:Y:S01]  /*7b30*/  FFMA.FTZ R17, R8, -UR35, R50 ;  /* 0x8000002308117c23 */ /* 0x002fe20008010032 */
[----:B------:R-:W-:Y:S01]  /*7b40*/  IABS R6, R7 ;  /* 0x0000000700067213 */ /* 0x000fe20000000000 */
[----:B------:R-:W-:Y:S01]  /*7b50*/  IMAD.MOV.U32 R7, RZ, RZ, R9 ;  /* 0x000000ffff077224 */ /* 0x000fe200078e0009 */
[----:B------:R-:W-:-:S02]  /*7b60*/  IABS R9, R5 ;  /* 0x0000000500097213 */ /* 0x000fc40000000000 */
[----:B------:R1:W2:Y:S01]  /*7b70*/  I2F R10, R6 ;  /* 0x00000006000a7306 */ /* 0x0002a20000201400 */
[----:B------:R-:W-:Y:S02]  /*7b80*/  ISETP.LT.OR P0, PT, R0, R240, P0 ;  /* 0x000000f00000720c */ /* 0x000fe40000701670 */
[----:B------:R-:W-:Y:S01]  /*7b90*/  IMAD.MOV.U32 R8, RZ, RZ, R9 ;  /* 0x000000ffff087224 */ /* 0x000fe200078e0009 */
[----:B------:R-:W-:Y:S01]  /*7ba0*/  P2R R14, PR, RZ, 0x2 ;  /* 0x00000002ff0e7803 */ /* 0x000fe20000000000 */
[----:B------:R-:W-:Y:S01]  /*7bb0*/  IMAD.IADD R9, R234, 0x1, -R3 ;  /* 0x00000001ea097824 */ /* 0x000fe200078e0a03 */
[----:B------:R-:W-:Y:S02]  /*7bc0*/  P2R R20, PR, RZ, 0x1 ;  /* 0x00000001ff147803 */ /* 0x000fe40000000000 */
[----:B------:R3:W4:Y:S01]  /*7bd0*/  I2F R28, R7 ;  /* 0x00000007001c7306 */ /* 0x0007220000201400 */
[C---:B------:R-:W-:Y:S02]  /*7be0*/  ISETP.GE.AND P2, PT, R0.reuse, R244, PT ;  /* 0x000000f40000720c */ /* 0x040fe40003f46270 */
[----:B------:R-:W-:-:S02]  /*7bf0*/  ISETP.GE.AND P1, PT, R0, R243, PT ;  /* 0x000000f30000720c */ /* 0x000fc40003f26270 */
[----:B------:R-:W-:Y:S02]  /*7c00*/  ISETP.GE.AND P0, PT, R0, R242, PT ;  /* 0x000000f20000720c */ /* 0x000fe40003f06270 */
[----:B------:R-:W-:Y:S01]  /*7c10*/  FSEL R203, R17, -INF , !P5 ;  /* 0xff80000011cb7808 */ /* 0x000fe20006800000 */
[----:B-1----:R-:W-:Y:S01]  /*7c20*/  IMAD.IADD R6, R235, 0x1, -R3 ;  /* 0x00000001eb067824 */ /* 0x002fe200078e0a03 */
[----:B------:R1:W5:Y:S01]  /*7c30*/  I2F R12, R8 ;  /* 0x00000008000c7306 */ /* 0x0003620000201400 */
[----:B--2---:R-:W-:Y:S01]  /*7c40*/  FFMA.FTZ R10, R10, -UR35, R68 ;  /* 0x800000230a0a7c23 */ /* 0x004fe20008010044 */
[----:B------:R-:W-:Y:S02]  /*7c50*/  ISETP.LT.OR P5, PT, R0, R239, P2 ;  /* 0x000000ef0000720c */ /* 0x000fe400017a1670 */
[----:B------:R-:W-:Y:S02]  /*7c60*/  ISETP.NE.AND P2, PT, R14, RZ, PT ;  /* 0x000000ff0e00720c */ /* 0x000fe40003f45270 */
[----:B------:R-:W-:-:S02]  /*7c70*/  FSEL R204, R10, -INF , !P4 ;  /* 0xff8000000acc7808 */ /* 0x000fc40006000000 */
[----:B---3--:R-:W-:Y:S02]  /*7c80*/  IADD3 R7, R35, 0x49, RZ ;  /* 0x0000004923077810 */ /* 0x008fe40007ffe0ff */
[----:B------:R-:W-:Y:S02]  /*7c90*/  ISETP.LT.OR P4, PT, R0, R238, P1 ;  /* 0x000000ee0000720c */ /* 0x000fe40000f81670 */
[----:B------:R-:W-:Y:S01]  /*7ca0*/  ISETP.NE.AND P1, PT, R13, RZ, PT ;  /* 0x000000ff0d00720c */ /* 0x000fe20003f25270 */
[----:B------:R-:W-:Y:S02]  /*7cb0*/  IMAD.IADD R5, R236, 0x1, -R7 ;  /* 0x00000001ec057824 */ /* 0x000fe400078e0a07 */
[----:B----4-:R-:W-:Y:S01]  /*7cc0*/  FFMA.FTZ R13, R28, -UR35, R72 ;  /* 0x800000231c0d7c23 */ /* 0x010fe20008010048 */
[----:B-1----:R-:W-:Y:S01]  /*7cd0*/  IABS R8, R6 ;  /* 0x0000000600087213 */ /* 0x002fe20000000000 */
[----:B-----5:R-:W-:Y:S01]  /*7ce0*/  FFMA.FTZ R11, R12, -UR35, R70 ;  /* 0x800000230c0b7c23 */ /* 0x020fe20008010046 */
[----:B------:R-:W-:Y:S01]  /*7cf0*/  IABS R5, R5 ;  /* 0x0000000500057213 */ /* 0x000fe20000000000 */
[----:B------:R-:W-:Y:S01]  /*7d00*/  FFMA.FTZ R12, R22, -UR35, R49 ;  /* 0x80000023160c7c23 */ /* 0x000fe20008010031 */
[----:B------:R-:W-:Y:S01]  /*7d10*/  IABS R6, R9 ;  /* 0x0000000900067213 */ /* 0x000fe20000000000 */
[----:B------:R-:W-:Y:S01]  /*7d20*/  IMAD.IADD R9, R241, 0x1, -R0 ;  /* 0x00000001f1097824 */ /* 0x000fe200078e0a00 */
[----:B------:R1:W-:Y:S01]  /*7d30*/  I2F R23, R5 ;  /* 0x0000000500177306 */ /* 0x0003e20000201400 */
[----:B------:R-:W-:Y:S01]  /*7d40*/  FSEL R232, R11, -INF , !P3 ;  /* 0xff8000000be87808 */ /* 0x000fe20005800000 */
[----:B------:R-:W-:Y:S01]  /*7d50*/  HMMA.16816.F32.BF16 R28, R36, R26, R124 ;  /* 0x0000001a241c723c */ /* 0x000fe2000004187c */
[----:B------:R-:W-:-:S02]  /*7d60*/  ISETP.LT.OR P3, PT, R0, R237, P0 ;  /* 0x000000ed0000720c */ /* 0x000fc40000761670 */
[----:B------:R-:W-:Y:S02]  /*7d70*/  FSEL R197, R12, -INF , !P6 ;  /* 0xff8000000cc57808 */ /* 0x000fe40007000000 */
[----:B------:R-:W-:Y:S02]  /*7d80*/  ISETP.NE.AND P6, PT, R15, RZ, PT ;  /* 0x000000ff0f00720c */ /* 0x000fe40003fc5270 */
[----:B------:R-:W-:Y:S01]  /*7d90*/  ISETP.GE.AND P0, PT, R7, R245, PT ;  /* 0x000000f50700720c */ /* 0x000fe20003f06270 */
[----:B------:R-:W-:Y:S01]  /*7da0*/  HMMA.16816.F32.BF16 R24, R44, R26, R108 ;  /* 0x0000001a2c18723c */ /* 0x000fe2000004186c */
[----:B-1----:R-:W-:Y:S02]  /*7db0*/  IMAD.MOV.U32 R5, RZ, RZ, R8 ;  /* 0x000000ffff057224 */ /* 0x002fe400078e0008 */
[----:B------:R-:W-:Y:S02]  /*7dc0*/  IMAD.IADD R8, R234, 0x1, -R0 ;  /* 0x00000001ea087824 */ /* 0x000fe400078e0a00 */
[----:B------:R1:W2:Y:S02]  /*7dd0*/  I2F R18, R5 ;  /* 0x0000000500127306 */ /* 0x0002a40000201400 */
        /* <DEDUP_REMOVED lines=8> */
[----:B-1----:R-:W-:Y:S02]  /*7e60*/  IMAD.IADD R5, R241, 0x1, -R3 ;  /* 0x00000001f1057824 */ /* 0x002fe400078e0a03 */
[----:B------:R-:W-:Y:S01]  /*7e70*/  IMAD.MOV.U32 R3, RZ, RZ, R6 ;  /* 0x000000ffff037224 */ /* 0x000fe200078e0006 */
[----:B------:R-:W-:Y:S01]  /*7e80*/  IADD3 R6, R35, 0x50, RZ ;  /* 0x0000005023067810 */ /* 0x000fe20007ffe0ff */
[----:B--2---:R-:W-:Y:S01]  /*7e90*/  FFMA.FTZ R12, R18, -UR35, R51 ;  /* 0x80000023120c7c23 */ /* 0x004fe20008010033 */
[----:B------:R-:W-:Y:S01]  /*7ea0*/  IABS R5, R5 ;  /* 0x0000000500057213 */ /* 0x000fe20000000000 */
[----:B------:R1:W2:Y:S01]  /*7eb0*/  I2F R16, R3 ;  /* 0x0000000300107306 */ /* 0x0002a20000201400 */
[----:B------:R-:W-:Y:S02]  /*7ec0*/  IMAD.MOV.U32 R224, RZ, RZ, R227 ;  /* 0x000000ffffe07224 */ /* 0x000fe400078e00e3 */
[----:B------:R-:W-:Y:S01]  /*7ed0*/  FSEL R189, R12, -INF , !P6 ;  /* 0xff8000000cbd7808 */ /* 0x000fe20007000000 */
[----:B------:R-:W-:Y:S01]  /*7ee0*/  IMAD.MOV.U32 R227, RZ, RZ, R175 ;  /* 0x000000ffffe37224 */ /* 0x000fe200078e00af */
[----:B------:R-:W-:Y:S01]  /*7ef0*/  ISETP.LT.OR P6, PT, R7, R240, P0 ;  /* 0x000000f00700720c */ /* 0x000fe200007c1670 */
[----:B------:R-:W-:Y:S01]  /*7f00*/  IMAD.MOV.U32 R225, RZ, RZ, R120 ;  /* 0x000000ffffe17224 */ /* 0x000fe200078e0078 */
[----:B------:R-:W-:Y:S01]  /*7f10*/  ISETP.NE.AND P0, PT, R20, RZ, PT ;  /* 0x000000ff1400720c */ /* 0x000fe20003f05270 */
[----:B------:R-:W3:Y:S01]  /*7f20*/  I2F R19, R5 ;  /* 0x0000000500137306 */ /* 0x000ee20000201400 */
[----:B------:R-:W-:-:S02]  /*7f30*/  IMAD.MOV.U32 R226, RZ, RZ, R121 ;  /* 0x000000ffffe27224 */ /* 0x000fc400078e0079 */
[----:B------:R-:W-:Y:S01]  /*7f40*/  FSEL R181, R13, -INF , !P0 ;  /* 0xff8000000db57808 */ /* 0x000fe20004000000 */
[----:B------:R-:W-:Y:S01]  /*7f50*/  IMAD.MOV.U32 R120, RZ, RZ, R122 ;  /* 0x000000ffff787224 */ /* 0x000fe200078e007a */
[----:B------:R-:W-:Y:S01]  /*7f60*/  ISETP.GE.AND P0, PT, R7, R242, PT ;  /* 0x000000f20700720c */ /* 0x000fe20003f06270 */
[----:B------:R-:W-:Y:S02]  /*7f70*/  IMAD.MOV.U32 R121, RZ, RZ, R123 ;  /* 0x000000ffff797224 */ /* 0x000fe400078e007b */
[----:B-1----:R-:W-:Y:S01]  /*7f80*/  IMAD.IADD R3, R235, 0x1, -R0 ;  /* 0x00000001eb037824 */ /* 0x002fe200078e0a00 */
[----:B------:R-:W-:Y:S01]  /*7f90*/  ISETP.LT.OR P0, PT, R7, R237, P0 ;  /* 0x000000ed0700720c */ /* 0x000fe20000701670 */
[----:B------:R-:W-:Y:S02]  /*7fa0*/  IMAD.IADD R0, R236, 0x1, -R6 ;  /* 0x00000001ec007824 */ /* 0x000fe400078e0a06 */
[----:B--2---:R-:W-:Y:S01]  /*7fb0*/  FFMA.FTZ R15, R16, -UR35, R69 ;  /* 0x80000023100f7c23 */ /* 0x004fe20008010045 */
[----:B------:R-:W-:Y:S01]  /*7fc0*/  IABS R3, R3 ;  /* 0x0000000300037213 */ /* 0x000fe20000000000 */
[----:B------:R-:W-:Y:S01]  /*7fd0*/  IMAD.MOV.U32 R122, RZ, RZ, R214 ;  /* 0x000000ffff7a7224 */ /* 0x000fe200078e00d6 */
        /* <DEDUP_REMOVED lines=8> */
[----:B------:R-:W-:Y:S01]  /*8060*/  FSEL R198, R14, -INF , !P1 ;  /* 0xff8000000ec67808 */ /* 0x000fe20004800000 */
[----:B------:R-:W-:Y:S01]  /*8070*/  FFMA.FTZ R19, R23, -UR35, R73 ;  /* 0x8000002317137c23 */ /* 0x000fe20008010049 */
[C---:B------:R-:W-:Y:S01]  /*8080*/  ISETP.GE.AND P2, PT, R7.reuse, R244, PT ;  /* 0x000000f40700720c */ /* 0x040fe20003f46270 */
[----:B------:R-:W-:Y:S01]  /*8090*/  IMAD.MOV.U32 R123, RZ, RZ, R213 ;  /* 0x000000ffff7b7224 */ /* 0x000fe200078e00d5 */
[----:B------:R-:W-:-:S02]  /*80a0*/  ISETP.GE.AND P1, PT, R7, R243, PT ;  /* 0x000000f30700720c */ /* 0x000fc40003f26270 */
[C---:B------:R-:W-:Y:S01]  /*80b0*/  ISETP.LT.OR P2, PT, R7.reuse, R239, P2 ;  /* 0x000000ef0700720c */ /* 0x040fe20001741670 */
[----:B------:R3:W4:Y:S01]  /*80c0*/  I2F R11, R3 ;  /* 0x00000003000b7306 */ /* 0x0007220000201400 */
[----:B------:R-:W-:Y:S02]  /*80d0*/  ISETP.LT.OR P1, PT, R7, R238, P1 ;  /* 0x000000ee0700720c */ /* 0x000fe40000f21670 */
[----:B------:R-:W-:Y:S02]  /*80e0*/  P2R R12, PR, RZ, 0x4 ;  /* 0x00000004ff0c7803 */ /* 0x000fe40000000000 */
[----:B------:R-:W-:Y:S02]  /*80f0*/  ISETP.GE.AND P2, PT, R6, R244, PT ;  /* 0x000000f40600720c */ /* 0x000fe40003f46270 */
[----:B------:R-:W-:Y:S01]  /*8100*/  FSEL R168, R19, -INF , !P6 ;  /* 0xff80000013a87808 */ /* 0x000fe20007000000 */
[----:B------:R5:W5:Y:S01]  /*8110*/  I2F R21, R8 ;  /* 0x0000000800157306 */ /* 0x000b620000201400 */
[----:B-1----:R-:W-:Y:S01]  /*8120*/  IABS R5, R9 ;  /* 0x0000000900057213 */ /* 0x002fe20000000000 */
[----:B--2---:R-:W-:Y:S01]  /*8130*/  FFMA.FTZ R17, R17, -UR35, R74 ;  /* 0x8000002311117c23 */ /* 0x004fe2000801004a */
[----:B------:R-:W-:-:S04]  /*8140*/  ISETP.NE.AND P6, PT, R12, RZ, PT ;  /* 0x000000ff0c00720c */ /* 0x000fc80003fc5270 */
[----:B------:R-:W-:Y:S01]  /*8150*/  FSEL R174, R17, -INF , !P5 ;  /* 0xff80000011ae7808 */ /* 0x000fe20006800000 */
[----:B------:R1:W2:Y:S01]  /*8160*/  I2F R10, R5 ;  /* 0x00000005000a7306 */ /* 0x0002a20000201400 */
[----:B---3--:R-:W-:Y:S01]  /*8170*/  IADD3 R3, R35, 0x51, RZ ;  /* 0x0000005123037810 */ /* 0x008fe20007ffe0ff */
[----:B----4-:R-:W-:Y:S01]  /*8180*/  FFMA.FTZ R18, R11, -UR35, R76 ;  /* 0x800000230b127c23 */ /* 0x010fe2000801004c */
[----:B------:R-:W-:Y:S01]  /*8190*/  ISETP.LT.OR P5, PT, R6, R239, P2 ;  /* 0x000000ef0600720c */ /* 0x000fe200017a1670 */
[----:B------:R-:W-:-:S03]  /*81a0*/  IMAD.IADD R11, R234, 0x1, -R7 ;  /* 0x00000001ea0b7824 */ /* 0x000fc600078e0a07 */
[----:B------:R-:W-:Y:S01]  /*81b0*/  FSEL R188, R18, -INF , !P4 ;  /* 0xff80000012bc7808 */ /* 0x000fe20006000000 */
[----:B-----5:R-:W-:Y:S02]  /*81c0*/  IMAD.IADD R8, R236, 0x1, -R0 ;  /* 0x00000001ec087824 */ /* 0x020fe400078e0a00 */
[----:B------:R-:W-:-:S03]  /*81d0*/  FFMA.FTZ R12, R21, -UR35, R40 ;  /* 0x80000023150c7c23 */ /* 0x000fc60008010028 */
[----:B------:R-:W-:Y:S01]  /*81e0*/  IABS R8, R8 ;  /* 0x0000000800087213 */ /* 0x000fe20000000000 */
[----:B-1----:R-:W-:Y:S02]  /*81f0*/  IMAD.IADD R5, R236, 0x1, -R3 ;  /* 0x00000001ec057824 */ /* 0x002fe400078e0a03 */
[----:B--2---:R-:W-:-:S03]  /*8200*/  FFMA.FTZ R16, R10, -UR35, R78 ;  /* 0x800000230a107c23 */ /* 0x004fc6000801004e */
[----:B------:R-:W-:Y:S02]  /*8210*/  IABS R5, R5 ;  /* 0x0000000500057213 */ /* 0x000fe40000000000 */
[----:B------:R-:W-:-:S03]  /*8220*/  FSEL R193, R16, -INF , !P3 ;  /* 0xff80000010c17808 */ /* 0x000fc60005800000 */
[----:B------:R-:W-:Y:S01]  /*8230*/  IMAD.MOV.U32 R9, RZ, RZ, R5 ;  /* 0x000000ffff097224 */ /* 0x000fe200078e0005 */
[----:B------:R-:W-:-:S03]  /*8240*/  IADD3 R5, R35, 0x59, RZ ;  /* 0x0000005923057810 */ /* 0x000fc60007ffe0ff */
[----:B------:R1:W-:Y:S02]  /*8250*/  I2F R22, R9 ;  /* 0x0000000900167306 */ /* 0x0003e40000201400 */
[----:B------:R-:W-:Y:S02]  /*8260*/  IMAD.IADD R10, R236, 0x1, -R5 ;  /* 0x00000001ec0a7824 */ /* 0x000fe400078e0a05 */
[----:B-1----:R-:W-:-:S03]  /*8270*/  IMAD.MOV.U32 R9, RZ, RZ, R8 ;  /* 0x000000ffff097224 */ /* 0x002fc600078e0008 */
[----:B------:R-:W-:Y:S01]  /*8280*/  IABS R8, R10 ;  /* 0x0000000a00087213 */ /* 0x000fe20000000000 */
[----:B------:R-:W-:Y:S01]  /*8290*/  IMAD.IADD R10, R235, 0x1, -R7 ;  /* 0x00000001eb0a7824 */ /* 0x000fe200078e0a07 */
[----:B------:R1:W-:Y:S03]  /*82a0*/  I2F R48, R9 ;  /* 0x0000000900307306 */ /* 0x0003e60000201400 */
[----:B-1----:R-:W-:Y:S01]  /*82b0*/  IMAD.MOV.U32 R9, RZ, RZ, R8 ;  /* 0x000000ffff097224 */ /* 0x002fe200078e0008 */
[----:B------:R-:W-:Y:S02]  /*82c0*/  IABS R8, R10 ;  /* 0x0000000a00087213 */ /* 0x000fe40000000000 */
[----:B------:R-:W-:Y:S02]  /*82d0*/  P2R R10, PR, RZ, 0x2 ;  /* 0x00000002ff0a7803 */ /* 0x000fe40000000000 */
[----:B------:R1:W-:Y:S01]  /*82e0*/  I2F R49, R9 ;  /* 0x0000000900317306 */ /* 0x0003e20000201400 */
[----:B------:R-:W-:-:S02]  /*82f0*/  ISETP.GE.AND P1, PT, R6, R243, PT ;  /* 0x000000f30600720c */ /* 0x000fc40003f26270 */
[----:B------:R-:W-:Y:S02]  /*8300*/  ISETP.NE.AND P2, PT, R10, RZ, PT ;  /* 0x000000ff0a00720c */ /* 0x000fe40003f45270 */
[----:B------:R-:W-:-:S03]  /*8310*/  ISETP.LT.OR P4, PT, R6, R238, P1 ;  /* 0x000000ee0600720c */ /* 0x000fc60000f81670 */
[----:B------:R2:W-:Y:S01]  /*8320*/  I2F R13, R8 ;  /* 0x00000008000d7306 */ /* 0x0005e20000201400 */
[----:B-1----:R-:W-:Y:S01]  /*8330*/  IABS R9, R11 ;  /* 0x0000000b00097213 */ /* 0x002fe20000000000 */
[----:B--2---:R-:W-:-:S04]  /*8340*/  IMAD.IADD R8, R241, 0x1, -R7 ;  /* 0x00000001f1087824 */ /* 0x004fc800078e0a07 */
[----:B------:R-:W-:Y:S01]  /*8350*/  IMAD.MOV.U32 R7, RZ, RZ, R9 ;  /* 0x000000ffff077224 */ /* 0x000fe200078e0009 */
[----:B------:R-:W-:Y:S02]  /*8360*/  P2R R9, PR, RZ, 0x1 ;  /* 0x00000001ff097803 */ /* 0x000fe40000000000 */
[----:B------:R-:W-:Y:S01]  /*8370*/  ISETP.GE.AND P0, PT, R6, R245, PT ;  /* 0x000000f50600720c */ /* 0x000fe20003f06270 */
[----:B------:R1:W2:Y:S01]  /*8380*/  I2F R11, R7 ;  /* 0x00000007000b7306 */ /* 0x0002a20000201400 */
[----:B------:R-:W-:Y:S01]  /*8390*/  IABS R14, R8 ;  /* 0x00000008000e7213 */ /* 0x000fe20000000000 */
[----:B------:R-:W-:Y:S01]  /*83a0*/  IMAD.IADD R8, R234, 0x1, -R6 ;  /* 0x00000001ea087824 */ /* 0x000fe200078e0a06 */
[----:B------:R-:W-:Y:S02]  /*83b0*/  ISETP.LT.OR P0, PT, R6, R240, P0 ;  /* 0x000000f00600720c */ /* 0x000fe40000701670 */
[----:B------:R-:W-:Y:S01]  /*83c0*/  ISETP.NE.AND P1, PT, R9, RZ, PT ;  /* 0x000000ff0900720c */ /* 0x000fe20003f25270 */
[----:B------:R-:W-:Y:S01]  /*83d0*/  IMAD.IADD R9, R241, 0x1, -R3 ;  /* 0x00000001f1097824 */ /* 0x000fe200078e0a03 */
[----:B------:R-:W-:Y:S01]  /*83e0*/  P2R R15, PR, RZ, 0x1 ;  /* 0x00000001ff0f7803 */ /* 0x000fe20000000000 */
[----:B------:R-:W3:Y:S01]  /*83f0*/  I2F R14, R14 ;  /* 0x0000000e000e7306 */ /* 0x000ee20000201400 */
[----:B------:R-:W-:-:S02]  /*8400*/  IABS R8, R8 ;  /* 0x0000000800087213 */ /* 0x000fc40000000000 */
[----:B------:R-:W-:-:S04]  /*8410*/  ISETP.GE.AND P0, PT, R6, R242, PT ;  /* 0x000000f20600720c */ /* 0x000fc80003f06270 */
[----:B------:R-:W-:Y:S01]  /*8420*/  ISETP.LT.OR P3, PT, R6, R237, P0 ;  /* 0x000000ed0600720c */ /* 0x000fe20000761670 */
[----:B-1----:R-:W-:Y:S01]  /*8430*/  IMAD.IADD R7, R235, 0x1, -R6 ;  /* 0x00000001eb077824 */ /* 0x002fe200078e0a06 */
[----:B------:R-:W-:Y:S01]  /*8440*/  ISETP.GE.AND P0, PT, R3, R245, PT ;  /* 0x000000f50300720c */ /* 0x000fe20003f06270 */
[----:B--2---:R-:W-:-:S03]  /*8450*/  FFMA.FTZ R11, R11, -UR35, R77 ;  /* 0x800000230b0b7c23 */ /* 0x004fc6000801004d */
[----:B------:R-:W-:Y:S02]  /*8460*/  IABS R7, R7 ;  /* 0x0000000700077213 */ /* 0x000fe40000000000 */
[----:B------:R-:W-:Y:S01]  /*8470*/  FSEL R172, R11, -INF , !P2 ;  /* 0xff8000000bac7808 */ /* 0x000fe20005000000 */
[----:B---3--:R-:W-:Y:S01]  /*8480*/  FFMA.FTZ R10, R14, -UR35, R79 ;  /* 0x800000230e0a7c23 */ /* 0x008fe2000801004f */
[----:B------:R1:W-:Y:S01]  /*8490*/  I2F R16, R7 ;  /* 0x0000000700107306 */ /* 0x0003e20000201400 */
[----:B------:R-:W-:-:S03]  /*84a0*/  ISETP.GE.AND P2, PT, R3, R244, PT ;  /* 0x000000f40300720c */ /* 0x000fc60003f46270 */
[----:B------:R-:W-:Y:S02]  /*84b0*/  FSEL R187, R10, -INF , !P1 ;  /* 0xff8000000abb7808 */ /* 0x000fe40004800000 */
[C---:B------:R-:W-:Y:S02]  /*84c0*/  ISETP.GE.AND P1, PT, R3.reuse, R243, PT ;  /* 0x000000f30300720c */ /* 0x040fe40003f26270 */
[C---:B------:R-:W-:Y:S02]  /*84d0*/  ISETP.LT.OR P2, PT, R3.reuse, R239, P2 ;  /* 0x000000ef0300720c */ /* 0x040fe40001741670 */
[----:B------:R-:W-:Y:S02]  /*84e0*/  ISETP.LT.OR P1, PT, R3, R238, P1 ;  /* 0x000000ee0300720c */ /* 0x000fe40000f21670 */
[----:B------:R-:W-:Y:S02]  /*84f0*/  P2R R20, PR, RZ, 0x4 ;  /* 0x00000004ff147803 */ /* 0x000fe40000000000 */
[----:B------:R-:W-:Y:S01]  /*8500*/  ISETP.GE.AND P2, PT, R0, R244, PT ;  /* 0x000000f40000720c */ /* 0x000fe20003f46270 */
[----:B-1----:R-:W-:-:S02]  /*8510*/  IMAD.IADD R7, R241, 0x1, -R6 ;  /* 0x00000001f1077824 */ /* 0x002fc400078e0a06 */
[----:B------:R-:W-:Y:S02]  /*8520*/  IMAD.MOV.U32 R6, RZ, RZ, R8 ;  /* 0x000000ffff067224 */ /* 0x000fe400078e0008 */
[----:B------:R-:W-:Y:S01]  /*8530*/  FFMA.FTZ R8, R13, -UR35, R75 ;  /* 0x800000230d087c23 */ /* 0x000fe2000801004b */
[----:B------:R-:W-:Y:S01]  /*8540*/  IABS R7, R7 ;  /* 0x0000000700077213 */ /* 0x000fe20000000000 */
[----:B------:R1:W2:Y:S03]  /*8550*/  I2F R13, R6 ;  /* 0x00000006000d7306 */ /* 0x0002a60000201400 */
[----:B------:R-:W-:Y:S01]  /*8560*/  FSEL R149, R8, -INF , !P6 ;  /* 0xff80000008957808 */ /* 0x000fe20007000000 */
[----:B------:R-:W-:Y:S01]  /*8570*/  IMAD.IADD R8, R234, 0x1, -R3 ;  /* 0x00000001ea087824 */ /* 0x000fe200078e0a03 */
[----:B------:R-:W-:Y:S02]  /*8580*/  ISETP.LT.OR P6, PT, R3, R240, P0 ;  /* 0x000000f00300720c */ /* 0x000fe400007c1670 */
[----:B------:R-:W-:Y:S01]  /*8590*/  ISETP.NE.AND P0, PT, R15, RZ, PT ;  /* 0x000000ff0f00720c */ /* 0x000fe20003f05270 */
[----:B------:R-:W3:Y:S01]  /*85a0*/  I2F R17, R7 ;  /* 0x0000000700117306 */ /* 0x000ee20000201400 */
[----:B------:R-:W-:-:S02]  /*85b0*/  P2R R15, PR, RZ, 0x2 ;  /* 0x00000002ff0f7803 */ /* 0x000fc40000000000 */
[----:B------:R-:W-:Y:S01]  /*85c0*/  FSEL R138, R12, -INF , !P0 ;  /* 0xff8000000c8a7808 */ /* 0x000fe20004000000 */
[----:B------:R-:W-:Y:S01]  /*85d0*/  FFMA.FTZ R12, R22, -UR35, R41 ;  /* 0x80000023160c7c23 */ /* 0x000fe20008010029 */
[----:B------:R-:W-:Y:S02]  /*85e0*/  ISETP.GE.AND P0, PT, R3, R242, PT ;  /* 0x000000f20300720c */ /* 0x000fe40003f06270 */
[----:B------:R-:W-:Y:S01]  /*85f0*/  ISETP.GE.AND P1, PT, R0, R243, PT ;  /* 0x000000f30000720c */ /* 0x000fe20003f26270 */
[----:B-1----:R-:W-:Y:S01]  /*8600*/  IMAD.IADD R6, R235, 0x1, -R3 ;  /* 0x00000001eb067824 */ /* 0x002fe200078e0a03 */
[----:B------:R-:W-:Y:S01]  /*8610*/  ISETP.LT.OR P0, PT, R3, R237, P0 ;  /* 0x000000ed0300720c */ /* 0x000fe20000701670 */
[----:B------:R-:W-:Y:S01]  /*8620*/  IMAD.IADD R3, R235, 0x1, -R0 ;  /* 0x00000001eb037824 */ /* 0x000fe200078e0a00 */
[----:B------:R-:W-:Y:S01]  /*8630*/  FSEL R137, R12, -INF , !P6 ;  /* 0xff8000000c897808 */ /* 0x000fe20007000000 */
[----:B--2---:R-:W-:Y:S01]  /*8640*/  FFMA.FTZ R11, R13, -UR35, R52 ;  /* 0x800000230d0b7c23 */ /* 0x004fe20008010034 */
[----:B------:R-:W-:-:S02]  /*8650*/  IABS R6, R6 ;  /* 0x0000000600067213 */ /* 0x000fc40000000000 */
[----:B------:R-:W-:Y:S01]  /*8660*/  IABS R3, R3 ;  /* 0x0000000300037213 */ /* 0x000fe20000000000 */
[----:B---3--:R-:W-:Y:S01]  /*8670*/  FFMA.FTZ R10, R17, -UR35, R54 ;  /* 0x80000023110a7c23 */ /* 0x008fe20008010036 */
[----:B------:R-:W-:Y:S01]  /*8680*/  P2R R14, PR, RZ, 0x1 ;  /* 0x00000001ff0e7803 */ /* 0x000fe20000000000 */
[----:B------:R-:W-:Y:S01]  /*8690*/  IMAD.MOV.U32 R7, RZ, RZ, R6 ;  /* 0x000000ffff077224 */ /* 0x000fe200078e0006 */
[----:B------:R-:W-:Y:S01]  /*86a0*/  IABS R6, R8 ;  /* 0x0000000800067213 */ /* 0x000fe20000000000 */
[----:B------:R-:W-:Y:S01]  /*86b0*/  FFMA.FTZ R8, R16, -UR35, R42 ;  /* 0x8000002310087c23 */ /* 0x000fe2000801002a */
[C---:B------:R-:W-:Y:S01]  /*86c0*/  ISETP.GE.AND P0, PT, R0.reuse, R245, PT ;  /* 0x000000f50000720c */ /* 0x040fe20003f06270 */
[----:B------:R-:W1:Y:S01]  /*86d0*/  LDSM.16.M88.4 R16, [R217+0x3000] ;  /* 0x00300000d910783b */ /* 0x000e620000000200 */
[----:B------:R2:W-:Y:S01]  /*86e0*/  I2F R34, R7 ;  /* 0x0000000700227306 */ /* 0x0005e20000201400 */
[----:B------:R-:W-:Y:S02]  /*86f0*/  FSEL R179, R11, -INF , !P4 ;  /* 0xff8000000bb37808 */ /* 0x000fe40006000000 */
[----:B------:R-:W-:-:S02]  /*8700*/  ISETP.LT.OR P0, PT, R0, R240, P0 ;  /* 0x000000f00000720c */ /* 0x000fc40000701670 */
[----:B------:R-:W-:Y:S01]  /*8710*/  FSEL R170, R8, -INF , !P5 ;  /* 0xff80000008aa7808 */ /* 0x000fe20006800000 */
[----:B------:R-:W-:Y:S01]  /*8720*/  IMAD.IADD R8, R235, 0x1, -R5 ;  /* 0x00000001eb087824 */ /* 0x000fe200078e0a05 */
[----:B------:R-:W-:Y:S01]  /*8730*/  P2R R13, PR, RZ, 0x1 ;  /* 0x00000001ff0d7803 */ /* 0x000fe20000000000 */
[----:B------:R3:W4:Y:S01]  /*8740*/  I2F R23, R6 ;  /* 0x0000000600177306 */ /* 0x0007220000201400 */
[----:B------:R-:W-:Y:S02]  /*8750*/  ISETP.GE.AND P0, PT, R0, R242, PT ;  /* 0x000000f20000720c */ /* 0x000fe40003f06270 */
[----:B------:R-:W-:Y:S02]  /*8760*/  FSEL R180, R10, -INF , !P3 ;  /* 0xff8000000ab47808 */ /* 0x000fe40005800000 */
[C---:B------:R-:W-:Y:S02]  /*8770*/  ISETP.LT.OR P5, PT, R0.reuse, R239, P2 ;  /* 0x000000ef0000720c */ /* 0x040fe400017a1670 */
[----:B------:R-:W-:-:S02]  /*8780*/  ISETP.LT.OR P4, PT, R0, R238, P1 ;  /* 0x000000ee0000720c */ /* 0x000fc40000f81670 */
[----:B--2---:R-:W-:Y:S01]  /*8790*/  IABS R7, R9 ;  /* 0x0000000900077213 */ /* 0x004fe20000000000 */
[----:B------:R-:W-:Y:S01]  /*87a0*/  IMAD.IADD R9, R234, 0x1, -R5 ;  /* 0x00000001ea097824 */ /* 0x000fe200078e0a05 */
[----:B------:R-:W-:Y:S02]  /*87b0*/  ISETP.LT.OR P3, PT, R0, R237, P0 ;  /* 0x000000ed0000720c */ /* 0x000fe40000761670 */
[----:B------:R-:W-:Y:S02]  /*87c0*/  ISETP.NE.AND P6, PT, R20, RZ, PT ;  /* 0x000000ff1400720c */ /* 0x000fe40003fc5270 */
[----:B------:R-:W-:Y:S01]  /*87d0*/  ISETP.GE.AND P0, PT, R5, R245, PT ;  /* 0x000000f50500720c */ /* 0x000fe20003f06270 */
[----:B---3--:R-:W-:Y:S01]  /*87e0*/  IMAD.MOV.U32 R6, RZ, RZ, R7 ;  /* 0x000000ffff067224 */ /* 0x008fe200078e0007 */
[----:B------:R-:W-:Y:S01]  /*87f0*/  ISETP.NE.AND P2, PT, R15, RZ, PT ;  /* 0x000000ff0f00720c */ /* 0x000fe20003f45270 */
[----:B------:R-:W-:Y:S01]  /*8800*/  IMAD.IADD R7, R234, 0x1, -R0 ;  /* 0x00000001ea077824 */ /* 0x000fe200078e0a00 */
[----:B------:R-:W-:Y:S01]  /*8810*/  ISETP.NE.AND P1, PT, R14, RZ, PT ;  /* 0x000000ff0e00720c */ /* 0x000fe20003f25270 */
[----:B------:R2:W3:Y:S01]  /*8820*/  I2F R21, R6 ;  /* 0x0000000600157306 */ /* 0x0004e20000201400 */
[----:B----4-:R-:W-:-:S02]  /*8830*/  FFMA.FTZ R11, R23, -UR35, R53 ;  /* 0x80000023170b7c23 */ /* 0x010fc40008010035 */
[----:B------:R-:W-:-:S03]  /*8840*/  FFMA.FTZ R14, R49, -UR35, R29 ;  /* 0x80000023310e7c23 */ /* 0x000fc6000801001d */
[----:B------:R-:W-:Y:S02]  /*8850*/  FSEL R177, R11, -INF , !P2 ;  /* 0xff8000000bb17808 */ /* 0x000fe40005000000 */
[----:B------:R-:W-:-:S04]  /*8860*/  ISETP.GE.AND P2, PT, R5, R244, PT ;  /* 0x000000f40500720c */ /* 0x000fc80003f46270 */
[----:B------:R-:W-:Y:S01]  /*8870*/  ISETP.LT.OR P2, PT, R5, R239, P2 ;  /* 0x000000ef0500720c */ /* 0x000fe20001741670 */
[----:B--2---:R-:W-:Y:S01]  /*8880*/  IMAD.MOV.U32 R6, RZ, RZ, R3 ;  /* 0x000000ffff067224 */ /* 0x004fe200078e0003 */
[----:B------:R-:W-:Y:S01]  /*8890*/  IABS R3, R7 ;  /* 0x0000000700037213 */ /* 0x000fe20000000000 */
[----:B------:R-:W-:Y:S01]  /*88a0*/  IMAD.IADD R7, R241, 0x1, -R0 ;  /* 0x00000001f1077824 */ /* 0x000fe200078e0a00 */
[----:B------:R-:W-:Y:S01]  /*88b0*/  IABS R0, R9 ;  /* 0x0000000900007213 */ /* 0x000fe20000000000 */
[----:B------:R2:W4:Y:S01]  /*88c0*/  I2F R33, R6 ;  /* 0x0000000600217306 */ /* 0x0005220000201400 */
[----:B---3--:R-:W-:Y:S01]  /*88d0*/  FFMA.FTZ R9, R21, -UR35, R55 ;  /* 0x8000002315097c23 */ /* 0x008fe20008010037 */
[----:B------:R-:W-:Y:S01]  /*88e0*/  P2R R21, PR, RZ, 0x4 ;  /* 0x00000004ff157803 */ /* 0x000fe20000000000 */
[----:B-1----:R-:W-:Y:S03]  /*88f0*/  HMMA.16816.F32.BF16 R52, R44, R16, R96 ;  /* 0x000000102c34723c */ /* 0x002fe60000041860 */
[----:B------:R-:W-:-:S02]  /*8900*/  FSEL R178, R9, -INF , !P1 ;  /* 0xff80000009b27808 */ /* 0x000fc40004800000 */
[----:B------:R-:W-:-:S04]  /*8910*/  ISETP.GE.AND P1, PT, R5, R243, PT ;  /* 0x000000f30500720c */ /* 0x000fc80003f26270 */
[----:B------:R-:W-:Y:S01]  /*8920*/  ISETP.LT.OR P1, PT, R5, R238, P1 ;  /* 0x000000ee0500720c */ /* 0x000fe20000f21670 */
[----:B--2---:R-:W-:Y:S01]  /*8930*/  IMAD.MOV.U32 R6, RZ, RZ, R3 ;  /* 0x000000ffff067224 */ /* 0x004fe200078e0003 */
[----:B------:R-:W-:Y:S01]  /*8940*/  IABS R3, R7 ;  /* 0x0000000700037213 */ /* 0x000fe20000000000 */
[----:B------:R-:W-:Y:S02]  /*8950*/  IMAD.IADD R7, R241, 0x1, -R5 ;  /* 0x00000001f1077824 */ /* 0x000fe400078e0a05 */
[----:B------:R1:W2:Y:S01]  /*8960*/  I2F R32, R6 ;  /* 0x0000000600207306 */ /* 0x0002a20000201400 */
[----:B----4-:R-:W-:-:S05]  /*8970*/  FFMA.FTZ R9, R33, -UR35, R30 ;  /* 0x8000002321097c23 */ /* 0x010fca000801001e */
[----:B------:R-:W-:Y:S01]  /*8980*/  FSEL R153, R9, -INF , !P5 ;  /* 0xff80000009997808 */ /* 0x000fe20006800000 */
[----:B-1----:R-:W-:Y:S01]  /*8990*/  IMAD.MOV.U32 R6, RZ, RZ, R3 ;  /* 0x000000ffff067224 */ /* 0x002fe200078e0003 */
[----:B------:R-:W-:Y:S01]  /*89a0*/  IABS R3, R8 ;  /* 0x0000000800037213 */ /* 0x000fe20000000000 */
[----:B------:R-:W-:Y:S02]  /*89b0*/  FFMA.FTZ R8, R34, -UR35, R43 ;  /* 0x8000002322087c23 */ /* 0x000fe4000801002b */
[----:B------:R1:W3:Y:S01]  /*89c0*/  I2F R22, R6 ;  /* 0x0000000600167306 */ /* 0x0002e20000201400 */
[----:B------:R-:W-:Y:S01]  /*89d0*/  HMMA.16816.F32.BF16 R40, R36, R16, R108 ;  /* 0x000000102428723c */ /* 0x000fe2000004186c */
[----:B--2---:R-:W-:Y:S01]  /*89e0*/  FFMA.FTZ R11, R32, -UR35, R24 ;  /* 0x80000023200b7c23 */ /* 0x004fe20008010018 */
[----:B------:R-:W-:Y:S01]  /*89f0*/  FSEL R154, R8, -INF , !P6 ;  /* 0xff800000089a7808 */ /* 0x000fe20007000000 */
[----:B------:R-:W-:Y:S01]  /*8a00*/  FFMA.FTZ R8, R48, -UR35, R28 ;  /* 0x8000002330087c23 */ /* 0x000fe2000801001c */
[----:B------:R-:W-:-:S02]  /*8a10*/  ISETP.LT.OR P6, PT, R5, R240, P0 ;  /* 0x000000f00500720c */ /* 0x000fc400007c1670 */
[----:B------:R-:W-:Y:S01]  /*8a20*/  ISETP.NE.AND P0, PT, R13, RZ, PT ;  /* 0x000000ff0d00720c */ /* 0x000fe20003f05270 */
[----:B------:R-:W2:Y:S01]  /*8a30*/  I2F R20, R3 ;  /* 0x0000000300147306 */ /* 0x000ea20000201400 */
[----:B------:R-:W-:Y:S01]  /*8a40*/  P2R R16, PR, RZ, 0x2 ;  /* 0x00000002ff107803 */ /* 0x000fe20000000000 */
[-C--:B------:R-:W-:Y:S01]  /*8a50*/  HMMA.16816.F32.BF16 R48, R44, R18.reuse, R224 ;  /* 0x000000122c30723c */ /* 0x080fe200000418e0 */
[----:B------:R-:W-:Y:S02]  /*8a60*/  FSEL R136, R8, -INF , !P0 ;  /* 0xff80000008887808 */ /* 0x000fe40004000000 */
[----:B------:R-:W-:Y:S02]  /*8a70*/  ISETP.GE.AND P0, PT, R5, R242, PT ;  /* 0x000000f20500720c */ /* 0x000fe40003f06270 */
[----:B------:R-:W-:Y:S01]  /*8a80*/  FSEL R175, R11, -INF , !P4 ;  /* 0xff8000000baf7808 */ /* 0x000fe20006000000 */
[----:B-1----:R-:W-:Y:S01]  /*8a90*/  IMAD.MOV.U32 R6, RZ, RZ, R0 ;  /* 0x000000ffff067224 */ /* 0x002fe200078e0000 */
[----:B------:R-:W-:Y:S01]  /*8aa0*/  IABS R0, R7 ;  /* 0x0000000700007213 */ /* 0x000fe20000000000 */
[----:B---3--:R-:W-:Y:S01]  /*8ab0*/  FFMA.FTZ R13, R22, -UR35, R26 ;  /* 0x80000023160d7c23 */ /* 0x008fe2000801001a */
[----:B------:R-:W-:Y:S01]  /*8ac0*/  ISETP.LT.OR P0, PT, R5, R237, P0 ;  /* 0x000000ed0500720c */ /* 0x000fe20000701670 */
[----:B------:R1:W3:Y:S01]  /*8ad0*/  I2F R12, R6 ;  /* 0x00000006000c7306 */ /* 0x0002e20000201400 */
[C---:B------:R-:W-:Y:S01]  /*8ae0*/  IADD3 R5, R35.reuse, 0x68, RZ ;  /* 0x0000006823057810 */ /* 0x040fe20007ffe0ff */
[----:B------:R-:W-:Y:S01]  /*8af0*/  IMAD.MOV.U32 R224, RZ, RZ, R151 ;  /* 0x000000ffffe07224 */ /* 0x000fe200078e0097 */
[----:B------:R-:W-:Y:S01]  /*8b00*/  P2R R15, PR, RZ, 0x1 ;  /* 0x00000001ff0f7803 */ /* 0x000fe20000000000 */
[----:B--2---:R-:W-:Y:S01]  /*8b10*/  FFMA.FTZ R17, R20, -UR35, R31 ;  /* 0x8000002314117c23 */ /* 0x004fe2000801001f */
[----:B------:R-:W-:Y:S01]  /*8b20*/  IADD3 R3, R35, 0x60, RZ ;  /* 0x0000006023037810 */ /* 0x000fe20007ffe0ff */
[----:B------:R-:W-:Y:S01]  /*8b30*/  HMMA.16816.F32.BF16 R28, R36, R18, R128 ;  /* 0x00000012241c723c */ /* 0x000fe20000041880 */
[----:B------:R-:W-:Y:S01]  /*8b40*/  FSEL R176, R13, -INF , !P3 ;  /* 0xff8000000db07808 */ /* 0x000fe20005800000 */
[----:B------:R-:W-:Y:S01]  /*8b50*/  IMAD.MOV.U32 R225, RZ, RZ, R148 ;  /* 0x000000ffffe17224 */ /* 0x000fe200078e0094 */
[C---:B------:R-:W-:Y:S01]  /*8b60*/  ISETP.GE.AND P0, PT, R3.reuse, R245, PT ;  /* 0x000000f50300720c */ /* 0x040fe20003f06270 */
[----:B------:R-:W-:Y:S01]  /*8b70*/  IMAD.IADD R7, R236, 0x1, -R3 ;  /* 0x00000001ec077824 */ /* 0x000fe200078e0a03 */
[C---:B------:R-:W-:Y:S01]  /*8b80*/  ISETP.GE.AND P2, PT, R3.reuse, R244, PT ;  /* 0x000000f40300720c */ /* 0x040fe20003f46270 */
[----:B------:R-:W-:Y:S01]  /*8b90*/  IMAD.MOV.U32 R226, RZ, RZ, R141 ;  /* 0x000000ffffe27224 */ /* 0x000fe200078e008d */
[C---:B------:R-:W-:Y:S01]  /*8ba0*/  ISETP.LT.OR P0, PT, R3.reuse, R240, P0 ;  /* 0x000000f00300720c */ /* 0x040fe20000701670 */
[----:B------:R-:W-:Y:S01]  /*8bb0*/  IMAD.MOV.U32 R227, RZ, RZ, R140 ;  /* 0x000000ffffe37224 */ /* 0x000fe200078e008c */
[C---:B------:R-:W-:Y:S01]  /*8bc0*/  ISETP.GE.AND P1, PT, R3.reuse, R243, PT ;  /* 0x000000f30300720c */ /* 0x040fe20003f26270 */
[----:B-1----:R-:W-:Y:S01]  /*8bd0*/  IMAD.MOV.U32 R6, RZ, RZ, R0 ;  /* 0x000000ffff067224 */ /* 0x002fe200078e0000 */
[----:B------:R-:W-:Y:S01]  /*8be0*/  IABS R0, R7 ;  /* 0x0000000700007213 */ /* 0x000fe20000000000 */
[----:B---3--:R-:W-:Y:S01]  /*8bf0*/  FFMA.FTZ R22, R12, -UR35, R25 ;  /* 0x800000230c167c23 */ /* 0x008fe20008010019 */
[----:B------:R-:W-:Y:S01]  /*8c00*/  P2R R9, PR, RZ, 0x1 ;  /* 0x00000001ff097803 */ /* 0x000fe20000000000 */
[----:B------:R-:W1:Y:S01]  /*8c10*/  I2F R10, R6 ;  /* 0x00000006000a7306 */ /* 0x000e620000201400 */
[----:B------:R-:W-:-:S02]  /*8c20*/  ISETP.GE.AND P0, PT, R3, R242, PT ;  /* 0x000000f20300720c */ /* 0x000fc40003f06270 */
[C---:B------:R-:W-:Y:S02]  /*8c30*/  ISETP.LT.OR P5, PT, R3.reuse, R239, P2 ;  /* 0x000000ef0300720c */ /* 0x040fe400017a1670 */
[C---:B------:R-:W-:Y:S02]  /*8c40*/  ISETP.LT.OR P4, PT, R3.reuse, R238, P1 ;  /* 0x000000ee0300720c */ /* 0x040fe40000f81670 */
[----:B------:R-:W-:Y:S01]  /*8c50*/  ISETP.LT.OR P3, PT, R3, R237, P0 ;  /* 0x000000ed0300720c */ /* 0x000fe20000761670 */
[----:B------:R2:W3:Y:S01]  /*8c60*/  I2F R7, R0 ;  /* 0x0000000000077306 */ /* 0x0004e20000201400 */
[----:B------:R-:W-:Y:S02]  /*8c70*/  FSEL R75, R14, -INF , !P6 ;  /* 0xff8000000e4b7808 */ /* 0x000fe40007000000 */
[----:B------:R-:W-:Y:S02]  /*8c80*/  ISETP.NE.AND P6, PT, R21, RZ, PT ;  /* 0x000000ff1500720c */ /* 0x000fe40003fc5270 */
[----:B------:R-:W-:-:S02]  /*8c90*/  ISETP.NE.AND P2, PT, R16, RZ, PT ;  /* 0x000000ff1000720c */ /* 0x000fc40003f45270 */
[----:B------:R-:W-:Y:S01]  /*8ca0*/  FSEL R152, R17, -INF , !P6 ;  /* 0xff80000011987808 */ /* 0x000fe20007000000 */
[----:B-1----:R-:W-:Y:S01]  /*8cb0*/  FFMA.FTZ R12, R10, -UR35, R27 ;  /* 0x800000230a0c7c23 */ /* 0x002fe2000801001b */
[----:B------:R-:W-:Y:S01]  /*8cc0*/  ISETP.NE.AND P1, PT, R15, RZ, PT ;  /* 0x000000ff0f00720c */ /* 0x000fe20003f25270 */
[----:B------:R-:W1:Y:S01]  /*8cd0*/  LDSM.16.M88.4 R24, [R217+0x3800] ;  /* 0x00380000d918783b */ /* 0x000e620000000200 */
[----:B------:R-:W-:Y:S01]  /*8ce0*/  FSEL R163, R22, -INF , !P2 ;  /* 0xff80000016a37808 */ /* 0x000fe20005000000 */
[----:B------:R-:W-:-:S04]  /*8cf0*/  DEPBAR.LE SB0, 0x0 ;  /* 0x000080000000791a */ /* 0x000fc80000000000 */
[----:B--2---:R-:W-:Y:S01]  /*8d00*/  IADD3 R0, R35, 0x61, RZ ;  /* 0x0000006123007810 */ /* 0x004fe20007ffe0ff */
[----:B---3--:R-:W-:Y:S01]  /*8d10*/  FFMA.FTZ R20, R7, -UR35, R40 ;  /* 0x8000002307147c23 */ /* 0x008fe20008010028 */
[----:B------:R-:W-:Y:S01]  /*8d20*/  FSEL R171, R12, -INF , !P1 ;  /* 0xff8000000cab7808 */ /* 0x000fe20004800000 */
[C---:B------:R-:W-:Y:S01]  /*8d30*/  IMAD.IADD R7, R236.reuse, 0x1, -R5 ;  /* 0x00000001ec077824 */ /* 0x040fe200078e0a05 */
[----:B------:R-:W-:Y:S01]  /*8d40*/  BAR.SYNC.DEFER_BLOCKING 0x0 ;  /* 0x0000000000007b1d */ /* 0x000fe20000010000 */
[----:B------:R-:W-:Y:S01]  /*8d50*/  IMAD.IADD R6, R236, 0x1, -R0 ;  /* 0x00000001ec067824 */ /* 0x000fe200078e0a00 */
[----:B------:R-:W-:Y:S02]  /*8d60*/  ISETP.GE.AND P0, PT, R0, R245, PT ;  /* 0x000000f50000720c */ /* 0x000fe40003f06270 */
[----:B------:R-:W-:Y:S02]  /*8d70*/  IABS R7, R7 ;  /* 0x0000000700077213 */ /* 0x000fe40000000000 */
[----:B------:R-:W-:-:S02]  /*8d80*/  IABS R6, R6 ;  /* 0x0000000600067213 */ /* 0x000fc40000000000 */
[----:B------:R2:W-:Y:S01]  /*8d90*/  I2F R32, R7 ;  /* 0x0000000700207306 */ /* 0x0005e20000201400 */
[C---:B------:R-:W-:Y:S02]  /*8da0*/  ISETP.LT.OR P6, PT, R0.reuse, R240, P0 ;  /* 0x000000f00000720c */ /* 0x040fe400007c1670 */
[----:B------:R-:W-:Y:S01]  /*8db0*/  IMAD.MOV.U32 R8, RZ, RZ, R6 ;  /* 0x000000ffff087224 */ /* 0x000fe200078e0006 */
[----:B------:R-:W-:Y:S01]  /*8dc0*/  ISETP.NE.AND P0, PT, R9, RZ, PT ;  /* 0x000000ff0900720c */ /* 0x000fe20003f05270 */
[----:B------:R-:W-:Y:S01]  /*8dd0*/  IMAD.IADD R6, R235, 0x1, -R3 ;  /* 0x00000001eb067824 */ /* 0x000fe200078e0a03 */
[----:B------:R-:W-:Y:S02]  /*8de0*/  ISETP.GE.AND P2, PT, R0, R244, PT ;  /* 0x000000f40000720c */ /* 0x000fe40003f46270 */
[----:B------:R3:W4:Y:S01]  /*8df0*/  I2F R23, R8 ;  /* 0x0000000800177306 */ /* 0x0007220000201400 */
[----:B------:R-:W-:Y:S02]  /*8e00*/  FSEL R147, R20, -INF , !P0 ;  /* 0xff80000014937808 */ /* 0x000fe40004000000 */
[----:B------:R-:W-:-:S02]  /*8e10*/  IABS R6, R6 ;  /* 0x0000000600067213 */ /* 0x000fc40000000000 */
[C---:B------:R-:W-:Y:S02]  /*8e20*/  ISETP.GE.AND P1, PT, R0.reuse, R243, PT ;  /* 0x000000f30000720c */ /* 0x040fe40003f26270 */
[C---:B------:R-:W-:Y:S01]  /*8e30*/  ISETP.GE.AND P0, PT, R0.reuse, R242, PT ;  /* 0x000000f20000720c */ /* 0x040fe20003f06270 */
[----:B------:R5:W5:Y:S01]  /*8e40*/  I2F R10, R6 ;  /* 0x00000006000a7306 */ /* 0x000b620000201400 */
[----:B--2---:R-:W-:Y:S01]  /*8e50*/  IMAD.IADD R7, R235, 0x1, -R0 ;  /* 0x00000001eb077824 */ /* 0x004fe200078e0a00 */
[C---:B------:R-:W-:Y:S02]  /*8e60*/  ISETP.LT.OR P2, PT, R0.reuse, R239, P2 ;  /* 0x000000ef0000720c */ /* 0x040fe40001741670 */
[C---:B------:R-:W-:Y:S02]  /*8e70*/  ISETP.LT.OR P1, PT, R0.reuse, R238, P1 ;  /* 0x000000ee0000720c */ /* 0x040fe40000f21670 */
[----:B------:R-:W-:Y:S01]  /*8e80*/  ISETP.LT.OR P0, PT, R0, R237, P0 ;  /* 0x000000ed0000720c */ /* 0x000fe20000701670 */
[----:B-1----:R-:W-:Y:S01]  /*8e90*/  HMMA.16816.F32.BF16 R56, R36, R24, R224 ;  /* 0x000000182438723c */ /* 0x002fe200000418e0 */
[----:B---3--:R-:W-:Y:S01]  /*8ea0*/  IMAD.IADD R8, R234, 0x1, -R3 ;  /* 0x00000001ea087824 */ /* 0x008fe200078e0a03 */
[----:B------:R-:W-:Y:S01]  /*8eb0*/  P2R R20, PR, RZ, 0x4 ;  /* 0x00000004ff147803 */ /* 0x000fe20000000000 */
[----:B----4-:R-:W-:Y:S01]  /*8ec0*/  FFMA.FTZ R13, R23, -UR35, R41 ;  /* 0x80000023170d7c23 */ /* 0x010fe20008010029 */
[----:B------:R-:W-:-:S02]  /*8ed0*/  P2R R16, PR, RZ, 0x1 ;  /* 0x00000001ff107803 */ /* 0x000fc40000000000 */
[----:B------:R-:W-:Y:S02]  /*8ee0*/  IABS R8, R8 ;  /* 0x0000000800087213 */ /* 0x000fe40000000000 */
[----:B------:R-:W-:Y:S01]  /*8ef0*/  ISETP.GE.AND P0, PT, R5, R245, PT ;  /* 0x000000f50500720c */ /* 0x000fe20003f06270 */
[----:B-----5:R-:W-:Y:S01]  /*8f00*/  IMAD.IADD R6, R241, 0x1, -R3 ;  /* 0x00000001f1067824 */ /* 0x020fe200078e0a03 */
[----:B------:R-:W-:Y:S01]  /*8f10*/  P2R R17, PR, RZ, 0x2 ;  /* 0x00000002ff117803 */ /* 0x000fe20000000000 */
[----:B------:R-:W-:Y:S01]  /*8f20*/  IMAD.MOV.U32 R3, RZ, RZ, R8 ;  /* 0x000000ffff037224 */ /* 0x000fe200078e0008 */
[----:B------:R-:W-:Y:S01]  /*8f30*/  ISETP.LT.OR P0, PT, R5, R240, P0 ;  /* 0x000000f00500720c */ /* 0x000fe20000701670 */
[----:B------:R-:W-:Y:S01]  /*8f40*/  FFMA.FTZ R10, R10, -UR35, R42 ;  /* 0x800000230a0a7c23 */ /* 0x000fe2000801002a */
[----:B------:R-:W-:Y:S01]  /*8f50*/  IABS R11, R6 ;  /* 0x00000006000b7213 */ /* 0x000fe20000000000 */
[----:B------:R1:W2:Y:S01]  /*8f60*/  I2F R8, R3 ;  /* 0x0000000300087306 */ /* 0x0002a20000201400 */
[----:B------:R-:W-:Y:S01]  /*8f70*/  IMAD.IADD R6, R234, 0x1, -R0 ;  /* 0x00000001ea067824 */ /* 0x000fe200078e0a00 */
[----:B------:R-:W-:Y:S01]  /*8f80*/  P2R R18, PR, RZ, 0x1 ;  /* 0x00000001ff127803 */ /* 0x000fe20000000000 */
[----:B------:R-:W-:Y:S01]  /*8f90*/  HMMA.16816.F32.BF16 R60, R44, R24, R120 ;  /* 0x000000182c3c723c */ /* 0x000fe20000041878 */
[----:B------:R-:W-:-:S02]  /*8fa0*/  FSEL R151, R10, -INF , !P5 ;  /* 0xff8000000a977808 */ /* 0x000fc40006800000 */
[----:B------:R-:W-:Y:S02]  /*8fb0*/  IABS R6, R6 ;  /* 0x0000000600067213 */ /* 0x000fe40000000000 */
[C---:B------:R-:W-:Y:S02]  /*8fc0*/  ISETP.GE.AND P2, PT, R5.reuse, R244, PT ;  /* 0x000000f40500720c */ /* 0x040fe40003f46270 */
[C---:B------:R-:W-:Y:S01]  /*8fd0*/  ISETP.GE.AND P1, PT, R5.reuse, R243, PT ;  /* 0x000000f30500720c */ /* 0x040fe20003f26270 */
[----:B------:R-:W-:Y:S01]  /*8fe0*/  IMAD.MOV.U32 R120, RZ, RZ, R252 ;  /* 0x000000ffff787224 */ /* 0x000fe200078e00fc */
[C---:B------:R-:W-:Y:S01]  /*8ff0*/  ISETP.GE.AND P0, PT, R5.reuse, R242, PT ;  /* 0x000000f20500720c */ /* 0x040fe20003f06270 */
[----:B------:R-:W-:Y:S01]  /*9000*/  IMAD.MOV.U32 R121, RZ, RZ, R230 ;  /* 0x000000ffff797224 */ /* 0x000fe200078e00e6 */
[----:B------:R-:W-:Y:S01]  /*9010*/  ISETP.LT.OR P5, PT, R5, R239, P2 ;  /* 0x000000ef0500720c */ /* 0x000fe200017a1670 */
[----:B------:R-:W-:Y:S01]  /*9020*/  IMAD.MOV.U32 R122, RZ, RZ, R229 ;  /* 0x000000ffff7a7224 */ /* 0x000fe200078e00e5 */
[----:B-1----:R-:W-:Y:S01]  /*9030*/  IABS R3, R7 ;  /* 0x0000000700037213 */ /* 0x002fe20000000000 */
[----:B------:R-:W-:Y:S01]  /*9040*/  IMAD.MOV.U32 R7, RZ, RZ, R11 ;  /* 0x000000ffff077224 */ /* 0x000fe200078e000b */
[----:B------:R-:W-:Y:S01]  /*9050*/  FSEL R148, R13, -INF , !P6 ;  /* 0xff8000000d947808 */ /* 0x000fe20007000000 */
[----:B--2---:R-:W-:Y:S01]  /*9060*/  FFMA.FTZ R11, R8, -UR35, R52 ;  /* 0x80000023080b7c23 */ /* 0x004fe20008010034 */
[----:B------:R1:W-:Y:S01]  /*9070*/  I2F R21, R3 ;  /* 0x0000000300157306 */ /* 0x0003e20000201400 */
[----:B------:R-:W-:Y:S01]  /*9080*/  IMAD.IADD R8, R234, 0x1, -R5 ;  /* 0x00000001ea087824 */ /* 0x000fe200078e0a05 */
[----:B------:R-:W-:Y:S01]  /*9090*/  ISETP.NE.AND P2, PT, R17, RZ, PT ;  /* 0x000000ff1100720c */ /* 0x000fe20003f45270 */
[----:B------:R-:W-:Y:S01]  /*90a0*/  IMAD.MOV.U32 R123, RZ, RZ, R228 ;  /* 0x000000ffff7b7224 */ /* 0x000fe200078e00e4 */
[----:B------:R-:W-:-:S02]  /*90b0*/  FSEL R161, R11, -INF , !P4 ;  /* 0xff8000000ba17808 */ /* 0x000fc40006000000 */
[----:B------:R-:W-:Y:S02]  /*90c0*/  ISETP.LT.OR P4, PT, R5, R238, P1 ;  /* 0x000000ee0500720c */ /* 0x000fe40000f81670 */
[----:B------:R-:W2:Y:S01]  /*90d0*/  I2F R7, R7 ;  /* 0x0000000700077306 */ /* 0x000ea20000201400 */
[----:B------:R-:W-:Y:S02]  /*90e0*/  ISETP.NE.AND P6, PT, R20, RZ, PT ;  /* 0x000000ff1400720c */ /* 0x000fe40003fc5270 */
[----:B------:R-:W-:Y:S02]  /*90f0*/  ISETP.NE.AND P1, PT, R16, RZ, PT ;  /* 0x000000ff1000720c */ /* 0x000fe40003f25270 */
[C---:B------:R-:W-:Y:S02]  /*9100*/  IADD3 R230, R223.reuse, 0x800, RZ ;  /* 0x00000800dfe67810 */ /* 0x040fe40007ffe0ff */
[----:B------:R-:W-:Y:S01]  /*9110*/  IADD3 R229, R223, 0x1000, RZ ;  /* 0x00001000dfe57810 */ /* 0x000fe20007ffe0ff */
[----:B-1----:R-:W-:Y:S01]  /*9120*/  IMAD.IADD R3, R241, 0x1, -R0 ;  /* 0x00000001f1037824 */ /* 0x002fe200078e0a00 */
[C---:B------:R-:W-:Y:S01]  /*9130*/  IADD3 R228, R223.reuse, 0x1800, RZ ;  /* 0x00001800dfe47810 */ /* 0x040fe20007ffe0ff */
[----:B------:R-:W-:Y:S01]  /*9140*/  IMAD.MOV.U32 R0, RZ, RZ, R6 ;  /* 0x000000ffff007224 */ /* 0x000fe200078e0006 */
[----:B------:R-:W-:-:S02]  /*9150*/  IADD3 R227, R223, 0x2000, RZ ;  /* 0x00002000dfe37810 */ /* 0x000fc40007ffe0ff */
[----:B------:R-:W-:Y:S01]  /*9160*/  IABS R6, R3 ;  /* 0x0000000300067213 */ /* 0x000fe20000000000 */
[----:B------:R-:W-:Y:S01]  /*9170*/  IMAD.IADD R3, R235, 0x1, -R5 ;  /* 0x00000001eb037824 */ /* 0x000fe200078e0a05 */
[----:B------:R1:W3:Y:S01]  /*9180*/  I2F R15, R0 ;  /* 0x00000000000f7306 */ /* 0x0002e20000201400 */
[----:B--2---:R-:W-:Y:S01]  /*9190*/  FFMA.FTZ R12, R7, -UR35, R54 ;  /* 0x80000023070c7c23 */ /* 0x004fe20008010036 */
[----:B------:R-:W-:Y:S02]  /*91a0*/  IADD3 R226, R223, 0x2800, RZ ;  /* 0x00002800dfe27810 */ /* 0x000fe40007ffe0ff */
[----:B------:R-:W-:Y:S02]  /*91b0*/  IABS R3, R3 ;  /* 0x0000000300037213 */ /* 0x000fe40000000000 */
[----:B------:R-:W-:Y:S01]  /*91c0*/  FSEL R162, R12, -INF , !P3 ;  /* 0xff8000000ca27808 */ /* 0x000fe20005800000 */
[----:B------:R-:W-:Y:S01]  /*91d0*/  FFMA.FTZ R12, R21, -UR35, R43 ;  /* 0x80000023150c7c23 */ /* 0x000fe2000801002b */
[----:B------:R-:W2:Y:S01]  /*91e0*/  I2F R19, R6 ;  /* 0x0000000600137306 */ /* 0x000ea20000201400 */
[----:B------:R-:W-:Y:S01]  /*91f0*/  IMAD.MOV.U32 R7, RZ, RZ, R3 ;  /* 0x000000ffff077224 */ /* 0x000fe200078e0003 */
[----:B------:R-:W-:Y:S01]  /*9200*/  IABS R3, R8 ;  /* 0x0000000800037213 */ /* 0x000fe20000000000 */
[----:B------:R-:W-:Y:S01]  /*9210*/  IMAD.IADD R8, R241, 0x1, -R5 ;  /* 0x00000001f1087824 */ /* 0x000fe200078e0a05 */
[----:B------:R-:W-:-:S02]  /*9220*/  ISETP.LT.OR P3, PT, R5, R237, P0 ;  /* 0x000000ed0500720c */ /* 0x000fc40000761670 */
[----:B------:R-:W-:Y:S02]  /*9230*/  FSEL R144, R12, -INF , !P6 ;  /* 0xff8000000c907808 */ /* 0x000fe40007000000 */
[----:B-1----:R-:W-:Y:S01]  /*9240*/  IADD3 R0, R35, 0x69, RZ ;  /* 0x0000006923007810 */ /* 0x002fe20007ffe0ff */
[----:B------:R1:W4:Y:S01]  /*9250*/  I2F R14, R7 ;  /* 0x00000007000e7306 */ /* 0x0003220000201400 */
[----:B---3--:R-:W-:Y:S01]  /*9260*/  FFMA.FTZ R16, R15, -UR35, R53 ;  /* 0x800000230f107c23 */ /* 0x008fe20008010035 */
[----:B------:R-:W-:Y:S01]  /*9270*/  IADD3 R225, R223, 0x3000, RZ ;  /* 0x00003000dfe17810 */ /* 0x000fe20007ffe0ff */
[----:B------:R-:W-:Y:S01]  /*9280*/  FFMA.FTZ R15, R32, -UR35, R28 ;  /* 0x80000023200f7c23 */ /* 0x000fe2000801001c */
[----:B------:R-:W-:Y:S01]  /*9290*/  ISETP.GE.AND P0, PT, R0, R245, PT ;  /* 0x000000f50000720c */ /* 0x000fe20003f06270 */
[----:B------:R-:W-:Y:S01]  /*92a0*/  IMAD.IADD R9, R236, 0x1, -R0 ;  /* 0x00000001ec097824 */ /* 0x000fe200078e0a00 */
[----:B------:R-:W-:Y:S01]  /*92b0*/  FSEL R155, R16, -INF , !P2 ;  /* 0xff800000109b7808 */ /* 0x000fe20005000000 */
[----:B--2---:R-:W-:Y:S01]  /*92c0*/  FFMA.FTZ R13, R19, -UR35, R55 ;  /* 0x80000023130d7c23 */ /* 0x004fe20008010037 */
[----:B------:R-:W-:-:S02]  /*92d0*/  IADD3 R6, R35, 0x70, RZ ;  /* 0x0000007023067810 */ /* 0x000fc40007ffe0ff */
[----:B------:R-:W-:Y:S02]  /*92e0*/  IABS R9, R9 ;  /* 0x0000000900097213 */ /* 0x000fe40000000000 */
[----:B------:R-:W-:Y:S02]  /*92f0*/  ISETP.LT.OR P6, PT, R0, R240, P0 ;  /* 0x000000f00000720c */ /* 0x000fe400007c1670 */
[----:B------:R-:W-:Y:S01]  /*9300*/  ISETP.NE.AND P0, PT, R18, RZ, PT ;  /* 0x000000ff1200720c */ /* 0x000fe20003f05270 */
[----:B------:R-:W-:Y:S01]  /*9310*/  IMAD.MOV.U32 R5, RZ, RZ, R9 ;  /* 0x000000ffff057224 */ /* 0x000fe200078e0009 */
[----:B------:R-:W-:Y:S01]  /*9320*/  FSEL R159, R13, -INF , !P1 ;  /* 0xff8000000d9f7808 */ /* 0x000fe20004800000 */
[----:B-1----:R-:W-:Y:S01]  /*9330*/  IMAD.MOV.U32 R7, RZ, RZ, R3 ;  /* 0x000000ffff077224 */ /* 0x002fe200078e0003 */
[----:B------:R-:W-:Y:S01]  /*9340*/  IABS R3, R8 ;  /* 0x0000000800037213 */ /* 0x000fe20000000000 */
[----:B------:R1:W2:Y:S01]  /*9350*/  I2F R17, R5 ;  /* 0x0000000500117306 */ /* 0x0002a20000201400 */
[----:B------:R-:W-:Y:S01]  /*9360*/  IMAD.IADD R9, R234, 0x1, -R0 ;  /* 0x00000001ea097824 */ /* 0x000fe200078e0a00 */
[----:B------:R-:W-:Y:S01]  /*9370*/  FSEL R141, R15, -INF , !P0 ;  /* 0xff8000000f8d7808 */ /* 0x000fe20004000000 */
[----:B----4-:R-:W-:Y:S01]  /*9380*/  FFMA.FTZ R19, R14, -UR35, R30 ;  /* 0x800000230e137c23 */ /* 0x010fe2000801001e */
[----:B------:R-:W-:-:S02]  /*9390*/  ISETP.GE.AND P2, PT, R0, R244, PT ;  /* 0x000000f40000720c */ /* 0x000fc40003f46270 */
[C---:B------:R-:W-:Y:S02]  /*93a0*/  ISETP.GE.AND P1, PT, R0.reuse, R243, PT ;  /* 0x000000f30000720c */ /* 0x040fe40003f26270 */
[----:B------:R3:W4:Y:S01]  /*93b0*/  I2F R8, R3 ;  /* 0x0000000300087306 */ /* 0x0007220000201400 */
[C---:B------:R-:W-:Y:S02]  /*93c0*/  ISETP.GE.AND P0, PT, R0.reuse, R242, PT ;  /* 0x000000f20000720c */ /* 0x040fe40003f06270 */
[C---:B------:R-:W-:Y:S02]  /*93d0*/  ISETP.LT.OR P2, PT, R0.reuse, R239, P2 ;  /* 0x000000ef0000720c */ /* 0x040fe40001741670 */
[C---:B------:R-:W-:Y:S02]  /*93e0*/  ISETP.LT.OR P1, PT, R0.reuse, R238, P1 ;  /* 0x000000ee0000720c */ /* 0x040fe40000f21670 */
[----:B------:R-:W-:Y:S01]  /*93f0*/  ISETP.LT.OR P0, PT, R0, R237, P0 ;  /* 0x000000ed0000720c */ /* 0x000fe20000701670 */
[----:B------:R5:W5:Y:S01]  /*9400*/  I2F R10, R7 ;  /* 0x00000007000a7306 */ /* 0x000b620000201400 */
[----:B-1----:R-:W-:Y:S01]  /*9410*/  IADD3 R5, R35, 0x71, RZ ;  /* 0x0000007123057810 */ /* 0x002fe20007ffe0ff */
[----:B--2---:R-:W-:Y:S01]  /*9420*/  FFMA.FTZ R12, R17, -UR35, R29 ;  /* 0x80000023110c7c23 */ /* 0x004fe2000801001d */
[----:B------:R-:W-:-:S02]  /*9430*/  P2R R13, PR, RZ, 0x1 ;  /* 0x00000001ff0d7803 */ /* 0x000fc40000000000 */
[----:B------:R-:W-:Y:S02]  /*9440*/  ISETP.GE.AND P0, PT, R6, R245, PT ;  /* 0x000000f50600720c */ /* 0x000fe40003f06270 */
[----:B------:R-:W-:Y:S01]  /*9450*/  P2R R15, PR, RZ, 0x4 ;  /* 0x00000004ff0f7803 */ /* 0x000fe20000000000 */
[----:B---3--:R-:W-:Y:S01]  /*9460*/  IMAD.IADD R3, R236, 0x1, -R6 ;  /* 0x00000001ec037824 */ /* 0x008fe200078e0a06 */
[----:B------:R-:W-:Y:S01]  /*9470*/  ISETP.LT.OR P0, PT, R6, R240, P0 ;  /* 0x000000f00600720c */ /* 0x000fe20000701670 */
[----:B----4-:R-:W-:Y:S01]  /*9480*/  FFMA.FTZ R20, R8, -UR35, R50 ;  /* 0x8000002308147c23 */ /* 0x010fe20008010032 */
[----:B------:R-:W-:Y:S02]  /*9490*/  P2R R14, PR, RZ, 0x2 ;  /* 0x00000002ff0e7803 */ /* 0x000fe40000000000 */
[----:B------:R-:W-:Y:S02]  /*94a0*/  IABS R3, R3 ;  /* 0x0000000300037213 */ /* 0x000fe40000000000 */
[----:B------:R-:W-:Y:S01]  /*94b0*/  P2R R16, PR, RZ, 0x1 ;  /* 0x00000001ff107803 */ /* 0x000fe20000000000 */
[----:B-----5:R-:W-:Y:S01]  /*94c0*/  IMAD.IADD R7, R235, 0x1, -R0 ;  /* 0x00000001eb077824 */ /* 0x020fe200078e0a00 */
[----:B------:R1:W2:Y:S01]  /*94d0*/  I2F R22, R3 ;  /* 0x0000000300167306 */ /* 0x0002a20000201400 */
[----:B------:R-:W-:Y:S01]  /*94e0*/  FFMA.FTZ R21, R10, -UR35, R48 ;  /* 0x800000230a157c23 */ /* 0x000fe20008010030 */
[----:B------:R-:W-:Y:S01]  /*94f0*/  ISETP.GE.AND P2, PT, R6, R244, PT ;  /* 0x000000f40600720c */ /* 0x000fe20003f46270 */
[----:B------:R-:W-:Y:S01]  /*9500*/  IMAD.IADD R10, R236, 0x1, -R5 ;  /* 0x00000001ec0a7824 */ /* 0x000fe200078e0a05 */
[----:B------:R-:W-:-:S02]  /*9510*/  IABS R7, R7 ;  /* 0x0000000700077213 */ /* 0x000fc40000000000 */
[C---:B------:R-:W-:Y:S02]  /*9520*/  ISETP.GE.AND P1, PT, R6.reuse, R243, PT ;  /* 0x000000f30600720c */ /* 0x040fe40003f26270 */
[----:B------:R-:W-:Y:S01]  /*9530*/  ISETP.GE.AND P0, PT, R6, R242, PT ;  /* 0x000000f20600720c */ /* 0x000fe20003f06270 */
[----:B------:R-:W-:Y:S01]  /*9540*/  IMAD.MOV.U32 R8, RZ, RZ, R7 ;  /* 0x000000ffff087224 */ /* 0x000fe200078e0007 */
[----:B------:R-:W-:Y:S02]  /*9550*/  IABS R7, R9 ;  /* 0x0000000900077213 */ /* 0x000fe40000000000 */
[----:B------:R-:W-:Y:S01]  /*9560*/  FSEL R135, R12, -INF , !P6 ;  /* 0xff8000000c877808 */ /* 0x000fe20007000000 */
[----:B------:R3:W4:Y:S01]  /*9570*/  I2F R11, R8 ;  /* 0x00000008000b7306 */ /* 0x0007220000201400 */
[----:B------:R-:W-:Y:S02]  /*9580*/  ISETP.NE.AND P6, PT, R15, RZ, PT ;  /* 0x000000ff0f00720c */ /* 0x000fe40003fc5270 */
[----:B-1----:R-:W-:Y:S01]  /*9590*/  IADD3 R3, R35, 0x78, RZ ;  /* 0x0000007823037810 */ /* 0x002fe20007ffe0ff */
[----:B--2---:R-:W-:Y:S01]  /*95a0*/  FFMA.FTZ R12, R22, -UR35, R56 ;  /* 0x80000023160c7c23 */ /* 0x004fe20008010038 */
[----:B------:R-:W-:-:S02]  /*95b0*/  FSEL R140, R19, -INF , !P5 ;  /* 0xff800000138c7808 */ /* 0x000fc40006800000 */
[----:B------:R-:W-:Y:S01]  /*95c0*/  FSEL R143, R21, -INF , !P4 ;  /* 0xff800000158f7808 */ /* 0x000fe20006000000 */
[----:B------:R-:W-:Y:S01]  /*95d0*/  IMAD.IADD R9, R236, 0x1, -R3 ;  /* 0x00000001ec097824 */ /* 0x000fe200078e0a03 */
[----:B------:R-:W-:Y:S02]  /*95e0*/  FSEL R145, R20, -INF , !P3 ;  /* 0xff80000014917808 */ /* 0x000fe40005800000 */
[C---:B------:R-:W-:Y:S02]  /*95f0*/  ISETP.LT.OR P5, PT, R6.reuse, R239, P2 ;  /* 0x000000ef0600720c */ /* 0x040fe400017a1670 */
[----:B------:R-:W-:Y:S02]  /*9600*/  IABS R9, R9 ;  /* 0x0000000900097213 */ /* 0x000fe40000000000 */
[C---:B------:R-:W-:Y:S01]  /*9610*/  ISETP.LT.OR P4, PT, R6.reuse, R238, P1 ;  /* 0x000000ee0600720c */ /* 0x040fe20000f81670 */
[----:B---3--:R-:W-:Y:S01]  /*9620*/  IMAD.MOV.U32 R8, RZ, RZ, R7 ;  /* 0x000000ffff087224 */ /* 0x008fe200078e0007 */
[----:B------:R-:W-:Y:S01]  /*9630*/  IABS R7, R10 ;  /* 0x0000000a00077213 */ /* 0x000fe20000000000 */
[----:B----4-:R-:W-:Y:S01]  /*9640*/  FFMA.FTZ R17, R11, -UR35, R31 ;  /* 0x800000230b117c23 */ /* 0x010fe2000801001f */
[----:B------:R-:W-:Y:S01]  /*9650*/  ISETP.LT.OR P3, PT, R6, R237, P0 ;  /* 0x000000ed0600720c */ /* 0x000fe20000761670 */
[----:B------:R1:W2:Y:S01]  /*9660*/  I2F R10, R8 ;  /* 0x00000008000a7306 */ /* 0x0002a20000201400 */
[----:B------:R-:W-:Y:S01]  /*9670*/  ISETP.GE.AND P0, PT, R5, R245, PT ;  /* 0x000000f50500720c */ /* 0x000fe20003f06270 */
[----:B------:R-:W-:Y:S01]  /*9680*/  HMMA.16816.F32.BF16 R28, R36, R26, R64 ;  /* 0x0000001a241c723c */ /* 0x000fe20000041840 */
[----:B------:R-:W-:-:S02]  /*9690*/  FSEL R139, R17, -INF , !P6 ;  /* 0xff800000118b7808 */ /* 0x000fc40007000000 */
[----:B------:R-:W-:Y:S02]  /*96a0*/  ISETP.LT.OR P6, PT, R5, R240, P0 ;  /* 0x000000f00500720c */ /* 0x000fe400007c1670 */
[----:B------:R-:W-:Y:S01]  /*96b0*/  ISETP.NE.AND P2, PT, R14, RZ, PT ;  /* 0x000000ff0e00720c */ /* 0x000fe20003f45270 */
[----:B------:R3:W4:Y:S01]  /*96c0*/  I2F R23, R7 ;  /* 0x0000000700177306 */ /* 0x0007220000201400 */
[----:B------:R-:W-:Y:S02]  /*96d0*/  ISETP.NE.AND P1, PT, R13, RZ, PT ;  /* 0x000000ff0d00720c */ /* 0x000fe40003f25270 */
[----:B------:R-:W-:Y:S02]  /*96e0*/  ISETP.NE.AND P0, PT, R16, RZ, PT ;  /* 0x000000ff1000720c */ /* 0x000fe40003f05270 */
[----:B------:R-:W-:Y:S02]  /*96f0*/  IADD3 R224, R223, 0x3800, RZ ;  /* 0x00003800dfe07810 */ /* 0x000fe40007ffe0ff */
[----:B------:R-:W-:Y:S01]  /*9700*/  FSEL R132, R12, -INF , !P0 ;  /* 0xff8000000c847808 */ /* 0x000fe20004000000 */
[----:B-1----:R-:W-:Y:S01]  /*9710*/  IMAD.IADD R8, R241, 0x1, -R0 ;  /* 0x00000001f1087824 */ /* 0x002fe200078e0a00 */
[----:B------:R-:W-:Y:S01]  /*9720*/  IADD3 R0, R35, 0x79, RZ ;  /* 0x0000007923007810 */ /* 0x000fe20007ffe0ff */
[----:B--2---:R-:W-:Y:S01]  /*9730*/  FFMA.FTZ R18, R10, -UR35, R49 ;  /* 0x800000230a127c23 */ /* 0x004fe20008010031 */
[----:B------:R-:W-:Y:S01]  /*9740*/  ISETP.GE.AND P0, PT, R5, R242, PT ;  /* 0x000000f20500720c */ /* 0x000fe20003f06270 */
[----:B------:R-:W-:Y:S01]  /*9750*/  IMAD.IADD R10, R234, 0x1, -R6 ;  /* 0x00000001ea0a7824 */ /* 0x000fe200078e0a06 */
[----:B------:R-:W-:-:S02]  /*9760*/  IABS R8, R8 ;  /* 0x0000000800087213 */ /* 0x000fc40000000000 */
[----:B------:R-:W-:Y:S01]  /*9770*/  FSEL R142, R18, -INF , !P2 ;  /* 0xff800000128e7808 */ /* 0x000fe20005000000 */
[----:B---3--:R-:W-:Y:S01]  /*9780*/  IMAD.MOV.U32 R7, RZ, RZ, R9 ;  /* 0x000000ffff077224 */ /* 0x008fe200078e0009 */
[----:B------:R-:W1:Y:S01]  /*9790*/  I2F R11, R8 ;  /* 0x00000008000b7306 */ /* 0x000e620000201400 */
[----:B------:R-:W-:Y:S01]  /*97a0*/  IMAD.IADD R9, R235, 0x1, -R6 ;  /* 0x00000001eb097824 */ /* 0x000fe200078e0a06 */
[----:B------:R-:W-:Y:S01]  /*97b0*/  ISETP.GE.AND P2, PT, R5, R244, PT ;  /* 0x000000f40500720c */ /* 0x000fe20003f46270 */
[----:B----4-:R-:W-:Y:S01]  /*97c0*/  FFMA.FTZ R12, R23, -UR35, R57 ;  /* 0x80000023170c7c23 */ /* 0x010fe20008010039 */
[C---:B------:R-:W-:Y:S02]  /*97d0*/  ISETP.LT.OR P0, PT, R5.reuse, R237, P0 ;  /* 0x000000ed0500720c */ /* 0x040fe40000701670 */
[----:B------:R-:W-:Y:S02]  /*97e0*/  ISETP.LT.OR P2, PT, R5, R239, P2 ;  /* 0x000000ef0500720c */ /* 0x000fe40001741670 */
[----:B------:R2:W-:Y:S01]  /*97f0*/  I2F R24, R7 ;  /* 0x0000000700187306 */ /* 0x0005e20000201400 */
[----:B------:R-:W-:-:S02]  /*9800*/  P2R R14, PR, RZ, 0x1 ;  /* 0x00000001ff0e7803 */ /* 0x000fc40000000000 */
[C---:B------:R-:W-:Y:S02]  /*9810*/  ISETP.GE.AND P0, PT, R3.reuse, R245, PT ;  /* 0x000000f50300720c */ /* 0x040fe40003f06270 */
[----:B------:R-:W-:Y:S02]  /*9820*/  P2R R13, PR, RZ, 0x4 ;  /* 0x00000004ff0d7803 */ /* 0x000fe40000000000 */
[C---:B------:R-:W-:Y:S02]  /*9830*/  ISETP.LT.OR P0, PT, R3.reuse, R240, P0 ;  /* 0x000000f00300720c */ /* 0x040fe40000701670 */
[----:B------:R-:W-:Y:S02]  /*9840*/  ISETP.GE.AND P2, PT, R3, R244, PT ;  /* 0x000000f40300720c */ /* 0x000fe40003f46270 */
[----:B------:R-:W-:Y:S01]  /*9850*/  FSEL R74, R12, -INF , !P6 ;  /* 0xff8000000c4a7808 */ /* 0x000fe20007000000 */
[----:B--2---:R-:W-:-:S05]  /*9860*/  IMAD.IADD R7, R236, 0x1, -R0 ;  /* 0x00000001ec077824 */ /* 0x004fca00078e0a00 */
[----:B------:R-:W-:-:S05]  /*9870*/  IABS R7, R7 ;  /* 0x0000000700077213 */ /* 0x000fca0000000000 */
[----:B------:R-:W-:Y:S01]  /*9880*/  IMAD.MOV.U32 R8, RZ, RZ, R7 ;  /* 0x000000ffff087224 */ /* 0x000fe200078e0007 */
[----:B------:R-:W-:Y:S01]  /*9890*/  IABS R7, R9 ;  /* 0x0000000900077213 */ /* 0x000fe20000000000 */
[----:B------:R-:W-:Y:S02]  /*98a0*/  IMAD.IADD R9, R241, 0x1, -R5 ;  /* 0x00000001f1097824 */ /* 0x000fe400078e0a05 */
[----:B------:R2:W-:Y:S08]  /*98b0*/  I2F R25, R8 ;  /* 0x0000000800197306 */ /* 0x0005f00000201400 */
[----:B------:R3:W-:Y:S01]  /*98c0*/  I2F R15, R7 ;  /* 0x00000007000f7306 */ /* 0x0007e20000201400 */
[----:B--2---:R-:W-:Y:S01]  /*98d0*/  IABS R8, R10 ;  /* 0x0000000a00087213 */ /* 0x004fe20000000000 */
[----:B-1----:R-:W-:-:S05]  /*98e0*/  FFMA.FTZ R10, R11, -UR35, R51 ;  /* 0x800000230b0a7c23 */ /* 0x002fca0008010033 */
[----:B------:R-:W-:Y:S01]  /*98f0*/  FSEL R146, R10, -INF , !P1 ;  /* 0xff8000000a927808 */ /* 0x000fe20004800000 */
[----:B------:R-:W-:Y:S01]  /*9900*/  IMAD.IADD R10, R235, 0x1, -R0 ;  /* 0x00000001eb0a7824 */ /* 0x000fe200078e0a00 */
[----:B------:R-:W-:Y:S01]  /*9910*/  ISETP.GE.AND P1, PT, R5, R243, PT ;  /* 0x000000f30500720c */ /* 0x000fe20003f26270 */
[----:B---3--:R-:W-:Y:S02]  /*9920*/  IMAD.IADD R7, R241, 0x1, -R6 ;  /* 0x00000001f1077824 */ /* 0x008fe400078e0a06 */
[----:B------:R-:W-:Y:S01]  /*9930*/  IMAD.MOV.U32 R6, RZ, RZ, R8 ;  /* 0x000000ffff067224 */ /* 0x000fe200078e0008 */
[----:B------:R-:W-:Y:S01]  /*9940*/  ISETP.LT.OR P1, PT, R5, R238, P1 ;  /* 0x000000ee0500720c */ /* 0x000fe20000f21670 */
[----:B------:R-:W-:Y:S01]  /*9950*/  IMAD.IADD R8, R234, 0x1, -R5 ;  /* 0x00000001ea087824 */ /* 0x000fe200078e0a05 */
[----:B------:R-:W-:Y:S01]  /*9960*/  IABS R7, R7 ;  /* 0x0000000700077213 */ /* 0x000fe20000000000 */
[----:B------:R1:W2:Y:S01]  /*9970*/  I2F R11, R6 ;  /* 0x00000006000b7306 */ /* 0x0002a20000201400 */
[----:B------:R-:W-:-:S02]  /*9980*/  P2R R16, PR, RZ, 0x2 ;  /* 0x00000002ff107803 */ /* 0x000fc40000000000 */
[----:B------:R-:W-:-:S04]  /*9990*/  ISETP.GE.AND P1, PT, R3, R243, PT ;  /* 0x000000f30300720c */ /* 0x000fc80003f26270 */
[----:B------:R-:W-:Y:S01]  /*99a0*/  ISETP.LT.OR P6, PT, R3, R238, P1 ;  /* 0x000000ee0300720c */ /* 0x000fe20000fc1670 */
[----:B------:R3:W4:Y:S01]  /*99b0*/  I2F R17, R7 ;  /* 0x0000000700117306 */ /* 0x0007220000201400 */
[----:B------:R-:W-:Y:S01]  /*99c0*/  ISETP.NE.AND P1, PT, R16, RZ, PT ;  /* 0x000000ff1000720c */ /* 0x000fe20003f25270 */
[C---:B-1----:R-:W-:Y:S02]  /*99d0*/  IMAD.IADD R6, R235.reuse, 0x1, -R5 ;  /* 0x00000001eb067824 */ /* 0x042fe400078e0a05 */
[----:B------:R-:W-:-:S03]  /*99e0*/  IMAD.IADD R5, R235, 0x1, -R3 ;  /* 0x00000001eb057824 */ /* 0x000fc600078e0a03 */
[----:B------:R-:W-:Y:S02]  /*99f0*/  IABS R6, R6 ;  /* 0x0000000600067213 */ /* 0x000fe40000000000 */
[----:B------:R-:W-:-:S03]  /*9a00*/  IABS R5, R5 ;  /* 0x0000000500057213 */ /* 0x000fc60000000000 */
[----:B---3--:R-:W-:Y:S01]  /*9a10*/  IMAD.MOV.U32 R7, RZ, RZ, R6 ;  /* 0x000000ffff077224 */ /* 0x008fe200078e0006 */
[----:B------:R-:W-:Y:S01]  /*9a20*/  IABS R6, R8 ;  /* 0x0000000800067213 */ /* 0x000fe20000000000 */
[----:B------:R-:W-:Y:S02]  /*9a30*/  IMAD.IADD R8, R241, 0x1, -R3 ;  /* 0x00000001f1087824 */ /* 0x000fe400078e0a03 */
[----:B------:R1:W-:Y:S08]  /*9a40*/  I2F R22, R7 ;  /* 0x0000000700167306 */ /* 0x0003f00000201400 */
[----:B------:R3:W5:Y:S01]  /*9a50*/  I2F R20, R6 ;  /* 0x0000000600147306 */ /* 0x0007620000201400 */
[----:B-1----:R-:W-:Y:S01]  /*9a60*/  IABS R7, R9 ;  /* 0x0000000900077213 */ /* 0x002fe20000000000 */
[----:B--2---:R-:W-:-:S02]  /*9a70*/  FFMA.FTZ R9, R11, -UR35, R60 ;  /* 0x800000230b097c23 */ /* 0x004fc4000801003c */
[----:B----4-:R-:W-:-:S04]  /*9a80*/  FFMA.FTZ R11, R17, -UR35, R62 ;  /* 0x80000023110b7c23 */ /* 0x010fc8000801003e */
[----:B------:R1:W2:Y:S01]  /*9a90*/  I2F R23, R7 ;  /* 0x0000000700177306 */ /* 0x0002a20000201400 */
[----:B------:R-:W-:Y:S01]  /*9aa0*/  HMMA.16816.F32.BF16 R16, R44, R26, R120 ;  /* 0x0000001a2c10723c */ /* 0x000fe20000041878 */
[----:B------:R-:W-:Y:S01]  /*9ab0*/  FSEL R133, R9, -INF , !P4 ;  /* 0xff80000009857808 */ /* 0x000fe20006000000 */
[----:B---3--:R-:W-:Y:S01]  /*9ac0*/  FFMA.FTZ R6, R15, -UR35, R58 ;  /* 0x800000230f067c23 */ /* 0x008fe2000801003a */
[----:B------:R-:W-:Y:S01]  /*9ad0*/  ISETP.NE.AND P4, PT, R13, RZ, PT ;  /* 0x000000ff0d00720c */ /* 0x000fe20003f85270 */
[----:B-----5:R-:W-:Y:S01]  /*9ae0*/  FFMA.FTZ R9, R20, -UR35, R61 ;  /* 0x8000002314097c23 */ /* 0x020fe2000801003d */
[----:B------:R-:W-:Y:S02]  /*9af0*/  FSEL R134, R11, -INF , !P3 ;  /* 0xff8000000b867808 */ /* 0x000fe40005800000 */
[----:B------:R-:W-:Y:S01]  /*9b00*/  FSEL R131, R6, -INF , !P5 ;  /* 0xff80000006837808 */ /* 0x000fe20006800000 */
[----:B------:R-:W-:Y:S01]  /*9b10*/  IMAD.MOV.U32 R6, RZ, RZ, R5 ;  /* 0x000000ffff067224 */ /* 0x000fe200078e0005 */
[----:B------:R-:W-:-:S02]  /*9b20*/  ISETP.LT.OR P5, PT, R3, R239, P2 ;  /* 0x000000ef0300720c */ /* 0x000fc400017a1670 */
[----:B------:R-:W-:Y:S01]  /*9b30*/  ISETP.NE.AND P2, PT, R14, RZ, PT ;  /* 0x000000ff0e00720c */ /* 0x000fe20003f45270 */
[----:B------:R3:W-:Y:S01]  /*9b40*/  I2F R21, R6 ;  /* 0x0000000600157306 */ /* 0x0007e20000201400 */
[----:B------:R-:W-:Y:S01]  /*9b50*/  P2R R13, PR, RZ, 0x20 ;  /* 0x00000020ff0d7803 */ /* 0x000fe20000000000 */
[----:B-1----:R-:W-:Y:S01]  /*9b60*/  IMAD.IADD R7, R234, 0x1, -R3 ;  /* 0x00000001ea077824 */ /* 0x002fe200078e0a03 */
[----:B------:R-:W-:Y:S01]  /*9b70*/  FSEL R156, R9, -INF , !P1 ;  /* 0xff800000099c7808 */ /* 0x000fe20004800000 */
[----:B------:R-:W-:Y:S01]  /*9b80*/  FFMA.FTZ R9, R25, -UR35, R29 ;  /* 0x8000002319097c23 */ /* 0x000fe2000801001d */
[----:B------:R-:W-:Y:S02]  /*9b90*/  ISETP.GE.AND P1, PT, R0, R244, PT ;  /* 0x000000f40000720c */ /* 0x000fe40003f26270 */
[----:B------:R-:W-:Y:S02]  /*9ba0*/  IABS R5, R7 ;  /* 0x0000000700057213 */ /* 0x000fe40000000000 */
[----:B------:R-:W-:-:S02]  /*9bb0*/  P2R R7, PR, RZ, 0x1 ;  /* 0x00000001ff077803 */ /* 0x000fc40000000000 */
[----:B------:R-:W-:Y:S02]  /*9bc0*/  ISETP.GE.AND P0, PT, R3, R242, PT ;  /* 0x000000f20300720c */ /* 0x000fe40003f06270 */
[----:B------:R-:W-:Y:S01]  /*9bd0*/  ISETP.NE.AND P3, PT, R7, RZ, PT ;  /* 0x000000ff0700720c */ /* 0x000fe20003f65270 */
[----:B------:R-:W-:Y:S01]  /*9be0*/  FFMA.FTZ R7, R22, -UR35, R59 ;  /* 0x8000002316077c23 */ /* 0x000fe2000801003b */
[----:B------:R-:W-:Y:S01]  /*9bf0*/  ISETP.LT.OR P5, PT, R3, R237, P0 ;  /* 0x000000ed0300720c */ /* 0x000fe200007a1670 */
[----:B---3--:R-:W-:Y:S01]  /*9c00*/  IMAD.MOV.U32 R6, RZ, RZ, R5 ;  /* 0x000000ffff067224 */ /* 0x008fe200078e0005 */
[----:B------:R-:W-:Y:S01]  /*9c10*/  IABS R5, R8 ;  /* 0x0000000800057213 */ /* 0x000fe20000000000 */
[----:B--2---:R-:W-:Y:S01]  /*9c20*/  FFMA.FTZ R8, R23, -UR35, R63 ;  /* 0x8000002317087c23 */ /* 0x004fe2000801003f */
[----:B------:R-:W-:Y:S01]  /*9c30*/  IABS R3, R10 ;  /* 0x0000000a00037213 */ /* 0x000fe20000000000 */
[----:B------:R1:W2:Y:S01]  /*9c40*/  I2F R15, R6 ;  /* 0x00000006000f7306 */ /* 0x0002a20000201400 */
[----:B------:R-:W-:Y:S01]  /*9c50*/  ISETP.GE.AND P0, PT, R0, R245, PT ;  /* 0x000000f50000720c */ /* 0x000fe20003f06270 */
[----:B------:R-:W-:Y:S01]  /*9c60*/  FFMA.FTZ R10, R24, -UR35, R28 ;  /* 0x80000023180a7c23 */ /* 0x000fe2000801001c */
[----:B------:R-:W-:-:S02]  /*9c70*/  FSEL R130, R7, -INF , !P4 ;  /* 0xff80000007827808 */ /* 0x000fc40006000000 */
[----:B------:R-:W-:Y:S02]  /*9c80*/  ISETP.LT.OR P4, PT, R0, R240, P0 ;  /* 0x000000f00000720c */ /* 0x000fe40000781670 */
[----:B------:R-:W-:Y:S01]  /*9c90*/  FSEL R160, R8, -INF , !P2 ;  /* 0xff80000008a07808 */ /* 0x000fe20005000000 */
[----:B------:R3:W4:Y:S01]  /*9ca0*/  I2F R12, R5 ;  /* 0x00000005000c7306 */ /* 0x0007220000201400 */
[C---:B------:R-:W-:Y:S02]  /*9cb0*/  ISETP.GE.AND P0, PT, R0.reuse, R243, PT ;  /* 0x000000f30000720c */ /* 0x040fe40003f06270 */
[----:B------:R-:W-:Y:S02]  /*9cc0*/  ISETP.GE.AND P2, PT, R0, R242, PT ;  /* 0x000000f20000720c */ /* 0x000fe40003f46270 */
[----:B------:R-:W-:Y:S02]  /*9cd0*/  FSEL R69, R10, -INF , !P3 ;  /* 0xff8000000a457808 */ /* 0x000fe40005800000 */
[----:B------:R-:W-:Y:S01]  /*9ce0*/  ISETP.LT.OR P3, PT, R0, R239, P1 ;  /* 0x000000ef0000720c */ /* 0x000fe20000f61670 */
[----:B-1----:R-:W-:Y:S01]  /*9cf0*/  IMAD.IADD R6, R234, 0x1, -R0 ;  /* 0x00000001ea067824 */ /* 0x002fe200078e0a00 */
[C---:B------:R-:W-:Y:S01]  /*9d00*/  ISETP.LT.OR P1, PT, R0.reuse, R238, P0 ;  /* 0x000000ee0000720c */ /* 0x040fe20000721670 */
[----:B--2---:R-:W-:Y:S01]  /*9d10*/  FFMA.FTZ R10, R15, -UR35, R16 ;  /* 0x800000230f0a7c23 */ /* 0x004fe20008010010 */
[----:B------:R-:W-:-:S02]  /*9d20*/  ISETP.LT.OR P0, PT, R0, R237, P2 ;  /* 0x000000ed0000720c */ /* 0x000fc40001701670 */
[----:B------:R-:W-:Y:S02]  /*9d30*/  ISETP.NE.AND P2, PT, R13, RZ, PT ;  /* 0x000000ff0d00720c */ /* 0x000fe40003f45270 */
[----:B------:R-:W-:Y:S01]  /*9d40*/  FSEL R157, R10, -INF , !P6 ;  /* 0xff8000000a9d7808 */ /* 0x000fe20007000000 */
[----:B---3--:R-:W-:Y:S01]  /*9d50*/  IMAD.MOV.U32 R5, RZ, RZ, R3 ;  /* 0x000000ffff057224 */ /* 0x008fe200078e0003 */
[----:B------:R-:W-:Y:S01]  /*9d60*/  IABS R3, R6 ;  /* 0x0000000600037213 */ /* 0x000fe20000000000 */
[----:B------:R-:W-:Y:S01]  /*9d70*/  IMAD.IADD R6, R241, 0x1, -R0 ;  /* 0x00000001f1067824 */ /* 0x000fe200078e0a00 */
[----:B------:R-:W-:Y:S01]  /*9d80*/  FSEL R68, R9, -INF , !P4 ;  /* 0xff80000009447808 */ /* 0x000fe20006000000 */
[----:B------:R1:W2:Y:S01]  /*9d90*/  I2F R11, R5 ;  /* 0x00000005000b7306 */ /* 0x0002a20000201400 */
[----:B----4-:R-:W-:Y:S02]  /*9da0*/  FFMA.FTZ R8, R12, -UR35, R18 ;  /* 0x800000230c087c23 */ /* 0x010fe40008010012 */
[----:B------:R-:W-:-:S03]  /*9db0*/  IMAD.IADD R0, R216, 0x1, R215 ;  /* 0x00000001d8007824 */ /* 0x000fc600078e02d7 */
[----:B------:R-:W-:Y:S01]  /*9dc0*/  FSEL R164, R8, -INF , !P5 ;  /* 0xff80000008a47808 */ /* 0x000fe20006800000 */
[----:B-1----:R-:W-:Y:S01]  /*9dd0*/  IMAD.MOV.U32 R5, RZ, RZ, R3 ;  /* 0x000000ffff057224 */ /* 0x002fe200078e0003 */
[----:B------:R-:W-:Y:S01]  /*9de0*/  IABS R3, R6 ;  /* 0x0000000600037213 */ /* 0x000fe20000000000 */
[----:B--2---:R-:W-:Y:S02]  /*9df0*/  FFMA.FTZ R7, R11, -UR35, R31 ;  /* 0x800000230b077c23 */ /* 0x004fe4000801001f */
[----:B------:R-:W1:Y:S03]  /*9e00*/  I2F R6, R5 ;  /* 0x0000000500067306 */ /* 0x000e660000201400 */
[----:B------:R-:W-:-:S05]  /*9e10*/  FSEL R128, R7, -INF , !P3 ;  /* 0xff80000007807808 */ /* 0x000fca0005800000 */
[----:B------:R2:W3:Y:S01]  /*9e20*/  I2F R5, R3 ;  /* 0x0000000300057306 */ /* 0x0004e20000201400 */
[----:B-1----:R-:W-:-:S05]  /*9e30*/  FFMA.FTZ R6, R6, -UR35, R17 ;  /* 0x8000002306067c23 */ /* 0x002fca0008010011 */
[----:B------:R-:W-:Y:S01]  /*9e40*/  FSEL R158, R6, -INF , !P1 ;  /* 0xff800000069e7808 */ /* 0x000fe20004800000 */
[----:B--2---:R-:W-:Y:S02]  /*9e50*/  FFMA.FTZ R3, R21, -UR35, R30 ;  /* 0x8000002315037c23 */ /* 0x004fe4000801001e */
[----:B---3--:R-:W-:-:S03]  /*9e60*/  FFMA.FTZ R5, R5, -UR35, R19 ;  /* 0x8000002305057c23 */ /* 0x008fc60008010013 */
[----:B------:R-:W-:Y:S02]  /*9e70*/  FSEL R129, R3, -INF , !P2 ;  /* 0xff80000003817808 */ /* 0x000fe40005000000 */
[----:B------:R-:W-:Y:S02]  /*9e80*/  PLOP3.LUT P2, PT, PT, PT, UP0, 0x80, 0x0 ;  /* 0x000000000000781c */ /* 0x000fe40003f4f008 */
[----:B------:R-:W-:Y:S02]  /*9e90*/  FSEL R165, R5, -INF , !P0 ;  /* 0xff80000005a57808 */ /* 0x000fe40004000000 */
[----:B------:R-:W-:-:S04]  /*9ea0*/  P2R R3, PR, RZ, 0x4 ;  /* 0x00000004ff037803 */ /* 0x000fc80000000000 */
[----:B------:R-:W-:Y:S11]  /*9eb0*/  ISETP.NE.AND P6, PT, R3, RZ, PT ;  /* 0x000000ff0300720c */ /* 0x000ff60003fc5270 */
[----:B------:R-:W-:Y:S02]  /*9ec0*/  @!UPT UIADD3 URZ, URZ, URZ, URZ ;  /* 0x0000003f3f3ff290 */ /* 0x000fe4000fffe03f */
        /* <DEDUP_REMOVED lines=8> */
[----:B------:R-:W-:-:S02]  /*9f50*/  IMAD.U32 R5, RZ, RZ, UR4 ;  /* 0x00000004ff057e24 */ /* 0x000fc4000f8e00ff */
[----:B------:R-:W-:Y:S01]  /*9f60*/  IMAD.U32 R8, RZ, RZ, UR10 ;  /* 0x0000000aff087e24 */ /* 0x000fe2000f8e00ff */
[----:B------:R-:W-:Y:S01]  /*9f70*/  UIMAD UR10, UR16, UR10, URZ ;  /* 0x0000000a100a72a4 */ /* 0x000fe2000f8e023f */
[----:B------:R-:W-:Y:S02]  /*9f80*/  IMAD.U32 R13, RZ, RZ, UR4 ;  /* 0x00000004ff0d7e24 */ /* 0x000fe4000f8e00ff */
[----:B------:R-:W-:Y:S01]  /*9f90*/  IMAD.U32 R17, RZ, RZ, UR4 ;  /* 0x00000004ff117e24 */ /* 0x000fe2000f8e00ff */
[----:B------:R-:W-:Y:S01]  /*9fa0*/  UIMAD UR5, UR5, UR17, UR10 ;  /* 0x00000011050572a4 */ /* 0x000fe2000f8e020a */
        /* <DEDUP_REMOVED lines=92> */
.L_x_829:
[----:B------:R-:W-:Y:S05]  /*a570*/  BSYNC B0 ;  /* 0x0000000000007941 */ /* 0x000fea0003800000 */
.L_x_828:
[----:B------:R-:W0:Y:S02]  /*a580*/  LDGDEPBAR ;  /* 0x00000000000079af */ /* 0x000e240000000000 */
.L_x_827:
[----:B------:R-:W-:Y:S01]  /*a590*/  FMNMX.FTZ R3, R105, R103, !PT ;  /* 0x0000006769037209 */ /* 0x000fe20007810000 */
[----:B------:R-:W-:Y:S01]  /*a5a0*/  STL [R1+0xec], R236 ;  /* 0x0000ecec01007387 */ /* 0x000fe20000100800 */
[----:B------:R-:W-:Y:S02]  /*a5b0*/  SHF.L.U32 R213, R0, 0x1, RZ ;  /* 0x0000000100d57819 */ /* 0x000fe400000006ff */
[----:B------:R-:W-:Y:S01]  /*a5c0*/  FMNMX.FTZ R3, R106, R3, !PT ;  /* 0x000000036a037209 */ /* 0x000fe20007810000 */
[----:B------:R-:W-:Y:S02]  /*a5d0*/  STL [R1+0xe8], R235 ;  /* 0x0000e8eb01007387 */ /* 0x000fe40000100800 */
[--C-:B------:R-:W-:Y:S01]  /*a5e0*/  IMAD R214, R4, 0x2, R213.reuse ;  /* 0x0000000204d67824 */ /* 0x100fe200078e02d5 */
[----:B------:R-:W-:Y:S01]  /*a5f0*/  FMNMX.FTZ R3, R100, R3, !PT ;  /* 0x0000000364037209 */ /* 0x000fe20007810000 */
[----:B------:R-:W-:Y:S01]  /*a600*/  STL [R1+0xe4], R234 ;  /* 0x0000e4ea01007387 */ /* 0x000fe20000100800 */
[----:B------:R-:W-:-:S02]  /*a610*/  IMAD R216, R2, 0x2, R213 ;  /* 0x0000000202d87824 */ /* 0x000fc400078e02d5 */
        /* <DEDUP_REMOVED lines=48> */
[----:B-1----:R-:W-:Y:S01]  /*a920*/  LDSM.16.MT88.4 R28, [R214+0x8800] ;  /* 0x00880000d61c783b */ /* 0x002fe20000004200 */
        /* <DEDUP_REMOVED lines=64> */
[----:B------:R-:W-:Y:S01]  /*ad30*/  FMUL.FTZ R7, R73, c[0x0][0x23c] ;  /* 0x00008f0049077a20 */ /* 0x000fe20000410000 */
[----:B------:R-:W-:Y:S02]  /*ad40*/  FMNMX.FTZ R3, R209, R6, !PT ;  /* 0x00000006d1037209 */ /* 0x000fe40007810000 */
[----:B------:R-:W-:Y:S02]  /*ad50*/  FMNMX.FTZ R72, R128, R72, !PT ;  /* 0x0000004880487209 */ /* 0x000fe40007810000 */
[----:B------:R-:W-:Y:S02]  /*ad60*/  FMNMX.FTZ R5, R179, R5, !PT ;  /* 0x00000005b3057209 */ /* 0x000fe40007810000 */
[----:B------:R-:W-:Y:S01]  /*ad70*/  FSETP.NEU.FTZ.AND P0, PT, R73, -INF , PT ;  /* 0xff8000004900780b */ /* 0x000fe20003f1d000 */
[----:B--2---:R-:W1:Y:S01]  /*ad80*/  SHFL.BFLY PT, R8, R72, 0x2, 0x1f ;  /* 0x0c401f0048087f89 */ /* 0x004e6200000e0000 */
[----:B------:R-:W-:-:S02]  /*ad90*/  FMNMX.FTZ R3, R195, R3, !PT ;  /* 0x00000003c3037209 */ /* 0x000fc40007810000 */
        /* <DEDUP_REMOVED lines=15> */
[--C-:B------:R-:W-:Y:S01]  /*ae90*/  FFMA.FTZ R147, R147, c[0x0][0x23c], -R7.reuse ;  /* 0x00008f0093937a23 */ /* 0x100fe20000010807 */
[----:B-1----:R-:W-:Y:S01]  /*aea0*/  FMNMX.FTZ R72, R72, R8, !PT ;  /* 0x0000000848487209 */ /* 0x002fe20007810000 */
[--C-:B------:R-:W-:Y:S02]  /*aeb0*/  FFMA.FTZ R8, R100, c[0x0][0x23c], -R7.reuse ;  /* 0x00008f0064087a23 */ /* 0x100fe40000010807 */
[--C-:B------:R-:W-:Y:S02]  /*aec0*/  FFMA.FTZ R148, R148, c[0x0][0x23c], -R7.reuse ;  /* 0x00008f0094947a23 */ /* 0x100fe40000010807 */
[----:B------:R-:W1:Y:S01]  /*aed0*/  SHFL.BFLY PT, R9, R72, 0x1, 0x1f ;  /* 0x0c201f0048097f89 */ /* 0x000e6200000e0000 */
[----:B--2---:R-:W-:Y:S01]  /*aee0*/  FFMA.FTZ R6, R103, c[0x0][0x23c], -R7 ;  /* 0x00008f0067067a23 */ /* 0x004fe20000010807 */
[----:B------:R-:W-:Y:S08]  /*aef0*/  MUFU.EX2 R126, R8 ;  /* 0x00000008007e7308 */ /* 0x000ff00000000800 */
[----:B------:R2:W3:Y:S01]  /*af00*/  MUFU.EX2 R10, R6 ;  /* 0x00000006000a7308 */ /* 0x0004e20000000800 */
[----:B-1----:R-:W-:-:S02]  /*af10*/  FMNMX.FTZ R72, R72, R9, !PT ;  /* 0x0000000948487209 */ /* 0x002fc40007810000 */
[----:B--2---:R-:W-:Y:S01]  /*af20*/  FMNMX.FTZ R6, R155, R5, !PT ;  /* 0x000000059b067209 */ /* 0x004fe20007810000 */
[----:B---3--:R-:W-:Y:S01]  /*af30*/  IMAD.MOV.U32 R2, RZ, RZ, R10 ;  /* 0x000000ffff027224 */ /* 0x008fe200078e000a */
[----:B------:R-:W-:Y:S01]  /*af40*/  FMNMX.FTZ R5, R167, R3, !PT ;  /* 0x00000003a7057209 */ /* 0x000fe20007810000 */
[----:B------:R-:W-:Y:S01]  /*af50*/  FFMA.FTZ R3, R106, c[0x0][0x23c], -R7 ;  /* 0x00008f006a037a23 */ /* 0x000fe20000010807 */
[----:B------:R-:W-:Y:S02]  /*af60*/  FMNMX.FTZ R6, R143, R6, !PT ;  /* 0x000000068f067209 */ /* 0x000fe40007810000 */
[----:B------:R-:W-:Y:S01]  /*af70*/  FMNMX.FTZ R5, R232, R5, !PT ;  /* 0x00000005e8057209 */ /* 0x000fe20007810000 */
[----:B------:R1:W2:Y:S01]  /*af80*/  MUFU.EX2 R212, R3 ;  /* 0x0000000300d47308 */ /* 0x0002a20000000800 */
[----:B------:R-:W-:Y:S02]  /*af90*/  FMNMX.FTZ R6, R142, R6, !PT ;  /* 0x000000068e067209 */ /* 0x000fe40007810000 */
[----:B------:R-:W-:-:S02]  /*afa0*/  FSETP.NEU.FTZ.AND P0, PT, R72, -INF , PT ;  /* 0xff8000004800780b */ /* 0x000fc40003f1d000 */
[----:B------:R-:W-:Y:S02]  /*afb0*/  F2FP.BF16.PACK_AB R20, R2, R127 ;  /* 0x0000007f0214723e */ /* 0x000fe400000010ff */
[----:B-1----:R-:W-:Y:S02]  /*afc0*/  FMNMX.FTZ R3, R198, R5, !PT ;  /* 0x00000005c6037209 */ /* 0x002fe40007810000 */
[----:B------:R-:W-:Y:S01]  /*afd0*/  FMNMX.FTZ R5, R133, R6, !PT ;  /* 0x0000000685057209 */ /* 0x000fe20007810000 */
[----:B------:R-:W-:Y:S01]  /*afe0*/  FMUL.FTZ R6, R72, c[0x0][0x23c] ;  /* 0x00008f0048067a20 */ /* 0x000fe20000410000 */
[----:B------:R-:W-:Y:S02]  /*aff0*/  FMNMX.FTZ R3, R193, R3, !PT ;  /* 0x00000003c1037209 */ /* 0x000fe40007810000 */
        /* <DEDUP_REMOVED lines=8> */
[----:B------:R-:W-:Y:S01]  /*b080*/  FSEL R6, R6, RZ, P0 ;  /* 0x000000ff06067208 */ /* 0x000fe20000000000 */
[----:B------:R-:W3:Y:S01]  /*b090*/  SHFL.BFLY PT, R8, R71, 0x2, 0x1f ;  /* 0x0c401f0047087f89 */ /* 0x000ee200000e0000 */
[----:B------:R-:W-:Y:S02]  /*b0a0*/  FMNMX.FTZ R5, R176, R5, !PT ;  /* 0x00000005b0057209 */ /* 0x000fe40007810000 */
[----:B--2---:R-:W-:Y:S01]  /*b0b0*/  F2FP.BF16.PACK_AB R22, R126, R212 ;  /* 0x000000d47e16723e */ /* 0x004fe200000010ff */
[----:B------:R-:W-:Y:S01]  /*b0c0*/  FFMA.FTZ R151, R151, c[0x0][0x23c], -R6 ;  /* 0x00008f0097977a23 */ /* 0x000fe20000010806 */
[----:B------:R-:W-:Y:S01]  /*b0d0*/  FMNMX.FTZ R5, R171, R5, !PT ;  /* 0x00000005ab057209 */ /* 0x000fe20007810000 */
[----:B-1----:R-:W-:-:S04]  /*b0e0*/  FFMA.FTZ R3, R88, c[0x0][0x23c], -R7 ;  /* 0x00008f0058037a23 */ /* 0x002fc80000010807 */
[----:B------:R1:W2:Y:S01]  /*b0f0*/  MUFU.EX2 R124, R3 ;  /* 0x00000003007c7308 */ /* 0x0002a20000000800 */
[----:B---3--:R-:W-:Y:S01]  /*b100*/  FMNMX.FTZ R71, R71, R8, !PT ;  /* 0x0000000847477209 */ /* 0x008fe20007810000 */
[----:B-1----:R-:W-:Y:S01]  /*b110*/  FFMA.FTZ R3, R85, c[0x0][0x23c], -R7 ;  /* 0x00008f0055037a23 */ /* 0x002fe20000010807 */
[----:B--2---:R-:W-:-:S05]  /*b120*/  F2FP.BF16.PACK_AB R12, R124, R122 ;  /* 0x0000007a7c0c723e */ /* 0x004fca00000010ff */
[----:B------:R1:W-:Y:S02]  /*b130*/  MUFU.EX2 R217, R3 ;  /* 0x0000000300d97308 */ /* 0x0003e40000000800 */
[----:B-1----:R-:W-:Y:S01]  /*b140*/  FMNMX.FTZ R3, R162, R5, !PT ;  /* 0x00000005a2037209 */ /* 0x002fe20007810000 */
[----:B------:R-:W-:-:S03]  /*b150*/  FFMA.FTZ R5, R80, c[0x0][0x23c], -R7 ;  /* 0x00008f0050057a23 */ /* 0x000fc60000010807 */
[----:B------:R-:W-:Y:S02]  /*b160*/  FMNMX.FTZ R3, R159, R3, !PT ;  /* 0x000000039f037209 */ /* 0x000fe40007810000 */
[----:B------:R1:W2:Y:S02]  /*b170*/  MUFU.EX2 R224, R5 ;  /* 0x0000000500e07308 */ /* 0x0002a40000000800 */
[----:B------:R-:W-:-:S04]  /*b180*/  FMNMX.FTZ R3, R145, R3, !PT ;  /* 0x0000000391037209 */ /* 0x000fc80007810000 */
[----:B------:R-:W-:-:S04]  /*b190*/  FMNMX.FTZ R3, R146, R3, !PT ;  /* 0x0000000392037209 */ /* 0x000fc80007810000 */
[----:B------:R-:W-:Y:S01]  /*b1a0*/  FMNMX.FTZ R70, R134, R3, !PT ;  /* 0x0000000386467209 */ /* 0x000fe20007810000 */
[----:B------:R-:W-:-:S03]  /*b1b0*/  FFMA.FTZ R3, R112, c[0x0][0x23c], -R6 ;  /* 0x00008f0070037a23 */ /* 0x000fc60000010806 */
[----:B------:R-:W-:Y:S01]  /*b1c0*/  FMNMX.FTZ R70, R160, R70, !PT ;  /* 0x00000046a0467209 */ /* 0x000fe20007810000 */
[----:B-1----:R-:W-:Y:S01]  /*b1d0*/  FFMA.FTZ R5, R115, c[0x0][0x23c], -R6 ;  /* 0x00008f0073057a23 */ /* 0x002fe20000010806 */
[----:B------:R1:W3:Y:S01]  /*b1e0*/  MUFU.EX2 R11, R3 ;  /* 0x00000003000b7308 */ /* 0x0002e20000000800 */
[----:B--2---:R-:W-:Y:S02]  /*b1f0*/  F2FP.BF16.PACK_AB R14, R224, R217 ;  /* 0x000000d9e00e723e */ /* 0x004fe400000010ff */
[----:B------:R-:W-:-:S04]  /*b200*/  FMNMX.FTZ R70, R164, R70, !PT ;  /* 0x00000046a4467209 */ /* 0x000fc80007810000 */
[----:B------:R-:W-:Y:S01]  /*b210*/  FMNMX.FTZ R70, R165, R70, !PT ;  /* 0x00000046a5467209 */ /* 0x000fe20007810000 */
[----:B------:R2:W4:Y:S04]  /*b220*/  MUFU.EX2 R220, R5 ;  /* 0x0000000500dc7308 */ /* 0x0005280000000800 */
[----:B------:R-:W4:Y:S01]  /*b230*/  SHFL.BFLY PT, R8, R70, 0x2, 0x1f ;  /* 0x0c401f0046087f89 */ /* 0x000f2200000e0000 */
[----:B-1----:R-:W-:Y:S01]  /*b240*/  FFMA.FTZ R3, R107, c[0x0][0x23c], -R6 ;  /* 0x00008f006b037a23 */ /* 0x002fe20000010806 */
[----:B---3--:R-:W-:-:S03]  /*b250*/  MOV R4, R11 ;  /* 0x0000000b00047202 */ /* 0x008fc60000000f00 */
[----:B------:R1:W-:Y:S01]  /*b260*/  MUFU.EX2 R252, R3 ;  /* 0x0000000300fc7308 */ /* 0x0003e20000000800 */
[----:B--2---:R-:W2:Y:S01]  /*b270*/  SHFL.BFLY PT, R5, R71, 0x1, 0x1f ;  /* 0x0c201f0047057f89 */ /* 0x004ea200000e0000 */
[----:B----4-:R-:W-:Y:S01]  /*b280*/  F2FP.BF16.PACK_AB R21, R4, R220 ;  /* 0x000000dc0415723e */ /* 0x010fe200000010ff */
[----:B-1----:R-:W-:Y:S01]  /*b290*/  FFMA.FTZ R3, R95, c[0x0][0x23c], -R6 ;  /* 0x00008f005f037a23 */ /* 0x002fe20000010806 */
[----:B------:R-:W-:-:S04]  /*b2a0*/  FMNMX.FTZ R70, R70, R8, !PT ;  /* 0x0000000846467209 */ /* 0x000fc80007810000 */
[----:B------:R1:W3:Y:S01]  /*b2b0*/  MUFU.EX2 R121, R3 ;  /* 0x0000000300797308 */ /* 0x0002e20000000800 */
[----:B------:R-:W4:Y:S01]  /*b2c0*/  SHFL.BFLY PT, R8, R70, 0x1, 0x1f ;  /* 0x0c201f0046087f89 */ /* 0x000f2200000e0000 */
[----:B--2---:R-:W-:-:S04]  /*b2d0*/  FMNMX.FTZ R71, R71, R5, !PT ;  /* 0x0000000547477209 */ /* 0x004fc80007810000 */
[C---:B------:R-:W-:Y:S01]  /*b2e0*/  FSETP.NEU.FTZ.AND P0, PT, R71.reuse, -INF , PT ;  /* 0xff8000004700780b */ /* 0x040fe20003f1d000 */
[----:B------:R-:W-:Y:S02]  /*b2f0*/  FMUL.FTZ R5, R71, c[0x0][0x23c] ;  /* 0x00008f0047057a20 */ /* 0x000fe40000410000 */
[----:B-1----:R-:W-:Y:S01]  /*b300*/  FFMA.FTZ R3, R92, c[0x0][0x23c], -R6 ;  /* 0x00008f005c037a23 */ /* 0x002fe20000010806 */
[----:B---3--:R-:W-:Y:S02]  /*b310*/  F2FP.BF16.PACK_AB R23, R121, R252 ;  /* 0x000000fc7917723e */ /* 0x008fe400000010ff */
[----:B------:R-:W-:Y:S01]  /*b320*/  FSEL R5, R5, RZ, P0 ;  /* 0x000000ff05057208 */ /* 0x000fe20000000000 */
[----:B------:R1:W-:Y:S04]  /*b330*/  MUFU.EX2 R120, R3 ;  /* 0x0000000300787308 */ /* 0x0003e80000000800 */
[----:B------:R-:W-:Y:S01]  /*b340*/  HMMA.16816.F32.BF16 R60, R20, R32, RZ ;  /* 0x00000020143c723c */ /* 0x000fe200000418ff */
[--C-:B------:R-:W-:Y:S01]  /*b350*/  FFMA.FTZ R142, R142, c[0x0][0x23c], -R5.reuse ;  /* 0x00008f008e8e7a23 */ /* 0x100fe20000010805 */
[----:B----4-:R-:W-:Y:S01]  /*b360*/  FMNMX.FTZ R70, R70, R8, !PT ;  /* 0x0000000846467209 */ /* 0x010fe20007810000 */
[----:B------:R-:W-:-:S02]  /*b370*/  FFMA.FTZ R8, R84, c[0x0][0x23c], -R5 ;  /* 0x00008f0054087a23 */ /* 0x000fc40000010805 */
[--C-:B------:R-:W-:Y:S01]  /*b380*/  FFMA.FTZ R156, R156, c[0x0][0x23c], -R5.reuse ;  /* 0x00008f009c9c7a23 */ /* 0x100fe20000010805 */
[----:B------:R-:W-:Y:S01]  /*b390*/  FSETP.NEU.FTZ.AND P0, PT, R70, -INF , PT ;  /* 0xff8000004600780b */ /* 0x000fe20003f1d000 */
[----:B------:R2:W-:Y:S01]  /*b3a0*/  MUFU.EX2 R226, R8 ;  /* 0x0000000800e27308 */ /* 0x0005e20000000800 */
[----:B------:R-:W-:Y:S01]  /*b3b0*/  HMMA.16816.F32.BF16 R76, R20, R44, RZ ;  /* 0x0000002c144c723c */ /* 0x000fe200000418ff */
[--C-:B------:R-:W-:Y:S02]  /*b3c0*/  FFMA.FTZ R157, R157, c[0x0][0x23c], -R5.reuse ;  /* 0x00008f009d9d7a23 */ /* 0x100fe40000010805 */
[----:B------:R-:W-:Y:S02]  /*b3d0*/  FFMA.FTZ R158, R158, c[0x0][0x23c], -R5 ;  /* 0x00008f009e9e7a23 */ /* 0x000fe40000010805 */
[----:B-1----:R-:W-:-:S04]  /*b3e0*/  FFMA.FTZ R3, R89, c[0x0][0x23c], -R6 ;  /* 0x00008f0059037a23 */ /* 0x002fc80000010806 */
[----:B------:R1:W3:Y:S01]  /*b3f0*/  MUFU.EX2 R218, R3 ;  /* 0x0000000300da7308 */ /* 0x0002e20000000800 */
[----:B--2---:R-:W-:-:S07]  /*b400*/  FFMA.FTZ R8, R82, c[0x0][0x23c], -R5 ;  /* 0x00008f0052087a23 */ /* 0x004fce0000010805 */
[----:B------:R-:W2:Y:S01]  /*b410*/  MUFU.EX2 R222, R8 ;  /* 0x0000000800de7308 */ /* 0x000ea20000000800 */
[----:B-1----:R-:W-:Y:S01]  /*b420*/  FFMA.FTZ R3, R83, c[0x0][0x23c], -R6 ;  /* 0x00008f0053037a23 */ /* 0x002fe20000010806 */
[----:B---3--:R-:W-:-:S06]  /*b430*/  F2FP.BF16.PACK_AB R13, R218, R120 ;  /* 0x00000078da0d723e */ /* 0x008fcc00000010ff */
[----:B------:R1:W-:Y:S01]  /*b440*/  MUFU.EX2 R227, R3 ;  /* 0x0000000300e37308 */ /* 0x0003e20000000800 */
[----:B--2---:R-:W-:Y:S01]  /*b450*/  F2FP.BF16.PACK_AB R10, R222, R226 ;  /* 0x000000e2de0a723e */ /* 0x004fe200000010ff */
[----:B-1----:R-:W-:-:S06]  /*b460*/  FFMA.FTZ R3, R81, c[0x0][0x23c], -R6 ;  /* 0x00008f0051037a23 */ /* 0x002fcc0000010806 */
        /* <DEDUP_REMOVED lines=16> */
[----:B-1----:R-:W-:Y:S01]  /*b570*/  FMUL.FTZ R3, R70, c[0x0][0x23c] ;  /* 0x00008f0046037a20 */ /* 0x002fe20000410000 */
[----:B--2---:R-:W-:-:S04]  /*b580*/  F2FP.BF16.PACK_AB R8, R219, R100 ;  /* 0x00000064db08723e */ /* 0x004fc800000010ff */
[----:B------:R-:W-:-:S05]  /*b590*/  FSEL R3, R3, RZ, P0 ;  /* 0x000000ff03037208 */ /* 0x000fca0000000000 */
[--C-:B------:R-:W-:Y:S02]  /*b5a0*/  FFMA.FTZ R0, R119, c[0x0][0x23c], -R3.reuse ;  /* 0x00008f0077007a23 */ /* 0x100fe40000010803 */
[--C-:B------:R-:W-:Y:S02]  /*b5b0*/  FFMA.FTZ R145, R145, c[0x0][0x23c], -R3.reuse ;  /* 0x00008f0091917a23 */ /* 0x100fe40000010803 */
[----:B------:R1:W-:Y:S01]  /*b5c0*/  MUFU.EX2 R230, R0 ;  /* 0x0000000000e67308 */ /* 0x0003e20000000800 */
[--C-:B------:R-:W-:Y:S02]  /*b5d0*/  FFMA.FTZ R146, R146, c[0x0][0x23c], -R3.reuse ;  /* 0x00008f0092927a23 */ /* 0x100fe40000010803 */
[--C-:B------:R-:W-:Y:S02]  /*b5e0*/  FFMA.FTZ R160, R160, c[0x0][0x23c], -R3.reuse ;  /* 0x00008f00a0a07a23 */ /* 0x100fe40000010803 */
[--C-:B------:R-:W-:Y:S02]  /*b5f0*/  FFMA.FTZ R164, R164, c[0x0][0x23c], -R3.reuse ;  /* 0x00008f00a4a47a23 */ /* 0x100fe40000010803 */
[----:B------:R-:W-:-:S02]  /*b600*/  FFMA.FTZ R165, R165, c[0x0][0x23c], -R3 ;  /* 0x00008f00a5a57a23 */ /* 0x000fc40000010803 */
[----:B-1----:R-:W-:-:S04]  /*b610*/  FFMA.FTZ R0, R117, c[0x0][0x23c], -R3 ;  /* 0x00008f0075007a23 */ /* 0x002fc80000010803 */
[----:B------:R1:W2:Y:S02]  /*b620*/  MUFU.EX2 R234, R0 ;  /* 0x0000000000ea7308 */ /* 0x0002a40000000800 */
[----:B-1----:R-:W-:Y:S01]  /*b630*/  FFMA.FTZ R0, R116, c[0x0][0x23c], -R3 ;  /* 0x00008f0074007a23 */ /* 0x002fe20000010803 */
[----:B--2---:R-:W-:Y:S01]  /*b640*/  F2FP.BF16.PACK_AB R17, R234, R230 ;  /* 0x000000e6ea11723e */ /* 0x004fe200000010ff */
[----:B------:R-:W-:Y:S04]  /*b650*/  HMMA.16816.F32.BF16 R116, R12, R28, R76 ;  /* 0x0000001c0c74723c */ /* 0x000fe8000004184c */
[----:B------:R1:W-:Y:S03]  /*b660*/  MUFU.EX2 R228, R0 ;  /* 0x0000000000e47308 */ /* 0x0003e60000000800 */
[----:B------:R-:W-:Y:S01]  /*b670*/  IMAD.MOV.U32 R76, RZ, RZ, R123 ;  /* 0x000000ffff4c7224 */ /* 0x000fe200078e007b */
[----:B------:R-:W-:Y:S01]  /*b680*/  MOV R77, R124 ;  /* 0x0000007c004d7202 */ /* 0x000fe20000000f00 */
[----:B------:R-:W-:Y:S01]  /*b690*/  IMAD.MOV.U32 R78, RZ, RZ, R219 ;  /* 0x000000ffff4e7224 */ /* 0x000fe200078e00db */
[----:B------:R-:W-:Y:S01]  /*b6a0*/  MOV R79, R218 ;  /* 0x000000da004f7202 */ /* 0x000fe20000000f00 */
[----:B-1----:R-:W-:-:S04]  /*b6b0*/  FFMA.FTZ R0, R104, c[0x0][0x23c], -R3 ;  /* 0x00008f0068007a23 */ /* 0x002fc80000010803 */
[----:B------:R1:W2:Y:S02]  /*b6c0*/  MUFU.EX2 R103, R0 ;  /* 0x0000000000677308 */ /* 0x0002a40000000800 */
[----:B-1----:R-:W-:Y:S01]  /*b6d0*/  FFMA.FTZ R0, R101, c[0x0][0x23c], -R3 ;  /* 0x00008f0065007a23 */ /* 0x002fe20000010803 */
[----:B--2---:R-:W-:-:S05]  /*b6e0*/  F2FP.BF16.PACK_AB R19, R103, R228 ;  /* 0x000000e46713723e */ /* 0x004fca00000010ff */
[----:B------:R1:W-:Y:S02]  /*b6f0*/  MUFU.EX2 R125, R0 ;  /* 0x00000000007d7308 */ /* 0x0003e40000000800 */
[C---:B------:R-:W-:Y:S08]  /*b700*/  HMMA.16816.F32.BF16 R56, R16.reuse, R32, RZ ;  /* 0x000000201038723c */ /* 0x040ff000000418ff */
[----:B------:R-:W-:Y:S01]  /*b710*/  HMMA.16816.F32.BF16 R64, R16, R44, RZ ;  /* 0x0000002c1040723c */ /* 0x000fe200000418ff */
[----:B-1----:R-:W-:-:S04]  /*b720*/  FFMA.FTZ R0, R93, c[0x0][0x23c], -R3 ;  /* 0x00008f005d007a23 */ /* 0x002fc80000010803 */
[----:B------:R1:W2:Y:S03]  /*b730*/  MUFU.EX2 R88, R0 ;  /* 0x0000000000587308 */ /* 0x0002a60000000800 */
[----:B------:R-:W-:Y:S08]  /*b740*/  HMMA.16816.F32.BF16 R92, R12, R52, R60 ;  /* 0x000000340c5c723c */ /* 0x000ff0000004183c */
[----:B------:R-:W-:Y:S01]  /*b750*/  HMMA.16816.F32.BF16 R60, R20, R40, RZ ;  /* 0x00000028143c723c */ /* 0x000fe200000418ff */
[----:B-1----:R-:W-:Y:S01]  /*b760*/  FFMA.FTZ R0, R86, c[0x0][0x23c], -R3 ;  /* 0x00008f0056007a23 */ /* 0x002fe20000010803 */
[----:B--2---:R-:W-:-:S06]  /*b770*/  F2FP.BF16.PACK_AB R9, R88, R125 ;  /* 0x0000007d5809723e */ /* 0x004fcc00000010ff */
[----:B------:R-:W-:Y:S01]  /*b780*/  HMMA.16816.F32.BF16 R80, R16, R48, RZ ;  /* 0x000000301050723c */ /* 0x000fe200000418ff */
[----:B------:R1:W-:Y:S02]  /*b790*/  MUFU.EX2 R225, R0 ;  /* 0x0000000000e17308 */ /* 0x0003e40000000800 */
[----:B-1----:R-:W-:-:S05]  /*b7a0*/  FFMA.FTZ R0, R87, c[0x0][0x23c], -R3 ;  /* 0x00008f0057007a23 */ /* 0x002fca0000010803 */
[----:B------:R-:W-:Y:S01]  /*b7b0*/  HMMA.16816.F32.BF16 R84, R20, R48, RZ ;  /* 0x000000301454723c */ /* 0x000fe200000418ff */
[----:B------:R-:W1:Y:S02]  /*b7c0*/  MUFU.EX2 R221, R0 ;  /* 0x0000000000dd7308 */ /* 0x000e640000000800 */
[----:B-1----:R-:W-:Y:S01]  /*b7d0*/  F2FP.BF16.PACK_AB R11, R221, R225 ;  /* 0x000000e1dd0b723e */ /* 0x002fe200000010ff */
[----:B------:R-:W-:Y:S11]  /*b7e0*/  FFMA.FTZ R0, R251, c[0x0][0x23c], -R7 ;  /* 0x00008f00fb007a23 */ /* 0x000ff60000010807 */
[----:B------:R-:W-:Y:S09]  /*b7f0*/  @!UPT UIADD3 URZ, URZ, URZ, URZ ;  /* 0x0000003f3f3ff290 */ /* 0x000ff2000fffe03f */
[----:B------:R-:W-:Y:S08]  /*b800*/  HMMA.16816.F32.BF16 R108, R12, R36, R84 ;  /* 0x000000240c6c723c */ /* 0x000ff00000041854 */
[----:B------:R-:W-:Y:S07]  /*b810*/  HMMA.16816.F32.BF16 R96, R8, R52, R56 ;  /* 0x000000340860723c */ /* 0x000fee0000041838 */
[----:B------:R-:W-:Y:S01]  /*b820*/  IMAD.MOV.U32 R52, RZ, RZ, R127 ;  /* 0x000000ffff347224 */ /* 0x000fe200078e007f */
[----:B------:R-:W-:Y:S01]  /*b830*/  HMMA.16816.F32.BF16 R56, R16, R40, RZ ;  /* 0x000000281038723c */ /* 0x000fe200000418ff */
[----:B------:R-:W-:-:S06]  /*b840*/  MOV R53, R126 ;  /* 0x0000007e00357202 */ /* 0x000fcc0000000f00 */
[----:B------:R-:W-:Y:S01]  /*b850*/  IMAD.MOV.U32 R40, RZ, RZ, R122 ;  /* 0x000000ffff287224 */ /* 0x000fe200078e007a */
[----:B------:R-:W-:Y:S01]  /*b860*/  HMMA.16816.F32.BF16 R112, R8, R28, R64 ;  /* 0x0000001c0870723c */ /* 0x000fe20000041840 */
[----:B------:R-:W-:-:S06]  /*b870*/  MOV R41, R88 ;  /* 0x0000005800297202 */ /* 0x000fcc0000000f00 */
[----:B------:R-:W-:Y:S01]  /*b880*/  MOV R67, R121 ;  /* 0x0000007900437202 */ /* 0x000fe20000000f00 */
[----:B------:R-:W-:Y:S01]  /*b890*/  IMAD.MOV.U32 R66, RZ, RZ, R120 ;  /* 0x000000ffff427224 */ /* 0x000fe200078e0078 */
[C---:B------:R-:W-:Y:S07]  /*b8a0*/  HMMA.16816.F32.BF16 R104, R8.reuse, R36, R80 ;  /* 0x000000240868723c */ /* 0x040fee0000041850 */
[----:B------:R-:W-:Y:S01]  /*b8b0*/  IMAD.MOV.U32 R37, RZ, RZ, R125 ;  /* 0x000000ffff257224 */ /* 0x000fe200078e007d */
[----:B------:R-:W-:Y:S01]  /*b8c0*/  HMMA.16816.F32.BF16 R120, R8, R24, R56 ;  /* 0x000000180878723c */ /* 0x000fe20000041838 */
[----:B------:R-:W-:Y:S01]  /*b8d0*/  MOV R81, R212 ;  /* 0x000000d400517202 */ /* 0x000fe20000000f00 */
[----:B------:R-:W-:Y:S01]  /*b8e0*/  IMAD.MOV.U32 R82, RZ, RZ, R103 ;  /* 0x000000ffff527224 */ /* 0x000fe200078e0067 */
[----:B------:R-:W-:Y:S01]  /*b8f0*/  MOV R83, R100 ;  /* 0x0000006400537202 */ /* 0x000fe20000000f00 */
[----:B------:R-:W-:Y:S01]  /*b900*/  IMAD.MOV.U32 R80, RZ, RZ, R217 ;  /* 0x000000ffff507224 */ /* 0x000fe200078e00d9 */
[----:B------:R-:W-:-:S03]  /*b910*/  MOV R36, R220 ;  /* 0x000000dc00247202 */ /* 0x000fc60000000f00 */
[----:B------:R-:W-:Y:S08]  /*b920*/  HMMA.16816.F32.BF16 R56, R16, R50, RZ ;  /* 0x000000321038723c */ /* 0x000ff000000418ff */
[----:B------:R-:W-:Y:S08]  /*b930*/  HMMA.16816.F32.BF16 R124, R12, R24, R60 ;  /* 0x000000180c7c723c */ /* 0x000ff0000004183c */
[----:B------:R-:W-:Y:S08]  /*b940*/  HMMA.16816.F32.BF16 R60, R16, R34, RZ ;  /* 0x00000022103c723c */ /* 0x000ff000000418ff */
[----:B------:R-:W-:Y:S08]  /*b950*/  HMMA.16816.F32.BF16 R84, R8, R38, R56 ;  /* 0x000000260854723c */ /* 0x000ff00000041838 */
[C---:B------:R-:W-:Y:S08]  /*b960*/  HMMA.16816.F32.BF16 R56, R16.reuse, R46, RZ ;  /* 0x0000002e1038723c */ /* 0x040ff000000418ff */
[----:B------:R-:W-:Y:S08]  /*b970*/  HMMA.16816.F32.BF16 R16, R16, R42, RZ ;  /* 0x0000002a1010723c */ /* 0x000ff000000418ff */
[C---:B------:R-:W-:Y:S08]  /*b980*/  HMMA.16816.F32.BF16 R60, R8.reuse, R54, R60 ;  /* 0x00000036083c723c */ /* 0x040ff0000004183c */
[C---:B------:R-:W-:Y:S01]  /*b990*/  HMMA.16816.F32.BF16 R88, R8.reuse, R30, R56 ;  /* 0x0000001e0858723c */ /* 0x040fe20000041838 */
[----:B------:R1:W-:Y:S06]  /*b9a0*/  MUFU.EX2 R57, R0 ;  /* 0x0000000000397308 */ /* 0x0003ec0000000800 */
[----:B------:R-:W-:Y:S01]  /*b9b0*/  MOV R58, R78 ;  /* 0x0000004e003a7202 */ /* 0x000fe20000000f00 */
[----:B------:R-:W-:Y:S01]  /*b9c0*/  HMMA.16816.F32.BF16 R100, R8, R26, R16 ;  /* 0x0000001a0864723c */ /* 0x000fe20000041810 */
[----:B------:R-:W2:Y:S01]  /*b9d0*/  LDSM.16.MT88.4 R16, [R213+0x9000] ;  /* 0x00900000d510783b */ /* 0x000ea20000004200 */
[----:B------:R-:W-:-:S06]  /*b9e0*/  IMAD.MOV.U32 R59, RZ, RZ, R79 ;  /* 0x000000ffff3b7224 */ /* 0x000fcc00078e004f */
[----:B------:R-:W-:Y:S01]  /*b9f0*/  HMMA.16816.F32.BF16 R32, R20, R34, RZ ;  /* 0x000000221420723c */ /* 0x000fe200000418ff */
[----:B-1----:R-:W-:Y:S01]  /*ba00*/  FFMA.FTZ R0, R247, c[0x0][0x23c], -R7 ;  /* 0x00008f00f7007a23 */ /* 0x002fe20000010807 */
[----:B------:R-:W-:-:S03]  /*ba10*/  MOV R247, R52 ;  /* 0x0000003400f77202 */ /* 0x000fc60000000f00 */
[----:B------:R1:W-:Y:S03]  /*ba20*/  MUFU.EX2 R64, R0 ;  /* 0x0000000000407308 */ /* 0x0003e60000000800 */
[C---:B------:R-:W-:Y:S08]  /*ba30*/  HMMA.16816.F32.BF16 R48, R20.reuse, R50, RZ ;  /* 0x000000321430723c */ /* 0x040ff000000418ff */
[----:B------:R-:W-:Y:S01]  /*ba40*/  HMMA.16816.F32.BF16 R44, R20, R46, RZ ;  /* 0x0000002e142c723c */ /* 0x000fe200000418ff */
[----:B-1----:R-:W-:-:S07]  /*ba50*/  FFMA.FTZ R0, R202, c[0x0][0x23c], -R7 ;  /* 0x00008f00ca007a23 */ /* 0x002fce0000010807 */
[----:B------:R-:W-:Y:S01]  /*ba60*/  HMMA.16816.F32.BF16 R20, R20, R42, RZ ;  /* 0x0000002a1414723c */ /* 0x000fe200000418ff */
[----:B------:R1:W-:Y:S07]  /*ba70*/  MUFU.EX2 R219, R0 ;  /* 0x0000000000db7308 */ /* 0x0003ee0000000800 */
[C---:B------:R-:W-:Y:S07]  /*ba80*/  HMMA.16816.F32.BF16 R32, R12.reuse, R54, R32 ;  /* 0x000000360c20723c */ /* 0x040fee0000041820 */
[----:B------:R-:W-:Y:S01]  /*ba90*/  IMAD.MOV.U32 R54, RZ, RZ, R81 ;  /* 0x000000ffff367224 */ /* 0x000fe200078e0051 */
[----:B------:R-:W-:Y:S01]  /*baa0*/  HMMA.16816.F32.BF16 R48, R12, R38, R48 ;  /* 0x000000260c30723c */ /* 0x000fe20000041830 */
[----:B-1----:R-:W-:Y:S01]  /*bab0*/  FFMA.FTZ R0, R191, c[0x0][0x23c], -R7 ;  /* 0x00008f00bf007a23 */ /* 0x002fe20000010807 */
[----:B------:R-:W-:-:S03]  /*bac0*/  MOV R55, R82 ;  /* 0x0000005200377202 */ /* 0x000fc60000000f00 */
[----:B------:R1:W3:Y:S02]  /*bad0*/  MUFU.EX2 R212, R0 ;  /* 0x0000000000d47308 */ /* 0x0002e40000000800 */
[----:B------:R-:W-:Y:S01]  /*bae0*/  IMAD.MOV.U32 R202, RZ, RZ, R55 ;  /* 0x000000ffffca7224 */ /* 0x000fe200078e0037 */
[C---:B------:R-:W-:Y:S08]  /*baf0*/  HMMA.16816.F32.BF16 R44, R12.reuse, R30, R44 ;  /* 0x0000001e0c2c723c */ /* 0x040ff0000004182c */
[----:B------:R-:W-:Y:S01]  /*bb00*/  HMMA.16816.F32.BF16 R20, R12, R26, R20 ;  /* 0x0000001a0c14723c */ /* 0x000fe20000041814 */
[----:B-1----:R-:W-:-:S06]  /*bb10*/  FFMA.FTZ R0, R250, c[0x0][0x23c], -R6 ;  /* 0x00008f00fa007a23 */ /* 0x002fcc0000010806 */
[----:B---3--:R-:W-:Y:S01]  /*bb20*/  F2FP.BF16.PACK_AB R14, R212, R219 ;  /* 0x000000dbd40e723e */ /* 0x008fe200000010ff */
[----:B------:R1:W-:Y:S02]  /*bb30*/  MUFU.EX2 R29, R0 ;  /* 0x00000000001d7308 */ /* 0x0003e40000000800 */
[----:B-1----:R-:W-:Y:S02]  /*bb40*/  FFMA.FTZ R0, R208, c[0x0][0x23c], -R6 ;  /* 0x00008f00d0007a23 */ /* 0x002fe40000010806 */
[----:B------:R-:W-:-:S04]  /*bb50*/  IMAD.MOV.U32 R208, RZ, RZ, R36 ;  /* 0x000000ffffd07224 */ /* 0x000fc800078e0024 */
[----:B------:R1:W-:Y:S02]  /*bb60*/  MUFU.EX2 R28, R0 ;  /* 0x00000000001c7308 */ /* 0x0003e40000000800 */
[----:B-1----:R-:W-:Y:S01]  /*bb70*/  FFMA.FTZ R0, R196, c[0x0][0x23c], -R6 ;  /* 0x00008f00c4007a23 */ /* 0x002fe20000010806 */
[----:B------:R-:W-:-:S05]  /*bb80*/  MOV R196, R76 ;  /* 0x0000004c00c47202 */ /* 0x000fca0000000f00 */
[----:B------:R1:W-:Y:S02]  /*bb90*/  MUFU.EX2 R218, R0 ;  /* 0x0000000000da7308 */ /* 0x0003e40000000800 */
[----:B-1----:R-:W-:-:S06]  /*bba0*/  FFMA.FTZ R0, R182, c[0x0][0x23c], -R6 ;  /* 0x00008f00b6007a23 */ /* 0x002fcc0000010806 */
[----:B------:R1:W3:Y:S02]  /*bbb0*/  MUFU.EX2 R56, R0 ;  /* 0x0000000000387308 */ /* 0x0002e40000000800 */
[----:B-1----:R-:W-:Y:S01]  /*bbc0*/  FFMA.FTZ R0, R248, c[0x0][0x23c], -R5 ;  /* 0x00008f00f8007a23 */ /* 0x002fe20000010805 */
[----:B------:R-:W-:Y:S02]  /*bbd0*/  MOV R248, R64 ;  /* 0x0000004000f87202 */ /* 0x000fe40000000f00 */
[----:B---3--:R-:W-:-:S03]  /*bbe0*/  F2FP.BF16.PACK_AB R15, R56, R218 ;  /* 0x000000da380f723e */ /* 0x008fc600000010ff */
[----:B------:R1:W3:Y:S01]  /*bbf0*/  MUFU.EX2 R8, R0 ;  /* 0x0000000000087308 */ /* 0x0002e20000000800 */
[----:B------:R-:W-:Y:S01]  /*bc00*/  F2FP.BF16.PACK_AB R12, R248, R57 ;  /* 0x00000039f80c723e */ /* 0x000fe200000010ff */
[----:B-1----:R-:W-:Y:S02]  /*bc10*/  FFMA.FTZ R0, R207, c[0x0][0x23c], -R5 ;  /* 0x00008f00cf007a23 */ /* 0x002fe40000010805 */
[----:B------:R-:W-:-:S04]  /*bc20*/  IMAD.MOV.U32 R207, RZ, RZ, R77 ;  /* 0x000000ffffcf7224 */ /* 0x000fc800078e004d */
[----:B------:R1:W-:Y:S02]  /*bc30*/  MUFU.EX2 R220, R0 ;  /* 0x0000000000dc7308 */ /* 0x0003e40000000800 */
[----:B-1----:R-:W-:-:S06]  /*bc40*/  FFMA.FTZ R0, R194, c[0x0][0x23c], -R5 ;  /* 0x00008f00c2007a23 */ /* 0x002fcc0000010805 */
[----:B------:R1:W-:Y:S02]  /*bc50*/  MUFU.EX2 R217, R0 ;  /* 0x0000000000d97308 */ /* 0x0003e40000000800 */
[----:B-1----:R-:W-:Y:S02]  /*bc60*/  FFMA.FTZ R0, R173, c[0x0][0x23c], -R5 ;  /* 0x00008f00ad007a23 */ /* 0x002fe40000010805 */
[----:B------:R-:W-:Y:S01]  /*bc70*/  IMAD.MOV.U32 R173, RZ, RZ, R29 ;  /* 0x000000ffffad7224 */ /* 0x000fe200078e001d */
[----:B------:R-:W-:-:S03]  /*bc80*/  MOV R29, R80 ;  /* 0x00000050001d7202 */ /* 0x000fc60000000f00 */
[----:B------:R1:W4:Y:S01]  /*bc90*/  MUFU.EX2 R24, R0 ;  /* 0x0000000000187308 */ /* 0x0003220000000800 */
[----:B------:R-:W-:Y:S01]  /*bca0*/  MOV R251, R29 ;  /* 0x0000001d00fb7202 */ /* 0x000fe20000000f00 */
[----:B-1----:R-:W-:Y:S01]  /*bcb0*/  FFMA.FTZ R0, R249, c[0x0][0x23c], -R3 ;  /* 0x00008f00f9007a23 */ /* 0x002fe20000010803 */
[----:B---3--:R-:W-:Y:S02]  /*bcc0*/  MOV R249, R8 ;  /* 0x0000000800f97202 */ /* 0x008fe40000000f00 */
[----:B----4-:R-:W-:-:S03]  /*bcd0*/  F2FP.BF16.PACK_AB R10, R24, R217 ;  /* 0x000000d9180a723e */ /* 0x010fc600000010ff */
[----:B------:R1:W-:Y:S01]  /*bce0*/  MUFU.EX2 R182, R0 ;  /* 0x0000000000b67308 */ /* 0x0003e20000000800 */
[----:B------:R-:W-:Y:S01]  /*bcf0*/  F2FP.BF16.PACK_AB R8, R220, R249 ;  /* 0x000000f9dc08723e */ /* 0x000fe200000010ff */
[----:B-1----:R-:W-:Y:S02]  /*bd00*/  FFMA.FTZ R0, R209, c[0x0][0x23c], -R3 ;  /* 0x00008f00d1007a23 */ /* 0x002fe40000010803 */
[----:B------:R-:W-:-:S04]  /*bd10*/  IMAD.MOV.U32 R209, RZ, RZ, R28 ;  /* 0x000000ffffd17224 */ /* 0x000fc800078e001c */
[----:B------:R1:W3:Y:S01]  /*bd20*/  MUFU.EX2 R194, R0 ;  /* 0x0000000000c27308 */ /* 0x0002e20000000800 */
[----:B------:R-:W-:Y:S01]  /*bd30*/  IMAD.MOV.U32 R28, RZ, RZ, R83 ;  /* 0x000000ffff1c7224 */ /* 0x000fe200078e0053 */
[----:B------:R-:W-:-:S04]  /*bd40*/  F2FP.BF16.PACK_AB R13, R209, R173 ;  /* 0x000000add10d723e */ /* 0x000fc800000010ff */
[----:B------:R-:W-:-:S03]  /*bd50*/  MOV R250, R28 ;  /* 0x0000001c00fa7202 */ /* 0x000fc60000000f00 */
[----:B--2---:R-:W-:Y:S01]  /*bd60*/  HMMA.16816.F32.BF16 R76, R12, R16, R92 ;  /* 0x000000100c4c723c */ /* 0x004fe2000004185c */
[----:B-1----:R-:W-:Y:S01]  /*bd70*/  FFMA.FTZ R0, R195, c[0x0][0x23c], -R3 ;  /* 0x00008f00c3007a23 */ /* 0x002fe20000010803 */
[----:B---3--:R-:W-:-:S03]  /*bd80*/  F2FP.BF16.PACK_AB R9, R194, R182 ;  /* 0x000000b6c209723e */ /* 0x008fc600000010ff */
[----:B------:R1:W-:Y:S02]  /*bd90*/  MUFU.EX2 R195, R0 ;  /* 0x0000000000c37308 */ /* 0x0003e40000000800 */
[----:B-1----:R-:W-:-:S06]  /*bda0*/  FFMA.FTZ R0, R183, c[0x0][0x23c], -R3 ;  /* 0x00008f00b7007a23 */ /* 0x002fcc0000010803 */
[----:B------:R-:W1:Y:S02]  /*bdb0*/  MUFU.EX2 R25, R0 ;  /* 0x0000000000197308 */ /* 0x000e640000000800 */
[----:B-1----:R-:W-:Y:S01]  /*bdc0*/  F2FP.BF16.PACK_AB R11, R25, R195 ;  /* 0x000000c3190b723e */ /* 0x002fe200000010ff */
[----:B------:R-:W-:-:S05]  /*bdd0*/  FFMA.FTZ R0, R231, c[0x0][0x23c], -R7 ;  /* 0x00008f00e7007a23 */ /* 0x000fca0000010807 */
[----:B------:R1:W2:Y:S01]  /*bde0*/  MUFU.EX2 R191, R0 ;  /* 0x0000000000bf7308 */ /* 0x0002a20000000800 */
[C---:B------:R-:W-:Y:S07]  /*bdf0*/  HMMA.16816.F32.BF16 R80, R8.reuse, R16, R96 ;  /* 0x000000100850723c */ /* 0x040fee0000041860 */
[----:B------:R-:W-:Y:S01]  /*be00*/  MOV R99, R66 ;  /* 0x0000004200637202 */ /* 0x000fe20000000f00 */
[----:B------:R-:W-:Y:S01]  /*be10*/  IMAD.MOV.U32 R98, RZ, RZ, R67 ;  /* 0x000000ffff627224 */ /* 0x000fe200078e0043 */
[----:B------:R-:W-:Y:S01]  /*be20*/  MOV R97, R40 ;  /* 0x0000002800617202 */ /* 0x000fe20000000f00 */
[----:B------:R-:W-:Y:S01]  /*be30*/  IMAD.MOV.U32 R96, RZ, RZ, R41 ;  /* 0x000000ffff607224 */ /* 0x000fe200078e0029 */
[----:B------:R-:W-:Y:S01]  /*be40*/  HMMA.16816.F32.BF16 R64, R8, R18, R60 ;  /* 0x000000120840723c */ /* 0x000fe2000004183c */
[----:B-1----:R-:W-:Y:S01]  /*be50*/  FFMA.FTZ R0, R206, c[0x0][0x23c], -R7 ;  /* 0x00008f00ce007a23 */ /* 0x002fe20000010807 */
[----:B--2---:R-:W-:-:S06]  /*be60*/  MOV R206, R191 ;  /* 0x000000bf00ce7202 */ /* 0x004fcc0000000f00 */
[C---:B------:R-:W-:Y:S01]  /*be70*/  HMMA.16816.F32.BF16 R40, R12.reuse, R18, R32 ;  /* 0x000000120c28723c */ /* 0x040fe20000041820 */
[----:B------:R-:W1:Y:S07]  /*be80*/  LDSM.16.MT88.4 R16, [R216+0x9000] ;  /* 0x00900000d810783b */ /* 0x000e6e0000004200 */
[C---:B-1----:R-:W-:Y:S07]  /*be90*/  HMMA.16816.F32.BF16 R60, R12.reuse, R16, R108 ;  /* 0x000000100c3c723c */ /* 0x042fee000004186c */
[----:B------:R-:W-:Y:S01]  /*bea0*/  MOV R111, R56 ;  /* 0x00000038006f7202 */ /* 0x000fe20000000f00 */
[----:B------:R-:W-:Y:S01]  /*beb0*/  IMAD.MOV.U32 R110, RZ, RZ, R57 ;  /* 0x000000ffff6e7224 */ /* 0x000fe200078e0039 */
[----:B------:R-:W-:Y:S01]  /*bec0*/  MOV R109, R58 ;  /* 0x0000003a006d7202 */ /* 0x000fe20000000f00 */
[----:B------:R-:W-:Y:S01]  /*bed0*/  IMAD.MOV.U32 R108, RZ, RZ, R59 ;  /* 0x000000ffff6c7224 */ /* 0x000fe200078e003b */
[----:B------:R-:W-:Y:S08]  /*bee0*/  HMMA.16816.F32.BF16 R48, R12, R18, R48 ;  /* 0x000000120c30723c */ /* 0x000ff00000041830 */
[C---:B------:R-:W-:Y:S07]  /*bef0*/  HMMA.16816.F32.BF16 R56, R8.reuse, R16, R104 ;  /* 0x000000100838723c */ /* 0x040fee0000041868 */
[----:B------:R-:W-:Y:S01]  /*bf00*/  MOV R107, R54 ;  /* 0x00000036006b7202 */ /* 0x000fe20000000f00 */
[----:B------:R-:W-:Y:S01]  /*bf10*/  IMAD.MOV.U32 R104, RZ, RZ, R25 ;  /* 0x000000ffff687224 */ /* 0x000fe200078e0019 */
[----:B------:R-:W-:Y:S01]  /*bf20*/  MOV R106, R53 ;  /* 0x00000035006a7202 */ /* 0x000fe20000000f00 */
[----:B------:R-:W-:Y:S01]  /*bf30*/  IMAD.MOV.U32 R105, RZ, RZ, R24 ;  /* 0x000000ffff697224 */ /* 0x000fe200078e0018 */
[----:B------:R-:W-:Y:S01]  /*bf40*/  HMMA.16816.F32.BF16 R52, R8, R18, R84 ;  /* 0x000000120834723c */ /* 0x000fe20000041854 */
[----:B------:R-:W1:Y:S01]  /*bf50*/  LDSM.16.MT88.4 R16, [R214+0x9000] ;  /* 0x00900000d610783b */ /* 0x000e620000004200 */
[----:B------:R2:W3:Y:S05]  /*bf60*/  MUFU.EX2 R84, R0 ;  /* 0x0000000000547308 */ /* 0x0004ea0000000800 */
[----:B------:R-:W-:Y:S01]  /*bf70*/  IMAD.MOV.U32 R87, RZ, RZ, R37 ;  /* 0x000000ffff577224 */ /* 0x000fe200078e0025 */
[----:B------:R-:W-:-:S02]  /*bf80*/  MOV R86, R104 ;  /* 0x0000006800567202 */ /* 0x000fc40000000f00 */
        /* <DEDUP_REMOVED lines=9> */
[----:B--2---:R-:W-:Y:S01]  /*c020*/  FFMA.FTZ R0, R192, c[0x0][0x23c], -R7 ;  /* 0x00008f00c0007a23 */ /* 0x004fe20000010807 */
[----:B------:R-:W-:Y:S01]  /*c030*/  MOV R98, R207 ;  /* 0x000000cf00627202 */ /* 0x000fe20000000f00 */
[----:B------:R-:W-:-:S02]  /*c040*/  IMAD.MOV.U32 R109, RZ, RZ, R111 ;  /* 0x000000ffff6d7224 */ /* 0x000fc400078e006f */
[----:B------:R2:W-:Y:S01]  /*c050*/  MUFU.EX2 R183, R0 ;  /* 0x0000000000b77308 */ /* 0x0005e20000000800 */
[----:B------:R-:W-:Y:S02]  /*c060*/  IMAD.MOV.U32 R111, RZ, RZ, R97 ;  /* 0x000000ffff6f7224 */ /* 0x000fe400078e0061 */
[----:B------:R-:W-:Y:S02]  /*c070*/  IMAD.MOV.U32 R97, RZ, RZ, R99 ;  /* 0x000000ffff617224 */ /* 0x000fe400078e0063 */
[----:B------:R-:W-:Y:S02]  /*c080*/  IMAD.MOV.U32 R99, RZ, RZ, R196 ;  /* 0x000000ffff637224 */ /* 0x000fe400078e00c4 */
[----:B--2---:R-:W-:Y:S01]  /*c090*/  FFMA.FTZ R0, R169, c[0x0][0x23c], -R7 ;  /* 0x00008f00a9007a23 */ /* 0x004fe20000010807 */
[----:B-1----:R-:W-:Y:S01]  /*c0a0*/  HMMA.16816.F32.BF16 R36, R12, R16, R116 ;  /* 0x000000100c24723c */ /* 0x002fe20000041874 */
[----:B------:R-:W-:Y:S01]  /*c0b0*/  IMAD.MOV.U32 R169, RZ, RZ, R85 ;  /* 0x000000ffffa97224 */ /* 0x000fe200078e0055 */
[----:B------:R-:W-:-:S02]  /*c0c0*/  MOV R85, R87 ;  /* 0x0000005700557202 */ /* 0x000fc40000000f00 */
[----:B------:R-:W-:-:S04]  /*c0d0*/  MOV R87, R105 ;  /* 0x0000006900577202 */ /* 0x000fc80000000f00 */
[C---:B------:R-:W-:Y:S08]  /*c0e0*/  HMMA.16816.F32.BF16 R32, R8.reuse, R16, R112 ;  /* 0x000000100820723c */ /* 0x040ff00000041870 */
[-C--:B------:R-:W-:Y:S08]  /*c0f0*/  HMMA.16816.F32.BF16 R28, R8, R18.reuse, R88 ;  /* 0x00000012081c723c */ /* 0x080ff00000041858 */
[----:B------:R-:W-:Y:S01]  /*c100*/  HMMA.16816.F32.BF16 R44, R12, R18, R44 ;  /* 0x000000120c2c723c */ /* 0x000fe2000004182c */
[----:B------:R-:W1:Y:S07]  /*c110*/  LDSM.16.MT88.4 R16, [R215+0x9000] ;  /* 0x00900000d710783b */ /* 0x000e6e0000004200 */
[C---:B-1----:R-:W-:Y:S01]  /*c120*/  HMMA.16816.F32.BF16 R92, R8.reuse, R16, R120 ;  /* 0x00000010085c723c */ /* 0x042fe20000041878 */
[----:B------:R1:W2:Y:S06]  /*c130*/  MUFU.EX2 R123, R0 ;  /* 0x00000000007b7308 */ /* 0x0002ac0000000800 */
[----:B------:R-:W-:Y:S01]  /*c140*/  IMAD.MOV.U32 R122, RZ, RZ, R106 ;  /* 0x000000ffff7a7224 */ /* 0x000fe200078e006a */
[----:B------:R-:W-:Y:S01]  /*c150*/  HMMA.16816.F32.BF16 R88, R8, R18, R100 ;  /* 0x000000120858723c */ /* 0x000fe20000041864 */
[----:B------:R-:W-:Y:S01]  /*c160*/  IMAD.MOV.U32 R120, RZ, RZ, R98 ;  /* 0x000000ffff787224 */ /* 0x000fe200078e0062 */
[----:B------:R-:W-:-:S05]  /*c170*/  MOV R121, R99 ;  /* 0x0000006300797202 */ /* 0x000fca0000000f00 */
[----:B------:R-:W-:Y:S01]  /*c180*/  MOV R101, R107 ;  /* 0x0000006b00657202 */ /* 0x000fe20000000f00 */
[C---:B------:R-:W-:Y:S01]  /*c190*/  HMMA.16816.F32.BF16 R24, R12.reuse, R16, R124 ;  /* 0x000000100c18723c */ /* 0x040fe2000004187c */
[----:B-1----:R-:W-:Y:S01]  /*c1a0*/  FFMA.FTZ R0, R211, c[0x0][0x23c], -R6 ;  /* 0x00008f00d3007a23 */ /* 0x002fe20000010806 */
[----:B---3--:R-:W-:Y:S01]  /*c1b0*/  MOV R211, R84 ;  /* 0x0000005400d37202 */ /* 0x008fe20000000f00 */
[----:B------:R-:W-:Y:S01]  /*c1c0*/  IMAD.MOV.U32 R102, RZ, RZ, R96 ;  /* 0x000000ffff667224 */ /* 0x000fe200078e0060 */
[----:B------:R-:W-:Y:S01]  /*c1d0*/  MOV R103, R97 ;  /* 0x0000006100677202 */ /* 0x000fe20000000f00 */
[----:B------:R1:W-:Y:S02]  /*c1e0*/  MUFU.EX2 R84, R0 ;  /* 0x0000000000547308 */ /* 0x0003e40000000800 */
[----:B------:R-:W-:Y:S01]  /*c1f0*/  IMAD.MOV.U32 R127, RZ, RZ, R108 ;  /* 0x000000ffff7f7224 */ /* 0x000fe200078e006c */
[----:B------:R-:W-:Y:S01]  /*c200*/  HMMA.16816.F32.BF16 R20, R12, R18, R20 ;  /* 0x000000120c14723c */ /* 0x000fe20000041814 */
[----:B------:R-:W3:Y:S01]  /*c210*/  LDSM.16.MT88.4 R16, [R213+0x9800] ;  /* 0x00980000d510783b */ /* 0x000ee20000004200 */
[----:B------:R-:W-:Y:S01]  /*c220*/  MOV R126, R109 ;  /* 0x0000006d007e7202 */ /* 0x000fe20000000f00 */
[----:B------:R-:W-:Y:S01]  /*c230*/  IMAD.MOV.U32 R125, RZ, RZ, R110 ;  /* 0x000000ffff7d7224 */ /* 0x000fe200078e006e */
[----:B------:R-:W-:-:S03]  /*c240*/  MOV R124, R111 ;  /* 0x0000006f007c7202 */ /* 0x000fc60000000f00 */
[----:B------:R-:W-:Y:S02]  /*c250*/  F2FP.BF16.PACK_AB R12, R211, R206 ;  /* 0x000000ced30c723e */ /* 0x000fe400000010ff */
[----:B--2---:R-:W-:Y:S01]  /*c260*/  F2FP.BF16.PACK_AB R14, R123, R183 ;  /* 0x000000b77b0e723e */ /* 0x004fe200000010ff */
[----:B-1----:R-:W-:Y:S01]  /*c270*/  FFMA.FTZ R0, R200, c[0x0][0x23c], -R6 ;  /* 0x00008f00c8007a23 */ /* 0x002fe20000010806 */
[----:B------:R-:W-:-:S03]  /*c280*/  MOV R200, R121 ;  /* 0x0000007900c87202 */ /* 0x000fc60000000f00 */
[----:B------:R1:W-:Y:S02]  /*c290*/  MUFU.EX2 R8, R0 ;  /* 0x0000000000087308 */ /* 0x0003e40000000800 */
[----:B-1----:R-:W-:-:S06]  /*c2a0*/  FFMA.FTZ R0, R184, c[0x0][0x23c], -R6 ;  /* 0x00008f00b8007a23 */ /* 0x002fcc0000010806 */
[----:B------:R1:W-:Y:S02]  /*c2b0*/  MUFU.EX2 R207, R0 ;  /* 0x0000000000cf7308 */ /* 0x0003e40000000800 */
[----:B-1----:R-:W-:Y:S02]  /*c2c0*/  FFMA.FTZ R0, R166, c[0x0][0x23c], -R6 ;  /* 0x00008f00a6007a23 */ /* 0x002fe40000010806 */
[----:B------:R-:W-:-:S04]  /*c2d0*/  FFMA.FTZ R166, R132, c[0x0][0x23c], -R7 ;  /* 0x00008f0084a67a23 */ /* 0x000fc80000010807 */
[----:B------:R1:W2:Y:S02]  /*c2e0*/  MUFU.EX2 R100, R0 ;  /* 0x0000000000647308 */ /* 0x0002a40000000800 */
[----:B-1----:R-:W-:Y:S01]  /*c2f0*/  FFMA.FTZ R0, R210, c[0x0][0x23c], -R5 ;  /* 0x00008f00d2007a23 */ /* 0x002fe20000010805 */
[----:B--2---:R-:W-:-:S05]  /*c300*/  F2FP.BF16.PACK_AB R15, R100, R207 ;  /* 0x000000cf640f723e */ /* 0x004fca00000010ff */
[----:B------:R1:W-:Y:S02]  /*c310*/  MUFU.EX2 R196, R0 ;  /* 0x0000000000c47308 */ /* 0x0003e40000000800 */
[----:B-1----:R-:W-:-:S06]  /*c320*/  FFMA.FTZ R0, R199, c[0x0][0x23c], -R5 ;  /* 0x00008f00c7007a23 */ /* 0x002fcc0000010805 */
[----:B------:R1:W2:Y:S02]  /*c330*/  MUFU.EX2 R184, R0 ;  /* 0x0000000000b87308 */ /* 0x0002a40000000800 */
[----:B-1----:R-:W-:Y:S01]  /*c340*/  FFMA.FTZ R0, R185, c[0x0][0x23c], -R5 ;  /* 0x00008f00b9007a23 */ /* 0x002fe20000010805 */
[----:B------:R-:W-:Y:S02]  /*c350*/  MOV R185, R8 ;  /* 0x0000000800b97202 */ /* 0x000fe40000000f00 */
[----:B--2---:R-:W-:-:S03]  /*c360*/  F2FP.BF16.PACK_AB R8, R184, R196 ;  /* 0x000000c4b808723e */ /* 0x004fc600000010ff */
[----:B------:R1:W-:Y:S01]  /*c370*/  MUFU.EX2 R231, R0 ;  /* 0x0000000000e77308 */ /* 0x0003e20000000800 */
[----:B------:R-:W-:-:S07]  /*c380*/  F2FP.BF16.PACK_AB R13, R185, R84 ;  /* 0x00000054b90d723e */ /* 0x000fce00000010ff */
[----:B---3--:R-:W-:Y:S01]  /*c390*/  HMMA.16816.F32.BF16 R116, R12, R16, R76 ;  /* 0x000000100c74723c */ /* 0x008fe2000004184c */
[----:B-1----:R-:W-:Y:S02]  /*c3a0*/  FFMA.FTZ R0, R150, c[0x0][0x23c], -R5 ;  /* 0x00008f0096007a23 */ /* 0x002fe40000010805 */
[----:B------:R-:W-:Y:S02]  /*c3b0*/  FFMA.FTZ R150, R135, c[0x0][0x23c], -R7 ;  /* 0x00008f0087967a23 */ /* 0x000fe40000010807 */
        /* <DEDUP_REMOVED lines=8> */
[----:B--2---:R-:W-:-:S05]  /*c440*/  F2FP.BF16.PACK_AB R9, R192, R191 ;  /* 0x000000bfc009723e */ /* 0x004fca00000010ff */
[----:B------:R1:W-:Y:S02]  /*c450*/  MUFU.EX2 R233, R0 ;  /* 0x0000000000e97308 */ /* 0x0003e40000000800 */
[----:B-1----:R-:W-:Y:S02]  /*c460*/  FFMA.FTZ R0, R167, c[0x0][0x23c], -R3 ;  /* 0x00008f00a7007a23 */ /* 0x002fe40000010803 */
[----:B------:R-:W-:-:S04]  /*c470*/  IMAD.MOV.U32 R167, RZ, RZ, R86 ;  /* 0x000000ffffa77224 */ /* 0x000fc800078e0056 */
[----:B------:R-:W1:Y:S01]  /*c480*/  MUFU.EX2 R186, R0 ;  /* 0x0000000000ba7308 */ /* 0x000e620000000800 */
[----:B------:R-:W-:Y:S02]  /*c490*/  IMAD.MOV.U32 R86, RZ, RZ, R104 ;  /* 0x000000ffff567224 */ /* 0x000fe400078e0068 */
[----:B------:R-:W-:Y:S01]  /*c4a0*/  HMMA.16816.F32.BF16 R104, R12, R18, R40 ;  /* 0x000000120c68723c */ /* 0x000fe20000041828 */
[----:B-1----:R-:W-:Y:S01]  /*c4b0*/  F2FP.BF16.PACK_AB R11, R186, R233 ;  /* 0x000000e9ba0b723e */ /* 0x002fe200000010ff */
[----:B------:R-:W-:-:S06]  /*c4c0*/  FFMA.FTZ R0, R205, c[0x0][0x23c], -R7 ;  /* 0x00008f00cd007a23 */ /* 0x000fcc0000010807 */
[C---:B------:R-:W-:Y:S08]  /*c4d0*/  HMMA.16816.F32.BF16 R112, R8.reuse, R16, R80 ;  /* 0x000000100870723c */ /* 0x040ff00000041850 */
[----:B------:R-:W-:Y:S01]  /*c4e0*/  HMMA.16816.F32.BF16 R108, R8, R18, R64 ;  /* 0x00000012086c723c */ /* 0x000fe20000041840 */
[----:B------:R-:W1:Y:S07]  /*c4f0*/  LDSM.16.MT88.4 R16, [R216+0x9800] ;  /* 0x00980000d810783b */ /* 0x000e6e0000004200 */
[----:B-1----:R-:W-:Y:S07]  /*c500*/  HMMA.16816.F32.BF16 R96, R12, R16, R60 ;  /* 0x000000100c60723c */ /* 0x002fee000004183c */
[----:B------:R-:W-:Y:S01]  /*c510*/  IMAD.MOV.U32 R60, RZ, RZ, R206 ;  /* 0x000000ffff3c7224 */ /* 0x000fe200078e00ce */
[----:B------:R-:W-:Y:S01]  /*c520*/  MOV R61, R84 ;  /* 0x00000054003d7202 */ /* 0x000fe20000000f00 */
[----:B------:R-:W-:Y:S01]  /*c530*/  IMAD.MOV.U32 R62, RZ, RZ, R85 ;  /* 0x000000ffff3e7224 */ /* 0x000fe200078e0055 */
[----:B------:R-:W-:Y:S01]  /*c540*/  MOV R63, R86 ;  /* 0x00000056003f7202 */ /* 0x000fe20000000f00 */
[----:B------:R-:W-:Y:S01]  /*c550*/  IMAD.MOV.U32 R206, RZ, RZ, R87 ;  /* 0x000000ffffce7224 */ /* 0x000fe200078e0057 */
[C---:B------:R-:W-:Y:S08]  /*c560*/  HMMA.16816.F32.BF16 R80, R8.reuse, R18, R52 ;  /* 0x000000120850723c */ /* 0x040ff00000041834 */
[----:B------:R-:W-:Y:S07]  /*c570*/  HMMA.16816.F32.BF16 R84, R8, R16, R56 ;  /* 0x000000100854723c */ /* 0x000fee0000041838 */
[----:B------:R-:W-:Y:S01]  /*c580*/  IMAD.MOV.U32 R58, RZ, RZ, R120 ;  /* 0x000000ffff3a7224 */ /* 0x000fe200078e0078 */
[----:B------:R-:W-:Y:S01]  /*c590*/  HMMA.16816.F32.BF16 R76, R12, R18, R48 ;  /* 0x000000120c4c723c */ /* 0x000fe20000041830 */
[----:B------:R-:W1:Y:S01]  /*c5a0*/  LDSM.16.MT88.4 R16, [R214+0x9800] ;  /* 0x00980000d610783b */ /* 0x000e620000004200 */
[----:B------:R-:W-:Y:S01]  /*c5b0*/  IMAD.MOV.U32 R56, RZ, RZ, R122 ;  /* 0x000000ffff387224 */ /* 0x000fe200078e007a */
[----:B------:R-:W-:-:S02]  /*c5c0*/  MOV R57, R101 ;  /* 0x0000006500397202 */ /* 0x000fc40000000f00 */
[----:B------:R-:W-:Y:S02]  /*c5d0*/  MOV R59, R103 ;  /* 0x00000067003b7202 */ /* 0x000fe40000000f00 */
[----:B------:R-:W-:Y:S01]  /*c5e0*/  MOV R51, R123 ;  /* 0x0000007b00337202 */ /* 0x000fe20000000f00 */
[----:B------:R-:W-:Y:S01]  /*c5f0*/  IMAD.MOV.U32 R49, RZ, RZ, R100 ;  /* 0x000000ffff317224 */ /* 0x000fe200078e0064 */
[----:B------:R-:W-:Y:S02]  /*c600*/  MOV R50, R208 ;  /* 0x000000d000327202 */ /* 0x000fe40000000f00 */
[----:B------:R-:W-:Y:S02]  /*c610*/  MOV R208, R252 ;  /* 0x000000fc00d07202 */ /* 0x000fe40000000f00 */
[----:B------:R-:W-:Y:S01]  /*c620*/  MOV R48, R251 ;  /* 0x000000fb00307202 */ /* 0x000fe20000000f00 */
[-C--:B-1----:R-:W-:Y:S08]  /*c630*/  HMMA.16816.F32.BF16 R120, R12, R16.reuse, R36 ;  /* 0x000000100c78723c */ /* 0x082ff00000041824 */
[C---:B------:R-:W-:Y:S08]  /*c640*/  HMMA.16816.F32.BF16 R40, R8.reuse, R16, R32 ;  /* 0x000000100828723c */ /* 0x040ff00000041820 */
[-C--:B------:R-:W-:Y:S08]  /*c650*/  HMMA.16816.F32.BF16 R36, R8, R18.reuse, R28 ;  /* 0x000000120824723c */ /* 0x080ff0000004181c */
[----:B------:R-:W-:Y:S01]  /*c660*/  HMMA.16816.F32.BF16 R100, R12, R18, R44 ;  /* 0x000000120c64723c */ /* 0x000fe2000004182c */
[----:B------:R-:W1:Y:S01]  /*c670*/  LDSM.16.MT88.4 R16, [R215+0x9800] ;  /* 0x00980000d710783b */ /* 0x000e620000004200 */
[----:B------:R2:W3:Y:S05]  /*c680*/  MUFU.EX2 R44, R0 ;  /* 0x00000000002c7308 */ /* 0x0004ea0000000800 */
[----:B------:R-:W-:Y:S01]  /*c690*/  MOV R45, R51 ;  /* 0x00000033002d7202 */ /* 0x000fe20000000f00 */
[----:B------:R-:W-:Y:S01]  /*c6a0*/  IMAD.MOV.U32 R51, RZ, RZ, R250 ;  /* 0x000000ffff337224 */ /* 0x000fe200078e00fa */
[----:B------:R-:W-:-:S02]  /*c6b0*/  MOV R46, R56 ;  /* 0x00000038002e7202 */ /* 0x000fc40000000f00 */
[----:B------:R-:W-:Y:S01]  /*c6c0*/  MOV R56, R169 ;  /* 0x000000a900387202 */ /* 0x000fe20000000f00 */
[--C-:B------:R-:W-:Y:S02]  /*c6d0*/  FFMA.FTZ R169, R68, c[0x0][0x23c], -R7.reuse ;  /* 0x00008f0044a97a23 */ /* 0x100fe40000010807 */
[--C-:B------:R-:W-:Y:S02]  /*c6e0*/  FFMA.FTZ R68, R153, c[0x0][0x23c], -R6.reuse ;  /* 0x00008f0099447a23 */ /* 0x100fe40000010806 */
[----:B------:R-:W-:Y:S02]  /*c6f0*/  FFMA.FTZ R153, R140, c[0x0][0x23c], -R6 ;  /* 0x00008f008c997a23 */ /* 0x000fe40000010806 */
[----:B--2---:R-:W-:Y:S02]  /*c700*/  FFMA.FTZ R0, R197, c[0x0][0x23c], -R7 ;  /* 0x00008f00c5007a23 */ /* 0x004fe40000010807 */
[--C-:B------:R-:W-:Y:S02]  /*c710*/  FFMA.FTZ R140, R155, c[0x0][0x23c], -R5.reuse ;  /* 0x00008f009b8c7a23 */ /* 0x100fe40000010805 */
[----:B------:R2:W-:Y:S01]  /*c720*/  MUFU.EX2 R47, R0 ;  /* 0x00000000002f7308 */ /* 0x0005e20000000800 */
[----:B------:R-:W-:-:S02]  /*c730*/  FFMA.FTZ R155, R133, c[0x0][0x23c], -R5 ;  /* 0x00008f00859b7a23 */ /* 0x000fc40000010805 */
[----:B--2---:R-:W-:Y:S01]  /*c740*/  FFMA.FTZ R0, R181, c[0x0][0x23c], -R7 ;  /* 0x00008f00b5007a23 */ /* 0x004fe20000010807 */
[----:B---3--:R-:W-:Y:S01]  /*c750*/  MOV R181, R44 ;  /* 0x0000002c00b57202 */ /* 0x008fe20000000f00 */
[-C--:B-1----:R-:W-:Y:S03]  /*c760*/  HMMA.16816.F32.BF16 R64, R12, R16.reuse, R24 ;  /* 0x000000100c40723c */ /* 0x082fe60000041818 */
[----:B------:R1:W-:Y:S04]  /*c770*/  MUFU.EX2 R199, R0 ;  /* 0x0000000000c77308 */ /* 0x0003e80000000800 */
[----:B------:R-:W-:Y:S01]  /*c780*/  IMAD.MOV.U32 R26, RZ, RZ, R45 ;  /* 0x000000ffff1a7224 */ /* 0x000fe200078e002d */
[----:B------:R-:W-:Y:S01]  /*c790*/  HMMA.16816.F32.BF16 R32, R8, R16, R92 ;  /* 0x000000100820723c */ /* 0x000fe2000004185c */
[----:B------:R-:W-:Y:S01]  /*c7a0*/  MOV R45, R248 ;  /* 0x000000f8002d7202 */ /* 0x000fe20000000f00 */
[----:B------:R-:W-:-:S02]  /*c7b0*/  FFMA.FTZ R25, R179, c[0x0][0x23c], -R5 ;  /* 0x00008f00b3197a23 */ /* 0x000fc40000010805 */
[----:B------:R-:W-:Y:S02]  /*c7c0*/  FFMA.FTZ R24, R177, c[0x0][0x23c], -R5 ;  /* 0x00008f00b1187a23 */ /* 0x000fe40000010805 */
[----:B------:R-:W-:Y:S01]  /*c7d0*/  IMAD.MOV.U32 R177, RZ, RZ, R210 ;  /* 0x000000ffffb17224 */ /* 0x000fe200078e00d2 */
[----:B------:R-:W-:Y:S01]  /*c7e0*/  MOV R17, R247 ;  /* 0x000000f700117202 */ /* 0x000fe20000000f00 */
[-C--:B------:R-:W-:Y:S01]  /*c7f0*/  HMMA.16816.F32.BF16 R52, R12, R18.reuse, R20 ;  /* 0x000000120c34723c */ /* 0x080fe20000041814 */
[----:B-1----:R-:W-:Y:S01]  /*c800*/  FFMA.FTZ R0, R168, c[0x0][0x23c], -R7 ;  /* 0x00008f00a8007a23 */ /* 0x002fe20000010807 */
[----:B------:R-:W1:Y:S01]  /*c810*/  LDSM.16.MT88.4 R12, [R213+0xa000] ;  /* 0x00a00000d50c783b */ /* 0x000e620000004200 */
[----:B------:R-:W-:Y:S01]  /*c820*/  MOV R93, R233 ;  /* 0x000000e9005d7202 */ /* 0x000fe20000000f00 */
[----:B------:R-:W-:Y:S01]  /*c830*/  IMAD.MOV.U32 R92, RZ, RZ, R231 ;  /* 0x000000ffff5c7224 */ /* 0x000fe200078e00e7 */
[----:B------:R2:W-:Y:S01]  /*c840*/  MUFU.EX2 R27, R0 ;  /* 0x00000000001b7308 */ /* 0x0005e20000000800 */
[----:B------:R-:W-:Y:S01]  /*c850*/  MOV R16, R2 ;  /* 0x0000000200107202 */ /* 0x000fe20000000f00 */
[----:B------:R-:W-:Y:S01]  /*c860*/  FFMA.FTZ R2, R193, c[0x0][0x23c], -R3 ;  /* 0x00008f00c1027a23 */ /* 0x000fe20000010803 */
[----:B------:R-:W-:Y:S01]  /*c870*/  MOV R95, R46 ;  /* 0x0000002e005f7202 */ /* 0x000fe20000000f00 */
[----:B------:R-:W-:Y:S01]  /*c880*/  FFMA.FTZ R168, R69, c[0x0][0x23c], -R7 ;  /* 0x00008f0045a87a23 */ /* 0x000fe20000010807 */
[----:B------:R-:W-:Y:S01]  /*c890*/  MOV R46, R173 ;  /* 0x000000ad002e7202 */ /* 0x000fe20000000f00 */
[--C-:B------:R-:W-:Y:S01]  /*c8a0*/  FFMA.FTZ R69, R154, c[0x0][0x23c], -R6.reuse ;  /* 0x00008f009a457a23 */ /* 0x100fe20000010806 */
[----:B------:R-:W-:Y:S01]  /*c8b0*/  HMMA.16816.F32.BF16 R28, R8, R18, R88 ;  /* 0x00000012081c723c */ /* 0x000fe20000041858 */
[----:B------:R-:W-:-:S02]  /*c8c0*/  FFMA.FTZ R154, R139, c[0x0][0x23c], -R6 ;  /* 0x00008f008b9a7a23 */ /* 0x000fc40000010806 */
[----:B------:R-:W-:Y:S02]  /*c8d0*/  FFMA.FTZ R139, R143, c[0x0][0x23c], -R5 ;  /* 0x00008f008f8b7a23 */ /* 0x000fe40000010805 */
[----:B------:R-:W-:Y:S02]  /*c8e0*/  FFMA.FTZ R143, R162, c[0x0][0x23c], -R3 ;  /* 0x00008f00a28f7a23 */ /* 0x000fe40000010803 */
[--C-:B------:R-:W-:Y:S02]  /*c8f0*/  FFMA.FTZ R23, R175, c[0x0][0x23c], -R5.reuse ;  /* 0x00008f00af177a23 */ /* 0x100fe40000010805 */
[--C-:B--2---:R-:W-:Y:S01]  /*c900*/  FFMA.FTZ R0, R203, c[0x0][0x23c], -R6.reuse ;  /* 0x00008f00cb007a23 */ /* 0x104fe20000010806 */
[----:B------:R-:W-:Y:S01]  /*c910*/  MOV R203, R45 ;  /* 0x0000002d00cb7202 */ /* 0x000fe20000000f00 */
[----:B------:R-:W-:Y:S01]  /*c920*/  FFMA.FTZ R173, R129, c[0x0][0x23c], -R6 ;  /* 0x00008f0081ad7a23 */ /* 0x000fe20000010806 */
[----:B------:R-:W-:Y:S01]  /*c930*/  MUFU.EX2 R210, R23 ;  /* 0x0000001700d27308 */ /* 0x000fe20000000800 */
[----:B------:R-:W-:-:S02]  /*c940*/  FFMA.FTZ R22, R163, c[0x0][0x23c], -R5 ;  /* 0x00008f00a3167a23 */ /* 0x000fc40000010805 */
[--C-:B------:R-:W-:Y:S02]  /*c950*/  FFMA.FTZ R20, R178, c[0x0][0x23c], -R3.reuse ;  /* 0x00008f00b2147a23 */ /* 0x100fe40000010803 */
[----:B------:R-:W-:Y:S02]  /*c960*/  IMAD.MOV.U32 R178, RZ, RZ, R92 ;  /* 0x000000ffffb27224 */ /* 0x000fe400078e005c */
[----:B------:R-:W-:Y:S01]  /*c970*/  IMAD.MOV.U32 R45, RZ, RZ, R56 ;  /* 0x000000ffff2d7224 */ /* 0x000fe200078e0038 */
[----:B------:R2:W-:Y:S01]  /*c980*/  MUFU.EX2 R252, R0 ;  /* 0x0000000000fc7308 */ /* 0x0005e20000000800 */
[----:B------:R-:W-:-:S07]  /*c990*/  FFMA.FTZ R21, R180, c[0x0][0x23c], -R3 ;  /* 0x00008f00b4157a23 */ /* 0x000fce0000010803 */
[----:B------:R-:W-:Y:S01]  /*c9a0*/  MUFU.EX2 R205, R20 ;  /* 0x0000001400cd7308 */ /* 0x000fe20000000800 */
[----:B--2---:R-:W-:-:S07]  /*c9b0*/  FFMA.FTZ R0, R189, c[0x0][0x23c], -R6 ;  /* 0x00008f00bd007a23 */ /* 0x004fce0000010806 */
[----:B------:R2:W3:Y:S02]  /*c9c0*/  MUFU.EX2 R189, R0 ;  /* 0x0000000000bd7308 */ /* 0x0004e40000000800 */
[--C-:B--2---:R-:W-:Y:S01]  /*c9d0*/  FFMA.FTZ R0, R174, c[0x0][0x23c], -R6.reuse ;  /* 0x00008f00ae007a23 */ /* 0x104fe20000010806 */
[----:B---3--:R-:W-:Y:S01]  /*c9e0*/  F2FP.BF16.PACK_AB R9, R189, R252 ;  /* 0x000000fcbd09723e */ /* 0x008fe200000010ff */
[----:B------:R-:W-:-:S04]  /*c9f0*/  FFMA.FTZ R174, R128, c[0x0][0x23c], -R6 ;  /* 0x00008f0080ae7a23 */ /* 0x000fc80000010806 */
[----:B------:R2:W-:Y:S02]  /*ca00*/  MUFU.EX2 R197, R0 ;  /* 0x0000000000c57308 */ /* 0x0005e40000000800 */
[----:B--2---:R-:W-:Y:S02]  /*ca10*/  FFMA.FTZ R0, R149, c[0x0][0x23c], -R6 ;  /* 0x00008f0095007a23 */ /* 0x004fe40000010806 */
[----:B------:R-:W-:-:S04]  /*ca20*/  FFMA.FTZ R149, R141, c[0x0][0x23c], -R7 ;  /* 0x00008f008d957a23 */ /* 0x000fc80000010807 */
[----:B------:R2:W3:Y:S01]  /*ca30*/  MUFU.EX2 R94, R0 ;  /* 0x00000000005e7308 */ /* 0x0004e20000000800 */
[--C-:B------:R-:W-:Y:S02]  /*ca40*/  FFMA.FTZ R141, R161, c[0x0][0x23c], -R5.reuse ;  /* 0x00008f00a18d7a23 */ /* 0x100fe40000010805 */
[----:B--2---:R-:W-:Y:S02]  /*ca50*/  FFMA.FTZ R0, R204, c[0x0][0x23c], -R5 ;  /* 0x00008f00cc007a23 */ /* 0x004fe40000010805 */
[----:B---3--:R-:W-:Y:S01]  /*ca60*/  IMAD.MOV.U32 R175, RZ, RZ, R94 ;  /* 0x000000ffffaf7224 */ /* 0x008fe200078e005e */
[----:B------:R-:W-:Y:S02]  /*ca70*/  MOV R94, R26 ;  /* 0x0000001a005e7202 */ /* 0x000fe40000000f00 */
[----:B------:R2:W-:Y:S01]  /*ca80*/  MUFU.EX2 R251, R0 ;  /* 0x0000000000fb7308 */ /* 0x0005e20000000800 */
[----:B------:R-:W-:Y:S01]  /*ca90*/  FFMA.FTZ R26, R171, c[0x0][0x23c], -R3 ;  /* 0x00008f00ab1a7a23 */ /* 0x000fe20000010803 */
[----:B------:R-:W-:-:S02]  /*caa0*/  F2FP.BF16.PACK_AB R11, R175, R197 ;  /* 0x000000c5af0b723e */ /* 0x000fc400000010ff */
[----:B------:R-:W-:Y:S01]  /*cab0*/  MOV R161, R94 ;  /* 0x0000005e00a17202 */ /* 0x000fe20000000f00 */
[----:B------:R-:W-:Y:S01]  /*cac0*/  IMAD.MOV.U32 R94, RZ, RZ, R49 ;  /* 0x000000ffff5e7224 */ /* 0x000fe200078e0031 */
[----:B------:R-:W-:Y:S02]  /*cad0*/  MOV R49, R62 ;  /* 0x0000003e00317202 */ /* 0x000fe40000000f00 */
[----:B------:R-:W-:Y:S02]  /*cae0*/  MUFU.EX2 R204, R21 ;  /* 0x0000001500cc7308 */ /* 0x000fe40000000800 */
[----:B------:R-:W-:Y:S01]  /*caf0*/  MOV R163, R94 ;  /* 0x0000005e00a37202 */ /* 0x000fe20000000f00 */
[----:B------:R-:W-:Y:S02]  /*cb00*/  IMAD.MOV.U32 R171, RZ, RZ, R49 ;  /* 0x000000ffffab7224 */ /* 0x000fe400078e0031 */
[----:B--2---:R-:W-:Y:S02]  /*cb10*/  FFMA.FTZ R0, R190, c[0x0][0x23c], -R5 ;  /* 0x00008f00be007a23 */ /* 0x004fe40000010805 */
[----:B------:R-:W-:-:S02]  /*cb20*/  IMAD.MOV.U32 R190, RZ, RZ, R47 ;  /* 0x000000ffffbe7224 */ /* 0x000fc400078e002f */
[----:B------:R-:W-:Y:S01]  /*cb30*/  IMAD.MOV.U32 R47, RZ, RZ, R57 ;  /* 0x000000ffff2f7224 */ /* 0x000fe200078e0039 */
[----:B------:R2:W3:Y:S01]  /*cb40*/  MUFU.EX2 R250, R0 ;  /* 0x0000000000fa7308 */ /* 0x0004e20000000800 */
[----:B------:R-:W-:Y:S01]  /*cb50*/  MOV R57, R167 ;  /* 0x000000a700397202 */ /* 0x000fe20000000f00 */
[----:B------:R-:W-:Y:S01]  /*cb60*/  FFMA.FTZ R167, R74, c[0x0][0x23c], -R7 ;  /* 0x00008f004aa77a23 */ /* 0x000fe20000010807 */
[----:B------:R-:W-:Y:S01]  /*cb70*/  F2FP.BF16.PACK_AB R8, R190, R181 ;  /* 0x000000b5be08723e */ /* 0x000fe200000010ff */
[--C-:B------:R-:W-:Y:S01]  /*cb80*/  FFMA.FTZ R74, R170, c[0x0][0x23c], -R6.reuse ;  /* 0x00008f00aa4a7a23 */ /* 0x100fe20000010806 */
[----:B------:R-:W-:Y:S01]  /*cb90*/  MOV R44, R47 ;  /* 0x0000002f002c7202 */ /* 0x000fe20000000f00 */
[----:B------:R-:W-:Y:S02]  /*cba0*/  IMAD.MOV.U32 R47, RZ, RZ, R249 ;  /* 0x000000ffff2f7224 */ /* 0x000fe400078e00f9 */
[----:B------:R-:W-:Y:S01]  /*cbb0*/  FFMA.FTZ R170, R131, c[0x0][0x23c], -R6 ;  /* 0x00008f0083aa7a23 */ /* 0x000fe20000010806 */
[----:B------:R-:W-:-:S02]  /*cbc0*/  MOV R162, R44 ;  /* 0x0000002c00a27202 */ /* 0x000fc40000000f00 */
[----:B------:R-:W-:Y:S01]  /*cbd0*/  MOV R44, R51 ;  /* 0x00000033002c7202 */ /* 0x000fe20000000f00 */
[----:B------:R-:W-:Y:S01]  /*cbe0*/  IMAD.MOV.U32 R51, RZ, RZ, R211 ;  /* 0x000000ffff337224 */ /* 0x000fe200078e00d3 */
[----:B------:R-:W-:Y:S02]  /*cbf0*/  MOV R211, R4 ;  /* 0x0000000400d37202 */ /* 0x000fe40000000f00 */
[----:B------:R-:W-:Y:S01]  /*cc00*/  MOV R92, R47 ;  /* 0x0000002f005c7202 */ /* 0x000fe20000000f00 */
[----:B--2---:R-:W-:Y:S01]  /*cc10*/  FFMA.FTZ R0, R188, c[0x0][0x23c], -R5 ;  /* 0x00008f00bc007a23 */ /* 0x004fe20000010805 */
[----:B------:R-:W-:Y:S01]  /*cc20*/  MOV R188, R27 ;  /* 0x0000001b00bc7202 */ /* 0x000fe20000000f00 */
[--C-:B------:R-:W-:Y:S01]  /*cc30*/  FFMA.FTZ R27, R152, c[0x0][0x23c], -R6.reuse ;  /* 0x00008f00981b7a23 */ /* 0x100fe20000010806 */
[----:B---3--:R-:W-:Y:S01]  /*cc40*/  F2FP.BF16.PACK_AB R4, R250, R251 ;  /* 0x000000fbfa04723e */ /* 0x008fe200000010ff */
[----:B------:R2:W-:Y:S01]  /*cc50*/  MUFU.EX2 R249, R0 ;  /* 0x0000000000f97308 */ /* 0x0005e20000000800 */
[----:B------:R-:W-:Y:S01]  /*cc60*/  FFMA.FTZ R152, R144, c[0x0][0x23c], -R6 ;  /* 0x00008f0090987a23 */ /* 0x000fe20000010806 */
[----:B------:R-:W-:Y:S01]  /*cc70*/  F2FP.BF16.PACK_AB R10, R188, R199 ;  /* 0x000000c7bc0a723e */ /* 0x000fe200000010ff */
[--C-:B------:R-:W-:Y:S01]  /*cc80*/  FFMA.FTZ R144, R159, c[0x0][0x23c], -R3.reuse ;  /* 0x00008f009f907a23 */ /* 0x100fe20000010803 */
[----:B------:R-:W-:Y:S01]  /*cc90*/  MOV R47, R60 ;  /* 0x0000003c002f7202 */ /* 0x000fe20000000f00 */
[----:B------:R-:W-:Y:S01]  /*cca0*/  FFMA.FTZ R159, R134, c[0x0][0x23c], -R3 ;  /* 0x00008f00869f7a23 */ /* 0x000fe20000010803 */
[----:B------:R-:W-:-:S03]  /*ccb0*/  MOV R179, R51 ;  /* 0x0000003300b37202 */ /* 0x000fc60000000f00 */
[C---:B-1----:R-:W-:Y:S01]  /*ccc0*/  HMMA.16816.F32.BF16 R132, R8.reuse, R12, R116 ;  /* 0x0000000c0884723c */ /* 0x042fe20000041874 */
[----:B--2---:R-:W-:Y:S02]  /*ccd0*/  FFMA.FTZ R0, R172, c[0x0][0x23c], -R5 ;  /* 0x00008f00ac007a23 */ /* 0x004fe40000010805 */
[----:B------:R-:W-:Y:S02]  /*cce0*/  FFMA.FTZ R172, R130, c[0x0][0x23c], -R6 ;  /* 0x00008f0082ac7a23 */ /* 0x000fe40000010806 */
[----:B------:R1:W2:Y:S03]  /*ccf0*/  MUFU.EX2 R248, R0 ;  /* 0x0000000000f87308 */ /* 0x0002a60000000800 */
[----:B------:R-:W-:Y:S01]  /*cd00*/  HMMA.16816.F32.BF16 R128, R8, R14, R104 ;  /* 0x0000000e0880723c */ /* 0x000fe20000041868 */
[----:B-1----:R-:W-:Y:S01]  /*cd10*/  FFMA.FTZ R0, R232, c[0x0][0x23c], -R3 ;  /* 0x00008f00e8007a23 */ /* 0x002fe20000010803 */
[----:B--2---:R-:W-:-:S03]  /*cd20*/  F2FP.BF16.PACK_AB R6, R248, R249 ;  /* 0x000000f9f806723e */ /* 0x004fc600000010ff */
[----:B------:R1:W-:Y:S08]  /*cd30*/  MUFU.EX2 R232, R2 ;  /* 0x0000000200e87308 */ /* 0x0003f00000000800 */
[----:B------:R2:W-:Y:S01]  /*cd40*/  MUFU.EX2 R247, R0 ;  /* 0x0000000000f77308 */ /* 0x0005e20000000800 */
[----:B-1----:R-:W-:Y:S02]  /*cd50*/  FFMA.FTZ R2, R176, c[0x0][0x23c], -R3 ;  /* 0x00008f00b0027a23 */ /* 0x002fe40000010803 */
[----:B------:R-:W-:Y:S01]  /*cd60*/  IMAD.MOV.U32 R176, RZ, RZ, R95 ;  /* 0x000000ffffb07224 */ /* 0x000fe200078e005f */
[----:B------:R-:W-:-:S02]  /*cd70*/  MOV R95, R50 ;  /* 0x00000032005f7202 */ /* 0x000fc40000000f00 */
[----:B------:R-:W-:Y:S01]  /*cd80*/  MOV R50, R63 ;  /* 0x0000003f00327202 */ /* 0x000fe20000000f00 */
[----:B--2---:R-:W-:Y:S01]  /*cd90*/  FFMA.FTZ R0, R198, c[0x0][0x23c], -R3 ;  /* 0x00008f00c6007a23 */ /* 0x004fe20000010803 */
[----:B------:R-:W-:Y:S02]  /*cda0*/  MOV R198, R93 ;  /* 0x0000005d00c67202 */ /* 0x000fe40000000f00 */
[----:B------:R-:W-:Y:S01]  /*cdb0*/  MOV R93, R48 ;  /* 0x00000030005d7202 */ /* 0x000fe20000000f00 */
[----:B------:R1:W2:Y:S01]  /*cdc0*/  MUFU.EX2 R233, R0 ;  /* 0x0000000000e97308 */ /* 0x0002a20000000800 */
[----:B------:R-:W-:-:S05]  /*cdd0*/  IMAD.MOV.U32 R48, RZ, RZ, R61 ;  /* 0x000000ffff307224 */ /* 0x000fca00078e003d */
[----:B------:R-:W-:Y:S01]  /*cde0*/  MOV R193, R48 ;  /* 0x0000003000c17202 */ /* 0x000fe20000000f00 */
[----:B-1----:R-:W-:Y:S01]  /*cdf0*/  FFMA.FTZ R0, R187, c[0x0][0x23c], -R3 ;  /* 0x00008f00bb007a23 */ /* 0x002fe20000010803 */
[----:B--2---:R-:W-:Y:S01]  /*ce00*/  F2FP.BF16.PACK_AB R5, R233, R247 ;  /* 0x000000f7e905723e */ /* 0x004fe200000010ff */
[----:B------:R-:W-:Y:S01]  /*ce10*/  IMAD.MOV.U32 R3, RZ, RZ, R95 ;  /* 0x000000ffff037224 */ /* 0x000fe200078e005f */
[----:B------:R-:W-:Y:S01]  /*ce20*/  MOV R187, R47 ;  /* 0x0000002f00bb7202 */ /* 0x000fe20000000f00 */
[----:B------:R-:W1:Y:S02]  /*ce30*/  MUFU.EX2 R231, R0 ;  /* 0x0000000000e77308 */ /* 0x000e640000000800 */
[----:B-1----:R-:W-:Y:S01]  /*ce40*/  F2FP.BF16.PACK_AB R7, R231, R232 ;  /* 0x000000e8e707723e */ /* 0x002fe200000010ff */
[----:B------:R-:W-:Y:S02]  /*ce50*/  FADD.FTZ R0, R17, R16 ;  /* 0x0000001011007221 */ /* 0x000fe40000010000 */
[----:B------:R-:W-:Y:S01]  /*ce60*/  IMAD.MOV.U32 R17, RZ, RZ, R46 ;  /* 0x000000ffff117224 */ /* 0x000fe200078e002e */
[----:B------:R-:W-:-:S03]  /*ce70*/  MOV R46, R57 ;  /* 0x00000039002e7202 */ /* 0x000fc60000000f00 */
[----:B------:R-:W-:Y:S02]  /*ce80*/  HMMA.16816.F32.BF16 R60, R4, R12, R112 ;  /* 0x0000000c043c723c */ /* 0x000fe40000041870 */
[----:B------:R-:W-:-:S05]  /*ce90*/  IMAD.MOV.U32 R180, RZ, RZ, R46 ;  /* 0x000000ffffb47224 */ /* 0x000fca00078e002e */
[----:B------:R-:W-:Y:S01]  /*cea0*/  MOV R113, R58 ;  /* 0x0000003a00717202 */ /* 0x000fe20000000f00 */
[----:B------:R-:W-:Y:S01]  /*ceb0*/  IMAD.MOV.U32 R112, RZ, RZ, R59 ;  /* 0x000000ffff707224 */ /* 0x000fe200078e003b */
[----:B------:R-:W-:Y:S01]  /*cec0*/  MOV R115, R44 ;  /* 0x0000002c00737202 */ /* 0x000fe20000000f00 */
[----:B------:R-:W-:Y:S01]  /*ced0*/  HMMA.16816.F32.BF16 R56, R4, R14, R108 ;  /* 0x0000000e0438723c */ /* 0x000fe2000004186c */
[----:B------:R-:W1:Y:S01]  /*cee0*/  LDSM.16.MT88.4 R12, [R216+0xa000] ;  /* 0x00a00000d80c783b */ /* 0x000e620000004200 */
[----:B------:R-:W-:-:S05]  /*cef0*/  MOV R114, R45 ;  /* 0x0000002d00727202 */ /* 0x000fca0000000f00 */
[----:B------:R-:W-:Y:S01]  /*cf00*/  MOV R111, R124 ;  /* 0x0000007c006f7202 */ /* 0x000fe20000000f00 */
[----:B------:R-:W-:Y:S01]  /*cf10*/  IMAD.MOV.U32 R109, RZ, RZ, R126 ;  /* 0x000000ffff6d7224 */ /* 0x000fe200078e007e */
[----:B------:R-:W-:Y:S02]  /*cf20*/  MOV R110, R125 ;  /* 0x0000007d006e7202 */ /* 0x000fe40000000f00 */
[----:B------:R-:W-:Y:S02]  /*cf30*/  MOV R108, R127 ;  /* 0x0000007f006c7202 */ /* 0x000fe40000000f00 */
[----:B-1----:R-:W-:Y:S07]  /*cf40*/  HMMA.16816.F32.BF16 R124, R8, R12, R96 ;  /* 0x0000000c087c723c */ /* 0x002fee0000041860 */
[----:B------:R-:W-:Y:S01]  /*cf50*/  MOV R99, R17 ;  /* 0x0000001100637202 */ /* 0x000fe20000000f00 */
[----:B------:R-:W-:Y:S01]  /*cf60*/  HMMA.16816.F32.BF16 R44, R4, R14, R80 ;  /* 0x0000000e042c723c */ /* 0x000fe20000041850 */
[----:B------:R-:W1:Y:S01]  /*cf70*/  LDSM.16.MT88.4 R16, [R214+0xa000] ;  /* 0x00a00000d610783b */ /* 0x000e620000004200 */
[----:B------:R-:W-:Y:S01]  /*cf80*/  MOV R96, R50 ;  /* 0x0000003200607202 */ /* 0x000fe20000000f00 */
[----:B------:R-:W-:Y:S01]  /*cf90*/  IMAD.MOV.U32 R98, RZ, RZ, R92 ;  /* 0x000000ffff627224 */ /* 0x000fe200078e005c */
[----:B------:R-:W-:-:S04]  /*cfa0*/  MOV R97, R93 ;  /* 0x0000005d00617202 */ /* 0x000fc80000000f00 */
[----:B------:R-:W-:Y:S07]  /*cfb0*/  HMMA.16816.F32.BF16 R48, R4, R12, R84 ;  /* 0x0000000c0430723c */ /* 0x000fee0000041854 */
[----:B------:R-:W-:Y:S01]  /*cfc0*/  MOV R85, R211 ;  /* 0x000000d300557202 */ /* 0x000fe20000000f00 */
[----:B------:R-:W-:Y:S01]  /*cfd0*/  HMMA.16816.F32.BF16 R116, R8, R14, R76 ;  /* 0x0000000e0874723c */ /* 0x000fe2000004184c */
[----:B------:R-:W2:Y:S01]  /*cfe0*/  LDSM.16.MT88.4 R12, [R215+0xa000] ;  /* 0x00a00000d70c783b */ /* 0x000ea20000004200 */
[----:B------:R3:W4:Y:S01]  /*cff0*/  MUFU.EX2 R211, R22 ;  /* 0x0000001600d37308 */ /* 0x0007220000000800 */
[----:B------:R-:W-:Y:S01]  /*d000*/  MOV R86, R206 ;  /* 0x000000ce00567202 */ /* 0x000fe20000000f00 */
[----:B------:R-:W-:-:S02]  /*d010*/  IMAD.MOV.U32 R87, RZ, RZ, R208 ;  /* 0x000000ffff577224 */ /* 0x000fc400078e00d0 */
[----:B------:R-:W-:Y:S02]  /*d020*/  FADD.FTZ R3, R3, R85 ;  /* 0x0000005503037221 */ /* 0x000fe40000010000 */
[----:B------:R-:W-:Y:S01]  /*d030*/  FADD.FTZ R0, R86, R0 ;  /* 0x0000000056007221 */ /* 0x000fe20000010000 */
[----:B------:R-:W-:Y:S01]  /*d040*/  MOV R85, R87 ;  /* 0x0000005700557202 */ /* 0x000fe20000000f00 */
[----:B---3--:R-:W3:Y:S01]  /*d050*/  LDSM.16.MT88.4 R20, [R213+0xa800] ;  /* 0x00a80000d514783b */ /* 0x008ee20000004200 */
[C---:B-1----:R-:W-:Y:S08]  /*d060*/  HMMA.16816.F32.BF16 R40, R4.reuse, R16, R40 ;  /* 0x000000100428723c */ /* 0x042ff00000041828 */
[----:B------:R-:W-:Y:S08]  /*d070*/  HMMA.16816.F32.BF16 R36, R4, R18, R36 ;  /* 0x000000120424723c */ /* 0x000ff00000041824 */
[C---:B------:R-:W-:Y:S08]  /*d080*/  HMMA.16816.F32.BF16 R104, R8.reuse, R16, R120 ;  /* 0x000000100868723c */ /* 0x040ff00000041878 */
[----:B------:R-:W-:Y:S01]  /*d090*/  HMMA.16816.F32.BF16 R100, R8, R18, R100 ;  /* 0x000000120864723c */ /* 0x000fe20000041864 */
[----:B------:R-:W1:Y:S01]  /*d0a0*/  LDSM.16.MT88.4 R16, [R216+0xa800] ;  /* 0x00a80000d810783b */ /* 0x000e620000004200 */
        /* <DEDUP_REMOVED lines=9> */
[C---:B--2---:R-:W-:Y:S01]  /*d140*/  HMMA.16816.F32.BF16 R32, R4.reuse, R12, R32 ;  /* 0x0000000c0420723c */ /* 0x044fe20000041820 */
[----:B------:R-:W-:Y:S01]  /*d150*/  MOV R110, R112 ;  /* 0x00000070006e7202 */ /* 0x000fe20000000f00 */
[----:B------:R-:W-:Y:S01]  /*d160*/  IMAD.MOV.U32 R112, RZ, RZ, R162 ;  /* 0x000000ffff707224 */ /* 0x000fe200078e00a2 */
[----:B------:R-:W-:Y:S01]  /*d170*/  MOV R111, R113 ;  /* 0x00000071006f7202 */ /* 0x000fe20000000f00 */
[----:B------:R-:W-:Y:S01]  /*d180*/  IMAD.MOV.U32 R162, RZ, RZ, R207 ;  /* 0x000000ffffa27224 */ /* 0x000fe200078e00cf */
[----:B------:R-:W-:Y:S01]  /*d190*/  MOV R113, R176 ;  /* 0x000000b000717202 */ /* 0x000fe20000000f00 */
[----:B------:R-:W2:Y:S01]  /*d1a0*/  MUFU.EX2 R208, R24 ;  /* 0x0000001800d07308 */ /* 0x000ea20000000800 */
[----:B------:R-:W-:Y:S01]  /*d1b0*/  MOV R176, R209 ;  /* 0x000000d100b07202 */ /* 0x000fe20000000f00 */
[----:B------:R-:W-:Y:S06]  /*d1c0*/  HMMA.16816.F32.BF16 R28, R4, R14, R28 ;  /* 0x0000000e041c723c */ /* 0x000fec000004181c */
[----:B------:R1:W-:Y:S01]  /*d1d0*/  MUFU.EX2 R207, R2 ;  /* 0x0000000200cf7308 */ /* 0x0003e20000000800 */
[----:B------:R-:W-:Y:S01]  /*d1e0*/  FADD.FTZ R4, R235, R236 ;  /* 0x000000eceb047221 */ /* 0x000fe20000010000 */
[C---:B------:R-:W-:Y:S06]  /*d1f0*/  HMMA.16816.F32.BF16 R92, R8.reuse, R12, R64 ;  /* 0x0000000c085c723c */ /* 0x040fec0000041840 */
[----:B------:R-:W3:Y:S02]  /*d200*/  MUFU.EX2 R209, R26 ;  /* 0x0000001a00d17308 */ /* 0x000ee40000000800 */
[----:B------:R-:W-:Y:S01]  /*d210*/  HMMA.16816.F32.BF16 R88, R8, R14, R52 ;  /* 0x0000000e0858723c */ /* 0x000fe20000041834 */
[----:B------:R-:W3:Y:S04]  /*d220*/  LDSM.16.MT88.4 R12, [R214+0xa800] ;  /* 0x00a80000d60c783b */ /* 0x000ee80000004200 */
[----:B------:R-:W3:Y:S01]  /*d230*/  LDSM.16.MT88.4 R8, [R215+0xa800] ;  /* 0x00a80000d708783b */ /* 0x000ee20000004200 */
[----:B------:R-:W-:-:S02]  /*d240*/  FADD.FTZ R5, R230, R234 ;  /* 0x000000eae6057221 */ /* 0x000fc40000010000 */
[----:B-1----:R-:W-:Y:S01]  /*d250*/  FADD.FTZ R2, R85, R3 ;  /* 0x0000000355027221 */ /* 0x002fe20000010000 */
[----:B----4-:R-:W-:Y:S01]  /*d260*/  F2FP.BF16.PACK_AB R6, R211, R210 ;  /* 0x000000d2d306723e */ /* 0x010fe200000010ff */
[----:B------:R-:W-:Y:S01]  /*d270*/  FADD.FTZ R3, R229, R4 ;  /* 0x00000004e5037221 */ /* 0x000fe20000010000 */
[----:B--2---:R-:W-:Y:S01]  /*d280*/  F2FP.BF16.PACK_AB R4, R208, R206 ;  /* 0x000000ced004723e */ /* 0x004fe200000010ff */
[----:B------:R-:W-:Y:S01]  /*d290*/  FADD.FTZ R24, R228, R5 ;  /* 0x00000005e4187221 */ /* 0x000fe20000010000 */
[----:B------:R-:W-:Y:S01]  /*d2a0*/  F2FP.BF16.PACK_AB R5, R205, R204 ;  /* 0x000000cccd05723e */ /* 0x000fe200000010ff */
[----:B------:R-:W-:Y:S01]  /*d2b0*/  FADD.FTZ R0, R86, R0 ;  /* 0x0000000056007221 */ /* 0x000fe20000010000 */
[----:B---3--:R-:W-:Y:S01]  /*d2c0*/  F2FP.BF16.PACK_AB R7, R209, R207 ;  /* 0x000000cfd107723e */ /* 0x008fe200000010ff */
[----:B------:R-:W-:Y:S01]  /*d2d0*/  IMAD.MOV.U32 R85, RZ, RZ, R109 ;  /* 0x000000ffff557224 */ /* 0x000fe200078e006d */
[----:B------:R-:W-:Y:S01]  /*d2e0*/  MOV R55, R87 ;  /* 0x0000005700377202 */ /* 0x000fe20000000f00 */
[----:B------:R-:W-:Y:S01]  /*d2f0*/  MUFU.EX2 R122, R138 ;  /* 0x0000008a007a7308 */ /* 0x000fe20000000800 */
[----:B------:R-:W-:Y:S01]  /*d300*/  MOV R86, R110 ;  /* 0x0000006e00567202 */ /* 0x000fe20000000f00 */
[----:B------:R1:W5:Y:S01]  /*d310*/  LDL.LU R236, [R1+0xec] ;  /* 0x0000ec0001ec7983 */ /* 0x0003620000300800 */
[----:B------:R-:W-:-:S02]  /*d320*/  MOV R54, R108 ;  /* 0x0000006c00367202 */ /* 0x000fc40000000f00 */
[----:B------:R-:W-:-:S03]  /*d330*/  MOV R87, R111 ;  /* 0x0000006f00577202 */ /* 0x000fc60000000f00 */
[----:B------:R2:W-:Y:S01]  /*d340*/  MUFU.EX2 R120, R74 ;  /* 0x0000004a00787308 */ /* 0x0005e20000000800 */
[----:B------:R-:W-:Y:S07]  /*d350*/  HMMA.16816.F32.BF16 R108, R4, R22, R56 ;  /* 0x00000016046c723c */ /* 0x000fee0000041838 */
[----:B------:R-:W3:Y:S01]  /*d360*/  MUFU.EX2 R121, R69 ;  /* 0x0000004500797308 */ /* 0x000ee20000000800 */
[----:B------:R-:W-:Y:S01]  /*d370*/  MOV R56, R96 ;  /* 0x0000006000387202 */ /* 0x000fe20000000f00 */
[----:B------:R-:W-:Y:S01]  /*d380*/  IMAD.MOV.U32 R58, RZ, RZ, R98 ;  /* 0x000000ffff3a7224 */ /* 0x000fe200078e0062 */
[----:B------:R-:W-:-:S05]  /*d390*/  MOV R57, R97 ;  /* 0x0000006100397202 */ /* 0x000fca0000000f00 */
[----:B------:R-:W-:Y:S01]  /*d3a0*/  MUFU.EX2 R123, R68 ;  /* 0x00000044007b7308 */ /* 0x000fe20000000800 */
[----:B------:R-:W-:Y:S01]  /*d3b0*/  MOV R59, R99 ;  /* 0x00000063003b7202 */ /* 0x000fe20000000f00 */
[----:B------:R-:W-:Y:S01]  /*d3c0*/  IMAD.MOV.U32 R53, RZ, RZ, R112 ;  /* 0x000000ffff357224 */ /* 0x000fe200078e0070 */
[----:B------:R-:W-:Y:S01]  /*d3d0*/  HMMA.16816.F32.BF16 R96, R4, R16, R48 ;  /* 0x000000100460723c */ /* 0x000fe20000041830 */
[----:B------:R-:W-:Y:S01]  /*d3e0*/  MOV R52, R113 ;  /* 0x0000007100347202 */ /* 0x000fe20000000f00 */
[----:B------:R-:W-:Y:S01]  /*d3f0*/  IMAD.MOV.U32 R26, RZ, RZ, R115 ;  /* 0x000000ffff1a7224 */ /* 0x000fe200078e0073 */
[----:B------:R-:W-:Y:S01]  /*d400*/  MOV R25, R114 ;  /* 0x0000007200197202 */ /* 0x000fe20000000f00 */
[----:B------:R1:W5:Y:S03]  /*d410*/  LDL.LU R235, [R1+0xe8] ;  /* 0x0000e80001eb7983 */ /* 0x0003660000300800 */
[----:B------:R-:W-:Y:S01]  /*d420*/  MOV R48, R85 ;  /* 0x0000005500307202 */ /* 0x000fe20000000f00 */
[----:B------:R-:W-:Y:S01]  /*d430*/  IMAD.MOV.U32 R49, RZ, RZ, R86 ;  /* 0x000000ffff317224 */ /* 0x000fe200078e0056 */
[----:B------:R-:W-:-:S02]  /*d440*/  MOV R50, R87 ;  /* 0x0000005700327202 */ /* 0x000fc40000000f00 */
[----:B------:R-:W-:Y:S01]  /*d450*/  MOV R51, R203 ;  /* 0x000000cb00337202 */ /* 0x000fe20000000f00 */
[C---:B------:R-:W-:Y:S01]  /*d460*/  HMMA.16816.F32.BF16 R84, R4.reuse, R18, R44 ;  /* 0x000000120454723c */ /* 0x040fe2000004182c */
[----:B------:R4:W-:Y:S07]  /*d470*/  MUFU.EX2 R203, R75 ;  /* 0x0000004b00cb7308 */ /* 0x0009ee0000000800 */
[----:B------:R-:W-:Y:S01]  /*d480*/  HMMA.16816.F32.BF16 R80, R4, R12, R40 ;  /* 0x0000000c0450723c */ /* 0x000fe20000041828 */
[----:B------:R-:W-:Y:S01]  /*d490*/  IMAD.MOV.U32 R45, RZ, RZ, R201 ;  /* 0x000000ffff2d7224 */ /* 0x000fe200078e00c9 */
[----:B------:R-:W-:Y:S01]  /*d4a0*/  MOV R46, R200 ;  /* 0x000000c8002e7202 */ /* 0x000fe20000000f00 */
[----:B------:R-:W-:Y:S01]  /*d4b0*/  MUFU.EX2 R201, R27 ;  /* 0x0000001b00c97308 */ /* 0x000fe20000000800 */
[----:B------:R-:W-:-:S04]  /*d4c0*/  MOV R47, R202 ;  /* 0x000000ca002f7202 */ /* 0x000fc80000000f00 */
[C---:B------:R-:W-:Y:S08]  /*d4d0*/  HMMA.16816.F32.BF16 R76, R4.reuse, R14, R36 ;  /* 0x0000000e044c723c */ /* 0x040ff00000041824 */
[C---:B------:R-:W-:Y:S01]  /*d4e0*/  HMMA.16816.F32.BF16 R64, R4.reuse, R8, R32 ;  /* 0x000000080440723c */ /* 0x040fe20000041820 */
[----:B------:R1:W-:Y:S01]  /*d4f0*/  MUFU.EX2 R200, R137 ;  /* 0x0000008900c87308 */ /* 0x0003e20000000800 */
[----:B--2---:R-:W-:Y:S01]  /*d500*/  IMAD.MOV.U32 R74, RZ, RZ, R58 ;  /* 0x000000ffff4a7224 */ /* 0x004fe200078e003a */
[----:B------:R-:W-:Y:S01]  /*d510*/  MOV R138, R59 ;  /* 0x0000003b008a7202 */ /* 0x000fe20000000f00 */
[----:B------:R2:W5:Y:S04]  /*d520*/  LDL.LU R234, [R1+0xe4] ;  /* 0x0000e40001ea7983 */ /* 0x0005680000300800 */
[----:B------:R-:W-:Y:S01]  /*d530*/  HMMA.16816.F32.BF16 R112, R4, R20, R60 ;  /* 0x000000140470723c */ /* 0x000fe2000004183c */
[----:B------:R-:W2:Y:S01]  /*d540*/  MUFU.EX2 R202, R136 ;  /* 0x0000008800ca7308 */ /* 0x000ea20000000800 */
[----:B------:R-:W-:-:S02]  /*d550*/  FADD.FTZ R3, R46, R3 ;  /* 0x000000032e037221 */ /* 0x000fc40000010000 */
[----:B------:R-:W-:Y:S01]  /*d560*/  FADD.FTZ R0, R48, R0 ;  /* 0x0000000030007221 */ /* 0x000fe20000010000 */
[----:B----4-:R-:W-:Y:S01]  /*d570*/  MOV R75, R57 ;  /* 0x00000039004b7202 */ /* 0x010fe20000000f00 */
[----:B------:R4:W5:Y:S02]  /*d580*/  LDL.LU R230, [R1+0xe0] ;  /* 0x0000e00001e67983 */ /* 0x0009640000300800 */
[----:B------:R-:W-:Y:S01]  /*d590*/  HMMA.16816.F32.BF16 R60, R4, R10, R28 ;  /* 0x0000000a043c723c */ /* 0x000fe2000004181c */
[----:B------:R-:W-:Y:S01]  /*d5a0*/  FADD.FTZ R26, R26, R3 ;  /* 0x000000031a1a7221 */ /* 0x000fe20000010000 */
[----:B------:R-:W-:Y:S01]  /*d5b0*/  MOV R68, R54 ;  /* 0x0000003600447202 */ /* 0x000fe20000000f00 */
[----:B-1----:R-:W-:Y:S01]  /*d5c0*/  IMAD.MOV.U32 R137, RZ, RZ, R51 ;  /* 0x000000ffff897224 */ /* 0x002fe200078e0033 */
[----:B------:R-:W-:Y:S01]  /*d5d0*/  MOV R69, R55 ;  /* 0x0000003700457202 */ /* 0x000fe20000000f00 */
[----:B------:R4:W5:Y:S02]  /*d5e0*/  LDL.LU R229, [R1+0xdc] ;  /* 0x0000dc0001e57983 */ /* 0x0009640000300800 */
[----:B------:R-:W-:Y:S01]  /*d5f0*/  FADD.FTZ R4, R45, R2 ;  /* 0x000000022d047221 */ /* 0x000fe20000010000 */
[----:B---3--:R-:W-:Y:S01]  /*d600*/  F2FP.BF16.PACK_AB R5, R121, R120 ;  /* 0x000000787905723e */ /* 0x008fe200000010ff */
[----:B------:R-:W-:Y:S01]  /*d610*/  FADD.FTZ R2, R47, R24 ;  /* 0x000000182f027221 */ /* 0x000fe20000010000 */
[----:B--2---:R-:W-:Y:S01]  /*d620*/  F2FP.BF16.PACK_AB R6, R203, R202 ;  /* 0x000000cacb06723e */ /* 0x004fe200000010ff */
[----:B------:R-:W-:Y:S01]  /*d630*/  FADD.FTZ R27, R49, R4 ;  /* 0x00000004311b7221 */ /* 0x000fe20000010000 */
[----:B------:R-:W-:-:S02]  /*d640*/  F2FP.BF16.PACK_AB R4, R200, R122 ;  /* 0x0000007ac804723e */ /* 0x000fc400000010ff */
[----:B------:R-:W-:Y:S01]  /*d650*/  F2FP.BF16.PACK_AB R7, R201, R123 ;  /* 0x0000007bc907723e */ /* 0x000fe200000010ff */
[----:B------:R-:W-:Y:S01]  /*d660*/  FADD.FTZ R25, R25, R2 ;  /* 0x0000000219197221 */ /* 0x000fe20000010000 */
[----:B------:R-:W-:Y:S01]  /*d670*/  MOV R136, R56 ;  /* 0x0000003800887202 */ /* 0x000fe20000000f00 */
[----:B------:R-:W-:Y:S01]  /*d680*/  FADD.FTZ R24, R50, R0 ;  /* 0x0000000032187221 */ /* 0x000fe20000010000 */
[----:B------:R-:W-:Y:S01]  /*d690*/  MOV R3, R52 ;  /* 0x0000003400037202 */ /* 0x000fe20000000f00 */
[----:B------:R-:W-:Y:S01]  /*d6a0*/  IMAD.MOV.U32 R2, RZ, RZ, R53 ;  /* 0x000000ffff027224 */ /* 0x000fe200078e0035 */
[----:B------:R4:W5:Y:S01]  /*d6b0*/  LDL.LU R228, [R1+0xd8] ;  /* 0x0000d80001e47983 */ /* 0x0009620000300800 */
[----:B------:R-:W-:Y:S01]  /*d6c0*/  HMMA.16816.F32.BF16 R56, R4, R20, R132 ;  /* 0x000000140438723c */ /* 0x000fe20000041884 */
[----:B------:R-:W-:Y:S02]  /*d6d0*/  FADD.FTZ R0, R68, R25 ;  /* 0x0000001944007221 */ /* 0x000fe40000010000 */
[----:B------:R-:W-:-:S02]  /*d6e0*/  FADD.FTZ R3, R3, R27 ;  /* 0x0000001b03037221 */ /* 0x000fc40000010000 */
[----:B------:R-:W-:Y:S02]  /*d6f0*/  FADD.FTZ R2, R2, R26 ;  /* 0x0000001a02027221 */ /* 0x000fe40000010000 */
[----:B------:R-:W-:Y:S01]  /*d700*/  FADD.FTZ R3, R227, R3 ;  /* 0x00000003e3037221 */ /* 0x000fe20000010000 */
[C---:B------:R-:W-:Y:S01]  /*d710*/  HMMA.16816.F32.BF16 R48, R4.reuse, R22, R128 ;  /* 0x000000160430723c */ /* 0x040fe20000041880 */
[----:B------:R-:W1:Y:S07]  /*d720*/  LDSM.16.MT88.4 R20, [R213+0xb000] ;  /* 0x00b00000d514783b */ /* 0x000e6e0000004200 */
[C---:B------:R-:W-:Y:S08]  /*d730*/  HMMA.16816.F32.BF16 R40, R4.reuse, R16, R124 ;  /* 0x000000100428723c */ /* 0x040ff0000004187c */
[C---:B------:R-:W-:Y:S01]  /*d740*/  HMMA.16816.F32.BF16 R36, R4.reuse, R18, R116 ;  /* 0x000000120424723c */ /* 0x040fe20000041874 */
[----:B------:R-:W2:Y:S01]  /*d750*/  LDSM.16.MT88.4 R16, [R216+0xb000] ;  /* 0x00b00000d810783b */ /* 0x000ea20000004200 */
[----:B------:R-:W-:Y:S06]  /*d760*/  MUFU.EX2 R116, R141 ;  /* 0x0000008d00747308 */ /* 0x000fec0000000800 */
[C---:B------:R-:W-:Y:S08]  /*d770*/  HMMA.16816.F32.BF16 R28, R4.reuse, R12, R104 ;  /* 0x0000000c041c723c */ /* 0x040ff00000041868 */
[C---:B------:R-:W-:Y:S01]  /*d780*/  HMMA.16816.F32.BF16 R32, R4.reuse, R14, R100 ;  /* 0x0000000e0420723c */ /* 0x040fe20000041864 */
[----:B------:R-:W3:Y:S01]  /*d790*/  LDSM.16.MT88.4 R12, [R214+0xb000] ;  /* 0x00b00000d60c783b */ /* 0x000ee20000004200 */
[----:B------:R-:W-:Y:S06]  /*d7a0*/  MUFU.EX2 R117, R140 ;  /* 0x0000008c00757308 */ /* 0x000fec0000000800 */
[C---:B------:R-:W-:Y:S08]  /*d7b0*/  HMMA.16816.F32.BF16 R52, R4.reuse, R8, R92 ;  /* 0x000000080434723c */ /* 0x040ff0000004185c */
[----:B------:R-:W-:Y:S01]  /*d7c0*/  HMMA.16816.F32.BF16 R44, R4, R10, R88 ;  /* 0x0000000a042c723c */ /* 0x000fe20000041858 */
[----:B------:R-:W1:Y:S01]  /*d7d0*/  LDSM.16.MT88.4 R8, [R215+0xb000] ;  /* 0x00b00000d708783b */ /* 0x000e620000004200 */
[----:B------:R-:W-:Y:S01]  /*d7e0*/  MUFU.EX2 R118, R139 ;  /* 0x0000008b00767308 */ /* 0x000fe20000000800 */
[----:B------:R-:W-:-:S02]  /*d7f0*/  FADD.FTZ R2, R226, R2 ;  /* 0x00000002e2027221 */ /* 0x000fc40000010000 */
[----:B------:R-:W-:Y:S01]  /*d800*/  FADD.FTZ R0, R225, R0 ;  /* 0x00000000e1007221 */ /* 0x000fe20000010000 */
[----:B------:R-:W-:Y:S01]  /*d810*/  MOV R132, R198 ;  /* 0x000000c600847202 */ /* 0x000fe20000000f00 */
[----:B------:R-:W-:Y:S01]  /*d820*/  FADD.FTZ R4, R69, R24 ;  /* 0x0000001845047221 */ /* 0x000fe20000010000 */
[----:B------:R-:W-:Y:S01]  /*d830*/  MOV R134, R163 ;  /* 0x000000a300867202 */ /* 0x000fe20000000f00 */
[----:B------:R-:W-:Y:S01]  /*d840*/  IMAD.MOV.U32 R133, RZ, RZ, R161 ;  /* 0x000000ffff857224 */ /* 0x000fe200078e00a1 */
[----:B------:R-:W1:Y:S01]  /*d850*/  MUFU.EX2 R104, R142 ;  /* 0x0000008e00687308 */ /* 0x000e620000000800 */
[----:B------:R-:W-:Y:S01]  /*d860*/  IMAD.MOV.U32 R69, RZ, RZ, R74 ;  /* 0x000000ffff457224 */ /* 0x000fe200078e004a */
[----:B------:R-:W-:Y:S01]  /*d870*/  MOV R135, R177 ;  /* 0x000000b100877202 */ /* 0x000fe20000000f00 */
[----:B------:R4:W5:Y:S05]  /*d880*/  LDL.LU R227, [R1+0xd4] ;  /* 0x0000d40001e37983 */ /* 0x00096a0000300800 */
[----:B------:R-:W-:Y:S01]  /*d890*/  MUFU.EX2 R102, R143 ;  /* 0x0000008f00667308 */ /* 0x000fe20000000800 */
[----:B------:R-:W-:-:S07]  /*d8a0*/  MOV R74, R75 ;  /* 0x0000004b004a7202 */ /* 0x000fce0000000f00 */
[----:B------:R-:W1:Y:S08]  /*d8b0*/  MUFU.EX2 R101, R144 ;  /* 0x0000009000657308 */ /* 0x000e700000000800 */
[----:B------:R-:W-:Y:S08]  /*d8c0*/  MUFU.EX2 R95, R145 ;  /* 0x00000091005f7308 */ /* 0x000ff00000000800 */
[----:B------:R-:W1:Y:S01]  /*d8d0*/  MUFU.EX2 R100, R146 ;  /* 0x0000009200647308 */ /* 0x000e620000000800 */
[----:B------:R-:W-:-:S07]  /*d8e0*/  FADD.FTZ R24, R224, R4 ;  /* 0x00000004e0187221 */ /* 0x000fce0000010000 */
[----:B------:R1:W-:Y:S08]  /*d8f0*/  MUFU.EX2 R94, R147 ;  /* 0x00000093005e7308 */ /* 0x0003f00000000800 */
[----:B------:R-:W1:Y:S08]  /*d900*/  MUFU.EX2 R93, R148 ;  /* 0x00000094005d7308 */ /* 0x000e700000000800 */
[----:B------:R-:W-:Y:S08]  /*d910*/  MUFU.EX2 R92, R149 ;  /* 0x00000095005c7308 */ /* 0x000ff00000000800 */
[----:B------:R-:W-:Y:S08]  /*d920*/  MUFU.EX2 R91, R150 ;  /* 0x00000096005b7308 */ /* 0x000ff00000000800 */
[----:B------:R-:W-:Y:S08]  /*d930*/  MUFU.EX2 R90, R151 ;  /* 0x00000097005a7308 */ /* 0x000ff00000000800 */
[----:B------:R-:W2:Y:S08]  /*d940*/  MUFU.EX2 R89, R152 ;  /* 0x0000009800597308 */ /* 0x000eb00000000800 */
[----:B------:R-:W-:Y:S01]  /*d950*/  MUFU.EX2 R88, R153 ;  /* 0x0000009900587308 */ /* 0x000fe20000000800 */
[----:B-1----:R-:W-:Y:S01]  /*d960*/  F2FP.BF16.PACK_AB R6, R104, R118 ;  /* 0x000000766806723e */ /* 0x002fe200000010ff */
[----:B------:R-:W-:-:S02]  /*d970*/  FADD.FTZ R26, R223, R3 ;  /* 0x00000003df1a7221 */ /* 0x000fc40000010000 */
[----:B------:R-:W-:Y:S01]  /*d980*/  IMAD.MOV.U32 R131, RZ, RZ, R176 ;  /* 0x000000ffff837224 */ /* 0x000fe200078e00b0 */
[----:B------:R-:W-:Y:S01]  /*d990*/  MOV R107, R171 ;  /* 0x000000ab006b7202 */ /* 0x000fe20000000f00 */
[----:B------:R-:W-:Y:S01]  /*d9a0*/  IMAD.MOV.U32 R106, RZ, RZ, R138 ;  /* 0x000000ffff6a7224 */ /* 0x000fe200078e008a */
[----:B------:R-:W-:Y:S01]  /*d9b0*/  MOV R140, R180 ;  /* 0x000000b4008c7202 */ /* 0x000fe20000000f00 */
[----:B------:R-:W1:Y:S01]  /*d9c0*/  MUFU.EX2 R75, R154 ;  /* 0x0000009a004b7308 */ /* 0x000e620000000800 */
[----:B------:R-:W-:Y:S01]  /*d9d0*/  F2FP.BF16.PACK_AB R4, R117, R116 ;  /* 0x000000747504723e */ /* 0x000fe200000010ff */
        /* <DEDUP_REMOVED lines=10> */
[C---:B------:R-:W-:Y:S01]  /*da80*/  HMMA.16816.F32.BF16 R112, R4.reuse, R20, R112 ;  /* 0x000000140470723c */ /* 0x040fe20000041870 */
[----:B------:R-:W-:Y:S01]  /*da90*/  FADD.FTZ R26, R74, R26 ;  /* 0x0000001a4a1a7221 */ /* 0x000fe20000010000 */
[----:B------:R-:W-:Y:S01]  /*daa0*/  MOV R127, R183 ;  /* 0x000000b7007f7202 */ /* 0x000fe20000000f00 */
[----:B------:R-:W-:Y:S01]  /*dab0*/  FADD.FTZ R25, R136, R3 ;  /* 0x0000000388197221 */ /* 0x000fe20000010000 */
[----:B------:R-:W-:Y:S01]  /*dac0*/  MOV R129, R181 ;  /* 0x000000b500817202 */ /* 0x000fe20000000f00 */
[----:B------:R-:W-:Y:S01]  /*dad0*/  IMAD.MOV.U32 R198, RZ, RZ, R179 ;  /* 0x000000ffffc67224 */ /* 0x000fe200078e00b3 */
[----:B------:R-:W-:Y:S01]  /*dae0*/  MUFU.EX2 R68, R157 ;  /* 0x0000009d00447308 */ /* 0x000fe20000000800 */
[----:B------:R-:W-:Y:S01]  /*daf0*/  IMAD.MOV.U32 R128, RZ, RZ, R186 ;  /* 0x000000ffff807224 */ /* 0x000fe200078e00ba */
[----:B------:R-:W-:Y:S01]  /*db00*/  HMMA.16816.F32.BF16 R108, R4, R22, R108 ;  /* 0x00000016046c723c */ /* 0x000fe2000004186c */
[----:B------:R-:W-:Y:S01]  /*db10*/  FADD.FTZ R24, R182, R2 ;  /* 0x00000002b6187221 */ /* 0x000fe20000010000 */
[----:B------:R-:W1:Y:S01]  /*db20*/  LDSM.16.MT88.4 R144, [R213+0xb800] ;  /* 0x00b80000d590783b */ /* 0x000e620000004200 */
[----:B------:R-:W-:-:S03]  /*db30*/  FADD.FTZ R27, R137, R0 ;  /* 0x00000000891b7221 */ /* 0x000fc60000010000 */
[----:B------:R4:W5:Y:S02]  /*db40*/  LDL.LU R226, [R1+0xd0] ;  /* 0x0000d00001e27983 */ /* 0x0009640000300800 */
[----:B--2---:R-:W-:Y:S01]  /*db50*/  HMMA.16816.F32.BF16 R96, R4, R16, R96 ;  /* 0x000000100460723c */ /* 0x004fe20000041860 */
[----:B------:R-:W-:-:S07]  /*db60*/  FADD.FTZ R3, R131, R26 ;  /* 0x0000001a83037221 */ /* 0x000fce0000010000 */
[----:B------:R-:W-:Y:S01]  /*db70*/  HMMA.16816.F32.BF16 R84, R4, R18, R84 ;  /* 0x000000120454723c */ /* 0x000fe20000041854 */
[----:B------:R-:W-:-:S07]  /*db80*/  FADD.FTZ R2, R220, R25 ;  /* 0x00000019dc027221 */ /* 0x000fce0000010000 */
[C---:B---3--:R-:W-:Y:S08]  /*db90*/  HMMA.16816.F32.BF16 R80, R4.reuse, R12, R80 ;  /* 0x0000000c0450723c */ /* 0x048ff00000041850 */
[C---:B------:R-:W-:Y:S08]  /*dba0*/  HMMA.16816.F32.BF16 R76, R4.reuse, R14, R76 ;  /* 0x0000000e044c723c */ /* 0x040ff0000004184c */
[C---:B------:R-:W-:Y:S08]  /*dbb0*/  HMMA.16816.F32.BF16 R64, R4.reuse, R8, R64 ;  /* 0x000000080440723c */ /* 0x040ff00000041840 */
[----:B------:R-:W-:Y:S01]  /*dbc0*/  HMMA.16816.F32.BF16 R60, R4, R10, R60 ;  /* 0x0000000a043c723c */ /* 0x000fe2000004183c */
[----:B------:R-:W-:Y:S01]  /*dbd0*/  FADD.FTZ R0, R194, R24 ;  /* 0x00000018c2007221 */ /* 0x000fe20000010000 */
[----:B------:R-:W-:Y:S01]  /*dbe0*/  MOV R137, R162 ;  /* 0x000000a200897202 */ /* 0x000fe20000000f00 */
[----:B------:R-:W-:Y:S01]  /*dbf0*/  IMAD.MOV.U32 R103, RZ, RZ, R125 ;  /* 0x000000ffff677224 */ /* 0x000fe200078e007d */
[----:B------:R-:W-:-:S02]  /*dc00*/  MOV R136, R178 ;  /* 0x000000b200887202 */ /* 0x000fc40000000f00 */
[----:B------:R-:W-:Y:S01]  /*dc10*/  MOV R105, R126 ;  /* 0x0000007e00697202 */ /* 0x000fe20000000f00 */
[----:B------:R-:W-:Y:S01]  /*dc20*/  MUFU.EX2 R74, R155 ;  /* 0x0000009b004a7308 */ /* 0x000fe20000000800 */
[----:B------:R-:W-:Y:S01]  /*dc30*/  F2FP.BF16.PACK_AB R4, R93, R94 ;  /* 0x0000005e5d04723e */ /* 0x000fe200000010ff */
[----:B------:R4:W5:Y:S01]  /*dc40*/  LDL.LU R225, [R1+0xcc] ;  /* 0x0000cc0001e17983 */ /* 0x0009620000300800 */
[----:B------:R-:W-:Y:S02]  /*dc50*/  F2FP.BF16.PACK_AB R5, R89, R90 ;  /* 0x0000005a5905723e */ /* 0x000fe400000010ff */
[----:B------:R-:W-:Y:S02]  /*dc60*/  F2FP.BF16.PACK_AB R6, R91, R92 ;  /* 0x0000005c5b06723e */ /* 0x000fe400000010ff */
[----:B-1----:R-:W-:Y:S01]  /*dc70*/  F2FP.BF16.PACK_AB R7, R75, R88 ;  /* 0x000000584b07723e */ /* 0x002fe200000010ff */
[----:B------:R-:W-:Y:S02]  /*dc80*/  FADD.FTZ R3, R218, R3 ;  /* 0x00000003da037221 */ /* 0x000fe40000010000 */
[----:B------:R-:W-:-:S02]  /*dc90*/  FADD.FTZ R2, R217, R2 ;  /* 0x00000002d9027221 */ /* 0x000fc40000010000 */
[----:B------:R-:W-:Y:S01]  /*dca0*/  FADD.FTZ R0, R195, R0 ;  /* 0x00000000c3007221 */ /* 0x000fe20000010000 */
[----:B------:R-:W-:Y:S01]  /*dcb0*/  MOV R130, R137 ;  /* 0x0000008900827202 */ /* 0x000fe20000000f00 */
[C---:B------:R-:W-:Y:S01]  /*dcc0*/  HMMA.16816.F32.BF16 R56, R4.reuse, R20, R56 ;  /* 0x000000140438723c */ /* 0x040fe20000041838 */
[----:B------:R-:W-:Y:S01]  /*dcd0*/  FADD.FTZ R3, R106, R3 ;  /* 0x000000036a037221 */ /* 0x000fe20000010000 */
[----:B------:R-:W-:Y:S01]  /*dce0*/  MOV R26, R124 ;  /* 0x0000007c001a7202 */ /* 0x000fe20000000f00 */
[----:B------:R-:W-:Y:S01]  /*dcf0*/  IMAD.MOV.U32 R125, RZ, RZ, R133 ;  /* 0x000000ffff7d7224 */ /* 0x000fe200078e0085 */
[----:B------:R-:W-:Y:S01]  /*dd00*/  MOV R131, R136 ;  /* 0x0000008800837202 */ /* 0x000fe20000000f00 */
[----:B------:R-:W-:Y:S01]  /*dd10*/  MUFU.EX2 R69, R156 ;  /* 0x0000009c00457308 */ /* 0x000fe20000000800 */
[----:B------:R-:W-:Y:S01]  /*dd20*/  MOV R126, R134 ;  /* 0x00000086007e7202 */ /* 0x000fe20000000f00 */
[----:B------:R-:W-:Y:S01]  /*dd30*/  LDSM.16.MT88.4 R176, [R214+0xb800] ;  /* 0x00b80000d6b0783b */ /* 0x000fe20000004200 */
[----:B------:R-:W-:Y:S01]  /*dd40*/  HMMA.16816.F32.BF16 R48, R4, R22, R48 ;  /* 0x000000160430723c */ /* 0x000fe20000041830 */
[----:B------:R-:W-:-:S02]  /*dd50*/  FADD.FTZ R2, R107, R2 ;  /* 0x000000026b027221 */ /* 0x000fc40000010000 */
[----:B------:R4:W5:Y:S05]  /*dd60*/  LDL.LU R224, [R1+0xc8] ;  /* 0x0000c80001e07983 */ /* 0x00096a0000300800 */
        /* <DEDUP_REMOVED lines=11> */
[----:B------:R-:W-:Y:S01]  /*de20*/  FADD.FTZ R4, R219, R27 ;  /* 0x0000001bdb047221 */ /* 0x000fe20000010000 */
[----:B------:R-:W-:Y:S01]  /*de30*/  MOV R134, R188 ;  /* 0x000000bc00867202 */ /* 0x000fe20000000f00 */
[----:B------:R-:W1:Y:S01]  /*de40*/  MUFU.EX2 R18, R166 ;  /* 0x000000a600127308 */ /* 0x000e620000000800 */
[----:B------:R-:W-:Y:S01]  /*de50*/  LDSM.16.MT88.4 R12, [R215+0xb800] ;  /* 0x00b80000d70c783b */ /* 0x000fe20000004200 */
[----:B------:R-:W-:Y:S02]  /*de60*/  FADD.FTZ R4, R212, R4 ;  /* 0x00000004d4047221 */ /* 0x000fe40000010000 */
        /* <DEDUP_REMOVED lines=14> */
[----:B------:R4:W5:Y:S01]  /*df50*/  LDL.LU R222, [R1+0xc0] ;  /* 0x0000c00001de7983 */ /* 0x0009620000300800 */
[----:B------:R-:W-:-:S02]  /*df60*/  FADD.FTZ R5, R106, R4 ;  /* 0x000000046a057221 */ /* 0x000fc40000010000 */
[----:B------:R-:W-:Y:S01]  /*df70*/  FADD.FTZ R4, R107, R2 ;  /* 0x000000026b047221 */ /* 0x000fe20000010000 */
[----:B------:R4:W5:Y:S01]  /*df80*/  LDL.LU R221, [R1+0xbc] ;  /* 0x0000bc0001dd7983 */ /* 0x0009620000300800 */
[----:B------:R-:W-:Y:S02]  /*df90*/  FADD.FTZ R2, R119, R0 ;  /* 0x0000000077027221 */ /* 0x000fe40000010000 */
[----:B------:R-:W-:Y:S01]  /*dfa0*/  FADD.FTZ R0, R124, R3 ;  /* 0x000000037c007221 */ /* 0x000fe20000010000 */
[----:B------:R-:W3:Y:S01]  /*dfb0*/  MUFU.EX2 R22, R159 ;  /* 0x0000009f00167308 */ /* 0x000ee20000000800 */
        /* <DEDUP_REMOVED lines=8> */
[----:B------:R-:W-:Y:S01]  /*e040*/  IMAD.MOV.U32 R131, RZ, RZ, R189 ;  /* 0x000000ffff837224 */ /* 0x000fe200078e00bd */
        /* <DEDUP_REMOVED lines=10> */
[----:B------:R-:W-:Y:S02]  /*e0f0*/  FADD.FTZ R2, R250, R2 ;  /* 0x00000002fa027221 */ /* 0x000fe40000010000 */
[----:B------:R-:W-:Y:S02]  /*e100*/  FADD.FTZ R4, R132, R4 ;  /* 0x0000000484047221 */ /* 0x000fe40000010000 */
[----:B------:R-:W-:Y:S02]  /*e110*/  IMAD.MOV.U32 R135, RZ, RZ, R175 ;  /* 0x000000ffff877224 */ /* 0x000fe400078e00af */
        /* <DEDUP_REMOVED lines=28> */
[----:B------:R1:W1:Y:S01]  /*e2e0*/  MUFU.EX2 R21, R160 ;  /* 0x000000a000157308 */ /* 0x0002620000000800 */
[----:B------:R-:W-:Y:S02]  /*e2f0*/  FADD.FTZ R3, R89, R3 ;  /* 0x0000000359037221 */ /* 0x000fe40000010000 */
[----:B------:R-:W-:Y:S02]  /*e300*/  FADD.FTZ R0, R101, R0 ;  /* 0x0000000065007221 */ /* 0x000fe40000010000 */
[----:B------:R-:W-:Y:S02]  /*e310*/  FADD.FTZ R2, R117, R2 ;  /* 0x0000000275027221 */ /* 0x000fe40000010000 */
[----:B------:R-:W-:Y:S01]  /*e320*/  FADD.FTZ R4, R92, R4 ;  /* 0x000000045c047221 */ /* 0x000fe20000010000 */
[----:B------:R-:W2:Y:S01]  /*e330*/  MUFU.EX2 R16, R168 ;  /* 0x000000a800107308 */ /* 0x000ea20000000800 */
[----:B------:R-:W-:-:S02]  /*e340*/  FADD.FTZ R3, R88, R3 ;  /* 0x0000000358037221 */ /* 0x000fc40000010000 */
[----:B------:R-:W-:Y:S02]  /*e350*/  FADD.FTZ R0, R95, R0 ;  /* 0x000000005f007221 */ /* 0x000fe40000010000 */
[----:B------:R-:W-:-:S03]  /*e360*/  FADD.FTZ R2, R118, R2 ;  /* 0x0000000276027221 */ /* 0x000fc60000010000 */
[----:B------:R-:W2:Y:S01]  /*e370*/  MUFU.EX2 R8, R173 ;  /* 0x000000ad00087308 */ /* 0x000ea20000000800 */
[----:B-1----:R-:W1:Y:S01]  /*e380*/  LDSM.16.MT88.4 R160, [R216+0xb800] ;  /* 0x00b80000d8a0783b */ /* 0x002e620000004200 */
[----:B------:R-:W-:Y:S02]  /*e390*/  FADD.FTZ R4, R91, R4 ;  /* 0x000000045b047221 */ /* 0x000fe40000010000 */
[----:B------:R-:W-:-:S04]  /*e3a0*/  FADD.FTZ R3, R75, R3 ;  /* 0x000000034b037221 */ /* 0x000fc80000010000 */
[----:B------:R-:W1:Y:S01]  /*e3b0*/  MUFU.EX2 R20, R164 ;  /* 0x000000a400147308 */ /* 0x000e620000000800 */
[----:B------:R-:W-:Y:S02]  /*e3c0*/  FADD.FTZ R0, R100, R0 ;  /* 0x0000000064007221 */ /* 0x000fe40000010000 */
[----:B------:R-:W-:-:S05]  /*e3d0*/  FADD.FTZ R2, R104, R2 ;  /* 0x0000000268027221 */ /* 0x000fca0000010000 */
[----:B------:R-:W1:Y:S01]  /*e3e0*/  MUFU.EX2 R11, R169 ;  /* 0x000000a9000b7308 */ /* 0x000e620000000800 */
[----:B------:R-:W-:Y:S02]  /*e3f0*/  FADD.FTZ R4, R18, R4 ;  /* 0x0000000412047221 */ /* 0x000fe40000010000 */
[----:B--2---:R-:W-:-:S05]  /*e400*/  FADD.FTZ R3, R10, R3 ;  /* 0x000000030a037221 */ /* 0x004fca0000010000 */
[----:B------:R-:W2:Y:S01]  /*e410*/  MUFU.EX2 R7, R174 ;  /* 0x000000ae00077308 */ /* 0x000ea20000000800 */
[----:B---3--:R-:W-:Y:S02]  /*e420*/  FADD.FTZ R0, R22, R0 ;  /* 0x0000000016007221 */ /* 0x008fe40000010000 */
[----:B------:R-:W-:-:S05]  /*e430*/  FADD.FTZ R2, R74, R2 ;  /* 0x000000024a027221 */ /* 0x000fca0000010000 */
[----:B------:R-:W3:Y:S01]  /*e440*/  MUFU.EX2 R19, R165 ;  /* 0x000000a500137308 */ /* 0x000ee20000000800 */
[----:B------:R-:W-:-:S07]  /*e450*/  FADD.FTZ R4, R17, R4 ;  /* 0x0000000411047221 */ /* 0x000fce0000010000 */
[----:B------:R-:W2:Y:S01]  /*e460*/  MUFU.EX2 R23, R158 ;  /* 0x0000009e00177308 */ /* 0x000ea20000000800 */
[----:B------:R-:W-:Y:S02]  /*e470*/  FADD.FTZ R3, R9, R3 ;  /* 0x0000000309037221 */ /* 0x000fe40000010000 */
[----:B------:R-:W-:Y:S02]  /*e480*/  FADD.FTZ R0, R21, R0 ;  /* 0x0000000015007221 */ /* 0x000fe40000010000 */
[----:B------:R-:W-:Y:S02]  /*e490*/  FADD.FTZ R2, R69, R2 ;  /* 0x0000000245027221 */ /* 0x000fe40000010000 */
[----:B------:R-:W-:Y:S02]  /*e4a0*/  FADD.FTZ R4, R16, R4 ;  /* 0x0000000410047221 */ /* 0x000fe40000010000 */
[----:B------:R-:W-:Y:S02]  /*e4b0*/  FADD.FTZ R3, R8, R3 ;  /* 0x0000000308037221 */ /* 0x000fe40000010000 */
[----:B-1----:R-:W-:-:S02]  /*e4c0*/  FADD.FTZ R0, R20, R0 ;  /* 0x0000000014007221 */ /* 0x002fc40000010000 */
[----:B------:R-:W-:Y:S02]  /*e4d0*/  FADD.FTZ R2, R68, R2 ;  /* 0x0000000244027221 */ /* 0x000fe40000010000 */
[----:B------:R-:W-:Y:S02]  /*e4e0*/  FADD.FTZ R4, R11, R4 ;  /* 0x000000040b047221 */ /* 0x000fe40000010000 */
[----:B--2---:R-:W-:Y:S02]  /*e4f0*/  FADD.FTZ R3, R7, R3 ;  /* 0x0000000307037221 */ /* 0x004fe40000010000 */
[----:B---3--:R-:W-:Y:S02]  /*e500*/  FADD.FTZ R0, R19, R0 ;  /* 0x0000000013007221 */ /* 0x008fe40000010000 */
        /* <DEDUP_REMOVED lines=30> */
[----:B----4-:R-:W2:Y:S04]  /*e6f0*/  LDL.64 R132, [R1+0x88] ;  /* 0x0000880001847983 */ /* 0x010ea80000100a00 */
        /* <DEDUP_REMOVED lines=73> */
[----:B------:R-:W-:Y:S01]  /*eb90*/  LOP3.LUT R231, R231, 0xfffffff7, RZ, 0xc0, !PT ;  /* 0xfffffff7e7e77812 */ /* 0x000fe200078ec0ff */
[----:B------:R-:W-:Y:S01]  /*eba0*/  @!P4 IMAD.WIDE.U32 R8, R8, 0x30, R2 ;  /* 0x000000300808c825 */ /* 0x000fe200078e0002 */
[----:B------:R-:W-:Y:S01]  /*ebb0*/  @!PT LDS RZ, [RZ] ;  /* 0x00000000fffff984 */ /* 0x000fe20000000800 */
[----:B------:R-:W-:Y:S01]  /*ebc0*/  @!PT LDS RZ, [RZ] ;  /* 0x00000000fffff984 */ /* 0x000fe20000000800 */
[----:B------:R-:W-:Y:S01]  /*ebd0*/  @!PT LDS RZ, [RZ] ;  /* 0x00000000fffff984 */ /* 0x000fe20000000800 */
[----:B------:R1:W-:Y:S01]  /*ebe0*/  @!P4 LDGSTS.E.BYPASS.LTC128B.128 [R246+0x8000], [R10.64] ;  /* 0x080000000af6cfae */ /* 0x0003e2000b901d74 */
[----:B------:R-:W-:Y:S02]  /*ebf0*/  @P4 LOP3.LUT R233, R233, 0x1000000, RZ, 0xfc, !PT ;  /* 0x01000000e9e94812 */ /* 0x000fe400078efcff */
        /* <DEDUP_REMOVED lines=56> */
[----:B-----5:R-:W-:Y:S04]  /*ef80*/  LDSM.16.M88.4 R48, [R212+0x4000] ;  /* 0x00400000d430783b */ /* 0x020fe80000000200 */
[----:B------:R-:W-:Y:S04]  /*ef90*/  LDSM.16.M88.4 R40, [R212+0x4800] ;  /* 0x00480000d428783b */ /* 0x000fe80000000200 */
[----:B---3--:R-:W2:Y:S04]  /*efa0*/  LDSM.16.M88.4 R16, [R219] ;  /* 0x00000000db10783b */ /* 0x008ea80000000200 */
[----:B------:R-:W-:Y:S04]  /*efb0*/  LDSM.16.M88.4 R32, [R218+0x4000] ;  /* 0x00400000da20783b */ /* 0x000fe80000000200 */
[----:B-1----:R-:W1:Y:S04]  /*efc0*/  LDSM.16.M88.4 R12, [R219+0x2000] ;  /* 0x00200000db0c783b */ /* 0x002e680000000200 */
[----:B------:R-:W3:Y:S04]  /*efd0*/  LDSM.16.M88.4 R4, [R222+0x2000] ;  /* 0x00200000de04783b */ /* 0x000ee80000000200 */
[----:B------:R-:W3:Y:S04]  /*efe0*/  LDSM.16.M88.4 R24, [R218+0x4800] ;  /* 0x00480000da18783b */ /* 0x000ee80000000200 */
[----:B----4-:R-:W4:Y:S04]  /*eff0*/  LDSM.16.M88.4 R8, [R222] ;  /* 0x00000000de08783b */ /* 0x010f280000000200 */
[----:B------:R-:W3:Y:S04]  /*f000*/  LDSM.16.M88.4 R64, [R212+0x7000] ;  /* 0x00700000d440783b */ /* 0x000ee80000000200 */
[----:B------:R-:W3:Y:S04]  /*f010*/  LDSM.16.M88.4 R60, [R212+0x7800] ;  /* 0x00780000d43c783b */ /* 0x000ee80000000200 */
[----:B------:R-:W3:Y:S04]  /*f020*/  LDSM.16.M88.4 R88, [R212+0x5000] ;  /* 0x00500000d458783b */ /* 0x000ee80000000200 */
[----:B------:R-:W4:Y:S01]  /*f030*/  LDSM.16.M88.4 R84, [R212+0x5800] ;  /* 0x00580000d454783b */ /* 0x000f220000000200 */
[----:B--2---:R-:W-:Y:S03]  /*f040*/  HMMA.16816.F32.BF16 R20, R16, R40, RZ ;  /* 0x000000281014723c */ /* 0x004fe600000418ff */
[----:B------:R-:W2:Y:S04]  /*f050*/  LDSM.16.M88.4 R80, [R212+0x6000] ;  /* 0x00600000d450783b */ /* 0x000ea80000000200 */
[----:B------:R-:W2:Y:S01]  /*f060*/  LDSM.16.M88.4 R76, [R212+0x6800] ;  /* 0x00680000d44c783b */ /* 0x000ea20000000200 */
[C---:B-1----:R-:W-:Y:S03]  /*f070*/  HMMA.16816.F32.BF16 R28, R12.reuse, R48, RZ ;  /* 0x000000300c1c723c */ /* 0x042fe600000418ff */
[----:B------:R-:W-:Y:S04]  /*f080*/  LDSM.16.M88.4 R56, [R218+0x5000] ;  /* 0x00500000da38783b */ /* 0x000fe80000000200 */
[----:B------:R-:W0:Y:S01]  /*f090*/  LDGDEPBAR ;  /* 0x00000000000079af */ /* 0x000e220000000000 */
[----:B------:R-:W-:Y:S08]  /*f0a0*/  HMMA.16816.F32.BF16 R36, R12, R40, RZ ;  /* 0x000000280c24723c */ /* 0x000ff000000418ff */
[----:B------:R-:W-:Y:S08]  /*f0b0*/  HMMA.16816.F32.BF16 R44, R16, R48, RZ ;  /* 0x00000030102c723c */ /* 0x000ff000000418ff */
[C---:B---3--:R-:W-:Y:S01]  /*f0c0*/  HMMA.16816.F32.BF16 R208, R4.reuse, R32, R28 ;  /* 0x0000002004d0723c */ /* 0x048fe2000004181c */
[----:B------:R-:W1:Y:S07]  /*f0d0*/  LDSM.16.M88.4 R28, [R218+0x7000] ;  /* 0x00700000da1c783b */ /* 0x000e6e0000000200 */
[-C--:B------:R-:W-:Y:S01]  /*f0e0*/  HMMA.16816.F32.BF16 R52, R4, R24.reuse, R36 ;  /* 0x000000180434723c */ /* 0x080fe20000041824 */
[----:B------:R-:W-:Y:S07]  /*f0f0*/  LDSM.16.M88.4 R36, [R218+0x6800] ;  /* 0x00680000da24783b */ /* 0x000fee0000000200 */
[----:B----4-:R-:W-:Y:S01]  /*f100*/  HMMA.16816.F32.BF16 R68, R8, R24, R20 ;  /* 0x000000180844723c */ /* 0x010fe20000041814 */
[----:B------:R-:W3:Y:S07]  /*f110*/  LDSM.16.M88.4 R20, [R218+0x7800] ;  /* 0x00780000da14783b */ /* 0x000eee0000000200 */
[-C--:B------:R-:W-:Y:S08]  /*f120*/  HMMA.16816.F32.BF16 R104, R16, R64.reuse, RZ ;  /* 0x000000401068723c */ /* 0x080ff000000418ff */
[----:B------:R-:W-:Y:S01]  /*f130*/  HMMA.16816.F32.BF16 R100, R12, R64, RZ ;  /* 0x000000400c64723c */ /* 0x000fe200000418ff */
[----:B------:R-:W-:-:S02]  /*f140*/  IMAD.MOV.U32 R75, RZ, RZ, R53 ;  /* 0x000000ffff4b7224 */ /* 0x000fc400078e0035 */
[----:B------:R-:W-:Y:S02]  /*f150*/  IMAD.MOV.U32 R74, RZ, RZ, R54 ;  /* 0x000000ffff4a7224 */ /* 0x000fe400078e0036 */
[----:B------:R-:W-:Y:S02]  /*f160*/  IMAD.MOV.U32 R73, RZ, RZ, R55 ;  /* 0x000000ffff497224 */ /* 0x000fe400078e0037 */
[----:B------:R-:W-:Y:S01]  /*f170*/  IMAD.MOV.U32 R72, RZ, RZ, R52 ;  /* 0x000000ffff487224 */ /* 0x000fe200078e0034 */
[----:B------:R-:W-:Y:S01]  /*f180*/  HMMA.16816.F32.BF16 R96, R16, R60, RZ ;  /* 0x0000003c1060723c */ /* 0x000fe200000418ff */
[----:B------:R-:W4:Y:S07]  /*f190*/  LDSM.16.M88.4 R52, [R218+0x5800] ;  /* 0x00580000da34783b */ /* 0x000f2e0000000200 */
[----:B------:R-:W-:Y:S01]  /*f1a0*/  HMMA.16816.F32.BF16 R204, R8, R32, R44 ;  /* 0x0000002008cc723c */ /* 0x000fe2000004182c */
[----:B------:R-:W1:Y:S07]  /*f1b0*/  LDSM.16.M88.4 R44, [R218+0x6000] ;  /* 0x00600000da2c783b */ /* 0x000e6e0000000200 */
[----:B------:R-:W-:Y:S08]  /*f1c0*/  HMMA.16816.F32.BF16 R132, R12, R88, RZ ;  /* 0x000000580c84723c */ /* 0x000ff000000418ff */
[-C--:B------:R-:W-:Y:S08]  /*f1d0*/  HMMA.16816.F32.BF16 R128, R16, R84.reuse, RZ ;  /* 0x000000541080723c */ /* 0x080ff000000418ff */
[----:B------:R-:W-:Y:S08]  /*f1e0*/  HMMA.16816.F32.BF16 R124, R12, R84, RZ ;  /* 0x000000540c7c723c */ /* 0x000ff000000418ff */
[C---:B--2---:R-:W-:Y:S08]  /*f1f0*/  HMMA.16816.F32.BF16 R120, R16.reuse, R80, RZ ;  /* 0x000000501078723c */ /* 0x044ff000000418ff */
[-C--:B------:R-:W-:Y:S08]  /*f200*/  HMMA.16816.F32.BF16 R112, R16, R76.reuse, RZ ;  /* 0x0000004c1070723c */ /* 0x080ff000000418ff */
[----:B------:R-:W-:Y:S08]  /*f210*/  HMMA.16816.F32.BF16 R108, R12, R76, RZ ;  /* 0x0000004c0c6c723c */ /* 0x000ff000000418ff */
[----:B-1----:R-:W-:Y:S08]  /*f220*/  HMMA.16816.F32.BF16 R104, R8, R28, R104 ;  /* 0x0000001c0868723c */ /* 0x002ff00000041868 */
[C---:B------:R-:W-:Y:S08]  /*f230*/  HMMA.16816.F32.BF16 R116, R12.reuse, R80, RZ ;  /* 0x000000500c74723c */ /* 0x040ff000000418ff */
[----:B------:R-:W-:Y:S08]  /*f240*/  HMMA.16816.F32.BF16 R92, R12, R60, RZ ;  /* 0x0000003c0c5c723c */ /* 0x000ff000000418ff */
[----:B------:R-:W-:Y:S01]  /*f250*/  HMMA.16816.F32.BF16 R100, R4, R28, R100 ;  /* 0x0000001c0464723c */ /* 0x000fe20000041864 */
[----:B------:R-:W-:-:S02]  /*f260*/  IMAD.MOV.U32 R143, RZ, RZ, R104 ;  /* 0x000000ffff8f7224 */ /* 0x000fc400078e0068 */
[----:B------:R-:W-:Y:S02]  /*f270*/  IMAD.MOV.U32 R142, RZ, RZ, R105 ;  /* 0x000000ffff8e7224 */ /* 0x000fe400078e0069 */
[----:B------:R-:W-:Y:S02]  /*f280*/  IMAD.MOV.U32 R252, RZ, RZ, R106 ;  /* 0x000000fffffc7224 */ /* 0x000fe400078e006a */
[----:B------:R-:W-:Y:S01]  /*f290*/  IMAD.MOV.U32 R247, RZ, RZ, R107 ;  /* 0x000000fffff77224 */ /* 0x000fe200078e006b */
[----:B---3--:R-:W-:Y:S08]  /*f2a0*/  HMMA.16816.F32.BF16 R96, R8, R20, R96 ;  /* 0x000000140860723c */ /* 0x008ff00000041860 */
[----:B------:R-:W-:Y:S08]  /*f2b0*/  HMMA.16816.F32.BF16 R132, R4, R56, R132 ;  /* 0x000000380484723c */ /* 0x000ff00000041884 */
[----:B----4-:R-:W-:Y:S01]  /*f2c0*/  HMMA.16816.F32.BF16 R128, R8, R52, R128 ;  /* 0x000000340880723c */ /* 0x010fe20000041880 */
[----:B------:R-:W-:-:S02]  /*f2d0*/  IMAD.MOV.U32 R41, RZ, RZ, R102 ;  /* 0x000000ffff297224 */ /* 0x000fc400078e0066 */
[----:B------:R-:W-:-:S05]  /*f2e0*/  IMAD.MOV.U32 R40, RZ, RZ, R103 ;  /* 0x000000ffff287224 */ /* 0x000fca00078e0067 */
        /* <DEDUP_REMOVED lines=55> */
[----:B------:R-:W-:-:S03]  /*f660*/  IMAD.MOV.U32 R107, RZ, RZ, R40 ;  /* 0x000000ffff6b7224 */ /* 0x000fc600078e0028 */
[C---:B------:R-:W-:Y:S08]  /*f670*/  HMMA.16816.F32.BF16 R112, R12.reuse, R42, RZ ;  /* 0x0000002a0c70723c */ /* 0x040ff000000418ff */
[C---:B------:R-:W-:Y:S08]  /*f680*/  HMMA.16816.F32.BF16 R108, R12.reuse, R90, RZ ;  /* 0x0000005a0c6c723c */ /* 0x040ff000000418ff */
[----:B------:R-:W-:Y:S08]  /*f690*/  HMMA.16816.F32.BF16 R92, R12, R66, RZ ;  /* 0x000000420c5c723c */ /* 0x000ff000000418ff */
[----:B------:R-:W-:Y:S08]  /*f6a0*/  HMMA.16816.F32.BF16 R132, R4, R46, R100 ;  /* 0x0000002e0484723c */ /* 0x000ff00000041864 */
[----:B------:R-:W-:Y:S08]  /*f6b0*/  HMMA.16816.F32.BF16 R136, R8, R56, R200 ;  /* 0x000000380888723c */ /* 0x000ff000000418c8 */
[----:B------:R-:W-:Y:S08]  /*f6c0*/  HMMA.16816.F32.BF16 R100, R4, R38, R96 ;  /* 0x000000260464723c */ /* 0x000ff00000041860 */
        /* <DEDUP_REMOVED lines=20> */
[C---:B------:R-:W-:Y:S08]  /*f810*/  HMMA.16816.F32.BF16 R80, R16.reuse, R82, RZ ;  /* 0x000000521050723c */ /* 0x040ff000000418ff */
[C---:B------:R-:W-:Y:S08]  /*f820*/  HMMA.16816.F32.BF16 R76, R16.reuse, R78, RZ ;  /* 0x0000004e104c723c */ /* 0x040ff000000418ff */
[----:B------:R-:W-:Y:S08]  /*f830*/  HMMA.16816.F32.BF16 R64, R16, R66, RZ ;  /* 0x000000421040723c */ /* 0x000ff000000418ff */
[-C--:B------:R-:W-:Y:S08]  /*f840*/  HMMA.16816.F32.BF16 R12, R12, R62.reuse, RZ ;  /* 0x0000003e0c0c723c */ /* 0x080ff000000418ff */
[----:B------:R-:W-:Y:S07]  /*f850*/  HMMA.16816.F32.BF16 R16, R16, R62, RZ ;  /* 0x0000003e1010723c */ /* 0x000fee00000418ff */
[----:B------:R-:W-:Y:S01]  /*f860*/  IMAD.MOV.U32 R62, RZ, RZ, R121 ;  /* 0x000000ffff3e7224 */ /* 0x000fe200078e0079 */
[----:B------:R-:W-:Y:S01]  /*f870*/  HMMA.16816.F32.BF16 R116, R4, R34, R116 ;  /* 0x000000220474723c */ /* 0x000fe20000041874 */
[----:B------:R-:W-:-:S02]  /*f880*/  IMAD.MOV.U32 R63, RZ, RZ, R120 ;  /* 0x000000ffff3f7224 */ /* 0x000fc400078e0078 */
[----:B------:R-:W-:Y:S02]  /*f890*/  IMAD.MOV.U32 R120, RZ, RZ, R126 ;  /* 0x000000ffff787224 */ /* 0x000fe400078e007e */
[----:B------:R-:W-:-:S03]  /*f8a0*/  IMAD.MOV.U32 R121, RZ, RZ, R127 ;  /* 0x000000ffff797224 */ /* 0x000fc600078e007f */
[C---:B------:R-:W-:Y:S08]  /*f8b0*/  HMMA.16816.F32.BF16 R112, R4.reuse, R26, R112 ;  /* 0x0000001a0470723c */ /* 0x040ff00000041870 */
[C---:B------:R-:W-:Y:S08]  /*f8c0*/  HMMA.16816.F32.BF16 R108, R4.reuse, R58, R108 ;  /* 0x0000003a046c723c */ /* 0x040ff0000004186c */
[C---:B------:R-:W-:Y:S08]  /*f8d0*/  HMMA.16816.F32.BF16 R100, R4.reuse, R30, R92 ;  /* 0x0000001e0464723c */ /* 0x040ff0000004185c */
[----:B------:R-:W-:Y:S01]  /*f8e0*/  HMMA.16816.F32.BF16 R136, R4, R22, R12 ;  /* 0x000000160488723c */ /* 0x000fe2000004180c */
[----:B------:R-:W-:Y:S04]  /*f8f0*/  LDSM.16.M88.4 R4, [R220+0x2000] ;  /* 0x00200000dc04783b */ /* 0x000fe80000000200 */
[----:B------:R-:W1:Y:S03]  /*f900*/  LDSM.16.M88.4 R12, [R223] ;  /* 0x00000000df0c783b */ /* 0x000e660000000200 */
        /* <DEDUP_REMOVED lines=8> */
[----:B------:R-:W2:Y:S01]  /*f990*/  LDSM.16.M88.4 R8, [R220] ;  /* 0x00000000dc08783b */ /* 0x000ea20000000200 */
[----:B------:R-:W-:-:S02]  /*f9a0*/  IMAD.MOV.U32 R126, RZ, RZ, R155 ;  /* 0x000000ffff7e7224 */ /* 0x000fc400078e009b */
[----:B------:R-:W-:Y:S02]  /*f9b0*/  IMAD.MOV.U32 R127, RZ, RZ, R154 ;  /* 0x000000ffff7f7224 */ /* 0x000fe400078e009a */
[----:B------:R-:W-:Y:S02]  /*f9c0*/  IMAD.MOV.U32 R93, RZ, RZ, R102 ;  /* 0x000000ffff5d7224 */ /* 0x000fe400078e0066 */
[C---:B-1----:R-:W-:Y:S01]  /*f9d0*/  HMMA.16816.F32.BF16 R208, R4.reuse, R12, R208 ;  /* 0x0000000c04d0723c */ /* 0x042fe200000418d0 */
        /* <DEDUP_REMOVED lines=9> */
[----:B------:R-:W-:Y:S02]  /*fa70*/  IMAD.MOV.U32 R47, RZ, RZ, R96 ;  /* 0x000000ffff2f7224 */ /* 0x000fe400078e0060 */
[----:B------:R-:W-:Y:S02]  /*fa80*/  IMAD.MOV.U32 R58, RZ, RZ, R21 ;  /* 0x000000ffff3a7224 */ /* 0x000fe400078e0015 */
[----:B------:R-:W-:Y:S01]  /*fa90*/  IMAD.MOV.U32 R59, RZ, RZ, R20 ;  /* 0x000000ffff3b7224 */ /* 0x000fe200078e0014 */
[C---:B--2---:R-:W-:Y:S08]  /*faa0*/  HMMA.16816.F32.BF16 R72, R8.reuse, R12, R204 ;  /* 0x0000000c0848723c */ /* 0x044ff000000418cc */
[----:B------:R-:W-:Y:S01]  /*fab0*/  HMMA.16816.F32.BF16 R200, R8, R14, R48 ;  /* 0x0000000e08c8723c */ /* 0x000fe20000041830 */
[----:B------:R-:W1:Y:S06]  /*fac0*/  LDSM.16.M88.4 R12, [R230] ;  /* 0x00000000e60c783b */ /* 0x000e6c0000000200 */
[----:B------:R-:W-:-:S02]  /*fad0*/  IMAD.MOV.U32 R48, RZ, RZ, R125 ;  /* 0x000000ffff307224 */ /* 0x000fc400078e007d */
[----:B------:R-:W-:Y:S02]  /*fae0*/  IMAD.MOV.U32 R49, RZ, RZ, R124 ;  /* 0x000000ffff317224 */ /* 0x000fe400078e007c */
[----:B------:R-:W-:Y:S02]  /*faf0*/  IMAD.MOV.U32 R50, RZ, RZ, R123 ;  /* 0x000000ffff327224 */ /* 0x000fe400078e007b */
[----:B------:R-:W-:Y:S02]  /*fb00*/  IMAD.MOV.U32 R51, RZ, RZ, R122 ;  /* 0x000000ffff337224 */ /* 0x000fe400078e007a */
[----:B------:R-:W-:Y:S01]  /*fb10*/  IMAD.MOV.U32 R122, RZ, RZ, R159 ;  /* 0x000000ffff7a7224 */ /* 0x000fe200078e009f */
[-C--:B-1----:R-:W-:Y:S08]  /*fb20*/  HMMA.16816.F32.BF16 R204, R4, R12.reuse, R132 ;  /* 0x0000000c04cc723c */ /* 0x082ff00000041884 */
[C---:B------:R-:W-:Y:S08]  /*fb30*/  HMMA.16816.F32.BF16 R68, R8.reuse, R12, R68 ;  /* 0x0000000c0844723c */ /* 0x040ff00000041844 */
[----:B------:R-:W-:Y:S01]  /*fb40*/  HMMA.16816.F32.BF16 R116, R8, R14, R40 ;  /* 0x0000000e0874723c */ /* 0x000fe20000041828 */
[----:B------:R-:W-:Y:S01]  /*fb50*/  IMAD.MOV.U32 R123, RZ, RZ, R158 ;  /* 0x000000ffff7b7224 */ /* 0x000fe200078e009e */
[----:B------:R1:W5:Y:S01]  /*fb60*/  LDL.LU R159, [R1+0x114] ;  /* 0x00011400019f7983 */ /* 0x0003620000300800 */
[----:B------:R-:W-:-:S02]  /*fb70*/  IMAD.MOV.U32 R124, RZ, RZ, R157 ;  /* 0x000000ffff7c7224 */ /* 0x000fc400078e009d */
[----:B------:R-:W-:Y:S01]  /*fb80*/  IMAD.MOV.U32 R125, RZ, RZ, R156 ;  /* 0x000000ffff7d7224 */ /* 0x000fe200078e009c */
[----:B------:R1:W5:Y:S02]  /*fb90*/  LDL.LU R158, [R1+0x110] ;  /* 0x00011000019e7983 */ /* 0x0003640000300800 */
[----:B------:R-:W-:Y:S02]  /*fba0*/  HMMA.16816.F32.BF16 R132, R4, R14, R112 ;  /* 0x0000000e0484723c */ /* 0x000fe40000041870 */
[----:B------:R-:W2:Y:S01]  /*fbb0*/  LDSM.16.M88.4 R12, [R229] ;  /* 0x00000000e50c783b */ /* 0x000ea20000000200 */
[----:B------:R-:W-:Y:S02]  /*fbc0*/  IMAD.MOV.U32 R34, RZ, RZ, R93 ;  /* 0x000000ffff227224 */ /* 0x000fe400078e005d */
[----:B------:R-:W-:Y:S01]  /*fbd0*/  IMAD.MOV.U32 R35, RZ, RZ, R92 ;  /* 0x000000ffff237224 */ /* 0x000fe200078e005c */
[----:B------:R1:W5:Y:S01]  /*fbe0*/  LDL.LU R157, [R1+0x10c] ;  /* 0x00010c00019d7983 */ /* 0x0003620000300800 */
[----:B------:R-:W-:-:S02]  /*fbf0*/  IMAD.MOV.U32 R104, RZ, RZ, R153 ;  /* 0x000000ffff687224 */ /* 0x000fc400078e0099 */
[----:B------:R-:W-:Y:S01]  /*fc00*/  IMAD.MOV.U32 R105, RZ, RZ, R152 ;  /* 0x000000ffff697224 */ /* 0x000fe200078e0098 */
[----:B------:R1:W5:Y:S01]  /*fc10*/  LDL.LU R156, [R1+0x108] ;  /* 0x00010800019c7983 */ /* 0x0003620000300800 */
[----:B------:R-:W-:Y:S02]  /*fc20*/  IMAD.MOV.U32 R106, RZ, RZ, R151 ;  /* 0x000000ffff6a7224 */ /* 0x000fe400078e0097 */
[----:B------:R-:W-:Y:S01]  /*fc30*/  IMAD.MOV.U32 R107, RZ, RZ, R150 ;  /* 0x000000ffff6b7224 */ /* 0x000fe200078e0096 */
[----:B------:R1:W5:Y:S01]  /*fc40*/  LDL.LU R155, [R1+0x104] ;  /* 0x00010400019b7983 */ /* 0x0003620000300800 */
        /* <DEDUP_REMOVED lines=12> */
[-C--:B--2---:R-:W-:Y:S08]  /*fd10*/  HMMA.16816.F32.BF16 R124, R8, R12.reuse, R124 ;  /* 0x0000000c087c723c */ /* 0x084ff0000004187c */
[C---:B------:R-:W-:Y:S08]  /*fd20*/  HMMA.16816.F32.BF16 R120, R4.reuse, R12, R120 ;  /* 0x0000000c0478723c */ /* 0x040ff00000041878 */
[-C--:B------:R-:W-:Y:S08]  /*fd30*/  HMMA.16816.F32.BF16 R112, R4, R14.reuse, R108 ;  /* 0x0000000e0470723c */ /* 0x080ff0000004186c */
[----:B------:R-:W-:Y:S01]  /*fd40*/  HMMA.16816.F32.BF16 R92, R8, R14, R88 ;  /* 0x0000000e085c723c */ /* 0x000fe20000041858 */
[----:B------:R-:W2:Y:S01]  /*fd50*/  LDSM.16.M88.4 R12, [R228] ;  /* 0x00000000e40c783b */ /* 0x000ea20000000200 */
        /* <DEDUP_REMOVED lines=12> */
[----:B------:R-:W-:-:S03]  /*fe20*/  IMAD.U32 R0, RZ, RZ, UR9 ;  /* 0x00000009ff007e24 */ /* 0x000fc6000f8e00ff */
[----:B------:R1:W5:Y:S04]  /*fe30*/  LDL.LU R146, [R1+0xe0] ;  /* 0x0000e00001927983 */ /* 0x0003680000300800 */
[----:B------:R1:W5:Y:S04]  /*fe40*/  LDL.LU R145, [R1+0xdc] ;  /* 0x0000dc0001917983 */ /* 0x0003680000300800 */
[----:B------:R1:W5:Y:S04]  /*fe50*/  LDL.LU R144, [R1+0xd8] ;  /* 0x0000d80001907983 */ /* 0x0003680000300800 */
[----:B------:R1:W5:Y:S04]  /*fe60*/  LDL.LU R143, [R1+0xd4] ;  /* 0x0000d400018f7983 */ /* 0x0003680000300800 */
[----:B------:R1:W5:Y:S01]  /*fe70*/  LDL.LU R142, [R1+0xd0] ;  /* 0x0000d000018e7983 */ /* 0x0003620000300800 */
        /* <DEDUP_REMOVED lines=23> */
[----:B------:R-:W-:Y:S07]  /*fff0*/  LDSM.16.M88.4 R4, [R221+0x2000] ;  /* 0x00200000dd04783b */ /* 0x000fee0000000200 */
[----:B------:R-:W-:Y:S01]  /*10000*/  HMMA.16816.F32.BF16 R16, R8, R14, R16 ;  /* 0x0000000e0810723c */ /* 0x000fe20000041810 */
[----:B------:R-:W2:Y:S04]  /*10010*/  LDSM.16.M88.4 R12, [R217] ;  /* 0x00000000d90c783b */ /* 0x000ea80000000200 */
[----:B------:R-:W3:Y:S03]  /*10020*/  LDSM.16.M88.4 R8, [R221] ;  /* 0x00000000dd08783b */ /* 0x000ee60000000200 */
[-C--:B--2---:R-:W-:Y:S08]  /*10030*/  HMMA.16816.F32.BF16 R128, R4, R12.reuse, R208 ;  /* 0x0000000c0480723c */ /* 0x084ff000000418d0 */
[----:B---3--:R-:W-:Y:S08]  /*10040*/  HMMA.16816.F32.BF16 R108, R8, R12, R72 ;  /* 0x0000000c086c723c */ /* 0x008ff00000041848 */
        /* <DEDUP_REMOVED lines=26> */
[----:B------:R-:W-:Y:S11]  /*101f0*/  HMMA.16816.F32.BF16 R12, R8, R14, R76 ;  /* 0x0000000e080c723c */ /* 0x000ff6000004184c */
[----:B------:R-:W-:Y:S05]  /*10200*/  @!UPT UIADD3 URZ, URZ, URZ, URZ ;  /* 0x0000003f3f3ff290 */ /* 0x000fea000fffe03f */
[----:B------:R-:W-:Y:S02]  /*10210*/  IMAD.MOV.U32 R139, RZ, RZ, R47 ;  /* 0x000000ffff8b7224 */ /* 0x000fe400078e002f */
[----:B------:R-:W2:Y:S01]  /*10220*/  S2R R47, SR_TID.X ;  /* 0x00000000002f7919 */ /* 0x000ea20000002100 */
[----:B------:R-:W-:Y:S02]  /*10230*/  IMAD.MOV.U32 R2, RZ, RZ, R46 ;  /* 0x000000ffff027224 */ /* 0x000fe400078e002e */
[----:B------:R-:W-:Y:S02]  /*10240*/  IMAD.MOV.U32 R3, RZ, RZ, R44 ;  /* 0x000000ffff037224 */ /* 0x000fe400078e002c */
[----:B------:R-:W-:Y:S02]  /*10250*/  IMAD.MOV.U32 R140, RZ, RZ, R45 ;  /* 0x000000ffff8c7224 */ /* 0x000fe400078e002d */
[----:B------:R-:W-:Y:S02]  /*10260*/  IMAD.MOV.U32 R252, RZ, RZ, R14 ;  /* 0x000000fffffc7224 */ /* 0x000fe400078e000e */
[----:B------:R-:W-:-:S02]  /*10270*/  IMAD.MOV.U32 R247, RZ, RZ, R13 ;  /* 0x000000fffff77224 */ /* 0x000fc400078e000d */
[----:B------:R-:W-:Y:S02]  /*10280*/  IMAD.MOV.U32 R232, RZ, RZ, R12 ;  /* 0x000000ffffe87224 */ /* 0x000fe400078e000c */
[----:B------:R-:W-:Y:S02]  /*10290*/  IMAD.MOV.U32 R141, RZ, RZ, R15 ;  /* 0x000000ffff8d7224 */ /* 0x000fe400078e000f */
[----:B------:R-:W3:Y:S01]  /*102a0*/  LDSM.16.M88.4 R12, [R217+0x3000] ;  /* 0x00300000d90c783b */ /* 0x000ee20000000200 */
[----:B--2---:R-:W-:-:S05]  /*102b0*/  IMAD.SHL.U32 R47, R47, 0x2, RZ ;  /* 0x000000022f2f7824 */ /* 0x004fca00078e00ff */
[----:B------:R-:W-:-:S05]  /*102c0*/  LOP3.LUT R47, R47, 0x6, RZ, 0xc0, !PT ;  /* 0x000000062f2f7812 */ /* 0x000fca00078ec0ff */
[----:B------:R-:W-:Y:S01]  /*102d0*/  IMAD R0, R0, 0x80, R47 ;  /* 0x0000008000007824 */ /* 0x000fe200078e022f */
[-C--:B---3--:R-:W-:Y:S08]  /*102e0*/  HMMA.16816.F32.BF16 R40, R8, R12.reuse, R40 ;  /* 0x0000000c0828723c */ /* 0x088ff00000041828 */
[C---:B------:R-:W-:Y:S08]  /*102f0*/  HMMA.16816.F32.BF16 R36, R4.reuse, R12, R36 ;  /* 0x0000000c0424723c */ /* 0x040ff00000041824 */
[-C--:B------:R-:W-:Y:S08]  /*10300*/  HMMA.16816.F32.BF16 R32, R4, R14.reuse, R32 ;  /* 0x0000000e0420723c */ /* 0x080ff00000041820 */
[----:B------:R-:W-:Y:S01]  /*10310*/  HMMA.16816.F32.BF16 R64, R8, R14, R64 ;  /* 0x0000000e0840723c */ /* 0x000fe20000041840 */
[----:B------:R-:W2:Y:S01]  /*10320*/  LDSM.16.M88.4 R12, [R217+0x3800] ;  /* 0x00380000d90c783b */ /* 0x000ea20000000200 */
[----:B------:R-:W-:Y:S01]  /*10330*/  UISETP.GT.AND UP0, UPT, UR9, UR8, UPT ;  /* 0x000000080900728c */ /* 0x000fe2000bf04270 */
[----:B------:R-:W-:Y:S11]  /*10340*/  DEPBAR.LE SB0, 0x0 ;  /* 0x000080000000791a */ /* 0x000ff60000000000 */
[----:B------:R-:W-:Y:S02]  /*10350*/  @!UPT UIADD3 URZ, URZ, URZ, URZ ;  /* 0x0000003f3f3ff290 */ /* 0x000fe4000fffe03f */
[----:B------:R-:W-:Y:S02]  /*10360*/  IMAD.MOV.U32 R74, RZ, RZ, R35 ;  /* 0x000000ffff4a7224 */ /* 0x000fe400078e0023 */
[----:B------:R-:W-:Y:S02]  /*10370*/  IMAD.MOV.U32 R35, RZ, RZ, R2 ;  /* 0x000000ffff237224 */ /* 0x000fe400078e0002 */
[----:B------:R-:W-:Y:S02]  /*10380*/  IMAD.IADD R2, R236, 0x1, -R0 ;  /* 0x00000001ec027824 */ /* 0x000fe400078e0a00 */
[----:B------:R-:W-:Y:S02]  /*10390*/  IMAD.MOV.U32 R136, RZ, RZ, R33 ;  /* 0x000000ffff887224 */ /* 0x000fe400078e0021 */
[----:B------:R-:W-:Y:S01]  /*103a0*/  IMAD.MOV.U32 R33, RZ, RZ, R3 ;  /* 0x000000ffff217224 */ /* 0x000fe200078e0003 */
[----:B------:R-:W-:Y:S01]  /*103b0*/  IABS R2, R2 ;  /* 0x0000000200027213 */ /* 0x000fe20000000000 */
[----:B------:R-:W-:-:S02]  /*103c0*/  IMAD.MOV.U32 R138, RZ, RZ, R32 ;  /* 0x000000ffff8a7224 */ /* 0x000fc400078e0020 */
[----:B------:R-:W-:Y:S02]  /*103d0*/  IMAD.MOV.U32 R137, RZ, RZ, R34 ;  /* 0x000000ffff897224 */ /* 0x000fe400078e0022 */
[----:B------:R-:W-:Y:S02]  /*103e0*/  IMAD.MOV.U32 R3, RZ, RZ, R2 ;  /* 0x000000ffff037224 */ /* 0x000fe400078e0002 */
[----:B------:R-:W-:-:S05]  /*103f0*/  IMAD.IADD R2, R235, 0x1, -R0 ;  /* 0x00000001eb027824 */ /* 0x000fca00078e0a00 */
[----:B------:R-:W-:Y:S01]  /*10400*/  IABS R2, R2 ;  /* 0x0000000200027213 */ /* 0x000fe20000000000 */
[C---:B--2---:R-:W-:Y:S08]  /*10410*/  HMMA.16816.F32.BF16 R24, R4.reuse, R12, R24 ;  /* 0x0000000c0418723c */ /* 0x044ff00000041818 */
[-C--:B------:R-:W-:Y:S08]  /*10420*/  HMMA.16816.F32.BF16 R20, R4, R14.reuse, R20 ;  /* 0x0000000e0414723c */ /* 0x080ff00000041814 */
[C---:B------:R-:W-:Y:S08]  /*10430*/  HMMA.16816.F32.BF16 R4, R8.reuse, R14, R16 ;  /* 0x0000000e0804723c */ /* 0x040ff00000041810 */
[----:B------:R-:W-:Y:S08]  /*10440*/  HMMA.16816.F32.BF16 R28, R8, R12, R28 ;  /* 0x0000000c081c723c */ /* 0x000ff0000004181c */
[----:B------:R-:W-:-:S02]  /*10450*/  IMAD.MOV.U32 R70, RZ, RZ, R21 ;  /* 0x000000ffff467224 */ /* 0x000fc400078e0015 */
[----:B------:R-:W-:Y:S02]  /*10460*/  IMAD.MOV.U32 R68, RZ, RZ, R20 ;  /* 0x000000ffff447224 */ /* 0x000fe400078e0014 */
[----:B------:R-:W-:-:S04]  /*10470*/  IMAD.MOV.U32 R73, RZ, RZ, R22 ;  /* 0x000000ffff497224 */ /* 0x000fc800078e0016 */
[----:B------:R-:W-:Y:S02]  /*10480*/  IMAD.MOV.U32 R69, RZ, RZ, R4 ;  /* 0x000000ffff457224 */ /* 0x000fe400078e0004 */
[----:B------:R-:W-:Y:S02]  /*10490*/  IMAD.IADD R4, R234, 0x1, -R0 ;  /* 0x00000001ea047824 */ /* 0x000fe400078e0a00 */
[----:B------:R-:W-:Y:S02]  /*104a0*/  IMAD.MOV.U32 R72, RZ, RZ, R5 ;  /* 0x000000ffff487224 */ /* 0x000fe400078e0005 */
[----:B------:R2:W3:Y:S01]  /*104b0*/  I2F R5, R3 ;  /* 0x0000000300057306 */ /* 0x0004e20000201400 */
[----:B------:R-:W-:Y:S02]  /*104c0*/  IMAD.MOV.U32 R75, RZ, RZ, R6 ;  /* 0x000000ffff4b7224 */ /* 0x000fe400078e0006 */
[----:B------:R-:W-:Y:S02]  /*104d0*/  IMAD.MOV.U32 R71, RZ, RZ, R7 ;  /* 0x000000ffff477224 */ /* 0x000fe400078e0007 */
[----:B--2---:R-:W-:Y:S01]  /*104e0*/  IMAD.MOV.U32 R3, RZ, RZ, R2 ;  /* 0x000000ffff037224 */ /* 0x004fe200078e0002 */
[----:B------:R-:W-:Y:S01]  /*104f0*/  IABS R2, R4 ;  /* 0x0000000400027213 */ /* 0x000fe20000000000 */
[----:B---3--:R-:W-:-:S02]  /*10500*/  FFMA.FTZ R13, R5, -UR35, R108 ;  /* 0x80000023050d7c23 */ /* 0x008fc4000801006c */
[----:B------:R-:W-:Y:S02]  /*10510*/  IMAD.MOV.U32 R108, RZ, RZ, R33 ;  /* 0x000000ffff6c7224 */ /* 0x000fe400078e0021 */
[----:B------:R-:W2:Y:S08]  /*10520*/  I2F R3, R3 ;  /* 0x0000000300037306 */ /* 0x000eb00000201400 */
[----:B------:R-:W3:Y:S01]  /*10530*/  I2F R2, R2 ;  /* 0x0000000200027306 */ /* 0x000ee20000201400 */
[----:B--2---:R-:W-:-:S02]  /*10540*/  FFMA.FTZ R12, R3, -UR35, R110 ;  /* 0x80000023030c7c23 */ /* 0x004fc4000801006e */
[----:B------:R-:W-:Y:S02]  /*10550*/  IMAD.IADD R3, R241, 0x1, -R0 ;  /* 0x00000001f1037824 */ /* 0x000fe400078e0a00 */
[----:B------:R-:W-:-:S03]  /*10560*/  IMAD.MOV.U32 R110, RZ, RZ, R35 ;  /* 0x000000ffff6e7224 */ /* 0x000fc600078e0023 */
[----:B------:R-:W-:Y:S01]  /*10570*/  IABS R3, R3 ;  /* 0x0000000300037213 */ /* 0x000fe20000000000 */
[----:B---3--:R-:W-:Y:S01]  /*10580*/  FFMA.FTZ R11, R2, -UR35, R128 ;  /* 0x80000023020b7c23 */ /* 0x008fe20008010080 */
[----:B------:R-:W-:-:S03]  /*10590*/  IADD3 R2, R0, 0x1, RZ ;  /* 0x0000000100027810 */ /* 0x000fc60007ffe0ff */
[----:B------:R-:W-:Y:S01]  /*105a0*/  IMAD.MOV.U32 R4, RZ, RZ, R3 ;  /* 0x000000ffff047224 */ /* 0x000fe200078e0003 */
[----:B------:R-:W-:Y:S01]  /*105b0*/  BAR.SYNC.DEFER_BLOCKING 0x0 ;  /* 0x0000000000007b1d */ /* 0x000fe20000010000 */
[--C-:B------:R-:W-:Y:S01]  /*105c0*/  IMAD.IADD R5, R236, 0x1, -R2.reuse ;  /* 0x00000001ec057824 */ /* 0x100fe200078e0a02 */
[C---:B------:R-:W-:Y:S02]  /*105d0*/  ISETP.GE.AND P1, PT, R2.reuse, R243, PT ;  /* 0x000000f30200720c */ /* 0x040fe40003f26270 */
[C---:B------:R-:W-:Y:S02]  /*105e0*/  ISETP.GE.AND P3, PT, R2.reuse, R245, PT ;  /* 0x000000f50200720c */ /* 0x040fe40003f66270 */
[----:B------:R-:W-:Y:S01]  /*105f0*/  IABS R3, R5 ;  /* 0x0000000500037213 */ /* 0x000fe20000000000 */
[----:B------:R2:W-:Y:S01]  /*10600*/  I2F R10, R4 ;  /* 0x00000004000a7306 */ /* 0x0005e20000201400 */
[----:B------:R-:W-:Y:S01]  /*10610*/  ISETP.LT.OR P1, PT, R2, R238, P1 ;  /* 0x000000ee0200720c */ /* 0x000fe20000f21670 */
[----:B------:R-:W-:Y:S01]  /*10620*/  IMAD.IADD R5, R234, 0x1, -R2 ;  /* 0x00000001ea057824 */ /* 0x000fe200078e0a02 */
[----:B------:R-:W-:-:S02]  /*10630*/  ISETP.GE.AND P2, PT, R2, R244, PT ;  /* 0x000000f40200720c */ /* 0x000fc40003f46270 */
[C---:B------:R-:W-:Y:S02]  /*10640*/  ISETP.GE.AND P0, PT, R2.reuse, R242, PT ;  /* 0x000000f20200720c */ /* 0x040fe40003f06270 */
[C---:B------:R-:W-:Y:S02]  /*10650*/  ISETP.LT.OR P6, PT, R2.reuse, R240, P3 ;  /* 0x000000f00200720c */ /* 0x040fe40001fc1670 */
[C---:B------:R-:W-:Y:S02]  /*10660*/  ISETP.LT.OR P5, PT, R2.reuse, R239, P2 ;  /* 0x000000ef0200720c */ /* 0x040fe400017a1670 */
[----:B------:R-:W-:-:S03]  /*10670*/  ISETP.LT.OR P0, PT, R2, R237, P0 ;  /* 0x000000ed0200720c */ /* 0x000fc60000701670 */
[----:B------:R-:W-:Y:S01]  /*10680*/  @P1 LOP3.LUT R231, R231, 0x8, RZ, 0xfc, !PT ;  /* 0x00000008e7e71812 */ /* 0x000fe200078efcff */
[----:B--2---:R-:W-:Y:S01]  /*10690*/  IMAD.MOV.U32 R4, RZ, RZ, R3 ;  /* 0x000000ffff047224 */ /* 0x004fe200078e0003 */
[C---:B------:R-:W-:Y:S01]  /*106a0*/  ISETP.GE.AND P1, PT, R0.reuse, R245, PT ;  /* 0x000000f50000720c */ /* 0x040fe20003f26270 */
[----:B------:R-:W-:Y:S01]  /*106b0*/  IMAD.IADD R3, R235, 0x1, -R2 ;  /* 0x00000001eb037824 */ /* 0x000fe200078e0a02 */
[----:B------:R-:W-:Y:S01]  /*106c0*/  LOP3.LUT R231, R231, 0xfffffffb, RZ, 0xc0, !PT ;  /* 0xfffffffbe7e77812 */ /* 0x000fe200078ec0ff */
[----:B------:R2:W-:Y:S01]  /*106d0*/  I2F R9, R4 ;  /* 0x0000000400097306 */ /* 0x0005e20000201400 */
[----:B------:R-:W-:Y:S02]  /*106e0*/  ISETP.LT.OR P1, PT, R0, R240, P1 ;  /* 0x000000f00000720c */ /* 0x000fe40000f21670 */
[----:B------:R-:W-:Y:S02]  /*106f0*/  IABS R3, R3 ;  /* 0x0000000300037213 */ /* 0x000fe40000000000 */
[----:B------:R-:W-:-:S02]  /*10700*/  @P0 LOP3.LUT R231, R231, 0x4, RZ, 0xfc, !PT ;  /* 0x00000004e7e70812 */ /* 0x000fc400078efcff */
[C---:B------:R-:W-:Y:S02]  /*10710*/  ISETP.GE.AND P0, PT, R0.reuse, R244, PT ;  /* 0x000000f40000720c */ /* 0x040fe40003f06270 */
[----:B------:R-:W-:Y:S02]  /*10720*/  FSEL R16, R13, -INF , !P1 ;  /* 0xff8000000d107808 */ /* 0x000fe40004800000 */
[C---:B------:R-:W-:Y:S02]  /*10730*/  ISETP.LT.OR P0, PT, R0.reuse, R239, P0 ;  /* 0x000000ef0000720c */ /* 0x040fe40000701670 */
[----:B------:R-:W-:Y:S02]  /*10740*/  ISETP.GE.AND P1, PT, R0, R243, PT ;  /* 0x000000f30000720c */ /* 0x000fe40003f26270 */
[----:B------:R-:W-:Y:S01]  /*10750*/  FSEL R17, R12, -INF , !P0 ;  /* 0xff8000000c117808 */ /* 0x000fe20004000000 */
[----:B--2---:R-:W-:Y:S01]  /*10760*/  IMAD.MOV.U32 R4, RZ, RZ, R3 ;  /* 0x000000ffff047224 */ /* 0x004fe200078e0003 */
[----:B------:R-:W-:-:S02]  /*10770*/  IABS R3, R5 ;  /* 0x0000000500037213 */ /* 0x000fc40000000000 */
[C---:B------:R-:W-:Y:S01]  /*10780*/  ISETP.GE.AND P0, PT, R0.reuse, R242, PT ;  /* 0x000000f20000720c */ /* 0x040fe20003f06270 */
[----:B------:R2:W3:Y:S01]  /*10790*/  I2F R6, R4 ;  /* 0x0000000400067306 */ /* 0x0004e20000201400 */
[C---:B------:R-:W-:Y:S02]  /*107a0*/  ISETP.LT.OR P1, PT, R0.reuse, R238, P1 ;  /* 0x000000ee0000720c */ /* 0x040fe40000f21670 */
[----:B------:R-:W-:Y:S02]  /*107b0*/  ISETP.LT.OR P0, PT, R0, R237, P0 ;  /* 0x000000ed0000720c */ /* 0x000fe40000701670 */
[----:B------:R-:W-:-:S03]  /*107c0*/  FSEL R19, R11, -INF , !P1 ;  /* 0xff8000000b137808 */ /* 0x000fc60004800000 */
[----:B------:R4:W1:Y:S01]  /*107d0*/  I2F R8, R3 ;  /* 0x0000000300087306 */ /* 0x0008620000201400 */
[----:B--2---:R-:W-:Y:S01]  /*107e0*/  IMAD.IADD R4, R241, 0x1, -R2 ;  /* 0x00000001f1047824 */ /* 0x004fe200078e0a02 */
[----:B------:R-:W-:Y:S01]  /*107f0*/  IADD3 R2, R0, 0x8, RZ ;  /* 0x0000000800027810 */ /* 0x000fe20007ffe0ff */
[----:B---3--:R-:W-:Y:S02]  /*10800*/  FFMA.FTZ R6, R6, -UR35, R111 ;  /* 0x8000002306067c23 */ /* 0x008fe4000801006f */
[----:B------:R-:W-:Y:S01]  /*10810*/  IMAD.MOV.U32 R111, RZ, RZ, R252 ;  /* 0x000000ffff6f7224 */ /* 0x000fe200078e00fc */
[----:B------:R-:W-:Y:S01]  /*10820*/  IABS R4, R4 ;  /* 0x0000000400047213 */ /* 0x000fe20000000000 */
[--C-:B------:R-:W-:Y:S01]  /*10830*/  IMAD.IADD R5, R235, 0x1, -R2.reuse ;  /* 0x00000001eb057824 */ /* 0x100fe200078e0a02 */
[----:B------:R-:W-:Y:S01]  /*10840*/  ISETP.GE.AND P3, PT, R2, R245, PT ;  /* 0x000000f50200720c */ /* 0x000fe20003f66270 */
[----:B----4-:R-:W-:Y:S01]  /*10850*/  IMAD.IADD R3, R236, 0x1, -R2 ;  /* 0x00000001ec037824 */ /* 0x010fe200078e0a02 */
[----:B------:R2:W3:Y:S01]  /*10860*/  I2F R14, R4 ;  /* 0x00000004000e7306 */ /* 0x0004e20000201400 */
[----:B------:R-:W-:Y:S01]  /*10870*/  ISETP.GE.AND P2, PT, R2, R244, PT ;  /* 0x000000f40200720c */ /* 0x000fe20003f46270 */
[----:B-1----:R-:W-:Y:S01]  /*10880*/  FFMA.FTZ R8, R8, -UR35, R129 ;  /* 0x8000002308087c23 */ /* 0x002fe20008010081 */
[----:B------:R-:W-:-:S02]  /*10890*/  ISETP.GE.AND P1, PT, R2, R243, PT ;  /* 0x000000f30200720c */ /* 0x000fc40003f26270 */
[----:B------:R-:W-:Y:S02]  /*108a0*/  IABS R3, R3 ;  /* 0x0000000300037213 */ /* 0x000fe40000000000 */
[----:B------:R-:W-:Y:S02]  /*108b0*/  FSEL R32, R6, -INF , !P5 ;  /* 0xff80000006207808 */ /* 0x000fe40006800000 */
[C---:B------:R-:W-:Y:S02]  /*108c0*/  ISETP.LT.OR P5, PT, R2.reuse, R239, P2 ;  /* 0x000000ef0200720c */ /* 0x040fe400017a1670 */
[----:B------:R-:W-:Y:S02]  /*108d0*/  ISETP.LT.OR P1, PT, R2, R238, P1 ;  /* 0x000000ee0200720c */ /* 0x000fe40000f21670 */
[----:B------:R-:W-:Y:S01]  /*108e0*/  LOP3.LUT P2, RZ, R231, 0x4, RZ, 0xc0, !PT ;  /* 0x00000004e7ff7812 */ /* 0x000fe2000784c0ff */
[----:B--2---:R-:W-:Y:S01]  /*108f0*/  IMAD.MOV.U32 R4, RZ, RZ, R3 ;  /* 0x000000ffff047224 */ /* 0x004fe200078e0003 */
[----:B------:R-:W-:Y:S01]  /*10900*/  IABS R3, R5 ;  /* 0x0000000500037213 */ /* 0x000fe20000000000 */
[----:B------:R-:W-:-:S02]  /*10910*/  FFMA.FTZ R5, R9, -UR35, R109 ;  /* 0x8000002309057c23 */ /* 0x000fc4000801006d */
[----:B------:R-:W1:Y:S01]  /*10920*/  I2F R7, R4 ;  /* 0x0000000400077306 */ /* 0x000e620000201400 */
[----:B---3--:R-:W-:Y:S02]  /*10930*/  FFMA.FTZ R9, R14, -UR35, R131 ;  /* 0x800000230e097c23 */ /* 0x008fe40008010083 */
[----:B------:R-:W-:Y:S01]  /*10940*/  FSEL R20, R5, -INF , !P6 ;  /* 0xff80000005147808 */ /* 0x000fe20007000000 */
[----:B------:R-:W-:Y:S01]  /*10950*/  IMAD.MOV.U32 R109, RZ, RZ, R108 ;  /* 0x000000ffff6d7224 */ /* 0x000fe200078e006c */
[----:B------:R-:W-:Y:S01]  /*10960*/  ISETP.LT.OR P6, PT, R2, R240, P3 ;  /* 0x000000f00200720c */ /* 0x000fe20001fc1670 */
[----:B------:R-:W-:Y:S01]  /*10970*/  IMAD.MOV.U32 R108, RZ, RZ, R247 ;  /* 0x000000ffff6c7224 */ /* 0x000fe200078e00f7 */
[C---:B------:R-:W-:Y:S01]  /*10980*/  LOP3.LUT P3, RZ, R231.reuse, 0x8, RZ, 0xc0, !PT ;  /* 0x00000008e7ff7812 */ /* 0x040fe2000786c0ff */
[----:B------:R2:W3:Y:S01]  /*10990*/  I2F R4, R3 ;  /* 0x0000000300047306 */ /* 0x0004e20000201400 */
[----:B------:R-:W-:Y:S02]  /*109a0*/  LOP3.LUT R231, R231, 0xfffffffd, RZ, 0xc0, !PT ;  /* 0xfffffffde7e77812 */ /* 0x000fe400078ec0ff */
[----:B------:R-:W-:-:S02]  /*109b0*/  FSEL R77, R8, -INF , !P3 ;  /* 0xff800000084d7808 */ /* 0x000fc40005800000 */
[----:B------:R-:W-:Y:S02]  /*109c0*/  @P1 LOP3.LUT R231, R231, 0x2, RZ, 0xfc, !PT ;  /* 0x00000002e7e71812 */ /* 0x000fe400078efcff */
[----:B------:R-:W-:Y:S01]  /*109d0*/  FSEL R78, R9, -INF , !P2 ;  /* 0xff800000094e7808 */ /* 0x000fe20005000000 */
[----:B-1----:R-:W-:-:S05]  /*109e0*/  FFMA.FTZ R7, R7, -UR35, R200 ;  /* 0x8000002307077c23 */ /* 0x002fca00080100c8 */
[----:B------:R-:W-:Y:S01]  /*109f0*/  FSEL R18, R7, -INF , !P6 ;  /* 0xff80000007127808 */ /* 0x000fe20007000000 */
[----:B--2---:R-:W-:Y:S02]  /*10a00*/  FFMA.FTZ R3, R10, -UR35, R130 ;  /* 0x800000230a037c23 */ /* 0x004fe40008010082 */
[----:B---3--:R-:W-:Y:S02]  /*10a10*/  FFMA.FTZ R10, R4, -UR35, R202 ;  /* 0x80000023040a7c23 */ /* 0x008fe400080100ca */
[--C-:B------:R-:W-:Y:S01]  /*10a20*/  IMAD.IADD R4, R241, 0x1, -R2.reuse ;  /* 0x00000001f1047824 */ /* 0x100fe200078e0a02 */
[----:B------:R-:W-:Y:S01]  /*10a30*/  FSEL R21, R3, -INF , !P0 ;  /* 0xff80000003157808 */ /* 0x000fe20004000000 */
[----:B------:R-:W-:Y:S01]  /*10a40*/  IMAD.IADD R3, R234, 0x1, -R2 ;  /* 0x00000001ea037824 */ /* 0x000fe200078e0a02 */
[----:B------:R-:W-:Y:S02]  /*10a50*/  ISETP.GE.AND P0, PT, R2, R242, PT ;  /* 0x000000f20200720c */ /* 0x000fe40003f06270 */
[----:B------:R-:W-:-:S02]  /*10a60*/  IABS R4, R4 ;  /* 0x0000000400047213 */ /* 0x000fc40000000000 */
[----:B------:R-:W-:Y:S02]  /*10a70*/  ISETP.LT.OR P4, PT, R2, R237, P0 ;  /* 0x000000ed0200720c */ /* 0x000fe40000781670 */
[----:B------:R-:W-:Y:S01]  /*10a80*/  IABS R3, R3 ;  /* 0x0000000300037213 */ /* 0x000fe20000000000 */
[----:B------:R-:W-:Y:S01]  /*10a90*/  I2F R11, R4 ;  /* 0x00000004000b7306 */ /* 0x000fe20000201400 */
[----:B------:R-:W-:Y:S02]  /*10aa0*/  IADD3 R2, R0, 0x9, RZ ;  /* 0x0000000900027810 */ /* 0x000fe40007ffe0ff */
[----:B------:R-:W-:Y:S02]  /*10ab0*/  FSEL R22, R10, -INF , !P5 ;  /* 0xff8000000a167808 */ /* 0x000fe40006800000 */
[C---:B------:R-:W-:Y:S02]  /*10ac0*/  ISETP.GE.AND P3, PT, R2.reuse, R245, PT ;  /* 0x000000f50200720c */ /* 0x040fe40003f66270 */
[C---:B------:R-:W-:Y:S01]  /*10ad0*/  ISETP.GE.AND P2, PT, R2.reuse, R244, PT ;  /* 0x000000f40200720c */ /* 0x040fe20003f46270 */
[----:B------:R1:W-:Y:S01]  /*10ae0*/  I2F R5, R3 ;  /* 0x0000000300057306 */ /* 0x0003e20000201400 */
[----:B------:R-:W-:-:S02]  /*10af0*/  ISETP.GE.AND P1, PT, R2, R243, PT ;  /* 0x000000f30200720c */ /* 0x000fc40003f26270 */
[C---:B------:R-:W-:Y:S02]  /*10b00*/  ISETP.GE.AND P0, PT, R2.reuse, R242, PT ;  /* 0x000000f20200720c */ /* 0x040fe40003f06270 */
[C---:B------:R-:W-:Y:S02]  /*10b10*/  ISETP.LT.OR P6, PT, R2.reuse, R240, P3 ;  /* 0x000000f00200720c */ /* 0x040fe40001fc1670 */
[C---:B------:R-:W-:Y:S02]  /*10b20*/  ISETP.LT.OR P5, PT, R2.reuse, R239, P2 ;  /* 0x000000ef0200720c */ /* 0x040fe400017a1670 */
[C---:B------:R-:W-:Y:S02]  /*10b30*/  ISETP.LT.OR P1, PT, R2.reuse, R238, P1 ;  /* 0x000000ee0200720c */ /* 0x040fe40000f21670 */
[----:B------:R-:W-:Y:S02]  /*10b40*/  ISETP.LT.OR P0, PT, R2, R237, P0 ;  /* 0x000000ed0200720c */ /* 0x000fe40000701670 */
[----:B------:R-:W-:-:S02]  /*10b50*/  LOP3.LUT P3, RZ, R231, 0x2, RZ, 0xc0, !PT ;  /* 0x00000002e7ff7812 */ /* 0x000fc4000786c0ff */
[----:B------:R-:W-:Y:S01]  /*10b60*/  LOP3.LUT R231, R231, 0xfffffff7, RZ, 0xc0, !PT ;  /* 0xfffffff7e7e77812 */ /* 0x000fe200078ec0ff */
[----:B-1----:R-:W-:-:S05]  /*10b70*/  IMAD.IADD R3, R236, 0x1, -R2 ;  /* 0x00000001ec037824 */ /* 0x002fca00078e0a02 */
[----:B------:R-:W-:Y:S02]  /*10b80*/  IABS R3, R3 ;  /* 0x0000000300037213 */ /* 0x000fe40000000000 */
[----:B------:R-:W-:-:S03]  /*10b90*/  @P1 LOP3.LUT R231, R231, 0x8, RZ, 0xfc, !PT ;  /* 0x00000008e7e71812 */ /* 0x000fc600078efcff */
[----:B------:R-:W-:Y:S01]  /*10ba0*/  IMAD.MOV.U32 R4, RZ, RZ, R3 ;  /* 0x000000ffff047224 */ /* 0x000fe200078e0003 */
[----:B------:R-:W-:Y:S01]  /*10bb0*/  LOP3.LUT R231, R231, 0xfffffffb, RZ, 0xc0, !PT ;  /* 0xfffffffbe7e77812 */ /* 0x000fe200078ec0ff */
[----:B------:R-:W-:Y:S02]  /*10bc0*/  IMAD.IADD R3, R235, 0x1, -R2 ;  /* 0x00000001eb037824 */ /* 0x000fe400078e0a02 */
[----:B------:R1:W2:Y:S01]  /*10bd0*/  I2F R6, R4 ;  /* 0x0000000400067306 */ /* 0x0002a20000201400 */
[----:B------:R-:W-:Y:S02]  /*10be0*/  @P0 LOP3.LUT R231, R231, 0x4, RZ, 0xfc, !PT ;  /* 0x00000004e7e70812 */ /* 0x000fe400078efcff */
[----:B------:R-:W-:-:S05]  /*10bf0*/  IABS R3, R3 ;  /* 0x0000000300037213 */ /* 0x000fca0000000000 */
[----:B-1----:R-:W-:Y:S02]  /*10c00*/  IMAD.MOV.U32 R4, RZ, RZ, R3 ;  /* 0x000000ffff047224 */ /* 0x002fe400078e0003 */
[----:B------:R-:W-:Y:S02]  /*10c10*/  IMAD.IADD R3, R234, 0x1, -R2 ;  /* 0x00000001ea037824 */ /* 0x000fe400078e0a02 */
[----:B------:R1:W3:Y:S01]  /*10c20*/  I2F R8, R4 ;  /* 0x0000000400087306 */ /* 0x0002e20000201400 */
[----:B--2---:R-:W-:Y:S02]  /*10c30*/  FFMA.FTZ R6, R6, -UR35, R201 ;  /* 0x8000002306067c23 */ /* 0x004fe400080100c9 */
[----:B------:R-:W-:-:S03]  /*10c40*/  IABS R3, R3 ;  /* 0x0000000300037213 */ /* 0x000fc60000000000 */
[----:B------:R-:W-:Y:S02]  /*10c50*/  FSEL R15, R6, -INF , !P6 ;  /* 0xff800000060f7808 */ /* 0x000fe40007000000 */
[----:B------:R2:W-:Y:S01]  /*10c60*/  I2F R7, R3 ;  /* 0x0000000300077306 */ /* 0x0005e20000201400 */
[----:B-1----:R-:W-:Y:S01]  /*10c70*/  IMAD.IADD R4, R241, 0x1, -R2 ;  /* 0x00000001f1047824 */ /* 0x002fe200078e0a02 */
[----:B------:R-:W-:Y:S01]  /*10c80*/  IADD3 R2, R0, 0x10, RZ ;  /* 0x0000001000027810 */ /* 0x000fe20007ffe0ff */
[----:B---3--:R-:W-:-:S03]  /*10c90*/  FFMA.FTZ R8, R8, -UR35, R203 ;  /* 0x8000002308087c23 */ /* 0x008fc600080100cb */
[----:B------:R-:W-:Y:S02]  /*10ca0*/  IABS R4, R4 ;  /* 0x0000000400047213 */ /* 0x000fe40000000000 */
[----:B------:R-:W-:Y:S01]  /*10cb0*/  ISETP.GE.AND P2, PT, R2, R244, PT ;  /* 0x000000f40200720c */ /* 0x000fe20003f46270 */
[----:B--2---:R-:W-:Y:S01]  /*10cc0*/  IMAD.IADD R3, R236, 0x1, -R2 ;  /* 0x00000001ec037824 */ /* 0x004fe200078e0a02 */
[----:B------:R1:W2:Y:S01]  /*10cd0*/  I2F R9, R4 ;  /* 0x0000000400097306 */ /* 0x0002a20000201400 */
[C---:B------:R-:W-:Y:S02]  /*10ce0*/  ISETP.GE.AND P1, PT, R2.reuse, R243, PT ;  /* 0x000000f30200720c */ /* 0x040fe40003f26270 */
[----:B------:R-:W-:Y:S02]  /*10cf0*/  ISETP.GE.AND P0, PT, R2, R242, PT ;  /* 0x000000f20200720c */ /* 0x000fe40003f06270 */
[----:B------:R-:W-:Y:S02]  /*10d00*/  IABS R3, R3 ;  /* 0x0000000300037213 */ /* 0x000fe40000000000 */
[----:B------:R-:W-:-:S02]  /*10d10*/  FSEL R44, R8, -INF , !P5 ;  /* 0xff800000082c7808 */ /* 0x000fc40006800000 */
[C---:B------:R-:W-:Y:S02]  /*10d20*/  ISETP.LT.OR P5, PT, R2.reuse, R239, P2 ;  /* 0x000000ef0200720c */ /* 0x040fe400017a1670 */
[----:B------:R-:W3:Y:S01]  /*10d30*/  I2F R3, R3 ;  /* 0x0000000300037306 */ /* 0x000ee20000201400 */
[----:B------:R-:W-:Y:S02]  /*10d40*/  ISETP.LT.OR P1, PT, R2, R238, P1 ;  /* 0x000000ee0200720c */ /* 0x000fe40000f21670 */
[----:B------:R-:W-:Y:S01]  /*10d50*/  LOP3.LUT P2, RZ, R231, 0x4, RZ, 0xc0, !PT ;  /* 0x00000004e7ff7812 */ /* 0x000fe2000784c0ff */
[----:B-1----:R-:W-:Y:S02]  /*10d60*/  FFMA.FTZ R4, R5, -UR35, R248 ;  /* 0x8000002305047c23 */ /* 0x002fe400080100f8 */
[----:B------:R-:W-:Y:S02]  /*10d70*/  FFMA.FTZ R5, R11, -UR35, R250 ;  /* 0x800000230b057c23 */ /* 0x000fe400080100fa */
[----:B--2---:R-:W-:Y:S01]  /*10d80*/  FFMA.FTZ R13, R9, -UR35, R251 ;  /* 0x80000023090d7c23 */ /* 0x004fe200080100fb */
[----:B------:R-:W-:Y:S01]  /*10d90*/  FSEL R47, R4, -INF , !P3 ;  /* 0xff800000042f7808 */ /* 0x000fe20005800000 */
[----:B------:R-:W-:Y:S01]  /*10da0*/  FFMA.FTZ R11, R7, -UR35, R249 ;  /* 0x80000023070b7c23 */ /* 0x000fe200080100f9 */
[----:B------:R-:W-:-:S02]  /*10db0*/  ISETP.GE.AND P3, PT, R2, R245, PT ;  /* 0x000000f50200720c */ /* 0x000fc40003f66270 */
[----:B------:R-:W-:Y:S01]  /*10dc0*/  FSEL R76, R5, -INF , !P4 ;  /* 0xff800000054c7808 */ /* 0x000fe20006000000 */
[----:B---3--:R-:W-:Y:S01]  /*10dd0*/  FFMA.FTZ R12, R3, -UR35, R208 ;  /* 0x80000023030c7c23 */ /* 0x008fe200080100d0 */
[C---:B------:R-:W-:Y:S01]  /*10de0*/  ISETP.LT.OR P6, PT, R2.reuse, R240, P3 ;  /* 0x000000f00200720c */ /* 0x040fe20001fc1670 */
[----:B------:R-:W-:Y:S01]  /*10df0*/  IMAD.IADD R3, R235, 0x1, -R2 ;  /* 0x00000001eb037824 */ /* 0x000fe200078e0a02 */
[----:B------:R-:W-:Y:S02]  /*10e00*/  ISETP.LT.OR P4, PT, R2, R237, P0 ;  /* 0x000000ed0200720c */ /* 0x000fe40000781670 */
[C---:B------:R-:W-:Y:S02]  /*10e10*/  LOP3.LUT P3, RZ, R231.reuse, 0x8, RZ, 0xc0, !PT ;  /* 0x00000008e7ff7812 */ /* 0x040fe4000786c0ff */
[----:B------:R-:W-:Y:S02]  /*10e20*/  IABS R3, R3 ;  /* 0x0000000300037213 */ /* 0x000fe40000000000 */
[----:B------:R-:W-:-:S02]  /*10e30*/  LOP3.LUT R231, R231, 0xfffffffd, RZ, 0xc0, !PT ;  /* 0xfffffffde7e77812 */ /* 0x000fc400078ec0ff */
[----:B------:R-:W-:Y:S01]  /*10e40*/  FSEL R45, R11, -INF , !P3 ;  /* 0xff8000000b2d7808 */ /* 0x000fe20005800000 */
[----:B------:R-:W-:Y:S01]  /*10e50*/  IMAD.MOV.U32 R4, RZ, RZ, R3 ;  /* 0x000000ffff047224 */ /* 0x000fe200078e0003 */
[----:B------:R-:W-:Y:S01]  /*10e60*/  @P1 LOP3.LUT R231, R231, 0x2, RZ, 0xfc, !PT ;  /* 0x00000002e7e71812 */ /* 0x000fe200078efcff */
[----:B------:R-:W-:Y:S01]  /*10e70*/  IMAD.IADD R3, R234, 0x1, -R2 ;  /* 0x00000001ea037824 */ /* 0x000fe200078e0a02 */
[----:B------:R-:W-:Y:S01]  /*10e80*/  FSEL R46, R13, -INF , !P2 ;  /* 0xff8000000d2e7808 */ /* 0x000fe20005000000 */
[----:B------:R1:W-:Y:S01]  /*10e90*/  I2F R10, R4 ;  /* 0x00000004000a7306 */ /* 0x0003e20000201400 */
[----:B------:R-:W-:Y:S02]  /*10ea0*/  FSEL R79, R12, -INF , !P6 ;  /* 0xff8000000c4f7808 */ /* 0x000fe40007000000 */
[----:B------:R-:W-:-:S05]  /*10eb0*/  IABS R3, R3 ;  /* 0x0000000300037213 */ /* 0x000fca0000000000 */
[----:B------:R2:W-:Y:S01]  /*10ec0*/  I2F R9, R3 ;  /* 0x0000000300097306 */ /* 0x0005e20000201400 */
[----:B-1----:R-:W-:Y:S01]  /*10ed0*/  IMAD.IADD R4, R241, 0x1, -R2 ;  /* 0x00000001f1047824 */ /* 0x002fe200078e0a02 */
[----:B------:R-:W-:-:S04]  /*10ee0*/  IADD3 R2, R0, 0x11, RZ ;  /* 0x0000001100027810 */ /* 0x000fc80007ffe0ff */
[----:B------:R-:W-:Y:S01]  /*10ef0*/  IABS R4, R4 ;  /* 0x0000000400047213 */ /* 0x000fe20000000000 */
[--C-:B------:R-:W-:Y:S01]  /*10f00*/  IMAD.IADD R5, R235, 0x1, -R2.reuse ;  /* 0x00000001eb057824 */ /* 0x100fe200078e0a02 */
[----:B------:R-:W-:Y:S01]  /*10f10*/  ISETP.GE.AND P3, PT, R2, R245, PT ;  /* 0x000000f50200720c */ /* 0x000fe20003f66270 */
[----:B--2---:R-:W-:Y:S01]  /*10f20*/  IMAD.IADD R3, R236, 0x1, -R2 ;  /* 0x00000001ec037824 */ /* 0x004fe200078e0a02 */
[----:B------:R1:W-:Y:S01]  /*10f30*/  I2F R14, R4 ;  /* 0x00000004000e7306 */ /* 0x0003e20000201400 */
[C---:B------:R-:W-:Y:S02]  /*10f40*/  ISETP.GE.AND P2, PT, R2.reuse, R244, PT ;  /* 0x000000f40200720c */ /* 0x040fe40003f46270 */
[C---:B------:R-:W-:Y:S02]  /*10f50*/  ISETP.GE.AND P1, PT, R2.reuse, R243, PT ;  /* 0x000000f30200720c */ /* 0x040fe40003f26270 */
[----:B------:R-:W-:Y:S02]  /*10f60*/  IABS R3, R3 ;  /* 0x0000000300037213 */ /* 0x000fe40000000000 */
[----:B------:R-:W-:-:S02]  /*10f70*/  ISETP.GE.AND P0, PT, R2, R242, PT ;  /* 0x000000f20200720c */ /* 0x000fc40003f06270 */
[C---:B------:R-:W-:Y:S02]  /*10f80*/  ISETP.LT.OR P6, PT, R2.reuse, R240, P3 ;  /* 0x000000f00200720c */ /* 0x040fe40001fc1670 */
[C---:B------:R-:W-:Y:S02]  /*10f90*/  ISETP.LT.OR P1, PT, R2.reuse, R238, P1 ;  /* 0x000000ee0200720c */ /* 0x040fe40000f21670 */
[----:B------:R-:W-:Y:S02]  /*10fa0*/  ISETP.LT.OR P0, PT, R2, R237, P0 ;  /* 0x000000ed0200720c */ /* 0x000fe40000701670 */
[----:B------:R-:W-:Y:S01]  /*10fb0*/  LOP3.LUT P3, RZ, R231, 0x2, RZ, 0xc0, !PT ;  /* 0x00000002e7ff7812 */ /* 0x000fe2000786c0ff */
[----:B-1----:R-:W-:Y:S01]  /*10fc0*/  IMAD.MOV.U32 R4, RZ, RZ, R3 ;  /* 0x000000ffff047224 */ /* 0x002fe200078e0003 */
[----:B------:R-:W-:Y:S01]  /*10fd0*/  IABS R3, R5 ;  /* 0x0000000500037213 */ /* 0x000fe20000000000 */
[----:B------:R-:W-:Y:S01]  /*10fe0*/  IMAD.IADD R5, R241, 0x1, -R2 ;  /* 0x00000001f1057824 */ /* 0x000fe200078e0a02 */
[----:B------:R-:W-:Y:S01]  /*10ff0*/  LOP3.LUT R231, R231, 0xfffffff7, RZ, 0xc0, !PT ;  /* 0xfffffff7e7e77812 */ /* 0x000fe200078ec0ff */
[----:B------:R1:W2:Y:S04]  /*11000*/  I2F R7, R4 ;  /* 0x0000000400077306 */ /* 0x0002a80000201400 */
[----:B------:R-:W-:-:S04]  /*11010*/  @P1 LOP3.LUT R231, R231, 0x8, RZ, 0xfc, !PT ;  /* 0x00000008e7e71812 */ /* 0x000fc800078efcff */
[----:B------:R-:W-:-:S04]  /*11020*/  LOP3.LUT R231, R231, 0xfffffffb, RZ, 0xc0, !PT ;  /* 0xfffffffbe7e77812 */ /* 0x000fc800078ec0ff */
[----:B------:R-:W-:Y:S01]  /*11030*/  @P0 LOP3.LUT R231, R231, 0x4, RZ, 0xfc, !PT ;  /* 0x00000004e7e70812 */ /* 0x000fe200078efcff */
[----:B-1----:R-:W-:Y:S02]  /*11040*/  IMAD.MOV.U32 R4, RZ, RZ, R3 ;  /* 0x000000ffff047224 */ /* 0x002fe400078e0003 */
[----:B------:R-:W-:Y:S02]  /*11050*/  IMAD.IADD R3, R234, 0x1, -R2 ;  /* 0x00000001ea037824 */ /* 0x000fe400078e0a02 */
[----:B------:R1:W3:Y:S01]  /*11060*/  I2F R8, R4 ;  /* 0x0000000400087306 */ /* 0x0002e20000201400 */
[----:B--2---:R-:W-:Y:S02]  /*11070*/  FFMA.FTZ R7, R7, -UR35, R209 ;  /* 0x8000002307077c23 */ /* 0x004fe400080100d1 */
[----:B------:R-:W-:-:S05]  /*11080*/  IABS R3, R3 ;  /* 0x0000000300037213 */ /* 0x000fca0000000000 */
[----:B-1----:R-:W-:Y:S01]  /*11090*/  IMAD.MOV.U32 R4, RZ, RZ, R3 ;  /* 0x000000ffff047224 */ /* 0x002fe200078e0003 */
[----:B------:R-:W-:Y:S01]  /*110a0*/  IABS R3, R5 ;  /* 0x0000000500037213 */ /* 0x000fe20000000000 */
[----:B------:R-:W-:Y:S02]  /*110b0*/  FFMA.FTZ R5, R9, -UR35, R204 ;  /* 0x8000002309057c23 */ /* 0x000fe400080100cc */
[----:B------:R1:W2:Y:S01]  /*110c0*/  I2F R6, R4 ;  /* 0x0000000400067306 */ /* 0x0002a20000201400 */
[----:B---3--:R-:W-:Y:S02]  /*110d0*/  FFMA.FTZ R8, R8, -UR35, R211 ;  /* 0x8000002308087c23 */ /* 0x008fe400080100d3 */
[----:B------:R-:W-:Y:S02]  /*110e0*/  FSEL R202, R5, -INF , !P3 ;  /* 0xff80000005ca7808 */ /* 0x000fe40005800000 */
[----:B------:R-:W-:-:S03]  /*110f0*/  FSEL R5, R7, -INF , !P6 ;  /* 0xff80000007057808 */ /* 0x000fc60007000000 */
[----:B------:R-:W3:Y:S01]  /*11100*/  I2F R3, R3 ;  /* 0x0000000300037306 */ /* 0x000ee20000201400 */
[----:B-1----:R-:W-:Y:S02]  /*11110*/  FFMA.FTZ R4, R10, -UR35, R210 ;  /* 0x800000230a047c23 */ /* 0x002fe400080100d2 */
[----:B--2---:R-:W-:-:S03]  /*11120*/  FFMA.FTZ R13, R6, -UR35, R205 ;  /* 0x80000023060d7c23 */ /* 0x004fc600080100cd */
[----:B------:R-:W-:Y:S01]  /*11130*/  FSEL R34, R4, -INF , !P5 ;  /* 0xff80000004227808 */ /* 0x000fe20006800000 */
[----:B------:R-:W-:Y:S01]  /*11140*/  FFMA.FTZ R4, R14, -UR35, R206 ;  /* 0x800000230e047c23 */ /* 0x000fe200080100ce */
[----:B------:R-:W-:Y:S01]  /*11150*/  ISETP.LT.OR P5, PT, R2, R239, P2 ;  /* 0x000000ef0200720c */ /* 0x000fe200017a1670 */
[----:B---3--:R-:W-:Y:S01]  /*11160*/  FFMA.FTZ R11, R3, -UR35, R207 ;  /* 0x80000023030b7c23 */ /* 0x008fe200080100cf */
[----:B------:R-:W-:Y:S02]  /*11170*/  IADD3 R2, R0, 0x18, RZ ;  /* 0x0000001800027810 */ /* 0x000fe40007ffe0ff */
[----:B------:R-:W-:Y:S02]  /*11180*/  FSEL R4, R4, -INF , !P4 ;  /* 0xff80000004047808 */ /* 0x000fe40006000000 */
[----:B------:R-:W-:Y:S01]  /*11190*/  ISETP.GE.AND P3, PT, R2, R245, PT ;  /* 0x000000f50200720c */ /* 0x000fe20003f66270 */
[----:B------:R-:W-:Y:S01]  /*111a0*/  IMAD.IADD R3, R236, 0x1, -R2 ;  /* 0x00000001ec037824 */ /* 0x000fe200078e0a02 */
[C---:B------:R-:W-:Y:S01]  /*111b0*/  ISETP.GE.AND P2, PT, R2.reuse, R244, PT ;  /* 0x000000f40200720c */ /* 0x040fe20003f46270 */
[----:B------:R1:W-:Y:S01]  /*111c0*/  STL [R1+0x6c], R4 ;  /* 0x00006c0401007387 */ /* 0x0003e20000100800 */
[----:B------:R-:W-:-:S02]  /*111d0*/  ISETP.GE.AND P1, PT, R2, R243, PT ;  /* 0x000000f30200720c */ /* 0x000fc40003f26270 */
[----:B------:R-:W-:Y:S01]  /*111e0*/  IABS R3, R3 ;  /* 0x0000000300037213 */ /* 0x000fe20000000000 */
[----:B------:R2:W-:Y:S01]  /*111f0*/  STL [R1+0x60], R5 ;  /* 0x0000600501007387 */ /* 0x0005e20000100800 */
[----:B------:R-:W-:Y:S02]  /*11200*/  ISETP.GE.AND P0, PT, R2, R242, PT ;  /* 0x000000f20200720c */ /* 0x000fe40003f06270 */
[----:B------:R-:W-:Y:S02]  /*11210*/  FSEL R33, R8, -INF , !P5 ;  /* 0xff80000008217808 */ /* 0x000fe40006800000 */
[C---:B------:R-:W-:Y:S02]  /*11220*/  ISETP.LT.OR P6, PT, R2.reuse, R240, P3 ;  /* 0x000000f00200720c */ /* 0x040fe40001fc1670 */
[C---:B------:R-:W-:Y:S02]  /*11230*/  ISETP.LT.OR P5, PT, R2.reuse, R239, P2 ;  /* 0x000000ef0200720c */ /* 0x040fe400017a1670 */
[----:B------:R-:W-:-:S02]  /*11240*/  ISETP.LT.OR P1, PT, R2, R238, P1 ;  /* 0x000000ee0200720c */ /* 0x000fc40000f21670 */
[----:B------:R-:W-:Y:S02]  /*11250*/  ISETP.LT.OR P4, PT, R2, R237, P0 ;  /* 0x000000ed0200720c */ /* 0x000fe40000781670 */
[C---:B------:R-:W-:Y:S02]  /*11260*/  LOP3.LUT P2, RZ, R231.reuse, 0x4, RZ, 0xc0, !PT ;  /* 0x00000004e7ff7812 */ /* 0x040fe4000784c0ff */
[C---:B------:R-:W-:Y:S02]  /*11270*/  LOP3.LUT P3, RZ, R231.reuse, 0x8, RZ, 0xc0, !PT ;  /* 0x00000008e7ff7812 */ /* 0x040fe4000786c0ff */
[----:B------:R-:W-:Y:S02]  /*11280*/  LOP3.LUT R231, R231, 0xfffffffd, RZ, 0xc0, !PT ;  /* 0xfffffffde7e77812 */ /* 0x000fe400078ec0ff */
[----:B------:R-:W-:Y:S01]  /*11290*/  FSEL R201, R13, -INF , !P3 ;  /* 0xff8000000dc97808 */ /* 0x000fe20005800000 */
[----:B-1----:R-:W-:Y:S02]  /*112a0*/  IMAD.MOV.U32 R4, RZ, RZ, R3 ;  /* 0x000000ffff047224 */ /* 0x002fe400078e0003 */
[----:B------:R-:W-:Y:S01]  /*112b0*/  @P1 LOP3.LUT R231, R231, 0x2, RZ, 0xfc, !PT ;  /* 0x00000002e7e71812 */ /* 0x000fe200078efcff */
[----:B------:R-:W-:Y:S01]  /*112c0*/  IMAD.IADD R3, R235, 0x1, -R2 ;  /* 0x00000001eb037824 */ /* 0x000fe200078e0a02 */
[----:B------:R1:W-:Y:S04]  /*112d0*/  I2F R10, R4 ;  /* 0x00000004000a7306 */ /* 0x0003e80000201400 */
[----:B------:R-:W-:-:S05]  /*112e0*/  IABS R3, R3 ;  /* 0x0000000300037213 */ /* 0x000fca0000000000 */
[----:B-1----:R-:W-:Y:S02]  /*112f0*/  IMAD.MOV.U32 R4, RZ, RZ, R3 ;  /* 0x000000ffff047224 */ /* 0x002fe400078e0003 */
[----:B------:R-:W-:Y:S02]  /*11300*/  IMAD.IADD R3, R234, 0x1, -R2 ;  /* 0x00000001ea037824 */ /* 0x000fe400078e0a02 */
[----:B------:R1:W-:Y:S03]  /*11310*/  I2F R8, R4 ;  /* 0x0000000400087306 */ /* 0x0003e60000201400 */
[----:B------:R-:W-:-:S05]  /*11320*/  IABS R3, R3 ;  /* 0x0000000300037213 */ /* 0x000fca0000000000 */
[----:B------:R3:W4:Y:S01]  /*11330*/  I2F R7, R3 ;  /* 0x0000000300077306 */ /* 0x0007220000201400 */
[----:B-1----:R-:W-:Y:S01]  /*11340*/  IMAD.IADD R4, R241, 0x1, -R2 ;  /* 0x00000001f1047824 */ /* 0x002fe200078e0a02 */
[----:B------:R-:W-:-:S04]  /*11350*/  IADD3 R2, R0, 0x19, RZ ;  /* 0x0000001900027810 */ /* 0x000fc80007ffe0ff */
[----:B------:R-:W-:Y:S01]  /*11360*/  IABS R4, R4 ;  /* 0x0000000400047213 */ /* 0x000fe20000000000 */
[--C-:B--2---:R-:W-:Y:S01]  /*11370*/  IMAD.IADD R5, R234, 0x1, -R2.reuse ;  /* 0x00000001ea057824 */ /* 0x104fe200078e0a02 */
[----:B------:R-:W-:Y:S01]  /*11380*/  ISETP.GE.AND P3, PT, R2, R245, PT ;  /* 0x000000f50200720c */ /* 0x000fe20003f66270 */
[----:B---3--:R-:W-:Y:S01]  /*11390*/  IMAD.IADD R3, R236, 0x1, -R2 ;  /* 0x00000001ec037824 */ /* 0x008fe200078e0a02 */
[----:B------:R1:W-:Y:S01]  /*113a0*/  I2F R12, R4 ;  /* 0x00000004000c7306 */ /* 0x0003e20000201400 */
[C---:B------:R-:W-:Y:S01]  /*113b0*/  ISETP.GE.AND P1, PT, R2.reuse, R243, PT ;  /* 0x000000f30200720c */ /* 0x040fe20003f26270 */
[----:B----4-:R-:W-:Y:S01]  /*113c0*/  FFMA.FTZ R7, R7, -UR35, R132 ;  /* 0x8000002307077c23 */ /* 0x010fe20008010084 */
[C---:B------:R-:W-:Y:S02]  /*113d0*/  ISETP.GE.AND P0, PT, R2.reuse, R242, PT ;  /* 0x000000f20200720c */ /* 0x040fe40003f06270 */
[----:B------:R-:W-:Y:S02]  /*113e0*/  IABS R3, R3 ;  /* 0x0000000300037213 */ /* 0x000fe40000000000 */
[----:B------:R-:W-:-:S02]  /*113f0*/  ISETP.LT.OR P1, PT, R2, R238, P1 ;  /* 0x000000ee0200720c */ /* 0x000fc40000f21670 */
[----:B------:R-:W-:Y:S01]  /*11400*/  ISETP.LT.OR P0, PT, R2, R237, P0 ;  /* 0x000000ed0200720c */ /* 0x000fe20000701670 */
[----:B-1----:R-:W-:Y:S02]  /*11410*/  IMAD.MOV.U32 R4, RZ, RZ, R3 ;  /* 0x000000ffff047224 */ /* 0x002fe400078e0003 */
[----:B------:R-:W-:Y:S02]  /*11420*/  IMAD.IADD R3, R235, 0x1, -R2 ;  /* 0x00000001eb037824 */ /* 0x000fe400078e0a02 */
[----:B------:R1:W2:Y:S03]  /*11430*/  I2F R9, R4 ;  /* 0x0000000400097306 */ /* 0x0002a60000201400 */
[----:B------:R-:W-:-:S05]  /*11440*/  IABS R3, R3 ;  /* 0x0000000300037213 */ /* 0x000fca0000000000 */
[----:B-1----:R-:W-:Y:S01]  /*11450*/  IMAD.MOV.U32 R4, RZ, RZ, R3 ;  /* 0x000000ffff047224 */ /* 0x002fe200078e0003 */
[----:B------:R-:W-:Y:S01]  /*11460*/  IABS R3, R5 ;  /* 0x0000000500037213 */ /* 0x000fe20000000000 */
[----:B------:R-:W-:Y:S02]  /*11470*/  FFMA.FTZ R5, R10, -UR35, R116 ;  /* 0x800000230a057c23 */ /* 0x000fe40008010074 */
[----:B------:R1:W3:Y:S01]  /*11480*/  I2F R6, R4 ;  /* 0x0000000400067306 */ /* 0x0002e20000201400 */
[----:B--2---:R-:W-:Y:S02]  /*11490*/  FFMA.FTZ R9, R9, -UR35, R117 ;  /* 0x8000002309097c23 */ /* 0x004fe40008010075 */
[----:B------:R-:W-:-:S05]  /*114a0*/  IMAD.MOV.U32 R116, RZ, RZ, R232 ;  /* 0x000000ffff747224 */ /* 0x000fca00078e00e8 */
[----:B------:R-:W2:Y:S01]  /*114b0*/  I2F R3, R3 ;  /* 0x0000000300037306 */ /* 0x000ea20000201400 */
[----:B-1----:R-:W-:Y:S02]  /*114c0*/  FFMA.FTZ R4, R8, -UR35, R118 ;  /* 0x8000002308047c23 */ /* 0x002fe40008010076 */
[----:B------:R-:W-:Y:S02]  /*114d0*/  FFMA.FTZ R8, R12, -UR35, R134 ;  /* 0x800000230c087c23 */ /* 0x000fe40008010086 */
[----:B---3--:R-:W-:Y:S01]  /*114e0*/  FFMA.FTZ R6, R6, -UR35, R119 ;  /* 0x8000002306067c23 */ /* 0x008fe20008010077 */
[----:B------:R-:W-:Y:S01]  /*114f0*/  FSEL R117, R4, -INF , !P5 ;  /* 0xff80000004757808 */ /* 0x000fe20006800000 */
[----:B--2---:R-:W-:Y:S01]  /*11500*/  FFMA.FTZ R12, R3, -UR35, R133 ;  /* 0x80000023030c7c23 */ /* 0x004fe20008010085 */
[----:B------:R-:W-:Y:S02]  /*11510*/  FSEL R3, R11, -INF , !P2 ;  /* 0xff8000000b037808 */ /* 0x000fe40005000000 */
[----:B------:R-:W-:-:S03]  /*11520*/  ISETP.GE.AND P2, PT, R2, R244, PT ;  /* 0x000000f40200720c */ /* 0x000fc60003f46270 */
[----:B------:R1:W-:Y:S01]  /*11530*/  STL [R1+0x68], R3 ;  /* 0x0000680301007387 */ /* 0x0003e20000100800 */
[C---:B------:R-:W-:Y:S02]  /*11540*/  ISETP.LT.OR P5, PT, R2.reuse, R239, P2 ;  /* 0x000000ef0200720c */ /* 0x040fe400017a1670 */
[----:B-1----:R-:W-:Y:S02]  /*11550*/  FSEL R3, R5, -INF , !P6 ;  /* 0xff80000005037808 */ /* 0x002fe40007000000 */
[----:B------:R-:W-:Y:S02]  /*11560*/  ISETP.LT.OR P6, PT, R2, R240, P3 ;  /* 0x000000f00200720c */ /* 0x000fe40001fc1670 */
[C---:B------:R-:W-:Y:S01]  /*11570*/  LOP3.LUT P3, RZ, R231.reuse, 0x2, RZ, 0xc0, !PT ;  /* 0x00000002e7ff7812 */ /* 0x040fe2000786c0ff */
[----:B------:R1:W-:Y:S01]  /*11580*/  STL [R1+0x4c], R3 ;  /* 0x00004c0301007387 */ /* 0x0003e20000100800 */
[----:B------:R-:W-:Y:S02]  /*11590*/  LOP3.LUT R231, R231, 0xfffffff7, RZ, 0xc0, !PT ;  /* 0xfffffff7e7e77812 */ /* 0x000fe400078ec0ff */
[----:B------:R-:W-:-:S02]  /*115a0*/  FSEL R203, R7, -INF , !P3 ;  /* 0xff80000007cb7808 */ /* 0x000fc40005800000 */
[----:B------:R-:W-:-:S04]  /*115b0*/  @P1 LOP3.LUT R231, R231, 0x8, RZ, 0xfc, !PT ;  /* 0x00000008e7e71812 */ /* 0x000fc800078efcff */
[----:B------:R-:W-:-:S04]  /*115c0*/  LOP3.LUT R231, R231, 0xfffffffb, RZ, 0xc0, !PT ;  /* 0xfffffffbe7e77812 */ /* 0x000fc800078ec0ff */
[----:B------:R-:W-:Y:S01]  /*115d0*/  @P0 LOP3.LUT R231, R231, 0x4, RZ, 0xfc, !PT ;  /* 0x00000004e7e70812 */ /* 0x000fe200078efcff */
[----:B-1----:R-:W-:Y:S01]  /*115e0*/  IMAD.IADD R3, R241, 0x1, -R2 ;  /* 0x00000001f1037824 */ /* 0x002fe200078e0a02 */
[----:B------:R-:W-:-:S04]  /*115f0*/  IADD3 R2, R0, 0x20, RZ ;  /* 0x0000002000027810 */ /* 0x000fc80007ffe0ff */
[----:B------:R-:W-:Y:S01]  /*11600*/  IABS R3, R3 ;  /* 0x0000000300037213 */ /* 0x000fe20000000000 */
[--C-:B------:R-:W-:Y:S01]  /*11610*/  IMAD.IADD R5, R235, 0x1, -R2.reuse ;  /* 0x00000001eb057824 */ /* 0x100fe200078e0a02 */
[C---:B------:R-:W-:Y:S02]  /*11620*/  ISETP.GE.AND P3, PT, R2.reuse, R245, PT ;  /* 0x000000f50200720c */ /* 0x040fe40003f66270 */
[C---:B------:R-:W-:Y:S01]  /*11630*/  ISETP.GE.AND P2, PT, R2.reuse, R244, PT ;  /* 0x000000f40200720c */ /* 0x040fe20003f46270 */
[----:B------:R-:W-:Y:S01]  /*11640*/  IMAD.MOV.U32 R4, RZ, RZ, R3 ;  /* 0x000000ffff047224 */ /* 0x000fe200078e0003 */
[----:B------:R-:W-:Y:S01]  /*11650*/  ISETP.GE.AND P1, PT, R2, R243, PT ;  /* 0x000000f30200720c */ /* 0x000fe20003f26270 */
[----:B------:R-:W-:Y:S01]  /*11660*/  IMAD.IADD R3, R236, 0x1, -R2 ;  /* 0x00000001ec037824 */ /* 0x000fe200078e0a02 */
[C---:B------:R-:W-:Y:S01]  /*11670*/  ISETP.GE.AND P0, PT, R2.reuse, R242, PT ;  /* 0x000000f20200720c */ /* 0x040fe20003f06270 */
[----:B------:R1:W-:Y:S01]  /*11680*/  I2F R11, R4 ;  /* 0x00000004000b7306 */ /* 0x0003e20000201400 */
[----:B------:R-:W-:-:S02]  /*11690*/  ISETP.LT.OR P1, PT, R2, R238, P1 ;  /* 0x000000ee0200720c */ /* 0x000fc40000f21670 */
[----:B------:R-:W-:Y:S02]  /*116a0*/  IABS R3, R3 ;  /* 0x0000000300037213 */ /* 0x000fe40000000000 */
[----:B-1----:R-:W-:Y:S02]  /*116b0*/  FSEL R4, R8, -INF , !P4 ;  /* 0xff80000008047808 */ /* 0x002fe40006000000 */
[----:B------:R-:W-:-:S03]  /*116c0*/  ISETP.LT.OR P4, PT, R2, R237, P0 ;  /* 0x000000ed0200720c */ /* 0x000fc60000781670 */
[----:B------:R1:W-:Y:S02]  /*116d0*/  STL [R1+0x64], R4 ;  /* 0x0000640401007387 */ /* 0x0003e40000100800 */
[----:B-1----:R-:W-:Y:S01]  /*116e0*/  IMAD.MOV.U32 R4, RZ, RZ, R3 ;  /* 0x000000ffff047224 */ /* 0x002fe200078e0003 */
[----:B------:R-:W-:Y:S02]  /*116f0*/  IABS R3, R5 ;  /* 0x0000000500037213 */ /* 0x000fe40000000000 */
[----:B------:R-:W-:Y:S02]  /*11700*/  FSEL R5, R9, -INF , !P6 ;  /* 0xff80000009057808 */ /* 0x000fe40007000000 */
[----:B------:R1:W-:Y:S01]  /*11710*/  I2F R9, R4 ;  /* 0x0000000400097306 */ /* 0x0003e20000201400 */
[----:B------:R-:W-:Y:S02]  /*11720*/  ISETP.LT.OR P6, PT, R2, R240, P3 ;  /* 0x000000f00200720c */ /* 0x000fe40001fc1670 */
[----:B------:R2:W-:Y:S01]  /*11730*/  STL [R1+0x48], R5 ;  /* 0x0000480501007387 */ /* 0x0005e20000100800 */
[----:B------:R-:W-:Y:S01]  /*11740*/  LOP3.LUT P3, RZ, R231, 0x8, RZ, 0xc0, !PT ;  /* 0x00000008e7ff7812 */ /* 0x000fe2000786c0ff */
[----:B-1----:R-:W-:-:S02]  /*11750*/  IMAD.MOV.U32 R4, RZ, RZ, R3 ;  /* 0x000000ffff047224 */ /* 0x002fc400078e0003 */
[----:B------:R-:W-:-:S05]  /*11760*/  IMAD.IADD R3, R234, 0x1, -R2 ;  /* 0x00000001ea037824 */ /* 0x000fca00078e0a02 */
[----:B------:R-:W-:-:S04]  /*11770*/  IABS R3, R3 ;  /* 0x0000000300037213 */ /* 0x000fc80000000000 */
[----:B------:R-:W1:Y:S01]  /*11780*/  I2F R8, R3 ;  /* 0x0000000300087306 */ /* 0x000e620000201400 */
[----:B--2---:R-:W-:Y:S02]  /*11790*/  FSEL R5, R6, -INF , !P5 ;  /* 0xff80000006057808 */ /* 0x004fe40006800000 */
[----:B------:R-:W-:Y:S02]  /*117a0*/  ISETP.LT.OR P5, PT, R2, R239, P2 ;  /* 0x000000ef0200720c */ /* 0x000fe400017a1670 */
[C---:B------:R-:W-:Y:S01]  /*117b0*/  LOP3.LUT P2, RZ, R231.reuse, 0x4, RZ, 0xc0, !PT ;  /* 0x00000004e7ff7812 */ /* 0x040fe2000784c0ff */
[----:B------:R2:W-:Y:S01]  /*117c0*/  STL [R1+0x54], R5 ;  /* 0x0000540501007387 */ /* 0x0005e20000100800 */
[----:B------:R-:W-:Y:S01]  /*117d0*/  LOP3.LUT R231, R231, 0xfffffffd, RZ, 0xc0, !PT ;  /* 0xfffffffde7e77812 */ /* 0x000fe200078ec0ff */
[----:B------:R3:W4:Y:S03]  /*117e0*/  I2F R6, R4 ;  /* 0x0000000400067306 */ /* 0x0007260000201400 */
[----:B------:R-:W-:Y:S01]  /*117f0*/  @P1 LOP3.LUT R231, R231, 0x2, RZ, 0xfc, !PT ;  /* 0x00000002e7e71812 */ /* 0x000fe200078efcff */
[----:B-1----:R-:W-:-:S02]  /*11800*/  FFMA.FTZ R8, R8, -UR35, R120 ;  /* 0x8000002308087c23 */ /* 0x002fc40008010078 */
[----:B---3--:R-:W-:Y:S01]  /*11810*/  IMAD.IADD R4, R241, 0x1, -R2 ;  /* 0x00000001f1047824 */ /* 0x008fe200078e0a02 */
[----:B------:R-:W-:Y:S01]  /*11820*/  IADD3 R2, R0, 0x21, RZ ;  /* 0x0000002100027810 */ /* 0x000fe20007ffe0ff */
[----:B----4-:R-:W-:-:S03]  /*11830*/  FFMA.FTZ R6, R6, -UR35, R126 ;  /* 0x8000002306067c23 */ /* 0x010fc6000801007e */
[----:B------:R-:W-:Y:S01]  /*11840*/  IABS R4, R4 ;  /* 0x0000000400047213 */ /* 0x000fe20000000000 */
[--C-:B------:R-:W-:Y:S01]  /*11850*/  IMAD.IADD R3, R236, 0x1, -R2.reuse ;  /* 0x00000001ec037824 */ /* 0x100fe200078e0a02 */
[C---:B------:R-:W-:Y:S01]  /*11860*/  ISETP.GE.AND P1, PT, R2.reuse, R243, PT ;  /* 0x000000f30200720c */ /* 0x040fe20003f26270 */
[----:B--2---:R-:W-:Y:S01]  /*11870*/  IMAD.IADD R5, R235, 0x1, -R2 ;  /* 0x00000001eb057824 */ /* 0x004fe200078e0a02 */
[----:B------:R1:W2:Y:S01]  /*11880*/  I2F R10, R4 ;  /* 0x00000004000a7306 */ /* 0x0002a20000201400 */
[C---:B------:R-:W-:Y:S02]  /*11890*/  ISETP.GE.AND P0, PT, R2.reuse, R242, PT ;  /* 0x000000f20200720c */ /* 0x040fe40003f06270 */
[----:B------:R-:W-:Y:S02]  /*118a0*/  IABS R3, R3 ;  /* 0x0000000300037213 */ /* 0x000fe40000000000 */
[C---:B------:R-:W-:Y:S02]  /*118b0*/  ISETP.LT.OR P1, PT, R2.reuse, R238, P1 ;  /* 0x000000ee0200720c */ /* 0x040fe40000f21670 */
[----:B------:R-:W-:Y:S01]  /*118c0*/  ISETP.LT.OR P0, PT, R2, R237, P0 ;  /* 0x000000ed0200720c */ /* 0x000fe20000701670 */
[----:B-1----:R-:W-:Y:S01]  /*118d0*/  IMAD.MOV.U32 R4, RZ, RZ, R3 ;  /* 0x000000ffff047224 */ /* 0x002fe200078e0003 */
[----:B------:R-:W-:Y:S01]  /*118e0*/  IABS R3, R5 ;  /* 0x0000000500037213 */ /* 0x000fe20000000000 */
[----:B------:R-:W-:-:S02]  /*118f0*/  FFMA.FTZ R5, R9, -UR35, R124 ;  /* 0x8000002309057c23 */ /* 0x000fc4000801007c */
[----:B------:R-:W1:Y:S01]  /*11900*/  I2F R7, R4 ;  /* 0x0000000400077306 */ /* 0x000e620000201400 */
[----:B--2---:R-:W-:-:S05]  /*11910*/  FFMA.FTZ R9, R10, -UR35, R122 ;  /* 0x800000230a097c23 */ /* 0x004fca000801007a */
[----:B------:R-:W-:Y:S02]  /*11920*/  FSEL R35, R9, -INF , !P4 ;  /* 0xff80000009237808 */ /* 0x000fe40006000000 */
[----:B------:R-:W2:Y:S01]  /*11930*/  I2F R4, R3 ;  /* 0x0000000300047306 */ /* 0x000ea20000201400 */
[----:B-1----:R-:W-:Y:S02]  /*11940*/  FFMA.FTZ R7, R7, -UR35, R125 ;  /* 0x8000002307077c23 */ /* 0x002fe4000801007d */
[----:B--2---:R-:W-:Y:S01]  /*11950*/  FFMA.FTZ R10, R4, -UR35, R127 ;  /* 0x80000023040a7c23 */ /* 0x004fe2000801007f */
[----:B------:R-:W-:Y:S01]  /*11960*/  FSEL R4, R12, -INF , !P3 ;  /* 0xff8000000c047808 */ /* 0x000fe20005800000 */
[----:B------:R-:W-:Y:S01]  /*11970*/  FFMA.FTZ R3, R11, -UR35, R135 ;  /* 0x800000230b037c23 */ /* 0x000fe20008010087 */
[----:B------:R-:W-:-:S03]  /*11980*/  ISETP.GE.AND P3, PT, R2, R245, PT ;  /* 0x000000f50200720c */ /* 0x000fc60003f66270 */
[----:B------:R1:W-:Y:S01]  /*11990*/  STL [R1+0x50], R4 ;  /* 0x0000500401007387 */ /* 0x0003e20000100800 */
[----:B------:R-:W-:Y:S01]  /*119a0*/  FSEL R200, R3, -INF , !P2 ;  /* 0xff80000003c87808 */ /* 0x000fe20005000000 */
[----:B------:R-:W-:Y:S01]  /*119b0*/  IMAD.IADD R3, R234, 0x1, -R2 ;  /* 0x00000001ea037824 */ /* 0x000fe200078e0a02 */
[----:B------:R-:W-:-:S04]  /*119c0*/  ISETP.GE.AND P2, PT, R2, R244, PT ;  /* 0x000000f40200720c */ /* 0x000fc80003f46270 */
[----:B------:R-:W-:Y:S02]  /*119d0*/  IABS R3, R3 ;  /* 0x0000000300037213 */ /* 0x000fe40000000000 */
[----:B-1----:R-:W-:Y:S02]  /*119e0*/  FSEL R4, R5, -INF , !P6 ;  /* 0xff80000005047808 */ /* 0x002fe40007000000 */
[----:B------:R-:W-:Y:S01]  /*119f0*/  ISETP.LT.OR P6, PT, R2, R240, P3 ;  /* 0x000000f00200720c */ /* 0x000fe20001fc1670 */
[----:B------:R1:W-:Y:S01]  /*11a00*/  I2F R5, R3 ;  /* 0x0000000300057306 */ /* 0x0003e20000201400 */
[C---:B------:R-:W-:Y:S01]  /*11a10*/  LOP3.LUT P3, RZ, R231.reuse, 0x2, RZ, 0xc0, !PT ;  /* 0x00000002e7ff7812 */ /* 0x040fe2000786c0ff */
[----:B------:R2:W-:Y:S01]  /*11a20*/  STL [R1+0x34], R4 ;  /* 0x0000340401007387 */ /* 0x0005e20000100800 */
[----:B------:R-:W-:-:S04]  /*11a30*/  LOP3.LUT R231, R231, 0xfffffff7, RZ, 0xc0, !PT ;  /* 0xfffffff7e7e77812 */ /* 0x000fc800078ec0ff */
[----:B------:R-:W-:-:S04]  /*11a40*/  @P1 LOP3.LUT R231, R231, 0x8, RZ, 0xfc, !PT ;  /* 0x00000008e7e71812 */ /* 0x000fc800078efcff */
[----:B------:R-:W-:-:S04]  /*11a50*/  LOP3.LUT R231, R231, 0xfffffffb, RZ, 0xc0, !PT ;  /* 0xfffffffbe7e77812 */ /* 0x000fc800078ec0ff */
[----:B------:R-:W-:Y:S02]  /*11a60*/  @P0 LOP3.LUT R231, R231, 0x4, RZ, 0xfc, !PT ;  /* 0x00000004e7e70812 */ /* 0x000fe400078efcff */
[----:B--2---:R-:W-:Y:S02]  /*11a70*/  FSEL R4, R6, -INF , !P5 ;  /* 0xff80000006047808 */ /* 0x004fe40006800000 */
[----:B------:R-:W-:Y:S02]  /*11a80*/  ISETP.LT.OR P5, PT, R2, R239, P2 ;  /* 0x000000ef0200720c */ /* 0x000fe400017a1670 */
[----:B------:R-:W-:Y:S01]  /*11a90*/  FSEL R6, R8, -INF , !P3 ;  /* 0xff80000008067808 */ /* 0x000fe20005800000 */
[----:B------:R2:W-:Y:S04]  /*11aa0*/  STL [R1+0x3c], R4 ;  /* 0x00003c0401007387 */ /* 0x0005e80000100800 */
[----:B------:R3:W-:Y:S01]  /*11ab0*/  STL [R1+0x44], R6 ;  /* 0x0000440601007387 */ /* 0x0007e20000100800 */
[----:B--2---:R-:W-:Y:S01]  /*11ac0*/  IMAD.IADD R4, R241, 0x1, -R2 ;  /* 0x00000001f1047824 */ /* 0x004fe200078e0a02 */
[----:B------:R-:W-:-:S02]  /*11ad0*/  IADD3 R2, R0, 0x28, RZ ;  /* 0x0000002800027810 */ /* 0x000fc40007ffe0ff */
[----:B---3--:R-:W-:-:S03]  /*11ae0*/  FSEL R6, R7, -INF , !P6 ;  /* 0xff80000007067808 */ /* 0x008fc60007000000 */
[----:B-1----:R-:W-:Y:S01]  /*11af0*/  IMAD.IADD R3, R236, 0x1, -R2 ;  /* 0x00000001ec037824 */ /* 0x002fe200078e0a02 */
[----:B------:R-:W-:Y:S01]  /*11b00*/  IABS R4, R4 ;  /* 0x0000000400047213 */ /* 0x000fe20000000000 */
[----:B------:R1:W-:Y:S01]  /*11b10*/  STL [R1+0x28], R6 ;  /* 0x0000280601007387 */ /* 0x0003e20000100800 */
[C---:B------:R-:W-:Y:S02]  /*11b20*/  ISETP.GE.AND P3, PT, R2.reuse, R245, PT ;  /* 0x000000f50200720c */ /* 0x040fe40003f66270 */
[----:B------:R2:W-:Y:S01]  /*11b30*/  I2F R11, R4 ;  /* 0x00000004000b7306 */ /* 0x0005e20000201400 */
[----:B------:R-:W-:Y:S02]  /*11b40*/  IABS R3, R3 ;  /* 0x0000000300037213 */ /* 0x000fe40000000000 */
[C---:B------:R-:W-:Y:S02]  /*11b50*/  ISETP.GE.AND P2, PT, R2.reuse, R244, PT ;  /* 0x000000f40200720c */ /* 0x040fe40003f46270 */
[----:B------:R-:W-:-:S02]  /*11b60*/  ISETP.GE.AND P1, PT, R2, R243, PT ;  /* 0x000000f30200720c */ /* 0x000fc40003f26270 */
[C---:B------:R-:W-:Y:S02]  /*11b70*/  ISETP.GE.AND P0, PT, R2.reuse, R242, PT ;  /* 0x000000f20200720c */ /* 0x040fe40003f06270 */
[C---:B------:R-:W-:Y:S02]  /*11b80*/  ISETP.LT.OR P6, PT, R2.reuse, R240, P3 ;  /* 0x000000f00200720c */ /* 0x040fe40001fc1670 */
[C---:B------:R-:W-:Y:S02]  /*11b90*/  ISETP.LT.OR P1, PT, R2.reuse, R238, P1 ;  /* 0x000000ee0200720c */ /* 0x040fe40000f21670 */
[----:B------:R-:W-:Y:S02]  /*11ba0*/  ISETP.LT.OR P4, PT, R2, R237, P0 ;  /* 0x000000ed0200720c */ /* 0x000fe40000781670 */
[----:B------:R-:W-:Y:S01]  /*11bb0*/  LOP3.LUT P3, RZ, R231, 0x8, RZ, 0xc0, !PT ;  /* 0x00000008e7ff7812 */ /* 0x000fe2000786c0ff */
[----:B--2---:R-:W-:Y:S02]  /*11bc0*/  IMAD.MOV.U32 R4, RZ, RZ, R3 ;  /* 0x000000ffff047224 */ /* 0x004fe400078e0003 */
[----:B------:R-:W-:-:S02]  /*11bd0*/  IMAD.IADD R3, R235, 0x1, -R2 ;  /* 0x00000001eb037824 */ /* 0x000fc400078e0a02 */
[----:B-1----:R1:W2:Y:S03]  /*11be0*/  I2F R6, R4 ;  /* 0x0000000400067306 */ /* 0x0022a60000201400 */
[----:B------:R-:W-:Y:S02]  /*11bf0*/  IABS R3, R3 ;  /* 0x0000000300037213 */ /* 0x000fe40000000000 */
[----:B-1----:R-:W-:Y:S01]  /*11c00*/  FSEL R4, R10, -INF , !P5 ;  /* 0xff8000000a047808 */ /* 0x002fe20006800000 */
[----:B--2---:R-:W-:Y:S01]  /*11c10*/  FFMA.FTZ R6, R6, -UR35, R92 ;  /* 0x8000002306067c23 */ /* 0x004fe2000801005c */
[----:B------:R-:W-:Y:S02]  /*11c20*/  ISETP.LT.OR P5, PT, R2, R239, P2 ;  /* 0x000000ef0200720c */ /* 0x000fe400017a1670 */
[C---:B------:R-:W-:Y:S01]  /*11c30*/  LOP3.LUT P2, RZ, R231.reuse, 0x4, RZ, 0xc0, !PT ;  /* 0x00000004e7ff7812 */ /* 0x040fe2000784c0ff */
[----:B------:R1:W-:Y:S01]  /*11c40*/  STL [R1+0x38], R4 ;  /* 0x0000380401007387 */ /* 0x0003e20000100800 */
[----:B------:R-:W-:-:S04]  /*11c50*/  LOP3.LUT R231, R231, 0xfffffffd, RZ, 0xc0, !PT ;  /* 0xfffffffde7e77812 */ /* 0x000fc800078ec0ff */
[----:B------:R-:W-:Y:S01]  /*11c60*/  @P1 LOP3.LUT R231, R231, 0x2, RZ, 0xfc, !PT ;  /* 0x00000002e7e71812 */ /* 0x000fe200078efcff */
[----:B-1----:R-:W-:Y:S02]  /*11c70*/  IMAD.MOV.U32 R4, RZ, RZ, R3 ;  /* 0x000000ffff047224 */ /* 0x002fe400078e0003 */
[----:B------:R-:W-:Y:S02]  /*11c80*/  IMAD.IADD R3, R234, 0x1, -R2 ;  /* 0x00000001ea037824 */ /* 0x000fe400078e0a02 */
[----:B------:R1:W2:Y:S03]  /*11c90*/  I2F R8, R4 ;  /* 0x0000000400087306 */ /* 0x0002a60000201400 */
[----:B------:R-:W-:-:S05]  /*11ca0*/  IABS R3, R3 ;  /* 0x0000000300037213 */ /* 0x000fca0000000000 */
[----:B------:R3:W-:Y:S01]  /*11cb0*/  I2F R7, R3 ;  /* 0x0000000300077306 */ /* 0x0007e20000201400 */
[----:B-1----:R-:W-:Y:S01]  /*11cc0*/  IMAD.IADD R4, R241, 0x1, -R2 ;  /* 0x00000001f1047824 */ /* 0x002fe200078e0a02 */
[----:B------:R-:W-:Y:S01]  /*11cd0*/  IADD3 R2, R0, 0x29, RZ ;  /* 0x0000002900027810 */ /* 0x000fe20007ffe0ff */
[----:B--2---:R-:W-:-:S03]  /*11ce0*/  FFMA.FTZ R8, R8, -UR35, R94 ;  /* 0x8000002308087c23 */ /* 0x004fc6000801005e */
[----:B------:R-:W-:Y:S02]  /*11cf0*/  IABS R4, R4 ;  /* 0x0000000400047213 */ /* 0x000fe40000000000 */
[----:B------:R-:W-:Y:S01]  /*11d00*/  ISETP.GE.AND P1, PT, R2, R243, PT ;  /* 0x000000f30200720c */ /* 0x000fe20003f26270 */
[----:B---3--:R-:W-:Y:S01]  /*11d10*/  IMAD.IADD R3, R236, 0x1, -R2 ;  /* 0x00000001ec037824 */ /* 0x008fe200078e0a02 */
[----:B------:R1:W2:Y:S01]  /*11d20*/  I2F R9, R4 ;  /* 0x0000000400097306 */ /* 0x0002a20000201400 */
[C---:B------:R-:W-:Y:S02]  /*11d30*/  ISETP.GE.AND P0, PT, R2.reuse, R242, PT ;  /* 0x000000f20200720c */ /* 0x040fe40003f06270 */
[C---:B------:R-:W-:Y:S02]  /*11d40*/  ISETP.LT.OR P1, PT, R2.reuse, R238, P1 ;  /* 0x000000ee0200720c */ /* 0x040fe40000f21670 */
[----:B------:R-:W-:Y:S02]  /*11d50*/  IABS R3, R3 ;  /* 0x0000000300037213 */ /* 0x000fe40000000000 */
[----:B------:R-:W-:-:S04]  /*11d60*/  ISETP.LT.OR P0, PT, R2, R237, P0 ;  /* 0x000000ed0200720c */ /* 0x000fc80000701670 */
[----:B------:R-:W3:Y:S01]  /*11d70*/  I2F R3, R3 ;  /* 0x0000000300037306 */ /* 0x000ee20000201400 */
[----:B-1----:R-:W-:Y:S02]  /*11d80*/  FFMA.FTZ R4, R5, -UR35, R121 ;  /* 0x8000002305047c23 */ /* 0x002fe40008010079 */
[----:B------:R-:W-:Y:S02]  /*11d90*/  FFMA.FTZ R5, R11, -UR35, R123 ;  /* 0x800000230b057c23 */ /* 0x000fe4000801007b */
[----:B--2---:R-:W-:Y:S01]  /*11da0*/  FFMA.FTZ R13, R9, -UR35, R114 ;  /* 0x80000023090d7c23 */ /* 0x004fe20008010072 */
[----:B------:R-:W-:Y:S01]  /*11db0*/  FSEL R4, R4, -INF , !P3 ;  /* 0xff80000004047808 */ /* 0x000fe20005800000 */
[----:B------:R-:W-:Y:S01]  /*11dc0*/  FFMA.FTZ R11, R7, -UR35, R112 ;  /* 0x80000023070b7c23 */ /* 0x000fe20008010070 */
[----:B------:R-:W-:-:S03]  /*11dd0*/  ISETP.GE.AND P3, PT, R2, R245, PT ;  /* 0x000000f50200720c */ /* 0x000fc60003f66270 */
[----:B------:R1:W-:Y:S01]  /*11de0*/  STL [R1+0x30], R4 ;  /* 0x0000300401007387 */ /* 0x0003e20000100800 */
[----:B---3--:R-:W-:Y:S02]  /*11df0*/  FFMA.FTZ R12, R3, -UR35, R93 ;  /* 0x80000023030c7c23 */ /* 0x008fe4000801005d */
[----:B------:R-:W-:-:S05]  /*11e00*/  IMAD.IADD R3, R235, 0x1, -R2 ;  /* 0x00000001eb037824 */ /* 0x000fca00078e0a02 */
[----:B------:R-:W-:Y:S02]  /*11e10*/  IABS R3, R3 ;  /* 0x0000000300037213 */ /* 0x000fe40000000000 */
[----:B-1----:R-:W-:Y:S02]  /*11e20*/  FSEL R4, R5, -INF , !P2 ;  /* 0xff80000005047808 */ /* 0x002fe40005000000 */
[----:B------:R-:W-:Y:S02]  /*11e30*/  FSEL R5, R6, -INF , !P6 ;  /* 0xff80000006057808 */ /* 0x000fe40007000000 */
[C---:B------:R-:W-:Y:S01]  /*11e40*/  ISETP.GE.AND P2, PT, R2.reuse, R244, PT ;  /* 0x000000f40200720c */ /* 0x040fe20003f46270 */
[----:B------:R1:W-:Y:S01]  /*11e50*/  STL [R1+0x40], R4 ;  /* 0x0000400401007387 */ /* 0x0003e20000100800 */
[----:B------:R-:W-:Y:S02]  /*11e60*/  ISETP.LT.OR P6, PT, R2, R240, P3 ;  /* 0x000000f00200720c */ /* 0x000fe40001fc1670 */
[C---:B------:R-:W-:Y:S01]  /*11e70*/  LOP3.LUT P3, RZ, R231.reuse, 0x2, RZ, 0xc0, !PT ;  /* 0x00000002e7ff7812 */ /* 0x040fe2000786c0ff */
[----:B------:R2:W-:Y:S01]  /*11e80*/  STL [R1+0x18], R5 ;  /* 0x0000180501007387 */ /* 0x0005e20000100800 */
[----:B------:R-:W-:-:S02]  /*11e90*/  LOP3.LUT R231, R231, 0xfffffff7, RZ, 0xc0, !PT ;  /* 0xfffffff7e7e77812 */ /* 0x000fc400078ec0ff */
[----:B------:R-:W-:Y:S02]  /*11ea0*/  FSEL R93, R11, -INF , !P3 ;  /* 0xff8000000b5d7808 */ /* 0x000fe40005800000 */
[----:B------:R-:W-:-:S04]  /*11eb0*/  @P1 LOP3.LUT R231, R231, 0x8, RZ, 0xfc, !PT ;  /* 0x00000008e7e71812 */ /* 0x000fc800078efcff */
[----:B------:R-:W-:-:S04]  /*11ec0*/  LOP3.LUT R231, R231, 0xfffffffb, RZ, 0xc0, !PT ;  /* 0xfffffffbe7e77812 */ /* 0x000fc800078ec0ff */
[----:B------:R-:W-:Y:S01]  /*11ed0*/  @P0 LOP3.LUT R231, R231, 0x4, RZ, 0xfc, !PT ;  /* 0x00000004e7e70812 */ /* 0x000fe200078efcff */
[----:B-1----:R-:W-:Y:S02]  /*11ee0*/  IMAD.MOV.U32 R4, RZ, RZ, R3 ;  /* 0x000000ffff047224 */ /* 0x002fe400078e0003 */
[--C-:B------:R-:W-:Y:S01]  /*11ef0*/  IMAD.IADD R3, R234, 0x1, -R2.reuse ;  /* 0x00000001ea037824 */ /* 0x100fe200078e0a02 */
[----:B--2---:R-:W-:Y:S01]  /*11f00*/  FSEL R5, R8, -INF , !P5 ;  /* 0xff80000008057808 */ /* 0x004fe20006800000 */
[----:B------:R1:W-:Y:S01]  /*11f10*/  I2F R10, R4 ;  /* 0x00000004000a7306 */ /* 0x0003e20000201400 */
[----:B------:R-:W-:Y:S02]  /*11f20*/  ISETP.LT.OR P5, PT, R2, R239, P2 ;  /* 0x000000ef0200720c */ /* 0x000fe400017a1670 */
[----:B------:R-:W-:Y:S01]  /*11f30*/  IABS R3, R3 ;  /* 0x0000000300037213 */ /* 0x000fe20000000000 */
[----:B------:R2:W-:Y:S04]  /*11f40*/  STL [R1+0x20], R5 ;  /* 0x0000200501007387 */ /* 0x0005e80000100800 */
[----:B------:R3:W-:Y:S01]  /*11f50*/  I2F R9, R3 ;  /* 0x0000000300097306 */ /* 0x0007e20000201400 */
[----:B-1----:R-:W-:Y:S01]  /*11f60*/  IMAD.IADD R4, R241, 0x1, -R2 ;  /* 0x00000001f1047824 */ /* 0x002fe200078e0a02 */
[----:B------:R-:W-:-:S04]  /*11f70*/  IADD3 R2, R0, 0x30, RZ ;  /* 0x0000003000027810 */ /* 0x000fc80007ffe0ff */
[----:B------:R-:W-:Y:S02]  /*11f80*/  IABS R4, R4 ;  /* 0x0000000400047213 */ /* 0x000fe40000000000 */
[----:B------:R-:W-:Y:S01]  /*11f90*/  ISETP.GE.AND P3, PT, R2, R245, PT ;  /* 0x000000f50200720c */ /* 0x000fe20003f66270 */
[--C-:B---3--:R-:W-:Y:S01]  /*11fa0*/  IMAD.IADD R3, R236, 0x1, -R2.reuse ;  /* 0x00000001ec037824 */ /* 0x108fe200078e0a02 */
[----:B------:R1:W-:Y:S01]  /*11fb0*/  I2F R14, R4 ;  /* 0x00000004000e7306 */ /* 0x0003e20000201400 */
[C---:B------:R-:W-:Y:S02]  /*11fc0*/  ISETP.GE.AND P2, PT, R2.reuse, R244, PT ;  /* 0x000000f40200720c */ /* 0x040fe40003f46270 */
[C---:B------:R-:W-:Y:S01]  /*11fd0*/  ISETP.GE.AND P1, PT, R2.reuse, R243, PT ;  /* 0x000000f30200720c */ /* 0x040fe20003f26270 */
[----:B--2---:R-:W-:Y:S01]  /*11fe0*/  IMAD.IADD R5, R235, 0x1, -R2 ;  /* 0x00000001eb057824 */ /* 0x004fe200078e0a02 */
[----:B------:R-:W-:Y:S02]  /*11ff0*/  IABS R3, R3 ;  /* 0x0000000300037213 */ /* 0x000fe40000000000 */
[----:B------:R-:W-:-:S02]  /*12000*/  ISETP.GE.AND P0, PT, R2, R242, PT ;  /* 0x000000f20200720c */ /* 0x000fc40003f06270 */
[----:B------:R-:W-:Y:S01]  /*12010*/  ISETP.LT.OR P1, PT, R2, R238, P1 ;  /* 0x000000ee0200720c */ /* 0x000fe20000f21670 */
[----:B-1----:R-:W-:Y:S01]  /*12020*/  IMAD.MOV.U32 R4, RZ, RZ, R3 ;  /* 0x000000ffff047224 */ /* 0x002fe200078e0003 */
[----:B------:R-:W-:Y:S01]  /*12030*/  IABS R3, R5 ;  /* 0x0000000500037213 */ /* 0x000fe20000000000 */
[--C-:B------:R-:W-:Y:S02]  /*12040*/  IMAD.IADD R5, R241, 0x1, -R2.reuse ;  /* 0x00000001f1057824 */ /* 0x100fe400078e0a02 */
[----:B------:R1:W2:Y:S02]  /*12050*/  I2F R7, R4 ;  /* 0x0000000400077306 */ /* 0x0002a40000201400 */
[----:B-1----:R-:W-:Y:S02]  /*12060*/  IMAD.MOV.U32 R4, RZ, RZ, R3 ;  /* 0x000000ffff047224 */ /* 0x002fe400078e0003 */
[----:B------:R-:W-:-:S04]  /*12070*/  IMAD.IADD R3, R234, 0x1, -R2 ;  /* 0x00000001ea037824 */ /* 0x000fc800078e0a02 */
[----:B------:R1:W3:Y:S01]  /*12080*/  I2F R8, R4 ;  /* 0x0000000400087306 */ /* 0x0002e20000201400 */
[----:B--2---:R-:W-:Y:S01]  /*12090*/  FFMA.FTZ R7, R7, -UR35, R104 ;  /* 0x8000002307077c23 */ /* 0x004fe20008010068 */
[----:B------:R-:W-:-:S05]  /*120a0*/  IABS R3, R3 ;  /* 0x0000000300037213 */ /* 0x000fca0000000000 */
[----:B-1----:R-:W-:Y:S01]  /*120b0*/  IMAD.MOV.U32 R4, RZ, RZ, R3 ;  /* 0x000000ffff047224 */ /* 0x002fe200078e0003 */
[----:B------:R-:W-:Y:S01]  /*120c0*/  IABS R3, R5 ;  /* 0x0000000500037213 */ /* 0x000fe20000000000 */
[----:B---3--:R-:W-:Y:S01]  /*120d0*/  FFMA.FTZ R8, R8, -UR35, R106 ;  /* 0x8000002308087c23 */ /* 0x008fe2000801006a */
[----:B------:R-:W-:Y:S01]  /*120e0*/  FSEL R5, R13, -INF , !P4 ;  /* 0xff8000000d057808 */ /* 0x000fe20006000000 */
[----:B------:R1:W2:Y:S01]  /*120f0*/  I2F R6, R4 ;  /* 0x0000000400067306 */ /* 0x0002a20000201400 */
[----:B------:R-:W-:-:S03]  /*12100*/  ISETP.LT.OR P4, PT, R2, R237, P0 ;  /* 0x000000ed0200720c */ /* 0x000fc60000781670 */
[----:B------:R3:W-:Y:S04]  /*12110*/  STL [R1+0x2c], R5 ;  /* 0x00002c0501007387 */ /* 0x0007e80000100800 */
[----:B------:R-:W4:Y:S01]  /*12120*/  I2F R3, R3 ;  /* 0x0000000300037306 */ /* 0x000f220000201400 */
[----:B-1----:R-:W-:Y:S02]  /*12130*/  FFMA.FTZ R4, R10, -UR35, R95 ;  /* 0x800000230a047c23 */ /* 0x002fe4000801005f */
[----:B--2---:R-:W-:-:S03]  /*12140*/  FFMA.FTZ R13, R6, -UR35, R100 ;  /* 0x80000023060d7c23 */ /* 0x004fc60008010064 */
[----:B------:R-:W-:Y:S02]  /*12150*/  FSEL R4, R4, -INF , !P5 ;  /* 0xff80000004047808 */ /* 0x000fe40006800000 */
[----:B------:R-:W-:Y:S01]  /*12160*/  ISETP.LT.OR P5, PT, R2, R239, P2 ;  /* 0x000000ef0200720c */ /* 0x000fe200017a1670 */
[----:B----4-:R-:W-:Y:S01]  /*12170*/  FFMA.FTZ R11, R3, -UR35, R102 ;  /* 0x80000023030b7c23 */ /* 0x010fe20008010066 */
[----:B------:R-:W-:Y:S02]  /*12180*/  LOP3.LUT P2, RZ, R231, 0x4, RZ, 0xc0, !PT ;  /* 0x00000004e7ff7812 */ /* 0x000fe4000784c0ff */
[----:B------:R-:W-:Y:S02]  /*12190*/  FSEL R104, R8, -INF , !P5 ;  /* 0xff80000008687808 */ /* 0x000fe40006800000 */
[----:B---3--:R-:W-:Y:S02]  /*121a0*/  FSEL R5, R12, -INF , !P6 ;  /* 0xff8000000c057808 */ /* 0x008fe40007000000 */
[----:B------:R-:W-:-:S02]  /*121b0*/  ISETP.LT.OR P6, PT, R2, R240, P3 ;  /* 0x000000f00200720c */ /* 0x000fc40001fc1670 */
[----:B------:R-:W-:Y:S01]  /*121c0*/  IADD3 R2, R0, 0x31, RZ ;  /* 0x0000003100027810 */ /* 0x000fe20007ffe0ff */
[----:B------:R1:W-:Y:S01]  /*121d0*/  STL [R1+0xc], R5 ;  /* 0x00000c0501007387 */ /* 0x0003e20000100800 */
[C---:B------:R-:W-:Y:S02]  /*121e0*/  LOP3.LUT P3, RZ, R231.reuse, 0x8, RZ, 0xc0, !PT ;  /* 0x00000008e7ff7812 */ /* 0x040fe4000786c0ff */
[----:B------:R-:W-:Y:S01]  /*121f0*/  LOP3.LUT R231, R231, 0xfffffffd, RZ, 0xc0, !PT ;  /* 0xfffffffde7e77812 */ /* 0x000fe200078ec0ff */
[----:B------:R-:W-:Y:S01]  /*12200*/  IMAD.IADD R3, R236, 0x1, -R2 ;  /* 0x00000001ec037824 */ /* 0x000fe200078e0a02 */
[----:B------:R2:W-:Y:S01]  /*12210*/  STL [R1+0x14], R4 ;  /* 0x0000140401007387 */ /* 0x0005e20000100800 */
[----:B------:R-:W-:Y:S02]  /*12220*/  ISETP.GE.AND P0, PT, R2, R242, PT ;  /* 0x000000f20200720c */ /* 0x000fe40003f06270 */
[----:B------:R-:W-:Y:S02]  /*12230*/  @P1 LOP3.LUT R231, R231, 0x2, RZ, 0xfc, !PT ;  /* 0x00000002e7e71812 */ /* 0x000fe400078efcff */
[----:B------:R-:W-:-:S02]  /*12240*/  IABS R3, R3 ;  /* 0x0000000300037213 */ /* 0x000fc40000000000 */
[C---:B------:R-:W-:Y:S02]  /*12250*/  ISETP.GE.AND P1, PT, R2.reuse, R243, PT ;  /* 0x000000f30200720c */ /* 0x040fe40003f26270 */
[----:B------:R-:W-:Y:S02]  /*12260*/  FSEL R92, R7, -INF , !P6 ;  /* 0xff800000075c7808 */ /* 0x000fe40007000000 */
[C---:B------:R-:W-:Y:S02]  /*12270*/  ISETP.LT.OR P1, PT, R2.reuse, R238, P1 ;  /* 0x000000ee0200720c */ /* 0x040fe40000f21670 */
[----:B------:R-:W-:Y:S01]  /*12280*/  ISETP.LT.OR P0, PT, R2, R237, P0 ;  /* 0x000000ed0200720c */ /* 0x000fe20000701670 */
[----:B-1----:R-:W-:Y:S02]  /*12290*/  FFMA.FTZ R5, R9, -UR35, R113 ;  /* 0x8000002309057c23 */ /* 0x002fe40008010071 */
[----:B--2---:R-:W-:-:S03]  /*122a0*/  FFMA.FTZ R4, R14, -UR35, R115 ;  /* 0x800000230e047c23 */ /* 0x004fc60008010073 */
[----:B------:R-:W-:Y:S02]  /*122b0*/  FSEL R94, R5, -INF , !P3 ;  /* 0xff800000055e7808 */ /* 0x000fe40005800000 */
[----:B------:R-:W-:Y:S02]  /*122c0*/  ISETP.GE.AND P3, PT, R2, R245, PT ;  /* 0x000000f50200720c */ /* 0x000fe40003f66270 */
[----:B------:R-:W-:Y:S01]  /*122d0*/  FSEL R106, R4, -INF , !P2 ;  /* 0xff800000046a7808 */ /* 0x000fe20005000000 */
[----:B------:R-:W-:Y:S01]  /*122e0*/  IMAD.MOV.U32 R4, RZ, RZ, R3 ;  /* 0x000000ffff047224 */ /* 0x000fe200078e0003 */
[C---:B------:R-:W-:Y:S01]  /*122f0*/  ISETP.GE.AND P2, PT, R2.reuse, R244, PT ;  /* 0x000000f40200720c */ /* 0x040fe20003f46270 */
[----:B------:R-:W-:Y:S01]  /*12300*/  IMAD.IADD R3, R235, 0x1, -R2 ;  /* 0x00000001eb037824 */ /* 0x000fe200078e0a02 */
[C---:B------:R-:W-:Y:S01]  /*12310*/  ISETP.LT.OR P6, PT, R2.reuse, R240, P3 ;  /* 0x000000f00200720c */ /* 0x040fe20001fc1670 */
[----:B------:R1:W-:Y:S01]  /*12320*/  I2F R10, R4 ;  /* 0x00000004000a7306 */ /* 0x0003e20000201400 */
[----:B------:R-:W-:-:S02]  /*12330*/  ISETP.LT.OR P5, PT, R2, R239, P2 ;  /* 0x000000ef0200720c */ /* 0x000fc400017a1670 */
[----:B------:R-:W-:Y:S02]  /*12340*/  IABS R3, R3 ;  /* 0x0000000300037213 */ /* 0x000fe40000000000 */
[C---:B------:R-:W-:Y:S02]  /*12350*/  LOP3.LUT P3, RZ, R231.reuse, 0x2, RZ, 0xc0, !PT ;  /* 0x00000002e7ff7812 */ /* 0x040fe4000786c0ff */
[----:B------:R-:W-:Y:S02]  /*12360*/  LOP3.LUT R231, R231, 0xfffffff7, RZ, 0xc0, !PT ;  /* 0xfffffff7e7e77812 */ /* 0x000fe400078ec0ff */
[----:B------:R-:W-:Y:S02]  /*12370*/  FSEL R95, R13, -INF , !P3 ;  /* 0xff8000000d5f7808 */ /* 0x000fe40005800000 */
[----:B------:R-:W-:-:S04]  /*12380*/  @P1 LOP3.LUT R231, R231, 0x8, RZ, 0xfc, !PT ;  /* 0x00000008e7e71812 */ /* 0x000fc800078efcff */
[----:B------:R-:W-:Y:S01]  /*12390*/  LOP3.LUT R231, R231, 0xfffffffb, RZ, 0xc0, !PT ;  /* 0xfffffffbe7e77812 */ /* 0x000fe200078ec0ff */
[----:B-1----:R-:W-:Y:S02]  /*123a0*/  IMAD.MOV.U32 R4, RZ, RZ, R3 ;  /* 0x000000ffff047224 */ /* 0x002fe400078e0003 */
[----:B------:R-:W-:Y:S01]  /*123b0*/  IMAD.IADD R3, R234, 0x1, -R2 ;  /* 0x00000001ea037824 */ /* 0x000fe200078e0a02 */
[----:B------:R-:W-:Y:S01]  /*123c0*/  @P0 LOP3.LUT R231, R231, 0x4, RZ, 0xfc, !PT ;  /* 0x00000004e7e70812 */ /* 0x000fe200078efcff */
[----:B------:R1:W-:Y:S03]  /*123d0*/  I2F R8, R4 ;  /* 0x0000000400087306 */ /* 0x0003e60000201400 */
[----:B------:R-:W-:-:S05]  /*123e0*/  IABS R3, R3 ;  /* 0x0000000300037213 */ /* 0x000fca0000000000 */
[----:B------:R2:W3:Y:S01]  /*123f0*/  I2F R7, R3 ;  /* 0x0000000300077306 */ /* 0x0004e20000201400 */
[----:B-1----:R-:W-:Y:S01]  /*12400*/  IMAD.IADD R4, R241, 0x1, -R2 ;  /* 0x00000001f1047824 */ /* 0x002fe200078e0a02 */
[----:B------:R-:W-:-:S04]  /*12410*/  IADD3 R2, R0, 0x38, RZ ;  /* 0x0000003800027810 */ /* 0x000fc80007ffe0ff */
[----:B------:R-:W-:Y:S01]  /*12420*/  IABS R4, R4 ;  /* 0x0000000400047213 */ /* 0x000fe20000000000 */
[--C-:B------:R-:W-:Y:S01]  /*12430*/  IMAD.IADD R5, R234, 0x1, -R2.reuse ;  /* 0x00000001ea057824 */ /* 0x100fe200078e0a02 */
[----:B------:R-:W-:Y:S01]  /*12440*/  ISETP.GE.AND P3, PT, R2, R245, PT ;  /* 0x000000f50200720c */ /* 0x000fe20003f66270 */
[----:B--2---:R-:W-:Y:S01]  /*12450*/  IMAD.IADD R3, R236, 0x1, -R2 ;  /* 0x00000001ec037824 */ /* 0x004fe200078e0a02 */
[----:B------:R1:W-:Y:S01]  /*12460*/  I2F R12, R4 ;  /* 0x00000004000c7306 */ /* 0x0003e20000201400 */
[C---:B------:R-:W-:Y:S01]  /*12470*/  ISETP.GE.AND P2, PT, R2.reuse, R244, PT ;  /* 0x000000f40200720c */ /* 0x040fe20003f46270 */
[----:B---3--:R-:W-:Y:S01]  /*12480*/  FFMA.FTZ R7, R7, -UR35, R101 ;  /* 0x8000002307077c23 */ /* 0x008fe20008010065 */
[C---:B------:R-:W-:Y:S02]  /*12490*/  ISETP.GE.AND P1, PT, R2.reuse, R243, PT ;  /* 0x000000f30200720c */ /* 0x040fe40003f26270 */
[----:B------:R-:W-:Y:S02]  /*124a0*/  IABS R3, R3 ;  /* 0x0000000300037213 */ /* 0x000fe40000000000 */
[----:B------:R-:W-:-:S02]  /*124b0*/  ISETP.GE.AND P0, PT, R2, R242, PT ;  /* 0x000000f20200720c */ /* 0x000fc40003f06270 */
[----:B------:R-:W-:Y:S01]  /*124c0*/  ISETP.LT.OR P1, PT, R2, R238, P1 ;  /* 0x000000ee0200720c */ /* 0x000fe20000f21670 */
[----:B-1----:R-:W-:Y:S02]  /*124d0*/  IMAD.MOV.U32 R4, RZ, RZ, R3 ;  /* 0x000000ffff047224 */ /* 0x002fe400078e0003 */
[----:B------:R-:W-:Y:S02]  /*124e0*/  IMAD.IADD R3, R235, 0x1, -R2 ;  /* 0x00000001eb037824 */ /* 0x000fe400078e0a02 */
[----:B------:R1:W2:Y:S03]  /*124f0*/  I2F R9, R4 ;  /* 0x0000000400097306 */ /* 0x0002a60000201400 */
[----:B------:R-:W-:-:S05]  /*12500*/  IABS R3, R3 ;  /* 0x0000000300037213 */ /* 0x000fca0000000000 */
[----:B-1----:R-:W-:Y:S01]  /*12510*/  IMAD.MOV.U32 R4, RZ, RZ, R3 ;  /* 0x000000ffff047224 */ /* 0x002fe200078e0003 */
[----:B------:R-:W-:Y:S01]  /*12520*/  IABS R3, R5 ;  /* 0x0000000500037213 */ /* 0x000fe20000000000 */
[----:B------:R-:W-:Y:S01]  /*12530*/  FFMA.FTZ R5, R10, -UR35, R105 ;  /* 0x800000230a057c23 */ /* 0x000fe20008010069 */
[----:B------:R-:W-:Y:S01]  /*12540*/  FSEL R105, R11, -INF , !P4 ;  /* 0xff8000000b697808 */ /* 0x000fe20006000000 */
[----:B------:R1:W3:Y:S01]  /*12550*/  I2F R6, R4 ;  /* 0x0000000400067306 */ /* 0x0002e20000201400 */
[C---:B------:R-:W-:Y:S01]  /*12560*/  ISETP.LT.OR P4, PT, R2.reuse, R237, P0 ;  /* 0x000000ed0200720c */ /* 0x040fe20000781670 */
[----:B--2---:R-:W-:Y:S01]  /*12570*/  FFMA.FTZ R9, R9, -UR35, R84 ;  /* 0x8000002309097c23 */ /* 0x004fe20008010054 */
[----:B------:R-:W-:Y:S02]  /*12580*/  FSEL R135, R5, -INF , !P6 ;  /* 0xff80000005877808 */ /* 0x000fe40007000000 */
[----:B------:R-:W-:Y:S02]  /*12590*/  ISETP.LT.OR P6, PT, R2, R240, P3 ;  /* 0x000000f00200720c */ /* 0x000fe40001fc1670 */
[----:B------:R-:W-:Y:S01]  /*125a0*/  LOP3.LUT P3, RZ, R231, 0x8, RZ, 0xc0, !PT ;  /* 0x00000008e7ff7812 */ /* 0x000fe2000786c0ff */
[----:B------:R-:W2:Y:S01]  /*125b0*/  I2F R3, R3 ;  /* 0x0000000300037306 */ /* 0x000ea20000201400 */
[----:B------:R-:W-:-:S02]  /*125c0*/  FSEL R134, R9, -INF , !P6 ;  /* 0xff80000009867808 */ /* 0x000fc40007000000 */
[----:B------:R-:W-:Y:S01]  /*125d0*/  FSEL R252, R7, -INF , !P3 ;  /* 0xff80000007fc7808 */ /* 0x000fe20005800000 */
[----:B-1----:R-:W-:Y:S02]  /*125e0*/  FFMA.FTZ R4, R8, -UR35, R107 ;  /* 0x8000002308047c23 */ /* 0x002fe4000801006b */
[----:B------:R-:W-:Y:S02]  /*125f0*/  FFMA.FTZ R8, R12, -UR35, R103 ;  /* 0x800000230c087c23 */ /* 0x000fe40008010067 */
[----:B---3--:R-:W-:Y:S01]  /*12600*/  FFMA.FTZ R6, R6, -UR35, R86 ;  /* 0x8000002306067c23 */ /* 0x008fe20008010056 */
[----:B------:R-:W-:Y:S02]  /*12610*/  FSEL R250, R4, -INF , !P5 ;  /* 0xff80000004fa7808 */ /* 0x000fe40006800000 */
[----:B------:R-:W-:Y:S01]  /*12620*/  ISETP.LT.OR P5, PT, R2, R239, P2 ;  /* 0x000000ef0200720c */ /* 0x000fe200017a1670 */
[----:B--2---:R-:W-:Y:S01]  /*12630*/  FFMA.FTZ R12, R3, -UR35, R96 ;  /* 0x80000023030c7c23 */ /* 0x004fe20008010060 */
[----:B------:R-:W-:Y:S01]  /*12640*/  LOP3.LUT P2, RZ, R231, 0x4, RZ, 0xc0, !PT ;  /* 0x00000004e7ff7812 */ /* 0x000fe2000784c0ff */
[----:B------:R-:W-:Y:S01]  /*12650*/  IMAD.IADD R3, R241, 0x1, -R2 ;  /* 0x00000001f1037824 */ /* 0x000fe200078e0a02 */
[----:B------:R-:W-:-:S02]  /*12660*/  IADD3 R2, R0, 0x39, RZ ;  /* 0x0000003900027810 */ /* 0x000fc40007ffe0ff */
[----:B------:R-:W-:Y:S02]  /*12670*/  LOP3.LUT R231, R231, 0xfffffffd, RZ, 0xc0, !PT ;  /* 0xfffffffde7e77812 */ /* 0x000fe400078ec0ff */
[----:B------:R-:W-:Y:S01]  /*12680*/  IABS R3, R3 ;  /* 0x0000000300037213 */ /* 0x000fe20000000000 */
[--C-:B------:R-:W-:Y:S01]  /*12690*/  IMAD.IADD R5, R235, 0x1, -R2.reuse ;  /* 0x00000001eb057824 */ /* 0x100fe200078e0a02 */
[----:B------:R-:W-:Y:S02]  /*126a0*/  @P1 LOP3.LUT R231, R231, 0x2, RZ, 0xfc, !PT ;  /* 0x00000002e7e71812 */ /* 0x000fe400078efcff */
[----:B------:R-:W-:Y:S01]  /*126b0*/  FSEL R107, R8, -INF , !P2 ;  /* 0xff800000086b7808 */ /* 0x000fe20005000000 */
[----:B------:R-:W-:Y:S01]  /*126c0*/  IMAD.MOV.U32 R4, RZ, RZ, R3 ;  /* 0x000000ffff047224 */ /* 0x000fe200078e0003 */
[----:B------:R-:W-:Y:S01]  /*126d0*/  ISETP.GE.AND P3, PT, R2, R245, PT ;  /* 0x000000f50200720c */ /* 0x000fe20003f66270 */
[----:B------:R-:W-:Y:S01]  /*126e0*/  IMAD.IADD R3, R236, 0x1, -R2 ;  /* 0x00000001ec037824 */ /* 0x000fe200078e0a02 */
[C---:B------:R-:W-:Y:S01]  /*126f0*/  ISETP.GE.AND P2, PT, R2.reuse, R244, PT ;  /* 0x000000f40200720c */ /* 0x040fe20003f46270 */
[----:B------:R1:W-:Y:S01]  /*12700*/  I2F R11, R4 ;  /* 0x00000004000b7306 */ /* 0x0003e20000201400 */
[----:B------:R-:W-:-:S02]  /*12710*/  ISETP.GE.AND P1, PT, R2, R243, PT ;  /* 0x000000f30200720c */ /* 0x000fc40003f26270 */
[----:B------:R-:W-:Y:S02]  /*12720*/  IABS R3, R3 ;  /* 0x0000000300037213 */ /* 0x000fe40000000000 */
[----:B------:R-:W-:Y:S02]  /*12730*/  ISETP.GE.AND P0, PT, R2, R242, PT ;  /* 0x000000f20200720c */ /* 0x000fe40003f06270 */
[----:B------:R-:W-:Y:S02]  /*12740*/  FSEL R248, R6, -INF , !P5 ;  /* 0xff80000006f87808 */ /* 0x000fe40006800000 */
[C---:B------:R-:W-:Y:S02]  /*12750*/  ISETP.LT.OR P6, PT, R2.reuse, R240, P3 ;  /* 0x000000f00200720c */ /* 0x040fe40001fc1670 */
[C---:B------:R-:W-:Y:S02]  /*12760*/  ISETP.LT.OR P5, PT, R2.reuse, R239, P2 ;  /* 0x000000ef0200720c */ /* 0x040fe400017a1670 */
[----:B------:R-:W-:-:S02]  /*12770*/  ISETP.LT.OR P1, PT, R2, R238, P1 ;  /* 0x000000ee0200720c */ /* 0x000fc40000f21670 */
[----:B------:R-:W-:Y:S01]  /*12780*/  ISETP.LT.OR P0, PT, R2, R237, P0 ;  /* 0x000000ed0200720c */ /* 0x000fe20000701670 */
[----:B-1----:R-:W-:Y:S01]  /*12790*/  IMAD.MOV.U32 R4, RZ, RZ, R3 ;  /* 0x000000ffff047224 */ /* 0x002fe200078e0003 */
[----:B------:R-:W-:Y:S02]  /*127a0*/  IABS R3, R5 ;  /* 0x0000000500037213 */ /* 0x000fe40000000000 */
[C---:B------:R-:W-:Y:S01]  /*127b0*/  LOP3.LUT P3, RZ, R231.reuse, 0x2, RZ, 0xc0, !PT ;  /* 0x00000002e7ff7812 */ /* 0x040fe2000786c0ff */
[----:B------:R1:W-:Y:S01]  /*127c0*/  I2F R9, R4 ;  /* 0x0000000400097306 */ /* 0x0003e20000201400 */
[----:B------:R-:W-:Y:S02]  /*127d0*/  LOP3.LUT R231, R231, 0xfffffff7, RZ, 0xc0, !PT ;  /* 0xfffffff7e7e77812 */ /* 0x000fe400078ec0ff */
[----:B------:R-:W-:-:S03]  /*127e0*/  FSEL R247, R12, -INF , !P3 ;  /* 0xff8000000cf77808 */ /* 0x000fc60005800000 */
[----:B------:R-:W-:-:S04]  /*127f0*/  @P1 LOP3.LUT R231, R231, 0x8, RZ, 0xfc, !PT ;  /* 0x00000008e7e71812 */ /* 0x000fc800078efcff */
[----:B------:R-:W-:-:S04]  /*12800*/  LOP3.LUT R231, R231, 0xfffffffb, RZ, 0xc0, !PT ;  /* 0xfffffffbe7e77812 */ /* 0x000fc800078ec0ff */
[----:B------:R-:W-:Y:S01]  /*12810*/  @P0 LOP3.LUT R231, R231, 0x4, RZ, 0xfc, !PT ;  /* 0x00000004e7e70812 */ /* 0x000fe200078efcff */
[----:B-1----:R-:W-:Y:S02]  /*12820*/  IMAD.MOV.U32 R4, RZ, RZ, R3 ;  /* 0x000000ffff047224 */ /* 0x002fe400078e0003 */
[----:B------:R-:W-:Y:S02]  /*12830*/  IMAD.IADD R3, R234, 0x1, -R2 ;  /* 0x00000001ea037824 */ /* 0x000fe400078e0a02 */
[----:B------:R1:W2:Y:S03]  /*12840*/  I2F R6, R4 ;  /* 0x0000000400067306 */ /* 0x0002a60000201400 */
[----:B------:R-:W-:-:S05]  /*12850*/  IABS R3, R3 ;  /* 0x0000000300037213 */ /* 0x000fca0000000000 */
[----:B------:R3:W4:Y:S01]  /*12860*/  I2F R8, R3 ;  /* 0x0000000300087306 */ /* 0x0007220000201400 */
[----:B-1----:R-:W-:Y:S01]  /*12870*/  IMAD.IADD R4, R241, 0x1, -R2 ;  /* 0x00000001f1047824 */ /* 0x002fe200078e0a02 */
[----:B------:R-:W-:Y:S01]  /*12880*/  IADD3 R2, R0, 0x40, RZ ;  /* 0x0000004000027810 */ /* 0x000fe20007ffe0ff */
[----:B--2---:R-:W-:-:S03]  /*12890*/  FFMA.FTZ R6, R6, -UR35, R87 ;  /* 0x8000002306067c23 */ /* 0x004fc60008010057 */
[----:B------:R-:W-:Y:S01]  /*128a0*/  IABS R4, R4 ;  /* 0x0000000400047213 */ /* 0x000fe20000000000 */
[--C-:B------:R-:W-:Y:S01]  /*128b0*/  IMAD.IADD R5, R235, 0x1, -R2.reuse ;  /* 0x00000001eb057824 */ /* 0x100fe200078e0a02 */
[----:B------:R-:W-:Y:S01]  /*128c0*/  ISETP.GE.AND P3, PT, R2, R245, PT ;  /* 0x000000f50200720c */ /* 0x000fe20003f66270 */
[----:B---3--:R-:W-:Y:S01]  /*128d0*/  IMAD.IADD R3, R236, 0x1, -R2 ;  /* 0x00000001ec037824 */ /* 0x008fe200078e0a02 */
[----:B------:R1:W2:Y:S01]  /*128e0*/  I2F R10, R4 ;  /* 0x00000004000a7306 */ /* 0x0002a20000201400 */
[----:B------:R-:W-:Y:S01]  /*128f0*/  ISETP.GE.AND P2, PT, R2, R244, PT ;  /* 0x000000f40200720c */ /* 0x000fe20003f46270 */
[----:B----4-:R-:W-:Y:S01]  /*12900*/  FFMA.FTZ R8, R8, -UR35, R97 ;  /* 0x8000002308087c23 */ /* 0x010fe20008010061 */
[C---:B------:R-:W-:Y:S02]  /*12910*/  ISETP.GE.AND P1, PT, R2.reuse, R243, PT ;  /* 0x000000f30200720c */ /* 0x040fe40003f26270 */
[----:B------:R-:W-:Y:S02]  /*12920*/  IABS R3, R3 ;  /* 0x0000000300037213 */ /* 0x000fe40000000000 */
[----:B------:R-:W-:-:S02]  /*12930*/  ISETP.GE.AND P0, PT, R2, R242, PT ;  /* 0x000000f20200720c */ /* 0x000fc40003f06270 */
[----:B------:R-:W-:Y:S02]  /*12940*/  FSEL R210, R6, -INF , !P5 ;  /* 0xff80000006d27808 */ /* 0x000fe40006800000 */
[C---:B------:R-:W-:Y:S02]  /*12950*/  ISETP.LT.OR P5, PT, R2.reuse, R239, P2 ;  /* 0x000000ef0200720c */ /* 0x040fe400017a1670 */
[----:B------:R-:W-:Y:S02]  /*12960*/  ISETP.LT.OR P1, PT, R2, R238, P1 ;  /* 0x000000ee0200720c */ /* 0x000fe40000f21670 */
[----:B------:R-:W-:Y:S01]  /*12970*/  LOP3.LUT P2, RZ, R231, 0x4, RZ, 0xc0, !PT ;  /* 0x00000004e7ff7812 */ /* 0x000fe2000784c0ff */
[----:B-1----:R-:W-:Y:S01]  /*12980*/  IMAD.MOV.U32 R4, RZ, RZ, R3 ;  /* 0x000000ffff047224 */ /* 0x002fe200078e0003 */
[----:B------:R-:W-:Y:S01]  /*12990*/  IABS R3, R5 ;  /* 0x0000000500037213 */ /* 0x000fe20000000000 */
[----:B------:R-:W-:Y:S02]  /*129a0*/  FFMA.FTZ R5, R9, -UR35, R85 ;  /* 0x8000002309057c23 */ /* 0x000fe40008010055 */
[----:B------:R-:W1:Y:S01]  /*129b0*/  I2F R7, R4 ;  /* 0x0000000400077306 */ /* 0x000e620000201400 */
[----:B--2---:R-:W-:-:S02]  /*129c0*/  FFMA.FTZ R9, R10, -UR35, R99 ;  /* 0x800000230a097c23 */ /* 0x004fc40008010063 */
[----:B------:R-:W-:Y:S02]  /*129d0*/  FSEL R133, R5, -INF , !P6 ;  /* 0xff80000005857808 */ /* 0x000fe40007000000 */
[----:B------:R-:W-:Y:S02]  /*129e0*/  ISETP.LT.OR P6, PT, R2, R240, P3 ;  /* 0x000000f00200720c */ /* 0x000fe40001fc1670 */
[C---:B------:R-:W-:Y:S01]  /*129f0*/  LOP3.LUT P3, RZ, R231.reuse, 0x8, RZ, 0xc0, !PT ;  /* 0x00000008e7ff7812 */ /* 0x040fe2000786c0ff */
[----:B------:R2:W3:Y:S01]  /*12a00*/  I2F R4, R3 ;  /* 0x0000000300047306 */ /* 0x0004e20000201400 */
[----:B------:R-:W-:Y:S02]  /*12a10*/  LOP3.LUT R231, R231, 0xfffffffd, RZ, 0xc0, !PT ;  /* 0xfffffffde7e77812 */ /* 0x000fe400078ec0ff */
[----:B------:R-:W-:Y:S02]  /*12a20*/  FSEL R232, R8, -INF , !P3 ;  /* 0xff80000008e87808 */ /* 0x000fe40005800000 */
[----:B------:R-:W-:-:S02]  /*12a30*/  @P1 LOP3.LUT R231, R231, 0x2, RZ, 0xfc, !PT ;  /* 0x00000002e7e71812 */ /* 0x000fc400078efcff */
        /* <DEDUP_REMOVED lines=8> */
[----:B------:R-:W-:Y:S02]  /*12ac0*/  ISETP.LT.OR P4, PT, R2, R237, P0 ;  /* 0x000000ed0200720c */ /* 0x000fe40000781670 */
[----:B------:R-:W-:-:S02]  /*12ad0*/  IADD3 R2, R0, 0x41, RZ ;  /* 0x0000004100027810 */ /* 0x000fc40007ffe0ff */
[----:B------:R-:W-:Y:S02]  /*12ae0*/  IABS R3, R3 ;  /* 0x0000000300037213 */ /* 0x000fe40000000000 */
[----:B------:R-:W-:Y:S02]  /*12af0*/  IABS R4, R4 ;  /* 0x0000000400047213 */ /* 0x000fe40000000000 */
[----:B------:R1:W-:Y:S01]  /*12b00*/  I2F R5, R3 ;  /* 0x0000000300057306 */ /* 0x0003e20000201400 */
[C---:B------:R-:W-:Y:S02]  /*12b10*/  ISETP.GE.AND P3, PT, R2.reuse, R245, PT ;  /* 0x000000f50200720c */ /* 0x040fe40003f66270 */
[C---:B------:R-:W-:Y:S02]  /*12b20*/  ISETP.GE.AND P2, PT, R2.reuse, R244, PT ;  /* 0x000000f40200720c */ /* 0x040fe40003f46270 */
[C---:B------:R-:W-:Y:S02]  /*12b30*/  ISETP.GE.AND P1, PT, R2.reuse, R243, PT ;  /* 0x000000f30200720c */ /* 0x040fe40003f26270 */
[----:B------:R-:W-:Y:S01]  /*12b40*/  ISETP.GE.AND P0, PT, R2, R242, PT ;  /* 0x000000f20200720c */ /* 0x000fe20003f06270 */
[----:B------:R2:W-:Y:S01]  /*12b50*/  I2F R11, R4 ;  /* 0x00000004000b7306 */ /* 0x0005e20000201400 */
[----:B------:R-:W-:-:S02]  /*12b60*/  FSEL R209, R10, -INF , !P5 ;  /* 0xff8000000ad17808 */ /* 0x000fc40006800000 */
[C---:B------:R-:W-:Y:S02]  /*12b70*/  ISETP.LT.OR P6, PT, R2.reuse, R240, P3 ;  /* 0x000000f00200720c */ /* 0x040fe40001fc1670 */
[C---:B------:R-:W-:Y:S02]  /*12b80*/  ISETP.LT.OR P5, PT, R2.reuse, R239, P2 ;  /* 0x000000ef0200720c */ /* 0x040fe400017a1670 */
[----:B------:R-:W-:Y:S01]  /*12b90*/  ISETP.LT.OR P1, PT, R2, R238, P1 ;  /* 0x000000ee0200720c */ /* 0x000fe20000f21670 */
[----:B-1----:R-:W-:Y:S01]  /*12ba0*/  IMAD.IADD R3, R236, 0x1, -R2 ;  /* 0x00000001ec037824 */ /* 0x002fe200078e0a02 */
[----:B------:R-:W-:Y:S02]  /*12bb0*/  ISETP.LT.OR P0, PT, R2, R237, P0 ;  /* 0x000000ed0200720c */ /* 0x000fe40000701670 */
[----:B------:R-:W-:Y:S02]  /*12bc0*/  LOP3.LUT P3, RZ, R231, 0x2, RZ, 0xc0, !PT ;  /* 0x00000002e7ff7812 */ /* 0x000fe4000786c0ff */
[----:B------:R-:W-:-:S02]  /*12bd0*/  IABS R3, R3 ;  /* 0x0000000300037213 */ /* 0x000fc40000000000 */
[----:B------:R-:W-:-:S03]  /*12be0*/  LOP3.LUT R231, R231, 0xfffffff7, RZ, 0xc0, !PT ;  /* 0xfffffff7e7e77812 */ /* 0x000fc600078ec0ff */
[----:B--2---:R-:W-:Y:S02]  /*12bf0*/  IMAD.MOV.U32 R4, RZ, RZ, R3 ;  /* 0x000000ffff047224 */ /* 0x004fe400078e0003 */
[----:B------:R-:W-:Y:S01]  /*12c00*/  IMAD.IADD R3, R235, 0x1, -R2 ;  /* 0x00000001eb037824 */ /* 0x000fe200078e0a02 */
[----:B------:R-:W-:Y:S01]  /*12c10*/  @P1 LOP3.LUT R231, R231, 0x8, RZ, 0xfc, !PT ;  /* 0x00000008e7e71812 */ /* 0x000fe200078efcff */
[----:B------:R1:W2:Y:S03]  /*12c20*/  I2F R6, R4 ;  /* 0x0000000400067306 */ /* 0x0002a60000201400 */
[----:B------:R-:W-:Y:S02]  /*12c30*/  IABS R3, R3 ;  /* 0x0000000300037213 */ /* 0x000fe40000000000 */
[----:B------:R-:W-:-:S04]  /*12c40*/  LOP3.LUT R231, R231, 0xfffffffb, RZ, 0xc0, !PT ;  /* 0xfffffffbe7e77812 */ /* 0x000fc800078ec0ff */
[----:B------:R-:W-:Y:S01]  /*12c50*/  @P0 LOP3.LUT R231, R231, 0x4, RZ, 0xfc, !PT ;  /* 0x00000004e7e70812 */ /* 0x000fe200078efcff */
        /* <DEDUP_REMOVED lines=74> */
[----:B-1----:R-:W-:Y:S01]  /*13100*/  IMAD.MOV.U32 R4, RZ, RZ, R3 ;  /* 0x000000ffff047224 */ /* 0x002fe200078e0003 */
[----:B------:R-:W-:Y:S01]  /*13110*/  IABS R3, R5 ;  /* 0x0000000500037213 */ /* 0x000fe20000000000 */
[----:B------:R-:W-:Y:S02]  /*13120*/  FFMA.FTZ R5, R9, -UR35, R56 ;  /* 0x8000002309057c23 */ /* 0x000fe40008010038 */
[----:B------:R1:W2:Y:S01]  /*13130*/  I2F R6, R4 ;  /* 0x0000000400067306 */ /* 0x0002a20000201400 */
[----:B---3--:R-:W-:Y:S02]  /*13140*/  FFMA.FTZ R8, R8, -UR35, R83 ;  /* 0x8000002308087c23 */ /* 0x008fe40008010053 */
[----:B------:R-:W-:-:S05]  /*13150*/  FSEL R131, R5, -INF , !P3 ;  /* 0xff80000005837808 */ /* 0x000fca0005800000 */
        /* <DEDUP_REMOVED lines=11> */
[----:B------:R-:W-:-:S02]  /*13210*/  ISETP.GE.AND P2, PT, R2, R244, PT ;  /* 0x000000f40200720c */ /* 0x000fc40003f46270 */
[C---:B------:R-:W-:Y:S02]  /*13220*/  ISETP.GE.AND P1, PT, R2.reuse, R243, PT ;  /* 0x000000f30200720c */ /* 0x040fe40003f26270 */
[----:B------:R-:W-:Y:S02]  /*13230*/  IABS R3, R3 ;  /* 0x0000000300037213 */ /* 0x000fe40000000000 */
[----:B------:R-:W-:Y:S02]  /*13240*/  ISETP.GE.AND P0, PT, R2, R242, PT ;  /* 0x000000f20200720c */ /* 0x000fe40003f06270 */
[----:B------:R-:W-:Y:S01]  /*13250*/  FSEL R127, R8, -INF , !P5 ;  /* 0xff800000087f7808 */ /* 0x000fe20006800000 */
[----:B------:R-:W-:Y:S01]  /*13260*/  IMAD.MOV.U32 R4, RZ, RZ, R3 ;  /* 0x000000ffff047224 */ /* 0x000fe200078e0003 */
[C---:B------:R-:W-:Y:S01]  /*13270*/  ISETP.LT.OR P6, PT, R2.reuse, R240, P3 ;  /* 0x000000f00200720c */ /* 0x040fe20001fc1670 */
[----:B------:R-:W-:Y:S01]  /*13280*/  IMAD.IADD R3, R235, 0x1, -R2 ;  /* 0x00000001eb037824 */ /* 0x000fe200078e0a02 */
[C---:B------:R-:W-:Y:S01]  /*13290*/  ISETP.LT.OR P5, PT, R2.reuse, R239, P2 ;  /* 0x000000ef0200720c */ /* 0x040fe200017a1670 */
[----:B------:R1:W-:Y:S01]  /*132a0*/  I2F R10, R4 ;  /* 0x00000004000a7306 */ /* 0x0003e20000201400 */
[----:B------:R-:W-:-:S02]  /*132b0*/  ISETP.LT.OR P1, PT, R2, R238, P1 ;  /* 0x000000ee0200720c */ /* 0x000fc40000f21670 */
[----:B------:R-:W-:Y:S02]  /*132c0*/  IABS R3, R3 ;  /* 0x0000000300037213 */ /* 0x000fe40000000000 */
[----:B------:R-:W-:Y:S02]  /*132d0*/  ISETP.LT.OR P4, PT, R2, R237, P0 ;  /* 0x000000ed0200720c */ /* 0x000fe40000781670 */
[C---:B------:R-:W-:Y:S02]  /*132e0*/  LOP3.LUT P3, RZ, R231.reuse, 0x8, RZ, 0xc0, !PT ;  /* 0x00000008e7ff7812 */ /* 0x040fe4000786c0ff */
[C---:B------:R-:W-:Y:S02]  /*132f0*/  LOP3.LUT P2, RZ, R231.reuse, 0x4, RZ, 0xc0, !PT ;  /* 0x00000004e7ff7812 */ /* 0x040fe4000784c0ff */
[----:B------:R-:W-:Y:S02]  /*13300*/  LOP3.LUT R231, R231, 0xfffffffd, RZ, 0xc0, !PT ;  /* 0xfffffffde7e77812 */ /* 0x000fe400078ec0ff */
[----:B------:R-:W-:-:S02]  /*13310*/  FSEL R126, R13, -INF , !P3 ;  /* 0xff8000000d7e7808 */ /* 0x000fc40005800000 */
[----:B------:R-:W-:Y:S01]  /*13320*/  @P1 LOP3.LUT R231, R231, 0x2, RZ, 0xfc, !PT ;  /* 0x00000002e7e71812 */ /* 0x000fe200078efcff */
[----:B-1----:R-:W-:Y:S01]  /*13330*/  IMAD.MOV.U32 R4, RZ, RZ, R3 ;  /* 0x000000ffff047224 */ /* 0x002fe200078e0003 */
[----:B------:R-:W-:Y:S01]  /*13340*/  FSEL R129, R11, -INF , !P2 ;  /* 0xff8000000b817808 */ /* 0x000fe20005000000 */
[----:B------:R-:W-:Y:S02]  /*13350*/  IMAD.IADD R3, R234, 0x1, -R2 ;  /* 0x00000001ea037824 */ /* 0x000fe400078e0a02 */
        /* <DEDUP_REMOVED lines=15> */
[C---:B------:R-:W-:Y:S02]  /*13450*/  ISETP.LT.OR P1, PT, R2.reuse, R238, P1 ;  /* 0x000000ee0200720c */ /* 0x040fe40000f21670 */
        /* <DEDUP_REMOVED lines=10> */
[----:B------:R-:W-:Y:S02]  /*13500*/  FSEL R103, R5, -INF , !P6 ;  /* 0xff80000005677808 */ /* 0x000fe40007000000 */
[----:B------:R-:W-:Y:S02]  /*13510*/  ISETP.LT.OR P6, PT, R2, R240, P3 ;  /* 0x000000f00200720c */ /* 0x000fe40001fc1670 */
[C---:B------:R-:W-:Y:S01]  /*13520*/  LOP3.LUT P3, RZ, R231.reuse, 0x2, RZ, 0xc0, !PT ;  /* 0x00000002e7ff7812 */ /* 0x040fe2000786c0ff */
[----:B------:R-:W2:Y:S01]  /*13530*/  I2F R3, R3 ;  /* 0x0000000300037306 */ /* 0x000ea20000201400 */
[----:B------:R-:W-:-:S02]  /*13540*/  LOP3.LUT R231, R231, 0xfffffff7, RZ, 0xc0, !PT ;  /* 0xfffffff7e7e77812 */ /* 0x000fc400078ec0ff */
[----:B------:R-:W-:Y:S02]  /*13550*/  FSEL R102, R9, -INF , !P6 ;  /* 0xff80000009667808 */ /* 0x000fe40007000000 */
[----:B------:R-:W-:Y:S02]  /*13560*/  @P1 LOP3.LUT R231, R231, 0x8, RZ, 0xfc, !PT ;  /* 0x00000008e7e71812 */ /* 0x000fe400078efcff */
[----:B------:R-:W-:Y:S01]  /*13570*/  FSEL R125, R7, -INF , !P3 ;  /* 0xff800000077d7808 */ /* 0x000fe20005800000 */
[----:B-1----:R-:W-:Y:S01]  /*13580*/  FFMA.FTZ R4, R8, -UR35, R54 ;  /* 0x8000002308047c23 */ /* 0x002fe20008010036 */
[----:B------:R-:W-:Y:S01]  /*13590*/  LOP3.LUT R231, R231, 0xfffffffb, RZ, 0xc0, !PT ;  /* 0xfffffffbe7e77812 */ /* 0x000fe200078ec0ff */
[----:B------:R-:W-:Y:S02]  /*135a0*/  FFMA.FTZ R8, R12, -UR35, R50 ;  /* 0x800000230c087c23 */ /* 0x000fe40008010032 */
[----:B---3--:R-:W-:Y:S01]  /*135b0*/  FFMA.FTZ R6, R6, -UR35, R55 ;  /* 0x8000002306067c23 */ /* 0x008fe20008010037 */
[----:B------:R-:W-:-:S02]  /*135c0*/  FSEL R113, R4, -INF , !P5 ;  /* 0xff80000004717808 */ /* 0x000fc40006800000 */
[----:B------:R-:W-:Y:S01]  /*135d0*/  ISETP.LT.OR P5, PT, R2, R239, P2 ;  /* 0x000000ef0200720c */ /* 0x000fe200017a1670 */
[----:B--2---:R-:W-:Y:S01]  /*135e0*/  FFMA.FTZ R12, R3, -UR35, R49 ;  /* 0x80000023030c7c23 */ /* 0x004fe20008010031 */
[----:B------:R-:W-:Y:S01]  /*135f0*/  @P0 LOP3.LUT R231, R231, 0x4, RZ, 0xfc, !PT ;  /* 0x00000004e7e70812 */ /* 0x000fe200078efcff */
[----:B------:R-:W-:Y:S01]  /*13600*/  IMAD.IADD R3, R241, 0x1, -R2 ;  /* 0x00000001f1037824 */ /* 0x000fe200078e0a02 */
[----:B------:R-:W-:Y:S02]  /*13610*/  IADD3 R2, R0, 0x58, RZ ;  /* 0x0000005800027810 */ /* 0x000fe40007ffe0ff */
[----:B------:R-:W-:Y:S02]  /*13620*/  FSEL R112, R6, -INF , !P5 ;  /* 0xff80000006707808 */ /* 0x000fe40006800000 */
[----:B------:R-:W-:Y:S01]  /*13630*/  IABS R3, R3 ;  /* 0x0000000300037213 */ /* 0x000fe20000000000 */
[----:B------:R-:W-:Y:S01]  /*13640*/  IMAD.IADD R5, R235, 0x1, -R2 ;  /* 0x00000001eb057824 */ /* 0x000fe200078e0a02 */
[----:B------:R-:W-:-:S02]  /*13650*/  ISETP.GE.AND P3, PT, R2, R245, PT ;  /* 0x000000f50200720c */ /* 0x000fc40003f66270 */
[C---:B------:R-:W-:Y:S01]  /*13660*/  ISETP.GE.AND P2, PT, R2.reuse, R244, PT ;  /* 0x000000f40200720c */ /* 0x040fe20003f46270 */
[----:B------:R-:W-:Y:S01]  /*13670*/  IMAD.MOV.U32 R4, RZ, RZ, R3 ;  /* 0x000000ffff047224 */ /* 0x000fe200078e0003 */
[----:B------:R-:W-:Y:S01]  /*13680*/  ISETP.GE.AND P1, PT, R2, R243, PT ;  /* 0x000000f30200720c */ /* 0x000fe20003f26270 */
[----:B------:R-:W-:Y:S01]  /*13690*/  IMAD.IADD R3, R236, 0x1, -R2 ;  /* 0x00000001ec037824 */ /* 0x000fe200078e0a02 */
[----:B------:R-:W-:Y:S01]  /*136a0*/  ISETP.GE.AND P0, PT, R2, R242, PT ;  /* 0x000000f20200720c */ /* 0x000fe20003f06270 */
[----:B------:R1:W-:Y:S01]  /*136b0*/  I2F R11, R4 ;  /* 0x00000004000b7306 */ /* 0x0003e20000201400 */
[----:B------:R-:W-:Y:S02]  /*136c0*/  FSEL R128, R8, -INF , !P4 ;  /* 0xff80000008807808 */ /* 0x000fe40006000000 */
[----:B------:R-:W-:Y:S02]  /*136d0*/  IABS R3, R3 ;  /* 0x0000000300037213 */ /* 0x000fe40000000000 */
[----:B------:R-:W-:-:S02]  /*136e0*/  ISETP.LT.OR P6, PT, R2, R240, P3 ;  /* 0x000000f00200720c */ /* 0x000fc40001fc1670 */
[C---:B------:R-:W-:Y:S02]  /*136f0*/  ISETP.LT.OR P5, PT, R2.reuse, R239, P2 ;  /* 0x000000ef0200720c */ /* 0x040fe400017a1670 */
[C---:B------:R-:W-:Y:S02]  /*13700*/  ISETP.LT.OR P1, PT, R2.reuse, R238, P1 ;  /* 0x000000ee0200720c */ /* 0x040fe40000f21670 */
[----:B------:R-:W-:Y:S02]  /*13710*/  ISETP.LT.OR P4, PT, R2, R237, P0 ;  /* 0x000000ed0200720c */ /* 0x000fe40000781670 */
[C---:B------:R-:W-:Y:S02]  /*13720*/  LOP3.LUT P3, RZ, R231.reuse, 0x8, RZ, 0xc0, !PT ;  /* 0x00000008e7ff7812 */ /* 0x040fe4000786c0ff */
[----:B------:R-:W-:Y:S01]  /*13730*/  LOP3.LUT P2, RZ, R231, 0x4, RZ, 0xc0, !PT ;  /* 0x00000004e7ff7812 */ /* 0x000fe2000784c0ff */
[----:B-1----:R-:W-:Y:S01]  /*13740*/  IMAD.MOV.U32 R4, RZ, RZ, R3 ;  /* 0x000000ffff047224 */ /* 0x002fe200078e0003 */
[----:B------:R-:W-:-:S02]  /*13750*/  IABS R3, R5 ;  /* 0x0000000500037213 */ /* 0x000fc40000000000 */
[----:B------:R-:W-:Y:S01]  /*13760*/  LOP3.LUT R231, R231, 0xfffffffd, RZ, 0xc0, !PT ;  /* 0xfffffffde7e77812 */ /* 0x000fe200078ec0ff */
[----:B------:R1:W-:Y:S01]  /*13770*/  I2F R9, R4 ;  /* 0x0000000400097306 */ /* 0x0003e20000201400 */
[----:B------:R-:W-:Y:S02]  /*13780*/  FSEL R115, R12, -INF , !P3 ;  /* 0xff8000000c737808 */ /* 0x000fe40005800000 */
        /* <DEDUP_REMOVED lines=10> */
[--C-:B------:R-:W-:Y:S02]  /*13830*/  IMAD.IADD R5, R235, 0x1, -R2.reuse ;  /* 0x00000001eb057824 */ /* 0x100fe400078e0a02 */
[----:B---3--:R-:W-:Y:S01]  /*13840*/  IMAD.IADD R3, R236, 0x1, -R2 ;  /* 0x00000001ec037824 */ /* 0x008fe200078e0a02 */
[----:B------:R1:W2:Y:S01]  /*13850*/  I2F R10, R4 ;  /* 0x00000004000a7306 */ /* 0x0002a20000201400 */
[----:B----4-:R-:W-:-:S03]  /*13860*/  FFMA.FTZ R8, R8, -UR35, R109 ;  /* 0x8000002308087c23 */ /* 0x010fc6000801006d */
[----:B------:R-:W-:-:S05]  /*13870*/  IABS R3, R3 ;  /* 0x0000000300037213 */ /* 0x000fca0000000000 */
[----:B-1----:R-:W-:Y:S01]  /*13880*/  IMAD.MOV.U32 R4, RZ, RZ, R3 ;  /* 0x000000ffff047224 */ /* 0x002fe200078e0003 */
[----:B------:R-:W-:Y:S01]  /*13890*/  IABS R3, R5 ;  /* 0x0000000500037213 */ /* 0x000fe20000000000 */
[----:B------:R-:W-:Y:S02]  /*138a0*/  FFMA.FTZ R5, R9, -UR35, R116 ;  /* 0x8000002309057c23 */ /* 0x000fe40008010074 */
[----:B------:R-:W1:Y:S01]  /*138b0*/  I2F R7, R4 ;  /* 0x0000000400077306 */ /* 0x000e620000201400 */
[----:B------:R-:W-:Y:S01]  /*138c0*/  ISETP.GE.AND P3, PT, R2, R245, PT ;  /* 0x000000f50200720c */ /* 0x000fe20003f66270 */
[----:B--2---:R-:W-:-:S06]  /*138d0*/  FFMA.FTZ R9, R10, -UR35, R110 ;  /* 0x800000230a097c23 */ /* 0x004fcc000801006e */
[----:B------:R2:W3:Y:S01]  /*138e0*/  I2F R4, R3 ;  /* 0x0000000300047306 */ /* 0x0004e20000201400 */
[C---:B------:R-:W-:Y:S02]  /*138f0*/  ISETP.GE.AND P1, PT, R2.reuse, R243, PT ;  /* 0x000000f30200720c */ /* 0x040fe40003f26270 */
[----:B------:R-:W-:Y:S02]  /*13900*/  ISETP.GE.AND P0, PT, R2, R242, PT ;  /* 0x000000f20200720c */ /* 0x000fe40003f06270 */
[----:B------:R-:W-:Y:S02]  /*13910*/  FSEL R101, R5, -INF , !P6 ;  /* 0xff80000005657808 */ /* 0x000fe40007000000 */
[----:B------:R-:W-:Y:S01]  /*13920*/  FSEL R111, R6, -INF , !P5 ;  /* 0xff800000066f7808 */ /* 0x000fe20006800000 */
[----:B-1----:R-:W-:Y:S02]  /*13930*/  FFMA.FTZ R7, R7, -UR35, R108 ;  /* 0x8000002307077c23 */ /* 0x002fe4000801006c */
[----:B--2---:R-:W-:-:S02]  /*13940*/  FFMA.FTZ R3, R11, -UR35, R51 ;  /* 0x800000230b037c23 */ /* 0x004fc40008010033 */
[----:B---3--:R-:W-:-:S03]  /*13950*/  FFMA.FTZ R10, R4, -UR35, R141 ;  /* 0x80000023040a7c23 */ /* 0x008fc6000801008d */
[----:B------:R-:W-:Y:S01]  /*13960*/  FSEL R124, R3, -INF , !P2 ;  /* 0xff800000037c7808 */ /* 0x000fe20005000000 */
[--C-:B------:R-:W-:Y:S01]  /*13970*/  IMAD.IADD R3, R234, 0x1, -R2.reuse ;  /* 0x00000001ea037824 */ /* 0x100fe200078e0a02 */
[C---:B------:R-:W-:Y:S01]  /*13980*/  ISETP.GE.AND P2, PT, R2.reuse, R244, PT ;  /* 0x000000f40200720c */ /* 0x040fe20003f46270 */
[----:B------:R-:W-:Y:S01]  /*13990*/  IMAD.IADD R4, R241, 0x1, -R2 ;  /* 0x00000001f1047824 */ /* 0x000fe200078e0a02 */
[C---:B------:R-:W-:Y:S01]  /*139a0*/  ISETP.LT.OR P6, PT, R2.reuse, R240, P3 ;  /* 0x000000f00200720c */ /* 0x040fe20001fc1670 */
[----:B------:R-:W-:Y:S01]  /*139b0*/  IMAD.MOV.U32 R88, RZ, RZ, R69 ;  /* 0x000000ffff587224 */ /* 0x000fe200078e0045 */
[C---:B------:R-:W-:Y:S01]  /*139c0*/  ISETP.LT.OR P5, PT, R2.reuse, R239, P2 ;  /* 0x000000ef0200720c */ /* 0x040fe200017a1670 */
[----:B------:R1:W5:Y:S01]  /*139d0*/  LDL.LU R141, [R1+0xcc] ;  /* 0x0000cc00018d7983 */ /* 0x0003620000300800 */
[C---:B------:R-:W-:Y:S02]  /*139e0*/  ISETP.LT.OR P1, PT, R2.reuse, R238, P1 ;  /* 0x000000ee0200720c */ /* 0x040fe40000f21670 */
[----:B------:R-:W-:-:S02]  /*139f0*/  ISETP.LT.OR P0, PT, R2, R237, P0 ;  /* 0x000000ed0200720c */ /* 0x000fc40000701670 */
[----:B------:R-:W-:Y:S02]  /*13a00*/  IABS R3, R3 ;  /* 0x0000000300037213 */ /* 0x000fe40000000000 */
[----:B------:R-:W-:Y:S02]  /*13a10*/  IADD3 R2, R0, 0x60, RZ ;  /* 0x0000006000027810 */ /* 0x000fe40007ffe0ff */
[----:B------:R2:W-:Y:S01]  /*13a20*/  I2F R5, R3 ;  /* 0x0000000300057306 */ /* 0x0005e20000201400 */
[----:B------:R-:W-:Y:S02]  /*13a30*/  IABS R4, R4 ;  /* 0x0000000400047213 */ /* 0x000fe40000000000 */
[C---:B------:R-:W-:Y:S02]  /*13a40*/  LOP3.LUT P3, RZ, R231.reuse, 0x2, RZ, 0xc0, !PT ;  /* 0x00000002e7ff7812 */ /* 0x040fe4000786c0ff */
[----:B------:R-:W-:Y:S02]  /*13a50*/  LOP3.LUT R231, R231, 0xfffffff7, RZ, 0xc0, !PT ;  /* 0xfffffff7e7e77812 */ /* 0x000fe400078ec0ff */
[----:B------:R-:W-:Y:S01]  /*13a60*/  FSEL R114, R8, -INF , !P3 ;  /* 0xff80000008727808 */ /* 0x000fe20005800000 */
[----:B------:R3:W-:Y:S01]  /*13a70*/  I2F R11, R4 ;  /* 0x00000004000b7306 */ /* 0x0007e20000201400 */
[----:B------:R-:W-:-:S02]  /*13a80*/  @P1 LOP3.LUT R231, R231, 0x8, RZ, 0xfc, !PT ;  /* 0x00000008e7e71812 */ /* 0x000fc400078efcff */
[C---:B------:R-:W-:Y:S02]  /*13a90*/  ISETP.GE.AND P3, PT, R2.reuse, R245, PT ;  /* 0x000000f50200720c */ /* 0x040fe40003f66270 */
[----:B------:R-:W-:Y:S02]  /*13aa0*/  LOP3.LUT R231, R231, 0xfffffffb, RZ, 0xc0, !PT ;  /* 0xfffffffbe7e77812 */ /* 0x000fe400078ec0ff */
[----:B------:R-:W-:Y:S01]  /*13ab0*/  ISETP.GE.AND P2, PT, R2, R244, PT ;  /* 0x000000f40200720c */ /* 0x000fe20003f46270 */
[----:B--2---:R-:W-:Y:S01]  /*13ac0*/  IMAD.IADD R3, R236, 0x1, -R2 ;  /* 0x00000001ec037824 */ /* 0x004fe200078e0a02 */
[----:B------:R-:W-:Y:S02]  /*13ad0*/  @P0 LOP3.LUT R231, R231, 0x4, RZ, 0xfc, !PT ;  /* 0x00000004e7e70812 */ /* 0x000fe400078efcff */
[----:B------:R-:W-:Y:S02]  /*13ae0*/  ISETP.GE.AND P1, PT, R2, R243, PT ;  /* 0x000000f30200720c */ /* 0x000fe40003f26270 */
[----:B------:R-:W-:-:S02]  /*13af0*/  IABS R3, R3 ;  /* 0x0000000300037213 */ /* 0x000fc40000000000 */
[----:B------:R-:W-:Y:S02]  /*13b00*/  ISETP.GE.AND P0, PT, R2, R242, PT ;  /* 0x000000f20200720c */ /* 0x000fe40003f06270 */
[----:B------:R-:W-:Y:S01]  /*13b10*/  FSEL R120, R9, -INF , !P4 ;  /* 0xff80000009787808 */ /* 0x000fe20006000000 */
[----:B---3--:R-:W-:Y:S01]  /*13b20*/  IMAD.MOV.U32 R4, RZ, RZ, R3 ;  /* 0x000000ffff047224 */ /* 0x008fe200078e0003 */
[----:B------:R-:W-:Y:S01]  /*13b30*/  FSEL R100, R7, -INF , !P6 ;  /* 0xff80000007647808 */ /* 0x000fe20007000000 */
[----:B------:R-:W-:Y:S01]  /*13b40*/  IMAD.IADD R3, R235, 0x1, -R2 ;  /* 0x00000001eb037824 */ /* 0x000fe200078e0a02 */
[----:B------:R-:W-:Y:S01]  /*13b50*/  FSEL R109, R10, -INF , !P5 ;  /* 0xff8000000a6d7808 */ /* 0x000fe20006800000 */
[----:B------:R2:W3:Y:S01]  /*13b60*/  I2F R6, R4 ;  /* 0x0000000400067306 */ /* 0x0004e20000201400 */
[----:B------:R-:W-:Y:S02]  /*13b70*/  ISETP.LT.OR P6, PT, R2, R240, P3 ;  /* 0x000000f00200720c */ /* 0x000fe40001fc1670 */
[----:B------:R-:W-:-:S02]  /*13b80*/  IABS R3, R3 ;  /* 0x0000000300037213 */ /* 0x000fc40000000000 */
[C---:B------:R-:W-:Y:S02]  /*13b90*/  ISETP.LT.OR P5, PT, R2.reuse, R239, P2 ;  /* 0x000000ef0200720c */ /* 0x040fe400017a1670 */
[C---:B------:R-:W-:Y:S02]  /*13ba0*/  ISETP.LT.OR P1, PT, R2.reuse, R238, P1 ;  /* 0x000000ee0200720c */ /* 0x040fe40000f21670 */
[----:B------:R-:W-:Y:S02]  /*13bb0*/  ISETP.LT.OR P4, PT, R2, R237, P0 ;  /* 0x000000ed0200720c */ /* 0x000fe40000781670 */
[C---:B------:R-:W-:Y:S02]  /*13bc0*/  LOP3.LUT P3, RZ, R231.reuse, 0x8, RZ, 0xc0, !PT ;  /* 0x00000008e7ff7812 */ /* 0x040fe4000786c0ff */
[C---:B------:R-:W-:Y:S02]  /*13bd0*/  LOP3.LUT P2, RZ, R231.reuse, 0x4, RZ, 0xc0, !PT ;  /* 0x00000004e7ff7812 */ /* 0x040fe4000784c0ff */
[----:B------:R-:W-:Y:S01]  /*13be0*/  LOP3.LUT R231, R231, 0xfffffffd, RZ, 0xc0, !PT ;  /* 0xfffffffde7e77812 */ /* 0x000fe200078ec0ff */
[----:B--2---:R-:W-:-:S02]  /*13bf0*/  IMAD.MOV.U32 R4, RZ, RZ, R3 ;  /* 0x000000ffff047224 */ /* 0x004fc400078e0003 */
[----:B------:R-:W-:Y:S02]  /*13c00*/  IMAD.IADD R3, R234, 0x1, -R2 ;  /* 0x00000001ea037824 */ /* 0x000fe400078e0a02 */
[----:B------:R2:W4:Y:S01]  /*13c10*/  I2F R8, R4 ;  /* 0x0000000400087306 */ /* 0x0005220000201400 */
[----:B---3--:R-:W-:Y:S01]  /*13c20*/  FFMA.FTZ R6, R6, -UR35, R40 ;  /* 0x8000002306067c23 */ /* 0x008fe20008010028 */
[----:B------:R-:W-:Y:S02]  /*13c30*/  @P1 LOP3.LUT R231, R231, 0x2, RZ, 0xfc, !PT ;  /* 0x00000002e7e71812 */ /* 0x000fe400078efcff */
[----:B------:R-:W-:-:S04]  /*13c40*/  IABS R3, R3 ;  /* 0x0000000300037213 */ /* 0x000fc80000000000 */
[----:B------:R3:W-:Y:S01]  /*13c50*/  I2F R7, R3 ;  /* 0x0000000300077306 */ /* 0x0007e20000201400 */
[----:B--2---:R-:W-:Y:S01]  /*13c60*/  IMAD.IADD R4, R241, 0x1, -R2 ;  /* 0x00000001f1047824 */ /* 0x004fe200078e0a02 */
[----:B------:R-:W-:-:S04]  /*13c70*/  IADD3 R2, R0, 0x61, RZ ;  /* 0x0000006100027810 */ /* 0x000fc80007ffe0ff */
[----:B------:R-:W-:Y:S01]  /*13c80*/  IABS R4, R4 ;  /* 0x0000000400047213 */ /* 0x000fe20000000000 */
[----:B---3--:R-:W-:-:S03]  /*13c90*/  IMAD.IADD R3, R236, 0x1, -R2 ;  /* 0x00000001ec037824 */ /* 0x008fc600078e0a02 */
[----:B------:R2:W-:Y:S02]  /*13ca0*/  I2F R9, R4 ;  /* 0x0000000400097306 */ /* 0x0005e40000201400 */
[----:B------:R-:W-:-:S06]  /*13cb0*/  IABS R3, R3 ;  /* 0x0000000300037213 */ /* 0x000fcc0000000000 */
[----:B------:R-:W3:Y:S01]  /*13cc0*/  I2F R3, R3 ;  /* 0x0000000300037306 */ /* 0x000ee20000201400 */
[----:B----4-:R-:W-:Y:S02]  /*13cd0*/  FFMA.FTZ R8, R8, -UR35, R42 ;  /* 0x8000002308087c23 */ /* 0x010fe4000801002a */
[----:B--2---:R-:W-:Y:S02]  /*13ce0*/  FFMA.FTZ R4, R5, -UR35, R140 ;  /* 0x8000002305047c23 */ /* 0x004fe4000801008c */
[----:B------:R-:W-:Y:S02]  /*13cf0*/  FFMA.FTZ R5, R11, -UR35, R139 ;  /* 0x800000230b057c23 */ /* 0x000fe4000801008b */
[----:B---3--:R-:W-:Y:S01]  /*13d00*/  FFMA.FTZ R12, R3, -UR35, R41 ;  /* 0x80000023030c7c23 */ /* 0x008fe20008010029 */
[----:B------:R-:W-:Y:S01]  /*13d10*/  ISETP.GE.AND P1, PT, R2, R243, PT ;  /* 0x000000f30200720c */ /* 0x000fe20003f26270 */
[----:B------:R-:W-:Y:S01]  /*13d20*/  IMAD.IADD R3, R235, 0x1, -R2 ;  /* 0x00000001eb037824 */ /* 0x000fe200078e0a02 */
[----:B------:R-:W-:-:S02]  /*13d30*/  FSEL R110, R4, -INF , !P3 ;  /* 0xff800000046e7808 */ /* 0x000fc40005800000 */
[----:B------:R-:W-:Y:S02]  /*13d40*/  ISETP.GE.AND P0, PT, R2, R242, PT ;  /* 0x000000f20200720c */ /* 0x000fe40003f06270 */
[----:B------:R-:W-:Y:S01]  /*13d50*/  FSEL R98, R6, -INF , !P6 ;  /* 0xff80000006627808 */ /* 0x000fe20007000000 */
[----:B------:R-:W-:Y:S01]  /*13d60*/  FFMA.FTZ R13, R9, -UR35, R38 ;  /* 0x80000023090d7c23 */ /* 0x000fe20008010026 */
[----:B------:R-:W-:Y:S01]  /*13d70*/  IABS R3, R3 ;  /* 0x0000000300037213 */ /* 0x000fe20000000000 */
[----:B------:R1:W5:Y:S01]  /*13d80*/  LDL.LU R140, [R1+0xc8] ;  /* 0x0000c800018c7983 */ /* 0x0003620000300800 */
[----:B------:R-:W-:Y:S02]  /*13d90*/  FSEL R119, R5, -INF , !P2 ;  /* 0xff80000005777808 */ /* 0x000fe40005000000 */
[C---:B------:R-:W-:Y:S01]  /*13da0*/  ISETP.GE.AND P3, PT, R2.reuse, R245, PT ;  /* 0x000000f50200720c */ /* 0x040fe20003f66270 */
[----:B------:R-:W-:Y:S01]  /*13db0*/  IMAD.MOV.U32 R4, RZ, RZ, R3 ;  /* 0x000000ffff047224 */ /* 0x000fe200078e0003 */
[----:B------:R-:W-:Y:S01]  /*13dc0*/  ISETP.GE.AND P2, PT, R2, R244, PT ;  /* 0x000000f40200720c */ /* 0x000fe20003f46270 */
[----:B------:R-:W-:Y:S01]  /*13dd0*/  IMAD.IADD R3, R234, 0x1, -R2 ;  /* 0x00000001ea037824 */ /* 0x000fe200078e0a02 */
[----:B------:R-:W-:Y:S01]  /*13de0*/  FSEL R108, R8, -INF , !P5 ;  /* 0xff800000086c7808 */ /* 0x000fe20006800000 */
[----:B------:R2:W-:Y:S01]  /*13df0*/  I2F R10, R4 ;  /* 0x00000004000a7306 */ /* 0x0005e20000201400 */
[C---:B------:R-:W-:Y:S01]  /*13e00*/  ISETP.LT.OR P6, PT, R2.reuse, R240, P3 ;  /* 0x000000f00200720c */ /* 0x040fe20001fc1670 */
[----:B------:R-:W-:Y:S01]  /*13e10*/  FFMA.FTZ R11, R7, -UR35, R36 ;  /* 0x80000023070b7c23 */ /* 0x000fe20008010024 */
[C---:B------:R-:W-:Y:S01]  /*13e20*/  ISETP.LT.OR P5, PT, R2.reuse, R239, P2 ;  /* 0x000000ef0200720c */ /* 0x040fe200017a1670 */
[----:B------:R1:W5:Y:S01]  /*13e30*/  LDL.LU R139, [R1+0xc4] ;  /* 0x0000c400018b7983 */ /* 0x0003620000300800 */
[----:B------:R-:W-:-:S02]  /*13e40*/  ISETP.LT.OR P1, PT, R2, R238, P1 ;  /* 0x000000ee0200720c */ /* 0x000fc40000f21670 */
[----:B------:R-:W-:Y:S02]  /*13e50*/  ISETP.LT.OR P0, PT, R2, R237, P0 ;  /* 0x000000ed0200720c */ /* 0x000fe40000701670 */
[----:B------:R-:W-:Y:S02]  /*13e60*/  IABS R3, R3 ;  /* 0x0000000300037213 */ /* 0x000fe40000000000 */
[C---:B------:R-:W-:Y:S02]  /*13e70*/  LOP3.LUT P3, RZ, R231.reuse, 0x2, RZ, 0xc0, !PT ;  /* 0x00000002e7ff7812 */ /* 0x040fe4000786c0ff */
[----:B------:R3:W-:Y:S01]  /*13e80*/  I2F R9, R3 ;  /* 0x0000000300097306 */ /* 0x0007e20000201400 */
[----:B------:R-:W-:Y:S01]  /*13e90*/  LOP3.LUT R231, R231, 0xfffffff7, RZ, 0xc0, !PT ;  /* 0xfffffff7e7e77812 */ /* 0x000fe200078ec0ff */
[----:B--2---:R-:W-:Y:S01]  /*13ea0*/  IMAD.IADD R4, R241, 0x1, -R2 ;  /* 0x00000001f1047824 */ /* 0x004fe200078e0a02 */
[----:B------:R-:W-:Y:S02]  /*13eb0*/  IADD3 R2, R0, 0x68, RZ ;  /* 0x0000006800027810 */ /* 0x000fe40007ffe0ff */
[----:B------:R-:W-:-:S02]  /*13ec0*/  @P1 LOP3.LUT R231, R231, 0x8, RZ, 0xfc, !PT ;  /* 0x00000008e7e71812 */ /* 0x000fc400078efcff */
[----:B------:R-:W-:Y:S01]  /*13ed0*/  IABS R4, R4 ;  /* 0x0000000400047213 */ /* 0x000fe20000000000 */
[--C-:B------:R-:W-:Y:S01]  /*13ee0*/  IMAD.IADD R5, R235, 0x1, -R2.reuse ;  /* 0x00000001eb057824 */ /* 0x100fe200078e0a02 */
[----:B------:R-:W-:Y:S02]  /*13ef0*/  LOP3.LUT R231, R231, 0xfffffffb, RZ, 0xc0, !PT ;  /* 0xfffffffbe7e77812 */ /* 0x000fe400078ec0ff */
[----:B------:R2:W-:Y:S01]  /*13f00*/  I2F R14, R4 ;  /* 0x00000004000e7306 */ /* 0x0005e20000201400 */
[----:B------:R-:W-:Y:S02]  /*13f10*/  FSEL R99, R11, -INF , !P3 ;  /* 0xff8000000b637808 */ /* 0x000fe40005800000 */
[----:B------:R-:W-:Y:S01]  /*13f20*/  @P0 LOP3.LUT R231, R231, 0x4, RZ, 0xfc, !PT ;  /* 0x00000004e7e70812 */ /* 0x000fe200078efcff */
[----:B---3--:R-:W-:Y:S01]  /*13f30*/  IMAD.IADD R3, R236, 0x1, -R2 ;  /* 0x00000001ec037824 */ /* 0x008fe200078e0a02 */
[C---:B------:R-:W-:Y:S02]  /*13f40*/  ISETP.GE.AND P3, PT, R2.reuse, R245, PT ;  /* 0x000000f50200720c */ /* 0x040fe40003f66270 */
[----:B------:R-:W-:-:S02]  /*13f50*/  ISETP.GE.AND P2, PT, R2, R244, PT ;  /* 0x000000f40200720c */ /* 0x000fc40003f46270 */
[----:B------:R-:W-:Y:S02]  /*13f60*/  IABS R3, R3 ;  /* 0x0000000300037213 */ /* 0x000fe40000000000 */
[C---:B------:R-:W-:Y:S02]  /*13f70*/  ISETP.GE.AND P1, PT, R2.reuse, R243, PT ;  /* 0x000000f30200720c */ /* 0x040fe40003f26270 */
[----:B------:R-:W-:Y:S02]  /*13f80*/  ISETP.GE.AND P0, PT, R2, R242, PT ;  /* 0x000000f20200720c */ /* 0x000fe40003f06270 */
[----:B------:R-:W-:Y:S01]  /*13f90*/  FSEL R118, R13, -INF , !P4 ;  /* 0xff8000000d767808 */ /* 0x000fe20006000000 */
[----:B--2---:R-:W-:Y:S01]  /*13fa0*/  IMAD.MOV.U32 R4, RZ, RZ, R3 ;  /* 0x000000ffff047224 */ /* 0x004fe200078e0003 */
[----:B------:R-:W-:Y:S01]  /*13fb0*/  IABS R3, R5 ;  /* 0x0000000500037213 */ /* 0x000fe20000000000 */
[----:B------:R-:W-:Y:S01]  /*13fc0*/  IMAD.IADD R5, R241, 0x1, -R2 ;  /* 0x00000001f1057824 */ /* 0x000fe200078e0a02 */
[----:B------:R-:W-:Y:S01]  /*13fd0*/  FSEL R86, R12, -INF , !P6 ;  /* 0xff8000000c567808 */ /* 0x000fe20007000000 */
[----:B------:R2:W3:Y:S01]  /*13fe0*/  I2F R7, R4 ;  /* 0x0000000400077306 */ /* 0x0004e20000201400 */
[----:B------:R-:W-:-:S02]  /*13ff0*/  ISETP.LT.OR P6, PT, R2, R240, P3 ;  /* 0x000000f00200720c */ /* 0x000fc40001fc1670 */
[C---:B------:R-:W-:Y:S02]  /*14000*/  ISETP.LT.OR P1, PT, R2.reuse, R238, P1 ;  /* 0x000000ee0200720c */ /* 0x040fe40000f21670 */
[----:B------:R-:W-:Y:S02]  /*14010*/  ISETP.LT.OR P4, PT, R2, R237, P0 ;  /* 0x000000ed0200720c */ /* 0x000fe40000781670 */
[----:B------:R-:W-:Y:S01]  /*14020*/  LOP3.LUT P3, RZ, R231, 0x8, RZ, 0xc0, !PT ;  /* 0x00000008e7ff7812 */ /* 0x000fe2000786c0ff */
[----:B--2---:R-:W-:Y:S02]  /*14030*/  IMAD.MOV.U32 R4, RZ, RZ, R3 ;  /* 0x000000ffff047224 */ /* 0x004fe400078e0003 */
[----:B------:R-:W-:Y:S02]  /*14040*/  IMAD.IADD R3, R234, 0x1, -R2 ;  /* 0x00000001ea037824 */ /* 0x000fe400078e0a02 */
[----:B------:R2:W4:Y:S01]  /*14050*/  I2F R8, R4 ;  /* 0x0000000400087306 */ /* 0x0005220000201400 */
[----:B---3--:R-:W-:-:S02]  /*14060*/  FFMA.FTZ R7, R7, -UR35, R64 ;  /* 0x8000002307077c23 */ /* 0x008fc40008010040 */
[----:B------:R-:W-:-:S05]  /*14070*/  IABS R3, R3 ;  /* 0x0000000300037213 */ /* 0x000fca0000000000 */
[----:B--2---:R-:W-:Y:S01]  /*14080*/  IMAD.MOV.U32 R4, RZ, RZ, R3 ;  /* 0x000000ffff047224 */ /* 0x004fe200078e0003 */
[----:B------:R-:W-:Y:S01]  /*14090*/  IABS R3, R5 ;  /* 0x0000000500037213 */ /* 0x000fe20000000000 */
[----:B------:R-:W-:Y:S02]  /*140a0*/  FFMA.FTZ R5, R9, -UR35, R37 ;  /* 0x8000002309057c23 */ /* 0x000fe40008010025 */
[----:B------:R2:W3:Y:S01]  /*140b0*/  I2F R6, R4 ;  /* 0x0000000400067306 */ /* 0x0004e20000201400 */
[----:B----4-:R-:W-:-:S07]  /*140c0*/  FFMA.FTZ R8, R8, -UR35, R66 ;  /* 0x8000002308087c23 */ /* 0x010fce0008010042 */
[----:B------:R-:W4:Y:S01]  /*140d0*/  I2F R3, R3 ;  /* 0x0000000300037306 */ /* 0x000f220000201400 */
[----:B--2---:R-:W-:Y:S01]  /*140e0*/  FFMA.FTZ R4, R10, -UR35, R43 ;  /* 0x800000230a047c23 */ /* 0x004fe2000801002b */
[----:B------:R-:W-:Y:S01]  /*140f0*/  FSEL R97, R5, -INF , !P3 ;  /* 0xff80000005617808 */ /* 0x000fe20005800000 */
[----:B---3--:R-:W-:Y:S01]  /*14100*/  FFMA.FTZ R13, R6, -UR35, R138 ;  /* 0x80000023060d7c23 */ /* 0x008fe2000801008a */
[----:B------:R-:W-:Y:S01]  /*14110*/  FSEL R83, R7, -INF , !P6 ;  /* 0xff80000007537808 */ /* 0x000fe20007000000 */
[----:B------:R1:W5:Y:S01]  /*14120*/  LDL.LU R138, [R1+0xc0] ;  /* 0x0000c000018a7983 */ /* 0x0003620000300800 */
[----:B------:R-:W-:Y:S01]  /*14130*/  FSEL R96, R4, -INF , !P5 ;  /* 0xff80000004607808 */ /* 0x000fe20006800000 */
[----:B------:R-:W-:Y:S01]  /*14140*/  FFMA.FTZ R4, R14, -UR35, R39 ;  /* 0x800000230e047c23 */ /* 0x000fe20008010027 */
[----:B------:R-:W-:Y:S02]  /*14150*/  ISETP.LT.OR P5, PT, R2, R239, P2 ;  /* 0x000000ef0200720c */ /* 0x000fe400017a1670 */
[----:B------:R-:W-:Y:S01]  /*14160*/  IADD3 R2, R0, 0x69, RZ ;  /* 0x0000006900027810 */ /* 0x000fe20007ffe0ff */
[----:B----4-:R-:W-:Y:S01]  /*14170*/  FFMA.FTZ R11, R3, -UR35, R137 ;  /* 0x80000023030b7c23 */ /* 0x010fe20008010089 */
[C---:B------:R-:W-:Y:S01]  /*14180*/  LOP3.LUT P2, RZ, R231.reuse, 0x4, RZ, 0xc0, !PT ;  /* 0x00000004e7ff7812 */ /* 0x040fe2000784c0ff */
[----:B------:R1:W5:Y:S01]  /*14190*/  LDL.LU R137, [R1+0xbc] ;  /* 0x0000bc0001897983 */ /* 0x0003620000300800 */
[----:B------:R-:W-:Y:S01]  /*141a0*/  LOP3.LUT R231, R231, 0xfffffffd, RZ, 0xc0, !PT ;  /* 0xfffffffde7e77812 */ /* 0x000fe200078ec0ff */
[----:B------:R-:W-:Y:S01]  /*141b0*/  IMAD.IADD R3, R236, 0x1, -R2 ;  /* 0x00000001ec037824 */ /* 0x000fe200078e0a02 */
[----:B------:R-:W-:-:S02]  /*141c0*/  FSEL R116, R4, -INF , !P2 ;  /* 0xff80000004747808 */ /* 0x000fc40005000000 */
[----:B------:R-:W-:Y:S02]  /*141d0*/  @P1 LOP3.LUT R231, R231, 0x2, RZ, 0xfc, !PT ;  /* 0x00000002e7e71812 */ /* 0x000fe400078efcff */
[----:B------:R-:W-:-:S05]  /*141e0*/  IABS R3, R3 ;  /* 0x0000000300037213 */ /* 0x000fca0000000000 */
[----:B------:R-:W-:Y:S02]  /*141f0*/  IMAD.MOV.U32 R4, RZ, RZ, R3 ;  /* 0x000000ffff047224 */ /* 0x000fe400078e0003 */
[----:B------:R-:W-:-:S05]  /*14200*/  IMAD.IADD R3, R235, 0x1, -R2 ;  /* 0x00000001eb037824 */ /* 0x000fca00078e0a02 */
[----:B------:R-:W-:Y:S01]  /*14210*/  IABS R3, R3 ;  /* 0x0000000300037213 */ /* 0x000fe20000000000 */
[----:B------:R2:W3:Y:S01]  /*14220*/  I2F R10, R4 ;  /* 0x00000004000a7306 */ /* 0x0004e20000201400 */
[C---:B------:R-:W-:Y:S02]  /*14230*/  ISETP.GE.AND P3, PT, R2.reuse, R245, PT ;  /* 0x000000f50200720c */ /* 0x040fe40003f66270 */
[C---:B------:R-:W-:Y:S02]  /*14240*/  ISETP.GE.AND P2, PT, R2.reuse, R244, PT ;  /* 0x000000f40200720c */ /* 0x040fe40003f46270 */
[C---:B------:R-:W-:Y:S02]  /*14250*/  ISETP.GE.AND P1, PT, R2.reuse, R243, PT ;  /* 0x000000f30200720c */ /* 0x040fe40003f26270 */
[----:B------:R-:W-:Y:S02]  /*14260*/  ISETP.GE.AND P0, PT, R2, R242, PT ;  /* 0x000000f20200720c */ /* 0x000fe40003f06270 */
[----:B------:R-:W-:-:S02]  /*14270*/  FSEL R85, R8, -INF , !P5 ;  /* 0xff80000008557808 */ /* 0x000fc40006800000 */
[----:B------:R-:W-:Y:S01]  /*14280*/  ISETP.LT.OR P6, PT, R2, R240, P3 ;  /* 0x000000f00200720c */ /* 0x000fe20001fc1670 */
[----:B--2---:R-:W-:Y:S02]  /*14290*/  IMAD.MOV.U32 R4, RZ, RZ, R3 ;  /* 0x000000ffff047224 */ /* 0x004fe400078e0003 */
[----:B------:R-:W-:Y:S01]  /*142a0*/  IMAD.IADD R3, R234, 0x1, -R2 ;  /* 0x00000001ea037824 */ /* 0x000fe200078e0a02 */
[C---:B------:R-:W-:Y:S01]  /*142b0*/  ISETP.LT.OR P5, PT, R2.reuse, R239, P2 ;  /* 0x000000ef0200720c */ /* 0x040fe200017a1670 */
[----:B------:R2:W4:Y:S01]  /*142c0*/  I2F R8, R4 ;  /* 0x0000000400087306 */ /* 0x0005220000201400 */
[C---:B------:R-:W-:Y:S02]  /*142d0*/  ISETP.LT.OR P1, PT, R2.reuse, R238, P1 ;  /* 0x000000ee0200720c */ /* 0x040fe40000f21670 */
[----:B------:R-:W-:Y:S02]  /*142e0*/  ISETP.LT.OR P0, PT, R2, R237, P0 ;  /* 0x000000ed0200720c */ /* 0x000fe40000701670 */
[----:B------:R-:W-:-:S04]  /*142f0*/  IABS R3, R3 ;  /* 0x0000000300037213 */ /* 0x000fc80000000000 */
[----:B------:R1:W-:Y:S01]  /*14300*/  I2F R7, R3 ;  /* 0x0000000300077306 */ /* 0x0003e20000201400 */
[----:B--2---:R-:W-:Y:S01]  /*14310*/  IMAD.IADD R4, R241, 0x1, -R2 ;  /* 0x00000001f1047824 */ /* 0x004fe200078e0a02 */
[----:B------:R-:W-:-:S05]  /*14320*/  IADD3 R2, R0, 0x70, RZ ;  /* 0x0000007000027810 */ /* 0x000fca0007ffe0ff */
[----:B-1----:R-:W-:Y:S01]  /*14330*/  IMAD.IADD R3, R236, 0x1, -R2 ;  /* 0x00000001ec037824 */ /* 0x002fe200078e0a02 */
[----:B------:R-:W-:-:S04]  /*14340*/  IABS R4, R4 ;  /* 0x0000000400047213 */ /* 0x000fc80000000000 */
[----:B------:R-:W-:Y:S01]  /*14350*/  IABS R3, R3 ;  /* 0x0000000300037213 */ /* 0x000fe20000000000 */
[----:B------:R1:W2:Y:S01]  /*14360*/  I2F R12, R4 ;  /* 0x00000004000c7306 */ /* 0x0002a20000201400 */
[----:B------:R-:W-:-:S03]  /*14370*/  IMAD.IADD R5, R234, 0x1, -R2 ;  /* 0x00000001ea057824 */ /* 0x000fc600078e0a02 */
[----:B-1----:R-:W-:Y:S02]  /*14380*/  IMAD.MOV.U32 R4, RZ, RZ, R3 ;  /* 0x000000ffff047224 */ /* 0x002fe400078e0003 */
[----:B------:R-:W-:-:S05]  /*14390*/  IMAD.IADD R3, R235, 0x1, -R2 ;  /* 0x00000001eb037824 */ /* 0x000fca00078e0a02 */
[----:B------:R-:W-:Y:S01]  /*143a0*/  IABS R3, R3 ;  /* 0x0000000300037213 */ /* 0x000fe20000000000 */
[----:B------:R1:W-:Y:S01]  /*143b0*/  I2F R9, R4 ;  /* 0x0000000400097306 */ /* 0x0003e20000201400 */
[C---:B------:R-:W-:Y:S02]  /*143c0*/  LOP3.LUT P3, RZ, R231.reuse, 0x2, RZ, 0xc0, !PT ;  /* 0x00000002e7ff7812 */ /* 0x040fe4000786c0ff */
[----:B------:R-:W-:Y:S01]  /*143d0*/  LOP3.LUT R231, R231, 0xfffffff7, RZ, 0xc0, !PT ;  /* 0xfffffff7e7e77812 */ /* 0x000fe200078ec0ff */
[----:B-1----:R-:W-:Y:S01]  /*143e0*/  IMAD.MOV.U32 R4, RZ, RZ, R3 ;  /* 0x000000ffff047224 */ /* 0x002fe200078e0003 */
[----:B------:R-:W-:-:S06]  /*143f0*/  IABS R3, R5 ;  /* 0x0000000500037213 */ /* 0x000fcc0000000000 */
[----:B------:R-:W1:Y:S01]  /*14400*/  I2F R3, R3 ;  /* 0x0000000300037306 */ /* 0x000e620000201400 */
[----:B------:R-:W-:Y:S01]  /*14410*/  @P1 LOP3.LUT R231, R231, 0x8, RZ, 0xfc, !PT ;  /* 0x00000008e7e71812 */ /* 0x000fe200078efcff */
[----:B---3--:R-:W-:-:S03]  /*14420*/  FFMA.FTZ R5, R10, -UR35, R65 ;  /* 0x800000230a057c23 */ /* 0x008fc60008010041 */
[----:B------:R-:W-:-:S03]  /*14430*/  LOP3.LUT R231, R231, 0xfffffffb, RZ, 0xc0, !PT ;  /* 0xfffffffbe7e77812 */ /* 0x000fc600078ec0ff */
[----:B------:R4:W3:Y:S01]  /*14440*/  I2F R6, R4 ;  /* 0x0000000400067306 */ /* 0x0008e20000201400 */
[----:B------:R-:W-:Y:S02]  /*14450*/  @P0 LOP3.LUT R231, R231, 0x4, RZ, 0xfc, !PT ;  /* 0x00000004e7e70812 */ /* 0x000fe400078efcff */
[----:B------:R-:W-:Y:S02]  /*14460*/  FSEL R82, R13, -INF , !P3 ;  /* 0xff8000000d527808 */ /* 0x000fe40005800000 */
[C---:B------:R-:W-:Y:S02]  /*14470*/  ISETP.GE.AND P3, PT, R2.reuse, R245, PT ;  /* 0x000000f50200720c */ /* 0x040fe40003f66270 */
[C---:B------:R-:W-:Y:S02]  /*14480*/  ISETP.GE.AND P2, PT, R2.reuse, R244, PT ;  /* 0x000000f40200720c */ /* 0x040fe40003f46270 */
[C---:B------:R-:W-:Y:S02]  /*14490*/  ISETP.GE.AND P1, PT, R2.reuse, R243, PT ;  /* 0x000000f30200720c */ /* 0x040fe40003f26270 */
[----:B------:R-:W-:Y:S01]  /*144a0*/  ISETP.GE.AND P0, PT, R2, R242, PT ;  /* 0x000000f20200720c */ /* 0x000fe20003f06270 */
[----:B----4-:R-:W-:-:S02]  /*144b0*/  FFMA.FTZ R4, R8, -UR35, R67 ;  /* 0x8000002308047c23 */ /* 0x010fc40008010043 */
[----:B--2---:R-:W-:Y:S02]  /*144c0*/  FFMA.FTZ R8, R12, -UR35, R74 ;  /* 0x800000230c087c23 */ /* 0x004fe4000801004a */
[----:B-1----:R-:W-:Y:S02]  /*144d0*/  FFMA.FTZ R12, R3, -UR35, R24 ;  /* 0x80000023030c7c23 */ /* 0x002fe40008010018 */
[----:B------:R-:W-:Y:S01]  /*144e0*/  IMAD.IADD R3, R241, 0x1, -R2 ;  /* 0x00000001f1037824 */ /* 0x000fe200078e0a02 */
[----:B------:R-:W-:Y:S02]  /*144f0*/  FSEL R87, R11, -INF , !P4 ;  /* 0xff8000000b577808 */ /* 0x000fe40006000000 */
[----:B------:R-:W-:Y:S02]  /*14500*/  FSEL R74, R5, -INF , !P6 ;  /* 0xff800000054a7808 */ /* 0x000fe40007000000 */
[----:B------:R-:W-:Y:S02]  /*14510*/  FSEL R80, R4, -INF , !P5 ;  /* 0xff80000004507808 */ /* 0x000fe40006800000 */
[----:B------:R-:W-:-:S02]  /*14520*/  ISETP.LT.OR P6, PT, R2, R240, P3 ;  /* 0x000000f00200720c */ /* 0x000fc40001fc1670 */
[C---:B------:R-:W-:Y:S02]  /*14530*/  ISETP.LT.OR P5, PT, R2.reuse, R239, P2 ;  /* 0x000000ef0200720c */ /* 0x040fe400017a1670 */
[C---:B------:R-:W-:Y:S02]  /*14540*/  ISETP.LT.OR P1, PT, R2.reuse, R238, P1 ;  /* 0x000000ee0200720c */ /* 0x040fe40000f21670 */
[----:B------:R-:W-:Y:S02]  /*14550*/  ISETP.LT.OR P4, PT, R2, R237, P0 ;  /* 0x000000ed0200720c */ /* 0x000fe40000781670 */
[----:B------:R-:W-:Y:S02]  /*14560*/  IABS R3, R3 ;  /* 0x0000000300037213 */ /* 0x000fe40000000000 */
[----:B------:R-:W-:-:S03]  /*14570*/  IADD3 R2, R0, 0x71, RZ ;  /* 0x0000007100027810 */ /* 0x000fc60007ffe0ff */
[----:B------:R-:W-:Y:S02]  /*14580*/  IMAD.MOV.U32 R4, RZ, RZ, R3 ;  /* 0x000000ffff047224 */ /* 0x000fe400078e0003 */
[--C-:B------:R-:W-:Y:S02]  /*14590*/  IMAD.IADD R3, R236, 0x1, -R2.reuse ;  /* 0x00000001ec037824 */ /* 0x100fe400078e0a02 */
[----:B------:R-:W-:-:S03]  /*145a0*/  IMAD.IADD R5, R235, 0x1, -R2 ;  /* 0x00000001eb057824 */ /* 0x000fc600078e0a02 */
[----:B------:R-:W-:Y:S01]  /*145b0*/  IABS R3, R3 ;  /* 0x0000000300037213 */ /* 0x000fe20000000000 */
[----:B------:R1:W-:Y:S01]  /*145c0*/  I2F R13, R4 ;  /* 0x00000004000d7306 */ /* 0x0003e20000201400 */
[----:B------:R-:W-:Y:S01]  /*145d0*/  FFMA.FTZ R7, R7, -UR35, R136 ;  /* 0x8000002307077c23 */ /* 0x000fe20008010088 */
[----:B------:R-:W-:Y:S01]  /*145e0*/  LOP3.LUT P3, RZ, R231, 0x8, RZ, 0xc0, !PT ;  /* 0x00000008e7ff7812 */ /* 0x000fe2000786c0ff */
[----:B------:R-:W-:Y:S01]  /*145f0*/  FFMA.FTZ R9, R9, -UR35, R28 ;  /* 0x8000002309097c23 */ /* 0x000fe2000801001c */
[C---:B------:R-:W-:Y:S01]  /*14600*/  LOP3.LUT P2, RZ, R231.reuse, 0x4, RZ, 0xc0, !PT ;  /* 0x00000004e7ff7812 */ /* 0x040fe2000784c0ff */
[----:B---3--:R-:W-:Y:S01]  /*14610*/  FFMA.FTZ R6, R6, -UR35, R30 ;  /* 0x8000002306067c23 */ /* 0x008fe2000801001e */
[----:B------:R-:W-:Y:S01]  /*14620*/  LOP3.LUT R231, R231, 0xfffffffd, RZ, 0xc0, !PT ;  /* 0xfffffffde7e77812 */ /* 0x000fe200078ec0ff */
[----:B------:R2:W5:Y:S01]  /*14630*/  LDL.LU R136, [R1+0xb8] ;  /* 0x0000b80001887983 */ /* 0x0005620000300800 */
[----:B------:R-:W-:Y:S02]  /*14640*/  FSEL R81, R7, -INF , !P3 ;  /* 0xff80000007517808 */ /* 0x000fe40005800000 */
[----:B------:R-:W-:Y:S01]  /*14650*/  @P1 LOP3.LUT R231, R231, 0x2, RZ, 0xfc, !PT ;  /* 0x00000002e7e71812 */ /* 0x000fe200078efcff */
[----:B-1----:R-:W-:Y:S01]  /*14660*/  IMAD.MOV.U32 R4, RZ, RZ, R3 ;  /* 0x000000ffff047224 */ /* 0x002fe200078e0003 */
[----:B------:R-:W-:-:S02]  /*14670*/  IABS R3, R5 ;  /* 0x0000000500037213 */ /* 0x000fc40000000000 */
[----:B------:R-:W-:Y:S01]  /*14680*/  FSEL R84, R8, -INF , !P2 ;  /* 0xff80000008547808 */ /* 0x000fe20005000000 */
[----:B------:R1:W-:Y:S01]  /*14690*/  I2F R10, R4 ;  /* 0x00000004000a7306 */ /* 0x0003e20000201400 */
[C---:B------:R-:W-:Y:S02]  /*146a0*/  ISETP.GE.AND P3, PT, R2.reuse, R245, PT ;  /* 0x000000f50200720c */ /* 0x040fe40003f66270 */
[C---:B------:R-:W-:Y:S02]  /*146b0*/  ISETP.GE.AND P2, PT, R2.reuse, R244, PT ;  /* 0x000000f40200720c */ /* 0x040fe40003f46270 */
[C---:B------:R-:W-:Y:S02]  /*146c0*/  ISETP.GE.AND P1, PT, R2.reuse, R243, PT ;  /* 0x000000f30200720c */ /* 0x040fe40003f26270 */
[----:B------:R-:W-:Y:S02]  /*146d0*/  ISETP.GE.AND P0, PT, R2, R242, PT ;  /* 0x000000f20200720c */ /* 0x000fe40003f06270 */
[----:B------:R-:W-:-:S02]  /*146e0*/  FSEL R67, R9, -INF , !P6 ;  /* 0xff80000009437808 */ /* 0x000fc40007000000 */
[----:B------:R-:W-:Y:S01]  /*146f0*/  FSEL R69, R6, -INF , !P5 ;  /* 0xff80000006457808 */ /* 0x000fe20006800000 */
[----:B-1----:R-:W-:Y:S02]  /*14700*/  IMAD.MOV.U32 R4, RZ, RZ, R3 ;  /* 0x000000ffff047224 */ /* 0x002fe400078e0003 */
[----:B------:R-:W-:Y:S01]  /*14710*/  IMAD.IADD R3, R234, 0x1, -R2 ;  /* 0x00000001ea037824 */ /* 0x000fe200078e0a02 */
[C---:B------:R-:W-:Y:S01]  /*14720*/  ISETP.LT.OR P6, PT, R2.reuse, R240, P3 ;  /* 0x000000f00200720c */ /* 0x040fe20001fc1670 */
[----:B------:R1:W3:Y:S01]  /*14730*/  I2F R9, R4 ;  /* 0x0000000400097306 */ /* 0x0002e20000201400 */
[C---:B------:R-:W-:Y:S02]  /*14740*/  ISETP.LT.OR P5, PT, R2.reuse, R239, P2 ;  /* 0x000000ef0200720c */ /* 0x040fe400017a1670 */
[C---:B------:R-:W-:Y:S02]  /*14750*/  ISETP.LT.OR P1, PT, R2.reuse, R238, P1 ;  /* 0x000000ee0200720c */ /* 0x040fe40000f21670 */
[----:B------:R-:W-:-:S02]  /*14760*/  ISETP.LT.OR P0, PT, R2, R237, P0 ;  /* 0x000000ed0200720c */ /* 0x000fc40000701670 */
[----:B------:R-:W-:-:S04]  /*14770*/  IABS R3, R3 ;  /* 0x0000000300037213 */ /* 0x000fc80000000000 */
[----:B------:R4:W-:Y:S01]  /*14780*/  I2F R8, R3 ;  /* 0x0000000300087306 */ /* 0x0009e20000201400 */
[----:B-1----:R-:W-:Y:S01]  /*14790*/  IMAD.IADD R4, R241, 0x1, -R2 ;  /* 0x00000001f1047824 */ /* 0x002fe200078e0a02 */
[----:B------:R-:W-:-:S04]  /*147a0*/  IADD3 R2, R0, 0x78, RZ ;  /* 0x0000007800027810 */ /* 0x000fc80007ffe0ff */
[----:B------:R-:W-:Y:S01]  /*147b0*/  IABS R4, R4 ;  /* 0x0000000400047213 */ /* 0x000fe20000000000 */
[--C-:B----4-:R-:W-:Y:S02]  /*147c0*/  IMAD.IADD R3, R236, 0x1, -R2.reuse ;  /* 0x00000001ec037824 */ /* 0x110fe400078e0a02 */
[----:B------:R-:W-:-:S03]  /*147d0*/  IMAD.IADD R5, R235, 0x1, -R2 ;  /* 0x00000001eb057824 */ /* 0x000fc600078e0a02 */
[----:B------:R-:W-:Y:S01]  /*147e0*/  IABS R3, R3 ;  /* 0x0000000300037213 */ /* 0x000fe20000000000 */
[----:B------:R1:W-:Y:S01]  /*147f0*/  I2F R11, R4 ;  /* 0x00000004000b7306 */ /* 0x0003e20000201400 */
[C---:B------:R-:W-:Y:S02]  /*14800*/  LOP3.LUT P3, RZ, R231.reuse, 0x2, RZ, 0xc0, !PT ;  /* 0x00000002e7ff7812 */ /* 0x040fe4000786c0ff */
[----:B------:R-:W-:Y:S01]  /*14810*/  LOP3.LUT R231, R231, 0xfffffff7, RZ, 0xc0, !PT ;  /* 0xfffffff7e7e77812 */ /* 0x000fe200078ec0ff */
[----:B-1----:R-:W-:Y:S01]  /*14820*/  IMAD.MOV.U32 R4, RZ, RZ, R3 ;  /* 0x000000ffff047224 */ /* 0x002fe200078e0003 */
[----:B------:R-:W-:-:S03]  /*14830*/  IABS R3, R5 ;  /* 0x0000000500037213 */ /* 0x000fc60000000000 */
[----:B------:R-:W-:Y:S01]  /*14840*/  I2F R7, R4 ;  /* 0x0000000400077306 */ /* 0x000fe20000201400 */
[----:B------:R-:W-:-:S07]  /*14850*/  @P1 LOP3.LUT R231, R231, 0x8, RZ, 0xfc, !PT ;  /* 0x00000008e7e71812 */ /* 0x000fce00078efcff */
[----:B------:R1:W4:Y:S01]  /*14860*/  I2F R4, R3 ;  /* 0x0000000300047306 */ /* 0x0003220000201400 */
[----:B------:R-:W-:Y:S01]  /*14870*/  LOP3.LUT R231, R231, 0xfffffffb, RZ, 0xc0, !PT ;  /* 0xfffffffbe7e77812 */ /* 0x000fe200078ec0ff */
[----:B---3--:R-:W-:Y:S01]  /*14880*/  FFMA.FTZ R5, R9, -UR35, R31 ;  /* 0x8000002309057c23 */ /* 0x008fe2000801001f */
[----:B------:R-:W-:Y:S02]  /*14890*/  FSEL R66, R12, -INF , !P3 ;  /* 0xff8000000c427808 */ /* 0x000fe40005800000 */
[----:B------:R-:W-:Y:S02]  /*148a0*/  @P0 LOP3.LUT R231, R231, 0x4, RZ, 0xfc, !PT ;  /* 0x00000004e7e70812 */ /* 0x000fe400078efcff */
[----:B------:R-:W-:Y:S01]  /*148b0*/  ISETP.GE.AND P3, PT, R2, R245, PT ;  /* 0x000000f50200720c */ /* 0x000fe20003f66270 */
[----:B------:R-:W-:Y:S01]  /*148c0*/  FFMA.FTZ R6, R10, -UR35, R29 ;  /* 0x800000230a067c23 */ /* 0x000fe2000801001d */
[C---:B------:R-:W-:Y:S02]  /*148d0*/  ISETP.GE.AND P2, PT, R2.reuse, R244, PT ;  /* 0x000000f40200720c */ /* 0x040fe40003f46270 */
[----:B------:R-:W-:-:S02]  /*148e0*/  ISETP.GE.AND P1, PT, R2, R243, PT ;  /* 0x000000f30200720c */ /* 0x000fc40003f26270 */
[----:B------:R-:W-:Y:S01]  /*148f0*/  ISETP.GE.AND P0, PT, R2, R242, PT ;  /* 0x000000f20200720c */ /* 0x000fe20003f06270 */
[----:B-1----:R-:W-:Y:S01]  /*14900*/  FFMA.FTZ R3, R13, -UR35, R26 ;  /* 0x800000230d037c23 */ /* 0x002fe2000801001a */
[----:B------:R-:W-:Y:S01]  /*14910*/  FSEL R30, R5, -INF , !P5 ;  /* 0xff800000051e7808 */ /* 0x000fe20006800000 */
[----:B----4-:R-:W-:Y:S01]  /*14920*/  FFMA.FTZ R10, R4, -UR35, R75 ;  /* 0x80000023040a7c23 */ /* 0x010fe2000801004b */
[----:B------:R-:W-:Y:S02]  /*14930*/  ISETP.LT.OR P5, PT, R2, R240, P3 ;  /* 0x000000f00200720c */ /* 0x000fe40001fa1670 */
[----:B------:R-:W-:Y:S01]  /*14940*/  FSEL R75, R3, -INF , !P4 ;  /* 0xff800000034b7808 */ /* 0x000fe20006000000 */
[----:B------:R-:W-:Y:S01]  /*14950*/  IMAD.IADD R3, R234, 0x1, -R2 ;  /* 0x00000001ea037824 */ /* 0x000fe200078e0a02 */
[C---:B------:R-:W-:Y:S02]  /*14960*/  ISETP.LT.OR P3, PT, R2.reuse, R239, P2 ;  /* 0x000000ef0200720c */ /* 0x040fe40001761670 */
[----:B------:R-:W-:-:S02]  /*14970*/  ISETP.LT.OR P1, PT, R2, R238, P1 ;  /* 0x000000ee0200720c */ /* 0x000fc40000f21670 */
[----:B------:R-:W-:Y:S01]  /*14980*/  ISETP.LT.OR P4, PT, R2, R237, P0 ;  /* 0x000000ed0200720c */ /* 0x000fe20000781670 */
[----:B------:R-:W-:Y:S01]  /*14990*/  IMAD.IADD R2, R241, 0x1, -R2 ;  /* 0x00000001f1027824 */ /* 0x000fe200078e0a02 */
[----:B------:R-:W-:-:S04]  /*149a0*/  IADD3 R0, R0, 0x79, RZ ;  /* 0x0000007900007810 */ /* 0x000fc80007ffe0ff */
[----:B------:R-:W-:Y:S02]  /*149b0*/  IABS R2, R2 ;  /* 0x0000000200027213 */ /* 0x000fe40000000000 */
[----:B------:R-:W-:-:S03]  /*149c0*/  IABS R3, R3 ;  /* 0x0000000300037213 */ /* 0x000fc60000000000 */
[----:B------:R-:W-:Y:S02]  /*149d0*/  IMAD.MOV.U32 R5, RZ, RZ, R2 ;  /* 0x000000ffff057224 */ /* 0x000fe400078e0002 */
[--C-:B------:R-:W-:Y:S01]  /*149e0*/  IMAD.IADD R2, R236, 0x1, -R0.reuse ;  /* 0x00000001ec027824 */ /* 0x100fe200078e0a00 */
[----:B------:R1:W-:Y:S01]  /*149f0*/  I2F R4, R3 ;  /* 0x0000000300047306 */ /* 0x0003e20000201400 */
[----:B------:R-:W-:Y:S01]  /*14a00*/  FSEL R29, R6, -INF , !P6 ;  /* 0xff800000061d7808 */ /* 0x000fe20007000000 */
[----:B------:R-:W-:Y:S01]  /*14a10*/  FFMA.FTZ R8, R8, -UR35, R25 ;  /* 0x8000002308087c23 */ /* 0x000fe20008010019 */
[C---:B------:R-:W-:Y:S02]  /*14a20*/  LOP3.LUT P6, RZ, R231.reuse, 0x4, RZ, 0xc0, !PT ;  /* 0x00000004e7ff7812 */ /* 0x040fe400078cc0ff */
[----:B------:R-:W-:Y:S02]  /*14a30*/  LOP3.LUT P2, RZ, R231, 0x8, RZ, 0xc0, !PT ;  /* 0x00000008e7ff7812 */ /* 0x000fe4000784c0ff */
[----:B-1----:R-:W-:Y:S01]  /*14a40*/  IABS R3, R2 ;  /* 0x0000000200037213 */ /* 0x002fe20000000000 */
[----:B------:R-:W-:-:S05]  /*14a50*/  IMAD.IADD R2, R235, 0x1, -R0 ;  /* 0x00000001eb027824 */ /* 0x000fca00078e0a00 */
[----:B------:R-:W-:Y:S01]  /*14a60*/  IABS R2, R2 ;  /* 0x0000000200027213 */ /* 0x000fe20000000000 */
[----:B------:R1:W3:Y:S01]  /*14a70*/  I2F R6, R3 ;  /* 0x0000000300067306 */ /* 0x0002e20000201400 */
[----:B------:R-:W-:Y:S01]  /*14a80*/  LOP3.LUT R231, R231, 0xfffffffd, RZ, 0xc0, !PT ;  /* 0xfffffffde7e77812 */ /* 0x000fe200078ec0ff */
[----:B------:R-:W-:Y:S01]  /*14a90*/  FFMA.FTZ R9, R11, -UR35, R27 ;  /* 0x800000230b097c23 */ /* 0x000fe2000801001b */
[----:B------:R-:W-:Y:S01]  /*14aa0*/  FSEL R31, R8, -INF , !P2 ;  /* 0xff800000081f7808 */ /* 0x000fe20005000000 */
[----:B------:R-:W-:Y:S01]  /*14ab0*/  FFMA.FTZ R7, R7, -UR35, R88 ;  /* 0x8000002307077c23 */ /* 0x000fe20008010058 */
[----:B------:R-:W-:Y:S02]  /*14ac0*/  @P1 LOP3.LUT R231, R231, 0x2, RZ, 0xfc, !PT ;  /* 0x00000002e7e71812 */ /* 0x000fe400078efcff */
[C---:B------:R-:W-:Y:S02]  /*14ad0*/  ISETP.GE.AND P2, PT, R0.reuse, R245, PT ;  /* 0x000000f50000720c */ /* 0x040fe40003f46270 */
[----:B------:R-:W-:-:S02]  /*14ae0*/  ISETP.GE.AND P1, PT, R0, R244, PT ;  /* 0x000000f40000720c */ /* 0x000fc40003f26270 */
[----:B------:R-:W-:Y:S01]  /*14af0*/  FSEL R28, R10, -INF , !P3 ;  /* 0xff8000000a1c7808 */ /* 0x000fe20005800000 */
[----:B-1----:R-:W-:Y:S02]  /*14b00*/  IMAD.MOV.U32 R3, RZ, RZ, R2 ;  /* 0x000000ffff037224 */ /* 0x002fe400078e0002 */
[----:B------:R-:W-:Y:S01]  /*14b10*/  IMAD.IADD R2, R234, 0x1, -R0 ;  /* 0x00000001ea027824 */ /* 0x000fe200078e0a00 */
[C---:B------:R-:W-:Y:S01]  /*14b20*/  ISETP.GE.AND P0, PT, R0.reuse, R243, PT ;  /* 0x000000f30000720c */ /* 0x040fe20003f06270 */
[----:B------:R-:W-:Y:S01]  /*14b30*/  IMAD.MOV.U32 R88, RZ, RZ, R68 ;  /* 0x000000ffff587224 */ /* 0x000fe200078e0044 */
[----:B------:R-:W-:Y:S02]  /*14b40*/  ISETP.GE.AND P3, PT, R0, R242, PT ;  /* 0x000000f20000720c */ /* 0x000fe40003f66270 */
[----:B------:R-:W-:Y:S01]  /*14b50*/  IABS R2, R2 ;  /* 0x0000000200027213 */ /* 0x000fe20000000000 */
[----:B------:R-:W1:Y:S01]  /*14b60*/  I2F R8, R5 ;  /* 0x0000000500087306 */ /* 0x000e620000201400 */
[----:B------:R-:W-:-:S02]  /*14b70*/  FSEL R68, R9, -INF , !P6 ;  /* 0xff80000009447808 */ /* 0x000fc40007000000 */
[----:B------:R-:W-:Y:S02]  /*14b80*/  FSEL R27, R7, -INF , !P5 ;  /* 0xff800000071b7808 */ /* 0x000fe40006800000 */
[C---:B------:R-:W-:Y:S02]  /*14b90*/  ISETP.LT.OR P6, PT, R0.reuse, R240, P2 ;  /* 0x000000f00000720c */ /* 0x040fe400017c1670 */
[C---:B------:R-:W-:Y:S01]  /*14ba0*/  ISETP.LT.OR P5, PT, R0.reuse, R239, P1 ;  /* 0x000000ef0000720c */ /* 0x040fe20000fa1670 */
[----:B------:R4:W1:Y:S01]  /*14bb0*/  I2F R5, R3 ;  /* 0x0000000300057306 */ /* 0x0008620000201400 */
[C---:B------:R-:W-:Y:S02]  /*14bc0*/  ISETP.LT.OR P2, PT, R0.reuse, R238, P0 ;  /* 0x000000ee0000720c */ /* 0x040fe40000741670 */
[----:B------:R-:W-:Y:S01]  /*14bd0*/  ISETP.LT.OR P1, PT, R0, R237, P3 ;  /* 0x000000ed0000720c */ /* 0x000fe20001f21670 */
[----:B----4-:R-:W-:Y:S02]  /*14be0*/  IMAD.IADD R3, R241, 0x1, -R0 ;  /* 0x00000001f1037824 */ /* 0x010fe400078e0a00 */
[----:B------:R-:W-:-:S06]  /*14bf0*/  IMAD.MOV.U32 R0, RZ, RZ, R2 ;  /* 0x000000ffff007224 */ /* 0x000fcc00078e0002 */
[----:B------:R-:W4:Y:S01]  /*14c00*/  I2F R0, R0 ;  /* 0x0000000000007306 */ /* 0x000f220000201400 */
[----:B------:R-:W-:Y:S01]  /*14c10*/  IABS R3, R3 ;  /* 0x0000000300037213 */ /* 0x000fe20000000000 */
[----:B---3--:R-:W-:-:S04]  /*14c20*/  FFMA.FTZ R6, R6, -UR35, R72 ;  /* 0x8000002306067c23 */ /* 0x008fc80008010048 */
[----:B------:R-:W-:Y:S02]  /*14c30*/  IMAD.MOV.U32 R7, RZ, RZ, R3 ;  /* 0x000000ffff077224 */ /* 0x000fe400078e0003 */
[----:B-1----:R-:W-:Y:S02]  /*14c40*/  FFMA.FTZ R3, R8, -UR35, R73 ;  /* 0x8000002308037c23 */ /* 0x002fe40008010049 */
[----:B------:R2:W5:Y:S01]  /*14c50*/  LDL.LU R73, [R1+0xb4] ;  /* 0x0000b40001497983 */ /* 0x0005620000300800 */
[----:B------:R-:W-:-:S03]  /*14c60*/  FFMA.FTZ R5, R5, -UR35, R71 ;  /* 0x8000002305057c23 */ /* 0x000fc60008010047 */
[----:B------:R2:W5:Y:S01]  /*14c70*/  LDL.LU R72, [R1+0xb0] ;  /* 0x0000b00001487983 */ /* 0x0005620000300800 */
[----:B----4-:R-:W-:-:S03]  /*14c80*/  FFMA.FTZ R2, R0, -UR35, R70 ;  /* 0x8000002300027c23 */ /* 0x010fc60008010046 */
[----:B------:R2:W5:Y:S04]  /*14c90*/  LDL.LU R71, [R1+0xac] ;  /* 0x0000ac0001477983 */ /* 0x0005680000300800 */
[----:B------:R2:W5:Y:S01]  /*14ca0*/  LDL.LU R70, [R1+0xa8] ;  /* 0x0000a80001467983 */ /* 0x0005620000300800 */
[----:B------:R-:W-:Y:S01]  /*14cb0*/  FFMA.FTZ R4, R4, -UR35, R88 ;  /* 0x8000002304047c23 */ /* 0x000fe20008010058 */
[----:B------:R-:W1:Y:S01]  /*14cc0*/  I2F R7, R7 ;  /* 0x0000000700077306 */ /* 0x000e620000201400 */
[----:B------:R-:W-:-:S04]  /*14cd0*/  LOP3.LUT P0, RZ, R231, 0x2, RZ, 0xc0, !PT ;  /* 0x00000002e7ff7812 */ /* 0x000fc8000780c0ff */
[----:B------:R-:W-:Y:S02]  /*14ce0*/  FSEL R26, R4, -INF , !P0 ;  /* 0xff800000041a7808 */ /* 0x000fe40004000000 */
[----:B------:R-:W-:Y:S02]  /*14cf0*/  PLOP3.LUT P0, PT, PT, PT, UP0, 0x80, 0x0 ;  /* 0x000000000000781c */ /* 0x000fe40003f0f008 */
[----:B------:R-:W-:Y:S02]  /*14d00*/  FSEL R65, R3, -INF , !P4 ;  /* 0xff80000003417808 */ /* 0x000fe40006000000 */
[----:B------:R-:W-:Y:S01]  /*14d10*/  LOP3.LUT P4, RZ, R233, 0x1000000, RZ, 0xc0, !PT ;  /* 0x01000000e9ff7812 */ /* 0x000fe2000788c0ff */
[----:B-1----:R-:W-:Y:S01]  /*14d20*/  FFMA.FTZ R0, R7, -UR35, R23 ;  /* 0x8000002307007c23 */ /* 0x002fe20008010017 */
[----:B------:R-:W-:Y:S02]  /*14d30*/  FSEL R23, R6, -INF , !P6 ;  /* 0xff80000006177808 */ /* 0x000fe40007000000 */
[----:B------:R-:W-:-:S02]  /*14d40*/  FSEL R24, R5, -INF , !P5 ;  /* 0xff80000005187808 */ /* 0x000fc40006800000 */
[----:B------:R-:W-:Y:S02]  /*14d50*/  FSEL R25, R2, -INF , !P2 ;  /* 0xff80000002197808 */ /* 0x000fe40005000000 */
[----:B------:R-:W-:Y:S01]  /*14d60*/  FSEL R64, R0, -INF , !P1 ;  /* 0xff80000000407808 */ /* 0x000fe20004800000 */
[----:B------:R-:W-:Y:S05]  /*14d70*/  @!P0 BRA `(.L_x_831) ;  /* 0x000006d000008947 */ /* 0x000fea0003800000 */
[----:B--2---:R-:W2:Y:S04]  /*14d80*/  LDL.64 R90, [R1+0x98] ;  /* 0x00009800015a7983 */ /* 0x004ea80000100a00 */
[----:B------:R-:W3:Y:S01]  /*14d90*/  LDL.64 R88, [R1+0x90] ;  /* 0x0000900001587983 */ /* 0x000ee20000100a00 */
[----:B------:R-:W-:Y:S01]  /*14da0*/  UIADD3 UR7, UR7, -0x3, URZ ;  /* 0xfffffffd07077890 */ /* 0x000fe2000fffe03f */
[----:B------:R-:W-:Y:S01]  /*14db0*/  BSSY B0, `(.L_x_832) ;  /* 0x0000068000007945 */ /* 0x000fe20003800000 */
[----:B------:R-:W-:Y:S01]  /*14dc0*/  ULDC.64 UR10, c[0x0][0x198] ;  /* 0x00006600000a7ab9 */ /* 0x000fe20000000a00 */
[----:B------:R1:W-:Y:S01]  /*14dd0*/  @P4 STS.128 [R246+0x4000], RZ ;  /* 0x004000fff6004388 */ /* 0x0003e20000000c00 */
[----:B------:R-:W-:-:S02]  /*14de0*/  USHF.R.S32.HI UR5, URZ, 0x1f, UR7 ;  /* 0x0000001f3f057899 */ /* 0x000fc40008011407 */
[----:B------:R-:W-:Y:S02]  /*14df0*/  UIMAD.WIDE.U32 UR14, UR7, UR10, URZ ;  /* 0x0000000a070e72a5 */ /* 0x000fe4000f8e003f */
[----:B------:R-:W-:-:S04]  /*14e00*/  UIMAD UR5, UR5, UR10, URZ ;  /* 0x0000000a050572a4 */ /* 0x000fc8000f8e023f */
[----:B------:R-:W-:Y:S01]  /*14e10*/  UIMAD UR5, UR7, UR11, UR5 ;  /* 0x0000000b070572a4 */ /* 0x000fe2000f8e0205 */
[----:B------:R-:W-:Y:S02]  /*14e20*/  IMAD.U32 R2, RZ, RZ, UR14 ;  /* 0x0000000eff027e24 */ /* 0x000fe4000f8e00ff */
[----:B------:R-:W-:Y:S01]  /*14e30*/  IMAD.U32 R3, RZ, RZ, UR14 ;  /* 0x0000000eff037e24 */ /* 0x000fe2000f8e00ff */
[----:B------:R-:W-:-:S06]  /*14e40*/  UIADD3 UR5, UR15, UR5, URZ ;  /* 0x000000050f057290 */ /* 0x000fcc000fffe03f */
[----:B------:R-:W-:Y:S01]  /*14e50*/  IMAD.U32 R0, RZ, RZ, UR5 ;  /* 0x00000005ff007e24 */ /* 0x000fe2000f8e00ff */
[----:B--2---:R-:W-:-:S04]  /*14e60*/  LEA R2, P0, R2, R90, 0x7 ;  /* 0x0000005a02027211 */ /* 0x004fc800078038ff */
[----:B---3--:R-:W-:Y:S02]  /*14e70*/  LEA.HI.X R3, R3, R89, R0, 0x7, P0 ;  /* 0x0000005903037211 */ /* 0x008fe400000f3c00 */
[----:B------:R-:W-:-:S04]  /*14e80*/  @!P4 IADD3 R0, P1, R2, UR27, RZ ;  /* 0x0000001b0200cc10 */ /* 0x000fc8000ff3e0ff */
[----:B------:R-:W-:Y:S02]  /*14e90*/  @!P4 LEA R4, P0, R0, c[0x0][0x168], 0x1 ;  /* 0x00005a000004ca11 */ /* 0x000fe400078008ff */
[----:B------:R-:W-:-:S04]  /*14ea0*/  @!P4 IADD3.X R5, R3, UR26, RZ, P1, !PT ;  /* 0x0000001a0305cc10 */ /* 0x000fc80008ffe4ff */
[----:B------:R-:W-:Y:S01]  /*14eb0*/  @!P4 LEA.HI.X R5, R0, c[0x0][0x16c], R5, 0x1, P0 ;  /* 0x00005b000005ca11 */ /* 0x000fe200000f0c05 */
[----:B------:R-:W-:Y:S01]  /*14ec0*/  IMAD.U32 R0, RZ, RZ, UR4 ;  /* 0x00000004ff007e24 */ /* 0x000fe2000f8e00ff */
[----:B------:R-:W-:-:S04]  /*14ed0*/  @!P4 LEA R6, P0, R2, c[0x0][0x168], 0x1 ;  /* 0x00005a000206ca11 */ /* 0x000fc800078008ff */
[----:B------:R-:W-:Y:S02]  /*14ee0*/  @!P4 LEA.HI.X R7, R2, c[0x0][0x16c], R3, 0x1, P0 ;  /* 0x00005b000207ca11 */ /* 0x000fe400000f0c03 */
[----:B------:R-:W-:-:S03]  /*14ef0*/  @!P4 LEA R0, P0, R0, R2, 0x5 ;  /* 0x000000020000c211 */ /* 0x000fc600078028ff */
        /* <DEDUP_REMOVED lines=10> */
[----:B--2---:R-:W-:-:S02]  /*14fa0*/  @!P4 IMAD.MOV.U32 R6, RZ, RZ, c[0x0][0x19c] ;  /* 0x00006700ff06c624 */ /* 0x004fc400078e00ff */
[----:B------:R-:W-:-:S04]  /*14fb0*/  @!P4 IMAD.MOV.U32 R7, RZ, RZ, c[0x0][0x19c] ;  /* 0x00006700ff07c624 */ /* 0x000fc800078e00ff */
[----:B------:R-:W-:Y:S01]  /*14fc0*/  @!P4 IMAD R7, R7, 0x30, RZ ;  /* 0x000000300707c824 */ /* 0x000fe200078e02ff */
[----:B---3--:R-:W-:-:S04]  /*14fd0*/  MOV R4, UR4 ;  /* 0x0000000400047c02 */ /* 0x008fc80008000f00 */
[C---:B------:R-:W-:Y:S01]  /*14fe0*/  @!P4 LEA.HI.X R6, R4.reuse, R3, R6, 0x5, P0 ;  /* 0x000000030406c211 */ /* 0x040fe200000f2c06 */
[----:B------:R-:W-:Y:S01]  /*14ff0*/  @!P4 IMAD.WIDE.U32 R4, R4, 0x30, R2 ;  /* 0x000000300404c825 */ /* 0x000fe200078e0002 */
[----:B------:R-:W-:-:S04]  /*15000*/  @!P4 LEA R8, P0, R0, c[0x0][0x168], 0x1 ;  /* 0x00005a000008ca11 */ /* 0x000fc800078008ff */
[----:B------:R-:W-:Y:S01]  /*15010*/  @!P4 LEA.HI.X R9, R0, c[0x0][0x16c], R6, 0x1, P0 ;  /* 0x00005b000009ca11 */ /* 0x000fe200000f0c06 */
[----:B------:R-:W-:Y:S01]  /*15020*/  @!P4 IMAD.IADD R0, R7, 0x1, R5 ;  /* 0x000000010700c824 */ /* 0x000fe200078e0205 */
[C---:B------:R-:W-:Y:S02]  /*15030*/  @!P4 LEA R6, P0, R4.reuse, c[0x0][0x168], 0x1 ;  /* 0x00005a000406ca11 */ /* 0x040fe400078008ff */
[----:B------:R-:W-:Y:S01]  /*15040*/  @!P4 MOV R5, R3 ;  /* 0x000000030005c202 */ /* 0x000fe20000000f00 */
        /* <DEDUP_REMOVED lines=12> */
[----:B------:R3:W-:Y:S04]  /*15110*/  @!P4 LDGSTS.E.BYPASS.LTC128B.128 [R246+0x5800], [R6.64] ;  /* 0x0580000006f6cfae */ /* 0x0007e8000b901d74 */
[----:B------:R1:W-:Y:S01]  /*15120*/  @P4 STS.128 [R246+0x6000], RZ ;  /* 0x006000fff6004388 */ /* 0x0003e20000000c00 */
[----:B--2---:R-:W-:-:S04]  /*15130*/  @!P4 IMAD.MOV.U32 R8, RZ, RZ, c[0x0][0x19c] ;  /* 0x00006700ff08c624 */ /* 0x004fc800078e00ff */
[----:B------:R-:W-:Y:S02]  /*15140*/  @!P4 IMAD R8, R8, 0x50, RZ ;  /* 0x000000500808c824 */ /* 0x000fe400078e02ff */
[----:B---3--:R-:W-:Y:S02]  /*15150*/  @!P4 IMAD.MOV.U32 R7, RZ, RZ, c[0x0][0x19c] ;  /* 0x00006700ff07c624 */ /* 0x008fe400078e00ff */
        /* <DEDUP_REMOVED lines=8> */
[----:B------:R-:W-:Y:S02]  /*151e0*/  @!P4 IMAD.MOV.U32 R5, RZ, RZ, R3 ;  /* 0x000000ffff05c224 */ /* 0x000fe400078e0003 */
[----:B------:R-:W-:Y:S01]  /*151f0*/  @!PT LDS RZ, [RZ] ;  /* 0x00000000fffff984 */ /* 0x000fe20000000800 */
[----:B------:R-:W-:Y:S01]  /*15200*/  @!PT LDS RZ, [RZ] ;  /* 0x00000000fffff984 */ /* 0x000fe20000000800 */
[----:B------:R-:W-:Y:S01]  /*15210*/  @!PT LDS RZ, [RZ] ;  /* 0x00000000fffff984 */ /* 0x000fe20000000800 */
[----:B------:R2:W-:Y:S01]  /*15220*/  @!P4 LDGSTS.E.BYPASS.LTC128B.128 [R246+0x6000], [R6.64] ;  /* 0x0600000006f6cfae */ /* 0x0005e2000b901d74 */
[----:B------:R-:W-:Y:S01]  /*15230*/  @!P4 LEA.HI.X R9, R4, c[0x0][0x16c], R0, 0x1, P0 ;  /* 0x00005b000409ca11 */ /* 0x000fe200000f0c00 */
[----:B------:R-:W-:Y:S01]  /*15240*/  @!P4 IMAD.MOV.U32 R0, RZ, RZ, c[0x0][0x19c] ;  /* 0x00006700ff00c624 */ /* 0x000fe200078e00ff */
[----:B------:R-:W-:Y:S01]  /*15250*/  @!P4 MOV R4, R2 ;  /* 0x000000020004c202 */ /* 0x000fe20000000f00 */
[----:B------:R1:W-:Y:S02]  /*15260*/  @P4 STS.128 [R246+0x6800], RZ ;  /* 0x006800fff6004388 */ /* 0x0003e40000000c00 */
[----:B------:R-:W-:-:S02]  /*15270*/  @!P4 IMAD R0, R0, 0x60, RZ ;  /* 0x000000600000c824 */ /* 0x000fc400078e02ff */
[----:B------:R-:W-:Y:S01]  /*15280*/  @!PT LDS RZ, [RZ] ;  /* 0x00000000fffff984 */ /* 0x000fe20000000800 */
[----:B------:R-:W-:Y:S01]  /*15290*/  @!PT LDS RZ, [RZ] ;  /* 0x00000000fffff984 */ /* 0x000fe20000000800 */
[----:B------:R-:W-:Y:S01]  /*152a0*/  @!PT LDS RZ, [RZ] ;  /* 0x00000000fffff984 */ /* 0x000fe20000000800 */
[----:B------:R1:W-:Y:S04]  /*152b0*/  @!P4 LDGSTS.E.BYPASS.LTC128B.128 [R246+0x6800], [R8.64] ;  /* 0x0680000008f6cfae */ /* 0x0003e8000b901d74 */
[----:B------:R1:W-:Y:S01]  /*152c0*/  @P4 STS.128 [R246+0x7000], RZ ;  /* 0x007000fff6004388 */ /* 0x0003e20000000c00 */
[----:B--2---:R-:W-:-:S04]  /*152d0*/  IMAD.U32 R6, RZ, RZ, UR4 ;  /* 0x00000004ff067e24 */ /* 0x004fc8000f8e00ff */
[----:B------:R-:W-:-:S04]  /*152e0*/  @!P4 IMAD.WIDE.U32 R4, R6, 0x60, R4 ;  /* 0x000000600604c825 */ /* 0x000fc800078e0004 */
[----:B------:R-:W-:Y:S01]  /*152f0*/  @!P4 IMAD.IADD R0, R0, 0x1, R5 ;  /* 0x000000010000c824 */ /* 0x000fe200078e0205 */
[----:B------:R-:W-:-:S04]  /*15300*/  @!P4 LEA R6, P0, R4, c[0x0][0x168], 0x1 ;  /* 0x00005a000406ca11 */ /* 0x000fc800078008ff */
[----:B------:R-:W-:-:S05]  /*15310*/  @!P4 LEA.HI.X R7, R4, c[0x0][0x16c], R0, 0x1, P0 ;  /* 0x00005b000407ca11 */ /* 0x000fca00000f0c00 */
[----:B------:R-:W-:Y:S01]  /*15320*/  @!PT LDS RZ, [RZ] ;  /* 0x00000000fffff984 */ /* 0x000fe20000000800 */
[----:B------:R-:W-:Y:S01]  /*15330*/  @!PT LDS RZ, [RZ] ;  /* 0x00000000fffff984 */ /* 0x000fe20000000800 */
[----:B------:R-:W-:Y:S01]  /*15340*/  @!PT LDS RZ, [RZ] ;  /* 0x00000000fffff984 */ /* 0x000fe20000000800 */
[----:B------:R1:W-:Y:S04]  /*15350*/  @!P4 LDGSTS.E.BYPASS.LTC128B.128 [R246+0x7000], [R6.64] ;  /* 0x0700000006f6cfae */ /* 0x0003e8000b901d74 */
[----:B------:R1:W-:Y:S01]  /*15360*/  @P4 STS.128 [R246+0x7800], RZ ;  /* 0x007800fff6004388 */ /* 0x0003e20000000c00 */
[----:B------:R-:W-:Y:S05]  /*15370*/  @P4 BRA `(.L_x_833) ;  /* 0x000000b000004947 */ /* 0x000fea0003800000 */
[----:B------:R-:W-:Y:S01]  /*15380*/  IMAD.U32 R4, RZ, RZ, UR4 ;  /* 0x00000004ff047e24 */ /* 0x000fe2000f8e00ff */
        /* <DEDUP_REMOVED lines=10> */
.L_x_833:
[----:B------:R-:W-:Y:S05]  /*15430*/  BSYNC B0 ;  /* 0x0000000000007941 */ /* 0x000fea0003800000 */
.L_x_832:
[----:B------:R-:W0:Y:S02]  /*15440*/  LDGDEPBAR ;  /* 0x00000000000079af */ /* 0x000e240000000000 */
.L_x_831:
[----:B--2---:R-:W-:Y:S04]  /*15450*/  STL [R1+0x110], R243 ;  /* 0x000110f301007387 */ /* 0x004fe80000100800 */
[----:B------:R-:W-:Y:S04]  /*15460*/  STL [R1+0x10c], R242 ;  /* 0x00010cf201007387 */ /* 0x000fe80000100800 */
[----:B------:R2:W-:Y:S04]  /*15470*/  STL [R1+0x108], R241 ;  /* 0x000108f101007387 */ /* 0x0005e80000100800 */
[----:B------:R3:W-:Y:S04]  /*15480*/  STL [R1+0x104], R240 ;  /* 0x000104f001007387 */ /* 0x0007e80000100800 */
[----:B------:R-:W-:Y:S04]  /*15490*/  STL [R1+0x100], R239 ;  /* 0x000100ef01007387 */ /* 0x000fe80000100800 */
[----:B------:R-:W-:Y:S04]  /*154a0*/  STL [R1+0xfc], R238 ;  /* 0x0000fcee01007387 */ /* 0x000fe80000100800 */
[----:B------:R-:W-:Y:S04]  /*154b0*/  STL [R1+0xf8], R237 ;  /* 0x0000f8ed01007387 */ /* 0x000fe80000100800 */
[----:B------:R-:W-:Y:S04]  /*154c0*/  STL [R1+0xf4], R236 ;  /* 0x0000f4ec01007387 */ /* 0x000fe80000100800 */
[----:B------:R-:W-:Y:S01]  /*154d0*/  STL [R1+0xf0], R235 ;  /* 0x0000f0eb01007387 */ /* 0x000fe20000100800 */
[----:B--2---:R-:W-:-:S03]  /*154e0*/  MOV R241, R107 ;  /* 0x0000006b00f17202 */ /* 0x004fc60000000f00 */
[----:B------:R-:W-:Y:S01]  /*154f0*/  STL [R1+0xec], R234 ;  /* 0x0000ecea01007387 */ /* 0x000fe20000100800 */
[----:B---3--:R-:W-:-:S03]  /*15500*/  MOV R240, R105 ;  /* 0x0000006900f07202 */ /* 0x008fc60000000f00 */
[----:B------:R-:W-:Y:S04]  /*15510*/  STL [R1+0xe8], R233 ;  /* 0x0000e8e901007387 */ /* 0x000fe80000100800 */
[----:B------:R-:W-:Y:S04]  /*15520*/  STL [R1+0xe4], R231 ;  /* 0x0000e4e701007387 */ /* 0x000fe80000100800 */
[----:B------:R-:W-:Y:S04]  /*15530*/  STL [R1+0xe0], R230 ;  /* 0x0000e0e601007387 */ /* 0x000fe80000100800 */
[----:B------:R2:W-:Y:S04]  /*15540*/  STL [R1+0xdc], R229 ;  /* 0x0000dce501007387 */ /* 0x0005e80000100800 */
[----:B------:R-:W3:Y:S04]  /*15550*/  LDL.LU R10, [R1+0x30] ;  /* 0x00003000010a7983 */ /* 0x000ee80000300800 */
[----:B-1----:R-:W4:Y:S04]  /*15560*/  LDL.LU R9, [R1+0x44] ;  /* 0x0000440001097983 */ /* 0x002f280000300800 */
[----:B------:R1:W-:Y:S01]  /*15570*/  STL [R1+0xd8], R228 ;  /* 0x0000d8e401007387 */ /* 0x0003e20000100800 */
[----:B------:R-:W-:Y:S01]  /*15580*/  IMAD.MOV.U32 R2, RZ, RZ, R104 ;  /* 0x000000ffff027224 */ /* 0x000fe200078e0068 */
[----:B--2---:R-:W-:-:S02]  /*15590*/  MOV R229, R106 ;  /* 0x0000006a00e57202 */ /* 0x004fc40000000f00 */
[----:B-1----:R-:W2:Y:S04]  /*155a0*/  LDL.LU R228, [R1+0x2c] ;  /* 0x00002c0001e47983 */ /* 0x002ea80000300800 */
[----:B------:R-:W2:Y:S04]  /*155b0*/  LDL.LU R8, [R1+0x64] ;  /* 0x0000640001087983 */ /* 0x000ea80000300800 */
[----:B------:R-:W2:Y:S04]  /*155c0*/  LDL.LU R0, [R1+0x54] ;  /* 0x0000540001007983 */ /* 0x000ea80000300800 */
[----:B------:R-:W3:Y:S04]  /*155d0*/  LDL.LU R7, [R1+0x50] ;  /* 0x0000500001077983 */ /* 0x000ee80000300800 */
[----:B------:R-:W3:Y:S04]  /*155e0*/  LDL.LU R6, [R1+0x14] ;  /* 0x0000140001067983 */ /* 0x000ee80000300800 */
[----:B------:R-:W3:Y:S04]  /*155f0*/  LDL.LU R5, [R1+0x20] ;  /* 0x0000200001057983 */ /* 0x000ee80000300800 */
[----:B------:R-:W3:Y:S04]  /*15600*/  LDL.LU R4, [R1+0x38] ;  /* 0x0000380001047983 */ /* 0x000ee80000300800 */
[----:B------:R-:W3:Y:S04]  /*15610*/  LDL.LU R3, [R1+0x3c] ;  /* 0x00003c0001037983 */ /* 0x000ee80000300800 */
[----:B------:R-:W-:Y:S04]  /*15620*/  STL [R1+0xd4], R227 ;  /* 0x0000d4e301007387 */ /* 0x000fe80000100800 */
[----:B------:R-:W-:Y:S04]  /*15630*/  STL [R1+0xd0], R226 ;  /* 0x0000d0e201007387 */ /* 0x000fe80000100800 */
[----:B------:R-:W-:Y:S04]  /*15640*/  STL [R1+0xcc], R225 ;  /* 0x0000cce101007387 */ /* 0x000fe80000100800 */
[----:B------:R1:W-:Y:S04]  /*15650*/  STL [R1+0xc8], R224 ;  /* 0x0000c8e001007387 */ /* 0x0003e80000100800 */
[----:B-1----:R-:W3:Y:S04]  /*15660*/  LDL.LU R224, [R1+0x40] ;  /* 0x0000400001e07983 */ /* 0x002ee80000300800 */
[----:B------:R-:W3:Y:S04]  /*15670*/  LDL.LU R11, [R1+0x60] ;  /* 0x00006000010b7983 */ /* 0x000ee80000300800 */
[----:B------:R-:W4:Y:S04]  /*15680*/  LDL.LU R235, [R1+0x68] ;  /* 0x0000680001eb7983 */ /* 0x000f280000300800 */
[----:B------:R-:W4:Y:S04]  /*15690*/  LDL.LU R14, [R1+0x4c] ;  /* 0x00004c00010e7983 */ /* 0x000f280000300800 */
[----:B------:R-:W4:Y:S04]  /*156a0*/  LDL.LU R234, [R1+0x6c] ;  /* 0x00006c0001ea7983 */ /* 0x000f280000300800 */
[----:B------:R-:W4:Y:S04]  /*156b0*/  LDL.LU R48, [R1+0x48] ;  /* 0x0000480001307983 */ /* 0x000f280000300800 */
[----:B------:R-:W4:Y:S04]  /*156c0*/  LDL.LU R107, [R1+0x34] ;  /* 0x00003400016b7983 */ /* 0x000f280000300800 */
[----:B------:R-:W4:Y:S04]  /*156d0*/  LDL.LU R106, [R1+0x28] ;  /* 0x00002800016a7983 */ /* 0x000f280000300800 */
[----:B------:R-:W4:Y:S04]  /*156e0*/  LDL.LU R105, [R1+0x18] ;  /* 0x0000180001697983 */ /* 0x000f280000300800 */
[----:B------:R-:W4:Y:S04]  /*156f0*/  LDL.LU R104, [R1+0xc] ;  /* 0x00000c0001687983 */ /* 0x000f280000300800 */
[----:B------:R-:W-:Y:S04]  /*15700*/  STL [R1+0xc4], R223 ;  /* 0x0000c4df01007387 */ /* 0x000fe80000100800 */
[----:B------:R1:W-:Y:S04]  /*15710*/  STL [R1+0xc0], R222 ;  /* 0x0000c0de01007387 */ /* 0x0003e80000100800 */
[----:B------:R2:W-:Y:S04]  /*15720*/  STL [R1+0xbc], R221 ;  /* 0x0000bcdd01007387 */ /* 0x0005e80000100800 */
[----:B------:R1:W-:Y:S01]  /*15730*/  STL [R1+0xb8], R220 ;  /* 0x0000b8dc01007387 */ /* 0x0003e20000100800 */
[----:B------:R-:W-:-:S03]  /*15740*/  MOV R55, R33 ;  /* 0x0000002100377202 */ /* 0x000fc60000000f00 */
[----:B------:R-:W-:Y:S04]  /*15750*/  STL [R1+0xb4], R219 ;  /* 0x0000b4db01007387 */ /* 0x000fe80000100800 */
[----:B------:R-:W-:Y:S04]  /*15760*/  STL [R1+0xb0], R218 ;  /* 0x0000b0da01007387 */ /* 0x000fe80000100800 */
[----:B------:R2:W-:Y:S04]  /*15770*/  STL [R1+0xac], R217 ;  /* 0x0000acd901007387 */ /* 0x0005e80000100800 */
[----:B------:R-:W-:Y:S04]  /*15780*/  STL [R1+0xa8], R212 ;  /* 0x0000a8d401007387 */ /* 0x000fe80000100800 */
[----:B------:R-:W4:Y:S04]  /*15790*/  LDL.LU R33, [R1+0x70] ;  /* 0x0000700001217983 */ /* 0x000f280000300800 */
[----:B------:R-:W4:Y:S04]  /*157a0*/  LDL.LU R57, [R1+0x7c] ;  /* 0x00007c0001397983 */ /* 0x000f280000300800 */
[----:B------:R-:W4:Y:S01]  /*157b0*/  LDL.LU R56, [R1+0x74] ;  /* 0x0000740001387983 */ /* 0x000f220000300800 */
[----:B-1----:R-:W-:-:S02]  /*157c0*/  MOV R222, R2 ;  /* 0x0000000200de7202 */ /* 0x002fc40000000f00 */
[----:B-----5:R-:W-:-:S04]  /*157d0*/  FMNMX.FTZ R2, R72, R17, !PT ;  /* 0x0000001148027209 */ /* 0x020fc80007810000 */
[----:B------:R-:W-:-:S04]  /*157e0*/  FMNMX.FTZ R2, R32, R2, !PT ;  /* 0x0000000220027209 */ /* 0x000fc80007810000 */
[----:B------:R-:W-:Y:S02]  /*157f0*/  FMNMX.FTZ R2, R22, R2, !PT ;  /* 0x0000000216027209 */ /* 0x000fe40007810000 */
[----:B------:R-:W-:Y:S02]  /*15800*/  MOV R54, R34 ;  /* 0x0000002200367202 */ /* 0x000fe40000000f00 */
[----:B------:R-:W-:Y:S02]  /*15810*/  FMNMX.FTZ R2, R44, R2, !PT ;  /* 0x000000022c027209 */ /* 0x000fe40007810000 */
[----:B--2---:R-:W-:Y:S02]  /*15820*/  MOV R221, R0 ;  /* 0x0000000000dd7202 */ /* 0x004fe40000000f00 */
[----:B------:R-:W-:-:S04]  /*15830*/  FMNMX.FTZ R0, R73, R16, !PT ;  /* 0x0000001049007209 */ /* 0x000fc80007810000 */
[----:B------:R-:W-:-:S04]  /*15840*/  FMNMX.FTZ R0, R20, R0, !PT ;  /* 0x0000000014007209 */ /* 0x000fc80007810000 */
[----:B------:R-:W-:-:S04]  /*15850*/  FMNMX.FTZ R0, R18, R0, !PT ;  /* 0x0000000012007209 */ /* 0x000fc80007810000 */
[----:B------:R-:W-:-:S04]  /*15860*/  FMNMX.FTZ R0, R15, R0, !PT ;  /* 0x000000000f007209 */ /* 0x000fc80007810000 */
[----:B------:R-:W-:-:S04]  /*15870*/  FMNMX.FTZ R0, R79, R0, !PT ;  /* 0x000000004f007209 */ /* 0x000fc80007810000 */
[----:B---3--:R-:W-:-:S04]  /*15880*/  FMNMX.FTZ R0, R11, R0, !PT ;  /* 0x000000000b007209 */ /* 0x008fc80007810000 */
[----:B----4-:R-:W-:-:S04]  /*15890*/  FMNMX.FTZ R0, R14, R0, !PT ;  /* 0x000000000e007209 */ /* 0x010fc80007810000 */
        /* <DEDUP_REMOVED lines=25> */
[----:B------:R-:W-:-:S03]  /*15a30*/  MOV R237, R4 ;  /* 0x0000000400ed7202 */ /* 0x000fc60000000f00 */
[----:B------:R-:W1:Y:S01]  /*15a40*/  SHFL.BFLY PT, R4, R0, 0x2, 0x1f ;  /* 0x0c401f0000047f89 */ /* 0x000e6200000e0000 */
[----:B------:R-:W-:Y:S01]  /*15a50*/  IMAD.MOV.U32 R236, RZ, RZ, R3 ;  /* 0x000000ffffec7224 */ /* 0x000fe200078e0003 */
[----:B------:R-:W-:Y:S02]  /*15a60*/  FMNMX.FTZ R3, R54, R2, !PT ;  /* 0x0000000236037209 */ /* 0x000fe40007810000 */
[----:B------:R-:W-:Y:S02]  /*15a70*/  FMNMX.FTZ R2, R71, R19, !PT ;  /* 0x0000001347027209 */ /* 0x000fe40007810000 */
[----:B------:R-:W-:Y:S02]  /*15a80*/  MOV R220, R117 ;  /* 0x0000007500dc7202 */ /* 0x000fe40000000f00 */
[----:B------:R-:W-:Y:S02]  /*15a90*/  FMNMX.FTZ R2, R77, R2, !PT ;  /* 0x000000024d027209 */ /* 0x000fe40007810000 */
[----:B------:R-:W-:-:S02]  /*15aa0*/  FMNMX.FTZ R3, R55, R3, !PT ;  /* 0x0000000337037209 */ /* 0x000fc40007810000 */
[----:B------:R-:W-:Y:S02]  /*15ab0*/  MOV R217, R8 ;  /* 0x0000000800d97202 */ /* 0x000fe40000000f00 */
[----:B------:R-:W-:Y:S02]  /*15ac0*/  FMNMX.FTZ R2, R47, R2, !PT ;  /* 0x000000022f027209 */ /* 0x000fe40007810000 */
[----:B------:R-:W-:Y:S02]  /*15ad0*/  FMNMX.FTZ R3, R220, R3, !PT ;  /* 0x00000003dc037209 */ /* 0x000fe40007810000 */
[----:B------:R-:W-:Y:S02]  /*15ae0*/  MOV R51, R202 ;  /* 0x000000ca00337202 */ /* 0x000fe40000000f00 */
[----:B------:R-:W-:Y:S02]  /*15af0*/  FMNMX.FTZ R2, R45, R2, !PT ;  /* 0x000000022d027209 */ /* 0x000fe40007810000 */
[----:B-1----:R-:W-:-:S02]  /*15b00*/  FMNMX.FTZ R8, R0, R4, !PT ;  /* 0x0000000400087209 */ /* 0x002fc40007810000 */
[----:B------:R-:W-:Y:S02]  /*15b10*/  FMNMX.FTZ R0, R70, R21, !PT ;  /* 0x0000001546007209 */ /* 0x000fe40007810000 */
[----:B------:R-:W-:Y:S02]  /*15b20*/  FMNMX.FTZ R4, R221, R3, !PT ;  /* 0x00000003dd047209 */ /* 0x000fe40007810000 */
[----:B------:R-:W-:Y:S02]  /*15b30*/  FMNMX.FTZ R0, R78, R0, !PT ;  /* 0x000000004e007209 */ /* 0x000fe40007810000 */
[----:B------:R-:W-:Y:S02]  /*15b40*/  MOV R50, R201 ;  /* 0x000000c900327202 */ /* 0x000fe40000000f00 */
[----:B------:R-:W-:Y:S02]  /*15b50*/  FMNMX.FTZ R2, R51, R2, !PT ;  /* 0x0000000233027209 */ /* 0x000fe40007810000 */
[----:B------:R-:W-:Y:S01]  /*15b60*/  FMNMX.FTZ R0, R76, R0, !PT ;  /* 0x000000004c007209 */ /* 0x000fe20007810000 */
[----:B------:R-:W-:Y:S01]  /*15b70*/  IMAD.MOV.U32 R49, RZ, RZ, R203 ;  /* 0x000000ffff317224 */ /* 0x000fe200078e00cb */
[----:B------:R-:W-:-:S02]  /*15b80*/  FMNMX.FTZ R4, R236, R4, !PT ;  /* 0x00000004ec047209 */ /* 0x000fc40007810000 */
[----:B------:R-:W-:Y:S02]  /*15b90*/  FMNMX.FTZ R2, R50, R2, !PT ;  /* 0x0000000232027209 */ /* 0x000fe40007810000 */
[----:B------:R-:W-:Y:S01]  /*15ba0*/  FMNMX.FTZ R0, R46, R0, !PT ;  /* 0x000000002e007209 */ /* 0x000fe20007810000 */
[----:B------:R-:W-:Y:S01]  /*15bb0*/  IMAD.MOV.U32 R212, RZ, RZ, R7 ;  /* 0x000000ffffd47224 */ /* 0x000fe200078e0007 */
[----:B------:R-:W-:Y:S02]  /*15bc0*/  MOV R238, R5 ;  /* 0x0000000500ee7202 */ /* 0x000fe40000000f00 */
[----:B------:R-:W-:Y:S02]  /*15bd0*/  FMNMX.FTZ R4, R237, R4, !PT ;  /* 0x00000004ed047209 */ /* 0x000fe40007810000 */
[----:B------:R-:W-:Y:S02]  /*15be0*/  FMNMX.FTZ R2, R49, R2, !PT ;  /* 0x0000000231027209 */ /* 0x000fe40007810000 */
[----:B------:R-:W-:-:S02]  /*15bf0*/  FMNMX.FTZ R0, R234, R0, !PT ;  /* 0x00000000ea007209 */ /* 0x000fc40007810000 */
[----:B------:R-:W-:Y:S02]  /*15c00*/  MOV R239, R6 ;  /* 0x0000000600ef7202 */ /* 0x000fe40000000f00 */
[----:B------:R-:W-:Y:S02]  /*15c10*/  FMNMX.FTZ R4, R238, R4, !PT ;  /* 0x00000004ee047209 */ /* 0x000fe40007810000 */
        /* <DEDUP_REMOVED lines=8> */
[----:B------:R-:W-:Y:S01]  /*15ca0*/  FMNMX.FTZ R4, R222, R4, !PT ;  /* 0x00000004de047209 */ /* 0x000fe20007810000 */
[----:B------:R-:W-:Y:S01]  /*15cb0*/  IMAD.MOV.U32 R53, RZ, RZ, R35 ;  /* 0x000000ffff357224 */ /* 0x000fe200078e0023 */
        /* <DEDUP_REMOVED lines=58> */
[----:B------:R-:W1:Y:S01]  /*16060*/  SHFL.BFLY PT, R7, R8, 0x1, 0x1f ;  /* 0x0c201f0008077f89 */ /* 0x000e6200000e0000 */
[----:B------:R-:W-:-:S03]  /*16070*/  FMNMX.FTZ R2, R87, R2, !PT ;  /* 0x0000000257027209 */ /* 0x000fc60007810000 */
[----:B------:R-:W2:Y:S01]  /*16080*/  SHFL.BFLY PT, R4, R0, 0x2, 0x1f ;  /* 0x0c401f0000047f89 */ /* 0x000ea200000e0000 */
[----:B------:R-:W-:Y:S02]  /*16090*/  FMNMX.FTZ R3, R31, R3, !PT ;  /* 0x000000031f037209 */ /* 0x000fe40007810000 */
[----:B------:R-:W-:Y:S02]  /*160a0*/  FMNMX.FTZ R2, R84, R2, !PT ;  /* 0x0000000254027209 */ /* 0x000fe40007810000 */
[----:B------:R-:W-:Y:S02]  /*160b0*/  FMNMX.FTZ R3, R26, R3, !PT ;  /* 0x000000031a037209 */ /* 0x000fe40007810000 */
[----:B------:R-:W-:Y:S02]  /*160c0*/  FMNMX.FTZ R5, R75, R2, !PT ;  /* 0x000000024b057209 */ /* 0x000fe40007810000 */
[----:B------:R-:W-:Y:S02]  /*160d0*/  FMNMX.FTZ R2, R25, R3, !PT ;  /* 0x0000000319027209 */ /* 0x000fe40007810000 */
[----:B------:R-:W-:-:S03]  /*160e0*/  FMNMX.FTZ R5, R68, R5, !PT ;  /* 0x0000000544057209 */ /* 0x000fc60007810000 */
[----:B------:R-:W3:Y:S01]  /*160f0*/  SHFL.BFLY PT, R6, R2, 0x2, 0x1f ;  /* 0x0c401f0002067f89 */ /* 0x000ee200000e0000 */
[----:B------:R-:W-:-:S04]  /*16100*/  FMNMX.FTZ R5, R65, R5, !PT ;  /* 0x0000000541057209 */ /* 0x000fc80007810000 */
[----:B------:R-:W-:Y:S02]  /*16110*/  FMNMX.FTZ R5, R64, R5, !PT ;  /* 0x0000000540057209 */ /* 0x000fe40007810000 */
[----:B-1----:R-:W-:Y:S02]  /*16120*/  FMNMX.FTZ R203, R8, R7, !PT ;  /* 0x0000000708cb7209 */ /* 0x002fe40007810000 */
[----:B--2---:R-:W-:Y:S01]  /*16130*/  FMNMX.FTZ R3, R0, R4, !PT ;  /* 0x0000000400037209 */ /* 0x004fe20007810000 */
[----:B------:R-:W-:Y:S04]  /*16140*/  SHFL.BFLY PT, R7, R5, 0x2, 0x1f ;  /* 0x0c401f0005077f89 */ /* 0x000fe800000e0000 */
[----:B------:R-:W1:Y:S01]  /*16150*/  SHFL.BFLY PT, R8, R3, 0x1, 0x1f ;  /* 0x0c201f0003087f89 */ /* 0x000e6200000e0000 */
[C---:B------:R-:W-:Y:S01]  /*16160*/  FMUL.FTZ R4, R203.reuse, c[0x0][0x23c] ;  /* 0x00008f00cb047a20 */ /* 0x040fe20000410000 */
[----:B------:R-:W-:-:S04]  /*16170*/  FSETP.NEU.FTZ.AND P2, PT, R203, -INF , PT ;  /* 0xff800000cb00780b */ /* 0x000fc80003f5d000 */
[----:B------:R-:W-:Y:S02]  /*16180*/  FSEL R4, R4, RZ, P2 ;  /* 0x000000ff04047208 */ /* 0x000fe40001000000 */
[----:B---3--:R-:W-:-:S03]  /*16190*/  FMNMX.FTZ R2, R2, R6, !PT ;  /* 0x0000000602027209 */ /* 0x008fc60007810000 */
[--C-:B------:R-:W-:Y:S02]  /*161a0*/  FFMA.FTZ R0, R16, c[0x0][0x23c], -R4.reuse ;  /* 0x00008f0010007a23 */ /* 0x100fe40000010804 */
[----:B------:R-:W2:Y:S02]  /*161b0*/  SHFL.BFLY PT, R9, R2, 0x1, 0x1f ;  /* 0x0c201f0002097f89 */ /* 0x000ea400000e0000 */
[----:B------:R3:W-:Y:S01]  /*161c0*/  MUFU.EX2 R12, R0 ;  /* 0x00000000000c7308 */ /* 0x0007e20000000800 */
[----:B------:R-:W-:-:S07]  /*161d0*/  FFMA.FTZ R6, R20, c[0x0][0x23c], -R4 ;  /* 0x00008f0014067a23 */ /* 0x000fce0000010804 */
[----:B------:R4:W-:Y:S01]  /*161e0*/  MUFU.EX2 R243, R6 ;  /* 0x0000000600f37308 */ /* 0x0009e20000000800 */
[----:B-1----:R-:W-:Y:S01]  /*161f0*/  FMNMX.FTZ R202, R3, R8, !PT ;  /* 0x0000000803ca7209 */ /* 0x002fe20007810000 */
[----:B------:R-:W-:Y:S01]  /*16200*/  FFMA.FTZ R3, R18, c[0x0][0x23c], -R4 ;  /* 0x00008f0012037a23 */ /* 0x000fe20000010804 */
[----:B---3--:R-:W-:-:S05]  /*16210*/  FMNMX.FTZ R0, R5, R7, !PT ;  /* 0x0000000705007209 */ /* 0x008fca0007810000 */
[----:B------:R1:W-:Y:S01]  /*16220*/  MUFU.EX2 R233, R3 ;  /* 0x0000000300e97308 */ /* 0x0003e20000000800 */
[C---:B------:R-:W-:Y:S01]  /*16230*/  FSETP.NEU.FTZ.AND P1, PT, R202.reuse, -INF , PT ;  /* 0xff800000ca00780b */ /* 0x040fe20003f3d000 */
[----:B----4-:R-:W3:Y:S01]  /*16240*/  SHFL.BFLY PT, R6, R0, 0x1, 0x1f ;  /* 0x0c201f0000067f89 */ /* 0x010ee200000e0000 */
[----:B-1----:R-:W-:Y:S01]  /*16250*/  FMUL.FTZ R3, R202, c[0x0][0x23c] ;  /* 0x00008f00ca037a20 */ /* 0x002fe20000410000 */
[----:B--2---:R-:W-:-:S04]  /*16260*/  FMNMX.FTZ R201, R2, R9, !PT ;  /* 0x0000000902c97209 */ /* 0x004fc80007810000 */
[----:B------:R-:W-:-:S05]  /*16270*/  FSEL R3, R3, RZ, P1 ;  /* 0x000000ff03037208 */ /* 0x000fca0000800000 */
[----:B------:R-:W-:Y:S01]  /*16280*/  FFMA.FTZ R2, R17, c[0x0][0x23c], -R3 ;  /* 0x00008f0011027a23 */ /* 0x000fe20000010803 */
[----:B------:R-:W-:Y:S01]  /*16290*/  FSETP.NEU.FTZ.AND P0, PT, R201, -INF , PT ;  /* 0xff800000c900780b */ /* 0x000fe20003f1d000 */
[----:B------:R-:W-:Y:S02]  /*162a0*/  FFMA.FTZ R5, R15, c[0x0][0x23c], -R4 ;  /* 0x00008f000f057a23 */ /* 0x000fe40000010804 */
[----:B------:R1:W-:Y:S01]  /*162b0*/  MUFU.EX2 R13, R2 ;  /* 0x00000002000d7308 */ /* 0x0003e20000000800 */
[----:B---3--:R-:W-:Y:S02]  /*162c0*/  FMNMX.FTZ R200, R0, R6, !PT ;  /* 0x0000000600c87209 */ /* 0x008fe40007810000 */
[----:B------:R-:W-:-:S05]  /*162d0*/  FSEL R0, R201, RZ, P0 ;  /* 0x000000ffc9007208 */ /* 0x000fca0000000000 */
[----:B------:R2:W-:Y:S01]  /*162e0*/  MUFU.EX2 R230, R5 ;  /* 0x0000000500e67308 */ /* 0x0005e20000000800 */
[----:B-1----:R-:W-:-:S05]  /*162f0*/  FMUL.FTZ R2, R201, c[0x0][0x23c] ;  /* 0x00008f00c9027a20 */ /* 0x002fca0000410000 */
[----:B------:R-:W-:Y:S01]  /*16300*/  FSEL R2, R2, RZ, P0 ;  /* 0x000000ff02027208 */ /* 0x000fe20000000000 */
[--C-:B--2---:R-:W-:Y:S02]  /*16310*/  FFMA.FTZ R5, R32, c[0x0][0x23c], -R3.reuse ;  /* 0x00008f0020057a23 */ /* 0x104fe40000010803 */
[----:B------:R-:W-:Y:S02]  /*16320*/  FADD.FTZ R0, R71, -R0 ;  /* 0x8000000047007221 */ /* 0x000fe40000010000 */
[----:B------:R1:W-:Y:S01]  /*16330*/  MUFU.EX2 R242, R5 ;  /* 0x0000000500f27308 */ /* 0x0003e20000000800 */
[----:B------:R-:W-:Y:S01]  /*16340*/  FSETP.NEU.FTZ.AND P0, PT, R200, -INF , PT ;  /* 0xff800000c800780b */ /* 0x000fe20003f1d000 */
[----:B------:R-:W-:-:S03]  /*16350*/  FFMA.FTZ R6, R22, c[0x0][0x23c], -R3 ;  /* 0x00008f0016067a23 */ /* 0x000fc60000010803 */
[----:B------:R-:W-:Y:S01]  /*16360*/  FSEL R7, R200, RZ, P0 ;  /* 0x000000ffc8077208 */ /* 0x000fe20000000000 */
[----:B-1----:R-:W-:Y:S02]  /*16370*/  FFMA.FTZ R5, R19, c[0x0][0x23c], -R2 ;  /* 0x00008f0013057a23 */ /* 0x002fe40000010802 */
[----:B------:R-:W-:Y:S02]  /*16380*/  MUFU.EX2 R231, R6 ;  /* 0x0000000600e77308 */ /* 0x000fe40000000800 */
[----:B------:R-:W-:Y:S01]  /*16390*/  FADD.FTZ R8, R70, -R7 ;  /* 0x8000000746087221 */ /* 0x000fe20000010000 */
[----:B------:R-:W1:Y:S05]  /*163a0*/  LDSM.16.MT88.4 R16, [R213+0x8000] ;  /* 0x00800000d510783b */ /* 0x000e6a0000004200 */
[----:B------:R2:W-:Y:S01]  /*163b0*/  MUFU.EX2 R10, R5 ;  /* 0x00000005000a7308 */ /* 0x0005e20000000800 */
[----:B------:R-:W-:Y:S01]  /*163c0*/  FSEL R7, R203, RZ, P2 ;  /* 0x000000ffcb077208 */ /* 0x000fe20001000000 */
[----:B--2---:R-:W-:-:S02]  /*163d0*/  FMUL.FTZ R5, R0, c[0x0][0x23c] ;  /* 0x00008f0000057a20 */ /* 0x004fc40000410000 */
[----:B------:R-:W-:-:S04]  /*163e0*/  FMUL.FTZ R0, R200, c[0x0][0x23c] ;  /* 0x00008f00c8007a20 */ /* 0x000fc80000410000 */
[----:B------:R-:W2:Y:S01]  /*163f0*/  MUFU.EX2 R5, R5 ;  /* 0x0000000500057308 */ /* 0x000ea20000000800 */
[----:B------:R-:W-:-:S05]  /*16400*/  FSEL R0, R0, RZ, P0 ;  /* 0x000000ff00007208 */ /* 0x000fca0000000000 */
[----:B------:R-:W-:-:S04]  /*16410*/  FFMA.FTZ R6, R21, c[0x0][0x23c], -R0 ;  /* 0x00008f0015067a23 */ /* 0x000fc80000010800 */
[----:B------:R3:W-:Y:S01]  /*16420*/  MUFU.EX2 R9, R6 ;  /* 0x0000000600097308 */ /* 0x0007e20000000800 */
[-C--:B--2---:R-:W-:Y:S02]  /*16430*/  FFMA.FTZ R22, R33, R5.reuse, R10 ;  /* 0x0000000521167223 */ /* 0x084fe4000001000a */
[----:B------:R-:W-:Y:S02]  /*16440*/  FMUL.FTZ R136, R136, R5 ;  /* 0x0000000588887220 */ /* 0x000fe40000410000 */
[----:B---3--:R-:W-:-:S04]  /*16450*/  FADD.FTZ R6, R73, -R7 ;  /* 0x8000000749067221 */ /* 0x008fc80000010000 */
[----:B------:R-:W-:Y:S02]  /*16460*/  FMUL.FTZ R7, R6, c[0x0][0x23c] ;  /* 0x00008f0006077a20 */ /* 0x000fe40000410000 */
        /* <DEDUP_REMOVED lines=15> */
[----:B------:R-:W2:Y:S02]  /*16560*/  MUFU.EX2 R5, R7 ;  /* 0x0000000700057308 */ /* 0x000ea40000000800 */
[----:B--2---:R-:W-:-:S02]  /*16570*/  FFMA.FTZ R21, R56, R5, R12 ;  /* 0x0000000538157223 */ /* 0x004fc4000001000c */
[----:B------:R-:W2:Y:S01]  /*16580*/  LDL.LU R56, [R1+0x78] ;  /* 0x0000780001387983 */ /* 0x000ea20000300800 */
[----:B------:R-:W-:-:S04]  /*16590*/  FMUL.FTZ R8, R8, c[0x0][0x23c] ;  /* 0x00008f0008087a20 */ /* 0x000fc80000410000 */
[----:B------:R-:W3:Y:S01]  /*165a0*/  MUFU.EX2 R6, R8 ;  /* 0x0000000800067308 */ /* 0x000ee20000000800 */
[-C--:B------:R-:W-:Y:S02]  /*165b0*/  FMUL.FTZ R140, R140, R5.reuse ;  /* 0x000000058c8c7220 */ /* 0x080fe40000410000 */
[-C--:B------:R-:W-:Y:S02]  /*165c0*/  FMUL.FTZ R141, R141, R5.reuse ;  /* 0x000000058d8d7220 */ /* 0x080fe40000410000 */
[-C--:B------:R-:W-:Y:S02]  /*165d0*/  FMUL.FTZ R144, R144, R5.reuse ;  /* 0x0000000590907220 */ /* 0x080fe40000410000 */
[-C--:B------:R-:W-:Y:S02]  /*165e0*/  FMUL.FTZ R145, R145, R5.reuse ;  /* 0x0000000591917220 */ /* 0x080fe40000410000 */
[----:B------:R-:W-:Y:S02]  /*165f0*/  FMUL.FTZ R156, R156, R5 ;  /* 0x000000059c9c7220 */ /* 0x000fe40000410000 */
[----:B---3--:R-:W-:-:S02]  /*16600*/  FMUL.FTZ R138, R138, R6 ;  /* 0x000000068a8a7220 */ /* 0x008fc40000410000 */
        /* <DEDUP_REMOVED lines=15> */
[----:B------:R-:W-:Y:S02]  /*16700*/  FFMA.FTZ R117, R57, R6, R9 ;  /* 0x0000000639757223 */ /* 0x000fe40000010009 */
[----:B------:R-:W-:Y:S02]  /*16710*/  FFMA.FTZ R6, R44, c[0x0][0x23c], -R3 ;  /* 0x00008f002c067a23 */ /* 0x000fe40000010803 */
[----:B------:R-:W-:-:S02]  /*16720*/  FMUL.FTZ R157, R157, R5 ;  /* 0x000000059d9d7220 */ /* 0x000fc40000410000 */
[----:B------:R3:W-:Y:S01]  /*16730*/  MUFU.EX2 R227, R6 ;  /* 0x0000000600e37308 */ /* 0x0007e20000000800 */
[-C--:B------:R-:W-:Y:S02]  /*16740*/  FMUL.FTZ R160, R160, R5.reuse ;  /* 0x00000005a0a07220 */ /* 0x080fe40000410000 */
[-C--:B------:R-:W-:Y:S02]  /*16750*/  FMUL.FTZ R161, R161, R5.reuse ;  /* 0x00000005a1a17220 */ /* 0x080fe40000410000 */
[-C--:B------:R-:W-:Y:S02]  /*16760*/  FMUL.FTZ R172, R172, R5.reuse ;  /* 0x00000005acac7220 */ /* 0x080fe40000410000 */
[-C--:B------:R-:W-:Y:S02]  /*16770*/  FMUL.FTZ R173, R173, R5.reuse ;  /* 0x00000005adad7220 */ /* 0x080fe40000410000 */
[-C--:B------:R-:W-:Y:S02]  /*16780*/  FMUL.FTZ R176, R176, R5.reuse ;  /* 0x00000005b0b07220 */ /* 0x080fe40000410000 */
[----:B------:R-:W-:-:S02]  /*16790*/  FMUL.FTZ R177, R177, R5 ;  /* 0x00000005b1b17220 */ /* 0x000fc40000410000 */
[-C--:B------:R-:W-:Y:S02]  /*167a0*/  FMUL.FTZ R188, R188, R5.reuse ;  /* 0x00000005bcbc7220 */ /* 0x080fe40000410000 */
[-C--:B------:R-:W-:Y:S01]  /*167b0*/  FMUL.FTZ R189, R189, R5.reuse ;  /* 0x00000005bdbd7220 */ /* 0x080fe20000410000 */
[----:B---3--:R-:W-:Y:S01]  /*167c0*/  FSEL R6, R202, RZ, P1 ;  /* 0x000000ffca067208 */ /* 0x008fe20000800000 */
[-C--:B------:R-:W-:Y:S02]  /*167d0*/  FMUL.FTZ R196, R196, R5.reuse ;  /* 0x00000005c4c47220 */ /* 0x080fe40000410000 */
[----:B------:R-:W-:Y:S02]  /*167e0*/  FMUL.FTZ R197, R197, R5 ;  /* 0x00000005c5c57220 */ /* 0x000fe40000410000 */
[----:B------:R-:W-:Y:S02]  /*167f0*/  FFMA.FTZ R5, R47, c[0x0][0x23c], -R2 ;  /* 0x00008f002f057a23 */ /* 0x000fe40000010802 */
[----:B------:R-:W-:-:S02]  /*16800*/  FADD.FTZ R6, R72, -R6 ;  /* 0x8000000648067221 */ /* 0x000fc40000010000 */
[----:B------:R3:W-:Y:S02]  /*16810*/  MUFU.EX2 R73, R5 ;  /* 0x0000000500497308 */ /* 0x0007e40000000800 */
[----:B------:R-:W-:Y:S02]  /*16820*/  FMUL.FTZ R6, R6, c[0x0][0x23c] ;  /* 0x00008f0006067a20 */ /* 0x000fe40000410000 */
[----:B---3--:R-:W-:-:S04]  /*16830*/  FFMA.FTZ R5, R45, c[0x0][0x23c], -R2 ;  /* 0x00008f002d057a23 */ /* 0x008fc80000010802 */
[----:B------:R-:W-:Y:S08]  /*16840*/  MUFU.EX2 R225, R5 ;  /* 0x0000000500e17308 */ /* 0x000ff00000000800 */
[----:B------:R3:W-:Y:S01]  /*16850*/  MUFU.EX2 R5, R6 ;  /* 0x0000000600057308 */ /* 0x0007e20000000800 */
[----:B------:R-:W-:Y:S02]  /*16860*/  FFMA.FTZ R7, R77, c[0x0][0x23c], -R2 ;  /* 0x00008f004d077a23 */ /* 0x000fe40000010802 */
[----:B---3--:R-:W-:-:S05]  /*16870*/  FFMA.FTZ R6, R78, c[0x0][0x23c], -R0 ;  /* 0x00008f004e067a23 */ /* 0x008fca0000010800 */
[----:B------:R3:W-:Y:S08]  /*16880*/  MUFU.EX2 R71, R6 ;  /* 0x0000000600477308 */ /* 0x0007f00000000800 */
[----:B------:R-:W4:Y:S01]  /*16890*/  MUFU.EX2 R70, R7 ;  /* 0x0000000700467308 */ /* 0x000f220000000800 */
[----:B---3--:R-:W-:-:S07]  /*168a0*/  FFMA.FTZ R6, R76, c[0x0][0x23c], -R0 ;  /* 0x00008f004c067a23 */ /* 0x008fce0000010800 */
[----:B------:R3:W-:Y:S02]  /*168b0*/  MUFU.EX2 R226, R6 ;  /* 0x0000000600e27308 */ /* 0x0007e40000000800 */
[----:B---3--:R-:W-:-:S06]  /*168c0*/  FFMA.FTZ R6, R46, c[0x0][0x23c], -R0 ;  /* 0x00008f002e067a23 */ /* 0x008fcc0000010800 */
[----:B------:R-:W3:Y:S01]  /*168d0*/  MUFU.EX2 R223, R6 ;  /* 0x0000000600df7308 */ /* 0x000ee20000000800 */
[----:B------:R-:W-:Y:S01]  /*168e0*/  MOV R186, R14 ;  /* 0x0000000e00ba7202 */ /* 0x000fe20000000f00 */
[----:B------:R-:W-:Y:S01]  /*168f0*/  IMAD.MOV.U32 R187, RZ, RZ, R11 ;  /* 0x000000ffffbb7224 */ /* 0x000fe200078e000b */
[----:B----4-:R-:W-:Y:S01]  /*16900*/  F2FP.BF16.PACK_AB R8, R70, R10 ;  /* 0x0000000a4608723e */ /* 0x010fe200000010ff */
[-C--:B------:R-:W-:Y:S01]  /*16910*/  FMUL.FTZ R142, R142, R5.reuse ;  /* 0x000000058e8e7220 */ /* 0x080fe20000410000 */
[----:B------:R-:W-:Y:S01]  /*16920*/  F2FP.BF16.PACK_AB R12, R243, R12 ;  /* 0x0000000cf30c723e */ /* 0x000fe200000010ff */
[----:B------:R-:W-:Y:S01]  /*16930*/  FMUL.FTZ R143, R143, R5 ;  /* 0x000000058f8f7220 */ /* 0x000fe20000410000 */
[----:B------:R-:W-:Y:S01]  /*16940*/  F2FP.BF16.PACK_AB R14, R230, R233 ;  /* 0x000000e9e60e723e */ /* 0x000fe200000010ff */
[----:B------:R-:W-:Y:S01]  /*16950*/  FMUL.FTZ R146, R146, R5 ;  /* 0x0000000592927220 */ /* 0x000fe20000410000 */
[----:B------:R-:W-:Y:S01]  /*16960*/  F2FP.BF16.PACK_AB R15, R227, R231 ;  /* 0x000000e7e30f723e */ /* 0x000fe200000010ff */
[----:B------:R-:W-:Y:S01]  /*16970*/  FMUL.FTZ R147, R147, R5 ;  /* 0x0000000593937220 */ /* 0x000fe20000410000 */
[----:B------:R-:W-:-:S02]  /*16980*/  F2FP.BF16.PACK_AB R9, R71, R9 ;  /* 0x000000094709723e */ /* 0x000fc400000010ff */
[----:B------:R-:W-:Y:S02]  /*16990*/  F2FP.BF16.PACK_AB R10, R225, R73 ;  /* 0x00000049e10a723e */ /* 0x000fe400000010ff */
[----:B---3--:R-:W-:Y:S01]  /*169a0*/  F2FP.BF16.PACK_AB R11, R223, R226 ;  /* 0x000000e2df0b723e */ /* 0x008fe200000010ff */
[----:B------:R-:W-:Y:S01]  /*169b0*/  IMAD.MOV.U32 R180, RZ, RZ, R54 ;  /* 0x000000ffffb47224 */ /* 0x000fe200078e0036 */
[----:B------:R-:W-:Y:S02]  /*169c0*/  MOV R168, R55 ;  /* 0x0000003700a87202 */ /* 0x000fe40000000f00 */
[----:B------:R-:W-:Y:S02]  /*169d0*/  MOV R184, R53 ;  /* 0x0000003500b87202 */ /* 0x000fe40000000f00 */
[----:B------:R-:W-:Y:S02]  /*169e0*/  MOV R193, R52 ;  /* 0x0000003400c17202 */ /* 0x000fe40000000f00 */
[----:B-1----:R-:W-:Y:S01]  /*169f0*/  HMMA.16816.F32.BF16 R52, R8, R18, R148 ;  /* 0x000000120834723c */ /* 0x002fe20000041894 */
[----:B------:R-:W-:-:S02]  /*16a00*/  FMUL.FTZ R158, R158, R5 ;  /* 0x000000059e9e7220 */ /* 0x000fc40000410000 */
[-C--:B------:R-:W-:Y:S02]  /*16a10*/  FMUL.FTZ R159, R159, R5.reuse ;  /* 0x000000059f9f7220 */ /* 0x080fe40000410000 */
[-C--:B------:R-:W-:Y:S02]  /*16a20*/  FMUL.FTZ R162, R162, R5.reuse ;  /* 0x00000005a2a27220 */ /* 0x080fe40000410000 */
[----:B------:R-:W-:Y:S01]  /*16a30*/  FMUL.FTZ R163, R163, R5 ;  /* 0x00000005a3a37220 */ /* 0x000fe20000410000 */
[----:B------:R-:W-:Y:S01]  /*16a40*/  MOV R170, R51 ;  /* 0x0000003300aa7202 */ /* 0x000fe20000000f00 */
[----:B------:R-:W-:Y:S01]  /*16a50*/  IMAD.MOV.U32 R181, RZ, RZ, R49 ;  /* 0x000000ffffb57224 */ /* 0x000fe200078e0031 */
[----:B------:R-:W-:Y:S02]  /*16a60*/  MOV R171, R50 ;  /* 0x0000003200ab7202 */ /* 0x000fe40000000f00 */
[----:B------:R-:W-:Y:S02]  /*16a70*/  MOV R183, R48 ;  /* 0x0000003000b77202 */ /* 0x000fe40000000f00 */
[----:B------:R-:W-:Y:S01]  /*16a80*/  MOV R194, R79 ;  /* 0x0000004f00c27202 */ /* 0x000fe20000000f00 */
[----:B------:R-:W-:-:S02]  /*16a90*/  FMUL.FTZ R174, R174, R5 ;  /* 0x00000005aeae7220 */ /* 0x000fc40000410000 */
[-C--:B------:R-:W-:Y:S02]  /*16aa0*/  FMUL.FTZ R175, R175, R5.reuse ;  /* 0x00000005afaf7220 */ /* 0x080fe40000410000 */
[-C--:B------:R-:W-:Y:S02]  /*16ab0*/  FMUL.FTZ R178, R178, R5.reuse ;  /* 0x00000005b2b27220 */ /* 0x080fe40000410000 */
[-C--:B------:R-:W-:Y:S02]  /*16ac0*/  FMUL.FTZ R179, R179, R5.reuse ;  /* 0x00000005b3b37220 */ /* 0x080fe40000410000 */
[----:B--2---:R-:W-:Y:S01]  /*16ad0*/  FFMA.FTZ R20, R56, R5, R13 ;  /* 0x0000000538147223 */ /* 0x004fe2000001000d */
[----:B------:R-:W-:Y:S01]  /*16ae0*/  F2FP.BF16.PACK_AB R13, R242, R13 ;  /* 0x0000000df20d723e */ /* 0x000fe200000010ff */
[-C--:B------:R-:W-:Y:S08]  /*16af0*/  HMMA.16816.F32.BF16 R56, R8, R16.reuse, R136 ;  /* 0x000000100838723c */ /* 0x080ff00000041888 */
[C---:B------:R-:W-:Y:S08]  /*16b00*/  HMMA.16816.F32.BF16 R140, R12.reuse, R16, R140 ;  /* 0x000000100c8c723c */ /* 0x040ff0000004188c */
[C---:B------:R-:W-:Y:S01]  /*16b10*/  HMMA.16816.F32.BF16 R144, R12.reuse, R18, R144 ;  /* 0x000000120c90723c */ /* 0x040fe20000041890 */
[----:B------:R-:W1:Y:S07]  /*16b20*/  LDSM.16.MT88.4 R16, [R216+0x8000] ;  /* 0x00800000d810783b */ /* 0x000e6e0000004200 */
[-C--:B-1----:R-:W-:Y:S08]  /*16b30*/  HMMA.16816.F32.BF16 R76, R12, R16.reuse, R156 ;  /* 0x000000100c4c723c */ /* 0x082ff0000004189c */
[C---:B------:R-:W-:Y:S08]  /*16b40*/  HMMA.16816.F32.BF16 R48, R8.reuse, R16, R152 ;  /* 0x000000100830723c */ /* 0x040ff00000041898 */
[-C--:B------:R-:W-:Y:S08]  /*16b50*/  HMMA.16816.F32.BF16 R44, R8, R18.reuse, R164 ;  /* 0x00000012082c723c */ /* 0x080ff000000418a4 */
[----:B------:R-:W-:Y:S01]  /*16b60*/  HMMA.16816.F32.BF16 R88, R12, R18, R160 ;  /* 0x000000120c58723c */ /* 0x000fe200000418a0 */
[----:B------:R-:W1:Y:S01]  /*16b70*/  LDSM.16.MT88.4 R16, [R214+0x8000] ;  /* 0x00800000d610783b */ /* 0x000e620000004200 */
[----:B------:R-:W-:Y:S01]  /*16b80*/  MOV R169, R95 ;  /* 0x0000005f00a97202 */ /* 0x000fe20000000f00 */
[----:B------:R-:W-:Y:S01]  /*16b90*/  IMAD.MOV.U32 R192, RZ, RZ, R93 ;  /* 0x000000ffffc07224 */ /* 0x000fe200078e005d */
[----:B------:R-:W-:-:S02]  /*16ba0*/  MOV R185, R94 ;  /* 0x0000005e00b97202 */ /* 0x000fc40000000f00 */
[----:B------:R-:W-:Y:S01]  /*16bb0*/  MOV R182, R92 ;  /* 0x0000005c00b67202 */ /* 0x000fe20000000f00 */
[-C--:B------:R-:W-:Y:S01]  /*16bc0*/  FMUL.FTZ R190, R190, R5.reuse ;  /* 0x00000005bebe7220 */ /* 0x080fe20000410000 */
[-C--:B-1----:R-:W-:Y:S08]  /*16bd0*/  HMMA.16816.F32.BF16 R92, R12, R16.reuse, R172 ;  /* 0x000000100c5c723c */ /* 0x082ff000000418ac */
[C---:B------:R-:W-:Y:S08]  /*16be0*/  HMMA.16816.F32.BF16 R40, R8.reuse, R16, R40 ;  /* 0x000000100828723c */ /* 0x040ff00000041828 */
[-C--:B------:R-:W-:Y:S08]  /*16bf0*/  HMMA.16816.F32.BF16 R36, R8, R18.reuse, R36 ;  /* 0x000000120824723c */ /* 0x080ff00000041824 */
[----:B------:R-:W-:Y:S01]  /*16c00*/  HMMA.16816.F32.BF16 R176, R12, R18, R176 ;  /* 0x000000120cb0723c */ /* 0x000fe200000418b0 */
[----:B------:R-:W1:Y:S01]  /*16c10*/  LDSM.16.MT88.4 R16, [R215+0x8000] ;  /* 0x00800000d710783b */ /* 0x000e620000004200 */
[----:B------:R-:W-:-:S02]  /*16c20*/  FMUL.FTZ R191, R191, R5 ;  /* 0x00000005bfbf7220 */ /* 0x000fc40000410000 */
[-C--:B------:R-:W-:Y:S02]  /*16c30*/  FMUL.FTZ R198, R198, R5.reuse ;  /* 0x00000005c6c67220 */ /* 0x080fe40000410000 */
[----:B------:R-:W-:Y:S02]  /*16c40*/  FMUL.FTZ R199, R199, R5 ;  /* 0x00000005c7c77220 */ /* 0x000fe40000410000 */
        /* <DEDUP_REMOVED lines=16> */
[C---:B-1----:R-:W-:Y:S08]  /*16d50*/  HMMA.16816.F32.BF16 R188, R12.reuse, R16, R188 ;  /* 0x000000100cbc723c */ /* 0x042ff000000418bc */
[----:B------:R-:W-:Y:S01]  /*16d60*/  HMMA.16816.F32.BF16 R196, R12, R18, R196 ;  /* 0x000000120cc4723c */ /* 0x000fe200000418c4 */
[----:B------:R-:W1:Y:S01]  /*16d70*/  MUFU.EX2 R12, R6 ;  /* 0x00000006000c7308 */ /* 0x000e620000000800 */
[----:B------:R-:W-:Y:S01]  /*16d80*/  MOV R185, R184 ;  /* 0x000000b800b97202 */ /* 0x000fe20000000f00 */
[--C-:B------:R-:W-:Y:S01]  /*16d90*/  FFMA.FTZ R107, R107, c[0x0][0x23c], -R4.reuse ;  /* 0x00008f006b6b7a23 */ /* 0x100fe20000010804 */
[----:B------:R-:W-:Y:S01]  /*16da0*/  MOV R186, R222 ;  /* 0x000000de00ba7202 */ /* 0x000fe20000000f00 */
[----:B------:R-:W-:-:S03]  /*16db0*/  FFMA.FTZ R106, R106, c[0x0][0x23c], -R4 ;  /* 0x00008f006a6a7a23 */ /* 0x000fc60000010804 */
[----:B------:R-:W-:Y:S01]  /*16dc0*/  HMMA.16816.F32.BF16 R60, R8, R16, R60 ;  /* 0x00000010083c723c */ /* 0x000fe2000004183c */
[--C-:B------:R-:W-:Y:S01]  /*16dd0*/  FFMA.FTZ R105, R105, c[0x0][0x23c], -R4.reuse ;  /* 0x00008f0069697a23 */ /* 0x100fe20000010804 */
[----:B------:R-:W-:Y:S01]  /*16de0*/  MUFU.EX2 R72, R5 ;  /* 0x0000000500487308 */ /* 0x000fe20000000800 */
[--C-:B------:R-:W-:Y:S02]  /*16df0*/  FFMA.FTZ R104, R104, c[0x0][0x23c], -R4.reuse ;  /* 0x00008f0068687a23 */ /* 0x100fe40000010804 */
[----:B------:R-:W-:-:S03]  /*16e00*/  FFMA.FTZ R135, R135, c[0x0][0x23c], -R4 ;  /* 0x00008f0087877a23 */ /* 0x000fc60000010804 */
[----:B------:R-:W-:Y:S01]  /*16e10*/  HMMA.16816.F32.BF16 R32, R8, R18, R32 ;  /* 0x000000120820723c */ /* 0x000fe20000041820 */
[----:B-1----:R-:W-:Y:S01]  /*16e20*/  MOV R130, R12 ;  /* 0x0000000c00827202 */ /* 0x002fe20000000f00 */
[----:B------:R1:W-:Y:S01]  /*16e30*/  MUFU.EX2 R11, R7 ;  /* 0x00000007000b7308 */ /* 0x0003e20000000800 */
[----:B------:R-:W2:Y:S01]  /*16e40*/  LDSM.16.MT88.4 R12, [R213+0x8800] ;  /* 0x00880000d50c783b */ /* 0x000ea20000004200 */
[----:B------:R-:W-:-:S03]  /*16e50*/  FFMA.FTZ R134, R134, c[0x0][0x23c], -R4 ;  /* 0x00008f0086867a23 */ /* 0x000fc60000010804 */
        /* <DEDUP_REMOVED lines=18> */
[--C-:B-1----:R-:W-:Y:S01]  /*16f80*/  FFMA.FTZ R7, R136, c[0x0][0x23c], -R3.reuse ;  /* 0x00008f0088077a23 */ /* 0x102fe20000010803 */
        /* <DEDUP_REMOVED lines=16> */
[----:B------:R1:W3:Y:S01]  /*17090*/  MUFU.EX2 R10, R6 ;  /* 0x00000006000a7308 */ /* 0x0002e20000000800 */
[----:B------:R-:W-:-:S02]  /*170a0*/  IMAD.MOV.U32 R171, RZ, RZ, R217 ;  /* 0x000000ffffab7224 */ /* 0x000fc400078e00d9 */
        /* <DEDUP_REMOVED lines=8> */
[----:B------:R4:W-:Y:S01]  /*17130*/  MUFU.EX2 R127, R5 ;  /* 0x00000005007f7308 */ /* 0x0009e20000000800 */
        /* <DEDUP_REMOVED lines=11> */
[--C-:B-1----:R-:W-:Y:S02]  /*171f0*/  FFMA.FTZ R6, R136, c[0x0][0x23c], -R2.reuse ;  /* 0x00008f0088067a23 */ /* 0x102fe40000010802 */
[--C-:B------:R-:W-:Y:S01]  /*17200*/  FFMA.FTZ R29, R139, c[0x0][0x23c], -R2.reuse ;  /* 0x00008f008b1d7a23 */ /* 0x100fe20000010802 */
[----:B------:R-:W-:Y:S01]  /*17210*/  MOV R139, R194 ;  /* 0x000000c2008b7202 */ /* 0x000fe20000000f00 */
[--C-:B----4-:R-:W-:Y:S02]  /*17220*/  FFMA.FTZ R5, R149, c[0x0][0x23c], -R2.reuse ;  /* 0x00008f0095057a23 */ /* 0x110fe40000010802 */
[--C-:B------:R-:W-:Y:S02]  /*17230*/  FFMA.FTZ R4, R150, c[0x0][0x23c], -R2.reuse ;  /* 0x00008f0096047a23 */ /* 0x100fe40000010802 */
[----:B------:R-:W-:Y:S02]  /*17240*/  FFMA.FTZ R3, R151, c[0x0][0x23c], -R2 ;  /* 0x00008f0097037a23 */ /* 0x000fe40000010802 */
[----:B------:R-:W-:-:S02]  /*17250*/  IMAD.MOV.U32 R151, RZ, RZ, R195 ;  /* 0x000000ffff977224 */ /* 0x000fc400078e00c3 */
[--C-:B------:R-:W-:Y:S01]  /*17260*/  FFMA.FTZ R27, R192, c[0x0][0x23c], -R2.reuse ;  /* 0x00008f00c01b7a23 */ /* 0x100fe20000010802 */
[----:B------:R-:W-:Y:S01]  /*17270*/  MOV R192, R185 ;  /* 0x000000b900c07202 */ /* 0x000fe20000000f00 */
[--C-:B------:R-:W-:Y:S01]  /*17280*/  FFMA.FTZ R30, R137, c[0x0][0x23c], -R2.reuse ;  /* 0x00008f00891e7a23 */ /* 0x100fe20000010802 */
[----:B------:R-:W-:Y:S01]  /*17290*/  MUFU.EX2 R9, R7 ;  /* 0x0000000700097308 */ /* 0x000fe20000000800 */
[--C-:B------:R-:W-:Y:S01]  /*172a0*/  FFMA.FTZ R28, R170, c[0x0][0x23c], -R2.reuse ;  /* 0x00008f00aa1c7a23 */ /* 0x100fe20000010802 */
[----:B------:R-:W-:Y:S01]  /*172b0*/  MOV R185, R224 ;  /* 0x000000e000b97202 */ /* 0x000fe20000000f00 */
[--C-:B------:R-:W-:Y:S02]  /*172c0*/  FFMA.FTZ R109, R169, c[0x0][0x23c], -R2.reuse ;  /* 0x00008f00a96d7a23 */ /* 0x100fe40000010802 */
[--C-:B------:R-:W-:Y:S02]  /*172d0*/  FFMA.FTZ R113, R252, c[0x0][0x23c], -R2.reuse ;  /* 0x00008f00fc717a23 */ /* 0x100fe40000010802 */
[--C-:B------:R-:W-:Y:S01]  /*172e0*/  FFMA.FTZ R111, R232, c[0x0][0x23c], -R2.reuse ;  /* 0x00008f00e86f7a23 */ /* 0x100fe20000010802 */
[----:B------:R1:W-:Y:S01]  /*172f0*/  MUFU.EX2 R195, R5 ;  /* 0x0000000500c37308 */ /* 0x0003e20000000800 */
[----:B------:R-:W-:-:S02]  /*17300*/  FFMA.FTZ R137, R208, c[0x0][0x23c], -R2 ;  /* 0x00008f00d0897a23 */ /* 0x000fc40000010802 */
[--C-:B------:R-:W-:Y:S02]  /*17310*/  FFMA.FTZ R112, R247, c[0x0][0x23c], -R2.reuse ;  /* 0x00008f00f7707a23 */ /* 0x100fe40000010802 */
[--C-:B------:R-:W-:Y:S02]  /*17320*/  FFMA.FTZ R136, R204, c[0x0][0x23c], -R2.reuse ;  /* 0x00008f00cc887a23 */ /* 0x100fe40000010802 */
[--C-:B------:R-:W-:Y:S01]  /*17330*/  FFMA.FTZ R148, R131, c[0x0][0x23c], -R2.reuse ;  /* 0x00008f0083947a23 */ /* 0x100fe20000010802 */
[----:B------:R4:W-:Y:S01]  /*17340*/  MUFU.EX2 R194, R4 ;  /* 0x0000000400c27308 */ /* 0x0009e20000000800 */
        /* <DEDUP_REMOVED lines=14> */
[----:B------:R-:W2:Y:S01]  /*17430*/  MUFU.EX2 R6, R6 ;  /* 0x0000000600067308 */ /* 0x000ea20000000800 */
[----:B------:R-:W-:Y:S02]  /*17440*/  FFMA.FTZ R224, R25, c[0x0][0x23c], -R2 ;  /* 0x00008f0019e07a23 */ /* 0x000fe40000010802 */
[--C-:B------:R-:W-:Y:S02]  /*17450*/  FFMA.FTZ R2, R151, c[0x0][0x23c], -R0.reuse ;  /* 0x00008f0097027a23 */ /* 0x100fe40000010800 */
[----:B-1----:R-:W-:-:S02]  /*17460*/  FFMA.FTZ R5, R139, c[0x0][0x23c], -R0 ;  /* 0x00008f008b057a23 */ /* 0x002fc40000010800 */
[--C-:B----4-:R-:W-:Y:S02]  /*17470*/  FFMA.FTZ R4, R171, c[0x0][0x23c], -R0.reuse ;  /* 0x00008f00ab047a23 */ /* 0x110fe40000010800 */
[--C-:B------:R-:W-:Y:S02]  /*17480*/  FFMA.FTZ R3, R193, c[0x0][0x23c], -R0.reuse ;  /* 0x00008f00c1037a23 */ /* 0x100fe40000010800 */
[--C-:B------:R-:W-:Y:S01]  /*17490*/  FFMA.FTZ R173, R116, c[0x0][0x23c], -R0.reuse ;  /* 0x00008f0074ad7a23 */ /* 0x100fe20000010800 */
[----:B------:R-:W-:Y:S01]  /*174a0*/  MUFU.EX2 R193, R2 ;  /* 0x0000000200c17308 */ /* 0x000fe20000000800 */
[--C-:B------:R-:W-:Y:S02]  /*174b0*/  FFMA.FTZ R139, R211, c[0x0][0x23c], -R0.reuse ;  /* 0x00008f00d38b7a23 */ /* 0x100fe40000010800 */
[----:B------:R-:W-:Y:S02]  /*174c0*/  FFMA.FTZ R151, R206, c[0x0][0x23c], -R0 ;  /* 0x00008f00ce977a23 */ /* 0x000fe40000010800 */
[----:B------:R-:W-:-:S03]  /*174d0*/  FADD.FTZ R116, R243, R21 ;  /* 0x00000015f3747221 */ /* 0x000fc60000010000 */
[----:B------:R-:W1:Y:S08]  /*174e0*/  MUFU.EX2 R211, R5 ;  /* 0x0000000500d37308 */ /* 0x000e700000000800 */
[----:B------:R4:W-:Y:S08]  /*174f0*/  MUFU.EX2 R206, R4 ;  /* 0x0000000400ce7308 */ /* 0x0009f00000000800 */
[----:B------:R-:W1:Y:S01]  /*17500*/  MUFU.EX2 R243, R3 ;  /* 0x0000000300f37308 */ /* 0x000e620000000800 */
[----:B------:R-:W-:Y:S01]  /*17510*/  FFMA.FTZ R164, R119, c[0x0][0x23c], -R0 ;  /* 0x00008f0077a47a23 */ /* 0x000fe20000010800 */
[----:B---3--:R-:W-:Y:S01]  /*17520*/  MOV R131, R10 ;  /* 0x0000000a00837202 */ /* 0x008fe20000000f00 */
[----:B------:R-:W-:-:S02]  /*17530*/  IMAD.MOV.U32 R126, RZ, RZ, R11 ;  /* 0x000000ffff7e7224 */ /* 0x000fc400078e000b */
[--C-:B------:R-:W-:Y:S01]  /*17540*/  FFMA.FTZ R152, R129, c[0x0][0x23c], -R0.reuse ;  /* 0x00008f0081987a23 */ /* 0x100fe20000010800 */
[----:B--2---:R-:W-:Y:S01]  /*17550*/  MOV R129, R6 ;  /* 0x0000000600817202 */ /* 0x004fe20000000f00 */
[--C-:B------:R-:W-:Y:S01]  /*17560*/  FFMA.FTZ R154, R128, c[0x0][0x23c], -R0.reuse ;  /* 0x00008f00809a7a23 */ /* 0x100fe20000010800 */
[----:B------:R-:W-:Y:S01]  /*17570*/  MOV R128, R9 ;  /* 0x0000000900807202 */ /* 0x000fe20000000f00 */
[----:B------:R-:W-:Y:S01]  /*17580*/  FFMA.FTZ R157, R124, c[0x0][0x23c], -R0 ;  /* 0x00008f007c9d7a23 */ /* 0x000fe20000010800 */
[----:B------:R-:W-:Y:S01]  /*17590*/  MOV R124, R8 ;  /* 0x00000008007c7202 */ /* 0x000fe20000000f00 */
[----:B------:R-:W-:Y:S01]  /*175a0*/  IMAD.MOV.U32 R119, RZ, RZ, R7 ;  /* 0x000000ffff777224 */ /* 0x000fe200078e0007 */
[----:B------:R-:W-:Y:S02]  /*175b0*/  F2FP.BF16.PACK_AB R8, R130, R126 ;  /* 0x0000007e8208723e */ /* 0x000fe400000010ff */
[----:B------:R-:W-:Y:S02]  /*175c0*/  F2FP.BF16.PACK_AB R9, R127, R131 ;  /* 0x000000837f09723e */ /* 0x000fe400000010ff */
[----:B------:R-:W-:-:S02]  /*175d0*/  F2FP.BF16.PACK_AB R10, R124, R72 ;  /* 0x000000487c0a723e */ /* 0x000fc400000010ff */
[----:B------:R-:W-:Y:S02]  /*175e0*/  F2FP.BF16.PACK_AB R11, R128, R67 ;  /* 0x00000043800b723e */ /* 0x000fe400000010ff */
[----:B----4-:R-:W-:Y:S02]  /*175f0*/  F2FP.BF16.PACK_AB R4, R194, R195 ;  /* 0x000000c3c204723e */ /* 0x010fe400000010ff */
[----:B-1----:R-:W-:Y:S02]  /*17600*/  F2FP.BF16.PACK_AB R5, R211, R193 ;  /* 0x000000c1d305723e */ /* 0x002fe400000010ff */
[----:B------:R-:W-:Y:S02]  /*17610*/  F2FP.BF16.PACK_AB R6, R129, R119 ;  /* 0x000000778106723e */ /* 0x000fe400000010ff */
[----:B------:R-:W-:Y:S01]  /*17620*/  F2FP.BF16.PACK_AB R7, R243, R206 ;  /* 0x000000cef307723e */ /* 0x000fe200000010ff */
[--C-:B------:R-:W-:Y:S02]  /*17630*/  FFMA.FTZ R26, R192, c[0x0][0x23c], -R0.reuse ;  /* 0x00008f00c01a7a23 */ /* 0x100fe40000010800 */
[----:B------:R-:W-:-:S02]  /*17640*/  FFMA.FTZ R25, R185, c[0x0][0x23c], -R0 ;  /* 0x00008f00b9197a23 */ /* 0x000fc40000010800 */
[--C-:B------:R-:W-:Y:S02]  /*17650*/  FFMA.FTZ R114, R251, c[0x0][0x23c], -R0.reuse ;  /* 0x00008f00fb727a23 */ /* 0x100fe40000010800 */
[--C-:B------:R-:W-:Y:S02]  /*17660*/  FFMA.FTZ R115, R249, c[0x0][0x23c], -R0.reuse ;  /* 0x00008f00f9737a23 */ /* 0x100fe40000010800 */
[--C-:B------:R-:W-:Y:S01]  /*17670*/  FFMA.FTZ R171, R118, c[0x0][0x23c], -R0.reuse ;  /* 0x00008f0076ab7a23 */ /* 0x100fe20000010800 */
[----:B------:R-:W-:Y:S01]  /*17680*/  MOV R118, R16 ;  /* 0x0000001000767202 */ /* 0x000fe20000000f00 */
[--C-:B------:R-:W-:Y:S01]  /*17690*/  FFMA.FTZ R24, R228, c[0x0][0x23c], -R0.reuse ;  /* 0x00008f00e4187a23 */ /* 0x100fe20000010800 */
[----:B------:R-:W-:Y:S01]  /*176a0*/  HMMA.16816.F32.BF16 R140, R8, R12, R140 ;  /* 0x0000000c088c723c */ /* 0x000fe2000004188c */
[--C-:B------:R-:W-:Y:S01]  /*176b0*/  FFMA.FTZ R31, R229, c[0x0][0x23c], -R0.reuse ;  /* 0x00008f00e51f7a23 */ /* 0x100fe20000010800 */
[----:B------:R-:W1:Y:S01]  /*176c0*/  LDSM.16.MT88.4 R16, [R214+0x8800] ;  /* 0x00880000d610783b */ /* 0x000e620000004200 */
[----:B------:R-:W-:-:S02]  /*176d0*/  FFMA.FTZ R108, R240, c[0x0][0x23c], -R0 ;  /* 0x00008f00f06c7a23 */ /* 0x000fc40000010800 */
[--C-:B------:R-:W-:Y:S02]  /*176e0*/  FFMA.FTZ R110, R241, c[0x0][0x23c], -R0.reuse ;  /* 0x00008f00f16e7a23 */ /* 0x100fe40000010800 */
[--C-:B------:R-:W-:Y:S01]  /*176f0*/  FFMA.FTZ R149, R207, c[0x0][0x23c], -R0.reuse ;  /* 0x00008f00cf957a23 */ /* 0x100fe20000010800 */
[C---:B------:R-:W-:Y:S01]  /*17700*/  HMMA.16816.F32.BF16 R56, R4.reuse, R12, R56 ;  /* 0x0000000c0438723c */ /* 0x040fe20000041838 */
[--C-:B------:R-:W-:Y:S02]  /*17710*/  FFMA.FTZ R163, R120, c[0x0][0x23c], -R0.reuse ;  /* 0x00008f0078a37a23 */ /* 0x100fe40000010800 */
[--C-:B------:R-:W-:Y:S02]  /*17720*/  FFMA.FTZ R185, R87, c[0x0][0x23c], -R0.reuse ;  /* 0x00008f0057b97a23 */ /* 0x100fe40000010800 */
[--C-:B------:R-:W-:Y:S02]  /*17730*/  FFMA.FTZ R192, R84, c[0x0][0x23c], -R0.reuse ;  /* 0x00008f0054c07a23 */ /* 0x100fe40000010800 */
[--C-:B------:R-:W-:Y:S01]  /*17740*/  FFMA.FTZ R205, R75, c[0x0][0x23c], -R0.reuse ;  /* 0x00008f004bcd7a23 */ /* 0x100fe20000010800 */
[----:B------:R-:W-:Y:S01]  /*17750*/  HMMA.16816.F32.BF16 R52, R4, R14, R52 ;  /* 0x0000000e0434723c */ /* 0x000fe20000041834 */
[----:B------:R-:W-:-:S02]  /*17760*/  FFMA.FTZ R210, R68, c[0x0][0x23c], -R0 ;  /* 0x00008f0044d27a23 */ /* 0x000fc40000010800 */
[--C-:B------:R-:W-:Y:S02]  /*17770*/  FFMA.FTZ R249, R65, c[0x0][0x23c], -R0.reuse ;  /* 0x00008f0041f97a23 */ /* 0x100fe40000010800 */
[----:B------:R-:W-:Y:S02]  /*17780*/  FFMA.FTZ R251, R64, c[0x0][0x23c], -R0 ;  /* 0x00008f0040fb7a23 */ /* 0x000fe40000010800 */
[----:B------:R-:W-:Y:S01]  /*17790*/  FADD.FTZ R2, R242, R20 ;  /* 0x00000014f2027221 */ /* 0x000fe20000010000 */
[----:B------:R-:W-:Y:S01]  /*177a0*/  HMMA.16816.F32.BF16 R144, R8, R14, R144 ;  /* 0x0000000e0890723c */ /* 0x000fe20000041890 */
[----:B------:R-:W-:Y:S01]  /*177b0*/  FADD.FTZ R0, R70, R22 ;  /* 0x0000001646007221 */ /* 0x000fe20000010000 */
[----:B------:R-:W-:Y:S04]  /*177c0*/  LDSM.16.MT88.4 R12, [R215+0x8800] ;  /* 0x00880000d70c783b */ /* 0x000fe80000004200 */
[----:B------:R-:W2:Y:S02]  /*177d0*/  LDSM.16.MT88.4 R20, [R216+0x8800] ;  /* 0x00880000d814783b */ /* 0x000ea40000004200 */
[C---:B-1----:R-:W-:Y:S08]  /*177e0*/  HMMA.16816.F32.BF16 R40, R4.reuse, R16, R40 ;  /* 0x000000100428723c */ /* 0x042ff00000041828 */
[----:B------:R-:W-:Y:S08]  /*177f0*/  HMMA.16816.F32.BF16 R36, R4, R18, R36 ;  /* 0x000000120424723c */ /* 0x000ff00000041824 */
[C---:B------:R-:W-:Y:S08]  /*17800*/  HMMA.16816.F32.BF16 R92, R8.reuse, R16, R92 ;  /* 0x00000010085c723c */ /* 0x040ff0000004185c */
[----:B------:R-:W-:Y:S01]  /*17810*/  HMMA.16816.F32.BF16 R176, R8, R18, R176 ;  /* 0x0000001208b0723c */ /* 0x000fe200000418b0 */
[----:B------:R-:W1:Y:S07]  /*17820*/  LDSM.16.MT88.4 R16, [R216+0x9000] ;  /* 0x00900000d810783b */ /* 0x000e6e0000004200 */
[C---:B--2---:R-:W-:Y:S08]  /*17830*/  HMMA.16816.F32.BF16 R48, R4.reuse, R20, R48 ;  /* 0x000000140430723c */ /* 0x044ff00000041830 */
[C---:B------:R-:W-:Y:S08]  /*17840*/  HMMA.16816.F32.BF16 R44, R4.reuse, R22, R44 ;  /* 0x00000016042c723c */ /* 0x040ff0000004182c */
[C---:B------:R-:W-:Y:S08]  /*17850*/  HMMA.16816.F32.BF16 R60, R4.reuse, R12, R60 ;  /* 0x0000000c043c723c */ /* 0x040ff0000004183c */
[----:B------:R-:W-:Y:S08]  /*17860*/  HMMA.16816.F32.BF16 R32, R4, R14, R32 ;  /* 0x0000000e0420723c */ /* 0x000ff00000041820 */
[C---:B------:R-:W-:Y:S08]  /*17870*/  HMMA.16816.F32.BF16 R76, R8.reuse, R20, R76 ;  /* 0x00000014084c723c */ /* 0x040ff0000004184c */
[C---:B------:R-:W-:Y:S01]  /*17880*/  HMMA.16816.F32.BF16 R88, R8.reuse, R22, R88 ;  /* 0x000000160858723c */ /* 0x040fe20000041858 */
[----:B------:R-:W2:Y:S07]  /*17890*/  LDSM.16.MT88.4 R20, [R213+0x9000] ;  /* 0x00900000d514783b */ /* 0x000eae0000004200 */
[C---:B------:R-:W-:Y:S08]  /*178a0*/  HMMA.16816.F32.BF16 R188, R8.reuse, R12, R188 ;  /* 0x0000000c08bc723c */ /* 0x040ff000000418bc */
[----:B------:R-:W-:Y:S01]  /*178b0*/  HMMA.16816.F32.BF16 R196, R8, R14, R196 ;  /* 0x0000000e08c4723c */ /* 0x000fe200000418c4 */
[----:B------:R-:W3:Y:S04]  /*178c0*/  LDSM.16.MT88.4 R12, [R214+0x9000] ;  /* 0x00900000d60c783b */ /* 0x000ee80000004200 */
[----:B------:R-:W4:Y:S01]  /*178d0*/  LDSM.16.MT88.4 R8, [R215+0x9000] ;  /* 0x00900000d708783b */ /* 0x000f220000004200 */
[----:B------:R1:W-:Y:S01]  /*178e0*/  MUFU.EX2 R229, R28 ;  /* 0x0000001c00e57308 */ /* 0x0003e20000000800 */
[----:B------:R-:W-:-:S02]  /*178f0*/  MOV R125, R223 ;  /* 0x000000df007d7202 */ /* 0x000fc40000000f00 */
[----:B------:R-:W-:-:S05]  /*17900*/  MOV R3, R233 ;  /* 0x000000e900037202 */ /* 0x000fca0000000f00 */
[----:B------:R-:W-:Y:S01]  /*17910*/  MUFU.EX2 R242, R30 ;  /* 0x0000001e00f27308 */ /* 0x000fe20000000800 */
[----:B-1----:R-:W-:-:S07]  /*17920*/  MOV R28, R225 ;  /* 0x000000e1001c7202 */ /* 0x002fce0000000f00 */
[----:B------:R-:W1:Y:S08]  /*17930*/  MUFU.EX2 R240, R29 ;  /* 0x0000001d00f07308 */ /* 0x000e700000000800 */
[----:B------:R1:W-:Y:S08]  /*17940*/  MUFU.EX2 R225, R27 ;  /* 0x0000001b00e17308 */ /* 0x0003f00000000800 */
[----:B------:R1:W-:Y:S08]  /*17950*/  MUFU.EX2 R241, R26 ;  /* 0x0000001a00f17308 */ /* 0x0003f00000000800 */
[----:B------:R-:W1:Y:S08]  /*17960*/  MUFU.EX2 R233, R25 ;  /* 0x0000001900e97308 */ /* 0x000e700000000800 */
[----:B------:R2:W-:Y:S08]  /*17970*/  MUFU.EX2 R228, R24 ;  /* 0x0000001800e47308 */ /* 0x0005f00000000800 */
[----:B------:R-:W3:Y:S01]  /*17980*/  MUFU.EX2 R223, R31 ;  /* 0x0000001f00df7308 */ /* 0x000ee20000000800 */
[----:B-1----:R-:W-:Y:S01]  /*17990*/  IMAD.MOV.U32 R27, RZ, RZ, R227 ;  /* 0x000000ffff1b7224 */ /* 0x002fe200078e00e3 */
[----:B------:R-:W-:-:S02]  /*179a0*/  MOV R26, R230 ;  /* 0x000000e6001a7202 */ /* 0x000fc40000000f00 */
[----:B------:R-:W-:Y:S02]  /*179b0*/  MOV R120, R226 ;  /* 0x000000e200787202 */ /* 0x000fe40000000f00 */
[----:B--2---:R-:W-:Y:S02]  /*179c0*/  MOV R24, R231 ;  /* 0x000000e700187202 */ /* 0x004fe40000000f00 */
[----:B------:R-:W-:Y:S01]  /*179d0*/  MUFU.EX2 R209, R107 ;  /* 0x0000006b00d17308 */ /* 0x000fe20000000800 */
[----:B------:R-:W-:Y:S02]  /*179e0*/  F2FP.BF16.PACK_AB R4, R240, R242 ;  /* 0x000000f2f004723e */ /* 0x000fe400000010ff */
[----:B------:R-:W-:Y:S02]  /*179f0*/  F2FP.BF16.PACK_AB R5, R233, R241 ;  /* 0x000000f1e905723e */ /* 0x000fe400000010ff */
[----:B------:R-:W-:-:S03]  /*17a00*/  F2FP.BF16.PACK_AB R6, R225, R229 ;  /* 0x000000e5e106723e */ /* 0x000fc600000010ff */
[----:B------:R-:W-:Y:S01]  /*17a10*/  MUFU.EX2 R247, R106 ;  /* 0x0000006a00f77308 */ /* 0x000fe20000000800 */
[----:B---3--:R-:W-:-:S07]  /*17a20*/  F2FP.BF16.PACK_AB R7, R223, R228 ;  /* 0x000000e4df07723e */ /* 0x008fce00000010ff */
[----:B------:R-:W-:Y:S01]  /*17a30*/  MUFU.EX2 R231, R105 ;  /* 0x0000006900e77308 */ /* 0x000fe20000000800 */
[----:B------:R-:W-:-:S07]  /*17a40*/  MOV R31, R71 ;  /* 0x00000047001f7202 */ /* 0x000fce0000000f00 */
[----:B------:R-:W-:Y:S08]  /*17a50*/  MUFU.EX2 R227, R104 ;  /* 0x0000006800e37308 */ /* 0x000ff00000000800 */
[----:B------:R-:W-:Y:S08]  /*17a60*/  MUFU.EX2 R204, R103 ;  /* 0x0000006700cc7308 */ /* 0x000ff00000000800 */
[----:B------:R-:W1:Y:S08]  /*17a70*/  MUFU.EX2 R207, R102 ;  /* 0x0000006600cf7308 */ /* 0x000e700000000800 */
[----:B------:R-:W-:Y:S08]  /*17a80*/  MUFU.EX2 R230, R101 ;  /* 0x0000006500e67308 */ /* 0x000ff00000000800 */
[----:B------:R-:W2:Y:S01]  /*17a90*/  MUFU.EX2 R226, R100 ;  /* 0x0000006400e27308 */ /* 0x000ea20000000800 */
[----:B------:R-:W-:Y:S01]  /*17aa0*/  MOV R30, R67 ;  /* 0x00000043001e7202 */ /* 0x000fe20000000f00 */
[----:B------:R-:W-:Y:S01]  /*17ab0*/  IMAD.MOV.U32 R25, RZ, RZ, R73 ;  /* 0x000000ffff197224 */ /* 0x000fe200078e0049 */
[----:B------:R-:W-:Y:S01]  /*17ac0*/  MOV R29, R72 ;  /* 0x00000048001d7202 */ /* 0x000fe20000000f00 */
[C---:B------:R-:W-:Y:S08]  /*17ad0*/  HMMA.16816.F32.BF16 R80, R4.reuse, R16, R48 ;  /* 0x000000100450723c */ /* 0x040ff00000041830 */
[C---:B------:R-:W-:Y:S08]  /*17ae0*/  HMMA.16816.F32.BF16 R96, R4.reuse, R20, R56 ;  /* 0x000000140460723c */ /* 0x040ff00000041838 */
[C---:B------:R-:W-:Y:S08]  /*17af0*/  HMMA.16816.F32.BF16 R84, R4.reuse, R22, R52 ;  /* 0x000000160454723c */ /* 0x040ff00000041834 */
[C---:B------:R-:W-:Y:S08]  /*17b00*/  HMMA.16816.F32.BF16 R72, R4.reuse, R18, R44 ;  /* 0x000000120448723c */ /* 0x040ff0000004182c */
[C---:B------:R-:W-:Y:S08]  /*17b10*/  HMMA.16816.F32.BF16 R68, R4.reuse, R12, R40 ;  /* 0x0000000c0444723c */ /* 0x040ff00000041828 */
[C---:B------:R-:W-:Y:S08]  /*17b20*/  HMMA.16816.F32.BF16 R64, R4.reuse, R14, R36 ;  /* 0x0000000e0440723c */ /* 0x040ff00000041824 */
[C---:B----4-:R-:W-:Y:S08]  /*17b30*/  HMMA.16816.F32.BF16 R60, R4.reuse, R8, R60 ;  /* 0x00000008043c723c */ /* 0x050ff0000004183c */
[----:B------:R-:W-:Y:S07]  /*17b40*/  HMMA.16816.F32.BF16 R48, R4, R10, R32 ;  /* 0x0000000a0430723c */ /* 0x000fee0000041820 */
[----:B------:R-:W-:Y:S01]  /*17b50*/  FADD.FTZ R4, R31, R117 ;  /* 0x000000751f047221 */ /* 0x000fe20000010000 */
[----:B-1----:R-:W-:-:S02]  /*17b60*/  F2FP.BF16.PACK_AB R5, R207, R204 ;  /* 0x000000cccf05723e */ /* 0x002fc400000010ff */
[----:B------:R-:W-:Y:S01]  /*17b70*/  F2FP.BF16.PACK_AB R6, R227, R231 ;  /* 0x000000e7e306723e */ /* 0x000fe200000010ff */
[----:B------:R-:W-:Y:S01]  /*17b80*/  FADD.FTZ R120, R120, R4 ;  /* 0x0000000478787221 */ /* 0x000fe20000010000 */
[----:B------:R-:W-:Y:S02]  /*17b90*/  F2FP.BF16.PACK_AB R4, R247, R209 ;  /* 0x000000d1f704723e */ /* 0x000fe400000010ff */
[----:B--2---:R-:W-:Y:S01]  /*17ba0*/  F2FP.BF16.PACK_AB R7, R226, R230 ;  /* 0x000000e6e207723e */ /* 0x004fe200000010ff */
[----:B------:R-:W-:Y:S02]  /*17bb0*/  FADD.FTZ R0, R25, R0 ;  /* 0x0000000019007221 */ /* 0x000fe40000010000 */
[----:B------:R-:W-:Y:S02]  /*17bc0*/  FADD.FTZ R3, R3, R116 ;  /* 0x0000007403037221 */ /* 0x000fe40000010000 */
[----:B------:R-:W-:Y:S02]  /*17bd0*/  FADD.FTZ R2, R24, R2 ;  /* 0x0000000218027221 */ /* 0x000fe40000010000 */
[----:B------:R-:W-:Y:S01]  /*17be0*/  HMMA.16816.F32.BF16 R40, R4, R16, R76 ;  /* 0x000000100428723c */ /* 0x000fe2000004184c */
[----:B------:R-:W-:-:S02]  /*17bf0*/  FADD.FTZ R0, R28, R0 ;  /* 0x000000001c007221 */ /* 0x000fc40000010000 */
[----:B------:R-:W-:Y:S02]  /*17c00*/  FADD.FTZ R3, R26, R3 ;  /* 0x000000031a037221 */ /* 0x000fe40000010000 */
[----:B------:R-:W-:Y:S02]  /*17c10*/  FADD.FTZ R2, R27, R2 ;  /* 0x000000021b027221 */ /* 0x000fe40000010000 */
[----:B------:R-:W-:Y:S01]  /*17c20*/  MOV R79, R29 ;  /* 0x0000001d004f7202 */ /* 0x000fe20000000f00 */
[C---:B------:R-:W-:Y:S01]  /*17c30*/  HMMA.16816.F32.BF16 R56, R4.reuse, R20, R140 ;  /* 0x000000140438723c */ /* 0x040fe2000004188c */
[----:B------:R-:W-:Y:S01]  /*17c40*/  MOV R78, R30 ;  /* 0x0000001e004e7202 */ /* 0x000fe20000000f00 */
[----:B------:R-:W-:Y:S06]  /*17c50*/  LDSM.16.MT88.4 R24, [R215+0x9800] ;  /* 0x00980000d718783b */ /* 0x000fec0000004200 */
[C---:B------:R-:W-:Y:S08]  /*17c60*/  HMMA.16816.F32.BF16 R52, R4.reuse, R22, R144 ;  /* 0x000000160434723c */ /* 0x040ff00000041890 */
[C---:B------:R-:W-:Y:S01]  /*17c70*/  HMMA.16816.F32.BF16 R36, R4.reuse, R18, R88 ;  /* 0x000000120424723c */ /* 0x040fe20000041858 */
[----:B------:R-:W-:Y:S07]  /*17c80*/  LDSM.16.MT88.4 R16, [R213+0x9800] ;  /* 0x00980000d510783b */ /* 0x000fee0000004200 */
[C---:B------:R-:W-:Y:S08]  /*17c90*/  HMMA.16816.F32.BF16 R32, R4.reuse, R12, R92 ;  /* 0x0000000c0420723c */ /* 0x040ff0000004185c */
[C---:B------:R-:W-:Y:S01]  /*17ca0*/  HMMA.16816.F32.BF16 R20, R4.reuse, R14, R176 ;  /* 0x0000000e0414723c */ /* 0x040fe200000418b0 */
[----:B------:R-:W1:Y:S07]  /*17cb0*/  LDSM.16.MT88.4 R12, [R216+0x9800] ;  /* 0x00980000d80c783b */ /* 0x000e6e0000004200 */
[C---:B------:R-:W-:Y:S08]  /*17cc0*/  HMMA.16816.F32.BF16 R28, R4.reuse, R8, R188 ;  /* 0x00000008041c723c */ /* 0x040ff000000418bc */
[----:B------:R-:W-:Y:S01]  /*17cd0*/  HMMA.16816.F32.BF16 R44, R4, R10, R196 ;  /* 0x0000000a042c723c */ /* 0x000fe200000418c4 */
[----:B------:R-:W2:Y:S01]  /*17ce0*/  LDSM.16.MT88.4 R8, [R214+0x9800] ;  /* 0x00980000d608783b */ /* 0x000ea20000004200 */
        /* <DEDUP_REMOVED lines=8> */
[----:B---3--:R-:W-:-:S02]  /*17d70*/  F2FP.BF16.PACK_AB R4, R177, R147 ;  /* 0x00000093b104723e */ /* 0x008fc400000010ff */
[----:B----4-:R-:W-:-:S05]  /*17d80*/  F2FP.BF16.PACK_AB R5, R189, R176 ;  /* 0x000000b0bd05723e */ /* 0x010fca00000010ff */
[----:B------:R-:W-:Y:S01]  /*17d90*/  MUFU.EX2 R140, R138 ;  /* 0x0000008a008c7308 */ /* 0x000fe20000000800 */
[----:B------:R-:W-:-:S07]  /*17da0*/  F2FP.BF16.PACK_AB R6, R144, R76 ;  /* 0x0000004c9006723e */ /* 0x000fce00000010ff */
[----:B------:R-:W-:Y:S01]  /*17db0*/  MUFU.EX2 R143, R135 ;  /* 0x00000087008f7308 */ /* 0x000fe20000000800 */
[----:B-1----:R-:W-:-:S07]  /*17dc0*/  F2FP.BF16.PACK_AB R7, R146, R178 ;  /* 0x000000b29207723e */ /* 0x002fce00000010ff */
[----:B------:R-:W-:Y:S01]  /*17dd0*/  MUFU.EX2 R188, R134 ;  /* 0x0000008600bc7308 */ /* 0x000fe20000000800 */
[----:B------:R-:W-:-:S07]  /*17de0*/  IMAD.MOV.U32 R197, RZ, RZ, R125 ;  /* 0x000000ffffc57224 */ /* 0x000fce00078e007d */
[----:B------:R-:W-:Y:S08]  /*17df0*/  MUFU.EX2 R179, R133 ;  /* 0x0000008500b37308 */ /* 0x000ff00000000800 */
[----:B------:R-:W-:Y:S08]  /*17e00*/  MUFU.EX2 R138, R132 ;  /* 0x00000084008a7308 */ /* 0x000ff00000000800 */
[----:B------:R-:W1:Y:S08]  /*17e10*/  MUFU.EX2 R141, R123 ;  /* 0x0000007b008d7308 */ /* 0x000e700000000800 */
[----:B------:R-:W-:Y:S08]  /*17e20*/  MUFU.EX2 R142, R122 ;  /* 0x0000007a008e7308 */ /* 0x000ff00000000800 */
[----:B------:R-:W3:Y:S01]  /*17e30*/  MUFU.EX2 R145, R121 ;  /* 0x0000007900917308 */ /* 0x000ee20000000800 */
        /* <DEDUP_REMOVED lines=8> */
[----:B------:R-:W-:Y:S02]  /*17ec0*/  MOV R191, R131 ;  /* 0x0000008300bf7202 */ /* 0x000fe40000000f00 */
[----:B------:R-:W-:Y:S02]  /*17ed0*/  MOV R89, R127 ;  /* 0x0000007f00597202 */ /* 0x000fe40000000f00 */
[----:B------:R-:W-:-:S03]  /*17ee0*/  MOV R88, R130 ;  /* 0x0000008200587202 */ /* 0x000fc60000000f00 */
[----:B------:R-:W-:Y:S01]  /*17ef0*/  HMMA.16816.F32.BF16 R128, R4, R16, R96 ;  /* 0x000000100480723c */ /* 0x000fe20000041860 */
[----:B------:R-:W-:-:S07]  /*17f00*/  FADD.FTZ R3, R199, R3 ;  /* 0x00000003c7037221 */ /* 0x000fce0000010000 */
[C---:B------:R-:W-:Y:S08]  /*17f10*/  HMMA.16816.F32.BF16 R124, R4.reuse, R18, R84 ;  /* 0x00000012047c723c */ /* 0x040ff00000041854 */
[C---:B--2---:R-:W-:Y:S08]  /*17f20*/  HMMA.16816.F32.BF16 R108, R4.reuse, R8, R68 ;  /* 0x00000008046c723c */ /* 0x044ff00000041844 */
        /* <DEDUP_REMOVED lines=8> */
[----:B---3--:R-:W-:Y:S01]  /*17fb0*/  F2FP.BF16.PACK_AB R7, R145, R142 ;  /* 0x0000008e9107723e */ /* 0x008fe200000010ff */
[----:B------:R-:W-:Y:S02]  /*17fc0*/  FADD.FTZ R2, R191, R2 ;  /* 0x00000002bf027221 */ /* 0x000fe40000010000 */
[----:B------:R-:W-:Y:S01]  /*17fd0*/  FADD.FTZ R0, R195, R0 ;  /* 0x00000000c3007221 */ /* 0x000fe20000010000 */
[----:B------:R1:W-:Y:S01]  /*17fe0*/  MUFU.EX2 R191, R136 ;  /* 0x0000008800bf7308 */ /* 0x0003e20000000800 */
[----:B------:R-:W-:Y:S02]  /*17ff0*/  FADD.FTZ R96, R88, R3 ;  /* 0x0000000358607221 */ /* 0x000fe40000010000 */
[----:B------:R-:W-:Y:S01]  /*18000*/  FADD.FTZ R3, R89, R2 ;  /* 0x0000000259037221 */ /* 0x000fe20000010000 */
[----:B------:R-:W-:Y:S01]  /*18010*/  HMMA.16816.F32.BF16 R132, R4, R16, R56 ;  /* 0x000000100484723c */ /* 0x000fe20000041838 */
[----:B------:R-:W-:-:S07]  /*18020*/  IMAD.MOV.U32 R195, RZ, RZ, R90 ;  /* 0x000000ffffc37224 */ /* 0x000fce00078e005a */
[----:B------:R-:W-:Y:S01]  /*18030*/  HMMA.16816.F32.BF16 R120, R4, R18, R52 ;  /* 0x000000120478723c */ /* 0x000fe20000041834 */
[----:B------:R-:W-:Y:S01]  /*18040*/  LDSM.16.MT88.4 R16, [R215+0xa000] ;  /* 0x00a00000d710783b */ /* 0x000fe20000004200 */
[----:B-1----:R-:W-:-:S06]  /*18050*/  MOV R136, R91 ;  /* 0x0000005b00887202 */ /* 0x002fcc0000000f00 */
[C---:B------:R-:W-:Y:S08]  /*18060*/  HMMA.16816.F32.BF16 R88, R4.reuse, R12, R40 ;  /* 0x0000000c0458723c */ /* 0x040ff00000041828 */
[C---:B------:R-:W-:Y:S01]  /*18070*/  HMMA.16816.F32.BF16 R80, R4.reuse, R14, R36 ;  /* 0x0000000e0450723c */ /* 0x040fe20000041824 */
[----:B------:R-:W1:Y:S07]  /*18080*/  LDSM.16.MT88.4 R12, [R213+0xa000] ;  /* 0x00a00000d50c783b */ /* 0x000e6e0000004200 */
[C---:B------:R-:W-:Y:S08]  /*18090*/  HMMA.16816.F32.BF16 R32, R4.reuse, R8, R32 ;  /* 0x000000080420723c */ /* 0x040ff00000041820 */
[----:B------:R-:W-:Y:S01]  /*180a0*/  HMMA.16816.F32.BF16 R84, R4, R10, R20 ;  /* 0x0000000a0454723c */ /* 0x000fe20000041814 */
[----:B------:R-:W2:Y:S04]  /*180b0*/  LDSM.16.MT88.4 R8, [R216+0xa000] ;  /* 0x00a00000d808783b */ /* 0x000ea80000004200 */
[----:B------:R-:W3:Y:S01]  /*180c0*/  LDSM.16.MT88.4 R20, [R214+0xa000] ;  /* 0x00a00000d614783b */ /* 0x000ee20000004200 */
[----:B------:R-:W4:Y:S01]  /*180d0*/  MUFU.EX2 R199, R137 ;  /* 0x0000008900c77308 */ /* 0x000f220000000800 */
[----:B------:R-:W-:-:S02]  /*180e0*/  MOV R39, R198 ;  /* 0x000000c600277202 */ /* 0x000fc40000000f00 */
[----:B------:R-:W-:-:S05]  /*180f0*/  MOV R38, R190 ;  /* 0x000000be00267202 */ /* 0x000fca0000000f00 */
[----:B------:R-:W-:Y:S08]  /*18100*/  MUFU.EX2 R148, R148 ;  /* 0x0000009400947308 */ /* 0x000ff00000000800 */
[----:B------:R-:W-:Y:S08]  /*18110*/  MUFU.EX2 R150, R150 ;  /* 0x0000009600967308 */ /* 0x000ff00000000800 */
[----:B------:R1:W-:Y:S08]  /*18120*/  MUFU.EX2 R198, R139 ;  /* 0x0000008b00c67308 */ /* 0x0003f00000000800 */
[----:B------:R-:W1:Y:S08]  /*18130*/  MUFU.EX2 R190, R149 ;  /* 0x0000009500be7308 */ /* 0x000e700000000800 */
[----:B------:R-:W-:Y:S08]  /*18140*/  MUFU.EX2 R193, R151 ;  /* 0x0000009700c17308 */ /* 0x000ff00000000800 */
[----:B------:R-:W2:Y:S01]  /*18150*/  MUFU.EX2 R137, R152 ;  /* 0x0000009800897308 */ /* 0x000ea20000000800 */
[----:B------:R-:W-:Y:S01]  /*18160*/  FADD.FTZ R2, R194, R0 ;  /* 0x00000000c2027221 */ /* 0x000fe20000010000 */
[----:B------:R-:W-:Y:S01]  /*18170*/  MOV R99, R76 ;  /* 0x0000004c00637202 */ /* 0x000fe20000000f00 */
[----:B------:R-:W-:-:S05]  /*18180*/  IMAD.MOV.U32 R98, RZ, RZ, R77 ;  /* 0x000000ffff627224 */ /* 0x000fca00078e004d */
[----:B------:R-:W2:Y:S01]  /*18190*/  MUFU.EX2 R0, R162 ;  /* 0x000000a200007308 */ /* 0x000ea20000000800 */
[----:B------:R-:W-:Y:S01]  /*181a0*/  MOV R36, R78 ;  /* 0x0000004e00247202 */ /* 0x000fe20000000f00 */
[----:B------:R-:W-:Y:S01]  /*181b0*/  HMMA.16816.F32.BF16 R44, R4, R26, R44 ;  /* 0x0000001a042c723c */ /* 0x000fe2000004182c */
[----:B-1----:R-:W-:-:S05]  /*181c0*/  MOV R139, R79 ;  /* 0x0000004f008b7202 */ /* 0x002fca0000000f00 */
[----:B------:R-:W-:Y:S02]  /*181d0*/  MUFU.EX2 R152, R168 ;  /* 0x000000a800987308 */ /* 0x000fe40000000800 */
[----:B------:R-:W-:Y:S06]  /*181e0*/  HMMA.16816.F32.BF16 R76, R4, R24, R28 ;  /* 0x00000018044c723c */ /* 0x000fec000004181c */
[----:B------:R-:W-:Y:S01]  /*181f0*/  MUFU.EX2 R197, R167 ;  /* 0x000000a700c57308 */ /* 0x000fe20000000800 */
[----:B----4-:R-:W-:-:S07]  /*18200*/  F2FP.BF16.PACK_AB R4, R191, R199 ;  /* 0x000000c7bf04723e */ /* 0x010fce00000010ff */
[----:B------:R-:W-:Y:S01]  /*18210*/  MUFU.EX2 R166, R166 ;  /* 0x000000a600a67308 */ /* 0x000fe20000000800 */
[----:B------:R-:W-:-:S07]  /*18220*/  F2FP.BF16.PACK_AB R5, R190, R198 ;  /* 0x000000c6be05723e */ /* 0x000fce00000010ff */
[----:B------:R-:W-:Y:S01]  /*18230*/  MUFU.EX2 R165, R165 ;  /* 0x000000a500a57308 */ /* 0x000fe20000000800 */
[----:B------:R-:W-:-:S07]  /*18240*/  F2FP.BF16.PACK_AB R6, R150, R148 ;  /* 0x000000949606723e */ /* 0x000fce00000010ff */
[----:B------:R-:W1:Y:S01]  /*18250*/  MUFU.EX2 R196, R161 ;  /* 0x000000a100c47308 */ /* 0x000e620000000800 */
[----:B--2---:R-:W-:-:S07]  /*18260*/  F2FP.BF16.PACK_AB R7, R137, R193 ;  /* 0x000000c18907723e */ /* 0x004fce00000010ff */
[----:B------:R-:W-:Y:S08]  /*18270*/  MUFU.EX2 R151, R160 ;  /* 0x000000a000977308 */ /* 0x000ff00000000800 */
[----:B------:R2:W4:Y:S01]  /*18280*/  MUFU.EX2 R194, R159 ;  /* 0x0000009f00c27308 */ /* 0x0005220000000800 */
[C---:B------:R-:W-:Y:S01]  /*18290*/  HMMA.16816.F32.BF16 R72, R4.reuse, R12, R128 ;  /* 0x0000000c0448723c */ /* 0x040fe20000041880 */
[----:B------:R-:W-:Y:S01]  /*182a0*/  FADD.FTZ R3, R36, R3 ;  /* 0x0000000324037221 */ /* 0x000fe20000010000 */
[----:B------:R-:W-:Y:S04]  /*182b0*/  LDSM.16.MT88.4 R24, [R216+0xa800] ;  /* 0x00a80000d818783b */ /* 0x000fe80000004200 */
[----:B------:R-:W-:Y:S02]  /*182c0*/  LDSM.16.MT88.4 R28, [R215+0xa800] ;  /* 0x00a80000d71c783b */ /* 0x000fe40000004200 */
[C---:B------:R-:W-:Y:S08]  /*182d0*/  HMMA.16816.F32.BF16 R68, R4.reuse, R14, R124 ;  /* 0x0000000e0444723c */ /* 0x040ff0000004187c */
[----:B------:R-:W-:Y:S01]  /*182e0*/  HMMA.16816.F32.BF16 R64, R4, R8, R116 ;  /* 0x000000080440723c */ /* 0x000fe20000041874 */
[----:B--2---:R-:W-:-:S07]  /*182f0*/  MOV R159, R0 ;  /* 0x00000000009f7202 */ /* 0x004fce0000000f00 */
[C---:B------:R-:W-:Y:S08]  /*18300*/  HMMA.16816.F32.BF16 R60, R4.reuse, R10, R112 ;  /* 0x0000000a043c723c */ /* 0x040ff00000041870 */
[C---:B---3--:R-:W-:Y:S08]  /*18310*/  HMMA.16816.F32.BF16 R56, R4.reuse, R20, R108 ;  /* 0x000000140438723c */ /* 0x048ff0000004186c */
        /* <DEDUP_REMOVED lines=8> */
[----:B----4-:R-:W-:-:S07]  /*183a0*/  F2FP.BF16.PACK_AB R7, R194, R151 ;  /* 0x00000097c207723e */ /* 0x010fce00000010ff */
[C---:B------:R-:W-:Y:S08]  /*183b0*/  HMMA.16816.F32.BF16 R92, R4.reuse, R12, R132 ;  /* 0x0000000c045c723c */ /* 0x040ff00000041884 */
[C---:B------:R-:W-:Y:S08]  /*183c0*/  HMMA.16816.F32.BF16 R12, R4.reuse, R14, R120 ;  /* 0x0000000e040c723c */ /* 0x040ff00000041878 */
[C---:B------:R-:W-:Y:S08]  /*183d0*/  HMMA.16816.F32.BF16 R108, R4.reuse, R8, R88 ;  /* 0x00000008046c723c */ /* 0x040ff00000041858 */
[C---:B------:R-:W-:Y:S01]  /*183e0*/  HMMA.16816.F32.BF16 R120, R4.reuse, R10, R80 ;  /* 0x0000000a0478723c */ /* 0x040fe20000041850 */
[----:B------:R-:W1:Y:S07]  /*183f0*/  LDSM.16.MT88.4 R8, [R213+0xa800] ;  /* 0x00a80000d508783b */ /* 0x000e6e0000004200 */
[----:B------:R-:W-:Y:S01]  /*18400*/  HMMA.16816.F32.BF16 R116, R4, R20, R32 ;  /* 0x000000140474723c */ /* 0x000fe20000041820 */
[----:B------:R-:W2:Y:S01]  /*18410*/  LDSM.16.MT88.4 R32, [R214+0xa800] ;  /* 0x00a80000d620783b */ /* 0x000ea20000004200 */
[----:B------:R-:W-:Y:S01]  /*18420*/  FADD.FTZ R2, R38, R2 ;  /* 0x0000000226027221 */ /* 0x000fe20000010000 */
[----:B------:R-:W-:Y:S08]  /*18430*/  MUFU.EX2 R37, R153 ;  /* 0x0000009900257308 */ /* 0x000ff00000000800 */
[----:B------:R-:W-:Y:S08]  /*18440*/  MUFU.EX2 R38, R155 ;  /* 0x0000009b00267308 */ /* 0x000ff00000000800 */
[----:B------:R-:W3:Y:S08]  /*18450*/  MUFU.EX2 R39, R157 ;  /* 0x0000009d00277308 */ /* 0x000ef00000000800 */
[----:B------:R-:W-:Y:S08]  /*18460*/  MUFU.EX2 R155, R156 ;  /* 0x0000009c009b7308 */ /* 0x000ff00000000800 */
[----:B------:R-:W-:Y:S08]  /*18470*/  MUFU.EX2 R158, R158 ;  /* 0x0000009e009e7308 */ /* 0x000ff00000000800 */
[----:B------:R-:W4:Y:S08]  /*18480*/  MUFU.EX2 R139, R154 ;  /* 0x0000009a008b7308 */ /* 0x000f300000000800 */
[----:B------:R-:W-:Y:S08]  /*18490*/  MUFU.EX2 R153, R163 ;  /* 0x000000a300997308 */ /* 0x000ff00000000800 */
[----:B------:R3:W1:Y:S01]  /*184a0*/  MUFU.EX2 R156, R164 ;  /* 0x000000a4009c7308 */ /* 0x0006620000000800 */
[----:B------:R-:W-:-:S02]  /*184b0*/  FADD.FTZ R0, R211, R97 ;  /* 0x00000061d3007221 */ /* 0x000fc40000010000 */
[----:B------:R-:W-:Y:S01]  /*184c0*/  FADD.FTZ R3, R136, R3 ;  /* 0x0000000388037221 */ /* 0x000fe20000010000 */
[----:B------:R-:W-:Y:S01]  /*184d0*/  MOV R136, R99 ;  /* 0x0000006300887202 */ /* 0x000fe20000000f00 */
[----:B------:R-:W-:-:S03]  /*184e0*/  FADD.FTZ R2, R195, R2 ;  /* 0x00000002c3027221 */ /* 0x000fc60000010000 */
[----:B------:R1:W-:Y:S01]  /*184f0*/  MUFU.EX2 R211, R180 ;  /* 0x000000b400d37308 */ /* 0x0003e20000000800 */
[----:B------:R-:W-:Y:S01]  /*18500*/  FADD.FTZ R0, R206, R0 ;  /* 0x00000000ce007221 */ /* 0x000fe20000010000 */
[----:B------:R-:W-:Y:S01]  /*18510*/  MOV R195, R98 ;  /* 0x0000006200c37202 */ /* 0x000fe20000000f00 */
[C---:B------:R-:W-:Y:S01]  /*18520*/  HMMA.16816.F32.BF16 R112, R4.reuse, R22, R84 ;  /* 0x000000160470723c */ /* 0x040fe20000041854 */
[----:B------:R-:W2:Y:S04]  /*18530*/  LDSM.16.MT88.4 R20, [R213+0xb000] ;  /* 0x00b00000d514783b */ /* 0x000ea80000004200 */
[----:B------:R4:W-:Y:S01]  /*18540*/  MUFU.EX2 R135, R184 ;  /* 0x000000b800877308 */ /* 0x0009e20000000800 */
[----:B---3--:R-:W-:Y:S01]  /*18550*/  MOV R164, R39 ;  /* 0x0000002700a47202 */ /* 0x008fe20000000f00 */
[----:B------:R-:W-:Y:S01]  /*18560*/  IMAD.MOV.U32 R168, RZ, RZ, R148 ;  /* 0x000000ffffa87224 */ /* 0x000fe200078e0094 */
[----:B------:R-:W-:Y:S05]  /*18570*/  HMMA.16816.F32.BF16 R104, R4, R16, R76 ;  /* 0x000000100468723c */ /* 0x000fea000004184c */
[----:B------:R-:W-:Y:S01]  /*18580*/  MUFU.EX2 R134, R187 ;  /* 0x000000bb00867308 */ /* 0x000fe20000000800 */
[----:B-1----:R-:W-:-:S07]  /*18590*/  IMAD.MOV.U32 R180, RZ, RZ, R38 ;  /* 0x000000ffffb47224 */ /* 0x002fce00078e0026 */
[----:B------:R-:W-:Y:S01]  /*185a0*/  MUFU.EX2 R133, R174 ;  /* 0x000000ae00857308 */ /* 0x000fe20000000800 */
[----:B----4-:R-:W-:Y:S01]  /*185b0*/  MOV R184, R37 ;  /* 0x0000002500b87202 */ /* 0x010fe20000000f00 */
[----:B------:R-:W-:Y:S01]  /*185c0*/  HMMA.16816.F32.BF16 R96, R4, R18, R44 ;  /* 0x000000120460723c */ /* 0x000fe2000004182c */
[----:B------:R-:W1:Y:S05]  /*185d0*/  LDSM.16.MT88.4 R16, [R216+0xb000] ;  /* 0x00b00000d810783b */ /* 0x000e6a0000004200 */
[----:B------:R-:W3:Y:S01]  /*185e0*/  MUFU.EX2 R132, R181 ;  /* 0x000000b500847308 */ /* 0x000ee20000000800 */
[----:B------:R-:W-:Y:S01]  /*185f0*/  F2FP.BF16.PACK_AB R4, R180, R184 ;  /* 0x000000b8b404723e */ /* 0x000fe200000010ff */
[----:B------:R-:W-:Y:S01]  /*18600*/  LDSM.16.MT88.4 R160, [R216+0xb800] ;  /* 0x00b80000d8a0783b */ /* 0x000fe20000004200 */
[----:B------:R-:W-:-:S02]  /*18610*/  F2FP.BF16.PACK_AB R5, R164, R139 ;  /* 0x0000008ba405723e */ /* 0x000fc400000010ff */
[----:B------:R-:W-:Y:S02]  /*18620*/  F2FP.BF16.PACK_AB R6, R158, R155 ;  /* 0x0000009b9e06723e */ /* 0x000fe400000010ff */
[----:B------:R-:W-:Y:S01]  /*18630*/  F2FP.BF16.PACK_AB R7, R156, R153 ;  /* 0x000000999c07723e */ /* 0x000fe200000010ff */
[----:B------:R-:W4:Y:S08]  /*18640*/  MUFU.EX2 R206, R183 ;  /* 0x000000b700ce7308 */ /* 0x000f300000000800 */
[----:B------:R-:W-:Y:S08]  /*18650*/  MUFU.EX2 R131, R182 ;  /* 0x000000b600837308 */ /* 0x000ff00000000800 */
[----:B------:R-:W1:Y:S01]  /*18660*/  MUFU.EX2 R130, R186 ;  /* 0x000000ba00827308 */ /* 0x000e620000000800 */
[C---:B------:R-:W-:Y:S08]  /*18670*/  HMMA.16816.F32.BF16 R100, R4.reuse, R8, R72 ;  /* 0x000000080464723c */ /* 0x040ff00000041848 */
[C---:B------:R-:W-:Y:S08]  /*18680*/  HMMA.16816.F32.BF16 R88, R4.reuse, R10, R68 ;  /* 0x0000000a0458723c */ /* 0x040ff00000041844 */
[C---:B--2---:R-:W-:Y:S08]  /*18690*/  HMMA.16816.F32.BF16 R72, R4.reuse, R34, R52 ;  /* 0x000000220448723c */ /* 0x044ff00000041834 */
[C---:B------:R-:W-:Y:S08]  /*186a0*/  HMMA.16816.F32.BF16 R84, R4.reuse, R24, R64 ;  /* 0x000000180454723c */ /* 0x040ff00000041840 */
[C---:B------:R-:W-:Y:S08]  /*186b0*/  HMMA.16816.F32.BF16 R80, R4.reuse, R26, R60 ;  /* 0x0000001a0450723c */ /* 0x040ff0000004183c */
[C---:B------:R-:W-:Y:S08]  /*186c0*/  HMMA.16816.F32.BF16 R76, R4.reuse, R32, R56 ;  /* 0x00000020044c723c */ /* 0x040ff00000041838 */
[C---:B------:R-:W-:Y:S08]  /*186d0*/  HMMA.16816.F32.BF16 R68, R4.reuse, R28, R48 ;  /* 0x0000001c0444723c */ /* 0x040ff00000041830 */
[----:B------:R-:W-:Y:S07]  /*186e0*/  HMMA.16816.F32.BF16 R52, R4, R30, R40 ;  /* 0x0000001e0434723c */ /* 0x000fee0000041828 */
[----:B------:R-:W-:Y:S01]  /*186f0*/  FADD.FTZ R4, R209, R36 ;  /* 0x00000024d1047221 */ /* 0x000fe20000010000 */
[----:B---3--:R-:W-:-:S02]  /*18700*/  F2FP.BF16.PACK_AB R5, R132, R133 ;  /* 0x000000858405723e */ /* 0x008fc400000010ff */
[----:B------:R-:W-:Y:S01]  /*18710*/  F2FP.BF16.PACK_AB R6, R134, R135 ;  /* 0x000000878606723e */ /* 0x000fe200000010ff */
[----:B------:R-:W-:Y:S01]  /*18720*/  FADD.FTZ R40, R247, R4 ;  /* 0x00000004f7287221 */ /* 0x000fe20000010000 */
[----:B----4-:R-:W-:Y:S02]  /*18730*/  F2FP.BF16.PACK_AB R4, R206, R211 ;  /* 0x000000d3ce04723e */ /* 0x010fe400000010ff */
[----:B-1----:R-:W-:-:S07]  /*18740*/  F2FP.BF16.PACK_AB R7, R130, R131 ;  /* 0x000000838207723e */ /* 0x002fce00000010ff */
[C---:B------:R-:W-:Y:S08]  /*18750*/  HMMA.16816.F32.BF16 R60, R4.reuse, R8, R92 ;  /* 0x00000008043c723c */ /* 0x040ff0000004185c */
[C---:B------:R-:W-:Y:S01]  /*18760*/  HMMA.16816.F32.BF16 R56, R4.reuse, R10, R12 ;  /* 0x0000000a0438723c */ /* 0x040fe2000004180c */
[----:B------:R-:W1:Y:S04]  /*18770*/  LDSM.16.MT88.4 R12, [R214+0xb000] ;  /* 0x00b00000d60c783b */ /* 0x000e680000004200 */
[----:B------:R-:W2:Y:S01]  /*18780*/  LDSM.16.MT88.4 R8, [R215+0xb000] ;  /* 0x00b00000d708783b */ /* 0x000ea20000004200 */
[----:B------:R-:W-:Y:S02]  /*18790*/  MUFU.EX2 R129, R169 ;  /* 0x000000a900817308 */ /* 0x000fe40000000800 */
[C---:B------:R-:W-:Y:S06]  /*187a0*/  HMMA.16816.F32.BF16 R48, R4.reuse, R24, R108 ;  /* 0x000000180430723c */ /* 0x040fec000004186c */
        /* <DEDUP_REMOVED lines=8> */
[----:B------:R-:W-:-:S06]  /*18830*/  FADD.FTZ R0, R243, R0 ;  /* 0x00000000f3007221 */ /* 0x000fcc0000010000 */
[----:B------:R-:W-:Y:S01]  /*18840*/  MUFU.EX2 R43, R250 ;  /* 0x000000fa002b7308 */ /* 0x000fe20000000800 */
[----:B------:R-:W-:Y:S01]  /*18850*/  HMMA.16816.F32.BF16 R64, R4, R28, R104 ;  /* 0x0000001c0440723c */ /* 0x000fe20000041868 */
[----:B------:R-:W-:-:S06]  /*18860*/  FADD.FTZ R0, R241, R0 ;  /* 0x00000000f1007221 */ /* 0x000fcc0000010000 */
[----:B------:R-:W-:Y:S01]  /*18870*/  MUFU.EX2 R42, R235 ;  /* 0x000000eb002a7308 */ /* 0x000fe20000000800 */
[C---:B------:R-:W-:Y:S07]  /*18880*/  HMMA.16816.F32.BF16 R44, R4.reuse, R26, R120 ;  /* 0x0000001a042c723c */ /* 0x040fee0000041878 */
[----:B------:R-:W-:Y:S01]  /*18890*/  MUFU.EX2 R41, R234 ;  /* 0x000000ea00297308 */ /* 0x000fe20000000800 */
[----:B------:R-:W-:Y:S01]  /*188a0*/  HMMA.16816.F32.BF16 R32, R4, R34, R112 ;  /* 0x000000220420723c */ /* 0x000fe20000041870 */
[----:B------:R-:W-:-:S02]  /*188b0*/  FADD.FTZ R3, R204, R3 ;  /* 0x00000003cc037221 */ /* 0x000fc40000010000 */
[----:B------:R-:W-:Y:S01]  /*188c0*/  FADD.FTZ R2, R242, R2 ;  /* 0x00000002f2027221 */ /* 0x000fe20000010000 */
[----:B------:R-:W-:Y:S01]  /*188d0*/  MOV R187, R139 ;  /* 0x0000008b00bb7202 */ /* 0x000fe20000000f00 */
[----:B------:R-:W-:Y:S01]  /*188e0*/  IMAD.MOV.U32 R174, RZ, RZ, R136 ;  /* 0x000000ffffae7224 */ /* 0x000fe200078e0088 */
[----:B------:R-:W-:Y:S01]  /*188f0*/  MOV R183, R137 ;  /* 0x0000008900b77202 */ /* 0x000fe20000000f00 */
[----:B------:R-:W-:Y:S01]  /*18900*/  MUFU.EX2 R95, R238 ;  /* 0x000000ee005f7308 */ /* 0x000fe20000000800 */
[----:B------:R-:W-:Y:S01]  /*18910*/  HMMA.16816.F32.BF16 R28, R4, R30, R96 ;  /* 0x0000001e041c723c */ /* 0x000fe20000041860 */
[----:B------:R-:W-:Y:S02]  /*18920*/  MOV R167, R193 ;  /* 0x000000c100a77202 */ /* 0x000fe40000000f00 */
[----:B------:R-:W-:Y:S02]  /*18930*/  MOV R149, R178 ;  /* 0x000000b200957202 */ /* 0x000fe40000000f00 */
[----:B------:R-:W-:-:S02]  /*18940*/  MOV R157, R150 ;  /* 0x00000096009d7202 */ /* 0x000fc40000000f00 */
[----:B------:R-:W-:Y:S01]  /*18950*/  MOV R154, R194 ;  /* 0x000000c2009a7202 */ /* 0x000fe20000000f00 */
[----:B------:R-:W-:Y:S01]  /*18960*/  MUFU.EX2 R96, R239 ;  /* 0x000000ef00607308 */ /* 0x000fe20000000800 */
[----:B---3--:R-:W-:Y:S02]  /*18970*/  F2FP.BF16.PACK_AB R4, R128, R129 ;  /* 0x000000818004723e */ /* 0x008fe400000010ff */
[----:B------:R-:W-:Y:S02]  /*18980*/  MOV R148, R145 ;  /* 0x0000009100947202 */ /* 0x000fe40000000f00 */
[----:B------:R-:W-:Y:S01]  /*18990*/  MOV R181, R168 ;  /* 0x000000a800b57202 */ /* 0x000fe20000000f00 */
[----:B------:R-:W-:Y:S02]  /*189a0*/  IMAD.MOV.U32 R186, RZ, RZ, R165 ;  /* 0x000000ffffba7224 */ /* 0x000fe400078e00a5 */
[----:B------:R-:W-:Y:S01]  /*189b0*/  MUFU.EX2 R94, R237 ;  /* 0x000000ed005e7308 */ /* 0x000fe20000000800 */
[----:B----4-:R-:W-:Y:S01]  /*189c0*/  F2FP.BF16.PACK_AB R5, R124, R125 ;  /* 0x0000007d7c05723e */ /* 0x010fe200000010ff */
[----:B------:R3:W5:Y:S01]  /*189d0*/  LDL.LU R243, [R1+0x110] ;  /* 0x0001100001f37983 */ /* 0x0007620000300800 */
[----:B------:R-:W-:-:S02]  /*189e0*/  F2FP.BF16.PACK_AB R6, R126, R127 ;  /* 0x0000007f7e06723e */ /* 0x000fc400000010ff */
[----:B-1----:R-:W-:-:S03]  /*189f0*/  F2FP.BF16.PACK_AB R7, R108, R109 ;  /* 0x0000006d6c07723e */ /* 0x002fc600000010ff */
[----:B------:R-:W-:Y:S08]  /*18a00*/  MUFU.EX2 R93, R236 ;  /* 0x000000ec005d7308 */ /* 0x000ff00000000800 */
[----:B------:R-:W1:Y:S01]  /*18a10*/  MUFU.EX2 R92, R248 ;  /* 0x000000f8005c7308 */ /* 0x000e620000000800 */
[C---:B------:R-:W-:Y:S01]  /*18a20*/  HMMA.16816.F32.BF16 R100, R4.reuse, R20, R100 ;  /* 0x000000140464723c */ /* 0x040fe20000041864 */
[----:B------:R-:W-:Y:S01]  /*18a30*/  FADD.FTZ R0, R233, R0 ;  /* 0x00000000e9007221 */ /* 0x000fe20000010000 */
[----:B------:R-:W-:Y:S01]  /*18a40*/  MOV R139, R179 ;  /* 0x000000b3008b7202 */ /* 0x000fe20000000f00 */
[----:B------:R-:W-:Y:S01]  /*18a50*/  FADD.FTZ R3, R207, R3 ;  /* 0x00000003cf037221 */ /* 0x000fe20000010000 */
[----:B------:R-:W-:Y:S01]  /*18a60*/  MOV R193, R176 ;  /* 0x000000b000c17202 */ /* 0x000fe20000000f00 */
[----:B------:R-:W-:Y:S01]  /*18a70*/  FADD.FTZ R2, R240, R2 ;  /* 0x00000002f0027221 */ /* 0x000fe20000010000 */
[----:B------:R-:W-:Y:S01]  /*18a80*/  MOV R247, R174 ;  /* 0x000000ae00f77202 */ /* 0x000fe20000000f00 */
[----:B------:R-:W-:Y:S01]  /*18a90*/  IMAD.MOV.U32 R150, RZ, RZ, R144 ;  /* 0x000000ffff967224 */ /* 0x000fe200078e0090 */
[C---:B------:R-:W-:Y:S01]  /*18aa0*/  HMMA.16816.F32.BF16 R88, R4.reuse, R22, R88 ;  /* 0x000000160458723c */ /* 0x040fe20000041858 */
[----:B------:R-:W-:Y:S01]  /*18ab0*/  FADD.FTZ R24, R228, R0 ;  /* 0x00000000e4187221 */ /* 0x000fe20000010000 */
[----:B------:R-:W-:Y:S01]  /*18ac0*/  MOV R209, R184 ;  /* 0x000000b800d17202 */ /* 0x000fe20000000f00 */
[----:B------:R-:W-:Y:S01]  /*18ad0*/  IMAD.MOV.U32 R204, RZ, RZ, R187 ;  /* 0x000000ffffcc7224 */ /* 0x000fe200078e00bb */
[----:B------:R-:W-:Y:S01]  /*18ae0*/  MOV R172, R183 ;  /* 0x000000b700ac7202 */ /* 0x000fe20000000f00 */
[----:B------:R4:W-:Y:S01]  /*18af0*/  MUFU.EX2 R27, R208 ;  /* 0x000000d0001b7308 */ /* 0x0009e20000000800 */
[----:B------:R-:W-:Y:S01]  /*18b00*/  MOV R182, R167 ;  /* 0x000000a700b67202 */ /* 0x000fe20000000f00 */
[----:B------:R-:W-:Y:S01]  /*18b10*/  IMAD.MOV.U32 R104, RZ, RZ, R199 ;  /* 0x000000ffff687224 */ /* 0x000fe200078e00c7 */
[C---:B------:R-:W-:Y:S01]  /*18b20*/  HMMA.16816.F32.BF16 R84, R4.reuse, R16, R84 ;  /* 0x000000100454723c */ /* 0x040fe20000041854 */
[----:B------:R-:W-:Y:S01]  /*18b30*/  MOV R194, R177 ;  /* 0x000000b100c27202 */ /* 0x000fe20000000f00 */
[----:B------:R3:W5:Y:S06]  /*18b40*/  LDL.LU R242, [R1+0x10c] ;  /* 0x00010c0001f27983 */ /* 0x00076c0000300800 */
[C---:B------:R-:W-:Y:S08]  /*18b50*/  HMMA.16816.F32.BF16 R80, R4.reuse, R18, R80 ;  /* 0x000000120450723c */ /* 0x040ff00000041850 */
[C---:B------:R-:W-:Y:S08]  /*18b60*/  HMMA.16816.F32.BF16 R76, R4.reuse, R12, R76 ;  /* 0x0000000c044c723c */ /* 0x040ff0000004184c */
[C---:B------:R-:W-:Y:S08]  /*18b70*/  HMMA.16816.F32.BF16 R72, R4.reuse, R14, R72 ;  /* 0x0000000e0448723c */ /* 0x040ff00000041848 */
[C---:B--2---:R-:W-:Y:S08]  /*18b80*/  HMMA.16816.F32.BF16 R68, R4.reuse, R8, R68 ;  /* 0x000000080444723c */ /* 0x044ff00000041844 */
        /* <DEDUP_REMOVED lines=8> */
[----:B-1----:R-:W-:-:S02]  /*18c10*/  F2FP.BF16.PACK_AB R5, R43, R92 ;  /* 0x0000005c2b05723e */ /* 0x002fc400000010ff */
[----:B------:R-:W-:Y:S01]  /*18c20*/  MOV R167, R193 ;  /* 0x000000c100a77202 */ /* 0x000fe20000000f00 */
[----:B------:R-:W-:Y:S01]  /*18c30*/  FADD.FTZ R0, R227, R4 ;  /* 0x00000004e3007221 */ /* 0x000fe20000010000 */
[----:B------:R-:W-:Y:S02]  /*18c40*/  F2FP.BF16.PACK_AB R4, R95, R96 ;  /* 0x000000605f04723e */ /* 0x000fe400000010ff */
        /* <DEDUP_REMOVED lines=10> */
[----:B------:R-:W-:-:S02]  /*18cf0*/  MOV R136, R147 ;  /* 0x0000009300887202 */ /* 0x000fc40000000f00 */
[----:B------:R-:W-:Y:S01]  /*18d00*/  MOV R118, R247 ;  /* 0x000000f700767202 */ /* 0x000fe20000000f00 */
[C---:B------:R-:W-:Y:S01]  /*18d10*/  HMMA.16816.F32.BF16 R60, R4.reuse, R20, R60 ;  /* 0x00000014043c723c */ /* 0x040fe2000004183c */
[----:B------:R-:W-:Y:S01]  /*18d20*/  MOV R154, R150 ;  /* 0x00000096009a7202 */ /* 0x000fe20000000f00 */
[----:B------:R-:W-:Y:S01]  /*18d30*/  IMAD.MOV.U32 R247, RZ, RZ, R183 ;  /* 0x000000fffff77224 */ /* 0x000fe200078e00b7 */
[----:B------:R-:W-:Y:S01]  /*18d40*/  MOV R111, R181 ;  /* 0x000000b5006f7202 */ /* 0x000fe20000000f00 */
[----:B------:R-:W-:Y:S01]  /*18d50*/  IMAD.MOV.U32 R122, RZ, RZ, R209 ;  /* 0x000000ffff7a7224 */ /* 0x000fe200078e00d1 */
[----:B------:R-:W-:Y:S01]  /*18d60*/  MOV R173, R174 ;  /* 0x000000ae00ad7202 */ /* 0x000fe20000000f00 */
[----:B------:R-:W-:Y:S01]  /*18d70*/  LDSM.16.MT88.4 R176, [R214+0xb800] ;  /* 0x00b80000d6b0783b */ /* 0x000fe20000004200 */
[----:B------:R-:W-:Y:S01]  /*18d80*/  MOV R165, R137 ;  /* 0x0000008900a57202 */ /* 0x000fe20000000f00 */
[----:B------:R-:W-:Y:S01]  /*18d90*/  HMMA.16816.F32.BF16 R56, R4, R22, R56 ;  /* 0x000000160438723c */ /* 0x000fe20000041838 */
[----:B------:R-:W-:-:S02]  /*18da0*/  MOV R207, R184 ;  /* 0x000000b800cf7202 */ /* 0x000fc40000000f00 */
[----:B------:R-:W-:Y:S02]  /*18db0*/  MOV R105, R198 ;  /* 0x000000c600697202 */ /* 0x000fe40000000f00 */
[----:B------:R-:W-:Y:S02]  /*18dc0*/  MOV R106, R197 ;  /* 0x000000c5006a7202 */ /* 0x000fe40000000f00 */
[----:B------:R-:W-:Y:S01]  /*18dd0*/  MOV R107, R196 ;  /* 0x000000c4006b7202 */ /* 0x000fe20000000f00 */
[----:B------:R-:W-:Y:S01]  /*18de0*/  HMMA.16816.F32.BF16 R48, R4, R16, R48 ;  /* 0x000000100430723c */ /* 0x000fe20000041830 */
[----:B------:R-:W-:Y:S01]  /*18df0*/  MOV R112, R167 ;  /* 0x000000a700707202 */ /* 0x000fe20000000f00 */
[----:B------:R-:W-:Y:S01]  /*18e00*/  MUFU.EX2 R26, R232 ;  /* 0x000000e8001a7308 */ /* 0x000fe20000000800 */
[----:B------:R-:W-:Y:S01]  /*18e10*/  MOV R123, R204 ;  /* 0x000000cc007b7202 */ /* 0x000fe20000000f00 */
[----:B------:R3:W5:Y:S01]  /*18e20*/  LDL.LU R241, [R1+0x108] ;  /* 0x0001080001f17983 */ /* 0x0007620000300800 */
[----:B------:R-:W-:-:S02]  /*18e30*/  MOV R121, R172 ;  /* 0x000000ac00797202 */ /* 0x000fc40000000f00 */
[----:B------:R-:W-:Y:S01]  /*18e40*/  MOV R175, R187 ;  /* 0x000000bb00af7202 */ /* 0x000fe20000000f00 */
[----:B------:R-:W-:Y:S01]  /*18e50*/  HMMA.16816.F32.BF16 R44, R4, R18, R44 ;  /* 0x00000012042c723c */ /* 0x000fe2000004182c */
[----:B------:R-:W-:Y:S01]  /*18e60*/  MOV R185, R186 ;  /* 0x000000ba00b97202 */ /* 0x000fe20000000f00 */
[----:B------:R-:W-:Y:S01]  /*18e70*/  FADD.FTZ R3, R138, R3 ;  /* 0x000000038a037221 */ /* 0x000fe20000010000 */
[----:B------:R-:W-:Y:S01]  /*18e80*/  MOV R204, R180 ;  /* 0x000000b400cc7202 */ /* 0x000fe20000000f00 */
[----:B------:R-:W-:Y:S01]  /*18e90*/  IMAD.MOV.U32 R174, RZ, RZ, R155 ;  /* 0x000000ffffae7224 */ /* 0x000fe200078e009b */
[----:B------:R-:W-:-:S03]  /*18ea0*/  MOV R209, R164 ;  /* 0x000000a400d17202 */ /* 0x000fc60000000f00 */
        /* <DEDUP_REMOVED lines=8> */
[----:B------:R-:W-:Y:S01]  /*18f30*/  IMAD.MOV.U32 R115, RZ, RZ, R173 ;  /* 0x000000ffff737224 */ /* 0x000fe200078e00ad */
[----:B------:R-:W-:-:S05]  /*18f40*/  MOV R117, R110 ;  /* 0x0000006e00757202 */ /* 0x000fca0000000f00 */
[----:B------:R-:W-:Y:S01]  /*18f50*/  HMMA.16816.F32.BF16 R64, R4, R8, R64 ;  /* 0x000000080440723c */ /* 0x000fe20000041840 */
[----:B------:R-:W-:-:S07]  /*18f60*/  MOV R111, R207 ;  /* 0x000000cf006f7202 */ /* 0x000fce0000000f00 */
[----:B------:R-:W-:Y:S01]  /*18f70*/  HMMA.16816.F32.BF16 R28, R4, R10, R28 ;  /* 0x0000000a041c723c */ /* 0x000fe2000004181c */
[----:B------:R-:W-:Y:S01]  /*18f80*/  MOV R110, R175 ;  /* 0x000000af006e7202 */ /* 0x000fe20000000f00 */
[----:B------:R-:W-:Y:S01]  /*18f90*/  FADD.FTZ R3, R141, R3 ;  /* 0x000000038d037221 */ /* 0x000fe20000010000 */
[----:B------:R-:W-:Y:S01]  /*18fa0*/  MOV R173, R247 ;  /* 0x000000f700ad7202 */ /* 0x000fe20000000f00 */
[----:B------:R-:W-:Y:S01]  /*18fb0*/  FADD.FTZ R2, R113, R2 ;  /* 0x0000000271027221 */ /* 0x000fe20000010000 */
[----:B------:R-:W-:Y:S01]  /*18fc0*/  MOV R114, R118 ;  /* 0x0000007600727202 */ /* 0x000fe20000000f00 */
[----:B------:R-:W1:Y:S01]  /*18fd0*/  LDSM.16.MT88.4 R144, [R213+0xb800] ;  /* 0x00b80000d590783b */ /* 0x000e620000004200 */
[----:B------:R-:W-:Y:S02]  /*18fe0*/  FADD.FTZ R4, R223, R24 ;  /* 0x00000018df047221 */ /* 0x000fe40000010000 */
        /* <DEDUP_REMOVED lines=8> */
[----:B------:R-:W-:Y:S01]  /*19070*/  IMAD.MOV.U32 R174, RZ, RZ, R184 ;  /* 0x000000ffffae7224 */ /* 0x000fe200078e00b8 */
[----:B----4-:R-:W-:Y:S01]  /*19080*/  MOV R208, R111 ;  /* 0x0000006f00d07202 */ /* 0x010fe20000000f00 */
        /* <DEDUP_REMOVED lines=21> */
[----:B------:R-:W2:Y:S01]  /*191e0*/  LDSM.16.MT88.4 R12, [R215+0xb800] ;  /* 0x00b80000d70c783b */ /* 0x000ea20000004200 */
[----:B------:R-:W-:Y:S01]  /*191f0*/  FADD.FTZ R2, R99, R2 ;  /* 0x0000000263027221 */ /* 0x000fe20000010000 */
[----:B------:R-:W-:Y:S01]  /*19200*/  MOV R114, R110 ;  /* 0x0000006e00727202 */ /* 0x000fe20000000f00 */
[----:B------:R-:W-:Y:S01]  /*19210*/  FADD.FTZ R0, R104, R5 ;  /* 0x0000000568007221 */ /* 0x000fe20000010000 */
[----:B------:R-:W-:Y:S01]  /*19220*/  MUFU.EX2 R22, R205 ;  /* 0x000000cd00167308 */ /* 0x000fe20000000800 */
[----:B------:R-:W-:Y:S01]  /*19230*/  IMAD.MOV.U32 R113, RZ, RZ, R190 ;  /* 0x000000ffff717224 */ /* 0x000fe200078e00be */
[----:B------:R-:W-:Y:S01]  /*19240*/  MOV R166, R195 ;  /* 0x000000c300a67202 */ /* 0x000fe20000000f00 */
        /* <DEDUP_REMOVED lines=9> */
[----:B------:R-:W-:Y:S02]  /*192e0*/  FADD.FTZ R5, R114, R5 ;  /* 0x0000000572057221 */ /* 0x000fe40000010000 */
[----:B------:R-:W-:Y:S01]  /*192f0*/  IMAD.MOV.U32 R111, RZ, RZ, R207 ;  /* 0x000000ffff6f7224 */ /* 0x000fe200078e00cf */
[----:B------:R-:W-:Y:S01]  /*19300*/  MOV R204, R158 ;  /* 0x0000009e00cc7202 */ /* 0x000fe20000000f00 */
[----:B------:R-:W-:Y:S01]  /*19310*/  FADD.FTZ R3, R115, R4 ;  /* 0x0000000473037221 */ /* 0x000fe20000010000 */
[----:B------:R-:W4:Y:S01]  /*19320*/  MUFU.EX2 R18, R222 ;  /* 0x000000de00127308 */ /* 0x000f220000000800 */
        /* <DEDUP_REMOVED lines=53> */
[----:B------:R-:W-:Y:S01]  /*19680*/  FADD.FTZ R2, R127, R2 ;  /* 0x000000027f027221 */ /* 0x000fe20000010000 */
[----:B------:R-:W1:Y:S01]  /*19690*/  MUFU.EX2 R25, R252 ;  /* 0x000000fc00197308 */ /* 0x000e620000000800 */
[----:B------:R-:W-:Y:S01]  /*196a0*/  FADD.FTZ R0, R109, R0 ;  /* 0x000000006d007221 */ /* 0x000fe20000010000 */
[----:B------:R3:W5:Y:S01]  /*196b0*/  LDL.LU R226, [R1+0xd0] ;  /* 0x0000d00001e27983 */ /* 0x0007620000300800 */
[----:B------:R-:W-:-:S02]  /*196c0*/  FADD.FTZ R4, R93, R4 ;  /* 0x000000045d047221 */ /* 0x000fc40000010000 */
[----:B------:R-:W-:Y:S01]  /*196d0*/  FADD.FTZ R3, R41, R3 ;  /* 0x0000000329037221 */ /* 0x000fe20000010000 */
[----:B------:R3:W5:Y:S02]  /*196e0*/  LDL.LU R225, [R1+0xcc] ;  /* 0x0000cc0001e17983 */ /* 0x0007640000300800 */
[----:B------:R-:W2:Y:S01]  /*196f0*/  MUFU.EX2 R20, R249 ;  /* 0x000000f900147308 */ /* 0x000ea20000000800 */
[----:B------:R-:W-:Y:S02]  /*19700*/  FADD.FTZ R2, R126, R2 ;  /* 0x000000027e027221 */ /* 0x000fe40000010000 */
[----:B------:R-:W-:-:S05]  /*19710*/  FADD.FTZ R0, R108, R0 ;  /* 0x000000006c007221 */ /* 0x000fca0000010000 */
[----:B------:R-:W2:Y:S01]  /*19720*/  MUFU.EX2 R11, R166 ;  /* 0x000000a6000b7308 */ /* 0x000ea20000000800 */
[----:B----4-:R-:W-:Y:S02]  /*19730*/  FADD.FTZ R4, R18, R4 ;  /* 0x0000000412047221 */ /* 0x010fe40000010000 */
[----:B-1----:R-:W-:-:S05]  /*19740*/  FADD.FTZ R3, R10, R3 ;  /* 0x000000030a037221 */ /* 0x002fca0000010000 */
[----:B------:R1:W-:Y:S01]  /*19750*/  MUFU.EX2 R23, R224 ;  /* 0x000000e000177308 */ /* 0x0003e20000000800 */
[----:B------:R-:W-:-:S07]  /*19760*/  FADD.FTZ R2, R27, R2 ;  /* 0x000000021b027221 */ /* 0x000fce0000010000 */
[----:B------:R-:W-:Y:S01]  /*19770*/  MUFU.EX2 R19, R251 ;  /* 0x000000fb00137308 */ /* 0x000fe20000000800 */
[----:B------:R-:W-:-:S07]  /*19780*/  FADD.FTZ R0, R22, R0 ;  /* 0x0000000016007221 */ /* 0x000fce0000010000 */
[----:B------:R-:W4:Y:S01]  /*19790*/  MUFU.EX2 R7, R212 ;  /* 0x000000d400077308 */ /* 0x000f220000000800 */
[----:B------:R-:W-:Y:S01]  /*197a0*/  FADD.FTZ R4, R17, R4 ;  /* 0x0000000411047221 */ /* 0x000fe20000010000 */
[----:B-1----:R3:W5:Y:S01]  /*197b0*/  LDL.LU R224, [R1+0xc8] ;  /* 0x0000c80001e07983 */ /* 0x0027620000300800 */
[----:B------:R-:W-:Y:S02]  /*197c0*/  FADD.FTZ R3, R9, R3 ;  /* 0x0000000309037221 */ /* 0x000fe40000010000 */
        /* <DEDUP_REMOVED lines=8> */
[----:B--2---:R-:W-:Y:S01]  /*19850*/  FADD.FTZ R0, R20, R0 ;  /* 0x0000000014007221 */ /* 0x004fe20000010000 */
[----:B------:R-:W-:Y:S01]  /*19860*/  F2FP.BF16.PACK_AB R192, R26, R27 ;  /* 0x0000001b1ac0723e */ /* 0x000fe200000010ff */
[----:B------:R-:W-:Y:S01]  /*19870*/  FADD.FTZ R4, R11, R4 ;  /* 0x000000040b047221 */ /* 0x000fe20000010000 */
[----:B------:R3:W5:Y:S01]  /*19880*/  LDL.LU R220, [R1+0xb8] ;  /* 0x0000b80001dc7983 */ /* 0x0007620000300800 */
[----:B------:R-:W-:Y:S01]  /*19890*/  F2FP.BF16.PACK_AB R193, R21, R22 ;  /* 0x0000001615c1723e */ /* 0x000fe200000010ff */
[----:B----4-:R-:W-:Y:S01]  /*198a0*/  FADD.FTZ R3, R7, R3 ;  /* 0x0000000307037221 */ /* 0x010fe20000010000 */
[----:B------:R-:W-:Y:S01]  /*198b0*/  F2FP.BF16.PACK_AB R194, R23, R25 ;  /* 0x0000001917c2723e */ /* 0x000fe200000010ff */
[----:B------:R3:W5:Y:S01]  /*198c0*/  LDL.LU R219, [R1+0xb4] ;  /* 0x0000b40001db7983 */ /* 0x0007620000300800 */
[----:B------:R-:W-:Y:S01]  /*198d0*/  F2FP.BF16.PACK_AB R195, R19, R20 ;  /* 0x0000001413c3723e */ /* 0x000fe200000010ff */
[----:B------:R-:W-:Y:S01]  /*198e0*/  FADD.FTZ R2, R23, R2 ;  /* 0x0000000217027221 */ /* 0x000fe20000010000 */
[----:B------:R-:W-:Y:S01]  /*198f0*/  F2FP.BF16.PACK_AB R196, R17, R18 ;  /* 0x0000001211c4723e */ /* 0x000fe200000010ff */
[----:B------:R3:W5:Y:S01]  /*19900*/  LDL.LU R218, [R1+0xb0] ;  /* 0x0000b00001da7983 */ /* 0x0007620000300800 */
[----:B------:R-:W-:-:S02]  /*19910*/  F2FP.BF16.PACK_AB R197, R9, R10 ;  /* 0x0000000a09c5723e */ /* 0x000fc400000010ff */
[----:B------:R-:W-:Y:S01]  /*19920*/  F2FP.BF16.PACK_AB R198, R11, R16 ;  /* 0x000000100bc6723e */ /* 0x000fe200000010ff */
[----:B------:R3:W5:Y:S01]  /*19930*/  LDL.LU R217, [R1+0xac] ;  /* 0x0000ac0001d97983 */ /* 0x0007620000300800 */
[----:B------:R-:W-:Y:S01]  /*19940*/  F2FP.BF16.PACK_AB R199, R7, R8 ;  /* 0x0000000807c7723e */ /* 0x000fe200000010ff */
[----:B------:R-:W-:Y:S02]  /*19950*/  FADD.FTZ R0, R19, R0 ;  /* 0x0000000013007221 */ /* 0x000fe40000010000 */
[----:B------:R3:W5:Y:S01]  /*19960*/  LDL.LU R212, [R1+0xa8] ;  /* 0x0000a80001d47983 */ /* 0x0007620000300800 */
[C---:B------:R-:W-:Y:S03]  /*19970*/  HMMA.16816.F32.BF16 R136, R192.reuse, R144, R100 ;  /* 0x00000090c088723c */ /* 0x040fe60000041864 */
[----:B------:R3:W-:Y:S04]  /*19980*/  STL [R1+0x74], R4 ;  /* 0x0000740401007387 */ /* 0x0007e80000100800 */
[----:B------:R3:W-:Y:S01]  /*19990*/  STL [R1+0x78], R3 ;  /* 0x0000780301007387 */ /* 0x0007e20000100800 */
[C---:B------:R-:W-:Y:S03]  /*199a0*/  HMMA.16816.F32.BF16 R148, R192.reuse, R146, R88 ;  /* 0x00000092c094723c */ /* 0x040fe60000041858 */
[----:B------:R3:W-:Y:S04]  /*199b0*/  STL [R1+0x70], R2 ;  /* 0x0000700201007387 */ /* 0x0007e80000100800 */
[----:B------:R3:W-:Y:S01]  /*199c0*/  STL [R1+0x7c], R0 ;  /* 0x00007c0001007387 */ /* 0x0007e20000100800 */
        /* <DEDUP_REMOVED lines=14> */
[----:B------:R-:W-:-:S02]  /*19ab0*/  MOV R72, R202 ;  /* 0x000000ca00487202 */ /* 0x000fc40000000f00 */
[----:B------:R-:W-:Y:S02]  /*19ac0*/  MOV R73, R203 ;  /* 0x000000cb00497202 */ /* 0x000fe40000000f00 */
[----:B------:R-:W-:Y:S02]  /*19ad0*/  MOV R70, R200 ;  /* 0x000000c800467202 */ /* 0x000fe40000000f00 */
[----:B------:R-:W-:Y:S02]  /*19ae0*/  MOV R71, R201 ;  /* 0x000000c900477202 */ /* 0x000fe40000000f00 */
.L_x_830:
[----:B---34-:R-:W-:-:S06]  /*19af0*/  UISETP.GT.AND UP0, UPT, UR9, UR8, UPT ;  /* 0x000000080900728c */ /* 0x018fcc000bf04270 */
        /* <DEDUP_REMOVED lines=47> */
.L_x_837:
        /* <DEDUP_REMOVED lines=17> */
[----:B------:R-:W-:Y:S02]  /*19f00*/  @!P4 LEA.HI.X R201, R0, c[0x0][0x16c], R2, 0x1, P1 ;  /* 0x00005b0000c9ca11 */ /* 0x000fe400008f0c02 */
[C---:B------:R-:W-:Y:S02]  /*19f10*/  @!P4 LEA R202, P0, R3.reuse, c[0x0][0x168], 0x1 ;  /* 0x00005a0003caca11 */ /* 0x040fe400078008ff */
[----:B------:R-:W-:Y:S01]  /*19f20*/  @!P4 IADD3.X R203, R2, UR26, RZ, P2, !PT ;  /* 0x0000001a02cbcc10 */ /* 0x000fe200097fe4ff */
[----:B------:R-:W-:Y:S01]  /*19f30*/  @!PT LDS RZ, [RZ] ;  /* 0x00000000fffff984 */ /* 0x000fe20000000800 */
[----:B------:R-:W-:Y:S01]  /*19f40*/  @!PT LDS RZ, [RZ] ;  /* 0x00000000fffff984 */ /* 0x000fe20000000800 */
[----:B------:R-:W-:Y:S01]  /*19f50*/  @!PT LDS RZ, [RZ] ;  /* 0x00000000fffff984 */ /* 0x000fe20000000800 */
[----:B------:R2:W-:Y:S01]  /*19f60*/  @!P4 LDGSTS.E.BYPASS.LTC128B.128 [R246+0x4000], [R200.64] ;  /* 0x04000000c8f6cfae */ /* 0x0005e2000b901d74 */
[C---:B------:R-:W-:Y:S02]  /*19f70*/  @!P4 IADD3 R204, P1, R0.reuse, UR44, RZ ;  /* 0x0000002c00cccc10 */ /* 0x040fe4000ff3e0ff */
[----:B------:R-:W-:Y:S01]  /*19f80*/  @!P4 LEA.HI.X R203, R3, c[0x0][0x16c], R203, 0x1, P0 ;  /* 0x00005b0003cbca11 */ /* 0x000fe200000f0ccb */
[----:B------:R1:W-:Y:S01]  /*19f90*/  @P4 STS.128 [R246+0x4800], RZ ;  /* 0x004800fff6004388 */ /* 0x0003e20000000c00 */
[----:B------:R-:W-:Y:S02]  /*19fa0*/  @!P4 IADD3 R3, P3, R0, UR19, RZ ;  /* 0x000000130003cc10 */ /* 0x000fe4000ff7e0ff */
[----:B------:R-:W-:Y:S01]  /*19fb0*/  @!P4 LEA R208, P0, R204, c[0x0][0x168], 0x1 ;  /* 0x00005a00ccd0ca11 */ /* 0x000fe200078008ff */
[----:B------:R-:W-:Y:S01]  /*19fc0*/  @!PT LDS RZ, [RZ] ;  /* 0x00000000fffff984 */ /* 0x000fe20000000800 */
[----:B------:R-:W-:Y:S01]  /*19fd0*/  @!PT LDS RZ, [RZ] ;  /* 0x00000000fffff984 */ /* 0x000fe20000000800 */
[----:B------:R-:W-:Y:S01]  /*19fe0*/  @!PT LDS RZ, [RZ] ;  /* 0x00000000fffff984 */ /* 0x000fe20000000800 */
[----:B------:R3:W-:Y:S01]  /*19ff0*/  @!P4 LDGSTS.E.BYPASS.LTC128B.128 [R246+0x4800], [R202.64] ;  /* 0x04800000caf6cfae */ /* 0x0007e2000b901d74 */
[----:B------:R-:W-:Y:S03]  /*1a000*/  @!P4 IADD3.X R205, R2, UR20, RZ, P1, !PT ;  /* 0x0000001402cdcc10 */ /* 0x000fe60008ffe4ff */
[----:B------:R1:W-:Y:S01]  /*1a010*/  @P4 STS.128 [R246+0x5000], RZ ;  /* 0x005000fff6004388 */ /* 0x0003e20000000c00 */
[----:B------:R-:W-:Y:S02]  /*1a020*/  @!P4 LEA.HI.X R209, R204, c[0x0][0x16c], R205, 0x1, P0 ;  /* 0x00005b00ccd1ca11 */ /* 0x000fe400000f0ccd */
[C---:B--2---:R-:W-:Y:S02]  /*1a030*/  @!P4 LEA R200, P2, R3.reuse, c[0x0][0x168], 0x1 ;  /* 0x00005a0003c8ca11 */ /* 0x044fe400078408ff */
[----:B------:R-:W-:Y:S04]  /*1a040*/  @!P4 IADD3.X R201, R2, UR18, RZ, P3, !PT ;  /* 0x0000001202c9cc10 */ /* 0x000fe80009ffe4ff */
[----:B------:R-:W-:Y:S02]  /*1a050*/  @!P4 LEA.HI.X R201, R3, c[0x0][0x16c], R201, 0x1, P2 ;  /* 0x00005b0003c9ca11 */ /* 0x000fe400010f0cc9 */
[C---:B------:R-:W-:Y:S02]  /*1a060*/  @!P4 IADD3 R3, P3, R0.reuse, UR22, RZ ;  /* 0x000000160003cc10 */ /* 0x040fe4000ff7e0ff */
[----:B---3--:R-:W-:Y:S01]  /*1a070*/  @!P4 IADD3 R202, P1, R0, UR42, RZ ;  /* 0x0000002a00cacc10 */ /* 0x008fe2000ff3e0ff */
[----:B------:R-:W-:Y:S01]  /*1a080*/  @!PT LDS RZ, [RZ] ;  /* 0x00000000fffff984 */ /* 0x000fe20000000800 */
[----:B------:R-:W-:Y:S01]  /*1a090*/  @!PT LDS RZ, [RZ] ;  /* 0x00000000fffff984 */ /* 0x000fe20000000800 */
[----:B------:R-:W-:Y:S01]  /*1a0a0*/  @!PT LDS RZ, [RZ] ;  /* 0x00000000fffff984 */ /* 0x000fe20000000800 */
[----:B------:R2:W-:Y:S01]  /*1a0b0*/  @!P4 LDGSTS.E.BYPASS.LTC128B.128 [R246+0x5000], [R200.64] ;  /* 0x05000000c8f6cfae */ /* 0x0005e2000b901d74 */
[C---:B------:R-:W-:Y:S02]  /*1a0c0*/  @!P4 LEA R206, P2, R3.reuse, c[0x0][0x168], 0x1 ;  /* 0x00005a0003ceca11 */ /* 0x040fe400078408ff */
[----:B------:R-:W-:Y:S01]  /*1a0d0*/  @!P4 LEA R204, P0, R202, c[0x0][0x168], 0x1 ;  /* 0x00005a00caccca11 */ /* 0x000fe200078008ff */
[----:B------:R1:W-:Y:S04]  /*1a0e0*/  @P4 STS.128 [R246+0x5800], RZ ;  /* 0x005800fff6004388 */ /* 0x0003e80000000c00 */
[----:B------:R-:W-:Y:S01]  /*1a0f0*/  @!PT LDS RZ, [RZ] ;  /* 0x00000000fffff984 */ /* 0x000fe20000000800 */
[----:B------:R-:W-:Y:S01]  /*1a100*/  @!PT LDS RZ, [RZ] ;  /* 0x00000000fffff984 */ /* 0x000fe20000000800 */
[----:B------:R-:W-:Y:S01]  /*1a110*/  @!PT LDS RZ, [RZ] ;  /* 0x00000000fffff984 */ /* 0x000fe20000000800 */
[----:B------:R1:W-:Y:S04]  /*1a120*/  @!P4 LDGSTS.E.BYPASS.LTC128B.128 [R246+0x5800], [R208.64] ;  /* 0x05800000d0f6cfae */ /* 0x0003e8000b901d74 */
[----:B------:R1:W-:Y:S01]  /*1a130*/  @P4 STS.128 [R246+0x6000], RZ ;  /* 0x006000fff6004388 */ /* 0x0003e20000000c00 */
[C---:B--2---:R-:W-:Y:S02]  /*1a140*/  @!P4 IADD3.X R200, R2.reuse, UR21, RZ, P3, !PT ;  /* 0x0000001502c8cc10 */ /* 0x044fe40009ffe4ff */
        /* <DEDUP_REMOVED lines=11> */
[----:B------:R-:W-:Y:S02]  /*1a200*/  @!P4 IADD3.X R201, R2, UR24, RZ, P3, !PT ;  /* 0x0000001802c9cc10 */ /* 0x000fe40009ffe4ff */
        /* <DEDUP_REMOVED lines=20> */
.L_x_835:
        /* <DEDUP_REMOVED lines=32> */
[C---:B------:R-:W-:Y:S02]  /*1a550*/  @!P4 LEA R10, P1, R5.reuse, c[0x0][0x170], 0x1 ;  /* 0x00005c00050aca11 */ /* 0x040fe400078208ff */
        /* <DEDUP_REMOVED lines=14> */
[C---:B------:R-:W-:Y:S02]  /*1a640*/  @!P4 LEA R8, P3, R7.reuse, c[0x0][0x170], 0x1 ;  /* 0x00005c000708ca11 */ /* 0x040fe400078608ff */
[----:B------:R-:W-:Y:S01]  /*1a650*/  @!P4 IADD3 R19, P5, R2, UR48, RZ ;  /* 0x000000300213cc10 */ /* 0x000fe2000ffbe0ff */
[----:B------:R-:W-:Y:S01]  /*1a660*/  @P4 STS.128 [R246+0x9800], RZ ;  /* 0x009800fff6004388 */ /* 0x000fe20000000c00 */
[----:B------:R-:W-:Y:S02]  /*1a670*/  @!P4 LEA.HI.X R9, R7, c[0x0][0x174], R5, 0x1, P3 ;  /* 0x00005d000709ca11 */ /* 0x000fe400018f0c05 */
[----:B------:R-:W-:Y:S02]  /*1a680*/  @!P4 LEA.HI.X R7, R18, c[0x0][0x174], R20, 0x1, P2 ;  /* 0x00005d001207ca11 */ /* 0x000fe400010f0c14 */
[C---:B------:R-:W-:Y:S01]  /*1a690*/  @!P4 LEA R4, P1, R19.reuse, c[0x0][0x170], 0x1 ;  /* 0x00005c001304ca11 */ /* 0x040fe200078208ff */
[----:B------:R-:W-:Y:S01]  /*1a6a0*/  @!PT LDS RZ, [RZ] ;  /* 0x00000000fffff984 */ /* 0x000fe20000000800 */
[----:B------:R-:W-:Y:S01]  /*1a6b0*/  @!PT LDS RZ, [RZ] ;  /* 0x00000000fffff984 */ /* 0x000fe20000000800 */
[----:B------:R-:W-:Y:S01]  /*1a6c0*/  @!PT LDS RZ, [RZ] ;  /* 0x00000000fffff984 */ /* 0x000fe20000000800 */
[----:B------:R3:W-:Y:S01]  /*1a6d0*/  @!P4 LDGSTS.E.BYPASS.LTC128B.128 [R246+0x9800], [R10.64] ;  /* 0x098000000af6cfae */ /* 0x0007e2000b901d74 */
[----:B------:R-:W-:Y:S02]  /*1a6e0*/  @!P4 IADD3.X R21, R0, UR16, RZ, P5, !PT ;  /* 0x000000100015cc10 */ /* 0x000fe4000affe4ff */
[----:B------:R-:W-:Y:S02]  /*1a6f0*/  @!P4 IADD3 R3, P0, R2, UR46, RZ ;  /* 0x0000002e0203cc10 */ /* 0x000fe4000ff1e0ff */
[----:B------:R-:W-:Y:S01]  /*1a700*/  @!P4 LEA.HI.X R5, R19, c[0x0][0x174], R21, 0x1, P1 ;  /* 0x00005d001305ca11 */ /* 0x000fe200008f0c15 */
[----:B------:R-:W-:Y:S01]  /*1a710*/  @P4 STS.128 [R246+0xa000], RZ ;  /* 0x00a000fff6004388 */ /* 0x000fe20000000c00 */
[----:B------:R-:W-:Y:S02]  /*1a720*/  @!P4 IADD3.X R0, R0, UR17, RZ, P0, !PT ;  /* 0x000000110000cc10 */ /* 0x000fe400087fe4ff */
        /* <DEDUP_REMOVED lines=22> */
[----:B-----5:R-:W-:Y:S06]  /*1a890*/  LDSM.16.M88.4 R128, [R219] ;  /* 0x00000000db80783b */ /* 0x020fec0000000200 */
[----:B--2---:R-:W4:Y:S06]  /*1a8a0*/  LDSM.16.M88.4 R16, [R212+0x4000] ;  /* 0x00400000d410783b */ /* 0x004f2c0000000200 */
[----:B------:R-:W3:Y:S06]  /*1a8b0*/  LDSM.16.M88.4 R124, [R219+0x2000] ;  /* 0x00200000db7c783b */ /* 0x000eec0000000200 */
[----:B------:R-:W2:Y:S06]  /*1a8c0*/  LDSM.16.M88.4 R32, [R212+0x4800] ;  /* 0x00480000d420783b */ /* 0x000eac0000000200 */
[----:B------:R-:W0:Y:S06]  /*1a8d0*/  LDGDEPBAR ;  /* 0x00000000000079af */ /* 0x000e2c0000000000 */
[----:B------:R-:W2:Y:S06]  /*1a8e0*/  LDSM.16.M88.4 R48, [R212+0x5000] ;  /* 0x00500000d430783b */ /* 0x000eac0000000200 */
[----:B------:R-:W2:Y:S06]  /*1a8f0*/  LDSM.16.M88.4 R64, [R212+0x5800] ;  /* 0x00580000d440783b */ /* 0x000eac0000000200 */
[----:B------:R-:W2:Y:S01]  /*1a900*/  LDSM.16.M88.4 R80, [R212+0x6000] ;  /* 0x00600000d450783b */ /* 0x000ea20000000200 */
[-C--:B----4-:R-:W-:Y:S05]  /*1a910*/  HMMA.16816.F32.BF16 R4, R128, R16.reuse, RZ ;  /* 0x000000108004723c */ /* 0x090fea00000418ff */
[----:B------:R-:W4:Y:S03]  /*1a920*/  LDSM.16.M88.4 R96, [R212+0x6800] ;  /* 0x00680000d460783b */ /* 0x000f260000000200 */
[C---:B---3--:R-:W-:Y:S03]  /*1a930*/  HMMA.16816.F32.BF16 R8, R124.reuse, R16, RZ ;  /* 0x000000107c08723c */ /* 0x048fe600000418ff */
[----:B------:R-:W3:Y:S06]  /*1a940*/  LDSM.16.M88.4 R112, [R212+0x7000] ;  /* 0x00700000d470783b */ /* 0x000eec0000000200 */
[----:B------:R-:W3:Y:S01]  /*1a950*/  LDSM.16.M88.4 R200, [R212+0x7800] ;  /* 0x00780000d4c8783b */ /* 0x000ee20000000200 */
[-C--:B-1----:R-:W-:Y:S05]  /*1a960*/  HMMA.16816.F32.BF16 R12, R124, R18.reuse, RZ ;  /* 0x000000127c0c723c */ /* 0x082fea00000418ff */
[----:B------:R-:W-:Y:S03]  /*1a970*/  LDSM.16.M88.4 R204, [R222] ;  /* 0x00000000decc783b */ /* 0x000fe60000000200 */
[C---:B------:R-:W-:Y:S03]  /*1a980*/  HMMA.16816.F32.BF16 R16, R128.reuse, R18, RZ ;  /* 0x000000128010723c */ /* 0x040fe600000418ff */
[----:B------:R-:W1:Y:S05]  /*1a990*/  LDSM.16.M88.4 R208, [R218+0x4000] ;  /* 0x00400000dad0783b */ /* 0x000e6a0000000200 */
[-C--:B--2---:R-:W-:Y:S08]  /*1a9a0*/  HMMA.16816.F32.BF16 R20, R128, R32.reuse, RZ ;  /* 0x000000208014723c */ /* 0x084ff000000418ff */
        /* <DEDUP_REMOVED lines=29> */
[C---:B--2---:R-:W-:Y:S08]  /*1ab80*/  HMMA.16816.F32.BF16 R8, R200.reuse, R208, R8 ;  /* 0x000000d0c808723c */ /* 0x044ff00000041808 */
        /* <DEDUP_REMOVED lines=36> */
[----:B------:R-:W-:Y:S07]  /*1add0*/  LDSM.16.M88.4 R200, [R220] ;  /* 0x00000000dcc8783b */ /* 0x000fee0000000200 */
[----:B------:R-:W-:Y:S01]  /*1ade0*/  HMMA.16816.F32.BF16 R128, R204, R210, R128 ;  /* 0x000000d2cc80723c */ /* 0x000fe20000041880 */
[----:B------:R-:W1:Y:S06]  /*1adf0*/  LDSM.16.M88.4 R204, [R223] ;  /* 0x00000000dfcc783b */ /* 0x000e6c0000000200 */
[----:B------:R-:W2:Y:S01]  /*1ae00*/  LDSM.16.M88.4 R208, [R220+0x2000] ;  /* 0x00200000dcd0783b */ /* 0x000ea20000000200 */
[-C--:B-1----:R-:W-:Y:S08]  /*1ae10*/  HMMA.16816.F32.BF16 R4, R200, R204.reuse, R4 ;  /* 0x000000ccc804723c */ /* 0x082ff00000041804 */
[C---:B--2---:R-:W-:Y:S08]  /*1ae20*/  HMMA.16816.F32.BF16 R8, R208.reuse, R204, R8 ;  /* 0x000000ccd008723c */ /* 0x044ff00000041808 */
        /* <DEDUP_REMOVED lines=82> */
.L_x_836:
[----:B------:R-:W2:Y:S01]  /*1b350*/  S2R R2, SR_TID.X ;  /* 0x0000000000027919 */ /* 0x000ea20000002100 */
[----:B------:R-:W-:Y:S01]  /*1b360*/  IMAD.U32 R0, RZ, RZ, UR7 ;  /* 0x00000007ff007e24 */ /* 0x000fe2000f8e00ff */
[----:B------:R-:W-:Y:S01]  /*1b370*/  LOP3.LUT R232, R232, 0xfeffffff, RZ, 0xc0, !PT ;  /* 0xfeffffffe8e87812 */ /* 0x000fe200078ec0ff */
[----:B------:R-:W-:Y:S01]  /*1b380*/  UISETP.GT.AND UP0, UPT, UR7, UR8, UPT ;  /* 0x000000080700728c */ /* 0x000fe2000bf04270 */
[----:B------:R-:W-:Y:S01]  /*1b390*/  LOP3.LUT R231, R231, 0x7fffffff, RZ, 0xc0, !PT ;  /* 0x7fffffffe7e77812 */ /* 0x000fe200078ec0ff */
[----:B------:R-:W-:Y:S01]  /*1b3a0*/  UMOV UR9, UR7 ;  /* 0x0000000700097c82 */ /* 0x000fe20008000000 */
[----:B------:R-:W-:Y:S02]  /*1b3b0*/  @P4 LOP3.LUT R232, R232, 0x1000000, RZ, 0xfc, !PT ;  /* 0x01000000e8e84812 */ /* 0x000fe400078efcff */
[----:B------:R3:W-:Y:S01]  /*1b3c0*/  STL [R1+0x128], R197 ;  /* 0x000128c501007387 */ /* 0x0007e20000100800 */
[----:B------:R-:W-:Y:S02]  /*1b3d0*/  LOP3.LUT R233, R233, 0xfffffffd, RZ, 0xc0, !PT ;  /* 0xfffffffde9e97812 */ /* 0x000fe400078ec0ff */
[----:B------:R-:W-:Y:S01]  /*1b3e0*/  LOP3.LUT R232, R232, 0xff7fffff, RZ, 0xc0, !PT ;  /* 0xff7fffffe8e87812 */ /* 0x000fe200078ec0ff */
[----:B------:R-:W-:Y:S04]  /*1b3f0*/  STL [R1+0x124], R198 ;  /* 0x000124c601007387 */ /* 0x000fe80000100800 */
[----:B------:R-:W-:Y:S04]  /*1b400*/  STL [R1+0x120], R199 ;  /* 0x000120c701007387 */ /* 0x000fe80000100800 */
[----:B------:R4:W-:Y:S01]  /*1b410*/  STL [R1+0xe4], R246 ;  /* 0x0000e4f601007387 */ /* 0x0009e20000100800 */
[----:B--2---:R-:W-:Y:S03]  /*1b420*/  IMAD.SHL.U32 R2, R2, 0x2, RZ ;  /* 0x0000000202027824 */ /* 0x004fe600078e00ff */
[----:B------:R2:W-:Y:S02]  /*1b430*/  STL [R1+0xe0], R230 ;  /* 0x0000e0e601007387 */ /* 0x0005e40000100800 */
[----:B------:R-:W-:Y:S02]  /*1b440*/  LOP3.LUT R2, R2, 0x6, RZ, 0xc0, !PT ;  /* 0x0000000602027812 */ /* 0x000fe400078ec0ff */
[----:B------:R-:W-:Y:S03]  /*1b450*/  STL [R1+0xdc], R229 ;  /* 0x0000dce501007387 */ /* 0x000fe60000100800 */
[----:B------:R-:W-:Y:S01]  /*1b460*/  IMAD R0, R0, 0x80, R2 ;  /* 0x0000008000007824 */ /* 0x000fe200078e0202 */
[----:B------:R1:W-:Y:S03]  /*1b470*/  STL [R1+0xd8], R228 ;  /* 0x0000d8e401007387 */ /* 0x0003e60000100800 */
[--C-:B------:R-:W-:Y:S01]  /*1b480*/  IMAD.IADD R2, R236, 0x1, -R0.reuse ;  /* 0x00000001ec027824 */ /* 0x100fe200078e0a00 */
[----:B-1----:R-:W-:Y:S01]  /*1b490*/  IADD3 R207, R0, 0x9, RZ ;  /* 0x0000000900cf7810 */ /* 0x002fe20007ffe0ff */
[--C-:B------:R-:W-:Y:S01]  /*1b4a0*/  IMAD.IADD R3, R235, 0x1, -R0.reuse ;  /* 0x00000001eb037824 */ /* 0x100fe200078e0a00 */
[----:B------:R1:W-:Y:S02]  /*1b4b0*/  STL [R1+0xd4], R227 ;  /* 0x0000d4e301007387 */ /* 0x0003e40000100800 */
[----:B------:R-:W-:Y:S02]  /*1b4c0*/  IABS R2, R2 ;  /* 0x0000000200027213 */ /* 0x000fe40000000000 */
[----:B------:R-:W-:Y:S02]  /*1b4d0*/  STL [R1+0xd0], R226 ;  /* 0x0000d0e201007387 */ /* 0x000fe40000100800 */
[----:B------:R1:W1:Y:S02]  /*1b4e0*/  I2F R206, R2 ;  /* 0x0000000200ce7306 */ /* 0x0002640000201400 */
[----:B------:R-:W-:Y:S04]  /*1b4f0*/  STL [R1+0xcc], R225 ;  /* 0x0000cce101007387 */ /* 0x000fe80000100800 */
[----:B------:R-:W-:Y:S04]  /*1b500*/  STL [R1+0xc8], R224 ;  /* 0x0000c8e001007387 */ /* 0x000fe80000100800 */
[----:B------:R-:W-:Y:S04]  /*1b510*/  STL [R1+0xc4], R223 ;  /* 0x0000c4df01007387 */ /* 0x000fe80000100800 */
[----:B------:R-:W-:Y:S04]  /*1b520*/  STL [R1+0xc0], R222 ;  /* 0x0000c0de01007387 */ /* 0x000fe80000100800 */
[----:B------:R-:W-:Y:S04]  /*1b530*/  STL [R1+0xbc], R221 ;  /* 0x0000bcdd01007387 */ /* 0x000fe80000100800 */
[----:B------:R-:W-:Y:S01]  /*1b540*/  STL [R1+0xb8], R220 ;  /* 0x0000b8dc01007387 */ /* 0x000fe20000100800 */
[----:B-1----:R-:W-:Y:S01]  /*1b550*/  IABS R2, R3 ;  /* 0x0000000300027213 */ /* 0x002fe20000000000 */
[----:B------:R-:W-:Y:S02]  /*1b560*/  IMAD.IADD R3, R234, 0x1, -R0 ;  /* 0x00000001ea037824 */ /* 0x000fe400078e0a00 */
[----:B------:R1:W-:Y:S01]  /*1b570*/  STL [R1+0xb4], R219 ;  /* 0x0000b4db01007387 */ /* 0x0003e20000100800 */
[----:B------:R-:W-:Y:S01]  /*1b580*/  FFMA.FTZ R4, R206, -UR35, R4 ;  /* 0x80000023ce047c23 */ /* 0x000fe20008010004 */
[----:B------:R1:W1:Y:S01]  /*1b590*/  I2F R204, R2 ;  /* 0x0000000200cc7306 */ /* 0x0002620000201400 */
[----:B------:R-:W-:Y:S01]  /*1b5a0*/  IADD3 R206, R0, 0x10, RZ ;  /* 0x0000001000ce7810 */ /* 0x000fe20007ffe0ff */
[----:B------:R2:W-:Y:S04]  /*1b5b0*/  STL [R1+0xb0], R218 ;  /* 0x0000b0da01007387 */ /* 0x0005e80000100800 */
[----:B------:R2:W-:Y:S04]  /*1b5c0*/  STL [R1+0xac], R217 ;  /* 0x0000acd901007387 */ /* 0x0005e80000100800 */
[----:B------:R2:W-:Y:S04]  /*1b5d0*/  STL [R1+0xa8], R212 ;  /* 0x0000a8d401007387 */ /* 0x0005e80000100800 */
[----:B------:R-:W-:Y:S04]  /*1b5e0*/  STL [R1+0xe8], R236 ;  /* 0x0000e8ec01007387 */ /* 0x000fe80000100800 */
[----:B------:R-:W-:Y:S04]  /*1b5f0*/  STL [R1+0xec], R240 ;  /* 0x0000ecf001007387 */ /* 0x000fe80000100800 */
[----:B------:R-:W-:Y:S01]  /*1b600*/  STL [R1+0xf0], R245 ;  /* 0x0000f0f501007387 */ /* 0x000fe20000100800 */
[----:B-1----:R-:W-:Y:S01]  /*1b610*/  IABS R2, R3 ;  /* 0x0000000300027213 */ /* 0x002fe20000000000 */
[----:B------:R-:W-:Y:S02]  /*1b620*/  FFMA.FTZ R6, R204, -UR35, R6 ;  /* 0x80000023cc067c23 */ /* 0x000fe40008010006 */
[----:B------:R-:W-:Y:S01]  /*1b630*/  IMAD.IADD R3, R241, 0x1, -R0 ;  /* 0x00000001f1037824 */ /* 0x000fe200078e0a00 */
[----:B------:R1:W1:Y:S04]  /*1b640*/  I2F R202, R2 ;  /* 0x0000000200ca7306 */ /* 0x0002680000201400 */
[----:B------:R-:W-:Y:S06]  /*1b650*/  IABS R3, R3 ;  /* 0x0000000300037213 */ /* 0x000fec0000000000 */
[----:B------:R-:W2:Y:S01]  /*1b660*/  I2F R203, R3 ;  /* 0x0000000300cb7306 */ /* 0x000ea20000201400 */
[----:B-1----:R-:W-:Y:S01]  /*1b670*/  IADD3 R2, R0, 0x1, RZ ;  /* 0x0000000100027810 */ /* 0x002fe20007ffe0ff */
[----:B------:R-:W-:Y:S03]  /*1b680*/  FFMA.FTZ R8, R202, -UR35, R8 ;  /* 0x80000023ca087c23 */ /* 0x000fe60008010008 */
[----:B------:R-:W-:Y:S01]  /*1b690*/  ISETP.GE.AND P1, PT, R2, R238, PT ;  /* 0x000000ee0200720c */ /* 0x000fe20003f26270 */
[----:B------:R-:W-:Y:S01]  /*1b6a0*/  IMAD.IADD R200, R236, 0x1, -R2 ;  /* 0x00000001ecc87824 */ /* 0x000fe200078e0a02 */
[C---:B------:R-:W-:Y:S02]  /*1b6b0*/  ISETP.GE.AND P3, PT, R2.reuse, R240, PT ;  /* 0x000000f00200720c */ /* 0x040fe40003f66270 */
[----:B------:R-:W-:Y:S02]  /*1b6c0*/  ISETP.GE.AND P2, PT, R2, R239, PT ;  /* 0x000000ef0200720c */ /* 0x000fe40003f46270 */
[----:B------:R-:W-:Y:S01]  /*1b6d0*/  IABS R200, R200 ;  /* 0x000000c800c87213 */ /* 0x000fe20000000000 */
[----:B--2---:R-:W-:Y:S01]  /*1b6e0*/  FFMA.FTZ R10, R203, -UR35, R10 ;  /* 0x80000023cb0a7c23 */ /* 0x004fe2000801000a */
[----:B------:R-:W-:Y:S02]  /*1b6f0*/  IADD3 R3, R0, 0x8, RZ ;  /* 0x0000000800037810 */ /* 0x000fe40007ffe0ff */
[----:B------:R-:W1:Y:S01]  /*1b700*/  I2F R205, R200 ;  /* 0x000000c800cd7306 */ /* 0x000e620000201400 */
[----:B------:R-:W-:Y:S02]  /*1b710*/  ISETP.GE.AND P0, PT, R2, R237, PT ;  /* 0x000000ed0200720c */ /* 0x000fe40003f06270 */
[----:B------:R-:W-:Y:S01]  /*1b720*/  IMAD.IADD R201, R236, 0x1, -R3 ;  /* 0x00000001ecc97824 */ /* 0x000fe200078e0a03 */
[C---:B------:R-:W-:Y:S02]  /*1b730*/  ISETP.GE.OR P3, PT, R2.reuse, R245, !P3 ;  /* 0x000000f50200720c */ /* 0x040fe40005f66670 */
[C---:B------:R-:W-:Y:S02]  /*1b740*/  ISETP.GE.OR P4, PT, R2.reuse, R244, !P2 ;  /* 0x000000f40200720c */ /* 0x040fe40005786670 */
[C---:B------:R-:W-:Y:S02]  /*1b750*/  ISETP.GE.OR P1, PT, R2.reuse, R243, !P1 ;  /* 0x000000f30200720c */ /* 0x040fe40004f26670 */
[----:B------:R-:W-:Y:S02]  /*1b760*/  ISETP.GE.OR P0, PT, R2, R242, !P0 ;  /* 0x000000f20200720c */ /* 0x000fe40004706670 */
[CC--:B------:R-:W-:Y:S04]  /*1b770*/  ISETP.GE.AND P2, PT, R3.reuse, R240.reuse, PT ;  /* 0x000000f00300720c */ /* 0x0c0fe80003f46270 */
[----:B------:R-:W-:Y:S05]  /*1b780*/  ISETP.GE.OR P2, PT, R3, R245, !P2 ;  /* 0x000000f50300720c */ /* 0x000fea0005746670 */
[----:B------:R-:W-:Y:S02]  /*1b790*/  @P1 LOP3.LUT R232, R232, 0x800000, RZ, 0xfc, !PT ;  /* 0x00800000e8e81812 */ /* 0x000fe400078efcff */
[C---:B------:R-:W-:Y:S01]  /*1b7a0*/  ISETP.GE.AND P1, PT, R0.reuse, R240, PT ;  /* 0x000000f00000720c */ /* 0x040fe20003f26270 */
[----:B-1----:R-:W-:Y:S01]  /*1b7b0*/  FFMA.FTZ R5, R205, -UR35, R5 ;  /* 0x80000023cd057c23 */ /* 0x002fe20008010005 */
[----:B------:R-:W-:Y:S02]  /*1b7c0*/  IABS R200, R201 ;  /* 0x000000c900c87213 */ /* 0x000fe40000000000 */
[----:B------:R-:W-:Y:S02]  /*1b7d0*/  IADD3 R205, R0, 0x11, RZ ;  /* 0x0000001100cd7810 */ /* 0x000fe40007ffe0ff */
[----:B------:R-:W-:Y:S01]  /*1b7e0*/  LOP3.LUT R232, R232, 0xffbfffff, RZ, 0xc0, !PT ;  /* 0xffbfffffe8e87812 */ /* 0x000fe200078ec0ff */
[----:B------:R-:W-:Y:S01]  /*1b7f0*/  IMAD.MOV.U32 R201, RZ, RZ, R200 ;  /* 0x000000ffffc97224 */ /* 0x000fe200078e00c8 */
[----:B------:R-:W-:Y:S01]  /*1b800*/  ISETP.GE.OR P1, PT, R0, R245, !P1 ;  /* 0x000000f50000720c */ /* 0x000fe20004f26670 */
[----:B------:R-:W-:Y:S01]  /*1b810*/  IMAD.IADD R200, R236, 0x1, -R207 ;  /* 0x00000001ecc87824 */ /* 0x000fe200078e0acf */
[----:B------:R-:W-:Y:S01]  /*1b820*/  @P0 LOP3.LUT R232, R232, 0x400000, RZ, 0xfc, !PT ;  /* 0x00400000e8e80812 */ /* 0x000fe200078efcff */
[----:B------:R1:W2:Y:S01]  /*1b830*/  I2F R208, R201 ;  /* 0x000000c900d07306 */ /* 0x0002a20000201400 */
[C---:B------:R-:W-:Y:S02]  /*1b840*/  ISETP.GE.AND P0, PT, R0.reuse, R239, PT ;  /* 0x000000ef0000720c */ /* 0x040fe40003f06270 */
[----:B------:R-:W-:Y:S02]  /*1b850*/  IABS R200, R200 ;  /* 0x000000c800c87213 */ /* 0x000fe40000000000 */
[----:B------:R-:W-:Y:S02]  /*1b860*/  ISETP.GE.OR P0, PT, R0, R244, !P0 ;  /* 0x000000f40000720c */ /* 0x000fe40004706670 */
[----:B------:R-:W-:Y:S02]  /*1b870*/  FSEL R250, R4, -INF , !P1 ;  /* 0xff80000004fa7808 */ /* 0x000fe40004800000 */
[----:B------:R-:W-:Y:S01]  /*1b880*/  ISETP.GE.AND P1, PT, R0, R238, PT ;  /* 0x000000ee0000720c */ /* 0x000fe20003f26270 */
[----:B------:R-:W2:Y:S01]  /*1b890*/  I2F R204, R200 ;  /* 0x000000c800cc7306 */ /* 0x000ea20000201400 */
[----:B---3--:R-:W-:Y:S02]  /*1b8a0*/  FSEL R197, R6, -INF , !P0 ;  /* 0xff80000006c57808 */ /* 0x008fe40004000000 */
[C---:B------:R-:W-:Y:S02]  /*1b8b0*/  ISETP.GE.AND P0, PT, R0.reuse, R237, PT ;  /* 0x000000ed0000720c */ /* 0x040fe40003f06270 */
[C---:B------:R-:W-:Y:S02]  /*1b8c0*/  ISETP.GE.OR P1, PT, R0.reuse, R243, !P1 ;  /* 0x000000f30000720c */ /* 0x040fe40004f26670 */
[----:B------:R-:W-:Y:S02]  /*1b8d0*/  ISETP.GE.OR P0, PT, R0, R242, !P0 ;  /* 0x000000f20000720c */ /* 0x000fe40004706670 */
[----:B----4-:R-:W-:Y:S02]  /*1b8e0*/  FSEL R246, R8, -INF , !P1 ;  /* 0xff80000008f67808 */ /* 0x010fe40004800000 */
[----:B------:R-:W-:Y:S02]  /*1b8f0*/  FSEL R230, R10, -INF , !P0 ;  /* 0xff8000000ae67808 */ /* 0x000fe40004000000 */
[CC--:B------:R-:W-:Y:S01]  /*1b900*/  ISETP.GE.AND P1, PT, R207.reuse, R240.reuse, PT ;  /* 0x000000f0cf00720c */ /* 0x0c0fe20003f26270 */
[----:B-1----:R-:W-:Y:S01]  /*1b910*/  IMAD.IADD R201, R236, 0x1, -R206 ;  /* 0x00000001ecc97824 */ /* 0x002fe200078e0ace */
[-C--:B------:R-:W-:Y:S01]  /*1b920*/  ISETP.GE.AND P0, PT, R206, R240.reuse, PT ;  /* 0x000000f0ce00720c */ /* 0x080fe20003f06270 */
[----:B--2---:R-:W-:Y:S01]  /*1b930*/  FFMA.FTZ R16, R208, -UR35, R16 ;  /* 0x80000023d0107c23 */ /* 0x004fe20008010010 */
[-C--:B------:R-:W-:Y:S02]  /*1b940*/  ISETP.GE.OR P1, PT, R207, R245.reuse, !P1 ;  /* 0x000000f5cf00720c */ /* 0x080fe40004f26670 */
[----:B------:R-:W-:Y:S02]  /*1b950*/  ISETP.GE.OR P0, PT, R206, R245, !P0 ;  /* 0x000000f5ce00720c */ /* 0x000fe40004706670 */
[----:B------:R-:W-:Y:S02]  /*1b960*/  FSEL R198, R16, -INF , !P2 ;  /* 0xff80000010c67808 */ /* 0x000fe40005000000 */
[----:B------:R-:W-:Y:S01]  /*1b970*/  ISETP.GE.AND P2, PT, R205, R240, PT ;  /* 0x000000f0cd00720c */ /* 0x000fe20003f46270 */
[----:B------:R-:W-:Y:S01]  /*1b980*/  FFMA.FTZ R17, R204, -UR35, R17 ;  /* 0x80000023cc117c23 */ /* 0x000fe20008010011 */
[----:B------:R-:W-:Y:S01]  /*1b990*/  IABS R200, R201 ;  /* 0x000000c900c87213 */ /* 0x000fe20000000000 */
[----:B------:R-:W-:Y:S01]  /*1b9a0*/  IMAD.IADD R201, R235, 0x1, -R2 ;  /* 0x00000001ebc97824 */ /* 0x000fe200078e0a02 */
[----:B------:R-:W-:Y:S02]  /*1b9b0*/  ISETP.GE.OR P2, PT, R205, R245, !P2 ;  /* 0x000000f5cd00720c */ /* 0x000fe40005746670 */
[----:B------:R1:W2:Y:S01]  /*1b9c0*/  I2F R203, R200 ;  /* 0x000000c800cb7306 */ /* 0x0002a20000201400 */
[----:B------:R-:W-:Y:S02]  /*1b9d0*/  FSEL R199, R17, -INF , !P1 ;  /* 0xff80000011c77808 */ /* 0x000fe40004800000 */
[C---:B------:R-:W-:Y:S02]  /*1b9e0*/  IADD3 R17, R0.reuse, 0x31, RZ ;  /* 0x0000003100117810 */ /* 0x040fe40007ffe0ff */
[C---:B------:R-:W-:Y:S02]  /*1b9f0*/  IADD3 R16, R0.reuse, 0x38, RZ ;  /* 0x0000003800107810 */ /* 0x040fe40007ffe0ff */
[C---:B------:R-:W-:Y:S02]  /*1ba00*/  IADD3 R10, R0.reuse, 0x39, RZ ;  /* 0x00000039000a7810 */ /* 0x040fe40007ffe0ff */
[----:B------:R-:W-:Y:S02]  /*1ba10*/  IADD3 R8, R0, 0x40, RZ ;  /* 0x0000004000087810 */ /* 0x000fe40007ffe0ff */
[----:B------:R-:W-:Y:S02]  /*1ba20*/  LOP3.LUT R232, R232, 0xffdfffff, RZ, 0xc0, !PT ;  /* 0xffdfffffe8e87812 */ /* 0x000fe400078ec0ff */
[C---:B------:R-:W-:Y:S02]  /*1ba30*/  IADD3 R6, R0.reuse, 0x41, RZ ;  /* 0x0000004100067810 */ /* 0x040fe40007ffe0ff */
[----:B------:R-:W-:Y:S02]  /*1ba40*/  FSEL R249, R5, -INF , !P3 ;  /* 0xff80000005f97808 */ /* 0x000fe40005800000 */
[----:B------:R-:W-:Y:S02]  /*1ba50*/  IADD3 R5, R0, 0x48, RZ ;  /* 0x0000004800057810 */ /* 0x000fe40007ffe0ff */
[----:B-1----:R-:W-:Y:S01]  /*1ba60*/  IABS R200, R201 ;  /* 0x000000c900c87213 */ /* 0x002fe20000000000 */
[----:B--2---:R-:W-:Y:S04]  /*1ba70*/  FFMA.FTZ R20, R203, -UR35, R20 ;  /* 0x80000023cb147c23 */ /* 0x004fe80008010014 */
[----:B------:R-:W-:Y:S01]  /*1ba80*/  IMAD.MOV.U32 R201, RZ, RZ, R200 ;  /* 0x000000ffffc97224 */ /* 0x000fe200078e00c8 */
[----:B------:R-:W-:Y:S01]  /*1ba90*/  FSEL R228, R20, -INF , !P0 ;  /* 0xff80000014e47808 */ /* 0x000fe20004000000 */
[----:B------:R-:W-:Y:S02]  /*1baa0*/  IMAD.IADD R200, R236, 0x1, -R205 ;  /* 0x00000001ecc87824 */ /* 0x000fe400078e0acd */
[----:B------:R1:W2:Y:S03]  /*1bab0*/  I2F R202, R201 ;  /* 0x000000c900ca7306 */ /* 0x0002a60000201400 */
[----:B------:R-:W-:Y:S07]  /*1bac0*/  IABS R200, R200 ;  /* 0x000000c800c87213 */ /* 0x000fee0000000000 */
[----:B------:R3:W4:Y:S01]  /*1bad0*/  I2F R204, R200 ;  /* 0x000000c800cc7306 */ /* 0x0007220000201400 */
[C---:B-1----:R-:W-:Y:S02]  /*1bae0*/  IMAD.IADD R201, R235.reuse, 0x1, -R3 ;  /* 0x00000001ebc97824 */ /* 0x042fe400078e0a03 */
[----:B--2---:R-:W-:Y:S03]  /*1baf0*/  FFMA.FTZ R7, R202, -UR35, R7 ;  /* 0x80000023ca077c23 */ /* 0x004fe60008010007 */
[----:B---3--:R-:W-:Y:S01]  /*1bb00*/  IABS R200, R201 ;  /* 0x000000c900c87213 */ /* 0x008fe20000000000 */
[----:B------:R-:W-:Y:S02]  /*1bb10*/  IMAD.IADD R201, R235, 0x1, -R207 ;  /* 0x00000001ebc97824 */ /* 0x000fe400078e0acf */
[----:B----4-:R-:W-:Y:S01]  /*1bb20*/  FFMA.FTZ R21, R204, -UR35, R21 ;  /* 0x80000023cc157c23 */ /* 0x010fe20008010015 */
[----:B------:R1:W2:Y:S01]  /*1bb30*/  I2F R208, R200 ;  /* 0x000000c800d07306 */ /* 0x0002a20000201400 */
[----:B------:R-:W-:Y:S03]  /*1bb40*/  IADD3 R204, R0, 0x18, RZ ;  /* 0x0000001800cc7810 */ /* 0x000fe60007ffe0ff */
[----:B------:R-:W-:Y:S02]  /*1bb50*/  FSEL R227, R21, -INF , !P2 ;  /* 0xff80000015e37808 */ /* 0x000fe40005000000 */
[C---:B------:R-:W-:Y:S04]  /*1bb60*/  ISETP.GE.AND P1, PT, R204.reuse, R240, PT ;  /* 0x000000f0cc00720c */ /* 0x040fe80003f26270 */
[----:B------:R-:W-:Y:S02]  /*1bb70*/  ISETP.GE.OR P1, PT, R204, R245, !P1 ;  /* 0x000000f5cc00720c */ /* 0x000fe40004f26670 */
[----:B-1----:R-:W-:Y:S01]  /*1bb80*/  IABS R200, R201 ;  /* 0x000000c900c87213 */ /* 0x002fe20000000000 */
[C---:B------:R-:W-:Y:S02]  /*1bb90*/  IMAD.IADD R201, R235.reuse, 0x1, -R206 ;  /* 0x00000001ebc97824 */ /* 0x040fe400078e0ace */
[----:B--2---:R-:W-:Y:S01]  /*1bba0*/  FFMA.FTZ R18, R208, -UR35, R18 ;  /* 0x80000023d0127c23 */ /* 0x004fe20008010012 */
[----:B------:R1:W2:Y:S02]  /*1bbb0*/  I2F R202, R200 ;  /* 0x000000c800ca7306 */ /* 0x0002a40000201400 */
[----:B-1----:R-:W-:Y:S01]  /*1bbc0*/  IABS R200, R201 ;  /* 0x000000c900c87213 */ /* 0x002fe20000000000 */
[----:B------:R-:W-:Y:S02]  /*1bbd0*/  IMAD.IADD R201, R235, 0x1, -R205 ;  /* 0x00000001ebc97824 */ /* 0x000fe400078e0acd */
[----:B--2---:R-:W-:Y:S05]  /*1bbe0*/  FFMA.FTZ R19, R202, -UR35, R19 ;  /* 0x80000023ca137c23 */ /* 0x004fea0008010013 */
[----:B------:R1:W2:Y:S02]  /*1bbf0*/  I2F R203, R200 ;  /* 0x000000c800cb7306 */ /* 0x0002a40000201400 */
[----:B-1----:R-:W-:Y:S02]  /*1bc00*/  IMAD.IADD R200, R236, 0x1, -R204 ;  /* 0x00000001ecc87824 */ /* 0x002fe400078e0acc */
[----:B--2---:R-:W-:Y:S03]  /*1bc10*/  FFMA.FTZ R22, R203, -UR35, R22 ;  /* 0x80000023cb167c23 */ /* 0x004fe60008010016 */
[----:B------:R-:W-:Y:S04]  /*1bc20*/  IABS R200, R200 ;  /* 0x000000c800c87213 */ /* 0x000fe80000000000 */
[----:B------:R1:W2:Y:S02]  /*1bc30*/  I2F R208, R200 ;  /* 0x000000c800d07306 */ /* 0x0002a40000201400 */
[----:B-1----:R-:W-:Y:S01]  /*1bc40*/  IABS R200, R201 ;  /* 0x000000c900c87213 */ /* 0x002fe20000000000 */
[--C-:B------:R-:W-:Y:S02]  /*1bc50*/  IMAD.IADD R201, R234, 0x1, -R2.reuse ;  /* 0x00000001eac97824 */ /* 0x100fe400078e0a02 */
[----:B------:R-:W-:Y:S05]  /*1bc60*/  IMAD.IADD R2, R241, 0x1, -R2 ;  /* 0x00000001f1027824 */ /* 0x000fea00078e0a02 */
[----:B------:R1:W3:Y:S01]  /*1bc70*/  I2F R203, R200 ;  /* 0x000000c800cb7306 */ /* 0x0002e20000201400 */
[----:B--2---:R-:W-:Y:S05]  /*1bc80*/  FFMA.FTZ R32, R208, -UR35, R32 ;  /* 0x80000023d0207c23 */ /* 0x004fea0008010020 */
[----:B------:R-:W-:Y:S02]  /*1bc90*/  FSEL R219, R32, -INF , !P1 ;  /* 0xff80000020db7808 */ /* 0x000fe40004800000 */
[----:B-1----:R-:W-:Y:S01]  /*1bca0*/  IABS R200, R201 ;  /* 0x000000c900c87213 */ /* 0x002fe20000000000 */
[----:B---3--:R-:W-:Y:S02]  /*1bcb0*/  FFMA.FTZ R23, R203, -UR35, R23 ;  /* 0x80000023cb177c23 */ /* 0x008fe40008010017 */
[----:B------:R-:W-:Y:S01]  /*1bcc0*/  IMAD.IADD R201, R234, 0x1, -R3 ;  /* 0x00000001eac97824 */ /* 0x000fe200078e0a03 */
[----:B------:R1:W2:Y:S02]  /*1bcd0*/  I2F R202, R200 ;  /* 0x000000c800ca7306 */ /* 0x0002a40000201400 */
[----:B-1----:R-:W-:Y:S02]  /*1bce0*/  IMAD.IADD R200, R235, 0x1, -R204 ;  /* 0x00000001ebc87824 */ /* 0x002fe400078e0acc */
[----:B--2---:R-:W-:Y:S03]  /*1bcf0*/  FFMA.FTZ R9, R202, -UR35, R9 ;  /* 0x80000023ca097c23 */ /* 0x004fe60008010009 */
[----:B------:R-:W-:Y:S04]  /*1bd00*/  IABS R200, R200 ;  /* 0x000000c800c87213 */ /* 0x000fe80000000000 */
[----:B------:R1:W2:Y:S02]  /*1bd10*/  I2F R203, R200 ;  /* 0x000000c800cb7306 */ /* 0x0002a40000201400 */
[----:B-1----:R-:W-:Y:S01]  /*1bd20*/  IABS R200, R201 ;  /* 0x000000c900c87213 */ /* 0x002fe20000000000 */
[----:B------:R-:W-:Y:S02]  /*1bd30*/  IMAD.IADD R201, R234, 0x1, -R207 ;  /* 0x00000001eac97824 */ /* 0x000fe400078e0acf */
[----:B--2---:R-:W-:Y:S05]  /*1bd40*/  FFMA.FTZ R34, R203, -UR35, R34 ;  /* 0x80000023cb227c23 */ /* 0x004fea0008010022 */
[----:B------:R1:W2:Y:S01]  /*1bd50*/  I2F R202, R200 ;  /* 0x000000c800ca7306 */ /* 0x0002a20000201400 */
[----:B------:R-:W-:Y:S04]  /*1bd60*/  IADD3 R203, R0, 0x19, RZ ;  /* 0x0000001900cb7810 */ /* 0x000fe80007ffe0ff */
[C---:B------:R-:W-:Y:S04]  /*1bd70*/  ISETP.GE.AND P0, PT, R203.reuse, R240, PT ;  /* 0x000000f0cb00720c */ /* 0x040fe80003f06270 */
[----:B------:R-:W-:Y:S02]  /*1bd80*/  ISETP.GE.OR P0, PT, R203, R245, !P0 ;  /* 0x000000f5cb00720c */ /* 0x000fe40004706670 */
[----:B-1----:R-:W-:Y:S01]  /*1bd90*/  IABS R200, R201 ;  /* 0x000000c900c87213 */ /* 0x002fe20000000000 */
[----:B--2---:R-:W-:Y:S03]  /*1bda0*/  FFMA.FTZ R12, R202, -UR35, R12 ;  /* 0x80000023ca0c7c23 */ /* 0x004fe6000801000c */
[----:B------:R1:W2:Y:S02]  /*1bdb0*/  I2F R201, R200 ;  /* 0x000000c800c97306 */ /* 0x0002a40000201400 */
[----:B-1----:R-:W-:Y:S02]  /*1bdc0*/  IMAD.IADD R200, R236, 0x1, -R203 ;  /* 0x00000001ecc87824 */ /* 0x002fe400078e0acb */
[----:B--2---:R-:W-:Y:S02]  /*1bdd0*/  FFMA.FTZ R13, R201, -UR35, R13 ;  /* 0x80000023c90d7c23 */ /* 0x004fe4000801000d */
[----:B------:R-:W-:Y:S01]  /*1bde0*/  IMAD.IADD R201, R234, 0x1, -R206 ;  /* 0x00000001eac97824 */ /* 0x000fe200078e0ace */
[----:B------:R-:W-:Y:S04]  /*1bdf0*/  IABS R200, R200 ;  /* 0x000000c800c87213 */ /* 0x000fe80000000000 */
[----:B------:R1:W2:Y:S02]  /*1be00*/  I2F R202, R200 ;  /* 0x000000c800ca7306 */ /* 0x0002a40000201400 */
[----:B-1----:R-:W-:Y:S01]  /*1be10*/  IABS R200, R201 ;  /* 0x000000c900c87213 */ /* 0x002fe20000000000 */
[----:B--2---:R-:W-:Y:S07]  /*1be20*/  FFMA.FTZ R33, R202, -UR35, R33 ;  /* 0x80000023ca217c23 */ /* 0x004fee0008010021 */
[----:B------:R1:W2:Y:S01]  /*1be30*/  I2F R201, R200 ;  /* 0x000000c800c97306 */ /* 0x0002a20000201400 */
[----:B------:R-:W-:Y:S02]  /*1be40*/  FSEL R226, R33, -INF , !P0 ;  /* 0xff80000021e27808 */ /* 0x000fe40004000000 */
[----:B------:R-:W-:Y:S01]  /*1be50*/  FSEL R33, R7, -INF , !P4 ;  /* 0xff80000007217808 */ /* 0x000fe20006000000 */
[----:B-1----:R-:W-:Y:S02]  /*1be60*/  IMAD.IADD R200, R235, 0x1, -R203 ;  /* 0x00000001ebc87824 */ /* 0x002fe400078e0acb */
[----:B--2---:R-:W-:Y:S02]  /*1be70*/  FFMA.FTZ R24, R201, -UR35, R24 ;  /* 0x80000023c9187c23 */ /* 0x004fe40008010018 */
[----:B------:R-:W-:Y:S01]  /*1be80*/  IMAD.IADD R201, R234, 0x1, -R205 ;  /* 0x00000001eac97824 */ /* 0x000fe200078e0acd */
[----:B------:R-:W-:Y:S04]  /*1be90*/  IABS R200, R200 ;  /* 0x000000c800c87213 */ /* 0x000fe80000000000 */
[----:B------:R1:W2:Y:S02]  /*1bea0*/  I2F R202, R200 ;  /* 0x000000c800ca7306 */ /* 0x0002a40000201400 */
[----:B-1----:R-:W-:Y:S01]  /*1beb0*/  IABS R200, R201 ;  /* 0x000000c900c87213 */ /* 0x002fe20000000000 */
[----:B--2---:R-:W-:Y:S01]  /*1bec0*/  FFMA.FTZ R35, R202, -UR35, R35 ;  /* 0x80000023ca237c23 */ /* 0x004fe20008010023 */
[----:B------:R-:W-:Y:S02]  /*1bed0*/  IABS R201, R2 ;  /* 0x0000000200c97213 */ /* 0x000fe40000000000 */
[----:B------:R-:W-:Y:S04]  /*1bee0*/  IADD3 R202, R0, 0x20, RZ ;  /* 0x0000002000ca7810 */ /* 0x000fe80007ffe0ff */
[----:B------:R-:W1:Y:S01]  /*1bef0*/  I2F R200, R200 ;  /* 0x000000c800c87306 */ /* 0x000e620000201400 */
[----:B------:R-:W-:Y:S01]  /*1bf00*/  ISETP.GE.AND P2, PT, R202, R240, PT ;  /* 0x000000f0ca00720c */ /* 0x000fe20003f46270 */
[----:B------:R-:W-:Y:S03]  /*1bf10*/  IMAD.IADD R2, R236, 0x1, -R202 ;  /* 0x00000001ec027824 */ /* 0x000fe600078e0aca */
[----:B------:R-:W-:Y:S02]  /*1bf20*/  ISETP.GE.OR P2, PT, R202, R245, !P2 ;  /* 0x000000f5ca00720c */ /* 0x000fe40005746670 */
[----:B------:R-:W-:Y:S03]  /*1bf30*/  IABS R2, R2 ;  /* 0x0000000200027213 */ /* 0x000fe60000000000 */
[----:B------:R-:W2:Y:S01]  /*1bf40*/  I2F R201, R201 ;  /* 0x000000c900c97306 */ /* 0x000ea20000201400 */
[----:B-1----:R-:W-:Y:S02]  /*1bf50*/  FFMA.FTZ R25, R200, -UR35, R25 ;  /* 0x80000023c8197c23 */ /* 0x002fe40008010019 */
[----:B------:R-:W-:Y:S02]  /*1bf60*/  IMAD.IADD R200, R234, 0x1, -R204 ;  /* 0x00000001eac87824 */ /* 0x000fe400078e0acc */
[----:B--2---:R-:W-:Y:S05]  /*1bf70*/  FFMA.FTZ R11, R201, -UR35, R11 ;  /* 0x80000023c90b7c23 */ /* 0x004fea000801000b */
[----:B------:R1:W2:Y:S02]  /*1bf80*/  I2F R201, R2 ;  /* 0x0000000200c97306 */ /* 0x0002a40000201400 */
[----:B-1----:R-:W-:Y:S01]  /*1bf90*/  IABS R2, R200 ;  /* 0x000000c800027213 */ /* 0x002fe20000000000 */
[----:B--2---:R-:W-:Y:S07]  /*1bfa0*/  FFMA.FTZ R36, R201, -UR35, R36 ;  /* 0x80000023c9247c23 */ /* 0x004fee0008010024 */
[----:B------:R1:W2:Y:S01]  /*1bfb0*/  I2F R200, R2 ;  /* 0x0000000200c87306 */ /* 0x0002a20000201400 */
[----:B------:R-:W-:Y:S02]  /*1bfc0*/  FSEL R225, R36, -INF , !P2 ;  /* 0xff80000024e17808 */ /* 0x000fe40005000000 */
[C---:B------:R-:W-:Y:S04]  /*1bfd0*/  ISETP.GE.AND P2, PT, R3.reuse, R239, PT ;  /* 0x000000ef0300720c */ /* 0x040fe80003f46270 */
[----:B------:R-:W-:Y:S04]  /*1bfe0*/  ISETP.GE.OR P6, PT, R3, R244, !P2 ;  /* 0x000000f40300720c */ /* 0x000fe800057c6670 */
        /* <DEDUP_REMOVED lines=8> */
[C---:B------:R-:W-:Y:S02]  /*1c070*/  IADD3 R201, R0.reuse, 0x21, RZ ;  /* 0x0000002100c97810 */ /* 0x040fe40007ffe0ff */
[----:B------:R-:W-:Y:S04]  /*1c080*/  IADD3 R200, R0, 0x28, RZ ;  /* 0x0000002800c87810 */ /* 0x000fe80007ffe0ff */
[----:B------:R-:W1:Y:S01]  /*1c090*/  I2F R2, R2 ;  /* 0x0000000200027306 */ /* 0x000e620000201400 */
[CC--:B------:R-:W-:Y:S02]  /*1c0a0*/  ISETP.GE.AND P1, PT, R201.reuse, R240.reuse, PT ;  /* 0x000000f0c900720c */ /* 0x0c0fe40003f26270 */
[C---:B------:R-:W-:Y:S02]  /*1c0b0*/  ISETP.GE.AND P0, PT, R200.reuse, R240, PT ;  /* 0x000000f0c800720c */ /* 0x040fe40003f06270 */
[-C--:B------:R-:W-:Y:S02]  /*1c0c0*/  ISETP.GE.OR P1, PT, R201, R245.reuse, !P1 ;  /* 0x000000f5c900720c */ /* 0x080fe40004f26670 */
[----:B------:R-:W-:Y:S01]  /*1c0d0*/  ISETP.GE.OR P0, PT, R200, R245, !P0 ;  /* 0x000000f5c800720c */ /* 0x000fe20004706670 */
[----:B-1----:R-:W-:Y:S02]  /*1c0e0*/  FFMA.FTZ R14, R2, -UR35, R14 ;  /* 0x80000023020e7c23 */ /* 0x002fe4000801000e */
[----:B------:R-:W-:Y:S05]  /*1c0f0*/  IMAD.IADD R2, R236, 0x1, -R201 ;  /* 0x00000001ec027824 */ /* 0x000fea00078e0ac9 */
[----:B------:R-:W-:Y:S06]  /*1c100*/  IABS R2, R2 ;  /* 0x0000000200027213 */ /* 0x000fec0000000000 */
[----:B------:R-:W1:Y:S02]  /*1c110*/  I2F R2, R2 ;  /* 0x0000000200027306 */ /* 0x000e640000201400 */
[----:B-1----:R-:W-:Y:S02]  /*1c120*/  FFMA.FTZ R37, R2, -UR35, R37 ;  /* 0x8000002302257c23 */ /* 0x002fe40008010025 */
[----:B------:R-:W-:Y:S03]  /*1c130*/  IMAD.IADD R2, R235, 0x1, -R201 ;  /* 0x00000001eb027824 */ /* 0x000fe600078e0ac9 */
[----:B------:R-:W-:Y:S02]  /*1c140*/  FSEL R224, R37, -INF , !P1 ;  /* 0xff80000025e07808 */ /* 0x000fe40004800000 */
[----:B------:R-:W-:Y:S02]  /*1c150*/  IABS R2, R2 ;  /* 0x0000000200027213 */ /* 0x000fe40000000000 */
[C---:B------:R-:W-:Y:S04]  /*1c160*/  ISETP.GE.AND P1, PT, R3.reuse, R238, PT ;  /* 0x000000ee0300720c */ /* 0x040fe80003f26270 */
[----:B------:R-:W1:Y:S01]  /*1c170*/  I2F R2, R2 ;  /* 0x0000000200027306 */ /* 0x000e620000201400 */
[C---:B------:R-:W-:Y:S11]  /*1c180*/  ISETP.GE.OR P1, PT, R3.reuse, R243, !P1 ;  /* 0x000000f30300720c */ /* 0x040ff60004f26670 */
[----:B------:R-:W-:Y:S02]  /*1c190*/  @!UPT UIADD3 URZ, URZ, URZ, URZ ;  /* 0x0000003f3f3ff290 */ /* 0x000fe4000fffe03f */
[----:B------:R-:W-:Y:S04]  /*1c1a0*/  @P1 LOP3.LUT R232, R232, 0x200000, RZ, 0xfc, !PT ;  /* 0x00200000e8e81812 */ /* 0x000fe800078efcff */
[----:B------:R-:W-:Y:S01]  /*1c1b0*/  LOP3.LUT R232, R232, 0xffefffff, RZ, 0xc0, !PT ;  /* 0xffefffffe8e87812 */ /* 0x000fe200078ec0ff */
        /* <DEDUP_REMOVED lines=10> */
[----:B------:R-:W-:Y:S02]  /*1c260*/  ISETP.GE.OR P0, PT, R3, R242, !P0 ;  /* 0x000000f20300720c */ /* 0x000fe40004706670 */
[----:B------:R-:W-:Y:S11]  /*1c270*/  IADD3 R3, R0, 0x29, RZ ;  /* 0x0000002900037810 */ /* 0x000ff60007ffe0ff */
[----:B------:R-:W-:Y:S02]  /*1c280*/  @P0 LOP3.LUT R232, R232, 0x100000, RZ, 0xfc, !PT ;  /* 0x00100000e8e80812 */ /* 0x000fe400078efcff */
[C---:B------:R-:W-:Y:S02]  /*1c290*/  ISETP.GE.AND P0, PT, R3.reuse, R240, PT ;  /* 0x000000f00300720c */ /* 0x040fe40003f06270 */
[----:B------:R-:W-:Y:S02]  /*1c2a0*/  LOP3.LUT R232, R232, 0xfffbffff, RZ, 0xc0, !PT ;  /* 0xfffbffffe8e87812 */ /* 0x000fe400078ec0ff */
[----:B------:R-:W-:Y:S01]  /*1c2b0*/  ISETP.GE.OR P0, PT, R3, R245, !P0 ;  /* 0x000000f50300720c */ /* 0x000fe20004706670 */
[----:B-1----:R-:W-:Y:S02]  /*1c2c0*/  FFMA.FTZ R29, R2, -UR35, R29 ;  /* 0x80000023021d7c23 */ /* 0x002fe4000801001d */
[----:B------:R-:W-:Y:S05]  /*1c2d0*/  IMAD.IADD R2, R241, 0x1, -R207 ;  /* 0x00000001f1027824 */ /* 0x000fea00078e0acf */
[----:B------:R-:W-:Y:S06]  /*1c2e0*/  IABS R2, R2 ;  /* 0x0000000200027213 */ /* 0x000fec0000000000 */
[----:B------:R-:W1:Y:S02]  /*1c2f0*/  I2F R2, R2 ;  /* 0x0000000200027306 */ /* 0x000e640000201400 */
        /* <DEDUP_REMOVED lines=14> */
[C---:B------:R-:W-:Y:S02]  /*1c3e0*/  ISETP.GE.OR P2, PT, R207.reuse, R244, !P0 ;  /* 0x000000f4cf00720c */ /* 0x040fe40004746670 */
[C---:B------:R-:W-:Y:S04]  /*1c3f0*/  ISETP.GE.AND P0, PT, R207.reuse, R238, PT ;  /* 0x000000eecf00720c */ /* 0x040fe80003f06270 */
[C---:B------:R-:W-:Y:S02]  /*1c400*/  ISETP.GE.OR P1, PT, R207.reuse, R243, !P0 ;  /* 0x000000f3cf00720c */ /* 0x040fe40004726670 */
[C---:B------:R-:W-:Y:S04]  /*1c410*/  ISETP.GE.AND P0, PT, R207.reuse, R237, PT ;  /* 0x000000edcf00720c */ /* 0x040fe80003f06270 */
[----:B------:R-:W-:Y:S02]  /*1c420*/  ISETP.GE.OR P0, PT, R207, R242, !P0 ;  /* 0x000000f2cf00720c */ /* 0x000fe40004706670 */
[----:B------:R-:W-:Y:S04]  /*1c430*/  @P2 LOP3.LUT R232, R232, 0x40000, RZ, 0xfc, !PT ;  /* 0x00040000e8e82812 */ /* 0x000fe800078efcff */
[----:B------:R-:W-:Y:S04]  /*1c440*/  LOP3.LUT R232, R232, 0xfff7ffff, RZ, 0xc0, !PT ;  /* 0xfff7ffffe8e87812 */ /* 0x000fe800078ec0ff */
[----:B------:R-:W-:Y:S01]  /*1c450*/  @P1 LOP3.LUT R232, R232, 0x80000, RZ, 0xfc, !PT ;  /* 0x00080000e8e81812 */ /* 0x000fe200078efcff */
[----:B-1----:R-:W-:Y:S02]  /*1c460*/  FFMA.FTZ R40, R2, -UR35, R40 ;  /* 0x8000002302287c23 */ /* 0x002fe40008010028 */
[----:B------:R-:W-:Y:S01]  /*1c470*/  IMAD.IADD R2, R241, 0x1, -R206 ;  /* 0x00000001f1027824 */ /* 0x000fe200078e0ace */
[----:B------:R-:W-:Y:S04]  /*1c480*/  LOP3.LUT R232, R232, 0xfffdffff, RZ, 0xc0, !PT ;  /* 0xfffdffffe8e87812 */ /* 0x000fe800078ec0ff */
[----:B------:R-:W-:Y:S02]  /*1c490*/  IABS R2, R2 ;  /* 0x0000000200027213 */ /* 0x000fe40000000000 */
[----:B------:R-:W-:Y:S04]  /*1c4a0*/  @P0 LOP3.LUT R232, R232, 0x20000, RZ, 0xfc, !PT ;  /* 0x00020000e8e80812 */ /* 0x000fe800078efcff */
[----:B------:R-:W1:Y:S01]  /*1c4b0*/  I2F R2, R2 ;  /* 0x0000000200027306 */ /* 0x000e620000201400 */
[----:B------:R-:W-:Y:S01]  /*1c4c0*/  LOP3.LUT R232, R232, 0xfffeffff, RZ, 0xc0, !PT ;  /* 0xfffeffffe8e87812 */ /* 0x000fe200078ec0ff */
[----:B-1----:R-:W-:Y:S02]  /*1c4d0*/  FFMA.FTZ R26, R2, -UR35, R26 ;  /* 0x80000023021a7c23 */ /* 0x002fe4000801001a */
[----:B------:R-:W-:Y:S05]  /*1c4e0*/  IMAD.IADD R2, R235, 0x1, -R3 ;  /* 0x00000001eb027824 */ /* 0x000fea00078e0a03 */
[----:B------:R-:W-:Y:S06]  /*1c4f0*/  IABS R2, R2 ;  /* 0x0000000200027213 */ /* 0x000fec0000000000 */
[----:B------:R-:W1:Y:S02]  /*1c500*/  I2F R2, R2 ;  /* 0x0000000200027306 */ /* 0x000e640000201400 */
[----:B-1----:R-:W-:Y:S01]  /*1c510*/  FFMA.FTZ R51, R2, -UR35, R51 ;  /* 0x8000002302337c23 */ /* 0x002fe20008010033 */
[----:B------:R-:W-:Y:S04]  /*1c520*/  IADD3 R2, R0, 0x30, RZ ;  /* 0x0000003000027810 */ /* 0x000fe80007ffe0ff */
[----:B------:R-:W-:Y:S01]  /*1c530*/  ISETP.GE.AND P0, PT, R2, R240, PT ;  /* 0x000000f00200720c */ /* 0x000fe20003f06270 */
[----:B------:R-:W-:Y:S03]  /*1c540*/  IMAD.IADD R4, R236, 0x1, -R2 ;  /* 0x00000001ec047824 */ /* 0x000fe600078e0a02 */
[----:B------:R-:W-:Y:S02]  /*1c550*/  ISETP.GE.OR P0, PT, R2, R245, !P0 ;  /* 0x000000f50200720c */ /* 0x000fe40004706670 */
        /* <DEDUP_REMOVED lines=20> */
[----:B------:R-:W-:Y:S02]  /*1c6a0*/  @P0 LOP3.LUT R232, R232, 0x4000, RZ, 0xfc, !PT ;  /* 0x00004000e8e80812 */ /* 0x000fe400078efcff */
[C---:B------:R-:W-:Y:S02]  /*1c6b0*/  ISETP.GE.AND P0, PT, R17.reuse, R240, PT ;  /* 0x000000f01100720c */ /* 0x040fe40003f06270 */
[----:B------:R-:W1:Y:S01]  /*1c6c0*/  I2F R4, R4 ;  /* 0x0000000400047306 */ /* 0x000e620000201400 */
        /* <DEDUP_REMOVED lines=29> */
[----:B------:R-:W-:Y:S02]  /*1c8a0*/  ISETP.GE.AND P0, PT, R16, R240, PT ;  /* 0x000000f01000720c */ /* 0x000fe40003f06270 */
        /* <DEDUP_REMOVED lines=120> */
[----:B------:R-:W-:Y:S02]  /*1d030*/  @P0 LOP3.LUT R232, R232, 0x8, RZ, 0xfc, !PT ;  /* 0x00000008e8e80812 */ /* 0x000fe400078efcff */
[C---:B------:R-:W-:Y:S02]  /*1d040*/  ISETP.GE.AND P0, PT, R5.reuse, R240, PT ;  /* 0x000000f00500720c */ /* 0x040fe40003f06270 */
[----:B------:R-:W-:Y:S02]  /*1d050*/  IABS R4, R4 ;  /* 0x0000000400047213 */ /* 0x000fe40000000000 */
[----:B------:R-:W-:Y:S02]  /*1d060*/  ISETP.GE.OR P0, PT, R5, R245, !P0 ;  /* 0x000000f50500720c */ /* 0x000fe40004706670 */
[----:B------:R-:W-:Y:S02]  /*1d070*/  LOP3.LUT R232, R232, 0xfffffffe, RZ, 0xc0, !PT ;  /* 0xfffffffee8e87812 */ /* 0x000fe400078ec0ff */
[----:B------:R-:W1:Y:S01]  /*1d080*/  I2F R4, R4 ;  /* 0x0000000400047306 */ /* 0x000e620000201400 */
[----:B------:R-:W-:Y:S01]  /*1d090*/  LOP3.LUT R231, R231, 0xf7ffffff, RZ, 0xc0, !PT ;  /* 0xf7ffffffe7e77812 */ /* 0x000fe200078ec0ff */
        /* <DEDUP_REMOVED lines=25> */
[----:B------:R-:W-:Y:S02]  /*1d230*/  LOP3.LUT R231, R231, 0xffbfffff, RZ, 0xc0, !PT ;  /* 0xffbfffffe7e77812 */ /* 0x000fe400078ec0ff */
[----:B------:R-:W-:Y:S02]  /*1d240*/  IABS R4, R4 ;  /* 0x0000000400047213 */ /* 0x000fe40000000000 */
[----:B------:R-:W-:Y:S04]  /*1d250*/  LOP3.LUT R232, R232, 0xbfffffff, RZ, 0xc0, !PT ;  /* 0xbfffffffe8e87812 */ /* 0x000fe800078ec0ff */
[----:B------:R-:W1:Y:S02]  /*1d260*/  I2F R4, R4 ;  /* 0x0000000400047306 */ /* 0x000e640000201400 */
        /* <DEDUP_REMOVED lines=11> */
[----:B-1----:R-:W-:Y:S05]  /*1d320*/  FFMA.FTZ R81, R20, -UR35, R81 ;  /* 0x8000002314517c23 */ /* 0x002fea0008010051 */
[----:B------:R-:W-:Y:S02]  /*1d330*/  FSEL R81, R81, -INF , !P0 ;  /* 0xff80000051517808 */ /* 0x000fe40004000000 */
[C---:B------:R-:W-:Y:S04]  /*1d340*/  ISETP.GE.AND P0, PT, R3.reuse, R239, PT ;  /* 0x000000ef0300720c */ /* 0x040fe80003f06270 */
[C---:B------:R-:W-:Y:S02]  /*1d350*/  ISETP.GE.OR P2, PT, R3.reuse, R244, !P0 ;  /* 0x000000f40300720c */ /* 0x040fe40004746670 */
[C---:B------:R-:W-:Y:S04]  /*1d360*/  ISETP.GE.AND P0, PT, R3.reuse, R238, PT ;  /* 0x000000ee0300720c */ /* 0x040fe80003f06270 */
[C---:B------:R-:W-:Y:S02]  /*1d370*/  ISETP.GE.OR P1, PT, R3.reuse, R243, !P0 ;  /* 0x000000f30300720c */ /* 0x040fe40004726670 */
[C---:B------:R-:W-:Y:S04]  /*1d380*/  ISETP.GE.AND P0, PT, R3.reuse, R237, PT ;  /* 0x000000ed0300720c */ /* 0x040fe80003f06270 */
[----:B------:R-:W-:Y:S01]  /*1d390*/  ISETP.GE.OR P0, PT, R3, R242, !P0 ;  /* 0x000000f20300720c */ /* 0x000fe20004706670 */
[----:B------:R-:W-:Y:S01]  /*1d3a0*/  IMAD.IADD R3, R234, 0x1, -R8 ;  /* 0x00000001ea037824 */ /* 0x000fe200078e0a08 */
[----:B------:R-:W-:Y:S04]  /*1d3b0*/  @P2 LOP3.LUT R231, R231, 0x400000, RZ, 0xfc, !PT ;  /* 0x00400000e7e72812 */ /* 0x000fe800078efcff */
[----:B------:R-:W-:Y:S02]  /*1d3c0*/  IABS R3, R3 ;  /* 0x0000000300037213 */ /* 0x000fe40000000000 */
[----:B------:R-:W-:Y:S04]  /*1d3d0*/  LOP3.LUT R231, R231, 0xfeffffff, RZ, 0xc0, !PT ;  /* 0xfeffffffe7e77812 */ /* 0x000fe800078ec0ff */
[----:B------:R-:W1:Y:S01]  /*1d3e0*/  I2F R3, R3 ;  /* 0x0000000300037306 */ /* 0x000e620000201400 */
[----:B------:R-:W-:Y:S04]  /*1d3f0*/  @P1 LOP3.LUT R231, R231, 0x1000000, RZ, 0xfc, !PT ;  /* 0x01000000e7e71812 */ /* 0x000fe800078efcff */
[----:B------:R-:W-:Y:S04]  /*1d400*/  LOP3.LUT R231, R231, 0xbfffffff, RZ, 0xc0, !PT ;  /* 0xbfffffffe7e77812 */ /* 0x000fe800078ec0ff */
[----:B------:R-:W-:Y:S04]  /*1d410*/  @P0 LOP3.LUT R231, R231, 0x40000000, RZ, 0xfc, !PT ;  /* 0x40000000e7e70812 */ /* 0x000fe800078efcff */
        /* <DEDUP_REMOVED lines=9> */
[----:B-1----:R-:W-:Y:S01]  /*1d4b0*/  FFMA.FTZ R83, R3, -UR35, R83 ;  /* 0x8000002303537c23 */ /* 0x002fe20008010053 */
[----:B------:R-:W-:Y:S04]  /*1d4c0*/  IADD3 R3, R0, 0x50, RZ ;  /* 0x0000005000037810 */ /* 0x000fe80007ffe0ff */
[C---:B------:R-:W-:Y:S01]  /*1d4d0*/  ISETP.GE.AND P0, PT, R3.reuse, R240, PT ;  /* 0x000000f00300720c */ /* 0x040fe20003f06270 */
        /* <DEDUP_REMOVED lines=207> */
[----:B------:R-:W-:Y:S02]  /*1e1d0*/  @P1 LOP3.LUT R231, R231, 0x10, RZ, 0xfc, !PT ;  /* 0x00000010e7e71812 */ /* 0x000fe400078efcff */
[----:B------:R-:W-:Y:S02]  /*1e1e0*/  LOP3.LUT R233, R233, 0xfffffffe, RZ, 0xc0, !PT ;  /* 0xfffffffee9e97812 */ /* 0x000fe400078ec0ff */
[----:B------:R-:W1:Y:S01]  /*1e1f0*/  I2F R5, R5 ;  /* 0x0000000500057306 */ /* 0x000e620000201400 */
        /* <DEDUP_REMOVED lines=61> */
[C---:B------:R-:W-:Y:S02]  /*1e5d0*/  LOP3.LUT P3, RZ, R232.reuse, 0x10000, RZ, 0xc0, !PT ;  /* 0x00010000e8ff7812 */ /* 0x040fe4000786c0ff */
[C---:B------:R-:W-:Y:S02]  /*1e5e0*/  LOP3.LUT P5, RZ, R232.reuse, 0x2000, RZ, 0xc0, !PT ;  /* 0x00002000e8ff7812 */ /* 0x040fe400078ac0ff */
[----:B------:R-:W1:Y:S01]  /*1e5f0*/  I2F R3, R3 ;  /* 0x0000000300037306 */ /* 0x000e620000201400 */
[----:B------:R-:W-:Y:S02]  /*1e600*/  @P1 LOP3.LUT R231, R231, 0x2, RZ, 0xfc, !PT ;  /* 0x00000002e7e71812 */ /* 0x000fe400078efcff */
[C---:B------:R-:W-:Y:S02]  /*1e610*/  LOP3.LUT P2, RZ, R232.reuse, 0x40000, RZ, 0xc0, !PT ;  /* 0x00040000e8ff7812 */ /* 0x040fe4000784c0ff */
[----:B------:R-:W-:Y:S02]  /*1e620*/  LOP3.LUT R231, R231, 0xfffffdff, RZ, 0xc0, !PT ;  /* 0xfffffdffe7e77812 */ /* 0x000fe400078ec0ff */
[----:B------:R-:W-:Y:S02]  /*1e630*/  LOP3.LUT R232, R232, 0xdfffffff, RZ, 0xc0, !PT ;  /* 0xdfffffffe8e87812 */ /* 0x000fe400078ec0ff */
[----:B------:R-:W-:Y:S02]  /*1e640*/  @P0 LOP3.LUT R231, R231, 0x200, RZ, 0xfc, !PT ;  /* 0x00000200e7e70812 */ /* 0x000fe400078efcff */
[----:B------:R-:W-:Y:S02]  /*1e650*/  FSEL R23, R23, -INF , !P5 ;  /* 0xff80000017177808 */ /* 0x000fe40006800000 */
[----:B------:R-:W-:Y:S02]  /*1e660*/  FSEL R19, R19, -INF , !P2 ;  /* 0xff80000013137808 */ /* 0x000fe40005000000 */
[----:B------:R-:W-:Y:S01]  /*1e670*/  FSEL R22, R22, -INF , !P3 ;  /* 0xff80000016167808 */ /* 0x000fe20005800000 */
        /* <DEDUP_REMOVED lines=24> */
[----:B------:R-:W-:Y:S02]  /*1e800*/  @P1 LOP3.LUT R232, R232, 0x20000000, RZ, 0xfc, !PT ;  /* 0x20000000e8e81812 */ /* 0x000fe400078efcff */
[----:B------:R-:W-:Y:S02]  /*1e810*/  LOP3.LUT P1, RZ, R231, 0x8000000, RZ, 0xc0, !PT ;  /* 0x08000000e7ff7812 */ /* 0x000fe4000782c0ff */
[----:B------:R-:W-:Y:S02]  /*1e820*/  IABS R2, R2 ;  /* 0x0000000200027213 */ /* 0x000fe40000000000 */
[----:B------:R-:W-:Y:S04]  /*1e830*/  LOP3.LUT R232, R232, 0xfdffffff, RZ, 0xc0, !PT ;  /* 0xfdffffffe8e87812 */ /* 0x000fe800078ec0ff */
[----:B------:R-:W1:Y:S01]  /*1e840*/  I2F R2, R2 ;  /* 0x0000000200027306 */ /* 0x000e620000201400 */
[----:B------:R-:W-:Y:S04]  /*1e850*/  @P6 LOP3.LUT R232, R232, 0x2000000, RZ, 0xfc, !PT ;  /* 0x02000000e8e86812 */ /* 0x000fe800078efcff */
[----:B------:R-:W-:Y:S02]  /*1e860*/  @P1 LOP3.LUT R233, R233, 0x2000, RZ, 0xfc, !PT ;  /* 0x00002000e9e91812 */ /* 0x000fe400078efcff */
[----:B------:R-:W-:Y:S02]  /*1e870*/  LOP3.LUT R232, R232, 0xfbffffff, RZ, 0xc0, !PT ;  /* 0xfbffffffe8e87812 */ /* 0x000fe400078ec0ff */
[----:B------:R-:W-:Y:S02]  /*1e880*/  LOP3.LUT R233, R233, 0xfffffbff, RZ, 0xc0, !PT ;  /* 0xfffffbffe9e97812 */ /* 0x000fe400078ec0ff */
[----:B------:R-:W-:Y:S02]  /*1e890*/  @P4 LOP3.LUT R232, R232, 0x4000000, RZ, 0xfc, !PT ;  /* 0x04000000e8e84812 */ /* 0x000fe400078efcff */
[----:B------:R-:W-:Y:S02]  /*1e8a0*/  LOP3.LUT P4, RZ, R231, 0x1, RZ, 0xc0, !PT ;  /* 0x00000001e7ff7812 */ /* 0x000fe4000788c0ff */
[C---:B------:R-:W-:Y:S02]  /*1e8b0*/  LOP3.LUT P5, RZ, R232.reuse, 0x100, RZ, 0xc0, !PT ;  /* 0x00000100e8ff7812 */ /* 0x040fe400078ac0ff */
[C---:B------:R-:W-:Y:S02]  /*1e8c0*/  LOP3.LUT P2, RZ, R232.reuse, 0x4, RZ, 0xc0, !PT ;  /* 0x00000004e8ff7812 */ /* 0x040fe4000784c0ff */
[----:B------:R-:W-:Y:S02]  /*1e8d0*/  LOP3.LUT P6, RZ, R232, 0x400, RZ, 0xc0, !PT ;  /* 0x00000400e8ff7812 */ /* 0x000fe400078cc0ff */
[----:B------:R-:W-:Y:S02]  /*1e8e0*/  FSEL R38, R38, -INF , !P2 ;  /* 0xff80000026267808 */ /* 0x000fe40005000000 */
[----:B------:R-:W-:Y:S01]  /*1e8f0*/  LOP3.LUT P2, RZ, R232, 0x2, RZ, 0xc0, !PT ;  /* 0x00000002e8ff7812 */ /* 0x000fe2000784c0ff */
[----:B-1----:R-:W-:Y:S01]  /*1e900*/  FFMA.FTZ R108, R2, -UR35, R108 ;  /* 0x80000023026c7c23 */ /* 0x002fe2000801006c */
[----:B------:R-:W-:Y:S01]  /*1e910*/  LOP3.LUT P3, RZ, R232, 0x40, RZ, 0xc0, !PT ;  /* 0x00000040e8ff7812 */ /* 0x000fe2000786c0ff */
[----:B------:R-:W-:Y:S01]  /*1e920*/  IMAD.IADD R2, R241, 0x1, -R17 ;  /* 0x00000001f1027824 */ /* 0x000fe200078e0a11 */
[----:B------:R-:W-:Y:S02]  /*1e930*/  LOP3.LUT P1, RZ, R231, 0x80000000, RZ, 0xc0, !PT ;  /* 0x80000000e7ff7812 */ /* 0x000fe4000782c0ff */
[----:B------:R-:W-:Y:S02]  /*1e940*/  FSEL R34, R34, -INF , !P6 ;  /* 0xff80000022227808 */ /* 0x000fe40007000000 */
[----:B------:R-:W-:Y:S02]  /*1e950*/  IABS R2, R2 ;  /* 0x0000000200027213 */ /* 0x000fe40000000000 */
[----:B------:R-:W-:Y:S02]  /*1e960*/  FSEL R39, R39, -INF , !P1 ;  /* 0xff80000027277808 */ /* 0x000fe40004800000 */
[----:B------:R-:W-:Y:S02]  /*1e970*/  FSEL R35, R35, -INF , !P3 ;  /* 0xff80000023237808 */ /* 0x000fe40005800000 */
[----:B------:R-:W1:Y:S01]  /*1e980*/  I2F R2, R2 ;  /* 0x0000000200027306 */ /* 0x000e620000201400 */
[C---:B------:R-:W-:Y:S02]  /*1e990*/  LOP3.LUT P3, RZ, R232.reuse, 0x100000, RZ, 0xc0, !PT ;  /* 0x00100000e8ff7812 */ /* 0x040fe4000786c0ff */
[----:B------:R-:W-:Y:S04]  /*1e9a0*/  LOP3.LUT P6, RZ, R232, 0x20, RZ, 0xc0, !PT ;  /* 0x00000020e8ff7812 */ /* 0x000fe800078cc0ff */
[----:B------:R-:W-:Y:S02]  /*1e9b0*/  FSEL R206, R29, -INF , !P6 ;  /* 0xff8000001dce7808 */ /* 0x000fe40007000000 */
[----:B------:R-:W-:Y:S04]  /*1e9c0*/  LOP3.LUT P6, RZ, R231, 0x40000, RZ, 0xc0, !PT ;  /* 0x00040000e7ff7812 */ /* 0x000fe800078cc0ff */
[----:B------:R-:W-:Y:S02]  /*1e9d0*/  FSEL R57, R57, -INF , !P6 ;  /* 0xff80000039397808 */ /* 0x000fe40007000000 */
[----:B------:R-:W-:Y:S01]  /*1e9e0*/  LOP3.LUT P6, RZ, R231, 0x800000, RZ, 0xc0, !PT ;  /* 0x00800000e7ff7812 */ /* 0x000fe200078cc0ff */
[----:B-1----:R-:W-:Y:S02]  /*1e9f0*/  FFMA.FTZ R94, R2, -UR35, R94 ;  /* 0x80000023025e7c23 */ /* 0x002fe4000801005e */
[----:B------:R-:W-:Y:S05]  /*1ea00*/  IMAD.IADD R2, R235, 0x1, -R3 ;  /* 0x00000001eb027824 */ /* 0x000fea00078e0a03 */
[----:B------:R-:W-:Y:S06]  /*1ea10*/  IABS R2, R2 ;  /* 0x0000000200027213 */ /* 0x000fec0000000000 */
[----:B------:R-:W1:Y:S02]  /*1ea20*/  I2F R2, R2 ;  /* 0x0000000200027306 */ /* 0x000e640000201400 */
[----:B-1----:R-:W-:Y:S01]  /*1ea30*/  FFMA.FTZ R119, R2, -UR35, R119 ;  /* 0x8000002302777c23 */ /* 0x002fe20008010077 */
[C---:B------:R-:W-:Y:S02]  /*1ea40*/  IADD3 R2, R0.reuse, 0x78, RZ ;  /* 0x0000007800027810 */ /* 0x040fe40007ffe0ff */
[----:B------:R-:W-:Y:S02]  /*1ea50*/  IADD3 R0, R0, 0x79, RZ ;  /* 0x0000007900007810 */ /* 0x000fe40007ffe0ff */
[-C--:B------:R-:W-:Y:S01]  /*1ea60*/  ISETP.GE.AND P0, PT, R2, R240.reuse, PT ;  /* 0x000000f00200720c */ /* 0x080fe20003f06270 */
        /* <DEDUP_REMOVED lines=10> */
[----:B------:R-:W-:Y:S01]  /*1eb10*/  ISETP.GE.OR P0, PT, R0, R245, !P0 ;  /* 0x000000f50000720c */ /* 0x000fe20004706670 */
[----:B-1----:R-:W-:Y:S02]  /*1eb20*/  FFMA.FTZ R130, R7, -UR35, R130 ;  /* 0x8000002307827c23 */ /* 0x002fe40008010082 */
[--C-:B------:R-:W-:Y:S05]  /*1eb30*/  IMAD.IADD R7, R236, 0x1, -R0.reuse ;  /* 0x00000001ec077824 */ /* 0x100fea00078e0a00 */
[----:B------:R-:W-:Y:S06]  /*1eb40*/  IABS R7, R7 ;  /* 0x0000000700077213 */ /* 0x000fec0000000000 */
[----:B------:R-:W1:Y:S02]  /*1eb50*/  I2F R7, R7 ;  /* 0x0000000700077306 */ /* 0x000e640000201400 */
[----:B-1----:R-:W-:Y:S02]  /*1eb60*/  FFMA.FTZ R129, R7, -UR35, R129 ;  /* 0x8000002307817c23 */ /* 0x002fe40008010081 */
[----:B------:R-:W-:Y:S03]  /*1eb70*/  IMAD.IADD R7, R235, 0x1, -R0 ;  /* 0x00000001eb077824 */ /* 0x000fe600078e0a00 */
[----:B------:R-:W-:Y:S02]  /*1eb80*/  FSEL R129, R129, -INF , !P0 ;  /* 0xff80000081817808 */ /* 0x000fe40004000000 */
[----:B------:R-:W-:Y:S02]  /*1eb90*/  LOP3.LUT P0, RZ, R231, 0x8000, RZ, 0xc0, !PT ;  /* 0x00008000e7ff7812 */ /* 0x000fe4000780c0ff */
[----:B------:R-:W-:Y:S06]  /*1eba0*/  IABS R7, R7 ;  /* 0x0000000700077213 */ /* 0x000fec0000000000 */
[----:B------:R-:W1:Y:S05]  /*1ebb0*/  I2F R7, R7 ;  /* 0x0000000700077306 */ /* 0x000e6a0000201400 */
[----:B------:R-:W-:Y:S02]  /*1ebc0*/  @P0 LOP3.LUT R233, R233, 0x400, RZ, 0xfc, !PT ;  /* 0x00000400e9e90812 */ /* 0x000fe400078efcff */
[C---:B------:R-:W-:Y:S02]  /*1ebd0*/  LOP3.LUT P0, RZ, R232.reuse, 0x800000, RZ, 0xc0, !PT ;  /* 0x00800000e8ff7812 */ /* 0x040fe4000780c0ff */
[----:B------:R-:W-:Y:S11]  /*1ebe0*/  LOP3.LUT R233, R233, 0xfffff7ff, RZ, 0xc0, !PT ;  /* 0xfffff7ffe9e97812 */ /* 0x000ff600078ec0ff */
[----:B------:R-:W-:Y:S02]  /*1ebf0*/  @P0 LOP3.LUT R233, R233, 0x800, RZ, 0xfc, !PT ;  /* 0x00000800e9e90812 */ /* 0x000fe400078efcff */
[----:B------:R-:W-:Y:S02]  /*1ec00*/  LOP3.LUT P0, RZ, R231, 0x80000, RZ, 0xc0, !PT ;  /* 0x00080000e7ff7812 */ /* 0x000fe4000780c0ff */
[----:B------:R-:W-:Y:S01]  /*1ec10*/  LOP3.LUT R233, R233, 0xffffefff, RZ, 0xc0, !PT ;  /* 0xffffefffe9e97812 */ /* 0x000fe200078ec0ff */
[----:B-1----:R-:W-:Y:S10]  /*1ec20*/  FFMA.FTZ R131, R7, -UR35, R131 ;  /* 0x8000002307837c23 */ /* 0x002ff40008010083 */
[----:B------:R-:W-:Y:S02]  /*1ec30*/  @P0 LOP3.LUT R233, R233, 0x1000, RZ, 0xfc, !PT ;  /* 0x00001000e9e90812 */ /* 0x000fe400078efcff */
[----:B------:R-:W-:Y:S02]  /*1ec40*/  LOP3.LUT P0, RZ, R231, 0x400000, RZ, 0xc0, !PT ;  /* 0x00400000e7ff7812 */ /* 0x000fe4000780c0ff */
[----:B------:R-:W-:Y:S02]  /*1ec50*/  LOP3.LUT R233, R233, 0xfffffff7, RZ, 0xc0, !PT ;  /* 0xfffffff7e9e97812 */ /* 0x000fe400078ec0ff */
[----:B------:R-:W-:Y:S02]  /*1ec60*/  FSEL R51, R51, -INF , !P0 ;  /* 0xff80000033337808 */ /* 0x000fe40004000000 */
[----:B------:R-:W-:Y:S02]  /*1ec70*/  @P4 LOP3.LUT R233, R233, 0x8, RZ, 0xfc, !PT ;  /* 0x00000008e9e94812 */ /* 0x000fe400078efcff */
[C---:B------:R-:W-:Y:S02]  /*1ec80*/  LOP3.LUT P4, RZ, R232.reuse, 0x1000, RZ, 0xc0, !PT ;  /* 0x00001000e8ff7812 */ /* 0x040fe4000788c0ff */
        /* <DEDUP_REMOVED lines=18> */
[----:B------:R-:W-:Y:S02]  /*1edb0*/  LOP3.LUT R233, R233, 0xfffffffb, RZ, 0xc0, !PT ;  /* 0xfffffffbe9e97812 */ /* 0x000fe400078ec0ff */
[----:B------:R-:W-:Y:S02]  /*1edc0*/  FSEL R12, R12, -INF , !P4 ;  /* 0xff8000000c0c7808 */ /* 0x000fe40006000000 */
[----:B------:R-:W-:Y:S02]  /*1edd0*/  @P5 LOP3.LUT R233, R233, 0x4, RZ, 0xfc, !PT ;  /* 0x00000004e9e95812 */ /* 0x000fe400078efcff */
[C---:B------:R-:W-:Y:S02]  /*1ede0*/  LOP3.LUT P5, RZ, R232.reuse, 0x400000, RZ, 0xc0, !PT ;  /* 0x00400000e8ff7812 */ /* 0x040fe400078ac0ff */
[C---:B------:R-:W-:Y:S01]  /*1edf0*/  LOP3.LUT P0, RZ, R233.reuse, 0x1000, RZ, 0xc0, !PT ;  /* 0x00001000e9ff7812 */ /* 0x040fe2000780c0ff */
[----:B------:R-:W-:Y:S01]  /*1ee00*/  STL [R1+0xf4], R233 ;  /* 0x0000f4e901007387 */ /* 0x000fe20000100800 */
[----:B------:R-:W-:Y:S02]  /*1ee10*/  LOP3.LUT R232, R232, 0x7fffffff, RZ, 0xc0, !PT ;  /* 0x7fffffffe8e87812 */ /* 0x000fe400078ec0ff */
[----:B------:R-:W-:Y:S02]  /*1ee20*/  FSEL R54, R54, -INF , !P0 ;  /* 0xff80000036367808 */ /* 0x000fe40004000000 */
[C---:B------:R-:W-:Y:S02]  /*1ee30*/  LOP3.LUT P0, RZ, R233.reuse, 0x800, RZ, 0xc0, !PT ;  /* 0x00000800e9ff7812 */ /* 0x040fe4000780c0ff */
[----:B------:R-:W-:Y:S02]  /*1ee40*/  LOP3.LUT P1, RZ, R233, 0x2000, RZ, 0xc0, !PT ;  /* 0x00002000e9ff7812 */ /* 0x000fe4000782c0ff */
[----:B------:R-:W-:Y:S02]  /*1ee50*/  FSEL R18, R9, -INF , !P0 ;  /* 0xff80000009127808 */ /* 0x000fe40004000000 */
[----:B------:R-:W-:Y:S02]  /*1ee60*/  LOP3.LUT P0, RZ, R233, 0x400, RZ, 0xc0, !PT ;  /* 0x00000400e9ff7812 */ /* 0x000fe4000780c0ff */
[----:B------:R-:W-:Y:S02]  /*1ee70*/  @P2 LOP3.LUT R232, R232, 0x80000000, RZ, 0xfc, !PT ;  /* 0x80000000e8e82812 */ /* 0x000fe400078efcff */
[----:B------:R-:W-:Y:S02]  /*1ee80*/  FSEL R55, R55, -INF , !P0 ;  /* 0xff80000037377808 */ /* 0x000fe40004000000 */
[----:B------:R-:W-:Y:S02]  /*1ee90*/  LOP3.LUT P0, RZ, R231, 0x4000000, RZ, 0xc0, !PT ;  /* 0x04000000e7ff7812 */ /* 0x000fe4000780c0ff */
[----:B------:R-:W-:Y:S02]  /*1eea0*/  FSEL R50, R50, -INF , !P1 ;  /* 0xff80000032327808 */ /* 0x000fe40004800000 */
[C---:B------:R-:W-:Y:S02]  /*1eeb0*/  LOP3.LUT P2, RZ, R232.reuse, 0x20000, RZ, 0xc0, !PT ;  /* 0x00020000e8ff7812 */ /* 0x040fe4000784c0ff */
[C---:B------:R-:W-:Y:S02]  /*1eec0*/  LOP3.LUT P1, RZ, R232.reuse, 0x4000, RZ, 0xc0, !PT ;  /* 0x00004000e8ff7812 */ /* 0x040fe4000782c0ff */
[----:B------:R-:W-:Y:S02]  /*1eed0*/  LOP3.LUT R232, R232, 0xefffffff, RZ, 0xc0, !PT ;  /* 0xefffffffe8e87812 */ /* 0x000fe400078ec0ff */
[----:B------:R-:W-:Y:S02]  /*1eee0*/  LOP3.LUT P4, RZ, R233, 0x200, RZ, 0xc0, !PT ;  /* 0x00000200e9ff7812 */ /* 0x000fe4000788c0ff */
[----:B------:R-:W-:Y:S02]  /*1eef0*/  FSEL R15, R15, -INF , !P2 ;  /* 0xff8000000f0f7808 */ /* 0x000fe40005000000 */
[----:B------:R-:W-:Y:S02]  /*1ef00*/  @P0 LOP3.LUT R232, R232, 0x10000000, RZ, 0xfc, !PT ;  /* 0x10000000e8e80812 */ /* 0x000fe400078efcff */
[----:B------:R-:W-:Y:S02]  /*1ef10*/  FSEL R66, R66, -INF , !P4 ;  /* 0xff80000042427808 */ /* 0x000fe40006000000 */
[----:B------:R-:W-:Y:S02]  /*1ef20*/  LOP3.LUT P4, RZ, R233, 0x100, RZ, 0xc0, !PT ;  /* 0x00000100e9ff7812 */ /* 0x000fe4000788c0ff */
[----:B------:R-:W-:Y:S02]  /*1ef30*/  LOP3.LUT P2, RZ, R232, 0x80000000, RZ, 0xc0, !PT ;  /* 0x80000000e8ff7812 */ /* 0x000fe4000784c0ff */
[----:B------:R-:W-:Y:S02]  /*1ef40*/  FSEL R13, R13, -INF , !P4 ;  /* 0xff8000000d0d7808 */ /* 0x000fe40006000000 */
        /* <DEDUP_REMOVED lines=13> */
[----:B------:R-:W-:Y:S02]  /*1f020*/  LOP3.LUT P0, RZ, R232, 0x800, RZ, 0xc0, !PT ;  /* 0x00000800e8ff7812 */ /* 0x000fe4000780c0ff */
[----:B------:R-:W-:Y:S02]  /*1f030*/  FSEL R204, R25, -INF , !P4 ;  /* 0xff80000019cc7808 */ /* 0x000fe40006000000 */
[C---:B------:R-:W-:Y:S02]  /*1f040*/  LOP3.LUT P4, RZ, R233.reuse, 0x8, RZ, 0xc0, !PT ;  /* 0x00000008e9ff7812 */ /* 0x040fe4000788c0ff */
[----:B------:R-:W-:Y:S02]  /*1f050*/  FSEL R25, R14, -INF , !P3 ;  /* 0xff8000000e197808 */ /* 0x000fe40005800000 */
[----:B------:R-:W-:Y:S02]  /*1f060*/  LOP3.LUT P3, RZ, R233, 0x1, RZ, 0xc0, !PT ;  /* 0x00000001e9ff7812 */ /* 0x000fe4000786c0ff */
[----:B------:R-:W-:Y:S02]  /*1f070*/  FSEL R21, R71, -INF , !P4 ;  /* 0xff80000047157808 */ /* 0x000fe40006000000 */
[----:B------:R-:W-:Y:S02]  /*1f080*/  FSEL R83, R83, -INF , !P3 ;  /* 0xff80000053537808 */ /* 0x000fe40005800000 */
[----:B------:R-:W-:Y:S02]  /*1f090*/  LOP3.LUT P4, RZ, R232, 0x80, RZ, 0xc0, !PT ;  /* 0x00000080e8ff7812 */ /* 0x000fe4000788c0ff */
[----:B------:R-:W-:Y:S02]  /*1f0a0*/  FSEL R207, R26, -INF , !P1 ;  /* 0xff8000001acf7808 */ /* 0x000fe40004800000 */
[C---:B------:R-:W-:Y:S02]  /*1f0b0*/  LOP3.LUT P3, RZ, R232.reuse, 0x200, RZ, 0xc0, !PT ;  /* 0x00000200e8ff7812 */ /* 0x040fe4000786c0ff */
[C---:B------:R-:W-:Y:S02]  /*1f0c0*/  LOP3.LUT P1, RZ, R232.reuse, 0x20000000, RZ, 0xc0, !PT ;  /* 0x20000000e8ff7812 */ /* 0x040fe4000782c0ff */
[----:B------:R-:W-:Y:S02]  /*1f0d0*/  LOP3.LUT R232, R232, 0xf7ffffff, RZ, 0xc0, !PT ;  /* 0xf7ffffffe8e87812 */ /* 0x000fe400078ec0ff */
[----:B------:R-:W-:Y:S02]  /*1f0e0*/  FSEL R211, R27, -INF , !P0 ;  /* 0xff8000001bd37808 */ /* 0x000fe40004000000 */
[----:B------:R-:W-:Y:S02]  /*1f0f0*/  @P2 LOP3.LUT R232, R232, 0x8000000, RZ, 0xfc, !PT ;  /* 0x08000000e8e82812 */ /* 0x000fe400078efcff */
[----:B------:R-:W-:Y:S02]  /*1f100*/  FSEL R20, R11, -INF , !P5 ;  /* 0xff8000000b147808 */ /* 0x000fe40006800000 */
[----:B------:R-:W-:Y:S02]  /*1f110*/  LOP3.LUT P0, RZ, R232, 0x10000000, RZ, 0xc0, !PT ;  /* 0x10000000e8ff7812 */ /* 0x000fe4000780c0ff */
[----:B------:R-:W-:Y:S02]  /*1f120*/  LOP3.LUT P5, RZ, R233, 0x4, RZ, 0xc0, !PT ;  /* 0x00000004e9ff7812 */ /* 0x000fe400078ac0ff */
[----:B------:R-:W-:Y:S02]  /*1f130*/  FSEL R100, R44, -INF , !P0 ;  /* 0xff8000002c647808 */ /* 0x000fe40004000000 */
[CC--:B------:R-:W-:Y:S02]  /*1f140*/  ISETP.GE.AND P0, PT, R17.reuse, R239.reuse, PT ;  /* 0x000000ef1100720c */ /* 0x0c0fe40003f06270 */
[----:B------:R-:W-:Y:S01]  /*1f150*/  FSEL R205, R28, -INF , !P5 ;  /* 0xff8000001ccd7808 */ /* 0x000fe20006800000 */
[----:B------:R-:W-:Y:S01]  /*1f160*/  STL [R1+0x24], R100 ;  /* 0x0000246401007387 */ /* 0x000fe20000100800 */
[-C--:B------:R-:W-:Y:S02]  /*1f170*/  ISETP.GE.OR P0, PT, R17, R244.reuse, !P0 ;  /* 0x000000f41100720c */ /* 0x080fe40004706670 */
[----:B------:R-:W-:Y:S02]  /*1f180*/  LOP3.LUT P5, RZ, R233, 0x2, RZ, 0xc0, !PT ;  /* 0x00000002e9ff7812 */ /* 0x000fe400078ac0ff */
[----:B------:R-:W-:Y:S02]  /*1f190*/  FSEL R98, R98, -INF , !P0 ;  /* 0xff80000062627808 */ /* 0x000fe40004000000 */
[----:B------:R-:W-:Y:S02]  /*1f1a0*/  LOP3.LUT P0, RZ, R231, 0x1000000, RZ, 0xc0, !PT ;  /* 0x01000000e7ff7812 */ /* 0x000fe4000780c0ff */
[----:B------:R-:W-:Y:S02]  /*1f1b0*/  FSEL R82, R82, -INF , !P5 ;  /* 0xff80000052527808 */ /* 0x000fe40006800000 */
[----:B------:R-:W-:Y:S02]  /*1f1c0*/  FSEL R45, R45, -INF , !P0 ;  /* 0xff8000002d2d7808 */ /* 0x000fe40004000000 */
[CC--:B------:R-:W-:Y:S02]  /*1f1d0*/  ISETP.GE.AND P0, PT, R16.reuse, R239.reuse, PT ;  /* 0x000000ef1000720c */ /* 0x0c0fe40003f06270 */
[----:B------:R-:W-:Y:S01]  /*1f1e0*/  LOP3.LUT P5, RZ, R231, 0x200000, RZ, 0xc0, !PT ;  /* 0x00200000e7ff7812 */ /* 0x000fe200078ac0ff */
[----:B------:R-:W-:Y:S01]  /*1f1f0*/  STL [R1+0x20], R45 ;  /* 0x0000202d01007387 */ /* 0x000fe20000100800 */
[-C--:B------:R-:W-:Y:S02]  /*1f200*/  ISETP.GE.OR P0, PT, R16, R244.reuse, !P0 ;  /* 0x000000f41000720c */ /* 0x080fe40004706670 */
[----:B------:R-:W-:Y:S02]  /*1f210*/  FSEL R56, R56, -INF , !P5 ;  /* 0xff80000038387808 */ /* 0x000fe40006800000 */
[----:B------:R-:W-:Y:S02]  /*1f220*/  FSEL R99, R99, -INF , !P0 ;  /* 0xff80000063637808 */ /* 0x000fe40004000000 */
[CC--:B------:R-:W-:Y:S01]  /*1f230*/  ISETP.GE.AND P0, PT, R10.reuse, R239.reuse, PT ;  /* 0x000000ef0a00720c */ /* 0x0c0fe20003f06270 */
[----:B------:R-:W-:Y:S01]  /*1f240*/  STL [R1+0x1c], R56 ;  /* 0x00001c3801007387 */ /* 0x000fe20000100800 */
[----:B------:R-:W-:Y:S02]  /*1f250*/  LOP3.LUT P5, RZ, R231, 0x10, RZ, 0xc0, !PT ;  /* 0x00000010e7ff7812 */ /* 0x000fe400078ac0ff */
[-C--:B------:R-:W-:Y:S01]  /*1f260*/  ISETP.GE.OR P0, PT, R10, R244.reuse, !P0 ;  /* 0x000000f40a00720c */ /* 0x080fe20004706670 */
[----:B------:R-:W-:Y:S01]  /*1f270*/  STL [R1+0x18], R57 ;  /* 0x0000183901007387 */ /* 0x000fe20000100800 */
[----:B------:R-:W-:Y:S02]  /*1f280*/  FSEL R76, R76, -INF , !P5 ;  /* 0xff8000004c4c7808 */ /* 0x000fe40006800000 */
[----:B------:R-:W-:Y:S02]  /*1f290*/  FSEL R102, R102, -INF , !P0 ;  /* 0xff80000066667808 */ /* 0x000fe40004000000 */
[----:B------:R-:W-:Y:S02]  /*1f2a0*/  LOP3.LUT P0, RZ, R232, 0x10, RZ, 0xc0, !PT ;  /* 0x00000010e8ff7812 */ /* 0x000fe4000780c0ff */
[----:B------:R-:W-:Y:S02]  /*1f2b0*/  FSEL R87, R87, -INF , !P1 ;  /* 0xff80000057577808 */ /* 0x000fe40004800000 */
[----:B------:R-:W-:Y:S02]  /*1f2c0*/  FSEL R42, R42, -INF , !P0 ;  /* 0xff8000002a2a7808 */ /* 0x000fe40004000000 */
[-C--:B------:R-:W-:Y:S02]  /*1f2d0*/  ISETP.GE.AND P0, PT, R8, R239.reuse, PT ;  /* 0x000000ef0800720c */ /* 0x080fe40003f06270 */
[----:B------:R-:W-:Y:S02]  /*1f2e0*/  LOP3.LUT P1, RZ, R232, 0x1, RZ, 0xc0, !PT ;  /* 0x00000001e8ff7812 */ /* 0x000fe4000782c0ff */
[-C--:B------:R-:W-:Y:S02]  /*1f2f0*/  ISETP.GE.OR P0, PT, R8, R244.reuse, !P0 ;  /* 0x000000f40800720c */ /* 0x080fe40004706670 */
[----:B------:R-:W-:Y:S02]  /*1f300*/  FSEL R210, R30, -INF , !P3 ;  /* 0xff8000001ed27808 */ /* 0x000fe40005800000 */
[----:B------:R-:W-:Y:S02]  /*1f310*/  FSEL R103, R103, -INF , !P0 ;  /* 0xff80000067677808 */ /* 0x000fe40004000000 */
[C---:B------:R-:W-:Y:S02]  /*1f320*/  LOP3.LUT P0, RZ, R231.reuse, 0x10000, RZ, 0xc0, !PT ;  /* 0x00010000e7ff7812 */ /* 0x040fe4000780c0ff */
[C---:B------:R-:W-:Y:S02]  /*1f330*/  LOP3.LUT P3, RZ, R231.reuse, 0x40000000, RZ, 0xc0, !PT ;  /* 0x40000000e7ff7812 */ /* 0x040fe4000786c0ff */
[----:B------:R-:W-:Y:S02]  /*1f340*/  FSEL R218, R60, -INF , !P0 ;  /* 0xff8000003cda7808 */ /* 0x000fe40004000000 */
[-C--:B------:R-:W-:Y:S02]  /*1f350*/  ISETP.GE.AND P0, PT, R6, R239.reuse, PT ;  /* 0x000000ef0600720c */ /* 0x080fe40003f06270 */
[----:B------:R-:W-:Y:S02]  /*1f360*/  FSEL R46, R46, -INF , !P1 ;  /* 0xff8000002e2e7808 */ /* 0x000fe40004800000 */
[-C--:B------:R-:W-:Y:S02]  /*1f370*/  ISETP.GE.OR P0, PT, R6, R244.reuse, !P0 ;  /* 0x000000f40600720c */ /* 0x080fe40004706670 */
[----:B------:R-:W-:Y:S02]  /*1f380*/  LOP3.LUT P1, RZ, R231, 0x2, RZ, 0xc0, !PT ;  /* 0x00000002e7ff7812 */ /* 0x000fe4000782c0ff */
[----:B------:R-:W-:Y:S02]  /*1f390*/  FSEL R114, R114, -INF , !P0 ;  /* 0xff80000072727808 */ /* 0x000fe40004000000 */
[CC--:B------:R-:W-:Y:S02]  /*1f3a0*/  ISETP.GE.AND P0, PT, R5.reuse, R239.reuse, PT ;  /* 0x000000ef0500720c */ /* 0x0c0fe40003f06270 */
[----:B------:R-:W-:Y:S02]  /*1f3b0*/  FSEL R217, R88, -INF , !P1 ;  /* 0xff80000058d97808 */ /* 0x000fe40004800000 */
[-C--:B------:R-:W-:Y:S02]  /*1f3c0*/  ISETP.GE.OR P0, PT, R5, R244.reuse, !P0 ;  /* 0x000000f40500720c */ /* 0x080fe40004706670 */
[----:B------:R-:W-:Y:S02]  /*1f3d0*/  FSEL R47, R47, -INF , !P3 ;  /* 0xff8000002f2f7808 */ /* 0x000fe40005800000 */
[----:B------:R-:W-:Y:S02]  /*1f3e0*/  FSEL R115, R115, -INF , !P0 ;  /* 0xff80000073737808 */ /* 0x000fe40004000000 */
[C---:B------:R-:W-:Y:S02]  /*1f3f0*/  LOP3.LUT P0, RZ, R231.reuse, 0x400, RZ, 0xc0, !PT ;  /* 0x00000400e7ff7812 */ /* 0x040fe4000780c0ff */
        /* <DEDUP_REMOVED lines=11> */
[C---:B------:R-:W-:Y:S02]  /*1f4b0*/  ISETP.GE.AND P0, PT, R3.reuse, R239, PT ;  /* 0x000000ef0300720c */ /* 0x040fe40003f06270 */
[----:B------:R-:W-:Y:S01]  /*1f4c0*/  LOP3.LUT P2, RZ, R232, 0x8000000, RZ, 0xc0, !PT ;  /* 0x08000000e8ff7812 */ /* 0x000fe2000784c0ff */
[----:B------:R-:W-:Y:S01]  /*1f4d0*/  STL [R1+0xc], R97 ;  /* 0x00000c6101007387 */ /* 0x000fe20000100800 */
[-C--:B------:R-:W-:Y:S02]  /*1f4e0*/  ISETP.GE.OR P0, PT, R3, R244.reuse, !P0 ;  /* 0x000000f40300720c */ /* 0x080fe40004706670 */
[----:B------:R-:W-:Y:S01]  /*1f4f0*/  FSEL R212, R61, -INF , !P2 ;  /* 0xff8000003dd47808 */ /* 0x000fe20005000000 */
[----:B------:R-:W-:Y:S01]  /*1f500*/  STL [R1+0x8], R76 ;  /* 0x0000084c01007387 */ /* 0x000fe20000100800 */
[----:B------:R-:W-:Y:S02]  /*1f510*/  FSEL R119, R119, -INF , !P0 ;  /* 0xff80000077777808 */ /* 0x000fe40004000000 */
[----:B------:R-:W-:Y:S01]  /*1f520*/  LOP3.LUT P0, RZ, R231, 0x2000000, RZ, 0xc0, !PT ;  /* 0x02000000e7ff7812 */ /* 0x000fe2000780c0ff */
[----:B------:R-:W-:Y:S01]  /*1f530*/  STL [R1+0xf8], R235 ;  /* 0x0000f8eb01007387 */ /* 0x000fe20000100800 */
[----:B------:R-:W-:Y:S02]  /*1f540*/  ISETP.GE.AND P1, PT, R17, R237, PT ;  /* 0x000000ed1100720c */ /* 0x000fe40003f26270 */
[----:B------:R-:W-:Y:S02]  /*1f550*/  FSEL R59, R59, -INF , !P0 ;  /* 0xff8000003b3b7808 */ /* 0x000fe40004000000 */
[CC--:B------:R-:W-:Y:S02]  /*1f560*/  ISETP.GE.AND P0, PT, R2.reuse, R239.reuse, PT ;  /* 0x000000ef0200720c */ /* 0x0c0fe40003f06270 */
[C---:B------:R-:W-:Y:S02]  /*1f570*/  LOP3.LUT P2, RZ, R231.reuse, 0x20000, RZ, 0xc0, !PT ;  /* 0x00020000e7ff7812 */ /* 0x040fe4000784c0ff */
[----:B------:R-:W-:Y:S02]  /*1f580*/  ISETP.GE.OR P0, PT, R2, R244, !P0 ;  /* 0x000000f40200720c */ /* 0x000fe40004706670 */
[----:B------:R-:W-:Y:S02]  /*1f590*/  FSEL R44, R74, -INF , !P2 ;  /* 0xff8000004a2c7808 */ /* 0x000fe40005000000 */
[----:B------:R-:W-:Y:S02]  /*1f5a0*/  FSEL R130, R130, -INF , !P0 ;  /* 0xff80000082827808 */ /* 0x000fe40004000000 */
[----:B------:R-:W-:Y:S02]  /*1f5b0*/  LOP3.LUT P0, RZ, R231, 0x8, RZ, 0xc0, !PT ;  /* 0x00000008e7ff7812 */ /* 0x000fe4000780c0ff */
[----:B------:R-:W-:Y:S02]  /*1f5c0*/  ISETP.GE.OR P2, PT, R17, R242, !P1 ;  /* 0x000000f21100720c */ /* 0x000fe40004f46670 */
[----:B------:R-:W-:Y:S02]  /*1f5d0*/  FSEL R229, R77, -INF , !P0 ;  /* 0xff8000004de57808 */ /* 0x000fe40004000000 */
[----:B------:R-:W-:Y:S02]  /*1f5e0*/  ISETP.GE.AND P0, PT, R0, R239, PT ;  /* 0x000000ef0000720c */ /* 0x000fe40003f06270 */
[----:B------:R-:W-:Y:S01]  /*1f5f0*/  ISETP.GE.AND P1, PT, R16, R237, PT ;  /* 0x000000ed1000720c */ /* 0x000fe20003f26270 */
[----:B------:R-:W-:Y:S01]  /*1f600*/  STL [R1+0x4], R229 ;  /* 0x000004e501007387 */ /* 0x000fe20000100800 */
[----:B------:R-:W-:Y:S02]  /*1f610*/  ISETP.GE.OR P0, PT, R0, R244, !P0 ;  /* 0x000000f40000720c */ /* 0x000fe40004706670 */
[----:B------:R-:W-:Y:S01]  /*1f620*/  ISETP.GE.OR P3, PT, R16, R242, !P1 ;  /* 0x000000f21000720c */ /* 0x000fe20004f66670 */
[----:B------:R-:W-:Y:S01]  /*1f630*/  STL [R1+0xfc], R239 ;  /* 0x0000fcef01007387 */ /* 0x000fe20000100800 */
[----:B------:R-:W-:Y:S02]  /*1f640*/  FSEL R131, R131, -INF , !P0 ;  /* 0xff80000083837808 */ /* 0x000fe40004000000 */
[----:B------:R-:W-:Y:S01]  /*1f650*/  LOP3.LUT P0, RZ, R231, 0x100000, RZ, 0xc0, !PT ;  /* 0x00100000e7ff7812 */ /* 0x000fe2000780c0ff */
[----:B------:R-:W-:Y:S01]  /*1f660*/  STL [R1+0x100], R244 ;  /* 0x000100f401007387 */ /* 0x000fe20000100800 */
[----:B------:R-:W-:Y:S02]  /*1f670*/  FMNMX.FTZ R9, R250, R132, !PT ;  /* 0x00000084fa097209 */ /* 0x000fe40007810000 */
[----:B------:R-:W-:Y:S01]  /*1f680*/  FSEL R63, R63, -INF , !P0 ;  /* 0xff8000003f3f7808 */ /* 0x000fe20004000000 */
[----:B------:R-:W-:Y:S01]  /*1f690*/  STL [R1], R217 ;  /* 0x000000d901007387 */ /* 0x000fe20000100800 */
[-C--:B------:R-:W-:Y:S02]  /*1f6a0*/  ISETP.GE.AND P0, PT, R17, R238.reuse, PT ;  /* 0x000000ee1100720c */ /* 0x080fe40003f06270 */
[----:B------:R-:W-:Y:S01]  /*1f6b0*/  FMNMX.FTZ R9, R249, R9, !PT ;  /* 0x00000009f9097209 */ /* 0x000fe20007810000 */
[----:B------:R1:W-:Y:S01]  /*1f6c0*/  STL [R1+0x5c], R7 ;  /* 0x00005c0701007387 */ /* 0x0003e20000100800 */
[----:B------:R-:W-:Y:S02]  /*1f6d0*/  ISETP.GE.OR P0, PT, R17, R243, !P0 ;  /* 0x000000f31100720c */ /* 0x000fe40004706670 */
[----:B------:R-:W-:Y:S02]  /*1f6e0*/  FMNMX.FTZ R9, R198, R9, !PT ;  /* 0x00000009c6097209 */ /* 0x000fe40007810000 */
[----:B------:R-:W-:Y:S02]  /*1f6f0*/  FSEL R251, R92, -INF , !P0 ;  /* 0xff8000005cfb7808 */ /* 0x000fe40004000000 */
[C---:B------:R-:W-:Y:S02]  /*1f700*/  ISETP.GE.AND P0, PT, R16.reuse, R238, PT ;  /* 0x000000ee1000720c */ /* 0x040fe40003f06270 */
[----:B------:R-:W-:Y:S02]  /*1f710*/  FMNMX.FTZ R9, R199, R9, !PT ;  /* 0x00000009c7097209 */ /* 0x000fe40007810000 */
[----:B------:R-:W-:Y:S01]  /*1f720*/  ISETP.GE.OR P0, PT, R16, R243, !P0 ;  /* 0x000000f31000720c */ /* 0x000fe20004706670 */
[----:B------:R-:W-:Y:S01]  /*1f730*/  IMAD.IADD R16, R241, 0x1, -R16 ;  /* 0x00000001f1107824 */ /* 0x000fe200078e0a10 */
[----:B------:R-:W-:Y:S01]  /*1f740*/  FSEL R28, R62, -INF , !P6 ;  /* 0xff8000003e1c7808 */ /* 0x000fe20007000000 */
[----:B------:R-:W-:Y:S01]  /*1f750*/  IMAD.MOV.U32 R62, RZ, RZ, R59 ;  /* 0x000000ffff3e7224 */ /* 0x000fe200078e003b */
[----:B------:R-:W-:Y:S02]  /*1f760*/  LOP3.LUT P6, RZ, R232, 0x2000000, RZ, 0xc0, !PT ;  /* 0x02000000e8ff7812 */ /* 0x000fe400078cc0ff */
[----:B------:R-:W-:Y:S02]  /*1f770*/  LOP3.LUT P5, RZ, R231, 0x1000, RZ, 0xc0, !PT ;  /* 0x00001000e7ff7812 */ /* 0x000fe400078ac0ff */
[----:B------:R-:W-:Y:S02]  /*1f780*/  FSEL R252, R89, -INF , !P6 ;  /* 0xff80000059fc7808 */ /* 0x000fe40007000000 */
[----:B------:R-:W-:Y:S02]  /*1f790*/  ISETP.GE.AND P1, PT, R10, R237, PT ;  /* 0x000000ed0a00720c */ /* 0x000fe40003f26270 */
[C---:B------:R-:W-:Y:S01]  /*1f7a0*/  LOP3.LUT P6, RZ, R231.reuse, 0x800, RZ, 0xc0, !PT ;  /* 0x00000800e7ff7812 */ /* 0x040fe200078cc0ff */
[----:B-1----:R-:W-:Y:S01]  /*1f7b0*/  IMAD.IADD R7, R234, 0x1, -R5 ;  /* 0x00000001ea077824 */ /* 0x002fe200078e0a05 */
[----:B------:R-:W-:Y:S02]  /*1f7c0*/  FSEL R29, R78, -INF , !P5 ;  /* 0xff8000004e1d7808 */ /* 0x000fe40006800000 */
[----:B------:R-:W-:Y:S02]  /*1f7d0*/  LOP3.LUT P5, RZ, R231, 0x200, RZ, 0xc0, !PT ;  /* 0x00000200e7ff7812 */ /* 0x000fe400078ac0ff */
[----:B------:R-:W-:Y:S01]  /*1f7e0*/  IABS R7, R7 ;  /* 0x0000000700077213 */ /* 0x000fe20000000000 */
[----:B------:R-:W-:Y:S01]  /*1f7f0*/  STL [R1+0x58], R29 ;  /* 0x0000581d01007387 */ /* 0x000fe20000100800 */
[----:B------:R-:W-:Y:S02]  /*1f800*/  FSEL R244, R90, -INF , !P5 ;  /* 0xff8000005af47808 */ /* 0x000fe40006800000 */
[----:B------:R-:W-:Y:S01]  /*1f810*/  FSEL R27, R79, -INF , !P6 ;  /* 0xff8000004f1b7808 */ /* 0x000fe20007000000 */
[----:B------:R-:W-:Y:S01]  /*1f820*/  STL [R1+0x104], R234 ;  /* 0x000104ea01007387 */ /* 0x000fe20000100800 */
[----:B------:R-:W1:Y:S01]  /*1f830*/  I2F R7, R7 ;  /* 0x0000000700077306 */ /* 0x000e620000201400 */
[----:B------:R-:W-:Y:S02]  /*1f840*/  ISETP.GE.OR P6, PT, R10, R242, !P1 ;  /* 0x000000f20a00720c */ /* 0x000fe40004fc6670 */
[-C--:B------:R-:W-:Y:S02]  /*1f850*/  ISETP.GE.AND P1, PT, R8, R237.reuse, PT ;  /* 0x000000ed0800720c */ /* 0x080fe40003f26270 */
[----:B------:R-:W-:Y:S02]  /*1f860*/  FSEL R248, R93, -INF , !P0 ;  /* 0xff8000005df87808 */ /* 0x000fe40004000000 */
[----:B------:R-:W-:Y:S02]  /*1f870*/  ISETP.GE.AND P0, PT, R10, R238, PT ;  /* 0x000000ee0a00720c */ /* 0x000fe40003f06270 */
[-C--:B------:R-:W-:Y:S02]  /*1f880*/  ISETP.GE.OR P5, PT, R8, R242.reuse, !P1 ;  /* 0x000000f20800720c */ /* 0x080fe40004fa6670 */
[----:B------:R-:W-:Y:S02]  /*1f890*/  ISETP.GE.AND P1, PT, R6, R237, PT ;  /* 0x000000ed0600720c */ /* 0x000fe40003f26270 */
[-C--:B------:R-:W-:Y:S01]  /*1f8a0*/  ISETP.GE.OR P0, PT, R10, R243.reuse, !P0 ;  /* 0x000000f30a00720c */ /* 0x080fe20004706670 */
[----:B------:R-:W-:Y:S01]  /*1f8b0*/  IMAD.IADD R10, R241, 0x1, -R10 ;  /* 0x00000001f10a7824 */ /* 0x000fe200078e0a0a */
[----:B------:R-:W-:Y:S02]  /*1f8c0*/  ISETP.GE.OR P1, PT, R6, R242, !P1 ;  /* 0x000000f20600720c */ /* 0x000fe40004f26670 */
[----:B------:R-:W-:Y:S02]  /*1f8d0*/  FSEL R247, R104, -INF , !P0 ;  /* 0xff80000068f77808 */ /* 0x000fe40004000000 */
[----:B------:R-:W-:Y:S02]  /*1f8e0*/  IABS R10, R10 ;  /* 0x0000000a000a7213 */ /* 0x000fe40000000000 */
[C---:B------:R-:W-:Y:S02]  /*1f8f0*/  ISETP.GE.AND P0, PT, R8.reuse, R238, PT ;  /* 0x000000ee0800720c */ /* 0x040fe40003f06270 */
[----:B------:R-:W-:Y:S01]  /*1f900*/  FSEL R209, R31, -INF , !P4 ;  /* 0xff8000001fd17808 */ /* 0x000fe20006000000 */
[----:B-1----:R-:W-:Y:S01]  /*1f910*/  FFMA.FTZ R109, R7, -UR35, R109 ;  /* 0x80000023076d7c23 */ /* 0x002fe2000801006d */
[----:B------:R-:W-:Y:S01]  /*1f920*/  IABS R7, R16 ;  /* 0x0000001000077213 */ /* 0x000fe20000000000 */
[----:B------:R-:W-:Y:S01]  /*1f930*/  IMAD.MOV.U32 R31, RZ, RZ, R220 ;  /* 0x000000ffff1f7224 */ /* 0x000fe200078e00dc */
[----:B------:R-:W-:Y:S01]  /*1f940*/  ISETP.GE.OR P0, PT, R8, R243, !P0 ;  /* 0x000000f30800720c */ /* 0x000fe20004706670 */
[----:B------:R-:W-:Y:S01]  /*1f950*/  IMAD.IADD R8, R241, 0x1, -R8 ;  /* 0x00000001f1087824 */ /* 0x000fe200078e0a08 */
[C---:B------:R-:W-:Y:S02]  /*1f960*/  LOP3.LUT P4, RZ, R231.reuse, 0x10000000, RZ, 0xc0, !PT ;  /* 0x10000000e7ff7812 */ /* 0x040fe4000788c0ff */
[----:B------:R-:W1:Y:S01]  /*1f970*/  I2F R7, R7 ;  /* 0x0000000700077306 */ /* 0x000e620000201400 */
[----:B------:R-:W-:Y:S02]  /*1f980*/  LOP3.LUT R231, R231, 0xfffffffd, RZ, 0xc0, !PT ;  /* 0xfffffffde7e77812 */ /* 0x000fe400078ec0ff */
[----:B------:R-:W-:Y:S02]  /*1f990*/  IABS R8, R8 ;  /* 0x0000000800087213 */ /* 0x000fe40000000000 */
[----:B------:R-:W-:Y:S02]  /*1f9a0*/  @P1 LOP3.LUT R231, R231, 0x2, RZ, 0xfc, !PT ;  /* 0x00000002e7e71812 */ /* 0x000fe400078efcff */
[----:B------:R-:W-:Y:S02]  /*1f9b0*/  FSEL R208, R105, -INF , !P0 ;  /* 0xff80000069d07808 */ /* 0x000fe40004000000 */
[CC--:B------:R-:W-:Y:S01]  /*1f9c0*/  ISETP.GE.AND P0, PT, R6.reuse, R238.reuse, PT ;  /* 0x000000ee0600720c */ /* 0x0c0fe20003f06270 */
[----:B------:R-:W-:Y:S01]  /*1f9d0*/  STL [R1+0x108], R231 ;  /* 0x000108e701007387 */ /* 0x000fe20000100800 */
[C---:B------:R-:W-:Y:S02]  /*1f9e0*/  ISETP.GE.AND P1, PT, R5.reuse, R237, PT ;  /* 0x000000ed0500720c */ /* 0x040fe40003f26270 */
[-C--:B------:R-:W-:Y:S01]  /*1f9f0*/  ISETP.GE.OR P0, PT, R6, R243.reuse, !P0 ;  /* 0x000000f30600720c */ /* 0x080fe20004706670 */
[----:B------:R2:W-:Y:S01]  /*1fa00*/  STL [R1+0x10c], R238 ;  /* 0x00010cee01007387 */ /* 0x0005e20000100800 */
[----:B------:R-:W-:Y:S02]  /*1fa10*/  FSEL R60, R58, -INF , !P4 ;  /* 0xff8000003a3c7808 */ /* 0x000fe40006000000 */
[----:B------:R-:W-:Y:S02]  /*1fa20*/  FSEL R202, R108, -INF , !P0 ;  /* 0xff8000006cca7808 */ /* 0x000fe40004000000 */
[CC--:B------:R-:W-:Y:S02]  /*1fa30*/  ISETP.GE.AND P0, PT, R5.reuse, R238.reuse, PT ;  /* 0x000000ee0500720c */ /* 0x0c0fe40003f06270 */
[----:B------:R-:W-:Y:S02]  /*1fa40*/  LOP3.LUT P4, RZ, R232, 0x4000000, RZ, 0xc0, !PT ;  /* 0x04000000e8ff7812 */ /* 0x000fe4000788c0ff */
[----:B------:R-:W-:Y:S01]  /*1fa50*/  ISETP.GE.OR P0, PT, R5, R243, !P0 ;  /* 0x000000f30500720c */ /* 0x000fe20004706670 */
[----:B-1----:R-:W-:Y:S01]  /*1fa60*/  FFMA.FTZ R95, R7, -UR35, R95 ;  /* 0x80000023075f7c23 */ /* 0x002fe2000801005f */
[----:B------:R-:W-:Y:S01]  /*1fa70*/  FSEL R220, R91, -INF , !P4 ;  /* 0xff8000005bdc7808 */ /* 0x000fe20006000000 */
[----:B------:R-:W-:Y:S01]  /*1fa80*/  IMAD.IADD R7, R234, 0x1, -R4 ;  /* 0x00000001ea077824 */ /* 0x000fe200078e0a04 */
[----:B------:R-:W-:Y:S02]  /*1fa90*/  FSEL R201, R109, -INF , !P0 ;  /* 0xff8000006dc97808 */ /* 0x000fe40004000000 */
[C---:B------:R-:W-:Y:S02]  /*1faa0*/  ISETP.GE.AND P0, PT, R4.reuse, R238, PT ;  /* 0x000000ee0400720c */ /* 0x040fe40003f06270 */
[----:B------:R-:W-:Y:S02]  /*1fab0*/  IABS R7, R7 ;  /* 0x0000000700077213 */ /* 0x000fe40000000000 */
[----:B------:R-:W-:Y:S02]  /*1fac0*/  FSEL R221, R95, -INF , !P3 ;  /* 0xff8000005fdd7808 */ /* 0x000fe40005800000 */
[----:B------:R-:W1:Y:S01]  /*1fad0*/  I2F R11, R7 ;  /* 0x00000007000b7306 */ /* 0x000e620000201400 */
[----:B------:R-:W-:Y:S02]  /*1fae0*/  ISETP.GE.OR P4, PT, R5, R242, !P1 ;  /* 0x000000f20500720c */ /* 0x000fe40004f86670 */
[C---:B------:R-:W-:Y:S02]  /*1faf0*/  ISETP.GE.OR P1, PT, R4.reuse, R243, !P0 ;  /* 0x000000f30400720c */ /* 0x040fe40004726670 */
[C---:B------:R-:W-:Y:S02]  /*1fb00*/  ISETP.GE.AND P0, PT, R3.reuse, R238, PT ;  /* 0x000000ee0300720c */ /* 0x040fe40003f06270 */
[----:B------:R-:W-:Y:S02]  /*1fb10*/  ISETP.GE.AND P3, PT, R4, R237, PT ;  /* 0x000000ed0400720c */ /* 0x000fe40003f66270 */
[C---:B------:R-:W-:Y:S02]  /*1fb20*/  ISETP.GE.OR P0, PT, R3.reuse, R243, !P0 ;  /* 0x000000f30300720c */ /* 0x040fe40004706670 */
[----:B------:R-:W-:Y:S02]  /*1fb30*/  FSEL R58, R94, -INF , !P2 ;  /* 0xff8000005e3a7808 */ /* 0x000fe40005000000 */
[----:B------:R-:W-:Y:S01]  /*1fb40*/  ISETP.GE.AND P2, PT, R3, R237, PT ;  /* 0x000000ed0300720c */ /* 0x000fe20003f46270 */
[----:B-1----:R-:W-:Y:S01]  /*1fb50*/  FFMA.FTZ R120, R11, -UR35, R120 ;  /* 0x800000230b787c23 */ /* 0x002fe20008010078 */
[----:B------:R-:W-:Y:S01]  /*1fb60*/  FMNMX.FTZ R7, R228, R9, !PT ;  /* 0x00000009e4077209 */ /* 0x000fe20007810000 */
[----:B------:R-:W-:Y:S02]  /*1fb70*/  IMAD.MOV.U32 R11, RZ, RZ, R10 ;  /* 0x000000ffff0b7224 */ /* 0x000fe400078e000a */
[----:B------:R-:W-:Y:S01]  /*1fb80*/  IMAD.IADD R10, R234, 0x1, -R3 ;  /* 0x00000001ea0a7824 */ /* 0x000fe200078e0a03 */
[----:B------:R-:W-:Y:S01]  /*1fb90*/  FMNMX.FTZ R7, R227, R7, !PT ;  /* 0x00000007e3077209 */ /* 0x000fe20007810000 */
[----:B------:R-:W1:Y:S01]  /*1fba0*/  I2F R14, R11 ;  /* 0x0000000b000e7306 */ /* 0x000e620000201400 */
[----:B------:R-:W-:Y:S02]  /*1fbb0*/  FSEL R200, R120, -INF , !P1 ;  /* 0xff80000078c87808 */ /* 0x000fe40004800000 */
[----:B------:R-:W-:Y:S02]  /*1fbc0*/  FMNMX.FTZ R7, R219, R7, !PT ;  /* 0x00000007db077209 */ /* 0x000fe40007810000 */
[----:B------:R-:W-:Y:S02]  /*1fbd0*/  ISETP.GE.AND P1, PT, R2, R237, PT ;  /* 0x000000ed0200720c */ /* 0x000fe40003f26270 */
[----:B------:R-:W-:Y:S03]  /*1fbe0*/  FMNMX.FTZ R7, R226, R7, !PT ;  /* 0x00000007e2077209 */ /* 0x000fe60007810000 */
[----:B------:R-:W3:Y:S01]  /*1fbf0*/  I2F R11, R8 ;  /* 0x00000008000b7306 */ /* 0x000ee20000201400 */
[----:B------:R-:W-:Y:S04]  /*1fc00*/  FMNMX.FTZ R7, R225, R7, !PT ;  /* 0x00000007e1077209 */ /* 0x000fe80007810000 */
[----:B------:R-:W-:Y:S04]  /*1fc10*/  FMNMX.FTZ R7, R224, R7, !PT ;  /* 0x00000007e0077209 */ /* 0x000fe80007810000 */
[----:B------:R-:W-:Y:S04]  /*1fc20*/  FMNMX.FTZ R7, R223, R7, !PT ;  /* 0x00000007df077209 */ /* 0x000fe80007810000 */
[----:B------:R-:W-:Y:S01]  /*1fc30*/  FMNMX.FTZ R9, R49, R7, !PT ;  /* 0x0000000731097209 */ /* 0x000fe20007810000 */
[----:B-1----:R-:W-:Y:S01]  /*1fc40*/  FFMA.FTZ R106, R14, -UR35, R106 ;  /* 0x800000230e6a7c23 */ /* 0x002fe2000801006a */
[----:B------:R-:W-:Y:S02]  /*1fc50*/  IABS R7, R10 ;  /* 0x0000000a00077213 */ /* 0x000fe40000000000 */
[----:B------:R-:W-:Y:S02]  /*1fc60*/  FMNMX.FTZ R9, R52, R9, !PT ;  /* 0x0000000934097209 */ /* 0x000fe40007810000 */
[----:B------:R-:W1:Y:S01]  /*1fc70*/  I2F R10, R7 ;  /* 0x00000007000a7306 */ /* 0x000e620000201400 */
[----:B------:R-:W-:Y:S02]  /*1fc80*/  FSEL R40, R106, -INF , !P6 ;  /* 0xff8000006a287808 */ /* 0x000fe40007000000 */
[----:B------:R-:W-:Y:S01]  /*1fc90*/  FMNMX.FTZ R9, R53, R9, !PT ;  /* 0x0000000935097209 */ /* 0x000fe20007810000 */
[----:B---3--:R-:W-:Y:S01]  /*1fca0*/  FFMA.FTZ R107, R11, -UR35, R107 ;  /* 0x800000230b6b7c23 */ /* 0x008fe2000801006b */
[----:B------:R-:W-:Y:S01]  /*1fcb0*/  LOP3.LUT P6, RZ, R231, 0x2, RZ, 0xc0, !PT ;  /* 0x00000002e7ff7812 */ /* 0x000fe200078cc0ff */
[----:B------:R-:W-:Y:S03]  /*1fcc0*/  IMAD.IADD R8, R234, 0x1, -R2 ;  /* 0x00000001ea087824 */ /* 0x000fe600078e0a02 */
[----:B------:R-:W-:Y:S02]  /*1fcd0*/  FSEL R26, R107, -INF , !P5 ;  /* 0xff8000006b1a7808 */ /* 0x000fe40006800000 */
[-C--:B------:R-:W-:Y:S02]  /*1fce0*/  ISETP.GE.OR P5, PT, R4, R242.reuse, !P3 ;  /* 0x000000f20400720c */ /* 0x080fe40005fa6670 */
[-C--:B------:R-:W-:Y:S02]  /*1fcf0*/  ISETP.GE.OR P3, PT, R3, R242.reuse, !P2 ;  /* 0x000000f20300720c */ /* 0x080fe40005766670 */
[----:B------:R-:W-:Y:S02]  /*1fd00*/  ISETP.GE.OR P2, PT, R2, R242, !P1 ;  /* 0x000000f20200720c */ /* 0x000fe40004f46670 */
[C---:B------:R-:W-:Y:S04]  /*1fd10*/  ISETP.GE.AND P1, PT, R0.reuse, R238, PT ;  /* 0x000000ee0000720c */ /* 0x040fe80003f26270 */
[----:B------:R-:W-:Y:S01]  /*1fd20*/  ISETP.GE.OR P1, PT, R0, R243, !P1 ;  /* 0x000000f30000720c */ /* 0x000fe20004f26670 */
[----:B-1----:R-:W-:Y:S01]  /*1fd30*/  FFMA.FTZ R121, R10, -UR35, R121 ;  /* 0x800000230a797c23 */ /* 0x002fe20008010079 */
[----:B------:R-:W-:Y:S02]  /*1fd40*/  FMNMX.FTZ R7, R64, R9, !PT ;  /* 0x0000000940077209 */ /* 0x000fe40007810000 */
[----:B------:R-:W-:Y:S01]  /*1fd50*/  IABS R9, R8 ;  /* 0x0000000800097213 */ /* 0x000fe20000000000 */
[----:B------:R-:W-:Y:S01]  /*1fd60*/  IMAD.IADD R8, R241, 0x1, -R6 ;  /* 0x00000001f1087824 */ /* 0x000fe200078e0a06 */
[----:B------:R-:W-:Y:S02]  /*1fd70*/  FSEL R121, R121, -INF , !P0 ;  /* 0xff80000079797808 */ /* 0x000fe40004000000 */
[----:B------:R-:W-:Y:S02]  /*1fd80*/  ISETP.GE.AND P0, PT, R2, R238, PT ;  /* 0x000000ee0200720c */ /* 0x000fe40003f06270 */
[----:B--2---:R-:W2:Y:S01]  /*1fd90*/  LDL.LU R238, [R1+0x5c] ;  /* 0x00005c0001ee7983 */ /* 0x004ea20000300800 */
[----:B------:R-:W-:Y:S02]  /*1fda0*/  FMNMX.FTZ R7, R65, R7, !PT ;  /* 0x0000000741077209 */ /* 0x000fe40007810000 */
[----:B------:R-:W-:Y:S01]  /*1fdb0*/  IABS R8, R8 ;  /* 0x0000000800087213 */ /* 0x000fe20000000000 */
[----:B------:R-:W-:Y:S01]  /*1fdc0*/  STL [R1+0x110], R237 ;  /* 0x000110ed01007387 */ /* 0x000fe20000100800 */
[----:B------:R-:W-:Y:S02]  /*1fdd0*/  FMNMX.FTZ R7, R68, R7, !PT ;  /* 0x0000000744077209 */ /* 0x000fe40007810000 */
[----:B------:R-:W1:Y:S01]  /*1fde0*/  I2F R11, R8 ;  /* 0x00000008000b7306 */ /* 0x000e620000201400 */
[----:B------:R-:W-:Y:S01]  /*1fdf0*/  ISETP.GE.OR P0, PT, R2, R243, !P0 ;  /* 0x000000f30200720c */ /* 0x000fe20004706670 */
[----:B------:R-:W-:Y:S01]  /*1fe00*/  STL [R1+0x118], R252 ;  /* 0x000118fc01007387 */ /* 0x000fe20000100800 */
[----:B------:R-:W-:Y:S03]  /*1fe10*/  FMNMX.FTZ R7, R69, R7, !PT ;  /* 0x0000000745077209 */ /* 0x000fe60007810000 */
[----:B------:R-:W-:Y:S01]  /*1fe20*/  STL [R1+0x114], R243 ;  /* 0x000114f301007387 */ /* 0x000fe20000100800 */
[----:B------:R-:W-:Y:S04]  /*1fe30*/  FMNMX.FTZ R7, R80, R7, !PT ;  /* 0x0000000750077209 */ /* 0x000fe80007810000 */
[----:B------:R-:W-:Y:S04]  /*1fe40*/  FMNMX.FTZ R7, R81, R7, !PT ;  /* 0x0000000751077209 */ /* 0x000fe80007810000 */
[----:B------:R-:W-:Y:S04]  /*1fe50*/  FMNMX.FTZ R7, R84, R7, !PT ;  /* 0x0000000754077209 */ /* 0x000fe80007810000 */
[----:B------:R-:W-:Y:S04]  /*1fe60*/  FMNMX.FTZ R7, R85, R7, !PT ;  /* 0x0000000755077209 */ /* 0x000fe80007810000 */
[----:B------:R-:W-:Y:S01]  /*1fe70*/  FMNMX.FTZ R7, R96, R7, !PT ;  /* 0x0000000760077209 */ /* 0x000fe20007810000 */
[----:B-1----:R-:W-:Y:S01]  /*1fe80*/  FFMA.FTZ R110, R11, -UR35, R110 ;  /* 0x800000230b6e7c23 */ /* 0x002fe2000801006e */
[----:B------:R-:W-:Y:S02]  /*1fe90*/  FMNMX.FTZ R8, R197, R133, !PT ;  /* 0x00000085c5087209 */ /* 0x000fe40007810000 */
[----:B------:R-:W-:Y:S01]  /*1fea0*/  FMNMX.FTZ R6, R48, R7, !PT ;  /* 0x0000000730067209 */ /* 0x000fe20007810000 */
[----:B------:R-:W-:Y:S01]  /*1feb0*/  IMAD.MOV.U32 R7, RZ, RZ, R9 ;  /* 0x000000ffff077224 */ /* 0x000fe200078e0009 */
[----:B------:R-:W-:Y:S02]  /*1fec0*/  FSEL R16, R110, -INF , !P6 ;  /* 0xff8000006e107808 */ /* 0x000fe40007000000 */
[----:B------:R-:W-:Y:S01]  /*1fed0*/  FMNMX.FTZ R6, R37, R6, !PT ;  /* 0x0000000625067209 */ /* 0x000fe20007810000 */
[----:B------:R1:W3:Y:S03]  /*1fee0*/  I2F R10, R7 ;  /* 0x00000007000a7306 */ /* 0x0002e60000201400 */
[----:B------:R-:W-:Y:S04]  /*1fef0*/  FMNMX.FTZ R6, R36, R6, !PT ;  /* 0x0000000624067209 */ /* 0x000fe80007810000 */
[----:B------:R-:W-:Y:S04]  /*1ff00*/  FMNMX.FTZ R6, R112, R6, !PT ;  /* 0x0000000670067209 */ /* 0x000fe80007810000 */
[----:B------:R-:W-:Y:S04]  /*1ff10*/  FMNMX.FTZ R6, R113, R6, !PT ;  /* 0x0000000671067209 */ /* 0x000fe80007810000 */
[----:B------:R-:W-:Y:S01]  /*1ff20*/  FMNMX.FTZ R9, R116, R6, !PT ;  /* 0x0000000674097209 */ /* 0x000fe20007810000 */
[----:B------:R-:W-:Y:S01]  /*1ff30*/  IMAD.IADD R6, R241, 0x1, -R5 ;  /* 0x00000001f1067824 */ /* 0x000fe200078e0a05 */
[----:B------:R-:W-:Y:S02]  /*1ff40*/  FMNMX.FTZ R5, R33, R8, !PT ;  /* 0x0000000821057209 */ /* 0x000fe40007810000 */
[----:B------:R-:W-:Y:S02]  /*1ff50*/  FMNMX.FTZ R8, R117, R9, !PT ;  /* 0x0000000975087209 */ /* 0x000fe40007810000 */
[----:B------:R-:W-:Y:S02]  /*1ff60*/  IABS R6, R6 ;  /* 0x0000000600067213 */ /* 0x000fe40000000000 */
[----:B------:R-:W-:Y:S01]  /*1ff70*/  FMNMX.FTZ R5, R32, R5, !PT ;  /* 0x0000000520057209 */ /* 0x000fe20007810000 */
[----:B-1----:R-:W-:Y:S02]  /*1ff80*/  IMAD.IADD R7, R234, 0x1, -R0 ;  /* 0x00000001ea077824 */ /* 0x002fe400078e0a00 */
[----:B---3--:R-:W-:Y:S03]  /*1ff90*/  FFMA.FTZ R124, R10, -UR35, R124 ;  /* 0x800000230a7c7c23 */ /* 0x008fe6000801007c */
[----:B------:R-:W-:Y:S02]  /*1ffa0*/  IABS R7, R7 ;  /* 0x0000000700077213 */ /* 0x000fe40000000000 */
[----:B------:R-:W-:Y:S02]  /*1ffb0*/  FSEL R124, R124, -INF , !P0 ;  /* 0xff8000007c7c7808 */ /* 0x000fe40004000000 */
[----:B------:R-:W1:Y:S01]  /*1ffc0*/  I2F R9, R7 ;  /* 0x0000000700097306 */ /* 0x000e620000201400 */
[C---:B------:R-:W-:Y:S04]  /*1ffd0*/  ISETP.GE.AND P0, PT, R0.reuse, R237, PT ;  /* 0x000000ed0000720c */ /* 0x040fe80003f06270 */
[----:B------:R-:W-:Y:S01]  /*1ffe0*/  ISETP.GE.OR P0, PT, R0, R242, !P0 ;  /* 0x000000f20000720c */ /* 0x000fe20004706670 */
[----:B-1----:R-:W-:Y:S01]  /*1fff0*/  FFMA.FTZ R125, R9, -UR35, R125 ;  /* 0x80000023097d7c23 */ /* 0x002fe2000801007d */
[----:B------:R-:W-:Y:S01]  /*20000*/  FMNMX.FTZ R7, R128, R8, !PT ;  /* 0x0000000880077209 */ /* 0x000fe20007810000 */
[----:B------:R-:W-:Y:S01]  /*20010*/  IMAD.MOV.U32 R8, RZ, RZ, R6 ;  /* 0x000000ffff087224 */ /* 0x000fe200078e0006 */
[----:B------:R-:W-:Y:S01]  /*20020*/  FMNMX.FTZ R6, R19, R5, !PT ;  /* 0x0000000513067209 */ /* 0x000fe20007810000 */
[----:B------:R-:W-:Y:S01]  /*20030*/  IMAD.IADD R9, R241, 0x1, -R2 ;  /* 0x00000001f1097824 */ /* 0x000fe200078e0a02 */
[----:B------:R-:W-:Y:S02]  /*20040*/  FMNMX.FTZ R5, R129, R7, !PT ;  /* 0x0000000781057209 */ /* 0x000fe40007810000 */
[----:B------:R-:W-:Y:S01]  /*20050*/  FMNMX.FTZ R6, R22, R6, !PT ;  /* 0x0000000616067209 */ /* 0x000fe20007810000 */
[----:B------:R-:W1:Y:S01]  /*20060*/  I2F R8, R8 ;  /* 0x0000000800087306 */ /* 0x000e620000201400 */
[----:B------:R-:W-:Y:S01]  /*20070*/  FSEL R125, R125, -INF , !P1 ;  /* 0xff8000007d7d7808 */ /* 0x000fe20004800000 */
[----:B------:R-:W3:Y:S01]  /*20080*/  SHFL.BFLY PT, R7, R5, 0x2, 0x1f ;  /* 0x0c401f0005077f89 */ /* 0x000ee200000e0000 */
[----:B------:R-:W-:Y:S04]  /*20090*/  FMNMX.FTZ R6, R23, R6, !PT ;  /* 0x0000000617067209 */ /* 0x000fe80007810000 */
[----:B------:R-:W-:Y:S04]  /*200a0*/  FMNMX.FTZ R6, R34, R6, !PT ;  /* 0x0000000622067209 */ /* 0x000fe80007810000 */
[----:B------:R-:W-:Y:S04]  /*200b0*/  FMNMX.FTZ R6, R35, R6, !PT ;  /* 0x0000000623067209 */ /* 0x000fe80007810000 */
[----:B------:R-:W-:Y:S04]  /*200c0*/  FMNMX.FTZ R6, R38, R6, !PT ;  /* 0x0000000626067209 */ /* 0x000fe80007810000 */
[----:B------:R-:W-:Y:S04]  /*200d0*/  FMNMX.FTZ R6, R39, R6, !PT ;  /* 0x0000000627067209 */ /* 0x000fe80007810000 */
[----:B------:R-:W-:Y:S01]  /*200e0*/  FMNMX.FTZ R6, R50, R6, !PT ;  /* 0x0000000632067209 */ /* 0x000fe20007810000 */
[----:B-1----:R-:W-:Y:S02]  /*200f0*/  FFMA.FTZ R111, R8, -UR35, R111 ;  /* 0x80000023086f7c23 */ /* 0x002fe4000801006f */
[----:B------:R-:W-:Y:S01]  /*20100*/  IMAD.IADD R8, R241, 0x1, -R4 ;  /* 0x00000001f1087824 */ /* 0x000fe200078e0a04 */
[----:B------:R-:W-:Y:S02]  /*20110*/  FMNMX.FTZ R6, R51, R6, !PT ;  /* 0x0000000633067209 */ /* 0x000fe40007810000 */
[----:B---3--:R-:W-:Y:S02]  /*20120*/  FMNMX.FTZ R73, R5, R7, !PT ;  /* 0x0000000705497209 */ /* 0x008fe40007810000 */
        /* <DEDUP_REMOVED lines=16> */
[----:B------:R-:W-:Y:S01]  /*20230*/  IMAD.IADD R7, R241, 0x1, -R3 ;  /* 0x00000001f1077824 */ /* 0x000fe200078e0a03 */
        /* <DEDUP_REMOVED lines=14> */
[----:B------:R-:W-:Y:S02]  /*20320*/  IABS R3, R8 ;  /* 0x0000000800037213 */ /* 0x000fe40000000000 */
[----:B------:R-:W-:Y:S02]  /*20330*/  FMNMX.FTZ R2, R42, R2, !PT ;  /* 0x000000022a027209 */ /* 0x000fe40007810000 */
[----:B------:R-:W-:Y:S01]  /*20340*/  FMNMX.FTZ R5, R103, R5, !PT ;  /* 0x0000000567057209 */ /* 0x000fe20007810000 */
[----:B------:R-:W1:Y:S01]  /*20350*/  I2F R11, R3 ;  /* 0x00000003000b7306 */ /* 0x000e620000201400 */
[----:B------:R-:W-:Y:S02]  /*20360*/  IABS R6, R7 ;  /* 0x0000000700067213 */ /* 0x000fe40000000000 */
[----:B------:R-:W-:Y:S01]  /*20370*/  FMNMX.FTZ R4, R222, R4, !PT ;  /* 0x00000004de047209 */ /* 0x000fe20007810000 */
[----:B------:R-:W-:Y:S01]  /*20380*/  SHFL.BFLY PT, R7, R73, 0x1, 0x1f ;  /* 0x0c201f0049077f89 */ /* 0x000fe200000e0000 */
[----:B------:R-:W-:Y:S02]  /*20390*/  FMNMX.FTZ R2, R43, R2, !PT ;  /* 0x000000022b027209 */ /* 0x000fe40007810000 */
[----:B------:R-:W-:Y:S02]  /*203a0*/  FMNMX.FTZ R5, R114, R5, !PT ;  /* 0x0000000572057209 */ /* 0x000fe40007810000 */
[----:B------:R-:W-:Y:S01]  /*203b0*/  FMNMX.FTZ R2, R46, R2, !PT ;  /* 0x000000022e027209 */ /* 0x000fe20007810000 */
[----:B------:R-:W3:Y:S01]  /*203c0*/  I2F R10, R6 ;  /* 0x00000006000a7306 */ /* 0x000ee20000201400 */
[----:B------:R-:W-:Y:S02]  /*203d0*/  FMNMX.FTZ R4, R100, R4, !PT ;  /* 0x0000000464047209 */ /* 0x000fe40007810000 */
[----:B------:R-:W-:Y:S02]  /*203e0*/  FMNMX.FTZ R5, R115, R5, !PT ;  /* 0x0000000573057209 */ /* 0x000fe40007810000 */
[----:B------:R-:W-:Y:S02]  /*203f0*/  FMNMX.FTZ R2, R47, R2, !PT ;  /* 0x000000022f027209 */ /* 0x000fe40007810000 */
[----:B------:R-:W-:Y:S02]  /*20400*/  FMNMX.FTZ R4, R45, R4, !PT ;  /* 0x000000042d047209 */ /* 0x000fe40007810000 */
[----:B------:R-:W-:Y:S02]  /*20410*/  FMNMX.FTZ R5, R118, R5, !PT ;  /* 0x0000000576057209 */ /* 0x000fe40007810000 */
[----:B------:R-:W-:Y:S02]  /*20420*/  FMNMX.FTZ R4, R56, R4, !PT ;  /* 0x0000000438047209 */ /* 0x000fe40007810000 */
[----:B------:R-:W-:Y:S01]  /*20430*/  FMNMX.FTZ R2, R60, R2, !PT ;  /* 0x000000023c027209 */ /* 0x000fe20007810000 */
[----:B-1----:R-:W-:Y:S01]  /*20440*/  FFMA.FTZ R122, R11, -UR35, R122 ;  /* 0x800000230b7a7c23 */ /* 0x002fe2000801007a */
[----:B------:R-:W-:Y:S02]  /*20450*/  FMNMX.FTZ R5, R119, R5, !PT ;  /* 0x0000000577057209 */ /* 0x000fe40007810000 */
[----:B------:R-:W-:Y:S02]  /*20460*/  FMNMX.FTZ R4, R57, R4, !PT ;  /* 0x0000000439047209 */ /* 0x000fe40007810000 */
[----:B------:R-:W-:Y:S02]  /*20470*/  FMNMX.FTZ R2, R62, R2, !PT ;  /* 0x000000023e027209 */ /* 0x000fe40007810000 */
[----:B------:R-:W-:Y:S02]  /*20480*/  FMNMX.FTZ R5, R130, R5, !PT ;  /* 0x0000000582057209 */ /* 0x000fe40007810000 */
[----:B------:R-:W-:Y:S01]  /*20490*/  FMNMX.FTZ R4, R218, R4, !PT ;  /* 0x00000004da047209 */ /* 0x000fe20007810000 */
[----:B---3--:R-:W-:Y:S01]  /*204a0*/  FFMA.FTZ R123, R10, -UR35, R123 ;  /* 0x800000230a7b7c23 */ /* 0x008fe2000801007b */
[----:B------:R-:W-:Y:S02]  /*204b0*/  FMNMX.FTZ R3, R28, R2, !PT ;  /* 0x000000021c037209 */ /* 0x000fe40007810000 */
[----:B------:R-:W-:Y:S02]  /*204c0*/  FMNMX.FTZ R2, R131, R5, !PT ;  /* 0x0000000583027209 */ /* 0x000fe40007810000 */
[----:B------:R-:W-:Y:S02]  /*204d0*/  FMNMX.FTZ R4, R212, R4, !PT ;  /* 0x00000004d4047209 */ /* 0x000fe40007810000 */
[----:B------:R-:W-:Y:S01]  /*204e0*/  IABS R5, R9 ;  /* 0x0000000900057213 */ /* 0x000fe20000000000 */
[----:B------:R-:W1:Y:S01]  /*204f0*/  SHFL.BFLY PT, R6, R2, 0x2, 0x1f ;  /* 0x0c401f0002067f89 */ /* 0x000e6200000e0000 */
[----:B------:R-:W-:Y:S02]  /*20500*/  FMNMX.FTZ R4, R72, R4, !PT ;  /* 0x0000000448047209 */ /* 0x000fe40007810000 */
[----:B------:R3:W4:Y:S01]  /*20510*/  I2F R8, R5 ;  /* 0x0000000500087306 */ /* 0x0007220000201400 */
[----:B------:R-:W-:Y:S02]  /*20520*/  FMNMX.FTZ R3, R63, R3, !PT ;  /* 0x000000033f037209 */ /* 0x000fe40007810000 */
[----:B------:R-:W-:Y:S02]  /*20530*/  FMNMX.FTZ R4, R97, R4, !PT ;  /* 0x0000000461047209 */ /* 0x000fe40007810000 */
[----:B------:R-:W-:Y:S02]  /*20540*/  FMNMX.FTZ R3, R44, R3, !PT ;  /* 0x000000032c037209 */ /* 0x000fe40007810000 */
[----:B------:R-:W-:Y:S02]  /*20550*/  FMNMX.FTZ R4, R76, R4, !PT ;  /* 0x000000044c047209 */ /* 0x000fe40007810000 */
[----:B------:R-:W-:Y:S02]  /*20560*/  FSEL R59, R122, -INF , !P5 ;  /* 0xff8000007a3b7808 */ /* 0x000fe40006800000 */
[----:B------:R-:W-:Y:S02]  /*20570*/  FMNMX.FTZ R4, R229, R4, !PT ;  /* 0x00000004e5047209 */ /* 0x000fe40007810000 */
[----:B------:R-:W-:Y:S02]  /*20580*/  FSEL R229, R111, -INF , !P4 ;  /* 0xff8000006fe57808 */ /* 0x000fe40006000000 */
[----:B------:R-:W-:Y:S02]  /*20590*/  FMNMX.FTZ R4, R217, R4, !PT ;  /* 0x00000004d9047209 */ /* 0x000fe40007810000 */
[----:B------:R-:W-:Y:S02]  /*205a0*/  FSEL R14, R123, -INF , !P3 ;  /* 0xff8000007b0e7808 */ /* 0x000fe40005800000 */
[----:B------:R-:W-:Y:S02]  /*205b0*/  FMNMX.FTZ R4, R252, R4, !PT ;  /* 0x00000004fc047209 */ /* 0x000fe40007810000 */
[----:B-1----:R-:W-:Y:S02]  /*205c0*/  FMNMX.FTZ R2, R2, R6, !PT ;  /* 0x0000000602027209 */ /* 0x002fe40007810000 */
[----:B------:R-:W-:Y:S01]  /*205d0*/  FMNMX.FTZ R4, R251, R4, !PT ;  /* 0x00000004fb047209 */ /* 0x000fe20007810000 */
[----:B---3--:R-:W-:Y:S01]  /*205e0*/  IMAD.IADD R5, R241, 0x1, -R0 ;  /* 0x00000001f1057824 */ /* 0x008fe200078e0a00 */
[----:B------:R-:W-:Y:S01]  /*205f0*/  FMNMX.FTZ R73, R73, R7, !PT ;  /* 0x0000000749497209 */ /* 0x000fe20007810000 */
[----:B----4-:R-:W-:Y:S01]  /*20600*/  FFMA.FTZ R126, R8, -UR35, R126 ;  /* 0x80000023087e7c23 */ /* 0x010fe2000801007e */
[----:B------:R-:W1:Y:S01]  /*20610*/  SHFL.BFLY PT, R72, R2, 0x1, 0x1f ;  /* 0x0c201f0002487f89 */ /* 0x000e6200000e0000 */
[----:B------:R-:W-:Y:S02]  /*20620*/  FMNMX.FTZ R4, R248, R4, !PT ;  /* 0x00000004f8047209 */ /* 0x000fe40007810000 */
[----:B------:R-:W-:Y:S01]  /*20630*/  FMUL.FTZ R6, R73, c[0x0][0x23c] ;  /* 0x00008f0049067a20 */ /* 0x000fe20000410000 */
[----:B------:R-:W-:Y:S02]  /*20640*/  IABS R5, R5 ;  /* 0x0000000500057213 */ /* 0x000fe40000000000 */
[----:B------:R-:W-:Y:S02]  /*20650*/  FMNMX.FTZ R4, R247, R4, !PT ;  /* 0x00000004f7047209 */ /* 0x000fe40007810000 */
[----:B------:R-:W-:Y:S02]  /*20660*/  FSETP.NEU.FTZ.AND P1, PT, R73, -INF , PT ;  /* 0xff8000004900780b */ /* 0x000fe40003f3d000 */
[----:B------:R-:W-:Y:S02]  /*20670*/  FSEL R217, R126, -INF , !P2 ;  /* 0xff8000007ed97808 */ /* 0x000fe40005000000 */
[----:B------:R-:W-:Y:S02]  /*20680*/  FSEL R6, R6, RZ, P1 ;  /* 0x000000ff06067208 */ /* 0x000fe40000800000 */
[----:B------:R-:W-:Y:S03]  /*20690*/  LOP3.LUT P4, RZ, R232, 0x1000000, RZ, 0xc0, !PT ;  /* 0x01000000e8ff7812 */ /* 0x000fe6000788c0ff */
[--C-:B------:R-:W-:Y:S02]  /*206a0*/  FFMA.FTZ R240, R69, c[0x0][0x23c], -R6.reuse ;  /* 0x00008f0045f07a23 */ /* 0x100fe40000010806 */
[--C-:B------:R-:W-:Y:S02]  /*206b0*/  FFMA.FTZ R237, R68, c[0x0][0x23c], -R6.reuse ;  /* 0x00008f0044ed7a23 */ /* 0x100fe40000010806 */
[--C-:B------:R-:W-:Y:S02]  /*206c0*/  FFMA.FTZ R94, R219, c[0x0][0x23c], -R6.reuse ;  /* 0x00008f00db5e7a23 */ /* 0x100fe40000010806 */
[--C-:B------:R-:W-:Y:S01]  /*206d0*/  FFMA.FTZ R97, R228, c[0x0][0x23c], -R6.reuse ;  /* 0x00008f00e4617a23 */ /* 0x100fe20000010806 */
[----:B-1----:R-:W-:Y:S01]  /*206e0*/  FMNMX.FTZ R72, R2, R72, !PT ;  /* 0x0000004802487209 */ /* 0x002fe20007810000 */
[--C-:B------:R-:W-:Y:S01]  /*206f0*/  FFMA.FTZ R2, R250, c[0x0][0x23c], -R6.reuse ;  /* 0x00008f00fa027a23 */ /* 0x100fe20000010806 */
[----:B------:R-:W-:Y:S01]  /*20700*/  MUFU.EX2 R105, R94 ;  /* 0x0000005e00697308 */ /* 0x000fe20000000800 */
[--C-:B------:R-:W-:Y:S01]  /*20710*/  FFMA.FTZ R93, R227, c[0x0][0x23c], -R6.reuse ;  /* 0x00008f00e35d7a23 */ /* 0x100fe20000010806 */
[----:B--2---:R-:W-:Y:S01]  /*20720*/  FMNMX.FTZ R3, R238, R3, !PT ;  /* 0x00000003ee037209 */ /* 0x004fe20007810000 */
[----:B------:R-:W-:Y:S01]  /*20730*/  FMUL.FTZ R7, R72, c[0x0][0x23c] ;  /* 0x00008f0048077a20 */ /* 0x000fe20000410000 */
[----:B------:R1:W-:Y:S01]  /*20740*/  STL [R1+0x11c], R238 ;  /* 0x00011cee01007387 */ /* 0x0003e20000100800 */
[--C-:B------:R-:W-:Y:S01]  /*20750*/  FFMA.FTZ R92, R226, c[0x0][0x23c], -R6.reuse ;  /* 0x00008f00e25c7a23 */ /* 0x100fe20000010806 */
[----:B------:R-:W-:Y:S01]  /*20760*/  FMNMX.FTZ R3, R29, R3, !PT ;  /* 0x000000031d037209 */ /* 0x000fe20007810000 */
[--C-:B------:R-:W-:Y:S02]  /*20770*/  FFMA.FTZ R109, R225, c[0x0][0x23c], -R6.reuse ;  /* 0x00008f00e16d7a23 */ /* 0x100fe40000010806 */
[--C-:B------:R-:W-:Y:S01]  /*20780*/  FFMA.FTZ R126, R224, c[0x0][0x23c], -R6.reuse ;  /* 0x00008f00e07e7a23 */ /* 0x100fe20000010806 */
[----:B------:R-:W-:Y:S01]  /*20790*/  FMNMX.FTZ R3, R27, R3, !PT ;  /* 0x000000031b037209 */ /* 0x000fe20007810000 */
[--C-:B------:R-:W-:Y:S01]  /*207a0*/  FFMA.FTZ R123, R223, c[0x0][0x23c], -R6.reuse ;  /* 0x00008f00df7b7a23 */ /* 0x100fe20000010806 */
[----:B------:R-:W-:Y:S01]  /*207b0*/  MUFU.EX2 R90, R2 ;  /* 0x00000002005a7308 */ /* 0x000fe20000000800 */
[--C-:B------:R-:W-:Y:S01]  /*207c0*/  FFMA.FTZ R122, R49, c[0x0][0x23c], -R6.reuse ;  /* 0x00008f00317a7a23 */ /* 0x100fe20000010806 */
[----:B------:R-:W-:Y:S01]  /*207d0*/  FMNMX.FTZ R0, R244, R3, !PT ;  /* 0x00000003f4007209 */ /* 0x000fe20007810000 */
[--C-:B------:R-:W-:Y:S01]  /*207e0*/  FFMA.FTZ R250, R53, c[0x0][0x23c], -R6.reuse ;  /* 0x00008f0035fa7a23 */ /* 0x100fe20000010806 */
[----:B------:R-:W-:Y:S01]  /*207f0*/  FMNMX.FTZ R3, R208, R4, !PT ;  /* 0x00000004d0037209 */ /* 0x000fe20007810000 */
[----:B------:R-:W-:Y:S01]  /*20800*/  IMAD.MOV.U32 R4, RZ, RZ, R5 ;  /* 0x000000ffff047224 */ /* 0x000fe200078e0005 */
[----:B------:R-:W-:Y:S01]  /*20810*/  FMNMX.FTZ R0, R220, R0, !PT ;  /* 0x00000000dc007209 */ /* 0x000fe20007810000 */
[--C-:B------:R-:W-:Y:S01]  /*20820*/  FFMA.FTZ R41, R80, c[0x0][0x23c], -R6.reuse ;  /* 0x00008f0050297a23 */ /* 0x100fe20000010806 */
[----:B------:R-:W-:Y:S01]  /*20830*/  FMNMX.FTZ R3, R202, R3, !PT ;  /* 0x00000003ca037209 */ /* 0x000fe20007810000 */
[--C-:B------:R-:W-:Y:S01]  /*20840*/  FFMA.FTZ R29, R84, c[0x0][0x23c], -R6.reuse ;  /* 0x00008f00541d7a23 */ /* 0x100fe20000010806 */
[----:B------:R-:W-:Y:S01]  /*20850*/  FMNMX.FTZ R0, R58, R0, !PT ;  /* 0x000000003a007209 */ /* 0x000fe20007810000 */
[--C-:B------:R-:W-:Y:S01]  /*20860*/  FFMA.FTZ R225, R85, c[0x0][0x23c], -R6.reuse ;  /* 0x00008f0055e17a23 */ /* 0x100fe20000010806 */
[----:B------:R-:W2:Y:S01]  /*20870*/  I2F R5, R4 ;  /* 0x0000000400057306 */ /* 0x000ea20000201400 */
        /* <DEDUP_REMOVED lines=8> */
[--C-:B-1----:R-:W-:Y:S01]  /*20900*/  FFMA.FTZ R238, R96, c[0x0][0x23c], -R6.reuse ;  /* 0x00008f0060ee7a23 */ /* 0x102fe20000010806 */
[----:B------:R-:W-:Y:S01]  /*20910*/  FMNMX.FTZ R0, R26, R0, !PT ;  /* 0x000000001a007209 */ /* 0x000fe20007810000 */
[--C-:B------:R-:W-:Y:S01]  /*20920*/  FFMA.FTZ R61, R112, c[0x0][0x23c], -R6.reuse ;  /* 0x00008f00703d7a23 */ /* 0x100fe20000010806 */
[----:B------:R-:W1:Y:S01]  /*20930*/  MUFU.EX2 R101, R3 ;  /* 0x0000000300657308 */ /* 0x000e620000000800 */
        /* <DEDUP_REMOVED lines=11> */
[----:B--2---:R-:W-:Y:S01]  /*209f0*/  FFMA.FTZ R127, R5, -UR35, R127 ;  /* 0x80000023057f7c23 */ /* 0x004fe2000801007f */
[----:B------:R-:W-:Y:S02]  /*20a00*/  FMNMX.FTZ R71, R125, R71, !PT ;  /* 0x000000477d477209 */ /* 0x000fe40007810000 */
[----:B------:R-:W-:Y:S02]  /*20a10*/  FMNMX.FTZ R0, R14, R0, !PT ;  /* 0x000000000e007209 */ /* 0x000fe40007810000 */
[----:B------:R-:W-:Y:S01]  /*20a20*/  FSEL R74, R127, -INF , !P0 ;  /* 0xff8000007f4a7808 */ /* 0x000fe20004000000 */
[----:B------:R-:W2:Y:S01]  /*20a30*/  SHFL.BFLY PT, R4, R71, 0x2, 0x1f ;  /* 0x0c401f0047047f89 */ /* 0x000ea200000e0000 */
[----:B------:R-:W-:Y:S02]  /*20a40*/  FMNMX.FTZ R0, R217, R0, !PT ;  /* 0x00000000d9007209 */ /* 0x000fe40007810000 */
[----:B------:R-:W-:Y:S01]  /*20a50*/  FSETP.NEU.FTZ.AND P0, PT, R72, -INF , PT ;  /* 0xff8000004800780b */ /* 0x000fe20003f1d000 */
[----:B------:R-:W-:Y:S01]  /*20a60*/  MUFU.EX2 R110, R92 ;  /* 0x0000005c006e7308 */ /* 0x000fe20000000800 */
[----:B------:R-:W-:Y:S02]  /*20a70*/  FMNMX.FTZ R0, R74, R0, !PT ;  /* 0x000000004a007209 */ /* 0x000fe40007810000 */
[----:B------:R-:W-:Y:S02]  /*20a80*/  FSEL R7, R7, RZ, P0 ;  /* 0x000000ff07077208 */ /* 0x000fe40000000000 */
[----:B-1----:R-:W-:Y:S01]  /*20a90*/  F2FP.BF16.PACK_AB R76, R101, R90 ;  /* 0x0000005a654c723e */ /* 0x002fe200000010ff */
[----:B------:R-:W1:Y:S02]  /*20aa0*/  SHFL.BFLY PT, R2, R0, 0x2, 0x1f ;  /* 0x0c401f0000027f89 */ /* 0x000e6400000e0000 */
[--C-:B------:R-:W-:Y:S02]  /*20ab0*/  FFMA.FTZ R3, R197, c[0x0][0x23c], -R7.reuse ;  /* 0x00008f00c5037a23 */ /* 0x100fe40000010807 */
[--C-:B------:R-:W-:Y:S01]  /*20ac0*/  FFMA.FTZ R89, R22, c[0x0][0x23c], -R7.reuse ;  /* 0x00008f0016597a23 */ /* 0x100fe20000010807 */
[----:B------:R-:W-:Y:S01]  /*20ad0*/  MUFU.EX2 R109, R109 ;  /* 0x0000006d006d7308 */ /* 0x000fe20000000800 */
[--C-:B------:R-:W-:Y:S02]  /*20ae0*/  FFMA.FTZ R88, R23, c[0x0][0x23c], -R7.reuse ;  /* 0x00008f0017587a23 */ /* 0x100fe40000010807 */
[--C-:B------:R-:W-:Y:S01]  /*20af0*/  FFMA.FTZ R128, R21, c[0x0][0x23c], -R7.reuse ;  /* 0x00008f0015807a23 */ /* 0x100fe20000010807 */
[----:B------:R-:W2:Y:S01]  /*20b00*/  LDL.LU R197, [R1+0x128] ;  /* 0x0001280001c57983 */ /* 0x000ea20000300800 */
[--C-:B------:R-:W-:Y:S02]  /*20b10*/  FFMA.FTZ R85, R34, c[0x0][0x23c], -R7.reuse ;  /* 0x00008f0022557a23 */ /* 0x100fe40000010807 */
[--C-:B------:R-:W-:Y:S02]  /*20b20*/  FFMA.FTZ R84, R35, c[0x0][0x23c], -R7.reuse ;  /* 0x00008f0023547a23 */ /* 0x100fe40000010807 */
[--C-:B------:R-:W-:Y:S01]  /*20b30*/  FFMA.FTZ R111, R38, c[0x0][0x23c], -R7.reuse ;  /* 0x00008f00266f7a23 */ /* 0x100fe20000010807 */
[----:B------:R4:W-:Y:S01]  /*20b40*/  MUFU.EX2 R95, R3 ;  /* 0x00000003005f7308 */ /* 0x0009e20000000800 */
[--C-:B------:R-:W-:Y:S01]  /*20b50*/  FFMA.FTZ R106, R39, c[0x0][0x23c], -R7.reuse ;  /* 0x00008f00276a7a23 */ /* 0x100fe20000010807 */
[----:B--2---:R-:W-:Y:S01]  /*20b60*/  FMNMX.FTZ R71, R71, R4, !PT ;  /* 0x0000000447477209 */ /* 0x004fe20007810000 */
[--C-:B------:R-:W-:Y:S02]  /*20b70*/  FFMA.FTZ R104, R50, c[0x0][0x23c], -R7.reuse ;  /* 0x00008f0032687a23 */ /* 0x100fe40000010807 */
[--C-:B------:R-:W-:Y:S02]  /*20b80*/  FFMA.FTZ R96, R51, c[0x0][0x23c], -R7.reuse ;  /* 0x00008f0033607a23 */ /* 0x100fe40000010807 */
[--C-:B------:R-:W-:Y:S01]  /*20b90*/  FFMA.FTZ R117, R54, c[0x0][0x23c], -R7.reuse ;  /* 0x00008f0036757a23 */ /* 0x100fe20000010807 */
[----:B------:R-:W2:Y:S01]  /*20ba0*/  SHFL.BFLY PT, R5, R71, 0x1, 0x1f ;  /* 0x0c201f0047057f89 */ /* 0x000ea200000e0000 */
[--C-:B------:R-:W-:Y:S01]  /*20bb0*/  FFMA.FTZ R116, R55, c[0x0][0x23c], -R7.reuse ;  /* 0x00008f0037747a23 */ /* 0x100fe20000010807 */
[----:B-1----:R-:W-:Y:S01]  /*20bc0*/  FMNMX.FTZ R0, R0, R2, !PT ;  /* 0x0000000200007209 */ /* 0x002fe20007810000 */
[----:B------:R-:W-:Y:S01]  /*20bd0*/  FFMA.FTZ R2, R199, c[0x0][0x23c], -R6 ;  /* 0x00008f00c7027a23 */ /* 0x000fe20000010806 */
[----:B------:R-:W-:Y:S01]  /*20be0*/  MUFU.EX2 R111, R111 ;  /* 0x0000006f006f7308 */ /* 0x000fe20000000800 */
[--C-:B------:R-:W-:Y:S02]  /*20bf0*/  FFMA.FTZ R113, R66, c[0x0][0x23c], -R7.reuse ;  /* 0x00008f0042717a23 */ /* 0x100fe40000010807 */
[--C-:B------:R-:W-:Y:S01]  /*20c00*/  FFMA.FTZ R112, R67, c[0x0][0x23c], -R7.reuse ;  /* 0x00008f0043707a23 */ /* 0x100fe20000010807 */
[----:B------:R-:W1:Y:S01]  /*20c10*/  SHFL.BFLY PT, R4, R0, 0x1, 0x1f ;  /* 0x0c201f0000047f89 */ /* 0x000e6200000e0000 */
[--C-:B------:R-:W-:Y:S02]  /*20c20*/  FFMA.FTZ R129, R24, c[0x0][0x23c], -R7.reuse ;  /* 0x00008f0018817a23 */ /* 0x100fe40000010807 */
[--C-:B------:R-:W-:Y:S02]  /*20c30*/  FFMA.FTZ R127, R82, c[0x0][0x23c], -R7.reuse ;  /* 0x00008f00527f7a23 */ /* 0x100fe40000010807 */
[--C-:B------:R-:W-:Y:S01]  /*20c40*/  FFMA.FTZ R224, R86, c[0x0][0x23c], -R7.reuse ;  /* 0x00008f0056e07a23 */ /* 0x100fe20000010807 */
[----:B------:R1:W-:Y:S01]  /*20c50*/  MUFU.EX2 R120, R2 ;  /* 0x0000000200787308 */ /* 0x0003e20000000800 */
[--C-:B------:R-:W-:Y:S02]  /*20c60*/  FFMA.FTZ R243, R98, c[0x0][0x23c], -R7.reuse ;  /* 0x00008f0062f37a23 */ /* 0x100fe40000010807 */
[--C-:B----4-:R-:W-:Y:S02]  /*20c70*/  FFMA.FTZ R3, R33, c[0x0][0x23c], -R7.reuse ;  /* 0x00008f0021037a23 */ /* 0x110fe40000010807 */
[--C-:B------:R-:W-:Y:S02]  /*20c80*/  FFMA.FTZ R33, R87, c[0x0][0x23c], -R7.reuse ;  /* 0x00008f0057217a23 */ /* 0x100fe40000010807 */
[----:B------:R-:W-:Y:S02]  /*20c90*/  IMAD.MOV.U32 R87, RZ, RZ, R218 ;  /* 0x000000ffff577224 */ /* 0x000fe400078e00da */
[--C-:B------:R-:W-:Y:S01]  /*20ca0*/  FFMA.FTZ R48, R99, c[0x0][0x23c], -R7.reuse ;  /* 0x00008f0063307a23 */ /* 0x100fe20000010807 */
[----:B------:R-:W4:Y:S01]  /*20cb0*/  MUFU.EX2 R239, R3 ;  /* 0x0000000300ef7308 */ /* 0x000f220000000800 */
[----:B------:R-:W-:Y:S01]  /*20cc0*/  IMAD.MOV.U32 R99, RZ, RZ, R222 ;  /* 0x000000ffff637224 */ /* 0x000fe200078e00de */
[----:B--2---:R-:W-:Y:S01]  /*20cd0*/  FMNMX.FTZ R71, R71, R5, !PT ;  /* 0x0000000547477209 */ /* 0x004fe20007810000 */
[--C-:B------:R-:W-:Y:S02]  /*20ce0*/  FFMA.FTZ R102, R102, c[0x0][0x23c], -R7.reuse ;  /* 0x00008f0066667a23 */ /* 0x100fe40000010807 */
[--C-:B------:R-:W-:Y:S01]  /*20cf0*/  FFMA.FTZ R222, R103, c[0x0][0x23c], -R7.reuse ;  /* 0x00008f0067de7a23 */ /* 0x100fe20000010807 */
[C---:B------:R-:W-:Y:S01]  /*20d00*/  FSETP.NEU.FTZ.AND P2, PT, R71.reuse, -INF , PT ;  /* 0xff8000004700780b */ /* 0x040fe20003f5d000 */
[----:B------:R-:W-:Y:S01]  /*20d10*/  FMUL.FTZ R75, R71, c[0x0][0x23c] ;  /* 0x00008f00474b7a20 */ /* 0x000fe20000410000 */
[----:B-1----:R-:W-:Y:S01]  /*20d20*/  FMNMX.FTZ R70, R0, R4, !PT ;  /* 0x0000000400467209 */ /* 0x002fe20007810000 */
[--C-:B------:R-:W-:Y:S01]  /*20d30*/  FFMA.FTZ R245, R114, c[0x0][0x23c], -R7.reuse ;  /* 0x00008f0072f57a23 */ /* 0x100fe20000010807 */
[----:B------:R-:W-:Y:S01]  /*20d40*/  MUFU.EX2 R103, R93 ;  /* 0x0000005d00677308 */ /* 0x000fe20000000800 */
[--C-:B------:R-:W-:Y:S01]  /*20d50*/  FFMA.FTZ R115, R115, c[0x0][0x23c], -R7.reuse ;  /* 0x00008f0073737a23 */ /* 0x100fe20000010807 */
[----:B------:R-:W-:Y:S01]  /*20d60*/  FSEL R75, R75, RZ, P2 ;  /* 0x000000ff4b4b7208 */ /* 0x000fe20001000000 */
[----:B------:R-:W-:Y:S02]  /*20d70*/  FMUL.FTZ R100, R70, c[0x0][0x23c] ;  /* 0x00008f0046647a20 */ /* 0x000fe40000410000 */
[----:B------:R-:W-:Y:S02]  /*20d80*/  FFMA.FTZ R2, R32, c[0x0][0x23c], -R7 ;  /* 0x00008f0020027a23 */ /* 0x000fe40000010807 */
[--C-:B------:R-:W-:Y:S02]  /*20d90*/  FFMA.FTZ R5, R246, c[0x0][0x23c], -R75.reuse ;  /* 0x00008f00f6057a23 */ /* 0x100fe4000001084b */
[--C-:B------:R-:W-:Y:S01]  /*20da0*/  FFMA.FTZ R10, R12, c[0x0][0x23c], -R75.reuse ;  /* 0x00008f000c0a7a23 */ /* 0x100fe2000001084b */
[----:B------:R1:W-:Y:S01]  /*20db0*/  MUFU.EX2 R107, R2 ;  /* 0x00000002006b7308 */ /* 0x0003e20000000800 */
[--C-:B------:R-:W-:Y:S02]  /*20dc0*/  FFMA.FTZ R246, R81, c[0x0][0x23c], -R6.reuse ;  /* 0x00008f0051f67a23 */ /* 0x100fe40000010806 */
[----:B------:R-:W-:Y:S01]  /*20dd0*/  FFMA.FTZ R9, R13, c[0x0][0x23c], -R75 ;  /* 0x00008f000d097a23 */ /* 0x000fe2000001084b */
[----:B----4-:R-:W-:Y:S01]  /*20de0*/  F2FP.BF16.PACK_AB R77, R239, R95 ;  /* 0x0000005fef4d723e */ /* 0x010fe200000010ff */
[----:B------:R-:W-:Y:S02]  /*20df0*/  FFMA.FTZ R3, R198, c[0x0][0x23c], -R6 ;  /* 0x00008f00c6037a23 */ /* 0x000fe40000010806 */
[--C-:B------:R-:W-:Y:S01]  /*20e00*/  FFMA.FTZ R227, R118, c[0x0][0x23c], -R7.reuse ;  /* 0x00008f0076e37a23 */ /* 0x100fe20000010807 */
[----:B------:R-:W2:Y:S01]  /*20e10*/  LDL.LU R198, [R1+0x124] ;  /* 0x0001240001c67983 */ /* 0x000ea20000300800 */
[--C-:B------:R-:W-:Y:S01]  /*20e20*/  FFMA.FTZ R228, R119, c[0x0][0x23c], -R7.reuse ;  /* 0x00008f0077e47a23 */ /* 0x100fe20000010807 */
[----:B------:R4:W4:Y:S01]  /*20e30*/  MUFU.EX2 R108, R3 ;  /* 0x00000003006c7308 */ /* 0x0009220000000800 */
[----:B------:R-:W-:Y:S01]  /*20e40*/  FFMA.FTZ R234, R130, c[0x0][0x23c], -R7 ;  /* 0x00008f0082ea7a23 */ /* 0x000fe20000010807 */
[----:B------:R-:W2:Y:S01]  /*20e50*/  LDL.LU R199, [R1+0x120] ;  /* 0x0001200001c77983 */ /* 0x000ea20000300800 */
[----:B------:R-:W-:Y:S02]  /*20e60*/  IMAD.MOV.U32 R118, RZ, RZ, R14 ;  /* 0x000000ffff767224 */ /* 0x000fe400078e000e */
[----:B------:R-:W-:Y:S02]  /*20e70*/  IMAD.MOV.U32 R86, RZ, RZ, R16 ;  /* 0x000000ffff567224 */ /* 0x000fe400078e0010 */
[----:B------:R-:W-:Y:S02]  /*20e80*/  IMAD.MOV.U32 R130, RZ, RZ, R57 ;  /* 0x000000ffff827224 */ /* 0x000fe400078e0039 */
[--C-:B------:R-:W-:Y:S01]  /*20e90*/  FFMA.FTZ R247, R247, c[0x0][0x23c], -R75.reuse ;  /* 0x00008f00f7f77a23 */ /* 0x100fe2000001084b */
[----:B------:R4:W-:Y:S01]  /*20ea0*/  MUFU.EX2 R91, R5 ;  /* 0x00000005005b7308 */ /* 0x0009e20000000800 */
[--C-:B------:R-:W-:Y:S02]  /*20eb0*/  FFMA.FTZ R201, R201, c[0x0][0x23c], -R75.reuse ;  /* 0x00008f00c9c97a23 */ /* 0x100fe4000001084b */
[----:B------:R-:W-:Y:S02]  /*20ec0*/  FFMA.FTZ R200, R200, c[0x0][0x23c], -R75 ;  /* 0x00008f00c8c87a23 */ /* 0x000fe4000001084b */
[----:B-1----:R-:W-:Y:S05]  /*20ed0*/  FFMA.FTZ R2, R19, c[0x0][0x23c], -R7 ;  /* 0x00008f0013027a23 */ /* 0x002fea0000010807 */
[----:B------:R1:W1:Y:S01]  /*20ee0*/  MUFU.EX2 R45, R2 ;  /* 0x00000002002d7308 */ /* 0x0002620000000800 */
[----:B----4-:R-:W-:Y:S02]  /*20ef0*/  FSEL R3, R73, RZ, P1 ;  /* 0x000000ff49037208 */ /* 0x010fe40000800000 */
[----:B------:R-:W-:Y:S07]  /*20f00*/  F2FP.BF16.PACK_AB R78, R120, R108 ;  /* 0x0000006c784e723e */ /* 0x000fee00000010ff */
[----:B------:R4:W-:Y:S01]  /*20f10*/  MUFU.EX2 R219, R10 ;  /* 0x0000000a00db7308 */ /* 0x0009e20000000800 */
[----:B------:R-:W-:Y:S02]  /*20f20*/  FADD.FTZ R5, -R3, R132 ;  /* 0x0000008403057221 */ /* 0x000fe40000010100 */
[----:B------:R-:W-:Y:S02]  /*20f30*/  FFMA.FTZ R3, R18, c[0x0][0x23c], -R75 ;  /* 0x00008f0012037a23 */ /* 0x000fe4000001084b */
[----:B------:R-:W-:Y:S02]  /*20f40*/  IMAD.MOV.U32 R132, RZ, RZ, R212 ;  /* 0x000000ffff847224 */ /* 0x000fe400078e00d4 */
[----:B------:R-:W-:Y:S03]  /*20f50*/  FFMA.FTZ R212, R131, c[0x0][0x23c], -R7 ;  /* 0x00008f0083d47a23 */ /* 0x000fe60000010807 */
[----:B------:R4:W4:Y:S01]  /*20f60*/  MUFU.EX2 R11, R3 ;  /* 0x00000003000b7308 */ /* 0x0009220000000800 */
[----:B------:R-:W-:Y:S01]  /*20f70*/  IMAD.MOV.U32 R131, RZ, RZ, R47 ;  /* 0x000000ffff837224 */ /* 0x000fe200078e002f */
[----:B-1----:R-:W-:Y:S02]  /*20f80*/  FSEL R2, R72, RZ, P0 ;  /* 0x000000ff48027208 */ /* 0x002fe40000000000 */
[----:B------:R-:W-:Y:S02]  /*20f90*/  FSETP.NEU.FTZ.AND P0, PT, R70, -INF , PT ;  /* 0xff8000004600780b */ /* 0x000fe40003f1d000 */
[----:B------:R-:W-:Y:S01]  /*20fa0*/  F2FP.BF16.PACK_AB R79, R45, R107 ;  /* 0x0000006b2d4f723e */ /* 0x000fe200000010ff */
[----:B------:R-:W-:Y:S01]  /*20fb0*/  FADD.FTZ R4, -R2, R133 ;  /* 0x0000008502047221 */ /* 0x000fe20000010100 */
[----:B------:R-:W-:Y:S01]  /*20fc0*/  FSEL R0, R70, RZ, P0 ;  /* 0x000000ff46007208 */ /* 0x000fe20000000000 */
[----:B------:R-:W-:Y:S01]  /*20fd0*/  FFMA.FTZ R133, R83, c[0x0][0x23c], -R7 ;  /* 0x00008f0053857a23 */ /* 0x000fe20000010807 */
[----:B------:R-:W-:Y:S01]  /*20fe0*/  FSEL R100, R100, RZ, P0 ;  /* 0x000000ff64647208 */ /* 0x000fe20000000000 */
[----:B------:R-:W-:Y:S01]  /*20ff0*/  LDSM.16.MT88.4 R80, [R215+0x8000] ;  /* 0x00800000d750783b */ /* 0x000fe20000004200 */
[----:B----4-:R-:W-:Y:S01]  /*21000*/  FFMA.FTZ R10, R37, c[0x0][0x23c], -R6 ;  /* 0x00008f00250a7a23 */ /* 0x010fe20000010806 */
[----:B------:R-:W-:Y:S01]  /*21010*/  FSEL R2, R71, RZ, P2 ;  /* 0x000000ff47027208 */ /* 0x000fe20001000000 */
[----:B------:R-:W1:Y:S01]  /*21020*/  MUFU.EX2 R56, R9 ;  /* 0x0000000900387308 */ /* 0x000e620000000800 */
[----:B------:R-:W-:Y:S01]  /*21030*/  FFMA.FTZ R8, R230, c[0x0][0x23c], -R100 ;  /* 0x00008f00e6087a23 */ /* 0x000fe20000010864 */
[----:B------:R-:W-:Y:S01]  /*21040*/  PLOP3.LUT P0, PT, PT, PT, UP0, 0x80, 0x0 ;  /* 0x000000000000781c */ /* 0x000fe20003f0f008 */
[----:B------:R-:W-:Y:S02]  /*21050*/  IMAD.MOV.U32 R119, RZ, RZ, R10 ;  /* 0x000000ffff777224 */ /* 0x000fe400078e000a */
[----:B------:R-:W-:Y:S01]  /*21060*/  LDSM.16.MT88.4 R36, [R216+0x8000] ;  /* 0x00800000d824783b */ /* 0x000fe20000004200 */
[----:B------:R-:W-:Y:S04]  /*21070*/  FADD.FTZ R3, -R2, R134 ;  /* 0x0000008602037221 */ /* 0x000fe80000010100 */
[----:B------:R-:W-:Y:S01]  /*21080*/  MUFU.EX2 R230, R8 ;  /* 0x0000000800e67308 */ /* 0x000fe20000000800 */
[----:B------:R-:W-:Y:S02]  /*21090*/  FADD.FTZ R2, -R0, R135 ;  /* 0x0000008700027221 */ /* 0x000fe40000010100 */
[----:B------:R-:W-:Y:S02]  /*210a0*/  FFMA.FTZ R0, R20, c[0x0][0x23c], -R100 ;  /* 0x00008f0014007a23 */ /* 0x000fe40000010864 */
[--C-:B------:R-:W-:Y:S01]  /*210b0*/  FFMA.FTZ R134, R52, c[0x0][0x23c], -R6.reuse ;  /* 0x00008f0034867a23 */ /* 0x100fe20000010806 */
[----:B------:R-:W4:Y:S01]  /*210c0*/  LDSM.16.MT88.4 R20, [R213+0x8000] ;  /* 0x00800000d514783b */ /* 0x000f220000004200 */
[----:B------:R-:W-:Y:S02]  /*210d0*/  FFMA.FTZ R135, R65, c[0x0][0x23c], -R6 ;  /* 0x00008f0041877a23 */ /* 0x000fe40000010806 */
[----:B------:R-:W-:Y:S01]  /*210e0*/  IMAD.MOV.U32 R98, RZ, RZ, R11 ;  /* 0x000000ffff627224 */ /* 0x000fe200078e000b */
[----:B------:R4:W4:Y:S04]  /*210f0*/  MUFU.EX2 R236, R0 ;  /* 0x0000000000ec7308 */ /* 0x0009280000000800 */
[----:B------:R-:W2:Y:S01]  /*21100*/  LDSM.16.MT88.4 R52, [R214+0x8000] ;  /* 0x00800000d634783b */ /* 0x000ea20000004200 */
[----:B-1----:R-:W-:Y:S02]  /*21110*/  F2FP.BF16.PACK_AB R66, R56, R219 ;  /* 0x000000db3842723e */ /* 0x002fe400000010ff */
[----:B------:R-:W-:Y:S03]  /*21120*/  F2FP.BF16.PACK_AB R64, R98, R91 ;  /* 0x0000005b6240723e */ /* 0x000fe600000010ff */
[----:B------:R-:W-:Y:S10]  /*21130*/  MUFU.EX2 R114, R89 ;  /* 0x0000005900727308 */ /* 0x000ff40000000800 */
[----:B------:R-:W-:Y:S01]  /*21140*/  MUFU.EX2 R250, R250 ;  /* 0x000000fa00fa7308 */ /* 0x000fe20000000800 */
[----:B----4-:R-:W-:Y:S01]  /*21150*/  FMUL.FTZ R0, R5, c[0x0][0x23c] ;  /* 0x00008f0005007a20 */ /* 0x010fe20000410000 */
[----:B------:R-:W-:Y:S08]  /*21160*/  F2FP.BF16.PACK_AB R65, R236, R230 ;  /* 0x000000e6ec41723e */ /* 0x000ff000000010ff */
[----:B------:R1:W4:Y:S10]  /*21170*/  MUFU.EX2 R69, R0 ;  /* 0x0000000000457308 */ /* 0x0003340000000800 */
[----:B------:R-:W-:Y:S01]  /*21180*/  MUFU.EX2 R249, R249 ;  /* 0x000000f900f97308 */ /* 0x000fe20000000800 */
[----:B-1----:R-:W-:Y:S02]  /*21190*/  FMUL.FTZ R0, R4, c[0x0][0x23c] ;  /* 0x00008f0004007a20 */ /* 0x002fe40000410000 */
[C---:B----4-:R-:W-:Y:S02]  /*211a0*/  FMUL.FTZ R5, R69.reuse, R141 ;  /* 0x0000008d45057220 */ /* 0x050fe40000410000 */
[C---:B------:R-:W-:Y:S05]  /*211b0*/  FMUL.FTZ R4, R69.reuse, R140 ;  /* 0x0000008c45047220 */ /* 0x040fea0000410000 */
[----:B------:R1:W4:Y:S01]  /*211c0*/  MUFU.EX2 R68, R0 ;  /* 0x0000000000447308 */ /* 0x0003220000000800 */
[C---:B------:R-:W-:Y:S02]  /*211d0*/  FMUL.FTZ R16, R69.reuse, R144 ;  /* 0x0000009045107220 */ /* 0x040fe40000410000 */
[C---:B------:R-:W-:Y:S02]  /*211e0*/  FMUL.FTZ R17, R69.reuse, R145 ;  /* 0x0000009145117220 */ /* 0x040fe40000410000 */
[----:B------:R-:W-:Y:S02]  /*211f0*/  IMAD.MOV.U32 R145, RZ, RZ, R27 ;  /* 0x000000ffff917224 */ /* 0x000fe400078e001b */
[----:B------:R-:W-:Y:S02]  /*21200*/  IMAD.MOV.U32 R140, RZ, RZ, R40 ;  /* 0x000000ffff8c7224 */ /* 0x000fe400078e0028 */
[C---:B------:R-:W-:Y:S01]  /*21210*/  FMUL.FTZ R32, R69.reuse, R160 ;  /* 0x000000a045207220 */ /* 0x040fe20000410000 */
[----:B------:R-:W-:Y:S01]  /*21220*/  MUFU.EX2 R144, R85 ;  /* 0x0000005500907308 */ /* 0x000fe20000000800 */
[----:B------:R-:W-:Y:S02]  /*21230*/  IMAD.MOV.U32 R160, RZ, RZ, R61 ;  /* 0x000000ffffa07224 */ /* 0x000fe400078e003d */
[----:B------:R-:W-:Y:S02]  /*21240*/  FMUL.FTZ R49, R69, R177 ;  /* 0x000000b145317220 */ /* 0x000fe40000410000 */
[----:B-1----:R-:W-:Y:S02]  /*21250*/  FMUL.FTZ R0, R3, c[0x0][0x23c] ;  /* 0x00008f0003007a20 */ /* 0x002fe40000410000 */
[C---:B----4-:R-:W-:Y:S02]  /*21260*/  FMUL.FTZ R6, R68.reuse, R142 ;  /* 0x0000008e44067220 */ /* 0x050fe40000410000 */
[C---:B------:R-:W-:Y:S01]  /*21270*/  FMUL.FTZ R19, R68.reuse, R147 ;  /* 0x0000009344137220 */ /* 0x040fe20000410000 */
[----:B------:R1:W4:Y:S01]  /*21280*/  MUFU.EX2 R3, R0 ;  /* 0x0000000000037308 */ /* 0x0003220000000800 */
[C---:B------:R-:W-:Y:S02]  /*21290*/  FMUL.FTZ R7, R68.reuse, R143 ;  /* 0x0000008f44077220 */ /* 0x040fe40000410000 */
[C---:B------:R-:W-:Y:S02]  /*212a0*/  FMUL.FTZ R18, R68.reuse, R146 ;  /* 0x0000009244127220 */ /* 0x040fe40000410000 */
[C---:B------:R-:W-:Y:S02]  /*212b0*/  FMUL.FTZ R34, R68.reuse, R162 ;  /* 0x000000a244227220 */ /* 0x040fe40000410000 */
[----:B------:R-:W-:Y:S01]  /*212c0*/  IMAD.MOV.U32 R162, RZ, RZ, R60 ;  /* 0x000000ffffa27224 */ /* 0x000fe200078e003c */
[-C--:B------:R-:W-:Y:S01]  /*212d0*/  HMMA.16816.F32.BF16 R4, R76, R20.reuse, R4 ;  /* 0x000000144c04723c */ /* 0x080fe20000041804 */
[----:B------:R-:W-:Y:S01]  /*212e0*/  IMAD.MOV.U32 R146, RZ, RZ, R42 ;  /* 0x000000ffff927224 */ /* 0x000fe200078e002a */
[----:B------:R-:W-:Y:S01]  /*212f0*/  MUFU.EX2 R143, R88 ;  /* 0x00000058008f7308 */ /* 0x000fe20000000800 */
[C---:B------:R-:W-:Y:S02]  /*21300*/  FMUL.FTZ R35, R68.reuse, R163 ;  /* 0x000000a344237220 */ /* 0x040fe40000410000 */
[C---:B------:R-:W-:Y:S02]  /*21310*/  FMUL.FTZ R50, R68.reuse, R178 ;  /* 0x000000b244327220 */ /* 0x040fe40000410000 */
[----:B------:R-:W-:Y:S02]  /*21320*/  FMUL.FTZ R51, R68, R179 ;  /* 0x000000b344337220 */ /* 0x000fe40000410000 */
[----:B------:R-:W-:Y:S03]  /*21330*/  IMAD.MOV.U32 R163, RZ, RZ, R59 ;  /* 0x000000ffffa37224 */ /* 0x000fe600078e003b */
[----:B------:R-:W-:Y:S01]  /*21340*/  MUFU.EX2 R178, R96 ;  /* 0x0000006000b27308 */ /* 0x000fe20000000800 */
[----:B-1----:R-:W-:Y:S02]  /*21350*/  FMUL.FTZ R0, R2, c[0x0][0x23c] ;  /* 0x00008f0002007a20 */ /* 0x002fe40000410000 */
[----:B------:R-:W-:Y:S02]  /*21360*/  FFMA.FTZ R2, R25, c[0x0][0x23c], -R100 ;  /* 0x00008f0019027a23 */ /* 0x000fe40000010864 */
[C---:B----4-:R-:W-:Y:S02]  /*21370*/  FMUL.FTZ R12, R3.reuse, R148 ;  /* 0x00000094030c7220 */ /* 0x050fe40000410000 */
[C---:B------:R-:W-:Y:S03]  /*21380*/  FMUL.FTZ R8, R3.reuse, R136 ;  /* 0x0000008803087220 */ /* 0x040fe60000410000 */
[----:B------:R1:W-:Y:S01]  /*21390*/  MUFU.EX2 R231, R2 ;  /* 0x0000000200e77308 */ /* 0x0003e20000000800 */
[C---:B------:R-:W-:Y:S02]  /*213a0*/  FMUL.FTZ R9, R3.reuse, R137 ;  /* 0x0000008903097220 */ /* 0x040fe40000410000 */
[C---:B------:R-:W-:Y:S02]  /*213b0*/  FMUL.FTZ R25, R3.reuse, R153 ;  /* 0x0000009903197220 */ /* 0x040fe40000410000 */
[----:B------:R-:W-:Y:S02]  /*213c0*/  IMAD.MOV.U32 R153, RZ, RZ, R26 ;  /* 0x000000ffff997224 */ /* 0x000fe400078e001a */
[C---:B------:R-:W-:Y:S02]  /*213d0*/  FMUL.FTZ R13, R3.reuse, R149 ;  /* 0x00000095030d7220 */ /* 0x040fe40000410000 */
[C---:B------:R-:W-:Y:S01]  /*213e0*/  FMUL.FTZ R24, R3.reuse, R152 ;  /* 0x0000009803187220 */ /* 0x040fe20000410000 */
[----:B------:R-:W4:Y:S01]  /*213f0*/  MUFU.EX2 R0, R0 ;  /* 0x0000000000007308 */ /* 0x000f220000000800 */
[----:B------:R-:W-:Y:S02]  /*21400*/  IMAD.MOV.U32 R152, RZ, RZ, R28 ;  /* 0x000000ffff987224 */ /* 0x000fe400078e001c */
[C---:B------:R-:W-:Y:S02]  /*21410*/  FMUL.FTZ R28, R3.reuse, R164 ;  /* 0x000000a4031c7220 */ /* 0x040fe40000410000 */
[----:B------:R-:W-:Y:S02]  /*21420*/  IMAD.MOV.U32 R164, RZ, RZ, R29 ;  /* 0x000000ffffa47224 */ /* 0x000fe400078e001d */
[C---:B------:R-:W-:Y:S02]  /*21430*/  FMUL.FTZ R29, R3.reuse, R165 ;  /* 0x000000a5031d7220 */ /* 0x040fe40000410000 */
[----:B------:R-:W-:Y:S01]  /*21440*/  IMAD.MOV.U32 R165, RZ, RZ, R30 ;  /* 0x000000ffffa57224 */ /* 0x000fe200078e001e */
[----:B------:R-:W-:Y:S01]  /*21450*/  MUFU.EX2 R149, R84 ;  /* 0x0000005400957308 */ /* 0x000fe20000000800 */
[----:B------:R-:W-:Y:S02]  /*21460*/  IMAD.MOV.U32 R137, RZ, RZ, R46 ;  /* 0x000000ffff897224 */ /* 0x000fe400078e002e */
[----:B------:R-:W-:Y:S02]  /*21470*/  FMUL.FTZ R40, R3, R168 ;  /* 0x000000a803287220 */ /* 0x000fe40000410000 */
[----:B-1----:R-:W-:Y:S02]  /*21480*/  FFMA.FTZ R2, R15, c[0x0][0x23c], -R100 ;  /* 0x00008f000f027a23 */ /* 0x002fe40000010864 */
[C---:B------:R-:W-:Y:S02]  /*21490*/  FMUL.FTZ R57, R3.reuse, R185 ;  /* 0x000000b903397220 */ /* 0x040fe40000410000 */
[C---:B------:R-:W-:Y:S01]  /*214a0*/  FMUL.FTZ R60, R3.reuse, R192 ;  /* 0x000000c0033c7220 */ /* 0x040fe20000410000 */
[----:B------:R-:W1:Y:S01]  /*214b0*/  MUFU.EX2 R218, R2 ;  /* 0x0000000200da7308 */ /* 0x000e620000000800 */
[----:B------:R-:W-:Y:S02]  /*214c0*/  FMUL.FTZ R61, R3, R193 ;  /* 0x000000c1033d7220 */ /* 0x000fe40000410000 */
[----:B------:R-:W-:Y:S02]  /*214d0*/  IMAD.MOV.U32 R136, RZ, RZ, R31 ;  /* 0x000000ffff887224 */ /* 0x000fe400078e001f */
[C---:B----4-:R-:W-:Y:S02]  /*214e0*/  FMUL.FTZ R10, R0.reuse, R138 ;  /* 0x0000008a000a7220 */ /* 0x050fe40000410000 */
[C---:B------:R-:W-:Y:S02]  /*214f0*/  FMUL.FTZ R11, R0.reuse, R139 ;  /* 0x0000008b000b7220 */ /* 0x040fe40000410000 */
[C---:B------:R-:W-:Y:S01]  /*21500*/  FMUL.FTZ R26, R0.reuse, R154 ;  /* 0x0000009a001a7220 */ /* 0x040fe20000410000 */
[----:B------:R-:W-:Y:S01]  /*21510*/  MUFU.EX2 R192, R113 ;  /* 0x0000007100c07308 */ /* 0x000fe20000000800 */
[C---:B------:R-:W-:Y:S02]  /*21520*/  FMUL.FTZ R14, R0.reuse, R150 ;  /* 0x00000096000e7220 */ /* 0x040fe40000410000 */
[C---:B------:R-:W-:Y:S02]  /*21530*/  FMUL.FTZ R15, R0.reuse, R151 ;  /* 0x00000097000f7220 */ /* 0x040fe40000410000 */
[C---:B------:R-:W-:Y:S02]  /*21540*/  FMUL.FTZ R27, R0.reuse, R155 ;  /* 0x0000009b001b7220 */ /* 0x040fe40000410000 */
[----:B------:R-:W-:Y:S02]  /*21550*/  FMUL.FTZ R30, R0, R166 ;  /* 0x000000a6001e7220 */ /* 0x000fe40000410000 */
[----:B------:R-:W-:Y:S02]  /*21560*/  IMAD.MOV.U32 R166, RZ, RZ, R33 ;  /* 0x000000ffffa67224 */ /* 0x000fe400078e0021 */
[----:B------:R-:W-:Y:S02]  /*21570*/  FMUL.FTZ R33, R69, R161 ;  /* 0x000000a145217220 */ /* 0x000fe40000410000 */
[----:B------:R-:W-:Y:S01]  /*21580*/  IMAD.MOV.U32 R161, RZ, RZ, R56 ;  /* 0x000000ffffa17224 */ /* 0x000fe200078e0038 */
[----:B-1----:R-:W-:Y:S01]  /*21590*/  F2FP.BF16.PACK_AB R67, R218, R231 ;  /* 0x000000e7da43723e */ /* 0x002fe200000010ff */
[----:B------:R-:W-:Y:S02]  /*215a0*/  FFMA.FTZ R2, R203, c[0x0][0x23c], -R75 ;  /* 0x00008f00cb027a23 */ /* 0x000fe4000001084b */
[----:B------:R-:W-:Y:S02]  /*215b0*/  IMAD.MOV.U32 R150, RZ, RZ, R43 ;  /* 0x000000ffff967224 */ /* 0x000fe400078e002b */
[----:B------:R-:W-:Y:S01]  /*215c0*/  IMAD.MOV.U32 R139, RZ, RZ, R41 ;  /* 0x000000ffff8b7224 */ /* 0x000fe200078e0029 */
[----:B------:R1:W-:Y:S01]  /*215d0*/  MUFU.EX2 R141, R2 ;  /* 0x00000002008d7308 */ /* 0x0003e20000000800 */
[----:B------:R-:W-:Y:S01]  /*215e0*/  FMUL.FTZ R41, R3, R169 ;  /* 0x000000a903297220 */ /* 0x000fe20000410000 */
[C---:B------:R-:W-:Y:S01]  /*215f0*/  HMMA.16816.F32.BF16 R8, R64.reuse, R20, R8 ;  /* 0x000000144008723c */ /* 0x040fe20000041808 */
[----:B------:R-:W-:Y:S02]  /*21600*/  FMUL.FTZ R43, R0, R171 ;  /* 0x000000ab002b7220 */ /* 0x000fe40000410000 */
[----:B------:R-:W-:Y:S02]  /*21610*/  IMAD.MOV.U32 R171, RZ, RZ, R99 ;  /* 0x000000ffffab7224 */ /* 0x000fe400078e0063 */
[----:B------:R-:W-:Y:S02]  /*21620*/  IMAD.MOV.U32 R169, RZ, RZ, R132 ;  /* 0x000000ffffa97224 */ /* 0x000fe400078e0084 */
[C---:B------:R-:W-:Y:S01]  /*21630*/  FMUL.FTZ R21, R69.reuse, R157 ;  /* 0x0000009d45157220 */ /* 0x040fe20000410000 */
[-C--:B------:R-:W-:Y:S01]  /*21640*/  HMMA.16816.F32.BF16 R12, R64, R22.reuse, R12 ;  /* 0x00000016400c723c */ /* 0x080fe2000004180c */
[----:B------:R-:W-:Y:S01]  /*21650*/  FMUL.FTZ R20, R69, R156 ;  /* 0x0000009c45147220 */ /* 0x000fe20000410000 */
[----:B------:R-:W-:Y:S02]  /*21660*/  MUFU.EX2 R132, R126 ;  /* 0x0000007e00847308 */ /* 0x000fe40000000800 */
[----:B------:R-:W-:Y:S02]  /*21670*/  IMAD.MOV.U32 R151, RZ, RZ, R44 ;  /* 0x000000ffff977224 */ /* 0x000fe400078e002c */
[C---:B------:R-:W-:Y:S02]  /*21680*/  FMUL.FTZ R44, R3.reuse, R180 ;  /* 0x000000b4032c7220 */ /* 0x040fe40000410000 */
[C---:B------:R-:W-:Y:S01]  /*21690*/  FMUL.FTZ R56, R3.reuse, R184 ;  /* 0x000000b803387220 */ /* 0x040fe20000410000 */
[C---:B------:R-:W-:Y:S03]  /*216a0*/  HMMA.16816.F32.BF16 R16, R76.reuse, R22, R16 ;  /* 0x000000164c10723c */ /* 0x040fe60000041810 */
[----:B------:R-:W-:Y:S02]  /*216b0*/  IMAD.MOV.U32 R180, RZ, RZ, R136 ;  /* 0x000000ffffb47224 */ /* 0x000fe400078e0088 */
[----:B-1----:R-:W-:Y:S01]  /*216c0*/  FFMA.FTZ R2, R204, c[0x0][0x23c], -R75 ;  /* 0x00008f00cc027a23 */ /* 0x002fe2000001084b */
[----:B------:R-:W-:Y:S01]  /*216d0*/  MUFU.EX2 R136, R123 ;  /* 0x0000007b00887308 */ /* 0x000fe20000000800 */
[C---:B------:R-:W-:Y:S02]  /*216e0*/  FMUL.FTZ R22, R68.reuse, R158 ;  /* 0x0000009e44167220 */ /* 0x040fe40000410000 */
[----:B------:R-:W-:Y:S03]  /*216f0*/  FMUL.FTZ R23, R68, R159 ;  /* 0x0000009f44177220 */ /* 0x000fe60000410000 */
[----:B------:R-:W-:Y:S02]  /*21700*/  IMAD.MOV.U32 R158, RZ, RZ, R45 ;  /* 0x000000ffff9e7224 */ /* 0x000fe400078e002d */
[----:B------:R-:W-:Y:S02]  /*21710*/  FMUL.FTZ R45, R3, R181 ;  /* 0x000000b5032d7220 */ /* 0x000fe40000410000 */
[----:B------:R-:W-:Y:S01]  /*21720*/  IMAD.MOV.U32 R181, RZ, RZ, R171 ;  /* 0x000000ffffb57224 */ /* 0x000fe200078e00ab */
[----:B------:R1:W4:Y:S01]  /*21730*/  MUFU.EX2 R142, R2 ;  /* 0x00000002008e7308 */ /* 0x0003220000000800 */
[----:B------:R-:W-:Y:S01]  /*21740*/  IMAD.MOV.U32 R171, RZ, RZ, R169 ;  /* 0x000000ffffab7224 */ /* 0x000fe200078e00a9 */
[-C--:B------:R-:W-:Y:S01]  /*21750*/  HMMA.16816.F32.BF16 R20, R76, R36.reuse, R20 ;  /* 0x000000244c14723c */ /* 0x080fe20000041814 */
[----:B------:R-:W-:Y:S02]  /*21760*/  IMAD.MOV.U32 R169, RZ, RZ, R161 ;  /* 0x000000ffffa97224 */ /* 0x000fe400078e00a1 */
[----:B------:R-:W-:Y:S02]  /*21770*/  IMAD.MOV.U32 R161, RZ, RZ, R158 ;  /* 0x000000ffffa17224 */ /* 0x000fe400078e009e */
[----:B------:R-:W-:Y:S02]  /*21780*/  IMAD.MOV.U32 R158, RZ, RZ, R150 ;  /* 0x000000ffff9e7224 */ /* 0x000fe400078e0096 */
[----:B------:R-:W-:Y:S01]  /*21790*/  IMAD.MOV.U32 R150, RZ, RZ, R139 ;  /* 0x000000ffff967224 */ /* 0x000fe200078e008b */
[C---:B------:R-:W-:Y:S01]  /*217a0*/  HMMA.16816.F32.BF16 R24, R64.reuse, R36, R24 ;  /* 0x000000244018723c */ /* 0x040fe20000041818 */
[----:B------:R-:W-:Y:S03]  /*217b0*/  IMAD.MOV.U32 R139, RZ, RZ, R137 ;  /* 0x000000ffff8b7224 */ /* 0x000fe600078e0089 */
[----:B------:R-:W-:Y:S02]  /*217c0*/  IMAD.MOV.U32 R137, RZ, RZ, R140 ;  /* 0x000000ffff897224 */ /* 0x000fe400078e008c */
[----:B------:R-:W-:Y:S02]  /*217d0*/  IMAD.MOV.U32 R140, RZ, RZ, R131 ;  /* 0x000000ffff8c7224 */ /* 0x000fe400078e0083 */
[C---:B------:R-:W-:Y:S02]  /*217e0*/  FMUL.FTZ R37, R69.reuse, R173 ;  /* 0x000000ad45257220 */ /* 0x040fe40000410000 */
[----:B------:R-:W3:Y:S02]  /*217f0*/  LDL.LU R173, [R1+0x74] ;  /* 0x0000740001ad7983 */ /* 0x000ee40000300800 */
[----:B------:R-:W-:Y:S02]  /*21800*/  FMUL.FTZ R36, R69, R172 ;  /* 0x000000ac45247220 */ /* 0x000fe40000410000 */
[----:B-1----:R-:W-:Y:S01]  /*21810*/  FFMA.FTZ R2, R205, c[0x0][0x23c], -R75 ;  /* 0x00008f00cd027a23 */ /* 0x002fe2000001084b */
[----:B----4-:R-:W-:Y:S01]  /*21820*/  F2FP.BF16.PACK_AB R84, R142, R141 ;  /* 0x0000008d8e54723e */ /* 0x010fe200000010ff */
[----:B------:R-:W-:Y:S02]  /*21830*/  IMAD.MOV.U32 R172, RZ, RZ, R58 ;  /* 0x000000ffffac7224 */ /* 0x000fe400078e003a */
[----:B------:R-:W-:Y:S01]  /*21840*/  IMAD.MOV.U32 R131, RZ, RZ, R238 ;  /* 0x000000ffff837224 */ /* 0x000fe200078e00ee */
[----:B------:R1:W-:Y:S01]  /*21850*/  MUFU.EX2 R147, R2 ;  /* 0x0000000200937308 */ /* 0x0003e20000000800 */
[----:B------:R-:W-:Y:S02]  /*21860*/  IMAD.MOV.U32 R168, RZ, RZ, R172 ;  /* 0x000000ffffa87224 */ /* 0x000fe400078e00ac */
[----:B------:R-:W-:Y:S02]  /*21870*/  IMAD.MOV.U32 R172, RZ, RZ, R165 ;  /* 0x000000ffffac7224 */ /* 0x000fe400078e00a5 */
[----:B------:R-:W-:Y:S02]  /*21880*/  IMAD.MOV.U32 R165, RZ, RZ, R145 ;  /* 0x000000ffffa57224 */ /* 0x000fe400078e0091 */
[----:B------:R-:W-:Y:S02]  /*21890*/  IMAD.MOV.U32 R159, RZ, RZ, R48 ;  /* 0x000000ffff9f7224 */ /* 0x000fe400078e0030 */
[C---:B------:R-:W-:Y:S02]  /*218a0*/  FMUL.FTZ R42, R0.reuse, R170 ;  /* 0x000000aa002a7220 */ /* 0x040fe40000410000 */
[----:B------:R-:W-:Y:S02]  /*218b0*/  IMAD.MOV.U32 R170, RZ, RZ, R87 ;  /* 0x000000ffffaa7224 */ /* 0x000fe400078e0057 */
[C---:B------:R-:W-:Y:S02]  /*218c0*/  FMUL.FTZ R31, R0.reuse, R167 ;  /* 0x000000a7001f7220 */ /* 0x040fe40000410000 */
[C---:B------:R-:W-:Y:S02]  /*218d0*/  FMUL.FTZ R46, R0.reuse, R182 ;  /* 0x000000b6002e7220 */ /* 0x040fe40000410000 */
[C---:B------:R-:W-:Y:S02]  /*218e0*/  FMUL.FTZ R47, R0.reuse, R183 ;  /* 0x000000b7002f7220 */ /* 0x040fe40000410000 */
[----:B------:R-:W-:Y:S01]  /*218f0*/  FMUL.FTZ R48, R69, R176 ;  /* 0x000000b045307220 */ /* 0x000fe20000410000 */
[-C--:B------:R-:W-:Y:S01]  /*21900*/  HMMA.16816.F32.BF16 R28, R64, R38.reuse, R28 ;  /* 0x00000026401c723c */ /* 0x080fe2000004181c */
[C---:B------:R-:W-:Y:S02]  /*21910*/  FMUL.FTZ R58, R0.reuse, R186 ;  /* 0x000000ba003a7220 */ /* 0x040fe40000410000 */
[----:B------:R-:W-:Y:S02]  /*21920*/  FMUL.FTZ R59, R0, R187 ;  /* 0x000000bb003b7220 */ /* 0x000fe40000410000 */
[----:B-1----:R-:W-:Y:S02]  /*21930*/  FFMA.FTZ R2, R206, c[0x0][0x23c], -R75 ;  /* 0x00008f00ce027a23 */ /* 0x002fe4000001084b */
[----:B------:R-:W-:Y:S01]  /*21940*/  IMAD.MOV.U32 R138, RZ, RZ, R63 ;  /* 0x000000ffff8a7224 */ /* 0x000fe200078e003f */
[C---:B------:R-:W-:Y:S01]  /*21950*/  HMMA.16816.F32.BF16 R32, R76.reuse, R38, R32 ;  /* 0x000000264c20723c */ /* 0x040fe20000041820 */
[----:B------:R-:W-:Y:S01]  /*21960*/  IMAD.MOV.U32 R167, RZ, RZ, R62 ;  /* 0x000000ffffa77224 */ /* 0x000fe200078e003e */
[----:B------:R1:W4:Y:S02]  /*21970*/  MUFU.EX2 R148, R2 ;  /* 0x0000000200947308 */ /* 0x0003240000000800 */
[C---:B------:R-:W-:Y:S02]  /*21980*/  FMUL.FTZ R62, R0.reuse, R194 ;  /* 0x000000c2003e7220 */ /* 0x040fe40000410000 */
[----:B------:R-:W-:Y:S02]  /*21990*/  FMUL.FTZ R63, R0, R195 ;  /* 0x000000c3003f7220 */ /* 0x000fe40000410000 */
[C---:B------:R-:W-:Y:S04]  /*219a0*/  FMUL.FTZ R38, R68.reuse, R174 ;  /* 0x000000ae44267220 */ /* 0x040fe80000410000 */
[----:B------:R-:W-:Y:S02]  /*219b0*/  FMUL.FTZ R39, R68, R175 ;  /* 0x000000af44277220 */ /* 0x000fe40000410000 */
[----:B------:R-:W-:Y:S02]  /*219c0*/  IMAD.MOV.U32 R99, RZ, RZ, R86 ;  /* 0x000000ffff637224 */ /* 0x000fe400078e0056 */
[----:B------:R-:W-:Y:S02]  /*219d0*/  IMAD.MOV.U32 R174, RZ, RZ, R160 ;  /* 0x000000ffffae7224 */ /* 0x000fe400078e00a0 */
[----:B------:R-:W-:Y:S01]  /*219e0*/  IMAD.MOV.U32 R160, RZ, RZ, R153 ;  /* 0x000000ffffa07224 */ /* 0x000fe200078e0099 */
[-C--:B--2---:R-:W-:Y:S01]  /*219f0*/  HMMA.16816.F32.BF16 R36, R76, R52.reuse, R36 ;  /* 0x000000344c24723c */ /* 0x084fe20000041824 */
[----:B------:R-:W-:Y:S01]  /*21a00*/  IMAD.MOV.U32 R175, RZ, RZ, R162 ;  /* 0x000000ffffaf7224 */ /* 0x000fe200078e00a2 */
[----:B------:R2:W-:Y:S01]  /*21a10*/  MUFU.EX2 R153, R104 ;  /* 0x0000006800997308 */ /* 0x0005e20000000800 */
[----:B------:R-:W-:Y:S02]  /*21a20*/  IMAD.MOV.U32 R162, RZ, RZ, R164 ;  /* 0x000000ffffa27224 */ /* 0x000fe400078e00a4 */
[----:B------:R-:W-:Y:S02]  /*21a30*/  IMAD.MOV.U32 R164, RZ, RZ, R138 ;  /* 0x000000ffffa47224 */ /* 0x000fe400078e008a */
[--C-:B-1----:R-:W-:Y:S01]  /*21a40*/  FFMA.FTZ R2, R207, c[0x0][0x23c], -R100.reuse ;  /* 0x00008f00cf027a23 */ /* 0x102fe20000010864 */
[C---:B------:R-:W-:Y:S01]  /*21a50*/  HMMA.16816.F32.BF16 R40, R64.reuse, R52, R40 ;  /* 0x000000344028723c */ /* 0x040fe20000041828 */
[----:B------:R-:W-:Y:S03]  /*21a60*/  IMAD.MOV.U32 R194, RZ, RZ, R137 ;  /* 0x000000ffffc27224 */ /* 0x000fe600078e0089 */
[----:B------:R1:W-:Y:S01]  /*21a70*/  MUFU.EX2 R157, R2 ;  /* 0x00000002009d7308 */ /* 0x0003e20000000800 */
[----:B----4-:R-:W-:Y:S02]  /*21a80*/  F2FP.BF16.PACK_AB R86, R148, R147 ;  /* 0x000000939456723e */ /* 0x010fe400000010ff */
[C---:B------:R-:W-:Y:S01]  /*21a90*/  FMUL.FTZ R52, R69.reuse, R188 ;  /* 0x000000bc45347220 */ /* 0x040fe20000410000 */
[-C--:B------:R-:W-:Y:S01]  /*21aa0*/  HMMA.16816.F32.BF16 R44, R64, R54.reuse, R44 ;  /* 0x00000036402c723c */ /* 0x080fe2000004182c */
[----:B------:R-:W-:Y:S05]  /*21ab0*/  FMUL.FTZ R53, R69, R189 ;  /* 0x000000bd45357220 */ /* 0x000fea0000410000 */
[----:B------:R-:W-:Y:S02]  /*21ac0*/  MUFU.EX2 R138, R122 ;  /* 0x0000007a008a7308 */ /* 0x000fe40000000800 */
[C---:B------:R-:W-:Y:S01]  /*21ad0*/  HMMA.16816.F32.BF16 R48, R76.reuse, R54, R48 ;  /* 0x000000364c30723c */ /* 0x040fe20000041830 */
[----:B--2---:R-:W-:Y:S06]  /*21ae0*/  FFMA.FTZ R104, R251, c[0x0][0x23c], -R75 ;  /* 0x00008f00fb687a23 */ /* 0x004fec000001084b */
[C---:B------:R-:W-:Y:S01]  /*21af0*/  FMUL.FTZ R54, R68.reuse, R190 ;  /* 0x000000be44367220 */ /* 0x040fe20000410000 */
[----:B------:R-:W-:Y:S01]  /*21b00*/  MUFU.EX2 R137, R134 ;  /* 0x0000008600897308 */ /* 0x000fe20000000800 */
[C---:B------:R-:W-:Y:S03]  /*21b10*/  FMUL.FTZ R55, R68.reuse, R191 ;  /* 0x000000bf44377220 */ /* 0x040fe60000410000 */
[--C-:B-1----:R-:W-:Y:S04]  /*21b20*/  FFMA.FTZ R2, R211, c[0x0][0x23c], -R100.reuse ;  /* 0x00008f00d3027a23 */ /* 0x102fe80000010864 */
[-C--:B------:R-:W-:Y:S02]  /*21b30*/  HMMA.16816.F32.BF16 R52, R76, R80.reuse, R52 ;  /* 0x000000504c34723c */ /* 0x080fe40000041834 */
[----:B------:R1:W2:Y:S06]  /*21b40*/  MUFU.EX2 R154, R2 ;  /* 0x00000002009a7308 */ /* 0x0002ac0000000800 */
[C---:B------:R-:W-:Y:S04]  /*21b50*/  HMMA.16816.F32.BF16 R56, R64.reuse, R80, R56 ;  /* 0x000000504038723c */ /* 0x040fe80000041838 */
[----:B------:R-:W-:Y:S04]  /*21b60*/  MUFU.EX2 R211, R129 ;  /* 0x0000008100d37308 */ /* 0x000fe80000000800 */
[-C--:B------:R-:W-:Y:S07]  /*21b70*/  HMMA.16816.F32.BF16 R60, R64, R82.reuse, R60 ;  /* 0x00000052403c723c */ /* 0x080fee000004183c */
[C---:B------:R-:W-:Y:S02]  /*21b80*/  FMUL.FTZ R66, R68.reuse, R198 ;  /* 0x000000c644427220 */ /* 0x040fe40000410000 */
[----:B------:R-:W-:Y:S03]  /*21b90*/  FMUL.FTZ R67, R68, R199 ;  /* 0x000000c744437220 */ /* 0x000fe60000410000 */
[--C-:B-1----:R-:W-:Y:S01]  /*21ba0*/  FFMA.FTZ R2, R210, c[0x0][0x23c], -R100.reuse ;  /* 0x00008f00d2027a23 */ /* 0x102fe20000010864 */
[----:B--2---:R-:W-:Y:S01]  /*21bb0*/  F2FP.BF16.PACK_AB R85, R154, R157 ;  /* 0x0000009d9a55723e */ /* 0x004fe200000010ff */
[C---:B------:R-:W-:Y:S02]  /*21bc0*/  FMUL.FTZ R64, R69.reuse, R196 ;  /* 0x000000c445407220 */ /* 0x040fe40000410000 */
[----:B------:R-:W-:Y:S01]  /*21bd0*/  FMUL.FTZ R65, R69, R197 ;  /* 0x000000c545417220 */ /* 0x000fe20000410000 */
[----:B------:R1:W-:Y:S06]  /*21be0*/  MUFU.EX2 R156, R2 ;  /* 0x00000002009c7308 */ /* 0x0003ec0000000800 */
[----:B------:R-:W-:Y:S01]  /*21bf0*/  HMMA.16816.F32.BF16 R64, R76, R82, R64 ;  /* 0x000000524c40723c */ /* 0x000fe20000041840 */
[----:B------:R-:W2:Y:S06]  /*21c00*/  LDSM.16.MT88.4 R80, [R213+0x8800] ;  /* 0x00880000d550783b */ /* 0x000eac0000004200 */
[----:B------:R-:W-:Y:S02]  /*21c10*/  F2FP.BF16.PACK_AB R76, R103, R97 ;  /* 0x00000061674c723e */ /* 0x000fe400000010ff */
[----:B------:R-:W-:Y:S03]  /*21c20*/  F2FP.BF16.PACK_AB R79, R149, R144 ;  /* 0x00000090954f723e */ /* 0x000fe600000010ff */
[----:B------:R-:W-:Y:S02]  /*21c30*/  F2FP.BF16.PACK_AB R77, R143, R114 ;  /* 0x000000728f4d723e */ /* 0x000fe400000010ff */
[----:B------:R-:W-:Y:S01]  /*21c40*/  F2FP.BF16.PACK_AB R78, R110, R105 ;  /* 0x000000696e4e723e */ /* 0x000fe200000010ff */
[----:B-1----:R-:W-:Y:S04]  /*21c50*/  FFMA.FTZ R2, R209, c[0x0][0x23c], -R100 ;  /* 0x00008f00d1027a23 */ /* 0x002fe80000010864 */
[----:B------:R1:W4:Y:S02]  /*21c60*/  MUFU.EX2 R155, R2 ;  /* 0x00000002009b7308 */ /* 0x0003240000000800 */
[-C--:B--2---:R-:W-:Y:S01]  /*21c70*/  HMMA.16816.F32.BF16 R4, R76, R80.reuse, R4 ;  /* 0x000000504c04723c */ /* 0x084fe20000041804 */
[----:B-1----:R-:W2:Y:S01]  /*21c80*/  LDL.LU R2, [R1+0x78] ;  /* 0x0000780001027983 */ /* 0x002ea20000300800 */
[----:B----4-:R-:W-:Y:S07]  /*21c90*/  F2FP.BF16.PACK_AB R87, R155, R156 ;  /* 0x0000009c9b57723e */ /* 0x010fee00000010ff */
        /* <DEDUP_REMOVED lines=8> */
[----:B------:R-:W1:Y:S03]  /*21d20*/  LDSM.16.MT88.4 R80, [R214+0x8800] ;  /* 0x00880000d650783b */ /* 0x000e660000004200 */
[----:B---3--:R-:W-:Y:S02]  /*21d30*/  FFMA.FTZ R90, R69, R173, R90 ;  /* 0x000000ad455a7223 */ /* 0x008fe4000001005a */
[----:B------:R-:W-:Y:S02]  /*21d40*/  IMAD.MOV.U32 R173, RZ, RZ, R167 ;  /* 0x000000ffffad7224 */ /* 0x000fe400078e00a7 */
[----:B------:R-:W-:Y:S02]  /*21d50*/  IMAD.MOV.U32 R167, RZ, RZ, R152 ;  /* 0x000000ffffa77224 */ /* 0x000fe400078e0098 */
[----:B------:R3:W4:Y:S01]  /*21d60*/  MUFU.EX2 R152, R106 ;  /* 0x0000006a00987308 */ /* 0x0007220000000800 */
[-C--:B-1----:R-:W-:Y:S08]  /*21d70*/  HMMA.16816.F32.BF16 R36, R76, R80.reuse, R36 ;  /* 0x000000504c24723c */ /* 0x082ff00000041824 */
[C---:B------:R-:W-:Y:S08]  /*21d80*/  HMMA.16816.F32.BF16 R40, R84.reuse, R80, R40 ;  /* 0x000000505428723c */ /* 0x040ff00000041828 */
[-C--:B------:R-:W-:Y:S01]  /*21d90*/  HMMA.16816.F32.BF16 R44, R84, R82.reuse, R44 ;  /* 0x00000052542c723c */ /* 0x080fe2000004182c */
[----:B---3--:R-:W-:Y:S02]  /*21da0*/  FFMA.FTZ R106, R248, c[0x0][0x23c], -R75 ;  /* 0x00008f00f86a7a23 */ /* 0x008fe4000001084b */
[----:B------:R-:W-:Y:S05]  /*21db0*/  MUFU.EX2 R248, R128 ;  /* 0x0000008000f87308 */ /* 0x000fea0000000800 */
[C---:B------:R-:W-:Y:S01]  /*21dc0*/  HMMA.16816.F32.BF16 R48, R76.reuse, R82, R48 ;  /* 0x000000524c30723c */ /* 0x040fe20000041830 */
[----:B------:R-:W1:Y:S07]  /*21dd0*/  LDSM.16.MT88.4 R80, [R215+0x8800] ;  /* 0x00880000d750783b */ /* 0x000e6e0000004200 */
[-C--:B-1----:R-:W-:Y:S08]  /*21de0*/  HMMA.16816.F32.BF16 R52, R76, R80.reuse, R52 ;  /* 0x000000504c34723c */ /* 0x082ff00000041834 */
[C---:B------:R-:W-:Y:S08]  /*21df0*/  HMMA.16816.F32.BF16 R56, R84.reuse, R80, R56 ;  /* 0x000000505438723c */ /* 0x040ff00000041838 */
[-C--:B------:R-:W-:Y:S01]  /*21e00*/  HMMA.16816.F32.BF16 R60, R84, R82.reuse, R60 ;  /* 0x00000052543c723c */ /* 0x080fe2000004183c */
[----:B------:R-:W-:Y:S07]  /*21e10*/  LDSM.16.MT88.4 R84, [R216+0x9000] ;  /* 0x00900000d854783b */ /* 0x000fee0000004200 */
[----:B------:R-:W-:Y:S07]  /*21e20*/  HMMA.16816.F32.BF16 R64, R76, R82, R64 ;  /* 0x000000524c40723c */ /* 0x000fee0000041840 */
[----:B------:R-:W-:Y:S02]  /*21e30*/  F2FP.BF16.PACK_AB R79, R178, R153 ;  /* 0x00000099b24f723e */ /* 0x000fe400000010ff */
[----:B------:R-:W-:Y:S03]  /*21e40*/  F2FP.BF16.PACK_AB R76, R132, R109 ;  /* 0x0000006d844c723e */ /* 0x000fe600000010ff */
[----:B----4-:R-:W-:Y:S02]  /*21e50*/  F2FP.BF16.PACK_AB R77, R152, R111 ;  /* 0x0000006f984d723e */ /* 0x010fe400000010ff */
[----:B------:R-:W-:Y:S01]  /*21e60*/  F2FP.BF16.PACK_AB R78, R138, R136 ;  /* 0x000000888a4e723e */ /* 0x000fe200000010ff */
[----:B--2---:R-:W-:Y:S02]  /*21e70*/  FFMA.FTZ R95, R68, R2, R95 ;  /* 0x00000002445f7223 */ /* 0x004fe4000001005f */
[----:B------:R-:W2:Y:S04]  /*21e80*/  LDL.LU R2, [R1+0x70] ;  /* 0x0000700001027983 */ /* 0x000ea80000300800 */
[----:B------:R-:W3:Y:S04]  /*21e90*/  LDL.LU R145, [R1+0x58] ;  /* 0x0000580001917983 */ /* 0x000ee80000300800 */
[----:B------:R-:W4:Y:S01]  /*21ea0*/  LDL.LU R238, [R1+0x11c] ;  /* 0x00011c0001ee7983 */ /* 0x000f220000300800 */
[----:B--2---:R-:W-:Y:S02]  /*21eb0*/  FFMA.FTZ R91, R3, R2, R91 ;  /* 0x00000002035b7223 */ /* 0x004fe4000001005b */
[--C-:B------:R-:W-:Y:S02]  /*21ec0*/  FFMA.FTZ R3, R181, c[0x0][0x23c], -R75.reuse ;  /* 0x00008f00b5037a23 */ /* 0x100fe4000001084b */
[----:B------:R-:W-:Y:S01]  /*21ed0*/  FFMA.FTZ R2, R180, c[0x0][0x23c], -R75 ;  /* 0x00008f00b4027a23 */ /* 0x000fe2000001084b */
[----:B------:R-:W2:Y:S01]  /*21ee0*/  LDL.LU R181, [R1+0x24] ;  /* 0x0000240001b57983 */ /* 0x000ea20000300800 */
[----:B------:R-:W-:Y:S02]  /*21ef0*/  IMAD.MOV.U32 R180, RZ, RZ, R170 ;  /* 0x000000ffffb47224 */ /* 0x000fe400078e00aa */
[----:B------:R-:W-:Y:S02]  /*21f00*/  IMAD.MOV.U32 R170, RZ, RZ, R159 ;  /* 0x000000ffffaa7224 */ /* 0x000fe400078e009f */
[----:B------:R-:W-:Y:S02]  /*21f10*/  IMAD.MOV.U32 R159, RZ, RZ, R146 ;  /* 0x000000ffff9f7224 */ /* 0x000fe400078e0092 */
[----:B------:R-:W-:Y:S02]  /*21f20*/  IMAD.MOV.U32 R146, RZ, RZ, R151 ;  /* 0x000000ffff927224 */ /* 0x000fe400078e0097 */
[----:B------:R-:W-:Y:S01]  /*21f30*/  FFMA.FTZ R69, R180, c[0x0][0x23c], -R75 ;  /* 0x00008f00b4457a23 */ /* 0x000fe2000001084b */
[----:B------:R-:W-:Y:S01]  /*21f40*/  MUFU.EX2 R151, R2 ;  /* 0x0000000200977308 */ /* 0x000fe20000000800 */
[----:B------:R-:W-:Y:S02]  /*21f50*/  IMAD.MOV.U32 R180, RZ, RZ, R159 ;  /* 0x000000ffffb47224 */ /* 0x000fe400078e009f */
[----:B------:R-:W-:Y:S02]  /*21f60*/  IMAD.MOV.U32 R159, RZ, RZ, R150 ;  /* 0x000000ffff9f7224 */ /* 0x000fe400078e0096 */
[----:B------:R-:W-:Y:S05]  /*21f70*/  FADD.FTZ R98, R98, R91 ;  /* 0x0000005b62627221 */ /* 0x000fea0000010000 */
[----:B------:R-:W1:Y:S10]  /*21f80*/  MUFU.EX2 R150, R3 ;  /* 0x0000000300967308 */ /* 0x000e740000000800 */
[----:B------:R-:W-:Y:S01]  /*21f90*/  MUFU.EX2 R251, R69 ;  /* 0x0000004500fb7308 */ /* 0x000fe20000000800 */
[----:B-1----:R-:W-:Y:S01]  /*21fa0*/  F2FP.BF16.PACK_AB R80, R150, R151 ;  /* 0x000000979650723e */ /* 0x002fe200000010ff */
[--C-:B--2---:R-:W-:Y:S02]  /*21fb0*/  FFMA.FTZ R2, R181, c[0x0][0x23c], -R75.reuse ;  /* 0x00008f00b5027a23 */ /* 0x104fe4000001084b */
[----:B------:R-:W2:Y:S06]  /*21fc0*/  LDL.LU R181, [R1+0x20] ;  /* 0x0000200001b57983 */ /* 0x000eac0000300800 */
[----:B------:R-:W-:Y:S01]  /*21fd0*/  MUFU.EX2 R177, R2 ;  /* 0x0000000200b17308 */ /* 0x000fe20000000800 */
[--C-:B--2---:R-:W-:Y:S02]  /*21fe0*/  FFMA.FTZ R68, R181, c[0x0][0x23c], -R75.reuse ;  /* 0x00008f00b5447a23 */ /* 0x104fe4000001084b */
[----:B------:R-:W2:Y:S07]  /*21ff0*/  LDL.LU R181, [R1+0x1c] ;  /* 0x00001c0001b57983 */ /* 0x000eae0000300800 */
[----:B------:R1:W1:Y:S02]  /*22000*/  MUFU.EX2 R176, R68 ;  /* 0x0000004400b07308 */ /* 0x0002640000000800 */
[----:B-1----:R-:W-:Y:S01]  /*22010*/  FADD.FTZ R68, R101, R90 ;  /* 0x0000005a65447221 */ /* 0x002fe20000010000 */
[----:B------:R-:W-:Y:S03]  /*22020*/  F2FP.BF16.PACK_AB R82, R176, R177 ;  /* 0x000000b1b052723e */ /* 0x000fe600000010ff */
[----:B------:R-:W-:Y:S02]  /*22030*/  FADD.FTZ R69, R108, R68 ;  /* 0x000000446c457221 */ /* 0x000fe40000010000 */
[--C-:B--2---:R-:W-:Y:S02]  /*22040*/  FFMA.FTZ R89, R181, c[0x0][0x23c], -R75.reuse ;  /* 0x00008f00b5597a23 */ /* 0x104fe4000001084b */
[----:B------:R-:W2:Y:S02]  /*22050*/  LDL.LU R181, [R1+0x18] ;  /* 0x0000180001b57983 */ /* 0x000ea40000300800 */
[----:B--2---:R-:W-:Y:S02]  /*22060*/  FFMA.FTZ R88, R181, c[0x0][0x23c], -R75 ;  /* 0x00008f00b5587a23 */ /* 0x004fe4000001084b */
        /* <DEDUP_REMOVED lines=10> */
[--C-:B------:R-:W-:Y:S01]  /*22110*/  FFMA.FTZ R3, R181, c[0x0][0x23c], -R75.reuse ;  /* 0x00008f00b5037a23 */ /* 0x100fe2000001084b */
[----:B------:R-:W2:Y:S04]  /*22120*/  LDL.LU R252, [R1+0x118] ;  /* 0x0001180001fc7983 */ /* 0x000ea80000300800 */
[----:B------:R-:W2:Y:S02]  /*22130*/  LDL.LU R181, [R1+0x10] ;  /* 0x0000100001b57983 */ /* 0x000ea40000300800 */
[--C-:B--2---:R-:W-:Y:S02]  /*22140*/  FFMA.FTZ R92, R181, c[0x0][0x23c], -R75.reuse ;  /* 0x00008f00b55c7a23 */ /* 0x104fe4000001084b */
[----:B------:R-:W2:Y:S02]  /*22150*/  LDL.LU R181, [R1+0xc] ;  /* 0x00000c0001b57983 */ /* 0x000ea40000300800 */
[----:B------:R-:W-:Y:S01]  /*22160*/  MUFU.EX2 R209, R92 ;  /* 0x0000005c00d17308 */ /* 0x000fe20000000800 */
[--C-:B--2---:R-:W-:Y:S02]  /*22170*/  FFMA.FTZ R93, R181, c[0x0][0x23c], -R75.reuse ;  /* 0x00008f00b55d7a23 */ /* 0x104fe4000001084b */
[----:B------:R-:W2:Y:S02]  /*22180*/  LDL.LU R181, [R1+0x8] ;  /* 0x0000080001b57983 */ /* 0x000ea40000300800 */
        /* <DEDUP_REMOVED lines=14> */
[----:B------:R-:W2:Y:S01]  /*22270*/  LDL.LU R99, [R1] ;  /* 0x0000000001637983 */ /* 0x000ea20000300800 */
[----:B------:R-:W-:Y:S02]  /*22280*/  IMAD.MOV.U32 R189, RZ, RZ, R180 ;  /* 0x000000ffffbd7224 */ /* 0x000fe400078e00b4 */
[----:B------:R-:W-:Y:S02]  /*22290*/  IMAD.MOV.U32 R179, RZ, RZ, R158 ;  /* 0x000000ffffb37224 */ /* 0x000fe400078e009e */
[----:B------:R-:W-:Y:S02]  /*222a0*/  IMAD.MOV.U32 R182, RZ, RZ, R118 ;  /* 0x000000ffffb67224 */ /* 0x000fe400078e0076 */
[----:B------:R-:W-:Y:S02]  /*222b0*/  IMAD.MOV.U32 R180, RZ, RZ, R243 ;  /* 0x000000ffffb47224 */ /* 0x000fe400078e00f3 */
[----:B------:R-:W-:Y:S01]  /*222c0*/  FFMA.FTZ R2, R190, c[0x0][0x23c], -R100 ;  /* 0x00008f00be027a23 */ /* 0x000fe20000010864 */
        /* <DEDUP_REMOVED lines=11> */
[----:B---3--:R-:W-:Y:S02]  /*22380*/  IMAD.MOV.U32 R165, RZ, RZ, R145 ;  /* 0x000000ffffa57224 */ /* 0x008fe400078e0091 */
        /* <DEDUP_REMOVED lines=27> */
[----:B------:R-:W3:Y:S01]  /*22540*/  MUFU.EX2 R146, R2 ;  /* 0x0000000200927308 */ /* 0x000ee20000000800 */
        /* <DEDUP_REMOVED lines=12> */
[----:B---3--:R-:W-:Y:S01]  /*22610*/  F2FP.BF16.PACK_AB R81, R146, R145 ;  /* 0x000000919251723e */ /* 0x008fe200000010ff */
[----:B------:R-:W-:Y:S02]  /*22620*/  FFMA.FTZ R2, R184, c[0x0][0x23c], -R100 ;  /* 0x00008f00b8027a23 */ /* 0x000fe40000010864 */
        /* <DEDUP_REMOVED lines=26> */
[----:B---3--:R-:W-:Y:S02]  /*227d0*/  FFMA.FTZ R2, R185, c[0x0][0x23c], -R100 ;  /* 0x00008f00b9027a23 */ /* 0x008fe40000010864 */
        /* <DEDUP_REMOVED lines=17> */
[----:B------:R-:W-:Y:S01]  /*228f0*/  IMAD.MOV.U32 R180, RZ, RZ, R169 ;  /* 0x000000ffffb47224 */ /* 0x000fe200078e00a9 */
[----:B------:R1:W5:Y:S01]  /*22900*/  LDL.LU R237, [R1+0x110] ;  /* 0x0001100001ed7983 */ /* 0x0003620000300800 */
[----:B------:R-:W-:Y:S01]  /*22910*/  IMAD.MOV.U32 R167, RZ, RZ, R164 ;  /* 0x000000ffffa77224 */ /* 0x000fe200078e00a4 */
[----:B---3--:R-:W-:Y:S01]  /*22920*/  F2FP.BF16.PACK_AB R83, R165, R159 ;  /* 0x0000009fa553723e */ /* 0x008fe200000010ff */
[----:B------:R-:W-:Y:S02]  /*22930*/  FFMA.FTZ R2, R205, c[0x0][0x23c], -R100 ;  /* 0x00008f00cd027a23 */ /* 0x000fe40000010864 */
[----:B------:R-:W-:Y:S02]  /*22940*/  IMAD.MOV.U32 R205, RZ, RZ, R203 ;  /* 0x000000ffffcd7224 */ /* 0x000fe400078e00cb */
[----:B------:R-:W-:Y:S01]  /*22950*/  IMAD.MOV.U32 R203, RZ, RZ, R187 ;  /* 0x000000ffffcb7224 */ /* 0x000fe200078e00bb */
[----:B------:R3:W-:Y:S01]  /*22960*/  MUFU.EX2 R158, R2 ;  /* 0x00000002009e7308 */ /* 0x0007e20000000800 */
[----:B------:R-:W-:Y:S02]  /*22970*/  IMAD.MOV.U32 R187, RZ, RZ, R191 ;  /* 0x000000ffffbb7224 */ /* 0x000fe400078e00bf */
[----:B------:R-:W-:Y:S02]  /*22980*/  IMAD.MOV.U32 R191, RZ, RZ, R188 ;  /* 0x000000ffffbf7224 */ /* 0x000fe400078e00bc */
[----:B------:R-:W-:Y:S02]  /*22990*/  IMAD.MOV.U32 R188, RZ, RZ, R244 ;  /* 0x000000ffffbc7224 */ /* 0x000fe400078e00f4 */
[----:B----4-:R-:W-:Y:S02]  /*229a0*/  IMAD.MOV.U32 R164, RZ, RZ, R238 ;  /* 0x000000ffffa47224 */ /* 0x010fe400078e00ee */
[----:B------:R-:W-:Y:S01]  /*229b0*/  IMAD.MOV.U32 R169, RZ, RZ, R160 ;  /* 0x000000ffffa97224 */ /* 0x000fe200078e00a0 */
[----:B------:R1:W5:Y:S01]  /*229c0*/  LDL.LU R238, [R1+0x10c] ;  /* 0x00010c0001ee7983 */ /* 0x0003620000300800 */
[----:B------:R-:W-:Y:S01]  /*229d0*/  IMAD.MOV.U32 R162, RZ, RZ, R167 ;  /* 0x000000ffffa27224 */ /* 0x000fe200078e00a7 */
[----:B------:R-:W4:Y:S01]  /*229e0*/  MUFU.EX2 R160, R3 ;  /* 0x0000000300a07308 */ /* 0x000f220000000800 */
[----:B------:R-:W-:Y:S02]  /*229f0*/  IMAD.MOV.U32 R167, RZ, RZ, R164 ;  /* 0x000000ffffa77224 */ /* 0x000fe400078e00a4 */
[----:B------:R-:W-:Y:S02]  /*22a00*/  IMAD.MOV.U32 R164, RZ, RZ, R231 ;  /* 0x000000ffffa47224 */ /* 0x000fe400078e00e7 */
[----:B------:R-:W-:Y:S01]  /*22a10*/  FFMA.FTZ R139, R121, c[0x0][0x23c], -R75 ;  /* 0x00008f00798b7a23 */ /* 0x000fe2000001084b */
[----:B------:R1:W5:Y:S01]  /*22a20*/  LDL.LU R231, [R1+0x108] ;  /* 0x0001080001e77983 */ /* 0x0003620000300800 */
[----:B------:R-:W-:Y:S02]  /*22a30*/  IMAD.MOV.U32 R121, RZ, RZ, R169 ;  /* 0x000000ffff797224 */ /* 0x000fe400078e00a9 */
[----:B------:R-:W-:Y:S01]  /*22a40*/  IMAD.MOV.U32 R168, RZ, RZ, R164 ;  /* 0x000000ffffa87224 */ /* 0x000fe200078e00a4 */
[----:B------:R-:W-:Y:S01]  /*22a50*/  MUFU.EX2 R180, R180 ;  /* 0x000000b400b47308 */ /* 0x000fe20000000800 */
[----:B------:R-:W-:Y:S02]  /*22a60*/  IMAD.MOV.U32 R182, RZ, RZ, R167 ;  /* 0x000000ffffb67224 */ /* 0x000fe400078e00a7 */
[----:B---3--:R-:W-:Y:S02]  /*22a70*/  FFMA.FTZ R2, R206, c[0x0][0x23c], -R100 ;  /* 0x00008f00ce027a23 */ /* 0x008fe40000010864 */
        /* <DEDUP_REMOVED lines=24> */
[----:B---3--:R-:W3:Y:S01]  /*22c00*/  LDSM.16.MT88.4 R88, [R213+0x9000] ;  /* 0x00900000d558783b */ /* 0x008ee20000004200 */
[----:B------:R-:W-:Y:S02]  /*22c10*/  IMAD.MOV.U32 R183, RZ, RZ, R235 ;  /* 0x000000ffffb77224 */ /* 0x000fe400078e00eb */
[--C-:B------:R-:W-:Y:S02]  /*22c20*/  FFMA.FTZ R118, R202, c[0x0][0x23c], -R75.reuse ;  /* 0x00008f00ca767a23 */ /* 0x100fe4000001084b */
[----:B------:R-:W-:Y:S01]  /*22c30*/  IMAD.MOV.U32 R202, RZ, RZ, R182 ;  /* 0x000000ffffca7224 */ /* 0x000fe200078e00b6 */
[----:B------:R-:W-:Y:S01]  /*22c40*/  MUFU.EX2 R188, R188 ;  /* 0x000000bc00bc7308 */ /* 0x000fe20000000800 */
[----:B------:R-:W-:Y:S02]  /*22c50*/  FFMA.FTZ R140, R124, c[0x0][0x23c], -R75 ;  /* 0x00008f007c8c7a23 */ /* 0x000fe4000001084b */
[----:B------:R-:W-:Y:S02]  /*22c60*/  IMAD.MOV.U32 R124, RZ, RZ, R202 ;  /* 0x000000ffff7c7224 */ /* 0x000fe400078e00ca */
[----:B-1----:R-:W-:Y:S02]  /*22c70*/  FFMA.FTZ R2, R196, c[0x0][0x23c], -R100 ;  /* 0x00008f00c4027a23 */ /* 0x002fe40000010864 */
        /* <DEDUP_REMOVED lines=15> */
[--C-:B------:R-:W-:Y:S02]  /*22d70*/  FFMA.FTZ R119, R208, c[0x0][0x23c], -R75.reuse ;  /* 0x00008f00d0777a23 */ /* 0x100fe4000001084b */
[----:B--2---:R-:W-:Y:S01]  /*22d80*/  FFMA.FTZ R99, R99, c[0x0][0x23c], -R75 ;  /* 0x00008f0063637a23 */ /* 0x004fe2000001084b */
[-C--:B---3--:R-:W-:Y:S01]  /*22d90*/  HMMA.16816.F32.BF16 R4, R76, R88.reuse, R4 ;  /* 0x000000584c04723c */ /* 0x088fe20000041804 */
[----:B-1----:R-:W-:Y:S02]  /*22da0*/  FFMA.FTZ R2, R196, c[0x0][0x23c], -R100 ;  /* 0x00008f00c4027a23 */ /* 0x002fe40000010864 */
[----:B------:R-:W-:Y:S02]  /*22db0*/  IMAD.MOV.U32 R196, RZ, RZ, R206 ;  /* 0x000000ffffc47224 */ /* 0x000fe400078e00ce */
[----:B------:R-:W-:Y:S01]  /*22dc0*/  IMAD.MOV.U32 R206, RZ, RZ, R191 ;  /* 0x000000ffffce7224 */ /* 0x000fe200078e00bf */
[----:B------:R1:W-:Y:S01]  /*22dd0*/  MUFU.EX2 R170, R2 ;  /* 0x0000000200aa7308 */ /* 0x0003e20000000800 */
[----:B------:R-:W-:Y:S01]  /*22de0*/  IMAD.MOV.U32 R191, RZ, RZ, R183 ;  /* 0x000000ffffbf7224 */ /* 0x000fe200078e00b7 */
[C---:B------:R-:W-:Y:S01]  /*22df0*/  HMMA.16816.F32.BF16 R8, R80.reuse, R88, R8 ;  /* 0x000000585008723c */ /* 0x040fe20000041808 */
[----:B------:R-:W-:Y:S03]  /*22e00*/  IMAD.MOV.U32 R183, RZ, RZ, R245 ;  /* 0x000000ffffb77224 */ /* 0x000fe600078e00f5 */
[----:B------:R-:W-:Y:S02]  /*22e10*/  IMAD.MOV.U32 R198, RZ, RZ, R206 ;  /* 0x000000ffffc67224 */ /* 0x000fe400078e00ce */
[----:B------:R-:W-:Y:S02]  /*22e20*/  IMAD.MOV.U32 R206, RZ, RZ, R193 ;  /* 0x000000ffffce7224 */ /* 0x000fe400078e00c1 */
[-C--:B------:R-:W-:Y:S01]  /*22e30*/  HMMA.16816.F32.BF16 R12, R80, R90.reuse, R12 ;  /* 0x0000005a500c723c */ /* 0x080fe2000004180c */
[----:B------:R-:W-:Y:S01]  /*22e40*/  IMAD.MOV.U32 R193, RZ, RZ, R191 ;  /* 0x000000ffffc17224 */ /* 0x000fe200078e00bf */
[----:B------:R-:W-:Y:S02]  /*22e50*/  MUFU.EX2 R208, R93 ;  /* 0x0000005d00d07308 */ /* 0x000fe40000000800 */
[----:B------:R-:W-:Y:S02]  /*22e60*/  IMAD.MOV.U32 R191, RZ, RZ, R189 ;  /* 0x000000ffffbf7224 */ /* 0x000fe400078e00bd */
[----:B------:R-:W-:Y:S02]  /*22e70*/  IMAD.MOV.U32 R189, RZ, RZ, R183 ;  /* 0x000000ffffbd7224 */ /* 0x000fe400078e00b7 */
[C---:B------:R-:W-:Y:S01]  /*22e80*/  HMMA.16816.F32.BF16 R16, R76.reuse, R90, R16 ;  /* 0x0000005a4c10723c */ /* 0x040fe20000041810 */
[----:B------:R-:W-:Y:S01]  /*22e90*/  IMAD.MOV.U32 R183, RZ, RZ, R172 ;  /* 0x000000ffffb77224 */ /* 0x000fe200078e00ac */
[----:B------:R-:W2:Y:S02]  /*22ea0*/  LDSM.16.MT88.4 R88, [R214+0x9000] ;  /* 0x00900000d658783b */ /* 0x000ea40000004200 */
[----:B------:R-:W-:Y:S01]  /*22eb0*/  IMAD.MOV.U32 R199, RZ, RZ, R206 ;  /* 0x000000ffffc77224 */ /* 0x000fe200078e00ce */
[----:B------:R-:W-:Y:S01]  /*22ec0*/  MUFU.EX2 R172, R240 ;  /* 0x000000f000ac7308 */ /* 0x000fe20000000800 */
[----:B------:R-:W-:Y:S02]  /*22ed0*/  IMAD.MOV.U32 R206, RZ, RZ, R193 ;  /* 0x000000ffffce7224 */ /* 0x000fe400078e00c1 */
[-C--:B------:R-:W-:Y:S01]  /*22ee0*/  HMMA.16816.F32.BF16 R20, R76, R84.reuse, R20 ;  /* 0x000000544c14723c */ /* 0x080fe20000041814 */
[----:B------:R-:W-:Y:S03]  /*22ef0*/  IMAD.MOV.U32 R193, RZ, RZ, R191 ;  /* 0x000000ffffc17224 */ /* 0x000fe600078e00bf */
[----:B------:R-:W-:Y:S02]  /*22f00*/  IMAD.MOV.U32 R191, RZ, RZ, R183 ;  /* 0x000000ffffbf7224 */ /* 0x000fe400078e00b7 */
[----:B------:R-:W-:Y:S01]  /*22f10*/  IMAD.MOV.U32 R207, RZ, RZ, R206 ;  /* 0x000000ffffcf7224 */ /* 0x000fe200078e00ce */
[----:B------:R-:W-:Y:S01]  /*22f20*/  MUFU.EX2 R106, R212 ;  /* 0x000000d4006a7308 */ /* 0x000fe20000000800 */
[C---:B------:R-:W-:Y:S01]  /*22f30*/  HMMA.16816.F32.BF16 R24, R80.reuse, R84, R24 ;  /* 0x000000545018723c */ /* 0x040fe20000041818 */
[----:B------:R-:W-:Y:S03]  /*22f40*/  IMAD.MOV.U32 R206, RZ, RZ, R193 ;  /* 0x000000ffffce7224 */ /* 0x000fe600078e00c1 */
[----:B------:R-:W-:Y:S02]  /*22f50*/  IMAD.MOV.U32 R193, RZ, RZ, R191 ;  /* 0x000000ffffc17224 */ /* 0x000fe400078e00bf */
[----:B------:R-:W-:Y:S02]  /*22f60*/  IMAD.MOV.U32 R126, RZ, RZ, R207 ;  /* 0x000000ffff7e7224 */ /* 0x000fe400078e00cf */
[-C--:B------:R-:W-:Y:S01]  /*22f70*/  HMMA.16816.F32.BF16 R28, R80, R86.reuse, R28 ;  /* 0x00000056501c723c */ /* 0x080fe2000004181c */
[----:B------:R-:W-:Y:S01]  /*22f80*/  IMAD.MOV.U32 R122, RZ, RZ, R193 ;  /* 0x000000ffff7a7224 */ /* 0x000fe200078e00c1 */
[----:B------:R-:W-:Y:S02]  /*22f90*/  MUFU.EX2 R191, R246 ;  /* 0x000000f600bf7308 */ /* 0x000fe40000000800 */
[----:B-1----:R-:W-:Y:S02]  /*22fa0*/  FFMA.FTZ R2, R121, c[0x0][0x23c], -R100 ;  /* 0x00008f0079027a23 */ /* 0x002fe40000010864 */
[----:B------:R-:W-:Y:S02]  /*22fb0*/  IMAD.MOV.U32 R121, RZ, RZ, R122 ;  /* 0x000000ffff797224 */ /* 0x000fe400078e007a */
[C---:B------:R-:W-:Y:S01]  /*22fc0*/  HMMA.16816.F32.BF16 R32, R76.reuse, R86, R32 ;  /* 0x000000564c20723c */ /* 0x040fe20000041820 */
[----:B------:R-:W-:Y:S01]  /*22fd0*/  IMAD.MOV.U32 R122, RZ, RZ, R126 ;  /* 0x000000ffff7a7224 */ /* 0x000fe200078e007e */
[----:B------:R-:W1:Y:S02]  /*22fe0*/  LDSM.16.MT88.4 R84, [R215+0x9000] ;  /* 0x00900000d754783b */ /* 0x000e640000004200 */
[----:B------:R-:W-:Y:S01]  /*22ff0*/  IMAD.MOV.U32 R126, RZ, RZ, R198 ;  /* 0x000000ffff7e7224 */ /* 0x000fe200078e00c6 */
[----:B------:R-:W-:Y:S01]  /*23000*/  MUFU.EX2 R207, R94 ;  /* 0x0000005e00cf7308 */ /* 0x000fe20000000800 */
[----:B------:R-:W-:Y:S02]  /*23010*/  IMAD.MOV.U32 R198, RZ, RZ, R196 ;  /* 0x000000ffffc67224 */ /* 0x000fe400078e00c4 */
[----:B------:R-:W-:Y:S01]  /*23020*/  IMAD.MOV.U32 R196, RZ, RZ, R204 ;  /* 0x000000ffffc47224 */ /* 0x000fe200078e00cc */
[-C--:B--2---:R-:W-:Y:S03]  /*23030*/  HMMA.16816.F32.BF16 R36, R76, R88.reuse, R36 ;  /* 0x000000584c24723c */ /* 0x084fe60000041824 */
[----:B------:R-:W-:Y:S02]  /*23040*/  IMAD.MOV.U32 R204, RZ, RZ, R194 ;  /* 0x000000ffffcc7224 */ /* 0x000fe400078e00c2 */
[----:B------:R-:W-:Y:S01]  /*23050*/  IMAD.MOV.U32 R194, RZ, RZ, R168 ;  /* 0x000000ffffc27224 */ /* 0x000fe200078e00a8 */
[----:B------:R-:W-:Y:S01]  /*23060*/  MUFU.EX2 R187, R187 ;  /* 0x000000bb00bb7308 */ /* 0x000fe20000000800 */
[--C-:B------:R-:W-:Y:S01]  /*23070*/  FFMA.FTZ R102, R252, c[0x0][0x23c], -R75.reuse ;  /* 0x00008f00fc667a23 */ /* 0x100fe2000001084b */
[C---:B------:R-:W-:Y:S01]  /*23080*/  HMMA.16816.F32.BF16 R40, R80.reuse, R88, R40 ;  /* 0x000000585028723c */ /* 0x040fe20000041828 */
[----:B------:R-:W-:Y:S03]  /*23090*/  FFMA.FTZ R75, R125, c[0x0][0x23c], -R75 ;  /* 0x00008f007d4b7a23 */ /* 0x000fe6000001084b */
        /* <DEDUP_REMOVED lines=9> */
[----:B------:R-:W3:Y:S01]  /*23130*/  MUFU.EX2 R252, R112 ;  /* 0x0000007000fc7308 */ /* 0x000ee20000000800 */
[----:B------:R-:W3:Y:S01]  /*23140*/  LDSM.16.MT88.4 R88, [R213+0x9800] ;  /* 0x00980000d558783b */ /* 0x000ee20000004200 */
[----:B------:R-:W-:Y:S02]  /*23150*/  IMAD.MOV.U32 R123, RZ, RZ, R206 ;  /* 0x000000ffff7b7224 */ /* 0x000fe400078e00ce */
[----:B------:R-:W-:Y:S02]  /*23160*/  IMAD.MOV.U32 R183, RZ, RZ, R236 ;  /* 0x000000ffffb77224 */ /* 0x000fe400078e00ec */
[-C--:B-1----:R-:W-:Y:S01]  /*23170*/  HMMA.16816.F32.BF16 R52, R76, R84.reuse, R52 ;  /* 0x000000544c34723c */ /* 0x082fe20000041834 */
[----:B------:R-:W-:Y:S03]  /*23180*/  IMAD.MOV.U32 R202, RZ, RZ, R123 ;  /* 0x000000ffffca7224 */ /* 0x000fe600078e007b */
[----:B------:R-:W-:Y:S01]  /*23190*/  IMAD.MOV.U32 R123, RZ, RZ, R197 ;  /* 0x000000ffff7b7224 */ /* 0x000fe200078e00c5 */
[----:B------:R-:W-:Y:S01]  /*231a0*/  MUFU.EX2 R206, R96 ;  /* 0x0000006000ce7308 */ /* 0x000fe20000000800 */
[----:B------:R-:W-:Y:S02]  /*231b0*/  IMAD.MOV.U32 R197, RZ, RZ, R205 ;  /* 0x000000ffffc57224 */ /* 0x000fe400078e00cd */
[C---:B------:R-:W-:Y:S01]  /*231c0*/  HMMA.16816.F32.BF16 R56, R80.reuse, R84, R56 ;  /* 0x000000545038723c */ /* 0x040fe20000041838 */
[----:B--2---:R-:W-:Y:S03]  /*231d0*/  FFMA.FTZ R2, R124, c[0x0][0x23c], -R100 ;  /* 0x00008f007c027a23 */ /* 0x004fe60000010864 */
[----:B------:R-:W-:Y:S02]  /*231e0*/  IMAD.MOV.U32 R205, RZ, RZ, R195 ;  /* 0x000000ffffcd7224 */ /* 0x000fe400078e00c3 */
[----:B------:R-:W-:Y:S01]  /*231f0*/  IMAD.MOV.U32 R195, RZ, RZ, R229 ;  /* 0x000000ffffc37224 */ /* 0x000fe200078e00e5 */
[----:B------:R1:W-:Y:S01]  /*23200*/  MUFU.EX2 R169, R2 ;  /* 0x0000000200a97308 */ /* 0x0003e20000000800 */
[-C--:B------:R-:W-:Y:S01]  /*23210*/  HMMA.16816.F32.BF16 R60, R80, R86.reuse, R60 ;  /* 0x00000056503c723c */ /* 0x080fe2000004183c */
[----:B------:R-:W-:Y:S03]  /*23220*/  IMAD.MOV.U32 R124, RZ, RZ, R202 ;  /* 0x000000ffff7c7224 */ /* 0x000fe600078e00ca */
[----:B------:R-:W-:Y:S02]  /*23230*/  IMAD.MOV.U32 R202, RZ, RZ, R123 ;  /* 0x000000ffffca7224 */ /* 0x000fe400078e007b */
[----:B------:R-:W-:Y:S01]  /*23240*/  IMAD.MOV.U32 R123, RZ, RZ, R197 ;  /* 0x000000ffff7b7224 */ /* 0x000fe200078e00c5 */
[----:B----4-:R-:W-:Y:S01]  /*23250*/  F2FP.BF16.PACK_AB R82, R160, R251 ;  /* 0x000000fba052723e */ /* 0x010fe200000010ff */
[----:B------:R-:W-:Y:S01]  /*23260*/  HMMA.16816.F32.BF16 R64, R76, R86, R64 ;  /* 0x000000564c40723c */ /* 0x000fe20000041840 */
[----:B------:R-:W-:Y:S01]  /*23270*/  IMAD.MOV.U32 R197, RZ, RZ, R205 ;  /* 0x000000ffffc57224 */ /* 0x000fe200078e00cd */
[----:B------:R-:W-:Y:S01]  /*23280*/  LDSM.16.MT88.4 R84, [R214+0x9800] ;  /* 0x00980000d654783b */ /* 0x000fe20000004200 */
[----:B------:R-:W-:Y:S01]  /*23290*/  MUFU.EX2 R185, R185 ;  /* 0x000000b900b97308 */ /* 0x000fe20000000800 */
[----:B------:R-:W-:Y:S01]  /*232a0*/  IMAD.MOV.U32 R205, RZ, RZ, R195 ;  /* 0x000000ffffcd7224 */ /* 0x000fe200078e00c3 */
[----:B------:R-:W-:Y:S01]  /*232b0*/  F2FP.BF16.PACK_AB R80, R174, R164 ;  /* 0x000000a4ae50723e */ /* 0x000fe200000010ff */
[----:B------:R-:W-:Y:S01]  /*232c0*/  IMAD.MOV.U32 R193, RZ, RZ, R183 ;  /* 0x000000ffffc17224 */ /* 0x000fe200078e00b7 */
[----:B------:R-:W-:Y:S01]  /*232d0*/  F2FP.BF16.PACK_AB R76, R250, R137 ;  /* 0x00000089fa4c723e */ /* 0x000fe200000010ff */
[----:B------:R-:W-:Y:S01]  /*232e0*/  IMAD.MOV.U32 R101, RZ, RZ, R124 ;  /* 0x000000ffff657224 */ /* 0x000fe200078e007c */
[----:B------:R-:W-:Y:S03]  /*232f0*/  F2FP.BF16.PACK_AB R77, R175, R167 ;  /* 0x000000a7af4d723e */ /* 0x000fe600000010ff */
[----:B------:R-:W-:Y:S01]  /*23300*/  IMAD.MOV.U32 R124, RZ, RZ, R202 ;  /* 0x000000ffff7c7224 */ /* 0x000fe200078e00ca */
[----:B------:R-:W2:Y:S01]  /*23310*/  MUFU.EX2 R183, R127 ;  /* 0x0000007f00b77308 */ /* 0x000ea20000000800 */
[----:B------:R-:W-:Y:S01]  /*23320*/  IMAD.MOV.U32 R202, RZ, RZ, R123 ;  /* 0x000000ffffca7224 */ /* 0x000fe200078e007b */
[----:B------:R-:W-:Y:S01]  /*23330*/  F2FP.BF16.PACK_AB R78, R173, R249 ;  /* 0x000000f9ad4e723e */ /* 0x000fe200000010ff */
[----:B-1----:R-:W-:Y:S01]  /*23340*/  FFMA.FTZ R2, R125, c[0x0][0x23c], -R100 ;  /* 0x00008f007d027a23 */ /* 0x002fe20000010864 */
[----:B---3--:R-:W-:Y:S01]  /*23350*/  F2FP.BF16.PACK_AB R79, R252, R192 ;  /* 0x000000c0fc4f723e */ /* 0x008fe200000010ff */
[----:B------:R-:W-:Y:S01]  /*23360*/  IMAD.MOV.U32 R125, RZ, RZ, R122 ;  /* 0x000000ffff7d7224 */ /* 0x000fe200078e007a */
[----:B------:R-:W-:Y:S01]  /*23370*/  F2FP.BF16.PACK_AB R81, R166, R158 ;  /* 0x0000009ea651723e */ /* 0x000fe200000010ff */
[----:B------:R-:W-:Y:S01]  /*23380*/  IMAD.MOV.U32 R122, RZ, RZ, R198 ;  /* 0x000000ffff7a7224 */ /* 0x000fe200078e00c6 */
[----:B------:R-:W-:Y:S01]  /*23390*/  F2FP.BF16.PACK_AB R83, R170, R210 ;  /* 0x000000d2aa53723e */ /* 0x000fe200000010ff */
[----:B------:R-:W-:Y:S01]  /*233a0*/  IMAD.MOV.U32 R198, RZ, RZ, R196 ;  /* 0x000000ffffc67224 */ /* 0x000fe200078e00c4 */
[----:B------:R-:W-:Y:S01]  /*233b0*/  MUFU.EX2 R119, R119 ;  /* 0x0000007700777308 */ /* 0x000fe20000000800 */
[-C--:B------:R-:W-:Y:S01]  /*233c0*/  HMMA.16816.F32.BF16 R4, R76, R88.reuse, R4 ;  /* 0x000000584c04723c */ /* 0x080fe20000041804 */
[----:B------:R-:W-:Y:S02]  /*233d0*/  IMAD.MOV.U32 R196, RZ, RZ, R204 ;  /* 0x000000ffffc47224 */ /* 0x000fe400078e00cc */
[----:B------:R-:W-:Y:S02]  /*233e0*/  IMAD.MOV.U32 R123, RZ, RZ, R197 ;  /* 0x000000ffff7b7224 */ /* 0x000fe400078e00c5 */
[----:B------:R-:W-:Y:S02]  /*233f0*/  IMAD.MOV.U32 R197, RZ, RZ, R205 ;  /* 0x000000ffffc57224 */ /* 0x000fe400078e00cd */
[----:B------:R-:W-:Y:S01]  /*23400*/  IMAD.MOV.U32 R205, RZ, RZ, R193 ;  /* 0x000000ffffcd7224 */ /* 0x000fe200078e00c1 */
[C---:B------:R-:W-:Y:S01]  /*23410*/  HMMA.16816.F32.BF16 R8, R80.reuse, R88, R8 ;  /* 0x000000585008723c */ /* 0x040fe20000041808 */
[----:B------:R1:W-:Y:S03]  /*23420*/  MUFU.EX2 R204, R2 ;  /* 0x0000000200cc7308 */ /* 0x0003e60000000800 */
[----:B------:R-:W-:Y:S02]  /*23430*/  IMAD.MOV.U32 R134, RZ, RZ, R202 ;  /* 0x000000ffff867224 */ /* 0x000fe400078e00ca */
[----:B------:R-:W-:Y:S02]  /*23440*/  IMAD.MOV.U32 R202, RZ, RZ, R123 ;  /* 0x000000ffffca7224 */ /* 0x000fe400078e007b */
[-C--:B------:R-:W-:Y:S01]  /*23450*/  HMMA.16816.F32.BF16 R12, R80, R90.reuse, R12 ;  /* 0x0000005a500c723c */ /* 0x080fe2000004180c */
[----:B------:R-:W-:Y:S02]  /*23460*/  IMAD.MOV.U32 R123, RZ, RZ, R197 ;  /* 0x000000ffff7b7224 */ /* 0x000fe400078e00c5 */
[----:B------:R-:W-:Y:S01]  /*23470*/  MUFU.EX2 R118, R118 ;  /* 0x0000007600767308 */ /* 0x000fe20000000800 */
[----:B------:R-:W-:Y:S02]  /*23480*/  IMAD.MOV.U32 R117, RZ, RZ, R134 ;  /* 0x000000ffff757224 */ /* 0x000fe400078e0086 */
[----:B------:R-:W-:Y:S02]  /*23490*/  FADD.FTZ R3, R239, R95 ;  /* 0x0000005fef037221 */ /* 0x000fe40000010000 */
[C---:B------:R-:W-:Y:S01]  /*234a0*/  HMMA.16816.F32.BF16 R16, R76.reuse, R90, R16 ;  /* 0x0000005a4c10723c */ /* 0x040fe20000041810 */
[----:B------:R-:W-:Y:S01]  /*234b0*/  IMAD.MOV.U32 R116, RZ, RZ, R117 ;  /* 0x000000ffff747224 */ /* 0x000fe200078e0075 */
[----:B------:R-:W3:Y:S02]  /*234c0*/  LDSM.16.MT88.4 R92, [R216+0x9800] ;  /* 0x00980000d85c783b */ /* 0x000ee40000004200 */
[----:B------:R-:W-:Y:S02]  /*234d0*/  FADD.FTZ R68, R107, R3 ;  /* 0x000000036b447221 */ /* 0x000fe40000010000 */
[----:B------:R-:W-:Y:S02]  /*234e0*/  IMAD.MOV.U32 R135, RZ, RZ, R116 ;  /* 0x000000ffff877224 */ /* 0x000fe400078e0074 */
[----:B------:R-:W-:Y:S02]  /*234f0*/  FADD.FTZ R3, R120, R69 ;  /* 0x0000004578037221 */ /* 0x000fe40000010000 */
[----:B------:R-:W4:Y:S01]  /*23500*/  LDSM.16.MT88.4 R88, [R215+0x9800] ;  /* 0x00980000d758783b */ /* 0x000f220000004200 */
[----:B------:R-:W-:Y:S01]  /*23510*/  MUFU.EX2 R120, R247 ;  /* 0x000000f700787308 */ /* 0x000fe20000000800 */
[----:B-1----:R-:W-:Y:S02]  /*23520*/  FFMA.FTZ R2, R101, c[0x0][0x23c], -R100 ;  /* 0x00008f0065027a23 */ /* 0x002fe40000010864 */
        /* <DEDUP_REMOVED lines=29> */
[----:B------:R-:W-:Y:S01]  /*23700*/  IMAD.MOV.U32 R113, RZ, RZ, R135 ;  /* 0x000000ffff717224 */ /* 0x000fe200078e0087 */
[----:B------:R-:W3:Y:S02]  /*23710*/  LDSM.16.MT88.4 R92, [R213+0xa000] ;  /* 0x00a00000d55c783b */ /* 0x000ee40000004200 */
[----:B------:R-:W-:Y:S02]  /*23720*/  IMAD.MOV.U32 R135, RZ, RZ, R116 ;  /* 0x000000ffff877224 */ /* 0x000fe400078e0074 */
[----:B------:R-:W-:Y:S02]  /*23730*/  IMAD.MOV.U32 R116, RZ, RZ, R134 ;  /* 0x000000ffff747224 */ /* 0x000fe400078e0086 */
[-C--:B------:R-:W-:Y:S01]  /*23740*/  HMMA.16816.F32.BF16 R36, R76, R84.reuse, R36 ;  /* 0x000000544c24723c */ /* 0x080fe20000041824 */
[----:B------:R-:W-:Y:S03]  /*23750*/  IMAD.MOV.U32 R134, RZ, RZ, R124 ;  /* 0x000000ffff867224 */ /* 0x000fe600078e007c */
[----:B------:R-:W-:Y:S02]  /*23760*/  IMAD.MOV.U32 R129, RZ, RZ, R112 ;  /* 0x000000ffff817224 */ /* 0x000fe400078e0070 */
[----:B------:R-:W-:Y:S02]  /*23770*/  IMAD.MOV.U32 R112, RZ, RZ, R113 ;  /* 0x000000ffff707224 */ /* 0x000fe400078e0071 */
[C---:B------:R-:W-:Y:S01]  /*23780*/  HMMA.16816.F32.BF16 R40, R80.reuse, R84, R40 ;  /* 0x000000545028723c */ /* 0x040fe20000041828 */
[----:B------:R-:W-:Y:S03]  /*23790*/  IMAD.MOV.U32 R113, RZ, RZ, R135 ;  /* 0x000000ffff717224 */ /* 0x000fe600078e0087 */
[----:B------:R-:W-:Y:S02]  /*237a0*/  IMAD.MOV.U32 R135, RZ, RZ, R134 ;  /* 0x000000ffff877224 */ /* 0x000fe400078e0086 */
[----:B-1----:R-:W-:Y:S02]  /*237b0*/  FADD.FTZ R2, R219, R98 ;  /* 0x00000062db027221 */ /* 0x002fe40000010000 */
[-C--:B------:R-:W-:Y:S01]  /*237c0*/  HMMA.16816.F32.BF16 R44, R80, R86.reuse, R44 ;  /* 0x00000056502c723c */ /* 0x080fe2000004182c */
[----:B------:R-:W-:Y:S03]  /*237d0*/  FADD.FTZ R68, R129, R68 ;  /* 0x0000004481447221 */ /* 0x000fe60000010000 */
[----:B------:R-:W-:Y:S02]  /*237e0*/  IMAD.MOV.U32 R129, RZ, RZ, R135 ;  /* 0x000000ffff817224 */ /* 0x000fe400078e0087 */
[----:B------:R-:W-:Y:S01]  /*237f0*/  IMAD.MOV.U32 R124, RZ, RZ, R126 ;  /* 0x000000ffff7c7224 */ /* 0x000fe200078e007e */
[----:B------:R-:W-:Y:S01]  /*23800*/  MUFU.EX2 R135, R102 ;  /* 0x0000006600877308 */ /* 0x000fe20000000800 */
[C---:B------:R-:W-:Y:S01]  /*23810*/  HMMA.16816.F32.BF16 R48, R76.reuse, R86, R48 ;  /* 0x000000564c30723c */ /* 0x040fe20000041830 */
[----:B------:R-:W-:Y:S01]  /*23820*/  IMAD.MOV.U32 R126, RZ, RZ, R221 ;  /* 0x000000ffff7e7224 */ /* 0x000fe200078e00dd */
[----:B------:R-:W1:Y:S02]  /*23830*/  LDSM.16.MT88.4 R84, [R216+0xa000] ;  /* 0x00a00000d854783b */ /* 0x000e640000004200 */
[----:B------:R-:W-:Y:S02]  /*23840*/  FADD.FTZ R69, R112, R2 ;  /* 0x0000000270457221 */ /* 0x000fe40000010000 */
[----:B------:R-:W-:Y:S02]  /*23850*/  FFMA.FTZ R2, R129, c[0x0][0x23c], -R100 ;  /* 0x00008f0081027a23 */ /* 0x000fe40000010864 */
[-C--:B----4-:R-:W-:Y:S01]  /*23860*/  HMMA.16816.F32.BF16 R52, R76, R88.reuse, R52 ;  /* 0x000000584c34723c */ /* 0x090fe20000041834 */
[----:B------:R-:W-:Y:S01]  /*23870*/  IMAD.MOV.U32 R129, RZ, RZ, R126 ;  /* 0x000000ffff817224 */ /* 0x000fe200078e007e */
[----:B------:R-:W-:Y:S02]  /*23880*/  MUFU.EX2 R124, R124 ;  /* 0x0000007c007c7308 */ /* 0x000fe40000000800 */
[----:B------:R-:W-:Y:S02]  /*23890*/  IMAD.MOV.U32 R126, RZ, RZ, R131 ;  /* 0x000000ffff7e7224 */ /* 0x000fe400078e0083 */
[----:B------:R-:W-:Y:S02]  /*238a0*/  IMAD.MOV.U32 R134, RZ, RZ, R101 ;  /* 0x000000ffff867224 */ /* 0x000fe400078e0065 */
[C---:B------:R-:W-:Y:S01]  /*238b0*/  HMMA.16816.F32.BF16 R56, R80.reuse, R88, R56 ;  /* 0x000000585038723c */ /* 0x040fe20000041838 */
[----:B------:R-:W-:Y:S03]  /*238c0*/  IMAD.MOV.U32 R101, RZ, RZ, R220 ;  /* 0x000000ffff657224 */ /* 0x000fe600078e00dc */
[----:B------:R4:W-:Y:S01]  /*238d0*/  MUFU.EX2 R131, R2 ;  /* 0x0000000200837308 */ /* 0x0009e20000000800 */
[----:B------:R-:W-:Y:S02]  /*238e0*/  IMAD.MOV.U32 R128, RZ, RZ, R101 ;  /* 0x000000ffff807224 */ /* 0x000fe400078e0065 */
[----:B------:R-:W-:Y:S01]  /*238f0*/  IMAD.MOV.U32 R112, RZ, RZ, R113 ;  /* 0x000000ffff707224 */ /* 0x000fe200078e0071 */
[-C--:B------:R-:W-:Y:S01]  /*23900*/  HMMA.16816.F32.BF16 R60, R80, R90.reuse, R60 ;  /* 0x0000005a503c723c */ /* 0x080fe2000004183c */
[----:B------:R-:W-:Y:S03]  /*23910*/  IMAD.MOV.U32 R113, RZ, RZ, R134 ;  /* 0x000000ffff717224 */ /* 0x000fe600078e0086 */
[----:B------:R-:W-:Y:S02]  /*23920*/  IMAD.MOV.U32 R171, RZ, RZ, R162 ;  /* 0x000000ffffab7224 */ /* 0x000fe400078e00a2 */
[----:B------:R-:W-:Y:S01]  /*23930*/  IMAD.MOV.U32 R162, RZ, RZ, R234 ;  /* 0x000000ffffa27224 */ /* 0x000fe200078e00ea */
[----:B------:R-:W-:Y:S01]  /*23940*/  F2FP.BF16.PACK_AB R80, R208, R209 ;  /* 0x000000d1d050723e */ /* 0x000fe200000010ff */
[----:B------:R-:W-:Y:S01]  /*23950*/  HMMA.16816.F32.BF16 R64, R76, R90, R64 ;  /* 0x0000005a4c40723c */ /* 0x000fe20000041840 */
[----:B------:R1:W5:Y:S01]  /*23960*/  LDL.LU R234, [R1+0x104] ;  /* 0x0001040001ea7983 */ /* 0x0003620000300800 */
[----:B------:R-:W1:Y:S02]  /*23970*/  MUFU.EX2 R171, R171 ;  /* 0x000000ab00ab7308 */ /* 0x000e640000000800 */
[----:B------:R-:W-:Y:S01]  /*23980*/  IMAD.MOV.U32 R181, RZ, RZ, R233 ;  /* 0x000000ffffb57224 */ /* 0x000fe200078e00e9 */
[----:B------:R3:W5:Y:S01]  /*23990*/  LDL.LU R244, [R1+0x100] ;  /* 0x0001000001f47983 */ /* 0x0007620000300800 */
[----:B------:R-:W-:Y:S01]  /*239a0*/  IMAD.MOV.U32 R193, RZ, RZ, R227 ;  /* 0x000000ffffc17224 */ /* 0x000fe200078e00e3 */
[----:B------:R-:W-:Y:S01]  /*239b0*/  F2FP.BF16.PACK_AB R77, R248, R211 ;  /* 0x000000d3f84d723e */ /* 0x000fe200000010ff */
[----:B------:R-:W-:Y:S01]  /*239c0*/  IMAD.MOV.U32 R195, RZ, RZ, R228 ;  /* 0x000000ffffc37224 */ /* 0x000fe200078e00e4 */
[----:B------:R3:W5:Y:S03]  /*239d0*/  LDL.LU R239, [R1+0xfc] ;  /* 0x0000fc0001ef7983 */ /* 0x0007660000300800 */
[----:B----4-:R-:W-:Y:S01]  /*239e0*/  FFMA.FTZ R2, R128, c[0x0][0x23c], -R100 ;  /* 0x00008f0080027a23 */ /* 0x010fe20000010864 */
[----:B------:R4:W5:Y:S01]  /*239f0*/  LDL.LU R235, [R1+0xf8] ;  /* 0x0000f80001eb7983 */ /* 0x0009620000300800 */
[----:B------:R-:W-:Y:S01]  /*23a00*/  IMAD.MOV.U32 R128, RZ, RZ, R113 ;  /* 0x000000ffff807224 */ /* 0x000fe200078e0071 */
[----:B------:R-:W-:Y:S01]  /*23a10*/  F2FP.BF16.PACK_AB R78, R191, R190 ;  /* 0x000000bebf4e723e */ /* 0x000fe200000010ff */
[----:B------:R-:W-:Y:S01]  /*23a20*/  IMAD.MOV.U32 R113, RZ, RZ, R116 ;  /* 0x000000ffff717224 */ /* 0x000fe200078e0074 */
[----:B------:R4:W5:Y:S01]  /*23a30*/  LDL.LU R233, [R1+0xf4] ;  /* 0x0000f40001e97983 */ /* 0x0009620000300800 */
[----:B------:R-:W-:Y:S01]  /*23a40*/  IMAD.MOV.U32 R116, RZ, RZ, R202 ;  /* 0x000000ffff747224 */ /* 0x000fe200078e00ca */
[----:B--2---:R-:W-:Y:S01]  /*23a50*/  F2FP.BF16.PACK_AB R79, R182, R183 ;  /* 0x000000b7b64f723e */ /* 0x004fe200000010ff */
[----:B------:R2:W-:Y:S01]  /*23a60*/  MUFU.EX2 R202, R2 ;  /* 0x0000000200ca7308 */ /* 0x0005e20000000800 */
[----:B------:R4:W5:Y:S01]  /*23a70*/  LDL.LU R245, [R1+0xf0] ;  /* 0x0000f00001f57983 */ /* 0x0009620000300800 */
[----:B------:R-:W-:Y:S01]  /*23a80*/  IMAD.MOV.U32 R197, RZ, RZ, R193 ;  /* 0x000000ffffc57224 */ /* 0x000fe200078e00c1 */
[----:B------:R-:W-:Y:S01]  /*23a90*/  F2FP.BF16.PACK_AB R82, R206, R207 ;  /* 0x000000cfce52723e */ /* 0x000fe200000010ff */
[----:B------:R-:W-:Y:S01]  /*23aa0*/  IMAD.MOV.U32 R193, RZ, RZ, R189 ;  /* 0x000000ffffc17224 */ /* 0x000fe200078e00bd */
[----:B------:R4:W5:Y:S01]  /*23ab0*/  LDL.LU R240, [R1+0xec] ;  /* 0x0000ec0001f07983 */ /* 0x0009620000300800 */
[----:B------:R-:W-:Y:S01]  /*23ac0*/  IMAD.MOV.U32 R189, RZ, RZ, R226 ;  /* 0x000000ffffbd7224 */ /* 0x000fe200078e00e2 */
[----:B-1----:R-:W-:Y:S01]  /*23ad0*/  F2FP.BF16.PACK_AB R76, R172, R171 ;  /* 0x000000abac4c723e */ /* 0x002fe200000010ff */
[----:B------:R-:W-:Y:S01]  /*23ae0*/  IMAD.MOV.U32 R198, RZ, RZ, R193 ;  /* 0x000000ffffc67224 */ /* 0x000fe200078e00c1 */
[----:B------:R4:W5:Y:S01]  /*23af0*/  LDL.LU R236, [R1+0xe8] ;  /* 0x0000e80001ec7983 */ /* 0x0009620000300800 */
[----:B------:R-:W-:Y:S01]  /*23b00*/  IMAD.MOV.U32 R193, RZ, RZ, R189 ;  /* 0x000000ffffc17224 */ /* 0x000fe200078e00bd */
[----:B------:R-:W-:Y:S01]  /*23b10*/  F2FP.BF16.PACK_AB R81, R169, R168 ;  /* 0x000000a8a951723e */ /* 0x000fe200000010ff */
[----:B------:R1:W-:Y:S01]  /*23b20*/  MUFU.EX2 R189, R225 ;  /* 0x000000e100bd7308 */ /* 0x0003e20000000800 */
[----:B------:R4:W5:Y:S01]  /*23b30*/  LDL.LU R246, [R1+0xe4] ;  /* 0x0000e40001f67983 */ /* 0x0009620000300800 */
[-C--:B---3--:R-:W-:Y:S01]  /*23b40*/  HMMA.16816.F32.BF16 R4, R76, R92.reuse, R4 ;  /* 0x0000005c4c04723c */ /* 0x088fe20000041804 */
[----:B------:R-:W-:Y:S01]  /*23b50*/  IMAD.MOV.U32 R123, RZ, RZ, R198 ;  /* 0x000000ffff7b7224 */ /* 0x000fe200078e00c6 */
[----:B------:R-:W-:Y:S01]  /*23b60*/  F2FP.BF16.PACK_AB R83, R205, R204 ;  /* 0x000000cccd53723e */ /* 0x000fe200000010ff */
[----:B------:R-:W-:Y:S01]  /*23b70*/  IMAD.MOV.U32 R198, RZ, RZ, R193 ;  /* 0x000000ffffc67224 */ /* 0x000fe200078e00c1 */
[----:B------:R4:W5:Y:S01]  /*23b80*/  LDL.LU R230, [R1+0xe0] ;  /* 0x0000e00001e67983 */ /* 0x0009620000300800 */
[----:B------:R-:W-:Y:S02]  /*23b90*/  IMAD.MOV.U32 R193, RZ, RZ, R181 ;  /* 0x000000ffffc17224 */ /* 0x000fe400078e00b5 */
[----:B------:R-:W-:Y:S01]  /*23ba0*/  IMAD.MOV.U32 R122, RZ, RZ, R123 ;  /* 0x000000ffff7a7224 */ /* 0x000fe200078e007b */
[----:B------:R3:W-:Y:S01]  /*23bb0*/  MUFU.EX2 R181, R224 ;  /* 0x000000e000b57308 */ /* 0x0007e20000000800 */
[C---:B------:R-:W-:Y:S01]  /*23bc0*/  HMMA.16816.F32.BF16 R8, R80.reuse, R92, R8 ;  /* 0x0000005c5008723c */ /* 0x040fe20000041808 */
[----:B------:R4:W5:Y:S02]  /*23bd0*/  LDL.LU R229, [R1+0xdc] ;  /* 0x0000dc0001e57983 */ /* 0x0009640000300800 */
[----:B--2---:R-:W-:Y:S02]  /*23be0*/  FFMA.FTZ R2, R112, c[0x0][0x23c], -R100 ;  /* 0x00008f0070027a23 */ /* 0x004fe40000010864 */
[----:B------:R-:W-:Y:S01]  /*23bf0*/  IMAD.MOV.U32 R112, RZ, RZ, R130 ;  /* 0x000000ffff707224 */ /* 0x000fe200078e0082 */
[----:B------:R4:W5:Y:S01]  /*23c00*/  LDL.LU R228, [R1+0xd8] ;  /* 0x0000d80001e47983 */ /* 0x0009620000300800 */
[----:B------:R-:W-:Y:S01]  /*23c10*/  IMAD.MOV.U32 R123, RZ, RZ, R223 ;  /* 0x000000ffff7b7224 */ /* 0x000fe200078e00df */
[-C--:B------:R-:W-:Y:S01]  /*23c20*/  HMMA.16816.F32.BF16 R12, R80, R94.reuse, R12 ;  /* 0x0000005e500c723c */ /* 0x080fe2000004180c */
[----:B------:R2:W-:Y:S01]  /*23c30*/  MUFU.EX2 R130, R2 ;  /* 0x0000000200827308 */ /* 0x0005e20000000800 */
[----:B------:R4:W5:Y:S02]  /*23c40*/  LDL.LU R227, [R1+0xd4] ;  /* 0x0000d40001e37983 */ /* 0x0009640000300800 */
[----:B------:R-:W-:Y:S02]  /*23c50*/  IMAD.MOV.U32 R125, RZ, RZ, R222 ;  /* 0x000000ffff7d7224 */ /* 0x000fe400078e00de */
[----:B------:R4:W5:Y:S01]  /*23c60*/  LDL.LU R226, [R1+0xd0] ;  /* 0x0000d00001e27983 */ /* 0x0009620000300800 */
[----:B------:R-:W-:Y:S01]  /*23c70*/  IMAD.MOV.U32 R101, RZ, RZ, R203 ;  /* 0x000000ffff657224 */ /* 0x000fe200078e00cb */
[C---:B------:R-:W-:Y:S01]  /*23c80*/  HMMA.16816.F32.BF16 R16, R76.reuse, R94, R16 ;  /* 0x0000005e4c10723c */ /* 0x040fe20000041810 */
[----:B------:R-:W-:Y:S01]  /*23c90*/  FADD.FTZ R96, R97, R3 ;  /* 0x0000000361607221 */ /* 0x000fe20000010000 */
[----:B-1----:R4:W5:Y:S01]  /*23ca0*/  LDL.LU R225, [R1+0xcc] ;  /* 0x0000cc0001e17983 */ /* 0x0029620000300800 */
[----:B------:R1:W-:Y:S01]  /*23cb0*/  MUFU.EX2 R127, R112 ;  /* 0x00000070007f7308 */ /* 0x0003e20000000800 */
[----:B------:R-:W-:Y:S02]  /*23cc0*/  FADD.FTZ R3, R114, R68 ;  /* 0x0000004472037221 */ /* 0x000fe40000010000 */
[----:B------:R-:W-:Y:S01]  /*23cd0*/  FADD.FTZ R68, R103, R96 ;  /* 0x0000006067447221 */ /* 0x000fe20000010000 */
[----:B---3--:R4:W5:Y:S01]  /*23ce0*/  LDL.LU R224, [R1+0xc8] ;  /* 0x0000c80001e07983 */ /* 0x0089620000300800 */
[-C--:B------:R-:W-:Y:S01]  /*23cf0*/  HMMA.16816.F32.BF16 R20, R76, R84.reuse, R20 ;  /* 0x000000544c14723c */ /* 0x080fe20000041814 */
[----:B------:R-:W-:Y:S02]  /*23d00*/  FFMA.FTZ R103, R217, c[0x0][0x23c], -R100 ;  /* 0x00008f00d9677a23 */ /* 0x000fe40000010864 */
[----:B------:R4:W5:Y:S01]  /*23d10*/  LDL.LU R223, [R1+0xc4] ;  /* 0x0000c40001df7983 */ /* 0x0009620000300800 */
[----:B------:R-:W-:Y:S01]  /*23d20*/  IMAD.MOV.U32 R247, RZ, RZ, R160 ;  /* 0x000000fffff77224 */ /* 0x000fe200078e00a0 */
[----:B------:R3:W3:Y:S01]  /*23d30*/  MUFU.EX2 R203, R99 ;  /* 0x0000006300cb7308 */ /* 0x0006e20000000800 */
[----:B------:R-:W-:Y:S01]  /*23d40*/  IMAD.MOV.U32 R108, RZ, RZ, R121 ;  /* 0x000000ffff6c7224 */ /* 0x000fe200078e0079 */
[----:B------:R4:W5:Y:S01]  /*23d50*/  LDL.LU R222, [R1+0xc0] ;  /* 0x0000c00001de7983 */ /* 0x0009620000300800 */
[C---:B------:R-:W-:Y:S01]  /*23d60*/  HMMA.16816.F32.BF16 R24, R80.reuse, R84, R24 ;  /* 0x000000545018723c */ /* 0x040fe20000041818 */
[----:B--2---:R-:W-:Y:S02]  /*23d70*/  FFMA.FTZ R2, R129, c[0x0][0x23c], -R100 ;  /* 0x00008f0081027a23 */ /* 0x004fe40000010864 */
[----:B------:R4:W5:Y:S01]  /*23d80*/  LDL.LU R221, [R1+0xbc] ;  /* 0x0000bc0001dd7983 */ /* 0x0009620000300800 */
[----:B------:R-:W-:Y:S02]  /*23d90*/  FADD.FTZ R3, R143, R3 ;  /* 0x000000038f037221 */ /* 0x000fe40000010000 */
[----:B------:R-:W-:Y:S01]  /*23da0*/  FADD.FTZ R68, R105, R68 ;  /* 0x0000004469447221 */ /* 0x000fe20000010000 */
[----:B------:R2:W-:Y:S01]  /*23db0*/  MUFU.EX2 R129, R2 ;  /* 0x0000000200817308 */ /* 0x0005e20000000800 */
[-C--:B------:R-:W-:Y:S01]  /*23dc0*/  HMMA.16816.F32.BF16 R28, R80, R86.reuse, R28 ;  /* 0x00000056501c723c */ /* 0x080fe2000004181c */
[----:B------:R4:W5:Y:S03]  /*23dd0*/  LDL.LU R220, [R1+0xb8] ;  /* 0x0000b80001dc7983 */ /* 0x0009660000300800 */
[----:B-1----:R-:W-:Y:S01]  /*23de0*/  IMAD.MOV.U32 R112, RZ, RZ, R113 ;  /* 0x000000ffff707224 */ /* 0x002fe200078e0071 */
[----:B------:R4:W5:Y:S01]  /*23df0*/  LDL.LU R219, [R1+0xb4] ;  /* 0x0000b40001db7983 */ /* 0x0009620000300800 */
[----:B------:R-:W-:Y:S02]  /*23e00*/  IMAD.MOV.U32 R113, RZ, RZ, R116 ;  /* 0x000000ffff717224 */ /* 0x000fe400078e0074 */
[C---:B------:R-:W-:Y:S01]  /*23e10*/  HMMA.16816.F32.BF16 R32, R76.reuse, R86, R32 ;  /* 0x000000564c20723c */ /* 0x040fe20000041820 */
[----:B------:R-:W-:Y:S01]  /*23e20*/  IMAD.MOV.U32 R116, RZ, RZ, R101 ;  /* 0x000000ffff747224 */ /* 0x000fe200078e0065 */
[----:B------:R-:W-:Y:S01]  /*23e30*/  LDSM.16.MT88.4 R88, [R215+0xa000] ;  /* 0x00a00000d758783b */ /* 0x000fe20000004200 */
[----:B------:R-:W1:Y:S01]  /*23e40*/  MUFU.EX2 R134, R104 ;  /* 0x0000006800867308 */ /* 0x000e620000000800 */
[----:B------:R-:W-:Y:S02]  /*23e50*/  FADD.FTZ R3, R144, R3 ;  /* 0x0000000390037221 */ /* 0x000fe40000010000 */
[----:B------:R-:W-:Y:S02]  /*23e60*/  IMAD.MOV.U32 R107, RZ, RZ, R112 ;  /* 0x000000ffff6b7224 */ /* 0x000fe400078e0070 */
[----:B------:R-:W-:Y:S02]  /*23e70*/  FADD.FTZ R68, R110, R68 ;  /* 0x000000446e447221 */ /* 0x000fe40000010000 */
[----:B---3--:R-:W3:Y:S02]  /*23e80*/  LDSM.16.MT88.4 R96, [R214+0xa000] ;  /* 0x00a00000d660783b */ /* 0x008ee40000004200 */
[----:B------:R-:W-:Y:S01]  /*23e90*/  FADD.FTZ R3, R149, R3 ;  /* 0x0000000395037221 */ /* 0x000fe20000010000 */
[----:B------:R-:W-:Y:S01]  /*23ea0*/  MUFU.EX2 R121, R115 ;  /* 0x0000007300797308 */ /* 0x000fe20000000800 */
[----:B------:R-:W-:Y:S02]  /*23eb0*/  FADD.FTZ R68, R109, R68 ;  /* 0x000000446d447221 */ /* 0x000fe40000010000 */
[----:B--2---:R-:W-:Y:S02]  /*23ec0*/  FADD.FTZ R2, R141, R69 ;  /* 0x000000458d027221 */ /* 0x004fe40000010000 */
[----:B------:R-:W2:Y:S01]  /*23ed0*/  LDSM.16.MT88.4 R84, [R213+0xa800] ;  /* 0x00a80000d554783b */ /* 0x000ea20000004200 */
[----:B------:R-:W-:Y:S02]  /*23ee0*/  FADD.FTZ R3, R111, R3 ;  /* 0x000000036f037221 */ /* 0x000fe40000010000 */
[----:B------:R-:W-:Y:S02]  /*23ef0*/  FADD.FTZ R101, R142, R2 ;  /* 0x000000028e657221 */ /* 0x000fe40000010000 */
[----:B------:R-:W-:Y:S01]  /*23f00*/  FADD.FTZ R3, R152, R3 ;  /* 0x0000000398037221 */ /* 0x000fe20000010000 */
[----:B------:R-:W-:Y:S01]  /*23f10*/  MUFU.EX2 R128, R128 ;  /* 0x0000008000807308 */ /* 0x000fe20000000800 */
[----:B------:R-:W-:Y:S01]  /*23f20*/  IMAD.MOV.U32 R112, RZ, RZ, R113 ;  /* 0x000000ffff707224 */ /* 0x000fe200078e0071 */
[----:B------:R-:W4:Y:S01]  /*23f30*/  LDL.LU R2, [R1+0x7c] ;  /* 0x00007c0001027983 */ /* 0x000f220000300800 */
[----:B------:R-:W-:Y:S02]  /*23f40*/  IMAD.MOV.U32 R113, RZ, RZ, R116 ;  /* 0x000000ffff717224 */ /* 0x000fe400078e0074 */
[----:B------:R-:W-:Y:S01]  /*23f50*/  IMAD.MOV.U32 R116, RZ, RZ, R117 ;  /* 0x000000ffff747224 */ /* 0x000fe200078e0075 */
[----:B------:R-:W1:Y:S01]  /*23f60*/  LDSM.16.MT88.4 R92, [R216+0xa800] ;  /* 0x00a80000d85c783b */ /* 0x000e620000004200 */
[----:B------:R-:W-:Y:S02]  /*23f70*/  FADD.FTZ R68, R132, R68 ;  /* 0x0000004484447221 */ /* 0x000fe40000010000 */
[----:B------:R-:W-:Y:S01]  /*23f80*/  IMAD.MOV.U32 R132, RZ, RZ, R73 ;  /* 0x000000ffff847224 */ /* 0x000fe200078e0049 */
[----:B------:R-:W-:Y:S10]  /*23f90*/  MUFU.EX2 R126, R126 ;  /* 0x0000007e007e7308 */ /* 0x000ff40000000800 */
[----:B------:R-:W-:Y:S01]  /*23fa0*/  MUFU.EX2 R125, R125 ;  /* 0x0000007d007d7308 */ /* 0x000fe20000000800 */
[-C--:B---3--:R-:W-:Y:S09]  /*23fb0*/  HMMA.16816.F32.BF16 R36, R76, R96.reuse, R36 ;  /* 0x000000604c24723c */ /* 0x088ff20000041824 */
[----:B------:R-:W-:Y:S01]  /*23fc0*/  MUFU.EX2 R123, R123 ;  /* 0x0000007b007b7308 */ /* 0x000fe20000000800 */
[C---:B------:R-:W-:Y:S09]  /*23fd0*/  HMMA.16816.F32.BF16 R40, R80.reuse, R96, R40 ;  /* 0x000000605028723c */ /* 0x040ff20000041828 */
[----:B------:R-:W-:Y:S01]  /*23fe0*/  MUFU.EX2 R122, R122 ;  /* 0x0000007a007a7308 */ /* 0x000fe20000000800 */
[-C--:B------:R-:W-:Y:S08]  /*23ff0*/  HMMA.16816.F32.BF16 R44, R80, R98.reuse, R44 ;  /* 0x00000062502c723c */ /* 0x080ff0000004182c */
[C---:B------:R-:W-:Y:S01]  /*24000*/  HMMA.16816.F32.BF16 R48, R76.reuse, R98, R48 ;  /* 0x000000624c30723c */ /* 0x040fe20000041830 */
[----:B------:R-:W3:Y:S01]  /*24010*/  LDSM.16.MT88.4 R96, [R214+0xa800] ;  /* 0x00a80000d660783b */ /* 0x000ee20000004200 */
[----:B------:R-:W-:Y:S06]  /*24020*/  MUFU.EX2 R111, R197 ;  /* 0x000000c5006f7308 */ /* 0x000fec0000000800 */
[-C--:B------:R-:W-:Y:S04]  /*24030*/  HMMA.16816.F32.BF16 R52, R76, R88.reuse, R52 ;  /* 0x000000584c34723c */ /* 0x080fe80000041834 */
[----:B------:R-:W2:Y:S04]  /*24040*/  MUFU.EX2 R109, R195 ;  /* 0x000000c3006d7308 */ /* 0x000ea80000000800 */
[C---:B------:R-:W-:Y:S06]  /*24050*/  HMMA.16816.F32.BF16 R56, R80.reuse, R88, R56 ;  /* 0x000000585038723c */ /* 0x040fec0000041838 */
[----:B------:R-:W-:Y:S02]  /*24060*/  MUFU.EX2 R110, R193 ;  /* 0x000000c1006e7308 */ /* 0x000fe40000000800 */
[-C--:B------:R-:W-:Y:S07]  /*24070*/  HMMA.16816.F32.BF16 R60, R80, R90.reuse, R60 ;  /* 0x0000005a503c723c */ /* 0x080fee000004183c */
[----:B------:R-:W-:Y:S01]  /*24080*/  F2FP.BF16.PACK_AB R80, R135, R203 ;  /* 0x000000cb8750723e */ /* 0x000fe200000010ff */
[----:B------:R-:W-:Y:S01]  /*24090*/  HMMA.16816.F32.BF16 R64, R76, R90, R64 ;  /* 0x0000005a4c40723c */ /* 0x000fe20000041840 */
[----:B-1----:R-:W-:Y:S01]  /*240a0*/  F2FP.BF16.PACK_AB R82, R133, R134 ;  /* 0x000000868552723e */ /* 0x002fe200000010ff */
[----:B------:R-:W1:Y:S01]  /*240b0*/  LDSM.16.MT88.4 R88, [R215+0xa800] ;  /* 0x00a80000d758783b */ /* 0x000e620000004200 */
[----:B------:R-:W1:Y:S01]  /*240c0*/  MUFU.EX2 R117, R201 ;  /* 0x000000c900757308 */ /* 0x000e620000000800 */
[----:B------:R-:W-:Y:S02]  /*240d0*/  F2FP.BF16.PACK_AB R81, R202, R131 ;  /* 0x00000083ca51723e */ /* 0x000fe400000010ff */
[----:B------:R-:W-:Y:S02]  /*240e0*/  F2FP.BF16.PACK_AB R83, R129, R130 ;  /* 0x000000828153723e */ /* 0x000fe400000010ff */
[----:B------:R-:W-:Y:S04]  /*240f0*/  F2FP.BF16.PACK_AB R76, R189, R180 ;  /* 0x000000b4bd4c723e */ /* 0x000fe800000010ff */
[----:B------:R-:W-:Y:S01]  /*24100*/  F2FP.BF16.PACK_AB R77, R188, R181 ;  /* 0x000000b5bc4d723e */ /* 0x000fe200000010ff */
[----:B------:R-:W-:Y:S01]  /*24110*/  MUFU.EX2 R105, R200 ;  /* 0x000000c800697308 */ /* 0x000fe20000000800 */
[----:B------:R-:W-:Y:S02]  /*24120*/  F2FP.BF16.PACK_AB R78, R186, R187 ;  /* 0x000000bbba4e723e */ /* 0x000fe400000010ff */
[----:B------:R-:W-:Y:S02]  /*24130*/  F2FP.BF16.PACK_AB R79, R185, R184 ;  /* 0x000000b8b94f723e */ /* 0x000fe400000010ff */
[----:B--2---:R-:W-:Y:S05]  /*24140*/  F2FP.BF16.PACK_AB R197, R109, R111 ;  /* 0x0000006f6dc5723e */ /* 0x004fea00000010ff */
[-C--:B------:R-:W-:Y:S01]  /*24150*/  HMMA.16816.F32.BF16 R4, R76, R84.reuse, R4 ;  /* 0x000000544c04723c */ /* 0x080fe20000041804 */
[----:B------:R-:W-:Y:S07]  /*24160*/  MUFU.EX2 R104, R139 ;  /* 0x0000008b00687308 */ /* 0x000fee0000000800 */
        /* <DEDUP_REMOVED lines=14> */
[-C--:B-1----:R-:W-:Y:S08]  /*24250*/  HMMA.16816.F32.BF16 R52, R76, R88.reuse, R52 ;  /* 0x000000584c34723c */ /* 0x082ff00000041834 */
[C---:B------:R-:W-:Y:S08]  /*24260*/  HMMA.16816.F32.BF16 R56, R80.reuse, R88, R56 ;  /* 0x000000585038723c */ /* 0x040ff00000041838 */
[-C--:B------:R-:W-:Y:S07]  /*24270*/  HMMA.16816.F32.BF16 R60, R80, R90.reuse, R60 ;  /* 0x0000005a503c723c */ /* 0x080fee000004183c */
[----:B------:R-:W-:Y:S01]  /*24280*/  F2FP.BF16.PACK_AB R80, R119, R120 ;  /* 0x000000787750723e */ /* 0x000fe200000010ff */
[----:B------:R-:W-:Y:S01]  /*24290*/  HMMA.16816.F32.BF16 R64, R76, R90, R64 ;  /* 0x0000005a4c40723c */ /* 0x000fe20000041840 */
[----:B------:R-:W-:Y:S01]  /*242a0*/  F2FP.BF16.PACK_AB R82, R117, R118 ;  /* 0x000000767552723e */ /* 0x000fe200000010ff */
[----:B------:R-:W1:Y:S05]  /*242b0*/  LDSM.16.MT88.4 R88, [R215+0xb000] ;  /* 0x00b00000d758783b */ /* 0x000e6a0000004200 */
[----:B------:R-:W-:Y:S02]  /*242c0*/  F2FP.BF16.PACK_AB R76, R127, R128 ;  /* 0x000000807f4c723e */ /* 0x000fe400000010ff */
[----:B------:R-:W-:Y:S03]  /*242d0*/  F2FP.BF16.PACK_AB R77, R125, R126 ;  /* 0x0000007e7d4d723e */ /* 0x000fe600000010ff */
[----:B------:R-:W-:Y:S02]  /*242e0*/  F2FP.BF16.PACK_AB R78, R123, R124 ;  /* 0x0000007c7b4e723e */ /* 0x000fe400000010ff */
[----:B------:R-:W-:Y:S07]  /*242f0*/  F2FP.BF16.PACK_AB R79, R121, R122 ;  /* 0x0000007a794f723e */ /* 0x000fee00000010ff */
[-C--:B--2---:R-:W-:Y:S01]  /*24300*/  HMMA.16816.F32.BF16 R4, R76, R84.reuse, R4 ;  /* 0x000000544c04723c */ /* 0x084fe20000041804 */
[----:B----4-:R-:W-:Y:S02]  /*24310*/  FFMA.FTZ R69, R0, R2, R107 ;  /* 0x0000000200457223 */ /* 0x010fe4000001006b */
[----:B------:R-:W-:Y:S01]  /*24320*/  FFMA.FTZ R2, R112, c[0x0][0x23c], -R100 ;  /* 0x00008f0070027a23 */ /* 0x000fe20000010864 */
[----:B------:R-:W-:Y:S01]  /*24330*/  MUFU.EX2 R107, R162 ;  /* 0x000000a2006b7308 */ /* 0x000fe20000000800 */
[----:B------:R-:W-:Y:S02]  /*24340*/  IMAD.MOV.U32 R112, RZ, RZ, R113 ;  /* 0x000000ffff707224 */ /* 0x000fe400078e0071 */
[----:B------:R-:W-:Y:S02]  /*24350*/  IMAD.MOV.U32 R113, RZ, RZ, R116 ;  /* 0x000000ffff717224 */ /* 0x000fe400078e0074 */
[----:B------:R-:W-:Y:S03]  /*24360*/  FADD.FTZ R0, R147, R101 ;  /* 0x0000006593007221 */ /* 0x000fe60000010000 */
[----:B------:R-:W-:Y:S02]  /*24370*/  FFMA.FTZ R101, R161, c[0x0][0x23c], -R100 ;  /* 0x00008f00a1657a23 */ /* 0x000fe40000010864 */
[----:B------:R2:W-:Y:S10]  /*24380*/  MUFU.EX2 R116, R2 ;  /* 0x0000000200747308 */ /* 0x0005f40000000800 */
[----:B------:R-:W-:Y:S01]  /*24390*/  MUFU.EX2 R101, R101 ;  /* 0x0000006500657308 */ /* 0x000fe20000000800 */
[----:B--2---:R-:W-:Y:S02]  /*243a0*/  FADD.FTZ R2, R148, R0 ;  /* 0x0000000094027221 */ /* 0x004fe40000010000 */
[----:B------:R-:W-:Y:S07]  /*243b0*/  FFMA.FTZ R0, R108, c[0x0][0x23c], -R100 ;  /* 0x00008f006c007a23 */ /* 0x000fee0000010864 */
[----:B------:R-:W-:Y:S01]  /*243c0*/  MUFU.EX2 R108, R179 ;  /* 0x000000b3006c7308 */ /* 0x000fe20000000800 */
[----:B------:R-:W-:Y:S04]  /*243d0*/  FADD.FTZ R2, R151, R2 ;  /* 0x0000000297027221 */ /* 0x000fe80000010000 */
[----:B------:R-:W-:Y:S02]  /*243e0*/  FADD.FTZ R102, R150, R2 ;  /* 0x0000000296667221 */ /* 0x000fe40000010000 */
[----:B------:R-:W-:Y:S03]  /*243f0*/  FADD.FTZ R2, R136, R68 ;  /* 0x0000004488027221 */ /* 0x000fe60000010000 */
[----:B------:R2:W4:Y:S01]  /*24400*/  MUFU.EX2 R114, R0 ;  /* 0x0000000000727308 */ /* 0x0005220000000800 */
[----:B------:R-:W-:Y:S02]  /*24410*/  FADD.FTZ R2, R138, R2 ;  /* 0x000000028a027221 */ /* 0x000fe40000010000 */
[--C-:B--2---:R-:W-:Y:S01]  /*24420*/  FFMA.FTZ R0, R112, c[0x0][0x23c], -R100.reuse ;  /* 0x00008f0070007a23 */ /* 0x104fe20000010864 */
[----:B----4-:R-:W-:Y:S06]  /*24430*/  F2FP.BF16.PACK_AB R81, R114, R116 ;  /* 0x000000747251723e */ /* 0x010fec00000010ff */
[----:B------:R2:W-:Y:S10]  /*24440*/  MUFU.EX2 R112, R198 ;  /* 0x000000c600707308 */ /* 0x0005f40000000800 */
[----:B------:R4:W-:Y:S01]  /*24450*/  MUFU.EX2 R115, R0 ;  /* 0x0000000000737308 */ /* 0x0009e20000000800 */
[----:B--2---:R-:W-:Y:S01]  /*24460*/  F2FP.BF16.PACK_AB R198, R108, R110 ;  /* 0x0000006e6cc6723e */ /* 0x004fe200000010ff */
[--C-:B----4-:R-:W-:Y:S08]  /*24470*/  FFMA.FTZ R0, R113, c[0x0][0x23c], -R100.reuse ;  /* 0x00008f0071007a23 */ /* 0x110ff00000010864 */
[----:B------:R2:W-:Y:S10]  /*24480*/  MUFU.EX2 R113, R199 ;  /* 0x000000c700717308 */ /* 0x0005f40000000800 */
[----:B------:R4:W1:Y:S01]  /*24490*/  MUFU.EX2 R201, R0 ;  /* 0x0000000000c97308 */ /* 0x0008620000000800 */
[----:B--2---:R-:W-:Y:S01]  /*244a0*/  F2FP.BF16.PACK_AB R199, R106, R107 ;  /* 0x0000006b6ac7723e */ /* 0x004fe200000010ff */
[----:B----4-:R-:W-:Y:S01]  /*244b0*/  FADD.FTZ R0, R196, R69 ;  /* 0x00000045c4007221 */ /* 0x010fe20000010000 */
[----:B-1----:R-:W-:Y:S01]  /*244c0*/  F2FP.BF16.PACK_AB R83, R201, R115 ;  /* 0x00000073c953723e */ /* 0x002fe200000010ff */
[----:B------:R-:W-:Y:S01]  /*244d0*/  FFMA.FTZ R69, R163, c[0x0][0x23c], -R100 ;  /* 0x00008f00a3457a23 */ /* 0x000fe20000010864 */
[----:B------:R-:W-:Y:S01]  /*244e0*/  F2FP.BF16.PACK_AB R196, R112, R113 ;  /* 0x0000007170c4723e */ /* 0x000fe200000010ff */
[----:B------:R-:W-:Y:S01]  /*244f0*/  FADD.FTZ R0, R194, R0 ;  /* 0x00000000c2007221 */ /* 0x000fe20000010000 */
[----:B------:R-:W-:Y:S01]  /*24500*/  LDSM.16.MT88.4 R160, [R216+0xb800] ;  /* 0x00b80000d8a0783b */ /* 0x000fe20000004200 */
[----:B------:R-:W-:Y:S02]  /*24510*/  FFMA.FTZ R100, R74, c[0x0][0x23c], -R100 ;  /* 0x00008f004a647a23 */ /* 0x000fe40000010864 */
[C---:B------:R-:W-:Y:S01]  /*24520*/  HMMA.16816.F32.BF16 R8, R80.reuse, R84, R8 ;  /* 0x000000545008723c */ /* 0x040fe20000041808 */
[----:B------:R-:W-:Y:S01]  /*24530*/  FADD.FTZ R0, R218, R0 ;  /* 0x00000000da007221 */ /* 0x000fe20000010000 */
[----:B------:R1:W2:Y:S01]  /*24540*/  MUFU.EX2 R84, R69 ;  /* 0x0000004500547308 */ /* 0x0002a20000000800 */
[----:B------:R-:W-:Y:S02]  /*24550*/  FADD.FTZ R74, R153, R3 ;  /* 0x00000003994a7221 */ /* 0x000fe40000010000 */
[----:B------:R4:W5:Y:S01]  /*24560*/  LDL.LU R218, [R1+0xb0] ;  /* 0x0000b00001da7983 */ /* 0x0009620000300800 */
[----:B------:R-:W-:Y:S02]  /*24570*/  FADD.FTZ R3, R177, R102 ;  /* 0x00000066b1037221 */ /* 0x000fe40000010000 */
[-C--:B------:R-:W-:Y:S01]  /*24580*/  HMMA.16816.F32.BF16 R12, R80, R86.reuse, R12 ;  /* 0x00000056500c723c */ /* 0x080fe2000004180c */
[----:B------:R4:W5:Y:S03]  /*24590*/  LDL.LU R217, [R1+0xac] ;  /* 0x0000ac0001d97983 */ /* 0x0009660000300800 */
[----:B------:R-:W-:Y:S01]  /*245a0*/  FADD.FTZ R74, R178, R74 ;  /* 0x0000004ab24a7221 */ /* 0x000fe20000010000 */
[----:B------:R4:W5:Y:S01]  /*245b0*/  LDL.LU R212, [R1+0xa8] ;  /* 0x0000a80001d47983 */ /* 0x0009620000300800 */
[----:B------:R-:W-:Y:S01]  /*245c0*/  MUFU.EX2 R85, R75 ;  /* 0x0000004b00557308 */ /* 0x000fe20000000800 */
[----:B------:R-:W-:Y:S01]  /*245d0*/  FADD.FTZ R0, R157, R0 ;  /* 0x000000009d007221 */ /* 0x000fe20000010000 */
[C---:B------:R-:W-:Y:S04]  /*245e0*/  HMMA.16816.F32.BF16 R16, R76.reuse, R86, R16 ;  /* 0x000000564c10723c */ /* 0x040fe80000041810 */
[----:B------:R-:W-:Y:S04]  /*245f0*/  FADD.FTZ R0, R154, R0 ;  /* 0x000000009a007221 */ /* 0x000fe80000010000 */
[-C--:B------:R-:W-:Y:S01]  /*24600*/  HMMA.16816.F32.BF16 R20, R76, R92.reuse, R20 ;  /* 0x0000005c4c14723c */ /* 0x080fe20000041814 */
[----:B------:R-:W3:Y:S03]  /*24610*/  MUFU.EX2 R86, R140 ;  /* 0x0000008c00567308 */ /* 0x000ee60000000800 */
[----:B-1----:R-:W-:Y:S01]  /*24620*/  FADD.FTZ R69, R176, R3 ;  /* 0x00000003b0457221 */ /* 0x002fe20000010000 */
[----:B--2---:R-:W-:Y:S01]  /*24630*/  F2FP.BF16.PACK_AB R193, R101, R84 ;  /* 0x0000005465c1723e */ /* 0x004fe200000010ff */
[----:B------:R-:W-:Y:S01]  /*24640*/  LDSM.16.MT88.4 R176, [R214+0xb800] ;  /* 0x00b80000d6b0783b */ /* 0x000fe20000004200 */
[----:B------:R-:W-:Y:S01]  /*24650*/  FADD.FTZ R0, R156, R0 ;  /* 0x000000009c007221 */ /* 0x000fe20000010000 */
[C---:B------:R-:W-:Y:S01]  /*24660*/  HMMA.16816.F32.BF16 R24, R80.reuse, R92, R24 ;  /* 0x0000005c5018723c */ /* 0x040fe20000041818 */
[----:B------:R-:W-:Y:S02]  /*24670*/  FADD.FTZ R3, R137, R2 ;  /* 0x0000000289037221 */ /* 0x000fe40000010000 */
[----:B------:R-:W-:Y:S01]  /*24680*/  MUFU.EX2 R100, R100 ;  /* 0x0000006400647308 */ /* 0x000fe20000000800 */
[----:B------:R-:W-:Y:S02]  /*24690*/  FADD.FTZ R0, R155, R0 ;  /* 0x000000009b007221 */ /* 0x000fe40000010000 */
[----:B------:R-:W-:Y:S02]  /*246a0*/  FADD.FTZ R2, R164, R69 ;  /* 0x00000045a4027221 */ /* 0x000fe40000010000 */
[-C--:B------:R-:W-:Y:S01]  /*246b0*/  HMMA.16816.F32.BF16 R28, R80, R94.reuse, R28 ;  /* 0x0000005e501c723c */ /* 0x080fe2000004181c */
[----:B------:R-:W-:Y:S03]  /*246c0*/  FADD.FTZ R0, R145, R0 ;  /* 0x0000000091007221 */ /* 0x000fe60000010000 */
[----:B------:R-:W-:Y:S01]  /*246d0*/  FADD.FTZ R2, R174, R2 ;  /* 0x00000002ae027221 */ /* 0x000fe20000010000 */
[----:B------:R-:W1:Y:S01]  /*246e0*/  MUFU.EX2 R75, R103 ;  /* 0x00000067004b7308 */ /* 0x000e620000000800 */
[----:B------:R-:W-:Y:S02]  /*246f0*/  FADD.FTZ R0, R146, R0 ;  /* 0x0000000092007221 */ /* 0x000fe40000010000 */
[C---:B------:R-:W-:Y:S01]  /*24700*/  HMMA.16816.F32.BF16 R32, R76.reuse, R94, R32 ;  /* 0x0000005e4c20723c */ /* 0x040fe20000041820 */
[----:B------:R-:W2:Y:S03]  /*24710*/  LDSM.16.MT88.4 R144, [R213+0xb800] ;  /* 0x00b80000d590783b */ /* 0x000ea60000004200 */
[----:B---3--:R-:W-:Y:S01]  /*24720*/  F2FP.BF16.PACK_AB R194, R85, R86 ;  /* 0x0000005655c2723e */ /* 0x008fe200000010ff */
[----:B------:R-:W-:Y:S02]  /*24730*/  FADD.FTZ R0, R159, R0 ;  /* 0x000000009f007221 */ /* 0x000fe40000010000 */
[----:B------:R-:W-:Y:S01]  /*24740*/  FADD.FTZ R3, R250, R3 ;  /* 0x00000003fa037221 */ /* 0x000fe20000010000 */
[-C--:B------:R-:W-:Y:S01]  /*24750*/  HMMA.16816.F32.BF16 R36, R76, R96.reuse, R36 ;  /* 0x000000604c24723c */ /* 0x080fe20000041824 */
[----:B------:R-:W-:Y:S03]  /*24760*/  FADD.FTZ R68, R165, R0 ;  /* 0x00000000a5447221 */ /* 0x000fe60000010000 */
[----:B------:R-:W-:Y:S02]  /*24770*/  FADD.FTZ R0, R167, R74 ;  /* 0x0000004aa7007221 */ /* 0x000fe40000010000 */
[----:B------:R-:W-:Y:S02]  /*24780*/  FADD.FTZ R3, R249, R3 ;  /* 0x00000003f9037221 */ /* 0x000fe40000010000 */
[C---:B------:R-:W-:Y:S01]  /*24790*/  HMMA.16816.F32.BF16 R40, R80.reuse, R96, R40 ;  /* 0x000000605028723c */ /* 0x040fe20000041828 */
[----:B------:R-:W-:Y:S03]  /*247a0*/  FADD.FTZ R0, R175, R0 ;  /* 0x00000000af007221 */ /* 0x000fe60000010000 */
[----:B------:R-:W-:Y:S01]  /*247b0*/  FADD.FTZ R3, R173, R3 ;  /* 0x00000003ad037221 */ /* 0x000fe20000010000 */
[----:B-1----:R-:W-:Y:S01]  /*247c0*/  F2FP.BF16.PACK_AB R195, R100, R75 ;  /* 0x0000004b64c3723e */ /* 0x002fe200000010ff */
[----:B------:R-:W-:Y:S01]  /*247d0*/  FADD.FTZ R69, R192, R0 ;  /* 0x00000000c0457221 */ /* 0x000fe20000010000 */
[----:B------:R-:W-:Y:S01]  /*247e0*/  F2FP.BF16.PACK_AB R192, R104, R105 ;  /* 0x0000006968c0723e */ /* 0x000fe200000010ff */
[-C--:B------:R-:W-:Y:S01]  /*247f0*/  HMMA.16816.F32.BF16 R44, R80, R98.reuse, R44 ;  /* 0x00000062502c723c */ /* 0x080fe2000004182c */
[----:B------:R-:W-:Y:S03]  /*24800*/  FADD.FTZ R3, R171, R3 ;  /* 0x00000003ab037221 */ /* 0x000fe60000010000 */
        /* <DEDUP_REMOVED lines=13> */
[-C--:B------:R-:W-:Y:S08]  /*248e0*/  HMMA.16816.F32.BF16 R60, R80, R90.reuse, R60 ;  /* 0x0000005a503c723c */ /* 0x080ff0000004183c */
[----:B------:R-:W-:Y:S08]  /*248f0*/  HMMA.16816.F32.BF16 R64, R76, R90, R64 ;  /* 0x0000005a4c40723c */ /* 0x000ff00000041840 */
[-C--:B--2---:R-:W-:Y:S01]  /*24900*/  HMMA.16816.F32.BF16 R140, R196, R144.reuse, R4 ;  /* 0x00000090c48c723c */ /* 0x084fe20000041804 */
[----:B------:R-:W1:Y:S07]  /*24910*/  LDSM.16.MT88.4 R4, [R215+0xb800] ;  /* 0x00b80000d704783b */ /* 0x000e6e0000004200 */
        /* <DEDUP_REMOVED lines=70> */
[----:B------:R-:W-:Y:S01]  /*24d80*/  FADD.FTZ R3, R106, R3 ;  /* 0x000000036a037221 */ /* 0x000fe20000010000 */
[----:B------:R4:W-:Y:S01]  /*24d90*/  STL [R1+0x74], R4 ;  /* 0x0000740401007387 */ /* 0x0009e20000100800 */
[----:B------:R-:W-:Y:S02]  /*24da0*/  FADD.FTZ R2, R86, R2 ;  /* 0x0000000256027221 */ /* 0x000fe40000010000 */
[----:B------:R-:W-:Y:S01]  /*24db0*/  FADD.FTZ R0, R75, R0 ;  /* 0x000000004b007221 */ /* 0x000fe20000010000 */
[----:B------:R4:W-:Y:S01]  /*24dc0*/  STL [R1+0x78], R3 ;  /* 0x0000780301007387 */ /* 0x0009e20000100800 */
[----:B------:R-:W-:Y:S02]  /*24dd0*/  FADD.FTZ R2, R85, R2 ;  /* 0x0000000255027221 */ /* 0x000fe40000010000 */
[----:B------:R-:W-:Y:S02]  /*24de0*/  FADD.FTZ R0, R100, R0 ;  /* 0x0000000064007221 */ /* 0x000fe40000010000 */
[----:B------:R-:W-:Y:S01]  /*24df0*/  IMAD.MOV.U32 R135, RZ, RZ, R70 ;  /* 0x000000ffff877224 */ /* 0x000fe200078e0046 */
[----:B------:R4:W-:Y:S01]  /*24e00*/  STL [R1+0x70], R2 ;  /* 0x0000700201007387 */ /* 0x0009e20000100800 */
[----:B------:R-:W-:Y:S02]  /*24e10*/  IMAD.MOV.U32 R133, RZ, RZ, R72 ;  /* 0x000000ffff857224 */ /* 0x000fe400078e0048 */
[----:B------:R-:W-:Y:S01]  /*24e20*/  IMAD.MOV.U32 R134, RZ, RZ, R71 ;  /* 0x000000ffff867224 */ /* 0x000fe200078e0047 */
[----:B------:R4:W-:Y:S02]  /*24e30*/  STL [R1+0x7c], R0 ;  /* 0x00007c0001007387 */ /* 0x0009e40000100800 */
[----:B----45:R-:W-:-:S05]  /*24e40*/  @P0 BRA `(.L_x_835) ;  /* 0xffff550000000947 */ /* 0x030fca000383ffff */
.L_x_834:
        /* <DEDUP_REMOVED lines=19> */
[CC--:B------:R-:W-:Y:S01]  /*24f80*/  LEA.HI R14, R43.reuse, R42.reuse, RZ, 0x2 ;  /* 0x0000002a2b0e7211 */ /* 0x0c0fe200078f10ff */
[----:B------:R-:W-:Y:S01]  /*24f90*/  @!UP4 UIMAD UR12, UR12, UR4, URZ ;  /* 0x000000040c0cc2a4 */ /* 0x000fe2000f8e023f */
[----:B------:R-:W-:Y:S01]  /*24fa0*/  LEA.HI R41, R43, R42, RZ, 0x5 ;  /* 0x0000002a2b297211 */ /* 0x000fe200078f28ff */
        /* <DEDUP_REMOVED lines=39> */
[----:B---3--:R-:W-:Y:S01]  /*25220*/  FADD.FTZ R4, R4, R7 ;  /* 0x0000000704047221 */ /* 0x008fe20000010000 */
[----:B------:R-:W-:Y:S01]  /*25230*/  SHF.R.S32.HI R7, RZ, 0x5, R41 ;  /* 0x00000005ff077819 */ /* 0x000fe20000011429 */
[----:B-1----:R-:W-:Y:S02]  /*25240*/  FADD.FTZ R3, R3, R8 ;  /* 0x0000000803037221 */ /* 0x002fe40000010000 */
[----:B----4-:R-:W-:-:S03]  /*25250*/  FADD.FTZ R38, R2, R5 ;  /* 0x0000000502267221 */ /* 0x010fc60000010000 */
[----:B------:R-:W1:Y:S02]  /*25260*/  SHFL.BFLY PT, R2, R3, 0x1, 0x1f ;  /* 0x0c201f0003027f89 */ /* 0x000e6400000e0000 */
[----:B------:R-:W-:Y:S02]  /*25270*/  FSETP.NE.FTZ.AND P5, PT, R38, RZ, PT ;  /* 0x000000ff2600720b */ /* 0x000fe40003fb5000 */
[----:B------:R-:W3:Y:S01]  /*25280*/  SHFL.BFLY PT, R5, R4, 0x1, 0x1f ;  /* 0x0c201f0004057f89 */ /* 0x000ee200000e0000 */
[----:B--2---:R-:W-:Y:S01]  /*25290*/  FADD.FTZ R37, R0, R6 ;  /* 0x0000000600257221 */ /* 0x004fe20000010000 */
[----:B------:R-:W-:Y:S02]  /*252a0*/  MOV R0, 0x3f800000 ;  /* 0x3f80000000007802 */ /* 0x000fe40000000f00 */
[----:B------:R-:W-:Y:S02]  /*252b0*/  LOP3.LUT R6, R14, 0x3ffffffc, RZ, 0xc0, !PT ;  /* 0x3ffffffc0e067812 */ /* 0x000fe400078ec0ff */
[----:B------:R-:W-:-:S05]  /*252c0*/  FSETP.NE.FTZ.AND P4, PT, R37, RZ, PT ;  /* 0x000000ff2500720b */ /* 0x000fca0003f95000 */
[----:B------:R-:W2:Y:S01]  /*252d0*/  @P5 MUFU.RCP R0, R38 ;  /* 0x0000002600005308 */ /* 0x000ea20000001000 */
[----:B-1----:R-:W-:Y:S01]  /*252e0*/  FADD.FTZ R40, R3, R2 ;  /* 0x0000000203287221 */ /* 0x002fe20000010000 */
[----:B------:R-:W-:Y:S02]  /*252f0*/  IADD3 R2, -R6, R42, RZ ;  /* 0x0000002a06027210 */ /* 0x000fe40007ffe1ff */
[----:B------:R-:W-:Y:S01]  /*25300*/  MOV R3, 0x3f800000 ;  /* 0x3f80000000037802 */ /* 0x000fe20000000f00 */
[----:B---3--:R-:W-:Y:S01]  /*25310*/  FADD.FTZ R39, R4, R5 ;  /* 0x0000000504277221 */ /* 0x008fe20000010000 */
[----:B------:R-:W-:Y:S02]  /*25320*/  FSETP.NE.FTZ.AND P3, PT, R40, RZ, PT ;  /* 0x000000ff2800720b */ /* 0x000fe40003f75000 */
[----:B------:R-:W-:Y:S01]  /*25330*/  LEA R8, R7, R2, 0x9 ;  /* 0x0000000207087211 */ /* 0x000fe200078e48ff */
[C---:B--2---:R-:W-:Y:S01]  /*25340*/  FMUL.FTZ R140, R0.reuse, R140 ;  /* 0x0000008c008c7220 */ /* 0x044fe20000410000 */
[----:B------:R-:W-:Y:S01]  /*25350*/  MOV R2, 0x3f800000 ;  /* 0x3f80000000027802 */ /* 0x000fe20000000f00 */
[----:B------:R-:W1:Y:S01]  /*25360*/  @P4 MUFU.RCP R3, R37 ;  /* 0x0000002500034308 */ /* 0x000e620000001000 */
[----:B------:R-:W-:Y:S01]  /*25370*/  FSETP.NE.FTZ.AND P0, PT, R39, RZ, PT ;  /* 0x000000ff2700720b */ /* 0x000fe20003f15000 */
[----:B------:R-:W-:-:S02]  /*25380*/  FMUL.FTZ R7, R0, R141 ;  /* 0x0000008d00077220 */ /* 0x000fc40000410000 */
[C---:B------:R-:W-:Y:S02]  /*25390*/  FMUL.FTZ R144, R0.reuse, R144 ;  /* 0x0000009000907220 */ /* 0x040fe40000410000 */
[C---:B------:R-:W-:Y:S01]  /*253a0*/  FMUL.FTZ R5, R0.reuse, R145 ;  /* 0x0000009100057220 */ /* 0x040fe20000410000 */
[----:B------:R-:W-:Y:S01]  /*253b0*/  F2FP.BF16.PACK_AB R7, R7, R140 ;  /* 0x0000008c0707723e */ /* 0x000fe200000010ff */
[----:B------:R-:W2:Y:S01]  /*253c0*/  @P3 MUFU.RCP R2, R40 ;  /* 0x0000002800023308 */ /* 0x000ea20000001000 */
        /* <DEDUP_REMOVED lines=44> */
[----:B--2---:R-:W-:Y:S01]  /*25690*/  FMUL.FTZ R136, R2, R136 ;  /* 0x0000008802887220 */ /* 0x004fe20000410000 */
        /* <DEDUP_REMOVED lines=69> */
[----:B------:R3:W-:Y:S04]  /*25af0*/  STS [R2+0x2000], R9 ;  /* 0x0020000902007388 */ /* 0x0007e80000000800 */
[----:B------:R4:W-:Y:S04]  /*25b00*/  STS [R2+0x2400], R10 ;  /* 0x0024000a02007388 */ /* 0x0009e80000000800 */
[----:B------:R-:W-:Y:S04]  /*25b10*/  STS [R3+0x2000], R19 ;  /* 0x0020001303007388 */ /* 0x000fe80000000800 */
[----:B------:R-:W-:Y:S01]  /*25b20*/  STS [R3+0x2400], R18 ;  /* 0x0024001203007388 */ /* 0x000fe20000000800 */
[----:B-1----:R-:W-:-:S02]  /*25b30*/  SEL R5, R0, 0xffffffe0, !P1 ;  /* 0xffffffe000057807 */ /* 0x002fc40004800000 */
[C---:B------:R-:W-:Y:S02]  /*25b40*/  IADD3 R0, R2.reuse, 0x40, RZ ;  /* 0x0000004002007810 */ /* 0x040fe40007ffe0ff */
[CC--:B--2---:R-:W-:Y:S02]  /*25b50*/  IADD3 R4, R2.reuse, R5.reuse, RZ ;  /* 0x0000000502047210 */ /* 0x0c4fe40007ffe0ff */
[----:B------:R-:W-:Y:S02]  /*25b60*/  @P2 IADD3 R0, R2, -0x40, RZ ;  /* 0xffffffc002002810 */ /* 0x000fe40007ffe0ff */
[----:B---3--:R-:W-:Y:S01]  /*25b70*/  MOV R9, 0x7f800000 ;  /* 0x7f80000000097802 */ /* 0x008fe20000000f00 */
[----:B------:R-:W-:Y:S01]  /*25b80*/  STS [R4], R17 ;  /* 0x0000001104007388 */ /* 0x000fe20000000800 */
[----:B----4-:R-:W-:-:S03]  /*25b90*/  IADD3 R2, R3, R5, RZ ;  /* 0x0000000503027210 */ /* 0x010fc60007ffe0ff */
[----:B------:R-:W-:Y:S04]  /*25ba0*/  STS [R4+0x400], R16 ;  /* 0x0004001004007388 */ /* 0x000fe80000000800 */
[----:B------:R1:W-:Y:S04]  /*25bb0*/  STS [R2], R13 ;  /* 0x0000000d02007388 */ /* 0x0003e80000000800 */
[----:B------:R2:W-:Y:S04]  /*25bc0*/  STS [R2+0x400], R12 ;  /* 0x0004000c02007388 */ /* 0x0005e80000000800 */
[----:B------:R-:W-:Y:S04]  /*25bd0*/  STS [R4+0x2000], R15 ;  /* 0x0020000f04007388 */ /* 0x000fe80000000800 */
[----:B------:R3:W-:Y:S04]  /*25be0*/  STS [R4+0x2400], R14 ;  /* 0x0024000e04007388 */ /* 0x0007e80000000800 */
[----:B------:R-:W-:Y:S04]  /*25bf0*/  STS [R2+0x2000], R11 ;  /* 0x0020000b02007388 */ /* 0x000fe80000000800 */
[----:B------:R4:W-:Y:S04]  /*25c00*/  STS [R2+0x2400], R24 ;  /* 0x0024001802007388 */ /* 0x0009e80000000800 */
[----:B------:R-:W-:Y:S01]  /*25c10*/  STS [R0], R33 ;  /* 0x0000002100007388 */ /* 0x000fe20000000800 */
[----:B-1----:R-:W-:-:S03]  /*25c20*/  MOV R13, 0x7f800000 ;  /* 0x7f800000000d7802 */ /* 0x002fc60000000f00 */
[----:B------:R-:W-:Y:S01]  /*25c30*/  STS [R0+0x400], R32 ;  /* 0x0004002000007388 */ /* 0x000fe20000000800 */
[----:B--2---:R-:W-:Y:S02]  /*25c40*/  MOV R12, 0x7f800000 ;  /* 0x7f800000000c7802 */ /* 0x004fe40000000f00 */
[----:B---3--:R-:W-:Y:S02]  /*25c50*/  IADD3 R4, R5, 0x400, R0 ;  /* 0x0000040005047810 */ /* 0x008fe40007ffe000 */
[----:B------:R-:W-:Y:S02]  /*25c60*/  MOV R14, 0x7f800000 ;  /* 0x7f800000000e7802 */ /* 0x000fe40000000f00 */
[C---:B------:R-:W-:Y:S02]  /*25c70*/  IADD3 R4, R8.reuse, R4, RZ ;  /* 0x0000000408047210 */ /* 0x040fe40007ffe0ff */
[----:B----4-:R-:W-:-:S04]  /*25c80*/  IADD3 R2, R8, R0, RZ ;  /* 0x0000000008027210 */ /* 0x010fc80007ffe0ff */
        /* <DEDUP_REMOVED lines=21> */
[----:B--2---:R-:W-:-:S04]  /*25de0*/  LOP3.LUT R0, R41, 0xffffffe0, RZ, 0xc0, !PT ;  /* 0xffffffe029007812 */ /* 0x004fc800078ec0ff */
[----:B------:R-:W-:Y:S01]  /*25df0*/  IADD3 R0, -R0, R42, RZ ;  /* 0x0000002a00007210 */ /* 0x000fe20007ffe1ff */
[----:B-1----:R-:W1:Y:S03]  /*25e00*/  @P4 MUFU.LG2 R3, R37 ;  /* 0x0000002500034308 */ /* 0x002e660000000c00 */
[----:B------:R-:W-:Y:S01]  /*25e10*/  LOP3.LUT P1, RZ, R0, 0x3, RZ, 0xc0, !PT ;  /* 0x0000000300ff7812 */ /* 0x000fe2000782c0ff */
[----:B---3--:R-:W-:Y:S01]  /*25e20*/  @P5 FMUL.FTZ R4, R5, 0.69314718246459960938 ;  /* 0x3f31721805045820 */ /* 0x008fe20000410000 */
[----:B------:R2:W3:Y:S03]  /*25e30*/  LDS.128 R16, [R246] ;  /* 0x00000000f6107984 */ /* 0x0004e60000000c00 */
        /* <DEDUP_REMOVED lines=14> */
[----:B------:R-:W4:Y:S02]  /*25f20*/  S2R R4, SR_TID.X ;  /* 0x0000000000047919 */ /* 0x000f240000002100 */
[----:B----4-:R-:W-:-:S04]  /*25f30*/  SHF.R.S32.HI R2, RZ, 0x1f, R4 ;  /* 0x0000001fff027819 */ /* 0x010fc80000011404 */
[----:B------:R-:W-:-:S04]  /*25f40*/  LEA.HI R2, R2, R4, RZ, 0x5 ;  /* 0x0000000402027211 */ /* 0x000fc800078f28ff */
[----:B------:R-:W-:Y:S02]  /*25f50*/  SHF.R.S32.HI R0, RZ, 0x5, R2 ;  /* 0x00000005ff007819 */ /* 0x000fe40000011402 */
[----:B------:R-:W-:Y:S02]  /*25f60*/  LOP3.LUT R2, R2, 0xffffffe0, RZ, 0xc0, !PT ;  /* 0xffffffe002027812 */ /* 0x000fe400078ec0ff */
[----:B------:R-:W-:-:S03]  /*25f70*/  SHF.R.S32.HI R3, RZ, 0x1f, R0 ;  /* 0x0000001fff037819 */ /* 0x000fc60000011400 */
[----:B------:R-:W-:Y:S01]  /*25f80*/  IMAD.IADD R2, R4, 0x1, -R2 ;  /* 0x0000000104027824 */ /* 0x000fe200078e0a02 */
[----:B------:R-:W-:-:S04]  /*25f90*/  LEA.HI R3, R3, R0, RZ, 0x2 ;  /* 0x0000000003037211 */ /* 0x000fc800078f10ff */
[----:B------:R-:W-:Y:S02]  /*25fa0*/  SHF.R.S32.HI R4, RZ, 0x1f, R2 ;  /* 0x0000001fff047819 */ /* 0x000fe40000011402 */
[----:B------:R-:W-:Y:S02]  /*25fb0*/  LOP3.LUT R3, R3, 0xfffffffc, RZ, 0xc0, !PT ;  /* 0xfffffffc03037812 */ /* 0x000fe400078ec0ff */
[----:B------:R-:W-:-:S03]  /*25fc0*/  LEA.HI R2, R4, R2, RZ, 0x2 ;  /* 0x0000000204027211 */ /* 0x000fc600078f10ff */
[----:B------:R-:W-:Y:S01]  /*25fd0*/  IMAD.IADD R3, R0, 0x1, -R3 ;  /* 0x0000000100037824 */ /* 0x000fe200078e0a03 */
        /* <DEDUP_REMOVED lines=33> */
.L_x_839:
[----:B------:R-:W-:Y:S05]  /*261f0*/  BSYNC B0 ;  /* 0x0000000000007941 */ /* 0x000fea0003800000 */
.L_x_838:
        /* <DEDUP_REMOVED lines=36> */
.L_x_841:
[----:B------:R-:W-:Y:S05]  /*26440*/  BSYNC B0 ;  /* 0x0000000000007941 */ /* 0x000fea0003800000 */
.L_x_840:
        /* <DEDUP_REMOVED lines=15> */
.L_x_843:
[----:B------:R-:W-:Y:S05]  /*26540*/  BSYNC B0 ;  /* 0x0000000000007941 */ /* 0x000fea0003800000 */
.L_x_842:
        /* <DEDUP_REMOVED lines=15> */
.L_x_845:
[----:B------:R-:W-:Y:S05]  /*26640*/  BSYNC B0 ;  /* 0x0000000000007941 */ /* 0x000fea0003800000 */
.L_x_844:
        /* <DEDUP_REMOVED lines=15> */
.L_x_847:
[----:B------:R-:W-:Y:S05]  /*26740*/  BSYNC B0 ;  /* 0x0000000000007941 */ /* 0x000fea0003800000 */
.L_x_846:
        /* <DEDUP_REMOVED lines=15> */
.L_x_849:
[----:B------:R-:W-:Y:S05]  /*26840*/  BSYNC B0 ;  /* 0x0000000000007941 */ /* 0x000fea0003800000 */
.L_x_848:
        /* <DEDUP_REMOVED lines=15> */
.L_x_851:
[----:B------:R-:W-:Y:S05]  /*26940*/  BSYNC B0 ;  /* 0x0000000000007941 */ /* 0x000fea0003800000 */
.L_x_850:
        /* <DEDUP_REMOVED lines=15> */
.L_x_853:
[----:B------:R-:W-:Y:S05]  /*26a40*/  BSYNC B0 ;  /* 0x0000000000007941 */ /* 0x000fea0003800000 */
.L_x_852:
        /* <DEDUP_REMOVED lines=15> */
.L_x_854:
        /* <DEDUP_REMOVED lines=12> */
.L_x_2124:


//--------------------- .text._ZN5flash16flash_fwd_kernelI23Flash_fwd_kernel_traitsILi64ELi128ELi128ELi4ELb0ELb0EN7cutlass10bfloat16_tE19Flash_kernel_traitsILi64ELi128ELi128ELi4ES3_EELb0ELb0ELb1ELb1ELb0ELb0ELb1ELb0EEEvNS_16Flash_fwd_paramsE --------------------------
	.section	.text._ZN5flash16flash_fwd_kernelI23Flash_fwd_kernel_traitsILi64ELi128ELi128ELi4ELb0ELb0EN7cutlass10bfloat16_tE19Flash_kernel_traitsILi64ELi128ELi128ELi4ES3_EELb0ELb0ELb1ELb1ELb0ELb0ELb1ELb0EEEvNS_16Flash_fwd_paramsE,"ax",@progbits
	.sectioninfo	@"SHI_REGISTERS=255"
	.align	128
        .global         _ZN5flash16flash_fwd_kernelI23Flash_fwd_kernel_traitsILi64ELi128ELi128ELi4ELb0ELb0EN7cutlass10bfloat16_tE19Flash_kernel_traitsILi64ELi128ELi128ELi4ES3_EELb0ELb0ELb1ELb1ELb0ELb0ELb1ELb0EEEvNS_16Flash_fwd_paramsE
        .type           _ZN5flash16flash_fwd_kernelI23Flash_fwd_kernel_traitsILi64ELi128ELi128ELi4ELb0ELb0EN7cutlass10bfloat16_tE19Flash_kernel_traitsILi64ELi128ELi128ELi4ES3_EELb0ELb0ELb1ELb1ELb0ELb0ELb1ELb0EEEvNS_16Flash_fwd_paramsE,@function
        .size           _ZN5flash16flash_fwd_kernelI23Flash_fwd_kernel_traitsILi64ELi128ELi128ELi4ELb0ELb0EN7cutlass10bfloat16_tE19Flash_kernel_traitsILi64ELi128ELi128ELi4ES3_EELb0ELb0ELb1ELb1ELb0ELb0ELb1ELb0EEEvNS_16Flash_fwd_paramsE,(.L_x_2125 - _ZN5flash16flash_fwd_kernelI23Flash_fwd_kernel_traitsILi64ELi128ELi128ELi4ELb0ELb0EN7cutlass10bfloat16_tE19Flash_kernel_traitsILi64ELi128ELi128ELi4ES3_EELb0ELb0ELb1ELb1ELb0ELb0ELb1ELb0EEEvNS_16Flash_fwd_paramsE)
        .other          _ZN5flash16flash_fwd_kernelI23Flash_fwd_kernel_traitsILi64ELi128ELi128ELi4ELb0ELb0EN7cutlass10bfloat16_tE19Flash_kernel_traitsILi64ELi128ELi128ELi4ES3_EELb0ELb0ELb1ELb1ELb0ELb0ELb1ELb0EEEvNS_16Flash_fwd_paramsE,@"STO_CUDA_ENTRY STV_DEFAULT"
_ZN5flash16flash_fwd_kernelI23Flash_fwd_kernel_traitsILi64ELi128ELi128ELi4ELb0ELb0EN7cutlass10bfloat16_tE19Flash_kernel_traitsILi64ELi128ELi128ELi4ES3_EELb0ELb0ELb1ELb1ELb0ELb0ELb1ELb0EEEvNS_16Flash_fwd_paramsE:
.text._ZN5flash16flash_fwd_kernelI23Flash_fwd_kernel_traitsILi64ELi128ELi128ELi4ELb0ELb0EN7cutlass10bfloat16_tE19Flash_kernel_traitsILi64ELi128ELi128ELi4ES3_EELb0ELb0ELb1ELb1ELb0ELb0ELb1ELb0EEEvNS_16Flash_fwd_paramsE:
        /* <DEDUP_REMOVED lines=56> */
.L_x_855:
[----:B-1----:R-:W-:Y:S02]  /*0380*/  ULDC UR7, c[0x0][0x218] ;  /* 0x0000860000077ab9 */ /* 0x002fe40000000800 */
.L_x_856:
        /* <DEDUP_REMOVED lines=117> */
.L_x_859:
[----:B------:R-:W-:Y:S05]  /*0ae0*/  BSYNC B0 ;  /* 0x0000000000007941 */ /* 0x000fea0003800000 */
.L_x_858:
        /* <DEDUP_REMOVED lines=16> */
.L_x_861:
[----:B------:R-:W-:Y:S05]  /*0bf0*/  BSYNC B0 ;  /* 0x0000000000007941 */ /* 0x000fea0003800000 */
.L_x_860:
        /* <DEDUP_REMOVED lines=17> */
.L_x_863:
[----:B------:R-:W-:Y:S05]  /*0d10*/  BSYNC B0 ;  /* 0x0000000000007941 */ /* 0x000fea0003800000 */
.L_x_862:
        /* <DEDUP_REMOVED lines=16> */
.L_x_865:
[----:B------:R-:W-:Y:S05]  /*0e20*/  BSYNC B0 ;  /* 0x0000000000007941 */ /* 0x000fea0003800000 */
.L_x_864:
        /* <DEDUP_REMOVED lines=17> */
.L_x_867:
[----:B------:R-:W-:Y:S05]  /*0f40*/  BSYNC B0 ;  /* 0x0000000000007941 */ /* 0x000fea0003800000 */
.L_x_866:
        /* <DEDUP_REMOVED lines=17> */
.L_x_869:
[----:B------:R-:W-:Y:S05]  /*1060*/  BSYNC B0 ;  /* 0x0000000000007941 */ /* 0x000fea0003800000 */
.L_x_868:
        /* <DEDUP_REMOVED lines=16> */
.L_x_871:
[----:B------:R-:W-:Y:S05]  /*1170*/  BSYNC B0 ;  /* 0x0000000000007941 */ /* 0x000fea0003800000 */
.L_x_870:
        /* <DEDUP_REMOVED lines=15> */
.L_x_873:
[----:B------:R-:W-:Y:S05]  /*1270*/  BSYNC B0 ;  /* 0x0000000000007941 */ /* 0x000fea0003800000 */
.L_x_872:
        /* <DEDUP_REMOVED lines=69> */
.L_x_857:
        /* <DEDUP_REMOVED lines=33> */
.L_x_874:
        /* <DEDUP_REMOVED lines=45> */
.L_x_875:
        /* <DEDUP_REMOVED lines=49> */
.L_x_877:
[----:B------:R-:W-:Y:S05]  /*1ec0*/  BSYNC B0 ;  /* 0x0000000000007941 */ /* 0x000fea0003800000 */
.L_x_876:
        /* <DEDUP_REMOVED lines=21> */
.L_x_879:
[----:B------:R-:W-:Y:S05]  /*2020*/  BSYNC B0 ;  /* 0x0000000000007941 */ /* 0x000fea0003800000 */
.L_x_878:
        /* <DEDUP_REMOVED lines=21> */
.L_x_881:
[----:B------:R-:W-:Y:S05]  /*2180*/  BSYNC B0 ;  /* 0x0000000000007941 */ /* 0x000fea0003800000 */
.L_x_880:
        /* <DEDUP_REMOVED lines=21> */
.L_x_883:
[----:B------:R-:W-:Y:S05]  /*22e0*/  BSYNC B0 ;  /* 0x0000000000007941 */ /* 0x000fea0003800000 */
.L_x_882:
        /* <DEDUP_REMOVED lines=21> */
.L_x_885:
[----:B------:R-:W-:Y:S05]  /*2440*/  BSYNC B0 ;  /* 0x0000000000007941 */ /* 0x000fea0003800000 */
.L_x_884:
        /* <DEDUP_REMOVED lines=21> */
.L_x_887:
[----:B------:R-:W-:Y:S05]  /*25a0*/  BSYNC B0 ;  /* 0x0000000000007941 */ /* 0x000fea0003800000 */
.L_x_886:
        /* <DEDUP_REMOVED lines=21> */
.L_x_889:
[----:B------:R-:W-:Y:S05]  /*2700*/  BSYNC B0 ;  /* 0x0000000000007941 */ /* 0x000fea0003800000 */
.L_x_888:
        /* <DEDUP_REMOVED lines=25> */
.L_x_891:
[----:B------:R-:W-:Y:S05]  /*28a0*/  BSYNC B0 ;  /* 0x0000000000007941 */ /* 0x000fea0003800000 */
.L_x_890:
        /* <DEDUP_REMOVED lines=59> */
.L_x_893:
[----:B------:R-:W-:Y:S05]  /*2c60*/  BSYNC B0 ;  /* 0x0000000000007941 */ /* 0x000fea0003800000 */
.L_x_892:
        /* <DEDUP_REMOVED lines=17> */
.L_x_895:
[----:B------:R-:W-:Y:S05]  /*2d80*/  BSYNC B0 ;  /* 0x0000000000007941 */ /* 0x000fea0003800000 */
.L_x_894:
        /* <DEDUP_REMOVED lines=17> */
.L_x_897:
[----:B------:R-:W-:Y:S05]  /*2ea0*/  BSYNC B0 ;  /* 0x0000000000007941 */ /* 0x000fea0003800000 */
.L_x_896:
        /* <DEDUP_REMOVED lines=18> */
.L_x_899:
[----:B------:R-:W-:Y:S05]  /*2fd0*/  BSYNC B0 ;  /* 0x0000000000007941 */ /* 0x000fea0003800000 */
.L_x_898:
        /* <DEDUP_REMOVED lines=17> */
.L_x_901:
[----:B------:R-:W-:Y:S05]  /*30f0*/  BSYNC B0 ;  /* 0x0000000000007941 */ /* 0x000fea0003800000 */
.L_x_900:
        /* <DEDUP_REMOVED lines=19> */
.L_x_903:
[----:B------:R-:W-:Y:S05]  /*3230*/  BSYNC B0 ;  /* 0x0000000000007941 */ /* 0x000fea0003800000 */
.L_x_902:
        /* <DEDUP_REMOVED lines=19> */
.L_x_905:
[----:B------:R-:W-:Y:S05]  /*3370*/  BSYNC B0 ;  /* 0x0000000000007941 */ /* 0x000fea0003800000 */
.L_x_904:
        /* <DEDUP_REMOVED lines=18> */
.L_x_907:
[----:B------:R-:W-:Y:S05]  /*34a0*/  BSYNC B0 ;  /* 0x0000000000007941 */ /* 0x000fea0003800000 */
.L_x_906:
        /* <DEDUP_REMOVED lines=57> */
.L_x_909:
[----:B--2---:R-:W-:Y:S05]  /*3840*/  BSYNC B0 ;  /* 0x0000000000007941 */ /* 0x004fea0003800000 */
.L_x_908:
        /* <DEDUP_REMOVED lines=18> */
.L_x_911:
[----:B------:R-:W-:Y:S05]  /*3970*/  BSYNC B0 ;  /* 0x0000000000007941 */ /* 0x000fea0003800000 */
.L_x_910:
        /* <DEDUP_REMOVED lines=18> */
.L_x_913:
[----:B------:R-:W-:Y:S05]  /*3aa0*/  BSYNC B0 ;  /* 0x0000000000007941 */ /* 0x000fea0003800000 */
.L_x_912:
        /* <DEDUP_REMOVED lines=19> */
.L_x_915:
[----:B------:R-:W-:Y:S05]  /*3be0*/  BSYNC B0 ;  /* 0x0000000000007941 */ /* 0x000fea0003800000 */
.L_x_914:
        /* <DEDUP_REMOVED lines=18> */
.L_x_917:
[----:B------:R-:W-:Y:S05]  /*3d10*/  BSYNC B0 ;  /* 0x0000000000007941 */ /* 0x000fea0003800000 */
.L_x_916:
        /* <DEDUP_REMOVED lines=20> */
.L_x_919:
[----:B------:R-:W-:Y:S05]  /*3e60*/  BSYNC B0 ;  /* 0x0000000000007941 */ /* 0x000fea0003800000 */
.L_x_918:
        /* <DEDUP_REMOVED lines=20> */
.L_x_921:
[----:B------:R-:W-:Y:S05]  /*3fb0*/  BSYNC B0 ;  /* 0x0000000000007941 */ /* 0x000fea0003800000 */
.L_x_920:
        /* <DEDUP_REMOVED lines=19> */
.L_x_923:
[----:B------:R-:W-:Y:S05]  /*40f0*/  BSYNC B0 ;  /* 0x0000000000007941 */ /* 0x000fea0003800000 */
.L_x_922:
[----:B-1----:R-:W-:Y:S01]  /*4100*/  SHF.R.S32.HI R7, RZ, 0x4, R19 ;  /* 0x00000004ff077819 */ /* 0x002fe20000011413 */
[C---:B------:R-:W-:Y:S01]  /*4110*/  IMAD.SHL.U32 R6, R92.reuse, 0x40, RZ ;  /* 0x000000405c067824 */ /* 0x040fe200078e00ff */
[----:B------:R-:W-:Y:S01]  /*4120*/  R2P PR, R92, 0x6 ;  /* 0x000000065c007804 */ /* 0x000fe20000000000 */
[----:B------:R-:W-:Y:S01]  /*4130*/  IMAD.SHL.U32 R3, R23, 0x40, RZ ;  /* 0x0000004017037824 */ /* 0x000fe200078e00ff */
[----:B------:R-:W-:Y:S01]  /*4140*/  LEA.HI R0, R19, R7, RZ, 0x1 ;  /* 0x0000000713007211 */ /* 0x000fe200078f08ff */
[----:B------:R-:W-:Y:S01]  /*4150*/  IMAD.SHL.U32 R5, R14, 0x8, RZ ;  /* 0x000000080e057824 */ /* 0x000fe200078e00ff */
[----:B------:R-:W-:Y:S01]  /*4160*/  STL [R1+0xf8], R246 ;  /* 0x0000f8f601007387 */ /* 0x000fe20000100800 */
[----:B------:R-:W-:Y:S01]  /*4170*/  UIADD3 UR5, UR15, -UR36, URZ ;  /* 0x800000240f057290 */ /* 0x000fe2000fffe03f */
[----:B------:R-:W-:Y:S01]  /*4180*/  LOP3.LUT R0, R0, 0xfffffffe, RZ, 0xc0, !PT ;  /* 0xfffffffe00007812 */ /* 0x000fe200078ec0ff */
[----:B------:R-:W-:Y:S01]  /*4190*/  UIADD3 UR10, UR15, 0x1, -UR36 ;  /* 0x000000010f0a7890 */ /* 0x000fe2000fffe824 */
[----:B------:R-:W-:Y:S01]  /*41a0*/  LOP3.LUT R3, R3, 0x1c0, RZ, 0xc0, !PT ;  /* 0x000001c003037812 */ /* 0x000fe200078ec0ff */
[----:B------:R-:W0:Y:S01]  /*41b0*/  LDGDEPBAR ;  /* 0x00000000000079af */ /* 0x000e220000000000 */
[----:B------:R-:W-:Y:S01]  /*41c0*/  LOP3.LUT R231, R231, 0xfffffffb, RZ, 0xc0, !PT ;  /* 0xfffffffbe7e77812 */ /* 0x000fe200078ec0ff */
        /* <DEDUP_REMOVED lines=16> */
[C---:B------:R-:W-:Y:S01]  /*42d0*/  IADD3 R3, R212.reuse, 0x4000, RZ ;  /* 0x00004000d4037810 */ /* 0x040fe20007ffe0ff */
[C---:B------:R-:W-:Y:S01]  /*42e0*/  IMAD.IADD R218, R212.reuse, 0x1, R0 ;  /* 0x00000001d4da7824 */ /* 0x040fe200078e0200 */
[----:B------:R-:W-:Y:S01]  /*42f0*/  IADD3 R223, R212, 0x4040, RZ ;  /* 0x00004040d4df7810 */ /* 0x000fe20007ffe0ff */
[----:B------:R-:W1:Y:S01]  /*4300*/  LDSM.16.M88.4 R12, [R219] ;  /* 0x00000000db0c783b */ /* 0x000e620000000200 */
[--C-:B------:R-:W-:Y:S01]  /*4310*/  IMAD R222, R2, 0x2, R219.reuse ;  /* 0x0000000202de7824 */ /* 0x100fe200078e02db */
[----:B------:R-:W-:Y:S01]  /*4320*/  @P2 IADD3 R223, R3, -0x40, RZ ;  /* 0xffffffc003df2810 */ /* 0x000fe20007ffe0ff */
[----:B------:R-:W-:Y:S01]  /*4330*/  IMAD R220, R4, 0x2, R219 ;  /* 0x0000000204dc7824 */ /* 0x000fe200078e02db */
[----:B------:R-:W2:Y:S03]  /*4340*/  LDSM.16.M88.4 R8, [R219+0x2000] ;  /* 0x00200000db08783b */ /* 0x000ea60000000200 */
[----:B------:R-:W-:Y:S01]  /*4350*/  IMAD R221, R2, 0x2, R220 ;  /* 0x0000000202dd7824 */ /* 0x000fe200078e02dc */
[----:B------:R-:W3:Y:S04]  /*4360*/  LDSM.16.M88.4 R44, [R212+0x5000] ;  /* 0x00500000d42c783b */ /* 0x000ee80000000200 */
[----:B------:R-:W4:Y:S04]  /*4370*/  LDSM.16.M88.4 R20, [R212+0x4800] ;  /* 0x00480000d414783b */ /* 0x000f280000000200 */
[----:B------:R-:W3:Y:S04]  /*4380*/  LDSM.16.M88.4 R32, [R212+0x6800] ;  /* 0x00680000d420783b */ /* 0x000ee80000000200 */
[----:B------:R-:W-:Y:S04]  /*4390*/  LDSM.16.M88.4 R40, [R212+0x5800] ;  /* 0x00580000d428783b */ /* 0x000fe80000000200 */
[----:B------:R-:W-:Y:S04]  /*43a0*/  LDSM.16.M88.4 R36, [R212+0x6000] ;  /* 0x00600000d424783b */ /* 0x000fe80000000200 */
[----:B------:R-:W-:Y:S04]  /*43b0*/  LDSM.16.M88.4 R28, [R212+0x7000] ;  /* 0x00700000d41c783b */ /* 0x000fe80000000200 */
[----:B------:R-:W-:Y:S04]  /*43c0*/  LDSM.16.M88.4 R24, [R212+0x7800] ;  /* 0x00780000d418783b */ /* 0x000fe80000000200 */
[----:B------:R-:W-:Y:S01]  /*43d0*/  LDSM.16.M88.4 R120, [R218+0x5000] ;  /* 0x00500000da78783b */ /* 0x000fe20000000200 */
[-C--:B-1----:R-:W-:Y:S03]  /*43e0*/  HMMA.16816.F32.BF16 R172, R12, R16.reuse, RZ ;  /* 0x000000100cac723c */ /* 0x082fe600000418ff */
[----:B------:R-:W-:Y:S04]  /*43f0*/  LDSM.16.M88.4 R108, [R218+0x6800] ;  /* 0x00680000da6c783b */ /* 0x000fe80000000200 */
[----:B------:R-:W-:Y:S01]  /*4400*/  LDSM.16.M88.4 R100, [R218+0x7000] ;  /* 0x00700000da64783b */ /* 0x000fe20000000200 */
[C---:B--2---:R-:W-:Y:S03]  /*4410*/  HMMA.16816.F32.BF16 R84, R8.reuse, R16, RZ ;  /* 0x000000100854723c */ /* 0x044fe600000418ff */
[----:B------:R-:W-:Y:S04]  /*4420*/  LDSM.16.M88.4 R104, [R218+0x4800] ;  /* 0x00480000da68783b */ /* 0x000fe80000000200 */
[----:B------:R-:W-:Y:S01]  /*4430*/  LDSM.16.M88.4 R112, [R218+0x6000] ;  /* 0x00600000da70783b */ /* 0x000fe20000000200 */
[-C--:B------:R-:W-:Y:S03]  /*4440*/  HMMA.16816.F32.BF16 R80, R8, R18.reuse, RZ ;  /* 0x000000120850723c */ /* 0x080fe600000418ff */
[----:B------:R-:W-:Y:S04]  /*4450*/  LDSM.16.M88.4 R96, [R218+0x7800] ;  /* 0x00780000da60783b */ /* 0x000fe80000000200 */
[----:B------:R-:W-:Y:S01]  /*4460*/  LDSM.16.M88.4 R116, [R218+0x5800] ;  /* 0x00580000da74783b */ /* 0x000fe20000000200 */
[----:B------:R-:W-:Y:S03]  /*4470*/  HMMA.16816.F32.BF16 R168, R12, R18, RZ ;  /* 0x000000120ca8723c */ /* 0x000fe600000418ff */
[----:B------:R-:W-:Y:S04]  /*4480*/  LDSM.16.M88.4 R16, [R222+0x2000] ;  /* 0x00200000de10783b */ /* 0x000fe80000000200 */
[----:B------:R-:W-:Y:S01]  /*4490*/  LDSM.16.M88.4 R92, [R218+0x4000] ;  /* 0x00400000da5c783b */ /* 0x000fe20000000200 */
[C---:B---3--:R-:W-:Y:S03]  /*44a0*/  HMMA.16816.F32.BF16 R68, R8.reuse, R44, RZ ;  /* 0x0000002c0844723c */ /* 0x048fe600000418ff */
[----:B------:R-:W-:Y:S04]  /*44b0*/  STL [R1+0xfc], R218 ;  /* 0x0000fcda01007387 */ /* 0x000fe80000100800 */
[----:B------:R-:W-:Y:S01]  /*44c0*/  STL [R1+0x100], R222 ;  /* 0x000100de01007387 */ /* 0x000fe20000100800 */
[----:B------:R-:W-:Y:S03]  /*44d0*/  HMMA.16816.F32.BF16 R64, R8, R46, RZ ;  /* 0x0000002e0840723c */ /* 0x000fe600000418ff */
[----:B------:R-:W-:Y:S04]  /*44e0*/  STL [R1+0x104], R212 ;  /* 0x000104d401007387 */ /* 0x000fe80000100800 */
[----:B------:R-:W-:Y:S01]  /*44f0*/  STL [R1+0x10c], R4 ;  /* 0x00010c0401007387 */ /* 0x000fe20000100800 */
[C---:B------:R-:W-:Y:S03]  /*4500*/  HMMA.16816.F32.BF16 R176, R12.reuse, R44, RZ ;  /* 0x0000002c0cb0723c */ /* 0x040fe600000418ff */
[----:B------:R-:W-:Y:S05]  /*4510*/  STL [R1+0x108], R219 ;  /* 0x000108db01007387 */ /* 0x000fea0000100800 */
[----:B------:R-:W-:Y:S01]  /*4520*/  HMMA.16816.F32.BF16 R180, R12, R46, RZ ;  /* 0x0000002e0cb4723c */ /* 0x000fe200000418ff */
[----:B------:R-:W1:Y:S07]  /*4530*/  LDSM.16.M88.4 R44, [R223+0x3000] ;  /* 0x00300000df2c783b */ /* 0x000e6e0000000200 */
[C---:B----4-:R-:W-:Y:S08]  /*4540*/  HMMA.16816.F32.BF16 R76, R8.reuse, R20, RZ ;  /* 0x00000014084c723c */ /* 0x050ff000000418ff */
[C---:B------:R-:W-:Y:S08]  /*4550*/  HMMA.16816.F32.BF16 R72, R8.reuse, R22, RZ ;  /* 0x000000160848723c */ /* 0x040ff000000418ff */
[C---:B------:R-:W-:Y:S08]  /*4560*/  HMMA.16816.F32.BF16 R88, R8.reuse, R32, RZ ;  /* 0x000000200858723c */ /* 0x040ff000000418ff */
[----:B------:R-:W-:Y:S08]  /*4570*/  HMMA.16816.F32.BF16 R124, R8, R34, RZ ;  /* 0x00000022087c723c */ /* 0x000ff000000418ff */
[----:B------:R-:W-:Y:S01]  /*4580*/  HMMA.16816.F32.BF16 R160, R12, R20, RZ ;  /* 0x000000140ca0723c */ /* 0x000fe200000418ff */
[----:B-1----:R-:W-:-:S07]  /*4590*/  IMAD.MOV.U32 R3, RZ, RZ, R47 ;  /* 0x000000ffff037224 */ /* 0x002fce00078e002f */
        /* <DEDUP_REMOVED lines=11> */
[----:B------:R-:W1:Y:S07]  /*4650*/  LDSM.16.M88.4 R12, [R222] ;  /* 0x00000000de0c783b */ /* 0x000e6e0000000200 */
[----:B------:R-:W-:Y:S01]  /*4660*/  HMMA.16816.F32.BF16 R48, R8, R38, RZ ;  /* 0x000000260830723c */ /* 0x000fe200000418ff */
[----:B------:R-:W-:-:S02]  /*4670*/  IMAD.MOV.U32 R5, RZ, RZ, R21 ;  /* 0x000000ffff057224 */ /* 0x000fc400078e0015 */
[----:B------:R-:W-:Y:S02]  /*4680*/  IMAD.MOV.U32 R6, RZ, RZ, R22 ;  /* 0x000000ffff067224 */ /* 0x000fe400078e0016 */
[----:B------:R-:W-:-:S03]  /*4690*/  IMAD.MOV.U32 R7, RZ, RZ, R23 ;  /* 0x000000ffff077224 */ /* 0x000fc600078e0017 */
[C---:B------:R-:W-:Y:S01]  /*46a0*/  HMMA.16816.F32.BF16 R136, R8.reuse, R24, RZ ;  /* 0x000000180888723c */ /* 0x040fe200000418ff */
[----:B------:R-:W-:Y:S02]  /*46b0*/  IMAD.MOV.U32 R23, RZ, RZ, R32 ;  /* 0x000000ffff177224 */ /* 0x000fe400078e0020 */
[----:B------:R-:W-:Y:S02]  /*46c0*/  IMAD.MOV.U32 R22, RZ, RZ, R33 ;  /* 0x000000ffff167224 */ /* 0x000fe400078e0021 */
[----:B------:R-:W-:Y:S02]  /*46d0*/  IMAD.MOV.U32 R21, RZ, RZ, R34 ;  /* 0x000000ffff157224 */ /* 0x000fe400078e0022 */
[----:B------:R-:W-:Y:S01]  /*46e0*/  IMAD.MOV.U32 R216, RZ, RZ, R23 ;  /* 0x000000ffffd87224 */ /* 0x000fe200078e0017 */
[----:B------:R-:W-:Y:S01]  /*46f0*/  HMMA.16816.F32.BF16 R132, R8, R28, RZ ;  /* 0x0000001c0884723c */ /* 0x000fe200000418ff */
[----:B------:R-:W-:Y:S02]  /*4700*/  IMAD.MOV.U32 R217, RZ, RZ, R22 ;  /* 0x000000ffffd97224 */ /* 0x000fe400078e0016 */
[----:B------:R-:W-:-:S04]  /*4710*/  IMAD.MOV.U32 R218, RZ, RZ, R21 ;  /* 0x000000ffffda7224 */ /* 0x000fc800078e0015 */
[----:B------:R-:W-:Y:S01]  /*4720*/  IMAD.MOV.U32 R28, RZ, RZ, R20 ;  /* 0x000000ffff1c7224 */ /* 0x000fe200078e0014 */
[----:B------:R-:W-:Y:S01]  /*4730*/  HMMA.16816.F32.BF16 R156, R16, R122, R64 ;  /* 0x0000007a109c723c */ /* 0x000fe20000041840 */
[----:B------:R-:W-:Y:S02]  /*4740*/  IMAD.MOV.U32 R20, RZ, RZ, R35 ;  /* 0x000000ffff147224 */ /* 0x000fe400078e0023 */
[----:B------:R-:W-:Y:S01]  /*4750*/  IMAD.MOV.U32 R4, RZ, RZ, R28 ;  /* 0x000000ffff047224 */ /* 0x000fe200078e001c */
[----:B------:R-:W-:Y:S01]  /*4760*/  LDSM.16.M88.4 R32, [R223+0x2000] ;  /* 0x00200000df20783b */ /* 0x000fe20000000200 */
[----:B------:R-:W-:-:S03]  /*4770*/  IMAD.MOV.U32 R219, RZ, RZ, R20 ;  /* 0x000000ffffdb7224 */ /* 0x000fc600078e0014 */
[----:B------:R-:W-:Y:S01]  /*4780*/  HMMA.16816.F32.BF16 R64, R16, R110, R124 ;  /* 0x0000006e1040723c */ /* 0x000fe2000004187c */
[----:B------:R-:W-:Y:S06]  /*4790*/  LDSM.16.M88.4 R20, [R223] ;  /* 0x00000000df14783b */ /* 0x000fec0000000200 */
[----:B------:R-:W-:Y:S01]  /*47a0*/  IMAD.MOV.U32 R126, RZ, RZ, R44 ;  /* 0x000000ffff7e7224 */ /* 0x000fe200078e002c */
[----:B-1----:R-:W-:Y:S01]  /*47b0*/  HMMA.16816.F32.BF16 R4, R12, R102, R4 ;  /* 0x000000660c04723c */ /* 0x002fe20000041804 */
[----:B------:R-:W-:Y:S02]  /*47c0*/  IMAD.MOV.U32 R125, RZ, RZ, R45 ;  /* 0x000000ffff7d7224 */ /* 0x000fe400078e002d */
[----:B------:R-:W-:-:S02]  /*47d0*/  IMAD.MOV.U32 R124, RZ, RZ, R46 ;  /* 0x000000ffff7c7224 */ /* 0x000fc400078e002e */
[----:B------:R-:W1:Y:S03]  /*47e0*/  LDSM.16.M88.4 R44, [R223+0x3800] ;  /* 0x00380000df2c783b */ /* 0x000e660000000200 */
[C---:B------:R-:W-:Y:S08]  /*47f0*/  HMMA.16816.F32.BF16 R60, R8.reuse, R40, RZ ;  /* 0x00000028083c723c */ /* 0x040ff000000418ff */
[C---:B------:R-:W-:Y:S01]  /*4800*/  HMMA.16816.F32.BF16 R52, R8.reuse, R36, RZ ;  /* 0x000000240834723c */ /* 0x040fe200000418ff */
[----:B------:R-:W-:Y:S06]  /*4810*/  LDSM.16.M88.4 R36, [R223+0x1800] ;  /* 0x00180000df24783b */ /* 0x000fec0000000200 */
[----:B------:R-:W-:Y:S01]  /*4820*/  STL [R1+0xc0], R5 ;  /* 0x0000c00501007387 */ /* 0x000fe20000100800 */
[----:B------:R-:W-:Y:S01]  /*4830*/  HMMA.16816.F32.BF16 R56, R8, R42, RZ ;  /* 0x0000002a0838723c */ /* 0x000fe200000418ff */
[----:B------:R-:W-:-:S02]  /*4840*/  IMAD.MOV.U32 R230, RZ, RZ, R4 ;  /* 0x000000ffffe67224 */ /* 0x000fc400078e0004 */
[----:B------:R-:W-:Y:S01]  /*4850*/  LDSM.16.M88.4 R40, [R223+0x1000] ;  /* 0x00100000df28783b */ /* 0x000fe20000000200 */
[----:B------:R-:W-:-:S03]  /*4860*/  IMAD.MOV.U32 R229, RZ, RZ, R7 ;  /* 0x000000ffffe57224 */ /* 0x000fc600078e0007 */
[----:B------:R2:W-:Y:S01]  /*4870*/  STL [R1+0xc4], R6 ;  /* 0x0000c40601007387 */ /* 0x0005e20000100800 */
[C---:B------:R-:W-:Y:S03]  /*4880*/  HMMA.16816.F32.BF16 R144, R8.reuse, R30, RZ ;  /* 0x0000001e0890723c */ /* 0x040fe600000418ff */
[----:B------:R-:W-:Y:S05]  /*4890*/  LDSM.16.M88.4 R28, [R223+0x2800] ;  /* 0x00280000df1c783b */ /* 0x000fea0000000200 */
[----:B------:R-:W-:Y:S01]  /*48a0*/  HMMA.16816.F32.BF16 R152, R8, R26, RZ ;  /* 0x0000001a0898723c */ /* 0x000fe200000418ff */
[----:B------:R-:W-:Y:S01]  /*48b0*/  LDSM.16.M88.4 R24, [R223+0x800] ;  /* 0x00080000df18783b */ /* 0x000fe20000000200 */
[----:B-1----:R-:W-:-:S05]  /*48c0*/  IMAD.MOV.U32 R127, RZ, RZ, R47 ;  /* 0x000000ffff7f7224 */ /* 0x002fca00078e002f */
[----:B------:R-:W-:Y:S01]  /*48d0*/  IMAD.MOV.U32 R11, RZ, RZ, R128 ;  /* 0x000000ffff0b7224 */ /* 0x000fe200078e0080 */
[----:B------:R-:W-:Y:S01]  /*48e0*/  HMMA.16816.F32.BF16 R200, R16, R106, R72 ;  /* 0x0000006a10c8723c */ /* 0x000fe20000041848 */
[----:B------:R-:W-:Y:S02]  /*48f0*/  IMAD.MOV.U32 R10, RZ, RZ, R129 ;  /* 0x000000ffff0a7224 */ /* 0x000fe400078e0081 */
[----:B------:R-:W-:Y:S02]  /*4900*/  IMAD.MOV.U32 R9, RZ, RZ, R130 ;  /* 0x000000ffff097224 */ /* 0x000fe400078e0082 */
[----:B------:R-:W-:-:S03]  /*4910*/  IMAD.MOV.U32 R8, RZ, RZ, R131 ;  /* 0x000000ffff087224 */ /* 0x000fc600078e0083 */
[C---:B------:R-:W-:Y:S08]  /*4920*/  HMMA.16816.F32.BF16 R72, R16.reuse, R114, R48 ;  /* 0x000000721048723c */ /* 0x040ff00000041830 */
[C---:B------:R-:W-:Y:S07]  /*4930*/  HMMA.16816.F32.BF16 R48, R16.reuse, R96, R136 ;  /* 0x000000601030723c */ /* 0x040fee0000041888 */
[----:B------:R-:W-:Y:S01]  /*4940*/  IMAD.MOV.U32 R136, RZ, RZ, R11 ;  /* 0x000000ffff887224 */ /* 0x000fe200078e000b */
[----:B------:R-:W-:Y:S01]  /*4950*/  HMMA.16816.F32.BF16 R196, R16, R120, R68 ;  /* 0x0000007810c4723c */ /* 0x000fe20000041844 */
[----:B------:R-:W-:-:S02]  /*4960*/  IMAD.MOV.U32 R137, RZ, RZ, R10 ;  /* 0x000000ffff897224 */ /* 0x000fc400078e000a */
[----:B------:R-:W-:Y:S02]  /*4970*/  IMAD.MOV.U32 R138, RZ, RZ, R9 ;  /* 0x000000ffff8a7224 */ /* 0x000fe400078e0009 */
[----:B------:R-:W-:Y:S02]  /*4980*/  IMAD.MOV.U32 R139, RZ, RZ, R8 ;  /* 0x000000ffff8b7224 */ /* 0x000fe400078e0008 */
[----:B------:R-:W1:Y:S01]  /*4990*/  LDSM.16.M88.4 R8, [R220+0x2000] ;  /* 0x00200000dc08783b */ /* 0x000e620000000200 */
[C---:B------:R-:W-:Y:S08]  /*49a0*/  HMMA.16816.F32.BF16 R148, R16.reuse, R116, R60 ;  /* 0x000000741094723c */ /* 0x040ff0000004183c */
[----:B------:R-:W-:Y:S08]  /*49b0*/  HMMA.16816.F32.BF16 R128, R16, R112, R52 ;  /* 0x000000701080723c */ /* 0x000ff00000041834 */
[----:B--2---:R-:W-:Y:S08]  /*49c0*/  HMMA.16816.F32.BF16 R4, R12, R98, R240 ;  /* 0x000000620c04723c */ /* 0x004ff000000418f0 */
[C---:B------:R-:W-:Y:S08]  /*49d0*/  HMMA.16816.F32.BF16 R224, R16.reuse, R92, R84 ;  /* 0x0000005c10e0723c */ /* 0x040ff00000041854 */
[C---:B------:R-:W-:Y:S01]  /*49e0*/  HMMA.16816.F32.BF16 R208, R16.reuse, R94, R80 ;  /* 0x0000005e10d0723c */ /* 0x040fe20000041850 */
[----:B------:R-:W2:Y:S06]  /*49f0*/  LDSM.16.M88.4 R80, [R220] ;  /* 0x00000000dc50783b */ /* 0x000eac0000000200 */
[----:B------:R-:W-:Y:S01]  /*4a00*/  STL [R1+0xc8], R5 ;  /* 0x0000c80501007387 */ /* 0x000fe20000100800 */
[----:B------:R-:W-:Y:S01]  /*4a10*/  HMMA.16816.F32.BF16 R204, R16, R104, R76 ;  /* 0x0000006810cc723c */ /* 0x000fe2000004184c */
[----:B------:R-:W-:-:S02]  /*4a20*/  IMAD.MOV.U32 R228, RZ, RZ, R4 ;  /* 0x000000ffffe47224 */ /* 0x000fc400078e0004 */
[----:B------:R3:W-:Y:S05]  /*4a30*/  STL.64 [R1+0xd0], R6 ;  /* 0x0000d00601007387 */ /* 0x0007ea0000100a00 */
[C---:B------:R-:W-:Y:S08]  /*4a40*/  HMMA.16816.F32.BF16 R140, R16.reuse, R118, R56 ;  /* 0x00000076108c723c */ /* 0x040ff00000041838 */
[C---:B------:R-:W-:Y:S08]  /*4a50*/  HMMA.16816.F32.BF16 R68, R16.reuse, R108, R88 ;  /* 0x0000006c1044723c */ /* 0x040ff00000041858 */
[C---:B------:R-:W-:Y:S07]  /*4a60*/  HMMA.16816.F32.BF16 R60, R16.reuse, R100, R132 ;  /* 0x00000064103c723c */ /* 0x040fee0000041884 */
[----:B------:R-:W-:Y:S01]  /*4a70*/  IMAD.MOV.U32 R134, RZ, RZ, R44 ;  /* 0x000000ffff867224 */ /* 0x000fe200078e002c */
[----:B------:R-:W-:Y:S01]  /*4a80*/  HMMA.16816.F32.BF16 R52, R16, R102, R144 ;  /* 0x000000661034723c */ /* 0x000fe20000041890 */
[----:B------:R-:W-:-:S02]  /*4a90*/  IMAD.MOV.U32 R133, RZ, RZ, R45 ;  /* 0x000000ffff857224 */ /* 0x000fc400078e002d */
[----:B------:R-:W-:-:S05]  /*4aa0*/  IMAD.MOV.U32 R132, RZ, RZ, R46 ;  /* 0x000000ffff847224 */ /* 0x000fca00078e002e */
[----:B------:R-:W-:Y:S08]  /*4ab0*/  HMMA.16816.F32.BF16 R16, R16, R98, R152 ;  /* 0x000000621010723c */ /* 0x000ff00000041898 */
[C---:B------:R-:W-:Y:S08]  /*4ac0*/  HMMA.16816.F32.BF16 R44, R12.reuse, R92, R172 ;  /* 0x0000005c0c2c723c */ /* 0x040ff000000418ac */
        /* <DEDUP_REMOVED lines=9> */
[C---:B------:R-:W-:Y:S01]  /*4b60*/  HMMA.16816.F32.BF16 R132, R12.reuse, R110, R248 ;  /* 0x0000006e0c84723c */ /* 0x040fe200000418f8 */
[----:B------:R-:W-:Y:S02]  /*4b70*/  IMAD.MOV.U32 R185, RZ, RZ, R125 ;  /* 0x000000ffffb97224 */ /* 0x000fe400078e007d */
[----:B------:R-:W-:Y:S02]  /*4b80*/  IMAD.MOV.U32 R186, RZ, RZ, R124 ;  /* 0x000000ffffba7224 */ /* 0x000fe400078e007c */
[----:B------:R-:W-:Y:S01]  /*4b90*/  IMAD.MOV.U32 R187, RZ, RZ, R3 ;  /* 0x000000ffffbb7224 */ /* 0x000fe200078e0003 */
[----:B------:R-:W-:Y:S01]  /*4ba0*/  LEA R3, R213, UR14, 0x4 ;  /* 0x0000000ed5037c11 */ /* 0x000fe2000f8e20ff */
        /* <DEDUP_REMOVED lines=8> */
[----:B------:R-:W-:Y:S07]  /*4c30*/  HMMA.16816.F32.BF16 R136, R12, R96, R216 ;  /* 0x000000600c88723c */ /* 0x000fee00000418d8 */
[----:B------:R-:W-:Y:S01]  /*4c40*/  IMAD.IADD R217, R0, 0x1, R223 ;  /* 0x0000000100d97824 */ /* 0x000fe200078e02df */
[----:B-1----:R-:W-:Y:S01]  /*4c50*/  HMMA.16816.F32.BF16 R96, R8, R20, R224 ;  /* 0x000000140860723c */ /* 0x002fe200000418e0 */
[----:B------:R-:W-:-:S04]  /*4c60*/  IMAD.U32 R0, RZ, RZ, UR9 ;  /* 0x00000009ff007e24 */ /* 0x000fc8000f8e00ff */
[----:B------:R-:W-:-:S03]  /*4c70*/  IMAD R0, R0, 0x80, R215 ;  /* 0x0000008000007824 */ /* 0x000fc600078e02d7 */
[C---:B------:R-:W-:Y:S08]  /*4c80*/  HMMA.16816.F32.BF16 R100, R8.reuse, R22, R208 ;  /* 0x000000160864723c */ /* 0x040ff000000418d0 */
[C---:B------:R-:W-:Y:S07]  /*4c90*/  HMMA.16816.F32.BF16 R144, R8.reuse, R24, R204 ;  /* 0x000000180890723c */ /* 0x040fee00000418cc */
[----:B------:R-:W-:Y:S01]  /*4ca0*/  IMAD.MOV.U32 R206, RZ, RZ, R186 ;  /* 0x000000ffffce7224 */ /* 0x000fe200078e00ba */
[----:B------:R-:W-:Y:S01]  /*4cb0*/  HMMA.16816.F32.BF16 R152, R8, R26, R200 ;  /* 0x0000001a0898723c */ /* 0x000fe200000418c8 */
[----:B------:R-:W-:-:S07]  /*4cc0*/  IMAD.MOV.U32 R205, RZ, RZ, R187 ;  /* 0x000000ffffcd7224 */ /* 0x000fce00078e00bb */
        /* <DEDUP_REMOVED lines=8> */
[C---:B------:R-:W-:Y:S01]  /*4d50*/  HMMA.16816.F32.BF16 R172, R8.reuse, R184, R60 ;  /* 0x000000b808ac723c */ /* 0x040fe2000004183c */
[----:B------:R-:W-:Y:S07]  /*4d60*/  LDSM.16.M88.4 R60, [R221] ;  /* 0x00000000dd3c783b */ /* 0x000fee0000000200 */
[C---:B------:R-:W-:Y:S08]  /*4d70*/  HMMA.16816.F32.BF16 R176, R8.reuse, R180, R48 ;  /* 0x000000b408b0723c */ /* 0x040ff00000041830 */
[C---:B---3--:R-:W-:Y:S01]  /*4d80*/  HMMA.16816.F32.BF16 R4, R8.reuse, R186, R52 ;  /* 0x000000ba0804723c */ /* 0x048fe20000041834 */
[----:B------:R-:W-:Y:S07]  /*4d90*/  LDSM.16.M88.4 R52, [R221+0x2000] ;  /* 0x00200000dd34783b */ /* 0x000fee0000000200 */
[----:B------:R-:W-:Y:S01]  /*4da0*/  HMMA.16816.F32.BF16 R8, R8, R182, R16 ;  /* 0x000000b60808723c */ /* 0x000fe20000041810 */
[----:B------:R-:W-:Y:S07]  /*4db0*/  LDSM.16.M88.4 R16, [R217+0x1000] ;  /* 0x00100000d910783b */ /* 0x000fee0000000200 */
[C---:B------:R-:W-:Y:S07]  /*4dc0*/  HMMA.16816.F32.BF16 R104, R12.reuse, R112, R192 ;  /* 0x000000700c68723c */ /* 0x040fee00000418c0 */
[----:B------:R1:W-:Y:S01]  /*4dd0*/  STL [R1+0xa4], R5 ;  /* 0x0000a40501007387 */ /* 0x0003e20000100800 */
[----:B------:R-:W-:Y:S01]  /*4de0*/  IMAD.MOV.U32 R193, RZ, RZ, R4 ;  /* 0x000000ffffc17224 */ /* 0x000fe200078e0004 */
[C---:B------:R-:W-:Y:S01]  /*4df0*/  HMMA.16816.F32.BF16 R116, R12.reuse, R118, R188 ;  /* 0x000000760c74723c */ /* 0x040fe200000418bc */
[----:B------:R-:W-:Y:S01]  /*4e00*/  IMAD.MOV.U32 R194, RZ, RZ, R7 ;  /* 0x000000ffffc27224 */ /* 0x000fe200078e0007 */
[----:B------:R3:W-:Y:S05]  /*4e10*/  STL [R1+0xa8], R6 ;  /* 0x0000a80601007387 */ /* 0x0007ea0000100800 */
[----:B------:R-:W-:Y:S01]  /*4e20*/  IMAD.MOV.U32 R203, RZ, RZ, R8 ;  /* 0x000000ffffcb7224 */ /* 0x000fe200078e0008 */
[----:B------:R-:W-:Y:S01]  /*4e30*/  HMMA.16816.F32.BF16 R112, R12, R114, R232 ;  /* 0x000000720c70723c */ /* 0x000fe200000418e8 */
[----:B------:R-:W-:Y:S01]  /*4e40*/  IMAD.MOV.U32 R202, RZ, RZ, R11 ;  /* 0x000000ffffca7224 */ /* 0x000fe200078e000b */
[----:B------:R-:W-:Y:S01]  /*4e50*/  LDSM.16.M88.4 R12, [R217+0x800] ;  /* 0x00080000d90c783b */ /* 0x000fe20000000200 */
[----:B------:R-:W-:-:S02]  /*4e60*/  IMAD.MOV.U32 R4, RZ, RZ, R9 ;  /* 0x000000ffff047224 */ /* 0x000fc400078e0009 */
[----:B------:R-:W-:Y:S02]  /*4e70*/  IMAD.MOV.U32 R219, RZ, RZ, R10 ;  /* 0x000000ffffdb7224 */ /* 0x000fe400078e000a */
[----:B------:R-:W4:Y:S01]  /*4e80*/  LDSM.16.M88.4 R8, [R217] ;  /* 0x00000000d908783b */ /* 0x000f220000000200 */
[C---:B--2---:R-:W-:Y:S03]  /*4e90*/  HMMA.16816.F32.BF16 R44, R80.reuse, R20, R44 ;  /* 0x00000014502c723c */ /* 0x044fe6000004182c */
[----:B------:R-:W-:Y:S04]  /*4ea0*/  STL [R1+0x114], R219 ;  /* 0x000114db01007387 */ /* 0x000fe80000100800 */
[----:B------:R-:W-:Y:S01]  /*4eb0*/  IMAD.IADD R20, R214, 0x1, R3 ;  /* 0x00000001d6147824 */ /* 0x000fe200078e0203 */
[----:B------:R-:W-:Y:S01]  /*4ec0*/  HMMA.16816.F32.BF16 R56, R80, R22, R56 ;  /* 0x000000165038723c */ /* 0x000fe20000041838 */
[----:B------:R-:W-:Y:S01]  /*4ed0*/  IADD3 R21, R0, 0x1, RZ ;  /* 0x0000000100157810 */ /* 0x000fe20007ffe0ff */
[----:B------:R-:W-:Y:S02]  /*4ee0*/  STL [R1+0x110], R4 ;  /* 0x0001100401007387 */ /* 0x000fe40000100800 */
[----:B------:R-:W-:-:S02]  /*4ef0*/  IADD3 R236, R20, UR5, RZ ;  /* 0x0000000514ec7c10 */ /* 0x000fc4000fffe0ff */
[----:B------:R-:W-:Y:S01]  /*4f00*/  IADD3 R7, R20, 0x48, RZ ;  /* 0x0000004814077810 */ /* 0x000fe20007ffe0ff */
[----:B------:R-:W-:Y:S01]  /*4f10*/  STL [R1+0x118], R223 ;  /* 0x000118df01007387 */ /* 0x000fe20000100800 */
[C---:B------:R-:W-:Y:S01]  /*4f20*/  HMMA.16816.F32.BF16 R48, R80.reuse, R24, R76 ;  /* 0x000000185030723c */ /* 0x040fe2000004184c */
[----:B------:R-:W-:Y:S01]  /*4f30*/  IMAD.IADD R3, R236, 0x1, -R0 ;  /* 0x00000001ec037824 */ /* 0x000fe200078e0a00 */
[----:B------:R-:W-:Y:S01]  /*4f40*/  IADD3 R22, R0, 0x8, RZ ;  /* 0x0000000800167810 */ /* 0x000fe20007ffe0ff */
[----:B-1----:R-:W-:Y:S01]  /*4f50*/  IMAD.IADD R5, R236, 0x1, -R21 ;  /* 0x00000001ec057824 */ /* 0x002fe200078e0a15 */
[----:B------:R-:W-:Y:S02]  /*4f60*/  IADD3 R23, R0, 0x9, RZ ;  /* 0x0000000900177810 */ /* 0x000fe40007ffe0ff */
[----:B------:R-:W-:Y:S02]  /*4f70*/  IABS R3, R3 ;  /* 0x0000000300037213 */ /* 0x000fe40000000000 */
[----:B------:R-:W-:Y:S01]  /*4f80*/  HMMA.16816.F32.BF16 R64, R80, R26, R84 ;  /* 0x0000001a5040723c */ /* 0x000fe20000041854 */
[----:B------:R-:W-:-:S02]  /*4f90*/  IABS R5, R5 ;  /* 0x0000000500057213 */ /* 0x000fc40000000000 */
[C---:B------:R-:W-:Y:S02]  /*4fa0*/  IADD3 R24, R0.reuse, 0x10, RZ ;  /* 0x0000001000187810 */ /* 0x040fe40007ffe0ff */
[C---:B------:R-:W-:Y:S02]  /*4fb0*/  IADD3 R25, R0.reuse, 0x11, RZ ;  /* 0x0000001100197810 */ /* 0x040fe40007ffe0ff */
[----:B------:R-:W-:Y:S01]  /*4fc0*/  IADD3 R26, R0, 0x18, RZ ;  /* 0x00000018001a7810 */ /* 0x000fe20007ffe0ff */
[----:B------:R-:W-:Y:S01]  /*4fd0*/  HMMA.16816.F32.BF16 R72, R80, R36, R92 ;  /* 0x000000245048723c */ /* 0x000fe2000004185c */
[----:B------:R1:W-:Y:S01]  /*4fe0*/  I2F R92, R3 ;  /* 0x00000003005c7306 */ /* 0x0003e20000201400 */
[----:B---3--:R-:W-:Y:S01]  /*4ff0*/  IMAD.IADD R6, R236, 0x1, -R25 ;  /* 0x00000001ec067824 */ /* 0x008fe200078e0a19 */
[----:B------:R-:W-:Y:S02]  /*5000*/  IADD3 R27, R0, 0x19, RZ ;  /* 0x00000019001b7810 */ /* 0x000fe40007ffe0ff */
[----:B------:R-:W-:-:S03]  /*5010*/  IADD3 R241, R7, UR5, RZ ;  /* 0x0000000507f17c10 */ /* 0x000fc6000fffe0ff */
[C---:B------:R-:W-:Y:S01]  /*5020*/  HMMA.16816.F32.BF16 R36, R80.reuse, R38, R116 ;  /* 0x000000265024723c */ /* 0x040fe20000041874 */
[----:B------:R2:W-:Y:S07]  /*5030*/  I2F R93, R5 ;  /* 0x00000005005d7306 */ /* 0x0005ee0000201400 */
[----:B------:R-:W-:Y:S01]  /*5040*/  HMMA.16816.F32.BF16 R76, R80, R32, R104 ;  /* 0x00000020504c723c */ /* 0x000fe20000041868 */
[----:B-1----:R-:W-:-:S05]  /*5050*/  IMAD.IADD R3, R236, 0x1, -R22 ;  /* 0x00000001ec037824 */ /* 0x002fca00078e0a16 */
[----:B------:R-:W-:Y:S02]  /*5060*/  IABS R3, R3 ;  /* 0x0000000300037213 */ /* 0x000fe40000000000 */
[----:B----4-:R-:W-:Y:S01]  /*5070*/  HMMA.16816.F32.BF16 R96, R52, R8, R96 ;  /* 0x000000083460723c */ /* 0x010fe20000041860 */
[----:B--2---:R-:W-:Y:S01]  /*5080*/  IMAD.IADD R5, R236, 0x1, -R23 ;  /* 0x00000001ec057824 */ /* 0x004fe200078e0a17 */
[----:B------:R1:W-:Y:S01]  /*5090*/  I2F R94, R3 ;  /* 0x00000003005e7306 */ /* 0x0003e20000201400 */
[----:B------:R-:W-:-:S03]  /*50a0*/  IADD3 R33, R0, 0x28, RZ ;  /* 0x0000002800217810 */ /* 0x000fc60007ffe0ff */
[----:B------:R-:W-:Y:S02]  /*50b0*/  IABS R5, R5 ;  /* 0x0000000500057213 */ /* 0x000fe40000000000 */
[----:B------:R-:W-:Y:S08]  /*50c0*/  HMMA.16816.F32.BF16 R44, R60, R8, R44 ;  /* 0x000000083c2c723c */ /* 0x000ff0000004182c */
[----:B------:R-:W-:Y:S01]  /*50d0*/  HMMA.16816.F32.BF16 R116, R52, R10, R100 ;  /* 0x0000000a3474723c */ /* 0x000fe20000041864 */
[----:B------:R-:W-:Y:S01]  /*50e0*/  LDSM.16.M88.4 R100, [R217+0x3000] ;  /* 0x00300000d964783b */ /* 0x000fe20000000200 */
[----:B-1----:R-:W-:-:S05]  /*50f0*/  IMAD.IADD R3, R236, 0x1, -R24 ;  /* 0x00000001ec037824 */ /* 0x002fca00078e0a18 */
[----:B------:R-:W-:Y:S01]  /*5100*/  IABS R3, R3 ;  /* 0x0000000300037213 */ /* 0x000fe20000000000 */
[----:B------:R-:W-:Y:S01]  /*5110*/  HMMA.16816.F32.BF16 R104, R60, R10, R56 ;  /* 0x0000000a3c68723c */ /* 0x000fe20000041838 */
[----:B------:R-:W1:Y:S01]  /*5120*/  LDSM.16.M88.4 R8, [R217+0x1800] ;  /* 0x00180000d908783b */ /* 0x000e620000000200 */
[----:B------:R2:W-:Y:S05]  /*5130*/  I2F R58, R5 ;  /* 0x00000005003a7306 */ /* 0x0005ea0000201400 */
[C---:B------:R-:W-:Y:S01]  /*5140*/  IADD3 R56, R0.reuse, 0x61, RZ ;  /* 0x0000006100387810 */ /* 0x040fe20007ffe0ff */
[----:B------:R-:W-:Y:S01]  /*5150*/  HMMA.16816.F32.BF16 R68, R80, R40, R88 ;  /* 0x000000285044723c */ /* 0x000fe20000041858 */
[----:B------:R-:W-:-:S07]  /*5160*/  IADD3 R57, R0, 0x68, RZ ;  /* 0x0000006800397810 */ /* 0x000fce0007ffe0ff */
[----:B------:R-:W-:Y:S01]  /*5170*/  HMMA.16816.F32.BF16 R40, R80, R42, R120 ;  /* 0x0000002a5028723c */ /* 0x000fe20000041878 */
[----:B--2---:R-:W-:Y:S01]  /*5180*/  IMAD.MOV.U32 R5, RZ, RZ, R3 ;  /* 0x000000ffff057224 */ /* 0x004fe200078e0003 */
[----:B------:R-:W-:Y:S01]  /*5190*/  IABS R3, R6 ;  /* 0x0000000600037213 */ /* 0x000fe20000000000 */
[----:B------:R-:W-:-:S05]  /*51a0*/  IMAD.IADD R6, R236, 0x1, -R26 ;  /* 0x00000001ec067824 */ /* 0x000fca00078e0a1a */
[----:B------:R-:W-:Y:S07]  /*51b0*/  HMMA.16816.F32.BF16 R88, R80, R28, R124 ;  /* 0x0000001c5058723c */ /* 0x000fee000004187c */
[C---:B------:R-:W-:Y:S01]  /*51c0*/  IADD3 R29, R0.reuse, 0x20, RZ ;  /* 0x00000020001d7810 */ /* 0x040fe20007ffe0ff */
[-C--:B------:R-:W-:Y:S01]  /*51d0*/  HMMA.16816.F32.BF16 R120, R60, R12.reuse, R48 ;  /* 0x0000000c3c78723c */ /* 0x080fe20000041830 */
[----:B------:R2:W-:Y:S06]  /*51e0*/  I2F R49, R5 ;  /* 0x0000000500317306 */ /* 0x0005ec0000201400 */
[----:B------:R-:W-:Y:S01]  /*51f0*/  IADD3 R48, R0, 0x60, RZ ;  /* 0x0000006000307810 */ /* 0x000fe20007ffe0ff */
[C---:B------:R-:W-:Y:S08]  /*5200*/  HMMA.16816.F32.BF16 R144, R52.reuse, R12, R144 ;  /* 0x0000000c3490723c */ /* 0x040ff00000041890 */
[----:B------:R-:W-:Y:S01]  /*5210*/  HMMA.16816.F32.BF16 R152, R52, R14, R152 ;  /* 0x0000000e3498723c */ /* 0x000fe20000041898 */
[----:B--2---:R-:W-:Y:S01]  /*5220*/  IMAD.MOV.U32 R5, RZ, RZ, R3 ;  /* 0x000000ffff057224 */ /* 0x004fe200078e0003 */
[----:B------:R-:W-:Y:S01]  /*5230*/  IABS R3, R6 ;  /* 0x0000000600037213 */ /* 0x000fe20000000000 */
[----:B------:R-:W-:-:S02]  /*5240*/  IMAD.IADD R6, R236, 0x1, -R27 ;  /* 0x00000001ec067824 */ /* 0x000fc400078e0a1b */
[----:B------:R2:W-:Y:S03]  /*5250*/  I2F R50, R5 ;  /* 0x0000000500327306 */ /* 0x0005e60000201400 */
[----:B------:R-:W-:Y:S01]  /*5260*/  HMMA.16816.F32.BF16 R124, R60, R14, R64 ;  /* 0x0000000e3c7c723c */ /* 0x000fe20000041840 */
[----:B------:R-:W3:Y:S06]  /*5270*/  LDSM.16.M88.4 R12, [R217+0x2000] ;  /* 0x00200000d90c783b */ /* 0x000eec0000000200 */
[C---:B------:R-:W-:Y:S01]  /*5280*/  IADD3 R65, R0.reuse, 0x69, RZ ;  /* 0x0000006900417810 */ /* 0x040fe20007ffe0ff */
[----:B------:R-:W-:Y:S01]  /*5290*/  HMMA.16816.F32.BF16 R132, R80, R30, R132 ;  /* 0x0000001e5084723c */ /* 0x000fe20000041884 */
[----:B------:R-:W-:Y:S01]  /*52a0*/  IADD3 R67, R0, 0x70, RZ ;  /* 0x0000007000437810 */ /* 0x000fe20007ffe0ff */
[----:B--2---:R-:W-:Y:S01]  /*52b0*/  IMAD.MOV.U32 R5, RZ, RZ, R3 ;  /* 0x000000ffff057224 */ /* 0x004fe200078e0003 */
[----:B------:R-:W-:Y:S01]  /*52c0*/  IABS R3, R6 ;  /* 0x0000000600037213 */ /* 0x000fe20000000000 */
[----:B------:R-:W-:-:S03]  /*52d0*/  IMAD.IADD R6, R236, 0x1, -R29 ;  /* 0x00000001ec067824 */ /* 0x000fc600078e0a1d */
[----:B------:R-:W-:Y:S01]  /*52e0*/  IADD3 R31, R0, 0x21, RZ ;  /* 0x00000021001f7810 */ /* 0x000fe20007ffe0ff */
[----:B------:R2:W-:Y:S01]  /*52f0*/  I2F R51, R5 ;  /* 0x0000000500337306 */ /* 0x0005e20000201400 */
[----:B-1----:R-:W-:Y:S08]  /*5300*/  HMMA.16816.F32.BF16 R224, R52, R10, R140 ;  /* 0x0000000a34e0723c */ /* 0x002ff0000004188c */
[----:B------:R-:W-:Y:S01]  /*5310*/  HMMA.16816.F32.BF16 R188, R60, R8, R72 ;  /* 0x000000083cbc723c */ /* 0x000fe20000041848 */
[----:B--2---:R-:W-:Y:S01]  /*5320*/  IMAD.MOV.U32 R5, RZ, RZ, R3 ;  /* 0x000000ffff057224 */ /* 0x004fe200078e0003 */
[----:B------:R-:W-:Y:S01]  /*5330*/  IABS R3, R6 ;  /* 0x0000000600037213 */ /* 0x000fe20000000000 */
[----:B------:R-:W-:-:S05]  /*5340*/  IMAD.IADD R6, R236, 0x1, -R31 ;  /* 0x00000001ec067824 */ /* 0x000fca00078e0a1f */
[----:B------:R-:W-:Y:S01]  /*5350*/  HMMA.16816.F32.BF16 R148, R52, R8, R148 ;  /* 0x000000083494723c */ /* 0x000fe20000041894 */
[----:B------:R1:W-:Y:S01]  /*5360*/  I2F R59, R5 ;  /* 0x00000005003b7306 */ /* 0x0003e20000201400 */
[C---:B------:R-:W-:Y:S02]  /*5370*/  IADD3 R73, R0.reuse, 0x71, RZ ;  /* 0x0000007100497810 */ /* 0x040fe40007ffe0ff */
[----:B------:R-:W-:-:S04]  /*5380*/  IADD3 R74, R0, 0x78, RZ ;  /* 0x00000078004a7810 */ /* 0x000fc80007ffe0ff */
[----:B------:R-:W-:Y:S01]  /*5390*/  HMMA.16816.F32.BF16 R140, R60, R10, R36 ;  /* 0x0000000a3c8c723c */ /* 0x000fe20000041824 */
[----:B------:R-:W2:Y:S06]  /*53a0*/  LDSM.16.M88.4 R8, [R217+0x2800] ;  /* 0x00280000d908783b */ /* 0x000eac0000000200 */
[----:B------:R-:W-:Y:S01]  /*53b0*/  IADD3 R36, R0, 0x41, RZ ;  /* 0x0000004100247810 */ /* 0x000fe20007ffe0ff */
[----:B------:R-:W-:Y:S01]  /*53c0*/  HMMA.16816.F32.BF16 R84, R80, R34, R112 ;  /* 0x000000225054723c */ /* 0x000fe20000041870 */
[----:B-1----:R-:W-:Y:S01]  /*53d0*/  IMAD.MOV.U32 R5, RZ, RZ, R3 ;  /* 0x000000ffff057224 */ /* 0x002fe200078e0003 */
[----:B------:R-:W-:Y:S01]  /*53e0*/  IABS R3, R6 ;  /* 0x0000000600037213 */ /* 0x000fe20000000000 */
[----:B------:R-:W-:Y:S01]  /*53f0*/  IMAD.IADD R6, R236, 0x1, -R33 ;  /* 0x00000001ec067824 */ /* 0x000fe200078e0a21 */
[C---:B------:R-:W-:Y:S01]  /*5400*/  IADD3 R37, R0.reuse, 0x48, RZ ;  /* 0x0000004800257810 */ /* 0x040fe20007ffe0ff */
[----:B------:R1:W-:Y:S01]  /*5410*/  I2F R64, R5 ;  /* 0x0000000500407306 */ /* 0x0003e20000201400 */
[----:B------:R-:W-:-:S02]  /*5420*/  IADD3 R38, R0, 0x49, RZ ;  /* 0x0000004900267810 */ /* 0x000fc40007ffe0ff */
[C---:B------:R-:W-:Y:S01]  /*5430*/  IADD3 R34, R0.reuse, 0x29, RZ ;  /* 0x0000002900227810 */ /* 0x040fe20007ffe0ff */
[----:B------:R-:W-:Y:S01]  /*5440*/  HMMA.16816.F32.BF16 R108, R80, R184, R108 ;  /* 0x000000b8506c723c */ /* 0x000fe2000004186c */
[----:B------:R-:W-:-:S07]  /*5450*/  IADD3 R35, R0, 0x30, RZ ;  /* 0x0000003000237810 */ /* 0x000fce0007ffe0ff */
[----:B------:R-:W-:Y:S01]  /*5460*/  HMMA.16816.F32.BF16 R136, R80, R180, R136 ;  /* 0x000000b45088723c */ /* 0x000fe20000041888 */
[----:B-1----:R-:W-:Y:S01]  /*5470*/  IMAD.MOV.U32 R5, RZ, RZ, R3 ;  /* 0x000000ffff057224 */ /* 0x002fe200078e0003 */
[----:B------:R-:W-:Y:S01]  /*5480*/  IABS R3, R6 ;  /* 0x0000000600037213 */ /* 0x000fe20000000000 */
[----:B------:R-:W-:Y:S02]  /*5490*/  IMAD.IADD R6, R236, 0x1, -R34 ;  /* 0x00000001ec067824 */ /* 0x000fe400078e0a22 */
[----:B------:R1:W-:Y:S03]  /*54a0*/  I2F R66, R5 ;  /* 0x0000000500427306 */ /* 0x0003e60000201400 */
[----:B------:R-:W-:Y:S08]  /*54b0*/  HMMA.16816.F32.BF16 R184, R52, R18, R156 ;  /* 0x0000001234b8723c */ /* 0x000ff0000004189c */
[----:B------:R-:W-:Y:S01]  /*54c0*/  HMMA.16816.F32.BF16 R180, R60, R16, R68 ;  /* 0x000000103cb4723c */ /* 0x000fe20000041844 */
[----:B-1----:R-:W-:-:S07]  /*54d0*/  IMAD.MOV.U32 R5, RZ, RZ, R3 ;  /* 0x000000ffff057224 */ /* 0x002fce00078e0003 */
[----:B------:R-:W-:Y:S01]  /*54e0*/  HMMA.16816.F32.BF16 R196, R52, R16, R196 ;  /* 0x0000001034c4723c */ /* 0x000fe200000418c4 */
[----:B------:R-:W-:Y:S01]  /*54f0*/  IABS R3, R6 ;  /* 0x0000000600037213 */ /* 0x000fe20000000000 */
[----:B------:R-:W-:Y:S01]  /*5500*/  IMAD.IADD R6, R236, 0x1, -R35 ;  /* 0x00000001ec067824 */ /* 0x000fe200078e0a23 */
[----:B------:R1:W-:Y:S01]  /*5510*/  I2F R68, R5 ;  /* 0x0000000500447306 */ /* 0x0003e20000201400 */
[C---:B------:R-:W-:Y:S02]  /*5520*/  IADD3 R70, R0.reuse, 0x50, RZ ;  /* 0x0000005000467810 */ /* 0x040fe40007ffe0ff */
[C---:B------:R-:W-:Y:S02]  /*5530*/  IADD3 R71, R0.reuse, 0x51, RZ ;  /* 0x0000005100477810 */ /* 0x040fe40007ffe0ff */
[----:B------:R-:W-:Y:S07]  /*5540*/  HMMA.16816.F32.BF16 R156, R60, R18, R40 ;  /* 0x000000123c9c723c */ /* 0x000fee0000041828 */
[C---:B------:R-:W-:Y:S01]  /*5550*/  IADD3 R40, R0.reuse, 0x31, RZ ;  /* 0x0000003100287810 */ /* 0x040fe20007ffe0ff */
[----:B---3--:R-:W-:Y:S01]  /*5560*/  HMMA.16816.F32.BF16 R16, R52, R14, R160 ;  /* 0x0000000e3410723c */ /* 0x008fe200000418a0 */
[----:B------:R-:W-:Y:S01]  /*5570*/  IADD3 R41, R0, 0x38, RZ ;  /* 0x0000003800297810 */ /* 0x000fe20007ffe0ff */
[----:B-1----:R-:W-:Y:S01]  /*5580*/  IMAD.MOV.U32 R5, RZ, RZ, R3 ;  /* 0x000000ffff057224 */ /* 0x002fe200078e0003 */
[----:B------:R-:W-:Y:S01]  /*5590*/  IABS R3, R6 ;  /* 0x0000000600037213 */ /* 0x000fe20000000000 */
[----:B------:R-:W-:Y:S01]  /*55a0*/  IMAD.IADD R6, R236, 0x1, -R40 ;  /* 0x00000001ec067824 */ /* 0x000fe200078e0a28 */
[C---:B------:R-:W-:Y:S01]  /*55b0*/  IADD3 R42, R0.reuse, 0x39, RZ ;  /* 0x00000039002a7810 */ /* 0x040fe20007ffe0ff */
[----:B------:R1:W-:Y:S02]  /*55c0*/  I2F R69, R5 ;  /* 0x0000000500457306 */ /* 0x0003e40000201400 */
[----:B------:R-:W-:Y:S01]  /*55d0*/  HMMA.16816.F32.BF16 R76, R60, R12, R76 ;  /* 0x0000000c3c4c723c */ /* 0x000fe2000004184c */
[----:B------:R-:W-:-:S07]  /*55e0*/  IADD3 R43, R0, 0x40, RZ ;  /* 0x00000040002b7810 */ /* 0x000fce0007ffe0ff */
[----:B------:R-:W-:Y:S01]  /*55f0*/  HMMA.16816.F32.BF16 R128, R52, R12, R128 ;  /* 0x0000000c3480723c */ /* 0x000fe20000041880 */
[----:B-1----:R-:W-:Y:S01]  /*5600*/  IMAD.MOV.U32 R5, RZ, RZ, R3 ;  /* 0x000000ffff057224 */ /* 0x002fe200078e0003 */
[----:B------:R-:W-:Y:S01]  /*5610*/  IABS R3, R6 ;  /* 0x0000000600037213 */ /* 0x000fe20000000000 */
[----:B------:R-:W-:-:S05]  /*5620*/  IMAD.IADD R6, R236, 0x1, -R41 ;  /* 0x00000001ec067824 */ /* 0x000fca00078e0a29 */
[----:B------:R-:W-:Y:S01]  /*5630*/  HMMA.16816.F32.BF16 R12, R60, R14, R84 ;  /* 0x0000000e3c0c723c */ /* 0x000fe20000041854 */
[----:B------:R1:W-:Y:S01]  /*5640*/  I2F R72, R5 ;  /* 0x0000000500487306 */ /* 0x0003e20000201400 */
[----:B------:R-:W-:Y:S02]  /*5650*/  IMAD.MOV.U32 R216, RZ, RZ, R18 ;  /* 0x000000ffffd87224 */ /* 0x000fe400078e0012 */
[----:B------:R-:W-:Y:S02]  /*5660*/  IMAD.MOV.U32 R215, RZ, RZ, R17 ;  /* 0x000000ffffd77224 */ /* 0x000fe400078e0011 */
[----:B------:R-:W-:Y:S02]  /*5670*/  IMAD.MOV.U32 R209, RZ, RZ, R19 ;  /* 0x000000ffffd17224 */ /* 0x000fe400078e0013 */
[----:B------:R-:W-:Y:S01]  /*5680*/  IMAD.MOV.U32 R204, RZ, RZ, R16 ;  /* 0x000000ffffcc7224 */ /* 0x000fe200078e0010 */
[----:B--2---:R-:W-:Y:S01]  /*5690*/  HMMA.16816.F32.BF16 R112, R52, R10, R168 ;  /* 0x0000000a3470723c */ /* 0x004fe200000418a8 */
[----:B------:R-:W-:-:S02]  /*56a0*/  IMAD.MOV.U32 R95, RZ, RZ, R76 ;  /* 0x000000ffff5f7224 */ /* 0x000fc400078e004c */
[----:B------:R-:W-:Y:S02]  /*56b0*/  IMAD.MOV.U32 R247, RZ, RZ, R78 ;  /* 0x000000fffff77224 */ /* 0x000fe400078e004e */
[----:B------:R-:W-:Y:S02]  /*56c0*/  IMAD.MOV.U32 R192, RZ, RZ, R79 ;  /* 0x000000ffffc07224 */ /* 0x000fe400078e004f */
[----:B------:R-:W-:Y:S01]  /*56d0*/  IMAD.MOV.U32 R79, RZ, RZ, R77 ;  /* 0x000000ffff4f7224 */ /* 0x000fe200078e004d */
[C---:B------:R-:W-:Y:S01]  /*56e0*/  HMMA.16816.F32.BF16 R16, R60.reuse, R8, R88 ;  /* 0x000000083c10723c */ /* 0x040fe20000041858 */
[----:B-1----:R-:W-:Y:S01]  /*56f0*/  IMAD.MOV.U32 R5, RZ, RZ, R3 ;  /* 0x000000ffff057224 */ /* 0x002fe200078e0003 */
[----:B------:R-:W-:Y:S01]  /*5700*/  IABS R3, R6 ;  /* 0x0000000600037213 */ /* 0x000fe20000000000 */
[----:B------:R-:W-:Y:S01]  /*5710*/  IMAD.IADD R6, R236, 0x1, -R42 ;  /* 0x00000001ec067824 */ /* 0x000fe200078e0a2a */
[----:B------:R-:W-:Y:S01]  /*5720*/  IADD3 R77, R0, 0x79, RZ ;  /* 0x00000079004d7810 */ /* 0x000fe20007ffe0ff */
[----:B------:R1:W-:Y:S02]  /*5730*/  I2F R75, R5 ;  /* 0x00000005004b7306 */ /* 0x0003e40000201400 */
        /* <DEDUP_REMOVED lines=8> */
[----:B------:R-:W-:Y:S01]  /*57c0*/  ULDC UR5, c[0x0][0x2e8] ;  /* 0x0000ba0000057ab9 */ /* 0x000fe20000000800 */
[----:B------:R-:W-:Y:S01]  /*57d0*/  HMMA.16816.F32.BF16 R108, R60, R100, R108 ;  /* 0x000000643c6c723c */ /* 0x000fe2000004186c */
[----:B------:R-:W-:Y:S01]  /*57e0*/  UIADD3 UR5, UR10, UR5, URZ ;  /* 0x000000050a057290 */ /* 0x000fe2000fffe03f */
[----:B------:R-:W-:-:S02]  /*57f0*/  IMAD.MOV.U32 R169, RZ, RZ, R112 ;  /* 0x000000ffffa97224 */ /* 0x000fc400078e0070 */
[----:B------:R-:W-:Y:S02]  /*5800*/  IMAD.MOV.U32 R4, RZ, RZ, R113 ;  /* 0x000000ffff047224 */ /* 0x000fe400078e0071 */
[----:B-1----:R-:W-:Y:S01]  /*5810*/  IMAD.MOV.U32 R5, RZ, RZ, R3 ;  /* 0x000000ffff057224 */ /* 0x002fe200078e0003 */
[----:B------:R-:W-:Y:S01]  /*5820*/  IABS R3, R6 ;  /* 0x0000000600037213 */ /* 0x000fe20000000000 */
[----:B------:R-:W-:Y:S01]  /*5830*/  IMAD.IADD R6, R236, 0x1, -R43 ;  /* 0x00000001ec067824 */ /* 0x000fe200078e0a2b */
[----:B------:R-:W-:Y:S01]  /*5840*/  IADD3 R7, R7, UR5, RZ ;  /* 0x0000000507077c10 */ /* 0x000fe2000fffe0ff */
[----:B------:R1:W-:Y:S01]  /*5850*/  I2F R195, R5 ;  /* 0x0000000500c37306 */ /* 0x0003e20000201400 */
[----:B------:R-:W-:Y:S02]  /*5860*/  IMAD.MOV.U32 R233, RZ, RZ, R16 ;  /* 0x000000ffffe97224 */ /* 0x000fe400078e0010 */
[----:B------:R-:W-:Y:S01]  /*5870*/  IMAD.MOV.U32 R210, RZ, RZ, R19 ;  /* 0x000000ffffd27224 */ /* 0x000fe200078e0013 */
[----:B------:R-:W-:Y:S01]  /*5880*/  IMNMX R242, R7, UR15, PT ;  /* 0x0000000f07f27c17 */ /* 0x000fe2000b800200 */
[----:B------:R-:W-:-:S02]  /*5890*/  IMAD.MOV.U32 R208, RZ, RZ, R18 ;  /* 0x000000ffffd07224 */ /* 0x000fc400078e0012 */
[----:B------:R-:W-:Y:S02]  /*58a0*/  IMAD.MOV.U32 R207, RZ, RZ, R17 ;  /* 0x000000ffffcf7224 */ /* 0x000fe400078e0011 */
[----:B------:R-:W-:Y:S01]  /*58b0*/  HMMA.16816.F32.BF16 R16, R52, R8, R164 ;  /* 0x000000083410723c */ /* 0x000fe200000418a4 */
[----:B------:R-:W-:Y:S02]  /*58c0*/  IMAD.MOV.U32 R212, RZ, RZ, R114 ;  /* 0x000000ffffd47224 */ /* 0x000fe400078e0072 */
[----:B------:R-:W-:Y:S02]  /*58d0*/  IMAD.MOV.U32 R168, RZ, RZ, R115 ;  /* 0x000000ffffa87224 */ /* 0x000fe400078e0073 */
[----:B------:R-:W2:Y:S01]  /*58e0*/  LDSM.16.M88.4 R112, [R217+0x3800] ;  /* 0x00380000d970783b */ /* 0x000ea20000000200 */
[----:B------:R-:W-:Y:S01]  /*58f0*/  IMAD.MOV.U32 R88, RZ, RZ, R108 ;  /* 0x000000ffff587224 */ /* 0x000fe200078e006c */
[----:B------:R-:W-:Y:S01]  /*5900*/  UISETP.GT.AND UP0, UPT, UR9, UR8, UPT ;  /* 0x000000080900728c */ /* 0x000fe2000bf04270 */
[----:B-1----:R-:W-:Y:S01]  /*5910*/  IMAD.MOV.U32 R5, RZ, RZ, R3 ;  /* 0x000000ffff057224 */ /* 0x002fe200078e0003 */
[----:B------:R-:W-:Y:S01]  /*5920*/  IABS R3, R6 ;  /* 0x0000000600037213 */ /* 0x000fe20000000000 */
[----:B------:R-:W-:Y:S01]  /*5930*/  IMAD.IADD R6, R236, 0x1, -R36 ;  /* 0x00000001ec067824 */ /* 0x000fe200078e0a24 */
[----:B------:R-:W-:Y:S01]  /*5940*/  HMMA.16816.F32.BF16 R164, R60, R10, R132 ;  /* 0x0000000a3ca4723c */ /* 0x000fe20000041884 */
[----:B------:R1:W-:Y:S01]  /*5950*/  I2F R201, R5 ;  /* 0x0000000500c97306 */ /* 0x0003e20000201400 */
[----:B------:R-:W-:Y:S01]  /*5960*/  FMUL.FTZ R8, R96, c[0x0][0x2ec] ;  /* 0x0000bb0060087a20 */ /* 0x000fe20000410000 */
[----:B------:R-:W-:-:S04]  /*5970*/  DEPBAR.LE SB0, 0x0 ;  /* 0x000080000000791a */ /* 0x000fc80000000000 */
[----:B------:R-:W-:Y:S02]  /*5980*/  IMAD.MOV.U32 R87, RZ, RZ, R109 ;  /* 0x000000ffff577224 */ /* 0x000fe400078e006d */
[----:B------:R-:W-:Y:S01]  /*5990*/  MUFU.TANH R11, R8 ;  /* 0x00000008000b7308 */ /* 0x000fe20000002400 */
[----:B------:R-:W-:Y:S02]  /*59a0*/  IMAD.MOV.U32 R86, RZ, RZ, R110 ;  /* 0x000000ffff567224 */ /* 0x000fe400078e006e */
[----:B------:R-:W-:Y:S02]  /*59b0*/  IMAD.MOV.U32 R85, RZ, RZ, R111 ;  /* 0x000000ffff557224 */ /* 0x000fe400078e006f */
[----:B------:R-:W-:Y:S01]  /*59c0*/  IMAD.MOV.U32 R200, RZ, RZ, R18 ;  /* 0x000000ffffc87224 */ /* 0x000fe200078e0012 */
[----:B------:R-:W-:Y:S01]  /*59d0*/  HMMA.16816.F32.BF16 R108, R52, R100, R172 ;  /* 0x00000064346c723c */ /* 0x000fe200000418ac */
[----:B------:R-:W-:Y:S02]  /*59e0*/  IMAD.MOV.U32 R89, RZ, RZ, R17 ;  /* 0x000000ffff597224 */ /* 0x000fe400078e0011 */
[----:B-1----:R-:W-:Y:S01]  /*59f0*/  IMAD.MOV.U32 R5, RZ, RZ, R3 ;  /* 0x000000ffff057224 */ /* 0x002fe200078e0003 */
[----:B------:R-:W-:Y:S01]  /*5a00*/  IABS R3, R6 ;  /* 0x0000000600037213 */ /* 0x000fe20000000000 */
[----:B------:R-:W-:-:S02]  /*5a10*/  IMAD.IADD R6, R236, 0x1, -R37 ;  /* 0x00000001ec067824 */ /* 0x000fc400078e0a25 */
[----:B------:R1:W-:Y:S01]  /*5a20*/  I2F R76, R5 ;  /* 0x00000005004c7306 */ /* 0x0003e20000201400 */
[----:B------:R-:W-:Y:S02]  /*5a30*/  IMAD.MOV.U32 R90, RZ, RZ, R16 ;  /* 0x000000ffff5a7224 */ /* 0x000fe400078e0010 */
[----:B------:R-:W-:Y:S02]  /*5a40*/  IMAD.MOV.U32 R91, RZ, RZ, R19 ;  /* 0x000000ffff5b7224 */ /* 0x000fe400078e0013 */
[----:B------:R-:W-:Y:S02]  /*5a50*/  IMAD.MOV.U32 R135, RZ, RZ, R228 ;  /* 0x000000ffff877224 */ /* 0x000fe400078e00e4 */
[----:B------:R-:W-:Y:S02]  /*5a60*/  IMAD.MOV.U32 R172, RZ, RZ, R203 ;  /* 0x000000ffffac7224 */ /* 0x000fe400078e00cb */
[----:B------:R-:W-:Y:S02]  /*5a70*/  IMAD.MOV.U32 R174, RZ, RZ, R169 ;  /* 0x000000ffffae7224 */ /* 0x000fe400078e00a9 */
[----:B------:R-:W-:-:S02]  /*5a80*/  IMAD.MOV.U32 R173, RZ, RZ, R88 ;  /* 0x000000ffffad7224 */ /* 0x000fc400078e0058 */
[----:B-1----:R-:W-:Y:S01]  /*5a90*/  IMAD.MOV.U32 R5, RZ, RZ, R3 ;  /* 0x000000ffff057224 */ /* 0x002fe200078e0003 */
[----:B------:R-:W-:Y:S01]  /*5aa0*/  IABS R3, R6 ;  /* 0x0000000600037213 */ /* 0x000fe20000000000 */
[----:B------:R-:W-:Y:S02]  /*5ab0*/  IMAD.IADD R6, R236, 0x1, -R38 ;  /* 0x00000001ec067824 */ /* 0x000fe400078e0a26 */
[----:B------:R1:W-:Y:S01]  /*5ac0*/  I2F R78, R5 ;  /* 0x00000005004e7306 */ /* 0x0003e20000201400 */
[----:B------:R-:W-:Y:S02]  /*5ad0*/  IMAD.MOV.U32 R39, RZ, RZ, R108 ;  /* 0x000000ffff277224 */ /* 0x000fe400078e006c */
[----:B------:R-:W-:Y:S02]  /*5ae0*/  IMAD.MOV.U32 R222, RZ, RZ, R109 ;  /* 0x000000ffffde7224 */ /* 0x000fe400078e006d */
[----:B------:R-:W-:Y:S02]  /*5af0*/  IMAD.MOV.U32 R218, RZ, RZ, R110 ;  /* 0x000000ffffda7224 */ /* 0x000fe400078e006e */
[----:B------:R-:W-:-:S02]  /*5b00*/  IMAD.MOV.U32 R246, RZ, RZ, R111 ;  /* 0x000000fffff67224 */ /* 0x000fc400078e006f */
[----:B--2---:R-:W-:Y:S01]  /*5b10*/  HMMA.16816.F32.BF16 R108, R60, R112, R136 ;  /* 0x000000703c6c723c */ /* 0x004fe20000041888 */
[----:B-1----:R-:W-:Y:S01]  /*5b20*/  IMAD.MOV.U32 R5, RZ, RZ, R3 ;  /* 0x000000ffff057224 */ /* 0x002fe200078e0003 */
[----:B------:R-:W-:Y:S01]  /*5b30*/  IABS R3, R6 ;  /* 0x0000000600037213 */ /* 0x000fe20000000000 */
[C---:B------:R-:W-:Y:S02]  /*5b40*/  IMAD.IADD R6, R236.reuse, 0x1, -R70 ;  /* 0x00000001ec067824 */ /* 0x040fe400078e0a46 */
[----:B------:R1:W-:Y:S02]  /*5b50*/  I2F R160, R5 ;  /* 0x0000000500a07306 */ /* 0x0003e40000201400 */
[----:B------:R-:W-:Y:S02]  /*5b60*/  IMAD.MOV.U32 R138, RZ, RZ, R39 ;  /* 0x000000ffff8a7224 */ /* 0x000fe400078e0027 */
[----:B------:R-:W-:Y:S11]  /*5b70*/  IMAD.MOV.U32 R137, RZ, RZ, R85 ;  /* 0x000000ffff897224 */ /* 0x000ff600078e0055 */
[----:B------:R-:W-:Y:S04]  /*5b80*/  @!UPT UIADD3 URZ, URZ, URZ, URZ ;  /* 0x0000003f3f3ff290 */ /* 0x000fe8000fffe03f */
[----:B------:R-:W-:Y:S02]  /*5b90*/  IMAD.MOV.U32 R223, RZ, RZ, R111 ;  /* 0x000000ffffdf7224 */ /* 0x000fe400078e006f */
[----:B------:R-:W-:Y:S02]  /*5ba0*/  IMAD.MOV.U32 R219, RZ, RZ, R110 ;  /* 0x000000ffffdb7224 */ /* 0x000fe400078e006e */
[----:B-1----:R-:W-:Y:S01]  /*5bb0*/  IMAD.MOV.U32 R5, RZ, RZ, R3 ;  /* 0x000000ffff057224 */ /* 0x002fe200078e0003 */
[----:B------:R-:W-:Y:S01]  /*5bc0*/  IABS R3, R6 ;  /* 0x0000000600037213 */ /* 0x000fe20000000000 */
[----:B------:R-:W-:Y:S02]  /*5bd0*/  IMAD.IADD R6, R236, 0x1, -R71 ;  /* 0x00000001ec067824 */ /* 0x000fe400078e0a47 */
[----:B------:R1:W-:Y:S01]  /*5be0*/  I2F R161, R5 ;  /* 0x0000000500a17306 */ /* 0x0003e20000201400 */
[----:B------:R-:W-:Y:S02]  /*5bf0*/  IMAD.MOV.U32 R175, RZ, RZ, R108 ;  /* 0x000000ffffaf7224 */ /* 0x000fe400078e006c */
[----:B------:R-:W-:-:S02]  /*5c00*/  IMAD.MOV.U32 R136, RZ, RZ, R109 ;  /* 0x000000ffff887224 */ /* 0x000fc400078e006d */
[----:B------:R-:W-:Y:S07]  /*5c10*/  HMMA.16816.F32.BF16 R108, R52, R112, R176 ;  /* 0x00000070346c723c */ /* 0x000fee00000418b0 */
[----:B------:R-:W-:Y:S02]  /*5c20*/  IMAD.MOV.U32 R179, RZ, RZ, R193 ;  /* 0x000000ffffb37224 */ /* 0x000fe400078e00c1 */
[----:B------:R-:W-:Y:S02]  /*5c30*/  IMAD.MOV.U32 R176, RZ, RZ, R86 ;  /* 0x000000ffffb07224 */ /* 0x000fe400078e0056 */
[----:B-1----:R-:W-:Y:S01]  /*5c40*/  IMAD.MOV.U32 R5, RZ, RZ, R3 ;  /* 0x000000ffff057224 */ /* 0x002fe200078e0003 */
[----:B------:R-:W-:Y:S01]  /*5c50*/  IABS R3, R6 ;  /* 0x0000000600037213 */ /* 0x000fe20000000000 */
[----:B------:R-:W-:-:S02]  /*5c60*/  IMAD.IADD R6, R235, 0x1, -R0 ;  /* 0x00000001eb067824 */ /* 0x000fc400078e0a00 */
[----:B------:R1:W-:Y:S01]  /*5c70*/  I2F R162, R5 ;  /* 0x0000000500a27306 */ /* 0x0003e20000201400 */
[----:B------:R-:W-:Y:S02]  /*5c80*/  IMAD.MOV.U32 R86, RZ, RZ, R95 ;  /* 0x000000ffff567224 */ /* 0x000fe400078e005f */
[----:B------:R-:W-:Y:S02]  /*5c90*/  IMAD.MOV.U32 R178, RZ, RZ, R135 ;  /* 0x000000ffffb27224 */ /* 0x000fe400078e0087 */
[----:B------:R-:W-:-:S04]  /*5ca0*/  IMAD.MOV.U32 R135, RZ, RZ, R202 ;  /* 0x000000ffff877224 */ /* 0x000fc800078e00ca */
[----:B------:R-:W-:Y:S02]  /*5cb0*/  IMAD.MOV.U32 R171, RZ, RZ, R111 ;  /* 0x000000ffffab7224 */ /* 0x000fe400078e006f */
[----:B------:R-:W-:Y:S02]  /*5cc0*/  IMAD.MOV.U32 R111, RZ, RZ, R229 ;  /* 0x000000ffff6f7224 */ /* 0x000fe400078e00e5 */
        /* <DEDUP_REMOVED lines=9> */
[----:B-1----:R-:W-:Y:S01]  /*5d60*/  IMAD.MOV.U32 R5, RZ, RZ, R3 ;  /* 0x000000ffff057224 */ /* 0x002fe200078e0003 */
[----:B------:R-:W-:Y:S01]  /*5d70*/  IABS R3, R6 ;  /* 0x0000000600037213 */ /* 0x000fe20000000000 */
[----:B------:R-:W-:Y:S02]  /*5d80*/  IMAD.IADD R6, R241, 0x1, -R0 ;  /* 0x00000001f1067824 */ /* 0x000fe400078e0a00 */
[----:B------:R1:W-:Y:S02]  /*5d90*/  I2F R18, R5 ;  /* 0x0000000500127306 */ /* 0x0003e40000201400 */
[----:B-1----:R-:W-:Y:S01]  /*5da0*/  IMAD.MOV.U32 R5, RZ, RZ, R3 ;  /* 0x000000ffff057224 */ /* 0x002fe200078e0003 */
[----:B------:R-:W-:Y:S01]  /*5db0*/  IABS R3, R6 ;  /* 0x0000000600037213 */ /* 0x000fe20000000000 */
[----:B------:R-:W-:-:S04]  /*5dc0*/  IMAD.IADD R6, R235, 0x1, -R21 ;  /* 0x00000001eb067824 */ /* 0x000fc800078e0a15 */
[----:B------:R1:W2:Y:S02]  /*5dd0*/  I2F R17, R5 ;  /* 0x0000000500117306 */ /* 0x0002a40000201400 */
[----:B-1----:R-:W-:Y:S01]  /*5de0*/  IMAD.MOV.U32 R5, RZ, RZ, R3 ;  /* 0x000000ffff057224 */ /* 0x002fe200078e0003 */
[----:B------:R-:W-:Y:S01]  /*5df0*/  IABS R3, R6 ;  /* 0x0000000600037213 */ /* 0x000fe20000000000 */
[----:B------:R-:W-:-:S04]  /*5e00*/  IMAD.IADD R6, R234, 0x1, -R21 ;  /* 0x00000001ea067824 */ /* 0x000fc800078e0a15 */
[----:B------:R1:W-:Y:S02]  /*5e10*/  I2F R10, R5 ;  /* 0x00000005000a7306 */ /* 0x0003e40000201400 */
        /* <DEDUP_REMOVED lines=10> */
[----:B------:R-:W-:-:S04]  /*5ec0*/  FMUL.FTZ R6, R47, c[0x0][0x2ec] ;  /* 0x0000bb002f067a20 */ /* 0x000fc80000410000 */
[----:B------:R1:W-:Y:S08]  /*5ed0*/  I2F R9, R5 ;  /* 0x0000000500097306 */ /* 0x0003f00000201400 */
[----:B------:R3:W-:Y:S08]  /*5ee0*/  I2F R15, R3 ;  /* 0x00000003000f7306 */ /* 0x0007f00000201400 */
[----:B------:R4:W2:Y:S01]  /*5ef0*/  MUFU.TANH R30, R6 ;  /* 0x00000006001e7308 */ /* 0x0008a20000002400 */
[----:B-1----:R-:W-:-:S04]  /*5f00*/  IADD3 R5, R13, UR5, RZ ;  /* 0x000000050d057c10 */ /* 0x002fc8000fffe0ff */
[----:B------:R-:W-:Y:S02]  /*5f10*/  IMNMX R244, R5, UR15, PT ;  /* 0x0000000f05f47c17 */ /* 0x000fe4000b800200 */
[----:B------:R-:W-:Y:S01]  /*5f20*/  IADD3 R5, R241, -c[0x0][0x2e4], RZ ;  /* 0x8000b900f1057a10 */ /* 0x000fe20007ffe0ff */
[----:B---3--:R-:W-:Y:S01]  /*5f30*/  FMUL.FTZ R3, R44, c[0x0][0x2ec] ;  /* 0x0000bb002c037a20 */ /* 0x008fe20000410000 */
[----:B------:R-:W-:Y:S01]  /*5f40*/  BAR.SYNC.DEFER_BLOCKING 0x0 ;  /* 0x0000000000007b1d */ /* 0x000fe20000010000 */
[----:B------:R-:W-:Y:S01]  /*5f50*/  ISETP.GE.AND P2, PT, R21, R244, PT ;  /* 0x000000f41500720c */ /* 0x000fe20003f46270 */
[----:B------:R-:W-:Y:S01]  /*5f60*/  IMAD.MOV.U32 R44, RZ, RZ, R108 ;  /* 0x000000ffff2c7224 */ /* 0x000fe200078e006c */
[----:B------:R-:W-:Y:S01]  /*5f70*/  IMNMX R237, RZ, R5, !PT ;  /* 0x00000005ffed7217 */ /* 0x000fe20007800200 */
[----:B------:R-:W-:Y:S02]  /*5f80*/  FMUL.FTZ R5, R106, c[0x0][0x2ec] ;  /* 0x0000bb006a057a20 */ /* 0x000fe40000410000 */
[----:B------:R1:W3:Y:S01]  /*5f90*/  MUFU.TANH R19, R3 ;  /* 0x0000000300137308 */ /* 0x0002e20000002400 */
[----:B----4-:R-:W-:Y:S01]  /*5fa0*/  IADD3 R6, R12, UR5, RZ ;  /* 0x000000050c067c10 */ /* 0x010fe2000fffe0ff */
[----:B--2---:R-:W-:-:S02]  /*5fb0*/  FFMA.FTZ R12, R17, -UR35, R11 ;  /* 0x80000023110c7c23 */ /* 0x004fc4000801000b */
[----:B------:R-:W-:Y:S01]  /*5fc0*/  FFMA.FTZ R16, R16, -UR35, R30 ;  /* 0x8000002310107c23 */ /* 0x000fe2000801001e */
[----:B------:R-:W-:Y:S01]  /*5fd0*/  IMNMX R243, R6, UR15, PT ;  /* 0x0000000f06f37c17 */ /* 0x000fe2000b800200 */
[----:B------:R-:W-:Y:S02]  /*5fe0*/  FMUL.FTZ R6, R98, c[0x0][0x2ec] ;  /* 0x0000bb0062067a20 */ /* 0x000fe40000410000 */
[----:B------:R-:W2:Y:S01]  /*5ff0*/  MUFU.TANH R17, R5 ;  /* 0x0000000500117308 */ /* 0x000ea20000002400 */
[----:B------:R-:W-:Y:S01]  /*6000*/  ISETP.GE.AND P1, PT, R21, R243, PT ;  /* 0x000000f31500720c */ /* 0x000fe20003f26270 */
[----:B------:R-:W-:-:S04]  /*6010*/  IMAD.MOV.U32 R108, RZ, RZ, R215 ;  /* 0x000000ffff6c7224 */ /* 0x000fc800078e00d7 */
[----:B------:R-:W-:Y:S02]  /*6020*/  IMAD.MOV.U32 R47, RZ, RZ, R108 ;  /* 0x000000ffff2f7224 */ /* 0x000fe400078e006c */
[----:B-1----:R-:W-:Y:S01]  /*6030*/  FMUL.FTZ R3, R45, c[0x0][0x2ec] ;  /* 0x0000bb002d037a20 */ /* 0x002fe20000410000 */
[----:B------:R-:W1:Y:S01]  /*6040*/  MUFU.TANH R6, R6 ;  /* 0x0000000600067308 */ /* 0x000e620000002400 */
[----:B---3--:R-:W-:Y:S01]  /*6050*/  FFMA.FTZ R7, R92, -UR35, R19 ;  /* 0x800000235c077c23 */ /* 0x008fe20008010013 */
[----:B------:R-:W-:Y:S01]  /*6060*/  IADD3 R45, R0, 0x58, RZ ;  /* 0x00000058002d7810 */ /* 0x000fe20007ffe0ff */
[----:B--2---:R-:W-:-:S05]  /*6070*/  FFMA.FTZ R17, R15, -UR35, R17 ;  /* 0x800000230f117c23 */ /* 0x004fca0008010011 */
[----:B------:R2:W3:Y:S01]  /*6080*/  MUFU.TANH R32, R3 ;  /* 0x0000000300207308 */ /* 0x0004e20000002400 */
[----:B-1----:R-:W-:Y:S02]  /*6090*/  FFMA.FTZ R10, R10, -UR35, R6 ;  /* 0x800000230a0a7c23 */ /* 0x002fe40008010006 */
[----:B--2---:R-:W-:Y:S01]  /*60a0*/  FMUL.FTZ R3, R46, c[0x0][0x2ec] ;  /* 0x0000bb002e037a20 */ /* 0x004fe20000410000 */
[----:B------:R-:W-:Y:S01]  /*60b0*/  IADD3 R46, R0, 0x59, RZ ;  /* 0x00000059002e7810 */ /* 0x000fe20007ffe0ff */
[----:B---3--:R-:W-:-:S03]  /*60c0*/  FFMA.FTZ R11, R93, -UR35, R32 ;  /* 0x800000235d0b7c23 */ /* 0x008fc60008010020 */
[----:B------:R1:W2:Y:S01]  /*60d0*/  MUFU.TANH R28, R3 ;  /* 0x00000003001c7308 */ /* 0x0002a20000002400 */
[----:B------:R-:W-:Y:S01]  /*60e0*/  IMAD.IADD R6, R236, 0x1, -R46 ;  /* 0x00000001ec067824 */ /* 0x000fe200078e0a2e */
[----:B-1----:R-:W-:Y:S01]  /*60f0*/  IADD3 R3, R20, UR5, RZ ;  /* 0x0000000514037c10 */ /* 0x002fe2000fffe0ff */
[----:B--2---:R-:W-:-:S03]  /*6100*/  FFMA.FTZ R8, R18, -UR35, R28 ;  /* 0x8000002312087c23 */ /* 0x004fc6000801001c */
[----:B------:R-:W-:Y:S02]  /*6110*/  IMNMX R245, R3, UR15, PT ;  /* 0x0000000f03f57c17 */ /* 0x000fe4000b800200 */
[----:B------:R-:W-:Y:S02]  /*6120*/  IADD3 R3, R236, -c[0x0][0x2e4], RZ ;  /* 0x8000b900ec037a10 */ /* 0x000fe40007ffe0ff */
[----:B------:R-:W-:Y:S02]  /*6130*/  ISETP.GE.AND P0, PT, R21, R245, PT ;  /* 0x000000f51500720c */ /* 0x000fe40003f06270 */
[----:B------:R-:W-:Y:S02]  /*6140*/  IMNMX R240, RZ, R3, !PT ;  /* 0x00000003fff07217 */ /* 0x000fe40007800200 */
[----:B------:R-:W-:Y:S02]  /*6150*/  IADD3 R3, R235, -c[0x0][0x2e4], RZ ;  /* 0x8000b900eb037a10 */ /* 0x000fe40007ffe0ff */
[----:B------:R-:W-:-:S02]  /*6160*/  ISETP.LT.OR P4, PT, R21, R240, P0 ;  /* 0x000000f01500720c */ /* 0x000fc40000781670 */
[----:B------:R-:W-:Y:S02]  /*6170*/  IMNMX R239, RZ, R3, !PT ;  /* 0x00000003ffef7217 */ /* 0x000fe40007800200 */
[----:B------:R-:W-:Y:S02]  /*6180*/  IADD3 R3, R234, -c[0x0][0x2e4], RZ ;  /* 0x8000b900ea037a10 */ /* 0x000fe40007ffe0ff */
[----:B------:R-:W-:Y:S02]  /*6190*/  ISETP.GE.AND P0, PT, R21, R242, PT ;  /* 0x000000f21500720c */ /* 0x000fe40003f06270 */
[----:B------:R-:W-:Y:S01]  /*61a0*/  IMNMX R238, RZ, R3, !PT ;  /* 0x00000003ffee7217 */ /* 0x000fe20007800200 */
[----:B------:R-:W-:Y:S01]  /*61b0*/  FMUL.FTZ R3, R97, c[0x0][0x2ec] ;  /* 0x0000bb0061037a20 */ /* 0x000fe20000410000 */
[C---:B------:R-:W-:Y:S02]  /*61c0*/  ISETP.LT.OR P0, PT, R21.reuse, R237, P0 ;  /* 0x000000ed1500720c */ /* 0x040fe40000701670 */
[C---:B------:R-:W-:Y:S01]  /*61d0*/  ISETP.LT.OR P1, PT, R21.reuse, R238, P1 ;  /* 0x000000ee1500720c */ /* 0x040fe20000f21670 */
[----:B------:R1:W2:Y:S01]  /*61e0*/  MUFU.TANH R20, R3 ;  /* 0x0000000300147308 */ /* 0x0002a20000002400 */
[----:B------:R-:W-:-:S02]  /*61f0*/  ISETP.LT.OR P6, PT, R21, R239, P2 ;  /* 0x000000ef1500720c */ /* 0x000fc400017c1670 */
[C---:B------:R-:W-:Y:S02]  /*6200*/  ISETP.GE.AND P2, PT, R0.reuse, R244, PT ;  /* 0x000000f40000720c */ /* 0x040fe40003f46270 */
[----:B------:R-:W-:Y:S02]  /*6210*/  FSEL R213, R11, -INF , !P4 ;  /* 0xff8000000bd57808 */ /* 0x000fe40006000000 */
[----:B------:R-:W-:-:S05]  /*6220*/  ISETP.LT.OR P3, PT, R0, R239, P2 ;  /* 0x000000ef0000720c */ /* 0x000fca0001761670 */
[----:B------:R-:W-:Y:S02]  /*6230*/  @P1 LOP3.LUT R231, R231, 0x4, RZ, 0xfc, !PT ;  /* 0x00000004e7e71812 */ /* 0x000fe400078efcff */
[----:B------:R-:W-:Y:S01]  /*6240*/  ISETP.GE.AND P1, PT, R0, R243, PT ;  /* 0x000000f30000720c */ /* 0x000fe20003f26270 */
[----:B-1----:R-:W-:Y:S01]  /*6250*/  FMUL.FTZ R3, R99, c[0x0][0x2ec] ;  /* 0x0000bb0063037a20 */ /* 0x002fe20000410000 */
[----:B------:R-:W-:Y:S01]  /*6260*/  LOP3.LUT R231, R231, 0xfffffffd, RZ, 0xc0, !PT ;  /* 0xfffffffde7e77812 */ /* 0x000fe200078ec0ff */
[----:B--2---:R-:W-:Y:S01]  /*6270*/  FFMA.FTZ R14, R14, -UR35, R20 ;  /* 0x800000230e0e7c23 */ /* 0x004fe20008010014 */
[C---:B------:R-:W-:Y:S01]  /*6280*/  ISETP.LT.OR P2, PT, R0.reuse, R238, P1 ;  /* 0x000000ee0000720c */ /* 0x040fe20000f41670 */
[----:B------:R1:W2:Y:S01]  /*6290*/  MUFU.TANH R19, R3 ;  /* 0x0000000300137308 */ /* 0x0002a20000002400 */
[----:B------:R-:W-:Y:S02]  /*62a0*/  @P0 LOP3.LUT R231, R231, 0x2, RZ, 0xfc, !PT ;  /* 0x00000002e7e70812 */ /* 0x000fe400078efcff */
[----:B------:R-:W-:-:S02]  /*62b0*/  ISETP.GE.AND P0, PT, R0, R245, PT ;  /* 0x000000f50000720c */ /* 0x000fc40003f06270 */
[----:B------:R-:W-:Y:S02]  /*62c0*/  ISETP.GE.AND P1, PT, R22, R245, PT ;  /* 0x000000f51600720c */ /* 0x000fe40003f26270 */
[-C--:B------:R-:W-:Y:S02]  /*62d0*/  ISETP.LT.OR P0, PT, R0, R240.reuse, P0 ;  /* 0x000000f00000720c */ /* 0x080fe40000701670 */
[----:B------:R-:W-:Y:S02]  /*62e0*/  ISETP.LT.OR P1, PT, R22, R240, P1 ;  /* 0x000000f01600720c */ /* 0x000fe40000f21670 */
[----:B------:R-:W-:Y:S02]  /*62f0*/  FSEL R214, R7, -INF , !P0 ;  /* 0xff80000007d67808 */ /* 0x000fe40004000000 */
[----:B------:R-:W-:Y:S02]  /*6300*/  ISETP.GE.AND P0, PT, R0, R242, PT ;  /* 0x000000f20000720c */ /* 0x000fe40003f06270 */
[----:B------:R-:W-:Y:S01]  /*6310*/  LOP3.LUT R231, R231, 0xfffffffe, RZ, 0xc0, !PT ;  /* 0xfffffffee7e77812 */ /* 0x000fe200078ec0ff */
[----:B-1----:R-:W-:Y:S01]  /*6320*/  FMUL.FTZ R3, R104, c[0x0][0x2ec] ;  /* 0x0000bb0068037a20 */ /* 0x002fe20000410000 */
[----:B------:R-:W-:Y:S01]  /*6330*/  ISETP.LT.OR P0, PT, R0, R237, P0 ;  /* 0x000000ed0000720c */ /* 0x000fe20000701670 */
[----:B--2---:R-:W-:Y:S01]  /*6340*/  FFMA.FTZ R9, R9, -UR35, R19 ;  /* 0x8000002309097c23 */ /* 0x004fe20008010013 */
[----:B------:R-:W-:Y:S01]  /*6350*/  FSEL R0, R8, -INF , !P3 ;  /* 0xff80000008007808 */ /* 0x000fe20005800000 */
[----:B------:R1:W2:Y:S02]  /*6360*/  MUFU.TANH R13, R3 ;  /* 0x00000003000d7308 */ /* 0x0002a40000002400 */
[----:B------:R-:W-:-:S02]  /*6370*/  @P1 LOP3.LUT R231, R231, 0x1, RZ, 0xfc, !PT ;  /* 0x00000001e7e71812 */ /* 0x000fc400078efcff */
[----:B------:R3:W-:Y:S01]  /*6380*/  STL [R1+0x20], R0 ;  /* 0x0000200001007387 */ /* 0x0007e20000100800 */
[----:B------:R-:W-:-:S04]  /*6390*/  ISETP.GE.AND P1, PT, R22, R243, PT ;  /* 0x000000f31600720c */ /* 0x000fc80003f26270 */
[----:B------:R-:W-:Y:S02]  /*63a0*/  ISETP.LT.OR P5, PT, R22, R238, P1 ;  /* 0x000000ee1600720c */ /* 0x000fe40000fa1670 */
[----:B------:R-:W-:Y:S01]  /*63b0*/  LOP3.LUT P1, RZ, R231, 0x2, RZ, 0xc0, !PT ;  /* 0x00000002e7ff7812 */ /* 0x000fe2000782c0ff */
[----:B-1----:R-:W-:Y:S02]  /*63c0*/  IMAD.IADD R3, R236, 0x1, -R45 ;  /* 0x00000001ec037824 */ /* 0x002fe400078e0a2d */
[----:B--2---:R-:W-:-:S03]  /*63d0*/  FFMA.FTZ R13, R94, -UR35, R13 ;  /* 0x800000235e0d7c23 */ /* 0x004fc6000801000d */
[----:B------:R-:W-:-:S05]  /*63e0*/  IABS R3, R3 ;  /* 0x0000000300037213 */ /* 0x000fca0000000000 */
[----:B------:R-:W-:Y:S01]  /*63f0*/  IMAD.MOV.U32 R5, RZ, RZ, R3 ;  /* 0x000000ffff057224 */ /* 0x000fe200078e0003 */
[----:B------:R-:W-:Y:S01]  /*6400*/  IABS R3, R6 ;  /* 0x0000000600037213 */ /* 0x000fe20000000000 */
[----:B------:R-:W-:Y:S02]  /*6410*/  IMAD.IADD R6, R236, 0x1, -R48 ;  /* 0x00000001ec067824 */ /* 0x000fe400078e0a30 */
[----:B------:R1:W-:Y:S01]  /*6420*/  I2F R132, R5 ;  /* 0x0000000500847306 */ /* 0x0003e20000201400 */
[----:B---3--:R-:W-:-:S05]  /*6430*/  IMAD.IADD R0, R234, 0x1, -R22 ;  /* 0x00000001ea007824 */ /* 0x008fca00078e0a16 */
[----:B------:R-:W-:-:S04]  /*6440*/  IABS R0, R0 ;  /* 0x0000000000007213 */ /* 0x000fc80000000000 */
[----:B------:R2:W-:Y:S01]  /*6450*/  I2F R7, R0 ;  /* 0x0000000000077306 */ /* 0x0005e20000201400 */
[----:B-1----:R-:W-:Y:S01]  /*6460*/  IMAD.MOV.U32 R5, RZ, RZ, R3 ;  /* 0x000000ffff057224 */ /* 0x002fe200078e0003 */
[----:B------:R-:W-:Y:S01]  /*6470*/  IABS R3, R6 ;  /* 0x0000000600037213 */ /* 0x000fe20000000000 */
[----:B------:R-:W-:-:S05]  /*6480*/  IMAD.IADD R6, R236, 0x1, -R56 ;  /* 0x00000001ec067824 */ /* 0x000fca00078e0a38 */
[----:B------:R1:W-:Y:S01]  /*6490*/  I2F R133, R5 ;  /* 0x0000000500857306 */ /* 0x0003e20000201400 */
[----:B--2---:R-:W-:-:S05]  /*64a0*/  IMAD.IADD R0, R235, 0x1, -R23 ;  /* 0x00000001eb007824 */ /* 0x004fca00078e0a17 */
[----:B------:R-:W-:Y:S01]  /*64b0*/  IABS R0, R0 ;  /* 0x0000000000007213 */ /* 0x000fe20000000000 */
[----:B-1----:R-:W-:Y:S01]  /*64c0*/  IMAD.MOV.U32 R5, RZ, RZ, R3 ;  /* 0x000000ffff057224 */ /* 0x002fe200078e0003 */
[----:B------:R-:W-:-:S03]  /*64d0*/  IABS R3, R6 ;  /* 0x0000000600037213 */ /* 0x000fc60000000000 */
[----:B------:R1:W-:Y:S02]  /*64e0*/  I2F R134, R5 ;  /* 0x0000000500867306 */ /* 0x0003e40000201400 */
[----:B-1----:R-:W-:Y:S02]  /*64f0*/  IMAD.MOV.U32 R5, RZ, RZ, R3 ;  /* 0x000000ffff057224 */ /* 0x002fe400078e0003 */
[----:B------:R-:W-:-:S04]  /*6500*/  IMAD.IADD R3, R236, 0x1, -R57 ;  /* 0x00000001ec037824 */ /* 0x000fc800078e0a39 */
[----:B------:R1:W-:Y:S01]  /*6510*/  I2F R139, R5 ;  /* 0x00000005008b7306 */ /* 0x0003e20000201400 */
[----:B------:R-:W-:-:S05]  /*6520*/  IABS R3, R3 ;  /* 0x0000000300037213 */ /* 0x000fca0000000000 */
[----:B-1----:R-:W-:Y:S02]  /*6530*/  IMAD.MOV.U32 R5, RZ, RZ, R3 ;  /* 0x000000ffff057224 */ /* 0x002fe400078e0003 */
[----:B------:R-:W-:Y:S02]  /*6540*/  IMAD.IADD R3, R236, 0x1, -R65 ;  /* 0x00000001ec037824 */ /* 0x000fe400078e0a41 */
[----:B------:R1:W-:Y:S03]  /*6550*/  I2F R228, R5 ;  /* 0x0000000500e47306 */ /* 0x0003e60000201400 */
[----:B------:R-:W-:-:S05]  /*6560*/  IABS R3, R3 ;  /* 0x0000000300037213 */ /* 0x000fca0000000000 */
[----:B------:R-:W-:Y:S02]  /*6570*/  IMAD.MOV.U32 R6, RZ, RZ, R3 ;  /* 0x000000ffff067224 */ /* 0x000fe400078e0003 */
[----:B------:R-:W-:Y:S02]  /*6580*/  IMAD.IADD R3, R236, 0x1, -R67 ;  /* 0x00000001ec037824 */ /* 0x000fe400078e0a43 */
[----:B------:R-:W-:Y:S03]  /*6590*/  I2F R229, R6 ;  /* 0x0000000600e57306 */ /* 0x000fe60000201400 */
[----:B------:R-:W-:Y:S01]  /*65a0*/  IABS R3, R3 ;  /* 0x0000000300037213 */ /* 0x000fe20000000000 */
[----:B-1----:R-:W-:-:S04]  /*65b0*/  IMAD.IADD R5, R234, 0x1, -R24 ;  /* 0x00000001ea057824 */ /* 0x002fc800078e0a18 */
[----:B------:R1:W-:Y:S02]  /*65c0*/  I2F R230, R3 ;  /* 0x0000000300e67306 */ /* 0x0003e40000201400 */
[----:B-1----:R-:W-:Y:S02]  /*65d0*/  FSEL R3, R12, -INF , !P2 ;  /* 0xff8000000c037808 */ /* 0x002fe40005000000 */
[----:B------:R-:W-:-:S03]  /*65e0*/  ISETP.GE.AND P2, PT, R22, R244, PT ;  /* 0x000000f41600720c */ /* 0x000fc60003f46270 */
[----:B------:R1:W-:Y:S01]  /*65f0*/  STL [R1+0x30], R3 ;  /* 0x0000300301007387 */ /* 0x0003e20000100800 */
[----:B------:R-:W-:Y:S02]  /*6600*/  ISETP.LT.OR P3, PT, R22, R239, P2 ;  /* 0x000000ef1600720c */ /* 0x000fe40001761670 */
[----:B------:R-:W-:Y:S02]  /*6610*/  LOP3.LUT P2, RZ, R231, 0x4, RZ, 0xc0, !PT ;  /* 0x00000004e7ff7812 */ /* 0x000fe4000784c0ff */
[----:B------:R-:W-:Y:S02]  /*6620*/  FSEL R216, R17, -INF , !P3 ;  /* 0xff80000011d87808 */ /* 0x000fe40005800000 */
[----:B------:R-:W-:-:S04]  /*6630*/  ISETP.GE.AND P3, PT, R24, R245, PT ;  /* 0x000000f51800720c */ /* 0x000fc80003f66270 */
[----:B------:R-:W-:Y:S02]  /*6640*/  ISETP.LT.OR P3, PT, R24, R240, P3 ;  /* 0x000000f01800720c */ /* 0x000fe40001f61670 */
[----:B-1----:R-:W-:Y:S02]  /*6650*/  FSEL R3, R10, -INF , !P0 ;  /* 0xff8000000a037808 */ /* 0x002fe40004000000 */
[----:B------:R-:W-:-:S03]  /*6660*/  ISETP.GE.AND P0, PT, R22, R242, PT ;  /* 0x000000f21600720c */ /* 0x000fc60003f06270 */
[----:B------:R1:W-:Y:S01]  /*6670*/  STL [R1+0x34], R3 ;  /* 0x0000340301007387 */ /* 0x0003e20000100800 */
[----:B------:R-:W-:Y:S02]  /*6680*/  ISETP.LT.OR P4, PT, R22, R237, P0 ;  /* 0x000000ed1600720c */ /* 0x000fe40000781670 */
[----:B------:R-:W-:Y:S01]  /*6690*/  ISETP.GE.AND P0, PT, R23, R245, PT ;  /* 0x000000f51700720c */ /* 0x000fe20003f06270 */
[----:B-1----:R-:W-:-:S05]  /*66a0*/  IMAD.IADD R3, R241, 0x1, -R22 ;  /* 0x00000001f1037824 */ /* 0x002fca00078e0a16 */
[----:B------:R-:W-:-:S04]  /*66b0*/  IABS R3, R3 ;  /* 0x0000000300037213 */ /* 0x000fc80000000000 */
[----:B------:R1:W-:Y:S02]  /*66c0*/  I2F R6, R3 ;  /* 0x0000000300067306 */ /* 0x0003e40000201400 */
[----:B-1----:R-:W-:Y:S02]  /*66d0*/  IMAD.MOV.U32 R3, RZ, RZ, R0 ;  /* 0x000000ffff037224 */ /* 0x002fe400078e0000 */
[----:B------:R-:W-:-:S04]  /*66e0*/  IMAD.IADD R0, R234, 0x1, -R23 ;  /* 0x00000001ea007824 */ /* 0x000fc800078e0a17 */
[----:B------:R1:W-:Y:S01]  /*66f0*/  I2F R12, R3 ;  /* 0x00000003000c7306 */ /* 0x0003e20000201400 */
[----:B------:R-:W-:-:S07]  /*6700*/  IABS R0, R0 ;  /* 0x0000000000007213 */ /* 0x000fce0000000000 */
[----:B------:R2:W-:Y:S01]  /*6710*/  I2F R11, R0 ;  /* 0x00000000000b7306 */ /* 0x0005e20000201400 */
[----:B-1----:R-:W-:Y:S02]  /*6720*/  FSEL R3, R16, -INF , !P6 ;  /* 0xff80000010037808 */ /* 0x002fe40007000000 */
[----:B------:R-:W-:Y:S02]  /*6730*/  ISETP.LT.OR P6, PT, R23, R240, P0 ;  /* 0x000000f01700720c */ /* 0x000fe400007c1670 */
[C---:B------:R-:W-:Y:S01]  /*6740*/  LOP3.LUT P0, RZ, R231.reuse, 0x1, RZ, 0xc0, !PT ;  /* 0x00000001e7ff7812 */ /* 0x040fe2000780c0ff */
[----:B------:R1:W-:Y:S01]  /*6750*/  STL [R1], R3 ;  /* 0x0000000301007387 */ /* 0x0003e20000100800 */
[----:B------:R-:W-:Y:S02]  /*6760*/  LOP3.LUT R231, R231, 0xfffffffd, RZ, 0xc0, !PT ;  /* 0xfffffffde7e77812 */ /* 0x000fe400078ec0ff */
[----:B--2---:R-:W-:Y:S02]  /*6770*/  FSEL R0, R9, -INF , !P1 ;  /* 0xff80000009007808 */ /* 0x004fe40004800000 */
[----:B------:R-:W-:-:S02]  /*6780*/  ISETP.GE.AND P1, PT, R23, R243, PT ;  /* 0x000000f31700720c */ /* 0x000fc40003f26270 */
[----:B------:R-:W-:Y:S02]  /*6790*/  FSEL R215, R13, -INF , !P0 ;  /* 0xff8000000dd77808 */ /* 0x000fe40004000000 */
[C---:B------:R-:W-:Y:S02]  /*67a0*/  ISETP.LT.OR P1, PT, R23.reuse, R238, P1 ;  /* 0x000000ee1700720c */ /* 0x040fe40000f21670 */
[----:B------:R-:W-:-:S04]  /*67b0*/  ISETP.GE.AND P0, PT, R23, R242, PT ;  /* 0x000000f21700720c */ /* 0x000fc80003f06270 */
[C---:B------:R-:W-:Y:S02]  /*67c0*/  ISETP.LT.OR P0, PT, R23.reuse, R237, P0 ;  /* 0x000000ed1700720c */ /* 0x040fe40000701670 */
[----:B-1----:R-:W-:Y:S02]  /*67d0*/  FSEL R3, R14, -INF , !P2 ;  /* 0xff8000000e037808 */ /* 0x002fe40005000000 */
[----:B------:R-:W-:-:S03]  /*67e0*/  ISETP.GE.AND P2, PT, R23, R244, PT ;  /* 0x000000f41700720c */ /* 0x000fc60003f46270 */
[----:B------:R1:W-:Y:S01]  /*67f0*/  STL [R1+0xc], R3 ;  /* 0x00000c0301007387 */ /* 0x0003e20000100800 */
[----:B------:R-:W-:-:S03]  /*6800*/  ISETP.LT.OR P2, PT, R23, R239, P2 ;  /* 0x000000ef1700720c */ /* 0x000fc60001741670 */
[----:B------:R2:W-:Y:S10]  /*6810*/  STL [R1+0x2c], R0 ;  /* 0x00002c0001007387 */ /* 0x0005f40000100800 */
[----:B------:R-:W-:-:S02]  /*6820*/  @P2 LOP3.LUT R231, R231, 0x2, RZ, 0xfc, !PT ;  /* 0x00000002e7e72812 */ /* 0x000fc400078efcff */
[----:B------:R-:W-:Y:S02]  /*6830*/  ISETP.GE.AND P2, PT, R24, R244, PT ;  /* 0x000000f41800720c */ /* 0x000fe40003f46270 */
[----:B------:R-:W-:-:S04]  /*6840*/  LOP3.LUT R231, R231, 0xfffffff7, RZ, 0xc0, !PT ;  /* 0xfffffff7e7e77812 */ /* 0x000fc800078ec0ff */
[----:B------:R-:W-:Y:S02]  /*6850*/  @P1 LOP3.LUT R231, R231, 0x8, RZ, 0xfc, !PT ;  /* 0x00000008e7e71812 */ /* 0x000fe400078efcff */
[----:B------:R-:W-:Y:S01]  /*6860*/  ISETP.GE.AND P1, PT, R24, R243, PT ;  /* 0x000000f31800720c */ /* 0x000fe20003f26270 */
[----:B-1----:R-:W-:Y:S01]  /*6870*/  FMUL.FTZ R3, R118, c[0x0][0x2ec] ;  /* 0x0000bb0076037a20 */ /* 0x002fe20000410000 */
[----:B------:R-:W-:Y:S01]  /*6880*/  LOP3.LUT R231, R231, 0xfffffffb, RZ, 0xc0, !PT ;  /* 0xfffffffbe7e77812 */ /* 0x000fe200078ec0ff */
[----:B--2---:R-:W-:Y:S02]  /*6890*/  FMUL.FTZ R0, R116, c[0x0][0x2ec] ;  /* 0x0000bb0074007a20 */ /* 0x004fe40000410000 */
[----:B------:R-:W1:Y:S01]  /*68a0*/  MUFU.TANH R8, R3 ;  /* 0x0000000300087308 */ /* 0x000e620000002400 */
[----:B------:R-:W-:Y:S02]  /*68b0*/  @P0 LOP3.LUT R231, R231, 0x4, RZ, 0xfc, !PT ;  /* 0x00000004e7e70812 */ /* 0x000fe400078efcff */
[----:B------:R-:W-:-:S05]  /*68c0*/  ISETP.GE.AND P0, PT, R24, R242, PT ;  /* 0x000000f21800720c */ /* 0x000fca0003f06270 */
[----:B------:R2:W3:Y:S01]  /*68d0*/  MUFU.TANH R9, R0 ;  /* 0x0000000000097308 */ /* 0x0004e20000002400 */
[----:B-1----:R-:W-:Y:S02]  /*68e0*/  FFMA.FTZ R6, R6, -UR35, R8 ;  /* 0x8000002306067c23 */ /* 0x002fe40008010008 */
[----:B--2---:R-:W-:Y:S02]  /*68f0*/  IMAD.IADD R0, R241, 0x1, -R23 ;  /* 0x00000001f1007824 */ /* 0x004fe400078e0a17 */
[----:B---3--:R-:W-:-:S03]  /*6900*/  FFMA.FTZ R7, R7, -UR35, R9 ;  /* 0x8000002307077c23 */ /* 0x008fc60008010009 */
[----:B------:R-:W-:Y:S02]  /*6910*/  IABS R0, R0 ;  /* 0x0000000000007213 */ /* 0x000fe40000000000 */
[----:B------:R-:W-:Y:S02]  /*6920*/  FSEL R7, R7, -INF , !P5 ;  /* 0xff80000007077808 */ /* 0x000fe40006800000 */
[----:B------:R-:W-:Y:S01]  /*6930*/  ISETP.LT.OR P5, PT, R24, R239, P2 ;  /* 0x000000ef1800720c */ /* 0x000fe200017a1670 */
[----:B------:R-:W-:Y:S01]  /*6940*/  IMAD.MOV.U32 R3, RZ, RZ, R0 ;  /* 0x000000ffff037224 */ /* 0x000fe200078e0000 */
[----:B------:R-:W-:Y:S01]  /*6950*/  LOP3.LUT P2, RZ, R231, 0x8, RZ, 0xc0, !PT ;  /* 0x00000008e7ff7812 */ /* 0x000fe2000784c0ff */
[----:B------:R-:W-:Y:S01]  /*6960*/  IMAD.IADD R0, R235, 0x1, -R24 ;  /* 0x00000001eb007824 */ /* 0x000fe200078e0a18 */
[----:B------:R-:W-:Y:S01]  /*6970*/  STL [R1+0x8], R7 ;  /* 0x0000080701007387 */ /* 0x000fe20000100800 */
[----:B------:R1:W-:Y:S03]  /*6980*/  I2F R16, R3 ;  /* 0x0000000300107306 */ /* 0x0003e60000201400 */
[----:B------:R-:W-:-:S05]  /*6990*/  IABS R0, R0 ;  /* 0x0000000000007213 */ /* 0x000fca0000000000 */
[----:B-1----:R-:W-:Y:S01]  /*69a0*/  IMAD.MOV.U32 R3, RZ, RZ, R0 ;  /* 0x000000ffff037224 */ /* 0x002fe200078e0000 */
[----:B------:R-:W-:Y:S01]  /*69b0*/  IABS R0, R5 ;  /* 0x0000000500007213 */ /* 0x000fe20000000000 */
[----:B------:R-:W-:Y:S02]  /*69c0*/  IMAD.IADD R5, R235, 0x1, -R25 ;  /* 0x00000001eb057824 */ /* 0x000fe400078e0a19 */
[----:B------:R1:W-:Y:S08]  /*69d0*/  I2F R14, R3 ;  /* 0x00000003000e7306 */ /* 0x0003f00000201400 */
[----:B------:R2:W-:Y:S01]  /*69e0*/  I2F R10, R0 ;  /* 0x00000000000a7306 */ /* 0x0005e20000201400 */
[----:B-1----:R-:W-:-:S07]  /*69f0*/  FMUL.FTZ R3, R105, c[0x0][0x2ec] ;  /* 0x0000bb0069037a20 */ /* 0x002fce0000410000 */
[----:B------:R1:W3:Y:S01]  /*6a00*/  MUFU.TANH R8, R3 ;  /* 0x0000000300087308 */ /* 0x0002e20000002400 */
[----:B--2---:R-:W-:-:S05]  /*6a10*/  IMAD.IADD R0, R241, 0x1, -R24 ;  /* 0x00000001f1007824 */ /* 0x004fca00078e0a18 */
[----:B------:R-:W-:-:S05]  /*6a20*/  IABS R0, R0 ;  /* 0x0000000000007213 */ /* 0x000fca0000000000 */
[----:B-1----:R-:W-:Y:S01]  /*6a30*/  IMAD.MOV.U32 R3, RZ, RZ, R0 ;  /* 0x000000ffff037224 */ /* 0x002fe200078e0000 */
[----:B------:R-:W-:Y:S01]  /*6a40*/  IABS R0, R5 ;  /* 0x0000000500007213 */ /* 0x000fe20000000000 */
[----:B------:R-:W-:Y:S02]  /*6a50*/  FMUL.FTZ R5, R117, c[0x0][0x2ec] ;  /* 0x0000bb0075057a20 */ /* 0x000fe40000410000 */
[----:B------:R1:W-:Y:S08]  /*6a60*/  I2F R15, R3 ;  /* 0x00000003000f7306 */ /* 0x0003f00000201400 */
[----:B------:R3:W-:Y:S01]  /*6a70*/  I2F R18, R0 ;  /* 0x0000000000127306 */ /* 0x0007e20000201400 */
[----:B-1----:R-:W-:-:S07]  /*6a80*/  FMUL.FTZ R3, R107, c[0x0][0x2ec] ;  /* 0x0000bb006b037a20 */ /* 0x002fce0000410000 */
[----:B------:R1:W2:Y:S01]  /*6a90*/  MUFU.TANH R9, R5 ;  /* 0x0000000500097308 */ /* 0x0002a20000002400 */
[----:B---3--:R-:W-:-:S07]  /*6aa0*/  FFMA.FTZ R0, R58, -UR35, R8 ;  /* 0x800000233a007c23 */ /* 0x008fce0008010008 */
[----:B------:R3:W-:Y:S01]  /*6ab0*/  MUFU.TANH R13, R3 ;  /* 0x00000003000d7308 */ /* 0x0007e20000002400 */
[----:B------:R-:W-:Y:S01]  /*6ac0*/  IMAD.MOV.U32 R58, RZ, RZ, R109 ;  /* 0x000000ffff3a7224 */ /* 0x000fe200078e006d */
[----:B------:R-:W-:Y:S01]  /*6ad0*/  FSEL R116, R0, -INF , !P6 ;  /* 0xff80000000747808 */ /* 0x000fe20007000000 */
[----:B------:R-:W-:Y:S01]  /*6ae0*/  IMAD.IADD R0, R234, 0x1, -R25 ;  /* 0x00000001ea007824 */ /* 0x000fe200078e0a19 */
[----:B------:R-:W-:Y:S02]  /*6af0*/  LOP3.LUT P6, RZ, R231, 0x2, RZ, 0xc0, !PT ;  /* 0x00000002e7ff7812 */ /* 0x000fe400078cc0ff */
[----:B-1----:R-:W-:Y:S01]  /*6b00*/  FSEL R5, R6, -INF , !P4 ;  /* 0xff80000006057808 */ /* 0x002fe20006000000 */
[----:B--2---:R-:W-:Y:S01]  /*6b10*/  FFMA.FTZ R6, R11, -UR35, R9 ;  /* 0x800000230b067c23 */ /* 0x004fe20008010009 */
[----:B------:R-:W-:Y:S02]  /*6b20*/  IABS R0, R0 ;  /* 0x0000000000007213 */ /* 0x000fe40000000000 */
[----:B------:R-:W-:Y:S01]  /*6b30*/  LOP3.LUT R231, R231, 0xfffffffe, RZ, 0xc0, !PT ;  /* 0xfffffffee7e77812 */ /* 0x000fe200078ec0ff */
[----:B------:R1:W-:Y:S01]  /*6b40*/  STL [R1+0x24], R5 ;  /* 0x0000240501007387 */ /* 0x0003e20000100800 */
[----:B------:R-:W-:Y:S01]  /*6b50*/  FSEL R118, R6, -INF , !P2 ;  /* 0xff80000006767808 */ /* 0x000fe20005000000 */
[----:B---3--:R-:W-:Y:S01]  /*6b60*/  FMUL.FTZ R3, R119, c[0x0][0x2ec] ;  /* 0x0000bb0077037a20 */ /* 0x008fe20000410000 */
[----:B------:R-:W-:-:S02]  /*6b70*/  @P3 LOP3.LUT R231, R231, 0x1, RZ, 0xfc, !PT ;  /* 0x00000001e7e73812 */ /* 0x000fc400078efcff */
[C---:B------:R-:W-:Y:S01]  /*6b80*/  ISETP.LT.OR P3, PT, R24.reuse, R237, P0 ;  /* 0x000000ed1800720c */ /* 0x040fe20000761670 */
[----:B------:R2:W-:Y:S01]  /*6b90*/  MUFU.TANH R8, R3 ;  /* 0x0000000300087308 */ /* 0x0005e20000002400 */
[----:B------:R-:W-:Y:S02]  /*6ba0*/  ISETP.GE.AND P0, PT, R25, R245, PT ;  /* 0x000000f51900720c */ /* 0x000fe40003f06270 */
[----:B------:R-:W-:Y:S02]  /*6bb0*/  ISETP.LT.OR P4, PT, R24, R238, P1 ;  /* 0x000000ee1800720c */ /* 0x000fe40000f81670 */
[----:B------:R-:W-:Y:S02]  /*6bc0*/  LOP3.LUT P1, RZ, R231, 0x4, RZ, 0xc0, !PT ;  /* 0x00000004e7ff7812 */ /* 0x000fe4000782c0ff */
[----:B------:R-:W-:-:S04]  /*6bd0*/  ISETP.GE.AND P2, PT, R25, R244, PT ;  /* 0x000000f41900720c */ /* 0x000fc80003f46270 */
[----:B------:R-:W-:Y:S01]  /*6be0*/  ISETP.LT.OR P2, PT, R25, R239, P2 ;  /* 0x000000ef1900720c */ /* 0x000fe20001741670 */
[----:B--2---:R-:W-:Y:S02]  /*6bf0*/  FMUL.FTZ R3, R120, c[0x0][0x2ec] ;  /* 0x0000bb0078037a20 */ /* 0x004fe40000410000 */
[----:B-1----:R-:W-:Y:S02]  /*6c00*/  IMAD.IADD R5, R241, 0x1, -R25 ;  /* 0x00000001f1057824 */ /* 0x002fe400078e0a19 */
[----:B------:R1:W2:Y:S02]  /*6c10*/  MUFU.TANH R7, R3 ;  /* 0x0000000300077308 */ /* 0x0002a40000002400 */
[----:B-1----:R-:W-:Y:S01]  /*6c20*/  IMAD.MOV.U32 R3, RZ, RZ, R0 ;  /* 0x000000ffff037224 */ /* 0x002fe200078e0000 */
[----:B------:R-:W-:Y:S01]  /*6c30*/  IABS R0, R5 ;  /* 0x0000000500007213 */ /* 0x000fe20000000000 */
[----:B--2---:R-:W-:-:S04]  /*6c40*/  FFMA.FTZ R7, R49, -UR35, R7 ;  /* 0x8000002331077c23 */ /* 0x004fc80008010007 */
[----:B------:R1:W-:Y:S01]  /*6c50*/  I2F R17, R3 ;  /* 0x0000000300117306 */ /* 0x0003e20000201400 */
[----:B------:R-:W-:Y:S02]  /*6c60*/  FFMA.FTZ R5, R16, -UR35, R8 ;  /* 0x8000002310057c23 */ /* 0x000fe40008010008 */
[----:B------:R-:W-:Y:S02]  /*6c70*/  IMAD.MOV.U32 R49, RZ, RZ, R110 ;  /* 0x000000ffff317224 */ /* 0x000fe400078e006e */
[----:B------:R-:W-:Y:S01]  /*6c80*/  FMUL.FTZ R8, R144, c[0x0][0x2ec] ;  /* 0x0000bb0090087a20 */ /* 0x000fe20000410000 */
[----:B------:R-:W-:Y:S01]  /*6c90*/  FSEL R119, R5, -INF , !P1 ;  /* 0xff80000005777808 */ /* 0x000fe20004800000 */
[----:B------:R-:W-:Y:S01]  /*6ca0*/  IMAD.IADD R5, R234, 0x1, -R27 ;  /* 0x00000001ea057824 */ /* 0x000fe200078e0a1b */
[----:B------:R2:W-:Y:S01]  /*6cb0*/  I2F R11, R0 ;  /* 0x00000000000b7306 */ /* 0x0005e20000201400 */
[----:B------:R-:W-:Y:S01]  /*6cc0*/  ISETP.GE.AND P1, PT, R25, R243, PT ;  /* 0x000000f31900720c */ /* 0x000fe20003f26270 */
[----:B------:R-:W-:-:S03]  /*6cd0*/  IMAD.MOV.U32 R144, RZ, RZ, R194 ;  /* 0x000000ffff907224 */ /* 0x000fc600078e00c2 */
[----:B------:R-:W-:Y:S01]  /*6ce0*/  ISETP.LT.OR P1, PT, R25, R238, P1 ;  /* 0x000000ee1900720c */ /* 0x000fe20000f21670 */
[----:B-1----:R-:W-:Y:S02]  /*6cf0*/  FFMA.FTZ R3, R12, -UR35, R13 ;  /* 0x800000230c037c23 */ /* 0x002fe4000801000d */
[----:B------:R-:W1:Y:S03]  /*6d00*/  MUFU.TANH R8, R8 ;  /* 0x0000000800087308 */ /* 0x000e660000002400 */
[----:B------:R-:W-:Y:S02]  /*6d10*/  FSEL R117, R3, -INF , !P6 ;  /* 0xff80000003757808 */ /* 0x000fe40007000000 */
[----:B------:R-:W-:Y:S01]  /*6d20*/  ISETP.LT.OR P6, PT, R25, R240, P0 ;  /* 0x000000f01900720c */ /* 0x000fe200007c1670 */
[----:B--2---:R-:W-:Y:S01]  /*6d30*/  FMUL.FTZ R0, R122, c[0x0][0x2ec] ;  /* 0x0000bb007a007a20 */ /* 0x004fe20000410000 */
[----:B------:R-:W-:-:S02]  /*6d40*/  LOP3.LUT P0, RZ, R231, 0x1, RZ, 0xc0, !PT ;  /* 0x00000001e7ff7812 */ /* 0x000fc4000780c0ff */
[----:B------:R-:W-:Y:S01]  /*6d50*/  LOP3.LUT R231, R231, 0xfffffffe, RZ, 0xc0, !PT ;  /* 0xfffffffee7e77812 */ /* 0x000fe200078ec0ff */
[----:B------:R2:W3:Y:S01]  /*6d60*/  MUFU.TANH R9, R0 ;  /* 0x0000000000097308 */ /* 0x0004e20000002400 */
[----:B------:R-:W-:Y:S02]  /*6d70*/  FSEL R110, R7, -INF , !P0 ;  /* 0xff800000076e7808 */ /* 0x000fe40004000000 */
[----:B------:R-:W-:Y:S01]  /*6d80*/  ISETP.GE.AND P0, PT, R25, R242, PT ;  /* 0x000000f21900720c */ /* 0x000fe20003f06270 */
[----:B-1----:R-:W-:Y:S01]  /*6d90*/  FFMA.FTZ R8, R10, -UR35, R8 ;  /* 0x800000230a087c23 */ /* 0x002fe20008010008 */
[----:B------:R-:W-:Y:S02]  /*6da0*/  @P2 LOP3.LUT R231, R231, 0x1, RZ, 0xfc, !PT ;  /* 0x00000001e7e72812 */ /* 0x000fe400078efcff */
[----:B------:R-:W-:Y:S02]  /*6db0*/  ISETP.LT.OR P0, PT, R25, R237, P0 ;  /* 0x000000ed1900720c */ /* 0x000fe40000701670 */
[----:B------:R-:W-:-:S02]  /*6dc0*/  LOP3.LUT R231, R231, 0xfffffff7, RZ, 0xc0, !PT ;  /* 0xfffffff7e7e77812 */ /* 0x000fc400078ec0ff */
[----:B------:R-:W-:Y:S02]  /*6dd0*/  FSEL R112, R8, -INF , !P4 ;  /* 0xff80000008707808 */ /* 0x000fe40006000000 */
[----:B------:R-:W-:Y:S01]  /*6de0*/  @P1 LOP3.LUT R231, R231, 0x8, RZ, 0xfc, !PT ;  /* 0x00000008e7e71812 */ /* 0x000fe200078efcff */
[----:B--2---:R-:W-:Y:S01]  /*6df0*/  IMAD.IADD R0, R235, 0x1, -R26 ;  /* 0x00000001eb007824 */ /* 0x004fe200078e0a1a */
[----:B------:R-:W-:Y:S01]  /*6e00*/  ISETP.GE.AND P1, PT, R26, R243, PT ;  /* 0x000000f31a00720c */ /* 0x000fe20003f26270 */
[----:B---3--:R-:W-:Y:S01]  /*6e10*/  FFMA.FTZ R7, R14, -UR35, R9 ;  /* 0x800000230e077c23 */ /* 0x008fe20008010009 */
[----:B------:R-:W-:Y:S02]  /*6e20*/  LOP3.LUT R231, R231, 0xfffffffb, RZ, 0xc0, !PT ;  /* 0xfffffffbe7e77812 */ /* 0x000fe400078ec0ff */
[----:B------:R-:W-:Y:S02]  /*6e30*/  IABS R0, R0 ;  /* 0x0000000000007213 */ /* 0x000fe40000000000 */
[----:B------:R-:W-:-:S02]  /*6e40*/  @P0 LOP3.LUT R231, R231, 0x4, RZ, 0xfc, !PT ;  /* 0x00000004e7e70812 */ /* 0x000fc400078efcff */
[----:B------:R-:W-:Y:S01]  /*6e50*/  ISETP.GE.AND P0, PT, R26, R245, PT ;  /* 0x000000f51a00720c */ /* 0x000fe20003f06270 */
[----:B------:R-:W-:Y:S01]  /*6e60*/  IMAD.MOV.U32 R3, RZ, RZ, R0 ;  /* 0x000000ffff037224 */ /* 0x000fe200078e0000 */
[----:B------:R-:W-:Y:S01]  /*6e70*/  LOP3.LUT R231, R231, 0xfffffffd, RZ, 0xc0, !PT ;  /* 0xfffffffde7e77812 */ /* 0x000fe200078ec0ff */
[----:B------:R-:W-:Y:S01]  /*6e80*/  IMAD.IADD R0, R234, 0x1, -R26 ;  /* 0x00000001ea007824 */ /* 0x000fe200078e0a1a */
[C---:B------:R-:W-:Y:S01]  /*6e90*/  ISETP.LT.OR P0, PT, R26.reuse, R240, P0 ;  /* 0x000000f01a00720c */ /* 0x040fe20000701670 */
[----:B------:R1:W-:Y:S01]  /*6ea0*/  I2F R12, R3 ;  /* 0x00000003000c7306 */ /* 0x0003e20000201400 */
[C---:B------:R-:W-:Y:S02]  /*6eb0*/  ISETP.LT.OR P4, PT, R26.reuse, R238, P1 ;  /* 0x000000ee1a00720c */ /* 0x040fe40000f81670 */
[----:B------:R-:W-:Y:S02]  /*6ec0*/  IABS R0, R0 ;  /* 0x0000000000007213 */ /* 0x000fe40000000000 */
[----:B------:R-:W-:-:S03]  /*6ed0*/  ISETP.GE.AND P2, PT, R26, R244, PT ;  /* 0x000000f41a00720c */ /* 0x000fc60003f46270 */
[----:B------:R2:W-:Y:S04]  /*6ee0*/  I2F R16, R0 ;  /* 0x0000000000107306 */ /* 0x0005e80000201400 */
[----:B------:R-:W-:Y:S02]  /*6ef0*/  @P0 LOP3.LUT R231, R231, 0x2, RZ, 0xfc, !PT ;  /* 0x00000002e7e70812 */ /* 0x000fe400078efcff */
[----:B------:R-:W-:Y:S01]  /*6f00*/  ISETP.GE.AND P0, PT, R26, R242, PT ;  /* 0x000000f21a00720c */ /* 0x000fe20003f06270 */
[----:B-1----:R-:W-:Y:S01]  /*6f10*/  FMUL.FTZ R3, R146, c[0x0][0x2ec] ;  /* 0x0000bb0092037a20 */ /* 0x002fe20000410000 */
[----:B------:R-:W-:Y:S01]  /*6f20*/  LOP3.LUT P1, RZ, R231, 0x4, RZ, 0xc0, !PT ;  /* 0x00000004e7ff7812 */ /* 0x000fe2000782c0ff */
[----:B------:R-:W-:Y:S02]  /*6f30*/  IMAD.MOV.U32 R146, RZ, RZ, R252 ;  /* 0x000000ffff927224 */ /* 0x000fe400078e00fc */
[----:B------:R-:W1:Y:S01]  /*6f40*/  MUFU.TANH R6, R3 ;  /* 0x0000000300067308 */ /* 0x000e620000002400 */
[----:B--2---:R-:W-:-:S02]  /*6f50*/  FMUL.FTZ R0, R121, c[0x0][0x2ec] ;  /* 0x0000bb0079007a20 */ /* 0x004fc40000410000 */
[----:B------:R-:W-:-:S05]  /*6f60*/  IMAD.MOV.U32 R121, RZ, RZ, R91 ;  /* 0x000000ffff797224 */ /* 0x000fca00078e005b */
[----:B------:R2:W3:Y:S01]  /*6f70*/  MUFU.TANH R9, R0 ;  /* 0x0000000000097308 */ /* 0x0004e20000002400 */
[----:B-1----:R-:W-:-:S05]  /*6f80*/  FFMA.FTZ R6, R15, -UR35, R6 ;  /* 0x800000230f067c23 */ /* 0x002fca0008010006 */
[----:B------:R-:W-:Y:S02]  /*6f90*/  FSEL R113, R6, -INF , !P3 ;  /* 0xff80000006717808 */ /* 0x000fe40005800000 */
[----:B------:R-:W-:Y:S01]  /*6fa0*/  ISETP.LT.OR P3, PT, R26, R237, P0 ;  /* 0x000000ed1a00720c */ /* 0x000fe20000761670 */
[----:B--2---:R-:W-:Y:S01]  /*6fb0*/  IMAD.IADD R0, R241, 0x1, -R26 ;  /* 0x00000001f1007824 */ /* 0x004fe200078e0a1a */
[----:B------:R-:W-:-:S04]  /*6fc0*/  ISETP.GE.AND P0, PT, R27, R245, PT ;  /* 0x000000f51b00720c */ /* 0x000fc80003f06270 */
[----:B------:R-:W-:-:S05]  /*6fd0*/  IABS R0, R0 ;  /* 0x0000000000007213 */ /* 0x000fca0000000000 */
[----:B------:R-:W-:Y:S02]  /*6fe0*/  IMAD.MOV.U32 R3, RZ, RZ, R0 ;  /* 0x000000ffff037224 */ /* 0x000fe400078e0000 */
[----:B------:R-:W-:Y:S02]  /*6ff0*/  IMAD.IADD R0, R235, 0x1, -R27 ;  /* 0x00000001eb007824 */ /* 0x000fe400078e0a1b */
[----:B------:R1:W-:Y:S03]  /*7000*/  I2F R10, R3 ;  /* 0x00000003000a7306 */ /* 0x0003e60000201400 */
[----:B------:R-:W-:-:S05]  /*7010*/  IABS R0, R0 ;  /* 0x0000000000007213 */ /* 0x000fca0000000000 */
[----:B-1----:R-:W-:Y:S01]  /*7020*/  IMAD.MOV.U32 R3, RZ, RZ, R0 ;  /* 0x000000ffff037224 */ /* 0x002fe200078e0000 */
[----:B------:R-:W-:Y:S01]  /*7030*/  IABS R0, R5 ;  /* 0x0000000500007213 */ /* 0x000fe20000000000 */
[----:B---3--:R-:W-:Y:S02]  /*7040*/  FFMA.FTZ R5, R50, -UR35, R9 ;  /* 0x8000002332057c23 */ /* 0x008fe40008010009 */
[----:B------:R1:W-:Y:S01]  /*7050*/  I2F R14, R3 ;  /* 0x00000003000e7306 */ /* 0x0003e20000201400 */
[----:B------:R-:W-:Y:S01]  /*7060*/  IMAD.MOV.U32 R50, RZ, RZ, R111 ;  /* 0x000000ffff327224 */ /* 0x000fe200078e006f */
[----:B------:R-:W-:Y:S02]  /*7070*/  FSEL R111, R7, -INF , !P5 ;  /* 0xff800000076f7808 */ /* 0x000fe40006800000 */
[----:B------:R-:W-:Y:S01]  /*7080*/  FSEL R108, R5, -INF , !P6 ;  /* 0xff800000056c7808 */ /* 0x000fe20007000000 */
[----:B------:R-:W-:Y:S01]  /*7090*/  IMAD.IADD R5, R235, 0x1, -R31 ;  /* 0x00000001eb057824 */ /* 0x000fe200078e0a1f */
[----:B------:R-:W-:-:S02]  /*70a0*/  LOP3.LUT P6, RZ, R231, 0x1, RZ, 0xc0, !PT ;  /* 0x00000001e7ff7812 */ /* 0x000fc400078cc0ff */
[----:B------:R2:W-:Y:S01]  /*70b0*/  I2F R13, R0 ;  /* 0x00000000000d7306 */ /* 0x0005e20000201400 */
[----:B------:R-:W-:Y:S02]  /*70c0*/  ISETP.LT.OR P5, PT, R26, R239, P2 ;  /* 0x000000ef1a00720c */ /* 0x000fe400017a1670 */
[----:B------:R-:W-:Y:S01]  /*70d0*/  LOP3.LUT P2, RZ, R231, 0x8, RZ, 0xc0, !PT ;  /* 0x00000008e7ff7812 */ /* 0x000fe2000784c0ff */
[----:B-1----:R-:W-:Y:S02]  /*70e0*/  FMUL.FTZ R3, R123, c[0x0][0x2ec] ;  /* 0x0000bb007b037a20 */ /* 0x002fe40000410000 */
[----:B------:R-:W-:Y:S02]  /*70f0*/  IMAD.MOV.U32 R123, RZ, RZ, R251 ;  /* 0x000000ffff7b7224 */ /* 0x000fe400078e00fb */
[----:B------:R1:W3:Y:S01]  /*7100*/  MUFU.TANH R9, R3 ;  /* 0x0000000300097308 */ /* 0x0002e20000002400 */
[----:B--2---:R-:W-:-:S05]  /*7110*/  IMAD.IADD R0, R241, 0x1, -R27 ;  /* 0x00000001f1007824 */ /* 0x004fca00078e0a1b */
[----:B------:R-:W-:-:S05]  /*7120*/  IABS R0, R0 ;  /* 0x0000000000007213 */ /* 0x000fca0000000000 */
[----:B-1----:R-:W-:Y:S02]  /*7130*/  IMAD.MOV.U32 R3, RZ, RZ, R0 ;  /* 0x000000ffff037224 */ /* 0x002fe400078e0000 */
[----:B------:R-:W-:Y:S02]  /*7140*/  IMAD.IADD R0, R235, 0x1, -R29 ;  /* 0x00000001eb007824 */ /* 0x000fe400078e0a1d */
[----:B------:R1:W-:Y:S01]  /*7150*/  I2F R15, R3 ;  /* 0x00000003000f7306 */ /* 0x0003e20000201400 */
[----:B---3--:R-:W-:Y:S02]  /*7160*/  FFMA.FTZ R8, R18, -UR35, R9 ;  /* 0x8000002312087c23 */ /* 0x008fe40008010009 */
[----:B------:R-:W-:-:S03]  /*7170*/  IABS R0, R0 ;  /* 0x0000000000007213 */ /* 0x000fc60000000000 */
[----:B------:R-:W-:Y:S02]  /*7180*/  FSEL R105, R8, -INF , !P6 ;  /* 0xff80000008697808 */ /* 0x000fe40007000000 */
[----:B------:R2:W-:Y:S01]  /*7190*/  I2F R19, R0 ;  /* 0x0000000000137306 */ /* 0x0005e20000201400 */
[----:B------:R-:W-:Y:S02]  /*71a0*/  ISETP.LT.OR P6, PT, R27, R240, P0 ;  /* 0x000000f01b00720c */ /* 0x000fe400007c1670 */
[C---:B------:R-:W-:Y:S02]  /*71b0*/  LOP3.LUT P0, RZ, R231.reuse, 0x2, RZ, 0xc0, !PT ;  /* 0x00000002e7ff7812 */ /* 0x040fe4000780c0ff */
[----:B------:R-:W-:Y:S01]  /*71c0*/  LOP3.LUT R231, R231, 0xfffffffe, RZ, 0xc0, !PT ;  /* 0xfffffffee7e77812 */ /* 0x000fe200078ec0ff */
[----:B-1----:R-:W-:Y:S02]  /*71d0*/  FMUL.FTZ R3, R147, c[0x0][0x2ec] ;  /* 0x0000bb0093037a20 */ /* 0x002fe40000410000 */
[----:B------:R-:W-:-:S02]  /*71e0*/  IMAD.MOV.U32 R147, RZ, RZ, R44 ;  /* 0x000000ffff937224 */ /* 0x000fc400078e002c */
[----:B------:R-:W1:Y:S01]  /*71f0*/  MUFU.TANH R6, R3 ;  /* 0x0000000300067308 */ /* 0x000e620000002400 */
[----:B--2---:R-:W-:Y:S02]  /*7200*/  FMUL.FTZ R0, R145, c[0x0][0x2ec] ;  /* 0x0000bb0091007a20 */ /* 0x004fe40000410000 */
[----:B------:R-:W-:-:S05]  /*7210*/  IMAD.MOV.U32 R145, RZ, RZ, R249 ;  /* 0x000000ffff917224 */ /* 0x000fca00078e00f9 */
[----:B------:R2:W3:Y:S01]  /*7220*/  MUFU.TANH R7, R0 ;  /* 0x0000000000077308 */ /* 0x0004e20000002400 */
[----:B-1----:R-:W-:-:S05]  /*7230*/  FFMA.FTZ R6, R11, -UR35, R6 ;  /* 0x800000230b067c23 */ /* 0x002fca0008010006 */
[----:B------:R-:W-:Y:S02]  /*7240*/  FSEL R109, R6, -INF , !P1 ;  /* 0xff800000066d7808 */ /* 0x000fe40004800000 */
[----:B------:R-:W-:Y:S01]  /*7250*/  ISETP.GE.AND P1, PT, R27, R243, PT ;  /* 0x000000f31b00720c */ /* 0x000fe20003f26270 */
[----:B--2---:R-:W-:Y:S02]  /*7260*/  IMAD.IADD R0, R234, 0x1, -R29 ;  /* 0x00000001ea007824 */ /* 0x004fe400078e0a1d */
[----:B---3--:R-:W-:Y:S01]  /*7270*/  FFMA.FTZ R7, R17, -UR35, R7 ;  /* 0x8000002311077c23 */ /* 0x008fe20008010007 */
[----:B------:R-:W-:Y:S02]  /*7280*/  ISETP.LT.OR P1, PT, R27, R238, P1 ;  /* 0x000000ee1b00720c */ /* 0x000fe40000f21670 */
[----:B------:R-:W-:Y:S02]  /*7290*/  IABS R0, R0 ;  /* 0x0000000000007213 */ /* 0x000fe40000000000 */
[----:B------:R-:W-:-:S02]  /*72a0*/  FSEL R107, R7, -INF , !P2 ;  /* 0xff800000076b7808 */ /* 0x000fc40005000000 */
[----:B------:R-:W-:Y:S01]  /*72b0*/  ISETP.GE.AND P2, PT, R27, R244, PT ;  /* 0x000000f41b00720c */ /* 0x000fe20003f46270 */
[----:B------:R-:W-:Y:S02]  /*72c0*/  IMAD.MOV.U32 R3, RZ, RZ, R0 ;  /* 0x000000ffff037224 */ /* 0x000fe400078e0000 */
[----:B------:R-:W-:Y:S01]  /*72d0*/  IMAD.IADD R0, R241, 0x1, -R29 ;  /* 0x00000001f1007824 */ /* 0x000fe200078e0a1d */
[----:B------:R-:W-:Y:S01]  /*72e0*/  ISETP.LT.OR P2, PT, R27, R239, P2 ;  /* 0x000000ef1b00720c */ /* 0x000fe20001741670 */
[----:B------:R1:W-:Y:S03]  /*72f0*/  I2F R20, R3 ;  /* 0x0000000300147306 */ /* 0x0003e60000201400 */
[----:B------:R-:W-:-:S09]  /*7300*/  IABS R0, R0 ;  /* 0x0000000000007213 */ /* 0x000fd20000000000 */
[----:B------:R-:W-:Y:S02]  /*7310*/  @P2 LOP3.LUT R231, R231, 0x1, RZ, 0xfc, !PT ;  /* 0x00000001e7e72812 */ /* 0x000fe400078efcff */
[----:B------:R-:W-:Y:S01]  /*7320*/  ISETP.GE.AND P2, PT, R29, R244, PT ;  /* 0x000000f41d00720c */ /* 0x000fe20003f46270 */
[----:B-1----:R-:W-:Y:S01]  /*7330*/  IMAD.MOV.U32 R3, RZ, RZ, R0 ;  /* 0x000000ffff037224 */ /* 0x002fe200078e0000 */
[----:B------:R-:W-:Y:S01]  /*7340*/  IABS R0, R5 ;  /* 0x0000000500007213 */ /* 0x000fe20000000000 */
[----:B------:R-:W-:Y:S01]  /*7350*/  IMAD.IADD R5, R235, 0x1, -R33 ;  /* 0x00000001eb057824 */ /* 0x000fe200078e0a21 */
[----:B------:R-:W-:Y:S01]  /*7360*/  LOP3.LUT R231, R231, 0xfffffff7, RZ, 0xc0, !PT ;  /* 0xfffffff7e7e77812 */ /* 0x000fe200078ec0ff */
[----:B------:R1:W-:Y:S03]  /*7370*/  I2F R18, R3 ;  /* 0x0000000300127306 */ /* 0x0003e60000201400 */
[----:B------:R-:W-:-:S02]  /*7380*/  @P1 LOP3.LUT R231, R231, 0x8, RZ, 0xfc, !PT ;  /* 0x00000008e7e71812 */ /* 0x000fc400078efcff */
[----:B------:R-:W-:Y:S02]  /*7390*/  ISETP.GE.AND P1, PT, R29, R243, PT ;  /* 0x000000f31d00720c */ /* 0x000fe40003f26270 */
[----:B------:R-:W-:Y:S01]  /*73a0*/  LOP3.LUT R231, R231, 0xfffffffb, RZ, 0xc0, !PT ;  /* 0xfffffffbe7e77812 */ /* 0x000fe200078ec0ff */
[----:B------:R2:W-:Y:S01]  /*73b0*/  I2F R21, R0 ;  /* 0x0000000000157306 */ /* 0x0005e20000201400 */
[----:B-1----:R-:W-:Y:S02]  /*73c0*/  FMUL.FTZ R3, R124, c[0x0][0x2ec] ;  /* 0x0000bb007c037a20 */ /* 0x002fe40000410000 */
[----:B------:R-:W-:-:S05]  /*73d0*/  IMAD.MOV.U32 R124, RZ, RZ, R248 ;  /* 0x000000ffff7c7224 */ /* 0x000fca00078e00f8 */
[----:B------:R1:W3:Y:S01]  /*73e0*/  MUFU.TANH R9, R3 ;  /* 0x0000000300097308 */ /* 0x0002e20000002400 */
[----:B--2---:R-:W-:-:S05]  /*73f0*/  IMAD.IADD R0, R234, 0x1, -R31 ;  /* 0x00000001ea007824 */ /* 0x004fca00078e0a1f */
[----:B------:R-:W-:-:S05]  /*7400*/  IABS R0, R0 ;  /* 0x0000000000007213 */ /* 0x000fca0000000000 */
[----:B-1----:R-:W-:Y:S02]  /*7410*/  IMAD.MOV.U32 R3, RZ, RZ, R0 ;  /* 0x000000ffff037224 */ /* 0x002fe400078e0000 */
[----:B------:R-:W-:Y:S02]  /*7420*/  IMAD.IADD R0, R241, 0x1, -R31 ;  /* 0x00000001f1007824 */ /* 0x000fe400078e0a1f */
[----:B------:R1:W-:Y:S03]  /*7430*/  I2F R17, R3 ;  /* 0x0000000300117306 */ /* 0x0003e60000201400 */
[----:B------:R-:W-:-:S05]  /*7440*/  IABS R0, R0 ;  /* 0x0000000000007213 */ /* 0x000fca0000000000 */
[----:B-1----:R-:W-:Y:S01]  /*7450*/  IMAD.MOV.U32 R3, RZ, RZ, R0 ;  /* 0x000000ffff037224 */ /* 0x002fe200078e0000 */
[----:B------:R-:W-:Y:S01]  /*7460*/  IABS R0, R5 ;  /* 0x0000000500007213 */ /* 0x000fe20000000000 */
[----:B------:R-:W-:Y:S02]  /*7470*/  FMUL.FTZ R5, R126, c[0x0][0x2ec] ;  /* 0x0000bb007e057a20 */ /* 0x000fe40000410000 */
[----:B------:R3:W-:Y:S01]  /*7480*/  I2F R11, R3 ;  /* 0x00000003000b7306 */ /* 0x0007e20000201400 */
[----:B------:R-:W-:-:S07]  /*7490*/  IMAD.MOV.U32 R126, RZ, RZ, R206 ;  /* 0x000000ffff7e7224 */ /* 0x000fce00078e00ce */
[----:B------:R1:W-:Y:S08]  /*74a0*/  I2F R23, R0 ;  /* 0x0000000000177306 */ /* 0x0003f00000201400 */
[----:B------:R-:W2:Y:S01]  /*74b0*/  MUFU.TANH R5, R5 ;  /* 0x0000000500057308 */ /* 0x000ea20000002400 */
[----:B---3--:R-:W-:Y:S02]  /*74c0*/  FFMA.FTZ R3, R51, -UR35, R9 ;  /* 0x8000002333037c23 */ /* 0x008fe40008010009 */
[----:B------:R-:W-:-:S03]  /*74d0*/  IMAD.MOV.U32 R51, RZ, RZ, R233 ;  /* 0x000000ffff337224 */ /* 0x000fc600078e00e9 */
[----:B------:R-:W-:Y:S01]  /*74e0*/  FSEL R100, R3, -INF , !P0 ;  /* 0xff80000003647808 */ /* 0x000fe20004000000 */
[----:B------:R-:W-:Y:S01]  /*74f0*/  FMUL.FTZ R3, R125, c[0x0][0x2ec] ;  /* 0x0000bb007d037a20 */ /* 0x000fe20000410000 */
[C---:B------:R-:W-:Y:S01]  /*7500*/  ISETP.GE.AND P0, PT, R27.reuse, R242, PT ;  /* 0x000000f21b00720c */ /* 0x040fe20003f06270 */
[----:B-1----:R-:W-:Y:S02]  /*7510*/  IMAD.IADD R0, R234, 0x1, -R33 ;  /* 0x00000001ea007824 */ /* 0x002fe400078e0a21 */
[----:B------:R-:W-:Y:S01]  /*7520*/  MUFU.TANH R9, R3 ;  /* 0x0000000300097308 */ /* 0x000fe20000002400 */
[----:B------:R-:W-:Y:S01]  /*7530*/  ISETP.LT.OR P0, PT, R27, R237, P0 ;  /* 0x000000ed1b00720c */ /* 0x000fe20000701670 */
[----:B------:R-:W-:Y:S01]  /*7540*/  IMAD.MOV.U32 R125, RZ, RZ, R200 ;  /* 0x000000ffff7d7224 */ /* 0x000fe200078e00c8 */
[----:B------:R-:W-:Y:S01]  /*7550*/  IABS R0, R0 ;  /* 0x0000000000007213 */ /* 0x000fe20000000000 */
[----:B--2---:R-:W-:Y:S02]  /*7560*/  FFMA.FTZ R8, R12, -UR35, R5 ;  /* 0x800000230c087c23 */ /* 0x004fe40008010005 */
[----:B------:R-:W-:-:S02]  /*7570*/  IMAD.IADD R5, R235, 0x1, -R34 ;  /* 0x00000001eb057824 */ /* 0x000fc400078e0a22 */
[----:B------:R1:W-:Y:S01]  /*7580*/  I2F R22, R0 ;  /* 0x0000000000167306 */ /* 0x0003e20000201400 */
[----:B------:R-:W-:Y:S02]  /*7590*/  FSEL R99, R8, -INF , !P5 ;  /* 0xff80000008637808 */ /* 0x000fe40006800000 */
[----:B------:R-:W-:-:S03]  /*75a0*/  ISETP.LT.OR P5, PT, R29, R238, P1 ;  /* 0x000000ee1d00720c */ /* 0x000fc60000fa1670 */
[----:B------:R-:W-:Y:S02]  /*75b0*/  @P0 LOP3.LUT R231, R231, 0x4, RZ, 0xfc, !PT ;  /* 0x00000004e7e70812 */ /* 0x000fe400078efcff */
[----:B------:R-:W-:Y:S02]  /*75c0*/  ISETP.GE.AND P0, PT, R29, R245, PT ;  /* 0x000000f51d00720c */ /* 0x000fe40003f06270 */
[----:B------:R-:W-:Y:S02]  /*75d0*/  LOP3.LUT R231, R231, 0xfffffffd, RZ, 0xc0, !PT ;  /* 0xfffffffde7e77812 */ /* 0x000fe400078ec0ff */
[----:B------:R-:W-:Y:S01]  /*75e0*/  ISETP.LT.OR P0, PT, R29, R240, P0 ;  /* 0x000000f01d00720c */ /* 0x000fe20000701670 */
[----:B-1----:R-:W-:Y:S02]  /*75f0*/  FMUL.FTZ R0, R152, c[0x0][0x2ec] ;  /* 0x0000bb0098007a20 */ /* 0x002fe40000410000 */
[----:B------:R-:W-:Y:S02]  /*7600*/  IMAD.MOV.U32 R152, RZ, RZ, R205 ;  /* 0x000000ffff987224 */ /* 0x000fe400078e00cd */
[----:B------:R1:W2:Y:S08]  /*7610*/  MUFU.TANH R6, R0 ;  /* 0x0000000000067308 */ /* 0x0002b00000002400 */
[----:B------:R-:W-:-:S02]  /*7620*/  @P0 LOP3.LUT R231, R231, 0x2, RZ, 0xfc, !PT ;  /* 0x00000002e7e70812 */ /* 0x000fc400078efcff */
[----:B------:R-:W-:Y:S02]  /*7630*/  ISETP.GE.AND P0, PT, R29, R242, PT ;  /* 0x000000f21d00720c */ /* 0x000fe40003f06270 */
[----:B------:R-:W-:Y:S01]  /*7640*/  LOP3.LUT P1, RZ, R231, 0x4, RZ, 0xc0, !PT ;  /* 0x00000004e7ff7812 */ /* 0x000fe2000782c0ff */
[----:B-1----:R-:W-:Y:S02]  /*7650*/  FMUL.FTZ R0, R154, c[0x0][0x2ec] ;  /* 0x0000bb009a007a20 */ /* 0x002fe40000410000 */
[----:B--2---:R-:W-:Y:S02]  /*7660*/  FFMA.FTZ R6, R16, -UR35, R6 ;  /* 0x8000002310067c23 */ /* 0x004fe40008010006 */
[----:B------:R1:W2:Y:S01]  /*7670*/  MUFU.TANH R7, R0 ;  /* 0x0000000000077308 */ /* 0x0002a20000002400 */
[----:B------:R-:W-:Y:S02]  /*7680*/  IMAD.MOV.U32 R154, RZ, RZ, R210 ;  /* 0x000000ffff9a7224 */ /* 0x000fe400078e00d2 */
[----:B------:R-:W-:-:S02]  /*7690*/  FSEL R101, R6, -INF , !P4 ;  /* 0xff80000006657808 */ /* 0x000fc40006000000 */
[----:B------:R-:W-:Y:S02]  /*76a0*/  ISETP.LT.OR P4, PT, R29, R237, P0 ;  /* 0x000000ed1d00720c */ /* 0x000fe40000781670 */
[----:B------:R-:W-:Y:S01]  /*76b0*/  ISETP.GE.AND P0, PT, R31, R245, PT ;  /* 0x000000f51f00720c */ /* 0x000fe20003f06270 */
[----:B-1----:R-:W-:-:S05]  /*76c0*/  IMAD.IADD R0, R241, 0x1, -R33 ;  /* 0x00000001f1007824 */ /* 0x002fca00078e0a21 */
[----:B------:R-:W-:-:S05]  /*76d0*/  IABS R0, R0 ;  /* 0x0000000000007213 */ /* 0x000fca0000000000 */
[----:B------:R-:W-:Y:S01]  /*76e0*/  IMAD.MOV.U32 R3, RZ, RZ, R0 ;  /* 0x000000ffff037224 */ /* 0x000fe200078e0000 */
[----:B------:R-:W-:Y:S01]  /*76f0*/  IABS R0, R5 ;  /* 0x0000000500007213 */ /* 0x000fe20000000000 */
[----:B--2---:R-:W-:Y:S02]  /*7700*/  FFMA.FTZ R5, R10, -UR35, R7 ;  /* 0x800000230a057c23 */ /* 0x004fe40008010007 */
[----:B------:R-:W-:Y:S01]  /*7710*/  FFMA.FTZ R7, R59, -UR35, R9 ;  /* 0x800000233b077c23 */ /* 0x000fe20008010009 */
[----:B------:R1:W-:Y:S01]  /*7720*/  I2F R24, R0 ;  /* 0x0000000000187306 */ /* 0x0003e20000201400 */
[----:B------:R-:W-:Y:S01]  /*7730*/  IMAD.MOV.U32 R59, RZ, RZ, R208 ;  /* 0x000000ffff3b7224 */ /* 0x000fe200078e00d0 */
[----:B------:R-:W-:Y:S01]  /*7740*/  FSEL R106, R5, -INF , !P3 ;  /* 0xff800000056a7808 */ /* 0x000fe20005800000 */
[----:B------:R-:W-:Y:S01]  /*7750*/  IMAD.IADD R5, R241, 0x1, -R35 ;  /* 0x00000001f1057824 */ /* 0x000fe200078e0a23 */
[----:B------:R-:W-:Y:S02]  /*7760*/  FSEL R97, R7, -INF , !P6 ;  /* 0xff80000007617808 */ /* 0x000fe40007000000 */
[----:B------:R-:W-:-:S02]  /*7770*/  LOP3.LUT P6, RZ, R231, 0x1, RZ, 0xc0, !PT ;  /* 0x00000001e7ff7812 */ /* 0x000fc400078cc0ff */
[----:B------:R2:W-:Y:S01]  /*7780*/  I2F R12, R3 ;  /* 0x00000003000c7306 */ /* 0x0005e20000201400 */
[----:B------:R-:W-:Y:S02]  /*7790*/  ISETP.LT.OR P3, PT, R29, R239, P2 ;  /* 0x000000ef1d00720c */ /* 0x000fe40001761670 */
[----:B------:R-:W-:Y:S01]  /*77a0*/  LOP3.LUT P2, RZ, R231, 0x8, RZ, 0xc0, !PT ;  /* 0x00000008e7ff7812 */ /* 0x000fe2000784c0ff */
[----:B-1----:R-:W-:Y:S02]  /*77b0*/  FMUL.FTZ R0, R127, c[0x0][0x2ec] ;  /* 0x0000bb007f007a20 */ /* 0x002fe40000410000 */
[----:B------:R-:W-:Y:S02]  /*77c0*/  IMAD.MOV.U32 R127, RZ, RZ, R87 ;  /* 0x000000ffff7f7224 */ /* 0x000fe400078e0057 */
[----:B------:R1:W3:Y:S01]  /*77d0*/  MUFU.TANH R9, R0 ;  /* 0x0000000000097308 */ /* 0x0002e20000002400 */
[----:B--2---:R-:W-:Y:S02]  /*77e0*/  FMUL.FTZ R3, R153, c[0x0][0x2ec] ;  /* 0x0000bb0099037a20 */ /* 0x004fe40000410000 */
[----:B------:R-:W-:-:S05]  /*77f0*/  IMAD.MOV.U32 R153, RZ, RZ, R207 ;  /* 0x000000ffff997224 */ /* 0x000fca00078e00cf */
[----:B------:R-:W2:Y:S01]  /*7800*/  MUFU.TANH R8, R3 ;  /* 0x0000000300087308 */ /* 0x000ea20000002400 */
[----:B-1----:R-:W-:Y:S02]  /*7810*/  IMAD.IADD R0, R234, 0x1, -R34 ;  /* 0x00000001ea007824 */ /* 0x002fe400078e0a22 */
[----:B---3--:R-:W-:-:S03]  /*7820*/  FFMA.FTZ R7, R14, -UR35, R9 ;  /* 0x800000230e077c23 */ /* 0x008fc60008010009 */
[----:B------:R-:W-:Y:S02]  /*7830*/  IABS R0, R0 ;  /* 0x0000000000007213 */ /* 0x000fe40000000000 */
[----:B------:R-:W-:Y:S01]  /*7840*/  FSEL R96, R7, -INF , !P6 ;  /* 0xff80000007607808 */ /* 0x000fe20007000000 */
[----:B--2---:R-:W-:Y:S01]  /*7850*/  FFMA.FTZ R8, R13, -UR35, R8 ;  /* 0x800000230d087c23 */ /* 0x004fe20008010008 */
[----:B------:R-:W-:Y:S01]  /*7860*/  ISETP.LT.OR P6, PT, R31, R240, P0 ;  /* 0x000000f01f00720c */ /* 0x000fe200007c1670 */
[----:B------:R-:W-:Y:S01]  /*7870*/  IMAD.MOV.U32 R3, RZ, RZ, R0 ;  /* 0x000000ffff037224 */ /* 0x000fe200078e0000 */
[----:B------:R-:W-:Y:S01]  /*7880*/  LOP3.LUT P0, RZ, R231, 0x2, RZ, 0xc0, !PT ;  /* 0x00000002e7ff7812 */ /* 0x000fe2000780c0ff */
[----:B------:R-:W-:Y:S01]  /*7890*/  IMAD.IADD R0, R241, 0x1, -R34 ;  /* 0x00000001f1007824 */ /* 0x000fe200078e0a22 */
[----:B------:R-:W-:Y:S01]  /*78a0*/  FSEL R98, R8, -INF , !P2 ;  /* 0xff80000008627808 */ /* 0x000fe20005000000 */
[----:B------:R1:W-:Y:S01]  /*78b0*/  I2F R25, R3 ;  /* 0x0000000300197306 */ /* 0x0003e20000201400 */
[----:B------:R-:W-:-:S02]  /*78c0*/  ISETP.GE.AND P2, PT, R31, R244, PT ;  /* 0x000000f41f00720c */ /* 0x000fc40003f46270 */
[----:B------:R-:W-:Y:S02]  /*78d0*/  IABS R0, R0 ;  /* 0x0000000000007213 */ /* 0x000fe40000000000 */
[----:B------:R-:W-:Y:S02]  /*78e0*/  ISETP.LT.OR P2, PT, R31, R239, P2 ;  /* 0x000000ef1f00720c */ /* 0x000fe40001741670 */
[----:B------:R-:W-:Y:S01]  /*78f0*/  LOP3.LUT R231, R231, 0xfffffffd, RZ, 0xc0, !PT ;  /* 0xfffffffde7e77812 */ /* 0x000fe200078ec0ff */
[----:B------:R2:W-:Y:S01]  /*7900*/  I2F R16, R0 ;  /* 0x0000000000107306 */ /* 0x0005e20000201400 */
[----:B-1----:R-:W-:-:S09]  /*7910*/  FMUL.FTZ R3, R180, c[0x0][0x2ec] ;  /* 0x0000bb00b4037a20 */ /* 0x002fd20000410000 */
[----:B------:R-:W-:Y:S01]  /*7920*/  @P2 LOP3.LUT R231, R231, 0x2, RZ, 0xfc, !PT ;  /* 0x00000002e7e72812 */ /* 0x000fe200078efcff */
[----:B------:R-:W-:Y:S01]  /*7930*/  MUFU.TANH R9, R3 ;  /* 0x0000000300097308 */ /* 0x000fe20000002400 */
[----:B------:R-:W-:Y:S02]  /*7940*/  ISETP.GE.AND P2, PT, R33, R244, PT ;  /* 0x000000f42100720c */ /* 0x000fe40003f46270 */
[----:B------:R-:W-:Y:S01]  /*7950*/  LOP3.LUT R231, R231, 0xfffffff7, RZ, 0xc0, !PT ;  /* 0xfffffff7e7e77812 */ /* 0x000fe200078ec0ff */
[----:B--2---:R-:W-:Y:S02]  /*7960*/  FMUL.FTZ R0, R155, c[0x0][0x2ec] ;  /* 0x0000bb009b007a20 */ /* 0x004fe40000410000 */
[----:B------:R-:W-:Y:S02]  /*7970*/  IMAD.MOV.U32 R155, RZ, RZ, R89 ;  /* 0x000000ffff9b7224 */ /* 0x000fe400078e0059 */
[----:B------:R1:W2:Y:S02]  /*7980*/  MUFU.TANH R6, R0 ;  /* 0x0000000000067308 */ /* 0x0002a40000002400 */
[----:B-1----:R-:W-:-:S02]  /*7990*/  IMAD.IADD R0, R235, 0x1, -R35 ;  /* 0x00000001eb007824 */ /* 0x002fc400078e0a23 */
[----:B--2---:R-:W-:-:S03]  /*79a0*/  FFMA.FTZ R6, R15, -UR35, R6 ;  /* 0x800000230f067c23 */ /* 0x004fc60008010006 */
[----:B------:R-:W-:Y:S02]  /*79b0*/  IABS R0, R0 ;  /* 0x0000000000007213 */ /* 0x000fe40000000000 */
[----:B------:R-:W-:Y:S02]  /*79c0*/  FSEL R104, R6, -INF , !P1 ;  /* 0xff80000006687808 */ /* 0x000fe40004800000 */
[C---:B------:R-:W-:Y:S01]  /*79d0*/  ISETP.GE.AND P1, PT, R31.reuse, R243, PT ;  /* 0x000000f31f00720c */ /* 0x040fe20003f26270 */
        /* <DEDUP_REMOVED lines=9> */
[----:B------:R-:W-:Y:S01]  /*7a70*/  FFMA.FTZ R5, R64, -UR35, R9 ;  /* 0x8000002340057c23 */ /* 0x000fe20008010009 */
[----:B------:R-:W-:Y:S01]  /*7a80*/  LOP3.LUT R231, R231, 0xfffffffb, RZ, 0xc0, !PT ;  /* 0xfffffffbe7e77812 */ /* 0x000fe200078ec0ff */
[----:B------:R1:W-:Y:S01]  /*7a90*/  I2F R28, R3 ;  /* 0x00000003001c7306 */ /* 0x0003e20000201400 */
[----:B------:R-:W-:Y:S02]  /*7aa0*/  IMAD.MOV.U32 R64, RZ, RZ, R90 ;  /* 0x000000ffff407224 */ /* 0x000fe400078e005a */
[----:B------:R-:W-:Y:S01]  /*7ab0*/  FSEL R120, R5, -INF , !P0 ;  /* 0xff80000005787808 */ /* 0x000fe20004000000 */
[----:B------:R-:W-:Y:S01]  /*7ac0*/  IMAD.IADD R5, R234, 0x1, -R41 ;  /* 0x00000001ea057824 */ /* 0x000fe200078e0a29 */
[----:B------:R-:W-:-:S03]  /*7ad0*/  ISETP.GE.AND P0, PT, R31, R242, PT ;  /* 0x000000f21f00720c */ /* 0x000fc60003f06270 */
[----:B------:R2:W-:Y:S01]  /*7ae0*/  I2F R26, R0 ;  /* 0x00000000001a7306 */ /* 0x0005e20000201400 */
[----:B------:R-:W-:Y:S01]  /*7af0*/  ISETP.LT.OR P0, PT, R31, R237, P0 ;  /* 0x000000ed1f00720c */ /* 0x000fe20000701670 */
[----:B-1----:R-:W-:-:S06]  /*7b00*/  FMUL.FTZ R3, R182, c[0x0][0x2ec] ;  /* 0x0000bb00b6037a20 */ /* 0x002fcc0000410000 */
[----:B------:R1:W3:Y:S06]  /*7b10*/  MUFU.TANH R9, R3 ;  /* 0x0000000300097308 */ /* 0x0002ec0000002400 */
[----:B------:R-:W-:Y:S01]  /*7b20*/  @P0 LOP3.LUT R231, R231, 0x4, RZ, 0xfc, !PT ;  /* 0x00000004e7e70812 */ /* 0x000fe200078efcff */
[----:B--2---:R-:W-:Y:S01]  /*7b30*/  IMAD.IADD R0, R235, 0x1, -R40 ;  /* 0x00000001eb007824 */ /* 0x004fe200078e0a28 */
[----:B------:R-:W-:-:S04]  /*7b40*/  ISETP.GE.AND P0, PT, R33, R242, PT ;  /* 0x000000f22100720c */ /* 0x000fc80003f06270 */
        /* <DEDUP_REMOVED lines=8> */
[----:B------:R-:W-:-:S04]  /*7bd0*/  ISETP.GE.AND P3, PT, R33, R245, PT ;  /* 0x000000f52100720c */ /* 0x000fc80003f66270 */
[----:B------:R-:W-:Y:S01]  /*7be0*/  ISETP.LT.OR P3, PT, R33, R240, P3 ;  /* 0x000000f02100720c */ /* 0x000fe20001f61670 */
[----:B-1----:R-:W-:-:S04]  /*7bf0*/  FMUL.FTZ R3, R198, c[0x0][0x2ec] ;  /* 0x0000bb00c6037a20 */ /* 0x002fc80000410000 */
[----:B------:R-:W1:Y:S01]  /*7c00*/  MUFU.TANH R6, R3 ;  /* 0x0000000300067308 */ /* 0x000e620000002400 */
[----:B--2---:R-:W-:-:S07]  /*7c10*/  FMUL.FTZ R0, R196, c[0x0][0x2ec] ;  /* 0x0000bb00c4007a20 */ /* 0x004fce0000410000 */
[----:B------:R2:W3:Y:S01]  /*7c20*/  MUFU.TANH R7, R0 ;  /* 0x0000000000077308 */ /* 0x0004e20000002400 */
[----:B-1----:R-:W-:-:S05]  /*7c30*/  FFMA.FTZ R6, R18, -UR35, R6 ;  /* 0x8000002312067c23 */ /* 0x002fca0008010006 */
[----:B------:R-:W-:Y:S02]  /*7c40*/  FSEL R122, R6, -INF , !P4 ;  /* 0xff800000067a7808 */ /* 0x000fe40006000000 */
[----:B------:R-:W-:Y:S01]  /*7c50*/  ISETP.LT.OR P4, PT, R33, R238, P1 ;  /* 0x000000ee2100720c */ /* 0x000fe20000f81670 */
[----:B--2---:R-:W-:Y:S02]  /*7c60*/  IMAD.IADD R0, R241, 0x1, -R40 ;  /* 0x00000001f1007824 */ /* 0x004fe400078e0a28 */
[----:B---3--:R-:W-:-:S03]  /*7c70*/  FFMA.FTZ R7, R20, -UR35, R7 ;  /* 0x8000002314077c23 */ /* 0x008fc60008010007 */
[----:B------:R-:W-:Y:S02]  /*7c80*/  IABS R0, R0 ;  /* 0x0000000000007213 */ /* 0x000fe40000000000 */
[----:B------:R-:W-:Y:S02]  /*7c90*/  FSEL R252, R7, -INF , !P5 ;  /* 0xff80000007fc7808 */ /* 0x000fe40006800000 */
[----:B------:R-:W-:Y:S01]  /*7ca0*/  ISETP.LT.OR P5, PT, R33, R239, P2 ;  /* 0x000000ef2100720c */ /* 0x000fe200017a1670 */
[----:B------:R-:W-:Y:S01]  /*7cb0*/  IMAD.MOV.U32 R3, RZ, RZ, R0 ;  /* 0x000000ffff037224 */ /* 0x000fe200078e0000 */
[----:B------:R-:W-:Y:S01]  /*7cc0*/  LOP3.LUT P2, RZ, R231, 0x8, RZ, 0xc0, !PT ;  /* 0x00000008e7ff7812 */ /* 0x000fe2000784c0ff */
[----:B------:R-:W-:Y:S02]  /*7cd0*/  IMAD.IADD R0, R235, 0x1, -R41 ;  /* 0x00000001eb007824 */ /* 0x000fe400078e0a29 */
[----:B------:R1:W-:Y:S03]  /*7ce0*/  I2F R15, R3 ;  /* 0x00000003000f7306 */ /* 0x0003e60000201400 */
[----:B------:R-:W-:-:S05]  /*7cf0*/  IABS R0, R0 ;  /* 0x0000000000007213 */ /* 0x000fca0000000000 */
[----:B-1----:R-:W-:Y:S01]  /*7d00*/  IMAD.MOV.U32 R3, RZ, RZ, R0 ;  /* 0x000000ffff037224 */ /* 0x002fe200078e0000 */
[----:B------:R-:W-:Y:S01]  /*7d10*/  IABS R0, R5 ;  /* 0x0000000500007213 */ /* 0x000fe20000000000 */
[----:B------:R-:W-:Y:S02]  /*7d20*/  IMAD.IADD R5, R235, 0x1, -R42 ;  /* 0x00000001eb057824 */ /* 0x000fe400078e0a2a */
[----:B------:R1:W-:Y:S08]  /*7d30*/  I2F R39, R3 ;  /* 0x0000000300277306 */ /* 0x0003f00000201400 */
[----:B------:R2:W-:Y:S01]  /*7d40*/  I2F R29, R0 ;  /* 0x00000000001d7306 */ /* 0x0005e20000201400 */
[----:B-1----:R-:W-:-:S02]  /*7d50*/  FMUL.FTZ R3, R181, c[0x0][0x2ec] ;  /* 0x0000bb00b5037a20 */ /* 0x002fc40000410000 */
[----:B------:R-:W-:-:S05]  /*7d60*/  IMAD.MOV.U32 R181, RZ, RZ, R192 ;  /* 0x000000ffffb57224 */ /* 0x000fca00078e00c0 */
        /* <DEDUP_REMOVED lines=9> */
[----:B------:R1:W-:Y:S01]  /*7e00*/  MUFU.TANH R10, R3 ;  /* 0x00000003000a7308 */ /* 0x0003e20000002400 */
[----:B---3--:R-:W-:-:S07]  /*7e10*/  FFMA.FTZ R0, R66, -UR35, R9 ;  /* 0x8000002342007c23 */ /* 0x008fce0008010009 */
[----:B------:R2:W3:Y:S01]  /*7e20*/  MUFU.TANH R9, R5 ;  /* 0x0000000500097308 */ /* 0x0004e20000002400 */
[----:B------:R-:W-:Y:S01]  /*7e30*/  FSEL R249, R0, -INF , !P6 ;  /* 0xff80000000f97808 */ /* 0x000fe20007000000 */
[----:B------:R-:W-:Y:S01]  /*7e40*/  IMAD.IADD R0, R234, 0x1, -R42 ;  /* 0x00000001ea007824 */ /* 0x000fe200078e0a2a */
[C---:B------:R-:W-:Y:S02]  /*7e50*/  LOP3.LUT P6, RZ, R231.reuse, 0x2, RZ, 0xc0, !PT ;  /* 0x00000002e7ff7812 */ /* 0x040fe400078cc0ff */
[----:B------:R-:W-:Y:S02]  /*7e60*/  LOP3.LUT R231, R231, 0xfffffffe, RZ, 0xc0, !PT ;  /* 0xfffffffee7e77812 */ /* 0x000fe400078ec0ff */
[----:B------:R-:W-:Y:S01]  /*7e70*/  IABS R0, R0 ;  /* 0x0000000000007213 */ /* 0x000fe20000000000 */
[----:B-1----:R-:W-:Y:S01]  /*7e80*/  FMUL.FTZ R3, R199, c[0x0][0x2ec] ;  /* 0x0000bb00c7037a20 */ /* 0x002fe20000410000 */
[----:B------:R-:W-:Y:S02]  /*7e90*/  @P3 LOP3.LUT R231, R231, 0x1, RZ, 0xfc, !PT ;  /* 0x00000001e7e73812 */ /* 0x000fe400078efcff */
[----:B------:R-:W-:Y:S01]  /*7ea0*/  ISETP.LT.OR P3, PT, R33, R237, P0 ;  /* 0x000000ed2100720c */ /* 0x000fe20000761670 */
[----:B------:R1:W-:Y:S01]  /*7eb0*/  MUFU.TANH R8, R3 ;  /* 0x0000000300087308 */ /* 0x0003e20000002400 */
[----:B------:R-:W-:-:S02]  /*7ec0*/  ISETP.GE.AND P0, PT, R34, R245, PT ;  /* 0x000000f52200720c */ /* 0x000fc40003f06270 */
[----:B------:R-:W-:Y:S01]  /*7ed0*/  LOP3.LUT P1, RZ, R231, 0x4, RZ, 0xc0, !PT ;  /* 0x00000004e7ff7812 */ /* 0x000fe2000782c0ff */
[----:B--2---:R-:W-:Y:S02]  /*7ee0*/  IMAD.IADD R5, R241, 0x1, -R42 ;  /* 0x00000001f1057824 */ /* 0x004fe400078e0a2a */
[----:B---3--:R-:W-:-:S05]  /*7ef0*/  FFMA.FTZ R6, R17, -UR35, R9 ;  /* 0x8000002311067c23 */ /* 0x008fca0008010009 */
[----:B------:R-:W-:Y:S02]  /*7f00*/  FSEL R208, R6, -INF , !P2 ;  /* 0xff80000006d07808 */ /* 0x000fe40005000000 */
[----:B------:R-:W-:Y:S01]  /*7f10*/  ISETP.GE.AND P2, PT, R34, R244, PT ;  /* 0x000000f42200720c */ /* 0x000fe20003f46270 */
[----:B-1----:R-:W-:-:S03]  /*7f20*/  FMUL.FTZ R3, R156, c[0x0][0x2ec] ;  /* 0x0000bb009c037a20 */ /* 0x002fc60000410000 */
[----:B------:R-:W-:Y:S01]  /*7f30*/  ISETP.LT.OR P2, PT, R34, R239, P2 ;  /* 0x000000ef2200720c */ /* 0x000fe20001741670 */
[----:B------:R-:W-:Y:S01]  /*7f40*/  IMAD.MOV.U32 R156, RZ, RZ, R154 ;  /* 0x000000ffff9c7224 */ /* 0x000fe200078e009a */
[----:B------:R1:W2:Y:S01]  /*7f50*/  MUFU.TANH R7, R3 ;  /* 0x0000000300077308 */ /* 0x0002a20000002400 */
[----:B------:R-:W-:Y:S02]  /*7f60*/  IMAD.MOV.U32 R154, RZ, RZ, R47 ;  /* 0x000000ffff9a7224 */ /* 0x000fe400078e002f */
[----:B-1----:R-:W-:Y:S01]  /*7f70*/  IMAD.MOV.U32 R3, RZ, RZ, R0 ;  /* 0x000000ffff037224 */ /* 0x002fe200078e0000 */
[----:B------:R-:W-:Y:S01]  /*7f80*/  IABS R0, R5 ;  /* 0x0000000500007213 */ /* 0x000fe20000000000 */
[----:B--2---:R-:W-:-:S03]  /*7f90*/  FFMA.FTZ R7, R68, -UR35, R7 ;  /* 0x8000002344077c23 */ /* 0x004fc60008010007 */
[----:B------:R1:W-:Y:S01]  /*7fa0*/  I2F R27, R3 ;  /* 0x00000003001b7306 */ /* 0x0003e20000201400 */
[----:B------:R-:W-:Y:S02]  /*7fb0*/  FFMA.FTZ R5, R11, -UR35, R8 ;  /* 0x800000230b057c23 */ /* 0x000fe40008010008 */
[----:B------:R-:W-:-:S03]  /*7fc0*/  FMUL.FTZ R8, R184, c[0x0][0x2ec] ;  /* 0x0000bb00b8087a20 */ /* 0x000fc60000410000 */
[----:B------:R-:W-:Y:S01]  /*7fd0*/  FSEL R233, R5, -INF , !P1 ;  /* 0xff80000005e97808 */ /* 0x000fe20004800000 */
[----:B------:R-:W-:Y:S01]  /*7fe0*/  IMAD.IADD R5, R234, 0x1, -R36 ;  /* 0x00000001ea057824 */ /* 0x000fe200078e0a24 */
[----:B------:R2:W-:Y:S01]  /*7ff0*/  I2F R17, R0 ;  /* 0x0000000000117306 */ /* 0x0005e20000201400 */
[----:B------:R-:W-:-:S04]  /*8000*/  ISETP.GE.AND P1, PT, R34, R243, PT ;  /* 0x000000f32200720c */ /* 0x000fc80003f26270 */
[C---:B------:R-:W-:Y:S01]  /*8010*/  ISETP.LT.OR P1, PT, R34.reuse, R238, P1 ;  /* 0x000000ee2200720c */ /* 0x040fe20000f21670 */
[----:B-1----:R-:W-:Y:S02]  /*8020*/  FFMA.FTZ R3, R21, -UR35, R10 ;  /* 0x8000002315037c23 */ /* 0x002fe4000801000a */
[----:B------:R-:W1:Y:S03]  /*8030*/  MUFU.TANH R8, R8 ;  /* 0x0000000800087308 */ /* 0x000e660000002400 */
[----:B------:R-:W-:Y:S02]  /*8040*/  FSEL R210, R3, -INF , !P6 ;  /* 0xff80000003d27808 */ /* 0x000fe40007000000 */
[----:B------:R-:W-:Y:S01]  /*8050*/  ISETP.LT.OR P6, PT, R34, R240, P0 ;  /* 0x000000f02200720c */ /* 0x000fe200007c1670 */
[----:B--2---:R-:W-:Y:S01]  /*8060*/  FMUL.FTZ R0, R158, c[0x0][0x2ec] ;  /* 0x0000bb009e007a20 */ /* 0x004fe20000410000 */
[C---:B------:R-:W-:Y:S01]  /*8070*/  LOP3.LUT P0, RZ, R231.reuse, 0x1, RZ, 0xc0, !PT ;  /* 0x00000001e7ff7812 */ /* 0x040fe2000780c0ff */
[----:B------:R-:W-:Y:S01]  /*8080*/  IMAD.MOV.U32 R158, RZ, RZ, R59 ;  /* 0x000000ffff9e7224 */ /* 0x000fe200078e003b */
[----:B------:R-:W-:Y:S01]  /*8090*/  LOP3.LUT R231, R231, 0xfffffffe, RZ, 0xc0, !PT ;  /* 0xfffffffee7e77812 */ /* 0x000fe200078ec0ff */
[----:B------:R2:W3:Y:S01]  /*80a0*/  MUFU.TANH R9, R0 ;  /* 0x0000000000097308 */ /* 0x0004e20000002400 */
[----:B------:R-:W-:Y:S01]  /*80b0*/  FSEL R203, R7, -INF , !P0 ;  /* 0xff80000007cb7808 */ /* 0x000fe20004000000 */
[----:B------:R-:W-:Y:S01]  /*80c0*/  IMAD.MOV.U32 R59, RZ, RZ, R58 ;  /* 0x000000ffff3b7224 */ /* 0x000fe200078e003a */
[----:B------:R-:W-:Y:S01]  /*80d0*/  ISETP.GE.AND P0, PT, R34, R242, PT ;  /* 0x000000f22200720c */ /* 0x000fe20003f06270 */
[----:B------:R-:W-:Y:S01]  /*80e0*/  IMAD.MOV.U32 R58, RZ, RZ, R211 ;  /* 0x000000ffff3a7224 */ /* 0x000fe200078e00d3 */
[----:B------:R-:W-:Y:S01]  /*80f0*/  @P2 LOP3.LUT R231, R231, 0x1, RZ, 0xfc, !PT ;  /* 0x00000001e7e72812 */ /* 0x000fe200078efcff */
[----:B-1----:R-:W-:Y:S01]  /*8100*/  FFMA.FTZ R8, R22, -UR35, R8 ;  /* 0x8000002316087c23 */ /* 0x002fe20008010008 */
[----:B------:R-:W-:-:S02]  /*8110*/  ISETP.LT.OR P0, PT, R34, R237, P0 ;  /* 0x000000ed2200720c */ /* 0x000fc40000701670 */
[----:B------:R-:W-:Y:S02]  /*8120*/  LOP3.LUT R231, R231, 0xfffffff7, RZ, 0xc0, !PT ;  /* 0xfffffff7e7e77812 */ /* 0x000fe400078ec0ff */
[----:B------:R-:W-:Y:S02]  /*8130*/  FSEL R193, R8, -INF , !P4 ;  /* 0xff80000008c17808 */ /* 0x000fe40006000000 */
[----:B------:R-:W-:Y:S02]  /*8140*/  @P1 LOP3.LUT R231, R231, 0x8, RZ, 0xfc, !PT ;  /* 0x00000008e7e71812 */ /* 0x000fe400078efcff */
[----:B------:R-:W-:Y:S01]  /*8150*/  ISETP.GE.AND P2, PT, R35, R244, PT ;  /* 0x000000f42300720c */ /* 0x000fe20003f46270 */
[----:B--2---:R-:W-:Y:S01]  /*8160*/  IMAD.IADD R0, R235, 0x1, -R43 ;  /* 0x00000001eb007824 */ /* 0x004fe200078e0a2b */
[----:B------:R-:W-:Y:S01]  /*8170*/  LOP3.LUT R231, R231, 0xfffffffb, RZ, 0xc0, !PT ;  /* 0xfffffffbe7e77812 */ /* 0x000fe200078ec0ff */
[----:B---3--:R-:W-:Y:S01]  /*8180*/  FFMA.FTZ R7, R23, -UR35, R9 ;  /* 0x8000002317077c23 */ /* 0x008fe20008010009 */
[----:B------:R-:W-:-:S02]  /*8190*/  ISETP.GE.AND P1, PT, R35, R243, PT ;  /* 0x000000f32300720c */ /* 0x000fc40003f26270 */
[----:B------:R-:W-:Y:S02]  /*81a0*/  IABS R0, R0 ;  /* 0x0000000000007213 */ /* 0x000fe40000000000 */
[----:B------:R-:W-:Y:S02]  /*81b0*/  FSEL R194, R7, -INF , !P5 ;  /* 0xff80000007c27808 */ /* 0x000fe40006800000 */
[----:B------:R-:W-:Y:S01]  /*81c0*/  @P0 LOP3.LUT R231, R231, 0x4, RZ, 0xfc, !PT ;  /* 0x00000004e7e70812 */ /* 0x000fe200078efcff */
[----:B------:R-:W-:Y:S01]  /*81d0*/  IMAD.MOV.U32 R3, RZ, RZ, R0 ;  /* 0x000000ffff037224 */ /* 0x000fe200078e0000 */
[----:B------:R-:W-:Y:S01]  /*81e0*/  ISETP.GE.AND P0, PT, R35, R245, PT ;  /* 0x000000f52300720c */ /* 0x000fe20003f06270 */
[----:B------:R-:W-:Y:S01]  /*81f0*/  IMAD.IADD R0, R234, 0x1, -R43 ;  /* 0x00000001ea007824 */ /* 0x000fe200078e0a2b */
[----:B------:R-:W-:Y:S01]  /*8200*/  LOP3.LUT R231, R231, 0xfffffffd, RZ, 0xc0, !PT ;  /* 0xfffffffde7e77812 */ /* 0x000fe200078ec0ff */
[----:B------:R1:W-:Y:S01]  /*8210*/  I2F R31, R3 ;  /* 0x00000003001f7306 */ /* 0x0003e20000201400 */
[----:B------:R-:W-:-:S02]  /*8220*/  ISETP.LT.OR P0, PT, R35, R240, P0 ;  /* 0x000000f02300720c */ /* 0x000fc40000701670 */
[----:B------:R-:W-:Y:S02]  /*8230*/  IABS R0, R0 ;  /* 0x0000000000007213 */ /* 0x000fe40000000000 */
[----:B------:R-:W-:-:S03]  /*8240*/  ISETP.LT.OR P5, PT, R35, R238, P1 ;  /* 0x000000ee2300720c */ /* 0x000fc60000fa1670 */
[----:B------:R2:W-:Y:S06]  /*8250*/  I2F R20, R0 ;  /* 0x0000000000147306 */ /* 0x0005ec0000201400 */
[----:B------:R-:W-:Y:S01]  /*8260*/  @P0 LOP3.LUT R231, R231, 0x2, RZ, 0xfc, !PT ;  /* 0x00000002e7e70812 */ /* 0x000fe200078efcff */
[----:B-1----:R-:W-:Y:S01]  /*8270*/  FMUL.FTZ R3, R186, c[0x0][0x2ec] ;  /* 0x0000bb00ba037a20 */ /* 0x002fe20000410000 */
[----:B------:R-:W-:Y:S02]  /*8280*/  ISETP.GE.AND P0, PT, R35, R242, PT ;  /* 0x000000f22300720c */ /* 0x000fe40003f06270 */
[----:B------:R-:W-:Y:S01]  /*8290*/  LOP3.LUT P1, RZ, R231, 0x4, RZ, 0xc0, !PT ;  /* 0x00000004e7ff7812 */ /* 0x000fe2000782c0ff */
[----:B------:R-:W1:Y:S01]  /*82a0*/  MUFU.TANH R6, R3 ;  /* 0x0000000300067308 */ /* 0x000e620000002400 */
[----:B------:R-:W-:-:S02]  /*82b0*/  ISETP.LT.OR P4, PT, R35, R237, P0 ;  /* 0x000000ed2300720c */ /* 0x000fc40000781670 */
[----:B------:R-:W-:Y:S01]  /*82c0*/  ISETP.GE.AND P0, PT, R40, R245, PT ;  /* 0x000000f52800720c */ /* 0x000fe20003f06270 */
[----:B--2---:R-:W-:Y:S02]  /*82d0*/  FMUL.FTZ R0, R157, c[0x0][0x2ec] ;  /* 0x0000bb009d007a20 */ /* 0x004fe40000410000 */
[----:B------:R-:W-:Y:S02]  /*82e0*/  IMAD.MOV.U32 R157, RZ, RZ, R153 ;  /* 0x000000ffff9d7224 */ /* 0x000fe400078e0099 */
[----:B------:R2:W3:Y:S01]  /*82f0*/  MUFU.TANH R9, R0 ;  /* 0x0000000000097308 */ /* 0x0004e20000002400 */
[----:B------:R-:W-:Y:S02]  /*8300*/  IMAD.MOV.U32 R153, RZ, RZ, R204 ;  /* 0x000000ffff997224 */ /* 0x000fe400078e00cc */
[----:B-1----:R-:W-:-:S05]  /*8310*/  FFMA.FTZ R6, R12, -UR35, R6 ;  /* 0x800000230c067c23 */ /* 0x002fca0008010006 */
[----:B------:R-:W-:Y:S02]  /*8320*/  FSEL R199, R6, -INF , !P3 ;  /* 0xff80000006c77808 */ /* 0x000fe40005800000 */
[----:B------:R-:W-:Y:S01]  /*8330*/  ISETP.LT.OR P3, PT, R35, R239, P2 ;  /* 0x000000ef2300720c */ /* 0x000fe20001761670 */
[----:B--2---:R-:W-:Y:S01]  /*8340*/  IMAD.IADD R0, R241, 0x1, -R43 ;  /* 0x00000001f1007824 */ /* 0x004fe200078e0a2b */
[----:B------:R-:W-:-:S04]  /*8350*/  LOP3.LUT P2, RZ, R231, 0x8, RZ, 0xc0, !PT ;  /* 0x00000008e7ff7812 */ /* 0x000fc8000784c0ff */
        /* <DEDUP_REMOVED lines=8> */
[----:B------:R1:W-:Y:S03]  /*83e0*/  I2F R21, R3 ;  /* 0x0000000300157306 */ /* 0x0003e60000201400 */
[----:B------:R-:W-:Y:S01]  /*83f0*/  FSEL R192, R5, -INF , !P6 ;  /* 0xff80000005c07808 */ /* 0x000fe20007000000 */
[----:B------:R-:W-:Y:S01]  /*8400*/  IMAD.IADD R5, R235, 0x1, -R38 ;  /* 0x00000001eb057824 */ /* 0x000fe200078e0a26 */
[----:B------:R-:W-:-:S03]  /*8410*/  LOP3.LUT P6, RZ, R231, 0x1, RZ, 0xc0, !PT ;  /* 0x00000001e7ff7812 */ /* 0x000fc600078cc0ff */
[----:B------:R2:W-:Y:S01]  /*8420*/  I2F R18, R0 ;  /* 0x0000000000127306 */ /* 0x0005e20000201400 */
[----:B-1----:R-:W-:Y:S02]  /*8430*/  FMUL.FTZ R3, R159, c[0x0][0x2ec] ;  /* 0x0000bb009f037a20 */ /* 0x002fe40000410000 */
[----:B------:R-:W-:-:S05]  /*8440*/  IMAD.MOV.U32 R159, RZ, RZ, R51 ;  /* 0x000000ffff9f7224 */ /* 0x000fca00078e0033 */
[----:B------:R1:W3:Y:S01]  /*8450*/  MUFU.TANH R9, R3 ;  /* 0x0000000300097308 */ /* 0x0002e20000002400 */
[----:B------:R-:W-:Y:S02]  /*8460*/  IMAD.MOV.U32 R51, RZ, RZ, R49 ;  /* 0x000000ffff337224 */ /* 0x000fe400078e0031 */
[----:B------:R-:W-:Y:S02]  /*8470*/  IMAD.MOV.U32 R49, RZ, RZ, R250 ;  /* 0x000000ffff317224 */ /* 0x000fe400078e00fa */
        /* <DEDUP_REMOVED lines=12> */
[----:B-1----:R-:W-:-:S04]  /*8540*/  FMUL.FTZ R3, R187, c[0x0][0x2ec] ;  /* 0x0000bb00bb037a20 */ /* 0x002fc80000410000 */
[----:B------:R-:W1:Y:S01]  /*8550*/  MUFU.TANH R6, R3 ;  /* 0x0000000300067308 */ /* 0x000e620000002400 */
[----:B--2---:R-:W-:Y:S02]  /*8560*/  FMUL.FTZ R0, R185, c[0x0][0x2ec] ;  /* 0x0000bb00b9007a20 */ /* 0x004fe40000410000 */
[----:B------:R-:W-:-:S05]  /*8570*/  IMAD.MOV.U32 R185, RZ, RZ, R209 ;  /* 0x000000ffffb97224 */ /* 0x000fca00078e00d1 */
[----:B------:R2:W3:Y:S01]  /*8580*/  MUFU.TANH R7, R0 ;  /* 0x0000000000077308 */ /* 0x0004e20000002400 */
[----:B-1----:R-:W-:Y:S02]  /*8590*/  FFMA.FTZ R6, R16, -UR35, R6 ;  /* 0x8000002310067c23 */ /* 0x002fe40008010006 */
[----:B------:R-:W-:Y:S02]  /*85a0*/  IMAD.MOV.U32 R16, RZ, RZ, R154 ;  /* 0x000000ffff107224 */ /* 0x000fe400078e009a */
[----:B------:R-:W-:Y:S01]  /*85b0*/  IMAD.MOV.U32 R154, RZ, RZ, R50 ;  /* 0x000000ffff9a7224 */ /* 0x000fe200078e0032 */
[----:B------:R-:W-:Y:S02]  /*85c0*/  FSEL R182, R6, -INF , !P1 ;  /* 0xff80000006b67808 */ /* 0x000fe40004800000 */
[----:B------:R-:W-:Y:S01]  /*85d0*/  ISETP.GE.AND P1, PT, R40, R243, PT ;  /* 0x000000f32800720c */ /* 0x000fe20003f26270 */
[----:B--2---:R-:W-:Y:S02]  /*85e0*/  IMAD.IADD R0, R234, 0x1, -R37 ;  /* 0x00000001ea007824 */ /* 0x004fe400078e0a25 */
[----:B---3--:R-:W-:Y:S01]  /*85f0*/  FFMA.FTZ R7, R25, -UR35, R7 ;  /* 0x8000002319077c23 */ /* 0x008fe20008010007 */
[----:B------:R-:W-:-:S02]  /*8600*/  ISETP.LT.OR P1, PT, R40, R238, P1 ;  /* 0x000000ee2800720c */ /* 0x000fc40000f21670 */
        /* <DEDUP_REMOVED lines=19> */
[----:B-1----:R-:W-:-:S07]  /*8740*/  FMUL.FTZ R3, R188, c[0x0][0x2ec] ;  /* 0x0000bb00bc037a20 */ /* 0x002fce0000410000 */
        /* <DEDUP_REMOVED lines=10> */
[----:B------:R3:W-:Y:S08]  /*87f0*/  I2F R25, R3 ;  /* 0x0000000300197306 */ /* 0x0007f00000201400 */
[----:B------:R1:W-:Y:S08]  /*8800*/  I2F R95, R0 ;  /* 0x00000000005f7306 */ /* 0x0003f00000201400 */
[----:B------:R-:W2:Y:S01]  /*8810*/  MUFU.TANH R5, R5 ;  /* 0x0000000500057308 */ /* 0x000ea20000002400 */
[----:B---3--:R-:W-:-:S05]  /*8820*/  FFMA.FTZ R3, R72, -UR35, R9 ;  /* 0x8000002348037c23 */ /* 0x008fca0008010009 */
[----:B------:R-:W-:Y:S01]  /*8830*/  FSEL R248, R3, -INF , !P0 ;  /* 0xff80000003f87808 */ /* 0x000fe20004000000 */
[----:B------:R-:W-:Y:S01]  /*8840*/  FMUL.FTZ R3, R189, c[0x0][0x2ec] ;  /* 0x0000bb00bd037a20 */ /* 0x000fe20000410000 */
[----:B------:R-:W-:Y:S01]  /*8850*/  ISETP.GE.AND P0, PT, R40, R242, PT ;  /* 0x000000f22800720c */ /* 0x000fe20003f06270 */
[----:B-1----:R-:W-:Y:S02]  /*8860*/  IMAD.IADD R0, R234, 0x1, -R70 ;  /* 0x00000001ea007824 */ /* 0x002fe400078e0a46 */
[----:B------:R-:W-:Y:S01]  /*8870*/  MUFU.TANH R8, R3 ;  /* 0x0000000300087308 */ /* 0x000fe20000002400 */
[----:B------:R-:W-:Y:S02]  /*8880*/  ISETP.LT.OR P0, PT, R40, R237, P0 ;  /* 0x000000ed2800720c */ /* 0x000fe40000701670 */
[----:B------:R-:W-:Y:S01]  /*8890*/  IABS R0, R0 ;  /* 0x0000000000007213 */ /* 0x000fe20000000000 */
[----:B--2---:R-:W-:Y:S02]  /*88a0*/  FFMA.FTZ R6, R14, -UR35, R5 ;  /* 0x800000230e067c23 */ /* 0x004fe40008010005 */
[----:B------:R-:W-:-:S02]  /*88b0*/  IMAD.IADD R5, R235, 0x1, -R71 ;  /* 0x00000001eb057824 */ /* 0x000fc400078e0a47 */
[----:B------:R1:W-:Y:S01]  /*88c0*/  I2F R94, R0 ;  /* 0x00000000005e7306 */ /* 0x0003e20000201400 */
[----:B------:R-:W-:Y:S02]  /*88d0*/  FSEL R205, R6, -INF , !P3 ;  /* 0xff80000006cd7808 */ /* 0x000fe40005800000 */
[----:B------:R-:W-:-:S03]  /*88e0*/  ISETP.GE.AND P3, PT, R41, R245, PT ;  /* 0x000000f52900720c */ /* 0x000fc60003f66270 */
[----:B------:R-:W-:Y:S02]  /*88f0*/  @P0 LOP3.LUT R231, R231, 0x4, RZ, 0xfc, !PT ;  /* 0x00000004e7e70812 */ /* 0x000fe400078efcff */
[----:B------:R-:W-:Y:S01]  /*8900*/  ISETP.GE.AND P0, PT, R41, R242, PT ;  /* 0x000000f22900720c */ /* 0x000fe20003f06270 */
[----:B-1----:R-:W-:Y:S02]  /*8910*/  FMUL.FTZ R0, R148, c[0x0][0x2ec] ;  /* 0x0000bb0094007a20 */ /* 0x002fe40000410000 */
[----:B------:R-:W-:Y:S02]  /*8920*/  IMAD.MOV.U32 R148, RZ, RZ, R49 ;  /* 0x000000ffff947224 */ /* 0x000fe400078e0031 */
[----:B------:R1:W2:Y:S02]  /*8930*/  MUFU.TANH R9, R0 ;  /* 0x0000000000097308 */ /* 0x0002a40000002400 */
[----:B-1----:R-:W-:Y:S02]  /*8940*/  FMUL.FTZ R0, R150, c[0x0][0x2ec] ;  /* 0x0000bb0096007a20 */ /* 0x002fe40000410000 */
[----:B------:R-:W-:-:S04]  /*8950*/  IMAD.MOV.U32 R150, RZ, RZ, R58 ;  /* 0x000000ffff967224 */ /* 0x000fc800078e003a */
[----:B------:R1:W3:Y:S02]  /*8960*/  MUFU.TANH R7, R0 ;  /* 0x0000000000077308 */ /* 0x0002e40000002400 */
[----:B-1----:R-:W-:-:S05]  /*8970*/  IMAD.IADD R0, R241, 0x1, -R70 ;  /* 0x00000001f1007824 */ /* 0x002fca00078e0a46 */
[----:B------:R-:W-:-:S05]  /*8980*/  IABS R0, R0 ;  /* 0x0000000000007213 */ /* 0x000fca0000000000 */
[----:B------:R-:W-:Y:S01]  /*8990*/  IMAD.MOV.U32 R3, RZ, RZ, R0 ;  /* 0x000000ffff037224 */ /* 0x000fe200078e0000 */
[----:B------:R-:W-:Y:S01]  /*89a0*/  IABS R0, R5 ;  /* 0x0000000500007213 */ /* 0x000fe20000000000 */
[----:B--2---:R-:W-:Y:S02]  /*89b0*/  FFMA.FTZ R5, R28, -UR35, R9 ;  /* 0x800000231c057c23 */ /* 0x004fe40008010009 */
[----:B------:R1:W-:Y:S03]  /*89c0*/  I2F R35, R3 ;  /* 0x0000000300237306 */ /* 0x0003e60000201400 */
[----:B------:R-:W-:Y:S01]  /*89d0*/  FSEL R206, R5, -INF , !P5 ;  /* 0xff80000005ce7808 */ /* 0x000fe20006800000 */
[----:B------:R-:W-:Y:S01]  /*89e0*/  IMAD.IADD R5, R241, 0x1, -R71 ;  /* 0x00000001f1057824 */ /* 0x000fe200078e0a47 */
[----:B------:R-:W-:-:S03]  /*89f0*/  ISETP.LT.OR P5, PT, R41, R238, P1 ;  /* 0x000000ee2900720c */ /* 0x000fc60000fa1670 */
[----:B------:R3:W-:Y:S01]  /*8a00*/  I2F R91, R0 ;  /* 0x00000000005b7306 */ /* 0x0007e20000201400 */
[----:B-1----:R-:W-:Y:S02]  /*8a10*/  FFMA.FTZ R3, R75, -UR35, R8 ;  /* 0x800000234b037c23 */ /* 0x002fe40008010008 */
[----:B------:R-:W-:-:S03]  /*8a20*/  FMUL.FTZ R8, R149, c[0x0][0x2ec] ;  /* 0x0000bb0095087a20 */ /* 0x000fc60000410000 */
[----:B------:R-:W-:Y:S01]  /*8a30*/  FSEL R202, R3, -INF , !P6 ;  /* 0xff80000003ca7808 */ /* 0x000fe20007000000 */
[----:B------:R-:W-:Y:S01]  /*8a40*/  FMUL.FTZ R3, R140, c[0x0][0x2ec] ;  /* 0x0000bb008c037a20 */ /* 0x000fe20000410000 */
[----:B------:R-:W-:Y:S01]  /*8a50*/  MUFU.TANH R9, R8 ;  /* 0x0000000800097308 */ /* 0x000fe20000002400 */
[----:B---3--:R-:W-:Y:S01]  /*8a60*/  FFMA.FTZ R0, R26, -UR35, R7 ;  /* 0x800000231a007c23 */ /* 0x008fe20008010007 */
[----:B------:R-:W-:Y:S01]  /*8a70*/  LOP3.LUT P6, RZ, R231, 0x2, RZ, 0xc0, !PT ;  /* 0x00000002e7ff7812 */ /* 0x000fe200078cc0ff */
[----:B------:R-:W-:-:S03]  /*8a80*/  FMUL.FTZ R7, R191, c[0x0][0x2ec] ;  /* 0x0000bb00bf077a20 */ /* 0x000fc60000410000 */
[----:B------:R-:W-:Y:S01]  /*8a90*/  FSEL R207, R0, -INF , !P4 ;  /* 0xff80000000cf7808 */ /* 0x000fe20006000000 */
[----:B------:R-:W-:Y:S01]  /*8aa0*/  IMAD.IADD R0, R234, 0x1, -R71 ;  /* 0x00000001ea007824 */ /* 0x000fe200078e0a47 */
[----:B------:R1:W2:Y:S01]  /*8ab0*/  MUFU.TANH R10, R7 ;  /* 0x00000007000a7308 */ /* 0x0002a20000002400 */
[C---:B------:R-:W-:Y:S02]  /*8ac0*/  ISETP.LT.OR P4, PT, R41.reuse, R240, P3 ;  /* 0x000000f02900720c */ /* 0x040fe40001f81670 */
[----:B------:R-:W-:Y:S02]  /*8ad0*/  ISETP.LT.OR P3, PT, R41, R239, P2 ;  /* 0x000000ef2900720c */ /* 0x000fe40001761670 */
[C---:B------:R-:W-:Y:S02]  /*8ae0*/  LOP3.LUT P2, RZ, R231.reuse, 0x8, RZ, 0xc0, !PT ;  /* 0x00000008e7ff7812 */ /* 0x040fe4000784c0ff */
[----:B------:R-:W-:Y:S01]  /*8af0*/  IABS R0, R0 ;  /* 0x0000000000007213 */ /* 0x000fe20000000000 */
[----:B------:R3:W4:Y:S01]  /*8b00*/  MUFU.TANH R8, R3 ;  /* 0x0000000300087308 */ /* 0x0007220000002400 */
[----:B------:R-:W-:-:S05]  /*8b10*/  LOP3.LUT R231, R231, 0xfffffffe, RZ, 0xc0, !PT ;  /* 0xfffffffee7e77812 */ /* 0x000fca00078ec0ff */
[----:B------:R-:W-:Y:S01]  /*8b20*/  @P4 LOP3.LUT R231, R231, 0x1, RZ, 0xfc, !PT ;  /* 0x00000001e7e74812 */ /* 0x000fe200078efcff */
[----:B-1----:R-:W-:Y:S01]  /*8b30*/  FMUL.FTZ R7, R151, c[0x0][0x2ec] ;  /* 0x0000bb0097077a20 */ /* 0x002fe20000410000 */
[----:B------:R-:W-:Y:S01]  /*8b40*/  ISETP.LT.OR P4, PT, R41, R237, P0 ;  /* 0x000000ed2900720c */ /* 0x000fe20000781670 */
[----:B--2---:R-:W-:Y:S01]  /*8b50*/  FFMA.FTZ R6, R32, -UR35, R10 ;  /* 0x8000002320067c23 */ /* 0x004fe2000801000a */
[----:B------:R-:W-:Y:S02]  /*8b60*/  ISETP.GE.AND P0, PT, R42, R245, PT ;  /* 0x000000f52a00720c */ /* 0x000fe40003f06270 */
[C---:B------:R-:W-:Y:S01]  /*8b70*/  LOP3.LUT P1, RZ, R231.reuse, 0x4, RZ, 0xc0, !PT ;  /* 0x00000004e7ff7812 */ /* 0x040fe2000782c0ff */
[----:B------:R-:W1:Y:S01]  /*8b80*/  MUFU.TANH R7, R7 ;  /* 0x0000000700077308 */ /* 0x000e620000002400 */
[----:B------:R-:W-:Y:S01]  /*8b90*/  FSEL R196, R6, -INF , !P6 ;  /* 0xff80000006c47808 */ /* 0x000fe20007000000 */
[----:B---3--:R-:W-:Y:S01]  /*8ba0*/  IMAD.MOV.U32 R3, RZ, RZ, R0 ;  /* 0x000000ffff037224 */ /* 0x008fe200078e0000 */
[----:B------:R-:W-:Y:S01]  /*8bb0*/  IABS R0, R5 ;  /* 0x0000000500007213 */ /* 0x000fe20000000000 */
[----:B------:R-:W-:Y:S01]  /*8bc0*/  FFMA.FTZ R5, R30, -UR35, R9 ;  /* 0x800000231e057c23 */ /* 0x000fe20008010009 */
[----:B------:R-:W-:Y:S01]  /*8bd0*/  ISETP.LT.OR P6, PT, R42, R240, P0 ;  /* 0x000000f02a00720c */ /* 0x000fe200007c1670 */
[----:B------:R-:W-:Y:S01]  /*8be0*/  FMUL.FTZ R6, R224, c[0x0][0x2ec] ;  /* 0x0000bb00e0067a20 */ /* 0x000fe20000410000 */
[----:B------:R-:W-:Y:S01]  /*8bf0*/  LOP3.LUT P0, RZ, R231, 0x1, RZ, 0xc0, !PT ;  /* 0x00000001e7ff7812 */ /* 0x000fe2000780c0ff */
[----:B------:R4:W-:Y:S01]  /*8c00*/  I2F R90, R3 ;  /* 0x00000003005a7306 */ /* 0x0009e20000201400 */
[----:B------:R-:W-:Y:S01]  /*8c10*/  FSEL R198, R5, -INF , !P2 ;  /* 0xff80000005c67808 */ /* 0x000fe20005000000 */
[----:B------:R-:W-:Y:S01]  /*8c20*/  IMAD.IADD R5, R234, 0x1, -R45 ;  /* 0x00000001ea057824 */ /* 0x000fe200078e0a2d */
[----:B------:R-:W-:-:S02]  /*8c30*/  ISETP.GE.AND P2, PT, R42, R244, PT ;  /* 0x000000f42a00720c */ /* 0x000fc40003f46270 */
[----:B------:R-:W-:Y:S02]  /*8c40*/  LOP3.LUT R231, R231, 0xfffffffd, RZ, 0xc0, !PT ;  /* 0xfffffffde7e77812 */ /* 0x000fe400078ec0ff */
[----:B------:R-:W-:Y:S01]  /*8c50*/  ISETP.LT.OR P2, PT, R42, R239, P2 ;  /* 0x000000ef2a00720c */ /* 0x000fe20001741670 */
[----:B------:R1:W-:Y:S01]  /*8c60*/  I2F R89, R0 ;  /* 0x0000000000597306 */ /* 0x0003e20000201400 */
[----:B----4-:R-:W-:-:S07]  /*8c70*/  FFMA.FTZ R3, R195, -UR35, R8 ;  /* 0x80000023c3037c23 */ /* 0x010fce0008010008 */
[----:B------:R-:W-:Y:S04]  /*8c80*/  MUFU.TANH R9, R6 ;  /* 0x0000000600097308 */ /* 0x000fe80000002400 */
[----:B------:R-:W-:Y:S02]  /*8c90*/  @P2 LOP3.LUT R231, R231, 0x2, RZ, 0xfc, !PT ;  /* 0x00000002e7e72812 */ /* 0x000fe400078efcff */
[----:B------:R-:W-:Y:S01]  /*8ca0*/  FSEL R191, R3, -INF , !P0 ;  /* 0xff80000003bf7808 */ /* 0x000fe20004000000 */
[----:B------:R-:W-:Y:S01]  /*8cb0*/  FMUL.FTZ R3, R141, c[0x0][0x2ec] ;  /* 0x0000bb008d037a20 */ /* 0x000fe20000410000 */
[----:B------:R-:W-:Y:S01]  /*8cc0*/  ISETP.GE.AND P0, PT, R42, R242, PT ;  /* 0x000000f22a00720c */ /* 0x000fe20003f06270 */
[----:B-1----:R-:W-:Y:S01]  /*8cd0*/  FFMA.FTZ R0, R15, -UR35, R7 ;  /* 0x800000230f007c23 */ /* 0x002fe20008010007 */
[----:B------:R-:W-:Y:S01]  /*8ce0*/  LOP3.LUT R231, R231, 0xfffffff7, RZ, 0xc0, !PT ;  /* 0xfffffff7e7e77812 */ /* 0x000fe200078ec0ff */
[----:B------:R-:W-:Y:S01]  /*8cf0*/  FMUL.FTZ R7, R142, c[0x0][0x2ec] ;  /* 0x0000bb008e077a20 */ /* 0x000fe20000410000 */
[----:B------:R-:W-:Y:S01]  /*8d00*/  MUFU.TANH R8, R3 ;  /* 0x0000000300087308 */ /* 0x000fe20000002400 */
[----:B------:R-:W-:-:S02]  /*8d10*/  ISETP.LT.OR P0, PT, R42, R237, P0 ;  /* 0x000000ed2a00720c */ /* 0x000fc40000701670 */
[----:B------:R-:W-:Y:S01]  /*8d20*/  FSEL R200, R0, -INF , !P1 ;  /* 0xff80000000c87808 */ /* 0x000fe20004800000 */
[----:B------:R-:W-:Y:S01]  /*8d30*/  FMUL.FTZ R0, R226, c[0x0][0x2ec] ;  /* 0x0000bb00e2007a20 */ /* 0x000fe20000410000 */
[C---:B------:R-:W-:Y:S02]  /*8d40*/  ISETP.GE.AND P1, PT, R42.reuse, R243, PT ;  /* 0x000000f32a00720c */ /* 0x040fe40003f26270 */
[----:B------:R-:W-:Y:S01]  /*8d50*/  ISETP.GE.AND P2, PT, R43, R244, PT ;  /* 0x000000f42b00720c */ /* 0x000fe20003f46270 */
[----:B------:R-:W1:Y:S01]  /*8d60*/  MUFU.TANH R10, R7 ;  /* 0x00000007000a7308 */ /* 0x000e620000002400 */
[----:B------:R-:W-:-:S07]  /*8d70*/  ISETP.LT.OR P1, PT, R42, R238, P1 ;  /* 0x000000ee2a00720c */ /* 0x000fce0000f21670 */
[----:B------:R2:W3:Y:S06]  /*8d80*/  MUFU.TANH R7, R0 ;  /* 0x0000000000077308 */ /* 0x0004ec0000002400 */
[----:B------:R-:W-:Y:S01]  /*8d90*/  @P1 LOP3.LUT R231, R231, 0x8, RZ, 0xfc, !PT ;  /* 0x00000008e7e71812 */ /* 0x000fe200078efcff */
[----:B-1----:R-:W-:Y:S01]  /*8da0*/  FFMA.FTZ R6, R39, -UR35, R10 ;  /* 0x8000002327067c23 */ /* 0x002fe2000801000a */
[----:B------:R-:W-:Y:S02]  /*8db0*/  ISETP.GE.AND P1, PT, R43, R243, PT ;  /* 0x000000f32b00720c */ /* 0x000fe40003f26270 */
[----:B------:R-:W-:-:S02]  /*8dc0*/  LOP3.LUT R231, R231, 0xfffffffb, RZ, 0xc0, !PT ;  /* 0xfffffffbe7e77812 */ /* 0x000fc400078ec0ff */
[----:B------:R-:W-:Y:S02]  /*8dd0*/  FSEL R188, R6, -INF , !P3 ;  /* 0xff80000006bc7808 */ /* 0x000fe40005800000 */
[----:B------:R-:W-:Y:S01]  /*8de0*/  ISETP.GE.AND P3, PT, R43, R245, PT ;  /* 0x000000f52b00720c */ /* 0x000fe20003f66270 */
[----:B--2---:R-:W-:Y:S01]  /*8df0*/  IMAD.IADD R0, R235, 0x1, -R45 ;  /* 0x00000001eb007824 */ /* 0x004fe200078e0a2d */
[----:B------:R-:W-:Y:S02]  /*8e00*/  @P0 LOP3.LUT R231, R231, 0x4, RZ, 0xfc, !PT ;  /* 0x00000004e7e70812 */ /* 0x000fe400078efcff */
[C---:B------:R-:W-:Y:S02]  /*8e10*/  ISETP.LT.OR P3, PT, R43.reuse, R240, P3 ;  /* 0x000000f02b00720c */ /* 0x040fe40001f61670 */
[----:B------:R-:W-:Y:S02]  /*8e20*/  IABS R0, R0 ;  /* 0x0000000000007213 */ /* 0x000fe40000000000 */
[----:B------:R-:W-:-:S03]  /*8e30*/  ISETP.GE.AND P0, PT, R43, R242, PT ;  /* 0x000000f22b00720c */ /* 0x000fc60003f06270 */
[----:B------:R-:W-:Y:S01]  /*8e40*/  IMAD.MOV.U32 R3, RZ, RZ, R0 ;  /* 0x000000ffff037224 */ /* 0x000fe200078e0000 */
[----:B------:R-:W-:Y:S01]  /*8e50*/  IABS R0, R5 ;  /* 0x0000000500007213 */ /* 0x000fe20000000000 */
[----:B------:R-:W-:Y:S02]  /*8e60*/  FFMA.FTZ R5, R29, -UR35, R9 ;  /* 0x800000231d057c23 */ /* 0x000fe40008010009 */
[----:B------:R1:W-:Y:S03]  /*8e70*/  I2F R87, R3 ;  /* 0x0000000300577306 */ /* 0x0003e60000201400 */
[----:B------:R-:W-:Y:S01]  /*8e80*/  FSEL R189, R5, -INF , !P5 ;  /* 0xff80000005bd7808 */ /* 0x000fe20006800000 */
[----:B------:R-:W-:Y:S01]  /*8e90*/  IMAD.IADD R5, R235, 0x1, -R46 ;  /* 0x00000001eb057824 */ /* 0x000fe200078e0a2e */
[----:B------:R-:W-:Y:S02]  /*8ea0*/  ISETP.LT.OR P5, PT, R43, R239, P2 ;  /* 0x000000ef2b00720c */ /* 0x000fe400017a1670 */
[----:B------:R-:W-:Y:S01]  /*8eb0*/  LOP3.LUT P2, RZ, R231, 0x8, RZ, 0xc0, !PT ;  /* 0x00000008e7ff7812 */ /* 0x000fe2000784c0ff */
[----:B------:R3:W-:Y:S01]  /*8ec0*/  I2F R88, R0 ;  /* 0x0000000000587306 */ /* 0x0007e20000201400 */
[----:B-1----:R-:W-:-:S02]  /*8ed0*/  FFMA.FTZ R3, R201, -UR35, R8 ;  /* 0x80000023c9037c23 */ /* 0x002fc40008010008 */
[----:B------:R-:W-:-:S03]  /*8ee0*/  FMUL.FTZ R8, R227, c[0x0][0x2ec] ;  /* 0x0000bb00e3087a20 */ /* 0x000fc60000410000 */
[----:B------:R-:W-:Y:S01]  /*8ef0*/  FSEL R187, R3, -INF , !P6 ;  /* 0xff80000003bb7808 */ /* 0x000fe20007000000 */
[----:B------:R-:W-:Y:S01]  /*8f00*/  FMUL.FTZ R3, R86, c[0x0][0x2ec] ;  /* 0x0000bb0056037a20 */ /* 0x000fe20000410000 */
[----:B------:R-:W-:Y:S01]  /*8f10*/  LOP3.LUT P6, RZ, R231, 0x2, RZ, 0xc0, !PT ;  /* 0x00000002e7ff7812 */ /* 0x000fe200078cc0ff */
[----:B---3--:R-:W-:Y:S01]  /*8f20*/  FFMA.FTZ R0, R19, -UR35, R7 ;  /* 0x8000002313007c23 */ /* 0x008fe20008010007 */
[----:B------:R-:W-:Y:S01]  /*8f30*/  MUFU.TANH R8, R8 ;  /* 0x0000000800087308 */ /* 0x000fe20000002400 */
[----:B------:R-:W-:-:S03]  /*8f40*/  FMUL.FTZ R7, R143, c[0x0][0x2ec] ;  /* 0x0000bb008f077a20 */ /* 0x000fc60000410000 */
[----:B------:R-:W-:Y:S01]  /*8f50*/  FSEL R190, R0, -INF , !P4 ;  /* 0xff80000000be7808 */ /* 0x000fe20006000000 */
[----:B------:R-:W-:Y:S01]  /*8f60*/  IMAD.IADD R0, R241, 0x1, -R45 ;  /* 0x00000001f1007824 */ /* 0x000fe200078e0a2d */
[----:B------:R-:W-:Y:S02]  /*8f70*/  ISETP.LT.OR P4, PT, R43, R238, P1 ;  /* 0x000000ee2b00720c */ /* 0x000fe40000f81670 */
[----:B------:R1:W2:Y:S01]  /*8f80*/  MUFU.TANH R11, R7 ;  /* 0x00000007000b7308 */ /* 0x0002a20000002400 */
[C---:B------:R-:W-:Y:S02]  /*8f90*/  LOP3.LUT P1, RZ, R231.reuse, 0x4, RZ, 0xc0, !PT ;  /* 0x00000004e7ff7812 */ /* 0x040fe4000782c0ff */
[----:B------:R-:W-:Y:S01]  /*8fa0*/  IABS R0, R0 ;  /* 0x0000000000007213 */ /* 0x000fe20000000000 */
[----:B------:R-:W-:Y:S01]  /*8fb0*/  IMAD.MOV.U32 R151, RZ, RZ, R212 ;  /* 0x000000ffff977224 */ /* 0x000fe200078e00d4 */
[----:B------:R-:W-:-:S03]  /*8fc0*/  LOP3.LUT R231, R231, 0xfffffffe, RZ, 0xc0, !PT ;  /* 0xfffffffee7e77812 */ /* 0x000fc600078ec0ff */
[----:B------:R3:W-:Y:S01]  /*8fd0*/  MUFU.TANH R9, R3 ;  /* 0x0000000300097308 */ /* 0x0007e20000002400 */
[----:B-1----:R-:W-:Y:S02]  /*8fe0*/  FMUL.FTZ R7, R225, c[0x0][0x2ec] ;  /* 0x0000bb00e1077a20 */ /* 0x002fe40000410000 */
[----:B--2---:R-:W-:-:S05]  /*8ff0*/  FFMA.FTZ R6, R44, -UR35, R11 ;  /* 0x800000232c067c23 */ /* 0x004fca000801000b */
[----:B------:R1:W2:Y:S01]  /*9000*/  MUFU.TANH R10, R7 ;  /* 0x00000007000a7308 */ /* 0x0002a20000002400 */
[----:B------:R-:W-:Y:S01]  /*9010*/  FSEL R183, R6, -INF , !P6 ;  /* 0xff80000006b77808 */ /* 0x000fe20007000000 */
[----:B---3--:R-:W-:Y:S01]  /*9020*/  IMAD.MOV.U32 R3, RZ, RZ, R0 ;  /* 0x000000ffff037224 */ /* 0x008fe200078e0000 */
[----:B------:R-:W-:Y:S01]  /*9030*/  IABS R0, R5 ;  /* 0x0000000500007213 */ /* 0x000fe20000000000 */
[----:B------:R-:W-:-:S04]  /*9040*/  FMUL.FTZ R6, R128, c[0x0][0x2ec] ;  /* 0x0000bb0080067a20 */ /* 0x000fc80000410000 */
[----:B------:R3:W-:Y:S08]  /*9050*/  I2F R34, R3 ;  /* 0x0000000300227306 */ /* 0x0007f00000201400 */
[----:B------:R4:W-:Y:S01]  /*9060*/  I2F R86, R0 ;  /* 0x0000000000567306 */ /* 0x0009e20000201400 */
[----:B-1----:R-:W-:Y:S01]  /*9070*/  P2R R7, PR, RZ, 0x8 ;  /* 0x00000008ff077803 */ /* 0x002fe20000000000 */
[----:B--2---:R-:W-:Y:S01]  /*9080*/  FFMA.FTZ R5, R27, -UR35, R10 ;  /* 0x800000231b057c23 */ /* 0x004fe2000801000a */
[----:B------:R-:W-:-:S02]  /*9090*/  ISETP.LT.OR P3, PT, R43, R237, P0 ;  /* 0x000000ed2b00720c */ /* 0x000fc40000761670 */
[----:B------:R-:W-:Y:S02]  /*90a0*/  ISETP.GE.AND P0, PT, R36, R245, PT ;  /* 0x000000f52400720c */ /* 0x000fe40003f06270 */
[----:B------:R-:W-:Y:S01]  /*90b0*/  FSEL R184, R5, -INF , !P2 ;  /* 0xff80000005b87808 */ /* 0x000fe20005000000 */
[----:B---3--:R-:W-:Y:S01]  /*90c0*/  FFMA.FTZ R3, R76, -UR35, R9 ;  /* 0x800000234c037c23 */ /* 0x008fe20008010009 */
[C---:B------:R-:W-:Y:S01]  /*90d0*/  ISETP.LT.OR P6, PT, R36.reuse, R240, P0 ;  /* 0x000000f02400720c */ /* 0x040fe200007c1670 */
[----:B------:R-:W-:Y:S01]  /*90e0*/  IMAD.IADD R5, R241, 0x1, -R46 ;  /* 0x00000001f1057824 */ /* 0x000fe200078e0a2e */
[----:B------:R-:W-:Y:S01]  /*90f0*/  ISETP.NE.AND P0, PT, R7, RZ, PT ;  /* 0x000000ff0700720c */ /* 0x000fe20003f05270 */
[----:B------:R-:W1:Y:S01]  /*9100*/  MUFU.TANH R6, R6 ;  /* 0x0000000600067308 */ /* 0x000e620000002400 */
[----:B------:R-:W-:Y:S01]  /*9110*/  ISETP.GE.AND P2, PT, R36, R244, PT ;  /* 0x000000f42400720c */ /* 0x000fe20003f46270 */
[----:B----4-:R-:W-:-:S03]  /*9120*/  FFMA.FTZ R0, R17, -UR35, R8 ;  /* 0x8000002311007c23 */ /* 0x010fc60008010008 */
[----:B------:R-:W-:Y:S01]  /*9130*/  ISETP.LT.OR P2, PT, R36, R239, P2 ;  /* 0x000000ef2400720c */ /* 0x000fe20001741670 */
[----:B------:R-:W-:Y:S01]  /*9140*/  FMUL.FTZ R8, R247, c[0x0][0x2ec] ;  /* 0x0000bb00f7087a20 */ /* 0x000fe20000410000 */
[----:B------:R-:W-:Y:S01]  /*9150*/  FSEL R247, R3, -INF , !P0 ;  /* 0xff80000003f77808 */ /* 0x000fe20004000000 */
[----:B------:R-:W-:Y:S01]  /*9160*/  FMUL.FTZ R3, R79, c[0x0][0x2ec] ;  /* 0x0000bb004f037a20 */ /* 0x000fe20000410000 */
[----:B------:R-:W-:Y:S01]  /*9170*/  FSEL R186, R0, -INF , !P1 ;  /* 0xff80000000ba7808 */ /* 0x000fe20004800000 */
[----:B------:R-:W-:Y:S01]  /*9180*/  FMUL.FTZ R0, R130, c[0x0][0x2ec] ;  /* 0x0000bb0082007a20 */ /* 0x000fe20000410000 */
[----:B------:R2:W-:Y:S01]  /*9190*/  MUFU.TANH R12, R8 ;  /* 0x00000008000c7308 */ /* 0x0005e20000002400 */
[C---:B------:R-:W-:Y:S02]  /*91a0*/  ISETP.GE.AND P1, PT, R36.reuse, R243, PT ;  /* 0x000000f32400720c */ /* 0x040fe40003f26270 */
[C---:B------:R-:W-:Y:S02]  /*91b0*/  ISETP.GE.AND P0, PT, R36.reuse, R242, PT ;  /* 0x000000f22400720c */ /* 0x040fe40003f06270 */
[----:B------:R-:W-:Y:S01]  /*91c0*/  ISETP.LT.OR P1, PT, R36, R238, P1 ;  /* 0x000000ee2400720c */ /* 0x000fe20000f21670 */
[----:B-1----:R-:W-:Y:S01]  /*91d0*/  FFMA.FTZ R6, R20, -UR35, R6 ;  /* 0x8000002314067c23 */ /* 0x002fe20008010006 */
[----:B------:R-:W-:Y:S01]  /*91e0*/  ISETP.LT.OR P0, PT, R36, R237, P0 ;  /* 0x000000ed2400720c */ /* 0x000fe20000701670 */
[----:B------:R1:W3:Y:S01]  /*91f0*/  MUFU.TANH R7, R0 ;  /* 0x0000000000077308 */ /* 0x0002e20000002400 */
[----:B------:R-:W-:-:S02]  /*9200*/  P2R R10, PR, RZ, 0x2 ;  /* 0x00000002ff0a7803 */ /* 0x000fc40000000000 */
[----:B------:R-:W-:Y:S02]  /*9210*/  P2R R9, PR, RZ, 0x1 ;  /* 0x00000001ff097803 */ /* 0x000fe40000000000 */
[C---:B------:R-:W-:Y:S02]  /*9220*/  ISETP.GE.AND P1, PT, R37.reuse, R243, PT ;  /* 0x000000f32500720c */ /* 0x040fe40003f26270 */
[----:B------:R-:W-:Y:S01]  /*9230*/  FSEL R211, R6, -INF , !P4 ;  /* 0xff80000006d37808 */ /* 0x000fe20006000000 */
[----:B------:R4:W3:Y:S01]  /*9240*/  MUFU.TANH R11, R3 ;  /* 0x00000003000b7308 */ /* 0x0008e20000002400 */
[----:B------:R-:W-:Y:S02]  /*9250*/  ISETP.LT.OR P4, PT, R37, R238, P1 ;  /* 0x000000ee2500720c */ /* 0x000fe40000f81670 */
[----:B------:R-:W-:Y:S02]  /*9260*/  ISETP.NE.AND P1, PT, R9, RZ, PT ;  /* 0x000000ff0900720c */ /* 0x000fe40003f25270 */
[----:B--2---:R-:W-:-:S02]  /*9270*/  P2R R8, PR, RZ, 0x4 ;  /* 0x00000004ff087803 */ /* 0x004fc40000000000 */
[C---:B------:R-:W-:Y:S01]  /*9280*/  ISETP.GE.AND P0, PT, R37.reuse, R245, PT ;  /* 0x000000f52500720c */ /* 0x040fe20003f06270 */
[----:B-1----:R-:W-:Y:S01]  /*9290*/  IMAD.IADD R0, R234, 0x1, -R46 ;  /* 0x00000001ea007824 */ /* 0x002fe200078e0a2e */
[C---:B------:R-:W-:Y:S02]  /*92a0*/  ISETP.GE.AND P2, PT, R37.reuse, R244, PT ;  /* 0x000000f42500720c */ /* 0x040fe40003f46270 */
[----:B------:R-:W-:Y:S02]  /*92b0*/  ISETP.LT.OR P0, PT, R37, R240, P0 ;  /* 0x000000f02500720c */ /* 0x000fe40000701670 */
[----:B------:R-:W-:-:S05]  /*92c0*/  IABS R0, R0 ;  /* 0x0000000000007213 */ /* 0x000fca0000000000 */
[----:B----4-:R-:W-:Y:S01]  /*92d0*/  IMAD.MOV.U32 R3, RZ, RZ, R0 ;  /* 0x000000ffff037224 */ /* 0x010fe200078e0000 */
[----:B------:R-:W-:Y:S01]  /*92e0*/  IABS R0, R5 ;  /* 0x0000000500007213 */ /* 0x000fe20000000000 */
[----:B---3--:R-:W-:Y:S02]  /*92f0*/  FFMA.FTZ R5, R13, -UR35, R7 ;  /* 0x800000230d057c23 */ /* 0x008fe40008010007 */
[----:B------:R1:W-:Y:S01]  /*9300*/  I2F R85, R3 ;  /* 0x0000000300557306 */ /* 0x0003e20000201400 */
[----:B------:R-:W-:Y:S02]  /*9310*/  FFMA.FTZ R7, R78, -UR35, R11 ;  /* 0x800000234e077c23 */ /* 0x000fe4000801000b */
[----:B------:R-:W-:Y:S01]  /*9320*/  FMUL.FTZ R11, R129, c[0x0][0x2ec] ;  /* 0x0000bb00810b7a20 */ /* 0x000fe20000410000 */
[----:B------:R-:W-:Y:S01]  /*9330*/  FSEL R250, R5, -INF , !P3 ;  /* 0xff80000005fa7808 */ /* 0x000fe20005800000 */
[----:B------:R-:W-:Y:S01]  /*9340*/  IMAD.IADD R5, R234, 0x1, -R56 ;  /* 0x00000001ea057824 */ /* 0x000fe200078e0a38 */
[----:B------:R-:W-:-:S02]  /*9350*/  FSEL R204, R7, -INF , !P6 ;  /* 0xff80000007cc7808 */ /* 0x000fc40007000000 */
[----:B------:R2:W-:Y:S01]  /*9360*/  I2F R79, R0 ;  /* 0x00000000004f7306 */ /* 0x0005e20000201400 */
[----:B------:R-:W-:Y:S01]  /*9370*/  ISETP.NE.AND P6, PT, R8, RZ, PT ;  /* 0x000000ff0800720c */ /* 0x000fe20003fc5270 */
[----:B-1----:R-:W-:-:S06]  /*9380*/  FFMA.FTZ R3, R31, -UR35, R12 ;  /* 0x800000231f037c23 */ /* 0x002fcc000801000c */
[----:B------:R1:W3:Y:S01]  /*9390*/  MUFU.TANH R12, R11 ;  /* 0x0000000b000c7308 */ /* 0x0002e20000002400 */
[----:B------:R-:W-:Y:S02]  /*93a0*/  FSEL R209, R3, -INF , !P5 ;  /* 0xff80000003d17808 */ /* 0x000fe40006800000 */
[----:B------:R-:W-:Y:S01]  /*93b0*/  ISETP.LT.OR P5, PT, R37, R239, P2 ;  /* 0x000000ef2500720c */ /* 0x000fe200017a1670 */
[----:B--2---:R-:W-:Y:S01]  /*93c0*/  FMUL.FTZ R0, R181, c[0x0][0x2ec] ;  /* 0x0000bb00b5007a20 */ /* 0x004fe20000410000 */
[----:B------:R-:W-:Y:S01]  /*93d0*/  ISETP.NE.AND P2, PT, R10, RZ, PT ;  /* 0x000000ff0a00720c */ /* 0x000fe20003f45270 */
[----:B------:R-:W-:Y:S02]  /*93e0*/  IMAD.MOV.U32 R181, RZ, RZ, R64 ;  /* 0x000000ffffb57224 */ /* 0x000fe400078e0040 */
[----:B------:R2:W4:Y:S01]  /*93f0*/  MUFU.TANH R13, R0 ;  /* 0x00000000000d7308 */ /* 0x0005220000002400 */
[----:B-1----:R-:W-:Y:S01]  /*9400*/  P2R R11, PR, RZ, 0x1 ;  /* 0x00000001ff0b7803 */ /* 0x002fe20000000000 */
[----:B---3--:R-:W-:Y:S01]  /*9410*/  FFMA.FTZ R6, R18, -UR35, R12 ;  /* 0x8000002312067c23 */ /* 0x008fe2000801000c */
[----:B------:R-:W-:-:S04]  /*9420*/  ISETP.GE.AND P0, PT, R37, R242, PT ;  /* 0x000000f22500720c */ /* 0x000fc80003f06270 */
[----:B------:R-:W-:Y:S02]  /*9430*/  ISETP.LT.OR P3, PT, R37, R237, P0 ;  /* 0x000000ed2500720c */ /* 0x000fe40000761670 */
[----:B------:R-:W-:Y:S01]  /*9440*/  ISETP.GE.AND P0, PT, R38, R245, PT ;  /* 0x000000f52600720c */ /* 0x000fe20003f06270 */
[----:B--2---:R-:W-:Y:S01]  /*9450*/  IMAD.IADD R0, R235, 0x1, -R48 ;  /* 0x00000001eb007824 */ /* 0x004fe200078e0a30 */
[----:B------:R-:W-:Y:S01]  /*9460*/  FSEL R201, R6, -INF , !P2 ;  /* 0xff80000006c97808 */ /* 0x000fe20005000000 */
[----:B----4-:R-:W-:Y:S01]  /*9470*/  FFMA.FTZ R7, R21, -UR35, R13 ;  /* 0x8000002315077c23 */ /* 0x010fe2000801000d */
[----:B------:R-:W-:Y:S02]  /*9480*/  ISETP.GE.AND P2, PT, R38, R244, PT ;  /* 0x000000f42600720c */ /* 0x000fe40003f46270 */
[----:B------:R-:W-:Y:S02]  /*9490*/  IABS R0, R0 ;  /* 0x0000000000007213 */ /* 0x000fe40000000000 */
[----:B------:R-:W-:-:S02]  /*94a0*/  FSEL R197, R7, -INF , !P6 ;  /* 0xff80000007c57808 */ /* 0x000fc40007000000 */
[----:B------:R-:W-:Y:S01]  /*94b0*/  ISETP.LT.OR P6, PT, R38, R240, P0 ;  /* 0x000000f02600720c */ /* 0x000fe200007c1670 */
[----:B------:R-:W-:Y:S01]  /*94c0*/  IMAD.MOV.U32 R3, RZ, RZ, R0 ;  /* 0x000000ffff037224 */ /* 0x000fe200078e0000 */
[----:B------:R-:W-:Y:S01]  /*94d0*/  ISETP.NE.AND P0, PT, R11, RZ, PT ;  /* 0x000000ff0b00720c */ /* 0x000fe20003f05270 */
[----:B------:R-:W-:Y:S01]  /*94e0*/  IMAD.IADD R0, R234, 0x1, -R48 ;  /* 0x00000001ea007824 */ /* 0x000fe200078e0a30 */
[----:B------:R-:W-:Y:S01]  /*94f0*/  ISETP.LT.OR P2, PT, R38, R239, P2 ;  /* 0x000000ef2600720c */ /* 0x000fe20001741670 */
[----:B------:R1:W-:Y:S03]  /*9500*/  I2F R64, R3 ;  /* 0x0000000300407306 */ /* 0x0003e60000201400 */
[----:B------:R-:W-:-:S05]  /*9510*/  IABS R0, R0 ;  /* 0x0000000000007213 */ /* 0x000fca0000000000 */
[----:B------:R2:W-:Y:S01]  /*9520*/  I2F R75, R0 ;  /* 0x00000000004b7306 */ /* 0x0005e20000201400 */
[----:B------:R-:W-:-:S03]  /*9530*/  IMAD.MOV.U32 R142, RZ, RZ, R137 ;  /* 0x000000ffff8e7224 */ /* 0x000fc600078e0089 */
[----:B------:R-:W-:Y:S01]  /*9540*/  @P2 LOP3.LUT R231, R231, 0x1, RZ, 0xfc, !PT ;  /* 0x00000001e7e72812 */ /* 0x000fe200078efcff */
[----:B-1----:R-:W-:-:S03]  /*9550*/  FMUL.FTZ R3, R84, c[0x0][0x2ec] ;  /* 0x0000bb0054037a20 */ /* 0x002fc60000410000 */
[----:B------:R-:W-:Y:S01]  /*9560*/  LOP3.LUT R231, R231, 0xfffffff7, RZ, 0xc0, !PT ;  /* 0xfffffff7e7e77812 */ /* 0x000fe200078ec0ff */
[----:B------:R-:W-:Y:S01]  /*9570*/  MUFU.TANH R8, R3 ;  /* 0x0000000300087308 */ /* 0x000fe20000002400 */
[----:B--2---:R-:W-:-:S07]  /*9580*/  FMUL.FTZ R0, R131, c[0x0][0x2ec] ;  /* 0x0000bb0083007a20 */ /* 0x004fce0000410000 */
[----:B------:R1:W2:Y:S02]  /*9590*/  MUFU.TANH R9, R0 ;  /* 0x0000000000097308 */ /* 0x0002a40000002400 */
[----:B-1----:R-:W-:-:S05]  /*95a0*/  IMAD.IADD R0, R241, 0x1, -R48 ;  /* 0x00000001f1007824 */ /* 0x002fca00078e0a30 */
[----:B------:R-:W-:-:S05]  /*95b0*/  IABS R0, R0 ;  /* 0x0000000000007213 */ /* 0x000fca0000000000 */
[----:B------:R-:W-:Y:S02]  /*95c0*/  IMAD.MOV.U32 R3, RZ, RZ, R0 ;  /* 0x000000ffff037224 */ /* 0x000fe400078e0000 */
[----:B------:R-:W-:Y:S02]  /*95d0*/  IMAD.IADD R0, R235, 0x1, -R56 ;  /* 0x00000001eb007824 */ /* 0x000fe400078e0a38 */
[----:B------:R1:W-:Y:S03]  /*95e0*/  I2F R47, R3 ;  /* 0x00000003002f7306 */ /* 0x0003e60000201400 */
[----:B------:R-:W-:-:S05]  /*95f0*/  IABS R0, R0 ;  /* 0x0000000000007213 */ /* 0x000fca0000000000 */
[----:B-1----:R-:W-:Y:S01]  /*9600*/  IMAD.MOV.U32 R3, RZ, RZ, R0 ;  /* 0x000000ffff037224 */ /* 0x002fe200078e0000 */
[----:B------:R-:W-:Y:S01]  /*9610*/  IABS R0, R5 ;  /* 0x0000000500007213 */ /* 0x000fe20000000000 */
[----:B--2---:R-:W-:Y:S02]  /*9620*/  FFMA.FTZ R5, R22, -UR35, R9 ;  /* 0x8000002316057c23 */ /* 0x004fe40008010009 */
[----:B------:R1:W-:Y:S08]  /*9630*/  I2F R84, R3 ;  /* 0x0000000300547306 */ /* 0x0003f00000201400 */
[----:B------:R2:W-:Y:S01]  /*9640*/  I2F R78, R0 ;  /* 0x00000000004e7306 */ /* 0x0005e20000201400 */
[----:B-1----:R-:W-:-:S05]  /*9650*/  FFMA.FTZ R3, R160, -UR35, R8 ;  /* 0x80000023a0037c23 */ /* 0x002fca0008010008 */
[----:B------:R-:W-:Y:S01]  /*9660*/  FSEL R195, R3, -INF , !P0 ;  /* 0xff80000003c37808 */ /* 0x000fe20004000000 */
[----:B------:R-:W-:Y:S01]  /*9670*/  FMUL.FTZ R3, R59, c[0x0][0x2ec] ;  /* 0x0000bb003b037a20 */ /* 0x000fe20000410000 */
[----:B------:R-:W-:Y:S01]  /*9680*/  ISETP.GE.AND P0, PT, R38, R242, PT ;  /* 0x000000f22600720c */ /* 0x000fe20003f06270 */
[----:B--2---:R-:W-:Y:S01]  /*9690*/  FMUL.FTZ R0, R232, c[0x0][0x2ec] ;  /* 0x0000bb00e8007a20 */ /* 0x004fe20000410000 */
[----:B------:R-:W-:Y:S01]  /*96a0*/  FSEL R232, R5, -INF , !P1 ;  /* 0xff80000005e87808 */ /* 0x000fe20004800000 */
[----:B------:R-:W-:Y:S01]  /*96b0*/  IMAD.IADD R5, R235, 0x1, -R57 ;  /* 0x00000001eb057824 */ /* 0x000fe200078e0a39 */
[----:B------:R-:W1:Y:S01]  /*96c0*/  MUFU.TANH R7, R3 ;  /* 0x0000000300077308 */ /* 0x000e620000002400 */
[C---:B------:R-:W-:Y:S02]  /*96d0*/  ISETP.GE.AND P1, PT, R38.reuse, R243, PT ;  /* 0x000000f32600720c */ /* 0x040fe40003f26270 */
[C---:B------:R-:W-:Y:S02]  /*96e0*/  ISETP.LT.OR P0, PT, R38.reuse, R237, P0 ;  /* 0x000000ed2600720c */ /* 0x040fe40000701670 */
[----:B------:R-:W-:-:S03]  /*96f0*/  ISETP.LT.OR P1, PT, R38, R238, P1 ;  /* 0x000000ee2600720c */ /* 0x000fc60000f21670 */
[----:B------:R2:W3:Y:S01]  /*9700*/  MUFU.TANH R8, R0 ;  /* 0x0000000000087308 */ /* 0x0004e20000002400 */
[----:B-1----:R-:W-:Y:S02]  /*9710*/  FFMA.FTZ R12, R24, -UR35, R7 ;  /* 0x80000023180c7c23 */ /* 0x002fe40008010007 */
[----:B------:R-:W-:-:S07]  /*9720*/  IMAD.MOV.U32 R137, RZ, RZ, R222 ;  /* 0x000000ffff897224 */ /* 0x000fce00078e00de */
[----:B------:R-:W-:-:S04]  /*9730*/  @P1 LOP3.LUT R231, R231, 0x8, RZ, 0xfc, !PT ;  /* 0x00000008e7e71812 */ /* 0x000fc800078efcff */
[----:B------:R-:W-:Y:S01]  /*9740*/  LOP3.LUT R231, R231, 0xfffffffb, RZ, 0xc0, !PT ;  /* 0xfffffffbe7e77812 */ /* 0x000fe200078ec0ff */
[----:B--2---:R-:W-:Y:S02]  /*9750*/  FMUL.FTZ R0, R153, c[0x0][0x2ec] ;  /* 0x0000bb0099007a20 */ /* 0x004fe40000410000 */
[----:B------:R-:W-:Y:S01]  /*9760*/  IMAD.MOV.U32 R153, RZ, RZ, R51 ;  /* 0x000000ffff997224 */ /* 0x000fe200078e0033 */
[----:B------:R-:W-:Y:S01]  /*9770*/  @P0 LOP3.LUT R231, R231, 0x4, RZ, 0xfc, !PT ;  /* 0x00000004e7e70812 */ /* 0x000fe200078efcff */
[----:B------:R1:W2:Y:S01]  /*9780*/  MUFU.TANH R6, R0 ;  /* 0x0000000000067308 */ /* 0x0002a20000002400 */
[----:B---3--:R-:W-:Y:S02]  /*9790*/  FFMA.FTZ R15, R33, -UR35, R8 ;  /* 0x80000023210f7c23 */ /* 0x008fe40008010008 */
[----:B-1----:R-:W-:Y:S02]  /*97a0*/  IMAD.IADD R0, R241, 0x1, -R56 ;  /* 0x00000001f1007824 */ /* 0x002fe400078e0a38 */
[----:B--2---:R-:W-:-:S03]  /*97b0*/  FFMA.FTZ R14, R23, -UR35, R6 ;  /* 0x80000023170e7c23 */ /* 0x004fc60008010006 */
[----:B------:R-:W-:-:S05]  /*97c0*/  IABS R0, R0 ;  /* 0x0000000000007213 */ /* 0x000fca0000000000 */
[----:B------:R-:W-:Y:S01]  /*97d0*/  IMAD.MOV.U32 R3, RZ, RZ, R0 ;  /* 0x000000ffff037224 */ /* 0x000fe200078e0000 */
[----:B------:R-:W-:Y:S01]  /*97e0*/  IABS R0, R5 ;  /* 0x0000000500007213 */ /* 0x000fe20000000000 */
[--C-:B------:R-:W-:Y:S02]  /*97f0*/  IMAD.IADD R5, R234, 0x1, -R57.reuse ;  /* 0x00000001ea057824 */ /* 0x100fe400078e0a39 */
        /* <DEDUP_REMOVED lines=13> */
[----:B-1----:R-:W-:Y:S02]  /*98d0*/  IMAD.MOV.U32 R3, RZ, RZ, R0 ;  /* 0x000000ffff037224 */ /* 0x002fe400078e0000 */
[----:B------:R-:W-:-:S04]  /*98e0*/  IMAD.IADD R0, R234, 0x1, -R65 ;  /* 0x00000001ea007824 */ /* 0x000fc800078e0a41 */
[----:B------:R1:W-:Y:S01]  /*98f0*/  I2F R39, R3 ;  /* 0x0000000300277306 */ /* 0x0003e20000201400 */
[----:B------:R-:W-:-:S05]  /*9900*/  IABS R0, R0 ;  /* 0x0000000000007213 */ /* 0x000fca0000000000 */
[----:B-1----:R-:W-:Y:S01]  /*9910*/  IMAD.MOV.U32 R3, RZ, RZ, R0 ;  /* 0x000000ffff037224 */ /* 0x002fe200078e0000 */
[----:B------:R-:W-:Y:S01]  /*9920*/  IABS R0, R5 ;  /* 0x0000000500007213 */ /* 0x000fe20000000000 */
[--C-:B------:R-:W-:Y:S02]  /*9930*/  IMAD.IADD R5, R234, 0x1, -R67.reuse ;  /* 0x00000001ea057824 */ /* 0x100fe400078e0a43 */
[----:B------:R1:W-:Y:S02]  /*9940*/  I2F R49, R3 ;  /* 0x0000000300317306 */ /* 0x0003e40000201400 */
[----:B-1----:R-:W-:Y:S02]  /*9950*/  IMAD.MOV.U32 R3, RZ, RZ, R0 ;  /* 0x000000ffff037224 */ /* 0x002fe400078e0000 */
[----:B------:R-:W-:-:S04]  /*9960*/  IMAD.IADD R0, R235, 0x1, -R67 ;  /* 0x00000001eb007824 */ /* 0x000fc800078e0a43 */
[----:B------:R1:W-:Y:S01]  /*9970*/  I2F R41, R3 ;  /* 0x0000000300297306 */ /* 0x0003e20000201400 */
[----:B------:R-:W-:-:S05]  /*9980*/  IABS R0, R0 ;  /* 0x0000000000007213 */ /* 0x000fca0000000000 */
[----:B-1----:R-:W-:Y:S01]  /*9990*/  IMAD.MOV.U32 R3, RZ, RZ, R0 ;  /* 0x000000ffff037224 */ /* 0x002fe200078e0000 */
[----:B------:R-:W-:Y:S01]  /*99a0*/  IABS R0, R5 ;  /* 0x0000000500007213 */ /* 0x000fe20000000000 */
[----:B------:R-:W-:Y:S02]  /*99b0*/  IMAD.IADD R5, R235, 0x1, -R73 ;  /* 0x00000001eb057824 */ /* 0x000fe400078e0a49 */
        /* <DEDUP_REMOVED lines=38> */
[----:B------:R-:W-:-:S03]  /*9c20*/  IABS R0, R5 ;  /* 0x0000000500007213 */ /* 0x000fc60000000000 */
[----:B------:R-:W-:Y:S08]  /*9c30*/  I2F R50, R3 ;  /* 0x0000000300327306 */ /* 0x000ff00000201400 */
[----:B------:R1:W-:Y:S02]  /*9c40*/  I2F R43, R0 ;  /* 0x00000000002b7306 */ /* 0x0003e40000201400 */
[----:B-1----:R-:W-:-:S02]  /*9c50*/  FMUL.FTZ R0, R150, c[0x0][0x2ec] ;  /* 0x0000bb0096007a20 */ /* 0x002fc40000410000 */
[----:B------:R-:W-:-:S04]  /*9c60*/  IMAD.MOV.U32 R150, RZ, RZ, R16 ;  /* 0x000000ffff967224 */ /* 0x000fc800078e0010 */
[----:B------:R1:W2:Y:S01]  /*9c70*/  MUFU.TANH R5, R0 ;  /* 0x0000000000057308 */ /* 0x0002a20000002400 */
[----:B------:R-:W-:Y:S02]  /*9c80*/  IMAD.MOV.U32 R16, RZ, RZ, R159 ;  /* 0x000000ffff107224 */ /* 0x000fe400078e009f */
[----:B------:R-:W-:Y:S02]  /*9c90*/  IMAD.MOV.U32 R159, RZ, RZ, R158 ;  /* 0x000000ffff9f7224 */ /* 0x000fe400078e009e */
[----:B------:R-:W-:Y:S02]  /*9ca0*/  IMAD.MOV.U32 R158, RZ, RZ, R181 ;  /* 0x000000ffff9e7224 */ /* 0x000fe400078e00b5 */
[----:B------:R-:W-:Y:S02]  /*9cb0*/  IMAD.MOV.U32 R181, RZ, RZ, R125 ;  /* 0x000000ffffb57224 */ /* 0x000fe400078e007d */
[----:B-1----:R-:W-:Y:S02]  /*9cc0*/  FMUL.FTZ R0, R148, c[0x0][0x2ec] ;  /* 0x0000bb0094007a20 */ /* 0x002fe40000410000 */
[----:B------:R-:W-:-:S02]  /*9cd0*/  IMAD.MOV.U32 R148, RZ, RZ, R185 ;  /* 0x000000ffff947224 */ /* 0x000fc400078e00b9 */
[----:B------:R-:W-:Y:S02]  /*9ce0*/  IMAD.MOV.U32 R185, RZ, RZ, R157 ;  /* 0x000000ffffb97224 */ /* 0x000fe400078e009d */
[----:B------:R-:W-:Y:S02]  /*9cf0*/  IMAD.MOV.U32 R157, RZ, RZ, R156 ;  /* 0x000000ffff9d7224 */ /* 0x000fe400078e009c */
[----:B------:R-:W-:Y:S02]  /*9d00*/  IMAD.MOV.U32 R156, RZ, RZ, R155 ;  /* 0x000000ffff9c7224 */ /* 0x000fe400078e009b */
[----:B------:R-:W-:Y:S01]  /*9d10*/  IMAD.MOV.U32 R155, RZ, RZ, R121 ;  /* 0x000000ffff9b7224 */ /* 0x000fe200078e0079 */
[----:B------:R1:W3:Y:S01]  /*9d20*/  MUFU.TANH R6, R0 ;  /* 0x0000000000067308 */ /* 0x0002e20000002400 */
[----:B------:R-:W-:Y:S02]  /*9d30*/  IMAD.MOV.U32 R121, RZ, RZ, R144 ;  /* 0x000000ffff797224 */ /* 0x000fe400078e0090 */
[----:B------:R-:W-:-:S02]  /*9d40*/  IMAD.MOV.U32 R144, RZ, RZ, R179 ;  /* 0x000000ffff907224 */ /* 0x000fc400078e00b3 */
[----:B------:R-:W4:Y:S01]  /*9d50*/  LDL.LU R179, [R1+0xa4] ;  /* 0x0000a40001b37983 */ /* 0x000f220000300800 */
[----:B------:R-:W-:Y:S02]  /*9d60*/  IMAD.MOV.U32 R28, RZ, RZ, R159 ;  /* 0x000000ffff1c7224 */ /* 0x000fe400078e009f */
[----:B------:R-:W-:Y:S01]  /*9d70*/  IMAD.MOV.U32 R159, RZ, RZ, R181 ;  /* 0x000000ffff9f7224 */ /* 0x000fe200078e00b5 */
[----:B------:R-:W2:Y:S01]  /*9d80*/  LDL.LU R125, [R1+0xa8] ;  /* 0x0000a800017d7983 */ /* 0x000ea20000300800 */
[----:B------:R-:W-:Y:S02]  /*9d90*/  IMAD.MOV.U32 R26, RZ, RZ, R16 ;  /* 0x000000ffff1a7224 */ /* 0x000fe400078e0010 */
[----:B------:R-:W-:Y:S01]  /*9da0*/  IMAD.MOV.U32 R16, RZ, RZ, R185 ;  /* 0x000000ffff107224 */ /* 0x000fe200078e00b9 */
[----:B------:R-:W2:Y:S01]  /*9db0*/  LDL.LU R181, [R1+0xc0] ;  /* 0x0000c00001b57983 */ /* 0x000ea20000300800 */
[----:B------:R-:W-:Y:S02]  /*9dc0*/  IMAD.MOV.U32 R185, RZ, RZ, R156 ;  /* 0x000000ffffb97224 */ /* 0x000fe400078e009c */
[----:B-1----:R-:W-:-:S02]  /*9dd0*/  FMUL.FTZ R0, R150, c[0x0][0x2ec] ;  /* 0x0000bb0096007a20 */ /* 0x002fc40000410000 */
[----:B------:R-:W-:Y:S02]  /*9de0*/  IMAD.MOV.U32 R150, RZ, RZ, R157 ;  /* 0x000000ffff967224 */ /* 0x000fe400078e009d */
[----:B------:R-:W-:Y:S01]  /*9df0*/  IMAD.MOV.U32 R157, RZ, RZ, R155 ;  /* 0x000000ffff9d7224 */ /* 0x000fe200078e009b */
[----:B------:R1:W-:Y:S01]  /*9e00*/  MUFU.TANH R8, R0 ;  /* 0x0000000000087308 */ /* 0x0003e20000002400 */
[----:B------:R-:W2:Y:S01]  /*9e10*/  LDL.LU R155, [R1+0xc4] ;  /* 0x0000c400019b7983 */ /* 0x000ea20000300800 */
[----:B------:R-:W-:Y:S02]  /*9e20*/  IMAD.MOV.U32 R156, RZ, RZ, R154 ;  /* 0x000000ffff9c7224 */ /* 0x000fe400078e009a */
[----:B-1----:R-:W-:Y:S02]  /*9e30*/  FMUL.FTZ R0, R148, c[0x0][0x2ec] ;  /* 0x0000bb0094007a20 */ /* 0x002fe40000410000 */
[----:B------:R-:W-:Y:S02]  /*9e40*/  IMAD.MOV.U32 R148, RZ, RZ, R158 ;  /* 0x000000ffff947224 */ /* 0x000fe400078e009e */
[----:B------:R1:W-:Y:S01]  /*9e50*/  MUFU.TANH R7, R0 ;  /* 0x0000000000077308 */ /* 0x0003e20000002400 */
[----:B------:R-:W-:-:S02]  /*9e60*/  IMAD.MOV.U32 R154, RZ, RZ, R219 ;  /* 0x000000ffff9a7224 */ /* 0x000fc400078e00db */
[----:B------:R-:W-:Y:S02]  /*9e70*/  IMAD.MOV.U32 R158, RZ, RZ, R153 ;  /* 0x000000ffff9e7224 */ /* 0x000fe400078e0099 */
[----:B-1----:R-:W-:-:S04]  /*9e80*/  FMUL.FTZ R0, R26, c[0x0][0x2ec] ;  /* 0x0000bb001a007a20 */ /* 0x002fc80000410000 */
[----:B------:R1:W1:Y:S01]  /*9e90*/  MUFU.TANH R9, R0 ;  /* 0x0000000000097308 */ /* 0x0002620000002400 */
[----:B------:R-:W-:Y:S02]  /*9ea0*/  IMAD.MOV.U32 R153, RZ, RZ, R223 ;  /* 0x000000ffff997224 */ /* 0x000fe400078e00df */
[----:B------:R-:W3:Y:S01]  /*9eb0*/  LDL.LU R223, [R1+0x118] ;  /* 0x0001180001df7983 */ /* 0x000ee20000300800 */
[----:B------:R-:W-:Y:S02]  /*9ec0*/  IMAD.MOV.U32 R149, RZ, RZ, R148 ;  /* 0x000000ffff957224 */ /* 0x000fe400078e0094 */
[----:B-1----:R-:W-:Y:S01]  /*9ed0*/  FMUL.FTZ R0, R16, c[0x0][0x2ec] ;  /* 0x0000bb0010007a20 */ /* 0x002fe20000410000 */
[----:B------:R-:W3:Y:S03]  /*9ee0*/  LDL.LU R219, [R1+0x114] ;  /* 0x0001140001db7983 */ /* 0x000ee60000300800 */
[----:B------:R1:W-:Y:S01]  /*9ef0*/  MUFU.TANH R16, R0 ;  /* 0x0000000000107308 */ /* 0x0003e20000002400 */
[----:B------:R-:W-:-:S02]  /*9f00*/  IMAD.MOV.U32 R26, RZ, RZ, R185 ;  /* 0x000000ffff1a7224 */ /* 0x000fc400078e00b9 */
[----:B------:R-:W-:Y:S02]  /*9f10*/  IMAD.MOV.U32 R148, RZ, RZ, R152 ;  /* 0x000000ffff947224 */ /* 0x000fe400078e0098 */
[----:B------:R-:W-:Y:S02]  /*9f20*/  IMAD.MOV.U32 R185, RZ, RZ, R126 ;  /* 0x000000ffffb97224 */ /* 0x000fe400078e007e */
[----:B------:R-:W-:Y:S02]  /*9f30*/  IMAD.MOV.U32 R152, RZ, RZ, R178 ;  /* 0x000000ffff987224 */ /* 0x000fe400078e00b2 */
[----:B-1----:R-:W-:Y:S02]  /*9f40*/  FMUL.FTZ R0, R28, c[0x0][0x2ec] ;  /* 0x0000bb001c007a20 */ /* 0x002fe40000410000 */
[----:B------:R-:W-:Y:S02]  /*9f50*/  IMAD.MOV.U32 R28, RZ, RZ, R159 ;  /* 0x000000ffff1c7224 */ /* 0x000fe400078e009f */
[----:B------:R1:W-:Y:S01]  /*9f60*/  MUFU.TANH R11, R0 ;  /* 0x00000000000b7308 */ /* 0x0003e20000002400 */
[----:B------:R-:W-:-:S02]  /*9f70*/  IMAD.MOV.U32 R159, RZ, RZ, R154 ;  /* 0x000000ffff9f7224 */ /* 0x000fc400078e009a */
[----:B------:R-:W-:Y:S02]  /*9f80*/  IMAD.MOV.U32 R154, RZ, RZ, R145 ;  /* 0x000000ffff9a7224 */ /* 0x000fe400078e0091 */
[----:B------:R-:W3:Y:S01]  /*9f90*/  LDL.LU R145, [R1+0xc8] ;  /* 0x0000c80001917983 */ /* 0x000ee20000300800 */
[----:B------:R-:W-:-:S03]  /*9fa0*/  IMAD.MOV.U32 R178, RZ, RZ, R4 ;  /* 0x000000ffffb27224 */ /* 0x000fc600078e0004 */
[----:B------:R-:W3:Y:S01]  /*9fb0*/  LDL.LU R126, [R1+0xd0] ;  /* 0x0000d000017e7983 */ /* 0x000ee20000300800 */
[----:B-1----:R-:W-:Y:S02]  /*9fc0*/  FMUL.FTZ R0, R150, c[0x0][0x2ec] ;  /* 0x0000bb0096007a20 */ /* 0x002fe40000410000 */
[----:B------:R-:W-:Y:S02]  /*9fd0*/  IMAD.MOV.U32 R150, RZ, RZ, R157 ;  /* 0x000000ffff967224 */ /* 0x000fe400078e009d */
[----:B--2---:R-:W-:Y:S02]  /*9fe0*/  IMAD.MOV.U32 R157, RZ, RZ, R155 ;  /* 0x000000ffff9d7224 */ /* 0x004fe400078e009b */
[----:B------:R-:W-:Y:S02]  /*9ff0*/  IMAD.MOV.U32 R155, RZ, RZ, R153 ;  /* 0x000000ffff9b7224 */ /* 0x000fe400078e0099 */
[----:B------:R-:W-:Y:S02]  /*a000*/  IMAD.MOV.U32 R153, RZ, RZ, R124 ;  /* 0x000000ffff997224 */ /* 0x000fe400078e007c */
[----:B------:R-:W2:Y:S04]  /*a010*/  LDL.LU R124, [R1+0xd4] ;  /* 0x0000d400017c7983 */ /* 0x000ea80000300800 */
[----:B------:R-:W2:Y:S01]  /*a020*/  LDL.LU R4, [R1+0x110] ;  /* 0x0001100001047983 */ /* 0x000ea20000300800 */
        /* <DEDUP_REMOVED lines=10> */
[----:B------:R1:W1:Y:S01]  /*a0d0*/  MUFU.TANH R20, R0 ;  /* 0x0000000000147308 */ /* 0x0002620000002400 */
[----:B------:R-:W-:Y:S02]  /*a0e0*/  IMAD.MOV.U32 R140, RZ, RZ, R178 ;  /* 0x000000ffff8c7224 */ /* 0x000fe400078e00b2 */
[----:B-1----:R-:W-:-:S05]  /*a0f0*/  FMUL.FTZ R0, R165, c[0x0][0x2ec] ;  /* 0x0000bb00a5007a20 */ /* 0x002fca0000410000 */
[----:B------:R1:W-:Y:S01]  /*a100*/  MUFU.TANH R28, R0 ;  /* 0x00000000001c7308 */ /* 0x0003e20000002400 */
[----:B------:R-:W-:Y:S02]  /*a110*/  FMUL.FTZ R3, R167, c[0x0][0x2ec] ;  /* 0x0000bb00a7037a20 */ /* 0x000fe40000410000 */
[----:B------:R-:W-:Y:S02]  /*a120*/  IMAD.MOV.U32 R150, RZ, RZ, R148 ;  /* 0x000000ffff967224 */ /* 0x000fe400078e0094 */
[----:B------:R-:W-:Y:S02]  /*a130*/  IMAD.MOV.U32 R148, RZ, RZ, R127 ;  /* 0x000000ffff947224 */ /* 0x000fe400078e007f */
[----:B-1----:R-:W-:-:S04]  /*a140*/  FMUL.FTZ R0, R166, c[0x0][0x2ec] ;  /* 0x0000bb00a6007a20 */ /* 0x002fc80000410000 */
[----:B------:R1:W1:Y:S01]  /*a150*/  MUFU.TANH R22, R0 ;  /* 0x0000000000167308 */ /* 0x0002620000002400 */
[----:B------:R-:W-:Y:S02]  /*a160*/  IMAD.MOV.U32 R127, RZ, RZ, R176 ;  /* 0x000000ffff7f7224 */ /* 0x000fe400078e00b0 */
[----:B---3--:R-:W-:Y:S02]  /*a170*/  IMAD.MOV.U32 R178, RZ, RZ, R219 ;  /* 0x000000ffffb27224 */ /* 0x008fe400078e00db */
[----:B------:R-:W-:Y:S02]  /*a180*/  IMAD.MOV.U32 R224, RZ, RZ, R127 ;  /* 0x000000ffffe07224 */ /* 0x000fe400078e007f */
[----:B-1----:R-:W-:-:S05]  /*a190*/  FFMA.FTZ R0, R161, -UR35, R5 ;  /* 0x80000023a1007c23 */ /* 0x002fca0008010005 */
[----:B------:R-:W-:Y:S01]  /*a1a0*/  FSEL R167, R0, -INF , !P6 ;  /* 0xff80000000a77808 */ /* 0x000fe20007000000 */
[----:B------:R-:W-:Y:S02]  /*a1b0*/  FMUL.FTZ R0, R140, c[0x0][0x2ec] ;  /* 0x0000bb008c007a20 */ /* 0x000fe40000410000 */
[----:B------:R-:W-:Y:S02]  /*a1c0*/  IMAD.MOV.U32 R127, RZ, RZ, R125 ;  /* 0x000000ffff7f7224 */ /* 0x000fe400078e007d */
[----:B------:R1:W-:Y:S01]  /*a1d0*/  MUFU.TANH R30, R0 ;  /* 0x00000000001e7308 */ /* 0x0003e20000002400 */
[----:B------:R-:W-:Y:S02]  /*a1e0*/  IMAD.MOV.U32 R125, RZ, RZ, R218 ;  /* 0x000000ffff7d7224 */ /* 0x000fe400078e00da */
[----:B-1----:R-:W-:Y:S02]  /*a1f0*/  FMUL.FTZ R0, R151, c[0x0][0x2ec] ;  /* 0x0000bb0097007a20 */ /* 0x002fe40000410000 */
[----:B------:R-:W-:-:S02]  /*a200*/  IMAD.MOV.U32 R151, RZ, RZ, R156 ;  /* 0x000000ffff977224 */ /* 0x000fc400078e009c */
[----:B------:R-:W-:Y:S02]  /*a210*/  IMAD.MOV.U32 R156, RZ, RZ, R144 ;  /* 0x000000ffff9c7224 */ /* 0x000fe400078e0090 */
[----:B------:R-:W-:Y:S01]  /*a220*/  IMAD.MOV.U32 R144, RZ, RZ, R246 ;  /* 0x000000ffff907224 */ /* 0x000fe200078e00f6 */
[----:B------:R-:W-:-:S04]  /*a230*/  ISETP.GE.AND P0, PT, R70, R245, PT ;  /* 0x000000f54600720c */ /* 0x000fc80003f06270 */
[----:B------:R-:W-:Y:S02]  /*a240*/  ISETP.LT.OR P0, PT, R70, R240, P0 ;  /* 0x000000f04600720c */ /* 0x000fe40000701670 */
[----:B------:R-:W-:Y:S01]  /*a250*/  LOP3.LUT R231, R231, 0xfffffffd, RZ, 0xc0, !PT ;  /* 0xfffffffde7e77812 */ /* 0x000fe200078ec0ff */
[----:B--2---:R-:W-:Y:S02]  /*a260*/  IMAD.MOV.U32 R176, RZ, RZ, R4 ;  /* 0x000000ffffb07224 */ /* 0x004fe400078e0004 */
[----:B------:R1:W5:Y:S04]  /*a270*/  LDL.LU R4, [R1+0x10c] ;  /* 0x00010c0001047983 */ /* 0x0003680000300800 */
[----:B------:R1:W5:Y:S04]  /*a280*/  LDL.LU R219, [R1+0x108] ;  /* 0x0001080001db7983 */ /* 0x0003680000300800 */
[----:B------:R1:W5:Y:S04]  /*a290*/  LDL.LU R212, [R1+0x104] ;  /* 0x0001040001d47983 */ /* 0x0003680000300800 */
[----:B------:R1:W5:Y:S04]  /*a2a0*/  LDL.LU R222, [R1+0x100] ;  /* 0x0001000001de7983 */ /* 0x0003680000300800 */
[----:B------:R1:W5:Y:S04]  /*a2b0*/  LDL.LU R218, [R1+0xfc] ;  /* 0x0000fc0001da7983 */ /* 0x0003680000300800 */
[----:B------:R1:W5:Y:S01]  /*a2c0*/  LDL.LU R246, [R1+0xf8] ;  /* 0x0000f80001f67983 */ /* 0x0003620000300800 */
[----:B------:R-:W-:-:S02]  /*a2d0*/  @P0 LOP3.LUT R231, R231, 0x2, RZ, 0xfc, !PT ;  /* 0x00000002e7e70812 */ /* 0x000fc400078efcff */
[----:B------:R-:W-:Y:S01]  /*a2e0*/  ISETP.GE.AND P0, PT, R70, R242, PT ;  /* 0x000000f24600720c */ /* 0x000fe20003f06270 */
[----:B------:R-:W-:Y:S01]  /*a2f0*/  IMAD.MOV.U32 R26, RZ, RZ, R185 ;  /* 0x000000ffff1a7224 */ /* 0x000fe200078e00b9 */
[----:B------:R-:W-:Y:S01]  /*a300*/  FSEL R185, R12, -INF , !P3 ;  /* 0xff8000000cb97808 */ /* 0x000fe20005800000 */
[----:B------:R-:W-:Y:S01]  /*a310*/  FFMA.FTZ R5, R93, -UR35, R6 ;  /* 0x800000235d057c23 */ /* 0x000fe20008010006 */
[C---:B------:R-:W-:Y:S01]  /*a320*/  ISETP.GE.AND P1, PT, R70.reuse, R243, PT ;  /* 0x000000f34600720c */ /* 0x040fe20003f26270 */
[----:B------:R2:W-:Y:S01]  /*a330*/  MUFU.TANH R29, R3 ;  /* 0x00000003001d7308 */ /* 0x0005e20000002400 */
[----:B------:R-:W-:Y:S02]  /*a340*/  LOP3.LUT P6, RZ, R231, 0x1, RZ, 0xc0, !PT ;  /* 0x00000001e7ff7812 */ /* 0x000fe400078cc0ff */
[C---:B------:R-:W-:Y:S01]  /*a350*/  ISETP.LT.OR P3, PT, R70.reuse, R237, P0 ;  /* 0x000000ed4600720c */ /* 0x040fe20000761670 */
[----:B------:R-:W-:Y:S01]  /*a360*/  IMAD.MOV.U32 R149, RZ, RZ, R168 ;  /* 0x000000ffff957224 */ /* 0x000fe200078e00a8 */
[----:B------:R-:W-:Y:S01]  /*a370*/  ISETP.GE.AND P0, PT, R71, R245, PT ;  /* 0x000000f54700720c */ /* 0x000fe20003f06270 */
[----:B------:R-:W-:Y:S01]  /*a380*/  IMAD.MOV.U32 R32, RZ, RZ, R148 ;  /* 0x000000ffff207224 */ /* 0x000fe200078e0094 */
[----:B------:R-:W-:Y:S01]  /*a390*/  ISETP.GE.AND P2, PT, R70, R244, PT ;  /* 0x000000f44600720c */ /* 0x000fe20003f46270 */
[----:B------:R3:W1:Y:S01]  /*a3a0*/  MUFU.TANH R19, R0 ;  /* 0x0000000000137308 */ /* 0x0006620000002400 */
[----:B------:R-:W-:Y:S01]  /*a3b0*/  IMAD.MOV.U32 R140, RZ, RZ, R150 ;  /* 0x000000ffff8c7224 */ /* 0x000fe200078e0096 */
[----:B------:R-:W-:Y:S01]  /*a3c0*/  FSEL R148, R5, -INF , !P6 ;  /* 0xff80000005947808 */ /* 0x000fe20007000000 */
[----:B------:R-:W-:Y:S01]  /*a3d0*/  IMAD.MOV.U32 R150, RZ, RZ, R159 ;  /* 0x000000ffff967224 */ /* 0x000fe200078e009f */
[----:B------:R-:W-:Y:S01]  /*a3e0*/  ISETP.LT.OR P6, PT, R71, R240, P0 ;  /* 0x000000f04700720c */ /* 0x000fe200007c1670 */
[----:B--2---:R-:W-:Y:S01]  /*a3f0*/  FMUL.FTZ R3, R174, c[0x0][0x2ec] ;  /* 0x0000bb00ae037a20 */ /* 0x004fe20000410000 */
[----:B------:R-:W-:-:S02]  /*a400*/  FSEL R174, R14, -INF , !P4 ;  /* 0xff8000000eae7808 */ /* 0x000fc40006000000 */
[----:B------:R-:W-:Y:S01]  /*a410*/  ISETP.LT.OR P4, PT, R70, R238, P1 ;  /* 0x000000ee4600720c */ /* 0x000fe20000f81670 */
[----:B------:R-:W-:Y:S01]  /*a420*/  FFMA.FTZ R6, R162, -UR35, R9 ;  /* 0x80000023a2067c23 */ /* 0x000fe20008010009 */
[----:B------:R-:W-:Y:S01]  /*a430*/  LOP3.LUT P1, RZ, R231, 0x4, RZ, 0xc0, !PT ;  /* 0x00000004e7ff7812 */ /* 0x000fe2000782c0ff */
[----:B---3--:R-:W-:Y:S01]  /*a440*/  FFMA.FTZ R0, R25, -UR35, R7 ;  /* 0x8000002319007c23 */ /* 0x008fe20008010007 */
[----:B------:R-:W-:Y:S01]  /*a450*/  FSEL R168, R15, -INF , !P5 ;  /* 0xff8000000fa87808 */ /* 0x000fe20006800000 */
[----:B------:R2:W3:Y:S01]  /*a460*/  MUFU.TANH R23, R3 ;  /* 0x0000000300177308 */ /* 0x0004e20000002400 */
[----:B------:R-:W-:Y:S01]  /*a470*/  FMUL.FTZ R7, R149, c[0x0][0x2ec] ;  /* 0x0000bb0095077a20 */ /* 0x000fe20000410000 */
[C---:B------:R-:W-:Y:S01]  /*a480*/  LOP3.LUT P0, RZ, R231.reuse, 0x2, RZ, 0xc0, !PT ;  /* 0x00000002e7ff7812 */ /* 0x040fe2000780c0ff */
[----:B------:R-:W-:Y:S01]  /*a490*/  IMAD.MOV.U32 R159, RZ, RZ, R157 ;  /* 0x000000ffff9f7224 */ /* 0x000fe200078e009d */
[----:B------:R-:W-:Y:S01]  /*a4a0*/  ISETP.LT.OR P5, PT, R70, R239, P2 ;  /* 0x000000ef4600720c */ /* 0x000fe200017a1670 */
[----:B------:R-:W-:Y:S01]  /*a4b0*/  IMAD.MOV.U32 R157, RZ, RZ, R158 ;  /* 0x000000ffff9d7224 */ /* 0x000fe200078e009e */
[----:B------:R-:W-:Y:S01]  /*a4c0*/  LOP3.LUT P2, RZ, R231, 0x8, RZ, 0xc0, !PT ;  /* 0x00000008e7ff7812 */ /* 0x000fe2000784c0ff */
[----:B------:R-:W-:Y:S01]  /*a4d0*/  IMAD.MOV.U32 R149, RZ, RZ, R181 ;  /* 0x000000ffff957224 */ /* 0x000fe200078e00b5 */
[----:B------:R-:W-:Y:S01]  /*a4e0*/  FSEL R181, R0, -INF , !P1 ;  /* 0xff80000000b57808 */ /* 0x000fe20004800000 */
[----:B----4-:R-:W-:-:S02]  /*a4f0*/  IMAD.MOV.U32 R158, RZ, RZ, R179 ;  /* 0x000000ffff9e7224 */ /* 0x010fc400078e00b3 */
[----:B------:R-:W-:Y:S01]  /*a500*/  IMAD.MOV.U32 R179, RZ, RZ, R138 ;  /* 0x000000ffffb37224 */ /* 0x000fe200078e008a */
[----:B------:R-:W-:Y:S01]  /*a510*/  FSEL R138, R6, -INF , !P0 ;  /* 0xff800000068a7808 */ /* 0x000fe20004000000 */
[----:B------:R-:W-:Y:S02]  /*a520*/  FMUL.FTZ R0, R32, c[0x0][0x2ec] ;  /* 0x0000bb0020007a20 */ /* 0x000fe40000410000 */
[----:B--2---:R-:W-:Y:S01]  /*a530*/  FFMA.FTZ R3, R92, -UR35, R8 ;  /* 0x800000235c037c23 */ /* 0x004fe20008010008 */
[----:B------:R-:W-:Y:S01]  /*a540*/  ISETP.GE.AND P0, PT, R71, R242, PT ;  /* 0x000000f24700720c */ /* 0x000fe20003f06270 */
[----:B------:R-:W-:Y:S01]  /*a550*/  FMUL.FTZ R5, R173, c[0x0][0x2ec] ;  /* 0x0000bb00ad057a20 */ /* 0x000fe20000410000 */
[----:B------:R2:W-:Y:S02]  /*a560*/  MUFU.TANH R32, R0 ;  /* 0x0000000000207308 */ /* 0x0005e40000002400 */
[----:B------:R-:W-:Y:S01]  /*a570*/  FSEL R173, R3, -INF , !P2 ;  /* 0xff80000003ad7808 */ /* 0x000fe20005000000 */
[----:B------:R-:W-:Y:S01]  /*a580*/  FFMA.FTZ R3, R94, -UR35, R13 ;  /* 0x800000235e037c23 */ /* 0x000fe2000801000d */
[----:B------:R-:W-:Y:S01]  /*a590*/  ISETP.LT.OR P0, PT, R71, R237, P0 ;  /* 0x000000ed4700720c */ /* 0x000fe20000701670 */
[----:B------:R-:W-:-:S03]  /*a5a0*/  FFMA.FTZ R6, R163, -UR35, R16 ;  /* 0x80000023a3067c23 */ /* 0x000fc60008010010 */
[----:B------:R4:W1:Y:S01]  /*a5b0*/  MUFU.TANH R27, R7 ;  /* 0x00000007001b7308 */ /* 0x0008620000002400 */
[----:B------:R-:W-:Y:S02]  /*a5c0*/  IMAD.MOV.U32 R226, RZ, RZ, R125 ;  /* 0x000000ffffe27224 */ /* 0x000fe400078e007d */
[----:B--2---:R-:W-:Y:S02]  /*a5d0*/  FMUL.FTZ R0, R224, c[0x0][0x2ec] ;  /* 0x0000bb00e0007a20 */ /* 0x004fe40000410000 */
[----:B------:R-:W-:Y:S02]  /*a5e0*/  IMAD.MOV.U32 R224, RZ, RZ, R144 ;  /* 0x000000ffffe07224 */ /* 0x000fe400078e0090 */
[----:B------:R-:W-:Y:S02]  /*a5f0*/  IMAD.MOV.U32 R144, RZ, RZ, R176 ;  /* 0x000000ffff907224 */ /* 0x000fe400078e00b0 */
[----:B------:R-:W-:Y:S01]  /*a600*/  IMAD.MOV.U32 R176, RZ, RZ, R178 ;  /* 0x000000ffffb07224 */ /* 0x000fe200078e00b2 */
[----:B------:R-:W-:Y:S01]  /*a610*/  FSEL R178, R3, -INF , !P4 ;  /* 0xff80000003b27808 */ /* 0x000fe20006000000 */
[----:B------:R-:W-:Y:S01]  /*a620*/  FMUL.FTZ R3, R137, c[0x0][0x2ec] ;  /* 0x0000bb0089037a20 */ /* 0x000fe20000410000 */
[----:B----4-:R-:W-:Y:S01]  /*a630*/  P2R R7, PR, RZ, 0x1 ;  /* 0x00000001ff077803 */ /* 0x010fe20000000000 */
[----:B------:R2:W-:Y:S01]  /*a640*/  MUFU.TANH R24, R0 ;  /* 0x0000000000187308 */ /* 0x0005e20000002400 */
[----:B------:R-:W-:-:S02]  /*a650*/  ISETP.GE.AND P0, PT, R45, R245, PT ;  /* 0x000000f52d00720c */ /* 0x000fc40003f06270 */
[----:B------:R-:W-:Y:S02]  /*a660*/  ISETP.GE.AND P2, PT, R71, R244, PT ;  /* 0x000000f44700720c */ /* 0x000fe40003f46270 */
[----:B------:R-:W-:Y:S01]  /*a670*/  FSEL R137, R6, -INF , !P6 ;  /* 0xff80000006897808 */ /* 0x000fe20007000000 */
[----:B------:R-:W-:Y:S01]  /*a680*/  FMUL.FTZ R6, R224, c[0x0][0x2ec] ;  /* 0x0000bb00e0067a20 */ /* 0x000fe20000410000 */
[----:B------:R-:W-:Y:S01]  /*a690*/  ISETP.LT.OR P0, PT, R45, R240, P0 ;  /* 0x000000f02d00720c */ /* 0x000fe20000701670 */
[----:B------:R4:W1:Y:S01]  /*a6a0*/  MUFU.TANH R25, R5 ;  /* 0x0000000500197308 */ /* 0x0008620000002400 */
[C---:B------:R-:W-:Y:S01]  /*a6b0*/  ISETP.GE.AND P1, PT, R71.reuse, R243, PT ;  /* 0x000000f34700720c */ /* 0x040fe20003f26270 */
[----:B------:R-:W-:Y:S01]  /*a6c0*/  IMAD.MOV.U32 R143, RZ, RZ, R140 ;  /* 0x000000ffff8f7224 */ /* 0x000fe200078e008c */
[----:B------:R-:W-:Y:S01]  /*a6d0*/  ISETP.LT.OR P2, PT, R71, R239, P2 ;  /* 0x000000ef4700720c */ /* 0x000fe20001741670 */
[----:B------:R-:W-:Y:S02]  /*a6e0*/  IMAD.MOV.U32 R224, RZ, RZ, R151 ;  /* 0x000000ffffe07224 */ /* 0x000fe400078e0097 */
[----:B--2---:R-:W-:-:S02]  /*a6f0*/  FFMA.FTZ R0, R35, -UR35, R10 ;  /* 0x8000002323007c23 */ /* 0x004fc4000801000a */
[----:B------:R2:W-:Y:S01]  /*a700*/  MUFU.TANH R33, R3 ;  /* 0x0000000300217308 */ /* 0x0005e20000002400 */
[----:B------:R-:W-:Y:S02]  /*a710*/  FMUL.FTZ R10, R142, c[0x0][0x2ec] ;  /* 0x0000bb008e0a7a20 */ /* 0x000fe40000410000 */
[----:B------:R-:W-:Y:S02]  /*a720*/  IMAD.MOV.U32 R142, RZ, RZ, R26 ;  /* 0x000000ffff8e7224 */ /* 0x000fe400078e001a */
[----:B------:R-:W-:Y:S02]  /*a730*/  IMAD.MOV.U32 R225, RZ, RZ, R149 ;  /* 0x000000ffffe17224 */ /* 0x000fe400078e0095 */
[----:B----4-:R-:W-:Y:S02]  /*a740*/  FFMA.FTZ R5, R95, -UR35, R11 ;  /* 0x800000235f057c23 */ /* 0x010fe4000801000b */
[----:B------:R-:W-:Y:S01]  /*a750*/  IMAD.MOV.U32 R227, RZ, RZ, R157 ;  /* 0x000000ffffe37224 */ /* 0x000fe200078e009d */
[----:B------:R4:W-:Y:S01]  /*a760*/  MUFU.TANH R35, R10 ;  /* 0x0000000a00237308 */ /* 0x0009e20000002400 */
[----:B------:R-:W-:-:S02]  /*a770*/  IMAD.MOV.U32 R125, RZ, RZ, R152 ;  /* 0x000000ffff7d7224 */ /* 0x000fc400078e0098 */
[----:B------:R-:W-:Y:S02]  /*a780*/  IMAD.MOV.U32 R152, RZ, RZ, R145 ;  /* 0x000000ffff987224 */ /* 0x000fe400078e0091 */
[----:B--2---:R-:W-:Y:S02]  /*a790*/  FMUL.FTZ R3, R226, c[0x0][0x2ec] ;  /* 0x0000bb00e2037a20 */ /* 0x004fe40000410000 */
[----:B------:R-:W-:Y:S01]  /*a7a0*/  IMAD.MOV.U32 R226, RZ, RZ, R159 ;  /* 0x000000ffffe27224 */ /* 0x000fe200078e009f */
[----:B------:R-:W-:Y:S01]  /*a7b0*/  ISETP.LT.OR P1, PT, R71, R238, P1 ;  /* 0x000000ee4700720c */ /* 0x000fe20000f21670 */
[----:B------:R-:W-:Y:S01]  /*a7c0*/  IMAD.MOV.U32 R145, RZ, RZ, R172 ;  /* 0x000000ffff917224 */ /* 0x000fe200078e00ac */
[----:B------:R-:W-:Y:S02]  /*a7d0*/  P2R R9, PR, RZ, 0x4 ;  /* 0x00000004ff097803 */ /* 0x000fe40000000000 */
[----:B------:R-:W-:Y:S01]  /*a7e0*/  FSEL R172, R5, -INF , !P5 ;  /* 0xff80000005ac7808 */ /* 0x000fe20006800000 */
[----:B------:R-:W-:Y:S01]  /*a7f0*/  FMUL.FTZ R5, R179, c[0x0][0x2ec] ;  /* 0x0000bb00b3057a20 */ /* 0x000fe20000410000 */
[----:B----4-:R-:W-:-:S02]  /*a800*/  P2R R10, PR, RZ, 0x1 ;  /* 0x00000001ff0a7803 */ /* 0x010fc40000000000 */
[----:B------:R-:W-:Y:S01]  /*a810*/  ISETP.GE.AND P0, PT, R45, R242, PT ;  /* 0x000000f22d00720c */ /* 0x000fe20003f06270 */
[----:B------:R-:W-:Y:S01]  /*a820*/  HMMA.16816.F32.BF16 R12, R80, R142, R224 ;  /* 0x0000008e500c723c */ /* 0x000fe200000418e0 */
[----:B------:R-:W-:Y:S01]  /*a830*/  FSEL R179, R0, -INF , !P3 ;  /* 0xff80000000b37808 */ /* 0x000fe20005800000 */
[----:B------:R-:W-:Y:S01]  /*a840*/  FFMA.FTZ R0, R91, -UR35, R21 ;  /* 0x800000235b007c23 */ /* 0x000fe20008010015 */
[----:B------:R-:W-:Y:S02]  /*a850*/  ISETP.GE.AND P2, PT, R45, R244, PT ;  /* 0x000000f42d00720c */ /* 0x000fe40003f46270 */
[----:B------:R-:W-:Y:S02]  /*a860*/  P2R R8, PR, RZ, 0x2 ;  /* 0x00000002ff087803 */ /* 0x000fe40000000000 */
[----:B------:R-:W-:Y:S02]  /*a870*/  ISETP.NE.AND P6, PT, R9, RZ, PT ;  /* 0x000000ff0900720c */ /* 0x000fe40003fc5270 */
[C---:B------:R-:W-:Y:S01]  /*a880*/  ISETP.LT.OR P3, PT, R45.reuse, R237, P0 ;  /* 0x000000ed2d00720c */ /* 0x040fe20000761670 */
[----:B------:R2:W4:Y:S01]  /*a890*/  MUFU.TANH R26, R5 ;  /* 0x00000005001a7308 */ /* 0x0005220000002400 */
[----:B------:R-:W-:Y:S01]  /*a8a0*/  ISETP.GE.AND P0, PT, R46, R245, PT ;  /* 0x000000f52e00720c */ /* 0x000fe20003f06270 */
[----:B------:R-:W-:Y:S01]  /*a8b0*/  IMAD.MOV.U32 R159, RZ, RZ, R121 ;  /* 0x000000ffff9f7224 */ /* 0x000fe200078e0079 */
[----:B------:R-:W-:Y:S01]  /*a8c0*/  ISETP.LT.OR P5, PT, R45, R239, P2 ;  /* 0x000000ef2d00720c */ /* 0x000fe200017a1670 */
[----:B------:R-:W-:Y:S01]  /*a8d0*/  IMAD.MOV.U32 R121, RZ, RZ, R170 ;  /* 0x000000ffff797224 */ /* 0x000fe200078e00aa */
[----:B------:R-:W-:-:S02]  /*a8e0*/  ISETP.NE.AND P2, PT, R8, RZ, PT ;  /* 0x000000ff0800720c */ /* 0x000fc40003f45270 */
[----:B------:R-:W-:Y:S01]  /*a8f0*/  FSEL R170, R0, -INF , !P6 ;  /* 0xff80000000aa7808 */ /* 0x000fe20007000000 */
[----:B------:R-:W-:Y:S01]  /*a900*/  FFMA.FTZ R0, R132, -UR35, R20 ;  /* 0x8000002384007c23 */ /* 0x000fe20008010014 */
[----:B------:R-:W-:Y:S01]  /*a910*/  ISETP.LT.OR P6, PT, R46, R240, P0 ;  /* 0x000000f02e00720c */ /* 0x000fe200007c1670 */
[----:B------:R1:W-:Y:S01]  /*a920*/  MUFU.TANH R31, R6 ;  /* 0x00000006001f7308 */ /* 0x0003e20000002400 */
[----:B------:R-:W-:Y:S01]  /*a930*/  ISETP.NE.AND P0, PT, R10, RZ, PT ;  /* 0x000000ff0a00720c */ /* 0x000fe20003f05270 */
[----:B--2---:R-:W-:Y:S02]  /*a940*/  FFMA.FTZ R5, R90, -UR35, R18 ;  /* 0x800000235a057c23 */ /* 0x004fe40008010012 */
[----:B------:R-:W-:Y:S02]  /*a950*/  IMAD.MOV.U32 R157, RZ, RZ, R158 ;  /* 0x000000ffff9d7224 */ /* 0x000fe400078e009e */
[----:B------:R-:W-:Y:S02]  /*a960*/  IMAD.MOV.U32 R158, RZ, RZ, R127 ;  /* 0x000000ffff9e7224 */ /* 0x000fe400078e007f */
[----:B-1----:R-:W-:Y:S01]  /*a970*/  FMUL.FTZ R6, R175, c[0x0][0x2ec] ;  /* 0x0000bb00af067a20 */ /* 0x002fe20000410000 */
[----:B------:R-:W-:Y:S01]  /*a980*/  FSEL R175, R5, -INF , !P2 ;  /* 0xff80000005af7808 */ /* 0x000fe20005000000 */
[----:B------:R-:W-:Y:S01]  /*a990*/  FMUL.FTZ R5, R136, c[0x0][0x2ec] ;  /* 0x0000bb0088057a20 */ /* 0x000fe20000410000 */
[----:B------:R-:W-:Y:S01]  /*a9a0*/  FSEL R136, R0, -INF , !P0 ;  /* 0xff80000000887808 */ /* 0x000fe20004000000 */
[----:B------:R-:W-:Y:S01]  /*a9b0*/  FFMA.FTZ R0, R87, -UR35, R22 ;  /* 0x8000002357007c23 */ /* 0x000fe20008010016 */
[----:B------:R-:W-:Y:S01]  /*a9c0*/  ISETP.GE.AND P0, PT, R46, R242, PT ;  /* 0x000000f22e00720c */ /* 0x000fe20003f06270 */
[----:B------:R1:W2:Y:S01]  /*a9d0*/  MUFU.TANH R11, R3 ;  /* 0x00000003000b7308 */ /* 0x0002a20000002400 */
[----:B------:R-:W-:-:S02]  /*a9e0*/  ISETP.GE.AND P1, PT, R45, R243, PT ;  /* 0x000000f32d00720c */ /* 0x000fc40003f26270 */
[----:B------:R-:W-:Y:S01]  /*a9f0*/  FSEL R151, R0, -INF , !P5 ;  /* 0xff80000000977808 */ /* 0x000fe20006800000 */
[----:B------:R-:W-:Y:S01]  /*aa00*/  FFMA.FTZ R0, R34, -UR35, R19 ;  /* 0x8000002322007c23 */ /* 0x000fe20008010013 */
[C---:B------:R-:W-:Y:S02]  /*aa10*/  ISETP.LT.OR P0, PT, R46.reuse, R237, P0 ;  /* 0x000000ed2e00720c */ /* 0x040fe40000701670 */
[----:B------:R-:W-:Y:S01]  /*aa20*/  ISETP.LT.OR P4, PT, R45, R238, P1 ;  /* 0x000000ee2d00720c */ /* 0x000fe20000f81670 */
[----:B------:R2:W-:Y:S01]  /*aa30*/  MUFU.TANH R70, R6 ;  /* 0x0000000600467308 */ /* 0x0005e20000002400 */
[----:B------:R-:W-:Y:S01]  /*aa40*/  ISETP.NE.AND P1, PT, R7, RZ, PT ;  /* 0x000000ff0700720c */ /* 0x000fe20003f25270 */
[----:B------:R-:W-:Y:S02]  /*aa50*/  IMAD.MOV.U32 R127, RZ, RZ, R177 ;  /* 0x000000ffff7f7224 */ /* 0x000fe400078e00b1 */
[----:B-1----:R-:W-:Y:S02]  /*aa60*/  FFMA.FTZ R3, R89, -UR35, R17 ;  /* 0x8000002359037c23 */ /* 0x002fe40008010011 */
[----:B------:R-:W-:Y:S01]  /*aa70*/  HMMA.16816.F32.BF16 R16, R52, R102, R156 ;  /* 0x000000663410723c */ /* 0x000fe2000004189c */
[----:B------:R-:W-:-:S02]  /*aa80*/  ISETP.GE.AND P2, PT, R46, R244, PT ;  /* 0x000000f42e00720c */ /* 0x000fc40003f46270 */
[----:B------:R-:W-:Y:S02]  /*aa90*/  FSEL R177, R3, -INF , !P1 ;  /* 0xff80000003b17808 */ /* 0x000fe40004800000 */
[----:B--2---:R-:W-:Y:S02]  /*aaa0*/  P2R R6, PR, RZ, 0x1 ;  /* 0x00000001ff067803 */ /* 0x004fe40000000000 */
[----:B------:R-:W-:Y:S01]  /*aab0*/  ISETP.GE.AND P0, PT, R48, R245, PT ;  /* 0x000000f53000720c */ /* 0x000fe20003f06270 */
[----:B------:R-:W-:Y:S01]  /*aac0*/  HMMA.16816.F32.BF16 R12, R60, R102, R12 ;  /* 0x000000663c0c723c */ /* 0x000fe2000004180c */
[----:B------:R-:W-:Y:S02]  /*aad0*/  FMUL.FTZ R3, R150, c[0x0][0x2ec] ;  /* 0x0000bb0096037a20 */ /* 0x000fe40000410000 */
[----:B------:R-:W-:Y:S01]  /*aae0*/  IMAD.MOV.U32 R156, RZ, RZ, R127 ;  /* 0x000000ffff9c7224 */ /* 0x000fe200078e007f */
[----:B------:R-:W-:Y:S01]  /*aaf0*/  ISETP.LT.OR P5, PT, R48, R240, P0 ;  /* 0x000000f03000720c */ /* 0x000fe200007a1670 */
[----:B------:R-:W-:Y:S01]  /*ab00*/  IMAD.MOV.U32 R127, RZ, RZ, R152 ;  /* 0x000000ffff7f7224 */ /* 0x000fe200078e0098 */
[----:B------:R-:W-:Y:S01]  /*ab10*/  ISETP.LT.OR P2, PT, R46, R239, P2 ;  /* 0x000000ef2e00720c */ /* 0x000fe20001741670 */
[----:B------:R-:W-:Y:S01]  /*ab20*/  IMAD.MOV.U32 R152, RZ, RZ, R124 ;  /* 0x000000ffff987224 */ /* 0x000fe200078e007c */
[----:B------:R-:W-:Y:S01]  /*ab30*/  ISETP.GE.AND P0, PT, R48, R242, PT ;  /* 0x000000f23000720c */ /* 0x000fe20003f06270 */
[----:B------:R1:W-:Y:S01]  /*ab40*/  MUFU.TANH R45, R3 ;  /* 0x00000003002d7308 */ /* 0x0003e20000002400 */
[----:B------:R-:W-:Y:S01]  /*ab50*/  IMAD.MOV.U32 R124, RZ, RZ, R145 ;  /* 0x000000ffff7c7224 */ /* 0x000fe200078e0091 */
[----:B------:R-:W-:Y:S01]  /*ab60*/  ISETP.GE.AND P1, PT, R46, R243, PT ;  /* 0x000000f32e00720c */ /* 0x000fe20003f26270 */
[----:B------:R-:W-:-:S02]  /*ab70*/  FMUL.FTZ R9, R155, c[0x0][0x2ec] ;  /* 0x0000bb009b097a20 */ /* 0x000fc40000410000 */
[----:B------:R-:W-:Y:S01]  /*ab80*/  IMAD.MOV.U32 R145, RZ, RZ, R176 ;  /* 0x000000ffff917224 */ /* 0x000fe200078e00b0 */
[----:B------:R-:W-:Y:S01]  /*ab90*/  FSEL R176, R0, -INF , !P3 ;  /* 0xff80000000b07808 */ /* 0x000fe20005800000 */
[----:B------:R-:W-:Y:S01]  /*aba0*/  IMAD.MOV.U32 R155, RZ, RZ, R153 ;  /* 0x000000ffff9b7224 */ /* 0x000fe200078e0099 */
[----:B------:R3:W-:Y:S01]  /*abb0*/  MUFU.TANH R71, R5 ;  /* 0x0000000500477308 */ /* 0x0007e20000002400 */
[----:B------:R-:W-:Y:S01]  /*abc0*/  P2R R8, PR, RZ, 0x4 ;  /* 0x00000004ff087803 */ /* 0x000fe20000000000 */
[----:B------:R-:W-:Y:S01]  /*abd0*/  IMAD.MOV.U32 R153, RZ, RZ, R125 ;  /* 0x000000ffff997224 */ /* 0x000fe200078e007d */
[C---:B------:R-:W-:Y:S01]  /*abe0*/  ISETP.LT.OR P0, PT, R48.reuse, R237, P0 ;  /* 0x000000ed3000720c */ /* 0x040fe20000701670 */
[----:B------:R-:W-:Y:S01]  /*abf0*/  FMUL.FTZ R0, R147, c[0x0][0x2ec] ;  /* 0x0000bb0093007a20 */ /* 0x000fe20000410000 */
[----:B------:R-:W-:Y:S01]  /*ac00*/  ISETP.GE.AND P2, PT, R48, R244, PT ;  /* 0x000000f43000720c */ /* 0x000fe20003f46270 */
[----:B-1----:R-:W-:Y:S01]  /*ac10*/  FFMA.FTZ R3, R133, -UR35, R28 ;  /* 0x8000002385037c23 */ /* 0x002fe2000801001c */
[----:B------:R-:W-:Y:S01]  /*ac20*/  ISETP.LT.OR P1, PT, R46, R238, P1 ;  /* 0x000000ee2e00720c */ /* 0x000fe20000f21670 */
[----:B------:R-:W-:Y:S01]  /*ac30*/  IMAD.MOV.U32 R125, RZ, RZ, R126 ;  /* 0x000000ffff7d7224 */ /* 0x000fe200078e007e */
[----:B------:R1:W-:Y:S01]  /*ac40*/  MUFU.TANH R46, R9 ;  /* 0x00000009002e7308 */ /* 0x0003e20000002400 */
[----:B------:R-:W-:-:S02]  /*ac50*/  IMAD.MOV.U32 R126, RZ, RZ, R144 ;  /* 0x000000ffff7e7224 */ /* 0x000fc400078e0090 */
[----:B---3--:R-:W-:Y:S01]  /*ac60*/  FFMA.FTZ R5, R88, -UR35, R23 ;  /* 0x8000002358057c23 */ /* 0x008fe20008010017 */
[----:B------:R-:W-:Y:S01]  /*ac70*/  FSEL R147, R3, -INF , !P6 ;  /* 0xff80000003937808 */ /* 0x000fe20007000000 */
[----:B------:R-:W-:-:S03]  /*ac80*/  IMAD.MOV.U32 R144, RZ, RZ, R171 ;  /* 0x000000ffff907224 */ /* 0x000fc600078e00ab */
[----:B------:R2:W-:Y:S01]  /*ac90*/  MUFU.TANH R34, R0 ;  /* 0x0000000000227308 */ /* 0x0005e20000002400 */
[----:B------:R-:W-:Y:S01]  /*aca0*/  FFMA.FTZ R3, R79, -UR35, R27 ;  /* 0x800000234f037c23 */ /* 0x000fe2000801001b */
[----:B------:R-:W-:Y:S02]  /*acb0*/  FSEL R171, R5, -INF , !P4 ;  /* 0xff80000005ab7808 */ /* 0x000fe40006000000 */
[----:B------:R-:W-:Y:S02]  /*acc0*/  ISETP.NE.AND P4, PT, R6, RZ, PT ;  /* 0x000000ff0600720c */ /* 0x000fe40003f85270 */
[----:B------:R-:W-:Y:S02]  /*acd0*/  ISETP.LT.OR P3, PT, R48, R239, P2 ;  /* 0x000000ef3000720c */ /* 0x000fe40001761670 */
[----:B-1----:R-:W-:Y:S02]  /*ace0*/  P2R R9, PR, RZ, 0x1 ;  /* 0x00000001ff097803 */ /* 0x002fe40000000000 */
[----:B------:R-:W-:-:S02]  /*acf0*/  ISETP.GE.AND P0, PT, R56, R245, PT ;  /* 0x000000f53800720c */ /* 0x000fc40003f06270 */
[----:B------:R-:W-:Y:S02]  /*ad00*/  ISETP.NE.AND P2, PT, R8, RZ, PT ;  /* 0x000000ff0800720c */ /* 0x000fe40003f45270 */
[----:B------:R-:W-:Y:S01]  /*ad10*/  P2R R7, PR, RZ, 0x2 ;  /* 0x00000002ff077803 */ /* 0x000fe20000000000 */
[----:B--2---:R-:W-:Y:S01]  /*ad20*/  FFMA.FTZ R0, R86, -UR35, R29 ;  /* 0x8000002356007c23 */ /* 0x004fe2000801001d */
[----:B------:R-:W-:Y:S02]  /*ad30*/  ISETP.GE.AND P1, PT, R48, R243, PT ;  /* 0x000000f33000720c */ /* 0x000fe40003f26270 */
[----:B------:R-:W-:Y:S02]  /*ad40*/  ISETP.LT.OR P0, PT, R56, R240, P0 ;  /* 0x000000f03800720c */ /* 0x000fe40000701670 */
[----:B------:R-:W-:Y:S01]  /*ad50*/  FSEL R163, R3, -INF , !P4 ;  /* 0xff80000003a37808 */ /* 0x000fe20006000000 */
[----:B------:R-:W-:Y:S01]  /*ad60*/  FMUL.FTZ R3, R17, c[0x0][0x2ec] ;  /* 0x0000bb0011037a20 */ /* 0x000fe20000410000 */
[----:B------:R-:W-:Y:S01]  /*ad70*/  FSEL R143, R0, -INF , !P2 ;  /* 0xff800000008f7808 */ /* 0x000fe20005000000 */
[----:B------:R-:W-:Y:S01]  /*ad80*/  FFMA.FTZ R0, R134, -UR35, R25 ;  /* 0x8000002386007c23 */ /* 0x000fe20008010019 */
[----:B------:R-:W-:Y:S01]  /*ad90*/  ISETP.NE.AND P6, PT, R7, RZ, PT ;  /* 0x000000ff0700720c */ /* 0x000fe20003fc5270 */
[----:B------:R-:W-:Y:S01]  /*ada0*/  FMUL.FTZ R7, R156, c[0x0][0x2ec] ;  /* 0x0000bb009c077a20 */ /* 0x000fe20000410000 */
[----:B------:R-:W-:-:S02]  /*adb0*/  ISETP.GE.AND P2, PT, R56, R244, PT ;  /* 0x000000f43800720c */ /* 0x000fc40003f46270 */
[----:B------:R-:W-:Y:S01]  /*adc0*/  ISETP.LT.OR P1, PT, R48, R238, P1 ;  /* 0x000000ee3000720c */ /* 0x000fe20000f21670 */
[----:B------:R1:W-:Y:S01]  /*add0*/  MUFU.TANH R29, R3 ;  /* 0x00000003001d7308 */ /* 0x0003e20000002400 */
[----:B------:R-:W-:Y:S01]  /*ade0*/  P2R R8, PR, RZ, 0x1 ;  /* 0x00000001ff087803 */ /* 0x000fe20000000000 */
[----:B------:R-:W-:Y:S01]  /*adf0*/  FFMA.FTZ R5, R85, -UR35, R30 ;  /* 0x8000002355057c23 */ /* 0x000fe2000801001e */
[C---:B------:R-:W-:Y:S02]  /*ae00*/  ISETP.GE.AND P0, PT, R56.reuse, R242, PT ;  /* 0x000000f23800720c */ /* 0x040fe40003f06270 */
[----:B------:R-:W-:Y:S02]  /*ae10*/  ISETP.LT.OR P4, PT, R56, R239, P2 ;  /* 0x000000ef3800720c */ /* 0x000fe40001781670 */
[----:B------:R-:W-:Y:S01]  /*ae20*/  P2R R6, PR, RZ, 0x2 ;  /* 0x00000002ff067803 */ /* 0x000fe20000000000 */
[----:B------:R2:W-:Y:S01]  /*ae30*/  MUFU.TANH R30, R7 ;  /* 0x00000007001e7308 */ /* 0x0005e20000002400 */
[----:B------:R-:W-:Y:S01]  /*ae40*/  FSEL R134, R0, -INF , !P5 ;  /* 0xff80000000867808 */ /* 0x000fe20006800000 */
[----:B------:R-:W-:Y:S01]  /*ae50*/  FMUL.FTZ R10, R16, c[0x0][0x2ec] ;  /* 0x0000bb00100a7a20 */ /* 0x000fe20000410000 */
[----:B------:R-:W-:Y:S01]  /*ae60*/  ISETP.LT.OR P5, PT, R56, R237, P0 ;  /* 0x000000ed3800720c */ /* 0x000fe200007a1670 */
[----:B-1----:R-:W-:Y:S01]  /*ae70*/  FMUL.FTZ R3, R12, c[0x0][0x2ec] ;  /* 0x0000bb000c037a20 */ /* 0x002fe20000410000 */
[----:B------:R-:W-:Y:S01]  /*ae80*/  P2R R0, PR, RZ, 0x10 ;  /* 0x00000010ff007803 */ /* 0x000fe20000000000 */
[----:B------:R-:W-:Y:S01]  /*ae90*/  IMAD.MOV.U32 R157, RZ, RZ, R127 ;  /* 0x000000ffff9d7224 */ /* 0x000fe200078e007f */
[----:B------:R-:W-:Y:S01]  /*aea0*/  ISETP.GE.AND P0, PT, R57, R245, PT ;  /* 0x000000f53900720c */ /* 0x000fe20003f06270 */
[----:B------:R1:W3:Y:S01]  /*aeb0*/  MUFU.TANH R16, R3 ;  /* 0x0000000300107308 */ /* 0x0002e20000002400 */
[----:B------:R-:W-:Y:S01]  /*aec0*/  FSEL R162, R5, -INF , !P6 ;  /* 0xff80000005a27808 */ /* 0x000fe20007000000 */
[----:B--2---:R-:W-:Y:S01]  /*aed0*/  FFMA.FTZ R7, R64, -UR35, R24 ;  /* 0x8000002340077c23 */ /* 0x004fe20008010018 */
[----:B------:R-:W-:Y:S01]  /*aee0*/  ISETP.GE.AND P1, PT, R56, R243, PT ;  /* 0x000000f33800720c */ /* 0x000fe20003f26270 */
[----:B------:R-:W-:Y:S01]  /*aef0*/  IMAD.MOV.U32 R127, RZ, RZ, R135 ;  /* 0x000000ffff7f7224 */ /* 0x000fe200078e0087 */
[----:B------:R-:W-:Y:S01]  /*af00*/  ISETP.NE.AND P2, PT, R6, RZ, PT ;  /* 0x000000ff0600720c */ /* 0x000fe20003f45270 */
[----:B----4-:R-:W-:Y:S01]  /*af10*/  FFMA.FTZ R5, R75, -UR35, R26 ;  /* 0x800000234b057c23 */ /* 0x010fe2000801001a */
[----:B------:R-:W-:Y:S01]  /*af20*/  FSEL R135, R7, -INF , !P3 ;  /* 0xff80000007877808 */ /* 0x000fe20005800000 */
[----:B------:R-:W-:Y:S01]  /*af30*/  FMUL.FTZ R6, R14, c[0x0][0x2ec] ;  /* 0x0000bb000e067a20 */ /* 0x000fe20000410000 */
[----:B------:R-:W-:Y:S01]  /*af40*/  ISETP.NE.AND P3, PT, R0, RZ, PT ;  /* 0x000000ff0000720c */ /* 0x000fe20003f65270 */
[----:B------:R-:W-:Y:S01]  /*af50*/  IMAD.MOV.U32 R156, RZ, RZ, R153 ;  /* 0x000000ffff9c7224 */ /* 0x000fe200078e0099 */
[----:B------:R-:W-:Y:S01]  /*af60*/  ISETP.LT.OR P4, PT, R57, R240, P0 ;  /* 0x000000f03900720c */ /* 0x000fe20000781670 */
[----:B------:R-:W-:-:S02]  /*af70*/  IMAD.MOV.U32 R158, RZ, RZ, R125 ;  /* 0x000000ffff9e7224 */ /* 0x000fc400078e007d */
[----:B------:R-:W-:Y:S01]  /*af80*/  IMAD.MOV.U32 R159, RZ, RZ, R152 ;  /* 0x000000ffff9f7224 */ /* 0x000fe200078e0098 */
[----:B------:R-:W-:Y:S01]  /*af90*/  ISETP.LT.OR P6, PT, R56, R238, P1 ;  /* 0x000000ee3800720c */ /* 0x000fe20000fc1670 */
[----:B-1----:R-:W-:Y:S01]  /*afa0*/  FFMA.FTZ R3, R139, -UR35, R32 ;  /* 0x800000238b037c23 */ /* 0x002fe20008010020 */
[----:B------:R-:W-:Y:S01]  /*afb0*/  ISETP.NE.AND P0, PT, R8, RZ, PT ;  /* 0x000000ff0800720c */ /* 0x000fe20003f05270 */
[----:B------:R-:W-:Y:S01]  /*afc0*/  FFMA.FTZ R0, R47, -UR35, R11 ;  /* 0x800000232f007c23 */ /* 0x000fe2000801000b */
[----:B------:R-:W-:Y:S01]  /*afd0*/  ISETP.NE.AND P1, PT, R9, RZ, PT ;  /* 0x000000ff0900720c */ /* 0x000fe20003f25270 */
[----:B------:R3:W1:Y:S01]  /*afe0*/  MUFU.TANH R12, R6 ;  /* 0x00000006000c7308 */ /* 0x0006620000002400 */
[----:B------:R-:W-:Y:S01]  /*aff0*/  FSEL R141, R5, -INF , !P2 ;  /* 0xff800000058d7808 */ /* 0x000fe20005000000 */
[----:B------:R-:W-:Y:S01]  /*b000*/  FMUL.FTZ R9, R13, c[0x0][0x2ec] ;  /* 0x0000bb000d097a20 */ /* 0x000fe20000410000 */
[----:B------:R-:W-:Y:S01]  /*b010*/  FSEL R133, R3, -INF , !P0 ;  /* 0xff80000003857808 */ /* 0x000fe20004000000 */
[----:B------:R-:W-:Y:S01]  /*b020*/  FFMA.FTZ R5, R84, -UR35, R35 ;  /* 0x8000002354057c23 */ /* 0x000fe20008010023 */
[----:B------:R-:W-:Y:S01]  /*b030*/  HMMA.16816.F32.BF16 R20, R80, R154, R156 ;  /* 0x0000009a5014723c */ /* 0x000fe2000004189c */
[----:B------:R-:W-:-:S02]  /*b040*/  ISETP.GE.AND P2, PT, R57, R244, PT ;  /* 0x000000f43900720c */ /* 0x000fc40003f46270 */
[----:B------:R-:W-:Y:S02]  /*b050*/  FSEL R161, R0, -INF , !P1 ;  /* 0xff80000000a17808 */ /* 0x000fe40004800000 */
[C---:B------:R-:W-:Y:S01]  /*b060*/  ISETP.GE.AND P0, PT, R57.reuse, R242, PT ;  /* 0x000000f23900720c */ /* 0x040fe20003f06270 */
[----:B------:R-:W-:Y:S01]  /*b070*/  FMUL.FTZ R0, R18, c[0x0][0x2ec] ;  /* 0x0000bb0012007a20 */ /* 0x000fe20000410000 */
[----:B------:R-:W-:Y:S01]  /*b080*/  ISETP.GE.AND P1, PT, R57, R243, PT ;  /* 0x000000f33900720c */ /* 0x000fe20003f26270 */
[----:B------:R-:W2:Y:S01]  /*b090*/  MUFU.TANH R13, R9 ;  /* 0x00000009000d7308 */ /* 0x000ea20000002400 */
[----:B------:R-:W-:Y:S02]  /*b0a0*/  FSEL R152, R5, -INF , !P3 ;  /* 0xff80000005987808 */ /* 0x000fe40005800000 */
[C---:B------:R-:W-:Y:S02]  /*b0b0*/  ISETP.LT.OR P2, PT, R57.reuse, R239, P2 ;  /* 0x000000ef3900720c */ /* 0x040fe40001741670 */
[----:B------:R-:W-:-:S02]  /*b0c0*/  ISETP.LT.OR P0, PT, R57, R237, P0 ;  /* 0x000000ed3900720c */ /* 0x000fc40000701670 */
[----:B------:R-:W-:Y:S01]  /*b0d0*/  ISETP.GE.AND P3, PT, R65, R245, PT ;  /* 0x000000f54100720c */ /* 0x000fe20003f66270 */
[----:B------:R4:W1:Y:S01]  /*b0e0*/  MUFU.TANH R14, R0 ;  /* 0x00000000000e7308 */ /* 0x0008620000002400 */
[----:B------:R-:W-:Y:S01]  /*b0f0*/  ISETP.LT.OR P1, PT, R57, R238, P1 ;  /* 0x000000ee3900720c */ /* 0x000fe20000f21670 */
[----:B---3--:R-:W-:Y:S01]  /*b100*/  FFMA.FTZ R6, R228, -UR35, R16 ;  /* 0x80000023e4067c23 */ /* 0x008fe20008010010 */
[----:B------:R-:W-:Y:S01]  /*b110*/  P2R R8, PR, RZ, 0x4 ;  /* 0x00000004ff087803 */ /* 0x000fe20000000000 */
[----:B------:R-:W-:Y:S01]  /*b120*/  FFMA.FTZ R3, R78, -UR35, R33 ;  /* 0x800000234e037c23 */ /* 0x000fe20008010021 */
[C---:B------:R-:W-:Y:S01]  /*b130*/  ISETP.LT.OR P3, PT, R65.reuse, R240, P3 ;  /* 0x000000f04100720c */ /* 0x040fe20001f61670 */
[----:B------:R-:W-:Y:S02]  /*b140*/  IMAD.MOV.U32 R125, RZ, RZ, R126 ;  /* 0x000000ffff7d7224 */ /* 0x000fe400078e007e */
[----:B------:R3:W2:Y:S01]  /*b150*/  MUFU.TANH R28, R10 ;  /* 0x0000000a001c7308 */ /* 0x0006a20000002400 */
[----:B------:R-:W-:Y:S01]  /*b160*/  P2R R7, PR, RZ, 0x2 ;  /* 0x00000002ff077803 */ /* 0x000fe20000000000 */
[----:B------:R-:W-:Y:S01]  /*b170*/  IMAD.MOV.U32 R126, RZ, RZ, R145 ;  /* 0x000000ffff7e7224 */ /* 0x000fe200078e0091 */
[----:B------:R-:W-:Y:S01]  /*b180*/  ISETP.GE.AND P2, PT, R65, R244, PT ;  /* 0x000000f44100720c */ /* 0x000fe20003f46270 */
[----:B------:R-:W-:-:S02]  /*b190*/  IMAD.MOV.U32 R145, RZ, RZ, R144 ;  /* 0x000000ffff917224 */ /* 0x000fc400078e0090 */
[----:B----4-:R-:W-:Y:S01]  /*b1a0*/  FFMA.FTZ R0, R40, -UR35, R31 ;  /* 0x8000002328007c23 */ /* 0x010fe2000801001f */
[----:B------:R-:W-:Y:S01]  /*b1b0*/  FSEL R149, R6, -INF , !P4 ;  /* 0xff80000006957808 */ /* 0x000fe20006000000 */
[----:B------:R-:W-:Y:S01]  /*b1c0*/  FMUL.FTZ R15, R15, c[0x0][0x2ec] ;  /* 0x0000bb000f0f7a20 */ /* 0x000fe20000410000 */
[----:B------:R-:W-:Y:S01]  /*b1d0*/  FSEL R140, R3, -INF , !P6 ;  /* 0xff800000038c7808 */ /* 0x000fe20007000000 */
[----:B-1----:R-:W-:Y:S01]  /*b1e0*/  FFMA.FTZ R9, R37, -UR35, R12 ;  /* 0x8000002325097c23 */ /* 0x002fe2000801000c */
[----:B---3--:R-:W-:Y:S02]  /*b1f0*/  P2R R10, PR, RZ, 0x1 ;  /* 0x00000001ff0a7803 */ /* 0x008fe40000000000 */
[----:B------:R-:W-:Y:S02]  /*b200*/  ISETP.GE.AND P0, PT, R65, R242, PT ;  /* 0x000000f24100720c */ /* 0x000fe40003f06270 */
[----:B------:R-:W-:Y:S02]  /*b210*/  FSEL R144, R0, -INF , !P5 ;  /* 0xff80000000907808 */ /* 0x000fe40006800000 */
[----:B------:R-:W-:-:S02]  /*b220*/  P2R R6, PR, RZ, 0x8 ;  /* 0x00000008ff067803 */ /* 0x000fc40000000000 */
[----:B------:R-:W-:Y:S02]  /*b230*/  ISETP.NE.AND P6, PT, R8, RZ, PT ;  /* 0x000000ff0800720c */ /* 0x000fe40003fc5270 */
[C---:B------:R-:W-:Y:S02]  /*b240*/  ISETP.LT.OR P5, PT, R65.reuse, R239, P2 ;  /* 0x000000ef4100720c */ /* 0x040fe400017a1670 */
[----:B------:R-:W-:Y:S02]  /*b250*/  ISETP.LT.OR P3, PT, R65, R237, P0 ;  /* 0x000000ed4100720c */ /* 0x000fe40000761670 */
[----:B------:R-:W-:Y:S02]  /*b260*/  ISETP.NE.AND P2, PT, R7, RZ, PT ;  /* 0x000000ff0700720c */ /* 0x000fe40003f45270 */
[----:B------:R-:W-:Y:S01]  /*b270*/  ISETP.GE.AND P0, PT, R67, R245, PT ;  /* 0x000000f54300720c */ /* 0x000fe20003f06270 */
[----:B------:R1:W3:Y:S01]  /*b280*/  MUFU.TANH R7, R15 ;  /* 0x0000000f00077308 */ /* 0x0002e20000002400 */
[----:B------:R-:W-:Y:S01]  /*b290*/  HMMA.16816.F32.BF16 R24, R52, R114, R124 ;  /* 0x000000723418723c */ /* 0x000fe2000004187c */
[----:B------:R-:W-:Y:S01]  /*b2a0*/  FSEL R153, R9, -INF , !P6 ;  /* 0xff80000009997808 */ /* 0x000fe20007000000 */
[----:B--2---:R-:W-:Y:S01]  /*b2b0*/  FFMA.FTZ R5, R229, -UR35, R13 ;  /* 0x80000023e5057c23 */ /* 0x004fe2000801000d */
[----:B------:R-:W-:-:S02]  /*b2c0*/  ISETP.LT.OR P6, PT, R67, R240, P0 ;  /* 0x000000f04300720c */ /* 0x000fc400007c1670 */
[C---:B------:R-:W-:Y:S02]  /*b2d0*/  ISETP.GE.AND P1, PT, R65.reuse, R243, PT ;  /* 0x000000f34100720c */ /* 0x040fe40003f26270 */
[----:B------:R-:W-:Y:S01]  /*b2e0*/  ISETP.NE.AND P0, PT, R6, RZ, PT ;  /* 0x000000ff0600720c */ /* 0x000fe20003f05270 */
[----:B------:R-:W-:Y:S01]  /*b2f0*/  FFMA.FTZ R0, R36, -UR35, R14 ;  /* 0x8000002324007c23 */ /* 0x000fe2000801000e */
[----:B------:R-:W-:Y:S02]  /*b300*/  ISETP.LT.OR P4, PT, R65, R238, P1 ;  /* 0x000000ee4100720c */ /* 0x000fe40000f81670 */
[----:B------:R-:W-:Y:S01]  /*b310*/  FSEL R150, R5, -INF , !P0 ;  /* 0xff80000005967808 */ /* 0x000fe20004000000 */
[----:B------:R-:W-:Y:S01]  /*b320*/  FMUL.FTZ R11, R19, c[0x0][0x2ec] ;  /* 0x0000bb00130b7a20 */ /* 0x000fe20000410000 */
[----:B------:R-:W-:Y:S01]  /*b330*/  ISETP.NE.AND P1, PT, R10, RZ, PT ;  /* 0x000000ff0a00720c */ /* 0x000fe20003f25270 */
[----:B------:R-:W-:Y:S01]  /*b340*/  FMUL.FTZ R10, R121, c[0x0][0x2ec] ;  /* 0x0000bb00790a7a20 */ /* 0x000fe20000410000 */
[----:B------:R-:W-:Y:S01]  /*b350*/  ISETP.GE.AND P0, PT, R67, R242, PT ;  /* 0x000000f24300720c */ /* 0x000fe20003f06270 */
[----:B-1----:R-:W-:Y:S01]  /*b360*/  HMMA.16816.F32.BF16 R12, R60, R114, R20 ;  /* 0x000000723c0c723c */ /* 0x002fe20000041814 */
[----:B------:R-:W-:-:S02]  /*b370*/  FFMA.FTZ R3, R38, -UR35, R28 ;  /* 0x8000002326037c23 */ /* 0x000fc4000801001c */
[----:B------:R-:W-:Y:S01]  /*b380*/  IMAD.IADD R121, R236, 0x1, -R73 ;  /* 0x00000001ec797824 */ /* 0x000fe200078e0a49 */
[----:B------:R-:W-:Y:S01]  /*b390*/  ISETP.LT.OR P0, PT, R67, R237, P0 ;  /* 0x000000ed4300720c */ /* 0x000fe20000701670 */
[----:B------:R-:W1:Y:S01]  /*b3a0*/  MUFU.TANH R11, R11 ;  /* 0x0000000b000b7308 */ /* 0x000e620000002400 */
[----:B------:R-:W-:Y:S01]  /*b3b0*/  FSEL R139, R3, -INF , !P2 ;  /* 0xff800000038b7808 */ /* 0x000fe20005000000 */
[----:B---3--:R-:W-:Y:S01]  /*b3c0*/  FFMA.FTZ R3, R39, -UR35, R7 ;  /* 0x8000002327037c23 */ /* 0x008fe20008010007 */
[----:B------:R-:W-:Y:S01]  /*b3d0*/  IABS R121, R121 ;  /* 0x0000007900797213 */ /* 0x000fe20000000000 */
[----:B------:R-:W-:Y:S01]  /*b3e0*/  FMUL.FTZ R8, R145, c[0x0][0x2ec] ;  /* 0x0000bb0091087a20 */ /* 0x000fe20000410000 */
[----:B------:R-:W-:Y:S02]  /*b3f0*/  P2R R7, PR, RZ, 0x1 ;  /* 0x00000001ff077803 */ /* 0x000fe40000000000 */
[----:B------:R-:W-:Y:S02]  /*b400*/  ISETP.GE.AND P0, PT, R73, R245, PT ;  /* 0x000000f54900720c */ /* 0x000fe40003f06270 */
[----:B------:R-:W-:Y:S01]  /*b410*/  FSEL R145, R0, -INF , !P1 ;  /* 0xff80000000917808 */ /* 0x000fe20004800000 */
[----:B------:R-:W-:Y:S01]  /*b420*/  FFMA.FTZ R0, R49, -UR35, R29 ;  /* 0x8000002331007c23 */ /* 0x000fe2000801001d */
[----:B------:R-:W-:Y:S01]  /*b430*/  ISETP.GE.AND P2, PT, R67, R244, PT ;  /* 0x000000f44300720c */ /* 0x000fe20003f46270 */
[----:B------:R-:W2:Y:S01]  /*b440*/  I2F R121, R121 ;  /* 0x0000007900797306 */ /* 0x000ea20000201400 */
[----:B------:R-:W-:-:S02]  /*b450*/  ISETP.LT.OR P0, PT, R73, R240, P0 ;  /* 0x000000f04900720c */ /* 0x000fc40000701670 */
[C---:B------:R-:W-:Y:S01]  /*b460*/  ISETP.LT.OR P2, PT, R67.reuse, R239, P2 ;  /* 0x000000ef4300720c */ /* 0x040fe20001741670 */
[----:B------:R-:W-:Y:S01]  /*b470*/  FMUL.FTZ R6, R24, c[0x0][0x2ec] ;  /* 0x0000bb0018067a20 */ /* 0x000fe20000410000 */
[----:B------:R-:W-:Y:S02]  /*b480*/  FSEL R142, R0, -INF , !P4 ;  /* 0xff800000008e7808 */ /* 0x000fe40006000000 */
[----:B------:R-:W-:Y:S01]  /*b490*/  P2R R0, PR, RZ, 0x1 ;  /* 0x00000001ff007803 */ /* 0x000fe20000000000 */
[----:B------:R-:W-:Y:S01]  /*b4a0*/  IMAD.IADD R126, R236, 0x1, -R74 ;  /* 0x00000001ec7e7824 */ /* 0x000fe200078e0a4a */
[----:B------:R-:W-:Y:S02]  /*b4b0*/  ISETP.GE.AND P1, PT, R67, R243, PT ;  /* 0x000000f34300720c */ /* 0x000fe40003f26270 */
[----:B------:R-:W-:Y:S02]  /*b4c0*/  ISETP.GE.AND P0, PT, R73, R242, PT ;  /* 0x000000f24900720c */ /* 0x000fe40003f06270 */
[----:B------:R-:W-:Y:S01]  /*b4d0*/  P2R R9, PR, RZ, 0x4 ;  /* 0x00000004ff097803 */ /* 0x000fe20000000000 */
[----:B------:R3:W-:Y:S01]  /*b4e0*/  MUFU.TANH R16, R6 ;  /* 0x0000000600107308 */ /* 0x0007e20000002400 */
[----:B------:R-:W-:Y:S01]  /*b4f0*/  FSEL R154, R3, -INF , !P5 ;  /* 0xff800000039a7808 */ /* 0x000fe20006800000 */
[----:B-1----:R-:W-:Y:S01]  /*b500*/  FFMA.FTZ R5, R41, -UR35, R11 ;  /* 0x8000002329057c23 */ /* 0x002fe2000801000b */
[----:B------:R-:W-:-:S02]  /*b510*/  ISETP.LT.OR P1, PT, R67, R238, P1 ;  /* 0x000000ee4300720c */ /* 0x000fc40000f21670 */
[----:B------:R-:W-:Y:S01]  /*b520*/  ISETP.LT.OR P5, PT, R73, R237, P0 ;  /* 0x000000ed4900720c */ /* 0x000fe200007a1670 */
[----:B------:R-:W-:Y:S01]  /*b530*/  FMUL.FTZ R12, R12, c[0x0][0x2ec] ;  /* 0x0000bb000c0c7a20 */ /* 0x000fe20000410000 */
[----:B------:R-:W-:Y:S01]  /*b540*/  ISETP.NE.AND P4, PT, R0, RZ, PT ;  /* 0x000000ff0000720c */ /* 0x000fe20003f85270 */
[----:B------:R-:W1:Y:S01]  /*b550*/  MUFU.TANH R10, R10 ;  /* 0x0000000a000a7308 */ /* 0x000e620000002400 */
[----:B------:R-:W-:Y:S01]  /*b560*/  ISETP.NE.AND P0, PT, R9, RZ, PT ;  /* 0x000000ff0900720c */ /* 0x000fe20003f05270 */
[----:B------:R-:W-:Y:S01]  /*b570*/  FMUL.FTZ R0, R26, c[0x0][0x2ec] ;  /* 0x0000bb001a007a20 */ /* 0x000fe20000410000 */
[----:B------:R-:W-:Y:S01]  /*b580*/  IABS R126, R126 ;  /* 0x0000007e007e7213 */ /* 0x000fe20000000000 */
[----:B------:R-:W-:Y:S01]  /*b590*/  IMAD.MOV.U32 R124, RZ, RZ, R123 ;  /* 0x000000ffff7c7224 */ /* 0x000fe200078e007b */
[----:B------:R-:W-:Y:S01]  /*b5a0*/  ISETP.GE.AND P2, PT, R73, R244, PT ;  /* 0x000000f44900720c */ /* 0x000fe20003f46270 */
[----:B---3--:R-:W-:Y:S02]  /*b5b0*/  FFMA.FTZ R6, R42, -UR35, R45 ;  /* 0x800000232a067c23 */ /* 0x008fe4000801002d */
[----:B------:R3:W-:Y:S01]  /*b5c0*/  MUFU.TANH R17, R8 ;  /* 0x0000000800117308 */ /* 0x0007e20000002400 */
[----:B------:R-:W-:Y:S01]  /*b5d0*/  IMAD.MOV.U32 R123, RZ, RZ, R146 ;  /* 0x000000ffff7b7224 */ /* 0x000fe200078e0092 */
[----:B------:R-:W-:-:S02]  /*b5e0*/  FSEL R146, R5, -INF , !P3 ;  /* 0xff80000005927808 */ /* 0x000fc40005800000 */
[----:B------:R-:W-:Y:S01]  /*b5f0*/  FSEL R132, R6, -INF , !P0 ;  /* 0xff80000006847808 */ /* 0x000fe20004000000 */
[----:B--2---:R-:W-:Y:S01]  /*b600*/  IMAD.MOV.U32 R125, RZ, RZ, R121 ;  /* 0x000000ffff7d7224 */ /* 0x004fe200078e0079 */
[----:B------:R-:W-:Y:S02]  /*b610*/  ISETP.GE.AND P0, PT, R74, R245, PT ;  /* 0x000000f54a00720c */ /* 0x000fe40003f06270 */
[----:B------:R2:W-:Y:S01]  /*b620*/  MUFU.TANH R11, R0 ;  /* 0x00000000000b7308 */ /* 0x0005e20000002400 */
[----:B------:R-:W-:Y:S01]  /*b630*/  ISETP.LT.OR P3, PT, R73, R239, P2 ;  /* 0x000000ef4900720c */ /* 0x000fe20001761670 */
[----:B------:R-:W-:Y:S01]  /*b640*/  FMUL.FTZ R14, R14, c[0x0][0x2ec] ;  /* 0x0000bb000e0e7a20 */ /* 0x000fe20000410000 */
[----:B---3--:R-:W-:-:S05]  /*b650*/  P2R R8, PR, RZ, 0x2 ;  /* 0x00000002ff087803 */ /* 0x008fca0000000000 */
[----:B------:R-:W-:Y:S01]  /*b660*/  I2F R126, R126 ;  /* 0x0000007e007e7306 */ /* 0x000fe20000201400 */
[----:B------:R-:W-:Y:S02]  /*b670*/  ISETP.LT.OR P0, PT, R74, R240, P0 ;  /* 0x000000f04a00720c */ /* 0x000fe40000701670 */
[----:B------:R-:W-:Y:S01]  /*b680*/  ISETP.NE.AND P2, PT, R8, RZ, PT ;  /* 0x000000ff0800720c */ /* 0x000fe20003f45270 */
[----:B--2---:R-:W-:-:S04]  /*b690*/  FFMA.FTZ R0, R51, -UR35, R34 ;  /* 0x8000002333007c23 */ /* 0x004fc80008010022 */
[----:B------:R-:W2:Y:S01]  /*b6a0*/  MUFU.TANH R12, R12 ;  /* 0x0000000c000c7308 */ /* 0x000ea20000002400 */
[----:B------:R-:W-:Y:S02]  /*b6b0*/  FFMA.FTZ R5, R125, -UR35, R71 ;  /* 0x800000237d057c23 */ /* 0x000fe40008010047 */
[----:B------:R-:W-:Y:S01]  /*b6c0*/  FFMA.FTZ R3, R230, -UR35, R70 ;  /* 0x80000023e6037c23 */ /* 0x000fe20008010046 */
[----:B------:R-:W-:Y:S02]  /*b6d0*/  FSEL R155, R0, -INF , !P2 ;  /* 0xff800000009b7808 */ /* 0x000fe40005000000 */
[----:B------:R-:W-:Y:S02]  /*b6e0*/  ISETP.GE.AND P2, PT, R74, R244, PT ;  /* 0x000000f44a00720c */ /* 0x000fe40003f46270 */
[----:B------:R-:W-:Y:S01]  /*b6f0*/  ISETP.GE.AND P1, PT, R73, R243, PT ;  /* 0x000000f34900720c */ /* 0x000fe20003f26270 */
[----:B------:R-:W3:Y:S01]  /*b700*/  MUFU.TANH R14, R14 ;  /* 0x0000000e000e7308 */ /* 0x000ee20000002400 */
[----:B------:R-:W-:-:S02]  /*b710*/  P2R R0, PR, RZ, 0x1 ;  /* 0x00000001ff007803 */ /* 0x000fc40000000000 */
[----:B------:R-:W-:Y:S02]  /*b720*/  FSEL R131, R5, -INF , !P4 ;  /* 0xff80000005837808 */ /* 0x000fe40006000000 */
[----:B------:R-:W-:Y:S01]  /*b730*/  FSEL R166, R3, -INF , !P6 ;  /* 0xff80000003a67808 */ /* 0x000fe20007000000 */
[----:B-1----:R-:W-:Y:S01]  /*b740*/  FFMA.FTZ R3, R44, -UR35, R10 ;  /* 0x800000232c037c23 */ /* 0x002fe2000801000a */
[----:B------:R-:W-:Y:S01]  /*b750*/  ISETP.LT.OR P4, PT, R74, R239, P2 ;  /* 0x000000ef4a00720c */ /* 0x000fe20001781670 */
[----:B------:R-:W-:Y:S01]  /*b760*/  IMAD.IADD R121, R236, 0x1, -R77 ;  /* 0x00000001ec797824 */ /* 0x000fe200078e0a4d */
[----:B------:R-:W-:Y:S02]  /*b770*/  ISETP.LT.OR P6, PT, R73, R238, P1 ;  /* 0x000000ee4900720c */ /* 0x000fe40000fc1670 */
[----:B------:R-:W-:Y:S01]  /*b780*/  ISETP.NE.AND P2, PT, R0, RZ, PT ;  /* 0x000000ff0000720c */ /* 0x000fe20003f45270 */
[----:B------:R-:W-:Y:S01]  /*b790*/  FFMA.FTZ R0, R69, -UR35, R46 ;  /* 0x8000002345007c23 */ /* 0x000fe2000801002e */
[----:B------:R-:W-:Y:S01]  /*b7a0*/  ISETP.NE.AND P1, PT, R7, RZ, PT ;  /* 0x000000ff0700720c */ /* 0x000fe20003f25270 */
[----:B------:R-:W-:Y:S01]  /*b7b0*/  FMUL.FTZ R25, R25, c[0x0][0x2ec] ;  /* 0x0000bb0019197a20 */ /* 0x000fe20000410000 */
[----:B------:R-:W-:Y:S01]  /*b7c0*/  IABS R121, R121 ;  /* 0x0000007900797213 */ /* 0x000fe20000000000 */
[----:B------:R-:W-:Y:S01]  /*b7d0*/  FFMA.FTZ R5, R72, -UR35, R30 ;  /* 0x8000002348057c23 */ /* 0x000fe2000801001e */
[----:B------:R-:W-:Y:S01]  /*b7e0*/  FSEL R159, R3, -INF , !P1 ;  /* 0xff800000039f7808 */ /* 0x000fe20004800000 */
[----:B--2---:R-:W-:Y:S01]  /*b7f0*/  FFMA.FTZ R3, R126, -UR35, R12 ;  /* 0x800000237e037c23 */ /* 0x004fe2000801000c */
[----:B------:R-:W-:Y:S01]  /*b800*/  FSEL R130, R0, -INF , !P3 ;  /* 0xff80000000827808 */ /* 0x000fe20005800000 */
[----:B------:R-:W-:Y:S01]  /*b810*/  FFMA.FTZ R0, R66, -UR35, R17 ;  /* 0x8000002342007c23 */ /* 0x000fe20008010011 */
[----:B------:R-:W-:Y:S01]  /*b820*/  ISETP.GE.AND P0, PT, R74, R242, PT ;  /* 0x000000f24a00720c */ /* 0x000fe20003f06270 */
[----:B------:R-:W-:Y:S01]  /*b830*/  FMUL.FTZ R13, R13, c[0x0][0x2ec] ;  /* 0x0000bb000d0d7a20 */ /* 0x000fe20000410000 */
[----:B------:R-:W-:Y:S01]  /*b840*/  P2R R8, PR, RZ, 0x10 ;  /* 0x00000010ff087803 */ /* 0x000fe20000000000 */
[----:B------:R-:W-:-:S02]  /*b850*/  FMUL.FTZ R27, R27, c[0x0][0x2ec] ;  /* 0x0000bb001b1b7a20 */ /* 0x000fc40000410000 */
[----:B------:R-:W-:Y:S01]  /*b860*/  FMUL.FTZ R15, R15, c[0x0][0x2ec] ;  /* 0x0000bb000f0f7a20 */ /* 0x000fe20000410000 */
[C---:B------:R-:W-:Y:S01]  /*b870*/  ISETP.GE.AND P1, PT, R74.reuse, R243, PT ;  /* 0x000000f34a00720c */ /* 0x040fe20003f26270 */
[----:B------:R-:W-:Y:S01]  /*b880*/  MUFU.TANH R25, R25 ;  /* 0x0000001900197308 */ /* 0x000fe20000002400 */
[----:B------:R-:W-:Y:S02]  /*b890*/  ISETP.LT.OR P0, PT, R74, R237, P0 ;  /* 0x000000ed4a00720c */ /* 0x000fe40000701670 */
[----:B------:R-:W-:Y:S02]  /*b8a0*/  FSEL R156, R5, -INF , !P6 ;  /* 0xff800000059c7808 */ /* 0x000fe40007000000 */
[----:B------:R-:W-:Y:S01]  /*b8b0*/  FSEL R69, R3, -INF , !P2 ;  /* 0xff80000003457808 */ /* 0x000fe20005000000 */
[----:B---3--:R-:W-:Y:S01]  /*b8c0*/  FFMA.FTZ R3, R76, -UR35, R14 ;  /* 0x800000234c037c23 */ /* 0x008fe2000801000e */
[----:B------:R-:W-:Y:S01]  /*b8d0*/  FSEL R160, R0, -INF , !P5 ;  /* 0xff80000000a07808 */ /* 0x000fe20006800000 */
[----:B------:R-:W-:Y:S01]  /*b8e0*/  I2F R121, R121 ;  /* 0x0000007900797306 */ /* 0x000fe20000201400 */
[----:B------:R-:W-:-:S02]  /*b8f0*/  ISETP.NE.AND P5, PT, R8, RZ, PT ;  /* 0x000000ff0800720c */ /* 0x000fc40003fa5270 */
[----:B------:R-:W-:Y:S02]  /*b900*/  ISETP.LT.OR P1, PT, R74, R238, P1 ;  /* 0x000000ee4a00720c */ /* 0x000fe40000f21670 */
[----:B------:R-:W-:-:S03]  /*b910*/  P2R R6, PR, RZ, 0x1 ;  /* 0x00000001ff067803 */ /* 0x000fc60000000000 */
[----:B------:R-:W1:Y:S01]  /*b920*/  MUFU.TANH R10, R13 ;  /* 0x0000000d000a7308 */ /* 0x000e620000002400 */
[----:B------:R-:W-:Y:S02]  /*b930*/  ISETP.GE.AND P0, PT, R77, R245, PT ;  /* 0x000000f54d00720c */ /* 0x000fe40003f06270 */
[----:B------:R-:W-:-:S05]  /*b940*/  FSEL R129, R3, -INF , !P5 ;  /* 0xff80000003817808 */ /* 0x000fca0006800000 */
[----:B------:R-:W2:Y:S01]  /*b950*/  MUFU.TANH R9, R15 ;  /* 0x0000000f00097308 */ /* 0x000ea20000002400 */
[----:B------:R-:W-:-:S07]  /*b960*/  PLOP3.LUT P5, PT, PT, PT, UP0, 0x80, 0x0 ;  /* 0x000000000000781c */ /* 0x000fce0003faf008 */
[----:B------:R-:W3:Y:S01]  /*b970*/  MUFU.TANH R5, R27 ;  /* 0x0000001b00057308 */ /* 0x000ee20000002400 */
[----:B------:R-:W-:Y:S02]  /*b980*/  P2R R7, PR, RZ, 0x2 ;  /* 0x00000002ff077803 */ /* 0x000fe40000000000 */
[C---:B------:R-:W-:Y:S02]  /*b990*/  ISETP.LT.OR P4, PT, R77.reuse, R240, P0 ;  /* 0x000000f04d00720c */ /* 0x040fe40000781670 */
[C---:B------:R-:W-:Y:S02]  /*b9a0*/  ISETP.GE.AND P1, PT, R77.reuse, R244, PT ;  /* 0x000000f44d00720c */ /* 0x040fe40003f26270 */
[C---:B------:R-:W-:Y:S02]  /*b9b0*/  ISETP.GE.AND P0, PT, R77.reuse, R243, PT ;  /* 0x000000f34d00720c */ /* 0x040fe40003f06270 */
[C---:B------:R-:W-:Y:S02]  /*b9c0*/  ISETP.GE.AND P2, PT, R77.reuse, R242, PT ;  /* 0x000000f24d00720c */ /* 0x040fe40003f46270 */
[----:B------:R-:W-:-:S02]  /*b9d0*/  ISETP.LT.OR P3, PT, R77, R239, P1 ;  /* 0x000000ef4d00720c */ /* 0x000fc40000f61670 */
[C---:B------:R-:W-:Y:S02]  /*b9e0*/  ISETP.LT.OR P1, PT, R77.reuse, R238, P0 ;  /* 0x000000ee4d00720c */ /* 0x040fe40000721670 */
[----:B------:R-:W-:Y:S01]  /*b9f0*/  ISETP.LT.OR P0, PT, R77, R237, P2 ;  /* 0x000000ed4d00720c */ /* 0x000fe20001701670 */
[----:B------:R-:W-:Y:S01]  /*ba00*/  FFMA.FTZ R8, R68, -UR35, R16 ;  /* 0x8000002344087c23 */ /* 0x000fe20008010010 */
[----:B------:R-:W-:Y:S01]  /*ba10*/  ISETP.NE.AND P6, PT, R6, RZ, PT ;  /* 0x000000ff0600720c */ /* 0x000fe20003fc5270 */
[----:B------:R-:W-:Y:S01]  /*ba20*/  FFMA.FTZ R6, R59, -UR35, R11 ;  /* 0x800000233b067c23 */ /* 0x000fe2000801000b */
[----:B------:R-:W-:Y:S01]  /*ba30*/  ISETP.NE.AND P2, PT, R7, RZ, PT ;  /* 0x000000ff0700720c */ /* 0x000fe20003f45270 */
[----:B-1----:R-:W-:Y:S02]  /*ba40*/  FFMA.FTZ R10, R121, -UR35, R10 ;  /* 0x80000023790a7c23 */ /* 0x002fe4000801000a */
[----:B--2---:R-:W-:Y:S02]  /*ba50*/  FFMA.FTZ R9, R58, -UR35, R9 ;  /* 0x800000233a097c23 */ /* 0x004fe40008010009 */
[----:B------:R-:W-:-:S02]  /*ba60*/  FFMA.FTZ R7, R50, -UR35, R25 ;  /* 0x8000002332077c23 */ /* 0x000fc40008010019 */
[----:B---3--:R-:W-:Y:S01]  /*ba70*/  FFMA.FTZ R5, R43, -UR35, R5 ;  /* 0x800000232b057c23 */ /* 0x008fe20008010005 */
[----:B------:R-:W-:Y:S01]  /*ba80*/  IADD3 R230, R223, 0x800, RZ ;  /* 0x00000800dfe67810 */ /* 0x000fe20007ffe0ff */
[----:B------:R-:W-:Y:S01]  /*ba90*/  IMAD.IADD R0, R123, 0x1, R124 ;  /* 0x000000017b007824 */ /* 0x000fe200078e027c */
[C---:B------:R-:W-:Y:S02]  /*baa0*/  IADD3 R229, R223.reuse, 0x1000, RZ ;  /* 0x00001000dfe57810 */ /* 0x040fe40007ffe0ff */
[C---:B------:R-:W-:Y:S02]  /*bab0*/  IADD3 R228, R223.reuse, 0x1800, RZ ;  /* 0x00001800dfe47810 */ /* 0x040fe40007ffe0ff */
[C---:B------:R-:W-:Y:S02]  /*bac0*/  IADD3 R227, R223.reuse, 0x2000, RZ ;  /* 0x00002000dfe37810 */ /* 0x040fe40007ffe0ff */
[C---:B------:R-:W-:Y:S02]  /*bad0*/  IADD3 R226, R223.reuse, 0x2800, RZ ;  /* 0x00002800dfe27810 */ /* 0x040fe40007ffe0ff */
[----:B------:R-:W-:-:S02]  /*bae0*/  IADD3 R225, R223, 0x3000, RZ ;  /* 0x00003000dfe17810 */ /* 0x000fc40007ffe0ff */
[----:B------:R-:W-:Y:S02]  /*baf0*/  IADD3 R224, R223, 0x3800, RZ ;  /* 0x00003800dfe07810 */ /* 0x000fe40007ffe0ff */
[----:B------:R-:W-:Y:S02]  /*bb00*/  FSEL R157, R8, -INF , !P2 ;  /* 0xff800000089d7808 */ /* 0x000fe40005000000 */
[----:B------:R-:W-:Y:S02]  /*bb10*/  FSEL R164, R6, -INF , !P6 ;  /* 0xff80000006a47808 */ /* 0x000fe40007000000 */
[----:B------:R-:W-:Y:S02]  /*bb20*/  FSEL R68, R10, -INF , !P4 ;  /* 0xff8000000a447808 */ /* 0x000fe40006000000 */
[----:B------:R-:W-:Y:S02]  /*bb30*/  FSEL R128, R9, -INF , !P3 ;  /* 0xff80000009807808 */ /* 0x000fe40005800000 */
[----:B------:R-:W-:-:S02]  /*bb40*/  FSEL R158, R7, -INF , !P1 ;  /* 0xff800000079e7808 */ /* 0x000fc40004800000 */
[----:B------:R-:W-:Y:S01]  /*bb50*/  FSEL R165, R5, -INF , !P0 ;  /* 0xff80000005a57808 */ /* 0x000fe20004000000 */
        /* <DEDUP_REMOVED lines=21> */
[----:B-----5:R1:W-:Y:S01]  /*bcb0*/  @P0 STS.128 [R246+0x4000], RZ ;  /* 0x004000fff6000388 */ /* 0x0203e20000000c00 */
        /* <DEDUP_REMOVED lines=84> */
.L_x_926:
[----:B------:R-:W-:Y:S05]  /*c200*/  BSYNC B0 ;  /* 0x0000000000007941 */ /* 0x000fea0003800000 */
.L_x_925:
[----:B------:R-:W0:Y:S02]  /*c210*/  LDGDEPBAR ;  /* 0x00000000000079af */ /* 0x000e240000000000 */
.L_x_924:
[----:B------:R-:W3:Y:S04]  /*c220*/  LDL.LU R6, [R1+0x24] ;  /* 0x0000240001067983 */ /* 0x000ee80000300800 */
[----:B------:R-:W4:Y:S04]  /*c230*/  LDL.LU R5, [R1+0x2c] ;  /* 0x00002c0001057983 */ /* 0x000f280000300800 */
[----:B--2---:R-:W2:Y:S04]  /*c240*/  LDL.LU R3, [R1+0x34] ;  /* 0x0000340001037983 */ /* 0x004ea80000300800 */
[----:B-1----:R-:W2:Y:S04]  /*c250*/  LDL.LU R18, [R1+0x20] ;  /* 0x0000200001127983 */ /* 0x002ea80000300800 */
[----:B------:R-:W2:Y:S04]  /*c260*/  LDL.LU R17, [R1] ;  /* 0x0000000001117983 */ /* 0x000ea80000300800 */
        /* <DEDUP_REMOVED lines=12> */
[----:B-----5:R1:W-:Y:S04]  /*c330*/  STL [R1+0x110], R222 ;  /* 0x000110de01007387 */ /* 0x0203e80000100800 */
[----:B------:R-:W2:Y:S04]  /*c340*/  LDL.LU R16, [R1+0x30] ;  /* 0x0000300001107983 */ /* 0x000ea80000300800 */
[----:B------:R-:W2:Y:S04]  /*c350*/  LDL.LU R15, [R1+0xc] ;  /* 0x00000c00010f7983 */ /* 0x000ea80000300800 */
[----:B------:R-:W2:Y:S01]  /*c360*/  LDL.LU R14, [R1+0x8] ;  /* 0x00000800010e7983 */ /* 0x000ea20000300800 */
[----:B-1----:R-:W-:Y:S01]  /*c370*/  MOV R222, R122 ;  /* 0x0000007a00de7202 */ /* 0x002fe20000000f00 */
[----:B---3--:R-:W-:Y:S01]  /*c380*/  IMAD.MOV.U32 R11, RZ, RZ, R6 ;  /* 0x000000ffff0b7224 */ /* 0x008fe200078e0006 */
[----:B----4-:R-:W-:Y:S01]  /*c390*/  MOV R12, R5 ;  /* 0x00000005000c7202 */ /* 0x010fe20000000f00 */
[----:B--2---:R-:W-:Y:S01]  /*c3a0*/  IMAD.MOV.U32 R13, RZ, RZ, R3 ;  /* 0x000000ffff0d7224 */ /* 0x004fe200078e0003 */
        /* <DEDUP_REMOVED lines=91> */
[----:B------:R-:W-:Y:S02]  /*c960*/  FMNMX.FTZ R5, R173, R5, !PT ;  /* 0x00000005ad057209 */ /* 0x000fe40007810000 */
[----:B------:R-:W-:Y:S01]  /*c970*/  FMNMX.FTZ R3, R233, R6, !PT ;  /* 0x00000006e9037209 */ /* 0x000fe20007810000 */
[----:B------:R-:W-:Y:S01]  /*c980*/  FMUL.FTZ R7, R73, c[0x0][0x23c] ;  /* 0x00008f0049077a20 */ /* 0x000fe20000410000 */
[----:B------:R-:W-:-:S02]  /*c990*/  FMNMX.FTZ R72, R128, R72, !PT ;  /* 0x0000004880487209 */ /* 0x000fc40007810000 */
        /* <DEDUP_REMOVED lines=8> */
[--C-:B------:R-:W-:Y:S01]  /*ca20*/  FFMA.FTZ R6, R214, c[0x0][0x23c], -R7.reuse ;  /* 0x00008f00d6067a23 */ /* 0x100fe20000010807 */
[----:B------:R-:W-:Y:S02]  /*ca30*/  FMNMX.FTZ R3, R207, R3, !PT ;  /* 0x00000003cf037209 */ /* 0x000fe40007810000 */
[----:B------:R-:W-:Y:S01]  /*ca40*/  FMNMX.FTZ R5, R162, R5, !PT ;  /* 0x00000005a2057209 */ /* 0x000fe20007810000 */
[----:B------:R2:W-:Y:S01]  /*ca50*/  MUFU.EX2 R74, R6 ;  /* 0x00000006004a7308 */ /* 0x0005e20000000800 */
[----:B------:R-:W-:Y:S02]  /*ca60*/  FMNMX.FTZ R3, R200, R3, !PT ;  /* 0x00000003c8037209 */ /* 0x000fe40007810000 */
[----:B------:R-:W-:Y:S02]  /*ca70*/  FMNMX.FTZ R5, R141, R5, !PT ;  /* 0x000000058d057209 */ /* 0x000fe40007810000 */
[----:B------:R-:W-:Y:S01]  /*ca80*/  FMNMX.FTZ R3, R190, R3, !PT ;  /* 0x00000003be037209 */ /* 0x000fe20007810000 */
[----:B--2---:R-:W-:-:S04]  /*ca90*/  FFMA.FTZ R6, R213, c[0x0][0x23c], -R7 ;  /* 0x00008f00d5067a23 */ /* 0x004fc80000010807 */
[----:B------:R2:W-:Y:S01]  /*caa0*/  MUFU.EX2 R10, R6 ;  /* 0x00000006000a7308 */ /* 0x0005e20000000800 */
[----:B-1----:R-:W-:Y:S02]  /*cab0*/  FMNMX.FTZ R72, R72, R8, !PT ;  /* 0x0000000848487209 */ /* 0x002fe40007810000 */
[----:B--2---:R-:W-:Y:S02]  /*cac0*/  FMNMX.FTZ R6, R140, R5, !PT ;  /* 0x000000058c067209 */ /* 0x004fe40007810000 */
[----:B------:R-:W-:Y:S01]  /*cad0*/  FMNMX.FTZ R5, R186, R3, !PT ;  /* 0x00000003ba057209 */ /* 0x000fe20007810000 */
[----:B------:R-:W-:Y:S01]  /*cae0*/  FFMA.FTZ R3, R215, c[0x0][0x23c], -R7 ;  /* 0x00008f00d7037a23 */ /* 0x000fe20000010807 */
[----:B------:R-:W-:Y:S02]  /*caf0*/  FMNMX.FTZ R6, R139, R6, !PT ;  /* 0x000000068b067209 */ /* 0x000fe40007810000 */
[----:B------:R-:W-:Y:S01]  /*cb00*/  FMNMX.FTZ R5, R250, R5, !PT ;  /* 0x00000005fa057209 */ /* 0x000fe20007810000 */
[----:B------:R1:W-:Y:S01]  /*cb10*/  MUFU.EX2 R223, R3 ;  /* 0x0000000300df7308 */ /* 0x0003e20000000800 */
[----:B------:R-:W-:Y:S01]  /*cb20*/  FMNMX.FTZ R6, R142, R6, !PT ;  /* 0x000000068e067209 */ /* 0x000fe20007810000 */
[----:B------:R-:W2:Y:S01]  /*cb30*/  SHFL.BFLY PT, R9, R72, 0x1, 0x1f ;  /* 0x0c201f0048097f89 */ /* 0x000ea200000e0000 */
[----:B-1----:R-:W-:-:S02]  /*cb40*/  FMNMX.FTZ R3, R232, R5, !PT ;  /* 0x00000005e8037209 */ /* 0x002fc40007810000 */
[----:B------:R-:W-:Y:S02]  /*cb50*/  FMNMX.FTZ R5, R155, R6, !PT ;  /* 0x000000069b057209 */ /* 0x000fe40007810000 */
[----:B------:R-:W-:Y:S02]  /*cb60*/  FMNMX.FTZ R3, R185, R3, !PT ;  /* 0x00000003b9037209 */ /* 0x000fe40007810000 */
[----:B------:R-:W-:Y:S02]  /*cb70*/  FMNMX.FTZ R71, R156, R5, !PT ;  /* 0x000000059c477209 */ /* 0x000fe40007810000 */
[----:B------:R-:W-:Y:S01]  /*cb80*/  FMNMX.FTZ R5, R181, R3, !PT ;  /* 0x00000003b5057209 */ /* 0x000fe20007810000 */
[--C-:B------:R-:W-:Y:S01]  /*cb90*/  FFMA.FTZ R3, R110, c[0x0][0x23c], -R7.reuse ;  /* 0x00008f006e037a23 */ /* 0x100fe20000010807 */
[----:B------:R-:W-:Y:S02]  /*cba0*/  FMNMX.FTZ R71, R157, R71, !PT ;  /* 0x000000479d477209 */ /* 0x000fe40007810000 */
[----:B------:R-:W-:Y:S01]  /*cbb0*/  FMNMX.FTZ R5, R179, R5, !PT ;  /* 0x00000005b3057209 */ /* 0x000fe20007810000 */
[----:B------:R-:W-:Y:S01]  /*cbc0*/  FFMA.FTZ R8, R116, c[0x0][0x23c], -R7 ;  /* 0x00008f0074087a23 */ /* 0x000fe20000010807 */
[----:B------:R-:W-:Y:S01]  /*cbd0*/  FMNMX.FTZ R71, R158, R71, !PT ;  /* 0x000000479e477209 */ /* 0x000fe20007810000 */
[----:B------:R1:W-:Y:S01]  /*cbe0*/  MUFU.EX2 R88, R3 ;  /* 0x0000000300587308 */ /* 0x0003e20000000800 */
[----:B------:R-:W-:-:S04]  /*cbf0*/  FMNMX.FTZ R5, R177, R5, !PT ;  /* 0x00000005b1057209 */ /* 0x000fc80007810000 */
[----:B------:R-:W-:-:S03]  /*cc00*/  FMNMX.FTZ R5, R176, R5, !PT ;  /* 0x00000005b0057209 */ /* 0x000fc60007810000 */
[----:B------:R3:W-:Y:S01]  /*cc10*/  MUFU.EX2 R224, R8 ;  /* 0x0000000800e07308 */ /* 0x0007e20000000800 */
[----:B------:R-:W-:Y:S01]  /*cc20*/  FMNMX.FTZ R5, R163, R5, !PT ;  /* 0x00000005a3057209 */ /* 0x000fe20007810000 */
[----:B-1----:R-:W-:-:S06]  /*cc30*/  FFMA.FTZ R3, R108, c[0x0][0x23c], -R7 ;  /* 0x00008f006c037a23 */ /* 0x002fcc0000010807 */
[----:B------:R1:W-:Y:S01]  /*cc40*/  MUFU.EX2 R89, R3 ;  /* 0x0000000300597308 */ /* 0x0003e20000000800 */
[----:B---3--:R-:W3:Y:S01]  /*cc50*/  SHFL.BFLY PT, R8, R71, 0x2, 0x1f ;  /* 0x0c401f0047087f89 */ /* 0x008ee200000e0000 */
[----:B--2---:R-:W-:Y:S01]  /*cc60*/  FMNMX.FTZ R72, R72, R9, !PT ;  /* 0x0000000948487209 */ /* 0x004fe20007810000 */
[----:B-1----:R-:W-:-:S05]  /*cc70*/  FFMA.FTZ R3, R100, c[0x0][0x23c], -R7 ;  /* 0x00008f0064037a23 */ /* 0x002fca0000010807 */
[----:B------:R1:W-:Y:S01]  /*cc80*/  MUFU.EX2 R234, R3 ;  /* 0x0000000300ea7308 */ /* 0x0003e20000000800 */
[C---:B------:R-:W-:Y:S01]  /*cc90*/  FMUL.FTZ R6, R72.reuse, c[0x0][0x23c] ;  /* 0x00008f0048067a20 */ /* 0x040fe20000410000 */
[----:B------:R-:W-:Y:S02]  /*cca0*/  FSETP.NEU.FTZ.AND P0, PT, R72, -INF , PT ;  /* 0xff8000004800780b */ /* 0x000fe40003f1d000 */
[----:B-1----:R-:W-:-:S04]  /*ccb0*/  FMNMX.FTZ R3, R161, R5, !PT ;  /* 0x00000005a1037209 */ /* 0x002fc80007810000 */
[----:B------:R-:W-:Y:S01]  /*ccc0*/  FMNMX.FTZ R3, R144, R3, !PT ;  /* 0x0000000390037209 */ /* 0x000fe20007810000 */
[----:B------:R-:W-:-:S03]  /*ccd0*/  FFMA.FTZ R5, R97, c[0x0][0x23c], -R7 ;  /* 0x00008f0061057a23 */ /* 0x000fc60000010807 */
[----:B------:R-:W-:Y:S02]  /*cce0*/  FMNMX.FTZ R3, R145, R3, !PT ;  /* 0x0000000391037209 */ /* 0x000fe40007810000 */
[----:B------:R-:W-:Y:S02]  /*ccf0*/  FSEL R6, R6, RZ, P0 ;  /* 0x000000ff06067208 */ /* 0x000fe40000000000 */
[----:B------:R-:W-:Y:S01]  /*cd00*/  FMNMX.FTZ R3, R146, R3, !PT ;  /* 0x0000000392037209 */ /* 0x000fe20007810000 */
[----:B------:R1:W-:Y:S01]  /*cd10*/  MUFU.EX2 R228, R5 ;  /* 0x0000000500e47308 */ /* 0x0003e20000000800 */
[----:B---3--:R-:W-:Y:S02]  /*cd20*/  FMNMX.FTZ R71, R71, R8, !PT ;  /* 0x0000000847477209 */ /* 0x008fe40007810000 */
[----:B------:R-:W-:Y:S01]  /*cd30*/  FMNMX.FTZ R70, R159, R3, !PT ;  /* 0x000000039f467209 */ /* 0x000fe20007810000 */
[----:B------:R2:W-:Y:S03]  /*cd40*/  STL [R1+0x10c], R221 ;  /* 0x00010cdd01007387 */ /* 0x0005e60000100800 */
[----:B------:R-:W-:Y:S01]  /*cd50*/  FMNMX.FTZ R70, R160, R70, !PT ;  /* 0x00000046a0467209 */ /* 0x000fe20007810000 */
[----:B-1----:R-:W-:-:S03]  /*cd60*/  FFMA.FTZ R5, R18, c[0x0][0x23c], -R6 ;  /* 0x00008f0012057a23 */ /* 0x002fc60000010806 */
[----:B------:R-:W-:Y:S01]  /*cd70*/  FMNMX.FTZ R70, R164, R70, !PT ;  /* 0x00000046a4467209 */ /* 0x000fe20007810000 */
[----:B------:R-:W-:-:S03]  /*cd80*/  FFMA.FTZ R3, R17, c[0x0][0x23c], -R6 ;  /* 0x00008f0011037a23 */ /* 0x000fc60000010806 */
[----:B------:R-:W-:Y:S01]  /*cd90*/  FMNMX.FTZ R70, R165, R70, !PT ;  /* 0x00000046a5467209 */ /* 0x000fe20007810000 */
[----:B--2---:R1:W-:Y:S04]  /*cda0*/  MUFU.EX2 R221, R5 ;  /* 0x0000000500dd7308 */ /* 0x0043e80000000800 */
[----:B------:R-:W-:Y:S04]  /*cdb0*/  SHFL.BFLY PT, R8, R70, 0x2, 0x1f ;  /* 0x0c401f0046087f89 */ /* 0x000fe800000e0000 */
[----:B------:R2:W-:Y:S01]  /*cdc0*/  MUFU.EX2 R9, R3 ;  /* 0x0000000300097308 */ /* 0x0005e20000000800 */
[----:B-1----:R-:W1:Y:S01]  /*cdd0*/  SHFL.BFLY PT, R5, R71, 0x1, 0x1f ;  /* 0x0c201f0047057f89 */ /* 0x002e6200000e0000 */
[----:B--2---:R-:W-:-:S06]  /*cde0*/  FFMA.FTZ R3, R216, c[0x0][0x23c], -R6 ;  /* 0x00008f00d8037a23 */ /* 0x004fcc0000010806 */
[----:B------:R2:W-:Y:S02]  /*cdf0*/  MUFU.EX2 R102, R3 ;  /* 0x0000000300667308 */ /* 0x0005e40000000800 */
[----:B--2---:R-:W-:-:S06]  /*ce00*/  FFMA.FTZ R3, R117, c[0x0][0x23c], -R6 ;  /* 0x00008f0075037a23 */ /* 0x004fcc0000010806 */
[----:B------:R2:W-:Y:S01]  /*ce10*/  MUFU.EX2 R108, R3 ;  /* 0x00000003006c7308 */ /* 0x0005e20000000800 */
[----:B-1----:R-:W-:-:S04]  /*ce20*/  FMNMX.FTZ R71, R71, R5, !PT ;  /* 0x0000000547477209 */ /* 0x002fc80007810000 */
[C---:B------:R-:W-:Y:S01]  /*ce30*/  FSETP.NEU.FTZ.AND P0, PT, R71.reuse, -INF , PT ;  /* 0xff8000004700780b */ /* 0x040fe20003f1d000 */
[----:B------:R-:W-:Y:S02]  /*ce40*/  FMUL.FTZ R5, R71, c[0x0][0x23c] ;  /* 0x00008f0047057a20 */ /* 0x000fe40000410000 */
[----:B--2---:R-:W-:-:S04]  /*ce50*/  FFMA.FTZ R3, R111, c[0x0][0x23c], -R6 ;  /* 0x00008f006f037a23 */ /* 0x004fc80000010806 */
[----:B------:R1:W-:Y:S01]  /*ce60*/  MUFU.EX2 R90, R3 ;  /* 0x00000003005a7308 */ /* 0x0003e20000000800 */
[----:B------:R-:W-:Y:S02]  /*ce70*/  FSEL R5, R5, RZ, P0 ;  /* 0x000000ff05057208 */ /* 0x000fe40000000000 */
[----:B------:R-:W-:Y:S01]  /*ce80*/  FMNMX.FTZ R70, R70, R8, !PT ;  /* 0x0000000846467209 */ /* 0x000fe20007810000 */
[----:B-1----:R-:W-:-:S04]  /*ce90*/  FFMA.FTZ R3, R105, c[0x0][0x23c], -R6 ;  /* 0x00008f0069037a23 */ /* 0x002fc80000010806 */
[----:B------:R1:W-:Y:S01]  /*cea0*/  MUFU.EX2 R103, R3 ;  /* 0x0000000300677308 */ /* 0x0003e20000000800 */
[----:B------:R-:W2:Y:S01]  /*ceb0*/  SHFL.BFLY PT, R8, R70, 0x1, 0x1f ;  /* 0x0c201f0046087f89 */ /* 0x000ea200000e0000 */
[----:B-1----:R-:W-:-:S06]  /*cec0*/  FFMA.FTZ R3, R99, c[0x0][0x23c], -R6 ;  /* 0x00008f0063037a23 */ /* 0x002fcc0000010806 */
[----:B------:R1:W-:Y:S01]  /*ced0*/  MUFU.EX2 R231, R3 ;  /* 0x0000000300e77308 */ /* 0x0003e20000000800 */
[----:B------:R-:W-:Y:S04]  /*cee0*/  STL [R1+0x108], R220 ;  /* 0x000108dc01007387 */ /* 0x000fe80000100800 */
[----:B------:R-:W-:Y:S01]  /*cef0*/  STL [R1+0x104], R219 ;  /* 0x000104db01007387 */ /* 0x000fe20000100800 */
[----:B-1----:R-:W-:-:S04]  /*cf00*/  FFMA.FTZ R3, R96, c[0x0][0x23c], -R6 ;  /* 0x00008f0060037a23 */ /* 0x002fc80000010806 */
[----:B------:R1:W-:Y:S01]  /*cf10*/  MUFU.EX2 R227, R3 ;  /* 0x0000000300e37308 */ /* 0x0003e20000000800 */
[----:B------:R-:W-:Y:S04]  /*cf20*/  STL [R1+0x100], R218 ;  /* 0x000100da01007387 */ /* 0x000fe80000100800 */
[----:B------:R-:W-:Y:S01]  /*cf30*/  STL [R1+0xfc], R217 ;  /* 0x0000fcd901007387 */ /* 0x000fe20000100800 */
[----:B-1----:R-:W-:-:S04]  /*cf40*/  FFMA.FTZ R3, R16, c[0x0][0x23c], -R5 ;  /* 0x00008f0010037a23 */ /* 0x002fc80000010805 */
[----:B------:R1:W-:Y:S01]  /*cf50*/  MUFU.EX2 R105, R3 ;  /* 0x0000000300697308 */ /* 0x0003e20000000800 */
[----:B------:R3:W-:Y:S01]  /*cf60*/  STL [R1+0xf8], R212 ;  /* 0x0000f8d401007387 */ /* 0x0007e20000100800 */
[----:B-1----:R-:W-:-:S06]  /*cf70*/  FFMA.FTZ R3, R15, c[0x0][0x23c], -R5 ;  /* 0x00008f000f037a23 */ /* 0x002fcc0000010805 */
[----:B---3--:R1:W3:Y:S01]  /*cf80*/  MUFU.EX2 R212, R3 ;  /* 0x0000000300d47308 */ /* 0x0082e20000000800 */
[----:B--2---:R-:W-:Y:S01]  /*cf90*/  FMNMX.FTZ R70, R70, R8, !PT ;  /* 0x0000000846467209 */ /* 0x004fe20007810000 */
[----:B-1----:R-:W-:-:S06]  /*cfa0*/  FFMA.FTZ R3, R14, c[0x0][0x23c], -R5 ;  /* 0x00008f000e037a23 */ /* 0x002fcc0000010805 */
[----:B------:R1:W-:Y:S02]  /*cfb0*/  MUFU.EX2 R100, R3 ;  /* 0x0000000300647308 */ /* 0x0003e40000000800 */
[----:B-1----:R-:W-:-:S06]  /*cfc0*/  FFMA.FTZ R3, R118, c[0x0][0x23c], -R5 ;  /* 0x00008f0076037a23 */ /* 0x002fcc0000010805 */
[----:B------:R1:W2:Y:S01]  /*cfd0*/  MUFU.EX2 R75, R3 ;  /* 0x00000003004b7308 */ /* 0x0002a20000000800 */
[----:B------:R-:W-:Y:S01]  /*cfe0*/  FSETP.NEU.FTZ.AND P0, PT, R70, -INF , PT ;  /* 0xff8000004600780b */ /* 0x000fe20003f1d000 */
[----:B-1----:R-:W-:-:S06]  /*cff0*/  FFMA.FTZ R3, R112, c[0x0][0x23c], -R5 ;  /* 0x00008f0070037a23 */ /* 0x002fcc0000010805 */
[----:B------:R1:W-:Y:S01]  /*d000*/  MUFU.EX2 R219, R3 ;  /* 0x0000000300db7308 */ /* 0x0003e20000000800 */
[----:B------:R-:W-:Y:S01]  /*d010*/  SHF.L.U32 R213, R0, 0x1, RZ ;  /* 0x0000000100d57819 */ /* 0x000fe200000006ff */
[----:B------:R-:W-:-:S04]  /*d020*/  FFMA.FTZ R8, R101, c[0x0][0x23c], -R5 ;  /* 0x00008f0065087a23 */ /* 0x000fc80000010805 */
[----:B------:R-:W4:Y:S01]  /*d030*/  LDSM.16.MT88.4 R24, [R213+0x8000] ;  /* 0x00800000d518783b */ /* 0x000f220000004200 */
[----:B-1----:R-:W-:-:S03]  /*d040*/  FFMA.FTZ R3, R107, c[0x0][0x23c], -R5 ;  /* 0x00008f006b037a23 */ /* 0x002fc60000010805 */
[----:B------:R-:W1:Y:S01]  /*d050*/  LDSM.16.MT88.4 R52, [R213+0x8800] ;  /* 0x00880000d534783b */ /* 0x000e620000004200 */
[----:B------:R2:W-:Y:S02]  /*d060*/  MUFU.EX2 R236, R3 ;  /* 0x0000000300ec7308 */ /* 0x0005e40000000800 */
[----:B--2---:R-:W-:-:S05]  /*d070*/  FMUL.FTZ R3, R70, c[0x0][0x23c] ;  /* 0x00008f0046037a20 */ /* 0x004fca0000410000 */
[----:B------:R-:W-:-:S05]  /*d080*/  FSEL R3, R3, RZ, P0 ;  /* 0x000000ff03037208 */ /* 0x000fca0000000000 */
[----:B------:R-:W-:-:S04]  /*d090*/  FFMA.FTZ R0, R13, c[0x0][0x23c], -R3 ;  /* 0x00008f000d007a23 */ /* 0x000fc80000010803 */
[----:B------:R2:W-:Y:S01]  /*d0a0*/  MUFU.EX2 R101, R0 ;  /* 0x0000000000657308 */ /* 0x0005e20000000800 */
[----:B------:R-:W-:Y:S02]  /*d0b0*/  IMAD R214, R4, 0x2, R213 ;  /* 0x0000000204d67824 */ /* 0x000fe400078e02d5 */
[----:B--2---:R-:W-:Y:S01]  /*d0c0*/  FFMA.FTZ R0, R12, c[0x0][0x23c], -R3 ;  /* 0x00008f000c007a23 */ /* 0x004fe20000010803 */
[----:B---3--:R-:W-:Y:S02]  /*d0d0*/  F2FP.BF16.PACK_AB R16, R212, R105 ;  /* 0x00000069d410723e */ /* 0x008fe400000010ff */
[----:B------:R-:W-:Y:S02]  /*d0e0*/  F2FP.BF16.PACK_AB R18, R75, R100 ;  /* 0x000000644b12723e */ /* 0x000fe400000010ff */
[----:B------:R2:W3:Y:S01]  /*d0f0*/  MUFU.EX2 R217, R0 ;  /* 0x0000000000d97308 */ /* 0x0004e20000000800 */
[C---:B------:R-:W-:Y:S01]  /*d100*/  LEA R215, R2.reuse, R214, 0x1 ;  /* 0x000000d602d77211 */ /* 0x040fe200078e08ff */
[----:B------:R-:W-:-:S06]  /*d110*/  IMAD R216, R2, 0x2, R213 ;  /* 0x0000000202d87824 */ /* 0x000fcc00078e02d5 */
[----:B------:R-:W-:Y:S01]  /*d120*/  MUFU.EX2 R230, R8 ;  /* 0x0000000800e67308 */ /* 0x000fe20000000800 */
[----:B------:R-:W1:Y:S04]  /*d130*/  LDSM.16.MT88.4 R40, [R215+0x8000] ;  /* 0x00800000d728783b */ /* 0x000e680000004200 */
[----:B------:R-:W1:Y:S01]  /*d140*/  LDSM.16.MT88.4 R48, [R216+0x8000] ;  /* 0x00800000d830783b */ /* 0x000e620000004200 */
[----:B--2---:R-:W-:Y:S01]  /*d150*/  FFMA.FTZ R0, R11, c[0x0][0x23c], -R3 ;  /* 0x00008f000b007a23 */ /* 0x004fe20000010803 */
[----:B---3--:R-:W-:Y:S02]  /*d160*/  F2FP.BF16.PACK_AB R17, R217, R101 ;  /* 0x00000065d911723e */ /* 0x008fe400000010ff */
[----:B------:R-:W2:Y:S01]  /*d170*/  LDSM.16.MT88.4 R28, [R215+0x8800] ;  /* 0x00880000d71c783b */ /* 0x000ea20000004200 */
[----:B------:R3:W-:Y:S01]  /*d180*/  MUFU.EX2 R91, R0 ;  /* 0x00000000005b7308 */ /* 0x0007e20000000800 */
[----:B------:R-:W-:Y:S01]  /*d190*/  IMAD.MOV.U32 R2, RZ, RZ, R10 ;  /* 0x000000ffff027224 */ /* 0x000fe200078e000a */
[----:B------:R-:W-:Y:S01]  /*d1a0*/  MOV R4, R9 ;  /* 0x0000000900047202 */ /* 0x000fe20000000f00 */
[----:B------:R-:W1:Y:S01]  /*d1b0*/  LDSM.16.MT88.4 R36, [R216+0x8800] ;  /* 0x00880000d824783b */ /* 0x000e620000004200 */
[----:B------:R-:W-:-:S02]  /*d1c0*/  F2FP.BF16.PACK_AB R22, R224, R223 ;  /* 0x000000dfe016723e */ /* 0x000fc400000010ff */
[----:B------:R-:W-:Y:S01]  /*d1d0*/  F2FP.BF16.PACK_AB R23, R108, R102 ;  /* 0x000000666c17723e */ /* 0x000fe200000010ff */
[----:B------:R-:W1:Y:S01]  /*d1e0*/  LDSM.16.MT88.4 R44, [R214+0x8000] ;  /* 0x00800000d62c783b */ /* 0x000e620000004200 */
[----:B------:R-:W-:Y:S02]  /*d1f0*/  F2FP.BF16.PACK_AB R13, R103, R90 ;  /* 0x0000005a670d723e */ /* 0x000fe400000010ff */
[----:B------:R-:W-:Y:S01]  /*d200*/  F2FP.BF16.PACK_AB R14, R228, R234 ;  /* 0x000000eae40e723e */ /* 0x000fe200000010ff */
[----:B------:R-:W1:Y:S01]  /*d210*/  LDSM.16.MT88.4 R32, [R214+0x8800] ;  /* 0x00880000d620783b */ /* 0x000e620000004200 */
[----:B---3--:R-:W-:-:S04]  /*d220*/  FFMA.FTZ R0, R119, c[0x0][0x23c], -R3 ;  /* 0x00008f0077007a23 */ /* 0x008fc80000010803 */
[----:B------:R3:W2:Y:S01]  /*d230*/  MUFU.EX2 R218, R0 ;  /* 0x0000000000da7308 */ /* 0x0006a20000000800 */
[----:B------:R-:W-:Y:S02]  /*d240*/  FFMA.FTZ R8, R98, c[0x0][0x23c], -R5 ;  /* 0x00008f0062087a23 */ /* 0x000fe40000010805 */
[----:B---3--:R-:W-:-:S05]  /*d250*/  FFMA.FTZ R0, R113, c[0x0][0x23c], -R3 ;  /* 0x00008f0071007a23 */ /* 0x008fca0000010803 */
[----:B------:R3:W-:Y:S01]  /*d260*/  MUFU.EX2 R220, R0 ;  /* 0x0000000000dc7308 */ /* 0x0007e20000000800 */
[----:B--2---:R-:W-:Y:S01]  /*d270*/  F2FP.BF16.PACK_AB R19, R218, R91 ;  /* 0x0000005bda13723e */ /* 0x004fe200000010ff */
[----:B---3--:R-:W-:-:S06]  /*d280*/  FFMA.FTZ R0, R109, c[0x0][0x23c], -R3 ;  /* 0x00008f006d007a23 */ /* 0x008fcc0000010803 */
[----:B------:R2:W3:Y:S01]  /*d290*/  MUFU.EX2 R235, R0 ;  /* 0x0000000000eb7308 */ /* 0x0004e20000000800 */
[----:B----4-:R-:W-:Y:S01]  /*d2a0*/  HMMA.16816.F32.BF16 R56, R16, R24, RZ ;  /* 0x000000181038723c */ /* 0x010fe200000418ff */
[----:B--2---:R-:W-:-:S06]  /*d2b0*/  FFMA.FTZ R0, R106, c[0x0][0x23c], -R3 ;  /* 0x00008f006a007a23 */ /* 0x004fcc0000010803 */
[----:B------:R2:W-:Y:S08]  /*d2c0*/  MUFU.EX2 R229, R0 ;  /* 0x0000000000e57308 */ /* 0x0005f00000000800 */
[----:B------:R4:W1:Y:S01]  /*d2d0*/  MUFU.EX2 R226, R8 ;  /* 0x0000000800e27308 */ /* 0x0008620000000800 */
[----:B--2---:R-:W-:-:S07]  /*d2e0*/  FFMA.FTZ R0, R104, c[0x0][0x23c], -R3 ;  /* 0x00008f0068007a23 */ /* 0x004fce0000010803 */
[----:B------:R-:W2:Y:S01]  /*d2f0*/  MUFU.EX2 R225, R0 ;  /* 0x0000000000e17308 */ /* 0x000ea20000000800 */
[----:B---3--:R-:W-:Y:S02]  /*d300*/  F2FP.BF16.PACK_AB R9, R235, R220 ;  /* 0x000000dceb09723e */ /* 0x008fe400000010ff */
[----:B------:R-:W-:Y:S02]  /*d310*/  F2FP.BF16.PACK_AB R20, R2, R74 ;  /* 0x0000004a0214723e */ /* 0x000fe400000010ff */
[----:B----4-:R-:W-:Y:S02]  /*d320*/  F2FP.BF16.PACK_AB R8, R236, R219 ;  /* 0x000000dbec08723e */ /* 0x010fe400000010ff */
[----:B-1----:R-:W-:Y:S02]  /*d330*/  F2FP.BF16.PACK_AB R10, R226, R230 ;  /* 0x000000e6e20a723e */ /* 0x002fe400000010ff */
[----:B------:R-:W-:Y:S02]  /*d340*/  F2FP.BF16.PACK_AB R21, R4, R221 ;  /* 0x000000dd0415723e */ /* 0x000fe400000010ff */
[----:B--2---:R-:W-:-:S05]  /*d350*/  F2FP.BF16.PACK_AB R11, R225, R229 ;  /* 0x000000e5e10b723e */ /* 0x004fca00000010ff */
[----:B------:R-:W-:Y:S08]  /*d360*/  HMMA.16816.F32.BF16 R60, R20, R24, RZ ;  /* 0x00000018143c723c */ /* 0x000ff000000418ff */
[----:B------:R-:W-:Y:S08]  /*d370*/  HMMA.16816.F32.BF16 R96, R8, R52, R56 ;  /* 0x000000340860723c */ /* 0x000ff00000041838 */
[----:B------:R-:W-:Y:S01]  /*d380*/  HMMA.16816.F32.BF16 R56, R16, R40, RZ ;  /* 0x000000281038723c */ /* 0x000fe200000418ff */
[----:B------:R-:W-:-:S02]  /*d390*/  F2FP.BF16.PACK_AB R12, R89, R88 ;  /* 0x00000058590c723e */ /* 0x000fc400000010ff */
[----:B------:R-:W-:Y:S02]  /*d3a0*/  F2FP.BF16.PACK_AB R15, R227, R231 ;  /* 0x000000e7e30f723e */ /* 0x000fe400000010ff */
[----:B------:R-:W-:-:S03]  /*d3b0*/  MOV R0, R120 ;  /* 0x0000007800007202 */ /* 0x000fc60000000f00 */
[----:B------:R-:W-:Y:S08]  /*d3c0*/  HMMA.16816.F32.BF16 R84, R20, R48, RZ ;  /* 0x000000301454723c */ /* 0x000ff000000418ff */
[----:B------:R-:W-:Y:S08]  /*d3d0*/  HMMA.16816.F32.BF16 R92, R12, R52, R60 ;  /* 0x000000340c5c723c */ /* 0x000ff0000004183c */
[----:B------:R-:W-:Y:S08]  /*d3e0*/  HMMA.16816.F32.BF16 R120, R8, R28, R56 ;  /* 0x0000001c0878723c */ /* 0x000ff00000041838 */
[----:B------:R-:W-:Y:S08]  /*d3f0*/  HMMA.16816.F32.BF16 R60, R20, R40, RZ ;  /* 0x00000028143c723c */ /* 0x000ff000000418ff */
[----:B------:R-:W-:Y:S01]  /*d400*/  HMMA.16816.F32.BF16 R56, R16, R50, RZ ;  /* 0x000000321038723c */ /* 0x000fe200000418ff */
[----:B------:R-:W-:-:S07]  /*d410*/  IMAD.MOV.U32 R52, RZ, RZ, R108 ;  /* 0x000000ffff347224 */ /* 0x000fce00078e006c */
[C---:B------:R-:W-:Y:S08]  /*d420*/  HMMA.16816.F32.BF16 R108, R12.reuse, R36, R84 ;  /* 0x000000240c6c723c */ /* 0x040ff00000041854 */
[----:B------:R-:W-:Y:S08]  /*d430*/  HMMA.16816.F32.BF16 R124, R12, R28, R60 ;  /* 0x0000001c0c7c723c */ /* 0x000ff0000004183c */
[----:B------:R-:W-:Y:S08]  /*d440*/  HMMA.16816.F32.BF16 R84, R8, R38, R56 ;  /* 0x000000260854723c */ /* 0x000ff00000041838 */
[----:B------:R-:W-:Y:S08]  /*d450*/  HMMA.16816.F32.BF16 R80, R16, R48, RZ ;  /* 0x000000301050723c */ /* 0x000ff000000418ff */
[-C--:B------:R-:W-:Y:S08]  /*d460*/  HMMA.16816.F32.BF16 R76, R20, R44.reuse, RZ ;  /* 0x0000002c144c723c */ /* 0x080ff000000418ff */
[C---:B------:R-:W-:Y:S08]  /*d470*/  HMMA.16816.F32.BF16 R64, R16.reuse, R44, RZ ;  /* 0x0000002c1040723c */ /* 0x040ff000000418ff */
[C---:B------:R-:W-:Y:S08]  /*d480*/  HMMA.16816.F32.BF16 R60, R16.reuse, R26, RZ ;  /* 0x0000001a103c723c */ /* 0x040ff000000418ff */
[----:B------:R-:W-:Y:S08]  /*d490*/  HMMA.16816.F32.BF16 R56, R16, R46, RZ ;  /* 0x0000002e1038723c */ /* 0x000ff000000418ff */
[C---:B------:R-:W-:Y:S08]  /*d4a0*/  HMMA.16816.F32.BF16 R24, R20.reuse, R26, RZ ;  /* 0x0000001a1418723c */ /* 0x040ff000000418ff */
[C---:B------:R-:W-:Y:S08]  /*d4b0*/  HMMA.16816.F32.BF16 R48, R20.reuse, R50, RZ ;  /* 0x000000321430723c */ /* 0x040ff000000418ff */
[----:B------:R-:W-:Y:S08]  /*d4c0*/  HMMA.16816.F32.BF16 R44, R20, R46, RZ ;  /* 0x0000002e142c723c */ /* 0x000ff000000418ff */
[-C--:B------:R-:W-:Y:S08]  /*d4d0*/  HMMA.16816.F32.BF16 R16, R16, R42.reuse, RZ ;  /* 0x0000002a1010723c */ /* 0x080ff000000418ff */
[----:B------:R-:W-:Y:S01]  /*d4e0*/  HMMA.16816.F32.BF16 R20, R20, R42, RZ ;  /* 0x0000002a1414723c */ /* 0x000fe200000418ff */
[----:B------:R-:W-:Y:S01]  /*d4f0*/  MOV R41, R105 ;  /* 0x0000006900297202 */ /* 0x000fe20000000f00 */
[----:B------:R-:W-:Y:S01]  /*d500*/  FFMA.FTZ R0, R0, c[0x0][0x23c], -R7 ;  /* 0x00008f0000007a23 */ /* 0x000fe20000010807 */
[----:B------:R-:W-:Y:S01]  /*d510*/  MOV R53, R103 ;  /* 0x0000006700357202 */ /* 0x000fe20000000f00 */
[----:B------:R-:W-:-:S04]  /*d520*/  IMAD.MOV.U32 R40, RZ, RZ, R101 ;  /* 0x000000ffff287224 */ /* 0x000fc800078e0065 */
[C---:B------:R-:W-:Y:S07]  /*d530*/  HMMA.16816.F32.BF16 R104, R8.reuse, R36, R80 ;  /* 0x000000240868723c */ /* 0x040fee0000041850 */
[----:B------:R-:W-:Y:S01]  /*d540*/  IMAD.MOV.U32 R83, RZ, RZ, R102 ;  /* 0x000000ffff537224 */ /* 0x000fe200078e0066 */
[----:B------:R-:W-:Y:S02]  /*d550*/  MOV R82, R100 ;  /* 0x0000006400527202 */ /* 0x000fe40000000f00 */
[-C--:B------:R-:W-:Y:S08]  /*d560*/  HMMA.16816.F32.BF16 R100, R8, R30.reuse, R16 ;  /* 0x0000001e0864723c */ /* 0x080ff00000041810 */
[----:B------:R-:W-:Y:S01]  /*d570*/  HMMA.16816.F32.BF16 R20, R12, R30, R20 ;  /* 0x0000001e0c14723c */ /* 0x000fe20000041814 */
[----:B------:R1:W-:Y:S01]  /*d580*/  MUFU.EX2 R30, R0 ;  /* 0x00000000001e7308 */ /* 0x0003e20000000800 */
[----:B------:R-:W-:-:S06]  /*d590*/  MOV R37, R88 ;  /* 0x0000005800257202 */ /* 0x000fcc0000000f00 */
[-C--:B------:R-:W-:Y:S08]  /*d5a0*/  HMMA.16816.F32.BF16 R112, R8, R32.reuse, R64 ;  /* 0x000000200870723c */ /* 0x080ff00000041840 */
[----:B------:R-:W-:Y:S01]  /*d5b0*/  HMMA.16816.F32.BF16 R116, R12, R32, R76 ;  /* 0x000000200c74723c */ /* 0x000fe2000004184c */
[----:B-1----:R-:W-:Y:S01]  /*d5c0*/  FFMA.FTZ R0, R249, c[0x0][0x23c], -R7 ;  /* 0x00008f00f9007a23 */ /* 0x002fe20000010807 */
[----:B------:R-:W-:Y:S01]  /*d5d0*/  MOV R80, R90 ;  /* 0x0000005a00507202 */ /* 0x000fe20000000f00 */
[----:B------:R-:W-:Y:S01]  /*d5e0*/  IMAD.MOV.U32 R67, RZ, RZ, R223 ;  /* 0x000000ffff437224 */ /* 0x000fe200078e00df */
[----:B------:R-:W1:Y:S01]  /*d5f0*/  LDSM.16.MT88.4 R16, [R213+0x9000] ;  /* 0x00900000d510783b */ /* 0x000e620000004200 */
[----:B------:R2:W-:Y:S02]  /*d600*/  MUFU.EX2 R223, R0 ;  /* 0x0000000000df7308 */ /* 0x0005e40000000800 */
[----:B------:R-:W-:-:S02]  /*d610*/  MOV R78, R41 ;  /* 0x00000029004e7202 */ /* 0x000fc40000000f00 */
[----:B------:R-:W-:Y:S01]  /*d620*/  MOV R41, R221 ;  /* 0x000000dd00297202 */ /* 0x000fe20000000f00 */
[----:B------:R-:W-:Y:S01]  /*d630*/  IMAD.MOV.U32 R79, RZ, RZ, R37 ;  /* 0x000000ffff4f7224 */ /* 0x000fe200078e0025 */
[----:B------:R-:W-:Y:S01]  /*d640*/  MOV R37, R218 ;  /* 0x000000da00257202 */ /* 0x000fe20000000f00 */
[----:B--2---:R-:W-:-:S04]  /*d650*/  FFMA.FTZ R0, R203, c[0x0][0x23c], -R7 ;  /* 0x00008f00cb007a23 */ /* 0x004fc80000010807 */
[----:B------:R2:W-:Y:S01]  /*d660*/  MUFU.EX2 R221, R0 ;  /* 0x0000000000dd7308 */ /* 0x0005e20000000800 */
[----:B------:R-:W-:Y:S01]  /*d670*/  IMAD.MOV.U32 R66, RZ, RZ, R224 ;  /* 0x000000ffff427224 */ /* 0x000fe200078e00e0 */
[----:B------:R-:W-:Y:S01]  /*d680*/  HMMA.16816.F32.BF16 R44, R12, R34, R44 ;  /* 0x000000220c2c723c */ /* 0x000fe2000004182c */
[----:B------:R-:W-:Y:S02]  /*d690*/  IMAD.MOV.U32 R81, RZ, RZ, R91 ;  /* 0x000000ffff517224 */ /* 0x000fe400078e005b */
[----:B--2---:R-:W-:-:S04]  /*d6a0*/  FFMA.FTZ R0, R192, c[0x0][0x23c], -R7 ;  /* 0x00008f00c0007a23 */ /* 0x004fc80000010807 */
[----:B------:R2:W-:Y:S01]  /*d6b0*/  MUFU.EX2 R218, R0 ;  /* 0x0000000000da7308 */ /* 0x0005e20000000800 */
[----:B------:R-:W-:Y:S02]  /*d6c0*/  IMAD.MOV.U32 R36, RZ, RZ, R89 ;  /* 0x000000ffff247224 */ /* 0x000fe400078e0059 */
[----:B------:R-:W-:Y:S01]  /*d6d0*/  HMMA.16816.F32.BF16 R88, R8, R34, R56 ;  /* 0x000000220858723c */ /* 0x000fe20000041838 */
[----:B--2---:R-:W-:-:S04]  /*d6e0*/  FFMA.FTZ R0, R251, c[0x0][0x23c], -R6 ;  /* 0x00008f00fb007a23 */ /* 0x004fc80000010806 */
[----:B------:R2:W-:Y:S01]  /*d6f0*/  MUFU.EX2 R224, R0 ;  /* 0x0000000000e07308 */ /* 0x0005e20000000800 */
[----:B------:R-:W-:Y:S02]  /*d700*/  IMAD.MOV.U32 R77, RZ, RZ, R220 ;  /* 0x000000ffff4d7224 */ /* 0x000fe400078e00dc */
[----:B--2---:R-:W-:-:S05]  /*d710*/  FFMA.FTZ R0, R210, c[0x0][0x23c], -R6 ;  /* 0x00008f00d2007a23 */ /* 0x004fca0000010806 */
[----:B------:R2:W-:Y:S02]  /*d720*/  MUFU.EX2 R34, R0 ;  /* 0x0000000000227308 */ /* 0x0005e40000000800 */
[----:B--2---:R-:W-:-:S06]  /*d730*/  FFMA.FTZ R0, R194, c[0x0][0x23c], -R6 ;  /* 0x00008f00c2007a23 */ /* 0x004fcc0000010806 */
[----:B------:R2:W-:Y:S01]  /*d740*/  MUFU.EX2 R220, R0 ;  /* 0x0000000000dc7308 */ /* 0x0005e20000000800 */
[----:B------:R-:W-:Y:S02]  /*d750*/  IMAD.MOV.U32 R65, RZ, RZ, R222 ;  /* 0x000000ffff417224 */ /* 0x000fe400078e00de */
[----:B--2---:R-:W-:-:S05]  /*d760*/  FFMA.FTZ R0, R169, c[0x0][0x23c], -R6 ;  /* 0x00008f00a9007a23 */ /* 0x004fca0000010806 */
[----:B------:R2:W-:Y:S01]  /*d770*/  MUFU.EX2 R31, R0 ;  /* 0x00000000001f7308 */ /* 0x0005e20000000800 */
[----:B------:R-:W-:Y:S01]  /*d780*/  MOV R76, R219 ;  /* 0x000000db004c7202 */ /* 0x000fe20000000f00 */
[----:B--2---:R-:W-:-:S06]  /*d790*/  FFMA.FTZ R0, R252, c[0x0][0x23c], -R5 ;  /* 0x00008f00fc007a23 */ /* 0x004fcc0000010805 */
[----:B------:R2:W-:Y:S02]  /*d7a0*/  MUFU.EX2 R192, R0 ;  /* 0x0000000000c07308 */ /* 0x0005e40000000800 */
[----:B--2---:R-:W-:-:S06]  /*d7b0*/  FFMA.FTZ R0, R208, c[0x0][0x23c], -R5 ;  /* 0x00008f00d0007a23 */ /* 0x004fcc0000010805 */
[----:B------:R2:W3:Y:S02]  /*d7c0*/  MUFU.EX2 R222, R0 ;  /* 0x0000000000de7308 */ /* 0x0004e40000000800 */
[----:B--2---:R-:W-:-:S06]  /*d7d0*/  FFMA.FTZ R0, R193, c[0x0][0x23c], -R5 ;  /* 0x00008f00c1007a23 */ /* 0x004fcc0000010805 */
[----:B------:R2:W-:Y:S02]  /*d7e0*/  MUFU.EX2 R219, R0 ;  /* 0x0000000000db7308 */ /* 0x0005e40000000800 */
[----:B--2---:R-:W-:-:S06]  /*d7f0*/  FFMA.FTZ R0, R180, c[0x0][0x23c], -R5 ;  /* 0x00008f00b4007a23 */ /* 0x004fcc0000010805 */
[----:B------:R2:W-:Y:S02]  /*d800*/  MUFU.EX2 R35, R0 ;  /* 0x0000000000237308 */ /* 0x0005e40000000800 */
[----:B--2---:R-:W-:-:S06]  /*d810*/  FFMA.FTZ R0, R65, c[0x0][0x23c], -R3 ;  /* 0x00008f0041007a23 */ /* 0x004fcc0000010803 */
[----:B------:R2:W-:Y:S01]  /*d820*/  MUFU.EX2 R180, R0 ;  /* 0x0000000000b47308 */ /* 0x0005e20000000800 */
[----:B------:R-:W-:Y:S01]  /*d830*/  HMMA.16816.F32.BF16 R48, R12, R38, R48 ;  /* 0x000000260c30723c */ /* 0x000fe20000041830 */
[----:B--2---:R-:W-:-:S06]  /*d840*/  FFMA.FTZ R0, R233, c[0x0][0x23c], -R3 ;  /* 0x00008f00e9007a23 */ /* 0x004fcc0000010803 */
[----:B------:R2:W4:Y:S01]  /*d850*/  MUFU.EX2 R193, R0 ;  /* 0x0000000000c17308 */ /* 0x0005220000000800 */
[----:B------:R-:W-:Y:S01]  /*d860*/  IMAD.MOV.U32 R39, RZ, RZ, R217 ;  /* 0x000000ffff277224 */ /* 0x000fe200078e00d9 */
[----:B------:R-:W-:Y:S01]  /*d870*/  HMMA.16816.F32.BF16 R60, R8, R54, R60 ;  /* 0x00000036083c723c */ /* 0x000fe2000004183c */
[----:B--2---:R-:W-:-:S05]  /*d880*/  FFMA.FTZ R0, R199, c[0x0][0x23c], -R3 ;  /* 0x00008f00c7007a23 */ /* 0x004fca0000010803 */
[----:B------:R2:W-:Y:S02]  /*d890*/  MUFU.EX2 R194, R0 ;  /* 0x0000000000c27308 */ /* 0x0005e40000000800 */
[----:B------:R-:W-:Y:S01]  /*d8a0*/  HMMA.16816.F32.BF16 R24, R12, R54, R24 ;  /* 0x000000360c18723c */ /* 0x000fe20000041818 */
[----:B--2---:R-:W-:-:S05]  /*d8b0*/  FFMA.FTZ R0, R182, c[0x0][0x23c], -R3 ;  /* 0x00008f00b6007a23 */ /* 0x004fca0000010803 */
[----:B------:R-:W2:Y:S01]  /*d8c0*/  MUFU.EX2 R217, R0 ;  /* 0x0000000000d97308 */ /* 0x000ea20000000800 */
[----:B---3--:R-:W-:Y:S02]  /*d8d0*/  F2FP.BF16.PACK_AB R8, R222, R192 ;  /* 0x000000c0de08723e */ /* 0x008fe400000010ff */
[----:B----4-:R-:W-:Y:S02]  /*d8e0*/  F2FP.BF16.PACK_AB R9, R193, R180 ;  /* 0x000000b4c109723e */ /* 0x010fe400000010ff */
[----:B------:R-:W-:Y:S02]  /*d8f0*/  F2FP.BF16.PACK_AB R10, R35, R219 ;  /* 0x000000db230a723e */ /* 0x000fe400000010ff */
[----:B------:R-:W-:Y:S02]  /*d900*/  F2FP.BF16.PACK_AB R12, R223, R30 ;  /* 0x0000001edf0c723e */ /* 0x000fe400000010ff */
[----:B------:R-:W-:Y:S02]  /*d910*/  F2FP.BF16.PACK_AB R13, R34, R224 ;  /* 0x000000e0220d723e */ /* 0x000fe400000010ff */
[----:B------:R-:W-:-:S02]  /*d920*/  F2FP.BF16.PACK_AB R14, R218, R221 ;  /* 0x000000ddda0e723e */ /* 0x000fc400000010ff */
[----:B------:R-:W-:Y:S02]  /*d930*/  F2FP.BF16.PACK_AB R15, R31, R220 ;  /* 0x000000dc1f0f723e */ /* 0x000fe400000010ff */
[----:B--2---:R-:W-:Y:S01]  /*d940*/  F2FP.BF16.PACK_AB R11, R217, R194 ;  /* 0x000000c2d90b723e */ /* 0x004fe200000010ff */
[----:B------:R-:W-:Y:S01]  /*d950*/  IMAD.MOV.U32 R33, RZ, RZ, R81 ;  /* 0x000000ffff217224 */ /* 0x000fe200078e0051 */
[----:B------:R-:W-:Y:S01]  /*d960*/  MOV R55, R80 ;  /* 0x0000005000377202 */ /* 0x000fe20000000f00 */
[----:B------:R-:W-:Y:S01]  /*d970*/  IMAD.MOV.U32 R29, RZ, RZ, R83 ;  /* 0x000000ffff1d7224 */ /* 0x000fe200078e0053 */
[----:B------:R-:W-:Y:S01]  /*d980*/  MOV R32, R82 ;  /* 0x0000005200207202 */ /* 0x000fe20000000f00 */
[----:B------:R-:W-:Y:S01]  /*d990*/  IMAD.MOV.U32 R54, RZ, RZ, R67 ;  /* 0x000000ffff367224 */ /* 0x000fe200078e0043 */
[----:B------:R-:W-:Y:S01]  /*d9a0*/  MOV R182, R66 ;  /* 0x0000004200b67202 */ /* 0x000fe20000000f00 */
[----:B-1----:R-:W-:Y:S01]  /*d9b0*/  HMMA.16816.F32.BF16 R80, R8, R16, R96 ;  /* 0x000000100850723c */ /* 0x002fe20000041860 */
[----:B------:R-:W-:Y:S01]  /*d9c0*/  MOV R56, R76 ;  /* 0x0000004c00387202 */ /* 0x000fe20000000f00 */
[----:B------:R-:W-:Y:S01]  /*d9d0*/  IMAD.MOV.U32 R57, RZ, RZ, R77 ;  /* 0x000000ffff397224 */ /* 0x000fe200078e004d */
[----:B------:R-:W-:Y:S01]  /*d9e0*/  MOV R58, R78 ;  /* 0x0000004e003a7202 */ /* 0x000fe20000000f00 */
[----:B------:R-:W-:Y:S01]  /*d9f0*/  IMAD.MOV.U32 R59, RZ, RZ, R79 ;  /* 0x000000ffff3b7224 */ /* 0x000fe200078e004f */
[----:B------:R-:W-:-:S02]  /*da00*/  MOV R28, R40 ;  /* 0x00000028001c7202 */ /* 0x000fc40000000f00 */
[----:B------:R-:W-:Y:S01]  /*da10*/  MOV R97, R41 ;  /* 0x0000002900617202 */ /* 0x000fe20000000f00 */
[----:B------:R-:W-:Y:S08]  /*da20*/  HMMA.16816.F32.BF16 R76, R12, R16, R92 ;  /* 0x000000100c4c723c */ /* 0x000ff0000004185c */
[-C--:B------:R-:W-:Y:S08]  /*da30*/  HMMA.16816.F32.BF16 R64, R8, R18.reuse, R60 ;  /* 0x000000120840723c */ /* 0x080ff0000004183c */
[----:B------:R-:W-:Y:S01]  /*da40*/  HMMA.16816.F32.BF16 R40, R12, R18, R24 ;  /* 0x000000120c28723c */ /* 0x000fe20000041818 */
[----:B------:R-:W1:Y:S01]  /*da50*/  LDSM.16.MT88.4 R16, [R216+0x9000] ;  /* 0x00900000d810783b */ /* 0x000e620000004200 */
[----:B------:R-:W-:Y:S01]  /*da60*/  IMAD.MOV.U32 R210, RZ, RZ, R58 ;  /* 0x000000ffffd27224 */ /* 0x000fe200078e003a */
[----:B------:R-:W-:-:S05]  /*da70*/  MOV R203, R52 ;  /* 0x0000003400cb7202 */ /* 0x000fca0000000f00 */
[----:B-1----:R-:W-:Y:S07]  /*da80*/  HMMA.16816.F32.BF16 R60, R12, R16, R108 ;  /* 0x000000100c3c723c */ /* 0x002fee000004186c */
[----:B------:R-:W-:Y:S01]  /*da90*/  IMAD.MOV.U32 R110, RZ, RZ, R56 ;  /* 0x000000ffff6e7224 */ /* 0x000fe200078e0038 */
[----:B------:R-:W-:Y:S02]  /*daa0*/  MOV R109, R57 ;  /* 0x00000039006d7202 */ /* 0x000fe40000000f00 */
[----:B------:R-:W-:-:S02]  /*dab0*/  MOV R108, R59 ;  /* 0x0000003b006c7202 */ /* 0x000fc40000000f00 */
[----:B------:R-:W-:Y:S01]  /*dac0*/  HMMA.16816.F32.BF16 R56, R8, R16, R104 ;  /* 0x000000100838723c */ /* 0x000fe20000041868 */
[----:B------:R-:W-:-:S06]  /*dad0*/  MOV R111, R54 ;  /* 0x00000036006f7202 */ /* 0x000fcc0000000f00 */
[----:B------:R-:W-:Y:S01]  /*dae0*/  IMAD.MOV.U32 R107, RZ, RZ, R55 ;  /* 0x000000ffff6b7224 */ /* 0x000fe200078e0037 */
[----:B------:R-:W-:Y:S01]  /*daf0*/  HMMA.16816.F32.BF16 R48, R12, R18, R48 ;  /* 0x000000120c30723c */ /* 0x000fe20000041830 */
[----:B------:R-:W-:-:S07]  /*db00*/  IMAD.MOV.U32 R106, RZ, RZ, R53 ;  /* 0x000000ffff6a7224 */ /* 0x000fce00078e0035 */
[----:B------:R-:W-:Y:S01]  /*db10*/  HMMA.16816.F32.BF16 R52, R8, R18, R84 ;  /* 0x000000120834723c */ /* 0x000fe20000041854 */
[----:B------:R-:W1:Y:S01]  /*db20*/  LDSM.16.MT88.4 R16, [R214+0x9000] ;  /* 0x00900000d610783b */ /* 0x000e620000004200 */
        /* <DEDUP_REMOVED lines=11> */
[--C-:B------:R-:W-:Y:S01]  /*dbe0*/  FFMA.FTZ R0, R248, c[0x0][0x23c], -R7.reuse ;  /* 0x00008f00f8007a23 */ /* 0x100fe20000010807 */
[-C--:B-1----:R-:W-:Y:S08]  /*dbf0*/  HMMA.16816.F32.BF16 R36, R12, R16.reuse, R116 ;  /* 0x000000100c24723c */ /* 0x082ff00000041874 */
[C---:B------:R-:W-:Y:S08]  /*dc00*/  HMMA.16816.F32.BF16 R32, R8.reuse, R16, R112 ;  /* 0x000000100820723c */ /* 0x040ff00000041870 */
[-C--:B------:R-:W-:Y:S08]  /*dc10*/  HMMA.16816.F32.BF16 R28, R8, R18.reuse, R88 ;  /* 0x00000012081c723c */ /* 0x080ff00000041858 */
[----:B------:R-:W-:Y:S01]  /*dc20*/  HMMA.16816.F32.BF16 R44, R12, R18, R44 ;  /* 0x000000120c2c723c */ /* 0x000fe2000004182c */
[----:B------:R-:W1:Y:S01]  /*dc30*/  LDSM.16.MT88.4 R16, [R215+0x9000] ;  /* 0x00900000d710783b */ /* 0x000e620000004200 */
[----:B------:R2:W-:Y:S01]  /*dc40*/  MUFU.EX2 R248, R0 ;  /* 0x0000000000f87308 */ /* 0x0005e20000000800 */
[----:B------:R-:W-:Y:S01]  /*dc50*/  MOV R251, R212 ;  /* 0x000000d400fb7202 */ /* 0x000fe20000000f00 */
[----:B--2---:R-:W-:-:S06]  /*dc60*/  FFMA.FTZ R0, R202, c[0x0][0x23c], -R7 ;  /* 0x00008f00ca007a23 */ /* 0x004fcc0000010807 */
[----:B------:R2:W-:Y:S02]  /*dc70*/  MUFU.EX2 R212, R0 ;  /* 0x0000000000d47308 */ /* 0x0005e40000000800 */
[----:B--2---:R-:W-:-:S06]  /*dc80*/  FFMA.FTZ R0, R191, c[0x0][0x23c], -R7 ;  /* 0x00008f00bf007a23 */ /* 0x004fcc0000010807 */
[----:B------:R2:W3:Y:S01]  /*dc90*/  MUFU.EX2 R86, R0 ;  /* 0x0000000000567308 */ /* 0x0004e20000000800 */
[----:B-1----:R-:W-:Y:S01]  /*dca0*/  HMMA.16816.F32.BF16 R92, R8, R16, R120 ;  /* 0x00000010085c723c */ /* 0x002fe20000041878 */
[----:B--2---:R-:W-:-:S06]  /*dcb0*/  FFMA.FTZ R0, R187, c[0x0][0x23c], -R7 ;  /* 0x00008f00bb007a23 */ /* 0x004fcc0000010807 */
[----:B------:R1:W-:Y:S02]  /*dcc0*/  MUFU.EX2 R121, R0 ;  /* 0x0000000000797308 */ /* 0x0003e40000000800 */
[----:B-1----:R-:W-:-:S06]  /*dcd0*/  FFMA.FTZ R0, R205, c[0x0][0x23c], -R6 ;  /* 0x00008f00cd007a23 */ /* 0x002fcc0000010806 */
[----:B------:R1:W-:Y:S01]  /*dce0*/  MUFU.EX2 R199, R0 ;  /* 0x0000000000c77308 */ /* 0x0003e20000000800 */
[----:B------:R-:W-:Y:S01]  /*dcf0*/  HMMA.16816.F32.BF16 R88, R8, R18, R100 ;  /* 0x000000120858723c */ /* 0x000fe20000041864 */
[----:B-1----:R-:W-:-:S06]  /*dd00*/  FFMA.FTZ R0, R196, c[0x0][0x23c], -R6 ;  /* 0x00008f00c4007a23 */ /* 0x002fcc0000010806 */
[----:B------:R1:W2:Y:S02]  /*dd10*/  MUFU.EX2 R84, R0 ;  /* 0x0000000000547308 */ /* 0x0002a40000000800 */
[----:B-1----:R-:W-:-:S06]  /*dd20*/  FFMA.FTZ R0, R188, c[0x0][0x23c], -R6 ;  /* 0x00008f00bc007a23 */ /* 0x002fcc0000010806 */
[----:B------:R1:W4:Y:S02]  /*dd30*/  MUFU.EX2 R85, R0 ;  /* 0x0000000000557308 */ /* 0x0003240000000800 */
[----:B-1----:R-:W-:-:S06]  /*dd40*/  FFMA.FTZ R0, R183, c[0x0][0x23c], -R6 ;  /* 0x00008f00b7007a23 */ /* 0x002fcc0000010806 */
[----:B------:R1:W1:Y:S02]  /*dd50*/  MUFU.EX2 R8, R0 ;  /* 0x0000000000087308 */ /* 0x0002640000000800 */
[----:B-1----:R-:W-:-:S06]  /*dd60*/  FFMA.FTZ R0, R206, c[0x0][0x23c], -R5 ;  /* 0x00008f00ce007a23 */ /* 0x002fcc0000010805 */
[----:B------:R1:W-:Y:S01]  /*dd70*/  MUFU.EX2 R191, R0 ;  /* 0x0000000000bf7308 */ /* 0x0003e20000000800 */
[----:B------:R-:W-:Y:S01]  /*dd80*/  HMMA.16816.F32.BF16 R24, R12, R16, R124 ;  /* 0x000000100c18723c */ /* 0x000fe2000004187c */
[----:B-1----:R-:W-:-:S06]  /*dd90*/  FFMA.FTZ R0, R198, c[0x0][0x23c], -R5 ;  /* 0x00008f00c6007a23 */ /* 0x002fcc0000010805 */
[----:B------:R1:W1:Y:S01]  /*dda0*/  MUFU.EX2 R187, R0 ;  /* 0x0000000000bb7308 */ /* 0x0002620000000800 */
[----:B------:R-:W-:Y:S01]  /*ddb0*/  HMMA.16816.F32.BF16 R20, R12, R18, R20 ;  /* 0x000000120c14723c */ /* 0x000fe20000041814 */
[----:B------:R-:W2:Y:S01]  /*ddc0*/  LDSM.16.MT88.4 R16, [R213+0x9800] ;  /* 0x00980000d510783b */ /* 0x000ea20000004200 */
[----:B-1----:R-:W-:-:S05]  /*ddd0*/  FFMA.FTZ R0, R189, c[0x0][0x23c], -R5 ;  /* 0x00008f00bd007a23 */ /* 0x002fca0000010805 */
[----:B------:R1:W-:Y:S02]  /*dde0*/  MUFU.EX2 R205, R0 ;  /* 0x0000000000cd7308 */ /* 0x0003e40000000800 */
[----:B-1----:R-:W-:Y:S01]  /*ddf0*/  FFMA.FTZ R0, R184, c[0x0][0x23c], -R5 ;  /* 0x00008f00b8007a23 */ /* 0x002fe20000010805 */
[----:B---3--:R-:W-:Y:S01]  /*de00*/  MOV R184, R86 ;  /* 0x0000005600b87202 */ /* 0x008fe20000000f00 */
[----:B------:R-:W-:Y:S01]  /*de10*/  IMAD.MOV.U32 R86, RZ, RZ, R87 ;  /* 0x000000ffff567224 */ /* 0x000fe200078e0057 */
[----:B------:R-:W-:Y:S01]  /*de20*/  MOV R87, R104 ;  /* 0x0000006800577202 */ /* 0x000fe20000000f00 */
[----:B------:R-:W-:Y:S02]  /*de30*/  IMAD.MOV.U32 R104, RZ, RZ, R105 ;  /* 0x000000ffff687224 */ /* 0x000fe400078e0069 */
        /* <DEDUP_REMOVED lines=9> */
[----:B-1----:R-:W-:-:S04]  /*ded0*/  FFMA.FTZ R0, R207, c[0x0][0x23c], -R3 ;  /* 0x00008f00cf007a23 */ /* 0x002fc80000010803 */
[----:B------:R1:W-:Y:S01]  /*dee0*/  MUFU.EX2 R188, R0 ;  /* 0x0000000000bc7308 */ /* 0x0003e20000000800 */
[----:B------:R-:W-:Y:S01]  /*def0*/  MOV R97, R182 ;  /* 0x000000b600617202 */ /* 0x000fe20000000f00 */
[----:B-1----:R-:W-:-:S06]  /*df00*/  FFMA.FTZ R0, R200, c[0x0][0x23c], -R3 ;  /* 0x00008f00c8007a23 */ /* 0x002fcc0000010803 */
[----:B------:R1:W3:Y:S02]  /*df10*/  MUFU.EX2 R182, R0 ;  /* 0x0000000000b67308 */ /* 0x0002e40000000800 */
[----:B-1----:R-:W-:-:S06]  /*df20*/  FFMA.FTZ R0, R190, c[0x0][0x23c], -R3 ;  /* 0x00008f00be007a23 */ /* 0x002fcc0000010803 */
[----:B------:R1:W-:Y:S01]  /*df30*/  MUFU.EX2 R189, R0 ;  /* 0x0000000000bd7308 */ /* 0x0003e20000000800 */
[----:B--2---:R-:W-:Y:S02]  /*df40*/  IMAD.MOV.U32 R183, RZ, RZ, R84 ;  /* 0x000000ffffb77224 */ /* 0x004fe400078e0054 */
[----:B-1----:R-:W-:-:S05]  /*df50*/  FFMA.FTZ R0, R186, c[0x0][0x23c], -R3 ;  /* 0x00008f00ba007a23 */ /* 0x002fca0000010803 */
[----:B------:R-:W1:Y:S01]  /*df60*/  MUFU.EX2 R125, R0 ;  /* 0x00000000007d7308 */ /* 0x000e620000000800 */
[----:B----4-:R-:W-:Y:S01]  /*df70*/  IMAD.MOV.U32 R186, RZ, RZ, R85 ;  /* 0x000000ffffba7224 */ /* 0x010fe200078e0055 */
[----:B------:R-:W-:Y:S02]  /*df80*/  MOV R207, R8 ;  /* 0x0000000800cf7202 */ /* 0x000fe40000000f00 */
[----:B------:R-:W-:Y:S02]  /*df90*/  F2FP.BF16.PACK_AB R12, R212, R248 ;  /* 0x000000f8d40c723e */ /* 0x000fe400000010ff */
[----:B------:R-:W-:Y:S02]  /*dfa0*/  F2FP.BF16.PACK_AB R13, R183, R199 ;  /* 0x000000c7b70d723e */ /* 0x000fe400000010ff */
[----:B------:R-:W-:Y:S02]  /*dfb0*/  F2FP.BF16.PACK_AB R14, R121, R184 ;  /* 0x000000b8790e723e */ /* 0x000fe400000010ff */
[----:B------:R-:W-:-:S02]  /*dfc0*/  F2FP.BF16.PACK_AB R15, R207, R186 ;  /* 0x000000bacf0f723e */ /* 0x000fc400000010ff */
[----:B------:R-:W-:Y:S02]  /*dfd0*/  F2FP.BF16.PACK_AB R8, R187, R191 ;  /* 0x000000bfbb08723e */ /* 0x000fe400000010ff */
[----:B---3--:R-:W-:Y:S02]  /*dfe0*/  F2FP.BF16.PACK_AB R9, R182, R188 ;  /* 0x000000bcb609723e */ /* 0x008fe400000010ff */
[----:B------:R-:W-:Y:S02]  /*dff0*/  F2FP.BF16.PACK_AB R10, R124, R205 ;  /* 0x000000cd7c0a723e */ /* 0x000fe400000010ff */
[----:B-1----:R-:W-:Y:S01]  /*e000*/  F2FP.BF16.PACK_AB R11, R125, R189 ;  /* 0x000000bd7d0b723e */ /* 0x002fe200000010ff */
        /* <DEDUP_REMOVED lines=11> */
[C---:B------:R-:W-:Y:S08]  /*e0c0*/  HMMA.16816.F32.BF16 R112, R8.reuse, R16, R80 ;  /* 0x000000100870723c */ /* 0x040ff00000041850 */
[-C--:B------:R-:W-:Y:S08]  /*e0d0*/  HMMA.16816.F32.BF16 R108, R8, R18.reuse, R64 ;  /* 0x00000012086c723c */ /* 0x080ff00000041840 */
[----:B------:R-:W-:Y:S01]  /*e0e0*/  HMMA.16816.F32.BF16 R104, R12, R18, R40 ;  /* 0x000000120c68723c */ /* 0x000fe20000041828 */
[----:B------:R-:W1:Y:S01]  /*e0f0*/  LDSM.16.MT88.4 R16, [R216+0x9800] ;  /* 0x00980000d810783b */ /* 0x000e620000004200 */
[----:B------:R-:W-:Y:S01]  /*e100*/  MOV R127, R96 ;  /* 0x00000060007f7202 */ /* 0x000fe20000000f00 */
[----:B------:R-:W-:Y:S01]  /*e110*/  IMAD.MOV.U32 R126, RZ, RZ, R97 ;  /* 0x000000ffff7e7224 */ /* 0x000fe200078e0061 */
[----:B------:R-:W-:-:S02]  /*e120*/  MOV R123, R98 ;  /* 0x00000062007b7202 */ /* 0x000fc40000000f00 */
[----:B------:R-:W-:Y:S02]  /*e130*/  MOV R198, R99 ;  /* 0x0000006300c67202 */ /* 0x000fe40000000f00 */
[----:B------:R-:W-:Y:S02]  /*e140*/  MOV R202, R86 ;  /* 0x0000005600ca7202 */ /* 0x000fe40000000f00 */
[----:B------:R-:W-:Y:S01]  /*e150*/  MOV R200, R87 ;  /* 0x0000005700c87202 */ /* 0x000fe20000000f00 */
[----:B-1----:R-:W-:Y:S07]  /*e160*/  HMMA.16816.F32.BF16 R96, R12, R16, R60 ;  /* 0x000000100c60723c */ /* 0x002fee000004183c */
[----:B------:R-:W-:Y:S01]  /*e170*/  MOV R61, R84 ;  /* 0x00000054003d7202 */ /* 0x000fe20000000f00 */
[----:B------:R-:W-:Y:S01]  /*e180*/  IMAD.MOV.U32 R60, RZ, RZ, R85 ;  /* 0x000000ffff3c7224 */ /* 0x000fe200078e0055 */
[C---:B------:R-:W-:Y:S08]  /*e190*/  HMMA.16816.F32.BF16 R80, R8.reuse, R18, R52 ;  /* 0x000000120850723c */ /* 0x040ff00000041834 */
[----:B------:R-:W-:Y:S08]  /*e1a0*/  HMMA.16816.F32.BF16 R84, R8, R16, R56 ;  /* 0x000000100854723c */ /* 0x000ff00000041838 */
[----:B------:R-:W-:Y:S01]  /*e1b0*/  HMMA.16816.F32.BF16 R76, R12, R18, R48 ;  /* 0x000000120c4c723c */ /* 0x000fe20000041830 */
[----:B------:R-:W1:Y:S01]  /*e1c0*/  LDSM.16.MT88.4 R16, [R214+0x9800] ;  /* 0x00980000d610783b */ /* 0x000e620000004200 */
[----:B------:R-:W-:Y:S01]  /*e1d0*/  MOV R57, R120 ;  /* 0x0000007800397202 */ /* 0x000fe20000000f00 */
[----:B------:R-:W-:Y:S01]  /*e1e0*/  IMAD.MOV.U32 R59, RZ, RZ, R122 ;  /* 0x000000ffff3b7224 */ /* 0x000fe200078e007a */
[----:B------:R-:W-:Y:S01]  /*e1f0*/  MOV R58, R121 ;  /* 0x00000079003a7202 */ /* 0x000fe20000000f00 */
[----:B------:R-:W-:Y:S01]  /*e200*/  IMAD.MOV.U32 R63, RZ, RZ, R101 ;  /* 0x000000ffff3f7224 */ /* 0x000fe200078e0065 */
[----:B------:R-:W-:Y:S01]  /*e210*/  MOV R62, R102 ;  /* 0x00000066003e7202 */ /* 0x000fe20000000f00 */
[----:B------:R-:W-:Y:S01]  /*e220*/  IMAD.MOV.U32 R56, RZ, RZ, R103 ;  /* 0x000000ffff387224 */ /* 0x000fe200078e0067 */
[----:B------:R-:W-:-:S02]  /*e230*/  MOV R51, R123 ;  /* 0x0000007b00337202 */ /* 0x000fc40000000f00 */
[-C--:B-1----:R-:W-:Y:S08]  /*e240*/  HMMA.16816.F32.BF16 R120, R12, R16.reuse, R36 ;  /* 0x000000100c78723c */ /* 0x082ff00000041824 */
[C---:B------:R-:W-:Y:S08]  /*e250*/  HMMA.16816.F32.BF16 R40, R8.reuse, R16, R32 ;  /* 0x000000100828723c */ /* 0x040ff00000041820 */
[-C--:B------:R-:W-:Y:S08]  /*e260*/  HMMA.16816.F32.BF16 R36, R8, R18.reuse, R28 ;  /* 0x000000120824723c */ /* 0x080ff0000004181c */
[----:B------:R-:W-:Y:S01]  /*e270*/  HMMA.16816.F32.BF16 R100, R12, R18, R44 ;  /* 0x000000120c64723c */ /* 0x000fe2000004182c */
[----:B------:R-:W1:Y:S01]  /*e280*/  LDSM.16.MT88.4 R16, [R215+0x9800] ;  /* 0x00980000d710783b */ /* 0x000e620000004200 */
[----:B------:R-:W-:-:S05]  /*e290*/  FFMA.FTZ R0, R247, c[0x0][0x23c], -R7 ;  /* 0x00008f00f7007a23 */ /* 0x000fca0000010807 */
[----:B------:R-:W-:Y:S01]  /*e2a0*/  MOV R44, R60 ;  /* 0x0000003c002c7202 */ /* 0x000fe20000000f00 */
[----:B------:R-:W-:Y:S02]  /*e2b0*/  IMAD.MOV.U32 R60, RZ, RZ, R189 ;  /* 0x000000ffff3c7224 */ /* 0x000fe400078e00bd */
[----:B------:R-:W-:Y:S01]  /*e2c0*/  IMAD.MOV.U32 R49, RZ, RZ, R198 ;  /* 0x000000ffff317224 */ /* 0x000fe200078e00c6 */
[----:B-1----:R-:W-:Y:S01]  /*e2d0*/  HMMA.16816.F32.BF16 R32, R8, R16, R92 ;  /* 0x000000100820723c */ /* 0x002fe2000004185c */
[----:B------:R1:W-:Y:S02]  /*e2e0*/  MUFU.EX2 R95, R0 ;  /* 0x00000000005f7308 */ /* 0x0003e40000000800 */
[----:B-1----:R-:W-:-:S06]  /*e2f0*/  FFMA.FTZ R0, R204, c[0x0][0x23c], -R7 ;  /* 0x00008f00cc007a23 */ /* 0x002fcc0000010807 */
[----:B------:R1:W-:Y:S01]  /*e300*/  MUFU.EX2 R190, R0 ;  /* 0x0000000000be7308 */ /* 0x0003e20000000800 */
[----:B------:R-:W-:Y:S01]  /*e310*/  HMMA.16816.F32.BF16 R64, R12, R16, R24 ;  /* 0x000000100c40723c */ /* 0x000fe20000041818 */
[----:B-1----:R-:W-:-:S06]  /*e320*/  FFMA.FTZ R0, R195, c[0x0][0x23c], -R7 ;  /* 0x00008f00c3007a23 */ /* 0x002fcc0000010807 */
[----:B------:R1:W-:Y:S02]  /*e330*/  MUFU.EX2 R196, R0 ;  /* 0x0000000000c47308 */ /* 0x0003e40000000800 */
[----:B-1----:R-:W-:-:S06]  /*e340*/  FFMA.FTZ R0, R167, c[0x0][0x23c], -R7 ;  /* 0x00008f00a7007a23 */ /* 0x002fcc0000010807 */
[----:B------:R1:W2:Y:S02]  /*e350*/  MUFU.EX2 R48, R0 ;  /* 0x0000000000307308 */ /* 0x0002a40000000800 */
[----:B-1----:R-:W-:-:S06]  /*e360*/  FFMA.FTZ R0, R209, c[0x0][0x23c], -R6 ;  /* 0x00008f00d1007a23 */ /* 0x002fcc0000010806 */
[----:B------:R1:W3:Y:S01]  /*e370*/  MUFU.EX2 R24, R0 ;  /* 0x0000000000187308 */ /* 0x0002e20000000800 */
[----:B------:R-:W-:Y:S01]  /*e380*/  HMMA.16816.F32.BF16 R28, R8, R18, R88 ;  /* 0x00000012081c723c */ /* 0x000fe20000041858 */
[----:B-1----:R-:W-:-:S06]  /*e390*/  FFMA.FTZ R0, R197, c[0x0][0x23c], -R6 ;  /* 0x00008f00c5007a23 */ /* 0x002fcc0000010806 */
[----:B------:R1:W-:Y:S02]  /*e3a0*/  MUFU.EX2 R189, R0 ;  /* 0x0000000000bd7308 */ /* 0x0003e40000000800 */
[----:B-1----:R-:W-:-:S06]  /*e3b0*/  FFMA.FTZ R0, R168, c[0x0][0x23c], -R6 ;  /* 0x00008f00a8007a23 */ /* 0x002fcc0000010806 */
[----:B------:R1:W-:Y:S01]  /*e3c0*/  MUFU.EX2 R198, R0 ;  /* 0x0000000000c67308 */ /* 0x0003e20000000800 */
[----:B------:R-:W-:Y:S02]  /*e3d0*/  MOV R50, R206 ;  /* 0x000000ce00327202 */ /* 0x000fe40000000f00 */
[----:B------:R-:W-:Y:S01]  /*e3e0*/  MOV R206, R252 ;  /* 0x000000fc00ce7202 */ /* 0x000fe20000000f00 */
[----:B-1----:R-:W-:-:S04]  /*e3f0*/  FFMA.FTZ R0, R148, c[0x0][0x23c], -R6 ;  /* 0x00008f0094007a23 */ /* 0x002fc80000010806 */
[----:B------:R1:W-:Y:S01]  /*e400*/  MUFU.EX2 R9, R0 ;  /* 0x0000000000097308 */ /* 0x0003e20000000800 */
[----:B------:R-:W-:Y:S01]  /*e410*/  MOV R47, R63 ;  /* 0x0000003f002f7202 */ /* 0x000fe20000000f00 */
[----:B------:R-:W-:Y:S02]  /*e420*/  IMAD.MOV.U32 R63, RZ, RZ, R208 ;  /* 0x000000ffff3f7224 */ /* 0x000fe400078e00d0 */
[----:B-1----:R-:W-:-:S04]  /*e430*/  FFMA.FTZ R0, R211, c[0x0][0x23c], -R5 ;  /* 0x00008f00d3007a23 */ /* 0x002fc80000010805 */
[----:B------:R1:W4:Y:S01]  /*e440*/  MUFU.EX2 R8, R0 ;  /* 0x0000000000087308 */ /* 0x0003220000000800 */
[----:B------:R-:W-:Y:S01]  /*e450*/  IMAD.MOV.U32 R208, RZ, RZ, R251 ;  /* 0x000000ffffd07224 */ /* 0x000fe200078e00fb */
[----:B--2---:R-:W-:Y:S01]  /*e460*/  MOV R197, R48 ;  /* 0x0000003000c57202 */ /* 0x004fe20000000f00 */
[----:B------:R-:W-:Y:S01]  /*e470*/  HMMA.16816.F32.BF16 R52, R12, R18, R20 ;  /* 0x000000120c34723c */ /* 0x000fe20000041814 */
[----:B------:R-:W-:Y:S01]  /*e480*/  MOV R45, R61 ;  /* 0x0000003d002d7202 */ /* 0x000fe20000000f00 */
[----:B------:R-:W2:Y:S01]  /*e490*/  LDSM.16.MT88.4 R12, [R213+0xa000] ;  /* 0x00a00000d50c783b */ /* 0x000ea20000004200 */
[----:B-1----:R-:W-:Y:S01]  /*e4a0*/  FFMA.FTZ R0, R201, c[0x0][0x23c], -R5 ;  /* 0x00008f00c9007a23 */ /* 0x002fe20000010805 */
[----:B------:R-:W-:Y:S01]  /*e4b0*/  MOV R48, R207 ;  /* 0x000000cf00307202 */ /* 0x000fe20000000f00 */
[----:B------:R-:W-:Y:S02]  /*e4c0*/  IMAD.MOV.U32 R46, RZ, RZ, R62 ;  /* 0x000000ffff2e7224 */ /* 0x000fe400078e003e */
[----:B------:R-:W-:Y:S01]  /*e4d0*/  IMAD.MOV.U32 R92, RZ, RZ, R2 ;  /* 0x000000ffff5c7224 */ /* 0x000fe200078e0002 */
[----:B------:R1:W1:Y:S01]  /*e4e0*/  MUFU.EX2 R252, R0 ;  /* 0x0000000000fc7308 */ /* 0x0002620000000800 */
[----:B------:R-:W-:Y:S01]  /*e4f0*/  MOV R61, R248 ;  /* 0x000000f8003d7202 */ /* 0x000fe20000000f00 */
[----:B------:R-:W-:Y:S01]  /*e500*/  IMAD.MOV.U32 R26, RZ, RZ, R51 ;  /* 0x000000ffff1a7224 */ /* 0x000fe200078e0033 */
[----:B------:R-:W-:Y:S01]  /*e510*/  MOV R207, R249 ;  /* 0x000000f900cf7202 */ /* 0x000fe20000000f00 */
[----:B------:R-:W-:Y:S01]  /*e520*/  FFMA.FTZ R25, R178, c[0x0][0x23c], -R5 ;  /* 0x00008f00b2197a23 */ /* 0x000fe20000010805 */
        /* <DEDUP_REMOVED lines=21> */
[--C-:B------:R-:W-:Y:S01]  /*e680*/  FFMA.FTZ R158, R158, c[0x0][0x23c], -R5.reuse ;  /* 0x00008f009e9e7a23 */ /* 0x100fe20000010805 */
[----:B------:R-:W-:Y:S01]  /*e690*/  F2FP.BF16.PACK_AB R10, R197, R196 ;  /* 0x000000c4c50a723e */ /* 0x000fe200000010ff */
[----:B-1----:R-:W-:Y:S01]  /*e6a0*/  FFMA.FTZ R0, R174, c[0x0][0x23c], -R5 ;  /* 0x00008f00ae007a23 */ /* 0x002fe20000010805 */
[----:B------:R-:W-:Y:S03]  /*e6b0*/  LDSM.16.MT88.4 R16, [R214+0xa000] ;  /* 0x00a00000d610783b */ /* 0x000fe60000004200 */
[----:B------:R1:W-:Y:S01]  /*e6c0*/  MUFU.EX2 R251, R0 ;  /* 0x0000000000fb7308 */ /* 0x0003e20000000800 */
[----:B------:R-:W-:Y:S01]  /*e6d0*/  IMAD.MOV.U32 R94, RZ, RZ, R207 ;  /* 0x000000ffff5e7224 */ /* 0x000fe200078e00cf */
[----:B------:R-:W-:-:S02]  /*e6e0*/  MOV R207, R248 ;  /* 0x000000f800cf7202 */ /* 0x000fc40000000f00 */
[----:B------:R-:W-:Y:S01]  /*e6f0*/  MOV R62, R233 ;  /* 0x000000e9003e7202 */ /* 0x000fe20000000f00 */
[----:B-1----:R-:W-:-:S04]  /*e700*/  FFMA.FTZ R0, R173, c[0x0][0x23c], -R5 ;  /* 0x00008f00ad007a23 */ /* 0x002fc80000010805 */
[----:B------:R1:W-:Y:S01]  /*e710*/  MUFU.EX2 R249, R0 ;  /* 0x0000000000f97308 */ /* 0x0003e20000000800 */
[----:B------:R-:W-:Y:S02]  /*e720*/  IMAD.MOV.U32 R233, RZ, RZ, R74 ;  /* 0x000000ffffe97224 */ /* 0x000fe400078e004a */
[--C-:B------:R-:W-:Y:S02]  /*e730*/  FFMA.FTZ R2, R185, c[0x0][0x23c], -R3.reuse ;  /* 0x00008f00b9027a23 */ /* 0x100fe40000010803 */
[----:B-1----:R-:W-:-:S04]  /*e740*/  FFMA.FTZ R0, R250, c[0x0][0x23c], -R3 ;  /* 0x00008f00fa007a23 */ /* 0x002fc80000010803 */
[----:B------:R1:W-:Y:S01]  /*e750*/  MUFU.EX2 R248, R0 ;  /* 0x0000000000f87308 */ /* 0x0003e20000000800 */
[----:B------:R-:W-:Y:S01]  /*e760*/  MOV R93, R233 ;  /* 0x000000e9005d7202 */ /* 0x000fe20000000f00 */
[----:B-1----:R-:W-:-:S06]  /*e770*/  FFMA.FTZ R0, R232, c[0x0][0x23c], -R3 ;  /* 0x00008f00e8007a23 */ /* 0x002fcc0000010803 */
[----:B------:R1:W-:Y:S08]  /*e780*/  MUFU.EX2 R247, R0 ;  /* 0x0000000000f77308 */ /* 0x0003f00000000800 */
[----:B------:R-:W-:Y:S01]  /*e790*/  MUFU.EX2 R233, R2 ;  /* 0x0000000200e97308 */ /* 0x000fe20000000800 */
[----:B-1----:R-:W-:-:S07]  /*e7a0*/  FFMA.FTZ R0, R181, c[0x0][0x23c], -R3 ;  /* 0x00008f00b5007a23 */ /* 0x002fce0000010803 */
[----:B------:R-:W1:Y:S01]  /*e7b0*/  MUFU.EX2 R232, R0 ;  /* 0x0000000000e87308 */ /* 0x000e620000000800 */
[----:B------:R-:W-:Y:S01]  /*e7c0*/  MOV R51, R205 ;  /* 0x000000cd00337202 */ /* 0x000fe20000000f00 */
[--C-:B------:R-:W-:Y:S01]  /*e7d0*/  FFMA.FTZ R22, R162, c[0x0][0x23c], -R5.reuse ;  /* 0x00008f00a2167a23 */ /* 0x100fe20000010805 */
[----:B---3--:R-:W-:Y:S01]  /*e7e0*/  MOV R178, R24 ;  /* 0x0000001800b27202 */ /* 0x008fe20000000f00 */
[----:B------:R-:W-:Y:S01]  /*e7f0*/  FFMA.FTZ R24, R175, c[0x0][0x23c], -R5 ;  /* 0x00008f00af187a23 */ /* 0x000fe20000010805 */
[----:B------:R-:W-:Y:S01]  /*e800*/  MOV R205, R169 ;  /* 0x000000a900cd7202 */ /* 0x000fe20000000f00 */
[----:B----4-:R-:W-:Y:S01]  /*e810*/  IMAD.MOV.U32 R175, RZ, RZ, R8 ;  /* 0x000000ffffaf7224 */ /* 0x010fe200078e0008 */
[----:B------:R-:W-:Y:S02]  /*e820*/  MOV R162, R95 ;  /* 0x0000005f00a27202 */ /* 0x000fe40000000f00 */
[----:B------:R-:W-:Y:S01]  /*e830*/  MOV R95, R26 ;  /* 0x0000001a005f7202 */ /* 0x000fe20000000f00 */
[--C-:B------:R-:W-:Y:S01]  /*e840*/  FFMA.FTZ R169, R68, c[0x0][0x23c], -R7.reuse ;  /* 0x00008f0044a97a23 */ /* 0x100fe20000010807 */
[----:B------:R-:W-:Y:S01]  /*e850*/  MOV R195, R51 ;  /* 0x0000003300c37202 */ /* 0x000fe20000000f00 */
[----:B------:R-:W-:Y:S01]  /*e860*/  IMAD.MOV.U32 R51, RZ, RZ, R206 ;  /* 0x000000ffff337224 */ /* 0x000fe200078e00ce */
        /* <DEDUP_REMOVED lines=11> */
[--C-:B------:R-:W-:Y:S01]  /*e920*/  FFMA.FTZ R151, R135, c[0x0][0x23c], -R6.reuse ;  /* 0x00008f0087977a23 */ /* 0x100fe20000010806 */
[----:B-1----:R-:W-:Y:S01]  /*e930*/  F2FP.BF16.PACK_AB R7, R232, R233 ;  /* 0x000000e9e807723e */ /* 0x002fe200000010ff */
[----:B------:R-:W-:-:S02]  /*e940*/  FFMA.FTZ R170, R132, c[0x0][0x23c], -R6 ;  /* 0x00008f0084aa7a23 */ /* 0x000fc40000010806 */
[--C-:B------:R-:W-:Y:S02]  /*e950*/  FFMA.FTZ R172, R130, c[0x0][0x23c], -R6.reuse ;  /* 0x00008f0082ac7a23 */ /* 0x100fe40000010806 */
[--C-:B------:R-:W-:Y:S02]  /*e960*/  FFMA.FTZ R173, R129, c[0x0][0x23c], -R6.reuse ;  /* 0x00008f0081ad7a23 */ /* 0x100fe40000010806 */
[----:B------:R-:W-:Y:S01]  /*e970*/  FFMA.FTZ R174, R128, c[0x0][0x23c], -R6 ;  /* 0x00008f0080ae7a23 */ /* 0x000fe20000010806 */
[----:B------:R-:W-:Y:S01]  /*e980*/  F2FP.BF16.PACK_AB R6, R249, R251 ;  /* 0x000000fbf906723e */ /* 0x000fe200000010ff */
[----:B------:R-:W-:Y:S01]  /*e990*/  FFMA.FTZ R23, R171, c[0x0][0x23c], -R5 ;  /* 0x00008f00ab177a23 */ /* 0x000fe20000010805 */
[----:B------:R-:W-:Y:S01]  /*e9a0*/  F2FP.BF16.PACK_AB R5, R247, R248 ;  /* 0x000000f8f705723e */ /* 0x000fe200000010ff */
[----:B------:R-:W-:Y:S01]  /*e9b0*/  IMAD.MOV.U32 R95, RZ, RZ, R44 ;  /* 0x000000ffff5f7224 */ /* 0x000fe200078e002c */
[----:B------:R-:W-:Y:S02]  /*e9c0*/  MOV R44, R45 ;  /* 0x0000002d002c7202 */ /* 0x000fe40000000f00 */
[----:B------:R-:W-:-:S02]  /*e9d0*/  F2FP.BF16.PACK_AB R8, R190, R162 ;  /* 0x000000a2be08723e */ /* 0x000fc400000010ff */
[----:B------:R-:W-:Y:S02]  /*e9e0*/  F2FP.BF16.PACK_AB R9, R189, R178 ;  /* 0x000000b2bd09723e */ /* 0x000fe400000010ff */
[----:B------:R-:W-:Y:S02]  /*e9f0*/  F2FP.BF16.PACK_AB R11, R250, R198 ;  /* 0x000000c6fa0b723e */ /* 0x000fe400000010ff */
        /* <DEDUP_REMOVED lines=10> */
[-C--:B--2---:R-:W-:Y:S07]  /*eaa0*/  HMMA.16816.F32.BF16 R60, R4, R12.reuse, R112 ;  /* 0x0000000c043c723c */ /* 0x084fee0000041870 */
[----:B------:R-:W-:Y:S01]  /*eab0*/  MOV R114, R56 ;  /* 0x0000003800727202 */ /* 0x000fe20000000f00 */
[----:B------:R-:W-:Y:S01]  /*eac0*/  HMMA.16816.F32.BF16 R132, R8, R12, R116 ;  /* 0x0000000c0884723c */ /* 0x000fe20000041874 */
[----:B------:R-:W-:-:S02]  /*ead0*/  MOV R113, R57 ;  /* 0x0000003900717202 */ /* 0x000fc40000000f00 */
[----:B------:R-:W-:-:S05]  /*eae0*/  MOV R112, R59 ;  /* 0x0000003b00707202 */ /* 0x000fca0000000f00 */
[-C--:B------:R-:W-:Y:S08]  /*eaf0*/  HMMA.16816.F32.BF16 R56, R4, R14.reuse, R108 ;  /* 0x0000000e0438723c */ /* 0x080ff0000004186c */
[----:B------:R-:W-:Y:S01]  /*eb00*/  HMMA.16816.F32.BF16 R128, R8, R14, R104 ;  /* 0x0000000e0880723c */ /* 0x000fe20000041868 */
[----:B------:R-:W1:Y:S01]  /*eb10*/  LDSM.16.MT88.4 R12, [R216+0xa000] ;  /* 0x00a00000d80c783b */ /* 0x000e620000004200 */
        /* <DEDUP_REMOVED lines=15> */
[----:B------:R-:W-:Y:S01]  /*ec10*/  IMAD.MOV.U32 R3, RZ, RZ, R127 ;  /* 0x000000ffff037224 */ /* 0x000fe200078e007f */
[----:B------:R-:W-:Y:S01]  /*ec20*/  MOV R163, R45 ;  /* 0x0000002d00a37202 */ /* 0x000fe20000000f00 */
[----:B------:R-:W-:Y:S01]  /*ec30*/  IMAD.MOV.U32 R161, RZ, RZ, R44 ;  /* 0x000000ffffa17224 */ /* 0x000fe200078e002c */
[----:B------:R-:W-:Y:S01]  /*ec40*/  MOV R110, R46 ;  /* 0x0000002e006e7202 */ /* 0x000fe20000000f00 */
[----:B------:R-:W-:Y:S01]  /*ec50*/  IMAD.MOV.U32 R176, RZ, RZ, R47 ;  /* 0x000000ffffb07224 */ /* 0x000fe200078e002f */
[----:B------:R-:W-:Y:S01]  /*ec60*/  MOV R108, R48 ;  /* 0x00000030006c7202 */ /* 0x000fe20000000f00 */
[----:B-1----:R-:W-:Y:S07]  /*ec70*/  HMMA.16816.F32.BF16 R124, R8, R12, R96 ;  /* 0x0000000c087c723c */ /* 0x002fee0000041860 */
[----:B------:R-:W-:Y:S01]  /*ec80*/  IMAD.MOV.U32 R96, RZ, RZ, R49 ;  /* 0x000000ffff607224 */ /* 0x000fe200078e0031 */
[----:B------:R-:W-:Y:S01]  /*ec90*/  MOV R97, R50 ;  /* 0x0000003200617202 */ /* 0x000fe20000000f00 */
[----:B------:R-:W-:Y:S01]  /*eca0*/  HMMA.16816.F32.BF16 R44, R4, R14, R80 ;  /* 0x0000000e042c723c */ /* 0x000fe20000041850 */
[----:B------:R-:W-:-:S07]  /*ecb0*/  MOV R98, R51 ;  /* 0x0000003300627202 */ /* 0x000fce0000000f00 */
[----:B------:R-:W-:Y:S08]  /*ecc0*/  HMMA.16816.F32.BF16 R48, R4, R12, R84 ;  /* 0x0000000c0430723c */ /* 0x000ff00000041854 */
[----:B------:R-:W-:Y:S01]  /*ecd0*/  HMMA.16816.F32.BF16 R116, R8, R14, R76 ;  /* 0x0000000e0874723c */ /* 0x000fe2000004184c */
[----:B------:R-:W1:Y:S01]  /*ece0*/  LDSM.16.MT88.4 R12, [R215+0xa000] ;  /* 0x00a00000d70c783b */ /* 0x000e620000004200 */
[----:B------:R-:W-:Y:S01]  /*ecf0*/  MOV R85, R205 ;  /* 0x000000cd00557202 */ /* 0x000fe20000000f00 */
[----:B------:R-:W-:Y:S01]  /*ed00*/  IMAD.MOV.U32 R87, RZ, RZ, R210 ;  /* 0x000000ffff577224 */ /* 0x000fe200078e00d2 */
[----:B------:R-:W-:Y:S04]  /*ed10*/  MUFU.EX2 R211, R22 ;  /* 0x0000001600d37308 */ /* 0x000fe80000000800 */
[C---:B------:R-:W-:Y:S04]  /*ed20*/  HMMA.16816.F32.BF16 R40, R4.reuse, R16, R40 ;  /* 0x000000100428723c */ /* 0x040fe80000041828 */
[----:B------:R-:W2:Y:S04]  /*ed30*/  MUFU.EX2 R210, R23 ;  /* 0x0000001700d27308 */ /* 0x000ea80000000800 */
[----:B------:R-:W-:Y:S04]  /*ed40*/  HMMA.16816.F32.BF16 R36, R4, R18, R36 ;  /* 0x000000120424723c */ /* 0x000fe80000041824 */
[----:B------:R-:W-:Y:S04]  /*ed50*/  MUFU.EX2 R204, R21 ;  /* 0x0000001500cc7308 */ /* 0x000fe80000000800 */
[C---:B------:R-:W-:Y:S04]  /*ed60*/  HMMA.16816.F32.BF16 R104, R8.reuse, R16, R120 ;  /* 0x000000100868723c */ /* 0x040fe80000041878 */
[----:B------:R3:W4:Y:S04]  /*ed70*/  MUFU.EX2 R205, R20 ;  /* 0x0000001400cd7308 */ /* 0x0007280000000800 */
[----:B------:R-:W-:Y:S01]  /*ed80*/  HMMA.16816.F32.BF16 R100, R8, R18, R100 ;  /* 0x000000120864723c */ /* 0x000fe20000041864 */
[----:B------:R-:W-:Y:S01]  /*ed90*/  LDSM.16.MT88.4 R16, [R216+0xa800] ;  /* 0x00a80000d810783b */ /* 0x000fe20000004200 */
[----:B------:R-:W-:-:S03]  /*eda0*/  IMAD.MOV.U32 R99, RZ, RZ, R206 ;  /* 0x000000ffff637224 */ /* 0x000fc600078e00ce */
[----:B---3--:R-:W3:Y:S01]  /*edb0*/  LDSM.16.MT88.4 R20, [R213+0xa800] ;  /* 0x00a80000d514783b */ /* 0x008ee20000004200 */
[----:B------:R-:W-:Y:S01]  /*edc0*/  FADD.FTZ R0, R93, R92 ;  /* 0x0000005c5d007221 */ /* 0x000fe20000010000 */
[----:B------:R-:W-:Y:S01]  /*edd0*/  MOV R111, R95 ;  /* 0x0000005f006f7202 */ /* 0x000fe20000000f00 */
[----:B------:R-:W-:Y:S01]  /*ede0*/  IMAD.MOV.U32 R115, RZ, RZ, R94 ;  /* 0x000000ffff737224 */ /* 0x000fe200078e005e */
[----:B-1----:R-:W-:Y:S01]  /*edf0*/  HMMA.16816.F32.BF16 R32, R4, R12, R32 ;  /* 0x0000000c0420723c */ /* 0x002fe20000041820 */
[----:B------:R-:W-:Y:S01]  /*ee00*/  FADD.FTZ R0, R201, R0 ;  /* 0x00000000c9007221 */ /* 0x000fe20000010000 */
[----:B------:R-:W-:Y:S01]  /*ee10*/  MOV R86, R208 ;  /* 0x000000d000567202 */ /* 0x000fe20000000f00 */
[----:B------:R-:W-:-:S05]  /*ee20*/  IMAD.MOV.U32 R201, RZ, RZ, R209 ;  /* 0x000000ffffc97224 */ /* 0x000fca00078e00d1 */
[----:B------:R-:W-:Y:S01]  /*ee30*/  HMMA.16816.F32.BF16 R28, R4, R14, R28 ;  /* 0x0000000e041c723c */ /* 0x000fe2000004181c */
[----:B------:R-:W-:Y:S06]  /*ee40*/  MUFU.EX2 R206, R25 ;  /* 0x0000001900ce7308 */ /* 0x000fec0000000800 */
[----:B------:R-:W-:Y:S01]  /*ee50*/  FADD.FTZ R5, R97, R96 ;  /* 0x0000006061057221 */ /* 0x000fe20000010000 */
[----:B------:R-:W-:Y:S01]  /*ee60*/  HMMA.16816.F32.BF16 R92, R8, R12, R64 ;  /* 0x0000000c085c723c */ /* 0x000fe20000041840 */
[----:B------:R-:W-:Y:S02]  /*ee70*/  MOV R97, R98 ;  /* 0x0000006200617202 */ /* 0x000fe40000000f00 */
[----:B------:R-:W-:Y:S01]  /*ee80*/  MOV R98, R99 ;  /* 0x0000006300627202 */ /* 0x000fe20000000f00 */
[----:B------:R1:W1:Y:S01]  /*ee90*/  MUFU.EX2 R208, R24 ;  /* 0x0000001800d07308 */ /* 0x0002620000000800 */
[----:B------:R-:W-:-:S03]  /*eea0*/  MOV R99, R207 ;  /* 0x000000cf00637202 */ /* 0x000fc60000000f00 */
[----:B------:R-:W-:Y:S01]  /*eeb0*/  HMMA.16816.F32.BF16 R88, R8, R14, R52 ;  /* 0x0000000e0858723c */ /* 0x000fe20000041834 */
[----:B------:R-:W3:Y:S04]  /*eec0*/  LDSM.16.MT88.4 R12, [R214+0xa800] ;  /* 0x00a80000d60c783b */ /* 0x000ee80000004200 */
[----:B------:R-:W3:Y:S01]  /*eed0*/  LDSM.16.MT88.4 R8, [R215+0xa800] ;  /* 0x00a80000d708783b */ /* 0x000ee20000004200 */
[----:B------:R4:W-:Y:S08]  /*eee0*/  MUFU.EX2 R207, R2 ;  /* 0x0000000200cf7308 */ /* 0x0009f00000000800 */
[----:B------:R-:W3:Y:S01]  /*eef0*/  MUFU.EX2 R209, R26 ;  /* 0x0000001a00d17308 */ /* 0x000ee20000000800 */
[----:B------:R-:W-:-:S02]  /*ef00*/  FADD.FTZ R3, R3, R85 ;  /* 0x0000005503037221 */ /* 0x000fc40000010000 */
[----:B------:R-:W-:Y:S01]  /*ef10*/  FADD.FTZ R4, R87, R86 ;  /* 0x0000005657047221 */ /* 0x000fe20000010000 */
[----:B--2---:R-:W-:Y:S01]  /*ef20*/  F2FP.BF16.PACK_AB R6, R211, R210 ;  /* 0x000000d2d306723e */ /* 0x004fe200000010ff */
[----:B-1----:R-:W-:Y:S01]  /*ef30*/  FADD.FTZ R24, R108, R5 ;  /* 0x000000056c187221 */ /* 0x002fe20000010000 */
[----:B----4-:R-:W-:Y:S01]  /*ef40*/  F2FP.BF16.PACK_AB R5, R205, R204 ;  /* 0x000000cccd05723e */ /* 0x010fe200000010ff */
[----:B------:R-:W-:Y:S02]  /*ef50*/  FADD.FTZ R2, R97, R3 ;  /* 0x0000000361027221 */ /* 0x000fe40000010000 */
[----:B------:R-:W-:Y:S01]  /*ef60*/  FADD.FTZ R3, R98, R4 ;  /* 0x0000000462037221 */ /* 0x000fe20000010000 */
[----:B------:R-:W-:Y:S02]  /*ef70*/  F2FP.BF16.PACK_AB R4, R208, R206 ;  /* 0x000000ced004723e */ /* 0x000fe400000010ff */
[----:B---3--:R-:W-:Y:S01]  /*ef80*/  F2FP.BF16.PACK_AB R7, R209, R207 ;  /* 0x000000cfd107723e */ /* 0x008fe200000010ff */
[----:B------:R-:W-:Y:S01]  /*ef90*/  FADD.FTZ R0, R109, R0 ;  /* 0x000000006d007221 */ /* 0x000fe20000010000 */
[----:B------:R-:W-:Y:S01]  /*efa0*/  MOV R55, R110 ;  /* 0x0000006e00377202 */ /* 0x000fe20000000f00 */
[----:B------:R-:W-:-:S04]  /*efb0*/  IMAD.MOV.U32 R54, RZ, RZ, R111 ;  /* 0x000000ffff367224 */ /* 0x000fc800078e006f */
[C---:B------:R-:W-:Y:S01]  /*efc0*/  HMMA.16816.F32.BF16 R108, R4.reuse, R22, R56 ;  /* 0x00000016046c723c */ /* 0x040fe20000041838 */
[----:B------:R-:W-:Y:S06]  /*efd0*/  MUFU.EX2 R122, R138 ;  /* 0x0000008a007a7308 */ /* 0x000fec0000000800 */
[----:B------:R-:W-:Y:S01]  /*efe0*/  MOV R56, R99 ;  /* 0x0000006300387202 */ /* 0x000fe20000000f00 */
[----:B------:R-:W-:Y:S01]  /*eff0*/  IMAD.MOV.U32 R57, RZ, RZ, R201 ;  /* 0x000000ffff397224 */ /* 0x000fe200078e00c9 */
[----:B------:R-:W-:Y:S01]  /*f000*/  HMMA.16816.F32.BF16 R96, R4, R16, R48 ;  /* 0x000000100460723c */ /* 0x000fe20000041830 */
[----:B------:R-:W-:Y:S01]  /*f010*/  MOV R58, R200 ;  /* 0x000000c8003a7202 */ /* 0x000fe20000000f00 */
[----:B------:R-:W-:Y:S01]  /*f020*/  MUFU.EX2 R120, R74 ;  /* 0x0000004a00787308 */ /* 0x000fe20000000800 */
[----:B------:R-:W-:-:S04]  /*f030*/  MOV R59, R202 ;  /* 0x000000ca003b7202 */ /* 0x000fc80000000f00 */
[----:B------:R-:W-:-:S03]  /*f040*/  IMAD.MOV.U32 R51, RZ, RZ, R203 ;  /* 0x000000ffff337224 */ /* 0x000fc600078e00cb */
[----:B------:R-:W-:Y:S08]  /*f050*/  MUFU.EX2 R200, R137 ;  /* 0x0000008900c87308 */ /* 0x000ff00000000800 */
[----:B------:R-:W-:Y:S08]  /*f060*/  MUFU.EX2 R202, R136 ;  /* 0x0000008800ca7308 */ /* 0x000ff00000000800 */
[----:B------:R-:W-:Y:S08]  /*f070*/  MUFU.EX2 R203, R75 ;  /* 0x0000004b00cb7308 */ /* 0x000ff00000000800 */
[----:B------:R-:W1:Y:S08]  /*f080*/  MUFU.EX2 R121, R69 ;  /* 0x0000004500797308 */ /* 0x000e700000000800 */
[----:B------:R-:W-:Y:S08]  /*f090*/  MUFU.EX2 R123, R68 ;  /* 0x00000044007b7308 */ /* 0x000ff00000000800 */
[----:B------:R2:W3:Y:S01]  /*f0a0*/  MUFU.EX2 R201, R27 ;  /* 0x0000001b00c97308 */ /* 0x0004e20000000800 */
[----:B------:R-:W-:Y:S01]  /*f0b0*/  MOV R53, R112 ;  /* 0x0000007000357202 */ /* 0x000fe20000000f00 */
[----:B------:R-:W-:Y:S01]  /*f0c0*/  IMAD.MOV.U32 R25, RZ, RZ, R114 ;  /* 0x000000ffff197224 */ /* 0x000fe200078e0072 */
[----:B------:R-:W-:-:S02]  /*f0d0*/  MOV R26, R113 ;  /* 0x00000071001a7202 */ /* 0x000fc40000000f00 */
[----:B------:R-:W-:Y:S01]  /*f0e0*/  MOV R52, R115 ;  /* 0x0000007300347202 */ /* 0x000fe20000000f00 */
        /* <DEDUP_REMOVED lines=9> */
[----:B--2---:R-:W-:Y:S01]  /*f180*/  FADD.FTZ R27, R59, R4 ;  /* 0x000000043b1b7221 */ /* 0x004fe20000010000 */
[----:B------:R-:W-:Y:S02]  /*f190*/  F2FP.BF16.PACK_AB R4, R200, R122 ;  /* 0x0000007ac804723e */ /* 0x000fe400000010ff */
[----:B---3--:R-:W-:Y:S01]  /*f1a0*/  F2FP.BF16.PACK_AB R7, R201, R123 ;  /* 0x0000007bc907723e */ /* 0x008fe200000010ff */
[----:B------:R-:W-:Y:S01]  /*f1b0*/  FADD.FTZ R0, R58, R0 ;  /* 0x000000003a007221 */ /* 0x000fe20000010000 */
[----:B------:R-:W-:Y:S01]  /*f1c0*/  MOV R138, R53 ;  /* 0x00000035008a7202 */ /* 0x000fe20000000f00 */
[----:B------:R-:W-:Y:S01]  /*f1d0*/  FADD.FTZ R2, R57, R24 ;  /* 0x0000001839027221 */ /* 0x000fe20000010000 */
[----:B------:R-:W-:Y:S01]  /*f1e0*/  MOV R136, R54 ;  /* 0x0000003600887202 */ /* 0x000fe20000000f00 */
[----:B------:R-:W-:Y:S02]  /*f1f0*/  FADD.FTZ R3, R56, R3 ;  /* 0x0000000338037221 */ /* 0x000fe40000010000 */
[----:B------:R-:W-:Y:S01]  /*f200*/  FADD.FTZ R24, R52, R0 ;  /* 0x0000000034187221 */ /* 0x000fe20000010000 */
[----:B------:R-:W-:Y:S01]  /*f210*/  HMMA.16816.F32.BF16 R56, R4, R20, R132 ;  /* 0x000000140438723c */ /* 0x000fe20000041884 */
[----:B------:R-:W-:-:S07]  /*f220*/  IMAD.MOV.U32 R137, RZ, RZ, R55 ;  /* 0x000000ffff897224 */ /* 0x000fce00078e0037 */
[C---:B------:R-:W-:Y:S01]  /*f230*/  HMMA.16816.F32.BF16 R48, R4.reuse, R22, R128 ;  /* 0x000000160430723c */ /* 0x040fe20000041880 */
        /* <DEDUP_REMOVED lines=20> */
[----:B------:R-:W-:-:S03]  /*f380*/  FADD.FTZ R4, R234, R24 ;  /* 0x00000018ea047221 */ /* 0x000fc60000010000 */
[----:B------:R1:W-:Y:S01]  /*f390*/  MUFU.EX2 R94, R147 ;  /* 0x00000093005e7308 */ /* 0x0003e20000000800 */
[----:B------:R-:W-:-:S07]  /*f3a0*/  FADD.FTZ R3, R136, R27 ;  /* 0x0000001b88037221 */ /* 0x000fce0000010000 */
[----:B------:R-:W1:Y:S01]  /*f3b0*/  MUFU.EX2 R93, R148 ;  /* 0x00000094005d7308 */ /* 0x000e620000000800 */
[----:B------:R-:W-:-:S07]  /*f3c0*/  FADD.FTZ R2, R236, R26 ;  /* 0x0000001aec027221 */ /* 0x000fce0000010000 */
[----:B------:R-:W-:Y:S01]  /*f3d0*/  MUFU.EX2 R92, R149 ;  /* 0x00000095005c7308 */ /* 0x000fe20000000800 */
[----:B------:R-:W-:-:S07]  /*f3e0*/  FADD.FTZ R0, R235, R25 ;  /* 0x00000019eb007221 */ /* 0x000fce0000010000 */
[----:B------:R-:W-:Y:S01]  /*f3f0*/  MUFU.EX2 R91, R150 ;  /* 0x00000096005b7308 */ /* 0x000fe20000000800 */
[----:B------:R-:W-:-:S07]  /*f400*/  FADD.FTZ R25, R228, R4 ;  /* 0x00000004e4197221 */ /* 0x000fce0000010000 */
[----:B------:R-:W-:Y:S08]  /*f410*/  MUFU.EX2 R90, R151 ;  /* 0x00000097005a7308 */ /* 0x000ff00000000800 */
[----:B------:R-:W1:Y:S08]  /*f420*/  MUFU.EX2 R89, R152 ;  /* 0x0000009800597308 */ /* 0x000e700000000800 */
[----:B------:R-:W-:Y:S08]  /*f430*/  MUFU.EX2 R88, R153 ;  /* 0x0000009900587308 */ /* 0x000ff00000000800 */
[----:B------:R-:W2:Y:S01]  /*f440*/  MUFU.EX2 R75, R154 ;  /* 0x0000009a004b7308 */ /* 0x000ea20000000800 */
[----:B-1----:R-:W-:Y:S01]  /*f450*/  F2FP.BF16.PACK_AB R4, R117, R116 ;  /* 0x000000747504723e */ /* 0x002fe200000010ff */
[----:B------:R-:W-:Y:S01]  /*f460*/  FADD.FTZ R3, R231, R3 ;  /* 0x00000003e7037221 */ /* 0x000fe20000010000 */
[----:B------:R-:W-:-:S02]  /*f470*/  F2FP.BF16.PACK_AB R5, R101, R102 ;  /* 0x000000666505723e */ /* 0x000fc400000010ff */
[----:B------:R-:W-:Y:S02]  /*f480*/  F2FP.BF16.PACK_AB R6, R104, R118 ;  /* 0x000000766806723e */ /* 0x000fe400000010ff */
        /* <DEDUP_REMOVED lines=19> */
[----:B------:R-:W-:Y:S01]  /*f5c0*/  FADD.FTZ R24, R180, R2 ;  /* 0x00000002b4187221 */ /* 0x000fe20000010000 */
[----:B------:R-:W-:Y:S01]  /*f5d0*/  MOV R129, R171 ;  /* 0x000000ab00817202 */ /* 0x000fe20000000f00 */
[----:B------:R-:W-:Y:S01]  /*f5e0*/  IMAD.MOV.U32 R124, RZ, RZ, R187 ;  /* 0x000000ffff7c7224 */ /* 0x000fe200078e00bb */
[----:B------:R-:W-:Y:S01]  /*f5f0*/  MOV R130, R181 ;  /* 0x000000b500827202 */ /* 0x000fe20000000f00 */
[----:B------:R-:W-:Y:S01]  /*f600*/  IMAD.MOV.U32 R136, RZ, RZ, R176 ;  /* 0x000000ffff887224 */ /* 0x000fe200078e00b0 */
[C---:B--2---:R-:W-:Y:S01]  /*f610*/  HMMA.16816.F32.BF16 R96, R4.reuse, R16, R96 ;  /* 0x000000100460723c */ /* 0x044fe20000041860 */
[----:B------:R-:W-:Y:S01]  /*f620*/  FADD.FTZ R27, R223, R0 ;  /* 0x00000000df1b7221 */ /* 0x000fe20000010000 */
[----:B------:R-:W-:Y:S01]  /*f630*/  MOV R133, R179 ;  /* 0x000000b300857202 */ /* 0x000fe20000000f00 */
[----:B------:R-:W-:Y:S01]  /*f640*/  IMAD.MOV.U32 R127, RZ, RZ, R186 ;  /* 0x000000ffff7f7224 */ /* 0x000fe200078e00ba */
[----:B------:R-:W-:Y:S01]  /*f650*/  MOV R132, R177 ;  /* 0x000000b100847202 */ /* 0x000fe20000000f00 */
[----:B------:R-:W-:Y:S01]  /*f660*/  IMAD.MOV.U32 R134, RZ, RZ, R162 ;  /* 0x000000ffff867224 */ /* 0x000fe200078e00a2 */
[----:B------:R-:W-:Y:S01]  /*f670*/  MOV R135, R178 ;  /* 0x000000b200877202 */ /* 0x000fe20000000f00 */
[----:B------:R-:W-:Y:S01]  /*f680*/  MUFU.EX2 R74, R155 ;  /* 0x0000009b004a7308 */ /* 0x000fe20000000800 */
[C---:B------:R-:W-:Y:S01]  /*f690*/  HMMA.16816.F32.BF16 R84, R4.reuse, R18, R84 ;  /* 0x000000120454723c */ /* 0x040fe20000041854 */
[----:B------:R-:W-:Y:S01]  /*f6a0*/  FADD.FTZ R3, R131, R26 ;  /* 0x0000001a83037221 */ /* 0x000fe20000010000 */
[----:B------:R-:W1:Y:S04]  /*f6b0*/  LDSM.16.MT88.4 R144, [R213+0xb800] ;  /* 0x00b80000d590783b */ /* 0x000e680000004200 */
[----:B------:R2:W5:Y:S02]  /*f6c0*/  LDL.LU R236, [R1+0x140] ;  /* 0x0001400001ec7983 */ /* 0x0005640000300800 */
[----:B---3--:R-:W-:Y:S01]  /*f6d0*/  HMMA.16816.F32.BF16 R80, R4, R12, R80 ;  /* 0x0000000c0450723c */ /* 0x008fe20000041850 */
[----:B------:R-:W-:-:S07]  /*f6e0*/  FADD.FTZ R2, R222, R25 ;  /* 0x00000019de027221 */ /* 0x000fce0000010000 */
[C---:B------:R-:W-:Y:S08]  /*f6f0*/  HMMA.16816.F32.BF16 R76, R4.reuse, R14, R76 ;  /* 0x0000000e044c723c */ /* 0x040ff0000004184c */
[C---:B----4-:R-:W-:Y:S08]  /*f700*/  HMMA.16816.F32.BF16 R64, R4.reuse, R8, R64 ;  /* 0x000000080440723c */ /* 0x050ff00000041840 */
[----:B------:R-:W-:Y:S01]  /*f710*/  HMMA.16816.F32.BF16 R60, R4, R10, R60 ;  /* 0x0000000a043c723c */ /* 0x000fe2000004183c */
[----:B------:R-:W-:-:S02]  /*f720*/  FADD.FTZ R0, R193, R24 ;  /* 0x00000018c1007221 */ /* 0x000fc40000010000 */
[----:B------:R-:W-:Y:S01]  /*f730*/  IMAD.MOV.U32 R107, RZ, RZ, R137 ;  /* 0x000000ffff6b7224 */ /* 0x000fe200078e0089 */
[----:B------:R-:W-:Y:S01]  /*f740*/  MOV R103, R125 ;  /* 0x0000007d00677202 */ /* 0x000fe20000000f00 */
[----:B------:R-:W-:Y:S01]  /*f750*/  FADD.FTZ R3, R220, R3 ;  /* 0x00000003dc037221 */ /* 0x000fe20000010000 */
[----:B------:R-:W-:Y:S01]  /*f760*/  MOV R105, R126 ;  /* 0x0000007e00697202 */ /* 0x000fe20000000f00 */
[----:B------:R-:W-:Y:S01]  /*f770*/  IMAD.MOV.U32 R26, RZ, RZ, R124 ;  /* 0x000000ffff1a7224 */ /* 0x000fe200078e007c */
[----:B------:R-:W-:Y:S01]  /*f780*/  F2FP.BF16.PACK_AB R4, R93, R94 ;  /* 0x0000005e5d04723e */ /* 0x000fe200000010ff */
[----:B------:R-:W-:Y:S01]  /*f790*/  IMAD.MOV.U32 R106, RZ, RZ, R127 ;  /* 0x000000ffff6a7224 */ /* 0x000fe200078e007f */
[----:B------:R-:W-:Y:S01]  /*f7a0*/  F2FP.BF16.PACK_AB R5, R89, R90 ;  /* 0x0000005a5905723e */ /* 0x000fe200000010ff */
[----:B------:R-:W-:Y:S01]  /*f7b0*/  MUFU.EX2 R69, R156 ;  /* 0x0000009c00457308 */ /* 0x000fe20000000800 */
[----:B------:R-:W-:Y:S01]  /*f7c0*/  F2FP.BF16.PACK_AB R6, R91, R92 ;  /* 0x0000005c5b06723e */ /* 0x000fe200000010ff */
[----:B------:R-:W-:Y:S01]  /*f7d0*/  LDSM.16.MT88.4 R176, [R214+0xb800] ;  /* 0x00b80000d6b0783b */ /* 0x000fe20000004200 */
[----:B------:R-:W-:Y:S01]  /*f7e0*/  F2FP.BF16.PACK_AB R7, R75, R88 ;  /* 0x000000584b07723e */ /* 0x000fe200000010ff */
[----:B------:R-:W-:-:S02]  /*f7f0*/  FADD.FTZ R2, R219, R2 ;  /* 0x00000002db027221 */ /* 0x000fc40000010000 */
[----:B------:R-:W-:Y:S01]  /*f800*/  FADD.FTZ R0, R194, R0 ;  /* 0x00000000c2007221 */ /* 0x000fe20000010000 */
[----:B------:R-:W-:Y:S01]  /*f810*/  MOV R131, R136 ;  /* 0x0000008800837202 */ /* 0x000fe20000000f00 */
[----:B------:R-:W-:Y:S01]  /*f820*/  MUFU.EX2 R68, R157 ;  /* 0x0000009d00447308 */ /* 0x000fe20000000800 */
[----:B------:R2:W5:Y:S01]  /*f830*/  LDL.LU R235, [R1+0x13c] ;  /* 0x00013c0001eb7983 */ /* 0x0005620000300800 */
[----:B------:R-:W-:Y:S01]  /*f840*/  HMMA.16816.F32.BF16 R56, R4, R20, R56 ;  /* 0x000000140438723c */ /* 0x000fe20000041838 */
[----:B------:R-:W-:-:S07]  /*f850*/  FADD.FTZ R3, R107, R3 ;  /* 0x000000036b037221 */ /* 0x000fce0000010000 */
[----:B------:R-:W-:Y:S01]  /*f860*/  HMMA.16816.F32.BF16 R48, R4, R22, R48 ;  /* 0x000000160430723c */ /* 0x000fe20000041830 */
[----:B------:R-:W-:-:S07]  /*f870*/  FADD.FTZ R2, R140, R2 ;  /* 0x000000028c027221 */ /* 0x000fce0000010000 */
        /* <DEDUP_REMOVED lines=13> */
[----:B------:R-:W-:Y:S01]  /*f950*/  IMAD.MOV.U32 R127, RZ, RZ, R133 ;  /* 0x000000ffff7f7224 */ /* 0x000fe200078e0085 */
[----:B------:R-:W3:Y:S01]  /*f960*/  MUFU.EX2 R18, R166 ;  /* 0x000000a600127308 */ /* 0x000ee20000000800 */
[----:B------:R-:W-:Y:S01]  /*f970*/  FADD.FTZ R4, R218, R4 ;  /* 0x00000004da047221 */ /* 0x000fe20000010000 */
[----:B------:R-:W-:Y:S01]  /*f980*/  LDSM.16.MT88.4 R12, [R215+0xb800] ;  /* 0x00b80000d70c783b */ /* 0x000fe20000004200 */
[----:B------:R-:W-:Y:S02]  /*f990*/  FADD.FTZ R6, R199, R3 ;  /* 0x00000003c7067221 */ /* 0x000fe40000010000 */
        /* <DEDUP_REMOVED lines=10> */
[----:B------:R-:W-:Y:S02]  /*fa40*/  IMAD.MOV.U32 R130, RZ, RZ, R175 ;  /* 0x000000ffff827224 */ /* 0x000fe400078e00af */
        /* <DEDUP_REMOVED lines=35> */
[----:B------:R1:W1:Y:S01]  /*fc80*/  MUFU.EX2 R21, R160 ;  /* 0x000000a000157308 */ /* 0x0002620000000800 */
[----:B------:R-:W-:Y:S01]  /*fc90*/  FADD.FTZ R2, R251, R2 ;  /* 0x00000002fb027221 */ /* 0x000fe20000010000 */
[----:B------:R2:W5:Y:S01]  /*fca0*/  LDL.LU R225, [R1+0x11c] ;  /* 0x00011c0001e17983 */ /* 0x0005620000300800 */
[----:B------:R-:W-:Y:S02]  /*fcb0*/  FADD.FTZ R4, R135, R4 ;  /* 0x0000000487047221 */ /* 0x000fe40000010000 */
[----:B------:R-:W-:Y:S01]  /*fcc0*/  FADD.FTZ R3, R250, R3 ;  /* 0x00000003fa037221 */ /* 0x000fe20000010000 */
[----:B------:R2:W5:Y:S01]  /*fcd0*/  LDL.LU R224, [R1+0x118] ;  /* 0x0001180001e07983 */ /* 0x0005620000300800 */
[----:B------:R-:W-:Y:S02]  /*fce0*/  FADD.FTZ R0, R232, R0 ;  /* 0x00000000e8007221 */ /* 0x000fe40000010000 */
[----:B------:R-:W-:Y:S01]  /*fcf0*/  FADD.FTZ R2, R249, R2 ;  /* 0x00000002f9027221 */ /* 0x000fe20000010000 */
[----:B------:R-:W2:Y:S01]  /*fd00*/  MUFU.EX2 R16, R168 ;  /* 0x000000a800107308 */ /* 0x000ea20000000800 */
[----:B------:R-:W-:Y:S01]  /*fd10*/  FADD.FTZ R4, R122, R4 ;  /* 0x000000047a047221 */ /* 0x000fe20000010000 */
[----:B------:R2:W5:Y:S01]  /*fd20*/  LDL.LU R223, [R1+0x114] ;  /* 0x0001140001df7983 */ /* 0x0005620000300800 */
[----:B------:R-:W-:-:S02]  /*fd30*/  FADD.FTZ R3, R120, R3 ;  /* 0x0000000378037221 */ /* 0x000fc40000010000 */
[----:B------:R-:W-:Y:S01]  /*fd40*/  FADD.FTZ R0, R204, R0 ;  /* 0x00000000cc007221 */ /* 0x000fe20000010000 */
[----:B-1----:R-:W1:Y:S01]  /*fd50*/  LDSM.16.MT88.4 R160, [R216+0xb800] ;  /* 0x00b80000d8a0783b */ /* 0x002e620000004200 */
        /* <DEDUP_REMOVED lines=41> */
[----:B---3--:R-:W-:Y:S01]  /*fff0*/  FADD.FTZ R4, R18, R4 ;  /* 0x0000000412047221 */ /* 0x008fe20000010000 */
[----:B------:R-:W3:Y:S01]  /*10000*/  MUFU.EX2 R23, R158 ;  /* 0x0000009e00177308 */ /* 0x000ee20000000800 */
[----:B----4-:R-:W-:Y:S02]  /*10010*/  FADD.FTZ R3, R10, R3 ;  /* 0x000000030a037221 */ /* 0x010fe40000010000 */
[----:B------:R-:W-:Y:S02]  /*10020*/  FADD.FTZ R0, R22, R0 ;  /* 0x0000000016007221 */ /* 0x000fe40000010000 */
[----:B------:R-:W-:-:S02]  /*10030*/  FADD.FTZ R2, R74, R2 ;  /* 0x000000024a027221 */ /* 0x000fc40000010000 */
[----:B------:R-:W-:Y:S02]  /*10040*/  FADD.FTZ R4, R17, R4 ;  /* 0x0000000411047221 */ /* 0x000fe40000010000 */
[----:B------:R-:W-:Y:S02]  /*10050*/  FADD.FTZ R3, R9, R3 ;  /* 0x0000000309037221 */ /* 0x000fe40000010000 */
[----:B------:R-:W-:Y:S02]  /*10060*/  FADD.FTZ R0, R21, R0 ;  /* 0x0000000015007221 */ /* 0x000fe40000010000 */
[----:B------:R-:W-:Y:S02]  /*10070*/  FADD.FTZ R2, R69, R2 ;  /* 0x0000000245027221 */ /* 0x000fe40000010000 */
[----:B--2---:R-:W-:Y:S02]  /*10080*/  FADD.FTZ R4, R16, R4 ;  /* 0x0000000410047221 */ /* 0x004fe40000010000 */
[----:B-1----:R-:W-:-:S02]  /*10090*/  FADD.FTZ R3, R8, R3 ;  /* 0x0000000308037221 */ /* 0x002fc40000010000 */
[----:B------:R-:W-:Y:S02]  /*100a0*/  FADD.FTZ R0, R20, R0 ;  /* 0x0000000014007221 */ /* 0x000fe40000010000 */
[----:B------:R-:W-:Y:S02]  /*100b0*/  FADD.FTZ R2, R68, R2 ;  /* 0x0000000244027221 */ /* 0x000fe40000010000 */
[----:B------:R-:W-:Y:S02]  /*100c0*/  FADD.FTZ R4, R11, R4 ;  /* 0x000000040b047221 */ /* 0x000fe40000010000 */
[----:B------:R-:W-:Y:S02]  /*100d0*/  FADD.FTZ R3, R7, R3 ;  /* 0x0000000307037221 */ /* 0x000fe40000010000 */
[----:B------:R-:W-:Y:S02]  /*100e0*/  FADD.FTZ R0, R19, R0 ;  /* 0x0000000013007221 */ /* 0x000fe40000010000 */
[----:B---3--:R-:W-:Y:S01]  /*100f0*/  FADD.FTZ R2, R23, R2 ;  /* 0x0000000217027221 */ /* 0x008fe20000010000 */
        /* <DEDUP_REMOVED lines=95> */
[----:B-----5:R-:W-:Y:S01]  /*106f0*/  LOP3.LUT R231, R231, 0xfffffff7, RZ, 0xc0, !PT ;  /* 0xfffffff7e7e77812 */ /* 0x020fe200078ec0ff */
        /* <DEDUP_REMOVED lines=63> */
[----:B------:R-:W2:Y:S04]  /*10af0*/  LDSM.16.M88.4 R40, [R212+0x4800] ;  /* 0x00480000d428783b */ /* 0x000ea80000000200 */
[----:B------:R-:W3:Y:S04]  /*10b00*/  LDSM.16.M88.4 R88, [R212+0x5000] ;  /* 0x00500000d458783b */ /* 0x000ee80000000200 */
[----:B------:R-:W-:Y:S04]  /*10b10*/  LDSM.16.M88.4 R24, [R218+0x4800] ;  /* 0x00480000da18783b */ /* 0x000fe80000000200 */
[----:B------:R-:W-:Y:S04]  /*10b20*/  LDSM.16.M88.4 R56, [R218+0x5000] ;  /* 0x00500000da38783b */ /* 0x000fe80000000200 */
[----:B-1----:R-:W1:Y:S04]  /*10b30*/  LDSM.16.M88.4 R12, [R219+0x2000] ;  /* 0x00200000db0c783b */ /* 0x002e680000000200 */
[----:B----4-:R-:W4:Y:S04]  /*10b40*/  LDSM.16.M88.4 R8, [R222] ;  /* 0x00000000de08783b */ /* 0x010f280000000200 */
[----:B------:R-:W-:Y:S04]  /*10b50*/  LDSM.16.M88.4 R4, [R222+0x2000] ;  /* 0x00200000de04783b */ /* 0x000fe80000000200 */
[----:B------:R-:W4:Y:S04]  /*10b60*/  LDSM.16.M88.4 R84, [R212+0x5800] ;  /* 0x00580000d454783b */ /* 0x000f280000000200 */
[----:B------:R-:W4:Y:S04]  /*10b70*/  LDSM.16.M88.4 R48, [R212+0x4000] ;  /* 0x00400000d430783b */ /* 0x000f280000000200 */
[----:B------:R-:W4:Y:S01]  /*10b80*/  LDSM.16.M88.4 R64, [R212+0x7000] ;  /* 0x00700000d440783b */ /* 0x000f220000000200 */
[C---:B--2---:R-:W-:Y:S03]  /*10b90*/  HMMA.16816.F32.BF16 R20, R16.reuse, R40, RZ ;  /* 0x000000281014723c */ /* 0x044fe600000418ff */
[----:B------:R-:W2:Y:S04]  /*10ba0*/  LDSM.16.M88.4 R32, [R218+0x4000] ;  /* 0x00400000da20783b */ /* 0x000ea80000000200 */
[----:B------:R-:W-:Y:S01]  /*10bb0*/  LDSM.16.M88.4 R80, [R212+0x6000] ;  /* 0x00600000d450783b */ /* 0x000fe20000000200 */
[-C--:B---3--:R-:W-:Y:S03]  /*10bc0*/  HMMA.16816.F32.BF16 R200, R16, R88.reuse, RZ ;  /* 0x0000005810c8723c */ /* 0x088fe600000418ff */
[----:B------:R-:W-:Y:S04]  /*10bd0*/  LDSM.16.M88.4 R76, [R212+0x6800] ;  /* 0x00680000d44c783b */ /* 0x000fe80000000200 */
[----:B------:R-:W-:Y:S01]  /*10be0*/  LDSM.16.M88.4 R60, [R212+0x7800] ;  /* 0x00780000d43c783b */ /* 0x000fe20000000200 */
[----:B-1----:R-:W-:Y:S03]  /*10bf0*/  HMMA.16816.F32.BF16 R132, R12, R88, RZ ;  /* 0x000000580c84723c */ /* 0x002fe600000418ff */
[----:B------:R-:W0:Y:S05]  /*10c00*/  LDGDEPBAR ;  /* 0x00000000000079af */ /* 0x000e2a0000000000 */
[C---:B----4-:R-:W-:Y:S08]  /*10c10*/  HMMA.16816.F32.BF16 R52, R8.reuse, R24, R20 ;  /* 0x000000180834723c */ /* 0x050ff00000041814 */
[----:B------:R-:W-:Y:S08]  /*10c20*/  HMMA.16816.F32.BF16 R72, R8, R56, R200 ;  /* 0x000000380848723c */ /* 0x000ff000000418c8 */
[C---:B------:R-:W-:Y:S08]  /*10c30*/  HMMA.16816.F32.BF16 R128, R16.reuse, R84, RZ ;  /* 0x000000541080723c */ /* 0x040ff000000418ff */
[----:B------:R-:W-:Y:S01]  /*10c40*/  IMAD.MOV.U32 R251, RZ, RZ, R52 ;  /* 0x000000fffffb7224 */ /* 0x000fe200078e0034 */
[----:B------:R-:W-:Y:S01]  /*10c50*/  HMMA.16816.F32.BF16 R44, R16, R48, RZ ;  /* 0x00000030102c723c */ /* 0x000fe200000418ff */
[----:B------:R-:W-:-:S02]  /*10c60*/  IMAD.MOV.U32 R250, RZ, RZ, R53 ;  /* 0x000000fffffa7224 */ /* 0x000fc400078e0035 */
[----:B------:R-:W-:Y:S02]  /*10c70*/  IMAD.MOV.U32 R249, RZ, RZ, R54 ;  /* 0x000000fffff97224 */ /* 0x000fe400078e0036 */
[----:B------:R-:W-:Y:S02]  /*10c80*/  IMAD.MOV.U32 R248, RZ, RZ, R55 ;  /* 0x000000fffff87224 */ /* 0x000fe400078e0037 */
[----:B------:R-:W1:Y:S01]  /*10c90*/  LDSM.16.M88.4 R52, [R218+0x5800] ;  /* 0x00580000da34783b */ /* 0x000e620000000200 */
[----:B------:R-:W-:Y:S01]  /*10ca0*/  IMAD.MOV.U32 R149, RZ, RZ, R72 ;  /* 0x000000ffff957224 */ /* 0x000fe200078e0048 */
[----:B------:R-:W-:Y:S01]  /*10cb0*/  HMMA.16816.F32.BF16 R104, R16, R64, RZ ;  /* 0x000000401068723c */ /* 0x000fe200000418ff */
[----:B------:R-:W-:Y:S02]  /*10cc0*/  IMAD.MOV.U32 R148, RZ, RZ, R73 ;  /* 0x000000ffff947224 */ /* 0x000fe400078e0049 */
[----:B------:R-:W-:Y:S02]  /*10cd0*/  IMAD.MOV.U32 R147, RZ, RZ, R74 ;  /* 0x000000ffff937224 */ /* 0x000fe400078e004a */
[----:B------:R-:W-:-:S03]  /*10ce0*/  IMAD.MOV.U32 R146, RZ, RZ, R75 ;  /* 0x000000ffff927224 */ /* 0x000fc600078e004b */
[----:B------:R-:W-:Y:S08]  /*10cf0*/  HMMA.16816.F32.BF16 R72, R4, R56, R132 ;  /* 0x000000380448723c */ /* 0x000ff00000041884 */
[C---:B------:R-:W-:Y:S08]  /*10d00*/  HMMA.16816.F32.BF16 R100, R12.reuse, R64, RZ ;  /* 0x000000400c64723c */ /* 0x040ff000000418ff */
[----:B------:R-:W-:Y:S08]  /*10d10*/  HMMA.16816.F32.BF16 R124, R12, R84, RZ ;  /* 0x000000540c7c723c */ /* 0x000ff000000418ff */
[----:B------:R-:W-:Y:S01]  /*10d20*/  IMAD.MOV.U32 R65, RZ, RZ, R73 ;  /* 0x000000ffff417224 */ /* 0x000fe200078e0049 */
[----:B--2---:R-:W-:Y:S01]  /*10d30*/  HMMA.16816.F32.BF16 R204, R8, R32, R44 ;  /* 0x0000002008cc723c */ /* 0x004fe2000004182c */
[----:B------:R-:W-:Y:S01]  /*10d40*/  IMAD.MOV.U32 R64, RZ, RZ, R72 ;  /* 0x000000ffff407224 */ /* 0x000fe200078e0048 */
[----:B------:R-:W2:Y:S01]  /*10d50*/  LDSM.16.M88.4 R44, [R218+0x6000] ;  /* 0x00600000da2c783b */ /* 0x000ea20000000200 */
[----:B------:R-:W-:-:S02]  /*10d60*/  IMAD.MOV.U32 R151, RZ, RZ, R74 ;  /* 0x000000ffff977224 */ /* 0x000fc400078e004a */
[----:B------:R-:W-:-:S03]  /*10d70*/  IMAD.MOV.U32 R150, RZ, RZ, R75 ;  /* 0x000000ffff967224 */ /* 0x000fc600078e004b */
[----:B-1----:R-:W-:Y:S08]  /*10d80*/  HMMA.16816.F32.BF16 R72, R8, R52, R128 ;  /* 0x000000340848723c */ /* 0x002ff00000041880 */
[----:B------:R-:W-:Y:S08]  /*10d90*/  HMMA.16816.F32.BF16 R120, R16, R80, RZ ;  /* 0x000000501078723c */ /* 0x000ff000000418ff */
[C---:B------:R-:W-:Y:S08]  /*10da0*/  HMMA.16816.F32.BF16 R36, R12.reuse, R40, RZ ;  /* 0x000000280c24723c */ /* 0x040ff000000418ff */
[----:B------:R-:W-:Y:S01]  /*10db0*/  IMAD.MOV.U32 R145, RZ, RZ, R72 ;  /* 0x000000ffff917224 */ /* 0x000fe200078e0048 */
[----:B------:R-:W-:Y:S01]  /*10dc0*/  HMMA.16816.F32.BF16 R116, R12, R80, RZ ;  /* 0x000000500c74723c */ /* 0x000fe200000418ff */
[----:B------:R-:W-:-:S02]  /*10dd0*/  IMAD.MOV.U32 R144, RZ, RZ, R73 ;  /* 0x000000ffff907224 */ /* 0x000fc400078e0049 */
[----:B------:R-:W-:Y:S02]  /*10de0*/  IMAD.MOV.U32 R143, RZ, RZ, R74 ;  /* 0x000000ffff8f7224 */ /* 0x000fe400078e004a */
[----:B------:R-:W-:-:S03]  /*10df0*/  IMAD.MOV.U32 R142, RZ, RZ, R75 ;  /* 0x000000ffff8e7224 */ /* 0x000fc600078e004b */
[C---:B------:R-:W-:Y:S07]  /*10e00*/  HMMA.16816.F32.BF16 R72, R4.reuse, R52, R124 ;  /* 0x000000340448723c */ /* 0x040fee000004187c */
[----:B------:R-:W-:Y:S01]  /*10e10*/  IMAD.MOV.U32 R127, RZ, RZ, R65 ;  /* 0x000000ffff7f7224 */ /* 0x000fe200078e0041 */
[----:B------:R-:W-:Y:S01]  /*10e20*/  HMMA.16816.F32.BF16 R20, R4, R24, R36 ;  /* 0x000000180414723c */ /* 0x000fe20000041824 */
[----:B------:R-:W1:Y:S01]  /*10e30*/  LDSM.16.M88.4 R36, [R218+0x6800] ;  /* 0x00680000da24783b */ /* 0x000e620000000200 */
[----:B------:R-:W-:-:S06]  /*10e40*/  IMAD.MOV.U32 R126, RZ, RZ, R64 ;  /* 0x000000ffff7e7224 */ /* 0x000fcc00078e0040 */
[----:B------:R-:W-:Y:S08]  /*10e50*/  HMMA.16816.F32.BF16 R112, R16, R76, RZ ;  /* 0x0000004c1070723c */ /* 0x000ff000000418ff */
[----:B------:R-:W-:Y:S01]  /*10e60*/  IMAD.MOV.U32 R141, RZ, RZ, R72 ;  /* 0x000000ffff8d7224 */ /* 0x000fe200078e0048 */
[----:B------:R-:W-:Y:S01]  /*10e70*/  HMMA.16816.F32.BF16 R28, R12, R48, RZ ;  /* 0x000000300c1c723c */ /* 0x000fe200000418ff */
[----:B------:R-:W-:-:S02]  /*10e80*/  IMAD.MOV.U32 R140, RZ, RZ, R73 ;  /* 0x000000ffff8c7224 */ /* 0x000fc400078e0049 */
[----:B------:R-:W-:Y:S02]  /*10e90*/  IMAD.MOV.U32 R139, RZ, RZ, R74 ;  /* 0x000000ffff8b7224 */ /* 0x000fe400078e004a */
[----:B------:R-:W-:Y:S02]  /*10ea0*/  IMAD.MOV.U32 R252, RZ, RZ, R75 ;  /* 0x000000fffffc7224 */ /* 0x000fe400078e004b */
[----:B------:R-:W-:Y:S01]  /*10eb0*/  IMAD.MOV.U32 R71, RZ, RZ, R21 ;  /* 0x000000ffff477224 */ /* 0x000fe200078e0015 */
[----:B--2---:R-:W-:Y:S01]  /*10ec0*/  HMMA.16816.F32.BF16 R72, R8, R44, R120 ;  /* 0x0000002c0848723c */ /* 0x004fe20000041878 */
[----:B------:R-:W-:Y:S02]  /*10ed0*/  IMAD.MOV.U32 R70, RZ, RZ, R22 ;  /* 0x000000ffff467224 */ /* 0x000fe400078e0016 */
[----:B------:R-:W-:Y:S02]  /*10ee0*/  IMAD.MOV.U32 R69, RZ, RZ, R23 ;  /* 0x000000ffff457224 */ /* 0x000fe400078e0017 */
[----:B------:R-:W-:-:S02]  /*10ef0*/  IMAD.MOV.U32 R68, RZ, RZ, R20 ;  /* 0x000000ffff447224 */ /* 0x000fc400078e0014 */
[----:B------:R-:W-:Y:S01]  /*10f00*/  LDSM.16.M88.4 R20, [R218+0x7800] ;  /* 0x00780000da14783b */ /* 0x000fe20000000200 */
[-C--:B------:R-:W-:Y:S01]  /*10f10*/  HMMA.16816.F32.BF16 R96, R16, R60.reuse, RZ ;  /* 0x0000003c1060723c */ /* 0x080fe200000418ff */
[----:B------:R-:W-:Y:S02]  /*10f20*/  IMAD.MOV.U32 R201, RZ, RZ, R71 ;  /* 0x000000ffffc97224 */ /* 0x000fe400078e0047 */
[----:B------:R-:W-:Y:S02]  /*10f30*/  IMAD.MOV.U32 R202, RZ, RZ, R70 ;  /* 0x000000ffffca7224 */ /* 0x000fe400078e0046 */
[----:B------:R-:W-:Y:S02]  /*10f40*/  IMAD.MOV.U32 R203, RZ, RZ, R69 ;  /* 0x000000ffffcb7224 */ /* 0x000fe400078e0045 */
[----:B------:R-:W-:Y:S01]  /*10f50*/  IMAD.MOV.U32 R200, RZ, RZ, R68 ;  /* 0x000000ffffc87224 */ /* 0x000fe200078e0044 */
[C---:B------:R-:W-:Y:S08]  /*10f60*/  HMMA.16816.F32.BF16 R92, R12.reuse, R60, RZ ;  /* 0x0000003c0c5c723c */ /* 0x040ff000000418ff */
[----:B------:R-:W-:Y:S01]  /*10f70*/  IMAD.MOV.U32 R136, RZ, RZ, R72 ;  /* 0x000000ffff887224 */ /* 0x000fe200078e0048 */
[----:B------:R-:W-:Y:S01]  /*10f80*/  HMMA.16816.F32.BF16 R108, R12, R76, RZ ;  /* 0x0000004c0c6c723c */ /* 0x000fe200000418ff */
[----:B------:R-:W-:-:S02]  /*10f90*/  IMAD.MOV.U32 R3, RZ, RZ, R73 ;  /* 0x000000ffff037224 */ /* 0x000fc400078e0049 */
[----:B------:R-:W-:Y:S02]  /*10fa0*/  IMAD.MOV.U32 R2, RZ, RZ, R74 ;  /* 0x000000ffff027224 */ /* 0x000fe400078e004a */
[----:B------:R-:W-:-:S03]  /*10fb0*/  IMAD.MOV.U32 R0, RZ, RZ, R75 ;  /* 0x000000ffff007224 */ /* 0x000fc600078e004b */
[C---:B------:R-:W-:Y:S08]  /*10fc0*/  HMMA.16816.F32.BF16 R72, R4.reuse, R44, R116 ;  /* 0x0000002c0448723c */ /* 0x040ff00000041874 */
[----:B------:R-:W-:Y:S01]  /*10fd0*/  HMMA.16816.F32.BF16 R208, R4, R32, R28 ;  /* 0x0000002004d0723c */ /* 0x000fe2000004181c */
[----:B------:R-:W2:Y:S07]  /*10fe0*/  LDSM.16.M88.4 R28, [R218+0x7000] ;  /* 0x00700000da1c783b */ /* 0x000eae0000000200 */
[----:B------:R-:W-:Y:S08]  /*10ff0*/  HMMA.16816.F32.BF16 R116, R12, R50, RZ ;  /* 0x000000320c74723c */ /* 0x000ff000000418ff */
[----:B------:R-:W-:-:S02]  /*11000*/  IMAD.MOV.U32 R60, RZ, RZ, R72 ;  /* 0x000000ffff3c7224 */ /* 0x000fc400078e0048 */
[----:B------:R-:W-:Y:S02]  /*11010*/  IMAD.MOV.U32 R61, RZ, RZ, R73 ;  /* 0x000000ffff3d7224 */ /* 0x000fe400078e0049 */
[----:B------:R-:W-:Y:S02]  /*11020*/  IMAD.MOV.U32 R121, RZ, RZ, R74 ;  /* 0x000000ffff797224 */ /* 0x000fe400078e004a */
[----:B------:R-:W-:Y:S02]  /*11030*/  IMAD.MOV.U32 R120, RZ, RZ, R75 ;  /* 0x000000ffff787224 */ /* 0x000fe400078e004b */
[----:B-1----:R-:W-:Y:S08]  /*11040*/  HMMA.16816.F32.BF16 R72, R8, R36, R112 ;  /* 0x000000240848723c */ /* 0x002ff00000041870 */
[----:B------:R-:W-:Y:S08]  /*11050*/  HMMA.16816.F32.BF16 R112, R12, R42, RZ ;  /* 0x0000002a0c70723c */ /* 0x000ff000000418ff */
[----:B------:R-:W-:Y:S08]  /*11060*/  HMMA.16816.F32.BF16 R116, R4, R34, R116 ;  /* 0x000000220474723c */ /* 0x000ff00000041874 */
[----:B------:R-:W-:-:S02]  /*11070*/  IMAD.MOV.U32 R52, RZ, RZ, R72 ;  /* 0x000000ffff347224 */ /* 0x000fc400078e0048 */
[----:B------:R-:W-:Y:S02]  /*11080*/  IMAD.MOV.U32 R53, RZ, RZ, R73 ;  /* 0x000000ffff357224 */ /* 0x000fe400078e0049 */
[----:B------:R-:W-:Y:S02]  /*11090*/  IMAD.MOV.U32 R247, RZ, RZ, R74 ;  /* 0x000000fffff77224 */ /* 0x000fe400078e004a */
[----:B------:R-:W-:Y:S02]  /*110a0*/  IMAD.MOV.U32 R232, RZ, RZ, R75 ;  /* 0x000000ffffe87224 */ /* 0x000fe400078e004b */
[----:B------:R-:W-:Y:S08]  /*110b0*/  HMMA.16816.F32.BF16 R72, R4, R36, R108 ;  /* 0x000000240448723c */ /* 0x000ff0000004186c */
[-C--:B------:R-:W-:Y:S08]  /*110c0*/  HMMA.16816.F32.BF16 R108, R12, R90.reuse, RZ ;  /* 0x0000005a0c6c723c */ /* 0x080ff000000418ff */
[----:B------:R-:W-:Y:S08]  /*110d0*/  HMMA.16816.F32.BF16 R88, R16, R90, RZ ;  /* 0x0000005a1058723c */ /* 0x000ff000000418ff */
[----:B------:R-:W-:Y:S01]  /*110e0*/  IMAD.MOV.U32 R125, RZ, RZ, R72 ;  /* 0x000000ffff7d7224 */ /* 0x000fe200078e0048 */
[----:B------:R-:W-:Y:S01]  /*110f0*/  HMMA.16816.F32.BF16 R112, R4, R26, R112 ;  /* 0x0000001a0470723c */ /* 0x000fe20000041870 */
[----:B------:R-:W-:-:S02]  /*11100*/  IMAD.MOV.U32 R124, RZ, RZ, R73 ;  /* 0x000000ffff7c7224 */ /* 0x000fc400078e0049 */
[----:B------:R-:W-:Y:S02]  /*11110*/  IMAD.MOV.U32 R123, RZ, RZ, R74 ;  /* 0x000000ffff7b7224 */ /* 0x000fe400078e004a */
[----:B------:R-:W-:-:S03]  /*11120*/  IMAD.MOV.U32 R122, RZ, RZ, R75 ;  /* 0x000000ffff7a7224 */ /* 0x000fc600078e004b */
[----:B--2---:R-:W-:Y:S08]  /*11130*/  HMMA.16816.F32.BF16 R72, R8, R28, R104 ;  /* 0x0000001c0848723c */ /* 0x004ff00000041868 */
[-C--:B------:R-:W-:Y:S08]  /*11140*/  HMMA.16816.F32.BF16 R104, R12, R86.reuse, RZ ;  /* 0x000000560c68723c */ /* 0x080ff000000418ff */
[----:B------:R-:W-:Y:S08]  /*11150*/  HMMA.16816.F32.BF16 R84, R16, R86, RZ ;  /* 0x000000561054723c */ /* 0x000ff000000418ff */
[----:B------:R-:W-:Y:S01]  /*11160*/  IMAD.MOV.U32 R138, RZ, RZ, R72 ;  /* 0x000000ffff8a7224 */ /* 0x000fe200078e0048 */
[----:B------:R-:W-:Y:S01]  /*11170*/  HMMA.16816.F32.BF16 R88, R8, R58, R88 ;  /* 0x0000003a0858723c */ /* 0x000fe20000041858 */
[----:B------:R-:W-:-:S02]  /*11180*/  IMAD.MOV.U32 R137, RZ, RZ, R73 ;  /* 0x000000ffff897224 */ /* 0x000fc400078e0049 */
[----:B------:R-:W-:Y:S02]  /*11190*/  IMAD.MOV.U32 R131, RZ, RZ, R74 ;  /* 0x000000ffff837224 */ /* 0x000fe400078e004a */
[----:B------:R-:W-:-:S03]  /*111a0*/  IMAD.MOV.U32 R130, RZ, RZ, R75 ;  /* 0x000000ffff827224 */ /* 0x000fc600078e004b */
        /* <DEDUP_REMOVED lines=20> */
[----:B------:R-:W-:Y:S01]  /*112f0*/  HMMA.16816.F32.BF16 R12, R12, R62, RZ ;  /* 0x0000003e0c0c723c */ /* 0x000fe200000418ff */
[----:B------:R-:W-:-:S02]  /*11300*/  IMAD.MOV.U32 R25, RZ, RZ, R73 ;  /* 0x000000ffff197224 */ /* 0x000fc400078e0049 */
[----:B------:R-:W-:Y:S02]  /*11310*/  IMAD.MOV.U32 R129, RZ, RZ, R74 ;  /* 0x000000ffff817224 */ /* 0x000fe400078e004a */
[----:B------:R-:W-:-:S03]  /*11320*/  IMAD.MOV.U32 R128, RZ, RZ, R75 ;  /* 0x000000ffff807224 */ /* 0x000fc600078e004b */
[----:B------:R-:W-:Y:S07]  /*11330*/  HMMA.16816.F32.BF16 R72, R4, R46, R100 ;  /* 0x0000002e0448723c */ /* 0x000fee0000041864 */
[----:B------:R-:W-:Y:S01]  /*11340*/  IMAD.MOV.U32 R100, RZ, RZ, R49 ;  /* 0x000000ffff647224 */ /* 0x000fe200078e0031 */
[----:B------:R-:W-:Y:S01]  /*11350*/  HMMA.16816.F32.BF16 R76, R8, R38, R76 ;  /* 0x00000026084c723c */ /* 0x000fe2000004184c */
[----:B------:R-:W-:Y:S02]  /*11360*/  IMAD.MOV.U32 R101, RZ, RZ, R48 ;  /* 0x000000ffff657224 */ /* 0x000fe400078e0030 */
[----:B------:R-:W-:-:S02]  /*11370*/  IMAD.MOV.U32 R102, RZ, RZ, R41 ;  /* 0x000000ffff667224 */ /* 0x000fc400078e0029 */
[----:B------:R-:W-:-:S03]  /*11380*/  IMAD.MOV.U32 R103, RZ, RZ, R40 ;  /* 0x000000ffff677224 */ /* 0x000fc600078e0028 */
[C---:B------:R-:W-:Y:S08]  /*11390*/  HMMA.16816.F32.BF16 R48, R16.reuse, R50, RZ ;  /* 0x000000321030723c */ /* 0x040ff000000418ff */
[----:B------:R-:W-:Y:S01]  /*113a0*/  IMAD.MOV.U32 R56, RZ, RZ, R72 ;  /* 0x000000ffff387224 */ /* 0x000fe200078e0048 */
[----:B------:R-:W-:Y:S01]  /*113b0*/  HMMA.16816.F32.BF16 R40, R16, R42, RZ ;  /* 0x0000002a1028723c */ /* 0x000fe200000418ff */
[----:B------:R-:W-:-:S02]  /*113c0*/  IMAD.MOV.U32 R57, RZ, RZ, R73 ;  /* 0x000000ffff397224 */ /* 0x000fc400078e0049 */
[----:B------:R-:W-:Y:S02]  /*113d0*/  IMAD.MOV.U32 R21, RZ, RZ, R74 ;  /* 0x000000ffff157224 */ /* 0x000fe400078e004a */
[----:B------:R-:W-:-:S03]  /*113e0*/  IMAD.MOV.U32 R20, RZ, RZ, R75 ;  /* 0x000000ffff147224 */ /* 0x000fc600078e004b */
[----:B------:R-:W-:Y:S07]  /*113f0*/  HMMA.16816.F32.BF16 R72, R4, R38, R96 ;  /* 0x000000260448723c */ /* 0x000fee0000041860 */
[----:B------:R-:W-:Y:S01]  /*11400*/  IMAD.MOV.U32 R38, RZ, RZ, R102 ;  /* 0x000000ffff267224 */ /* 0x000fe200078e0066 */
[----:B------:R-:W-:Y:S01]  /*11410*/  HMMA.16816.F32.BF16 R16, R16, R62, RZ ;  /* 0x0000003e1010723c */ /* 0x000fe200000418ff */
[----:B------:R-:W-:-:S06]  /*11420*/  IMAD.MOV.U32 R39, RZ, RZ, R103 ;  /* 0x000000ffff277224 */ /* 0x000fcc00078e0067 */
[----:B------:R-:W-:Y:S01]  /*11430*/  IMAD.MOV.U32 R62, RZ, RZ, R121 ;  /* 0x000000ffff3e7224 */ /* 0x000fe200078e0079 */
[----:B------:R-:W-:Y:S01]  /*11440*/  HMMA.16816.F32.BF16 R48, R8, R34, R48 ;  /* 0x000000220830723c */ /* 0x000fe20000041830 */
[----:B------:R-:W-:Y:S02]  /*11450*/  IMAD.MOV.U32 R63, RZ, RZ, R120 ;  /* 0x000000ffff3f7224 */ /* 0x000fe400078e0078 */
[----:B------:R-:W-:Y:S02]  /*11460*/  IMAD.MOV.U32 R120, RZ, RZ, R126 ;  /* 0x000000ffff787224 */ /* 0x000fe400078e007e */
[----:B------:R-:W-:-:S03]  /*11470*/  IMAD.MOV.U32 R121, RZ, RZ, R127 ;  /* 0x000000ffff797224 */ /* 0x000fc600078e007f */
[----:B------:R-:W-:Y:S01]  /*11480*/  IMAD.MOV.U32 R44, RZ, RZ, R72 ;  /* 0x000000ffff2c7224 */ /* 0x000fe200078e0048 */
[----:B------:R-:W-:Y:S01]  /*11490*/  HMMA.16816.F32.BF16 R40, R8, R26, R40 ;  /* 0x0000001a0828723c */ /* 0x000fe20000041828 */
[----:B------:R-:W-:Y:S02]  /*114a0*/  IMAD.MOV.U32 R45, RZ, RZ, R73 ;  /* 0x000000ffff2d7224 */ /* 0x000fe400078e0049 */
[----:B------:R-:W-:Y:S02]  /*114b0*/  IMAD.MOV.U32 R97, RZ, RZ, R74 ;  /* 0x000000ffff617224 */ /* 0x000fe400078e004a */
[----:B------:R-:W-:-:S03]  /*114c0*/  IMAD.MOV.U32 R96, RZ, RZ, R75 ;  /* 0x000000ffff607224 */ /* 0x000fc600078e004b */
[C---:B------:R-:W-:Y:S08]  /*114d0*/  HMMA.16816.F32.BF16 R64, R8.reuse, R30, R64 ;  /* 0x0000001e0840723c */ /* 0x040ff00000041840 */
[----:B------:R-:W-:Y:S01]  /*114e0*/  HMMA.16816.F32.BF16 R16, R8, R22, R16 ;  /* 0x000000160810723c */ /* 0x000fe20000041810 */
[----:B------:R-:W-:Y:S07]  /*114f0*/  LDSM.16.M88.4 R8, [R220] ;  /* 0x00000000dc08783b */ /* 0x000fee0000000200 */
[C---:B------:R-:W-:Y:S08]  /*11500*/  HMMA.16816.F32.BF16 R108, R4.reuse, R58, R108 ;  /* 0x0000003a046c723c */ /* 0x040ff0000004186c */
        /* <DEDUP_REMOVED lines=15> */
[----:B------:R-:W-:-:S05]  /*11600*/  IMAD.MOV.U32 R59, RZ, RZ, R20 ;  /* 0x000000ffff3b7224 */ /* 0x000fca00078e0014 */
[----:B------:R-:W-:Y:S02]  /*11610*/  IMAD.MOV.U32 R32, RZ, RZ, R72 ;  /* 0x000000ffff207224 */ /* 0x000fe400078e0048 */
[----:B------:R-:W-:Y:S02]  /*11620*/  IMAD.MOV.U32 R33, RZ, RZ, R73 ;  /* 0x000000ffff217224 */ /* 0x000fe400078e0049 */
[----:B------:R-:W-:Y:S02]  /*11630*/  IMAD.MOV.U32 R93, RZ, RZ, R74 ;  /* 0x000000ffff5d7224 */ /* 0x000fe400078e004a */
[----:B------:R-:W-:Y:S02]  /*11640*/  IMAD.MOV.U32 R92, RZ, RZ, R75 ;  /* 0x000000ffff5c7224 */ /* 0x000fe400078e004b */
[----:B------:R-:W-:Y:S01]  /*11650*/  HMMA.16816.F32.BF16 R72, R4, R22, R12 ;  /* 0x000000160448723c */ /* 0x000fe2000004180c */
[----:B------:R-:W1:Y:S04]  /*11660*/  LDSM.16.M88.4 R12, [R223] ;  /* 0x00000000df0c783b */ /* 0x000e680000000200 */
[----:B------:R-:W2:Y:S03]  /*11670*/  LDSM.16.M88.4 R4, [R220+0x2000] ;  /* 0x00200000dc04783b */ /* 0x000ea60000000200 */
[-C--:B-1----:R-:W-:Y:S07]  /*11680*/  HMMA.16816.F32.BF16 R68, R8, R12.reuse, R204 ;  /* 0x0000000c0844723c */ /* 0x082fee00000418cc */
[----:B------:R-:W-:Y:S01]  /*11690*/  IMAD.MOV.U32 R204, RZ, RZ, R251 ;  /* 0x000000ffffcc7224 */ /* 0x000fe200078e00fb */
[----:B--2---:R-:W-:Y:S01]  /*116a0*/  HMMA.16816.F32.BF16 R208, R4, R12, R208 ;  /* 0x0000000c04d0723c */ /* 0x004fe200000418d0 */
[----:B------:R-:W-:-:S02]  /*116b0*/  IMAD.MOV.U32 R205, RZ, RZ, R250 ;  /* 0x000000ffffcd7224 */ /* 0x000fc400078e00fa */
[----:B------:R-:W-:Y:S02]  /*116c0*/  IMAD.MOV.U32 R206, RZ, RZ, R249 ;  /* 0x000000ffffce7224 */ /* 0x000fe400078e00f9 */
[----:B------:R-:W-:-:S03]  /*116d0*/  IMAD.MOV.U32 R207, RZ, RZ, R248 ;  /* 0x000000ffffcf7224 */ /* 0x000fc600078e00f8 */
[-C--:B------:R-:W-:Y:S08]  /*116e0*/  HMMA.16816.F32.BF16 R248, R4, R14.reuse, R116 ;  /* 0x0000000e04f8723c */ /* 0x080ff00000041874 */
[----:B------:R-:W-:Y:S01]  /*116f0*/  HMMA.16816.F32.BF16 R132, R8, R14, R48 ;  /* 0x0000000e0884723c */ /* 0x000fe20000041830 */
[----:B------:R-:W1:Y:S01]  /*11700*/  LDSM.16.M88.4 R12, [R230] ;  /* 0x00000000e60c783b */ /* 0x000e620000000200 */
[----:B------:R-:W-:-:S02]  /*11710*/  IMAD.MOV.U32 R22, RZ, RZ, R131 ;  /* 0x000000ffff167224 */ /* 0x000fc400078e0083 */
[----:B------:R-:W-:-:S03]  /*11720*/  IMAD.MOV.U32 R23, RZ, RZ, R130 ;  /* 0x000000ffff177224 */ /* 0x000fc600078e0082 */
[----:B------:R-:W-:Y:S02]  /*11730*/  IMAD.MOV.U32 R48, RZ, RZ, R125 ;  /* 0x000000ffff307224 */ /* 0x000fe400078e007d */
[----:B------:R-:W-:Y:S02]  /*11740*/  IMAD.MOV.U32 R49, RZ, RZ, R124 ;  /* 0x000000ffff317224 */ /* 0x000fe400078e007c */
[----:B------:R-:W-:Y:S02]  /*11750*/  IMAD.MOV.U32 R50, RZ, RZ, R123 ;  /* 0x000000ffff327224 */ /* 0x000fe400078e007b */
[----:B------:R-:W-:Y:S02]  /*11760*/  IMAD.MOV.U32 R51, RZ, RZ, R122 ;  /* 0x000000ffff337224 */ /* 0x000fe400078e007a */
[----:B------:R-:W-:Y:S01]  /*11770*/  IMAD.MOV.U32 R122, RZ, RZ, R151 ;  /* 0x000000ffff7a7224 */ /* 0x000fe200078e0097 */
[-C--:B-1----:R-:W-:Y:S08]  /*11780*/  HMMA.16816.F32.BF16 R204, R8, R12.reuse, R204 ;  /* 0x0000000c08cc723c */ /* 0x082ff000000418cc */
[C---:B------:R-:W-:Y:S08]  /*11790*/  HMMA.16816.F32.BF16 R200, R4.reuse, R12, R200 ;  /* 0x0000000c04c8723c */ /* 0x040ff000000418c8 */
[-C--:B------:R-:W-:Y:S08]  /*117a0*/  HMMA.16816.F32.BF16 R128, R4, R14.reuse, R112 ;  /* 0x0000000e0480723c */ /* 0x080ff00000041870 */
[----:B------:R-:W-:Y:S01]  /*117b0*/  HMMA.16816.F32.BF16 R116, R8, R14, R40 ;  /* 0x0000000e0874723c */ /* 0x000fe20000041828 */
[----:B------:R-:W1:Y:S01]  /*117c0*/  LDSM.16.M88.4 R12, [R229] ;  /* 0x00000000e50c783b */ /* 0x000e620000000200 */
        /* <DEDUP_REMOVED lines=23> */
[----:B------:R2:W5:Y:S03]  /*11940*/  LDL.LU R146, [R1+0x130] ;  /* 0x0001300001927983 */ /* 0x0005660000300800 */
[-C--:B-1----:R-:W-:Y:S08]  /*11950*/  HMMA.16816.F32.BF16 R108, R8, R12.reuse, R96 ;  /* 0x0000000c086c723c */ /* 0x082ff00000041860 */
[----:B------:R-:W-:Y:S08]  /*11960*/  HMMA.16816.F32.BF16 R100, R4, R12, R100 ;  /* 0x0000000c0464723c */ /* 0x000ff00000041864 */
[----:B------:R-:W-:Y:S01]  /*11970*/  HMMA.16816.F32.BF16 R84, R8, R14, R84 ;  /* 0x0000000e0854723c */ /* 0x000fe20000041854 */
[----:B------:R-:W-:-:S02]  /*11980*/  IMAD.MOV.U32 R54, RZ, RZ, R247 ;  /* 0x000000ffff367224 */ /* 0x000fc400078e00f7 */
[----:B------:R-:W-:Y:S02]  /*11990*/  IMAD.MOV.U32 R55, RZ, RZ, R232 ;  /* 0x000000ffff377224 */ /* 0x000fe400078e00e8 */
[----:B------:R-:W-:Y:S02]  /*119a0*/  IMAD.MOV.U32 R20, RZ, RZ, R138 ;  /* 0x000000ffff147224 */ /* 0x000fe400078e008a */
[----:B------:R-:W-:Y:S01]  /*119b0*/  IMAD.MOV.U32 R21, RZ, RZ, R137 ;  /* 0x000000ffff157224 */ /* 0x000fe200078e0089 */
[----:B------:R-:W-:Y:S01]  /*119c0*/  HMMA.16816.F32.BF16 R96, R4, R14, R104 ;  /* 0x0000000e0460723c */ /* 0x000fe20000041868 */
[----:B------:R-:W1:Y:S04]  /*119d0*/  LDSM.16.M88.4 R12, [R227] ;  /* 0x00000000e30c783b */ /* 0x000e680000000200 */
[----:B------:R-:W3:Y:S01]  /*119e0*/  S2R R3, SR_TID.X ;  /* 0x0000000000037919 */ /* 0x000ee20000002100 */
[----:B------:R-:W-:-:S03]  /*119f0*/  IMAD.U32 R0, RZ, RZ, UR9 ;  /* 0x00000009ff007e24 */ /* 0x000fc6000f8e00ff */
[----:B------:R2:W5:Y:S04]  /*11a00*/  LDL.LU R145, [R1+0x12c] ;  /* 0x00012c0001917983 */ /* 0x0005680000300800 */
[----:B------:R2:W5:Y:S04]  /*11a10*/  LDL.LU R144, [R1+0x128] ;  /* 0x0001280001907983 */ /* 0x0005680000300800 */
[----:B------:R2:W5:Y:S04]  /*11a20*/  LDL.LU R143, [R1+0x124] ;  /* 0x00012400018f7983 */ /* 0x0005680000300800 */
[----:B------:R2:W5:Y:S04]  /*11a30*/  LDL.LU R142, [R1+0x120] ;  /* 0x00012000018e7983 */ /* 0x0005680000300800 */
[----:B------:R2:W5:Y:S01]  /*11a40*/  LDL.LU R141, [R1+0x11c] ;  /* 0x00011c00018d7983 */ /* 0x0005620000300800 */
[-C--:B-1----:R-:W-:Y:S08]  /*11a50*/  HMMA.16816.F32.BF16 R88, R8, R12.reuse, R40 ;  /* 0x0000000c0858723c */ /* 0x082ff00000041828 */
[C---:B------:R-:W-:Y:S08]  /*11a60*/  HMMA.16816.F32.BF16 R60, R4.reuse, R12, R60 ;  /* 0x0000000c043c723c */ /* 0x040ff0000004183c */
[-C--:B------:R-:W-:Y:S08]  /*11a70*/  HMMA.16816.F32.BF16 R56, R4, R14.reuse, R56 ;  /* 0x0000000e0438723c */ /* 0x080ff00000041838 */
[----:B------:R-:W-:Y:S01]  /*11a80*/  HMMA.16816.F32.BF16 R80, R8, R14, R80 ;  /* 0x0000000e0850723c */ /* 0x000fe20000041850 */
[----:B------:R-:W1:Y:S01]  /*11a90*/  LDSM.16.M88.4 R12, [R226] ;  /* 0x00000000e20c783b */ /* 0x000e620000000200 */
[----:B---3--:R-:W-:-:S03]  /*11aa0*/  IMAD.SHL.U32 R3, R3, 0x2, RZ ;  /* 0x0000000203037824 */ /* 0x008fc600078e00ff */
[----:B------:R2:W5:Y:S03]  /*11ab0*/  LDL.LU R140, [R1+0x118] ;  /* 0x00011800018c7983 */ /* 0x0005660000300800 */
[-C--:B-1----:R-:W-:Y:S08]  /*11ac0*/  HMMA.16816.F32.BF16 R52, R8, R12.reuse, R52 ;  /* 0x0000000c0834723c */ /* 0x082ff00000041834 */
[C---:B------:R-:W-:Y:S08]  /*11ad0*/  HMMA.16816.F32.BF16 R48, R4.reuse, R12, R48 ;  /* 0x0000000c0430723c */ /* 0x040ff00000041830 */
[-C--:B------:R-:W-:Y:S08]  /*11ae0*/  HMMA.16816.F32.BF16 R44, R4, R14.reuse, R44 ;  /* 0x0000000e042c723c */ /* 0x080ff0000004182c */
[----:B------:R-:W-:Y:S01]  /*11af0*/  HMMA.16816.F32.BF16 R76, R8, R14, R76 ;  /* 0x0000000e084c723c */ /* 0x000fe2000004184c */
[----:B------:R-:W1:Y:S01]  /*11b00*/  LDSM.16.M88.4 R12, [R225] ;  /* 0x00000000e10c783b */ /* 0x000e620000000200 */
[----:B------:R-:W-:-:S03]  /*11b10*/  LOP3.LUT R3, R3, 0x6, RZ, 0xc0, !PT ;  /* 0x0000000603037812 */ /* 0x000fc600078ec0ff */
[----:B------:R2:W5:Y:S02]  /*11b20*/  LDL.LU R139, [R1+0x114] ;  /* 0x00011400018b7983 */ /* 0x0005640000300800 */
[----:B------:R-:W-:-:S04]  /*11b30*/  IMAD R0, R0, 0x80, R3 ;  /* 0x0000008000007824 */ /* 0x000fc800078e0203 */
[----:B------:R-:W-:-:S05]  /*11b40*/  IMAD.IADD R2, R236, 0x1, -R0 ;  /* 0x00000001ec027824 */ /* 0x000fca00078e0a00 */
[----:B------:R-:W-:-:S05]  /*11b50*/  IABS R2, R2 ;  /* 0x0000000200027213 */ /* 0x000fca0000000000 */
[----:B------:R-:W-:Y:S01]  /*11b60*/  IMAD.MOV.U32 R3, RZ, RZ, R2 ;  /* 0x000000ffff037224 */ /* 0x000fe200078e0002 */
        /* <DEDUP_REMOVED lines=10> */
[----:B------:R-:W1:Y:S04]  /*11c10*/  LDSM.16.M88.4 R12, [R217] ;  /* 0x00000000d90c783b */ /* 0x000e680000000200 */
[----:B------:R-:W3:Y:S03]  /*11c20*/  LDSM.16.M88.4 R8, [R221] ;  /* 0x00000000dd08783b */ /* 0x000ee60000000200 */
[-C--:B-1----:R-:W-:Y:S08]  /*11c30*/  HMMA.16816.F32.BF16 R208, R4, R12.reuse, R208 ;  /* 0x0000000c04d0723c */ /* 0x082ff000000418d0 */
[----:B---3--:R-:W-:Y:S08]  /*11c40*/  HMMA.16816.F32.BF16 R104, R8, R12, R68 ;  /* 0x0000000c0868723c */ /* 0x008ff00000041844 */
        /* <DEDUP_REMOVED lines=22> */
[----:B------:R-:W1:Y:S07]  /*11db0*/  LDSM.16.M88.4 R12, [R217+0x2800] ;  /* 0x00280000d90c783b */ /* 0x000e6e0000000200 */
[-C--:B-1----:R-:W-:Y:S08]  /*11dc0*/  HMMA.16816.F32.BF16 R68, R4, R12.reuse, R48 ;  /* 0x0000000c0444723c */ /* 0x082ff00000041830 */
[C---:B------:R-:W-:Y:S08]  /*11dd0*/  HMMA.16816.F32.BF16 R52, R8.reuse, R12, R52 ;  /* 0x0000000c0834723c */ /* 0x040ff00000041834 */
        /* <DEDUP_REMOVED lines=12> */
[----:B------:R-:W-:Y:S01]  /*11ea0*/  IMAD.MOV.U32 R47, RZ, RZ, R70 ;  /* 0x000000ffff2f7224 */ /* 0x000fe200078e0046 */
[----:B-1----:R-:W-:Y:S08]  /*11eb0*/  HMMA.16816.F32.BF16 R40, R8, R12, R40 ;  /* 0x0000000c0828723c */ /* 0x002ff00000041828 */
[-C--:B------:R-:W-:Y:S08]  /*11ec0*/  HMMA.16816.F32.BF16 R32, R4, R14.reuse, R32 ;  /* 0x0000000e0420723c */ /* 0x080ff00000041820 */
[----:B------:R-:W-:Y:S08]  /*11ed0*/  HMMA.16816.F32.BF16 R64, R8, R14, R64 ;  /* 0x0000000e0840723c */ /* 0x000ff00000041840 */
[----:B------:R-:W-:-:S02]  /*11ee0*/  IMAD.MOV.U32 R45, RZ, RZ, R40 ;  /* 0x000000ffff2d7224 */ /* 0x000fc400078e0028 */
[----:B------:R-:W-:Y:S02]  /*11ef0*/  IMAD.MOV.U32 R44, RZ, RZ, R42 ;  /* 0x000000ffff2c7224 */ /* 0x000fe400078e002a */
[----:B------:R-:W-:Y:S02]  /*11f00*/  IMAD.MOV.U32 R138, RZ, RZ, R41 ;  /* 0x000000ffff8a7224 */ /* 0x000fe400078e0029 */
[----:B------:R-:W-:Y:S02]  /*11f10*/  IMAD.MOV.U32 R137, RZ, RZ, R43 ;  /* 0x000000ffff897224 */ /* 0x000fe400078e002b */
[----:B------:R-:W-:Y:S01]  /*11f20*/  HMMA.16816.F32.BF16 R40, R4, R12, R36 ;  /* 0x0000000c0428723c */ /* 0x000fe20000041824 */
[----:B------:R-:W1:Y:S01]  /*11f30*/  LDSM.16.M88.4 R12, [R217+0x3800] ;  /* 0x00380000d90c783b */ /* 0x000e620000000200 */
[----:B------:R-:W-:Y:S01]  /*11f40*/  IMAD.MOV.U32 R136, RZ, RZ, R32 ;  /* 0x000000ffff887224 */ /* 0x000fe200078e0020 */
[----:B------:R-:W-:Y:S01]  /*11f50*/  UISETP.GT.AND UP0, UPT, UR9, UR8, UPT ;  /* 0x000000080900728c */ /* 0x000fe2000bf04270 */
[----:B------:R-:W-:Y:S01]  /*11f60*/  IMAD.MOV.U32 R73, RZ, RZ, R34 ;  /* 0x000000ffff497224 */ /* 0x000fe200078e0022 */
[----:B------:R-:W-:-:S04]  /*11f70*/  DEPBAR.LE SB0, 0x0 ;  /* 0x000080000000791a */ /* 0x000fc80000000000 */
[----:B------:R-:W-:Y:S02]  /*11f80*/  IMAD.MOV.U32 R72, RZ, RZ, R33 ;  /* 0x000000ffff487224 */ /* 0x000fe400078e0021 */
[----:B------:R-:W-:Y:S02]  /*11f90*/  IMAD.MOV.U32 R71, RZ, RZ, R35 ;  /* 0x000000ffff477224 */ /* 0x000fe400078e0023 */
[----:B------:R-:W-:Y:S01]  /*11fa0*/  IMAD.MOV.U32 R38, RZ, RZ, R48 ;  /* 0x000000ffff267224 */ /* 0x000fe200078e0030 */
[C---:B-1----:R-:W-:Y:S08]  /*11fb0*/  HMMA.16816.F32.BF16 R24, R4.reuse, R12, R24 ;  /* 0x0000000c0418723c */ /* 0x042ff00000041818 */
[-C--:B------:R-:W-:Y:S08]  /*11fc0*/  HMMA.16816.F32.BF16 R32, R4, R14.reuse, R20 ;  /* 0x0000000e0420723c */ /* 0x080ff00000041814 */
[C---:B------:R-:W-:Y:S07]  /*11fd0*/  HMMA.16816.F32.BF16 R4, R8.reuse, R14, R16 ;  /* 0x0000000e0804723c */ /* 0x040fee0000041810 */
[----:B------:R-:W-:Y:S01]  /*11fe0*/  FMUL.FTZ R14, R211, c[0x0][0x2ec] ;  /* 0x0000bb00d30e7a20 */ /* 0x000fe20000410000 */
[----:B------:R-:W-:Y:S01]  /*11ff0*/  HMMA.16816.F32.BF16 R28, R8, R12, R28 ;  /* 0x0000000c081c723c */ /* 0x000fe2000004181c */
[----:B------:R-:W-:-:S04]  /*12000*/  IMAD.MOV.U32 R211, RZ, RZ, R47 ;  /* 0x000000ffffd37224 */ /* 0x000fc800078e002f */
[----:B------:R-:W-:Y:S03]  /*12010*/  MUFU.TANH R14, R14 ;  /* 0x0000000e000e7308 */ /* 0x000fe60000002400 */
[----:B------:R-:W-:Y:S02]  /*12020*/  IMAD.MOV.U32 R12, RZ, RZ, R32 ;  /* 0x000000ffff0c7224 */ /* 0x000fe400078e0020 */
[----:B------:R-:W-:Y:S02]  /*12030*/  IMAD.MOV.U32 R70, RZ, RZ, R33 ;  /* 0x000000ffff467224 */ /* 0x000fe400078e0021 */
[----:B------:R-:W-:Y:S02]  /*12040*/  IMAD.MOV.U32 R20, RZ, RZ, R34 ;  /* 0x000000ffff147224 */ /* 0x000fe400078e0022 */
[----:B------:R-:W-:Y:S02]  /*12050*/  IMAD.MOV.U32 R23, RZ, RZ, R35 ;  /* 0x000000ffff177224 */ /* 0x000fe400078e0023 */
[----:B------:R-:W-:-:S02]  /*12060*/  IMAD.MOV.U32 R68, RZ, RZ, R4 ;  /* 0x000000ffff447224 */ /* 0x000fc400078e0004 */
[----:B------:R-:W-:Y:S02]  /*12070*/  IMAD.IADD R4, R235, 0x1, -R0 ;  /* 0x00000001eb047824 */ /* 0x000fe400078e0a00 */
[----:B------:R-:W-:Y:S02]  /*12080*/  IMAD.MOV.U32 R74, RZ, RZ, R5 ;  /* 0x000000ffff4a7224 */ /* 0x000fe400078e0005 */
[----:B------:R-:W-:Y:S01]  /*12090*/  FMUL.FTZ R5, R106, c[0x0][0x2ec] ;  /* 0x0000bb006a057a20 */ /* 0x000fe20000410000 */
[----:B------:R-:W-:Y:S01]  /*120a0*/  IABS R2, R4 ;  /* 0x0000000400027213 */ /* 0x000fe20000000000 */
[----:B------:R-:W-:Y:S01]  /*120b0*/  IMAD.MOV.U32 R75, RZ, RZ, R6 ;  /* 0x000000ffff4b7224 */ /* 0x000fe200078e0006 */
[----:B------:R-:W-:Y:S01]  /*120c0*/  I2F R4, R3 ;  /* 0x0000000300047306 */ /* 0x000fe20000201400 */
[----:B------:R-:W-:Y:S02]  /*120d0*/  IMAD.MOV.U32 R69, RZ, RZ, R7 ;  /* 0x000000ffff457224 */ /* 0x000fe400078e0007 */
[----:B------:R-:W-:-:S05]  /*120e0*/  IMAD.MOV.U32 R106, RZ, RZ, R44 ;  /* 0x000000ffff6a7224 */ /* 0x000fca00078e002c */
[----:B------:R1:W-:Y:S08]  /*120f0*/  I2F R3, R2 ;  /* 0x0000000200037306 */ /* 0x0003f00000201400 */
[----:B------:R-:W3:Y:S01]  /*12100*/  MUFU.TANH R5, R5 ;  /* 0x0000000500057308 */ /* 0x000ee20000002400 */
[----:B-1----:R-:W-:Y:S02]  /*12110*/  FMUL.FTZ R2, R104, c[0x0][0x2ec] ;  /* 0x0000bb0068027a20 */ /* 0x002fe40000410000 */
[----:B------:R-:W-:-:S05]  /*12120*/  IMAD.MOV.U32 R104, RZ, RZ, R49 ;  /* 0x000000ffff687224 */ /* 0x000fca00078e0031 */
[----:B------:R-:W1:Y:S01]  /*12130*/  MUFU.TANH R2, R2 ;  /* 0x0000000200027308 */ /* 0x000e620000002400 */
[----:B---3--:R-:W-:Y:S02]  /*12140*/  FFMA.FTZ R11, R3, -UR35, R5 ;  /* 0x80000023030b7c23 */ /* 0x008fe40008010005 */
[----:B-1----:R-:W-:Y:S02]  /*12150*/  FFMA.FTZ R13, R4, -UR35, R2 ;  /* 0x80000023040d7c23 */ /* 0x002fe40008010002 */
[----:B------:R-:W-:-:S05]  /*12160*/  IMAD.IADD R2, R234, 0x1, -R0 ;  /* 0x00000001ea027824 */ /* 0x000fca00078e0a00 */
[----:B------:R-:W-:-:S05]  /*12170*/  IABS R2, R2 ;  /* 0x0000000200027213 */ /* 0x000fca0000000000 */
[----:B------:R-:W-:Y:S02]  /*12180*/  IMAD.MOV.U32 R4, RZ, RZ, R2 ;  /* 0x000000ffff047224 */ /* 0x000fe400078e0002 */
[----:B------:R-:W-:Y:S02]  /*12190*/  IMAD.IADD R2, R241, 0x1, -R0 ;  /* 0x00000001f1027824 */ /* 0x000fe400078e0a00 */
[----:B------:R1:W-:Y:S03]  /*121a0*/  I2F R10, R4 ;  /* 0x00000004000a7306 */ /* 0x0003e60000201400 */
[----:B------:R-:W-:Y:S02]  /*121b0*/  IABS R3, R2 ;  /* 0x0000000200037213 */ /* 0x000fe40000000000 */
[----:B------:R-:W-:Y:S01]  /*121c0*/  IADD3 R2, R0, 0x1, RZ ;  /* 0x0000000100027810 */ /* 0x000fe20007ffe0ff */
[----:B------:R-:W-:Y:S03]  /*121d0*/  BAR.SYNC.DEFER_BLOCKING 0x0 ;  /* 0x0000000000007b1d */ /* 0x000fe60000010000 */
[C---:B------:R-:W-:Y:S01]  /*121e0*/  ISETP.GE.AND P3, PT, R2.reuse, R245, PT ;  /* 0x000000f50200720c */ /* 0x040fe20003f66270 */
[----:B------:R-:W-:Y:S01]  /*121f0*/  IMAD.IADD R5, R235, 0x1, -R2 ;  /* 0x00000001eb057824 */ /* 0x000fe200078e0a02 */
[----:B------:R-:W-:-:S02]  /*12200*/  ISETP.GE.AND P2, PT, R2, R244, PT ;  /* 0x000000f40200720c */ /* 0x000fc40003f46270 */
[C---:B------:R-:W-:Y:S02]  /*12210*/  ISETP.GE.AND P1, PT, R2.reuse, R243, PT ;  /* 0x000000f30200720c */ /* 0x040fe40003f26270 */
[C---:B------:R-:W-:Y:S01]  /*12220*/  ISETP.GE.AND P0, PT, R2.reuse, R242, PT ;  /* 0x000000f20200720c */ /* 0x040fe20003f06270 */
[----:B-1----:R-:W-:Y:S01]  /*12230*/  IMAD.MOV.U32 R4, RZ, RZ, R3 ;  /* 0x000000ffff047224 */ /* 0x002fe200078e0003 */
[----:B------:R-:W-:Y:S01]  /*12240*/  ISETP.LT.OR P6, PT, R2, R240, P3 ;  /* 0x000000f00200720c */ /* 0x000fe20001fc1670 */
[----:B------:R-:W-:Y:S01]  /*12250*/  IMAD.IADD R3, R236, 0x1, -R2 ;  /* 0x00000001ec037824 */ /* 0x000fe200078e0a02 */
[C---:B------:R-:W-:Y:S01]  /*12260*/  ISETP.LT.OR P5, PT, R2.reuse, R239, P2 ;  /* 0x000000ef0200720c */ /* 0x040fe200017a1670 */
[----:B------:R1:W-:Y:S01]  /*12270*/  I2F R9, R4 ;  /* 0x0000000400097306 */ /* 0x0003e20000201400 */
[----:B------:R-:W-:Y:S02]  /*12280*/  ISETP.LT.OR P1, PT, R2, R238, P1 ;  /* 0x000000ee0200720c */ /* 0x000fe40000f21670 */
[----:B------:R-:W-:-:S02]  /*12290*/  IABS R3, R3 ;  /* 0x0000000300037213 */ /* 0x000fc40000000000 */
[----:B------:R-:W-:-:S09]  /*122a0*/  ISETP.LT.OR P0, PT, R2, R237, P0 ;  /* 0x000000ed0200720c */ /* 0x000fd20000701670 */
[----:B------:R-:W-:Y:S01]  /*122b0*/  @P1 LOP3.LUT R231, R231, 0x8, RZ, 0xfc, !PT ;  /* 0x00000008e7e71812 */ /* 0x000fe200078efcff */
[----:B-1----:R-:W-:Y:S01]  /*122c0*/  IMAD.MOV.U32 R4, RZ, RZ, R3 ;  /* 0x000000ffff047224 */ /* 0x002fe200078e0003 */
[----:B------:R-:W-:Y:S01]  /*122d0*/  IABS R3, R5 ;  /* 0x0000000500037213 */ /* 0x000fe20000000000 */
[----:B------:R-:W-:Y:S01]  /*122e0*/  FMUL.FTZ R5, R209, c[0x0][0x2ec] ;  /* 0x0000bb00d1057a20 */ /* 0x000fe20000410000 */
[----:B------:R-:W-:Y:S01]  /*122f0*/  LOP3.LUT R231, R231, 0xfffffffb, RZ, 0xc0, !PT ;  /* 0xfffffffbe7e77812 */ /* 0x000fe200078ec0ff */
[----:B------:R1:W-:Y:S01]  /*12300*/  I2F R6, R4 ;  /* 0x0000000400067306 */ /* 0x0003e20000201400 */
[----:B------:R-:W-:Y:S01]  /*12310*/  IMAD.MOV.U32 R209, RZ, RZ, R12 ;  /* 0x000000ffffd17224 */ /* 0x000fe200078e000c */
[----:B------:R-:W-:Y:S01]  /*12320*/  ISETP.GE.AND P1, PT, R0, R245, PT ;  /* 0x000000f50000720c */ /* 0x000fe20003f26270 */
[----:B------:R-:W-:Y:S01]  /*12330*/  FMUL.FTZ R12, R132, c[0x0][0x2ec] ;  /* 0x0000bb00840c7a20 */ /* 0x000fe20000410000 */
[----:B------:R-:W-:Y:S02]  /*12340*/  @P0 LOP3.LUT R231, R231, 0x4, RZ, 0xfc, !PT ;  /* 0x00000004e7e70812 */ /* 0x000fe400078efcff */
[----:B------:R-:W-:-:S02]  /*12350*/  ISETP.GE.AND P0, PT, R0, R244, PT ;  /* 0x000000f40000720c */ /* 0x000fc40003f06270 */
[----:B------:R3:W-:Y:S01]  /*12360*/  MUFU.TANH R15, R5 ;  /* 0x00000005000f7308 */ /* 0x0007e20000002400 */
[C---:B------:R-:W-:Y:S02]  /*12370*/  ISETP.LT.OR P1, PT, R0.reuse, R240, P1 ;  /* 0x000000f00000720c */ /* 0x040fe40000f21670 */
[C---:B------:R-:W-:Y:S02]  /*12380*/  ISETP.LT.OR P0, PT, R0.reuse, R239, P0 ;  /* 0x000000ef0000720c */ /* 0x040fe40000701670 */
[----:B------:R-:W-:Y:S02]  /*12390*/  FSEL R21, R13, -INF , !P1 ;  /* 0xff8000000d157808 */ /* 0x000fe40004800000 */
[----:B------:R-:W-:Y:S01]  /*123a0*/  ISETP.GE.AND P1, PT, R0, R243, PT ;  /* 0x000000f30000720c */ /* 0x000fe20003f26270 */
[----:B-1----:R-:W-:Y:S01]  /*123b0*/  IMAD.MOV.U32 R4, RZ, RZ, R3 ;  /* 0x000000ffff047224 */ /* 0x002fe200078e0003 */
[----:B------:R-:W-:Y:S01]  /*123c0*/  MUFU.TANH R12, R12 ;  /* 0x0000000c000c7308 */ /* 0x000fe20000002400 */
[----:B------:R-:W-:Y:S01]  /*123d0*/  IMAD.IADD R3, R234, 0x1, -R2 ;  /* 0x00000001ea037824 */ /* 0x000fe200078e0a02 */
[----:B------:R-:W-:Y:S01]  /*123e0*/  FSEL R32, R11, -INF , !P0 ;  /* 0xff8000000b207808 */ /* 0x000fe20004000000 */
[----:B------:R-:W-:Y:S01]  /*123f0*/  FMUL.FTZ R11, R249, c[0x0][0x2ec] ;  /* 0x0000bb00f90b7a20 */ /* 0x000fe20000410000 */
[----:B------:R-:W-:-:S02]  /*12400*/  ISETP.GE.AND P0, PT, R0, R242, PT ;  /* 0x000000f20000720c */ /* 0x000fc40003f06270 */
[----:B------:R-:W-:Y:S01]  /*12410*/  IABS R3, R3 ;  /* 0x0000000300037213 */ /* 0x000fe20000000000 */
[----:B---3--:R-:W-:Y:S01]  /*12420*/  FMUL.FTZ R5, R210, c[0x0][0x2ec] ;  /* 0x0000bb00d2057a20 */ /* 0x008fe20000410000 */
[----:B------:R1:W-:Y:S01]  /*12430*/  I2F R8, R4 ;  /* 0x0000000400087306 */ /* 0x0003e20000201400 */
[C---:B------:R-:W-:Y:S01]  /*12440*/  ISETP.LT.OR P1, PT, R0.reuse, R238, P1 ;  /* 0x000000ee0000720c */ /* 0x040fe20000f21670 */
[----:B------:R-:W-:Y:S01]  /*12450*/  IMAD.MOV.U32 R210, RZ, RZ, R20 ;  /* 0x000000ffffd27224 */ /* 0x000fe200078e0014 */
[----:B------:R-:W-:-:S05]  /*12460*/  ISETP.LT.OR P0, PT, R0, R237, P0 ;  /* 0x000000ed0000720c */ /* 0x000fca0000701670 */
[----:B------:R3:W4:Y:S01]  /*12470*/  I2F R7, R3 ;  /* 0x0000000300077306 */ /* 0x0007220000201400 */
[----:B-1----:R-:W-:Y:S01]  /*12480*/  IMAD.IADD R4, R241, 0x1, -R2 ;  /* 0x00000001f1047824 */ /* 0x002fe200078e0a02 */
[----:B------:R-:W-:-:S06]  /*12490*/  IADD3 R2, R0, 0x8, RZ ;  /* 0x0000000800027810 */ /* 0x000fcc0007ffe0ff */
[----:B------:R-:W1:Y:S01]  /*124a0*/  MUFU.TANH R5, R5 ;  /* 0x0000000500057308 */ /* 0x000e620000002400 */
[----:B------:R-:W-:Y:S02]  /*124b0*/  IABS R4, R4 ;  /* 0x0000000400047213 */ /* 0x000fe40000000000 */
[----:B------:R-:W-:Y:S01]  /*124c0*/  ISETP.GE.AND P3, PT, R2, R245, PT ;  /* 0x000000f50200720c */ /* 0x000fe20003f66270 */
[----:B---3--:R-:W-:Y:S01]  /*124d0*/  IMAD.IADD R3, R236, 0x1, -R2 ;  /* 0x00000001ec037824 */ /* 0x008fe200078e0a02 */
[----:B------:R-:W-:-:S03]  /*124e0*/  ISETP.GE.AND P2, PT, R2, R244, PT ;  /* 0x000000f40200720c */ /* 0x000fc60003f46270 */
[----:B------:R3:W2:Y:S01]  /*124f0*/  I2F R16, R4 ;  /* 0x0000000400107306 */ /* 0x0006a20000201400 */
[----:B----4-:R-:W-:Y:S01]  /*12500*/  FFMA.FTZ R15, R7, -UR35, R15 ;  /* 0x80000023070f7c23 */ /* 0x010fe2000801000f */
[----:B------:R-:W-:Y:S01]  /*12510*/  IABS R3, R3 ;  /* 0x0000000300037213 */ /* 0x000fe20000000000 */
[----:B-1----:R-:W-:-:S05]  /*12520*/  FFMA.FTZ R5, R9, -UR35, R5 ;  /* 0x8000002309057c23 */ /* 0x002fca0008010005 */
[----:B------:R-:W1:Y:S01]  /*12530*/  I2F R3, R3 ;  /* 0x0000000300037306 */ /* 0x000e620000201400 */
[----:B------:R-:W-:Y:S02]  /*12540*/  FSEL R34, R5, -INF , !P0 ;  /* 0xff80000005227808 */ /* 0x000fe40004000000 */
[----:B------:R-:W-:Y:S01]  /*12550*/  ISETP.GE.AND P0, PT, R2, R242, PT ;  /* 0x000000f20200720c */ /* 0x000fe20003f06270 */
[----:B---3--:R-:W-:-:S04]  /*12560*/  FMUL.FTZ R4, R105, c[0x0][0x2ec] ;  /* 0x0000bb0069047a20 */ /* 0x008fc80000410000 */
[----:B------:R3:W-:Y:S01]  /*12570*/  MUFU.TANH R13, R11 ;  /* 0x0000000b000d7308 */ /* 0x0007e20000002400 */
[----:B--2---:R-:W-:Y:S01]  /*12580*/  FFMA.FTZ R14, R16, -UR35, R14 ;  /* 0x80000023100e7c23 */ /* 0x004fe2000801000e */
[----:B------:R-:W-:Y:S01]  /*12590*/  ISETP.LT.OR P4, PT, R2, R237, P0 ;  /* 0x000000ed0200720c */ /* 0x000fe20000781670 */
[----:B------:R-:W-:-:S05]  /*125a0*/  IMAD.MOV.U32 R105, RZ, RZ, R50 ;  /* 0x000000ffff697224 */ /* 0x000fca00078e0032 */
[----:B------:R2:W4:Y:S01]  /*125b0*/  MUFU.TANH R18, R4 ;  /* 0x0000000400127308 */ /* 0x0005220000002400 */
[----:B-1----:R-:W-:Y:S02]  /*125c0*/  FFMA.FTZ R12, R3, -UR35, R12 ;  /* 0x80000023030c7c23 */ /* 0x002fe4000801000c */
[----:B------:R-:W-:-:S05]  /*125d0*/  IMAD.IADD R3, R235, 0x1, -R2 ;  /* 0x00000001eb037824 */ /* 0x000fca00078e0a02 */
[----:B------:R-:W-:Y:S01]  /*125e0*/  IABS R3, R3 ;  /* 0x0000000300037213 */ /* 0x000fe20000000000 */
[----:B---3--:R-:W-:-:S06]  /*125f0*/  FMUL.FTZ R11, R250, c[0x0][0x2ec] ;  /* 0x0000bb00fa0b7a20 */ /* 0x008fcc0000410000 */
[----:B------:R-:W-:Y:S01]  /*12600*/  MUFU.TANH R11, R11 ;  /* 0x0000000b000b7308 */ /* 0x000fe20000002400 */
[----:B--2---:R-:W-:Y:S02]  /*12610*/  FMUL.FTZ R4, R107, c[0x0][0x2ec] ;  /* 0x0000bb006b047a20 */ /* 0x004fe40000410000 */
[----:B----4-:R-:W-:Y:S02]  /*12620*/  FFMA.FTZ R6, R6, -UR35, R18 ;  /* 0x8000002306067c23 */ /* 0x010fe40008010012 */
[----:B------:R-:W-:-:S03]  /*12630*/  IMAD.MOV.U32 R107, RZ, RZ, R46 ;  /* 0x000000ffff6b7224 */ /* 0x000fc600078e002e */
[----:B------:R1:W2:Y:S01]  /*12640*/  MUFU.TANH R17, R4 ;  /* 0x0000000400117308 */ /* 0x0002a20000002400 */
[----:B------:R-:W-:Y:S01]  /*12650*/  FSEL R35, R6, -INF , !P6 ;  /* 0xff80000006237808 */ /* 0x000fe20007000000 */
[----:B------:R-:W-:Y:S01]  /*12660*/  IMAD.MOV.U32 R132, RZ, RZ, R107 ;  /* 0x000000ffff847224 */ /* 0x000fe200078e006b */
[----:B------:R-:W-:Y:S02]  /*12670*/  ISETP.LT.OR P6, PT, R2, R240, P3 ;  /* 0x000000f00200720c */ /* 0x000fe40001fc1670 */
[----:B------:R-:W-:Y:S02]  /*12680*/  LOP3.LUT P3, RZ, R231, 0x8, RZ, 0xc0, !PT ;  /* 0x00000008e7ff7812 */ /* 0x000fe4000786c0ff */
[----:B------:R-:W-:Y:S01]  /*12690*/  FSEL R20, R12, -INF , !P6 ;  /* 0xff8000000c147808 */ /* 0x000fe20007000000 */
[----:B------:R-:W-:Y:S01]  /*126a0*/  FMUL.FTZ R12, R207, c[0x0][0x2ec] ;  /* 0x0000bb00cf0c7a20 */ /* 0x000fe20000410000 */
[----:B------:R-:W-:Y:S01]  /*126b0*/  FSEL R48, R15, -INF , !P3 ;  /* 0xff8000000f307808 */ /* 0x000fe20005800000 */
[----:B------:R-:W-:-:S02]  /*126c0*/  FMUL.FTZ R15, R201, c[0x0][0x2ec] ;  /* 0x0000bb00c90f7a20 */ /* 0x000fc40000410000 */
[----:B-1----:R-:W-:-:S04]  /*126d0*/  FMUL.FTZ R4, R208, c[0x0][0x2ec] ;  /* 0x0000bb00d0047a20 */ /* 0x002fc80000410000 */
[----:B------:R-:W-:Y:S01]  /*126e0*/  MUFU.TANH R15, R15 ;  /* 0x0000000f000f7308 */ /* 0x000fe20000002400 */
[----:B--2---:R-:W-:Y:S02]  /*126f0*/  FFMA.FTZ R8, R8, -UR35, R17 ;  /* 0x8000002308087c23 */ /* 0x004fe40008010011 */
[----:B------:R-:W-:-:S03]  /*12700*/  IMAD.MOV.U32 R208, RZ, RZ, R45 ;  /* 0x000000ffffd07224 */ /* 0x000fc600078e002d */
[----:B------:R-:W-:Y:S02]  /*12710*/  FSEL R36, R8, -INF , !P5 ;  /* 0xff80000008247808 */ /* 0x000fe40006800000 */
[----:B------:R-:W1:Y:S01]  /*12720*/  MUFU.TANH R4, R4 ;  /* 0x0000000400047308 */ /* 0x000e620000002400 */
[----:B------:R-:W-:Y:S02]  /*12730*/  ISETP.LT.OR P5, PT, R2, R239, P2 ;  /* 0x000000ef0200720c */ /* 0x000fe400017a1670 */
[C---:B------:R-:W-:Y:S02]  /*12740*/  LOP3.LUT P2, RZ, R231.reuse, 0x4, RZ, 0xc0, !PT ;  /* 0x00000004e7ff7812 */ /* 0x040fe4000784c0ff */
[----:B------:R-:W-:Y:S02]  /*12750*/  LOP3.LUT R231, R231, 0xfffffffd, RZ, 0xc0, !PT ;  /* 0xfffffffde7e77812 */ /* 0x000fe400078ec0ff */
[----:B------:R-:W-:Y:S01]  /*12760*/  FSEL R50, R14, -INF , !P2 ;  /* 0xff8000000e327808 */ /* 0x000fe20005000000 */
[----:B------:R-:W-:-:S06]  /*12770*/  FMUL.FTZ R14, R202, c[0x0][0x2ec] ;  /* 0x0000bb00ca0e7a20 */ /* 0x000fcc0000410000 */
[----:B------:R-:W-:Y:S01]  /*12780*/  MUFU.TANH R14, R14 ;  /* 0x0000000e000e7308 */ /* 0x000fe20000002400 */
[----:B-1----:R-:W-:-:S05]  /*12790*/  FFMA.FTZ R4, R10, -UR35, R4 ;  /* 0x800000230a047c23 */ /* 0x002fca0008010004 */
[----:B------:R-:W-:Y:S01]  /*127a0*/  FSEL R33, R4, -INF , !P1 ;  /* 0xff80000004217808 */ /* 0x000fe20004800000 */
[----:B------:R-:W-:Y:S01]  /*127b0*/  IMAD.MOV.U32 R4, RZ, RZ, R3 ;  /* 0x000000ffff047224 */ /* 0x000fe200078e0003 */
[----:B------:R-:W-:Y:S01]  /*127c0*/  ISETP.GE.AND P1, PT, R2, R243, PT ;  /* 0x000000f30200720c */ /* 0x000fe20003f26270 */
[----:B------:R-:W-:Y:S02]  /*127d0*/  IMAD.IADD R3, R234, 0x1, -R2 ;  /* 0x00000001ea037824 */ /* 0x000fe400078e0a02 */
[----:B------:R1:W-:Y:S01]  /*127e0*/  I2F R10, R4 ;  /* 0x00000004000a7306 */ /* 0x0003e20000201400 */
[----:B------:R-:W-:Y:S02]  /*127f0*/  ISETP.LT.OR P1, PT, R2, R238, P1 ;  /* 0x000000ee0200720c */ /* 0x000fe40000f21670 */
[----:B------:R-:W-:-:S05]  /*12800*/  IABS R3, R3 ;  /* 0x0000000300037213 */ /* 0x000fca0000000000 */
[----:B------:R2:W-:Y:S06]  /*12810*/  I2F R9, R3 ;  /* 0x0000000300097306 */ /* 0x0005ec0000201400 */
[----:B------:R-:W-:Y:S01]  /*12820*/  @P1 LOP3.LUT R231, R231, 0x2, RZ, 0xfc, !PT ;  /* 0x00000002e7e71812 */ /* 0x000fe200078efcff */
        /* <DEDUP_REMOVED lines=19> */
[----:B------:R1:W-:Y:S04]  /*12960*/  I2F R7, R4 ;  /* 0x0000000400077306 */ /* 0x0003e80000201400 */
[----:B------:R-:W-:-:S04]  /*12970*/  @P1 LOP3.LUT R231, R231, 0x8, RZ, 0xfc, !PT ;  /* 0x00000008e7e71812 */ /* 0x000fc800078efcff */
[----:B------:R-:W-:-:S04]  /*12980*/  LOP3.LUT R231, R231, 0xfffffffb, RZ, 0xc0, !PT ;  /* 0xfffffffbe7e77812 */ /* 0x000fc800078ec0ff */
[----:B------:R-:W-:Y:S01]  /*12990*/  @P0 LOP3.LUT R231, R231, 0x4, RZ, 0xfc, !PT ;  /* 0x00000004e7e70812 */ /* 0x000fe200078efcff */
[----:B-1----:R-:W-:Y:S02]  /*129a0*/  IMAD.MOV.U32 R4, RZ, RZ, R3 ;  /* 0x000000ffff047224 */ /* 0x002fe400078e0003 */
[----:B------:R-:W-:Y:S02]  /*129b0*/  IMAD.IADD R3, R234, 0x1, -R2 ;  /* 0x00000001ea037824 */ /* 0x000fe400078e0a02 */
[----:B------:R1:W-:Y:S03]  /*129c0*/  I2F R8, R4 ;  /* 0x0000000400087306 */ /* 0x0003e60000201400 */
[----:B------:R-:W-:-:S05]  /*129d0*/  IABS R3, R3 ;  /* 0x0000000300037213 */ /* 0x000fca0000000000 */
[----:B-1----:R-:W-:Y:S01]  /*129e0*/  IMAD.MOV.U32 R4, RZ, RZ, R3 ;  /* 0x000000ffff047224 */ /* 0x002fe200078e0003 */
[----:B------:R-:W-:Y:S01]  /*129f0*/  IABS R3, R5 ;  /* 0x0000000500037213 */ /* 0x000fe20000000000 */
[----:B------:R-:W-:Y:S02]  /*12a00*/  FMUL.FTZ R5, R135, c[0x0][0x2ec] ;  /* 0x0000bb0087057a20 */ /* 0x000fe40000410000 */
[----:B------:R1:W2:Y:S08]  /*12a10*/  I2F R6, R4 ;  /* 0x0000000400067306 */ /* 0x0002b00000201400 */
[----:B------:R-:W-:Y:S01]  /*12a20*/  I2F R3, R3 ;  /* 0x0000000300037306 */ /* 0x000fe20000201400 */
[----:B-1----:R-:W-:-:S07]  /*12a30*/  FMUL.FTZ R4, R133, c[0x0][0x2ec] ;  /* 0x0000bb0085047a20 */ /* 0x002fce0000410000 */
[----:B------:R1:W3:Y:S01]  /*12a40*/  MUFU.TANH R16, R5 ;  /* 0x0000000500107308 */ /* 0x0002e20000002400 */
[----:B--2---:R-:W-:Y:S02]  /*12a50*/  FFMA.FTZ R13, R6, -UR35, R13 ;  /* 0x80000023060d7c23 */ /* 0x004fe4000801000d */
[----:B------:R-:W-:Y:S02]  /*12a60*/  IMAD.MOV.U32 R133, RZ, RZ, R211 ;  /* 0x000000ffff857224 */ /* 0x000fe400078e00d3 */
[----:B------:R-:W-:Y:S02]  /*12a70*/  IMAD.MOV.U32 R211, RZ, RZ, R210 ;  /* 0x000000ffffd37224 */ /* 0x000fe400078e00d2 */
[----:B------:R-:W-:Y:S01]  /*12a80*/  IMAD.MOV.U32 R210, RZ, RZ, R209 ;  /* 0x000000ffffd27224 */ /* 0x000fe200078e00d1 */
[----:B------:R2:W4:Y:S01]  /*12a90*/  MUFU.TANH R17, R4 ;  /* 0x0000000400117308 */ /* 0x0005220000002400 */
[----:B------:R-:W-:Y:S02]  /*12aa0*/  IMAD.MOV.U32 R209, RZ, RZ, R208 ;  /* 0x000000ffffd17224 */ /* 0x000fe400078e00d0 */
[----:B------:R-:W-:-:S02]  /*12ab0*/  IMAD.MOV.U32 R208, RZ, RZ, R106 ;  /* 0x000000ffffd07224 */ /* 0x000fc400078e006a */
[----:B-1----:R-:W-:Y:S02]  /*12ac0*/  FMUL.FTZ R5, R248, c[0x0][0x2ec] ;  /* 0x0000bb00f8057a20 */ /* 0x002fe40000410000 */
[----:B---3--:R-:W-:Y:S02]  /*12ad0*/  FFMA.FTZ R8, R8, -UR35, R16 ;  /* 0x8000002308087c23 */ /* 0x008fe40008010010 */
[----:B------:R1:W-:Y:S01]  /*12ae0*/  MUFU.TANH R16, R12 ;  /* 0x0000000c00107308 */ /* 0x0003e20000002400 */
[----:B--2---:R-:W-:Y:S02]  /*12af0*/  FMUL.FTZ R4, R134, c[0x0][0x2ec] ;  /* 0x0000bb0086047a20 */ /* 0x004fe40000410000 */
[----:B----4-:R-:W-:-:S05]  /*12b00*/  FFMA.FTZ R7, R7, -UR35, R17 ;  /* 0x8000002307077c23 */ /* 0x010fca0008010011 */
[----:B------:R-:W2:Y:S01]  /*12b10*/  MUFU.TANH R5, R5 ;  /* 0x0000000500057308 */ /* 0x000ea20000002400 */
[----:B------:R-:W-:Y:S01]  /*12b20*/  IMAD.MOV.U32 R134, RZ, RZ, R133 ;  /* 0x000000ffff867224 */ /* 0x000fe200078e0085 */
[----:B------:R-:W-:Y:S01]  /*12b30*/  FSEL R19, R7, -INF , !P6 ;  /* 0xff80000007137808 */ /* 0x000fe20007000000 */
[----:B------:R-:W-:Y:S02]  /*12b40*/  IMAD.MOV.U32 R133, RZ, RZ, R105 ;  /* 0x000000ffff857224 */ /* 0x000fe400078e0069 */
[----:B------:R-:W-:-:S03]  /*12b50*/  IMAD.MOV.U32 R135, RZ, RZ, R134 ;  /* 0x000000ffff877224 */ /* 0x000fc600078e0086 */
[----:B------:R-:W3:Y:S01]  /*12b60*/  MUFU.TANH R4, R4 ;  /* 0x0000000400047308 */ /* 0x000ee20000002400 */
[----:B-1----:R-:W-:Y:S02]  /*12b70*/  FMUL.FTZ R12, R200, c[0x0][0x2ec] ;  /* 0x0000bb00c80c7a20 */ /* 0x002fe40000410000 */
[----:B------:R-:W-:Y:S02]  /*12b80*/  IMAD.MOV.U32 R134, RZ, RZ, R132 ;  /* 0x000000ffff867224 */ /* 0x000fe400078e0084 */
[----:B------:R-:W-:Y:S02]  /*12b90*/  IMAD.MOV.U32 R132, RZ, RZ, R211 ;  /* 0x000000ffff847224 */ /* 0x000fe400078e00d3 */
[----:B------:R-:W-:Y:S01]  /*12ba0*/  IMAD.MOV.U32 R211, RZ, RZ, R210 ;  /* 0x000000ffffd37224 */ /* 0x000fe200078e00d2 */
[----:B------:R-:W-:Y:S01]  /*12bb0*/  MUFU.TANH R12, R12 ;  /* 0x0000000c000c7308 */ /* 0x000fe20000002400 */
[----:B--2---:R-:W-:Y:S02]  /*12bc0*/  FFMA.FTZ R5, R9, -UR35, R5 ;  /* 0x8000002309057c23 */ /* 0x004fe40008010005 */
[----:B------:R-:W-:-:S02]  /*12bd0*/  IMAD.MOV.U32 R210, RZ, RZ, R209 ;  /* 0x000000ffffd27224 */ /* 0x000fc400078e00d1 */
[----:B------:R-:W-:Y:S01]  /*12be0*/  IMAD.MOV.U32 R209, RZ, RZ, R208 ;  /* 0x000000ffffd17224 */ /* 0x000fe200078e00d0 */
[----:B------:R-:W-:Y:S01]  /*12bf0*/  FSEL R47, R5, -INF , !P3 ;  /* 0xff800000052f7808 */ /* 0x000fe20005800000 */
[----:B------:R-:W-:Y:S02]  /*12c00*/  IMAD.MOV.U32 R208, RZ, RZ, R104 ;  /* 0x000000ffffd07224 */ /* 0x000fe400078e0068 */
[----:B---3--:R-:W-:Y:S02]  /*12c10*/  FFMA.FTZ R4, R10, -UR35, R4 ;  /* 0x800000230a047c23 */ /* 0x008fe40008010004 */
[----:B------:R-:W-:Y:S02]  /*12c20*/  FMUL.FTZ R10, R251, c[0x0][0x2ec] ;  /* 0x0000bb00fb0a7a20 */ /* 0x000fe40000410000 */
[----:B------:R-:W-:Y:S01]  /*12c30*/  IMAD.MOV.U32 R248, RZ, RZ, R133 ;  /* 0x000000fffff87224 */ /* 0x000fe200078e0085 */
[----:B------:R-:W-:Y:S01]  /*12c40*/  FSEL R22, R4, -INF , !P5 ;  /* 0xff80000004167808 */ /* 0x000fe20006800000 */
[----:B------:R-:W-:Y:S01]  /*12c50*/  FFMA.FTZ R4, R18, -UR35, R11 ;  /* 0x8000002312047c23 */ /* 0x000fe2000801000b */
[----:B------:R-:W-:Y:S01]  /*12c60*/  ISETP.LT.OR P5, PT, R2, R239, P2 ;  /* 0x000000ef0200720c */ /* 0x000fe200017a1670 */
[----:B------:R-:W1:Y:S01]  /*12c70*/  MUFU.TANH R10, R10 ;  /* 0x0000000a000a7308 */ /* 0x000e620000002400 */
[----:B------:R-:W-:Y:S01]  /*12c80*/  IADD3 R2, R0, 0x10, RZ ;  /* 0x0000001000027810 */ /* 0x000fe20007ffe0ff */
        /* <DEDUP_REMOVED lines=9> */
[----:B------:R-:W-:Y:S01]  /*12d20*/  ISETP.GE.AND P0, PT, R2, R242, PT ;  /* 0x000000f20200720c */ /* 0x000fe20003f06270 */
[----:B------:R-:W-:Y:S01]  /*12d30*/  IMAD.MOV.U32 R208, RZ, RZ, R38 ;  /* 0x000000ffffd07224 */ /* 0x000fe200078e0026 */
[----:B------:R-:W-:Y:S01]  /*12d40*/  FSEL R46, R8, -INF , !P5 ;  /* 0xff800000082e7808 */ /* 0x000fe20006800000 */
[----:B------:R-:W-:Y:S01]  /*12d50*/  IMAD.MOV.U32 R250, RZ, RZ, R248 ;  /* 0x000000fffffa7224 */ /* 0x000fe200078e00f8 */
[C---:B------:R-:W-:Y:S01]  /*12d60*/  ISETP.LT.OR P6, PT, R2.reuse, R240, P3 ;  /* 0x000000f00200720c */ /* 0x040fe20001fc1670 */
[----:B-1----:R-:W-:Y:S01]  /*12d70*/  FFMA.FTZ R11, R3, -UR35, R10 ;  /* 0x80000023030b7c23 */ /* 0x002fe2000801000a */
[----:B------:R-:W-:Y:S01]  /*12d80*/  ISETP.LT.OR P5, PT, R2, R239, P2 ;  /* 0x000000ef0200720c */ /* 0x000fe200017a1670 */
[----:B------:R-:W-:Y:S01]  /*12d90*/  IMAD.IADD R3, R236, 0x1, -R2 ;  /* 0x00000001ec037824 */ /* 0x000fe200078e0a02 */
[C---:B------:R-:W-:Y:S01]  /*12da0*/  ISETP.LT.OR P1, PT, R2.reuse, R238, P1 ;  /* 0x000000ee0200720c */ /* 0x040fe20000f21670 */
[----:B------:R-:W-:Y:S01]  /*12db0*/  IMAD.MOV.U32 R248, RZ, RZ, R134 ;  /* 0x000000fffff87224 */ /* 0x000fe200078e0086 */
[----:B------:R-:W-:Y:S01]  /*12dc0*/  ISETP.LT.OR P4, PT, R2, R237, P0 ;  /* 0x000000ed0200720c */ /* 0x000fe20000781670 */
[----:B------:R-:W-:Y:S01]  /*12dd0*/  IMAD.MOV.U32 R249, RZ, RZ, R135 ;  /* 0x000000fffff97224 */ /* 0x000fe200078e0087 */
[----:B------:R-:W-:Y:S01]  /*12de0*/  IABS R3, R3 ;  /* 0x0000000300037213 */ /* 0x000fe20000000000 */
[----:B------:R-:W-:Y:S01]  /*12df0*/  IMAD.MOV.U32 R134, RZ, RZ, R252 ;  /* 0x000000ffff867224 */ /* 0x000fe200078e00fc */
[----:B------:R-:W-:-:S02]  /*12e00*/  LOP3.LUT P3, RZ, R231, 0x8, RZ, 0xc0, !PT ;  /* 0x00000008e7ff7812 */ /* 0x000fc4000786c0ff */
[C---:B------:R-:W-:Y:S01]  /*12e10*/  LOP3.LUT P2, RZ, R231.reuse, 0x4, RZ, 0xc0, !PT ;  /* 0x00000004e7ff7812 */ /* 0x040fe2000784c0ff */
[----:B------:R-:W-:Y:S01]  /*12e20*/  IMAD.MOV.U32 R4, RZ, RZ, R3 ;  /* 0x000000ffff047224 */ /* 0x000fe200078e0003 */
[----:B------:R-:W-:Y:S01]  /*12e30*/  LOP3.LUT R231, R231, 0xfffffffd, RZ, 0xc0, !PT ;  /* 0xfffffffde7e77812 */ /* 0x000fe200078ec0ff */
[----:B------:R-:W-:Y:S01]  /*12e40*/  IMAD.IADD R3, R235, 0x1, -R2 ;  /* 0x00000001eb037824 */ /* 0x000fe200078e0a02 */
[----:B------:R-:W-:Y:S01]  /*12e50*/  FSEL R44, R13, -INF , !P3 ;  /* 0xff8000000d2c7808 */ /* 0x000fe20005800000 */
[----:B------:R1:W-:Y:S01]  /*12e60*/  I2F R10, R4 ;  /* 0x00000004000a7306 */ /* 0x0003e20000201400 */
[----:B------:R-:W-:Y:S01]  /*12e70*/  @P1 LOP3.LUT R231, R231, 0x2, RZ, 0xfc, !PT ;  /* 0x00000002e7e71812 */ /* 0x000fe200078efcff */
[----:B------:R-:W-:Y:S01]  /*12e80*/  FMUL.FTZ R13, R130, c[0x0][0x2ec] ;  /* 0x0000bb00820d7a20 */ /* 0x000fe20000410000 */
[----:B------:R-:W-:Y:S02]  /*12e90*/  IABS R3, R3 ;  /* 0x0000000300037213 */ /* 0x000fe40000000000 */
[----:B------:R-:W-:Y:S01]  /*12ea0*/  FSEL R45, R11, -INF , !P2 ;  /* 0xff8000000b2d7808 */ /* 0x000fe20005000000 */
[----:B------:R-:W-:-:S02]  /*12eb0*/  FMUL.FTZ R11, R128, c[0x0][0x2ec] ;  /* 0x0000bb00800b7a20 */ /* 0x000fc40000410000 */
[----:B------:R-:W-:Y:S01]  /*12ec0*/  MUFU.TANH R13, R13 ;  /* 0x0000000d000d7308 */ /* 0x000fe20000002400 */
[----:B-1----:R-:W-:-:S07]  /*12ed0*/  IMAD.MOV.U32 R4, RZ, RZ, R3 ;  /* 0x000000ffff047224 */ /* 0x002fce00078e0003 */
[----:B------:R-:W-:Y:S01]  /*12ee0*/  MUFU.TANH R11, R11 ;  /* 0x0000000b000b7308 */ /* 0x000fe20000002400 */
[----:B------:R-:W-:-:S05]  /*12ef0*/  IMAD.IADD R3, R234, 0x1, -R2 ;  /* 0x00000001ea037824 */ /* 0x000fca00078e0a02 */
[----:B------:R-:W-:Y:S02]  /*12f00*/  IABS R3, R3 ;  /* 0x0000000300037213 */ /* 0x000fe40000000000 */
[----:B------:R1:W-:Y:S08]  /*12f10*/  I2F R8, R4 ;  /* 0x0000000400087306 */ /* 0x0003f00000201400 */
        /* <DEDUP_REMOVED lines=8> */
[----:B---3--:R-:W-:Y:S01]  /*12fa0*/  FFMA.FTZ R7, R7, -UR35, R12 ;  /* 0x8000002307077c23 */ /* 0x008fe2000801000c */
[C---:B------:R-:W-:Y:S02]  /*12fb0*/  ISETP.GE.AND P2, PT, R2.reuse, R244, PT ;  /* 0x000000f40200720c */ /* 0x040fe40003f46270 */
[----:B------:R-:W-:Y:S02]  /*12fc0*/  IABS R3, R3 ;  /* 0x0000000300037213 */ /* 0x000fe40000000000 */
[----:B------:R-:W-:-:S02]  /*12fd0*/  ISETP.GE.AND P1, PT, R2, R243, PT ;  /* 0x000000f30200720c */ /* 0x000fc40003f26270 */
[C---:B------:R-:W-:Y:S02]  /*12fe0*/  ISETP.GE.AND P0, PT, R2.reuse, R242, PT ;  /* 0x000000f20200720c */ /* 0x040fe40003f06270 */
[C---:B------:R-:W-:Y:S02]  /*12ff0*/  ISETP.LT.OR P1, PT, R2.reuse, R238, P1 ;  /* 0x000000ee0200720c */ /* 0x040fe40000f21670 */
[----:B------:R-:W-:Y:S01]  /*13000*/  ISETP.LT.OR P0, PT, R2, R237, P0 ;  /* 0x000000ed0200720c */ /* 0x000fe20000701670 */
        /* <DEDUP_REMOVED lines=8> */
[----:B------:R-:W3:Y:S01]  /*13090*/  I2F R3, R3 ;  /* 0x0000000300037306 */ /* 0x000ee20000201400 */
[----:B-1----:R-:W-:-:S07]  /*130a0*/  FMUL.FTZ R4, R205, c[0x0][0x2ec] ;  /* 0x0000bb00cd047a20 */ /* 0x002fce0000410000 */
[----:B------:R-:W1:Y:S01]  /*130b0*/  MUFU.TANH R5, R5 ;  /* 0x0000000500057308 */ /* 0x000e620000002400 */
[----:B--2---:R-:W-:Y:S02]  /*130c0*/  FFMA.FTZ R6, R6, -UR35, R16 ;  /* 0x8000002306067c23 */ /* 0x004fe40008010010 */
[----:B---3--:R-:W-:-:S05]  /*130d0*/  FFMA.FTZ R12, R3, -UR35, R15 ;  /* 0x80000023030c7c23 */ /* 0x008fca000801000f */
[----:B------:R2:W3:Y:S01]  /*130e0*/  MUFU.TANH R17, R4 ;  /* 0x0000000400117308 */ /* 0x0004e20000002400 */
[----:B------:R-:W-:-:S05]  /*130f0*/  IMAD.IADD R3, R241, 0x1, -R2 ;  /* 0x00000001f1037824 */ /* 0x000fca00078e0a02 */
[----:B------:R-:W-:Y:S01]  /*13100*/  IABS R3, R3 ;  /* 0x0000000300037213 */ /* 0x000fe20000000000 */
[----:B-1----:R-:W-:Y:S02]  /*13110*/  FFMA.FTZ R5, R10, -UR35, R5 ;  /* 0x800000230a057c23 */ /* 0x002fe40008010005 */
[----:B------:R-:W-:-:S03]  /*13120*/  FMUL.FTZ R10, R117, c[0x0][0x2ec] ;  /* 0x0000bb00750a7a20 */ /* 0x000fc60000410000 */
[----:B------:R-:W-:Y:S01]  /*13130*/  FSEL R51, R5, -INF , !P6 ;  /* 0xff80000005337808 */ /* 0x000fe20007000000 */
[----:B------:R1:W-:Y:S01]  /*13140*/  MUFU.TANH R16, R10 ;  /* 0x0000000a00107308 */ /* 0x0003e20000002400 */
[----:B------:R-:W-:Y:S01]  /*13150*/  ISETP.LT.OR P6, PT, R2, R240, P3 ;  /* 0x000000f00200720c */ /* 0x000fe20001fc1670 */
[----:B--2---:R-:W-:Y:S01]  /*13160*/  FMUL.FTZ R4, R206, c[0x0][0x2ec] ;  /* 0x0000bb00ce047a20 */ /* 0x004fe20000410000 */
[----:B------:R-:W-:Y:S01]  /*13170*/  LOP3.LUT P3, RZ, R231, 0x2, RZ, 0xc0, !PT ;  /* 0x00000002e7ff7812 */ /* 0x000fe2000786c0ff */
[----:B---3--:R-:W-:Y:S01]  /*13180*/  FFMA.FTZ R9, R9, -UR35, R17 ;  /* 0x8000002309097c23 */ /* 0x008fe20008010011 */
[----:B------:R-:W-:Y:S02]  /*13190*/  LOP3.LUT R231, R231, 0xfffffff7, RZ, 0xc0, !PT ;  /* 0xfffffff7e7e77812 */ /* 0x000fe400078ec0ff */
[----:B------:R-:W-:Y:S01]  /*131a0*/  FSEL R39, R7, -INF , !P3 ;  /* 0xff80000007277808 */ /* 0x000fe20005800000 */
[----:B------:R-:W2:Y:S01]  /*131b0*/  MUFU.TANH R4, R4 ;  /* 0x0000000400047308 */ /* 0x000ea20000002400 */
[----:B------:R-:W-:-:S04]  /*131c0*/  @P1 LOP3.LUT R231, R231, 0x8, RZ, 0xfc, !PT ;  /* 0x00000008e7e71812 */ /* 0x000fc800078efcff */
[----:B------:R-:W-:Y:S01]  /*131d0*/  LOP3.LUT R231, R231, 0xfffffffb, RZ, 0xc0, !PT ;  /* 0xfffffffbe7e77812 */ /* 0x000fe200078ec0ff */
[----:B-1----:R-:W-:-:S03]  /*131e0*/  FMUL.FTZ R10, R118, c[0x0][0x2ec] ;  /* 0x0000bb00760a7a20 */ /* 0x002fc60000410000 */
[----:B------:R-:W-:Y:S01]  /*131f0*/  @P0 LOP3.LUT R231, R231, 0x4, RZ, 0xfc, !PT ;  /* 0x00000004e7e70812 */ /* 0x000fe200078efcff */
[----:B------:R-:W-:Y:S02]  /*13200*/  IMAD.MOV.U32 R118, RZ, RZ, R210 ;  /* 0x000000ffff767224 */ /* 0x000fe400078e00d2 */
[----:B------:R-:W-:Y:S01]  /*13210*/  MUFU.TANH R10, R10 ;  /* 0x0000000a000a7308 */ /* 0x000fe20000002400 */
[----:B--2---:R-:W-:Y:S02]  /*13220*/  FFMA.FTZ R4, R8, -UR35, R4 ;  /* 0x8000002308047c23 */ /* 0x004fe40008010004 */
[----:B------:R-:W-:Y:S02]  /*13230*/  FFMA.FTZ R8, R18, -UR35, R14 ;  /* 0x8000002312087c23 */ /* 0x000fe4000801000e */
[----:B------:R-:W-:Y:S01]  /*13240*/  FMUL.FTZ R14, R119, c[0x0][0x2ec] ;  /* 0x0000bb00770e7a20 */ /* 0x000fe20000410000 */
[----:B------:R-:W-:Y:S01]  /*13250*/  FSEL R37, R4, -INF , !P5 ;  /* 0xff80000004257808 */ /* 0x000fe20006800000 */
[----:B------:R-:W-:Y:S01]  /*13260*/  IMAD.MOV.U32 R4, RZ, RZ, R3 ;  /* 0x000000ffff047224 */ /* 0x000fe200078e0003 */
[----:B------:R-:W-:Y:S01]  /*13270*/  ISETP.LT.OR P5, PT, R2, R239, P2 ;  /* 0x000000ef0200720c */ /* 0x000fe200017a1670 */
[----:B------:R-:W-:Y:S01]  /*13280*/  IMAD.MOV.U32 R119, RZ, RZ, R211 ;  /* 0x000000ffff777224 */ /* 0x000fe200078e00d3 */
[----:B------:R-:W-:Y:S01]  /*13290*/  IADD3 R2, R0, 0x18, RZ ;  /* 0x0000001800027810 */ /* 0x000fe20007ffe0ff */
[----:B------:R1:W-:Y:S01]  /*132a0*/  I2F R17, R4 ;  /* 0x0000000400117306 */ /* 0x0003e20000201400 */
[----:B------:R-:W-:-:S02]  /*132b0*/  FSEL R201, R6, -INF , !P5 ;  /* 0xff80000006c97808 */ /* 0x000fc40006800000 */
[----:B------:R-:W-:Y:S01]  /*132c0*/  ISETP.GE.AND P3, PT, R2, R245, PT ;  /* 0x000000f50200720c */ /* 0x000fe20003f66270 */
[--C-:B------:R-:W-:Y:S01]  /*132d0*/  IMAD.IADD R3, R236, 0x1, -R2.reuse ;  /* 0x00000001ec037824 */ /* 0x100fe200078e0a02 */
[C---:B------:R-:W-:Y:S01]  /*132e0*/  ISETP.GE.AND P2, PT, R2.reuse, R244, PT ;  /* 0x000000f40200720c */ /* 0x040fe20003f46270 */
[----:B------:R-:W-:Y:S01]  /*132f0*/  IMAD.IADD R5, R235, 0x1, -R2 ;  /* 0x00000001eb057824 */ /* 0x000fe200078e0a02 */
[C---:B------:R-:W-:Y:S01]  /*13300*/  ISETP.GE.AND P1, PT, R2.reuse, R243, PT ;  /* 0x000000f30200720c */ /* 0x040fe20003f26270 */
[----:B------:R-:W-:Y:S01]  /*13310*/  MUFU.TANH R14, R14 ;  /* 0x0000000e000e7308 */ /* 0x000fe20000002400 */
[----:B------:R-:W-:Y:S02]  /*13320*/  IABS R3, R3 ;  /* 0x0000000300037213 */ /* 0x000fe40000000000 */
[C---:B------:R-:W-:Y:S02]  /*13330*/  ISETP.GE.AND P0, PT, R2.reuse, R242, PT ;  /* 0x000000f20200720c */ /* 0x040fe40003f06270 */
[----:B------:R-:W-:-:S02]  /*13340*/  ISETP.LT.OR P5, PT, R2, R239, P2 ;  /* 0x000000ef0200720c */ /* 0x000fc400017a1670 */
[----:B------:R-:W-:Y:S02]  /*13350*/  ISETP.LT.OR P1, PT, R2, R238, P1 ;  /* 0x000000ee0200720c */ /* 0x000fe40000f21670 */
[----:B-1----:R-:W-:Y:S02]  /*13360*/  FSEL R4, R8, -INF , !P4 ;  /* 0xff80000008047808 */ /* 0x002fe40006000000 */
[----:B------:R-:W-:Y:S02]  /*13370*/  ISETP.LT.OR P4, PT, R2, R237, P0 ;  /* 0x000000ed0200720c */ /* 0x000fe40000781670 */
[----:B------:R-:W-:Y:S01]  /*13380*/  LOP3.LUT P2, RZ, R231, 0x4, RZ, 0xc0, !PT ;  /* 0x00000004e7ff7812 */ /* 0x000fe2000784c0ff */
[----:B------:R1:W-:Y:S02]  /*13390*/  STL [R1+0x88], R4 ;  /* 0x0000880401007387 */ /* 0x0003e40000100800 */
[----:B-1----:R-:W-:Y:S01]  /*133a0*/  IMAD.MOV.U32 R4, RZ, RZ, R3 ;  /* 0x000000ffff047224 */ /* 0x002fe200078e0003 */
[----:B------:R-:W-:-:S02]  /*133b0*/  IABS R3, R5 ;  /* 0x0000000500037213 */ /* 0x000fc40000000000 */
[----:B------:R-:W-:Y:S02]  /*133c0*/  FSEL R5, R9, -INF , !P6 ;  /* 0xff80000009057808 */ /* 0x000fe40007000000 */
[----:B------:R1:W-:Y:S01]  /*133d0*/  I2F R9, R4 ;  /* 0x0000000400097306 */ /* 0x0003e20000201400 */
[----:B------:R-:W-:Y:S02]  /*133e0*/  ISETP.LT.OR P6, PT, R2, R240, P3 ;  /* 0x000000f00200720c */ /* 0x000fe40001fc1670 */
[----:B------:R2:W-:Y:S01]  /*133f0*/  STL [R1+0x28], R5 ;  /* 0x0000280501007387 */ /* 0x0005e20000100800 */
[C---:B------:R-:W-:Y:S02]  /*13400*/  LOP3.LUT P3, RZ, R231.reuse, 0x8, RZ, 0xc0, !PT ;  /* 0x00000008e7ff7812 */ /* 0x040fe4000786c0ff */
[----:B------:R-:W-:Y:S02]  /*13410*/  LOP3.LUT R231, R231, 0xfffffffd, RZ, 0xc0, !PT ;  /* 0xfffffffde7e77812 */ /* 0x000fe400078ec0ff */
[----:B------:R-:W-:Y:S01]  /*13420*/  FSEL R251, R12, -INF , !P3 ;  /* 0xff8000000cfb7808 */ /* 0x000fe20005800000 */
[----:B------:R-:W-:Y:S01]  /*13430*/  FMUL.FTZ R12, R122, c[0x0][0x2ec] ;  /* 0x0000bb007a0c7a20 */ /* 0x000fe20000410000 */
[----:B------:R-:W-:-:S05]  /*13440*/  @P1 LOP3.LUT R231, R231, 0x2, RZ, 0xfc, !PT ;  /* 0x00000002e7e71812 */ /* 0x000fca00078efcff */
[----:B------:R-:W-:Y:S01]  /*13450*/  MUFU.TANH R12, R12 ;  /* 0x0000000c000c7308 */ /* 0x000fe20000002400 */
[----:B-1----:R-:W-:Y:S02]  /*13460*/  IMAD.MOV.U32 R4, RZ, RZ, R3 ;  /* 0x000000ffff047224 */ /* 0x002fe400078e0003 */
[----:B------:R-:W-:-:S05]  /*13470*/  IMAD.IADD R3, R234, 0x1, -R2 ;  /* 0x00000001ea037824 */ /* 0x000fca00078e0a02 */
[----:B------:R1:W3:Y:S01]  /*13480*/  I2F R6, R4 ;  /* 0x0000000400067306 */ /* 0x0002e20000201400 */
[----:B------:R-:W-:-:S07]  /*13490*/  IABS R3, R3 ;  /* 0x0000000300037213 */ /* 0x000fce0000000000 */
[----:B------:R4:W4:Y:S01]  /*134a0*/  I2F R8, R3 ;  /* 0x0000000300087306 */ /* 0x0009220000201400 */
[----:B-1----:R-:W-:Y:S01]  /*134b0*/  IMAD.IADD R4, R241, 0x1, -R2 ;  /* 0x00000001f1047824 */ /* 0x002fe200078e0a02 */
[----:B------:R-:W-:Y:S01]  /*134c0*/  IADD3 R2, R0, 0x19, RZ ;  /* 0x0000001900027810 */ /* 0x000fe20007ffe0ff */
[----:B---3--:R-:W-:-:S03]  /*134d0*/  FFMA.FTZ R6, R6, -UR35, R10 ;  /* 0x8000002306067c23 */ /* 0x008fc6000801000a */
[----:B------:R-:W-:Y:S01]  /*134e0*/  IABS R4, R4 ;  /* 0x0000000400047213 */ /* 0x000fe20000000000 */
[--C-:B--2---:R-:W-:Y:S01]  /*134f0*/  IMAD.IADD R5, R235, 0x1, -R2.reuse ;  /* 0x00000001eb057824 */ /* 0x104fe200078e0a02 */
[----:B------:R-:W-:Y:S01]  /*13500*/  ISETP.GE.AND P3, PT, R2, R245, PT ;  /* 0x000000f50200720c */ /* 0x000fe20003f66270 */
[----:B----4-:R-:W-:Y:S01]  /*13510*/  IMAD.IADD R3, R236, 0x1, -R2 ;  /* 0x00000001ec037824 */ /* 0x010fe200078e0a02 */
[----:B------:R1:W-:Y:S01]  /*13520*/  I2F R15, R4 ;  /* 0x00000004000f7306 */ /* 0x0003e20000201400 */
[----:B------:R-:W-:Y:S01]  /*13530*/  ISETP.GE.AND P1, PT, R2, R243, PT ;  /* 0x000000f30200720c */ /* 0x000fe20003f26270 */
[----:B------:R-:W-:Y:S01]  /*13540*/  FFMA.FTZ R8, R8, -UR35, R11 ;  /* 0x8000002308087c23 */ /* 0x000fe2000801000b */
[----:B------:R-:W-:Y:S01]  /*13550*/  ISETP.GE.AND P0, PT, R2, R242, PT ;  /* 0x000000f20200720c */ /* 0x000fe20003f06270 */
[----:B------:R-:W-:Y:S01]  /*13560*/  FMUL.FTZ R11, R126, c[0x0][0x2ec] ;  /* 0x0000bb007e0b7a20 */ /* 0x000fe20000410000 */
[----:B------:R-:W-:Y:S01]  /*13570*/  IABS R3, R3 ;  /* 0x0000000300037213 */ /* 0x000fe20000000000 */
[----:B------:R-:W-:Y:S01]  /*13580*/  IMAD.MOV.U32 R126, RZ, RZ, R232 ;  /* 0x000000ffff7e7224 */ /* 0x000fe200078e00e8 */
[----:B------:R-:W-:-:S02]  /*13590*/  ISETP.LT.OR P1, PT, R2, R238, P1 ;  /* 0x000000ee0200720c */ /* 0x000fc40000f21670 */
[----:B------:R-:W-:Y:S01]  /*135a0*/  ISETP.LT.OR P0, PT, R2, R237, P0 ;  /* 0x000000ed0200720c */ /* 0x000fe20000701670 */
[----:B------:R-:W-:Y:S01]  /*135b0*/  MUFU.TANH R11, R11 ;  /* 0x0000000b000b7308 */ /* 0x000fe20000002400 */
[----:B-1----:R-:W-:Y:S01]  /*135c0*/  IMAD.MOV.U32 R4, RZ, RZ, R3 ;  /* 0x000000ffff047224 */ /* 0x002fe200078e0003 */
[----:B------:R-:W-:Y:S01]  /*135d0*/  IABS R3, R5 ;  /* 0x0000000500037213 */ /* 0x000fe20000000000 */
[----:B------:R-:W-:-:S05]  /*135e0*/  FMUL.FTZ R5, R116, c[0x0][0x2ec] ;  /* 0x0000bb0074057a20 */ /* 0x000fca0000410000 */
[----:B------:R-:W1:Y:S01]  /*135f0*/  I2F R7, R4 ;  /* 0x0000000400077306 */ /* 0x000e620000201400 */
[----:B------:R-:W-:-:S07]  /*13600*/  IMAD.MOV.U32 R116, RZ, RZ, R133 ;  /* 0x000000ffff747224 */ /* 0x000fce00078e0085 */
[----:B------:R2:W3:Y:S08]  /*13610*/  I2F R4, R3 ;  /* 0x0000000300047306 */ /* 0x0004f00000201400 */
[----:B------:R-:W4:Y:S01]  /*13620*/  MUFU.TANH R5, R5 ;  /* 0x0000000500057308 */ /* 0x000f220000002400 */
[----:B-1----:R-:W-:Y:S02]  /*13630*/  FFMA.FTZ R7, R7, -UR35, R16 ;  /* 0x8000002307077c23 */ /* 0x002fe40008010010 */
[----:B--2---:R-:W-:Y:S01]  /*13640*/  FMUL.FTZ R3, R203, c[0x0][0x2ec] ;  /* 0x0000bb00cb037a20 */ /* 0x004fe20000410000 */
[----:B------:R-:W-:Y:S01]  /*13650*/  FSEL R203, R6, -INF , !P5 ;  /* 0xff80000006cb7808 */ /* 0x000fe20006800000 */
[----:B---3--:R-:W-:-:S02]  /*13660*/  FFMA.FTZ R10, R4, -UR35, R14 ;  /* 0x80000023040a7c23 */ /* 0x008fc4000801000e */
[----:B------:R-:W-:Y:S02]  /*13670*/  FMUL.FTZ R14, R125, c[0x0][0x2ec] ;  /* 0x0000bb007d0e7a20 */ /* 0x000fe40000410000 */
[----:B------:R-:W1:Y:S01]  /*13680*/  MUFU.TANH R3, R3 ;  /* 0x0000000300037308 */ /* 0x000e620000002400 */
[----:B----4-:R-:W-:Y:S02]  /*13690*/  FFMA.FTZ R5, R9, -UR35, R5 ;  /* 0x8000002309057c23 */ /* 0x010fe40008010005 */
[----:B------:R-:W-:Y:S02]  /*136a0*/  FFMA.FTZ R9, R15, -UR35, R13 ;  /* 0x800000230f097c23 */ /* 0x000fe4000801000d */
[----:B------:R-:W-:Y:S01]  /*136b0*/  FMUL.FTZ R13, R120, c[0x0][0x2ec] ;  /* 0x0000bb00780d7a20 */ /* 0x000fe20000410000 */
[----:B------:R-:W-:Y:S02]  /*136c0*/  FSEL R4, R5, -INF , !P6 ;  /* 0xff80000005047808 */ /* 0x000fe40007000000 */
[----:B------:R-:W-:Y:S01]  /*136d0*/  MUFU.TANH R14, R14 ;  /* 0x0000000e000e7308 */ /* 0x000fe20000002400 */
[----:B------:R-:W-:Y:S01]  /*136e0*/  ISETP.LT.OR P6, PT, R2, R240, P3 ;  /* 0x000000f00200720c */ /* 0x000fe20001fc1670 */
[----:B------:R-:W-:Y:S01]  /*136f0*/  IMAD.MOV.U32 R120, RZ, RZ, R248 ;  /* 0x000000ffff787224 */ /* 0x000fe200078e00f8 */
[----:B------:R-:W-:-:S02]  /*13700*/  LOP3.LUT P3, RZ, R231, 0x2, RZ, 0xc0, !PT ;  /* 0x00000002e7ff7812 */ /* 0x000fc4000786c0ff */
[----:B------:R-:W-:Y:S01]  /*13710*/  FSEL R6, R9, -INF , !P4 ;  /* 0xff80000009067808 */ /* 0x000fe20006000000 */
[----:B------:R-:W-:Y:S01]  /*13720*/  FMUL.FTZ R9, R131, c[0x0][0x2ec] ;  /* 0x0000bb0083097a20 */ /* 0x000fe20000410000 */
[----:B------:R-:W-:Y:S01]  /*13730*/  LOP3.LUT R231, R231, 0xfffffff7, RZ, 0xc0, !PT ;  /* 0xfffffff7e7e77812 */ /* 0x000fe200078ec0ff */
[----:B-1----:R-:W-:Y:S01]  /*13740*/  FFMA.FTZ R3, R17, -UR35, R3 ;  /* 0x8000002311037c23 */ /* 0x002fe20008010003 */
[----:B------:R-:W-:Y:S01]  /*13750*/  FSEL R200, R8, -INF , !P3 ;  /* 0xff80000008c87808 */ /* 0x000fe20005800000 */
[----:B------:R-:W-:Y:S01]  /*13760*/  MUFU.TANH R13, R13 ;  /* 0x0000000d000d7308 */ /* 0x000fe20000002400 */
[----:B------:R-:W-:Y:S01]  /*13770*/  @P1 LOP3.LUT R231, R231, 0x8, RZ, 0xfc, !PT ;  /* 0x00000008e7e71812 */ /* 0x000fe200078efcff */
[----:B------:R-:W-:Y:S01]  /*13780*/  FMUL.FTZ R17, R112, c[0x0][0x2ec] ;  /* 0x0000bb0070117a20 */ /* 0x000fe20000410000 */
[----:B------:R-:W-:Y:S02]  /*13790*/  FSEL R3, R3, -INF , !P2 ;  /* 0xff80000003037808 */ /* 0x000fe40005000000 */
[----:B------:R-:W-:-:S02]  /*137a0*/  ISETP.GE.AND P2, PT, R2, R244, PT ;  /* 0x000000f40200720c */ /* 0x000fc40003f46270 */
[----:B------:R-:W-:Y:S01]  /*137b0*/  LOP3.LUT R231, R231, 0xfffffffb, RZ, 0xc0, !PT ;  /* 0xfffffffbe7e77812 */ /* 0x000fe200078ec0ff */
[----:B------:R1:W-:Y:S01]  /*137c0*/  STL [R1+0x80], R3 ;  /* 0x0000800301007387 */ /* 0x0003e20000100800 */
[----:B------:R-:W-:Y:S01]  /*137d0*/  ISETP.LT.OR P5, PT, R2, R239, P2 ;  /* 0x000000ef0200720c */ /* 0x000fe200017a1670 */
[----:B------:R-:W-:Y:S01]  /*137e0*/  MUFU.TANH R9, R9 ;  /* 0x0000000900097308 */ /* 0x000fe20000002400 */
[----:B------:R-:W-:Y:S01]  /*137f0*/  @P0 LOP3.LUT R231, R231, 0x4, RZ, 0xfc, !PT ;  /* 0x00000004e7e70812 */ /* 0x000fe200078efcff */
[----:B------:R2:W-:Y:S01]  /*13800*/  STL [R1+0x1c], R4 ;  /* 0x00001c0401007387 */ /* 0x0005e20000100800 */
[----:B------:R-:W-:Y:S01]  /*13810*/  FSEL R117, R10, -INF , !P5 ;  /* 0xff8000000a757808 */ /* 0x000fe20006800000 */
[----:B------:R-:W-:Y:S02]  /*13820*/  FMUL.FTZ R10, R124, c[0x0][0x2ec] ;  /* 0x0000bb007c0a7a20 */ /* 0x000fe40000410000 */
[----:B------:R3:W-:Y:S01]  /*13830*/  STL [R1+0x78], R6 ;  /* 0x0000780601007387 */ /* 0x0007e20000100800 */
[----:B------:R-:W-:Y:S01]  /*13840*/  IMAD.MOV.U32 R124, RZ, RZ, R209 ;  /* 0x000000ffff7c7224 */ /* 0x000fe200078e00d1 */
[----:B------:R-:W-:Y:S08]  /*13850*/  MUFU.TANH R17, R17 ;  /* 0x0000001100117308 */ /* 0x000ff00000002400 */
[----:B------:R-:W-:Y:S01]  /*13860*/  MUFU.TANH R10, R10 ;  /* 0x0000000a000a7308 */ /* 0x000fe20000002400 */
[----:B-1----:R-:W-:-:S02]  /*13870*/  IMAD.IADD R3, R234, 0x1, -R2 ;  /* 0x00000001ea037824 */ /* 0x002fc400078e0a02 */
[----:B--2---:R-:W-:-:S03]  /*13880*/  IMAD.IADD R4, R241, 0x1, -R2 ;  /* 0x00000001f1047824 */ /* 0x004fc600078e0a02 */
[----:B------:R-:W-:Y:S02]  /*13890*/  IABS R3, R3 ;  /* 0x0000000300037213 */ /* 0x000fe40000000000 */
[----:B------:R-:W-:Y:S02]  /*138a0*/  IADD3 R2, R0, 0x20, RZ ;  /* 0x0000002000027810 */ /* 0x000fe40007ffe0ff */
[----:B------:R1:W-:Y:S01]  /*138b0*/  I2F R5, R3 ;  /* 0x0000000300057306 */ /* 0x0003e20000201400 */
[----:B------:R-:W-:Y:S02]  /*138c0*/  IABS R4, R4 ;  /* 0x0000000400047213 */ /* 0x000fe40000000000 */
[----:B---3--:R-:W-:Y:S02]  /*138d0*/  FSEL R6, R7, -INF , !P6 ;  /* 0xff80000007067808 */ /* 0x008fe40007000000 */
[C---:B------:R-:W-:Y:S02]  /*138e0*/  ISETP.GE.AND P3, PT, R2.reuse, R245, PT ;  /* 0x000000f50200720c */ /* 0x040fe40003f66270 */
[C---:B------:R-:W-:Y:S01]  /*138f0*/  ISETP.GE.AND P2, PT, R2.reuse, R244, PT ;  /* 0x000000f40200720c */ /* 0x040fe20003f46270 */
[----:B------:R2:W-:Y:S01]  /*13900*/  I2F R16, R4 ;  /* 0x0000000400107306 */ /* 0x0005e20000201400 */
[----:B------:R3:W-:Y:S01]  /*13910*/  STL [R1+0x14], R6 ;  /* 0x0000140601007387 */ /* 0x0007e20000100800 */
[----:B------:R-:W-:-:S02]  /*13920*/  ISETP.GE.AND P1, PT, R2, R243, PT ;  /* 0x000000f30200720c */ /* 0x000fc40003f26270 */
[C---:B------:R-:W-:Y:S02]  /*13930*/  ISETP.GE.AND P0, PT, R2.reuse, R242, PT ;  /* 0x000000f20200720c */ /* 0x040fe40003f06270 */
[----:B------:R-:W-:Y:S01]  /*13940*/  ISETP.LT.OR P6, PT, R2, R240, P3 ;  /* 0x000000f00200720c */ /* 0x000fe20001fc1670 */
[----:B-1----:R-:W-:Y:S01]  /*13950*/  IMAD.IADD R3, R236, 0x1, -R2 ;  /* 0x00000001ec037824 */ /* 0x002fe200078e0a02 */
[C---:B------:R-:W-:Y:S02]  /*13960*/  ISETP.LT.OR P5, PT, R2.reuse, R239, P2 ;  /* 0x000000ef0200720c */ /* 0x040fe400017a1670 */
[C---:B------:R-:W-:Y:S02]  /*13970*/  ISETP.LT.OR P1, PT, R2.reuse, R238, P1 ;  /* 0x000000ee0200720c */ /* 0x040fe40000f21670 */
[----:B------:R-:W-:Y:S02]  /*13980*/  IABS R3, R3 ;  /* 0x0000000300037213 */ /* 0x000fe40000000000 */
[----:B------:R-:W-:-:S02]  /*13990*/  ISETP.LT.OR P4, PT, R2, R237, P0 ;  /* 0x000000ed0200720c */ /* 0x000fc40000781670 */
[C---:B------:R-:W-:Y:S01]  /*139a0*/  LOP3.LUT P3, RZ, R231.reuse, 0x8, RZ, 0xc0, !PT ;  /* 0x00000008e7ff7812 */ /* 0x040fe2000786c0ff */
[----:B--2---:R-:W-:Y:S01]  /*139b0*/  IMAD.MOV.U32 R4, RZ, RZ, R3 ;  /* 0x000000ffff047224 */ /* 0x004fe200078e0003 */
[----:B------:R-:W-:Y:S01]  /*139c0*/  LOP3.LUT P2, RZ, R231, 0x4, RZ, 0xc0, !PT ;  /* 0x00000004e7ff7812 */ /* 0x000fe2000784c0ff */
[----:B------:R-:W-:Y:S01]  /*139d0*/  IMAD.IADD R3, R235, 0x1, -R2 ;  /* 0x00000001eb037824 */ /* 0x000fe200078e0a02 */
[----:B------:R-:W-:-:S04]  /*139e0*/  LOP3.LUT R231, R231, 0xfffffffd, RZ, 0xc0, !PT ;  /* 0xfffffffde7e77812 */ /* 0x000fc800078ec0ff */
[----:B------:R-:W-:Y:S01]  /*139f0*/  IABS R3, R3 ;  /* 0x0000000300037213 */ /* 0x000fe20000000000 */
[----:B---3--:R1:W2:Y:S01]  /*13a00*/  I2F R6, R4 ;  /* 0x0000000400067306 */ /* 0x0082a20000201400 */
[----:B------:R-:W-:-:S03]  /*13a10*/  @P1 LOP3.LUT R231, R231, 0x2, RZ, 0xfc, !PT ;  /* 0x00000002e7e71812 */ /* 0x000fc600078efcff */
[----:B-1----:R-:W-:Y:S02]  /*13a20*/  IMAD.MOV.U32 R4, RZ, RZ, R3 ;  /* 0x000000ffff047224 */ /* 0x002fe400078e0003 */
[----:B------:R-:W-:Y:S02]  /*13a30*/  IMAD.IADD R3, R234, 0x1, -R2 ;  /* 0x00000001ea037824 */ /* 0x000fe400078e0a02 */
[----:B------:R1:W3:Y:S01]  /*13a40*/  I2F R8, R4 ;  /* 0x0000000400087306 */ /* 0x0002e20000201400 */
[----:B--2---:R-:W-:Y:S02]  /*13a50*/  FFMA.FTZ R6, R6, -UR35, R10 ;  /* 0x8000002306067c23 */ /* 0x004fe4000801000a */
[----:B------:R-:W-:-:S03]  /*13a60*/  IABS R3, R3 ;  /* 0x0000000300037213 */ /* 0x000fc60000000000 */
[----:B------:R-:W-:Y:S02]  /*13a70*/  FSEL R107, R6, -INF , !P6 ;  /* 0xff800000066b7808 */ /* 0x000fe40007000000 */
[----:B------:R2:W4:Y:S01]  /*13a80*/  I2F R7, R3 ;  /* 0x0000000300077306 */ /* 0x0005220000201400 */
[----:B-1----:R-:W-:Y:S01]  /*13a90*/  IMAD.IADD R4, R241, 0x1, -R2 ;  /* 0x00000001f1047824 */ /* 0x002fe200078e0a02 */
[----:B------:R-:W-:Y:S01]  /*13aa0*/  IADD3 R2, R0, 0x21, RZ ;  /* 0x0000002100027810 */ /* 0x000fe20007ffe0ff */
[----:B---3--:R-:W-:-:S03]  /*13ab0*/  FFMA.FTZ R8, R8, -UR35, R11 ;  /* 0x8000002308087c23 */ /* 0x008fc6000801000b */
[----:B------:R-:W-:Y:S02]  /*13ac0*/  IABS R4, R4 ;  /* 0x0000000400047213 */ /* 0x000fe40000000000 */
[----:B------:R-:W-:Y:S01]  /*13ad0*/  ISETP.GE.AND P1, PT, R2, R243, PT ;  /* 0x000000f30200720c */ /* 0x000fe20003f26270 */
[----:B--2---:R-:W-:Y:S01]  /*13ae0*/  IMAD.IADD R3, R236, 0x1, -R2 ;  /* 0x00000001ec037824 */ /* 0x004fe200078e0a02 */
[----:B------:R1:W2:Y:S01]  /*13af0*/  I2F R15, R4 ;  /* 0x00000004000f7306 */ /* 0x0002a20000201400 */
[C---:B------:R-:W-:Y:S01]  /*13b00*/  ISETP.GE.AND P0, PT, R2.reuse, R242, PT ;  /* 0x000000f20200720c */ /* 0x040fe20003f06270 */
[----:B----4-:R-:W-:Y:S01]  /*13b10*/  FFMA.FTZ R13, R7, -UR35, R13 ;  /* 0x80000023070d7c23 */ /* 0x010fe2000801000d */
[C---:B------:R-:W-:Y:S02]  /*13b20*/  ISETP.LT.OR P1, PT, R2.reuse, R238, P1 ;  /* 0x000000ee0200720c */ /* 0x040fe40000f21670 */
[----:B------:R-:W-:Y:S02]  /*13b30*/  IABS R3, R3 ;  /* 0x0000000300037213 */ /* 0x000fe40000000000 */
[----:B------:R-:W-:-:S04]  /*13b40*/  ISETP.LT.OR P0, PT, R2, R237, P0 ;  /* 0x000000ed0200720c */ /* 0x000fc80000701670 */
[----:B------:R-:W3:Y:S01]  /*13b50*/  I2F R3, R3 ;  /* 0x0000000300037306 */ /* 0x000ee20000201400 */
[----:B-1----:R-:W-:Y:S02]  /*13b60*/  FMUL.FTZ R4, R129, c[0x0][0x2ec] ;  /* 0x0000bb0081047a20 */ /* 0x002fe40000410000 */
[----:B--2---:R-:W-:Y:S02]  /*13b70*/  FFMA.FTZ R12, R15, -UR35, R12 ;  /* 0x800000230f0c7c23 */ /* 0x004fe4000801000c */
[----:B------:R-:W-:-:S03]  /*13b80*/  FMUL.FTZ R15, R92, c[0x0][0x2ec] ;  /* 0x0000bb005c0f7a20 */ /* 0x000fc60000410000 */
[----:B------:R-:W1:Y:S01]  /*13b90*/  MUFU.TANH R4, R4 ;  /* 0x0000000400047308 */ /* 0x000e620000002400 */
[----:B------:R-:W-:Y:S01]  /*13ba0*/  FSEL R12, R12, -INF , !P4 ;  /* 0xff8000000c0c7808 */ /* 0x000fe20006000000 */
[----:B------:R-:W-:Y:S02]  /*13bb0*/  IMAD.MOV.U32 R129, RZ, RZ, R208 ;  /* 0x000000ffff817224 */ /* 0x000fe400078e00d0 */
[----:B---3--:R-:W-:Y:S02]  /*13bc0*/  FFMA.FTZ R11, R3, -UR35, R14 ;  /* 0x80000023030b7c23 */ /* 0x008fe4000801000e */
[----:B------:R-:W-:Y:S02]  /*13bd0*/  IMAD.IADD R3, R235, 0x1, -R2 ;  /* 0x00000001eb037824 */ /* 0x000fe400078e0a02 */
[----:B------:R-:W-:Y:S01]  /*13be0*/  MUFU.TANH R15, R15 ;  /* 0x0000000f000f7308 */ /* 0x000fe20000002400 */
[----:B------:R-:W-:Y:S02]  /*13bf0*/  FMUL.FTZ R14, R123, c[0x0][0x2ec] ;  /* 0x0000bb007b0e7a20 */ /* 0x000fe40000410000 */
[----:B------:R-:W-:Y:S01]  /*13c00*/  IABS R3, R3 ;  /* 0x0000000300037213 */ /* 0x000fe20000000000 */
[----:B-1----:R-:W-:-:S04]  /*13c10*/  FFMA.FTZ R4, R5, -UR35, R4 ;  /* 0x8000002305047c23 */ /* 0x002fc80008010004 */
[----:B------:R-:W-:Y:S01]  /*13c20*/  MUFU.TANH R14, R14 ;  /* 0x0000000e000e7308 */ /* 0x000fe20000002400 */
[----:B------:R-:W-:Y:S02]  /*13c30*/  FFMA.FTZ R5, R16, -UR35, R9 ;  /* 0x8000002310057c23 */ /* 0x000fe40008010009 */
[----:B------:R-:W-:Y:S01]  /*13c40*/  FMUL.FTZ R16, R94, c[0x0][0x2ec] ;  /* 0x0000bb005e107a20 */ /* 0x000fe20000410000 */
[----:B------:R-:W-:Y:S02]  /*13c50*/  FSEL R202, R4, -INF , !P3 ;  /* 0xff80000004ca7808 */ /* 0x000fe40005800000 */
[----:B------:R-:W-:Y:S02]  /*13c60*/  FSEL R4, R5, -INF , !P2 ;  /* 0xff80000005047808 */ /* 0x000fe40005000000 */
[C---:B------:R-:W-:Y:S01]  /*13c70*/  ISETP.GE.AND P3, PT, R2.reuse, R245, PT ;  /* 0x000000f50200720c */ /* 0x040fe20003f66270 */
[----:B------:R-:W-:Y:S01]  /*13c80*/  MUFU.TANH R16, R16 ;  /* 0x0000001000107308 */ /* 0x000fe20000002400 */
[----:B------:R-:W-:Y:S01]  /*13c90*/  ISETP.GE.AND P2, PT, R2, R244, PT ;  /* 0x000000f40200720c */ /* 0x000fe20003f46270 */
[----:B------:R1:W-:Y:S01]  /*13ca0*/  STL [R1+0x68], R4 ;  /* 0x0000680401007387 */ /* 0x0003e20000100800 */
[----:B------:R-:W-:-:S02]  /*13cb0*/  FSEL R5, R8, -INF , !P5 ;  /* 0xff80000008057808 */ /* 0x000fc40006800000 */
[C---:B------:R-:W-:Y:S02]  /*13cc0*/  ISETP.LT.OR P6, PT, R2.reuse, R240, P3 ;  /* 0x000000f00200720c */ /* 0x040fe40001fc1670 */
[----:B------:R-:W-:Y:S01]  /*13cd0*/  ISETP.LT.OR P5, PT, R2, R239, P2 ;  /* 0x000000ef0200720c */ /* 0x000fe200017a1670 */
[----:B------:R-:W-:Y:S01]  /*13ce0*/  STL [R1+0x54], R5 ;  /* 0x0000540501007387 */ /* 0x000fe20000100800 */
[C---:B------:R-:W-:Y:S02]  /*13cf0*/  LOP3.LUT P3, RZ, R231.reuse, 0x2, RZ, 0xc0, !PT ;  /* 0x00000002e7ff7812 */ /* 0x040fe4000786c0ff */
[----:B------:R-:W-:Y:S02]  /*13d00*/  LOP3.LUT R231, R231, 0xfffffff7, RZ, 0xc0, !PT ;  /* 0xfffffff7e7e77812 */ /* 0x000fe400078ec0ff */
[----:B------:R-:W-:Y:S02]  /*13d10*/  FSEL R13, R13, -INF , !P3 ;  /* 0xff8000000d0d7808 */ /* 0x000fe40005800000 */
[----:B------:R-:W-:-:S02]  /*13d20*/  @P1 LOP3.LUT R231, R231, 0x8, RZ, 0xfc, !PT ;  /* 0x00000008e7e71812 */ /* 0x000fc400078efcff */
[----:B------:R-:W-:Y:S01]  /*13d30*/  FSEL R106, R11, -INF , !P6 ;  /* 0xff8000000b6a7808 */ /* 0x000fe20007000000 */
[----:B------:R-:W-:Y:S01]  /*13d40*/  STL [R1+0x50], R13 ;  /* 0x0000500d01007387 */ /* 0x000fe20000100800 */
[----:B------:R-:W-:-:S03]  /*13d50*/  LOP3.LUT R231, R231, 0xfffffffb, RZ, 0xc0, !PT ;  /* 0xfffffffbe7e77812 */ /* 0x000fc600078ec0ff */
[----:B------:R2:W-:Y:S01]  /*13d60*/  STL [R1+0x5c], R12 ;  /* 0x00005c0c01007387 */ /* 0x0005e20000100800 */
[----:B------:R-:W-:Y:S01]  /*13d70*/  @P0 LOP3.LUT R231, R231, 0x4, RZ, 0xfc, !PT ;  /* 0x00000004e7e70812 */ /* 0x000fe200078efcff */
[----:B-1----:R-:W-:Y:S02]  /*13d80*/  IMAD.MOV.U32 R4, RZ, RZ, R3 ;  /* 0x000000ffff047224 */ /* 0x002fe400078e0003 */
[----:B------:R-:W-:Y:S02]  /*13d90*/  IMAD.IADD R3, R234, 0x1, -R2 ;  /* 0x00000001ea037824 */ /* 0x000fe400078e0a02 */
[----:B------:R1:W-:Y:S03]  /*13da0*/  I2F R10, R4 ;  /* 0x00000004000a7306 */ /* 0x0003e60000201400 */
[----:B------:R-:W-:-:S05]  /*13db0*/  IABS R3, R3 ;  /* 0x0000000300037213 */ /* 0x000fca0000000000 */
[----:B------:R3:W-:Y:S01]  /*13dc0*/  I2F R9, R3 ;  /* 0x0000000300097306 */ /* 0x0007e20000201400 */
[----:B-1----:R-:W-:Y:S01]  /*13dd0*/  IMAD.IADD R4, R241, 0x1, -R2 ;  /* 0x00000001f1047824 */ /* 0x002fe200078e0a02 */
[----:B------:R-:W-:Y:S01]  /*13de0*/  IADD3 R2, R0, 0x28, RZ ;  /* 0x0000002800027810 */ /* 0x000fe20007ffe0ff */
[----:B--2---:R-:W-:-:S03]  /*13df0*/  FMUL.FTZ R12, R113, c[0x0][0x2ec] ;  /* 0x0000bb00710c7a20 */ /* 0x004fc60000410000 */
[----:B------:R-:W-:Y:S01]  /*13e00*/  IABS R4, R4 ;  /* 0x0000000400047213 */ /* 0x000fe20000000000 */
[--C-:B------:R-:W-:Y:S01]  /*13e10*/  IMAD.IADD R5, R235, 0x1, -R2.reuse ;  /* 0x00000001eb057824 */ /* 0x100fe200078e0a02 */
[----:B------:R-:W-:Y:S01]  /*13e20*/  ISETP.GE.AND P3, PT, R2, R245, PT ;  /* 0x000000f50200720c */ /* 0x000fe20003f66270 */
[----:B---3--:R-:W-:Y:S01]  /*13e30*/  IMAD.IADD R3, R236, 0x1, -R2 ;  /* 0x00000001ec037824 */ /* 0x008fe200078e0a02 */
[----:B------:R1:W-:Y:S01]  /*13e40*/  I2F R18, R4 ;  /* 0x0000000400127306 */ /* 0x0003e20000201400 */
[C---:B------:R-:W-:Y:S02]  /*13e50*/  ISETP.GE.AND P2, PT, R2.reuse, R244, PT ;  /* 0x000000f40200720c */ /* 0x040fe40003f46270 */
[C---:B------:R-:W-:Y:S02]  /*13e60*/  ISETP.GE.AND P1, PT, R2.reuse, R243, PT ;  /* 0x000000f30200720c */ /* 0x040fe40003f26270 */
[----:B------:R-:W-:Y:S02]  /*13e70*/  IABS R3, R3 ;  /* 0x0000000300037213 */ /* 0x000fe40000000000 */
[C---:B------:R-:W-:Y:S01]  /*13e80*/  ISETP.GE.AND P0, PT, R2.reuse, R242, PT ;  /* 0x000000f20200720c */ /* 0x040fe20003f06270 */
[----:B------:R-:W-:Y:S01]  /*13e90*/  MUFU.TANH R12, R12 ;  /* 0x0000000c000c7308 */ /* 0x000fe20000002400 */
[----:B------:R-:W-:-:S02]  /*13ea0*/  ISETP.LT.OR P6, PT, R2, R240, P3 ;  /* 0x000000f00200720c */ /* 0x000fc40001fc1670 */
[C---:B------:R-:W-:Y:S02]  /*13eb0*/  ISETP.LT.OR P1, PT, R2.reuse, R238, P1 ;  /* 0x000000ee0200720c */ /* 0x040fe40000f21670 */
[----:B------:R-:W-:Y:S02]  /*13ec0*/  ISETP.LT.OR P4, PT, R2, R237, P0 ;  /* 0x000000ed0200720c */ /* 0x000fe40000781670 */
[----:B------:R-:W-:Y:S01]  /*13ed0*/  LOP3.LUT P3, RZ, R231, 0x8, RZ, 0xc0, !PT ;  /* 0x00000008e7ff7812 */ /* 0x000fe2000786c0ff */
[----:B-1----:R-:W-:Y:S01]  /*13ee0*/  IMAD.MOV.U32 R4, RZ, RZ, R3 ;  /* 0x000000ffff047224 */ /* 0x002fe200078e0003 */
[----:B------:R-:W-:Y:S01]  /*13ef0*/  IABS R3, R5 ;  /* 0x0000000500037213 */ /* 0x000fe20000000000 */
[----:B------:R-:W-:Y:S02]  /*13f00*/  IMAD.IADD R5, R241, 0x1, -R2 ;  /* 0x00000001f1057824 */ /* 0x000fe400078e0a02 */
[----:B------:R1:W2:Y:S02]  /*13f10*/  I2F R7, R4 ;  /* 0x0000000400077306 */ /* 0x0002a40000201400 */
[----:B-1----:R-:W-:-:S02]  /*13f20*/  IMAD.MOV.U32 R4, RZ, RZ, R3 ;  /* 0x000000ffff047224 */ /* 0x002fc400078e0003 */
[----:B------:R-:W-:-:S04]  /*13f30*/  IMAD.IADD R3, R234, 0x1, -R2 ;  /* 0x00000001ea037824 */ /* 0x000fc800078e0a02 */
[----:B------:R1:W3:Y:S01]  /*13f40*/  I2F R8, R4 ;  /* 0x0000000400087306 */ /* 0x0002e20000201400 */
[----:B--2---:R-:W-:Y:S01]  /*13f50*/  FFMA.FTZ R7, R7, -UR35, R15 ;  /* 0x8000002307077c23 */ /* 0x004fe2000801000f */
[----:B------:R-:W-:Y:S01]  /*13f60*/  IABS R3, R3 ;  /* 0x0000000300037213 */ /* 0x000fe20000000000 */
[----:B------:R-:W-:-:S03]  /*13f70*/  FMUL.FTZ R15, R108, c[0x0][0x2ec] ;  /* 0x0000bb006c0f7a20 */ /* 0x000fc60000410000 */
[----:B------:R-:W-:Y:S01]  /*13f80*/  FSEL R105, R7, -INF , !P6 ;  /* 0xff80000007697808 */ /* 0x000fe20007000000 */
[----:B------:R-:W-:Y:S02]  /*13f90*/  IMAD.MOV.U32 R108, RZ, RZ, R134 ;  /* 0x000000ffff6c7224 */ /* 0x000fe400078e0086 */
[----:B------:R-:W-:Y:S01]  /*13fa0*/  MUFU.TANH R15, R15 ;  /* 0x0000000f000f7308 */ /* 0x000fe20000002400 */
[----:B-1----:R-:W-:Y:S01]  /*13fb0*/  IMAD.MOV.U32 R4, RZ, RZ, R3 ;  /* 0x000000ffff047224 */ /* 0x002fe200078e0003 */
[----:B------:R-:W-:Y:S01]  /*13fc0*/  IABS R3, R5 ;  /* 0x0000000500037213 */ /* 0x000fe20000000000 */
[----:B------:R-:W-:-:S05]  /*13fd0*/  FMUL.FTZ R5, R121, c[0x0][0x2ec] ;  /* 0x0000bb0079057a20 */ /* 0x000fca0000410000 */
[----:B------:R1:W2:Y:S01]  /*13fe0*/  I2F R6, R4 ;  /* 0x0000000400067306 */ /* 0x0002a20000201400 */
[----:B---3--:R-:W-:Y:S02]  /*13ff0*/  FFMA.FTZ R8, R8, -UR35, R16 ;  /* 0x8000002308087c23 */ /* 0x008fe40008010010 */
[----:B------:R-:W-:Y:S02]  /*14000*/  FMUL.FTZ R16, R110, c[0x0][0x2ec] ;  /* 0x0000bb006e107a20 */ /* 0x000fe40000410000 */
[----:B------:R-:W-:-:S03]  /*14010*/  IMAD.MOV.U32 R110, RZ, RZ, R250 ;  /* 0x000000ffff6e7224 */ /* 0x000fc600078e00fa */
[----:B------:R-:W-:Y:S01]  /*14020*/  I2F R3, R3 ;  /* 0x0000000300037306 */ /* 0x000fe20000201400 */
[----:B-1----:R-:W-:-:S07]  /*14030*/  FMUL.FTZ R4, R127, c[0x0][0x2ec] ;  /* 0x0000bb007f047a20 */ /* 0x002fce0000410000 */
[----:B------:R-:W1:Y:S01]  /*14040*/  MUFU.TANH R5, R5 ;  /* 0x0000000500057308 */ /* 0x000e620000002400 */
[----:B--2---:R-:W-:Y:S02]  /*14050*/  FFMA.FTZ R13, R6, -UR35, R17 ;  /* 0x80000023060d7c23 */ /* 0x004fe40008010011 */
[----:B------:R-:W-:Y:S02]  /*14060*/  FMUL.FTZ R17, R100, c[0x0][0x2ec] ;  /* 0x0000bb0064117a20 */ /* 0x000fe40000410000 */
[----:B------:R-:W-:-:S03]  /*14070*/  IMAD.MOV.U32 R100, RZ, RZ, R247 ;  /* 0x000000ffff647224 */ /* 0x000fc600078e00f7 */
[----:B------:R-:W2:Y:S01]  /*14080*/  MUFU.TANH R4, R4 ;  /* 0x0000000400047308 */ /* 0x000ea20000002400 */
[----:B-1----:R-:W-:-:S07]  /*14090*/  FFMA.FTZ R5, R9, -UR35, R5 ;  /* 0x8000002309057c23 */ /* 0x002fce0008010005 */
[----:B------:R-:W-:Y:S01]  /*140a0*/  MUFU.TANH R17, R17 ;  /* 0x0000001100117308 */ /* 0x000fe20000002400 */
[----:B------:R-:W-:Y:S01]  /*140b0*/  FSEL R94, R5, -INF , !P3 ;  /* 0xff800000055e7808 */ /* 0x000fe20005800000 */
[----:B--2---:R-:W-:-:S06]  /*140c0*/  FFMA.FTZ R4, R10, -UR35, R4 ;  /* 0x800000230a047c23 */ /* 0x004fcc0008010004 */
[----:B------:R-:W-:Y:S01]  /*140d0*/  MUFU.TANH R16, R16 ;  /* 0x0000001000107308 */ /* 0x000fe20000002400 */
[----:B------:R-:W-:Y:S02]  /*140e0*/  FMUL.FTZ R10, R114, c[0x0][0x2ec] ;  /* 0x0000bb00720a7a20 */ /* 0x000fe40000410000 */
[----:B------:R-:W-:Y:S01]  /*140f0*/  IMAD.MOV.U32 R114, RZ, RZ, R132 ;  /* 0x000000ffff727224 */ /* 0x000fe200078e0084 */
[----:B------:R-:W-:Y:S02]  /*14100*/  FSEL R4, R4, -INF , !P5 ;  /* 0xff80000004047808 */ /* 0x000fe40006800000 */
[----:B------:R-:W-:Y:S02]  /*14110*/  ISETP.LT.OR P5, PT, R2, R239, P2 ;  /* 0x000000ef0200720c */ /* 0x000fe400017a1670 */
[----:B------:R-:W1:Y:S01]  /*14120*/  MUFU.TANH R10, R10 ;  /* 0x0000000a000a7308 */ /* 0x000e620000002400 */
[----:B------:R-:W-:Y:S01]  /*14130*/  IADD3 R2, R0, 0x29, RZ ;  /* 0x0000002900027810 */ /* 0x000fe20007ffe0ff */
[----:B------:R2:W-:Y:S01]  /*14140*/  STL [R1+0x40], R4 ;  /* 0x0000400401007387 */ /* 0x0005e20000100800 */
[----:B------:R-:W-:-:S02]  /*14150*/  LOP3.LUT P2, RZ, R231, 0x4, RZ, 0xc0, !PT ;  /* 0x00000004e7ff7812 */ /* 0x000fc4000784c0ff */
[----:B------:R-:W-:Y:S02]  /*14160*/  LOP3.LUT R231, R231, 0xfffffffd, RZ, 0xc0, !PT ;  /* 0xfffffffde7e77812 */ /* 0x000fe400078ec0ff */
[C---:B------:R-:W-:Y:S02]  /*14170*/  ISETP.GE.AND P3, PT, R2.reuse, R245, PT ;  /* 0x000000f50200720c */ /* 0x040fe40003f66270 */
[----:B------:R-:W-:Y:S02]  /*14180*/  @P1 LOP3.LUT R231, R231, 0x2, RZ, 0xfc, !PT ;  /* 0x00000002e7e71812 */ /* 0x000fe400078efcff */
[C---:B------:R-:W-:Y:S02]  /*14190*/  ISETP.GE.AND P1, PT, R2.reuse, R243, PT ;  /* 0x000000f30200720c */ /* 0x040fe40003f26270 */
[C---:B------:R-:W-:Y:S02]  /*141a0*/  ISETP.GE.AND P0, PT, R2.reuse, R242, PT ;  /* 0x000000f20200720c */ /* 0x040fe40003f06270 */
[C---:B------:R-:W-:Y:S01]  /*141b0*/  ISETP.LT.OR P6, PT, R2.reuse, R240, P3 ;  /* 0x000000f00200720c */ /* 0x040fe20001fc1670 */
[----:B-1----:R-:W-:Y:S01]  /*141c0*/  FFMA.FTZ R11, R3, -UR35, R10 ;  /* 0x80000023030b7c23 */ /* 0x002fe2000801000a */
[----:B------:R-:W-:Y:S01]  /*141d0*/  ISETP.LT.OR P1, PT, R2, R238, P1 ;  /* 0x000000ee0200720c */ /* 0x000fe20000f21670 */
[----:B------:R-:W-:Y:S01]  /*141e0*/  IMAD.IADD R3, R236, 0x1, -R2 ;  /* 0x00000001ec037824 */ /* 0x000fe200078e0a02 */
[----:B------:R-:W-:-:S02]  /*141f0*/  ISETP.LT.OR P0, PT, R2, R237, P0 ;  /* 0x000000ed0200720c */ /* 0x000fc40000701670 */
[C---:B------:R-:W-:Y:S02]  /*14200*/  LOP3.LUT P3, RZ, R231.reuse, 0x2, RZ, 0xc0, !PT ;  /* 0x00000002e7ff7812 */ /* 0x040fe4000786c0ff */
[----:B------:R-:W-:Y:S02]  /*14210*/  IABS R3, R3 ;  /* 0x0000000300037213 */ /* 0x000fe40000000000 */
[----:B------:R-:W-:Y:S01]  /*14220*/  LOP3.LUT R231, R231, 0xfffffff7, RZ, 0xc0, !PT ;  /* 0xfffffff7e7e77812 */ /* 0x000fe200078ec0ff */
[----:B--2---:R-:W-:Y:S02]  /*14230*/  FFMA.FTZ R4, R18, -UR35, R14 ;  /* 0x8000002312047c23 */ /* 0x004fe4000801000e */
[----:B------:R-:W-:Y:S02]  /*14240*/  FMUL.FTZ R14, R115, c[0x0][0x2ec] ;  /* 0x0000bb00730e7a20 */ /* 0x000fe40000410000 */
[----:B------:R-:W-:Y:S01]  /*14250*/  @P1 LOP3.LUT R231, R231, 0x8, RZ, 0xfc, !PT ;  /* 0x00000008e7e71812 */ /* 0x000fe200078efcff */
[----:B------:R-:W-:Y:S01]  /*14260*/  IMAD.MOV.U32 R115, RZ, RZ, R249 ;  /* 0x000000ffff737224 */ /* 0x000fe200078e00f9 */
[----:B------:R-:W-:-:S02]  /*14270*/  FSEL R4, R4, -INF , !P2 ;  /* 0xff80000004047808 */ /* 0x000fc40005000000 */
[----:B------:R-:W-:Y:S01]  /*14280*/  ISETP.GE.AND P2, PT, R2, R244, PT ;  /* 0x000000f40200720c */ /* 0x000fe20003f46270 */
[----:B------:R-:W-:Y:S01]  /*14290*/  MUFU.TANH R14, R14 ;  /* 0x0000000e000e7308 */ /* 0x000fe20000002400 */
[----:B------:R-:W-:Y:S01]  /*142a0*/  LOP3.LUT R231, R231, 0xfffffffb, RZ, 0xc0, !PT ;  /* 0xfffffffbe7e77812 */ /* 0x000fe200078ec0ff */
[----:B------:R1:W-:Y:S03]  /*142b0*/  STL [R1+0x58], R4 ;  /* 0x0000580401007387 */ /* 0x0003e60000100800 */
[----:B------:R-:W-:Y:S01]  /*142c0*/  @P0 LOP3.LUT R231, R231, 0x4, RZ, 0xfc, !PT ;  /* 0x00000004e7e70812 */ /* 0x000fe200078efcff */
[----:B-1----:R-:W-:Y:S02]  /*142d0*/  IMAD.MOV.U32 R4, RZ, RZ, R3 ;  /* 0x000000ffff047224 */ /* 0x002fe400078e0003 */
[----:B------:R-:W-:Y:S02]  /*142e0*/  IMAD.IADD R3, R235, 0x1, -R2 ;  /* 0x00000001eb037824 */ /* 0x000fe400078e0a02 */
[----:B------:R1:W-:Y:S03]  /*142f0*/  I2F R10, R4 ;  /* 0x00000004000a7306 */ /* 0x0003e60000201400 */
[----:B------:R-:W-:-:S02]  /*14300*/  IABS R3, R3 ;  /* 0x0000000300037213 */ /* 0x000fc40000000000 */
[----:B-1----:R-:W-:Y:S02]  /*14310*/  FSEL R4, R8, -INF , !P5 ;  /* 0xff80000008047808 */ /* 0x002fe40006800000 */
[----:B------:R-:W-:-:S03]  /*14320*/  ISETP.LT.OR P5, PT, R2, R239, P2 ;  /* 0x000000ef0200720c */ /* 0x000fc600017a1670 */
[----:B------:R1:W-:Y:S02]  /*14330*/  STL [R1+0x2c], R4 ;  /* 0x00002c0401007387 */ /* 0x0003e40000100800 */
[----:B-1----:R-:W-:Y:S02]  /*14340*/  IMAD.MOV.U32 R4, RZ, RZ, R3 ;  /* 0x000000ffff047224 */ /* 0x002fe400078e0003 */
        /* <DEDUP_REMOVED lines=22> */
[----:B------:R-:W-:Y:S01]  /*144b0*/  FMUL.FTZ R5, R93, c[0x0][0x2ec] ;  /* 0x0000bb005d057a20 */ /* 0x000fe20000410000 */
[----:B------:R-:W-:Y:S01]  /*144c0*/  FSEL R93, R13, -INF , !P3 ;  /* 0xff8000000d5d7808 */ /* 0x000fe20005800000 */
[----:B------:R1:W3:Y:S01]  /*144d0*/  I2F R6, R4 ;  /* 0x0000000400067306 */ /* 0x0002e20000201400 */
[----:B------:R-:W-:Y:S01]  /*144e0*/  ISETP.GE.AND P3, PT, R2, R245, PT ;  /* 0x000000f50200720c */ /* 0x000fe20003f66270 */
[----:B--2---:R-:W-:-:S06]  /*144f0*/  FFMA.FTZ R9, R9, -UR35, R15 ;  /* 0x8000002309097c23 */ /* 0x004fcc000801000f */
[----:B------:R-:W2:Y:S01]  /*14500*/  I2F R3, R3 ;  /* 0x0000000300037306 */ /* 0x000ea20000201400 */
[----:B-1----:R-:W-:-:S07]  /*14510*/  FMUL.FTZ R4, R95, c[0x0][0x2ec] ;  /* 0x0000bb005f047a20 */ /* 0x002fce0000410000 */
[----:B------:R-:W1:Y:S01]  /*14520*/  MUFU.TANH R5, R5 ;  /* 0x0000000500057308 */ /* 0x000e620000002400 */
[----:B---3--:R-:W-:Y:S02]  /*14530*/  FFMA.FTZ R6, R6, -UR35, R16 ;  /* 0x8000002306067c23 */ /* 0x008fe40008010010 */
[----:B--2---:R-:W-:-:S05]  /*14540*/  FFMA.FTZ R12, R3, -UR35, R17 ;  /* 0x80000023030c7c23 */ /* 0x004fca0008010011 */
[----:B------:R-:W2:Y:S01]  /*14550*/  MUFU.TANH R4, R4 ;  /* 0x0000000400047308 */ /* 0x000ea20000002400 */
[----:B------:R-:W-:Y:S02]  /*14560*/  FSEL R3, R11, -INF , !P4 ;  /* 0xff8000000b037808 */ /* 0x000fe40006000000 */
[----:B------:R-:W-:-:S03]  /*14570*/  ISETP.LT.OR P4, PT, R2, R237, P0 ;  /* 0x000000ed0200720c */ /* 0x000fc60000781670 */
[----:B------:R3:W-:Y:S01]  /*14580*/  STL [R1+0x3c], R3 ;  /* 0x00003c0301007387 */ /* 0x0007e20000100800 */
[----:B-1----:R-:W-:-:S05]  /*14590*/  FFMA.FTZ R5, R10, -UR35, R5 ;  /* 0x800000230a057c23 */ /* 0x002fca0008010005 */
[----:B------:R-:W-:Y:S02]  /*145a0*/  FSEL R104, R5, -INF , !P6 ;  /* 0xff80000005687808 */ /* 0x000fe40007000000 */
[----:B------:R-:W-:Y:S01]  /*145b0*/  ISETP.LT.OR P6, PT, R2, R240, P3 ;  /* 0x000000f00200720c */ /* 0x000fe20001fc1670 */
[----:B--2---:R-:W-:Y:S01]  /*145c0*/  FFMA.FTZ R4, R8, -UR35, R4 ;  /* 0x8000002308047c23 */ /* 0x004fe20008010004 */
[----:B------:R-:W-:Y:S01]  /*145d0*/  LOP3.LUT P3, RZ, R231, 0x8, RZ, 0xc0, !PT ;  /* 0x00000008e7ff7812 */ /* 0x000fe2000786c0ff */
[----:B------:R-:W-:Y:S01]  /*145e0*/  FFMA.FTZ R8, R18, -UR35, R14 ;  /* 0x8000002312087c23 */ /* 0x000fe2000801000e */
[----:B------:R-:W-:Y:S02]  /*145f0*/  FSEL R92, R9, -INF , !P6 ;  /* 0xff800000095c7808 */ /* 0x000fe40007000000 */
[----:B------:R-:W-:Y:S02]  /*14600*/  FSEL R95, R7, -INF , !P3 ;  /* 0xff800000075f7808 */ /* 0x000fe40005800000 */
[----:B---3--:R-:W-:-:S02]  /*14610*/  FSEL R3, R4, -INF , !P5 ;  /* 0xff80000004037808 */ /* 0x008fc40006800000 */
[----:B------:R-:W-:Y:S02]  /*14620*/  ISETP.LT.OR P5, PT, R2, R239, P2 ;  /* 0x000000ef0200720c */ /* 0x000fe400017a1670 */
[C---:B------:R-:W-:Y:S01]  /*14630*/  LOP3.LUT P2, RZ, R231.reuse, 0x4, RZ, 0xc0, !PT ;  /* 0x00000004e7ff7812 */ /* 0x040fe2000784c0ff */
[----:B------:R1:W-:Y:S01]  /*14640*/  STL [R1+0x24], R3 ;  /* 0x0000240301007387 */ /* 0x0003e20000100800 */
        /* <DEDUP_REMOVED lines=11> */
[C---:B------:R-:W-:Y:S01]  /*14700*/  ISETP.LT.OR P6, PT, R2.reuse, R240, P3 ;  /* 0x000000f00200720c */ /* 0x040fe20001fc1670 */
[----:B------:R1:W-:Y:S01]  /*14710*/  I2F R18, R4 ;  /* 0x0000000400127306 */ /* 0x0003e20000201400 */
[----:B------:R-:W-:-:S02]  /*14720*/  ISETP.LT.OR P1, PT, R2, R238, P1 ;  /* 0x000000ee0200720c */ /* 0x000fc40000f21670 */
[----:B------:R-:W-:Y:S02]  /*14730*/  IABS R3, R3 ;  /* 0x0000000300037213 */ /* 0x000fe40000000000 */
[----:B------:R-:W-:Y:S02]  /*14740*/  ISETP.LT.OR P0, PT, R2, R237, P0 ;  /* 0x000000ed0200720c */ /* 0x000fe40000701670 */
[C---:B------:R-:W-:Y:S02]  /*14750*/  LOP3.LUT P3, RZ, R231.reuse, 0x2, RZ, 0xc0, !PT ;  /* 0x00000002e7ff7812 */ /* 0x040fe4000786c0ff */
[----:B------:R-:W-:Y:S02]  /*14760*/  LOP3.LUT R231, R231, 0xfffffff7, RZ, 0xc0, !PT ;  /* 0xfffffff7e7e77812 */ /* 0x000fe400078ec0ff */
[----:B------:R-:W-:-:S03]  /*14770*/  FSEL R38, R12, -INF , !P3 ;  /* 0xff8000000c267808 */ /* 0x000fc60005800000 */
[----:B------:R-:W-:Y:S02]  /*14780*/  @P1 LOP3.LUT R231, R231, 0x8, RZ, 0xfc, !PT ;  /* 0x00000008e7e71812 */ /* 0x000fe400078efcff */
[----:B-1----:R-:W-:Y:S02]  /*14790*/  FSEL R4, R8, -INF , !P2 ;  /* 0xff80000008047808 */ /* 0x002fe40005000000 */
[----:B------:R-:W-:Y:S02]  /*147a0*/  ISETP.GE.AND P2, PT, R2, R244, PT ;  /* 0x000000f40200720c */ /* 0x000fe40003f46270 */
[----:B------:R-:W-:Y:S01]  /*147b0*/  LOP3.LUT R231, R231, 0xfffffffb, RZ, 0xc0, !PT ;  /* 0xfffffffbe7e77812 */ /* 0x000fe200078ec0ff */
[----:B------:R1:W-:Y:S03]  /*147c0*/  STL [R1+0x38], R4 ;  /* 0x0000380401007387 */ /* 0x0003e60000100800 */
[----:B------:R-:W-:Y:S01]  /*147d0*/  @P0 LOP3.LUT R231, R231, 0x4, RZ, 0xfc, !PT ;  /* 0x00000004e7e70812 */ /* 0x000fe200078efcff */
[----:B-1----:R-:W-:Y:S01]  /*147e0*/  IMAD.MOV.U32 R4, RZ, RZ, R3 ;  /* 0x000000ffff047224 */ /* 0x002fe200078e0003 */
[----:B------:R-:W-:-:S02]  /*147f0*/  IABS R3, R5 ;  /* 0x0000000500037213 */ /* 0x000fc40000000000 */
[----:B------:R-:W-:Y:S01]  /*14800*/  FSEL R5, R6, -INF , !P5 ;  /* 0xff80000006057808 */ /* 0x000fe20006800000 */
[----:B------:R1:W-:Y:S01]  /*14810*/  I2F R9, R4 ;  /* 0x0000000400097306 */ /* 0x0003e20000201400 */
[----:B------:R-:W-:-:S03]  /*14820*/  ISETP.LT.OR P5, PT, R2, R239, P2 ;  /* 0x000000ef0200720c */ /* 0x000fc600017a1670 */
[----:B------:R2:W-:Y:S01]  /*14830*/  STL [R1+0x18], R5 ;  /* 0x0000180501007387 */ /* 0x0005e20000100800 */
[----:B-1----:R-:W-:Y:S02]  /*14840*/  IMAD.MOV.U32 R4, RZ, RZ, R3 ;  /* 0x000000ffff047224 */ /* 0x002fe400078e0003 */
[----:B------:R-:W-:Y:S02]  /*14850*/  IMAD.IADD R3, R234, 0x1, -R2 ;  /* 0x00000001ea037824 */ /* 0x000fe400078e0a02 */
[----:B------:R1:W-:Y:S03]  /*14860*/  I2F R6, R4 ;  /* 0x0000000400067306 */ /* 0x0003e60000201400 */
[----:B------:R-:W-:-:S05]  /*14870*/  IABS R3, R3 ;  /* 0x0000000300037213 */ /* 0x000fca0000000000 */
[----:B------:R3:W-:Y:S01]  /*14880*/  I2F R8, R3 ;  /* 0x0000000300087306 */ /* 0x0007e20000201400 */
[----:B-1----:R-:W-:Y:S01]  /*14890*/  IMAD.IADD R4, R241, 0x1, -R2 ;  /* 0x00000001f1047824 */ /* 0x002fe200078e0a02 */
[----:B------:R-:W-:-:S04]  /*148a0*/  IADD3 R2, R0, 0x38, RZ ;  /* 0x0000003800027810 */ /* 0x000fc80007ffe0ff */
[----:B------:R-:W-:Y:S01]  /*148b0*/  IABS R4, R4 ;  /* 0x0000000400047213 */ /* 0x000fe20000000000 */
[--C-:B--2---:R-:W-:Y:S01]  /*148c0*/  IMAD.IADD R5, R235, 0x1, -R2.reuse ;  /* 0x00000001eb057824 */ /* 0x104fe200078e0a02 */
[----:B------:R-:W-:Y:S01]  /*148d0*/  ISETP.GE.AND P3, PT, R2, R245, PT ;  /* 0x000000f50200720c */ /* 0x000fe20003f66270 */
[----:B---3--:R-:W-:Y:S01]  /*148e0*/  IMAD.IADD R3, R236, 0x1, -R2 ;  /* 0x00000001ec037824 */ /* 0x008fe200078e0a02 */
[----:B------:R1:W-:Y:S01]  /*148f0*/  I2F R17, R4 ;  /* 0x0000000400117306 */ /* 0x0003e20000201400 */
[C---:B------:R-:W-:Y:S02]  /*14900*/  ISETP.GE.AND P2, PT, R2.reuse, R244, PT ;  /* 0x000000f40200720c */ /* 0x040fe40003f46270 */
[C---:B------:R-:W-:Y:S02]  /*14910*/  ISETP.GE.AND P1, PT, R2.reuse, R243, PT ;  /* 0x000000f30200720c */ /* 0x040fe40003f26270 */
[----:B------:R-:W-:Y:S02]  /*14920*/  IABS R3, R3 ;  /* 0x0000000300037213 */ /* 0x000fe40000000000 */
[----:B------:R-:W-:-:S02]  /*14930*/  ISETP.GE.AND P0, PT, R2, R242, PT ;  /* 0x000000f20200720c */ /* 0x000fc40003f06270 */
[----:B------:R-:W-:Y:S01]  /*14940*/  ISETP.LT.OR P1, PT, R2, R238, P1 ;  /* 0x000000ee0200720c */ /* 0x000fe20000f21670 */
[----:B-1----:R-:W-:Y:S01]  /*14950*/  IMAD.MOV.U32 R4, RZ, RZ, R3 ;  /* 0x000000ffff047224 */ /* 0x002fe200078e0003 */
[----:B------:R-:W-:Y:S01]  /*14960*/  IABS R3, R5 ;  /* 0x0000000500037213 */ /* 0x000fe20000000000 */
[----:B------:R-:W-:Y:S02]  /*14970*/  FMUL.FTZ R5, R103, c[0x0][0x2ec] ;  /* 0x0000bb0067057a20 */ /* 0x000fe40000410000 */
[----:B------:R-:W-:Y:S08]  /*14980*/  I2F R7, R4 ;  /* 0x0000000400077306 */ /* 0x000ff00000201400 */
[----:B------:R1:W-:Y:S08]  /*14990*/  I2F R4, R3 ;  /* 0x0000000300047306 */ /* 0x0003f00000201400 */
[----:B------:R2:W-:Y:S01]  /*149a0*/  MUFU.TANH R10, R5 ;  /* 0x00000005000a7308 */ /* 0x0005e20000002400 */
[----:B-1----:R-:W-:-:S02]  /*149b0*/  FMUL.FTZ R3, R109, c[0x0][0x2ec] ;  /* 0x0000bb006d037a20 */ /* 0x002fc40000410000 */
[----:B------:R-:W-:-:S05]  /*149c0*/  IMAD.MOV.U32 R109, RZ, RZ, R129 ;  /* 0x000000ffff6d7224 */ /* 0x000fca00078e0081 */
[----:B------:R1:W-:Y:S01]  /*149d0*/  MUFU.TANH R16, R3 ;  /* 0x0000000300107308 */ /* 0x0003e20000002400 */
[----:B--2---:R-:W-:Y:S02]  /*149e0*/  FMUL.FTZ R5, R84, c[0x0][0x2ec] ;  /* 0x0000bb0054057a20 */ /* 0x004fe40000410000 */
[----:B------:R-:W-:-:S05]  /*149f0*/  IMAD.MOV.U32 R84, RZ, RZ, R114 ;  /* 0x000000ffff547224 */ /* 0x000fca00078e0072 */
[----:B------:R2:W3:Y:S01]  /*14a00*/  MUFU.TANH R11, R5 ;  /* 0x00000005000b7308 */ /* 0x0004e20000002400 */
[----:B-1----:R-:W-:-:S07]  /*14a10*/  FMUL.FTZ R3, R111, c[0x0][0x2ec] ;  /* 0x0000bb006f037a20 */ /* 0x002fce0000410000 */
[----:B------:R1:W4:Y:S01]  /*14a20*/  MUFU.TANH R15, R3 ;  /* 0x00000003000f7308 */ /* 0x0003220000002400 */
[----:B--2---:R-:W-:Y:S02]  /*14a30*/  FMUL.FTZ R5, R86, c[0x0][0x2ec] ;  /* 0x0000bb0056057a20 */ /* 0x004fe40000410000 */
[----:B---3--:R-:W-:-:S05]  /*14a40*/  FFMA.FTZ R7, R7, -UR35, R11 ;  /* 0x8000002307077c23 */ /* 0x008fca000801000b */
[----:B------:R2:W3:Y:S01]  /*14a50*/  MUFU.TANH R13, R5 ;  /* 0x00000005000d7308 */ /* 0x0004e20000002400 */
[----:B------:R-:W-:Y:S02]  /*14a60*/  FMUL.FTZ R11, R88, c[0x0][0x2ec] ;  /* 0x0000bb00580b7a20 */ /* 0x000fe40000410000 */
[----:B-1----:R-:W-:-:S05]  /*14a70*/  FMUL.FTZ R3, R101, c[0x0][0x2ec] ;  /* 0x0000bb0065037a20 */ /* 0x002fca0000410000 */
[----:B------:R-:W-:Y:S01]  /*14a80*/  MUFU.TANH R11, R11 ;  /* 0x0000000b000b7308 */ /* 0x000fe20000002400 */
[----:B----4-:R-:W-:-:S05]  /*14a90*/  FFMA.FTZ R6, R6, -UR35, R15 ;  /* 0x8000002306067c23 */ /* 0x010fca000801000f */
[----:B------:R-:W-:Y:S01]  /*14aa0*/  FSEL R252, R6, -INF , !P5 ;  /* 0xff80000006fc7808 */ /* 0x000fe20006800000 */
[----:B--2---:R-:W-:Y:S01]  /*14ab0*/  FFMA.FTZ R5, R9, -UR35, R16 ;  /* 0x8000002309057c23 */ /* 0x004fe20008010010 */
[----:B------:R1:W2:Y:S01]  /*14ac0*/  MUFU.TANH R14, R3 ;  /* 0x00000003000e7308 */ /* 0x0002a20000002400 */
[----:B------:R-:W-:Y:S01]  /*14ad0*/  FFMA.FTZ R9, R17, -UR35, R10 ;  /* 0x8000002311097c23 */ /* 0x000fe2000801000a */
[----:B------:R-:W-:Y:S01]  /*14ae0*/  ISETP.LT.OR P5, PT, R2, R239, P2 ;  /* 0x000000ef0200720c */ /* 0x000fe200017a1670 */
[----:B---3--:R-:W-:Y:S01]  /*14af0*/  FFMA.FTZ R10, R4, -UR35, R13 ;  /* 0x80000023040a7c23 */ /* 0x008fe2000801000d */
[----:B------:R-:W-:Y:S01]  /*14b00*/  FSEL R135, R5, -INF , !P6 ;  /* 0xff80000005877808 */ /* 0x000fe20007000000 */
[----:B------:R-:W-:Y:S01]  /*14b10*/  IMAD.IADD R4, R241, 0x1, -R2 ;  /* 0x00000001f1047824 */ /* 0x000fe200078e0a02 */
[----:B------:R-:W-:Y:S02]  /*14b20*/  ISETP.LT.OR P6, PT, R2, R240, P3 ;  /* 0x000000f00200720c */ /* 0x000fe40001fc1670 */
[----:B------:R-:W-:-:S02]  /*14b30*/  LOP3.LUT P3, RZ, R231, 0x8, RZ, 0xc0, !PT ;  /* 0x00000008e7ff7812 */ /* 0x000fc4000786c0ff */
[----:B------:R-:W-:Y:S02]  /*14b40*/  IABS R4, R4 ;  /* 0x0000000400047213 */ /* 0x000fe40000000000 */
[C---:B------:R-:W-:Y:S02]  /*14b50*/  LOP3.LUT P2, RZ, R231.reuse, 0x4, RZ, 0xc0, !PT ;  /* 0x00000004e7ff7812 */ /* 0x040fe4000784c0ff */
[----:B------:R3:W-:Y:S01]  /*14b60*/  I2F R16, R4 ;  /* 0x0000000400107306 */ /* 0x0007e20000201400 */
[----:B------:R-:W-:Y:S01]  /*14b70*/  LOP3.LUT R231, R231, 0xfffffffd, RZ, 0xc0, !PT ;  /* 0xfffffffde7e77812 */ /* 0x000fe200078ec0ff */
[----:B-1----:R-:W-:Y:S01]  /*14b80*/  FMUL.FTZ R3, R102, c[0x0][0x2ec] ;  /* 0x0000bb0066037a20 */ /* 0x002fe20000410000 */
[----:B------:R-:W-:Y:S01]  /*14b90*/  FSEL R134, R7, -INF , !P6 ;  /* 0xff80000007867808 */ /* 0x000fe20007000000 */
[----:B--2---:R-:W-:Y:S01]  /*14ba0*/  FFMA.FTZ R8, R8, -UR35, R14 ;  /* 0x8000002308087c23 */ /* 0x004fe2000801000e */
[----:B------:R-:W-:Y:S02]  /*14bb0*/  @P1 LOP3.LUT R231, R231, 0x2, RZ, 0xfc, !PT ;  /* 0x00000002e7e71812 */ /* 0x000fe400078efcff */
[----:B------:R-:W-:Y:S01]  /*14bc0*/  FSEL R249, R10, -INF , !P5 ;  /* 0xff8000000af97808 */ /* 0x000fe20006800000 */
[----:B------:R-:W1:Y:S01]  /*14bd0*/  MUFU.TANH R3, R3 ;  /* 0x0000000300037308 */ /* 0x000e620000002400 */
[----:B------:R-:W-:Y:S01]  /*14be0*/  FSEL R6, R8, -INF , !P3 ;  /* 0xff80000008067808 */ /* 0x000fe20005800000 */
[----:B------:R-:W-:Y:S01]  /*14bf0*/  FMUL.FTZ R10, R99, c[0x0][0x2ec] ;  /* 0x0000bb00630a7a20 */ /* 0x000fe20000410000 */
[----:B---3--:R-:W-:Y:S01]  /*14c00*/  FSEL R4, R9, -INF , !P2 ;  /* 0xff80000009047808 */ /* 0x008fe20005000000 */
[----:B------:R-:W-:-:S04]  /*14c10*/  FMUL.FTZ R9, R97, c[0x0][0x2ec] ;  /* 0x0000bb0061097a20 */ /* 0x000fc80000410000 */
[----:B------:R-:W-:Y:S01]  /*14c20*/  MUFU.TANH R10, R10 ;  /* 0x0000000a000a7308 */ /* 0x000fe20000002400 */
[----:B-1----:R-:W-:-:S07]  /*14c30*/  FFMA.FTZ R3, R18, -UR35, R3 ;  /* 0x8000002312037c23 */ /* 0x002fce0008010003 */
[----:B------:R1:W-:Y:S01]  /*14c40*/  MUFU.TANH R13, R9 ;  /* 0x00000009000d7308 */ /* 0x0003e20000002400 */
[----:B------:R-:W-:Y:S02]  /*14c50*/  FSEL R3, R3, -INF , !P4 ;  /* 0xff80000003037808 */ /* 0x000fe40006000000 */
[----:B------:R-:W-:-:S03]  /*14c60*/  ISETP.LT.OR P4, PT, R2, R237, P0 ;  /* 0x000000ed0200720c */ /* 0x000fc60000781670 */
[----:B------:R2:W-:Y:S04]  /*14c70*/  STL [R1+0x20], R3 ;  /* 0x0000200301007387 */ /* 0x0005e80000100800 */
[----:B------:R-:W-:Y:S04]  /*14c80*/  STL [R1+0x4], R6 ;  /* 0x0000040601007387 */ /* 0x000fe80000100800 */
[----:B------:R3:W-:Y:S01]  /*14c90*/  STL [R1+0x10], R4 ;  /* 0x0000100401007387 */ /* 0x0007e20000100800 */
[----:B-1----:R-:W-:-:S06]  /*14ca0*/  FMUL.FTZ R9, R98, c[0x0][0x2ec] ;  /* 0x0000bb0062097a20 */ /* 0x002fcc0000410000 */
[----:B------:R-:W-:Y:S01]  /*14cb0*/  MUFU.TANH R9, R9 ;  /* 0x0000000900097308 */ /* 0x000fe20000002400 */
[----:B--2---:R-:W-:Y:S01]  /*14cc0*/  IMAD.IADD R3, R234, 0x1, -R2 ;  /* 0x00000001ea037824 */ /* 0x004fe200078e0a02 */
[----:B------:R-:W-:-:S04]  /*14cd0*/  IADD3 R2, R0, 0x39, RZ ;  /* 0x0000003900027810 */ /* 0x000fc80007ffe0ff */
[----:B------:R-:W-:Y:S02]  /*14ce0*/  IABS R3, R3 ;  /* 0x0000000300037213 */ /* 0x000fe40000000000 */
[C---:B------:R-:W-:Y:S02]  /*14cf0*/  ISETP.GE.AND P3, PT, R2.reuse, R245, PT ;  /* 0x000000f50200720c */ /* 0x040fe40003f66270 */
[----:B------:R1:W-:Y:S01]  /*14d00*/  I2F R5, R3 ;  /* 0x0000000300057306 */ /* 0x0003e20000201400 */
[C---:B------:R-:W-:Y:S02]  /*14d10*/  ISETP.GE.AND P2, PT, R2.reuse, R244, PT ;  /* 0x000000f40200720c */ /* 0x040fe40003f46270 */
[C---:B------:R-:W-:Y:S02]  /*14d20*/  ISETP.GE.AND P1, PT, R2.reuse, R243, PT ;  /* 0x000000f30200720c */ /* 0x040fe40003f26270 */
[C---:B------:R-:W-:Y:S02]  /*14d30*/  ISETP.GE.AND P0, PT, R2.reuse, R242, PT ;  /* 0x000000f20200720c */ /* 0x040fe40003f06270 */
[----:B------:R-:W-:-:S02]  /*14d40*/  ISETP.LT.OR P6, PT, R2, R240, P3 ;  /* 0x000000f00200720c */ /* 0x000fc40001fc1670 */
[C---:B------:R-:W-:Y:S02]  /*14d50*/  ISETP.LT.OR P5, PT, R2.reuse, R239, P2 ;  /* 0x000000ef0200720c */ /* 0x040fe400017a1670 */
[C---:B------:R-:W-:Y:S02]  /*14d60*/  ISETP.LT.OR P1, PT, R2.reuse, R238, P1 ;  /* 0x000000ee0200720c */ /* 0x040fe40000f21670 */
[----:B------:R-:W-:Y:S02]  /*14d70*/  ISETP.LT.OR P0, PT, R2, R237, P0 ;  /* 0x000000ed0200720c */ /* 0x000fe40000701670 */
[C---:B------:R-:W-:Y:S01]  /*14d80*/  LOP3.LUT P3, RZ, R231.reuse, 0x2, RZ, 0xc0, !PT ;  /* 0x00000002e7ff7812 */ /* 0x040fe2000786c0ff */
[----:B-1----:R-:W-:Y:S01]  /*14d90*/  IMAD.IADD R3, R236, 0x1, -R2 ;  /* 0x00000001ec037824 */ /* 0x002fe200078e0a02 */
[----:B------:R-:W-:-:S04]  /*14da0*/  LOP3.LUT R231, R231, 0xfffffff7, RZ, 0xc0, !PT ;  /* 0xfffffff7e7e77812 */ /* 0x000fc800078ec0ff */
[----:B------:R-:W-:-:S03]  /*14db0*/  IABS R3, R3 ;  /* 0x0000000300037213 */ /* 0x000fc60000000000 */
[----:B------:R-:W-:Y:S02]  /*14dc0*/  @P1 LOP3.LUT R231, R231, 0x8, RZ, 0xfc, !PT ;  /* 0x00000008e7e71812 */ /* 0x000fe400078efcff */
[----:B---3--:R-:W-:Y:S02]  /*14dd0*/  IMAD.MOV.U32 R4, RZ, RZ, R3 ;  /* 0x000000ffff047224 */ /* 0x008fe400078e0003 */
[----:B------:R-:W-:Y:S01]  /*14de0*/  IMAD.IADD R3, R235, 0x1, -R2 ;  /* 0x00000001eb037824 */ /* 0x000fe200078e0a02 */
[----:B------:R-:W-:Y:S01]  /*14df0*/  LOP3.LUT R231, R231, 0xfffffffb, RZ, 0xc0, !PT ;  /* 0xfffffffbe7e77812 */ /* 0x000fe200078ec0ff */
[----:B------:R1:W-:Y:S03]  /*14e00*/  I2F R6, R4 ;  /* 0x0000000400067306 */ /* 0x0003e60000201400 */
[----:B------:R-:W-:Y:S02]  /*14e10*/  IABS R3, R3 ;  /* 0x0000000300037213 */ /* 0x000fe40000000000 */
[----:B------:R-:W-:-:S03]  /*14e20*/  @P0 LOP3.LUT R231, R231, 0x4, RZ, 0xfc, !PT ;  /* 0x00000004e7e70812 */ /* 0x000fc600078efcff */
[----:B-1----:R-:W-:Y:S02]  /*14e30*/  IMAD.MOV.U32 R4, RZ, RZ, R3 ;  /* 0x000000ffff047224 */ /* 0x002fe400078e0003 */
[----:B------:R-:W-:Y:S02]  /*14e40*/  IMAD.IADD R3, R234, 0x1, -R2 ;  /* 0x00000001ea037824 */ /* 0x000fe400078e0a02 */
[----:B------:R1:W-:Y:S03]  /*14e50*/  I2F R8, R4 ;  /* 0x0000000400087306 */ /* 0x0003e60000201400 */
[----:B------:R-:W-:-:S05]  /*14e60*/  IABS R3, R3 ;  /* 0x0000000300037213 */ /* 0x000fca0000000000 */
[----:B------:R2:W3:Y:S01]  /*14e70*/  I2F R7, R3 ;  /* 0x0000000300077306 */ /* 0x0004e20000201400 */
[----:B-1----:R-:W-:Y:S01]  /*14e80*/  IMAD.IADD R4, R241, 0x1, -R2 ;  /* 0x00000001f1047824 */ /* 0x002fe200078e0a02 */
[----:B------:R-:W-:-:S04]  /*14e90*/  IADD3 R2, R0, 0x40, RZ ;  /* 0x0000004000027810 */ /* 0x000fc80007ffe0ff */
[----:B------:R-:W-:Y:S02]  /*14ea0*/  IABS R4, R4 ;  /* 0x0000000400047213 */ /* 0x000fe40000000000 */
[----:B------:R-:W-:Y:S01]  /*14eb0*/  ISETP.GE.AND P2, PT, R2, R244, PT ;  /* 0x000000f40200720c */ /* 0x000fe20003f46270 */
[----:B--2---:R-:W-:Y:S01]  /*14ec0*/  IMAD.IADD R3, R236, 0x1, -R2 ;  /* 0x00000001ec037824 */ /* 0x004fe200078e0a02 */
[----:B------:R1:W2:Y:S01]  /*14ed0*/  I2F R12, R4 ;  /* 0x00000004000c7306 */ /* 0x0002a20000201400 */
[C---:B------:R-:W-:Y:S01]  /*14ee0*/  ISETP.GE.AND P1, PT, R2.reuse, R243, PT ;  /* 0x000000f30200720c */ /* 0x040fe20003f26270 */
[----:B---3--:R-:W-:Y:S01]  /*14ef0*/  FFMA.FTZ R13, R7, -UR35, R13 ;  /* 0x80000023070d7c23 */ /* 0x008fe2000801000d */
[C---:B------:R-:W-:Y:S02]  /*14f00*/  ISETP.GE.AND P0, PT, R2.reuse, R242, PT ;  /* 0x000000f20200720c */ /* 0x040fe40003f06270 */
[----:B------:R-:W-:Y:S02]  /*14f10*/  IABS R3, R3 ;  /* 0x0000000300037213 */ /* 0x000fe40000000000 */
[----:B------:R-:W-:-:S04]  /*14f20*/  ISETP.LT.OR P1, PT, R2, R238, P1 ;  /* 0x000000ee0200720c */ /* 0x000fc80000f21670 */
[----:B------:R-:W3:Y:S01]  /*14f30*/  I2F R3, R3 ;  /* 0x0000000300037306 */ /* 0x000ee20000201400 */
[----:B-1----:R-:W-:Y:S02]  /*14f40*/  FMUL.FTZ R4, R85, c[0x0][0x2ec] ;  /* 0x0000bb0055047a20 */ /* 0x002fe40000410000 */
[----:B--2---:R-:W-:-:S05]  /*14f50*/  FFMA.FTZ R12, R12, -UR35, R10 ;  /* 0x800000230c0c7c23 */ /* 0x004fca000801000a */
[----:B------:R1:W2:Y:S01]  /*14f60*/  MUFU.TANH R15, R4 ;  /* 0x00000004000f7308 */ /* 0x0002a20000002400 */
[----:B---3--:R-:W-:Y:S02]  /*14f70*/  FFMA.FTZ R11, R3, -UR35, R11 ;  /* 0x80000023030b7c23 */ /* 0x008fe4000801000b */
[----:B------:R-:W-:-:S05]  /*14f80*/  IMAD.IADD R3, R235, 0x1, -R2 ;  /* 0x00000001eb037824 */ /* 0x000fca00078e0a02 */
[----:B------:R-:W-:Y:S01]  /*14f90*/  IABS R3, R3 ;  /* 0x0000000300037213 */ /* 0x000fe20000000000 */
[----:B-1----:R-:W-:Y:S02]  /*14fa0*/  FMUL.FTZ R4, R87, c[0x0][0x2ec] ;  /* 0x0000bb0057047a20 */ /* 0x002fe40000410000 */
[----:B--2---:R-:W-:Y:S02]  /*14fb0*/  FFMA.FTZ R6, R6, -UR35, R15 ;  /* 0x8000002306067c23 */ /* 0x004fe4000801000f */
[----:B------:R1:W2:Y:S03]  /*14fc0*/  MUFU.TANH R14, R4 ;  /* 0x00000004000e7308 */ /* 0x0002a60000002400 */
[----:B------:R-:W-:Y:S01]  /*14fd0*/  FSEL R133, R6, -INF , !P6 ;  /* 0xff80000006857808 */ /* 0x000fe20007000000 */
[----:B-1----:R-:W-:Y:S02]  /*14fe0*/  FMUL.FTZ R4, R96, c[0x0][0x2ec] ;  /* 0x0000bb0060047a20 */ /* 0x002fe40000410000 */
[----:B--2---:R-:W-:-:S02]  /*14ff0*/  FFMA.FTZ R8, R8, -UR35, R14 ;  /* 0x8000002308087c23 */ /* 0x004fc4000801000e */
[----:B------:R-:W-:Y:S02]  /*15000*/  FMUL.FTZ R14, R61, c[0x0][0x2ec] ;  /* 0x0000bb003d0e7a20 */ /* 0x000fe40000410000 */
[----:B------:R-:W1:Y:S01]  /*15010*/  MUFU.TANH R4, R4 ;  /* 0x0000000400047308 */ /* 0x000e620000002400 */
[----:B------:R-:W-:Y:S02]  /*15020*/  FSEL R211, R8, -INF , !P5 ;  /* 0xff80000008d37808 */ /* 0x000fe40006800000 */
[----:B------:R-:W-:Y:S02]  /*15030*/  ISETP.LT.OR P5, PT, R2, R239, P2 ;  /* 0x000000ef0200720c */ /* 0x000fe400017a1670 */
[----:B------:R-:W-:-:S03]  /*15040*/  LOP3.LUT P2, RZ, R231, 0x4, RZ, 0xc0, !PT ;  /* 0x00000004e7ff7812 */ /* 0x000fc6000784c0ff */
[----:B------:R2:W-:Y:S01]  /*15050*/  MUFU.TANH R15, R14 ;  /* 0x0000000e000f7308 */ /* 0x0005e20000002400 */
[----:B------:R-:W-:Y:S01]  /*15060*/  FSEL R247, R12, -INF , !P2 ;  /* 0xff8000000cf77808 */ /* 0x000fe20005000000 */
[----:B------:R-:W-:Y:S02]  /*15070*/  FMUL.FTZ R12, R83, c[0x0][0x2ec] ;  /* 0x0000bb00530c7a20 */ /* 0x000fe40000410000 */
[----:B-1----:R-:W-:Y:S02]  /*15080*/  FFMA.FTZ R4, R5, -UR35, R4 ;  /* 0x8000002305047c23 */ /* 0x002fe40008010004 */
[----:B------:R-:W-:-:S03]  /*15090*/  FFMA.FTZ R5, R16, -UR35, R9 ;  /* 0x8000002310057c23 */ /* 0x000fc60008010009 */
[----:B------:R-:W-:Y:S01]  /*150a0*/  FSEL R248, R4, -INF , !P3 ;  /* 0xff80000004f87808 */ /* 0x000fe20005800000 */
[----:B------:R-:W-:Y:S01]  /*150b0*/  IMAD.MOV.U32 R4, RZ, RZ, R3 ;  /* 0x000000ffff047224 */ /* 0x000fe200078e0003 */
[----:B------:R-:W-:Y:S01]  /*150c0*/  ISETP.GE.AND P3, PT, R2, R245, PT ;  /* 0x000000f50200720c */ /* 0x000fe20003f66270 */
[----:B------:R-:W-:Y:S01]  /*150d0*/  IMAD.IADD R3, R234, 0x1, -R2 ;  /* 0x00000001ea037824 */ /* 0x000fe200078e0a02 */
[----:B------:R-:W-:Y:S01]  /*150e0*/  FSEL R250, R5, -INF , !P4 ;  /* 0xff80000005fa7808 */ /* 0x000fe20006000000 */
[----:B------:R1:W-:Y:S01]  /*150f0*/  I2F R10, R4 ;  /* 0x00000004000a7306 */ /* 0x0003e20000201400 */
[----:B------:R-:W-:Y:S01]  /*15100*/  ISETP.LT.OR P6, PT, R2, R240, P3 ;  /* 0x000000f00200720c */ /* 0x000fe20001fc1670 */
[----:B--2---:R-:W-:Y:S01]  /*15110*/  FMUL.FTZ R14, R62, c[0x0][0x2ec] ;  /* 0x0000bb003e0e7a20 */ /* 0x004fe20000410000 */
[----:B------:R-:W-:Y:S02]  /*15120*/  ISETP.LT.OR P4, PT, R2, R237, P0 ;  /* 0x000000ed0200720c */ /* 0x000fe40000781670 */
[----:B------:R-:W-:-:S02]  /*15130*/  IABS R3, R3 ;  /* 0x0000000300037213 */ /* 0x000fc40000000000 */
[C---:B------:R-:W-:Y:S01]  /*15140*/  LOP3.LUT P3, RZ, R231.reuse, 0x8, RZ, 0xc0, !PT ;  /* 0x00000008e7ff7812 */ /* 0x040fe2000786c0ff */
[----:B------:R-:W-:Y:S01]  /*15150*/  MUFU.TANH R14, R14 ;  /* 0x0000000e000e7308 */ /* 0x000fe20000002400 */
[----:B------:R-:W-:Y:S02]  /*15160*/  LOP3.LUT R231, R231, 0xfffffffd, RZ, 0xc0, !PT ;  /* 0xfffffffde7e77812 */ /* 0x000fe400078ec0ff */
[----:B------:R-:W-:Y:S02]  /*15170*/  FSEL R210, R13, -INF , !P3 ;  /* 0xff8000000dd27808 */ /* 0x000fe40005800000 */
[----:B------:R-:W-:Y:S02]  /*15180*/  @P1 LOP3.LUT R231, R231, 0x2, RZ, 0xfc, !PT ;  /* 0x00000002e7e71812 */ /* 0x000fe400078efcff */
[----:B------:R-:W-:Y:S01]  /*15190*/  FSEL R132, R11, -INF , !P6 ;  /* 0xff8000000b847808 */ /* 0x000fe20007000000 */
[----:B-1----:R-:W-:Y:S01]  /*151a0*/  IMAD.IADD R4, R241, 0x1, -R2 ;  /* 0x00000001f1047824 */ /* 0x002fe200078e0a02 */
[----:B------:R-:W-:Y:S01]  /*151b0*/  IADD3 R2, R0, 0x41, RZ ;  /* 0x0000004100027810 */ /* 0x000fe20007ffe0ff */
[----:B------:R1:W-:Y:S03]  /*151c0*/  I2F R9, R3 ;  /* 0x0000000300097306 */ /* 0x0003e60000201400 */
[----:B------:R-:W-:Y:S01]  /*151d0*/  IABS R4, R4 ;  /* 0x0000000400047213 */ /* 0x000fe20000000000 */
[----:B------:R-:W-:Y:S01]  /*151e0*/  IMAD.IADD R5, R235, 0x1, -R2 ;  /* 0x00000001eb057824 */ /* 0x000fe200078e0a02 */
[----:B------:R-:W-:-:S02]  /*151f0*/  ISETP.GE.AND P3, PT, R2, R245, PT ;  /* 0x000000f50200720c */ /* 0x000fc40003f66270 */
[C---:B------:R-:W-:Y:S01]  /*15200*/  ISETP.GE.AND P2, PT, R2.reuse, R244, PT ;  /* 0x000000f40200720c */ /* 0x040fe20003f46270 */
[----:B------:R2:W-:Y:S01]  /*15210*/  I2F R18, R4 ;  /* 0x0000000400127306 */ /* 0x0005e20000201400 */
[C---:B------:R-:W-:Y:S02]  /*15220*/  ISETP.GE.AND P1, PT, R2.reuse, R243, PT ;  /* 0x000000f30200720c */ /* 0x040fe40003f26270 */
[C---:B------:R-:W-:Y:S02]  /*15230*/  ISETP.GE.AND P0, PT, R2.reuse, R242, PT ;  /* 0x000000f20200720c */ /* 0x040fe40003f06270 */
[C---:B------:R-:W-:Y:S02]  /*15240*/  ISETP.LT.OR P6, PT, R2.reuse, R240, P3 ;  /* 0x000000f00200720c */ /* 0x040fe40001fc1670 */
[----:B------:R-:W-:Y:S01]  /*15250*/  ISETP.LT.OR P1, PT, R2, R238, P1 ;  /* 0x000000ee0200720c */ /* 0x000fe20000f21670 */
[----:B-1----:R-:W-:Y:S01]  /*15260*/  IMAD.IADD R3, R236, 0x1, -R2 ;  /* 0x00000001ec037824 */ /* 0x002fe200078e0a02 */
[----:B------:R-:W-:-:S02]  /*15270*/  ISETP.LT.OR P0, PT, R2, R237, P0 ;  /* 0x000000ed0200720c */ /* 0x000fc40000701670 */
[C---:B------:R-:W-:Y:S02]  /*15280*/  LOP3.LUT P3, RZ, R231.reuse, 0x2, RZ, 0xc0, !PT ;  /* 0x00000002e7ff7812 */ /* 0x040fe4000786c0ff */
[----:B------:R-:W-:Y:S02]  /*15290*/  IABS R3, R3 ;  /* 0x0000000300037213 */ /* 0x000fe40000000000 */
[----:B------:R-:W-:-:S03]  /*152a0*/  LOP3.LUT R231, R231, 0xfffffff7, RZ, 0xc0, !PT ;  /* 0xfffffff7e7e77812 */ /* 0x000fc600078ec0ff */
[----:B--2---:R-:W-:Y:S01]  /*152b0*/  IMAD.MOV.U32 R4, RZ, RZ, R3 ;  /* 0x000000ffff047224 */ /* 0x004fe200078e0003 */
[----:B------:R-:W-:Y:S01]  /*152c0*/  IABS R3, R5 ;  /* 0x0000000500037213 */ /* 0x000fe20000000000 */
[----:B------:R-:W-:Y:S01]  /*152d0*/  IMAD.IADD R5, R241, 0x1, -R2 ;  /* 0x00000001f1057824 */ /* 0x000fe200078e0a02 */
[----:B------:R-:W-:Y:S01]  /*152e0*/  @P1 LOP3.LUT R231, R231, 0x8, RZ, 0xfc, !PT ;  /* 0x00000008e7e71812 */ /* 0x000fe200078efcff */
[----:B------:R1:W-:Y:S03]  /*152f0*/  I2F R7, R4 ;  /* 0x0000000400077306 */ /* 0x0003e60000201400 */
        /* <DEDUP_REMOVED lines=14> */
[----:B------:R-:W-:-:S05]  /*153e0*/  FMUL.FTZ R15, R57, c[0x0][0x2ec] ;  /* 0x0000bb00390f7a20 */ /* 0x000fca0000410000 */
[----:B------:R2:W4:Y:S01]  /*153f0*/  MUFU.TANH R17, R4 ;  /* 0x0000000400117308 */ /* 0x0005220000002400 */
[----:B-1----:R-:W-:-:S07]  /*15400*/  FMUL.FTZ R5, R60, c[0x0][0x2ec] ;  /* 0x0000bb003c057a20 */ /* 0x002fce0000410000 */
[----:B------:R-:W-:Y:S01]  /*15410*/  MUFU.TANH R15, R15 ;  /* 0x0000000f000f7308 */ /* 0x000fe20000002400 */
[----:B---3--:R-:W-:Y:S02]  /*15420*/  FFMA.FTZ R8, R8, -UR35, R16 ;  /* 0x8000002308087c23 */ /* 0x008fe40008010010 */
[----:B--2---:R-:W-:-:S05]  /*15430*/  FMUL.FTZ R4, R90, c[0x0][0x2ec] ;  /* 0x0000bb005a047a20 */ /* 0x004fca0000410000 */
[----:B------:R-:W1:Y:S01]  /*15440*/  MUFU.TANH R5, R5 ;  /* 0x0000000500057308 */ /* 0x000e620000002400 */
[----:B----4-:R-:W-:-:S05]  /*15450*/  FFMA.FTZ R7, R7, -UR35, R17 ;  /* 0x8000002307077c23 */ /* 0x010fca0008010011 */
[----:B------:R-:W-:Y:S02]  /*15460*/  FSEL R123, R7, -INF , !P6 ;  /* 0xff800000077b7808 */ /* 0x000fe40007000000 */
[----:B------:R-:W2:Y:S01]  /*15470*/  MUFU.TANH R4, R4 ;  /* 0x0000000400047308 */ /* 0x000ea20000002400 */
[----:B-1----:R-:W-:-:S07]  /*15480*/  FFMA.FTZ R5, R9, -UR35, R5 ;  /* 0x8000002309057c23 */ /* 0x002fce0008010005 */
[----:B------:R1:W-:Y:S01]  /*15490*/  MUFU.TANH R16, R12 ;  /* 0x0000000c00107308 */ /* 0x0003e20000002400 */
[----:B------:R-:W-:Y:S01]  /*154a0*/  FSEL R209, R5, -INF , !P3 ;  /* 0xff80000005d17808 */ /* 0x000fe20005800000 */
[----:B--2---:R-:W-:Y:S02]  /*154b0*/  FFMA.FTZ R4, R10, -UR35, R4 ;  /* 0x800000230a047c23 */ /* 0x004fe40008010004 */
[----:B------:R-:W-:-:S03]  /*154c0*/  FMUL.FTZ R10, R63, c[0x0][0x2ec] ;  /* 0x0000bb003f0a7a20 */ /* 0x000fc60000410000 */
[----:B------:R-:W-:Y:S01]  /*154d0*/  FSEL R208, R4, -INF , !P5 ;  /* 0xff80000004d07808 */ /* 0x000fe20006800000 */
[----:B------:R-:W-:Y:S01]  /*154e0*/  FFMA.FTZ R4, R18, -UR35, R14 ;  /* 0x8000002312047c23 */ /* 0x000fe2000801000e */
[----:B------:R-:W-:Y:S01]  /*154f0*/  ISETP.LT.OR P5, PT, R2, R239, P2 ;  /* 0x000000ef0200720c */ /* 0x000fe200017a1670 */
[----:B------:R-:W2:Y:S01]  /*15500*/  MUFU.TANH R10, R10 ;  /* 0x0000000a000a7308 */ /* 0x000ea20000002400 */
[----:B------:R-:W-:Y:S01]  /*15510*/  IADD3 R2, R0, 0x48, RZ ;  /* 0x0000004800027810 */ /* 0x000fe20007ffe0ff */
[----:B-1----:R-:W-:Y:S01]  /*15520*/  FMUL.FTZ R12, R56, c[0x0][0x2ec] ;  /* 0x0000bb00380c7a20 */ /* 0x002fe20000410000 */
[----:B------:R-:W-:Y:S01]  /*15530*/  FSEL R232, R4, -INF , !P4 ;  /* 0xff80000004e87808 */ /* 0x000fe20006000000 */
[----:B------:R-:W-:Y:S01]  /*15540*/  FMUL.FTZ R14, R58, c[0x0][0x2ec] ;  /* 0x0000bb003a0e7a20 */ /* 0x000fe20000410000 */
[C---:B------:R-:W-:Y:S02]  /*15550*/  ISETP.GE.AND P3, PT, R2.reuse, R245, PT ;  /* 0x000000f50200720c */ /* 0x040fe40003f66270 */
[C---:B------:R-:W-:Y:S01]  /*15560*/  ISETP.GE.AND P2, PT, R2.reuse, R244, PT ;  /* 0x000000f40200720c */ /* 0x040fe20003f46270 */
[----:B------:R-:W-:Y:S01]  /*15570*/  MUFU.TANH R12, R12 ;  /* 0x0000000c000c7308 */ /* 0x000fe20000002400 */
[----:B------:R-:W-:-:S02]  /*15580*/  ISETP.GE.AND P1, PT, R2, R243, PT ;  /* 0x000000f30200720c */ /* 0x000fc40003f26270 */
[----:B------:R-:W-:Y:S02]  /*15590*/  ISETP.GE.AND P0, PT, R2, R242, PT ;  /* 0x000000f20200720c */ /* 0x000fe40003f06270 */
[----:B------:R-:W-:Y:S02]  /*155a0*/  FSEL R206, R8, -INF , !P5 ;  /* 0xff80000008ce7808 */ /* 0x000fe40006800000 */
[C---:B------:R-:W-:Y:S01]  /*155b0*/  ISETP.LT.OR P6, PT, R2.reuse, R240, P3 ;  /* 0x000000f00200720c */ /* 0x040fe20001fc1670 */
[----:B--2---:R-:W-:Y:S01]  /*155c0*/  FFMA.FTZ R11, R3, -UR35, R10 ;  /* 0x80000023030b7c23 */ /* 0x004fe2000801000a */
[----:B------:R-:W-:Y:S01]  /*155d0*/  ISETP.LT.OR P5, PT, R2, R239, P2 ;  /* 0x000000ef0200720c */ /* 0x000fe200017a1670 */
[----:B------:R-:W-:Y:S01]  /*155e0*/  IMAD.IADD R3, R236, 0x1, -R2 ;  /* 0x00000001ec037824 */ /* 0x000fe200078e0a02 */
[C---:B------:R-:W-:Y:S01]  /*155f0*/  ISETP.LT.OR P1, PT, R2.reuse, R238, P1 ;  /* 0x000000ee0200720c */ /* 0x040fe20000f21670 */
[----:B------:R-:W-:Y:S01]  /*15600*/  MUFU.TANH R14, R14 ;  /* 0x0000000e000e7308 */ /* 0x000fe20000002400 */
[----:B------:R-:W-:-:S02]  /*15610*/  ISETP.LT.OR P4, PT, R2, R237, P0 ;  /* 0x000000ed0200720c */ /* 0x000fc40000781670 */
[----:B------:R-:W-:Y:S02]  /*15620*/  IABS R3, R3 ;  /* 0x0000000300037213 */ /* 0x000fe40000000000 */
[C---:B------:R-:W-:Y:S02]  /*15630*/  LOP3.LUT P3, RZ, R231.reuse, 0x8, RZ, 0xc0, !PT ;  /* 0x00000008e7ff7812 */ /* 0x040fe4000786c0ff */
        /* <DEDUP_REMOVED lines=8> */
[----:B------:R-:W-:-:S02]  /*156c0*/  IABS R3, R3 ;  /* 0x0000000300037213 */ /* 0x000fc40000000000 */
[----:B------:R-:W-:Y:S01]  /*156d0*/  FSEL R207, R11, -INF , !P2 ;  /* 0xff8000000bcf7808 */ /* 0x000fe20005000000 */
[----:B------:R-:W-:Y:S02]  /*156e0*/  FMUL.FTZ R11, R126, c[0x0][0x2ec] ;  /* 0x0000bb007e0b7a20 */ /* 0x000fe40000410000 */
        /* <DEDUP_REMOVED lines=48> */
[----:B------:R-:W-:-:S02]  /*159f0*/  @P1 LOP3.LUT R231, R231, 0x8, RZ, 0xfc, !PT ;  /* 0x00000008e7e71812 */ /* 0x000fc400078efcff */
[----:B------:R-:W-:Y:S02]  /*15a00*/  FSEL R121, R9, -INF , !P6 ;  /* 0xff80000009797808 */ /* 0x000fe40007000000 */
[----:B------:R-:W-:Y:S01]  /*15a10*/  LOP3.LUT R231, R231, 0xfffffffb, RZ, 0xc0, !PT ;  /* 0xfffffffbe7e77812 */ /* 0x000fe200078ec0ff */
[----:B-1----:R-:W-:-:S03]  /*15a20*/  FMUL.FTZ R10, R54, c[0x0][0x2ec] ;  /* 0x0000bb00360a7a20 */ /* 0x002fc60000410000 */
[----:B------:R-:W-:-:S03]  /*15a30*/  @P0 LOP3.LUT R231, R231, 0x4, RZ, 0xfc, !PT ;  /* 0x00000004e7e70812 */ /* 0x000fc600078efcff */
[----:B------:R-:W-:Y:S01]  /*15a40*/  MUFU.TANH R10, R10 ;  /* 0x0000000a000a7308 */ /* 0x000fe20000002400 */
[----:B--2---:R-:W-:Y:S02]  /*15a50*/  FFMA.FTZ R4, R8, -UR35, R4 ;  /* 0x8000002308047c23 */ /* 0x004fe40008010004 */
[----:B------:R-:W-:Y:S02]  /*15a60*/  FFMA.FTZ R8, R18, -UR35, R14 ;  /* 0x8000002312087c23 */ /* 0x000fe4000801000e */
[----:B------:R-:W-:Y:S01]  /*15a70*/  FMUL.FTZ R14, R55, c[0x0][0x2ec] ;  /* 0x0000bb00370e7a20 */ /* 0x000fe20000410000 */
[----:B------:R-:W-:Y:S01]  /*15a80*/  FSEL R130, R4, -INF , !P5 ;  /* 0xff80000004827808 */ /* 0x000fe20006800000 */
[----:B------:R-:W-:Y:S01]  /*15a90*/  IMAD.MOV.U32 R4, RZ, RZ, R3 ;  /* 0x000000ffff047224 */ /* 0x000fe200078e0003 */
[----:B------:R-:W-:Y:S02]  /*15aa0*/  ISETP.LT.OR P5, PT, R2, R239, P2 ;  /* 0x000000ef0200720c */ /* 0x000fe400017a1670 */
        /* <DEDUP_REMOVED lines=10> */
[----:B------:R-:W-:Y:S02]  /*15b50*/  ISETP.GE.AND P0, PT, R2, R242, PT ;  /* 0x000000f20200720c */ /* 0x000fe40003f06270 */
[----:B------:R-:W-:-:S02]  /*15b60*/  FSEL R205, R8, -INF , !P4 ;  /* 0xff80000008cd7808 */ /* 0x000fc40006000000 */
[C---:B------:R-:W-:Y:S01]  /*15b70*/  ISETP.LT.OR P6, PT, R2.reuse, R240, P3 ;  /* 0x000000f00200720c */ /* 0x040fe20001fc1670 */
[----:B-1----:R-:W-:Y:S01]  /*15b80*/  IMAD.MOV.U32 R4, RZ, RZ, R3 ;  /* 0x000000ffff047224 */ /* 0x002fe200078e0003 */
[----:B------:R-:W-:Y:S02]  /*15b90*/  IABS R3, R5 ;  /* 0x0000000500037213 */ /* 0x000fe40000000000 */
[C---:B------:R-:W-:Y:S01]  /*15ba0*/  ISETP.LT.OR P5, PT, R2.reuse, R239, P2 ;  /* 0x000000ef0200720c */ /* 0x040fe200017a1670 */
[----:B------:R1:W-:Y:S01]  /*15bb0*/  I2F R9, R4 ;  /* 0x0000000400097306 */ /* 0x0003e20000201400 */
[C---:B------:R-:W-:Y:S02]  /*15bc0*/  ISETP.LT.OR P1, PT, R2.reuse, R238, P1 ;  /* 0x000000ee0200720c */ /* 0x040fe40000f21670 */
[----:B------:R-:W-:Y:S02]  /*15bd0*/  ISETP.LT.OR P4, PT, R2, R237, P0 ;  /* 0x000000ed0200720c */ /* 0x000fe40000781670 */
[----:B------:R-:W-:-:S02]  /*15be0*/  LOP3.LUT P3, RZ, R231, 0x8, RZ, 0xc0, !PT ;  /* 0x00000008e7ff7812 */ /* 0x000fc4000786c0ff */
[C---:B------:R-:W-:Y:S02]  /*15bf0*/  LOP3.LUT P2, RZ, R231.reuse, 0x4, RZ, 0xc0, !PT ;  /* 0x00000004e7ff7812 */ /* 0x040fe4000784c0ff */
[----:B------:R-:W-:Y:S02]  /*15c00*/  LOP3.LUT R231, R231, 0xfffffffd, RZ, 0xc0, !PT ;  /* 0xfffffffde7e77812 */ /* 0x000fe400078ec0ff */
[----:B------:R-:W-:Y:S01]  /*15c10*/  FSEL R126, R12, -INF , !P3 ;  /* 0xff8000000c7e7808 */ /* 0x000fe20005800000 */
[----:B------:R-:W-:Y:S02]  /*15c20*/  FMUL.FTZ R12, R115, c[0x0][0x2ec] ;  /* 0x0000bb00730c7a20 */ /* 0x000fe40000410000 */
[----:B------:R-:W-:Y:S01]  /*15c30*/  @P1 LOP3.LUT R231, R231, 0x2, RZ, 0xfc, !PT ;  /* 0x00000002e7e71812 */ /* 0x000fe200078efcff */
[----:B-1----:R-:W-:Y:S02]  /*15c40*/  IMAD.MOV.U32 R4, RZ, RZ, R3 ;  /* 0x000000ffff047224 */ /* 0x002fe400078e0003 */
[----:B------:R-:W-:Y:S01]  /*15c50*/  IMAD.IADD R3, R234, 0x1, -R2 ;  /* 0x00000001ea037824 */ /* 0x000fe200078e0a02 */
[----:B------:R-:W-:Y:S04]  /*15c60*/  MUFU.TANH R12, R12 ;  /* 0x0000000c000c7308 */ /* 0x000fe80000002400 */
[----:B------:R-:W-:-:S04]  /*15c70*/  IABS R3, R3 ;  /* 0x0000000300037213 */ /* 0x000fc80000000000 */
[----:B------:R1:W2:Y:S08]  /*15c80*/  I2F R6, R4 ;  /* 0x0000000400067306 */ /* 0x0002b00000201400 */
        /* <DEDUP_REMOVED lines=8> */
[----:B------:R1:W-:Y:S01]  /*15d10*/  I2F R15, R4 ;  /* 0x00000004000f7306 */ /* 0x0003e20000201400 */
[----:B------:R-:W-:Y:S01]  /*15d20*/  ISETP.GE.AND P1, PT, R2, R243, PT ;  /* 0x000000f30200720c */ /* 0x000fe20003f26270 */
[----:B----4-:R-:W-:Y:S01]  /*15d30*/  FFMA.FTZ R8, R8, -UR35, R11 ;  /* 0x8000002308087c23 */ /* 0x010fe2000801000b */
[----:B------:R-:W-:Y:S01]  /*15d40*/  ISETP.GE.AND P0, PT, R2, R242, PT ;  /* 0x000000f20200720c */ /* 0x000fe20003f06270 */
[----:B------:R-:W-:Y:S01]  /*15d50*/  FMUL.FTZ R11, R78, c[0x0][0x2ec] ;  /* 0x0000bb004e0b7a20 */ /* 0x000fe20000410000 */
[----:B------:R-:W-:Y:S02]  /*15d60*/  IABS R3, R3 ;  /* 0x0000000300037213 */ /* 0x000fe40000000000 */
[----:B------:R-:W-:-:S02]  /*15d70*/  FSEL R124, R6, -INF , !P5 ;  /* 0xff800000067c7808 */ /* 0x000fc40006800000 */
[C---:B------:R-:W-:Y:S01]  /*15d80*/  ISETP.LT.OR P1, PT, R2.reuse, R238, P1 ;  /* 0x000000ee0200720c */ /* 0x040fe20000f21670 */
[----:B------:R-:W-:Y:S01]  /*15d90*/  MUFU.TANH R11, R11 ;  /* 0x0000000b000b7308 */ /* 0x000fe20000002400 */
[----:B------:R-:W-:Y:S01]  /*15da0*/  ISETP.LT.OR P0, PT, R2, R237, P0 ;  /* 0x000000ed0200720c */ /* 0x000fe20000701670 */
[----:B-1----:R-:W-:Y:S01]  /*15db0*/  IMAD.MOV.U32 R4, RZ, RZ, R3 ;  /* 0x000000ffff047224 */ /* 0x002fe200078e0003 */
[----:B------:R-:W-:Y:S01]  /*15dc0*/  IABS R3, R5 ;  /* 0x0000000500037213 */ /* 0x000fe20000000000 */
[----:B------:R-:W-:-:S04]  /*15dd0*/  FMUL.FTZ R5, R52, c[0x0][0x2ec] ;  /* 0x0000bb0034057a20 */ /* 0x000fc80000410000 */
[----:B------:R-:W1:Y:S08]  /*15de0*/  I2F R7, R4 ;  /* 0x0000000400077306 */ /* 0x000e700000201400 */
[----:B------:R2:W3:Y:S08]  /*15df0*/  I2F R4, R3 ;  /* 0x0000000300047306 */ /* 0x0004f00000201400 */
[----:B------:R-:W4:Y:S01]  /*15e00*/  MUFU.TANH R5, R5 ;  /* 0x0000000500057308 */ /* 0x000f220000002400 */
[----:B-1----:R-:W-:-:S02]  /*15e10*/  FFMA.FTZ R7, R7, -UR35, R16 ;  /* 0x8000002307077c23 */ /* 0x002fc40008010010 */
[----:B--2---:R-:W-:Y:S02]  /*15e20*/  FMUL.FTZ R3, R59, c[0x0][0x2ec] ;  /* 0x0000bb003b037a20 */ /* 0x004fe40000410000 */
[----:B---3--:R-:W-:Y:S02]  /*15e30*/  FFMA.FTZ R10, R4, -UR35, R14 ;  /* 0x80000023040a7c23 */ /* 0x008fe4000801000e */
[----:B------:R-:W-:Y:S02]  /*15e40*/  IMAD.IADD R4, R241, 0x1, -R2 ;  /* 0x00000001f1047824 */ /* 0x000fe400078e0a02 */
[----:B------:R-:W1:Y:S01]  /*15e50*/  MUFU.TANH R3, R3 ;  /* 0x0000000300037308 */ /* 0x000e620000002400 */
[----:B------:R-:W-:Y:S02]  /*15e60*/  FMUL.FTZ R14, R77, c[0x0][0x2ec] ;  /* 0x0000bb004d0e7a20 */ /* 0x000fe40000410000 */
[----:B----4-:R-:W-:Y:S01]  /*15e70*/  FFMA.FTZ R5, R9, -UR35, R5 ;  /* 0x8000002309057c23 */ /* 0x010fe20008010005 */
[----:B------:R-:W-:Y:S01]  /*15e80*/  IABS R4, R4 ;  /* 0x0000000400047213 */ /* 0x000fe20000000000 */
[----:B------:R-:W-:-:S02]  /*15e90*/  FFMA.FTZ R9, R15, -UR35, R13 ;  /* 0x800000230f097c23 */ /* 0x000fc4000801000d */
[----:B------:R-:W-:Y:S01]  /*15ea0*/  FMUL.FTZ R13, R110, c[0x0][0x2ec] ;  /* 0x0000bb006e0d7a20 */ /* 0x000fe20000410000 */
[----:B------:R-:W-:Y:S01]  /*15eb0*/  FSEL R113, R5, -INF , !P6 ;  /* 0xff80000005717808 */ /* 0x000fe20007000000 */
[----:B------:R-:W-:Y:S01]  /*15ec0*/  I2F R16, R4 ;  /* 0x0000000400107306 */ /* 0x000fe20000201400 */
[----:B------:R-:W-:Y:S01]  /*15ed0*/  ISETP.LT.OR P6, PT, R2, R240, P3 ;  /* 0x000000f00200720c */ /* 0x000fe20001fc1670 */
[----:B------:R-:W-:Y:S01]  /*15ee0*/  IMAD.MOV.U32 R110, RZ, RZ, R120 ;  /* 0x000000ffff6e7224 */ /* 0x000fe200078e0078 */
[C---:B------:R-:W-:Y:S02]  /*15ef0*/  LOP3.LUT P3, RZ, R231.reuse, 0x2, RZ, 0xc0, !PT ;  /* 0x00000002e7ff7812 */ /* 0x040fe4000786c0ff */
[----:B------:R-:W-:Y:S01]  /*15f00*/  LOP3.LUT R231, R231, 0xfffffff7, RZ, 0xc0, !PT ;  /* 0xfffffff7e7e77812 */ /* 0x000fe200078ec0ff */
[----:B-1----:R-:W-:Y:S01]  /*15f10*/  FFMA.FTZ R3, R17, -UR35, R3 ;  /* 0x8000002311037c23 */ /* 0x002fe20008010003 */
[----:B------:R-:W-:Y:S01]  /*15f20*/  FSEL R125, R8, -INF , !P3 ;  /* 0xff800000087d7808 */ /* 0x000fe20005800000 */
[----:B------:R-:W-:Y:S01]  /*15f30*/  MUFU.TANH R14, R14 ;  /* 0x0000000e000e7308 */ /* 0x000fe20000002400 */
[----:B------:R-:W-:Y:S01]  /*15f40*/  @P1 LOP3.LUT R231, R231, 0x8, RZ, 0xfc, !PT ;  /* 0x00000008e7e71812 */ /* 0x000fe200078efcff */
[----:B------:R-:W-:Y:S01]  /*15f50*/  FMUL.FTZ R17, R40, c[0x0][0x2ec] ;  /* 0x0000bb0028117a20 */ /* 0x000fe20000410000 */
[----:B------:R-:W-:Y:S01]  /*15f60*/  FSEL R129, R3, -INF , !P2 ;  /* 0xff80000003817808 */ /* 0x000fe20005000000 */
[----:B------:R-:W-:Y:S01]  /*15f70*/  IMAD.IADD R3, R234, 0x1, -R2 ;  /* 0x00000001ea037824 */ /* 0x000fe200078e0a02 */
[----:B------:R-:W-:-:S02]  /*15f80*/  ISETP.GE.AND P2, PT, R2, R244, PT ;  /* 0x000000f40200720c */ /* 0x000fc40003f46270 */
[----:B------:R-:W-:Y:S01]  /*15f90*/  LOP3.LUT R231, R231, 0xfffffffb, RZ, 0xc0, !PT ;  /* 0xfffffffbe7e77812 */ /* 0x000fe200078ec0ff */
[----:B------:R-:W-:Y:S01]  /*15fa0*/  MUFU.TANH R13, R13 ;  /* 0x0000000d000d7308 */ /* 0x000fe20000002400 */
[----:B------:R-:W-:Y:S02]  /*15fb0*/  ISETP.LT.OR P5, PT, R2, R239, P2 ;  /* 0x000000ef0200720c */ /* 0x000fe400017a1670 */
[----:B------:R-:W-:Y:S02]  /*15fc0*/  IABS R3, R3 ;  /* 0x0000000300037213 */ /* 0x000fe40000000000 */
[----:B------:R-:W-:Y:S02]  /*15fd0*/  IADD3 R2, R0, 0x58, RZ ;  /* 0x0000005800027810 */ /* 0x000fe40007ffe0ff */
[----:B------:R-:W-:Y:S01]  /*15fe0*/  @P0 LOP3.LUT R231, R231, 0x4, RZ, 0xfc, !PT ;  /* 0x00000004e7e70812 */ /* 0x000fe200078efcff */
[----:B------:R1:W-:Y:S01]  /*15ff0*/  I2F R5, R3 ;  /* 0x0000000300057306 */ /* 0x0003e20000201400 */
[----:B------:R-:W-:-:S02]  /*16000*/  ISETP.GE.AND P3, PT, R2, R245, PT ;  /* 0x000000f50200720c */ /* 0x000fc40003f66270 */
[C---:B------:R-:W-:Y:S02]  /*16010*/  ISETP.GE.AND P2, PT, R2.reuse, R244, PT ;  /* 0x000000f40200720c */ /* 0x040fe40003f46270 */
[C---:B------:R-:W-:Y:S02]  /*16020*/  ISETP.GE.AND P1, PT, R2.reuse, R243, PT ;  /* 0x000000f30200720c */ /* 0x040fe40003f26270 */
[----:B------:R-:W-:Y:S01]  /*16030*/  ISETP.GE.AND P0, PT, R2, R242, PT ;  /* 0x000000f20200720c */ /* 0x000fe20003f06270 */
[----:B------:R-:W-:Y:S01]  /*16040*/  MUFU.TANH R17, R17 ;  /* 0x0000001100117308 */ /* 0x000fe20000002400 */
[----:B------:R-:W-:Y:S01]  /*16050*/  FSEL R127, R9, -INF , !P4 ;  /* 0xff800000097f7808 */ /* 0x000fe20006000000 */
[----:B------:R-:W-:Y:S01]  /*16060*/  FMUL.FTZ R9, R100, c[0x0][0x2ec] ;  /* 0x0000bb0064097a20 */ /* 0x000fe20000410000 */
[----:B------:R-:W-:Y:S02]  /*16070*/  FSEL R103, R7, -INF , !P6 ;  /* 0xff80000007677808 */ /* 0x000fe40007000000 */
[----:B------:R-:W-:Y:S01]  /*16080*/  FSEL R112, R10, -INF , !P5 ;  /* 0xff8000000a707808 */ /* 0x000fe20006800000 */
[----:B------:R-:W-:Y:S01]  /*16090*/  FMUL.FTZ R10, R76, c[0x0][0x2ec] ;  /* 0x0000bb004c0a7a20 */ /* 0x000fe20000410000 */
[----:B------:R-:W-:Y:S01]  /*160a0*/  ISETP.LT.OR P6, PT, R2, R240, P3 ;  /* 0x000000f00200720c */ /* 0x000fe20001fc1670 */
[----:B-1----:R-:W-:Y:S01]  /*160b0*/  IMAD.IADD R3, R236, 0x1, -R2 ;  /* 0x00000001ec037824 */ /* 0x002fe200078e0a02 */
[C---:B------:R-:W-:Y:S01]  /*160c0*/  ISETP.LT.OR P5, PT, R2.reuse, R239, P2 ;  /* 0x000000ef0200720c */ /* 0x040fe200017a1670 */
[----:B------:R-:W-:Y:S01]  /*160d0*/  MUFU.TANH R9, R9 ;  /* 0x0000000900097308 */ /* 0x000fe20000002400 */
[----:B------:R-:W-:-:S02]  /*160e0*/  ISETP.LT.OR P1, PT, R2, R238, P1 ;  /* 0x000000ee0200720c */ /* 0x000fc40000f21670 */
[----:B------:R-:W-:Y:S02]  /*160f0*/  IABS R3, R3 ;  /* 0x0000000300037213 */ /* 0x000fe40000000000 */
[----:B------:R-:W-:Y:S02]  /*16100*/  ISETP.LT.OR P4, PT, R2, R237, P0 ;  /* 0x000000ed0200720c */ /* 0x000fe40000781670 */
[----:B------:R-:W-:Y:S01]  /*16110*/  LOP3.LUT P3, RZ, R231, 0x8, RZ, 0xc0, !PT ;  /* 0x00000008e7ff7812 */ /* 0x000fe2000786c0ff */
[----:B------:R-:W-:Y:S01]  /*16120*/  IMAD.MOV.U32 R4, RZ, RZ, R3 ;  /* 0x000000ffff047224 */ /* 0x000fe200078e0003 */
[----:B------:R-:W-:Y:S01]  /*16130*/  MUFU.TANH R10, R10 ;  /* 0x0000000a000a7308 */ /* 0x000fe20000002400 */
[----:B------:R-:W-:Y:S01]  /*16140*/  IMAD.IADD R3, R235, 0x1, -R2 ;  /* 0x00000001eb037824 */ /* 0x000fe200078e0a02 */
[C---:B------:R-:W-:Y:S02]  /*16150*/  LOP3.LUT P2, RZ, R231.reuse, 0x4, RZ, 0xc0, !PT ;  /* 0x00000004e7ff7812 */ /* 0x040fe4000784c0ff */
[----:B------:R-:W-:-:S02]  /*16160*/  LOP3.LUT R231, R231, 0xfffffffd, RZ, 0xc0, !PT ;  /* 0xfffffffde7e77812 */ /* 0x000fc400078ec0ff */
[----:B------:R-:W-:Y:S02]  /*16170*/  IABS R3, R3 ;  /* 0x0000000300037213 */ /* 0x000fe40000000000 */
[----:B------:R1:W2:Y:S01]  /*16180*/  I2F R6, R4 ;  /* 0x0000000400067306 */ /* 0x0002a20000201400 */
[----:B------:R-:W-:Y:S02]  /*16190*/  @P1 LOP3.LUT R231, R231, 0x2, RZ, 0xfc, !PT ;  /* 0x00000002e7e71812 */ /* 0x000fe400078efcff */
[----:B-1----:R-:W-:Y:S02]  /*161a0*/  IMAD.MOV.U32 R4, RZ, RZ, R3 ;  /* 0x000000ffff047224 */ /* 0x002fe400078e0003 */
[----:B------:R-:W-:-:S03]  /*161b0*/  IMAD.IADD R3, R234, 0x1, -R2 ;  /* 0x00000001ea037824 */ /* 0x000fc600078e0a02 */
[----:B------:R1:W3:Y:S01]  /*161c0*/  I2F R8, R4 ;  /* 0x0000000400087306 */ /* 0x0002e20000201400 */
[----:B--2---:R-:W-:Y:S01]  /*161d0*/  FFMA.FTZ R6, R6, -UR35, R10 ;  /* 0x8000002306067c23 */ /* 0x004fe2000801000a */
[----:B------:R-:W-:-:S04]  /*161e0*/  IABS R3, R3 ;  /* 0x0000000300037213 */ /* 0x000fc80000000000 */
        /* <DEDUP_REMOVED lines=9> */
[----:B------:R-:W-:Y:S01]  /*16280*/  ISETP.GE.AND P0, PT, R2, R242, PT ;  /* 0x000000f20200720c */ /* 0x000fe20003f06270 */
[----:B----4-:R-:W-:Y:S01]  /*16290*/  FFMA.FTZ R13, R7, -UR35, R13 ;  /* 0x80000023070d7c23 */ /* 0x010fe2000801000d */
[----:B------:R-:W-:Y:S02]  /*162a0*/  FSEL R111, R8, -INF , !P5 ;  /* 0xff800000086f7808 */ /* 0x000fe40006800000 */
[----:B------:R-:W-:Y:S02]  /*162b0*/  IABS R3, R3 ;  /* 0x0000000300037213 */ /* 0x000fe40000000000 */
[----:B------:R-:W-:-:S02]  /*162c0*/  ISETP.LT.OR P1, PT, R2, R238, P1 ;  /* 0x000000ee0200720c */ /* 0x000fc40000f21670 */
[----:B------:R-:W-:Y:S02]  /*162d0*/  ISETP.LT.OR P0, PT, R2, R237, P0 ;  /* 0x000000ed0200720c */ /* 0x000fe40000701670 */
[----:B------:R-:W3:Y:S01]  /*162e0*/  I2F R3, R3 ;  /* 0x0000000300037306 */ /* 0x000ee20000201400 */
[----:B-1----:R-:W-:Y:S02]  /*162f0*/  FMUL.FTZ R4, R109, c[0x0][0x2ec] ;  /* 0x0000bb006d047a20 */ /* 0x002fe40000410000 */
[----:B--2---:R-:W-:Y:S02]  /*16300*/  FFMA.FTZ R12, R15, -UR35, R12 ;  /* 0x800000230f0c7c23 */ /* 0x004fe4000801000c */
[----:B------:R-:W-:-:S03]  /*16310*/  FMUL.FTZ R15, R119, c[0x0][0x2ec] ;  /* 0x0000bb00770f7a20 */ /* 0x000fc60000410000 */
[----:B------:R-:W1:Y:S01]  /*16320*/  MUFU.TANH R4, R4 ;  /* 0x0000000400047308 */ /* 0x000e620000002400 */
[----:B------:R-:W-:Y:S01]  /*16330*/  FSEL R119, R12, -INF , !P4 ;  /* 0xff8000000c777808 */ /* 0x000fe20006000000 */
[----:B---3--:R-:W-:Y:S02]  /*16340*/  FFMA.FTZ R11, R3, -UR35, R14 ;  /* 0x80000023030b7c23 */ /* 0x008fe4000801000e */
[----:B------:R-:W-:-:S04]  /*16350*/  IMAD.IADD R3, R235, 0x1, -R2 ;  /* 0x00000001eb037824 */ /* 0x000fc800078e0a02 */
[----:B------:R-:W-:Y:S01]  /*16360*/  MUFU.TANH R15, R15 ;  /* 0x0000000f000f7308 */ /* 0x000fe20000002400 */
[----:B------:R-:W-:Y:S01]  /*16370*/  FMUL.FTZ R14, R108, c[0x0][0x2ec] ;  /* 0x0000bb006c0e7a20 */ /* 0x000fe20000410000 */
[----:B------:R-:W-:Y:S01]  /*16380*/  IABS R3, R3 ;  /* 0x0000000300037213 */ /* 0x000fe20000000000 */
[----:B-1----:R-:W-:-:S05]  /*16390*/  FFMA.FTZ R4, R5, -UR35, R4 ;  /* 0x8000002305047c23 */ /* 0x002fca0008010004 */
[----:B------:R-:W-:Y:S01]  /*163a0*/  MUFU.TANH R14, R14 ;  /* 0x0000000e000e7308 */ /* 0x000fe20000002400 */
[----:B------:R-:W-:Y:S02]  /*163b0*/  FFMA.FTZ R5, R16, -UR35, R9 ;  /* 0x8000002310057c23 */ /* 0x000fe40008010009 */
[----:B------:R-:W-:Y:S01]  /*163c0*/  FMUL.FTZ R16, R118, c[0x0][0x2ec] ;  /* 0x0000bb0076107a20 */ /* 0x000fe20000410000 */
[----:B------:R-:W-:Y:S01]  /*163d0*/  FSEL R115, R4, -INF , !P3 ;  /* 0xff80000004737808 */ /* 0x000fe20005800000 */
[----:B------:R-:W-:Y:S01]  /*163e0*/  IMAD.MOV.U32 R4, RZ, RZ, R3 ;  /* 0x000000ffff047224 */ /* 0x000fe200078e0003 */
[----:B------:R-:W-:Y:S01]  /*163f0*/  FSEL R120, R5, -INF , !P2 ;  /* 0xff80000005787808 */ /* 0x000fe20005000000 */
[----:B------:R-:W-:Y:S01]  /*16400*/  IMAD.IADD R3, R234, 0x1, -R2 ;  /* 0x00000001ea037824 */ /* 0x000fe200078e0a02 */
[C---:B------:R-:W-:Y:S01]  /*16410*/  ISETP.GE.AND P3, PT, R2.reuse, R245, PT ;  /* 0x000000f50200720c */ /* 0x040fe20003f66270 */
[----:B------:R1:W-:Y:S01]  /*16420*/  I2F R10, R4 ;  /* 0x00000004000a7306 */ /* 0x0003e20000201400 */
[----:B------:R-:W-:-:S02]  /*16430*/  ISETP.GE.AND P2, PT, R2, R244, PT ;  /* 0x000000f40200720c */ /* 0x000fc40003f46270 */
[C---:B------:R-:W-:Y:S02]  /*16440*/  ISETP.LT.OR P6, PT, R2.reuse, R240, P3 ;  /* 0x000000f00200720c */ /* 0x040fe40001fc1670 */
[----:B------:R-:W-:Y:S02]  /*16450*/  ISETP.LT.OR P5, PT, R2, R239, P2 ;  /* 0x000000ef0200720c */ /* 0x000fe400017a1670 */
[----:B------:R-:W-:Y:S01]  /*16460*/  IABS R3, R3 ;  /* 0x0000000300037213 */ /* 0x000fe20000000000 */
[----:B------:R-:W-:Y:S01]  /*16470*/  MUFU.TANH R16, R16 ;  /* 0x0000001000107308 */ /* 0x000fe20000002400 */
[C---:B------:R-:W-:Y:S02]  /*16480*/  LOP3.LUT P3, RZ, R231.reuse, 0x2, RZ, 0xc0, !PT ;  /* 0x00000002e7ff7812 */ /* 0x040fe4000786c0ff */
[----:B------:R-:W-:Y:S02]  /*16490*/  LOP3.LUT R231, R231, 0xfffffff7, RZ, 0xc0, !PT ;  /* 0xfffffff7e7e77812 */ /* 0x000fe400078ec0ff */
[----:B------:R-:W-:-:S02]  /*164a0*/  FSEL R114, R13, -INF , !P3 ;  /* 0xff8000000d727808 */ /* 0x000fc40005800000 */
[----:B------:R-:W-:Y:S01]  /*164b0*/  @P1 LOP3.LUT R231, R231, 0x8, RZ, 0xfc, !PT ;  /* 0x00000008e7e71812 */ /* 0x000fe200078efcff */
[----:B-1----:R-:W-:Y:S01]  /*164c0*/  IMAD.IADD R4, R241, 0x1, -R2 ;  /* 0x00000001f1047824 */ /* 0x002fe200078e0a02 */
[----:B------:R-:W-:Y:S01]  /*164d0*/  IADD3 R2, R0, 0x60, RZ ;  /* 0x0000006000027810 */ /* 0x000fe20007ffe0ff */
[----:B------:R1:W-:Y:S01]  /*164e0*/  I2F R9, R3 ;  /* 0x0000000300097306 */ /* 0x0003e20000201400 */
[----:B------:R-:W-:Y:S02]  /*164f0*/  LOP3.LUT R231, R231, 0xfffffffb, RZ, 0xc0, !PT ;  /* 0xfffffffbe7e77812 */ /* 0x000fe400078ec0ff */
[----:B------:R-:W-:Y:S01]  /*16500*/  IABS R4, R4 ;  /* 0x0000000400047213 */ /* 0x000fe20000000000 */
[----:B------:R-:W-:Y:S01]  /*16510*/  IMAD.IADD R5, R235, 0x1, -R2 ;  /* 0x00000001eb057824 */ /* 0x000fe200078e0a02 */
[----:B------:R-:W-:Y:S02]  /*16520*/  @P0 LOP3.LUT R231, R231, 0x4, RZ, 0xfc, !PT ;  /* 0x00000004e7e70812 */ /* 0x000fe400078efcff */
[C---:B------:R-:W-:Y:S01]  /*16530*/  ISETP.GE.AND P3, PT, R2.reuse, R245, PT ;  /* 0x000000f50200720c */ /* 0x040fe20003f66270 */
[----:B------:R2:W-:Y:S01]  /*16540*/  I2F R18, R4 ;  /* 0x0000000400127306 */ /* 0x0005e20000201400 */
[----:B------:R-:W-:-:S02]  /*16550*/  ISETP.GE.AND P2, PT, R2, R244, PT ;  /* 0x000000f40200720c */ /* 0x000fc40003f46270 */
[C---:B------:R-:W-:Y:S02]  /*16560*/  ISETP.GE.AND P1, PT, R2.reuse, R243, PT ;  /* 0x000000f30200720c */ /* 0x040fe40003f26270 */
[----:B------:R-:W-:Y:S02]  /*16570*/  ISETP.GE.AND P0, PT, R2, R242, PT ;  /* 0x000000f20200720c */ /* 0x000fe40003f06270 */
[----:B------:R-:W-:Y:S01]  /*16580*/  FSEL R101, R11, -INF , !P6 ;  /* 0xff8000000b657808 */ /* 0x000fe20007000000 */
[----:B-1----:R-:W-:Y:S01]  /*16590*/  IMAD.IADD R3, R236, 0x1, -R2 ;  /* 0x00000001ec037824 */ /* 0x002fe200078e0a02 */
[C---:B------:R-:W-:Y:S02]  /*165a0*/  ISETP.LT.OR P6, PT, R2.reuse, R240, P3 ;  /* 0x000000f00200720c */ /* 0x040fe40001fc1670 */
[----:B------:R-:W-:Y:S02]  /*165b0*/  ISETP.LT.OR P1, PT, R2, R238, P1 ;  /* 0x000000ee0200720c */ /* 0x000fe40000f21670 */
[----:B------:R-:W-:-:S02]  /*165c0*/  IABS R3, R3 ;  /* 0x0000000300037213 */ /* 0x000fc40000000000 */
[----:B------:R-:W-:Y:S02]  /*165d0*/  ISETP.LT.OR P4, PT, R2, R237, P0 ;  /* 0x000000ed0200720c */ /* 0x000fe40000781670 */
[----:B------:R-:W-:Y:S01]  /*165e0*/  LOP3.LUT P3, RZ, R231, 0x8, RZ, 0xc0, !PT ;  /* 0x00000008e7ff7812 */ /* 0x000fe2000786c0ff */
[----:B--2---:R-:W-:Y:S01]  /*165f0*/  IMAD.MOV.U32 R4, RZ, RZ, R3 ;  /* 0x000000ffff047224 */ /* 0x004fe200078e0003 */
[----:B------:R-:W-:Y:S01]  /*16600*/  IABS R3, R5 ;  /* 0x0000000500037213 */ /* 0x000fe20000000000 */
[--C-:B------:R-:W-:Y:S02]  /*16610*/  IMAD.IADD R5, R241, 0x1, -R2.reuse ;  /* 0x00000001f1057824 */ /* 0x100fe400078e0a02 */
[----:B------:R1:W2:Y:S02]  /*16620*/  I2F R7, R4 ;  /* 0x0000000400077306 */ /* 0x0002a40000201400 */
[----:B-1----:R-:W-:Y:S02]  /*16630*/  IMAD.MOV.U32 R4, RZ, RZ, R3 ;  /* 0x000000ffff047224 */ /* 0x002fe400078e0003 */
[----:B------:R-:W-:-:S04]  /*16640*/  IMAD.IADD R3, R234, 0x1, -R2 ;  /* 0x00000001ea037824 */ /* 0x000fc800078e0a02 */
[----:B------:R1:W3:Y:S01]  /*16650*/  I2F R8, R4 ;  /* 0x0000000400087306 */ /* 0x0002e20000201400 */
[----:B--2---:R-:W-:Y:S01]  /*16660*/  FFMA.FTZ R7, R7, -UR35, R15 ;  /* 0x8000002307077c23 */ /* 0x004fe2000801000f */
[----:B------:R-:W-:-:S04]  /*16670*/  IABS R3, R3 ;  /* 0x0000000300037213 */ /* 0x000fc80000000000 */
[----:B------:R-:W-:Y:S01]  /*16680*/  FSEL R100, R7, -INF , !P6 ;  /* 0xff80000007647808 */ /* 0x000fe20007000000 */
[----:B-1----:R-:W-:Y:S01]  /*16690*/  IMAD.MOV.U32 R4, RZ, RZ, R3 ;  /* 0x000000ffff047224 */ /* 0x002fe200078e0003 */
[----:B------:R-:W-:Y:S01]  /*166a0*/  IABS R3, R5 ;  /* 0x0000000500037213 */ /* 0x000fe20000000000 */
[----:B------:R-:W-:Y:S02]  /*166b0*/  FMUL.FTZ R5, R110, c[0x0][0x2ec] ;  /* 0x0000bb006e057a20 */ /* 0x000fe40000410000 */
[----:B------:R1:W2:Y:S01]  /*166c0*/  I2F R6, R4 ;  /* 0x0000000400067306 */ /* 0x0002a20000201400 */
[----:B---3--:R-:W-:-:S07]  /*166d0*/  FFMA.FTZ R8, R8, -UR35, R16 ;  /* 0x8000002308087c23 */ /* 0x008fce0008010010 */
[----:B------:R-:W-:Y:S01]  /*166e0*/  I2F R3, R3 ;  /* 0x0000000300037306 */ /* 0x000fe20000201400 */
[----:B-1----:R-:W-:-:S07]  /*166f0*/  FMUL.FTZ R4, R79, c[0x0][0x2ec] ;  /* 0x0000bb004f047a20 */ /* 0x002fce0000410000 */
[----:B------:R-:W1:Y:S01]  /*16700*/  MUFU.TANH R5, R5 ;  /* 0x0000000500057308 */ /* 0x000e620000002400 */
[----:B--2---:R-:W-:-:S07]  /*16710*/  FFMA.FTZ R12, R6, -UR35, R17 ;  /* 0x80000023060c7c23 */ /* 0x004fce0008010011 */
[----:B------:R-:W2:Y:S01]  /*16720*/  MUFU.TANH R4, R4 ;  /* 0x0000000400047308 */ /* 0x000ea20000002400 */
[----:B-1----:R-:W-:-:S05]  /*16730*/  FFMA.FTZ R5, R9, -UR35, R5 ;  /* 0x8000002309057c23 */ /* 0x002fca0008010005 */
[----:B------:R-:W-:Y:S01]  /*16740*/  FSEL R110, R5, -INF , !P3 ;  /* 0xff800000056e7808 */ /* 0x000fe20005800000 */
[----:B--2---:R-:W-:Y:S02]  /*16750*/  FFMA.FTZ R4, R10, -UR35, R4 ;  /* 0x800000230a047c23 */ /* 0x004fe40008010004 */
[----:B------:R-:W-:-:S03]  /*16760*/  FMUL.FTZ R10, R42, c[0x0][0x2ec] ;  /* 0x0000bb002a0a7a20 */ /* 0x000fc60000410000 */
[----:B------:R-:W-:Y:S01]  /*16770*/  FSEL R109, R4, -INF , !P5 ;  /* 0xff800000046d7808 */ /* 0x000fe20006800000 */
[----:B------:R-:W-:Y:S01]  /*16780*/  FFMA.FTZ R4, R18, -UR35, R14 ;  /* 0x8000002312047c23 */ /* 0x000fe2000801000e */
[----:B------:R-:W-:Y:S01]  /*16790*/  ISETP.LT.OR P5, PT, R2, R239, P2 ;  /* 0x000000ef0200720c */ /* 0x000fe200017a1670 */
[----:B------:R-:W1:Y:S01]  /*167a0*/  MUFU.TANH R10, R10 ;  /* 0x0000000a000a7308 */ /* 0x000e620000002400 */
[----:B------:R-:W-:Y:S02]  /*167b0*/  IADD3 R2, R0, 0x61, RZ ;  /* 0x0000006100027810 */ /* 0x000fe40007ffe0ff */
[C---:B------:R-:W-:Y:S02]  /*167c0*/  LOP3.LUT P2, RZ, R231.reuse, 0x4, RZ, 0xc0, !PT ;  /* 0x00000004e7ff7812 */ /* 0x040fe4000784c0ff */
[----:B------:R-:W-:Y:S02]  /*167d0*/  LOP3.LUT R231, R231, 0xfffffffd, RZ, 0xc0, !PT ;  /* 0xfffffffde7e77812 */ /* 0x000fe400078ec0ff */
[----:B------:R-:W-:-:S02]  /*167e0*/  FSEL R118, R4, -INF , !P2 ;  /* 0xff80000004767808 */ /* 0x000fc40005000000 */
[----:B------:R-:W-:Y:S02]  /*167f0*/  @P1 LOP3.LUT R231, R231, 0x2, RZ, 0xfc, !PT ;  /* 0x00000002e7e71812 */ /* 0x000fe400078efcff */
[C---:B------:R-:W-:Y:S02]  /*16800*/  ISETP.GE.AND P3, PT, R2.reuse, R245, PT ;  /* 0x000000f50200720c */ /* 0x040fe40003f66270 */
[C---:B------:R-:W-:Y:S02]  /*16810*/  ISETP.GE.AND P2, PT, R2.reuse, R244, PT ;  /* 0x000000f40200720c */ /* 0x040fe40003f46270 */
[C---:B------:R-:W-:Y:S01]  /*16820*/  ISETP.GE.AND P1, PT, R2.reuse, R243, PT ;  /* 0x000000f30200720c */ /* 0x040fe20003f26270 */
[----:B-1----:R-:W-:Y:S01]  /*16830*/  FFMA.FTZ R11, R3, -UR35, R10 ;  /* 0x80000023030b7c23 */ /* 0x002fe2000801000a */
[----:B------:R-:W-:Y:S01]  /*16840*/  ISETP.GE.AND P0, PT, R2, R242, PT ;  /* 0x000000f20200720c */ /* 0x000fe20003f06270 */
[----:B------:R-:W-:Y:S01]  /*16850*/  IMAD.IADD R3, R236, 0x1, -R2 ;  /* 0x00000001ec037824 */ /* 0x000fe200078e0a02 */
[----:B------:R-:W-:-:S02]  /*16860*/  FSEL R108, R8, -INF , !P5 ;  /* 0xff800000086c7808 */ /* 0x000fc40006800000 */
[C---:B------:R-:W-:Y:S02]  /*16870*/  ISETP.LT.OR P6, PT, R2.reuse, R240, P3 ;  /* 0x000000f00200720c */ /* 0x040fe40001fc1670 */
[----:B------:R-:W-:Y:S02]  /*16880*/  IABS R3, R3 ;  /* 0x0000000300037213 */ /* 0x000fe40000000000 */
[C---:B------:R-:W-:Y:S02]  /*16890*/  ISETP.LT.OR P5, PT, R2.reuse, R239, P2 ;  /* 0x000000ef0200720c */ /* 0x040fe400017a1670 */
[C---:B------:R-:W-:Y:S01]  /*168a0*/  ISETP.LT.OR P1, PT, R2.reuse, R238, P1 ;  /* 0x000000ee0200720c */ /* 0x040fe20000f21670 */
[----:B------:R-:W-:Y:S01]  /*168b0*/  IMAD.MOV.U32 R4, RZ, RZ, R3 ;  /* 0x000000ffff047224 */ /* 0x000fe200078e0003 */
[----:B------:R-:W-:Y:S01]  /*168c0*/  ISETP.LT.OR P0, PT, R2, R237, P0 ;  /* 0x000000ed0200720c */ /* 0x000fe20000701670 */
[----:B------:R-:W-:Y:S01]  /*168d0*/  IMAD.IADD R3, R235, 0x1, -R2 ;  /* 0x00000001eb037824 */ /* 0x000fe200078e0a02 */
[----:B------:R-:W-:Y:S01]  /*168e0*/  LOP3.LUT P3, RZ, R231, 0x2, RZ, 0xc0, !PT ;  /* 0x00000002e7ff7812 */ /* 0x000fe2000786c0ff */
[----:B------:R1:W-:Y:S01]  /*168f0*/  I2F R10, R4 ;  /* 0x00000004000a7306 */ /* 0x0003e20000201400 */
[----:B------:R-:W-:Y:S01]  /*16900*/  FMUL.FTZ R13, R41, c[0x0][0x2ec] ;  /* 0x0000bb00290d7a20 */ /* 0x000fe20000410000 */
[----:B------:R-:W-:-:S02]  /*16910*/  LOP3.LUT R231, R231, 0xfffffff7, RZ, 0xc0, !PT ;  /* 0xfffffff7e7e77812 */ /* 0x000fc400078ec0ff */
[----:B------:R-:W-:Y:S01]  /*16920*/  IABS R3, R3 ;  /* 0x0000000300037213 */ /* 0x000fe20000000000 */
[----:B------:R-:W-:-:S03]  /*16930*/  FMUL.FTZ R17, R136, c[0x0][0x2ec] ;  /* 0x0000bb0088117a20 */ /* 0x000fc60000410000 */
[----:B------:R-:W-:Y:S01]  /*16940*/  MUFU.TANH R13, R13 ;  /* 0x0000000d000d7308 */ /* 0x000fe20000002400 */
[----:B------:R-:W-:Y:S01]  /*16950*/  @P1 LOP3.LUT R231, R231, 0x8, RZ, 0xfc, !PT ;  /* 0x00000008e7e71812 */ /* 0x000fe200078efcff */
[----:B------:R-:W-:-:S03]  /*16960*/  FMUL.FTZ R16, R66, c[0x0][0x2ec] ;  /* 0x0000bb0042107a20 */ /* 0x000fc60000410000 */
[----:B------:R-:W-:Y:S01]  /*16970*/  LOP3.LUT R231, R231, 0xfffffffb, RZ, 0xc0, !PT ;  /* 0xfffffffbe7e77812 */ /* 0x000fe200078ec0ff */
[----:B-1----:R-:W-:Y:S02]  /*16980*/  IMAD.MOV.U32 R4, RZ, RZ, R3 ;  /* 0x000000ffff047224 */ /* 0x002fe400078e0003 */
[----:B------:R-:W-:Y:S01]  /*16990*/  MUFU.TANH R17, R17 ;  /* 0x0000001100117308 */ /* 0x000fe20000002400 */
[----:B------:R-:W-:Y:S01]  /*169a0*/  IMAD.IADD R3, R234, 0x1, -R2 ;  /* 0x00000001ea037824 */ /* 0x000fe200078e0a02 */
[----:B------:R-:W-:-:S04]  /*169b0*/  @P0 LOP3.LUT R231, R231, 0x4, RZ, 0xfc, !PT ;  /* 0x00000004e7e70812 */ /* 0x000fc800078efcff */
[----:B------:R-:W-:Y:S02]  /*169c0*/  IABS R3, R3 ;  /* 0x0000000300037213 */ /* 0x000fe40000000000 */
[----:B------:R1:W-:Y:S08]  /*169d0*/  I2F R8, R4 ;  /* 0x0000000400087306 */ /* 0x0003f00000201400 */
[----:B------:R2:W3:Y:S01]  /*169e0*/  I2F R7, R3 ;  /* 0x0000000300077306 */ /* 0x0004e20000201400 */
[----:B-1----:R-:W-:Y:S01]  /*169f0*/  IMAD.IADD R4, R241, 0x1, -R2 ;  /* 0x00000001f1047824 */ /* 0x002fe200078e0a02 */
[----:B------:R-:W-:-:S04]  /*16a00*/  IADD3 R2, R0, 0x68, RZ ;  /* 0x0000006800027810 */ /* 0x000fc80007ffe0ff */
[----:B------:R-:W-:Y:S01]  /*16a10*/  IABS R4, R4 ;  /* 0x0000000400047213 */ /* 0x000fe20000000000 */
[--C-:B------:R-:W-:Y:S02]  /*16a20*/  IMAD.IADD R5, R234, 0x1, -R2.reuse ;  /* 0x00000001ea057824 */ /* 0x100fe400078e0a02 */
[----:B--2---:R-:W-:Y:S01]  /*16a30*/  IMAD.IADD R3, R236, 0x1, -R2 ;  /* 0x00000001ec037824 */ /* 0x004fe200078e0a02 */
[----:B------:R1:W-:Y:S04]  /*16a40*/  I2F R18, R4 ;  /* 0x0000000400127306 */ /* 0x0003e80000201400 */
        /* <DEDUP_REMOVED lines=9> */
[----:B------:R-:W-:Y:S02]  /*16ae0*/  FMUL.FTZ R14, R43, c[0x0][0x2ec] ;  /* 0x0000bb002b0e7a20 */ /* 0x000fe40000410000 */
[----:B---3--:R-:W-:Y:S01]  /*16af0*/  FFMA.FTZ R7, R7, -UR35, R13 ;  /* 0x8000002307077c23 */ /* 0x008fe2000801000d */
[----:B------:R-:W-:Y:S01]  /*16b00*/  FSEL R98, R12, -INF , !P3 ;  /* 0xff8000000c627808 */ /* 0x000fe20005800000 */
[----:B------:R-:W-:Y:S01]  /*16b10*/  IMAD.MOV.U32 R88, RZ, RZ, R116 ;  /* 0x000000ffff587224 */ /* 0x000fe200078e0074 */
[----:B------:R-:W-:Y:S01]  /*16b20*/  ISETP.GE.AND P2, PT, R2, R244, PT ;  /* 0x000000f40200720c */ /* 0x000fe20003f46270 */
[----:B------:R-:W-:Y:S01]  /*16b30*/  FMUL.FTZ R15, R64, c[0x0][0x2ec] ;  /* 0x0000bb00400f7a20 */ /* 0x000fe20000410000 */
[----:B------:R-:W2:Y:S01]  /*16b40*/  I2F R3, R3 ;  /* 0x0000000300037306 */ /* 0x000ea20000201400 */
[C---:B------:R-:W-:Y:S01]  /*16b50*/  ISETP.GE.AND P1, PT, R2.reuse, R243, PT ;  /* 0x000000f30200720c */ /* 0x040fe20003f26270 */
[----:B------:R-:W-:Y:S01]  /*16b60*/  IMAD.MOV.U32 R85, RZ, RZ, R84 ;  /* 0x000000ffff557224 */ /* 0x000fe200078e0054 */
[----:B------:R-:W-:Y:S01]  /*16b70*/  ISETP.GE.AND P0, PT, R2, R242, PT ;  /* 0x000000f20200720c */ /* 0x000fe20003f06270 */
[----:B------:R-:W-:Y:S01]  /*16b80*/  IMAD.MOV.U32 R91, RZ, RZ, R74 ;  /* 0x000000ffff5b7224 */ /* 0x000fe200078e004a */
[----:B------:R3:W5:Y:S01]  /*16b90*/  LDL.LU R138, [R1+0x110] ;  /* 0x00011000018a7983 */ /* 0x0007620000300800 */
[----:B-1----:R-:W-:-:S02]  /*16ba0*/  FMUL.FTZ R4, R137, c[0x0][0x2ec] ;  /* 0x0000bb0089047a20 */ /* 0x002fc40000410000 */
[----:B------:R-:W1:Y:S01]  /*16bb0*/  MUFU.TANH R5, R5 ;  /* 0x0000000500057308 */ /* 0x000e620000002400 */
[----:B------:R-:W-:Y:S01]  /*16bc0*/  ISETP.GE.AND P3, PT, R2, R245, PT ;  /* 0x000000f50200720c */ /* 0x000fe20003f66270 */
[----:B--2---:R-:W-:-:S06]  /*16bd0*/  FFMA.FTZ R13, R3, -UR35, R17 ;  /* 0x80000023030d7c23 */ /* 0x004fcc0008010011 */
[----:B------:R-:W2:Y:S01]  /*16be0*/  MUFU.TANH R4, R4 ;  /* 0x0000000400047308 */ /* 0x000ea20000002400 */
[----:B------:R-:W-:Y:S01]  /*16bf0*/  IMAD.IADD R3, R241, 0x1, -R2 ;  /* 0x00000001f1037824 */ /* 0x000fe200078e0a02 */
[----:B------:R-:W-:Y:S02]  /*16c00*/  FSEL R116, R11, -INF , !P4 ;  /* 0xff8000000b747808 */ /* 0x000fe40006000000 */
[----:B------:R-:W-:-:S04]  /*16c10*/  ISETP.LT.OR P1, PT, R2, R238, P1 ;  /* 0x000000ee0200720c */ /* 0x000fc80000f21670 */
[----:B------:R-:W4:Y:S01]  /*16c20*/  MUFU.TANH R16, R16 ;  /* 0x0000001000107308 */ /* 0x000f220000002400 */
[----:B-1----:R-:W-:Y:S01]  /*16c30*/  FFMA.FTZ R5, R10, -UR35, R5 ;  /* 0x800000230a057c23 */ /* 0x002fe20008010005 */
[----:B------:R-:W-:-:S06]  /*16c40*/  ISETP.LT.OR P4, PT, R2, R237, P0 ;  /* 0x000000ed0200720c */ /* 0x000fcc0000781670 */
[----:B------:R-:W1:Y:S01]  /*16c50*/  MUFU.TANH R14, R14 ;  /* 0x0000000e000e7308 */ /* 0x000e620000002400 */
[----:B--2---:R-:W-:Y:S01]  /*16c60*/  FFMA.FTZ R4, R8, -UR35, R4 ;  /* 0x8000002308047c23 */ /* 0x004fe20008010004 */
[----:B------:R-:W-:-:S06]  /*16c70*/  FSEL R87, R5, -INF , !P6 ;  /* 0xff80000005577808 */ /* 0x000fcc0007000000 */
[----:B------:R-:W2:Y:S01]  /*16c80*/  MUFU.TANH R15, R15 ;  /* 0x0000000f000f7308 */ /* 0x000ea20000002400 */
[----:B------:R-:W-:Y:S01]  /*16c90*/  FSEL R96, R4, -INF , !P5 ;  /* 0xff80000004607808 */ /* 0x000fe20006800000 */
[----:B------:R-:W-:Y:S01]  /*16ca0*/  IMAD.MOV.U32 R90, RZ, RZ, R85 ;  /* 0x000000ffff5a7224 */ /* 0x000fe200078e0055 */
[C---:B------:R-:W-:Y:S01]  /*16cb0*/  ISETP.LT.OR P6, PT, R2.reuse, R240, P3 ;  /* 0x000000f00200720c */ /* 0x040fe20001fc1670 */
[----:B------:R-:W-:Y:S01]  /*16cc0*/  IMAD.MOV.U32 R89, RZ, RZ, R88 ;  /* 0x000000ffff597224 */ /* 0x000fe200078e0058 */
[----:B------:R-:W-:Y:S01]  /*16cd0*/  ISETP.LT.OR P5, PT, R2, R239, P2 ;  /* 0x000000ef0200720c */ /* 0x000fe200017a1670 */
[----:B------:R-:W-:Y:S01]  /*16ce0*/  IMAD.MOV.U32 R61, RZ, RZ, R68 ;  /* 0x000000ffff3d7224 */ /* 0x000fe200078e0044 */
[----:B------:R-:W-:Y:S01]  /*16cf0*/  IABS R3, R3 ;  /* 0x0000000300037213 */ /* 0x000fe20000000000 */
[----:B------:R-:W-:Y:S01]  /*16d00*/  IMAD.MOV.U32 R60, RZ, RZ, R75 ;  /* 0x000000ffff3c7224 */ /* 0x000fe200078e004b */
[----:B------:R-:W-:Y:S01]  /*16d10*/  IADD3 R2, R0, 0x69, RZ ;  /* 0x0000006900027810 */ /* 0x000fe20007ffe0ff */
[----:B------:R3:W5:Y:S02]  /*16d20*/  LDL.LU R137, [R1+0x10c] ;  /* 0x00010c0001897983 */ /* 0x0007640000300800 */
[----:B------:R-:W-:-:S02]  /*16d30*/  IMAD.MOV.U32 R4, RZ, RZ, R3 ;  /* 0x000000ffff047224 */ /* 0x000fc400078e0003 */
[----:B------:R-:W-:Y:S02]  /*16d40*/  IMAD.IADD R3, R236, 0x1, -R2 ;  /* 0x00000001ec037824 */ /* 0x000fe400078e0a02 */
[----:B----4-:R-:W-:Y:S01]  /*16d50*/  FFMA.FTZ R6, R6, -UR35, R16 ;  /* 0x8000002306067c23 */ /* 0x010fe20008010010 */
[----:B------:R-:W-:Y:S01]  /*16d60*/  LOP3.LUT P2, RZ, R231, 0x4, RZ, 0xc0, !PT ;  /* 0x00000004e7ff7812 */ /* 0x000fe2000784c0ff */
[----:B------:R-:W-:Y:S01]  /*16d70*/  IMAD.IADD R5, R235, 0x1, -R2 ;  /* 0x00000001eb057824 */ /* 0x000fe200078e0a02 */
[----:B------:R-:W-:Y:S01]  /*16d80*/  IABS R3, R3 ;  /* 0x0000000300037213 */ /* 0x000fe20000000000 */
[----:B-1----:R-:W-:Y:S01]  /*16d90*/  FFMA.FTZ R8, R18, -UR35, R14 ;  /* 0x8000002312087c23 */ /* 0x002fe2000801000e */
[----:B------:R1:W-:Y:S01]  /*16da0*/  I2F R16, R4 ;  /* 0x0000000400107306 */ /* 0x0003e20000201400 */
[----:B------:R-:W-:Y:S01]  /*16db0*/  LOP3.LUT P3, RZ, R231, 0x8, RZ, 0xc0, !PT ;  /* 0x00000008e7ff7812 */ /* 0x000fe2000786c0ff */
[----:B--2---:R-:W-:Y:S01]  /*16dc0*/  FFMA.FTZ R9, R9, -UR35, R15 ;  /* 0x8000002309097c23 */ /* 0x004fe2000801000f */
[----:B------:R-:W-:Y:S01]  /*16dd0*/  LOP3.LUT R231, R231, 0xfffffffd, RZ, 0xc0, !PT ;  /* 0xfffffffde7e77812 */ /* 0x000fe200078ec0ff */
[----:B------:R-:W-:Y:S01]  /*16de0*/  IMAD.MOV.U32 R88, RZ, RZ, R69 ;  /* 0x000000ffff587224 */ /* 0x000fe200078e0045 */
[----:B------:R-:W-:Y:S01]  /*16df0*/  FSEL R99, R8, -INF , !P2 ;  /* 0xff80000008637808 */ /* 0x000fe20005000000 */
[----:B------:R3:W5:Y:S01]  /*16e00*/  LDL.LU R136, [R1+0x108] ;  /* 0x0001080001887983 */ /* 0x0007620000300800 */
[----:B------:R-:W-:-:S02]  /*16e10*/  @P1 LOP3.LUT R231, R231, 0x2, RZ, 0xfc, !PT ;  /* 0x00000002e7e71812 */ /* 0x000fc400078efcff */
[----:B------:R-:W-:Y:S02]  /*16e20*/  FSEL R97, R7, -INF , !P3 ;  /* 0xff80000007617808 */ /* 0x000fe40005800000 */
[C---:B------:R-:W-:Y:S02]  /*16e30*/  ISETP.GE.AND P3, PT, R2.reuse, R245, PT ;  /* 0x000000f50200720c */ /* 0x040fe40003f66270 */
[C---:B------:R-:W-:Y:S02]  /*16e40*/  ISETP.GE.AND P2, PT, R2.reuse, R244, PT ;  /* 0x000000f40200720c */ /* 0x040fe40003f46270 */
[C---:B------:R-:W-:Y:S01]  /*16e50*/  ISETP.GE.AND P1, PT, R2.reuse, R243, PT ;  /* 0x000000f30200720c */ /* 0x040fe20003f26270 */
[----:B-1----:R-:W-:Y:S01]  /*16e60*/  IMAD.MOV.U32 R4, RZ, RZ, R3 ;  /* 0x000000ffff047224 */ /* 0x002fe200078e0003 */
[----:B------:R-:W-:Y:S02]  /*16e70*/  IABS R3, R5 ;  /* 0x0000000500037213 */ /* 0x000fe40000000000 */
[----:B------:R-:W-:Y:S01]  /*16e80*/  ISETP.GE.AND P0, PT, R2, R242, PT ;  /* 0x000000f20200720c */ /* 0x000fe20003f06270 */
[----:B------:R1:W-:Y:S01]  /*16e90*/  I2F R8, R4 ;  /* 0x0000000400087306 */ /* 0x0003e20000201400 */
[----:B------:R-:W-:-:S02]  /*16ea0*/  FSEL R84, R9, -INF , !P6 ;  /* 0xff80000009547808 */ /* 0x000fc40007000000 */
[----:B------:R-:W-:Y:S02]  /*16eb0*/  FSEL R86, R6, -INF , !P5 ;  /* 0xff80000006567808 */ /* 0x000fe40006800000 */
[C---:B------:R-:W-:Y:S02]  /*16ec0*/  ISETP.LT.OR P6, PT, R2.reuse, R240, P3 ;  /* 0x000000f00200720c */ /* 0x040fe40001fc1670 */
[C---:B------:R-:W-:Y:S02]  /*16ed0*/  ISETP.LT.OR P5, PT, R2.reuse, R239, P2 ;  /* 0x000000ef0200720c */ /* 0x040fe400017a1670 */
[C---:B------:R-:W-:Y:S02]  /*16ee0*/  ISETP.LT.OR P1, PT, R2.reuse, R238, P1 ;  /* 0x000000ee0200720c */ /* 0x040fe40000f21670 */
[----:B------:R-:W-:Y:S02]  /*16ef0*/  ISETP.LT.OR P0, PT, R2, R237, P0 ;  /* 0x000000ed0200720c */ /* 0x000fe40000701670 */
[----:B------:R-:W-:-:S02]  /*16f00*/  LOP3.LUT P3, RZ, R231, 0x2, RZ, 0xc0, !PT ;  /* 0x00000002e7ff7812 */ /* 0x000fc4000786c0ff */
[----:B------:R-:W-:Y:S01]  /*16f10*/  LOP3.LUT R231, R231, 0xfffffff7, RZ, 0xc0, !PT ;  /* 0xfffffff7e7e77812 */ /* 0x000fe200078ec0ff */
[----:B-1----:R-:W-:Y:S02]  /*16f20*/  IMAD.MOV.U32 R4, RZ, RZ, R3 ;  /* 0x000000ffff047224 */ /* 0x002fe400078e0003 */
[----:B------:R-:W-:Y:S02]  /*16f30*/  IMAD.IADD R3, R234, 0x1, -R2 ;  /* 0x00000001ea037824 */ /* 0x000fe400078e0a02 */
[----:B------:R1:W-:Y:S02]  /*16f40*/  I2F R7, R4 ;  /* 0x0000000400077306 */ /* 0x0003e40000201400 */
[----:B------:R-:W-:Y:S02]  /*16f50*/  @P1 LOP3.LUT R231, R231, 0x8, RZ, 0xfc, !PT ;  /* 0x00000008e7e71812 */ /* 0x000fe400078efcff */
[----:B------:R-:W-:Y:S02]  /*16f60*/  IABS R3, R3 ;  /* 0x0000000300037213 */ /* 0x000fe40000000000 */
[----:B------:R-:W-:-:S02]  /*16f70*/  LOP3.LUT R231, R231, 0xfffffffb, RZ, 0xc0, !PT ;  /* 0xfffffffbe7e77812 */ /* 0x000fc400078ec0ff */
[----:B------:R2:W-:Y:S01]  /*16f80*/  I2F R9, R3 ;  /* 0x0000000300097306 */ /* 0x0005e20000201400 */
[----:B------:R-:W-:Y:S02]  /*16f90*/  FSEL R83, R13, -INF , !P3 ;  /* 0xff8000000d537808 */ /* 0x000fe40005800000 */
[----:B------:R-:W-:Y:S01]  /*16fa0*/  @P0 LOP3.LUT R231, R231, 0x4, RZ, 0xfc, !PT ;  /* 0x00000004e7e70812 */ /* 0x000fe200078efcff */
[----:B-1----:R-:W-:Y:S01]  /*16fb0*/  IMAD.IADD R4, R241, 0x1, -R2 ;  /* 0x00000001f1047824 */ /* 0x002fe200078e0a02 */
[----:B------:R-:W-:-:S04]  /*16fc0*/  IADD3 R2, R0, 0x70, RZ ;  /* 0x0000007000027810 */ /* 0x000fc80007ffe0ff */
[----:B------:R-:W-:Y:S01]  /*16fd0*/  IABS R4, R4 ;  /* 0x0000000400047213 */ /* 0x000fe20000000000 */
[--C-:B------:R-:W-:Y:S02]  /*16fe0*/  IMAD.IADD R5, R235, 0x1, -R2.reuse ;  /* 0x00000001eb057824 */ /* 0x100fe400078e0a02 */
[----:B--2---:R-:W-:Y:S01]  /*16ff0*/  IMAD.IADD R3, R236, 0x1, -R2 ;  /* 0x00000001ec037824 */ /* 0x004fe200078e0a02 */
[----:B------:R1:W-:Y:S04]  /*17000*/  I2F R15, R4 ;  /* 0x00000004000f7306 */ /* 0x0003e80000201400 */
[----:B------:R-:W-:-:S05]  /*17010*/  IABS R3, R3 ;  /* 0x0000000300037213 */ /* 0x000fca0000000000 */
[----:B-1----:R-:W-:Y:S01]  /*17020*/  IMAD.MOV.U32 R4, RZ, RZ, R3 ;  /* 0x000000ffff047224 */ /* 0x002fe200078e0003 */
[----:B------:R-:W-:-:S04]  /*17030*/  IABS R3, R5 ;  /* 0x0000000500037213 */ /* 0x000fc80000000000 */
[----:B------:R1:W-:Y:S01]  /*17040*/  I2F R6, R3 ;  /* 0x0000000300067306 */ /* 0x0003e20000201400 */
[----:B------:R-:W-:-:S07]  /*17050*/  FMUL.FTZ R5, R67, c[0x0][0x2ec] ;  /* 0x0000bb0043057a20 */ /* 0x000fce0000410000 */
[----:B------:R-:W-:Y:S01]  /*17060*/  I2F R4, R4 ;  /* 0x0000000400047306 */ /* 0x000fe20000201400 */
[----:B-1----:R-:W-:-:S07]  /*17070*/  FMUL.FTZ R3, R65, c[0x0][0x2ec] ;  /* 0x0000bb0041037a20 */ /* 0x002fce0000410000 */
[----:B------:R1:W2:Y:S02]  /*17080*/  MUFU.TANH R10, R3 ;  /* 0x00000003000a7308 */ /* 0x0002a40000002400 */
[----:B-1----:R-:W-:-:S06]  /*17090*/  FMUL.FTZ R3, R73, c[0x0][0x2ec] ;  /* 0x0000bb0049037a20 */ /* 0x002fcc0000410000 */
[----:B------:R1:W4:Y:S01]  /*170a0*/  MUFU.TANH R11, R5 ;  /* 0x00000005000b7308 */ /* 0x0003220000002400 */
[----:B--2---:R-:W-:Y:S01]  /*170b0*/  FFMA.FTZ R8, R8, -UR35, R10 ;  /* 0x8000002308087c23 */ /* 0x004fe2000801000a */
[----:B------:R-:W-:Y:S01]  /*170c0*/  ISETP.GE.AND P3, PT, R2, R245, PT ;  /* 0x000000f50200720c */ /* 0x000fe20003f66270 */
[----:B------:R3:W5:Y:S05]  /*170d0*/  LDL.LU R73, [R1+0x104] ;  /* 0x0001040001497983 */ /* 0x00076a0000300800 */
[----:B------:R-:W-:Y:S01]  /*170e0*/  MUFU.TANH R3, R3 ;  /* 0x0000000300037308 */ /* 0x000fe20000002400 */
[----:B-1----:R-:W-:Y:S02]  /*170f0*/  FMUL.FTZ R5, R72, c[0x0][0x2ec] ;  /* 0x0000bb0048057a20 */ /* 0x002fe40000410000 */
[----:B----4-:R-:W-:Y:S01]  /*17100*/  FFMA.FTZ R7, R7, -UR35, R11 ;  /* 0x8000002307077c23 */ /* 0x010fe2000801000b */
[----:B------:R-:W-:-:S04]  /*17110*/  ISETP.GE.AND P2, PT, R2, R244, PT ;  /* 0x000000f40200720c */ /* 0x000fc80003f46270 */
[----:B------:R1:W2:Y:S01]  /*17120*/  MUFU.TANH R12, R5 ;  /* 0x00000005000c7308 */ /* 0x0002a20000002400 */
[C---:B------:R-:W-:Y:S01]  /*17130*/  ISETP.GE.AND P1, PT, R2.reuse, R243, PT ;  /* 0x000000f30200720c */ /* 0x040fe20003f26270 */
[----:B------:R3:W5:Y:S01]  /*17140*/  LDL.LU R72, [R1+0x100] ;  /* 0x0001000001487983 */ /* 0x0007620000300800 */
[----:B-1----:R-:W-:Y:S02]  /*17150*/  FMUL.FTZ R5, R71, c[0x0][0x2ec] ;  /* 0x0000bb0047057a20 */ /* 0x002fe40000410000 */
[----:B--2---:R-:W-:Y:S01]  /*17160*/  FFMA.FTZ R12, R9, -UR35, R12 ;  /* 0x80000023090c7c23 */ /* 0x004fe2000801000c */
[----:B------:R-:W-:Y:S02]  /*17170*/  ISETP.GE.AND P0, PT, R2, R242, PT ;  /* 0x000000f20200720c */ /* 0x000fe40003f06270 */
[----:B------:R1:W2:Y:S01]  /*17180*/  MUFU.TANH R14, R5 ;  /* 0x00000005000e7308 */ /* 0x0002a20000002400 */
[----:B------:R-:W-:Y:S01]  /*17190*/  FSEL R74, R8, -INF , !P6 ;  /* 0xff800000084a7808 */ /* 0x000fe20007000000 */
[----:B------:R3:W5:Y:S01]  /*171a0*/  LDL.LU R71, [R1+0xfc] ;  /* 0x0000fc0001477983 */ /* 0x0007620000300800 */
[----:B------:R-:W-:-:S02]  /*171b0*/  FSEL R81, R7, -INF , !P5 ;  /* 0xff80000007517808 */ /* 0x000fc40006800000 */
[C---:B------:R-:W-:Y:S02]  /*171c0*/  ISETP.LT.OR P6, PT, R2.reuse, R240, P3 ;  /* 0x000000f00200720c */ /* 0x040fe40001fc1670 */
[C---:B------:R-:W-:Y:S02]  /*171d0*/  ISETP.LT.OR P5, PT, R2.reuse, R239, P2 ;  /* 0x000000ef0200720c */ /* 0x040fe400017a1670 */
[----:B------:R-:W-:Y:S02]  /*171e0*/  ISETP.LT.OR P1, PT, R2, R238, P1 ;  /* 0x000000ee0200720c */ /* 0x000fe40000f21670 */
[C---:B------:R-:W-:Y:S02]  /*171f0*/  LOP3.LUT P3, RZ, R231.reuse, 0x8, RZ, 0xc0, !PT ;  /* 0x00000008e7ff7812 */ /* 0x040fe4000786c0ff */
[C---:B------:R-:W-:Y:S02]  /*17200*/  LOP3.LUT P2, RZ, R231.reuse, 0x4, RZ, 0xc0, !PT ;  /* 0x00000004e7ff7812 */ /* 0x040fe4000784c0ff */
[----:B------:R-:W-:Y:S01]  /*17210*/  LOP3.LUT R231, R231, 0xfffffffd, RZ, 0xc0, !PT ;  /* 0xfffffffde7e77812 */ /* 0x000fe200078ec0ff */
[----:B-1----:R-:W-:Y:S01]  /*17220*/  FFMA.FTZ R5, R16, -UR35, R3 ;  /* 0x8000002310057c23 */ /* 0x002fe20008010003 */
[----:B------:R-:W-:Y:S01]  /*17230*/  FSEL R80, R12, -INF , !P3 ;  /* 0xff8000000c507808 */ /* 0x000fe20005800000 */
[----:B------:R-:W-:-:S02]  /*17240*/  FMUL.FTZ R3, R28, c[0x0][0x2ec] ;  /* 0x0000bb001c037a20 */ /* 0x000fc40000410000 */
[----:B--2---:R-:W-:Y:S01]  /*17250*/  FFMA.FTZ R11, R15, -UR35, R14 ;  /* 0x800000230f0b7c23 */ /* 0x004fe2000801000e */
[----:B------:R-:W-:Y:S01]  /*17260*/  FSEL R85, R5, -INF , !P4 ;  /* 0xff80000005557808 */ /* 0x000fe20006000000 */
[----:B------:R1:W2:Y:S01]  /*17270*/  MUFU.TANH R10, R3 ;  /* 0x00000003000a7308 */ /* 0x0002a20000002400 */
[----:B------:R-:W-:Y:S02]  /*17280*/  ISETP.LT.OR P4, PT, R2, R237, P0 ;  /* 0x000000ed0200720c */ /* 0x000fe40000781670 */
[----:B------:R-:W-:Y:S02]  /*17290*/  @P1 LOP3.LUT R231, R231, 0x2, RZ, 0xfc, !PT ;  /* 0x00000002e7e71812 */ /* 0x000fe400078efcff */
[----:B------:R-:W-:Y:S01]  /*172a0*/  FSEL R82, R11, -INF , !P2 ;  /* 0xff8000000b527808 */ /* 0x000fe20005000000 */
[----:B-1----:R-:W-:Y:S02]  /*172b0*/  FMUL.FTZ R3, R30, c[0x0][0x2ec] ;  /* 0x0000bb001e037a20 */ /* 0x002fe40000410000 */
[----:B--2---:R-:W-:-:S02]  /*172c0*/  FFMA.FTZ R10, R4, -UR35, R10 ;  /* 0x80000023040a7c23 */ /* 0x004fc4000801000a */
[----:B------:R1:W2:Y:S03]  /*172d0*/  MUFU.TANH R9, R3 ;  /* 0x0000000300097308 */ /* 0x0002a60000002400 */
[----:B------:R-:W-:Y:S01]  /*172e0*/  FSEL R30, R10, -INF , !P6 ;  /* 0xff8000000a1e7808 */ /* 0x000fe20007000000 */
[----:B-1----:R-:W-:Y:S02]  /*172f0*/  IMAD.IADD R3, R234, 0x1, -R2 ;  /* 0x00000001ea037824 */ /* 0x002fe400078e0a02 */
[----:B--2---:R-:W-:-:S03]  /*17300*/  FFMA.FTZ R9, R6, -UR35, R9 ;  /* 0x8000002306097c23 */ /* 0x004fc60008010009 */
[----:B------:R-:W-:Y:S02]  /*17310*/  IABS R3, R3 ;  /* 0x0000000300037213 */ /* 0x000fe40000000000 */
[----:B------:R-:W-:Y:S02]  /*17320*/  FSEL R69, R9, -INF , !P5 ;  /* 0xff80000009457808 */ /* 0x000fe40006800000 */
[----:B------:R1:W-:Y:S02]  /*17330*/  I2F R4, R3 ;  /* 0x0000000300047306 */ /* 0x0003e40000201400 */
[----:B-1----:R-:W-:-:S06]  /*17340*/  FMUL.FTZ R3, R24, c[0x0][0x2ec] ;  /* 0x0000bb0018037a20 */ /* 0x002fcc0000410000 */
[----:B------:R1:W2:Y:S02]  /*17350*/  MUFU.TANH R6, R3 ;  /* 0x0000000300067308 */ /* 0x0002a40000002400 */
[----:B-1----:R-:W-:Y:S01]  /*17360*/  IMAD.IADD R3, R241, 0x1, -R2 ;  /* 0x00000001f1037824 */ /* 0x002fe200078e0a02 */
[----:B------:R-:W-:Y:S01]  /*17370*/  IADD3 R2, R0, 0x71, RZ ;  /* 0x0000007100027810 */ /* 0x000fe20007ffe0ff */
[----:B--2---:R-:W-:Y:S02]  /*17380*/  FFMA.FTZ R13, R4, -UR35, R6 ;  /* 0x80000023040d7c23 */ /* 0x004fe40008010006 */
[----:B------:R-:W-:Y:S01]  /*17390*/  FMUL.FTZ R4, R26, c[0x0][0x2ec] ;  /* 0x0000bb001a047a20 */ /* 0x000fe20000410000 */
[----:B------:R-:W-:Y:S01]  /*173a0*/  IABS R3, R3 ;  /* 0x0000000300037213 */ /* 0x000fe20000000000 */
[----:B------:R-:W-:Y:S01]  /*173b0*/  IMAD.IADD R5, R234, 0x1, -R2 ;  /* 0x00000001ea057824 */ /* 0x000fe200078e0a02 */
[C---:B------:R-:W-:Y:S01]  /*173c0*/  ISETP.GE.AND P3, PT, R2.reuse, R245, PT ;  /* 0x000000f50200720c */ /* 0x040fe20003f66270 */
[----:B------:R-:W-:Y:S01]  /*173d0*/  MUFU.TANH R14, R4 ;  /* 0x00000004000e7308 */ /* 0x000fe20000002400 */
[----:B------:R-:W-:-:S02]  /*173e0*/  ISETP.GE.AND P2, PT, R2, R244, PT ;  /* 0x000000f40200720c */ /* 0x000fc40003f46270 */
[C---:B------:R-:W-:Y:S02]  /*173f0*/  ISETP.GE.AND P1, PT, R2.reuse, R243, PT ;  /* 0x000000f30200720c */ /* 0x040fe40003f26270 */
[C---:B------:R-:W-:Y:S02]  /*17400*/  ISETP.GE.AND P0, PT, R2.reuse, R242, PT ;  /* 0x000000f20200720c */ /* 0x040fe40003f06270 */
[C---:B------:R-:W-:Y:S01]  /*17410*/  ISETP.LT.OR P6, PT, R2.reuse, R240, P3 ;  /* 0x000000f00200720c */ /* 0x040fe20001fc1670 */
[----:B------:R1:W2:Y:S01]  /*17420*/  I2F R8, R3 ;  /* 0x0000000300087306 */ /* 0x0002a20000201400 */
[C---:B------:R-:W-:Y:S02]  /*17430*/  ISETP.LT.OR P5, PT, R2.reuse, R239, P2 ;  /* 0x000000ef0200720c */ /* 0x040fe400017a1670 */
[C---:B------:R-:W-:Y:S02]  /*17440*/  ISETP.LT.OR P1, PT, R2.reuse, R238, P1 ;  /* 0x000000ee0200720c */ /* 0x040fe40000f21670 */
[----:B------:R-:W-:-:S02]  /*17450*/  ISETP.LT.OR P0, PT, R2, R237, P0 ;  /* 0x000000ed0200720c */ /* 0x000fc40000701670 */
[C---:B------:R-:W-:Y:S02]  /*17460*/  LOP3.LUT P3, RZ, R231.reuse, 0x2, RZ, 0xc0, !PT ;  /* 0x00000002e7ff7812 */ /* 0x040fe4000786c0ff */
[----:B------:R-:W-:Y:S02]  /*17470*/  LOP3.LUT R231, R231, 0xfffffff7, RZ, 0xc0, !PT ;  /* 0xfffffff7e7e77812 */ /* 0x000fe400078ec0ff */
[----:B------:R-:W-:Y:S01]  /*17480*/  FSEL R68, R13, -INF , !P3 ;  /* 0xff8000000d447808 */ /* 0x000fe20005800000 */
[----:B------:R-:W-:Y:S02]  /*17490*/  FMUL.FTZ R13, R90, c[0x0][0x2ec] ;  /* 0x0000bb005a0d7a20 */ /* 0x000fe40000410000 */
[----:B-1----:R-:W-:Y:S02]  /*174a0*/  IMAD.IADD R3, R236, 0x1, -R2 ;  /* 0x00000001ec037824 */ /* 0x002fe400078e0a02 */
[----:B------:R-:W-:Y:S01]  /*174b0*/  @P1 LOP3.LUT R231, R231, 0x8, RZ, 0xfc, !PT ;  /* 0x00000008e7e71812 */ /* 0x000fe200078efcff */
[----:B--2---:R-:W-:Y:S01]  /*174c0*/  FFMA.FTZ R8, R8, -UR35, R14 ;  /* 0x8000002308087c23 */ /* 0x004fe2000801000e */
[----:B------:R-:W-:Y:S01]  /*174d0*/  MUFU.TANH R13, R13 ;  /* 0x0000000d000d7308 */ /* 0x000fe20000002400 */
[----:B------:R-:W-:-:S02]  /*174e0*/  IABS R3, R3 ;  /* 0x0000000300037213 */ /* 0x000fc40000000000 */
[----:B------:R-:W-:Y:S02]  /*174f0*/  LOP3.LUT R231, R231, 0xfffffffb, RZ, 0xc0, !PT ;  /* 0xfffffffbe7e77812 */ /* 0x000fe400078ec0ff */
[----:B------:R-:W-:Y:S01]  /*17500*/  FSEL R75, R8, -INF , !P4 ;  /* 0xff800000084b7808 */ /* 0x000fe20006000000 */
[----:B------:R-:W-:Y:S01]  /*17510*/  IMAD.MOV.U32 R4, RZ, RZ, R3 ;  /* 0x000000ffff047224 */ /* 0x000fe200078e0003 */
[----:B------:R-:W-:Y:S01]  /*17520*/  @P0 LOP3.LUT R231, R231, 0x4, RZ, 0xfc, !PT ;  /* 0x00000004e7e70812 */ /* 0x000fe200078efcff */
[----:B------:R-:W-:Y:S02]  /*17530*/  IMAD.IADD R3, R235, 0x1, -R2 ;  /* 0x00000001eb037824 */ /* 0x000fe400078e0a02 */
[----:B------:R1:W-:Y:S03]  /*17540*/  I2F R7, R4 ;  /* 0x0000000400077306 */ /* 0x0003e60000201400 */
[----:B------:R-:W-:-:S05]  /*17550*/  IABS R3, R3 ;  /* 0x0000000300037213 */ /* 0x000fca0000000000 */
[----:B-1----:R-:W-:Y:S01]  /*17560*/  IMAD.MOV.U32 R4, RZ, RZ, R3 ;  /* 0x000000ffff047224 */ /* 0x002fe200078e0003 */
[----:B------:R-:W-:Y:S01]  /*17570*/  IABS R3, R5 ;  /* 0x0000000500037213 */ /* 0x000fe20000000000 */
[----:B------:R-:W-:Y:S02]  /*17580*/  FMUL.FTZ R5, R31, c[0x0][0x2ec] ;  /* 0x0000bb001f057a20 */ /* 0x000fe40000410000 */
[----:B------:R1:W-:Y:S08]  /*17590*/  I2F R6, R4 ;  /* 0x0000000400067306 */ /* 0x0003f00000201400 */
[----:B------:R2:W-:Y:S01]  /*175a0*/  I2F R14, R3 ;  /* 0x00000003000e7306 */ /* 0x0005e20000201400 */
[----:B-1----:R-:W-:-:S07]  /*175b0*/  FMUL.FTZ R4, R29, c[0x0][0x2ec] ;  /* 0x0000bb001d047a20 */ /* 0x002fce0000410000 */
[----:B------:R1:W4:Y:S01]  /*175c0*/  MUFU.TANH R9, R5 ;  /* 0x0000000500097308 */ /* 0x0003220000002400 */
[----:B--2---:R-:W-:Y:S01]  /*175d0*/  IMAD.IADD R3, R241, 0x1, -R2 ;  /* 0x00000001f1037824 */ /* 0x004fe200078e0a02 */
[----:B------:R-:W-:-:S06]  /*175e0*/  IADD3 R2, R0, 0x78, RZ ;  /* 0x0000007800027810 */ /* 0x000fcc0007ffe0ff */
[----:B------:R2:W2:Y:S01]  /*175f0*/  MUFU.TANH R10, R4 ;  /* 0x00000004000a7308 */ /* 0x0004a20000002400 */
[----:B------:R-:W-:Y:S02]  /*17600*/  IADD3 R0, R0, 0x79, RZ ;  /* 0x0000007900007810 */ /* 0x000fe40007ffe0ff */
[----:B------:R-:W-:Y:S02]  /*17610*/  IABS R3, R3 ;  /* 0x0000000300037213 */ /* 0x000fe40000000000 */
[C---:B------:R-:W-:Y:S01]  /*17620*/  ISETP.GE.AND P3, PT, R2.reuse, R245, PT ;  /* 0x000000f50200720c */ /* 0x040fe20003f66270 */
[----:B-1----:R-:W-:Y:S01]  /*17630*/  IMAD.IADD R5, R235, 0x1, -R2 ;  /* 0x00000001eb057824 */ /* 0x002fe200078e0a02 */
[----:B------:R-:W-:Y:S01]  /*17640*/  ISETP.GE.AND P2, PT, R2, R244, PT ;  /* 0x000000f40200720c */ /* 0x000fe20003f46270 */
[----:B----4-:R-:W-:Y:S01]  /*17650*/  FFMA.FTZ R6, R6, -UR35, R9 ;  /* 0x8000002306067c23 */ /* 0x010fe20008010009 */
[C---:B------:R-:W-:Y:S02]  /*17660*/  ISETP.GE.AND P1, PT, R2.reuse, R243, PT ;  /* 0x000000f30200720c */ /* 0x040fe40003f26270 */
[----:B------:R-:W-:-:S02]  /*17670*/  ISETP.GE.AND P0, PT, R2, R242, PT ;  /* 0x000000f20200720c */ /* 0x000fc40003f06270 */
[----:B------:R-:W-:Y:S01]  /*17680*/  FSEL R29, R6, -INF , !P5 ;  /* 0xff800000061d7808 */ /* 0x000fe20006800000 */
[----:B--2---:R-:W-:Y:S01]  /*17690*/  IMAD.MOV.U32 R4, RZ, RZ, R3 ;  /* 0x000000ffff047224 */ /* 0x004fe200078e0003 */
[----:B------:R-:W-:Y:S01]  /*176a0*/  ISETP.LT.OR P5, PT, R2, R240, P3 ;  /* 0x000000f00200720c */ /* 0x000fe20001fa1670 */
[----:B------:R-:W-:Y:S01]  /*176b0*/  IMAD.IADD R3, R236, 0x1, -R2 ;  /* 0x00000001ec037824 */ /* 0x000fe200078e0a02 */
[C---:B------:R-:W-:Y:S01]  /*176c0*/  ISETP.LT.OR P3, PT, R2.reuse, R239, P2 ;  /* 0x000000ef0200720c */ /* 0x040fe20001761670 */
[----:B------:R1:W-:Y:S01]  /*176d0*/  I2F R16, R4 ;  /* 0x0000000400107306 */ /* 0x0003e20000201400 */
[C---:B------:R-:W-:Y:S01]  /*176e0*/  ISETP.LT.OR P1, PT, R2.reuse, R238, P1 ;  /* 0x000000ee0200720c */ /* 0x040fe20000f21670 */
[----:B------:R-:W-:Y:S01]  /*176f0*/  FFMA.FTZ R7, R7, -UR35, R10 ;  /* 0x8000002307077c23 */ /* 0x000fe2000801000a */
[----:B------:R-:W-:Y:S02]  /*17700*/  IABS R3, R3 ;  /* 0x0000000300037213 */ /* 0x000fe40000000000 */
[----:B------:R-:W-:-:S02]  /*17710*/  ISETP.LT.OR P4, PT, R2, R237, P0 ;  /* 0x000000ed0200720c */ /* 0x000fc40000781670 */
[----:B------:R-:W-:Y:S02]  /*17720*/  FSEL R28, R7, -INF , !P6 ;  /* 0xff800000071c7808 */ /* 0x000fe40007000000 */
[C---:B------:R-:W-:Y:S02]  /*17730*/  LOP3.LUT P2, RZ, R231.reuse, 0x8, RZ, 0xc0, !PT ;  /* 0x00000008e7ff7812 */ /* 0x040fe4000784c0ff */
[C---:B------:R-:W-:Y:S02]  /*17740*/  LOP3.LUT P6, RZ, R231.reuse, 0x4, RZ, 0xc0, !PT ;  /* 0x00000004e7ff7812 */ /* 0x040fe400078cc0ff */
[----:B------:R-:W-:Y:S02]  /*17750*/  LOP3.LUT R231, R231, 0xfffffffd, RZ, 0xc0, !PT ;  /* 0xfffffffde7e77812 */ /* 0x000fe400078ec0ff */
[C---:B------:R-:W-:Y:S01]  /*17760*/  ISETP.GE.AND P0, PT, R0.reuse, R243, PT ;  /* 0x000000f30000720c */ /* 0x040fe20003f06270 */
[----:B-1----:R-:W-:Y:S01]  /*17770*/  IMAD.MOV.U32 R4, RZ, RZ, R3 ;  /* 0x000000ffff047224 */ /* 0x002fe200078e0003 */
[----:B------:R-:W-:Y:S01]  /*17780*/  IABS R3, R5 ;  /* 0x0000000500037213 */ /* 0x000fe20000000000 */
[----:B------:R-:W-:Y:S01]  /*17790*/  IMAD.IADD R5, R241, 0x1, -R2 ;  /* 0x00000001f1057824 */ /* 0x000fe200078e0a02 */
[----:B------:R-:W-:Y:S01]  /*177a0*/  @P1 LOP3.LUT R231, R231, 0x2, RZ, 0xfc, !PT ;  /* 0x00000002e7e71812 */ /* 0x000fe200078efcff */
[----:B------:R1:W-:Y:S01]  /*177b0*/  I2F R15, R4 ;  /* 0x00000004000f7306 */ /* 0x0003e20000201400 */
[----:B------:R-:W-:-:S07]  /*177c0*/  ISETP.GE.AND P1, PT, R0, R244, PT ;  /* 0x000000f40000720c */ /* 0x000fce0003f26270 */
[----:B------:R2:W-:Y:S01]  /*177d0*/  I2F R12, R3 ;  /* 0x00000003000c7306 */ /* 0x0005e20000201400 */
[----:B-1----:R-:W-:-:S07]  /*177e0*/  FMUL.FTZ R4, R25, c[0x0][0x2ec] ;  /* 0x0000bb0019047a20 */ /* 0x002fce0000410000 */
[----:B------:R1:W4:Y:S01]  /*177f0*/  MUFU.TANH R9, R4 ;  /* 0x0000000400097308 */ /* 0x0003220000002400 */
[----:B--2---:R-:W-:-:S05]  /*17800*/  IMAD.IADD R3, R234, 0x1, -R2 ;  /* 0x00000001ea037824 */ /* 0x004fca00078e0a02 */
[----:B------:R-:W-:-:S05]  /*17810*/  IABS R3, R3 ;  /* 0x0000000300037213 */ /* 0x000fca0000000000 */
[----:B-1----:R-:W-:Y:S01]  /*17820*/  IMAD.MOV.U32 R4, RZ, RZ, R3 ;  /* 0x000000ffff047224 */ /* 0x002fe200078e0003 */
[----:B------:R-:W-:Y:S01]  /*17830*/  IABS R3, R5 ;  /* 0x0000000500037213 */ /* 0x000fe20000000000 */
[----:B----4-:R-:W-:Y:S02]  /*17840*/  FFMA.FTZ R6, R14, -UR35, R9 ;  /* 0x800000230e067c23 */ /* 0x010fe40008010009 */
[----:B------:R1:W-:Y:S03]  /*17850*/  I2F R11, R4 ;  /* 0x00000004000b7306 */ /* 0x0003e60000201400 */
[----:B------:R-:W-:Y:S02]  /*17860*/  FSEL R66, R6, -INF , !P2 ;  /* 0xff80000006427808 */ /* 0x000fe40005000000 */
[----:B------:R-:W-:Y:S01]  /*17870*/  ISETP.GE.AND P2, PT, R0, R245, PT ;  /* 0x000000f50000720c */ /* 0x000fe20003f46270 */
[----:B-1----:R-:W-:-:S02]  /*17880*/  IMAD.MOV.U32 R4, RZ, RZ, R3 ;  /* 0x000000ffff047224 */ /* 0x002fc400078e0003 */
[----:B------:R-:W-:Y:S02]  /*17890*/  IMAD.IADD R3, R236, 0x1, -R0 ;  /* 0x00000001ec037824 */ /* 0x000fe400078e0a00 */
[----:B------:R1:W-:Y:S03]  /*178a0*/  I2F R10, R4 ;  /* 0x00000004000a7306 */ /* 0x0003e60000201400 */
[----:B------:R-:W-:-:S05]  /*178b0*/  IABS R3, R3 ;  /* 0x0000000300037213 */ /* 0x000fca0000000000 */
[----:B------:R-:W-:Y:S02]  /*178c0*/  IMAD.MOV.U32 R2, RZ, RZ, R3 ;  /* 0x000000ffff027224 */ /* 0x000fe400078e0003 */
[----:B------:R-:W-:Y:S02]  /*178d0*/  FMUL.FTZ R3, R27, c[0x0][0x2ec] ;  /* 0x0000bb001b037a20 */ /* 0x000fe40000410000 */
[----:B------:R2:W-:Y:S01]  /*178e0*/  I2F R9, R2 ;  /* 0x0000000200097306 */ /* 0x0005e20000201400 */
[----:B-1----:R-:W-:-:S07]  /*178f0*/  IMAD.IADD R4, R234, 0x1, -R0 ;  /* 0x00000001ea047824 */ /* 0x002fce00078e0a00 */
[----:B------:R1:W4:Y:S01]  /*17900*/  MUFU.TANH R7, R3 ;  /* 0x0000000300077308 */ /* 0x0003220000002400 */
[----:B--2---:R-:W-:-:S05]  /*17910*/  IMAD.IADD R2, R235, 0x1, -R0 ;  /* 0x00000001eb027824 */ /* 0x004fca00078e0a00 */
[----:B------:R-:W-:-:S05]  /*17920*/  IABS R2, R2 ;  /* 0x0000000200027213 */ /* 0x000fca0000000000 */
[----:B-1----:R-:W-:Y:S01]  /*17930*/  IMAD.MOV.U32 R3, RZ, RZ, R2 ;  /* 0x000000ffff037224 */ /* 0x002fe200078e0002 */
[----:B------:R-:W-:Y:S01]  /*17940*/  IABS R2, R4 ;  /* 0x0000000400027213 */ /* 0x000fe20000000000 */
[----:B----4-:R-:W-:Y:S02]  /*17950*/  FFMA.FTZ R4, R16, -UR35, R7 ;  /* 0x8000002310047c23 */ /* 0x010fe40008010007 */
[----:B------:R1:W-:Y:S01]  /*17960*/  I2F R5, R3 ;  /* 0x0000000300057306 */ /* 0x0003e20000201400 */
[----:B------:R-:W-:Y:S02]  /*17970*/  FMUL.FTZ R7, R60, c[0x0][0x2ec] ;  /* 0x0000bb003c077a20 */ /* 0x000fe40000410000 */
[----:B------:R-:W-:Y:S02]  /*17980*/  FSEL R67, R4, -INF , !P6 ;  /* 0xff80000004437808 */ /* 0x000fe40007000000 */
[----:B------:R-:W-:-:S03]  /*17990*/  ISETP.LT.OR P6, PT, R0, R240, P2 ;  /* 0x000000f00000720c */ /* 0x000fc600017c1670 */
[----:B------:R2:W-:Y:S01]  /*179a0*/  I2F R8, R2 ;  /* 0x0000000200087306 */ /* 0x0005e20000201400 */
[----:B-1----:R-:W-:-:S07]  /*179b0*/  FMUL.FTZ R3, R61, c[0x0][0x2ec] ;  /* 0x0000bb003d037a20 */ /* 0x002fce0000410000 */
[----:B------:R-:W-:Y:S01]  /*179c0*/  MUFU.TANH R14, R7 ;  /* 0x00000007000e7308 */ /* 0x000fe20000002400 */
[----:B--2---:R-:W-:-:S07]  /*179d0*/  IMAD.IADD R2, R241, 0x1, -R0 ;  /* 0x00000001f1027824 */ /* 0x004fce00078e0a00 */
[----:B------:R-:W1:Y:S01]  /*179e0*/  MUFU.TANH R3, R3 ;  /* 0x0000000300037308 */ /* 0x000e620000002400 */
[----:B------:R-:W-:-:S07]  /*179f0*/  IABS R2, R2 ;  /* 0x0000000200027213 */ /* 0x000fce0000000000 */
[----:B------:R2:W-:Y:S01]  /*17a00*/  I2F R7, R2 ;  /* 0x0000000200077306 */ /* 0x0005e20000201400 */
[----:B-1----:R-:W-:-:S05]  /*17a10*/  FFMA.FTZ R3, R15, -UR35, R3 ;  /* 0x800000230f037c23 */ /* 0x002fca0008010003 */
[----:B------:R-:W-:Y:S01]  /*17a20*/  FSEL R26, R3, -INF , !P5 ;  /* 0xff800000031a7808 */ /* 0x000fe20006800000 */
[----:B------:R-:W-:Y:S02]  /*17a30*/  FMUL.FTZ R3, R70, c[0x0][0x2ec] ;  /* 0x0000bb0046037a20 */ /* 0x000fe40000410000 */
[----:B------:R3:W5:Y:S01]  /*17a40*/  LDL.LU R70, [R1+0xf8] ;  /* 0x0000f80001467983 */ /* 0x0007620000300800 */
[----:B--2---:R-:W-:-:S04]  /*17a50*/  FMUL.FTZ R2, R91, c[0x0][0x2ec] ;  /* 0x0000bb005b027a20 */ /* 0x004fc80000410000 */
[----:B------:R1:W-:Y:S01]  /*17a60*/  MUFU.TANH R16, R2 ;  /* 0x0000000200107308 */ /* 0x0003e20000002400 */
[C---:B------:R-:W-:Y:S02]  /*17a70*/  ISETP.LT.OR P5, PT, R0.reuse, R239, P1 ;  /* 0x000000ef0000720c */ /* 0x040fe40000fa1670 */
[----:B------:R-:W-:Y:S01]  /*17a80*/  ISETP.LT.OR P2, PT, R0, R238, P0 ;  /* 0x000000ee0000720c */ /* 0x000fe20000741670 */
[----:B-1----:R-:W-:Y:S02]  /*17a90*/  FFMA.FTZ R2, R12, -UR35, R14 ;  /* 0x800000230c027c23 */ /* 0x002fe4000801000e */
[----:B------:R-:W-:Y:S02]  /*17aa0*/  FMUL.FTZ R12, R89, c[0x0][0x2ec] ;  /* 0x0000bb00590c7a20 */ /* 0x000fe40000410000 */
[----:B------:R-:W-:Y:S01]  /*17ab0*/  FMUL.FTZ R14, R88, c[0x0][0x2ec] ;  /* 0x0000bb00580e7a20 */ /* 0x000fe20000410000 */
[----:B------:R-:W-:Y:S02]  /*17ac0*/  FSEL R27, R2, -INF , !P3 ;  /* 0xff800000021b7808 */ /* 0x000fe40005800000 */
[C---:B------:R-:W-:Y:S01]  /*17ad0*/  ISETP.GE.AND P3, PT, R0.reuse, R242, PT ;  /* 0x000000f20000720c */ /* 0x040fe20003f66270 */
[----:B------:R-:W1:Y:S03]  /*17ae0*/  MUFU.TANH R12, R12 ;  /* 0x0000000c000c7308 */ /* 0x000e660000002400 */
[----:B------:R-:W-:Y:S01]  /*17af0*/  ISETP.LT.OR P1, PT, R0, R237, P3 ;  /* 0x000000ed0000720c */ /* 0x000fe20001f21670 */
[----:B------:R-:W-:Y:S01]  /*17b00*/  FMUL.FTZ R0, R23, c[0x0][0x2ec] ;  /* 0x0000bb0017007a20 */ /* 0x000fe20000410000 */
[----:B------:R-:W-:Y:S01]  /*17b10*/  LOP3.LUT P0, RZ, R231, 0x2, RZ, 0xc0, !PT ;  /* 0x00000002e7ff7812 */ /* 0x000fe2000780c0ff */
[----:B------:R-:W-:-:S02]  /*17b20*/  FFMA.FTZ R4, R11, -UR35, R13 ;  /* 0x800000230b047c23 */ /* 0x000fc4000801000d */
[----:B------:R-:W2:Y:S03]  /*17b30*/  MUFU.TANH R14, R14 ;  /* 0x0000000e000e7308 */ /* 0x000ea60000002400 */
[----:B------:R-:W-:-:S05]  /*17b40*/  FSEL R31, R4, -INF , !P0 ;  /* 0xff800000041f7808 */ /* 0x000fca0004000000 */
[----:B------:R-:W4:Y:S01]  /*17b50*/  MUFU.TANH R3, R3 ;  /* 0x0000000300037308 */ /* 0x000f220000002400 */
[----:B------:R-:W-:-:S07]  /*17b60*/  PLOP3.LUT P0, PT, PT, PT, UP0, 0x80, 0x0 ;  /* 0x000000000000781c */ /* 0x000fce0003f0f008 */
[----:B------:R-:W3:Y:S01]  /*17b70*/  MUFU.TANH R0, R0 ;  /* 0x0000000000007308 */ /* 0x000ee20000002400 */
[----:B-1----:R-:W-:Y:S02]  /*17b80*/  FFMA.FTZ R2, R10, -UR35, R12 ;  /* 0x800000230a027c23 */ /* 0x002fe4000801000c */
[----:B------:R-:W-:Y:S02]  /*17b90*/  FFMA.FTZ R6, R9, -UR35, R16 ;  /* 0x8000002309067c23 */ /* 0x000fe40008010010 */
[----:B--2---:R-:W-:Y:S02]  /*17ba0*/  FFMA.FTZ R5, R5, -UR35, R14 ;  /* 0x8000002305057c23 */ /* 0x004fe4000801000e */
[----:B----4-:R-:W-:Y:S01]  /*17bb0*/  FFMA.FTZ R3, R8, -UR35, R3 ;  /* 0x8000002308037c23 */ /* 0x010fe20008010003 */
[----:B------:R-:W-:Y:S02]  /*17bc0*/  FSEL R65, R2, -INF , !P4 ;  /* 0xff80000002417808 */ /* 0x000fe40006000000 */
[----:B------:R-:W-:Y:S01]  /*17bd0*/  LOP3.LUT P4, RZ, R233, 0x1000000, RZ, 0xc0, !PT ;  /* 0x01000000e9ff7812 */ /* 0x000fe2000788c0ff */
[----:B---3--:R-:W-:Y:S01]  /*17be0*/  FFMA.FTZ R0, R7, -UR35, R0 ;  /* 0x8000002307007c23 */ /* 0x008fe20008010000 */
[----:B------:R-:W-:-:S02]  /*17bf0*/  FSEL R23, R6, -INF , !P6 ;  /* 0xff80000006177808 */ /* 0x000fc40007000000 */
[----:B------:R-:W-:Y:S02]  /*17c00*/  FSEL R24, R5, -INF , !P5 ;  /* 0xff80000005187808 */ /* 0x000fe40006800000 */
[----:B------:R-:W-:Y:S02]  /*17c10*/  FSEL R25, R3, -INF , !P2 ;  /* 0xff80000003197808 */ /* 0x000fe40005000000 */
[----:B------:R-:W-:Y:S01]  /*17c20*/  FSEL R64, R0, -INF , !P1 ;  /* 0xff80000000407808 */ /* 0x000fe20004800000 */
[----:B------:R-:W-:Y:S05]  /*17c30*/  @!P0 BRA `(.L_x_928) ;  /* 0x000006d000008947 */ /* 0x000fea0003800000 */
[----:B------:R-:W2:Y:S04]  /*17c40*/  LDL.64 R90, [R1+0xe0] ;  /* 0x0000e000015a7983 */ /* 0x000ea80000100a00 */
        /* <DEDUP_REMOVED lines=106> */
.L_x_930:
[----:B------:R-:W-:Y:S05]  /*182f0*/  BSYNC B0 ;  /* 0x0000000000007941 */ /* 0x000fea0003800000 */
.L_x_929:
[----:B------:R-:W0:Y:S02]  /*18300*/  LDGDEPBAR ;  /* 0x00000000000079af */ /* 0x000e240000000000 */
.L_x_928:
[----:B------:R-:W3:Y:S04]  /*18310*/  LDL.LU R17, [R1+0x20] ;  /* 0x0000200001117983 */ /* 0x000ee80000300800 */
[----:B------:R-:W4:Y:S04]  /*18320*/  LDL.LU R0, [R1+0x18] ;  /* 0x0000180001007983 */ /* 0x000f280000300800 */
[----:B--2---:R-:W2:Y:S04]  /*18330*/  LDL.LU R2, [R1+0x54] ;  /* 0x0000540001027983 */ /* 0x004ea80000300800 */
[----:B------:R-:W2:Y:S04]  /*18340*/  LDL.LU R3, [R1+0x40] ;  /* 0x0000400001037983 */ /* 0x000ea80000300800 */
[----:B------:R-:W2:Y:S04]  /*18350*/  LDL.LU R13, [R1+0x5c] ;  /* 0x00005c00010d7983 */ /* 0x000ea80000300800 */
[----:B------:R-:W2:Y:S04]  /*18360*/  LDL.LU R12, [R1+0x4] ;  /* 0x00000400010c7983 */ /* 0x000ea80000300800 */
[----:B------:R-:W2:Y:S04]  /*18370*/  LDL.LU R10, [R1+0x50] ;  /* 0x00005000010a7983 */ /* 0x000ea80000300800 */
[----:B------:R-:W2:Y:S04]  /*18380*/  LDL.LU R4, [R1+0x2c] ;  /* 0x00002c0001047983 */ /* 0x000ea80000300800 */
[----:B------:R-:W2:Y:S04]  /*18390*/  LDL.LU R5, [R1+0x24] ;  /* 0x0000240001057983 */ /* 0x000ea80000300800 */
[----:B-1----:R-:W2:Y:S04]  /*183a0*/  LDL.LU R6, [R1+0x68] ;  /* 0x0000680001067983 */ /* 0x002ea80000300800 */
[----:B------:R-:W2:Y:S04]  /*183b0*/  LDL.LU R7, [R1+0x88] ;  /* 0x0000880001077983 */ /* 0x000ea80000300800 */
[----:B------:R-:W2:Y:S04]  /*183c0*/  LDL.LU R8, [R1+0x80] ;  /* 0x0000800001087983 */ /* 0x000ea80000300800 */
[----:B------:R-:W2:Y:S04]  /*183d0*/  LDL.LU R9, [R1+0x78] ;  /* 0x0000780001097983 */ /* 0x000ea80000300800 */
[----:B------:R-:W2:Y:S04]  /*183e0*/  LDL.LU R15, [R1+0x14] ;  /* 0x00001400010f7983 */ /* 0x000ea80000300800 */
[----:B------:R-:W2:Y:S04]  /*183f0*/  LDL.LU R14, [R1+0x1c] ;  /* 0x00001c00010e7983 */ /* 0x000ea80000300800 */
[----:B------:R-:W2:Y:S04]  /*18400*/  LDL.LU R11, [R1+0x28] ;  /* 0x00002800010b7983 */ /* 0x000ea80000300800 */
[----:B------:R-:W2:Y:S04]  /*18410*/  LDL.LU R16, [R1+0x3c] ;  /* 0x00003c0001107983 */ /* 0x000ea80000300800 */
[----:B------:R-:W-:Y:S04]  /*18420*/  STL [R1+0x164], R244 ;  /* 0x000164f401007387 */ /* 0x000fe80000100800 */
        /* <DEDUP_REMOVED lines=25> */
[----:B------:R1:W-:Y:S01]  /*185c0*/  STL [R1+0x108], R220 ;  /* 0x000108dc01007387 */ /* 0x0003e20000100800 */
[----:B------:R-:W-:-:S02]  /*185d0*/  MOV R57, R37 ;  /* 0x0000002500397202 */ /* 0x000fc40000000f00 */
[----:B------:R-:W-:Y:S02]  /*185e0*/  MOV R55, R39 ;  /* 0x0000002700377202 */ /* 0x000fe40000000f00 */
[----:B------:R-:W-:Y:S02]  /*185f0*/  MOV R54, R251 ;  /* 0x000000fb00367202 */ /* 0x000fe40000000f00 */
[----:B------:R-:W-:Y:S01]  /*18600*/  MOV R53, R200 ;  /* 0x000000c800357202 */ /* 0x000fe20000000f00 */
[----:B------:R-:W-:Y:S01]  /*18610*/  IMAD.MOV.U32 R52, RZ, RZ, R202 ;  /* 0x000000ffff347224 */ /* 0x000fe200078e00ca */
[----:B------:R-:W-:Y:S02]  /*18620*/  MOV R56, R38 ;  /* 0x0000002600387202 */ /* 0x000fe40000000f00 */
[----:B---3--:R-:W-:Y:S02]  /*18630*/  MOV R241, R17 ;  /* 0x0000001100f17202 */ /* 0x008fe40000000f00 */
[----:B----4-:R-:W-:-:S02]  /*18640*/  MOV R237, R0 ;  /* 0x0000000000ed7202 */ /* 0x010fc40000000f00 */
[----:B-----5:R-:W-:-:S04]  /*18650*/  FMNMX.FTZ R0, R73, R21, !PT ;  /* 0x0000001549007209 */ /* 0x020fc80007810000 */
[----:B------:R-:W-:-:S04]  /*18660*/  FMNMX.FTZ R0, R35, R0, !PT ;  /* 0x0000000023007209 */ /* 0x000fc80007810000 */
[----:B------:R-:W-:-:S04]  /*18670*/  FMNMX.FTZ R0, R20, R0, !PT ;  /* 0x0000000014007209 */ /* 0x000fc80007810000 */
        /* <DEDUP_REMOVED lines=13> */
[----:B------:R-:W-:Y:S03]  /*18750*/  STL [R1+0x104], R219 ;  /* 0x000104db01007387 */ /* 0x000fe60000100800 */
[----:B------:R-:W-:Y:S01]  /*18760*/  FMNMX.FTZ R0, R132, R0, !PT ;  /* 0x0000000084007209 */ /* 0x000fe20007810000 */
[----:B------:R2:W-:Y:S01]  /*18770*/  STL [R1+0x100], R218 ;  /* 0x000100da01007387 */ /* 0x0005e20000100800 */
[----:B------:R-:W-:Y:S02]  /*18780*/  MOV R227, R16 ;  /* 0x0000001000e37202 */ /* 0x000fe40000000f00 */
[----:B------:R-:W-:Y:S01]  /*18790*/  FMNMX.FTZ R0, R123, R0, !PT ;  /* 0x000000007b007209 */ /* 0x000fe20007810000 */
[----:B------:R-:W-:Y:S04]  /*187a0*/  STL [R1+0xfc], R217 ;  /* 0x0000fcd901007387 */ /* 0x000fe80000100800 */
[----:B------:R-:W-:Y:S01]  /*187b0*/  STL [R1+0xf8], R212 ;  /* 0x0000f8d401007387 */ /* 0x000fe20000100800 */
[----:B------:R-:W-:-:S03]  /*187c0*/  FMNMX.FTZ R0, R122, R0, !PT ;  /* 0x000000007a007209 */ /* 0x000fc60007810000 */
[----:B------:R-:W3:Y:S01]  /*187d0*/  LDL.LU R16, [R1+0xa0] ;  /* 0x0000a00001107983 */ /* 0x000ee20000300800 */
[----:B------:R-:W-:Y:S02]  /*187e0*/  FMNMX.FTZ R0, R121, R0, !PT ;  /* 0x0000000079007209 */ /* 0x000fe40007810000 */
[----:B------:R-:W-:Y:S02]  /*187f0*/  MOV R238, R2 ;  /* 0x0000000200ee7202 */ /* 0x000fe40000000f00 */
[----:B------:R-:W-:Y:S01]  /*18800*/  MOV R240, R4 ;  /* 0x0000000400f07202 */ /* 0x000fe20000000f00 */
[----:B------:R-:W-:Y:S01]  /*18810*/  IMAD.MOV.U32 R239, RZ, RZ, R3 ;  /* 0x000000ffffef7224 */ /* 0x000fe200078e0003 */
[----:B------:R-:W-:Y:S01]  /*18820*/  FMNMX.FTZ R0, R113, R0, !PT ;  /* 0x0000000071007209 */ /* 0x000fe20007810000 */
[----:B------:R-:W4:Y:S03]  /*18830*/  LDL.LU R17, [R1+0xac] ;  /* 0x0000ac0001117983 */ /* 0x000f260000300800 */
        /* <DEDUP_REMOVED lines=11> */
[----:B------:R-:W-:-:S03]  /*188f0*/  FMNMX.FTZ R2, R72, R32, !PT ;  /* 0x0000002048027209 */ /* 0x000fc60007810000 */
[----:B------:R-:W2:Y:S01]  /*18900*/  SHFL.BFLY PT, R4, R0, 0x2, 0x1f ;  /* 0x0c401f0000047f89 */ /* 0x000ea200000e0000 */
[----:B------:R-:W-:-:S04]  /*18910*/  FMNMX.FTZ R2, R36, R2, !PT ;  /* 0x0000000224027209 */ /* 0x000fc80007810000 */
[----:B------:R-:W-:-:S04]  /*18920*/  FMNMX.FTZ R2, R22, R2, !PT ;  /* 0x0000000216027209 */ /* 0x000fc80007810000 */
[----:B------:R-:W-:-:S04]  /*18930*/  FMNMX.FTZ R2, R46, R2, !PT ;  /* 0x000000022e027209 */ /* 0x000fc80007810000 */
[----:B------:R-:W-:Y:S02]  /*18940*/  FMNMX.FTZ R3, R57, R2, !PT ;  /* 0x0000000239037209 */ /* 0x000fe40007810000 */
[----:B------:R-:W-:Y:S02]  /*18950*/  FMNMX.FTZ R2, R71, R33, !PT ;  /* 0x0000002147027209 */ /* 0x000fe40007810000 */
[----:B-1----:R-:W-:Y:S02]  /*18960*/  MOV R220, R201 ;  /* 0x000000c900dc7202 */ /* 0x002fe40000000f00 */
[----:B------:R-:W-:Y:S02]  /*18970*/  FMNMX.FTZ R2, R48, R2, !PT ;  /* 0x0000000230027209 */ /* 0x000fe40007810000 */
[----:B------:R-:W-:Y:S02]  /*18980*/  MOV R221, R203 ;  /* 0x000000cb00dd7202 */ /* 0x000fe40000000f00 */
[----:B------:R-:W-:-:S02]  /*18990*/  FMNMX.FTZ R3, R220, R3, !PT ;  /* 0x00000003dc037209 */ /* 0x000fc40007810000 */
[----:B--2---:R-:W-:Y:S02]  /*189a0*/  MOV R218, R8 ;  /* 0x0000000800da7202 */ /* 0x004fe40000000f00 */
[----:B------:R-:W-:Y:S02]  /*189b0*/  FMNMX.FTZ R8, R0, R4, !PT ;  /* 0x0000000400087209 */ /* 0x000fe40007810000 */
[----:B------:R-:W-:Y:S02]  /*189c0*/  FMNMX.FTZ R2, R47, R2, !PT ;  /* 0x000000022f027209 */ /* 0x000fe40007810000 */
[----:B------:R-:W-:Y:S02]  /*189d0*/  FMNMX.FTZ R0, R70, R34, !PT ;  /* 0x0000002246007209 */ /* 0x000fe40007810000 */
[----:B------:R-:W-:Y:S02]  /*189e0*/  MOV R228, R117 ;  /* 0x0000007500e47202 */ /* 0x000fe40000000f00 */
        /* <DEDUP_REMOVED lines=8> */
[----:B------:R-:W-:Y:S02]  /*18a70*/  MOV R217, R7 ;  /* 0x0000000700d97202 */ /* 0x000fe40000000f00 */
[----:B------:R-:W-:Y:S02]  /*18a80*/  FMNMX.FTZ R0, R45, R0, !PT ;  /* 0x000000002d007209 */ /* 0x000fe40007810000 */
[----:B------:R-:W-:Y:S02]  /*18a90*/  FMNMX.FTZ R4, R239, R4, !PT ;  /* 0x00000004ef047209 */ /* 0x000fe40007810000 */
[----:B------:R-:W-:Y:S02]  /*18aa0*/  FMNMX.FTZ R2, R53, R2, !PT ;  /* 0x0000000235027209 */ /* 0x000fe40007810000 */
[----:B------:R-:W-:-:S02]  /*18ab0*/  FMNMX.FTZ R0, R217, R0, !PT ;  /* 0x00000000d9007209 */ /* 0x000fc40007810000 */
[----:B------:R-:W-:Y:S02]  /*18ac0*/  MOV R242, R5 ;  /* 0x0000000500f27202 */ /* 0x000fe40000000f00 */
[----:B------:R-:W-:Y:S01]  /*18ad0*/  FMNMX.FTZ R4, R240, R4, !PT ;  /* 0x00000004f0047209 */ /* 0x000fe20007810000 */
[----:B------:R-:W-:Y:S01]  /*18ae0*/  IMAD.MOV.U32 R219, RZ, RZ, R9 ;  /* 0x000000ffffdb7224 */ /* 0x000fe200078e0009 */
[----:B------:R-:W-:Y:S02]  /*18af0*/  MOV R236, R10 ;  /* 0x0000000a00ec7202 */ /* 0x000fe40000000f00 */
        /* <DEDUP_REMOVED lines=8> */
[----:B------:R-:W-:-:S02]  /*18b80*/  MOV R224, R13 ;  /* 0x0000000d00e07202 */ /* 0x000fc40000000f00 */
        /* <DEDUP_REMOVED lines=88> */
[----:B--2---:R-:W2:Y:S01]  /*19110*/  SHFL.BFLY PT, R6, R0, 0x1, 0x1f ;  /* 0x0c201f0000067f89 */ /* 0x004ea200000e0000 */
[----:B-1----:R-:W-:Y:S01]  /*19120*/  FMUL.FTZ R3, R202, c[0x0][0x23c] ;  /* 0x00008f00ca037a20 */ /* 0x002fe20000410000 */
[----:B------:R-:W-:-:S04]  /*19130*/  FMNMX.FTZ R201, R2, R9, !PT ;  /* 0x0000000902c97209 */ /* 0x000fc80007810000 */
[----:B------:R-:W-:-:S05]  /*19140*/  FSEL R3, R3, RZ, P1 ;  /* 0x000000ff03037208 */ /* 0x000fca0000800000 */
[----:B------:R-:W-:Y:S01]  /*19150*/  FFMA.FTZ R2, R32, c[0x0][0x23c], -R3 ;  /* 0x00008f0020027a23 */ /* 0x000fe20000010803 */
[----:B------:R-:W-:Y:S01]  /*19160*/  FSETP.NEU.FTZ.AND P0, PT, R201, -INF , PT ;  /* 0xff800000c900780b */ /* 0x000fe20003f1d000 */
[----:B------:R-:W-:Y:S02]  /*19170*/  FFMA.FTZ R5, R19, c[0x0][0x23c], -R4 ;  /* 0x00008f0013057a23 */ /* 0x000fe40000010804 */
[----:B------:R1:W-:Y:S01]  /*19180*/  MUFU.EX2 R13, R2 ;  /* 0x00000002000d7308 */ /* 0x0003e20000000800 */
[----:B--2---:R-:W-:Y:S02]  /*19190*/  FMNMX.FTZ R200, R0, R6, !PT ;  /* 0x0000000600c87209 */ /* 0x004fe40007810000 */
[----:B------:R-:W-:-:S05]  /*191a0*/  FSEL R0, R201, RZ, P0 ;  /* 0x000000ffc9007208 */ /* 0x000fca0000000000 */
[----:B------:R2:W-:Y:S01]  /*191b0*/  MUFU.EX2 R233, R5 ;  /* 0x0000000500e97308 */ /* 0x0005e20000000800 */
[----:B-1----:R-:W-:-:S05]  /*191c0*/  FMUL.FTZ R2, R201, c[0x0][0x23c] ;  /* 0x00008f00c9027a20 */ /* 0x002fca0000410000 */
[----:B------:R-:W-:Y:S01]  /*191d0*/  FSEL R2, R2, RZ, P0 ;  /* 0x000000ff02027208 */ /* 0x000fe20000000000 */
[----:B--2---:R-:W-:Y:S02]  /*191e0*/  FFMA.FTZ R5, R36, c[0x0][0x23c], -R3 ;  /* 0x00008f0024057a23 */ /* 0x004fe40000010803 */
[----:B------:R-:W-:Y:S02]  /*191f0*/  FADD.FTZ R0, R71, -R0 ;  /* 0x8000000047007221 */ /* 0x000fe40000010000 */
[----:B------:R1:W-:Y:S02]  /*19200*/  MUFU.EX2 R251, R5 ;  /* 0x0000000500fb7308 */ /* 0x0003e40000000800 */
[----:B-1----:R-:W-:-:S06]  /*19210*/  FFMA.FTZ R5, R33, c[0x0][0x23c], -R2 ;  /* 0x00008f0021057a23 */ /* 0x002fcc0000010802 */
[----:B------:R1:W-:Y:S02]  /*19220*/  MUFU.EX2 R10, R5 ;  /* 0x00000005000a7308 */ /* 0x0003e40000000800 */
[----:B-1----:R-:W-:-:S06]  /*19230*/  FMUL.FTZ R5, R0, c[0x0][0x23c] ;  /* 0x00008f0000057a20 */ /* 0x002fcc0000410000 */
[----:B------:R-:W1:Y:S01]  /*19240*/  MUFU.EX2 R5, R5 ;  /* 0x0000000500057308 */ /* 0x000e620000000800 */
[----:B------:R-:W-:Y:S02]  /*19250*/  FFMA.FTZ R6, R22, c[0x0][0x23c], -R3 ;  /* 0x00008f0016067a23 */ /* 0x000fe40000010803 */
[----:B-1----:R-:W-:Y:S02]  /*19260*/  FFMA.FTZ R22, R16, R5, R10 ;  /* 0x0000000510167223 */ /* 0x002fe4000001000a */
[----:B------:R-:W2:Y:S04]  /*19270*/  LDL.LU R16, [R1+0xa4] ;  /* 0x0000a40001107983 */ /* 0x000ea80000300800 */
[----:B------:R-:W3:Y:S01]  /*19280*/  LDL.LU R58, [R1+0xa8] ;  /* 0x0000a800013a7983 */ /* 0x000ee20000300800 */
[C---:B------:R-:W-:Y:S01]  /*19290*/  FSETP.NEU.FTZ.AND P0, PT, R200.reuse, -INF , PT ;  /* 0xff800000c800780b */ /* 0x040fe20003f1d000 */
[----:B------:R-:W-:-:S03]  /*192a0*/  FMUL.FTZ R0, R200, c[0x0][0x23c] ;  /* 0x00008f00c8007a20 */ /* 0x000fc60000410000 */
[----:B------:R-:W-:Y:S02]  /*192b0*/  FSEL R7, R200, RZ, P0 ;  /* 0x000000ffc8077208 */ /* 0x000fe40000000000 */
[----:B------:R-:W-:Y:S01]  /*192c0*/  FSEL R0, R0, RZ, P0 ;  /* 0x000000ff00007208 */ /* 0x000fe20000000000 */
[----:B------:R1:W-:Y:S02]  /*192d0*/  MUFU.EX2 R234, R6 ;  /* 0x0000000600ea7308 */ /* 0x0003e40000000800 */
[----:B------:R-:W-:Y:S01]  /*192e0*/  FADD.FTZ R8, R70, -R7 ;  /* 0x8000000746087221 */ /* 0x000fe20000010000 */
[----:B------:R-:W-:-:S03]  /*192f0*/  FSEL R7, R203, RZ, P2 ;  /* 0x000000ffcb077208 */ /* 0x000fc60001000000 */
[----:B------:R-:W-:Y:S02]  /*19300*/  FMUL.FTZ R8, R8, c[0x0][0x23c] ;  /* 0x00008f0008087a20 */ /* 0x000fe40000410000 */
[----:B-1----:R-:W-:-:S04]  /*19310*/  FFMA.FTZ R6, R34, c[0x0][0x23c], -R0 ;  /* 0x00008f0022067a23 */ /* 0x002fc80000010800 */
[----:B------:R1:W-:Y:S01]  /*19320*/  MUFU.EX2 R9, R6 ;  /* 0x0000000600097308 */ /* 0x0003e20000000800 */
[-C--:B------:R-:W-:Y:S02]  /*19330*/  FMUL.FTZ R136, R136, R5.reuse ;  /* 0x0000000588887220 */ /* 0x080fe40000410000 */
[----:B------:R-:W-:Y:S02]  /*19340*/  FMUL.FTZ R137, R137, R5 ;  /* 0x0000000589897220 */ /* 0x000fe40000410000 */
[----:B-1----:R-:W-:-:S04]  /*19350*/  FADD.FTZ R6, R73, -R7 ;  /* 0x8000000749067221 */ /* 0x002fc80000010000 */
[----:B------:R-:W-:Y:S02]  /*19360*/  FMUL.FTZ R7, R6, c[0x0][0x23c] ;  /* 0x00008f0006077a20 */ /* 0x000fe40000410000 */
[----:B------:R-:W1:Y:S01]  /*19370*/  MUFU.EX2 R6, R8 ;  /* 0x0000000800067308 */ /* 0x000e620000000800 */
        /* <DEDUP_REMOVED lines=14> */
[----:B------:R-:W4:Y:S01]  /*19460*/  MUFU.EX2 R5, R7 ;  /* 0x0000000700057308 */ /* 0x000f220000000800 */
[-C--:B-1----:R-:W-:Y:S02]  /*19470*/  FMUL.FTZ R138, R138, R6.reuse ;  /* 0x000000068a8a7220 */ /* 0x082fe40000410000 */
        /* <DEDUP_REMOVED lines=15> */
[----:B----4-:R-:W-:Y:S02]  /*19570*/  FFMA.FTZ R117, R17, R6, R9 ;  /* 0x0000000611757223 */ /* 0x010fe40000010009 */
[----:B------:R-:W-:Y:S02]  /*19580*/  FFMA.FTZ R6, R46, c[0x0][0x23c], -R3 ;  /* 0x00008f002e067a23 */ /* 0x000fe40000010803 */
[-C--:B------:R-:W-:Y:S02]  /*19590*/  FMUL.FTZ R140, R140, R5.reuse ;  /* 0x000000058c8c7220 */ /* 0x080fe40000410000 */
[----:B------:R1:W4:Y:S01]  /*195a0*/  MUFU.EX2 R229, R6 ;  /* 0x0000000600e57308 */ /* 0x0003220000000800 */
[-C--:B------:R-:W-:Y:S02]  /*195b0*/  FMUL.FTZ R141, R141, R5.reuse ;  /* 0x000000058d8d7220 */ /* 0x080fe40000410000 */
[----:B------:R-:W-:-:S02]  /*195c0*/  FMUL.FTZ R144, R144, R5 ;  /* 0x0000000590907220 */ /* 0x000fc40000410000 */
[-C--:B------:R-:W-:Y:S02]  /*195d0*/  FMUL.FTZ R145, R145, R5.reuse ;  /* 0x0000000591917220 */ /* 0x080fe40000410000 */
[-C--:B------:R-:W-:Y:S02]  /*195e0*/  FMUL.FTZ R156, R156, R5.reuse ;  /* 0x000000059c9c7220 */ /* 0x080fe40000410000 */
[-C--:B------:R-:W-:Y:S02]  /*195f0*/  FMUL.FTZ R157, R157, R5.reuse ;  /* 0x000000059d9d7220 */ /* 0x080fe40000410000 */
[-C--:B------:R-:W-:Y:S02]  /*19600*/  FMUL.FTZ R160, R160, R5.reuse ;  /* 0x00000005a0a07220 */ /* 0x080fe40000410000 */
[-C--:B------:R-:W-:Y:S02]  /*19610*/  FMUL.FTZ R161, R161, R5.reuse ;  /* 0x00000005a1a17220 */ /* 0x080fe40000410000 */
[-C--:B------:R-:W-:Y:S01]  /*19620*/  FMUL.FTZ R172, R172, R5.reuse ;  /* 0x00000005acac7220 */ /* 0x080fe20000410000 */
[----:B-1----:R-:W-:Y:S01]  /*19630*/  FSEL R6, R202, RZ, P1 ;  /* 0x000000ffca067208 */ /* 0x002fe20000800000 */
[----:B------:R-:W-:-:S02]  /*19640*/  FMUL.FTZ R173, R173, R5 ;  /* 0x00000005adad7220 */ /* 0x000fc40000410000 */
[-C--:B------:R-:W-:Y:S02]  /*19650*/  FMUL.FTZ R176, R176, R5.reuse ;  /* 0x00000005b0b07220 */ /* 0x080fe40000410000 */
[-C--:B------:R-:W-:Y:S02]  /*19660*/  FMUL.FTZ R177, R177, R5.reuse ;  /* 0x00000005b1b17220 */ /* 0x080fe40000410000 */
[-C--:B------:R-:W-:Y:S02]  /*19670*/  FMUL.FTZ R188, R188, R5.reuse ;  /* 0x00000005bcbc7220 */ /* 0x080fe40000410000 */
[-C--:B------:R-:W-:Y:S02]  /*19680*/  FMUL.FTZ R189, R189, R5.reuse ;  /* 0x00000005bdbd7220 */ /* 0x080fe40000410000 */
[-C--:B------:R-:W-:Y:S02]  /*19690*/  FMUL.FTZ R196, R196, R5.reuse ;  /* 0x00000005c4c47220 */ /* 0x080fe40000410000 */
[----:B------:R-:W-:-:S02]  /*196a0*/  FMUL.FTZ R197, R197, R5 ;  /* 0x00000005c5c57220 */ /* 0x000fc40000410000 */
[----:B------:R-:W-:-:S04]  /*196b0*/  FADD.FTZ R6, R72, -R6 ;  /* 0x8000000648067221 */ /* 0x000fc80000010000 */
[----:B------:R-:W-:Y:S02]  /*196c0*/  FMUL.FTZ R6, R6, c[0x0][0x23c] ;  /* 0x00008f0006067a20 */ /* 0x000fe40000410000 */
[----:B------:R-:W-:-:S04]  /*196d0*/  FFMA.FTZ R7, R48, c[0x0][0x23c], -R2 ;  /* 0x00008f0030077a23 */ /* 0x000fc80000010802 */
[----:B------:R-:W1:Y:S01]  /*196e0*/  MUFU.EX2 R70, R7 ;  /* 0x0000000700467308 */ /* 0x000e620000000800 */
[----:B------:R-:W-:Y:S01]  /*196f0*/  MOV R182, R15 ;  /* 0x0000000f00b67202 */ /* 0x000fe20000000f00 */
[----:B------:R-:W-:Y:S01]  /*19700*/  IMAD.MOV.U32 R186, RZ, RZ, R11 ;  /* 0x000000ffffba7224 */ /* 0x000fe200078e000b */
[----:B------:R-:W-:Y:S02]  /*19710*/  MOV R183, R14 ;  /* 0x0000000e00b77202 */ /* 0x000fe40000000f00 */
[----:B------:R-:W-:Y:S02]  /*19720*/  F2FP.BF16.PACK_AB R14, R233, R235 ;  /* 0x000000ebe90e723e */ /* 0x000fe400000010ff */
[----:B----4-:R-:W-:Y:S01]  /*19730*/  F2FP.BF16.PACK_AB R15, R229, R234 ;  /* 0x000000eae50f723e */ /* 0x010fe200000010ff */
[----:B------:R-:W-:Y:S01]  /*19740*/  IMAD.MOV.U32 R181, RZ, RZ, R57 ;  /* 0x000000ffffb57224 */ /* 0x000fe200078e0039 */
[----:B------:R-:W-:Y:S02]  /*19750*/  MOV R169, R56 ;  /* 0x0000003800a97202 */ /* 0x000fe40000000f00 */
[----:B-1----:R-:W-:Y:S01]  /*19760*/  F2FP.BF16.PACK_AB R8, R70, R10 ;  /* 0x0000000a4608723e */ /* 0x002fe200000010ff */
[----:B------:R-:W-:Y:S01]  /*19770*/  IMAD.MOV.U32 R185, RZ, RZ, R54 ;  /* 0x000000ffffb97224 */ /* 0x000fe200078e0036 */
[----:B------:R-:W-:-:S02]  /*19780*/  MOV R192, R55 ;  /* 0x0000003700c07202 */ /* 0x000fc40000000f00 */
[----:B------:R-:W-:Y:S02]  /*19790*/  MOV R180, R53 ;  /* 0x0000003500b47202 */ /* 0x000fe40000000f00 */
[----:B------:R-:W-:Y:S02]  /*197a0*/  MOV R168, R52 ;  /* 0x0000003400a87202 */ /* 0x000fe40000000f00 */
[----:B------:R-:W-:Y:S01]  /*197b0*/  MOV R187, R51 ;  /* 0x0000003300bb7202 */ /* 0x000fe20000000f00 */
[----:B--2---:R-:W-:Y:S02]  /*197c0*/  FFMA.FTZ R21, R16, R5, R12 ;  /* 0x0000000510157223 */ /* 0x004fe4000001000c */
[--C-:B------:R-:W-:Y:S01]  /*197d0*/  FFMA.FTZ R5, R47, c[0x0][0x23c], -R2.reuse ;  /* 0x00008f002f057a23 */ /* 0x100fe20000010802 */
[----:B------:R-:W1:Y:S03]  /*197e0*/  LDSM.16.MT88.4 R16, [R213+0x8000] ;  /* 0x00800000d510783b */ /* 0x000e660000004200 */
[----:B------:R2:W-:Y:S02]  /*197f0*/  MUFU.EX2 R73, R5 ;  /* 0x0000000500497308 */ /* 0x0005e40000000800 */
[----:B--2---:R-:W-:-:S06]  /*19800*/  FFMA.FTZ R5, R44, c[0x0][0x23c], -R2 ;  /* 0x00008f002c057a23 */ /* 0x004fcc0000010802 */
[----:B------:R-:W-:Y:S08]  /*19810*/  MUFU.EX2 R230, R5 ;  /* 0x0000000500e67308 */ /* 0x000ff00000000800 */
[----:B------:R2:W3:Y:S02]  /*19820*/  MUFU.EX2 R5, R6 ;  /* 0x0000000600057308 */ /* 0x0004e40000000800 */
[----:B--2---:R-:W-:-:S06]  /*19830*/  FFMA.FTZ R6, R50, c[0x0][0x23c], -R0 ;  /* 0x00008f0032067a23 */ /* 0x004fcc0000010800 */
[----:B------:R2:W4:Y:S02]  /*19840*/  MUFU.EX2 R71, R6 ;  /* 0x0000000600477308 */ /* 0x0005240000000800 */
[----:B--2---:R-:W-:-:S06]  /*19850*/  FFMA.FTZ R6, R49, c[0x0][0x23c], -R0 ;  /* 0x00008f0031067a23 */ /* 0x004fcc0000010800 */
[----:B------:R2:W-:Y:S02]  /*19860*/  MUFU.EX2 R223, R6 ;  /* 0x0000000600df7308 */ /* 0x0005e40000000800 */
[----:B--2---:R-:W-:-:S06]  /*19870*/  FFMA.FTZ R6, R45, c[0x0][0x23c], -R0 ;  /* 0x00008f002d067a23 */ /* 0x004fcc0000010800 */
[----:B------:R-:W2:Y:S01]  /*19880*/  MUFU.EX2 R222, R6 ;  /* 0x0000000600de7308 */ /* 0x000ea20000000800 */
[-C--:B---3--:R-:W-:Y:S01]  /*19890*/  FFMA.FTZ R20, R58, R5.reuse, R13 ;  /* 0x000000053a147223 */ /* 0x088fe2000001000d */
[----:B------:R-:W-:Y:S01]  /*198a0*/  F2FP.BF16.PACK_AB R12, R244, R12 ;  /* 0x0000000cf40c723e */ /* 0x000fe200000010ff */
[----:B------:R-:W-:Y:S01]  /*198b0*/  FMUL.FTZ R142, R142, R5 ;  /* 0x000000058e8e7220 */ /* 0x000fe20000410000 */
[----:B------:R-:W-:Y:S01]  /*198c0*/  F2FP.BF16.PACK_AB R13, R251, R13 ;  /* 0x0000000dfb0d723e */ /* 0x000fe200000010ff */
[----:B------:R-:W-:Y:S01]  /*198d0*/  FMUL.FTZ R143, R143, R5 ;  /* 0x000000058f8f7220 */ /* 0x000fe20000410000 */
[----:B----4-:R-:W-:Y:S01]  /*198e0*/  F2FP.BF16.PACK_AB R9, R71, R9 ;  /* 0x000000094709723e */ /* 0x010fe200000010ff */
[----:B------:R-:W-:Y:S01]  /*198f0*/  FMUL.FTZ R146, R146, R5 ;  /* 0x0000000592927220 */ /* 0x000fe20000410000 */
[----:B------:R-:W-:Y:S01]  /*19900*/  F2FP.BF16.PACK_AB R10, R230, R73 ;  /* 0x00000049e60a723e */ /* 0x000fe200000010ff */
[----:B------:R-:W-:Y:S01]  /*19910*/  FMUL.FTZ R147, R147, R5 ;  /* 0x0000000593937220 */ /* 0x000fe20000410000 */
[----:B--2---:R-:W-:-:S02]  /*19920*/  F2FP.BF16.PACK_AB R11, R222, R223 ;  /* 0x000000dfde0b723e */ /* 0x004fc400000010ff */
        /* <DEDUP_REMOVED lines=8> */
[----:B------:R-:W-:-:S03]  /*199b0*/  FMUL.FTZ R163, R163, R5 ;  /* 0x00000005a3a37220 */ /* 0x000fc60000410000 */
        /* <DEDUP_REMOVED lines=8> */
[----:B------:R-:W-:Y:S01]  /*19a40*/  FMUL.FTZ R179, R179, R5 ;  /* 0x00000005b3b37220 */ /* 0x000fe20000410000 */
[----:B------:R-:W-:Y:S02]  /*19a50*/  MOV R184, R95 ;  /* 0x0000005f00b87202 */ /* 0x000fe40000000f00 */
[----:B------:R-:W-:Y:S02]  /*19a60*/  MOV R170, R93 ;  /* 0x0000005d00aa7202 */ /* 0x000fe40000000f00 */
[----:B------:R-:W-:Y:S02]  /*19a70*/  MOV R193, R94 ;  /* 0x0000005e00c17202 */ /* 0x000fe40000000f00 */
[----:B------:R-:W-:-:S02]  /*19a80*/  MOV R171, R92 ;  /* 0x0000005c00ab7202 */ /* 0x000fc40000000f00 */
        /* <DEDUP_REMOVED lines=8> */
[----:B------:R-:W-:Y:S02]  /*19b10*/  FMUL.FTZ R199, R199, R5 ;  /* 0x00000005c7c77220 */ /* 0x000fe40000410000 */
        /* <DEDUP_REMOVED lines=14> */
[C---:B-1----:R-:W-:Y:S08]  /*19c00*/  HMMA.16816.F32.BF16 R188, R12.reuse, R16, R188 ;  /* 0x000000100cbc723c */ /* 0x042ff000000418bc */
[----:B------:R-:W-:Y:S01]  /*19c10*/  HMMA.16816.F32.BF16 R196, R12, R18, R196 ;  /* 0x000000120cc4723c */ /* 0x000fe200000418c4 */
[----:B------:R-:W1:Y:S01]  /*19c20*/  MUFU.EX2 R12, R7 ;  /* 0x00000007000c7308 */ /* 0x000e620000000800 */
[----:B------:R-:W-:Y:S01]  /*19c30*/  MOV R183, R242 ;  /* 0x000000f200b77202 */ /* 0x000fe20000000f00 */
[----:B------:R-:W-:-:S02]  /*19c40*/  FFMA.FTZ R105, R105, c[0x0][0x23c], -R4 ;  /* 0x00008f0069697a23 */ /* 0x000fc40000010804 */
[----:B------:R-:W-:-:S03]  /*19c50*/  FFMA.FTZ R104, R104, c[0x0][0x23c], -R4 ;  /* 0x00008f0068687a23 */ /* 0x000fc60000010804 */
[----:B------:R-:W-:Y:S01]  /*19c60*/  HMMA.16816.F32.BF16 R60, R8, R16, R60 ;  /* 0x00000010083c723c */ /* 0x000fe2000004183c */
[--C-:B------:R-:W-:Y:S01]  /*19c70*/  FFMA.FTZ R135, R135, c[0x0][0x23c], -R4.reuse ;  /* 0x00008f0087877a23 */ /* 0x100fe20000010804 */
[----:B------:R2:W-:Y:S01]  /*19c80*/  MUFU.EX2 R16, R5 ;  /* 0x0000000500107308 */ /* 0x0005e20000000800 */
[--C-:B------:R-:W-:Y:S02]  /*19c90*/  FFMA.FTZ R134, R134, c[0x0][0x23c], -R4.reuse ;  /* 0x00008f0086867a23 */ /* 0x100fe40000010804 */
[----:B------:R-:W-:-:S03]  /*19ca0*/  FFMA.FTZ R133, R133, c[0x0][0x23c], -R4 ;  /* 0x00008f0085857a23 */ /* 0x000fc60000010804 */
[----:B------:R-:W-:Y:S01]  /*19cb0*/  HMMA.16816.F32.BF16 R32, R8, R18, R32 ;  /* 0x000000120820723c */ /* 0x000fe20000041820 */
[----:B-1----:R-:W-:Y:S01]  /*19cc0*/  MOV R130, R12 ;  /* 0x0000000c00827202 */ /* 0x002fe20000000f00 */
[--C-:B------:R-:W-:Y:S01]  /*19cd0*/  FFMA.FTZ R167, R132, c[0x0][0x23c], -R4.reuse ;  /* 0x00008f0084a77a23 */ /* 0x100fe20000010804 */
[----:B------:R-:W1:Y:S01]  /*19ce0*/  LDSM.16.MT88.4 R12, [R213+0x8800] ;  /* 0x00880000d50c783b */ /* 0x000e620000004200 */
[----:B------:R-:W-:-:S03]  /*19cf0*/  FFMA.FTZ R166, R123, c[0x0][0x23c], -R4 ;  /* 0x00008f007ba67a23 */ /* 0x000fc60000010804 */
[--C-:B------:R-:W-:Y:S02]  /*19d00*/  FFMA.FTZ R8, R182, c[0x0][0x23c], -R4.reuse ;  /* 0x00008f00b6087a23 */ /* 0x100fe40000010804 */
[----:B------:R-:W-:Y:S02]  /*19d10*/  IMAD.MOV.U32 R182, RZ, RZ, R237 ;  /* 0x000000ffffb67224 */ /* 0x000fe400078e00ed */
        /* <DEDUP_REMOVED lines=13> */
[----:B------:R-:W-:Y:S02]  /*19df0*/  FFMA.FTZ R220, R23, c[0x0][0x23c], -R4 ;  /* 0x00008f0017dc7a23 */ /* 0x000fe40000010804 */
[--C-:B------:R-:W-:Y:S01]  /*19e00*/  FFMA.FTZ R4, R138, c[0x0][0x23c], -R3.reuse ;  /* 0x00008f008a047a23 */ /* 0x100fe20000010803 */
[----:B------:R-:W-:Y:S01]  /*19e10*/  MOV R138, R185 ;  /* 0x000000b9008a7202 */ /* 0x000fe20000000f00 */
[--C-:B------:R-:W-:Y:S01]  /*19e20*/  FFMA.FTZ R7, R139, c[0x0][0x23c], -R3.reuse ;  /* 0x00008f008b077a23 */ /* 0x100fe20000010803 */
[----:B------:R-:W-:Y:S01]  /*19e30*/  MOV R139, R180 ;  /* 0x000000b4008b7202 */ /* 0x000fe20000000f00 */
[--C-:B--2---:R-:W-:Y:S01]  /*19e40*/  FFMA.FTZ R5, R137, c[0x0][0x23c], -R3.reuse ;  /* 0x00008f0089057a23 */ /* 0x104fe20000010803 */
[----:B------:R2:W-:Y:S01]  /*19e50*/  MUFU.EX2 R242, R6 ;  /* 0x0000000600f27308 */ /* 0x0005e20000000800 */
[--C-:B------:R-:W-:Y:S01]  /*19e60*/  FFMA.FTZ R103, R195, c[0x0][0x23c], -R3.reuse ;  /* 0x00008f00c3677a23 */ /* 0x100fe20000010803 */
[----:B------:R-:W-:Y:S01]  /*19e70*/  MOV R195, R168 ;  /* 0x000000a800c37202 */ /* 0x000fe20000000f00 */
[--C-:B------:R-:W-:Y:S01]  /*19e80*/  FFMA.FTZ R101, R187, c[0x0][0x23c], -R3.reuse ;  /* 0x00008f00bb657a23 */ /* 0x100fe20000010803 */
[----:B------:R-:W-:Y:S01]  /*19e90*/  MOV R187, R193 ;  /* 0x000000c100bb7202 */ /* 0x000fe20000000f00 */
[----:B------:R-:W-:Y:S01]  /*19ea0*/  IMAD.MOV.U32 R137, RZ, RZ, R192 ;  /* 0x000000ffff897224 */ /* 0x000fe200078e00c0 */
[----:B------:R-:W-:Y:S01]  /*19eb0*/  MOV R168, R212 ;  /* 0x000000d400a87202 */ /* 0x000fe20000000f00 */
[--C-:B------:R-:W-:Y:S01]  /*19ec0*/  FFMA.FTZ R102, R194, c[0x0][0x23c], -R3.reuse ;  /* 0x00008f00c2667a23 */ /* 0x100fe20000010803 */
[----:B------:R-:W-:Y:S01]  /*19ed0*/  MUFU.EX2 R9, R8 ;  /* 0x0000000800097308 */ /* 0x000fe20000000800 */
[--C-:B------:R-:W-:Y:S01]  /*19ee0*/  FFMA.FTZ R100, R183, c[0x0][0x23c], -R3.reuse ;  /* 0x00008f00b7647a23 */ /* 0x100fe20000010803 */
[----:B------:R-:W-:Y:S01]  /*19ef0*/  MOV R183, R217 ;  /* 0x000000d900b77202 */ /* 0x000fe20000000f00 */
[--C-:B------:R-:W-:Y:S01]  /*19f00*/  FFMA.FTZ R132, R182, c[0x0][0x23c], -R3.reuse ;  /* 0x00008f00b6847a23 */ /* 0x100fe20000010803 */
[----:B------:R-:W-:Y:S01]  /*19f10*/  MOV R192, R219 ;  /* 0x000000db00c07202 */ /* 0x000fe20000000f00 */
[----:B------:R-:W-:Y:S01]  /*19f20*/  IMAD.MOV.U32 R193, RZ, RZ, R218 ;  /* 0x000000ffffc17224 */ /* 0x000fe200078e00da */
[----:B------:R-:W-:Y:S01]  /*19f30*/  MOV R194, R236 ;  /* 0x000000ec00c27202 */ /* 0x000fe20000000f00 */
[--C-:B------:R-:W-:Y:S01]  /*19f40*/  FFMA.FTZ R122, R249, c[0x0][0x23c], -R3.reuse ;  /* 0x00008f00f97a7a23 */ /* 0x100fe20000010803 */
[----:B------:R3:W-:Y:S01]  /*19f50*/  MUFU.EX2 R74, R5 ;  /* 0x00000005004a7308 */ /* 0x0007e20000000800 */
[----:B--2---:R-:W-:-:S02]  /*19f60*/  FFMA.FTZ R6, R151, c[0x0][0x23c], -R3 ;  /* 0x00008f0097067a23 */ /* 0x004fc40000010803 */
[--C-:B------:R-:W-:Y:S02]  /*19f70*/  FFMA.FTZ R121, R211, c[0x0][0x23c], -R3.reuse ;  /* 0x00008f00d3797a23 */ /* 0x100fe40000010803 */
[--C-:B------:R-:W-:Y:S02]  /*19f80*/  FFMA.FTZ R159, R208, c[0x0][0x23c], -R3.reuse ;  /* 0x00008f00d09f7a23 */ /* 0x100fe40000010803 */
[--C-:B------:R-:W-:Y:S01]  /*19f90*/  FFMA.FTZ R123, R252, c[0x0][0x23c], -R3.reuse ;  /* 0x00008f00fc7b7a23 */ /* 0x100fe20000010803 */
[----:B------:R2:W-:Y:S01]  /*19fa0*/  MUFU.EX2 R8, R4 ;  /* 0x0000000400087308 */ /* 0x0005e20000000800 */
        /* <DEDUP_REMOVED lines=14> */
[----:B---3--:R-:W-:-:S02]  /*1a090*/  FFMA.FTZ R5, R137, c[0x0][0x23c], -R2 ;  /* 0x00008f0089057a23 */ /* 0x008fc40000010802 */
[--C-:B--2---:R-:W-:Y:S02]  /*1a0a0*/  FFMA.FTZ R4, R138, c[0x0][0x23c], -R2.reuse ;  /* 0x00008f008a047a23 */ /* 0x104fe40000010802 */
[--C-:B------:R-:W-:Y:S01]  /*1a0b0*/  FFMA.FTZ R3, R139, c[0x0][0x23c], -R2.reuse ;  /* 0x00008f008b037a23 */ /* 0x100fe20000010802 */
[----:B------:R2:W3:Y:S01]  /*1a0c0*/  MUFU.EX2 R11, R6 ;  /* 0x00000006000b7308 */ /* 0x0004e20000000800 */
[--C-:B------:R-:W-:Y:S02]  /*1a0d0*/  FFMA.FTZ R30, R194, c[0x0][0x23c], -R2.reuse ;  /* 0x00008f00c21e7a23 */ /* 0x100fe40000010802 */
[--C-:B------:R-:W-:Y:S02]  /*1a0e0*/  FFMA.FTZ R28, R170, c[0x0][0x23c], -R2.reuse ;  /* 0x00008f00aa1c7a23 */ /* 0x100fe40000010802 */
[--C-:B------:R-:W-:Y:S02]  /*1a0f0*/  FFMA.FTZ R27, R184, c[0x0][0x23c], -R2.reuse ;  /* 0x00008f00b81b7a23 */ /* 0x100fe40000010802 */
[--C-:B------:R-:W-:Y:S01]  /*1a100*/  FFMA.FTZ R109, R169, c[0x0][0x23c], -R2.reuse ;  /* 0x00008f00a96d7a23 */ /* 0x100fe20000010802 */
[----:B------:R-:W4:Y:S01]  /*1a110*/  MUFU.EX2 R10, R7 ;  /* 0x00000007000a7308 */ /* 0x000f220000000800 */
[----:B------:R-:W-:-:S02]  /*1a120*/  FFMA.FTZ R113, R226, c[0x0][0x23c], -R2 ;  /* 0x00008f00e2717a23 */ /* 0x000fc40000010802 */
[--C-:B------:R-:W-:Y:S02]  /*1a130*/  FFMA.FTZ R112, R248, c[0x0][0x23c], -R2.reuse ;  /* 0x00008f00f8707a23 */ /* 0x100fe40000010802 */
[--C-:B------:R-:W-:Y:S02]  /*1a140*/  FFMA.FTZ R29, R187, c[0x0][0x23c], -R2.reuse ;  /* 0x00008f00bb1d7a23 */ /* 0x100fe40000010802 */
[--C-:B------:R-:W-:Y:S01]  /*1a150*/  FFMA.FTZ R111, R210, c[0x0][0x23c], -R2.reuse ;  /* 0x00008f00d26f7a23 */ /* 0x100fe20000010802 */
[----:B------:R-:W-:Y:S01]  /*1a160*/  MUFU.EX2 R194, R4 ;  /* 0x0000000400c27308 */ /* 0x000fe20000000800 */
[--C-:B--2---:R-:W-:Y:S02]  /*1a170*/  FFMA.FTZ R6, R195, c[0x0][0x23c], -R2.reuse ;  /* 0x00008f00c3067a23 */ /* 0x104fe40000010802 */
        /* <DEDUP_REMOVED lines=8> */
[----:B------:R1:W1:Y:S01]  /*1a200*/  MUFU.EX2 R7, R3 ;  /* 0x0000000300077308 */ /* 0x0002620000000800 */
        /* <DEDUP_REMOVED lines=10> */
[--C-:B--2---:R-:W-:Y:S02]  /*1a2b0*/  FFMA.FTZ R5, R193, c[0x0][0x23c], -R0.reuse ;  /* 0x00008f00c1057a23 */ /* 0x104fe40000010800 */
[--C-:B------:R-:W-:Y:S02]  /*1a2c0*/  FFMA.FTZ R4, R192, c[0x0][0x23c], -R0.reuse ;  /* 0x00008f00c0047a23 */ /* 0x100fe40000010800 */
[----:B-1----:R-:W-:-:S02]  /*1a2d0*/  FFMA.FTZ R3, R168, c[0x0][0x23c], -R0 ;  /* 0x00008f00a8037a23 */ /* 0x002fc40000010800 */
[--C-:B------:R-:W-:Y:S01]  /*1a2e0*/  FFMA.FTZ R172, R116, c[0x0][0x23c], -R0.reuse ;  /* 0x00008f0074ac7a23 */ /* 0x100fe20000010800 */
[----:B------:R-:W-:Y:S01]  /*1a2f0*/  MUFU.EX2 R125, R6 ;  /* 0x00000006007d7308 */ /* 0x000fe20000000800 */
[--C-:B------:R-:W-:Y:S02]  /*1a300*/  FFMA.FTZ R115, R247, c[0x0][0x23c], -R0.reuse ;  /* 0x00008f00f7737a23 */ /* 0x100fe40000010800 */
[----:B------:R-:W-:Y:S02]  /*1a310*/  FFMA.FTZ R149, R207, c[0x0][0x23c], -R0 ;  /* 0x00008f00cf957a23 */ /* 0x000fe40000010800 */
[----:B------:R-:W-:-:S03]  /*1a320*/  FADD.FTZ R116, R244, R21 ;  /* 0x00000015f4747221 */ /* 0x000fc60000010000 */
[----:B------:R-:W-:Y:S08]  /*1a330*/  MUFU.EX2 R193, R2 ;  /* 0x0000000200c17308 */ /* 0x000ff00000000800 */
[----:B------:R-:W1:Y:S08]  /*1a340*/  MUFU.EX2 R247, R5 ;  /* 0x0000000500f77308 */ /* 0x000e700000000800 */
[----:B------:R2:W-:Y:S08]  /*1a350*/  MUFU.EX2 R207, R4 ;  /* 0x0000000400cf7308 */ /* 0x0005f00000000800 */
[----:B------:R-:W1:Y:S01]  /*1a360*/  MUFU.EX2 R244, R3 ;  /* 0x0000000300f47308 */ /* 0x000e620000000800 */
[--C-:B------:R-:W-:Y:S01]  /*1a370*/  FFMA.FTZ R155, R127, c[0x0][0x23c], -R0.reuse ;  /* 0x00008f007f9b7a23 */ /* 0x100fe20000010800 */
[----:B---3--:R-:W-:Y:S01]  /*1a380*/  MOV R126, R11 ;  /* 0x0000000b007e7202 */ /* 0x008fe20000000f00 */
[----:B------:R-:W-:Y:S01]  /*1a390*/  FFMA.FTZ R152, R129, c[0x0][0x23c], -R0 ;  /* 0x00008f0081987a23 */ /* 0x000fe20000010800 */
[----:B----4-:R-:W-:Y:S01]  /*1a3a0*/  MOV R129, R10 ;  /* 0x0000000a00817202 */ /* 0x010fe20000000f00 */
[----:B------:R-:W-:-:S02]  /*1a3b0*/  IMAD.MOV.U32 R127, RZ, RZ, R9 ;  /* 0x000000ffff7f7224 */ /* 0x000fc400078e0009 */
[--C-:B------:R-:W-:Y:S01]  /*1a3c0*/  FFMA.FTZ R163, R119, c[0x0][0x23c], -R0.reuse ;  /* 0x00008f0077a37a23 */ /* 0x100fe20000010800 */
[----:B------:R-:W-:Y:S01]  /*1a3d0*/  MOV R119, R7 ;  /* 0x0000000700777202 */ /* 0x000fe20000000f00 */
[----:B------:R-:W-:Y:S01]  /*1a3e0*/  FFMA.FTZ R168, R118, c[0x0][0x23c], -R0 ;  /* 0x00008f0076a87a23 */ /* 0x000fe20000010800 */
[----:B------:R-:W-:Y:S02]  /*1a3f0*/  MOV R118, R8 ;  /* 0x0000000800767202 */ /* 0x000fe40000000f00 */
[----:B------:R-:W-:Y:S02]  /*1a400*/  F2FP.BF16.PACK_AB R8, R242, R130 ;  /* 0x00000082f208723e */ /* 0x000fe400000010ff */
[----:B------:R-:W-:Y:S02]  /*1a410*/  F2FP.BF16.PACK_AB R9, R74, R126 ;  /* 0x0000007e4a09723e */ /* 0x000fe400000010ff */
[----:B------:R-:W-:Y:S02]  /*1a420*/  F2FP.BF16.PACK_AB R10, R127, R16 ;  /* 0x000000107f0a723e */ /* 0x000fe400000010ff */
[----:B------:R-:W-:-:S02]  /*1a430*/  F2FP.BF16.PACK_AB R11, R129, R118 ;  /* 0x00000076810b723e */ /* 0x000fc400000010ff */
[----:B--2---:R-:W-:Y:S02]  /*1a440*/  F2FP.BF16.PACK_AB R4, R194, R195 ;  /* 0x000000c3c204723e */ /* 0x004fe400000010ff */
[----:B-1----:R-:W-:Y:S02]  /*1a450*/  F2FP.BF16.PACK_AB R5, R247, R193 ;  /* 0x000000c1f705723e */ /* 0x002fe400000010ff */
[----:B------:R-:W-:Y:S02]  /*1a460*/  F2FP.BF16.PACK_AB R6, R125, R119 ;  /* 0x000000777d06723e */ /* 0x000fe400000010ff */
[----:B------:R-:W-:Y:S01]  /*1a470*/  F2FP.BF16.PACK_AB R7, R244, R207 ;  /* 0x000000cff407723e */ /* 0x000fe200000010ff */
[--C-:B------:R-:W-:Y:S02]  /*1a480*/  FFMA.FTZ R26, R224, c[0x0][0x23c], -R0.reuse ;  /* 0x00008f00e01a7a23 */ /* 0x100fe40000010800 */
[--C-:B------:R-:W-:Y:S02]  /*1a490*/  FFMA.FTZ R25, R225, c[0x0][0x23c], -R0.reuse ;  /* 0x00008f00e1197a23 */ /* 0x100fe40000010800 */
[----:B------:R-:W-:-:S02]  /*1a4a0*/  FFMA.FTZ R139, R232, c[0x0][0x23c], -R0 ;  /* 0x00008f00e88b7a23 */ /* 0x000fc40000010800 */
[----:B------:R-:W-:Y:S02]  /*1a4b0*/  FFMA.FTZ R151, R205, c[0x0][0x23c], -R0 ;  /* 0x00008f00cd977a23 */ /* 0x000fe40000010800 */
[----:B------:R-:W-:Y:S01]  /*1a4c0*/  FADD.FTZ R2, R251, R20 ;  /* 0x00000014fb027221 */ /* 0x000fe20000010000 */
[----:B------:R-:W-:Y:S01]  /*1a4d0*/  MOV R251, R16 ;  /* 0x0000001000fb7202 */ /* 0x000fe20000000f00 */
[--C-:B------:R-:W-:Y:S01]  /*1a4e0*/  FFMA.FTZ R24, R227, c[0x0][0x23c], -R0.reuse ;  /* 0x00008f00e3187a23 */ /* 0x100fe20000010800 */
[----:B------:R-:W-:Y:S01]  /*1a4f0*/  HMMA.16816.F32.BF16 R140, R8, R12, R140 ;  /* 0x0000000c088c723c */ /* 0x000fe2000004188c */
[--C-:B------:R-:W-:Y:S01]  /*1a500*/  FFMA.FTZ R31, R231, c[0x0][0x23c], -R0.reuse ;  /* 0x00008f00e71f7a23 */ /* 0x100fe20000010800 */
[----:B------:R-:W1:Y:S01]  /*1a510*/  LDSM.16.MT88.4 R16, [R214+0x8800] ;  /* 0x00880000d610783b */ /* 0x000e620000004200 */
[--C-:B------:R-:W-:Y:S02]  /*1a520*/  FFMA.FTZ R108, R241, c[0x0][0x23c], -R0.reuse ;  /* 0x00008f00f16c7a23 */ /* 0x100fe40000010800 */
[----:B------:R-:W-:-:S02]  /*1a530*/  FFMA.FTZ R110, R243, c[0x0][0x23c], -R0 ;  /* 0x00008f00f36e7a23 */ /* 0x000fc40000010800 */
        /* <DEDUP_REMOVED lines=9> */
[--C-:B------:R-:W-:Y:S02]  /*1a5d0*/  FFMA.FTZ R225, R65, c[0x0][0x23c], -R0.reuse ;  /* 0x00008f0041e17a23 */ /* 0x100fe40000010800 */
[----:B------:R-:W-:Y:S01]  /*1a5e0*/  FFMA.FTZ R224, R64, c[0x0][0x23c], -R0 ;  /* 0x00008f0040e07a23 */ /* 0x000fe20000010800 */
        /* <DEDUP_REMOVED lines=21> */
[----:B------:R-:W-:Y:S01]  /*1a740*/  IMAD.MOV.U32 R128, RZ, RZ, R230 ;  /* 0x000000ffff807224 */ /* 0x000fe200078e00e6 */
[----:B------:R-:W-:Y:S01]  /*1a750*/  MOV R120, R223 ;  /* 0x000000df00787202 */ /* 0x000fe20000000f00 */
[----:B------:R-:W-:-:S05]  /*1a760*/  IMAD.MOV.U32 R3, RZ, RZ, R235 ;  /* 0x000000ffff037224 */ /* 0x000fca00078e00eb */
[----:B------:R-:W-:Y:S01]  /*1a770*/  MUFU.EX2 R243, R30 ;  /* 0x0000001e00f37308 */ /* 0x000fe20000000800 */
[----:B-1----:R-:W-:-:S07]  /*1a780*/  MOV R27, R242 ;  /* 0x000000f2001b7202 */ /* 0x002fce0000000f00 */
[----:B------:R-:W1:Y:S08]  /*1a790*/  MUFU.EX2 R241, R29 ;  /* 0x0000001d00f17308 */ /* 0x000e700000000800 */
[----:B------:R-:W-:Y:S08]  /*1a7a0*/  MUFU.EX2 R231, R28 ;  /* 0x0000001c00e77308 */ /* 0x000ff00000000800 */
[----:B------:R-:W-:Y:S08]  /*1a7b0*/  MUFU.EX2 R242, R26 ;  /* 0x0000001a00f27308 */ /* 0x000ff00000000800 */
[----:B------:R-:W1:Y:S08]  /*1a7c0*/  MUFU.EX2 R235, R25 ;  /* 0x0000001900eb7308 */ /* 0x000e700000000800 */
[----:B------:R-:W-:Y:S08]  /*1a7d0*/  MUFU.EX2 R230, R24 ;  /* 0x0000001800e67308 */ /* 0x000ff00000000800 */
[----:B------:R-:W2:Y:S01]  /*1a7e0*/  MUFU.EX2 R223, R31 ;  /* 0x0000001f00df7308 */ /* 0x000ea20000000800 */
[----:B-1----:R-:W-:-:S02]  /*1a7f0*/  F2FP.BF16.PACK_AB R4, R241, R243 ;  /* 0x000000f3f104723e */ /* 0x002fc400000010ff */
[----:B------:R-:W-:Y:S02]  /*1a800*/  F2FP.BF16.PACK_AB R5, R235, R242 ;  /* 0x000000f2eb05723e */ /* 0x000fe400000010ff */
[----:B------:R-:W-:Y:S02]  /*1a810*/  F2FP.BF16.PACK_AB R6, R227, R231 ;  /* 0x000000e7e306723e */ /* 0x000fe400000010ff */
[----:B------:R-:W-:Y:S01]  /*1a820*/  MOV R30, R229 ;  /* 0x000000e5001e7202 */ /* 0x000fe20000000f00 */
[----:B------:R-:W-:Y:S01]  /*1a830*/  MUFU.EX2 R210, R107 ;  /* 0x0000006b00d27308 */ /* 0x000fe20000000800 */
[----:B------:R-:W-:Y:S02]  /*1a840*/  MOV R124, R228 ;  /* 0x000000e4007c7202 */ /* 0x000fe40000000f00 */
[----:B------:R-:W-:Y:S02]  /*1a850*/  MOV R29, R233 ;  /* 0x000000e9001d7202 */ /* 0x000fe40000000f00 */
[----:B------:R-:W-:-:S02]  /*1a860*/  MOV R25, R234 ;  /* 0x000000ea00197202 */ /* 0x000fc40000000f00 */
[----:B--2---:R-:W-:Y:S01]  /*1a870*/  F2FP.BF16.PACK_AB R7, R223, R230 ;  /* 0x000000e6df07723e */ /* 0x004fe200000010ff */
[----:B------:R-:W-:Y:S01]  /*1a880*/  MUFU.EX2 R250, R106 ;  /* 0x0000006a00fa7308 */ /* 0x000fe20000000800 */
[----:B------:R-:W-:Y:S02]  /*1a890*/  MOV R24, R71 ;  /* 0x0000004700187202 */ /* 0x000fe40000000f00 */
[----:B------:R-:W-:-:S05]  /*1a8a0*/  MOV R26, R74 ;  /* 0x0000004a001a7202 */ /* 0x000fca0000000f00 */
[----:B------:R-:W-:Y:S01]  /*1a8b0*/  MUFU.EX2 R234, R105 ;  /* 0x0000006900ea7308 */ /* 0x000fe20000000800 */
[----:B------:R-:W-:Y:S01]  /*1a8c0*/  MOV R131, R72 ;  /* 0x0000004800837202 */ /* 0x000fe20000000f00 */
[----:B------:R-:W-:Y:S01]  /*1a8d0*/  HMMA.16816.F32.BF16 R80, R4, R16, R48 ;  /* 0x000000100450723c */ /* 0x000fe20000041830 */
[----:B------:R-:W-:-:S05]  /*1a8e0*/  MOV R28, R73 ;  /* 0x00000049001c7202 */ /* 0x000fca0000000f00 */
[----:B------:R-:W-:Y:S02]  /*1a8f0*/  MUFU.EX2 R229, R104 ;  /* 0x0000006800e57308 */ /* 0x000fe40000000800 */
[C---:B------:R-:W-:Y:S06]  /*1a900*/  HMMA.16816.F32.BF16 R96, R4.reuse, R20, R56 ;  /* 0x000000140460723c */ /* 0x040fec0000041838 */
[----:B------:R-:W-:Y:S02]  /*1a910*/  MUFU.EX2 R204, R103 ;  /* 0x0000006700cc7308 */ /* 0x000fe40000000800 */
[C---:B------:R-:W-:Y:S06]  /*1a920*/  HMMA.16816.F32.BF16 R84, R4.reuse, R22, R52 ;  /* 0x000000160454723c */ /* 0x040fec0000041834 */
[----:B------:R-:W1:Y:S02]  /*1a930*/  MUFU.EX2 R209, R102 ;  /* 0x0000006600d17308 */ /* 0x000e640000000800 */
[C---:B------:R-:W-:Y:S06]  /*1a940*/  HMMA.16816.F32.BF16 R72, R4.reuse, R18, R44 ;  /* 0x000000120448723c */ /* 0x040fec000004182c */
[----:B------:R-:W-:Y:S02]  /*1a950*/  MUFU.EX2 R233, R101 ;  /* 0x0000006500e97308 */ /* 0x000fe40000000800 */
[C---:B---3--:R-:W-:Y:S06]  /*1a960*/  HMMA.16816.F32.BF16 R68, R4.reuse, R12, R40 ;  /* 0x0000000c0444723c */ /* 0x048fec0000041828 */
[----:B------:R-:W2:Y:S02]  /*1a970*/  MUFU.EX2 R228, R100 ;  /* 0x0000006400e47308 */ /* 0x000ea40000000800 */
[C---:B------:R-:W-:Y:S08]  /*1a980*/  HMMA.16816.F32.BF16 R64, R4.reuse, R14, R36 ;  /* 0x0000000e0440723c */ /* 0x040ff00000041824 */
[C---:B----4-:R-:W-:Y:S08]  /*1a990*/  HMMA.16816.F32.BF16 R60, R4.reuse, R8, R60 ;  /* 0x00000008043c723c */ /* 0x050ff0000004183c */
[----:B------:R-:W-:Y:S07]  /*1a9a0*/  HMMA.16816.F32.BF16 R48, R4, R10, R32 ;  /* 0x0000000a0430723c */ /* 0x000fee0000041820 */
[----:B------:R-:W-:-:S02]  /*1a9b0*/  FADD.FTZ R4, R24, R117 ;  /* 0x0000007518047221 */ /* 0x000fc40000010000 */
[----:B------:R-:W3:Y:S01]  /*1a9c0*/  MUFU.EX2 R24, R112 ;  /* 0x0000007000187308 */ /* 0x000ee20000000800 */
[----:B-1----:R-:W-:Y:S01]  /*1a9d0*/  F2FP.BF16.PACK_AB R5, R209, R204 ;  /* 0x000000ccd105723e */ /* 0x002fe200000010ff */
[----:B------:R-:W-:Y:S01]  /*1a9e0*/  FADD.FTZ R120, R120, R4 ;  /* 0x0000000478787221 */ /* 0x000fe20000010000 */
[----:B------:R-:W-:Y:S02]  /*1a9f0*/  F2FP.BF16.PACK_AB R4, R250, R210 ;  /* 0x000000d2fa04723e */ /* 0x000fe400000010ff */
[----:B------:R-:W-:Y:S02]  /*1aa00*/  F2FP.BF16.PACK_AB R6, R229, R234 ;  /* 0x000000eae506723e */ /* 0x000fe400000010ff */
[----:B--2---:R-:W-:Y:S01]  /*1aa10*/  F2FP.BF16.PACK_AB R7, R228, R233 ;  /* 0x000000e9e407723e */ /* 0x004fe200000010ff */
[----:B------:R-:W-:Y:S02]  /*1aa20*/  FADD.FTZ R3, R3, R116 ;  /* 0x0000007403037221 */ /* 0x000fe40000010000 */
[----:B------:R-:W-:-:S02]  /*1aa30*/  FADD.FTZ R2, R25, R2 ;  /* 0x0000000219027221 */ /* 0x000fc40000010000 */
[----:B------:R-:W-:Y:S02]  /*1aa40*/  FADD.FTZ R0, R28, R0 ;  /* 0x000000001c007221 */ /* 0x000fe40000010000 */
[----:B------:R-:W-:Y:S01]  /*1aa50*/  FADD.FTZ R3, R29, R3 ;  /* 0x000000031d037221 */ /* 0x000fe20000010000 */
[----:B------:R-:W-:Y:S01]  /*1aa60*/  HMMA.16816.F32.BF16 R56, R4, R20, R140 ;  /* 0x000000140438723c */ /* 0x000fe2000004188c */
[----:B------:R-:W-:-:S07]  /*1aa70*/  FADD.FTZ R2, R30, R2 ;  /* 0x000000021e027221 */ /* 0x000fce0000010000 */
[C---:B------:R-:W-:Y:S07]  /*1aa80*/  HMMA.16816.F32.BF16 R52, R4.reuse, R22, R144 ;  /* 0x000000160434723c */ /* 0x040fee0000041890 */
[----:B------:R-:W-:Y:S01]  /*1aa90*/  IMAD.MOV.U32 R144, RZ, RZ, R26 ;  /* 0x000000ffff907224 */ /* 0x000fe200078e001a */
[C---:B------:R-:W-:Y:S07]  /*1aaa0*/  HMMA.16816.F32.BF16 R36, R4.reuse, R18, R88 ;  /* 0x000000120424723c */ /* 0x040fee0000041858 */
[----:B------:R-:W-:Y:S01]  /*1aab0*/  MOV R91, R27 ;  /* 0x0000001b005b7202 */ /* 0x000fe20000000f00 */
[C---:B------:R-:W-:Y:S07]  /*1aac0*/  HMMA.16816.F32.BF16 R28, R4.reuse, R8, R188 ;  /* 0x00000008041c723c */ /* 0x040fee00000418bc */
[----:B---3--:R-:W-:Y:S01]  /*1aad0*/  MOV R190, R24 ;  /* 0x0000001800be7202 */ /* 0x008fe20000000f00 */
[C---:B------:R-:W-:Y:S01]  /*1aae0*/  HMMA.16816.F32.BF16 R40, R4.reuse, R16, R76 ;  /* 0x000000100428723c */ /* 0x040fe2000004184c */
[----:B------:R-:W-:Y:S04]  /*1aaf0*/  LDSM.16.MT88.4 R16, [R213+0x9800] ;  /* 0x00980000d510783b */ /* 0x000fe80000004200 */
[----:B------:R-:W-:Y:S03]  /*1ab00*/  LDSM.16.MT88.4 R24, [R215+0x9800] ;  /* 0x00980000d718783b */ /* 0x000fe60000004200 */
[C---:B------:R-:W-:Y:S08]  /*1ab10*/  HMMA.16816.F32.BF16 R32, R4.reuse, R12, R92 ;  /* 0x0000000c0420723c */ /* 0x040ff0000004185c */
[C---:B------:R-:W-:Y:S01]  /*1ab20*/  HMMA.16816.F32.BF16 R20, R4.reuse, R14, R176 ;  /* 0x0000000e0414723c */ /* 0x040fe200000418b0 */
[----:B------:R-:W1:Y:S07]  /*1ab30*/  LDSM.16.MT88.4 R12, [R216+0x9800] ;  /* 0x00980000d80c783b */ /* 0x000e6e0000004200 */
[----:B------:R-:W-:Y:S01]  /*1ab40*/  HMMA.16816.F32.BF16 R44, R4, R10, R196 ;  /* 0x0000000a042c723c */ /* 0x000fe200000418c4 */
[----:B------:R-:W2:Y:S01]  /*1ab50*/  LDSM.16.MT88.4 R8, [R214+0x9800] ;  /* 0x00980000d608783b */ /* 0x000ea20000004200 */
[----:B------:R-:W-:Y:S01]  /*1ab60*/  FADD.FTZ R0, R128, R0 ;  /* 0x0000000080007221 */ /* 0x000fe20000010000 */
[----:B------:R-:W-:Y:S01]  /*1ab70*/  MOV R128, R222 ;  /* 0x000000de00807202 */ /* 0x000fe20000000f00 */
[----:B------:R-:W-:Y:S08]  /*1ab80*/  MUFU.EX2 R177, R113 ;  /* 0x0000007100b17308 */ /* 0x000ff00000000800 */
[----:B------:R-:W3:Y:S08]  /*1ab90*/  MUFU.EX2 R222, R109 ;  /* 0x0000006d00de7308 */ /* 0x000ef00000000800 */
[----:B------:R-:W-:Y:S08]  /*1aba0*/  MUFU.EX2 R179, R111 ;  /* 0x0000006f00b37308 */ /* 0x000ff00000000800 */
[----:B------:R-:W-:Y:S08]  /*1abb0*/  MUFU.EX2 R178, R108 ;  /* 0x0000006c00b27308 */ /* 0x000ff00000000800 */
[----:B------:R-:W4:Y:S08]  /*1abc0*/  MUFU.EX2 R189, R110 ;  /* 0x0000006e00bd7308 */ /* 0x000f300000000800 */
[----:B------:R-:W-:Y:S08]  /*1abd0*/  MUFU.EX2 R147, R114 ;  /* 0x0000007200937308 */ /* 0x000ff00000000800 */
[----:B------:R-:W1:Y:S01]  /*1abe0*/  MUFU.EX2 R176, R115 ;  /* 0x0000007300b07308 */ /* 0x000e620000000800 */
[----:B---3--:R-:W-:-:S02]  /*1abf0*/  F2FP.BF16.PACK_AB R4, R177, R222 ;  /* 0x000000deb104723e */ /* 0x008fc400000010ff */
[----:B----4-:R-:W-:Y:S02]  /*1ac00*/  F2FP.BF16.PACK_AB R5, R189, R178 ;  /* 0x000000b2bd05723e */ /* 0x010fe400000010ff */
[----:B------:R-:W-:-:S03]  /*1ac10*/  F2FP.BF16.PACK_AB R6, R179, R190 ;  /* 0x000000beb306723e */ /* 0x000fc600000010ff */
[----:B------:R-:W-:Y:S01]  /*1ac20*/  MUFU.EX2 R88, R133 ;  /* 0x0000008500587308 */ /* 0x000fe20000000800 */
[----:B------:R-:W-:-:S07]  /*1ac30*/  MOV R198, R128 ;  /* 0x0000008000c67202 */ /* 0x000fce0000000f00 */
[----:B------:R-:W3:Y:S01]  /*1ac40*/  MUFU.EX2 R89, R121 ;  /* 0x0000007900597308 */ /* 0x000ee20000000800 */
[----:B-1----:R-:W-:Y:S01]  /*1ac50*/  F2FP.BF16.PACK_AB R7, R176, R147 ;  /* 0x00000093b007723e */ /* 0x002fe200000010ff */
[----:B------:R-:W-:Y:S01]  /*1ac60*/  IMAD.MOV.U32 R76, RZ, RZ, R129 ;  /* 0x000000ffff4c7224 */ /* 0x000fe200078e0081 */
[----:B------:R-:W-:-:S05]  /*1ac70*/  MOV R145, R251 ;  /* 0x000000fb00917202 */ /* 0x000fca0000000f00 */
[----:B------:R-:W-:Y:S01]  /*1ac80*/  MUFU.EX2 R140, R136 ;  /* 0x00000088008c7308 */ /* 0x000fe20000000800 */
[----:B------:R-:W-:Y:S01]  /*1ac90*/  MOV R79, R118 ;  /* 0x00000076004f7202 */ /* 0x000fe20000000f00 */
[----:B------:R-:W-:Y:S01]  /*1aca0*/  IMAD.MOV.U32 R199, RZ, RZ, R130 ;  /* 0x000000ffffc77224 */ /* 0x000fe200078e0082 */
[----:B------:R-:W-:-:S05]  /*1acb0*/  MOV R78, R119 ;  /* 0x00000077004e7202 */ /* 0x000fca0000000f00 */
[----:B------:R-:W1:Y:S01]  /*1acc0*/  MUFU.EX2 R143, R135 ;  /* 0x00000087008f7308 */ /* 0x000e620000000800 */
[----:B------:R-:W-:Y:S01]  /*1acd0*/  MOV R77, R127 ;  /* 0x0000007f004d7202 */ /* 0x000fe20000000f00 */
[----:B------:R-:W-:Y:S01]  /*1ace0*/  HMMA.16816.F32.BF16 R116, R4, R12, R80 ;  /* 0x0000000c0474723c */ /* 0x000fe20000041850 */
[----:B------:R-:W-:-:S05]  /*1acf0*/  MOV R90, R125 ;  /* 0x0000007d005a7202 */ /* 0x000fca0000000f00 */
[----:B------:R-:W-:Y:S01]  /*1ad00*/  MUFU.EX2 R188, R134 ;  /* 0x0000008600bc7308 */ /* 0x000fe20000000800 */
[----:B------:R-:W-:Y:S01]  /*1ad10*/  MOV R191, R126 ;  /* 0x0000007e00bf7202 */ /* 0x000fe20000000f00 */
[----:B------:R-:W-:Y:S01]  /*1ad20*/  HMMA.16816.F32.BF16 R112, R4, R14, R72 ;  /* 0x0000000e0470723c */ /* 0x000fe20000041848 */
[----:B------:R-:W-:-:S05]  /*1ad30*/  MOV R146, R131 ;  /* 0x0000008300927202 */ /* 0x000fca0000000f00 */
[----:B------:R-:W-:Y:S01]  /*1ad40*/  MUFU.EX2 R136, R132 ;  /* 0x0000008400887308 */ /* 0x000fe20000000800 */
[----:B------:R-:W-:Y:S01]  /*1ad50*/  MOV R251, R124 ;  /* 0x0000007c00fb7202 */ /* 0x000fe20000000f00 */
[C---:B------:R-:W-:Y:S06]  /*1ad60*/  HMMA.16816.F32.BF16 R128, R4.reuse, R16, R96 ;  /* 0x000000100480723c */ /* 0x040fec0000041860 */
[----:B------:R-:W4:Y:S02]  /*1ad70*/  MUFU.EX2 R141, R123 ;  /* 0x0000007b008d7308 */ /* 0x000f240000000800 */
[C---:B------:R-:W-:Y:S06]  /*1ad80*/  HMMA.16816.F32.BF16 R124, R4.reuse, R18, R84 ;  /* 0x00000012047c723c */ /* 0x040fec0000041854 */
[----:B------:R-:W1:Y:S02]  /*1ad90*/  MUFU.EX2 R142, R122 ;  /* 0x0000007a008e7308 */ /* 0x000e640000000800 */
[----:B--2---:R-:W-:Y:S01]  /*1ada0*/  HMMA.16816.F32.BF16 R108, R4, R8, R68 ;  /* 0x00000008046c723c */ /* 0x004fe20000041844 */
[----:B------:R-:W-:Y:S01]  /*1adb0*/  FADD.FTZ R0, R195, R0 ;  /* 0x00000000c3007221 */ /* 0x000fe20000010000 */
[----:B---3--:R-:W-:-:S06]  /*1adc0*/  MOV R195, R89 ;  /* 0x0000005900c37202 */ /* 0x008fcc0000000f00 */
[C---:B------:R-:W-:Y:S08]  /*1add0*/  HMMA.16816.F32.BF16 R104, R4.reuse, R10, R64 ;  /* 0x0000000a0468723c */ /* 0x040ff00000041840 */
[C---:B------:R-:W-:Y:S08]  /*1ade0*/  HMMA.16816.F32.BF16 R100, R4.reuse, R24, R60 ;  /* 0x000000180464723c */ /* 0x040ff0000004183c */
[----:B------:R-:W-:Y:S07]  /*1adf0*/  HMMA.16816.F32.BF16 R92, R4, R26, R48 ;  /* 0x0000001a045c723c */ /* 0x000fee0000041830 */
[----:B------:R-:W-:-:S04]  /*1ae00*/  FADD.FTZ R4, R198, R120 ;  /* 0x00000078c6047221 */ /* 0x000fc80000010000 */
[----:B------:R-:W-:Y:S01]  /*1ae10*/  FADD.FTZ R97, R193, R4 ;  /* 0x00000004c1617221 */ /* 0x000fe20000010000 */
[----:B------:R-:W-:Y:S02]  /*1ae20*/  MOV R193, R88 ;  /* 0x0000005800c17202 */ /* 0x000fe40000000f00 */
[----:B-1----:R-:W-:Y:S02]  /*1ae30*/  F2FP.BF16.PACK_AB R4, R143, R140 ;  /* 0x0000008c8f04723e */ /* 0x002fe400000010ff */
[----:B----4-:R-:W-:Y:S02]  /*1ae40*/  F2FP.BF16.PACK_AB R5, R141, R136 ;  /* 0x000000888d05723e */ /* 0x010fe400000010ff */
[----:B------:R-:W-:Y:S02]  /*1ae50*/  F2FP.BF16.PACK_AB R6, R193, R188 ;  /* 0x000000bcc106723e */ /* 0x000fe400000010ff */
[----:B------:R-:W-:Y:S01]  /*1ae60*/  F2FP.BF16.PACK_AB R7, R195, R142 ;  /* 0x0000008ec307723e */ /* 0x000fe200000010ff */
[----:B------:R-:W-:-:S02]  /*1ae70*/  FADD.FTZ R3, R199, R3 ;  /* 0x00000003c7037221 */ /* 0x000fc40000010000 */
[----:B------:R-:W-:Y:S01]  /*1ae80*/  FADD.FTZ R2, R191, R2 ;  /* 0x00000002bf027221 */ /* 0x000fe20000010000 */
[----:B------:R-:W-:Y:S01]  /*1ae90*/  MOV R191, R90 ;  /* 0x0000005a00bf7202 */ /* 0x000fe20000000f00 */
[----:B------:R-:W-:Y:S02]  /*1aea0*/  FADD.FTZ R96, R91, R3 ;  /* 0x000000035b607221 */ /* 0x000fe40000010000 */
        /* <DEDUP_REMOVED lines=11> */
[----:B------:R-:W-:Y:S01]  /*1af60*/  FADD.FTZ R3, R144, R2 ;  /* 0x0000000290037221 */ /* 0x000fe20000010000 */
[----:B------:R-:W-:Y:S01]  /*1af70*/  MOV R39, R145 ;  /* 0x0000009100277202 */ /* 0x000fe20000000f00 */
[----:B------:R-:W-:-:S05]  /*1af80*/  IMAD.MOV.U32 R98, RZ, RZ, R191 ;  /* 0x000000ffff627224 */ /* 0x000fca00078e00bf */
[----:B------:R-:W-:Y:S08]  /*1af90*/  MUFU.EX2 R199, R138 ;  /* 0x0000008a00c77308 */ /* 0x000ff00000000800 */
[----:B------:R-:W1:Y:S08]  /*1afa0*/  MUFU.EX2 R196, R137 ;  /* 0x0000008900c47308 */ /* 0x000e700000000800 */
[----:B------:R-:W-:Y:S08]  /*1afb0*/  MUFU.EX2 R144, R150 ;  /* 0x0000009600907308 */ /* 0x000ff00000000800 */
[----:B------:R4:W-:Y:S08]  /*1afc0*/  MUFU.EX2 R198, R139 ;  /* 0x0000008b00c67308 */ /* 0x0009f00000000800 */
[----:B------:R-:W1:Y:S08]  /*1afd0*/  MUFU.EX2 R191, R149 ;  /* 0x0000009500bf7308 */ /* 0x000e700000000800 */
[----:B------:R-:W-:Y:S08]  /*1afe0*/  MUFU.EX2 R151, R151 ;  /* 0x0000009700977308 */ /* 0x000ff00000000800 */
[----:B------:R-:W1:Y:S01]  /*1aff0*/  MUFU.EX2 R145, R152 ;  /* 0x0000009800917308 */ /* 0x000e620000000800 */
[----:B----4-:R-:W-:Y:S01]  /*1b000*/  MOV R139, R48 ;  /* 0x00000030008b7202 */ /* 0x010fe20000000f00 */
[----:B------:R-:W-:Y:S01]  /*1b010*/  FADD.FTZ R2, R194, R0 ;  /* 0x00000000c2027221 */ /* 0x000fe20000010000 */
[----:B------:R-:W-:Y:S01]  /*1b020*/  MOV R194, R76 ;  /* 0x0000004c00c27202 */ /* 0x000fe20000000f00 */
[----:B------:R-:W-:Y:S01]  /*1b030*/  HMMA.16816.F32.BF16 R44, R4, R26, R44 ;  /* 0x0000001a042c723c */ /* 0x000fe2000004182c */
[----:B------:R-:W-:-:S02]  /*1b040*/  MOV R138, R77 ;  /* 0x0000004d008a7202 */ /* 0x000fc40000000f00 */
[----:B------:R-:W-:Y:S02]  /*1b050*/  MOV R137, R78 ;  /* 0x0000004e00897202 */ /* 0x000fe40000000f00 */
[----:B------:R-:W-:-:S03]  /*1b060*/  MOV R148, R79 ;  /* 0x0000004f00947202 */ /* 0x000fc60000000f00 */
[----:B------:R-:W-:Y:S01]  /*1b070*/  HMMA.16816.F32.BF16 R76, R4, R24, R28 ;  /* 0x00000018044c723c */ /* 0x000fe2000004181c */
[----:B------:R-:W4:Y:S01]  /*1b080*/  MUFU.EX2 R0, R167 ;  /* 0x000000a700007308 */ /* 0x000f220000000800 */
[----:B------:R-:W-:Y:S01]  /*1b090*/  MOV R99, R190 ;  /* 0x000000be00637202 */ /* 0x000fe20000000f00 */
[----:B------:R-:W-:Y:S04]  /*1b0a0*/  LDSM.16.MT88.4 R24, [R216+0xa800] ;  /* 0x00a80000d818783b */ /* 0x000fe80000004200 */
[----:B-1----:R-:W-:Y:S01]  /*1b0b0*/  F2FP.BF16.PACK_AB R4, R196, R199 ;  /* 0x000000c7c404723e */ /* 0x002fe200000010ff */
[----:B------:R-:W-:Y:S01]  /*1b0c0*/  LDSM.16.MT88.4 R28, [R215+0xa800] ;  /* 0x00a80000d71c783b */ /* 0x000fe20000004200 */
[----:B------:R-:W-:Y:S02]  /*1b0d0*/  F2FP.BF16.PACK_AB R5, R191, R198 ;  /* 0x000000c6bf05723e */ /* 0x000fe400000010ff */
[----:B------:R-:W-:-:S02]  /*1b0e0*/  F2FP.BF16.PACK_AB R6, R144, R139 ;  /* 0x0000008b9006723e */ /* 0x000fc400000010ff */
[----:B------:R-:W-:Y:S01]  /*1b0f0*/  F2FP.BF16.PACK_AB R7, R145, R151 ;  /* 0x000000979107723e */ /* 0x000fe200000010ff */
[----:B------:R-:W-:Y:S06]  /*1b100*/  MUFU.EX2 R197, R166 ;  /* 0x000000a600c57308 */ /* 0x000fec0000000800 */
[C---:B------:R-:W-:Y:S02]  /*1b110*/  HMMA.16816.F32.BF16 R72, R4.reuse, R12, R128 ;  /* 0x0000000c0448723c */ /* 0x040fe40000041880 */
[----:B------:R-:W-:Y:S06]  /*1b120*/  MUFU.EX2 R190, R165 ;  /* 0x000000a500be7308 */ /* 0x000fec0000000800 */
[C---:B------:R-:W-:Y:S02]  /*1b130*/  HMMA.16816.F32.BF16 R68, R4.reuse, R14, R124 ;  /* 0x0000000e0444723c */ /* 0x040fe4000004187c */
[----:B------:R-:W1:Y:S06]  /*1b140*/  MUFU.EX2 R164, R164 ;  /* 0x000000a400a47308 */ /* 0x000e6c0000000800 */
[C---:B--2---:R-:W-:Y:S02]  /*1b150*/  HMMA.16816.F32.BF16 R64, R4.reuse, R8, R116 ;  /* 0x000000080440723c */ /* 0x044fe40000041874 */
[----:B------:R-:W-:Y:S06]  /*1b160*/  MUFU.EX2 R159, R159 ;  /* 0x0000009f009f7308 */ /* 0x000fec0000000800 */
[C---:B------:R-:W-:Y:S02]  /*1b170*/  HMMA.16816.F32.BF16 R60, R4.reuse, R10, R112 ;  /* 0x0000000a043c723c */ /* 0x040fe40000041870 */
[----:B------:R-:W-:Y:S06]  /*1b180*/  MUFU.EX2 R158, R158 ;  /* 0x0000009e009e7308 */ /* 0x000fec0000000800 */
[C---:B---3--:R-:W-:Y:S02]  /*1b190*/  HMMA.16816.F32.BF16 R56, R4.reuse, R20, R108 ;  /* 0x000000140438723c */ /* 0x048fe4000004186c */
[----:B------:R4:W-:Y:S06]  /*1b1a0*/  MUFU.EX2 R150, R157 ;  /* 0x0000009d00967308 */ /* 0x0009ec0000000800 */
[C---:B------:R-:W-:Y:S02]  /*1b1b0*/  HMMA.16816.F32.BF16 R52, R4.reuse, R22, R104 ;  /* 0x000000160434723c */ /* 0x040fe40000041868 */
[----:B------:R-:W2:Y:S06]  /*1b1c0*/  MUFU.EX2 R149, R156 ;  /* 0x0000009c00957308 */ /* 0x000eac0000000800 */
[C---:B------:R-:W-:Y:S08]  /*1b1d0*/  HMMA.16816.F32.BF16 R48, R4.reuse, R16, R100 ;  /* 0x000000100430723c */ /* 0x040ff00000041864 */
[----:B------:R-:W-:Y:S01]  /*1b1e0*/  HMMA.16816.F32.BF16 R40, R4, R18, R92 ;  /* 0x000000120428723c */ /* 0x000fe2000004185c */
[----:B------:R-:W3:Y:S01]  /*1b1f0*/  MUFU.EX2 R5, R153 ;  /* 0x0000009900057308 */ /* 0x000ee20000000800 */
[----:B----4-:R-:W-:-:S05]  /*1b200*/  IMAD.MOV.U32 R157, RZ, RZ, R0 ;  /* 0x000000ffff9d7224 */ /* 0x010fca00078e0000 */
[----:B------:R-:W-:Y:S01]  /*1b210*/  FADD.FTZ R4, R39, R96 ;  /* 0x0000006027047221 */ /* 0x000fe20000010000 */
[----:B-1----:R-:W-:-:S03]  /*1b220*/  F2FP.BF16.PACK_AB R6, R164, R190 ;  /* 0x000000bea406723e */ /* 0x002fc600000010ff */
[----:B------:R-:W-:Y:S02]  /*1b230*/  FADD.FTZ R36, R138, R4 ;  /* 0x000000048a247221 */ /* 0x000fe40000010000 */
[----:B------:R3:W-:Y:S01]  /*1b240*/  MUFU.EX2 R138, R154 ;  /* 0x0000009a008a7308 */ /* 0x0007e20000000800 */
[----:B------:R-:W-:Y:S02]  /*1b250*/  F2FP.BF16.PACK_AB R4, R197, R157 ;  /* 0x0000009dc504723e */ /* 0x000fe400000010ff */
[----:B--2---:R-:W-:Y:S02]  /*1b260*/  F2FP.BF16.PACK_AB R7, R149, R150 ;  /* 0x000000969507723e */ /* 0x004fe400000010ff */
[----:B---3--:R-:W-:Y:S02]  /*1b270*/  MOV R154, R5 ;  /* 0x00000005009a7202 */ /* 0x008fe40000000f00 */
[----:B------:R-:W-:-:S07]  /*1b280*/  F2FP.BF16.PACK_AB R5, R158, R159 ;  /* 0x0000009f9e05723e */ /* 0x000fce00000010ff */
        /* <DEDUP_REMOVED lines=8> */
[----:B------:R-:W3:Y:S01]  /*1b310*/  MUFU.EX2 R37, R160 ;  /* 0x000000a000257308 */ /* 0x000ee20000000800 */
[----:B------:R-:W-:-:S02]  /*1b320*/  FADD.FTZ R2, R137, R2 ;  /* 0x0000000289027221 */ /* 0x000fc40000010000 */
[----:B------:R-:W-:Y:S01]  /*1b330*/  FADD.FTZ R3, R194, R3 ;  /* 0x00000003c2037221 */ /* 0x000fe20000010000 */
[----:B------:R-:W-:Y:S02]  /*1b340*/  MOV R194, R179 ;  /* 0x000000b300c27202 */ /* 0x000fe40000000f00 */
[----:B------:R-:W-:Y:S02]  /*1b350*/  MOV R179, R251 ;  /* 0x000000fb00b37202 */ /* 0x000fe40000000f00 */
[----:B------:R-:W-:Y:S08]  /*1b360*/  MUFU.EX2 R156, R162 ;  /* 0x000000a2009c7308 */ /* 0x000ff00000000800 */
[----:B------:R-:W-:Y:S08]  /*1b370*/  MUFU.EX2 R155, R155 ;  /* 0x0000009b009b7308 */ /* 0x000ff00000000800 */
[----:B------:R-:W4:Y:S08]  /*1b380*/  MUFU.EX2 R137, R161 ;  /* 0x000000a100897308 */ /* 0x000f300000000800 */
[----:B------:R-:W-:Y:S08]  /*1b390*/  MUFU.EX2 R148, R163 ;  /* 0x000000a300947308 */ /* 0x000ff00000000800 */
[----:B------:R-:W1:Y:S01]  /*1b3a0*/  MUFU.EX2 R251, R168 ;  /* 0x000000a800fb7308 */ /* 0x000e620000000800 */
[----:B------:R-:W-:Y:S01]  /*1b3b0*/  FADD.FTZ R0, R247, R97 ;  /* 0x00000061f7007221 */ /* 0x000fe20000010000 */
[----:B------:R-:W-:Y:S01]  /*1b3c0*/  MOV R39, R99 ;  /* 0x0000006300277202 */ /* 0x000fe20000000f00 */
[----:B------:R-:W-:Y:S01]  /*1b3d0*/  FADD.FTZ R2, R98, R2 ;  /* 0x0000000262027221 */ /* 0x000fe20000010000 */
[C---:B------:R-:W-:Y:S01]  /*1b3e0*/  HMMA.16816.F32.BF16 R112, R4.reuse, R22, R84 ;  /* 0x000000160470723c */ /* 0x040fe20000041854 */
[----:B------:R-:W-:Y:S01]  /*1b3f0*/  FADD.FTZ R0, R207, R0 ;  /* 0x00000000cf007221 */ /* 0x000fe20000010000 */
[----:B------:R-:W1:Y:S02]  /*1b400*/  LDSM.16.MT88.4 R20, [R213+0xb000] ;  /* 0x00b00000d514783b */ /* 0x000e640000004200 */
[----:B------:R3:W-:Y:S04]  /*1b410*/  MUFU.EX2 R247, R171 ;  /* 0x000000ab00f77308 */ /* 0x0007e80000000800 */
[C---:B------:R-:W-:Y:S04]  /*1b420*/  HMMA.16816.F32.BF16 R104, R4.reuse, R16, R76 ;  /* 0x000000100468723c */ /* 0x040fe8000004184c */
[----:B------:R-:W-:Y:S08]  /*1b430*/  MUFU.EX2 R135, R181 ;  /* 0x000000b500877308 */ /* 0x000ff00000000800 */
[----:B------:R-:W-:Y:S01]  /*1b440*/  MUFU.EX2 R134, R186 ;  /* 0x000000ba00867308 */ /* 0x000fe20000000800 */
[----:B---3--:R-:W-:Y:S01]  /*1b450*/  MOV R171, R37 ;  /* 0x0000002500ab7202 */ /* 0x008fe20000000f00 */
[----:B------:R-:W-:Y:S01]  /*1b460*/  HMMA.16816.F32.BF16 R96, R4, R18, R44 ;  /* 0x000000120460723c */ /* 0x000fe2000004182c */
[----:B------:R-:W3:Y:S05]  /*1b470*/  LDSM.16.MT88.4 R16, [R216+0xb000] ;  /* 0x00b00000d810783b */ /* 0x000eea0000004200 */
[----:B------:R-:W-:Y:S01]  /*1b480*/  MUFU.EX2 R133, R174 ;  /* 0x000000ae00857308 */ /* 0x000fe20000000800 */
[----:B------:R-:W-:-:S07]  /*1b490*/  F2FP.BF16.PACK_AB R4, R138, R154 ;  /* 0x0000009a8a04723e */ /* 0x000fce00000010ff */
[----:B------:R-:W1:Y:S01]  /*1b4a0*/  MUFU.EX2 R132, R180 ;  /* 0x000000b400847308 */ /* 0x000e620000000800 */
[----:B----4-:R-:W-:-:S07]  /*1b4b0*/  F2FP.BF16.PACK_AB R5, R137, R155 ;  /* 0x0000009b8905723e */ /* 0x010fce00000010ff */
[----:B------:R-:W-:Y:S01]  /*1b4c0*/  MUFU.EX2 R131, R182 ;  /* 0x000000b600837308 */ /* 0x000fe20000000800 */
[----:B------:R-:W-:-:S07]  /*1b4d0*/  F2FP.BF16.PACK_AB R6, R156, R171 ;  /* 0x000000ab9c06723e */ /* 0x000fce00000010ff */
[----:B------:R-:W-:Y:S01]  /*1b4e0*/  MUFU.EX2 R130, R185 ;  /* 0x000000b900827308 */ /* 0x000fe20000000800 */
[----:B-1----:R-:W-:-:S07]  /*1b4f0*/  F2FP.BF16.PACK_AB R7, R251, R148 ;  /* 0x00000094fb07723e */ /* 0x002fce00000010ff */
[----:B------:R-:W-:Y:S08]  /*1b500*/  MUFU.EX2 R129, R169 ;  /* 0x000000a900817308 */ /* 0x000ff00000000800 */
[----:B------:R-:W-:Y:S08]  /*1b510*/  MUFU.EX2 R128, R170 ;  /* 0x000000aa00807308 */ /* 0x000ff00000000800 */
[----:B------:R-:W-:Y:S08]  /*1b520*/  MUFU.EX2 R127, R173 ;  /* 0x000000ad007f7308 */ /* 0x000ff00000000800 */
[----:B------:R-:W-:Y:S08]  /*1b530*/  MUFU.EX2 R126, R184 ;  /* 0x000000b8007e7308 */ /* 0x000ff00000000800 */
[----:B------:R-:W-:Y:S08]  /*1b540*/  MUFU.EX2 R125, R172 ;  /* 0x000000ac007d7308 */ /* 0x000ff00000000800 */
[----:B------:R-:W-:Y:S01]  /*1b550*/  MUFU.EX2 R124, R183 ;  /* 0x000000b7007c7308 */ /* 0x000fe20000000800 */
[----:B------:R-:W-:Y:S01]  /*1b560*/  FADD.FTZ R3, R204, R3 ;  /* 0x00000003cc037221 */ /* 0x000fe20000010000 */
[----:B------:R-:W-:Y:S01]  /*1b570*/  MOV R153, R145 ;  /* 0x0000009100997202 */ /* 0x000fe20000000f00 */
[----:B------:R-:W-:Y:S05]  /*1b580*/  LDSM.16.MT88.4 R160, [R216+0xb800] ;  /* 0x00b80000d8a0783b */ /* 0x000fea0000004200 */
        /* <DEDUP_REMOVED lines=10> */
[----:B------:R-:W-:-:S02]  /*1b630*/  F2FP.BF16.PACK_AB R5, R132, R133 ;  /* 0x000000858405723e */ /* 0x000fc400000010ff */
[----:B------:R-:W-:Y:S01]  /*1b640*/  F2FP.BF16.PACK_AB R6, R134, R135 ;  /* 0x000000878606723e */ /* 0x000fe200000010ff */
[----:B------:R-:W-:Y:S01]  /*1b650*/  FADD.FTZ R40, R250, R4 ;  /* 0x00000004fa287221 */ /* 0x000fe20000010000 */
[----:B-1----:R-:W-:Y:S02]  /*1b660*/  F2FP.BF16.PACK_AB R4, R207, R247 ;  /* 0x000000f7cf04723e */ /* 0x002fe400000010ff */
[----:B------:R-:W-:-:S07]  /*1b670*/  F2FP.BF16.PACK_AB R7, R130, R131 ;  /* 0x000000838207723e */ /* 0x000fce00000010ff */
[C---:B------:R-:W-:Y:S08]  /*1b680*/  HMMA.16816.F32.BF16 R60, R4.reuse, R8, R92 ;  /* 0x00000008043c723c */ /* 0x040ff0000004185c */
[C---:B------:R-:W-:Y:S01]  /*1b690*/  HMMA.16816.F32.BF16 R56, R4.reuse, R10, R12 ;  /* 0x0000000a0438723c */ /* 0x040fe2000004180c */
[----:B------:R-:W1:Y:S04]  /*1b6a0*/  LDSM.16.MT88.4 R12, [R214+0xb000] ;  /* 0x00b00000d60c783b */ /* 0x000e680000004200 */
[----:B------:R-:W2:Y:S03]  /*1b6b0*/  LDSM.16.MT88.4 R8, [R215+0xb000] ;  /* 0x00b00000d708783b */ /* 0x000ea60000004200 */
[C---:B------:R-:W-:Y:S01]  /*1b6c0*/  HMMA.16816.F32.BF16 R48, R4.reuse, R24, R108 ;  /* 0x000000180430723c */ /* 0x040fe2000004186c */
[----:B------:R-:W-:Y:S08]  /*1b6d0*/  MUFU.EX2 R109, R187 ;  /* 0x000000bb006d7308 */ /* 0x000ff00000000800 */
[----:B------:R-:W4:Y:S01]  /*1b6e0*/  MUFU.EX2 R108, R192 ;  /* 0x000000c0006c7308 */ /* 0x000f220000000800 */
[----:B------:R-:W-:Y:S01]  /*1b6f0*/  IMAD.MOV.U32 R152, RZ, RZ, R39 ;  /* 0x000000ffff987224 */ /* 0x000fe200078e0027 */
[----:B------:R-:W-:Y:S01]  /*1b700*/  HMMA.16816.F32.BF16 R64, R4, R28, R104 ;  /* 0x0000001c0440723c */ /* 0x000fe20000041868 */
[----:B------:R-:W-:-:S05]  /*1b710*/  FADD.FTZ R0, R244, R0 ;  /* 0x00000000f4007221 */ /* 0x000fca0000010000 */
[----:B------:R-:W-:Y:S02]  /*1b720*/  MUFU.EX2 R95, R239 ;  /* 0x000000ef005f7308 */ /* 0x000fe40000000800 */
[C---:B------:R-:W-:Y:S06]  /*1b730*/  HMMA.16816.F32.BF16 R36, R4.reuse, R32, R116 ;  /* 0x000000200424723c */ /* 0x040fec0000041874 */
[----:B------:R-:W-:Y:S02]  /*1b740*/  MUFU.EX2 R94, R238 ;  /* 0x000000ee005e7308 */ /* 0x000fe40000000800 */
[C---:B------:R-:W-:Y:S06]  /*1b750*/  HMMA.16816.F32.BF16 R44, R4.reuse, R26, R120 ;  /* 0x0000001a042c723c */ /* 0x040fec0000041878 */
[----:B------:R-:W-:Y:S02]  /*1b760*/  MUFU.EX2 R93, R237 ;  /* 0x000000ed005d7308 */ /* 0x000fe40000000800 */
[C---:B------:R-:W-:Y:S06]  /*1b770*/  HMMA.16816.F32.BF16 R28, R4.reuse, R30, R96 ;  /* 0x0000001e041c723c */ /* 0x040fec0000041860 */
[----:B------:R-:W-:Y:S08]  /*1b780*/  MUFU.EX2 R92, R208 ;  /* 0x000000d0005c7308 */ /* 0x000ff00000000800 */
[----:B------:R-:W1:Y:S01]  /*1b790*/  MUFU.EX2 R43, R211 ;  /* 0x000000d3002b7308 */ /* 0x000e620000000800 */
[----:B------:R-:W-:Y:S01]  /*1b7a0*/  HMMA.16816.F32.BF16 R32, R4, R34, R112 ;  /* 0x000000220420723c */ /* 0x000fe20000041870 */
[----:B------:R-:W-:-:S06]  /*1b7b0*/  FADD.FTZ R0, R242, R0 ;  /* 0x00000000f2007221 */ /* 0x000fcc0000010000 */
[----:B------:R-:W-:Y:S01]  /*1b7c0*/  MUFU.EX2 R42, R249 ;  /* 0x000000f9002a7308 */ /* 0x000fe20000000800 */
[----:B------:R-:W-:Y:S01]  /*1b7d0*/  F2FP.BF16.PACK_AB R4, R128, R129 ;  /* 0x000000818004723e */ /* 0x000fe200000010ff */
[----:B------:R-:W-:Y:S01]  /*1b7e0*/  FADD.FTZ R2, R243, R2 ;  /* 0x00000002f3027221 */ /* 0x000fe20000010000 */
[----:B------:R-:W-:Y:S01]  /*1b7f0*/  F2FP.BF16.PACK_AB R5, R124, R125 ;  /* 0x0000007d7c05723e */ /* 0x000fe200000010ff */
[----:B------:R-:W-:Y:S01]  /*1b800*/  FADD.FTZ R3, R209, R3 ;  /* 0x00000003d1037221 */ /* 0x000fe20000010000 */
[----:B------:R-:W-:Y:S02]  /*1b810*/  F2FP.BF16.PACK_AB R6, R126, R127 ;  /* 0x0000007f7e06723e */ /* 0x000fe400000010ff */
[----:B------:R-:W-:Y:S01]  /*1b820*/  MOV R181, R194 ;  /* 0x000000c200b57202 */ /* 0x000fe20000000f00 */
[----:B------:R-:W1:Y:S01]  /*1b830*/  MUFU.EX2 R96, R240 ;  /* 0x000000f000607308 */ /* 0x000e620000000800 */
[----:B----4-:R-:W-:-:S07]  /*1b840*/  F2FP.BF16.PACK_AB R7, R108, R109 ;  /* 0x0000006d6c07723e */ /* 0x010fce00000010ff */
[----:B------:R-:W4:Y:S01]  /*1b850*/  MUFU.EX2 R41, R236 ;  /* 0x000000ec00297308 */ /* 0x000f220000000800 */
[C---:B------:R-:W-:Y:S01]  /*1b860*/  HMMA.16816.F32.BF16 R100, R4.reuse, R20, R100 ;  /* 0x000000140464723c */ /* 0x040fe20000041864 */
[----:B------:R-:W-:Y:S01]  /*1b870*/  FADD.FTZ R0, R235, R0 ;  /* 0x00000000eb007221 */ /* 0x000fe20000010000 */
[----:B------:R-:W-:Y:S01]  /*1b880*/  MOV R168, R152 ;  /* 0x0000009800a87202 */ /* 0x000fe20000000f00 */
[----:B------:R-:W-:Y:S01]  /*1b890*/  FADD.FTZ R2, R241, R2 ;  /* 0x00000002f1027221 */ /* 0x000fe20000010000 */
[----:B------:R-:W-:Y:S02]  /*1b8a0*/  MOV R167, R177 ;  /* 0x000000b100a77202 */ /* 0x000fe40000000f00 */
[----:B------:R-:W-:Y:S01]  /*1b8b0*/  MOV R182, R193 ;  /* 0x000000c100b67202 */ /* 0x000fe20000000f00 */
[----:B------:R-:W-:Y:S01]  /*1b8c0*/  IMAD.MOV.U32 R174, RZ, RZ, R171 ;  /* 0x000000ffffae7224 */ /* 0x000fe200078e00ab */
[----:B------:R-:W-:Y:S01]  /*1b8d0*/  HMMA.16816.F32.BF16 R88, R4, R22, R88 ;  /* 0x000000160458723c */ /* 0x000fe20000041858 */
[----:B------:R-:W-:Y:S01]  /*1b8e0*/  FADD.FTZ R24, R230, R0 ;  /* 0x00000000e6187221 */ /* 0x000fe20000010000 */
[----:B------:R-:W-:-:S02]  /*1b8f0*/  MOV R111, R153 ;  /* 0x00000099006f7202 */ /* 0x000fc40000000f00 */
[----:B------:R-:W-:Y:S02]  /*1b900*/  MOV R180, R195 ;  /* 0x000000c300b47202 */ /* 0x000fe40000000f00 */
[----:B------:R-:W-:Y:S01]  /*1b910*/  MOV R165, R144 ;  /* 0x0000009000a57202 */ /* 0x000fe20000000f00 */
[----:B------:R-:W-:Y:S01]  /*1b920*/  IMAD.MOV.U32 R172, RZ, RZ, R149 ;  /* 0x000000ffffac7224 */ /* 0x000fe200078e0095 */
[C---:B---3--:R-:W-:Y:S01]  /*1b930*/  HMMA.16816.F32.BF16 R84, R4.reuse, R16, R84 ;  /* 0x000000100454723c */ /* 0x048fe20000041854 */
[----:B------:R-:W-:Y:S01]  /*1b940*/  MOV R250, R139 ;  /* 0x0000008b00fa7202 */ /* 0x000fe20000000f00 */
[----:B------:R-:W-:Y:S01]  /*1b950*/  IMAD.MOV.U32 R173, RZ, RZ, R138 ;  /* 0x000000ffffad7224 */ /* 0x000fe200078e008a */
[----:B------:R-:W-:Y:S01]  /*1b960*/  MOV R204, R150 ;  /* 0x0000009600cc7202 */ /* 0x000fe20000000f00 */
[----:B------:R3:W5:Y:S04]  /*1b970*/  LDL.LU R244, [R1+0x164] ;  /* 0x0001640001f47983 */ /* 0x0007680000300800 */
[C---:B------:R-:W-:Y:S08]  /*1b980*/  HMMA.16816.F32.BF16 R80, R4.reuse, R18, R80 ;  /* 0x000000120450723c */ /* 0x040ff00000041850 */
[C---:B-1----:R-:W-:Y:S08]  /*1b990*/  HMMA.16816.F32.BF16 R76, R4.reuse, R12, R76 ;  /* 0x0000000c044c723c */ /* 0x042ff0000004184c */
[C---:B------:R-:W-:Y:S08]  /*1b9a0*/  HMMA.16816.F32.BF16 R72, R4.reuse, R14, R72 ;  /* 0x0000000e0448723c */ /* 0x040ff00000041848 */
[C---:B--2---:R-:W-:Y:S08]  /*1b9b0*/  HMMA.16816.F32.BF16 R68, R4.reuse, R8, R68 ;  /* 0x000000080444723c */ /* 0x044ff00000041844 */
[----:B------:R-:W-:Y:S01]  /*1b9c0*/  HMMA.16816.F32.BF16 R52, R4, R10, R52 ;  /* 0x0000000a0434723c */ /* 0x000fe20000041834 */
[----:B------:R-:W-:Y:S01]  /*1b9d0*/  FADD.FTZ R3, R233, R3 ;  /* 0x00000003e9037221 */ /* 0x000fe20000010000 */
[----:B------:R-:W-:Y:S01]  /*1b9e0*/  MOV R194, R147 ;  /* 0x0000009300c27202 */ /* 0x000fe20000000f00 */
[----:B------:R-:W-:-:S02]  /*1b9f0*/  IMAD.MOV.U32 R152, RZ, RZ, R178 ;  /* 0x000000ffff987224 */ /* 0x000fc400078e00b2 */
[----:B------:R-:W-:Y:S01]  /*1ba00*/  FADD.FTZ R2, R231, R2 ;  /* 0x00000002e7027221 */ /* 0x000fe20000010000 */
[----:B------:R-:W-:Y:S01]  /*1ba10*/  MOV R123, R168 ;  /* 0x000000a8007b7202 */ /* 0x000fe20000000f00 */
[----:B------:R-:W-:Y:S01]  /*1ba20*/  FADD.FTZ R4, R234, R40 ;  /* 0x00000028ea047221 */ /* 0x000fe20000010000 */
[----:B------:R-:W-:Y:S02]  /*1ba30*/  F2FP.BF16.PACK_AB R5, R43, R92 ;  /* 0x0000005c2b05723e */ /* 0x000fe400000010ff */
[----:B------:R-:W-:Y:S01]  /*1ba40*/  MOV R175, R176 ;  /* 0x000000b000af7202 */ /* 0x000fe20000000f00 */
[----:B------:R-:W-:Y:S01]  /*1ba50*/  FADD.FTZ R0, R229, R4 ;  /* 0x00000004e5007221 */ /* 0x000fe20000010000 */
[----:B------:R-:W-:Y:S02]  /*1ba60*/  F2FP.BF16.PACK_AB R4, R95, R96 ;  /* 0x000000605f04723e */ /* 0x000fe400000010ff */
[----:B------:R-:W-:Y:S02]  /*1ba70*/  MOV R104, R159 ;  /* 0x0000009f00687202 */ /* 0x000fe40000000f00 */
        /* <DEDUP_REMOVED lines=9> */
[----:B------:R-:W-:Y:S01]  /*1bb10*/  MUFU.EX2 R27, R206 ;  /* 0x000000ce001b7308 */ /* 0x000fe20000000800 */
[----:B------:R-:W-:Y:S01]  /*1bb20*/  F2FP.BF16.PACK_AB R6, R93, R94 ;  /* 0x0000005e5d06723e */ /* 0x000fe200000010ff */
[----:B------:R3:W5:Y:S01]  /*1bb30*/  LDL.LU R243, [R1+0x160] ;  /* 0x0001600001f37983 */ /* 0x0007620000300800 */
[----:B----4-:R-:W-:Y:S01]  /*1bb40*/  F2FP.BF16.PACK_AB R7, R41, R42 ;  /* 0x0000002a2907723e */ /* 0x010fe200000010ff */
[----:B------:R-:W-:Y:S01]  /*1bb50*/  FADD.FTZ R3, R228, R3 ;  /* 0x00000003e4037221 */ /* 0x000fe20000010000 */
[----:B------:R-:W-:Y:S01]  /*1bb60*/  MOV R210, R194 ;  /* 0x000000c200d27202 */ /* 0x000fe20000000f00 */
[----:B------:R-:W-:Y:S01]  /*1bb70*/  FADD.FTZ R2, R227, R2 ;  /* 0x00000002e3027221 */ /* 0x000fe20000010000 */
[----:B------:R-:W-:-:S02]  /*1bb80*/  MOV R113, R152 ;  /* 0x0000009800717202 */ /* 0x000fc40000000f00 */
[----:B------:R-:W-:Y:S01]  /*1bb90*/  MOV R114, R167 ;  /* 0x000000a700727202 */ /* 0x000fe20000000f00 */
[C---:B------:R-:W-:Y:S01]  /*1bba0*/  HMMA.16816.F32.BF16 R60, R4.reuse, R20, R60 ;  /* 0x00000014043c723c */ /* 0x040fe2000004183c */
[----:B------:R-:W-:Y:S01]  /*1bbb0*/  FADD.FTZ R3, R136, R3 ;  /* 0x0000000388037221 */ /* 0x000fe20000010000 */
[----:B------:R-:W-:Y:S01]  /*1bbc0*/  MOV R122, R111 ;  /* 0x0000006f007a7202 */ /* 0x000fe20000000f00 */
[----:B------:R-:W-:Y:S01]  /*1bbd0*/  FADD.FTZ R2, R222, R2 ;  /* 0x00000002de027221 */ /* 0x000fe20000010000 */
[----:B------:R-:W-:Y:S02]  /*1bbe0*/  MOV R117, R250 ;  /* 0x000000fa00757202 */ /* 0x000fe40000000f00 */
[----:B------:R-:W-:Y:S01]  /*1bbf0*/  MOV R116, R204 ;  /* 0x000000cc00747202 */ /* 0x000fe20000000f00 */
[----:B------:R-:W-:Y:S01]  /*1bc00*/  IMAD.MOV.U32 R115, RZ, RZ, R123 ;  /* 0x000000ffff737224 */ /* 0x000fe200078e007b */
[C---:B------:R-:W-:Y:S01]  /*1bc10*/  HMMA.16816.F32.BF16 R56, R4.reuse, R22, R56 ;  /* 0x000000160438723c */ /* 0x040fe20000041838 */
[----:B------:R-:W-:Y:S01]  /*1bc20*/  MOV R111, R210 ;  /* 0x000000d2006f7202 */ /* 0x000fe20000000f00 */
[----:B------:R-:W-:Y:S01]  /*1bc30*/  IMAD.MOV.U32 R250, RZ, RZ, R182 ;  /* 0x000000fffffa7224 */ /* 0x000fe200078e00b6 */
[----:B------:R-:W-:Y:S01]  /*1bc40*/  MOV R98, R175 ;  /* 0x000000af00627202 */ /* 0x000fe20000000f00 */
[----:B------:R-:W1:Y:S04]  /*1bc50*/  LDSM.16.MT88.4 R144, [R213+0xb800] ;  /* 0x00b80000d590783b */ /* 0x000e680000004200 */
[C---:B------:R-:W-:Y:S01]  /*1bc60*/  HMMA.16816.F32.BF16 R48, R4.reuse, R16, R48 ;  /* 0x000000100430723c */ /* 0x040fe20000041830 */
[----:B------:R-:W-:Y:S01]  /*1bc70*/  MOV R204, R180 ;  /* 0x000000b400cc7202 */ /* 0x000fe20000000f00 */
[----:B------:R-:W-:Y:S01]  /*1bc80*/  MUFU.EX2 R26, R248 ;  /* 0x000000f8001a7308 */ /* 0x000fe20000000800 */
[----:B------:R-:W-:Y:S01]  /*1bc90*/  MOV R99, R157 ;  /* 0x0000009d00637202 */ /* 0x000fe20000000f00 */
[----:B------:R3:W5:Y:S04]  /*1bca0*/  LDL.LU R242, [R1+0x15c] ;  /* 0x00015c0001f27983 */ /* 0x0007680000300800 */
[----:B------:R-:W-:Y:S01]  /*1bcb0*/  HMMA.16816.F32.BF16 R44, R4, R18, R44 ;  /* 0x00000012042c723c */ /* 0x000fe2000004182c */
[----:B------:R-:W-:-:S07]  /*1bcc0*/  MOV R210, R174 ;  /* 0x000000ae00d27202 */ /* 0x000fce0000000f00 */
[----:B------:R-:W-:Y:S01]  /*1bcd0*/  HMMA.16816.F32.BF16 R36, R4, R12, R36 ;  /* 0x0000000c0424723c */ /* 0x000fe20000041824 */
[----:B------:R-:W-:-:S07]  /*1bce0*/  MOV R174, R181 ;  /* 0x000000b500ae7202 */ /* 0x000fce0000000f00 */
[----:B------:R-:W-:Y:S01]  /*1bcf0*/  HMMA.16816.F32.BF16 R32, R4, R14, R32 ;  /* 0x0000000e0420723c */ /* 0x000fe20000041820 */
[----:B------:R-:W-:-:S07]  /*1bd00*/  FADD.FTZ R3, R141, R3 ;  /* 0x000000038d037221 */ /* 0x000fce0000010000 */
[C---:B------:R-:W-:Y:S08]  /*1bd10*/  HMMA.16816.F32.BF16 R64, R4.reuse, R8, R64 ;  /* 0x000000080440723c */ /* 0x040ff00000041840 */
[----:B------:R-:W-:Y:S01]  /*1bd20*/  HMMA.16816.F32.BF16 R28, R4, R10, R28 ;  /* 0x0000000a041c723c */ /* 0x000fe2000004181c */
[----:B------:R-:W-:Y:S01]  /*1bd30*/  FADD.FTZ R2, R114, R2 ;  /* 0x0000000272027221 */ /* 0x000fe20000010000 */
[----:B------:R-:W-:Y:S01]  /*1bd40*/  MOV R249, R111 ;  /* 0x0000006f00f97202 */ /* 0x000fe20000000f00 */
[----:B------:R-:W-:Y:S04]  /*1bd50*/  LDSM.16.MT88.4 R12, [R215+0xb800] ;  /* 0x00b80000d70c783b */ /* 0x000fe80000004200 */
        /* <DEDUP_REMOVED lines=22> */
[----:B------:R-:W-:Y:S01]  /*1bec0*/  FADD.FTZ R5, R97, R5 ;  /* 0x0000000561057221 */ /* 0x000fe20000010000 */
[----:B------:R-:W-:Y:S01]  /*1bed0*/  MOV R114, R191 ;  /* 0x000000bf00727202 */ /* 0x000fe20000000f00 */
[----:B------:R-:W-:Y:S01]  /*1bee0*/  FADD.FTZ R4, R98, R0 ;  /* 0x0000000062047221 */ /* 0x000fe20000010000 */
[----:B------:R-:W-:Y:S01]  /*1bef0*/  MOV R115, R190 ;  /* 0x000000be00737202 */ /* 0x000fe20000000f00 */
[----:B------:R-:W-:Y:S01]  /*1bf00*/  FADD.FTZ R6, R99, R3 ;  /* 0x0000000363067221 */ /* 0x000fe20000010000 */
[----:B------:R3:W5:Y:S01]  /*1bf10*/  LDL.LU R241, [R1+0x158] ;  /* 0x0001580001f17983 */ /* 0x0007620000300800 */
[----:B------:R-:W-:-:S02]  /*1bf20*/  FADD.FTZ R2, R104, R2 ;  /* 0x0000000268027221 */ /* 0x000fc40000010000 */
[----:B------:R-:W-:Y:S02]  /*1bf30*/  IMAD.MOV.U32 R113, RZ, RZ, R196 ;  /* 0x000000ffff717224 */ /* 0x000fe400078e00c4 */
[----:B------:R-:W-:Y:S01]  /*1bf40*/  IMAD.MOV.U32 R118, RZ, RZ, R209 ;  /* 0x000000ffff767224 */ /* 0x000fe200078e00d1 */
[----:B------:R-:W-:Y:S01]  /*1bf50*/  MOV R121, R183 ;  /* 0x000000b700797202 */ /* 0x000fe20000000f00 */
[----:B------:R-:W-:Y:S01]  /*1bf60*/  FADD.FTZ R0, R105, R5 ;  /* 0x0000000569007221 */ /* 0x000fe20000010000 */
[----:B------:R-:W-:Y:S01]  /*1bf70*/  MOV R172, R173 ;  /* 0x000000ad00ac7202 */ /* 0x000fe20000000f00 */
[----:B------:R-:W-:Y:S01]  /*1bf80*/  FADD.FTZ R3, R106, R4 ;  /* 0x000000046a037221 */ /* 0x000fe20000010000 */
[----:B------:R-:W-:Y:S01]  /*1bf90*/  MOV R250, R210 ;  /* 0x000000d200fa7202 */ /* 0x000fe20000000f00 */
[----:B------:R-:W-:Y:S01]  /*1bfa0*/  FADD.FTZ R5, R107, R6 ;  /* 0x000000066b057221 */ /* 0x000fe20000010000 */
[----:B------:R-:W2:Y:S01]  /*1bfb0*/  LDSM.16.MT88.4 R176, [R214+0xb800] ;  /* 0x00b80000d6b0783b */ /* 0x000ea20000004200 */
[----:B------:R-:W-:-:S02]  /*1bfc0*/  FADD.FTZ R4, R112, R2 ;  /* 0x0000000270047221 */ /* 0x000fc40000010000 */
        /* <DEDUP_REMOVED lines=63> */
[----:B------:R-:W-:Y:S01]  /*1c3c0*/  FADD.FTZ R0, R109, R0 ;  /* 0x000000006d007221 */ /* 0x000fe20000010000 */
[----:B------:R-:W1:Y:S01]  /*1c3d0*/  MUFU.EX2 R20, R225 ;  /* 0x000000e100147308 */ /* 0x000e620000000800 */
[----:B------:R-:W-:Y:S02]  /*1c3e0*/  FADD.FTZ R4, R93, R4 ;  /* 0x000000045d047221 */ /* 0x000fe40000010000 */
[----:B------:R-:W-:Y:S02]  /*1c3f0*/  FADD.FTZ R3, R41, R3 ;  /* 0x0000000329037221 */ /* 0x000fe40000010000 */
[----:B------:R-:W-:-:S03]  /*1c400*/  FADD.FTZ R2, R126, R2 ;  /* 0x000000027e027221 */ /* 0x000fc60000010000 */
[----:B------:R-:W2:Y:S01]  /*1c410*/  MUFU.EX2 R11, R220 ;  /* 0x000000dc000b7308 */ /* 0x000ea20000000800 */
[----:B------:R-:W-:Y:S02]  /*1c420*/  FADD.FTZ R0, R108, R0 ;  /* 0x000000006c007221 */ /* 0x000fe40000010000 */
[----:B----4-:R-:W-:-:S05]  /*1c430*/  FADD.FTZ R4, R18, R4 ;  /* 0x0000000412047221 */ /* 0x010fca0000010000 */
[----:B------:R4:W-:Y:S01]  /*1c440*/  MUFU.EX2 R23, R226 ;  /* 0x000000e200177308 */ /* 0x0009e20000000800 */
[----:B-1----:R-:W-:Y:S02]  /*1c450*/  FADD.FTZ R3, R10, R3 ;  /* 0x000000030a037221 */ /* 0x002fe40000010000 */
[----:B------:R-:W-:-:S05]  /*1c460*/  FADD.FTZ R2, R27, R2 ;  /* 0x000000021b027221 */ /* 0x000fca0000010000 */
[----:B------:R1:W-:Y:S01]  /*1c470*/  MUFU.EX2 R19, R224 ;  /* 0x000000e000137308 */ /* 0x0003e20000000800 */
[----:B------:R-:W-:-:S07]  /*1c480*/  FADD.FTZ R0, R22, R0 ;  /* 0x0000000016007221 */ /* 0x000fce0000010000 */
[----:B------:R-:W2:Y:S01]  /*1c490*/  MUFU.EX2 R7, R212 ;  /* 0x000000d400077308 */ /* 0x000ea20000000800 */
[----:B------:R-:W-:Y:S01]  /*1c4a0*/  FADD.FTZ R4, R17, R4 ;  /* 0x0000000411047221 */ /* 0x000fe20000010000 */
[----:B----4-:R3:W5:Y:S01]  /*1c4b0*/  LDL.LU R226, [R1+0x120] ;  /* 0x0001200001e27983 */ /* 0x0107620000300800 */
[----:B------:R-:W-:Y:S02]  /*1c4c0*/  FADD.FTZ R3, R9, R3 ;  /* 0x0000000309037221 */ /* 0x000fe40000010000 */
[----:B------:R-:W-:Y:S01]  /*1c4d0*/  FADD.FTZ R2, R26, R2 ;  /* 0x000000021a027221 */ /* 0x000fe20000010000 */
[----:B------:R3:W5:Y:S01]  /*1c4e0*/  LDL.LU R225, [R1+0x11c] ;  /* 0x00011c0001e17983 */ /* 0x0007620000300800 */
[----:B------:R-:W-:Y:S02]  /*1c4f0*/  FADD.FTZ R0, R21, R0 ;  /* 0x0000000015007221 */ /* 0x000fe40000010000 */
[----:B------:R-:W-:Y:S01]  /*1c500*/  FADD.FTZ R4, R16, R4 ;  /* 0x0000000410047221 */ /* 0x000fe20000010000 */
[----:B-1----:R3:W5:Y:S01]  /*1c510*/  LDL.LU R224, [R1+0x118] ;  /* 0x0001180001e07983 */ /* 0x0027620000300800 */
[----:B------:R-:W-:-:S02]  /*1c520*/  FADD.FTZ R3, R8, R3 ;  /* 0x0000000308037221 */ /* 0x000fc40000010000 */
[----:B------:R-:W-:Y:S01]  /*1c530*/  FADD.FTZ R2, R25, R2 ;  /* 0x0000000219027221 */ /* 0x000fe20000010000 */
[----:B------:R3:W5:Y:S01]  /*1c540*/  LDL.LU R223, [R1+0x114] ;  /* 0x0001140001df7983 */ /* 0x0007620000300800 */
[----:B------:R-:W-:-:S03]  /*1c550*/  FADD.FTZ R0, R20, R0 ;  /* 0x0000000014007221 */ /* 0x000fc60000010000 */
[----:B------:R3:W5:Y:S01]  /*1c560*/  LDL.LU R222, [R1+0x110] ;  /* 0x0001100001de7983 */ /* 0x0007620000300800 */
[----:B--2---:R-:W-:Y:S01]  /*1c570*/  FADD.FTZ R4, R11, R4 ;  /* 0x000000040b047221 */ /* 0x004fe20000010000 */
[----:B------:R-:W-:Y:S02]  /*1c580*/  F2FP.BF16.PACK_AB R192, R26, R27 ;  /* 0x0000001b1ac0723e */ /* 0x000fe400000010ff */
[----:B------:R3:W5:Y:S01]  /*1c590*/  LDL.LU R221, [R1+0x10c] ;  /* 0x00010c0001dd7983 */ /* 0x0007620000300800 */
[----:B------:R-:W-:Y:S01]  /*1c5a0*/  F2FP.BF16.PACK_AB R193, R21, R22 ;  /* 0x0000001615c1723e */ /* 0x000fe200000010ff */
[----:B------:R-:W-:Y:S01]  /*1c5b0*/  FADD.FTZ R3, R7, R3 ;  /* 0x0000000307037221 */ /* 0x000fe20000010000 */
        /* <DEDUP_REMOVED lines=11> */
[----:B------:R3:W5:Y:S04]  /*1c670*/  LDL.LU R217, [R1+0xfc] ;  /* 0x0000fc0001d97983 */ /* 0x0007680000300800 */
        /* <DEDUP_REMOVED lines=25> */
.L_x_927:
[----:B-1-3--:R-:W-:-:S06]  /*1c810*/  UISETP.GT.AND UP0, UPT, UR9, UR8, UPT ;  /* 0x000000080900728c */ /* 0x00afcc000bf04270 */
        /* <DEDUP_REMOVED lines=47> */
.L_x_934:
        /* <DEDUP_REMOVED lines=11> */
[----:B------:R-:W-:Y:S02]  /*1cbc0*/  UIADD3 UR9, UR57, UR9, URZ ;  /* 0x0000000939097290 */ /* 0x000fe4000fffe03f */
[----:B--2---:R-:W-:Y:S04]  /*1cbd0*/  LEA R0, P0, R0, R2, 0x7 ;  /* 0x0000000200007211 */ /* 0x004fe800078038ff */
[----:B------:R-:W-:Y:S01]  /*1cbe0*/  IMAD.U32 R2, RZ, RZ, UR9 ;  /* 0x00000009ff027e24 */ /* 0x000fe2000f8e00ff */
[----:B------:R-:W-:Y:S04]  /*1cbf0*/  @!P4 IADD3 R3, P2, R0, UR27, RZ ;  /* 0x0000001b0003cc10 */ /* 0x000fe8000ff5e0ff */
[----:B---3--:R-:W-:Y:S02]  /*1cc00*/  LEA.HI.X R2, R4, R7, R2, 0x7, P0 ;  /* 0x0000000704027211 */ /* 0x008fe400000f3c02 */
[C---:B------:R-:W-:Y:S02]  /*1cc10*/  @!P4 LEA R4, P1, R0.reuse, c[0x0][0x168], 0x1 ;  /* 0x00005a000004ca11 */ /* 0x040fe400078208ff */
[C---:B------:R-:W-:Y:S02]  /*1cc20*/  @!P4 LEA R6, P0, R3.reuse, c[0x0][0x168], 0x1 ;  /* 0x00005a000306ca11 */ /* 0x040fe400078008ff */
[----:B------:R-:W-:Y:S02]  /*1cc30*/  @!P4 LEA.HI.X R5, R0, c[0x0][0x16c], R2, 0x1, P1 ;  /* 0x00005b000005ca11 */ /* 0x000fe400008f0c02 */
[----:B------:R-:W-:Y:S02]  /*1cc40*/  @!P4 IADD3.X R7, R2, UR26, RZ, P2, !PT ;  /* 0x0000001a0207cc10 */ /* 0x000fe400097fe4ff */
[C---:B------:R-:W-:Y:S01]  /*1cc50*/  @!P4 IADD3 R8, P1, R0.reuse, UR44, RZ ;  /* 0x0000002c0008cc10 */ /* 0x040fe2000ff3e0ff */
[----:B------:R-:W-:Y:S01]  /*1cc60*/  @!PT LDS RZ, [RZ] ;  /* 0x00000000fffff984 */ /* 0x000fe20000000800 */
[----:B------:R-:W-:Y:S01]  /*1cc70*/  @!PT LDS RZ, [RZ] ;  /* 0x00000000fffff984 */ /* 0x000fe20000000800 */
[----:B------:R-:W-:Y:S01]  /*1cc80*/  @!PT LDS RZ, [RZ] ;  /* 0x00000000fffff984 */ /* 0x000fe20000000800 */
[----:B------:R2:W-:Y:S01]  /*1cc90*/  @!P4 LDGSTS.E.BYPASS.LTC128B.128 [R246+0x4000], [R4.64] ;  /* 0x0400000004f6cfae */ /* 0x0005e2000b901d74 */
[----:B------:R-:W-:Y:S02]  /*1cca0*/  @!P4 LEA.HI.X R7, R3, c[0x0][0x16c], R7, 0x1, P0 ;  /* 0x00005b000307ca11 */ /* 0x000fe400000f0c07 */
[----:B------:R-:W-:Y:S01]  /*1ccb0*/  @!P4 IADD3 R3, P3, R0, UR19, RZ ;  /* 0x000000130003cc10 */ /* 0x000fe2000ff7e0ff */
[----:B------:R1:W-:Y:S01]  /*1ccc0*/  @P4 STS.128 [R246+0x4800], RZ ;  /* 0x004800fff6004388 */ /* 0x0003e20000000c00 */
[----:B------:R-:W-:Y:S02]  /*1ccd0*/  @!P4 LEA R12, P0, R8, c[0x0][0x168], 0x1 ;  /* 0x00005a00080cca11 */ /* 0x000fe400078008ff */
[----:B------:R-:W-:Y:S01]  /*1cce0*/  @!P4 IADD3.X R9, R2, UR20, RZ, P1, !PT ;  /* 0x000000140209cc10 */ /* 0x000fe20008ffe4ff */
[----:B------:R-:W-:Y:S01]  /*1ccf0*/  @!PT LDS RZ, [RZ] ;  /* 0x00000000fffff984 */ /* 0x000fe20000000800 */
[----:B------:R-:W-:Y:S01]  /*1cd00*/  @!PT LDS RZ, [RZ] ;  /* 0x00000000fffff984 */ /* 0x000fe20000000800 */
[----:B------:R-:W-:Y:S01]  /*1cd10*/  @!PT LDS RZ, [RZ] ;  /* 0x00000000fffff984 */ /* 0x000fe20000000800 */
[----:B------:R3:W-:Y:S03]  /*1cd20*/  @!P4 LDGSTS.E.BYPASS.LTC128B.128 [R246+0x4800], [R6.64] ;  /* 0x0480000006f6cfae */ /* 0x0007e6000b901d74 */
[----:B------:R-:W-:Y:S01]  /*1cd30*/  @!P4 LEA.HI.X R13, R8, c[0x0][0x16c], R9, 0x1, P0 ;  /* 0x00005b00080dca11 */ /* 0x000fe200000f0c09 */
[----:B------:R1:W-:Y:S01]  /*1cd40*/  @P4 STS.128 [R246+0x5000], RZ ;  /* 0x005000fff6004388 */ /* 0x0003e20000000c00 */
        /* <DEDUP_REMOVED lines=50> */
.L_x_932:
        /* <DEDUP_REMOVED lines=23> */
[----:B------:R-:W-:Y:S02]  /*1d1e0*/  @!P4 IADD3 R7, P2, R2, UR14, RZ ;  /* 0x0000000e0207cc10 */ /* 0x000fe4000ff5e0ff */
[----:B------:R-:W-:Y:S01]  /*1d1f0*/  @!P4 IADD3.X R6, R0, UR10, RZ, P1, !PT ;  /* 0x0000000a0006cc10 */ /* 0x000fe20008ffe4ff */
[----:B------:R-:W-:Y:S01]  /*1d200*/  @P4 STS.128 [R246+0x8800], RZ ;  /* 0x008800fff6004388 */ /* 0x000fe20000000c00 */
[C---:B------:R-:W-:Y:S02]  /*1d210*/  @!P4 IADD3 R5, P0, R2.reuse, UR54, RZ ;  /* 0x000000360205cc10 */ /* 0x040fe4000ff1e0ff */
[----:B------:R-:W-:Y:S02]  /*1d220*/  @!P4 IADD3 R18, P6, R2, UR50, RZ ;  /* 0x000000320212cc10 */ /* 0x000fe4000ffde0ff */
[C---:B------:R-:W-:Y:S02]  /*1d230*/  @!P4 LEA R10, P1, R5.reuse, c[0x0][0x170], 0x1 ;  /* 0x00005c00050aca11 */ /* 0x040fe400078208ff */
        /* <DEDUP_REMOVED lines=18> */
[C---:B------:R-:W-:Y:S02]  /*1d360*/  @!P4 LEA R8, P3, R7.reuse, c[0x0][0x170], 0x1 ;  /* 0x00005c000708ca11 */ /* 0x040fe400078608ff */
[----:B------:R-:W-:Y:S02]  /*1d370*/  @!P4 IADD3 R19, P5, R2, UR48, RZ ;  /* 0x000000300213cc10 */ /* 0x000fe4000ffbe0ff */
[----:B------:R-:W-:Y:S02]  /*1d380*/  @!P4 LEA.HI.X R9, R7, c[0x0][0x174], R5, 0x1, P3 ;  /* 0x00005d000709ca11 */ /* 0x000fe400018f0c05 */
[----:B------:R-:W-:Y:S01]  /*1d390*/  @!P4 LEA.HI.X R7, R18, c[0x0][0x174], R20, 0x1, P2 ;  /* 0x00005d001207ca11 */ /* 0x000fe200010f0c14 */
[----:B------:R-:W-:Y:S01]  /*1d3a0*/  @P4 STS.128 [R246+0x9800], RZ ;  /* 0x009800fff6004388 */ /* 0x000fe20000000c00 */
[C---:B------:R-:W-:Y:S02]  /*1d3b0*/  @!P4 LEA R4, P1, R19.reuse, c[0x0][0x170], 0x1 ;  /* 0x00005c001304ca11 */ /* 0x040fe400078208ff */
[----:B------:R-:W-:Y:S02]  /*1d3c0*/  @!P4 IADD3.X R21, R0, UR16, RZ, P5, !PT ;  /* 0x000000100015cc10 */ /* 0x000fe4000affe4ff */
[----:B------:R-:W-:Y:S02]  /*1d3d0*/  @!P4 IADD3 R3, P0, R2, UR46, RZ ;  /* 0x0000002e0203cc10 */ /* 0x000fe4000ff1e0ff */
[----:B------:R-:W-:Y:S01]  /*1d3e0*/  @!P4 LEA.HI.X R5, R19, c[0x0][0x174], R21, 0x1, P1 ;  /* 0x00005d001305ca11 */ /* 0x000fe200008f0c15 */
[----:B------:R-:W-:Y:S01]  /*1d3f0*/  @!PT LDS RZ, [RZ] ;  /* 0x00000000fffff984 */ /* 0x000fe20000000800 */
[----:B------:R-:W-:Y:S01]  /*1d400*/  @!PT LDS RZ, [RZ] ;  /* 0x00000000fffff984 */ /* 0x000fe20000000800 */
[----:B------:R-:W-:Y:S01]  /*1d410*/  @!PT LDS RZ, [RZ] ;  /* 0x00000000fffff984 */ /* 0x000fe20000000800 */
[----:B------:R3:W-:Y:S01]  /*1d420*/  @!P4 LDGSTS.E.BYPASS.LTC128B.128 [R246+0x9800], [R10.64] ;  /* 0x098000000af6cfae */ /* 0x0007e2000b901d74 */
[----:B------:R-:W-:Y:S02]  /*1d430*/  @!P4 IADD3.X R0, R0, UR17, RZ, P0, !PT ;  /* 0x000000110000cc10 */ /* 0x000fe400087fe4ff */
        /* <DEDUP_REMOVED lines=24> */
[----:B--2---:R-:W4:Y:S08]  /*1d5c0*/  LDSM.16.M88.4 R16, [R212+0x4000] ;  /* 0x00400000d410783b */ /* 0x004f300000000200 */
[----:B------:R-:W3:Y:S08]  /*1d5d0*/  LDSM.16.M88.4 R124, [R219+0x2000] ;  /* 0x00200000db7c783b */ /* 0x000ef00000000200 */
[----:B------:R-:W2:Y:S08]  /*1d5e0*/  LDSM.16.M88.4 R32, [R212+0x4800] ;  /* 0x00480000d420783b */ /* 0x000eb00000000200 */
[----:B------:R-:W2:Y:S08]  /*1d5f0*/  LDSM.16.M88.4 R48, [R212+0x5000] ;  /* 0x00500000d430783b */ /* 0x000eb00000000200 */
[----:B------:R-:W2:Y:S01]  /*1d600*/  LDSM.16.M88.4 R64, [R212+0x5800] ;  /* 0x00580000d440783b */ /* 0x000ea20000000200 */
[-C--:B----4-:R-:W-:Y:S07]  /*1d610*/  HMMA.16816.F32.BF16 R4, R128, R16.reuse, RZ ;  /* 0x000000108004723c */ /* 0x090fee00000418ff */
[----:B------:R-:W4:Y:S01]  /*1d620*/  LDSM.16.M88.4 R80, [R212+0x6000] ;  /* 0x00600000d450783b */ /* 0x000f220000000200 */
[C---:B---3--:R-:W-:Y:S07]  /*1d630*/  HMMA.16816.F32.BF16 R8, R124.reuse, R16, RZ ;  /* 0x000000107c08723c */ /* 0x048fee00000418ff */
[----:B------:R-:W3:Y:S01]  /*1d640*/  LDSM.16.M88.4 R96, [R212+0x6800] ;  /* 0x00680000d460783b */ /* 0x000ee20000000200 */
[-C--:B-1----:R-:W-:Y:S07]  /*1d650*/  HMMA.16816.F32.BF16 R12, R124, R18.reuse, RZ ;  /* 0x000000127c0c723c */ /* 0x082fee00000418ff */
[----:B------:R-:W1:Y:S01]  /*1d660*/  LDSM.16.M88.4 R112, [R212+0x7000] ;  /* 0x00700000d470783b */ /* 0x000e620000000200 */
[C---:B------:R-:W-:Y:S07]  /*1d670*/  HMMA.16816.F32.BF16 R16, R128.reuse, R18, RZ ;  /* 0x000000128010723c */ /* 0x040fee00000418ff */
[----:B------:R-:W1:Y:S01]  /*1d680*/  LDSM.16.M88.4 R200, [R212+0x7800] ;  /* 0x00780000d4c8783b */ /* 0x000e620000000200 */
[-C--:B--2---:R-:W-:Y:S07]  /*1d690*/  HMMA.16816.F32.BF16 R20, R128, R32.reuse, RZ ;  /* 0x000000208014723c */ /* 0x084fee00000418ff */
[----:B------:R-:W-:Y:S01]  /*1d6a0*/  LDSM.16.M88.4 R204, [R222] ;  /* 0x00000000decc783b */ /* 0x000fe20000000200 */
[C---:B------:R-:W-:Y:S07]  /*1d6b0*/  HMMA.16816.F32.BF16 R24, R124.reuse, R32, RZ ;  /* 0x000000207c18723c */ /* 0x040fee00000418ff */
[----:B------:R-:W2:Y:S01]  /*1d6c0*/  LDSM.16.M88.4 R208, [R218+0x4000] ;  /* 0x00400000dad0783b */ /* 0x000ea20000000200 */
[-C--:B------:R-:W-:Y:S07]  /*1d6d0*/  HMMA.16816.F32.BF16 R28, R124, R34.reuse, RZ ;  /* 0x000000227c1c723c */ /* 0x080fee00000418ff */
[----:B------:R-:W0:Y:S01]  /*1d6e0*/  LDGDEPBAR ;  /* 0x00000000000079af */ /* 0x000e220000000000 */
        /* <DEDUP_REMOVED lines=26> */
[-C--:B--2---:R-:W-:Y:S08]  /*1d890*/  HMMA.16816.F32.BF16 R4, R204, R208.reuse, R4 ;  /* 0x000000d0cc04723c */ /* 0x084ff00000041804 */
[C---:B-1----:R-:W-:Y:S08]  /*1d8a0*/  HMMA.16816.F32.BF16 R8, R200.reuse, R208, R8 ;  /* 0x000000d0c808723c */ /* 0x042ff00000041808 */
        /* <DEDUP_REMOVED lines=38> */
[----:B------:R-:W1:Y:S08]  /*1db10*/  LDSM.16.M88.4 R204, [R223] ;  /* 0x00000000dfcc783b */ /* 0x000e700000000200 */
        /* <DEDUP_REMOVED lines=58> */
[----:B------:R-:W-:Y:S02]  /*1dec0*/  FMUL.FTZ R15, R15, c[0x0][0x2ec] ;  /* 0x0000bb000f0f7a20 */ /* 0x000fe40000410000 */
[----:B------:R-:W-:Y:S02]  /*1ded0*/  FMUL.FTZ R17, R17, c[0x0][0x2ec] ;  /* 0x0000bb0011117a20 */ /* 0x000fe40000410000 */
[----:B------:R-:W-:Y:S01]  /*1dee0*/  FMUL.FTZ R16, R16, c[0x0][0x2ec] ;  /* 0x0000bb0010107a20 */ /* 0x000fe20000410000 */
[----:B-1----:R1:W-:Y:S01]  /*1def0*/  STL [R1+0x4], R2 ;  /* 0x0000040201007387 */ /* 0x0023e20000100800 */
[----:B------:R-:W-:Y:S01]  /*1df00*/  MUFU.TANH R200, R17 ;  /* 0x0000001100c87308 */ /* 0x000fe20000002400 */
[----:B------:R-:W-:Y:S02]  /*1df10*/  FMUL.FTZ R18, R18, c[0x0][0x2ec] ;  /* 0x0000bb0012127a20 */ /* 0x000fe40000410000 */
[----:B------:R-:W-:Y:S02]  /*1df20*/  FMUL.FTZ R19, R19, c[0x0][0x2ec] ;  /* 0x0000bb0013137a20 */ /* 0x000fe40000410000 */
[----:B------:R-:W-:Y:S02]  /*1df30*/  FMUL.FTZ R8, R8, c[0x0][0x2ec] ;  /* 0x0000bb0008087a20 */ /* 0x000fe40000410000 */
[----:B------:R-:W-:Y:S01]  /*1df40*/  FMUL.FTZ R10, R10, c[0x0][0x2ec] ;  /* 0x0000bb000a0a7a20 */ /* 0x000fe20000410000 */
[----:B--2---:R2:W-:Y:S02]  /*1df50*/  STL [R1+0x14], R0 ;  /* 0x0000140001007387 */ /* 0x0045e40000100800 */
[----:B------:R-:W-:Y:S10]  /*1df60*/  MUFU.TANH R250, R18 ;  /* 0x0000001200fa7308 */ /* 0x000ff40000002400 */
[----:B------:R-:W-:Y:S10]  /*1df70*/  MUFU.TANH R249, R19 ;  /* 0x0000001300f97308 */ /* 0x000ff40000002400 */
[----:B-1----:R-:W1:Y:S10]  /*1df80*/  MUFU.TANH R2, R6 ;  /* 0x0000000600027308 */ /* 0x002e740000002400 */
[----:B--2---:R2:W3:Y:S10]  /*1df90*/  MUFU.TANH R0, R7 ;  /* 0x0000000700007308 */ /* 0x0044f40000002400 */
[----:B------:R-:W-:Y:S01]  /*1dfa0*/  MUFU.TANH R201, R8 ;  /* 0x0000000800c97308 */ /* 0x000fe20000002400 */
[----:B-1----:R1:W-:Y:S09]  /*1dfb0*/  STL [R1], R2 ;  /* 0x0000000201007387 */ /* 0x0023f20000100800 */
[----:B------:R-:W-:Y:S01]  /*1dfc0*/  MUFU.TANH R202, R10 ;  /* 0x0000000a00ca7308 */ /* 0x000fe20000002400 */
[----:B--2---:R-:W2:Y:S08]  /*1dfd0*/  LDSM.16.M88.4 R4, [R217+0x800] ;  /* 0x00080000d904783b */ /* 0x004eb00000000200 */
[----:B---3--:R3:W-:Y:S01]  /*1dfe0*/  STL [R1+0x20], R0 ;  /* 0x0000200001007387 */ /* 0x0087e20000100800 */
[----:B-1----:R-:W-:Y:S10]  /*1dff0*/  MUFU.TANH R2, R12 ;  /* 0x0000000c00027308 */ /* 0x002ff40000002400 */
[----:B---3--:R-:W1:Y:S01]  /*1e000*/  MUFU.TANH R0, R9 ;  /* 0x0000000900007308 */ /* 0x008e620000002400 */
[-C--:B--2---:R-:W-:Y:S08]  /*1e010*/  HMMA.16816.F32.BF16 R20, R208, R4.reuse, R20 ;  /* 0x00000004d014723c */ /* 0x084ff00000041814 */
[C---:B------:R-:W-:Y:S08]  /*1e020*/  HMMA.16816.F32.BF16 R24, R204.reuse, R4, R24 ;  /* 0x00000004cc18723c */ /* 0x040ff00000041818 */
[-C--:B------:R-:W-:Y:S01]  /*1e030*/  HMMA.16816.F32.BF16 R28, R204, R6.reuse, R28 ;  /* 0x00000006cc1c723c */ /* 0x080fe2000004181c */
[----:B-1----:R1:W-:Y:S07]  /*1e040*/  STL [R1+0x24], R0 ;  /* 0x0000240001007387 */ /* 0x0023ee0000100800 */
[C---:B------:R-:W-:Y:S01]  /*1e050*/  HMMA.16816.F32.BF16 R32, R208.reuse, R6, R32 ;  /* 0x00000006d020723c */ /* 0x040fe20000041820 */
[----:B------:R-:W2:Y:S03]  /*1e060*/  LDSM.16.M88.4 R4, [R217+0x1000] ;  /* 0x00100000d904783b */ /* 0x000ea60000000200 */
        /* <DEDUP_REMOVED lines=17> */
[----:B------:R-:W-:Y:S05]  /*1e180*/  FMUL.FTZ R23, R23, c[0x0][0x2ec] ;  /* 0x0000bb0017177a20 */ /* 0x000fea0000410000 */
[----:B------:R-:W-:Y:S01]  /*1e190*/  MUFU.TANH R203, R22 ;  /* 0x0000001600cb7308 */ /* 0x000fe20000002400 */
[-C--:B--2---:R-:W-:Y:S01]  /*1e1a0*/  HMMA.16816.F32.BF16 R36, R208, R4.reuse, R36 ;  /* 0x00000004d024723c */ /* 0x084fe20000041824 */
[----:B-1----:R1:W-:Y:S04]  /*1e1b0*/  STL [R1+0x34], R0 ;  /* 0x0000340001007387 */ /* 0x0023e80000100800 */
[----:B------:R2:W-:Y:S03]  /*1e1c0*/  STL [R1+0x2c], R2 ;  /* 0x00002c0201007387 */ /* 0x0005e60000100800 */
[C---:B------:R-:W-:Y:S01]  /*1e1d0*/  HMMA.16816.F32.BF16 R40, R204.reuse, R4, R40 ;  /* 0x00000004cc28723c */ /* 0x040fe20000041828 */
[----:B------:R-:W-:Y:S07]  /*1e1e0*/  MUFU.TANH R247, R23 ;  /* 0x0000001700f77308 */ /* 0x000fee0000002400 */
[-C--:B------:R-:W-:Y:S03]  /*1e1f0*/  HMMA.16816.F32.BF16 R44, R204, R6.reuse, R44 ;  /* 0x00000006cc2c723c */ /* 0x080fe6000004182c */
[----:B------:R-:W-:Y:S05]  /*1e200*/  MUFU.TANH R17, R17 ;  /* 0x0000001100117308 */ /* 0x000fea0000002400 */
[C---:B------:R-:W-:Y:S01]  /*1e210*/  HMMA.16816.F32.BF16 R48, R208.reuse, R6, R48 ;  /* 0x00000006d030723c */ /* 0x040fe20000041830 */
[----:B------:R-:W3:Y:S03]  /*1e220*/  LDSM.16.M88.4 R4, [R217+0x1800] ;  /* 0x00180000d904783b */ /* 0x000ee60000000200 */
[----:B------:R-:W-:Y:S01]  /*1e230*/  FMUL.FTZ R37, R37, c[0x0][0x2ec] ;  /* 0x0000bb0025257a20 */ /* 0x000fe20000410000 */
[----:B-1----:R-:W1:Y:S01]  /*1e240*/  MUFU.TANH R0, R13 ;  /* 0x0000000d00007308 */ /* 0x002e620000002400 */
[----:B------:R-:W-:Y:S02]  /*1e250*/  FMUL.FTZ R39, R39, c[0x0][0x2ec] ;  /* 0x0000bb0027277a20 */ /* 0x000fe40000410000 */
[----:B------:R-:W-:Y:S04]  /*1e260*/  FMUL.FTZ R42, R42, c[0x0][0x2ec] ;  /* 0x0000bb002a2a7a20 */ /* 0x000fe80000410000 */
[----:B------:R-:W-:Y:S02]  /*1e270*/  FMUL.FTZ R43, R43, c[0x0][0x2ec] ;  /* 0x0000bb002b2b7a20 */ /* 0x000fe40000410000 */
[----:B------:R-:W-:Y:S01]  /*1e280*/  FMUL.FTZ R36, R36, c[0x0][0x2ec] ;  /* 0x0000bb0024247a20 */ /* 0x000fe20000410000 */
[----:B--2---:R-:W2:Y:S01]  /*1e290*/  MUFU.TANH R2, R14 ;  /* 0x0000000e00027308 */ /* 0x004ea20000002400 */
        /* <DEDUP_REMOVED lines=13> */
[----:B------:R-:W-:Y:S01]  /*1e370*/  FMUL.FTZ R51, R51, c[0x0][0x2ec] ;  /* 0x0000bb0033337a20 */ /* 0x000fe20000410000 */
[----:B--2---:R2:W-:Y:S01]  /*1e380*/  STL [R1+0x38], R2 ;  /* 0x0000380201007387 */ /* 0x0045e20000100800 */
[-C--:B---3--:R-:W-:Y:S07]  /*1e390*/  HMMA.16816.F32.BF16 R52, R208, R4.reuse, R52 ;  /* 0x00000004d034723c */ /* 0x088fee0000041834 */
[----:B------:R-:W-:Y:S01]  /*1e3a0*/  MUFU.TANH R34, R34 ;  /* 0x0000002200227308 */ /* 0x000fe20000002400 */
[C---:B------:R-:W-:Y:S09]  /*1e3b0*/  HMMA.16816.F32.BF16 R56, R204.reuse, R4, R56 ;  /* 0x00000004cc38723c */ /* 0x040ff20000041838 */
[----:B-1----:R-:W1:Y:S01]  /*1e3c0*/  MUFU.TANH R0, R15 ;  /* 0x0000000f00007308 */ /* 0x002e620000002400 */
[-C--:B------:R-:W-:Y:S09]  /*1e3d0*/  HMMA.16816.F32.BF16 R60, R204, R6.reuse, R60 ;  /* 0x00000006cc3c723c */ /* 0x080ff2000004183c */
[----:B--2---:R-:W-:Y:S01]  /*1e3e0*/  MUFU.TANH R2, R26 ;  /* 0x0000001a00027308 */ /* 0x004fe20000002400 */
[C---:B------:R-:W-:Y:S01]  /*1e3f0*/  HMMA.16816.F32.BF16 R64, R208.reuse, R6, R64 ;  /* 0x00000006d040723c */ /* 0x040fe20000041840 */
[----:B------:R-:W2:Y:S03]  /*1e400*/  LDSM.16.M88.4 R4, [R217+0x2000] ;  /* 0x00200000d904783b */ /* 0x000ea60000000200 */
[----:B------:R-:W-:Y:S02]  /*1e410*/  FMUL.FTZ R53, R53, c[0x0][0x2ec] ;  /* 0x0000bb0035357a20 */ /* 0x000fe40000410000 */
[----:B------:R-:W-:Y:S02]  /*1e420*/  FMUL.FTZ R52, R52, c[0x0][0x2ec] ;  /* 0x0000bb0034347a20 */ /* 0x000fe40000410000 */
[----:B------:R-:W-:Y:S01]  /*1e430*/  FMUL.FTZ R58, R58, c[0x0][0x2ec] ;  /* 0x0000bb003a3a7a20 */ /* 0x000fe20000410000 */
[----:B------:R-:W-:Y:S03]  /*1e440*/  MUFU.TANH R35, R35 ;  /* 0x0000002300237308 */ /* 0x000fe60000002400 */
        /* <DEDUP_REMOVED lines=18> */
[-C--:B--2---:R-:W-:Y:S09]  /*1e570*/  HMMA.16816.F32.BF16 R68, R208, R4.reuse, R68 ;  /* 0x00000004d044723c */ /* 0x084ff20000041844 */
[----:B------:R-:W-:Y:S01]  /*1e580*/  MUFU.TANH R248, R40 ;  /* 0x0000002800f87308 */ /* 0x000fe20000002400 */
[C---:B------:R-:W-:Y:S08]  /*1e590*/  HMMA.16816.F32.BF16 R72, R204.reuse, R4, R72 ;  /* 0x00000004cc48723c */ /* 0x040ff00000041848 */
[-C--:B------:R-:W-:Y:S01]  /*1e5a0*/  HMMA.16816.F32.BF16 R76, R204, R6.reuse, R76 ;  /* 0x00000006cc4c723c */ /* 0x080fe2000004184c */
[----:B------:R-:W-:Y:S01]  /*1e5b0*/  MUFU.TANH R252, R41 ;  /* 0x0000002900fc7308 */ /* 0x000fe20000002400 */
[----:B-1----:R1:W-:Y:S04]  /*1e5c0*/  STL [R1+0x10], R0 ;  /* 0x0000100001007387 */ /* 0x0023e80000100800 */
[----:B------:R-:W-:Y:S02]  /*1e5d0*/  FMUL.FTZ R70, R70, c[0x0][0x2ec] ;  /* 0x0000bb0046467a20 */ /* 0x000fe40000410000 */
[C---:B------:R-:W-:Y:S01]  /*1e5e0*/  HMMA.16816.F32.BF16 R80, R208.reuse, R6, R80 ;  /* 0x00000006d050723c */ /* 0x040fe20000041850 */
[----:B------:R-:W2:Y:S02]  /*1e5f0*/  LDSM.16.M88.4 R4, [R217+0x2800] ;  /* 0x00280000d904783b */ /* 0x000ea40000000200 */
        /* <DEDUP_REMOVED lines=17> */
[----:B------:R-:W-:Y:S01]  /*1e710*/  MUFU.TANH R41, R50 ;  /* 0x0000003200297308 */ /* 0x000fe20000002400 */
[-C--:B--2---:R-:W-:Y:S09]  /*1e720*/  HMMA.16816.F32.BF16 R84, R208, R4.reuse, R84 ;  /* 0x00000004d054723c */ /* 0x084ff20000041854 */
[----:B------:R-:W-:Y:S01]  /*1e730*/  MUFU.TANH R44, R51 ;  /* 0x00000033002c7308 */ /* 0x000fe20000002400 */
[----:B-1----:R1:W-:Y:S01]  /*1e740*/  STL [R1+0x18], R0 ;  /* 0x0000180001007387 */ /* 0x0023e20000100800 */
[C---:B------:R-:W-:Y:S03]  /*1e750*/  HMMA.16816.F32.BF16 R88, R204.reuse, R4, R88 ;  /* 0x00000004cc58723c */ /* 0x040fe60000041858 */
[----:B------:R2:W-:Y:S05]  /*1e760*/  STL [R1+0x3c], R2 ;  /* 0x00003c0201007387 */ /* 0x0005ea0000100800 */
[----:B------:R-:W-:Y:S01]  /*1e770*/  MUFU.TANH R51, R54 ;  /* 0x0000003600337308 */ /* 0x000fe20000002400 */
[-C--:B------:R-:W-:Y:S09]  /*1e780*/  HMMA.16816.F32.BF16 R92, R204, R6.reuse, R92 ;  /* 0x00000006cc5c723c */ /* 0x080ff2000004185c */
[----:B------:R-:W-:Y:S01]  /*1e790*/  MUFU.TANH R50, R55 ;  /* 0x0000003700327308 */ /* 0x000fe20000002400 */
[C---:B------:R-:W-:Y:S01]  /*1e7a0*/  HMMA.16816.F32.BF16 R96, R208.reuse, R6, R96 ;  /* 0x00000006d060723c */ /* 0x040fe20000041860 */
[----:B------:R-:W3:Y:S03]  /*1e7b0*/  LDSM.16.M88.4 R4, [R217+0x3000] ;  /* 0x00300000d904783b */ /* 0x000ee60000000200 */
[----:B------:R-:W-:Y:S02]  /*1e7c0*/  FMUL.FTZ R84, R84, c[0x0][0x2ec] ;  /* 0x0000bb0054547a20 */ /* 0x000fe40000410000 */
[----:B------:R-:W-:Y:S03]  /*1e7d0*/  FMUL.FTZ R85, R85, c[0x0][0x2ec] ;  /* 0x0000bb0055557a20 */ /* 0x000fe60000410000 */
[----:B-1----:R-:W1:Y:S03]  /*1e7e0*/  MUFU.TANH R0, R27 ;  /* 0x0000001b00007308 */ /* 0x002e660000002400 */
[----:B------:R-:W-:Y:S02]  /*1e7f0*/  FMUL.FTZ R90, R90, c[0x0][0x2ec] ;  /* 0x0000bb005a5a7a20 */ /* 0x000fe40000410000 */
[----:B------:R-:W-:Y:S02]  /*1e800*/  FMUL.FTZ R91, R91, c[0x0][0x2ec] ;  /* 0x0000bb005b5b7a20 */ /* 0x000fe40000410000 */
        /* <DEDUP_REMOVED lines=13> */
[----:B------:R-:W-:Y:S03]  /*1e8e0*/  FMUL.FTZ R98, R98, c[0x0][0x2ec] ;  /* 0x0000bb0062627a20 */ /* 0x000fe60000410000 */
[----:B------:R-:W-:Y:S01]  /*1e8f0*/  MUFU.TANH R64, R64 ;  /* 0x0000004000407308 */ /* 0x000fe20000002400 */
[-C--:B---3--:R-:W-:Y:S01]  /*1e900*/  HMMA.16816.F32.BF16 R100, R208, R4.reuse, R100 ;  /* 0x00000004d064723c */ /* 0x088fe20000041864 */
[----:B--2---:R2:W-:Y:S02]  /*1e910*/  STL [R1+0x1c], R2 ;  /* 0x00001c0201007387 */ /* 0x0045e40000100800 */
[----:B------:R-:W-:Y:S06]  /*1e920*/  FMUL.FTZ R28, R93, c[0x0][0x2ec] ;  /* 0x0000bb005d1c7a20 */ /* 0x000fec0000410000 */
[----:B------:R-:W-:Y:S01]  /*1e930*/  MUFU.TANH R69, R69 ;  /* 0x0000004500457308 */ /* 0x000fe20000002400 */
[C---:B------:R-:W-:Y:S08]  /*1e940*/  HMMA.16816.F32.BF16 R104, R204.reuse, R4, R104 ;  /* 0x00000004cc68723c */ /* 0x040ff00000041868 */
[-C--:B------:R-:W-:Y:S01]  /*1e950*/  HMMA.16816.F32.BF16 R108, R204, R6.reuse, R108 ;  /* 0x00000006cc6c723c */ /* 0x080fe2000004186c */
[----:B-1----:R-:W1:Y:S07]  /*1e960*/  MUFU.TANH R0, R29 ;  /* 0x0000001d00007308 */ /* 0x002e6e0000002400 */
[C---:B------:R-:W-:Y:S01]  /*1e970*/  HMMA.16816.F32.BF16 R112, R208.reuse, R6, R112 ;  /* 0x00000006d070723c */ /* 0x040fe20000041870 */
[----:B------:R-:W3:Y:S01]  /*1e980*/  LDSM.16.M88.4 R4, [R217+0x3800] ;  /* 0x00380000d904783b */ /* 0x000ee20000000200 */
[----:B------:R-:W-:Y:S04]  /*1e990*/  DEPBAR.LE SB0, 0x0 ;  /* 0x000080000000791a */ /* 0x000fe80000000000 */
[----:B--2---:R-:W2:Y:S01]  /*1e9a0*/  MUFU.TANH R2, R30 ;  /* 0x0000001e00027308 */ /* 0x004ea20000002400 */
[----:B------:R-:W-:Y:S02]  /*1e9b0*/  FMUL.FTZ R21, R103, c[0x0][0x2ec] ;  /* 0x0000bb0067157a20 */ /* 0x000fe40000410000 */
[----:B------:R-:W-:Y:S03]  /*1e9c0*/  BAR.SYNC.DEFER_BLOCKING 0x0 ;  /* 0x0000000000007b1d */ /* 0x000fe60000010000 */
[----:B------:R-:W-:Y:S02]  /*1e9d0*/  FMUL.FTZ R106, R106, c[0x0][0x2ec] ;  /* 0x0000bb006a6a7a20 */ /* 0x000fe40000410000 */
[----:B------:R-:W-:Y:S02]  /*1e9e0*/  FMUL.FTZ R107, R107, c[0x0][0x2ec] ;  /* 0x0000bb006b6b7a20 */ /* 0x000fe40000410000 */
[----:B------:R-:W-:Y:S01]  /*1e9f0*/  MUFU.TANH R55, R71 ;  /* 0x0000004700377308 */ /* 0x000fe20000002400 */
[----:B-1----:R1:W-:Y:S01]  /*1ea00*/  STL [R1+0x30], R0 ;  /* 0x0000300001007387 */ /* 0x0023e20000100800 */
[----:B------:R-:W-:Y:S02]  /*1ea10*/  FMUL.FTZ R111, R111, c[0x0][0x2ec] ;  /* 0x0000bb006f6f7a20 */ /* 0x000fe40000410000 */
[----:B------:R-:W-:Y:S02]  /*1ea20*/  FMUL.FTZ R18, R109, c[0x0][0x2ec] ;  /* 0x0000bb006d127a20 */ /* 0x000fe40000410000 */
[----:B------:R-:W-:Y:S02]  /*1ea30*/  FMUL.FTZ R16, R110, c[0x0][0x2ec] ;  /* 0x0000bb006e107a20 */ /* 0x000fe40000410000 */
[----:B------:R-:W-:Y:S02]  /*1ea40*/  FMUL.FTZ R112, R112, c[0x0][0x2ec] ;  /* 0x0000bb0070707a20 */ /* 0x000fe40000410000 */
[----:B------:R-:W-:Y:S01]  /*1ea50*/  MUFU.TANH R38, R72 ;  /* 0x0000004800267308 */ /* 0x000fe20000002400 */
[----:B------:R-:W-:Y:S02]  /*1ea60*/  FMUL.FTZ R113, R113, c[0x0][0x2ec] ;  /* 0x0000bb0071717a20 */ /* 0x000fe40000410000 */
[----:B------:R-:W-:Y:S01]  /*1ea70*/  FMUL.FTZ R114, R114, c[0x0][0x2ec] ;  /* 0x0000bb0072727a20 */ /* 0x000fe20000410000 */
[----:B--2---:R2:W-:Y:S01]  /*1ea80*/  STL [R1+0x50], R2 ;  /* 0x0000500201007387 */ /* 0x0045e20000100800 */
[----:B------:R-:W-:Y:S02]  /*1ea90*/  FMUL.FTZ R115, R115, c[0x0][0x2ec] ;  /* 0x0000bb0073737a20 */ /* 0x000fe40000410000 */
[----:B------:R-:W-:Y:S02]  /*1eaa0*/  FMUL.FTZ R100, R100, c[0x0][0x2ec] ;  /* 0x0000bb0064647a20 */ /* 0x000fe40000410000 */
[----:B------:R-:W-:Y:S01]  /*1eab0*/  FMUL.FTZ R101, R101, c[0x0][0x2ec] ;  /* 0x0000bb0065657a20 */ /* 0x000fe20000410000 */
[----:B------:R-:W-:Y:S01]  /*1eac0*/  MUFU.TANH R72, R77 ;  /* 0x0000004d00487308 */ /* 0x000fe20000002400 */
[----:B------:R-:W-:Y:S02]  /*1ead0*/  FMUL.FTZ R102, R102, c[0x0][0x2ec] ;  /* 0x0000bb0066667a20 */ /* 0x000fe40000410000 */
[----:B------:R-:W-:Y:S01]  /*1eae0*/  FMUL.FTZ R104, R104, c[0x0][0x2ec] ;  /* 0x0000bb0068687a20 */ /* 0x000fe20000410000 */
[-C--:B---3--:R-:W-:Y:S06]  /*1eaf0*/  HMMA.16816.F32.BF16 R116, R208, R4.reuse, R116 ;  /* 0x00000004d074723c */ /* 0x088fec0000041874 */
[----:B-1----:R-:W1:Y:S01]  /*1eb00*/  MUFU.TANH R0, R31 ;  /* 0x0000001f00007308 */ /* 0x002e620000002400 */
[----:B------:R-:W-:Y:S01]  /*1eb10*/  FMUL.FTZ R105, R105, c[0x0][0x2ec] ;  /* 0x0000bb0069697a20 */ /* 0x000fe20000410000 */
[C---:B------:R-:W-:Y:S04]  /*1eb20*/  HMMA.16816.F32.BF16 R120, R204.reuse, R4, R120 ;  /* 0x00000004cc78723c */ /* 0x040fe80000041878 */
[----:B------:R-:W-:Y:S04]  /*1eb30*/  FMUL.FTZ R108, R108, c[0x0][0x2ec] ;  /* 0x0000bb006c6c7a20 */ /* 0x000fe80000410000 */
[----:B--2---:R-:W-:Y:S01]  /*1eb40*/  MUFU.TANH R2, R42 ;  /* 0x0000002a00027308 */ /* 0x004fe20000002400 */
[-C--:B------:R-:W-:Y:S08]  /*1eb50*/  HMMA.16816.F32.BF16 R124, R204, R6.reuse, R124 ;  /* 0x00000006cc7c723c */ /* 0x080ff0000004187c */
[----:B------:R-:W-:Y:S01]  /*1eb60*/  HMMA.16816.F32.BF16 R128, R208, R6, R128 ;  /* 0x00000006d080723c */ /* 0x000fe20000041880 */
[----:B------:R-:W-:Y:S03]  /*1eb70*/  MUFU.TANH R42, R62 ;  /* 0x0000003e002a7308 */ /* 0x000fe60000002400 */
[----:B------:R-:W-:Y:S01]  /*1eb80*/  FMUL.FTZ R116, R116, c[0x0][0x2ec] ;  /* 0x0000bb0074747a20 */ /* 0x000fe20000410000 */
[----:B-1----:R1:W-:Y:S01]  /*1eb90*/  STL [R1+0x5c], R0 ;  /* 0x00005c0001007387 */ /* 0x0023e20000100800 */
        /* <DEDUP_REMOVED lines=42> */
[----:B------:R3:W-:Y:S10]  /*1ee40*/  MUFU.TANH R70, R74 ;  /* 0x0000004a00467308 */ /* 0x0007f40000002400 */
[----:B-1----:R-:W1:Y:S10]  /*1ee50*/  MUFU.TANH R0, R47 ;  /* 0x0000002f00007308 */ /* 0x002e740000002400 */
[----:B--2---:R-:W2:Y:S01]  /*1ee60*/  MUFU.TANH R2, R58 ;  /* 0x0000003a00027308 */ /* 0x004ea20000002400 */
[----:B---3--:R-:W-:Y:S09]  /*1ee70*/  FMUL.FTZ R74, R127, c[0x0][0x2ec] ;  /* 0x0000bb007f4a7a20 */ /* 0x008ff20000410000 */
        /* <DEDUP_REMOVED lines=56> */
[----:B------:R2:W3:Y:S10]  /*1f200*/  MUFU.TANH R85, R119 ;  /* 0x0000007700557308 */ /* 0x0004f40000002400 */
[----:B------:R2:W4:Y:S01]  /*1f210*/  MUFU.TANH R94, R120 ;  /* 0x00000078005e7308 */ /* 0x0005220000002400 */
[----:B-1----:R2:W-:Y:S09]  /*1f220*/  STL [R1+0x94], R0 ;  /* 0x0000940001007387 */ /* 0x0025f20000100800 */
[----:B------:R2:W1:Y:S10]  /*1f230*/  MUFU.TANH R93, R121 ;  /* 0x00000079005d7308 */ /* 0x0004740000002400 */
[----:B------:R2:W1:Y:S10]  /*1f240*/  MUFU.TANH R111, R124 ;  /* 0x0000007c006f7308 */ /* 0x0004740000002400 */
[----:B------:R2:W1:Y:S10]  /*1f250*/  MUFU.TANH R207, R125 ;  /* 0x0000007d00cf7308 */ /* 0x0004740000002400 */
[----:B------:R-:W1:Y:S10]  /*1f260*/  MUFU.TANH R74, R74 ;  /* 0x0000004a004a7308 */ /* 0x000e740000002400 */
[----:B------:R-:W1:Y:S10]  /*1f270*/  MUFU.TANH R128, R128 ;  /* 0x0000008000807308 */ /* 0x000e740000002400 */
[----:B------:R2:W1:Y:S10]  /*1f280*/  MUFU.TANH R121, R129 ;  /* 0x0000008100797308 */ /* 0x0004740000002400 */
[----:B------:R2:W1:Y:S10]  /*1f290*/  MUFU.TANH R110, R130 ;  /* 0x00000082006e7308 */ /* 0x0004740000002400 */
[----:B------:R2:W1:Y:S02]  /*1f2a0*/  MUFU.TANH R205, R131 ;  /* 0x0000008300cd7308 */ /* 0x0004640000002400 */
[----:B-1234-:R-:W-:-:S05]  /*1f2b0*/  @P0 BRA `(.L_x_934) ;  /* 0xffffd85000000947 */ /* 0x01efca000383ffff */
.L_x_933:
[----:B-1----:R-:W2:Y:S01]  /*1f2c0*/  LDL.LU R11, [R1+0x4] ;  /* 0x00000400010b7983 */ /* 0x002ea20000300800 */
[----:B------:R-:W-:Y:S01]  /*1f2d0*/  IMAD.U32 R0, RZ, RZ, UR7 ;  /* 0x00000007ff007e24 */ /* 0x000fe2000f8e00ff */
[----:B------:R-:W-:Y:S01]  /*1f2e0*/  LOP3.LUT R232, R232, 0xfeffffff, RZ, 0xc0, !PT ;  /* 0xfeffffffe8e87812 */ /* 0x000fe200078ec0ff */
[----:B------:R-:W-:Y:S01]  /*1f2f0*/  IMAD.MOV.U32 R120, RZ, RZ, R83 ;  /* 0x000000ffff787224 */ /* 0x000fe200078e0053 */
[----:B------:R1:W-:Y:S01]  /*1f300*/  STL [R1+0x134], R246 ;  /* 0x000134f601007387 */ /* 0x0003e20000100800 */
[----:B------:R-:W-:Y:S01]  /*1f310*/  IMAD.MOV.U32 R83, RZ, RZ, R52 ;  /* 0x000000ffff537224 */ /* 0x000fe200078e0034 */
[----:B------:R-:W-:Y:S01]  /*1f320*/  @P4 LOP3.LUT R232, R232, 0x1000000, RZ, 0xfc, !PT ;  /* 0x01000000e8e84812 */ /* 0x000fe200078efcff */
[----:B------:R-:W-:Y:S01]  /*1f330*/  IMAD.MOV.U32 R125, RZ, RZ, R87 ;  /* 0x000000ffff7d7224 */ /* 0x000fe200078e0057 */
[----:B------:R3:W-:Y:S01]  /*1f340*/  STL [R1+0x130], R230 ;  /* 0x000130e601007387 */ /* 0x0007e20000100800 */
[----:B------:R-:W-:Y:S01]  /*1f350*/  IMAD.MOV.U32 R87, RZ, RZ, R83 ;  /* 0x000000ffff577224 */ /* 0x000fe200078e0053 */
[----:B------:R-:W-:Y:S01]  /*1f360*/  LOP3.LUT R232, R232, 0xff7fffff, RZ, 0xc0, !PT ;  /* 0xff7fffffe8e87812 */ /* 0x000fe200078ec0ff */
[----:B------:R-:W-:Y:S01]  /*1f370*/  IMAD.MOV.U32 R83, RZ, RZ, R59 ;  /* 0x000000ffff537224 */ /* 0x000fe200078e003b */
[----:B------:R-:W-:Y:S01]  /*1f380*/  STL [R1+0x12c], R229 ;  /* 0x00012ce501007387 */ /* 0x000fe20000100800 */
[----:B------:R-:W-:Y:S01]  /*1f390*/  IMAD.MOV.U32 R208, RZ, RZ, R120 ;  /* 0x000000ffffd07224 */ /* 0x000fe200078e0078 */
[----:B------:R-:W-:Y:S01]  /*1f3a0*/  LOP3.LUT R231, R231, 0x7fffffff, RZ, 0xc0, !PT ;  /* 0x7fffffffe7e77812 */ /* 0x000fe200078ec0ff */
[----:B------:R-:W-:Y:S01]  /*1f3b0*/  IMAD.MOV.U32 R120, RZ, RZ, R91 ;  /* 0x000000ffff787224 */ /* 0x000fe200078e005b */
[----:B------:R4:W-:Y:S01]  /*1f3c0*/  STL [R1+0x128], R228 ;  /* 0x000128e401007387 */ /* 0x0009e20000100800 */
[----:B------:R-:W-:Y:S01]  /*1f3d0*/  IMAD.MOV.U32 R210, RZ, RZ, R208 ;  /* 0x000000ffffd27224 */ /* 0x000fe200078e00d0 */
[----:B------:R-:W-:Y:S01]  /*1f3e0*/  LOP3.LUT R233, R233, 0xfffffffd, RZ, 0xc0, !PT ;  /* 0xfffffffde9e97812 */ /* 0x000fe200078ec0ff */
[----:B------:R-:W-:Y:S01]  /*1f3f0*/  IMAD.MOV.U32 R208, RZ, RZ, R90 ;  /* 0x000000ffffd07224 */ /* 0x000fe200078e005a */
[----:B------:R-:W-:Y:S01]  /*1f400*/  STL [R1+0x124], R227 ;  /* 0x000124e301007387 */ /* 0x000fe20000100800 */
[----:B------:R-:W-:Y:S01]  /*1f410*/  IMAD.MOV.U32 R209, RZ, RZ, R125 ;  /* 0x000000ffffd17224 */ /* 0x000fe200078e007d */
[----:B------:R-:W-:Y:S01]  /*1f420*/  UISETP.GT.AND UP0, UPT, UR7, UR8, UPT ;  /* 0x000000080700728c */ /* 0x000fe2000bf04270 */
[----:B------:R-:W-:Y:S01]  /*1f430*/  IMAD.MOV.U32 R211, RZ, RZ, R120 ;  /* 0x000000ffffd37224 */ /* 0x000fe200078e0078 */
[----:B------:R4:W-:Y:S01]  /*1f440*/  STL [R1+0x120], R226 ;  /* 0x000120e201007387 */ /* 0x0009e20000100800 */
[----:B------:R-:W-:Y:S03]  /*1f450*/  UMOV UR9, UR7 ;  /* 0x0000000700097c82 */ /* 0x000fe60008000000 */
[----:B------:R2:W-:Y:S01]  /*1f460*/  STL [R1+0x11c], R225 ;  /* 0x00011ce101007387 */ /* 0x0005e20000100800 */
[----:B-1----:R-:W-:Y:S03]  /*1f470*/  IMAD.MOV.U32 R246, RZ, RZ, R210 ;  /* 0x000000fffff67224 */ /* 0x002fe600078e00d2 */
[----:B------:R-:W-:Y:S01]  /*1f480*/  STL [R1+0x118], R224 ;  /* 0x000118e001007387 */ /* 0x000fe20000100800 */
[----:B---3--:R-:W-:Y:S02]  /*1f490*/  IMAD.MOV.U32 R230, RZ, RZ, R246 ;  /* 0x000000ffffe67224 */ /* 0x008fe400078e00f6 */
[----:B------:R-:W-:Y:S01]  /*1f4a0*/  IMAD.MOV.U32 R246, RZ, RZ, R209 ;  /* 0x000000fffff67224 */ /* 0x000fe200078e00d1 */
[----:B------:R-:W-:Y:S01]  /*1f4b0*/  STL [R1+0x114], R223 ;  /* 0x000114df01007387 */ /* 0x000fe20000100800 */
[----:B------:R-:W-:Y:S02]  /*1f4c0*/  IMAD.MOV.U32 R209, RZ, RZ, R93 ;  /* 0x000000ffffd17224 */ /* 0x000fe400078e005d */
[----:B------:R-:W-:Y:S01]  /*1f4d0*/  IMAD.MOV.U32 R93, RZ, RZ, R89 ;  /* 0x000000ffff5d7224 */ /* 0x000fe200078e0059 */
[----:B------:R-:W-:Y:S01]  /*1f4e0*/  STL [R1+0x110], R222 ;  /* 0x000110de01007387 */ /* 0x000fe20000100800 */
[----:B------:R-:W-:Y:S02]  /*1f4f0*/  IMAD.MOV.U32 R89, RZ, RZ, R87 ;  /* 0x000000ffff597224 */ /* 0x000fe400078e0057 */
[----:B----4-:R-:W-:Y:S01]  /*1f500*/  IMAD.MOV.U32 R228, RZ, RZ, R211 ;  /* 0x000000ffffe47224 */ /* 0x010fe200078e00d3 */
[----:B------:R-:W-:Y:S01]  /*1f510*/  STL [R1+0x10c], R221 ;  /* 0x00010cdd01007387 */ /* 0x000fe20000100800 */
[----:B------:R-:W-:Y:S02]  /*1f520*/  IMAD.MOV.U32 R211, RZ, RZ, R85 ;  /* 0x000000ffffd37224 */ /* 0x000fe400078e0055 */
[----:B------:R-:W-:Y:S01]  /*1f530*/  IMAD.MOV.U32 R229, RZ, RZ, R208 ;  /* 0x000000ffffe57224 */ /* 0x000fe200078e00d0 */
[----:B------:R1:W-:Y:S01]  /*1f540*/  STL [R1+0x108], R220 ;  /* 0x000108dc01007387 */ /* 0x0003e20000100800 */
[----:B------:R-:W-:Y:S02]  /*1f550*/  IMAD.MOV.U32 R208, RZ, RZ, R111 ;  /* 0x000000ffffd07224 */ /* 0x000fe400078e006f */
[----:B------:R-:W-:Y:S01]  /*1f560*/  IMAD.MOV.U32 R226, RZ, RZ, R93 ;  /* 0x000000ffffe27224 */ /* 0x000fe200078e005d */
[----:B------:R-:W-:Y:S04]  /*1f570*/  STL [R1+0x104], R219 ;  /* 0x000104db01007387 */ /* 0x000fe80000100800 */
[----:B------:R3:W-:Y:S04]  /*1f580*/  STL [R1+0x100], R218 ;  /* 0x000100da01007387 */ /* 0x0007e80000100800 */
[----:B------:R-:W-:Y:S04]  /*1f590*/  STL [R1+0xfc], R217 ;  /* 0x0000fcd901007387 */ /* 0x000fe80000100800 */
[----:B------:R4:W-:Y:S04]  /*1f5a0*/  STL [R1+0xf8], R212 ;  /* 0x0000f8d401007387 */ /* 0x0009e80000100800 */
[----:B------:R-:W3:Y:S04]  /*1f5b0*/  LDL.LU R22, [R1] ;  /* 0x0000000001167983 */ /* 0x000ee80000300800 */
[----:B------:R-:W4:Y:S04]  /*1f5c0*/  LDL.LU R13, [R1+0x14] ;  /* 0x00001400010d7983 */ /* 0x000f280000300800 */
[----:B------:R-:W1:Y:S08]  /*1f5d0*/  S2R R2, SR_TID.X ;  /* 0x0000000000027919 */ /* 0x000e700000002100 */
[----:B------:R-:W4:Y:S04]  /*1f5e0*/  LDL.LU R67, [R1+0x20] ;  /* 0x0000200001437983 */ /* 0x000f280000300800 */
[----:B------:R-:W4:Y:S04]  /*1f5f0*/  LDL.LU R95, [R1+0x24] ;  /* 0x00002400015f7983 */ /* 0x000f280000300800 */
[----:B------:R-:W4:Y:S04]  /*1f600*/  LDL.LU R88, [R1+0x2c] ;  /* 0x00002c0001587983 */ /* 0x000f280000300800 */
[----:B------:R-:W4:Y:S01]  /*1f610*/  LDL.LU R79, [R1+0x28] ;  /* 0x00002800014f7983 */ /* 0x000f220000300800 */
[----:B-1----:R-:W-:Y:S05]  /*1f620*/  IMAD.SHL.U32 R2, R2, 0x2, RZ ;  /* 0x0000000202027824 */ /* 0x002fea00078e00ff */
[----:B------:R-:W-:Y:S05]  /*1f630*/  LOP3.LUT R2, R2, 0x6, RZ, 0xc0, !PT ;  /* 0x0000000602027812 */ /* 0x000fea00078ec0ff */
[----:B------:R-:W-:Y:S04]  /*1f640*/  IMAD R0, R0, 0x80, R2 ;  /* 0x0000008000007824 */ /* 0x000fe800078e0202 */
[--C-:B------:R-:W-:Y:S01]  /*1f650*/  IMAD.IADD R2, R236, 0x1, -R0.reuse ;  /* 0x00000001ec027824 */ /* 0x100fe200078e0a00 */
[C---:B------:R-:W-:Y:S01]  /*1f660*/  IADD3 R6, R0.reuse, 0x1, RZ ;  /* 0x0000000100067810 */ /* 0x040fe20007ffe0ff */
[--C-:B------:R-:W-:Y:S01]  /*1f670*/  IMAD.IADD R3, R235, 0x1, -R0.reuse ;  /* 0x00000001eb037824 */ /* 0x100fe200078e0a00 */
[----:B------:R-:W-:Y:S02]  /*1f680*/  IADD3 R5, R0, 0x8, RZ ;  /* 0x0000000800057810 */ /* 0x000fe40007ffe0ff */
[----:B------:R-:W-:Y:S02]  /*1f690*/  IABS R2, R2 ;  /* 0x0000000200027213 */ /* 0x000fe40000000000 */
[----:B------:R-:W-:Y:S02]  /*1f6a0*/  ISETP.GE.AND P3, PT, R6, R240, PT ;  /* 0x000000f00600720c */ /* 0x000fe40003f66270 */
[----:B------:R1:W-:Y:S01]  /*1f6b0*/  I2F R10, R2 ;  /* 0x00000002000a7306 */ /* 0x0003e20000201400 */
[----:B------:R-:W-:Y:S02]  /*1f6c0*/  IADD3 R4, R0, 0x9, RZ ;  /* 0x0000000900047810 */ /* 0x000fe40007ffe0ff */
[C---:B------:R-:W-:Y:S02]  /*1f6d0*/  ISETP.GE.AND P2, PT, R6.reuse, R239, PT ;  /* 0x000000ef0600720c */ /* 0x040fe40003f46270 */
[C---:B------:R-:W-:Y:S02]  /*1f6e0*/  ISETP.GE.AND P1, PT, R6.reuse, R238, PT ;  /* 0x000000ee0600720c */ /* 0x040fe40003f26270 */
[C---:B------:R-:W-:Y:S02]  /*1f6f0*/  ISETP.GE.AND P0, PT, R6.reuse, R237, PT ;  /* 0x000000ed0600720c */ /* 0x040fe40003f06270 */
[C---:B------:R-:W-:Y:S02]  /*1f700*/  ISETP.GE.OR P3, PT, R6.reuse, R245, !P3 ;  /* 0x000000f50600720c */ /* 0x040fe40005f66670 */
[C---:B------:R-:W-:Y:S02]  /*1f710*/  ISETP.GE.OR P4, PT, R6.reuse, R244, !P2 ;  /* 0x000000f40600720c */ /* 0x040fe40005786670 */
[C---:B------:R-:W-:Y:S02]  /*1f720*/  ISETP.GE.OR P1, PT, R6.reuse, R243, !P1 ;  /* 0x000000f30600720c */ /* 0x040fe40004f26670 */
[----:B------:R-:W-:Y:S02]  /*1f730*/  ISETP.GE.OR P0, PT, R6, R242, !P0 ;  /* 0x000000f20600720c */ /* 0x000fe40004706670 */
[CC--:B------:R-:W-:Y:S04]  /*1f740*/  ISETP.GE.AND P2, PT, R5.reuse, R240.reuse, PT ;  /* 0x000000f00500720c */ /* 0x0c0fe80003f46270 */
[----:B------:R-:W-:Y:S02]  /*1f750*/  ISETP.GE.OR P2, PT, R5, R245, !P2 ;  /* 0x000000f50500720c */ /* 0x000fe40005746670 */
[----:B-1----:R-:W-:Y:S01]  /*1f760*/  IABS R2, R3 ;  /* 0x0000000300027213 */ /* 0x002fe20000000000 */
[--C-:B------:R-:W-:Y:S02]  /*1f770*/  IMAD.IADD R3, R234, 0x1, -R0.reuse ;  /* 0x00000001ea037824 */ /* 0x100fe400078e0a00 */
[----:B------:R-:W-:Y:S01]  /*1f780*/  @P1 LOP3.LUT R232, R232, 0x800000, RZ, 0xfc, !PT ;  /* 0x00800000e8e81812 */ /* 0x000fe200078efcff */
[----:B------:R1:W-:Y:S01]  /*1f790*/  I2F R9, R2 ;  /* 0x0000000200097306 */ /* 0x0003e20000201400 */
[----:B------:R-:W-:Y:S02]  /*1f7a0*/  ISETP.GE.AND P1, PT, R0, R240, PT ;  /* 0x000000f00000720c */ /* 0x000fe40003f26270 */
[----:B------:R-:W-:Y:S02]  /*1f7b0*/  LOP3.LUT R232, R232, 0xffbfffff, RZ, 0xc0, !PT ;  /* 0xffbfffffe8e87812 */ /* 0x000fe400078ec0ff */
[----:B------:R-:W-:Y:S02]  /*1f7c0*/  ISETP.GE.OR P1, PT, R0, R245, !P1 ;  /* 0x000000f50000720c */ /* 0x000fe40004f26670 */
[----:B------:R-:W-:Y:S02]  /*1f7d0*/  @P0 LOP3.LUT R232, R232, 0x400000, RZ, 0xfc, !PT ;  /* 0x00400000e8e80812 */ /* 0x000fe400078efcff */
[----:B------:R-:W-:Y:S02]  /*1f7e0*/  ISETP.GE.AND P0, PT, R0, R239, PT ;  /* 0x000000ef0000720c */ /* 0x000fe40003f06270 */
[----:B------:R-:W-:Y:S02]  /*1f7f0*/  LOP3.LUT R232, R232, 0xffdfffff, RZ, 0xc0, !PT ;  /* 0xffdfffffe8e87812 */ /* 0x000fe400078ec0ff */
[----:B------:R-:W-:Y:S02]  /*1f800*/  ISETP.GE.OR P0, PT, R0, R244, !P0 ;  /* 0x000000f40000720c */ /* 0x000fe40004706670 */
[----:B-1----:R-:W-:Y:S01]  /*1f810*/  IABS R2, R3 ;  /* 0x0000000300027213 */ /* 0x002fe20000000000 */
[----:B------:R-:W-:Y:S03]  /*1f820*/  IMAD.IADD R3, R241, 0x1, -R0 ;  /* 0x00000001f1037824 */ /* 0x000fe600078e0a00 */
[----:B------:R1:W1:Y:S02]  /*1f830*/  I2F R7, R2 ;  /* 0x0000000200077306 */ /* 0x0002640000201400 */
[----:B-1----:R-:W-:Y:S01]  /*1f840*/  IABS R2, R3 ;  /* 0x0000000300027213 */ /* 0x002fe20000000000 */
[C---:B------:R-:W-:Y:S02]  /*1f850*/  IMAD.IADD R3, R236.reuse, 0x1, -R6 ;  /* 0x00000001ec037824 */ /* 0x040fe400078e0a06 */
[----:B------:R-:W-:Y:S05]  /*1f860*/  FFMA.FTZ R27, R7, -UR35, R201 ;  /* 0x80000023071b7c23 */ /* 0x000fea00080100c9 */
[----:B------:R1:W1:Y:S02]  /*1f870*/  I2F R8, R2 ;  /* 0x0000000200087306 */ /* 0x0002640000201400 */
[----:B-1----:R-:W-:Y:S01]  /*1f880*/  IABS R2, R3 ;  /* 0x0000000300027213 */ /* 0x002fe20000000000 */
[----:B------:R-:W-:Y:S02]  /*1f890*/  IMAD.IADD R3, R236, 0x1, -R5 ;  /* 0x00000001ec037824 */ /* 0x000fe400078e0a05 */
[----:B------:R-:W-:Y:S05]  /*1f8a0*/  FFMA.FTZ R25, R8, -UR35, R202 ;  /* 0x8000002308197c23 */ /* 0x000fea00080100ca */
[----:B------:R1:W-:Y:S02]  /*1f8b0*/  I2F R12, R2 ;  /* 0x00000002000c7306 */ /* 0x0003e40000201400 */
[----:B-1----:R-:W-:Y:S01]  /*1f8c0*/  IABS R2, R3 ;  /* 0x0000000300027213 */ /* 0x002fe20000000000 */
[----:B------:R-:W-:Y:S02]  /*1f8d0*/  IMAD.IADD R3, R236, 0x1, -R4 ;  /* 0x00000001ec037824 */ /* 0x000fe400078e0a04 */
[----:B--2---:R-:W-:Y:S05]  /*1f8e0*/  FFMA.FTZ R30, R10, -UR35, R11 ;  /* 0x800000230a1e7c23 */ /* 0x004fea000801000b */
[----:B------:R1:W2:Y:S02]  /*1f8f0*/  I2F R11, R2 ;  /* 0x00000002000b7306 */ /* 0x0002a40000201400 */
[----:B-1----:R-:W-:Y:S01]  /*1f900*/  IABS R2, R3 ;  /* 0x0000000300027213 */ /* 0x002fe20000000000 */
[----:B--2---:R-:W-:Y:S01]  /*1f910*/  FFMA.FTZ R23, R11, -UR35, R14 ;  /* 0x800000230b177c23 */ /* 0x004fe2000801000e */
[C---:B------:R-:W-:Y:S06]  /*1f920*/  IADD3 R3, R0.reuse, 0x10, RZ ;  /* 0x0000001000037810 */ /* 0x040fec0007ffe0ff */
[----:B------:R1:W2:Y:S01]  /*1f930*/  I2F R10, R2 ;  /* 0x00000002000a7306 */ /* 0x0002a20000201400 */
[----:B------:R-:W-:Y:S01]  /*1f940*/  IADD3 R14, R0, 0x28, RZ ;  /* 0x00000028000e7810 */ /* 0x000fe20007ffe0ff */
[----:B------:R-:W-:Y:S01]  /*1f950*/  IMAD.IADD R7, R236, 0x1, -R3 ;  /* 0x00000001ec077824 */ /* 0x000fe200078e0a03 */
[----:B------:R-:W-:Y:S04]  /*1f960*/  FSEL R99, R23, -INF , !P2 ;  /* 0xff80000017637808 */ /* 0x000fe80005000000 */
[----:B-1----:R-:W-:Y:S01]  /*1f970*/  IABS R2, R7 ;  /* 0x0000000700027213 */ /* 0x002fe20000000000 */
[----:B------:R-:W-:Y:S05]  /*1f980*/  IMAD.IADD R7, R235, 0x1, -R6 ;  /* 0x00000001eb077824 */ /* 0x000fea00078e0a06 */
[----:B------:R-:W-:Y:S01]  /*1f990*/  IABS R7, R7 ;  /* 0x0000000700077213 */ /* 0x000fe20000000000 */
[----:B---3--:R-:W-:Y:S02]  /*1f9a0*/  FFMA.FTZ R29, R9, -UR35, R22 ;  /* 0x80000023091d7c23 */ /* 0x008fe40008010016 */
[----:B------:R1:W3:Y:S01]  /*1f9b0*/  I2F R9, R2 ;  /* 0x0000000200097306 */ /* 0x0002e20000201400 */
[----:B--2---:R-:W-:Y:S02]  /*1f9c0*/  FFMA.FTZ R22, R10, -UR35, R200 ;  /* 0x800000230a167c23 */ /* 0x004fe400080100c8 */
[----:B----4-:R-:W-:Y:S01]  /*1f9d0*/  FFMA.FTZ R24, R12, -UR35, R13 ;  /* 0x800000230c187c23 */ /* 0x010fe2000801000d */
[----:B------:R-:W-:Y:S02]  /*1f9e0*/  FSEL R97, R29, -INF , !P0 ;  /* 0xff8000001d617808 */ /* 0x000fe40004000000 */
[C---:B------:R-:W-:Y:S04]  /*1f9f0*/  ISETP.GE.AND P0, PT, R0.reuse, R237, PT ;  /* 0x000000ed0000720c */ /* 0x040fe80003f06270 */
[----:B------:R2:W4:Y:S01]  /*1fa00*/  I2F R12, R7 ;  /* 0x00000007000c7306 */ /* 0x0005220000201400 */
[C---:B------:R-:W-:Y:S04]  /*1fa10*/  ISETP.GE.OR P0, PT, R0.reuse, R242, !P0 ;  /* 0x000000f20000720c */ /* 0x040fe80004706670 */
[----:B------:R-:W-:Y:S02]  /*1fa20*/  FSEL R225, R25, -INF , !P0 ;  /* 0xff80000019e17808 */ /* 0x000fe40004000000 */
[CC--:B------:R-:W-:Y:S04]  /*1fa30*/  ISETP.GE.AND P0, PT, R3.reuse, R240.reuse, PT ;  /* 0x000000f00300720c */ /* 0x0c0fe80003f06270 */
[-C--:B------:R-:W-:Y:S02]  /*1fa40*/  ISETP.GE.OR P0, PT, R3, R245.reuse, !P0 ;  /* 0x000000f50300720c */ /* 0x080fe40004706670 */
[----:B-1----:R-:W-:Y:S01]  /*1fa50*/  IADD3 R2, R0, 0x11, RZ ;  /* 0x0000001100027810 */ /* 0x002fe20007ffe0ff */
[----:B---3--:R-:W-:Y:S03]  /*1fa60*/  FFMA.FTZ R20, R9, -UR35, R20 ;  /* 0x8000002309147c23 */ /* 0x008fe60008010014 */
[----:B------:R-:W-:Y:S01]  /*1fa70*/  ISETP.GE.AND P2, PT, R2, R240, PT ;  /* 0x000000f00200720c */ /* 0x000fe20003f46270 */
[----:B------:R-:W-:Y:S01]  /*1fa80*/  IMAD.IADD R8, R236, 0x1, -R2 ;  /* 0x00000001ec087824 */ /* 0x000fe200078e0a02 */
[----:B------:R-:W-:Y:S02]  /*1fa90*/  FSEL R220, R20, -INF , !P0 ;  /* 0xff80000014dc7808 */ /* 0x000fe40004000000 */
[----:B------:R-:W-:Y:S02]  /*1faa0*/  ISETP.GE.OR P2, PT, R2, R245, !P2 ;  /* 0x000000f50200720c */ /* 0x000fe40005746670 */
[----:B--2---:R-:W-:Y:S01]  /*1fab0*/  IABS R7, R8 ;  /* 0x0000000800077213 */ /* 0x004fe20000000000 */
[----:B----4-:R-:W-:Y:S02]  /*1fac0*/  FFMA.FTZ R68, R12, -UR35, R67 ;  /* 0x800000230c447c23 */ /* 0x010fe40008010043 */
[----:B------:R-:W2:Y:S01]  /*1fad0*/  LDL.LU R67, [R1+0x10] ;  /* 0x0000100001437983 */ /* 0x000ea20000300800 */
[----:B------:R1:W3:Y:S01]  /*1fae0*/  I2F R13, R7 ;  /* 0x00000007000d7306 */ /* 0x0002e20000201400 */
[C---:B------:R-:W-:Y:S01]  /*1faf0*/  IMAD.IADD R8, R235.reuse, 0x1, -R5 ;  /* 0x00000001eb087824 */ /* 0x040fe200078e0a05 */
[----:B------:R-:W-:Y:S04]  /*1fb00*/  FSEL R68, R68, -INF , !P4 ;  /* 0xff80000044447808 */ /* 0x000fe80006000000 */
[----:B-1----:R-:W-:Y:S01]  /*1fb10*/  IABS R7, R8 ;  /* 0x0000000800077213 */ /* 0x002fe20000000000 */
[----:B------:R-:W-:Y:S02]  /*1fb20*/  IMAD.IADD R8, R235, 0x1, -R4 ;  /* 0x00000001eb087824 */ /* 0x000fe400078e0a04 */
[----:B---3--:R-:W-:Y:S01]  /*1fb30*/  FFMA.FTZ R19, R13, -UR35, R19 ;  /* 0x800000230d137c23 */ /* 0x008fe20008010013 */
[----:B------:R1:W3:Y:S04]  /*1fb40*/  I2F R11, R7 ;  /* 0x00000007000b7306 */ /* 0x0002e80000201400 */
[----:B------:R-:W-:Y:S02]  /*1fb50*/  FSEL R102, R19, -INF , !P2 ;  /* 0xff80000013667808 */ /* 0x000fe40005000000 */
[----:B-1----:R-:W-:Y:S01]  /*1fb60*/  IABS R7, R8 ;  /* 0x0000000800077213 */ /* 0x002fe20000000000 */
[----:B------:R-:W-:Y:S02]  /*1fb70*/  IMAD.IADD R8, R235, 0x1, -R3 ;  /* 0x00000001eb087824 */ /* 0x000fe400078e0a03 */
[----:B---3--:R-:W-:Y:S01]  /*1fb80*/  FFMA.FTZ R250, R11, -UR35, R250 ;  /* 0x800000230bfa7c23 */ /* 0x008fe200080100fa */
[----:B------:R1:W3:Y:S02]  /*1fb90*/  I2F R9, R7 ;  /* 0x0000000700097306 */ /* 0x0002e40000201400 */
[----:B-1----:R-:W-:Y:S01]  /*1fba0*/  IABS R7, R8 ;  /* 0x0000000800077213 */ /* 0x002fe20000000000 */
[----:B---3--:R-:W-:Y:S01]  /*1fbb0*/  FFMA.FTZ R249, R9, -UR35, R249 ;  /* 0x8000002309f97c23 */ /* 0x008fe200080100f9 */
[----:B------:R-:W-:Y:S01]  /*1fbc0*/  IADD3 R8, R0, 0x18, RZ ;  /* 0x0000001800087810 */ /* 0x000fe20007ffe0ff */
[----:B------:R-:W-:Y:S05]  /*1fbd0*/  IMAD.IADD R9, R235, 0x1, -R2 ;  /* 0x00000001eb097824 */ /* 0x000fea00078e0a02 */
[----:B------:R1:W3:Y:S02]  /*1fbe0*/  I2F R10, R7 ;  /* 0x00000007000a7306 */ /* 0x0002e40000201400 */
[----:B-1----:R-:W-:Y:S02]  /*1fbf0*/  IMAD.IADD R7, R236, 0x1, -R8 ;  /* 0x00000001ec077824 */ /* 0x002fe400078e0a08 */
[----:B---3--:R-:W-:Y:S03]  /*1fc00*/  FFMA.FTZ R203, R10, -UR35, R203 ;  /* 0x800000230acb7c23 */ /* 0x008fe600080100cb */
[----:B------:R-:W-:Y:S04]  /*1fc10*/  IABS R7, R7 ;  /* 0x0000000700077213 */ /* 0x000fe80000000000 */
[----:B------:R1:W3:Y:S02]  /*1fc20*/  I2F R12, R7 ;  /* 0x00000007000c7306 */ /* 0x0002e40000201400 */
[----:B-1----:R-:W-:Y:S01]  /*1fc30*/  IABS R7, R9 ;  /* 0x0000000900077213 */ /* 0x002fe20000000000 */
[--C-:B------:R-:W-:Y:S02]  /*1fc40*/  IMAD.IADD R9, R234, 0x1, -R6.reuse ;  /* 0x00000001ea097824 */ /* 0x100fe400078e0a06 */
[----:B---3--:R-:W-:Y:S05]  /*1fc50*/  FFMA.FTZ R17, R12, -UR35, R17 ;  /* 0x800000230c117c23 */ /* 0x008fea0008010011 */
[----:B------:R1:W3:Y:S01]  /*1fc60*/  I2F R11, R7 ;  /* 0x00000007000b7306 */ /* 0x0002e20000201400 */
[----:B------:R-:W-:Y:S01]  /*1fc70*/  IMAD.IADD R6, R241, 0x1, -R6 ;  /* 0x00000001f1067824 */ /* 0x000fe200078e0a06 */
[----:B-1----:R-:W-:Y:S01]  /*1fc80*/  IABS R7, R9 ;  /* 0x0000000900077213 */ /* 0x002fe20000000000 */
[----:B------:R-:W-:Y:S02]  /*1fc90*/  IMAD.IADD R9, R234, 0x1, -R5 ;  /* 0x00000001ea097824 */ /* 0x000fe400078e0a05 */
[----:B---3--:R-:W-:Y:S05]  /*1fca0*/  FFMA.FTZ R247, R11, -UR35, R247 ;  /* 0x800000230bf77c23 */ /* 0x008fea00080100f7 */
[----:B------:R1:W3:Y:S02]  /*1fcb0*/  I2F R10, R7 ;  /* 0x00000007000a7306 */ /* 0x0002e40000201400 */
[----:B-1----:R-:W-:Y:S02]  /*1fcc0*/  IMAD.IADD R7, R235, 0x1, -R8 ;  /* 0x00000001eb077824 */ /* 0x002fe400078e0a08 */
[----:B---3--:R-:W-:Y:S01]  /*1fcd0*/  FFMA.FTZ R108, R10, -UR35, R95 ;  /* 0x800000230a6c7c23 */ /* 0x008fe2000801005f */
[----:B------:R-:W-:Y:S02]  /*1fce0*/  IADD3 R10, R0, 0x19, RZ ;  /* 0x00000019000a7810 */ /* 0x000fe40007ffe0ff */
[----:B------:R-:W-:Y:S02]  /*1fcf0*/  IABS R7, R7 ;  /* 0x0000000700077213 */ /* 0x000fe40000000000 */
[C---:B------:R-:W-:Y:S02]  /*1fd00*/  ISETP.GE.AND P0, PT, R10.reuse, R240, PT ;  /* 0x000000f00a00720c */ /* 0x040fe40003f06270 */
[----:B------:R1:W3:Y:S02]  /*1fd10*/  I2F R12, R7 ;  /* 0x00000007000c7306 */ /* 0x0002e40000201400 */
[----:B------:R-:W-:Y:S02]  /*1fd20*/  ISETP.GE.OR P0, PT, R10, R245, !P0 ;  /* 0x000000f50a00720c */ /* 0x000fe40004706670 */
[----:B-1----:R-:W-:Y:S01]  /*1fd30*/  IABS R7, R9 ;  /* 0x0000000900077213 */ /* 0x002fe20000000000 */
[----:B------:R-:W-:Y:S02]  /*1fd40*/  IMAD.IADD R9, R234, 0x1, -R4 ;  /* 0x00000001ea097824 */ /* 0x000fe400078e0a04 */
[----:B---3--:R-:W-:Y:S03]  /*1fd50*/  FFMA.FTZ R34, R12, -UR35, R34 ;  /* 0x800000230c227c23 */ /* 0x008fe60008010022 */
[----:B------:R1:W3:Y:S01]  /*1fd60*/  I2F R11, R7 ;  /* 0x00000007000b7306 */ /* 0x0002e20000201400 */
[----:B------:R-:W-:Y:S09]  /*1fd70*/  IABS R12, R6 ;  /* 0x00000006000c7213 */ /* 0x000ff20000000000 */
[----:B------:R-:W-:Y:S01]  /*1fd80*/  I2F R12, R12 ;  /* 0x0000000c000c7306 */ /* 0x000fe20000201400 */
[----:B-1----:R-:W-:Y:S01]  /*1fd90*/  IABS R7, R9 ;  /* 0x0000000900077213 */ /* 0x002fe20000000000 */
[----:B---3--:R-:W-:Y:S08]  /*1fda0*/  FFMA.FTZ R107, R11, -UR35, R88 ;  /* 0x800000230b6b7c23 */ /* 0x008ff00008010058 */
[----:B------:R-:W1:Y:S02]  /*1fdb0*/  I2F R9, R7 ;  /* 0x0000000700097306 */ /* 0x000e640000201400 */
[----:B-1----:R-:W-:Y:S02]  /*1fdc0*/  FFMA.FTZ R103, R9, -UR35, R79 ;  /* 0x8000002309677c23 */ /* 0x002fe4000801004f */
[----:B------:R-:W3:Y:S01]  /*1fdd0*/  LDL.LU R79, [R1+0x18] ;  /* 0x00001800014f7983 */ /* 0x000ee20000300800 */
[--C-:B------:R-:W-:Y:S02]  /*1fde0*/  IMAD.IADD R7, R236, 0x1, -R10.reuse ;  /* 0x00000001ec077824 */ /* 0x100fe400078e0a0a */
[----:B------:R-:W-:Y:S01]  /*1fdf0*/  IMAD.IADD R9, R234, 0x1, -R3 ;  /* 0x00000001ea097824 */ /* 0x000fe200078e0a03 */
[----:B------:R-:W4:Y:S02]  /*1fe00*/  LDL.LU R96, [R1+0x34] ;  /* 0x0000340001607983 */ /* 0x000f240000300800 */
[----:B------:R-:W-:Y:S02]  /*1fe10*/  IABS R7, R7 ;  /* 0x0000000700077213 */ /* 0x000fe40000000000 */
[----:B------:R-:W4:Y:S02]  /*1fe20*/  LDL.LU R95, [R1+0x1c] ;  /* 0x00001c00015f7983 */ /* 0x000f240000300800 */
[----:B------:R1:W1:Y:S02]  /*1fe30*/  I2F R11, R7 ;  /* 0x00000007000b7306 */ /* 0x0002640000201400 */
[----:B-1----:R-:W-:Y:S01]  /*1fe40*/  IABS R7, R9 ;  /* 0x0000000900077213 */ /* 0x002fe20000000000 */
[----:B------:R-:W-:Y:S07]  /*1fe50*/  FFMA.FTZ R15, R11, -UR35, R15 ;  /* 0x800000230b0f7c23 */ /* 0x000fee000801000f */
[----:B------:R-:W2:Y:S01]  /*1fe60*/  I2F R9, R7 ;  /* 0x0000000700097306 */ /* 0x000ea20000201400 */
[----:B------:R-:W-:Y:S02]  /*1fe70*/  FSEL R221, R15, -INF , !P0 ;  /* 0xff8000000fdd7808 */ /* 0x000fe40004000000 */
[CC--:B------:R-:W-:Y:S04]  /*1fe80*/  ISETP.GE.AND P0, PT, R14.reuse, R240.reuse, PT ;  /* 0x000000f00e00720c */ /* 0x0c0fe80003f06270 */
[----:B------:R-:W-:Y:S01]  /*1fe90*/  ISETP.GE.OR P0, PT, R14, R245, !P0 ;  /* 0x000000f50e00720c */ /* 0x000fe20004706670 */
[----:B--2---:R-:W-:Y:S02]  /*1fea0*/  FFMA.FTZ R104, R9, -UR35, R67 ;  /* 0x8000002309687c23 */ /* 0x004fe40008010043 */
[----:B------:R-:W2:Y:S01]  /*1feb0*/  LDL.LU R67, [R1+0x38] ;  /* 0x0000380001437983 */ /* 0x000ea20000300800 */
[----:B------:R-:W-:Y:S02]  /*1fec0*/  IMAD.IADD R7, R235, 0x1, -R10 ;  /* 0x00000001eb077824 */ /* 0x000fe400078e0a0a */
[----:B------:R-:W-:Y:S01]  /*1fed0*/  IMAD.IADD R9, R234, 0x1, -R2 ;  /* 0x00000001ea097824 */ /* 0x000fe200078e0a02 */
[----:B------:R-:W2:Y:S02]  /*1fee0*/  LDL.LU R88, [R1+0x8] ;  /* 0x0000080001587983 */ /* 0x000ea40000300800 */
[----:B------:R-:W-:Y:S04]  /*1fef0*/  IABS R7, R7 ;  /* 0x0000000700077213 */ /* 0x000fe80000000000 */
[----:B------:R1:W1:Y:S02]  /*1ff00*/  I2F R11, R7 ;  /* 0x00000007000b7306 */ /* 0x0002640000201400 */
[----:B-1----:R-:W-:Y:S01]  /*1ff10*/  IABS R7, R9 ;  /* 0x0000000900077213 */ /* 0x002fe20000000000 */
[----:B------:R-:W-:Y:S01]  /*1ff20*/  FFMA.FTZ R35, R11, -UR35, R35 ;  /* 0x800000230b237c23 */ /* 0x000fe20008010023 */
[----:B------:R-:W-:Y:S06]  /*1ff30*/  IADD3 R9, R0, 0x20, RZ ;  /* 0x0000002000097810 */ /* 0x000fec0007ffe0ff */
[----:B------:R-:W-:Y:S01]  /*1ff40*/  I2F R7, R7 ;  /* 0x0000000700077306 */ /* 0x000fe20000201400 */
[----:B------:R-:W-:Y:S01]  /*1ff50*/  IMAD.IADD R6, R236, 0x1, -R9 ;  /* 0x00000001ec067824 */ /* 0x000fe200078e0a09 */
[C---:B------:R-:W-:Y:S04]  /*1ff60*/  ISETP.GE.AND P2, PT, R9.reuse, R240, PT ;  /* 0x000000f00900720c */ /* 0x040fe80003f46270 */
[----:B------:R-:W-:Y:S02]  /*1ff70*/  IABS R6, R6 ;  /* 0x0000000600067213 */ /* 0x000fe40000000000 */
[----:B------:R-:W-:Y:S02]  /*1ff80*/  ISETP.GE.OR P2, PT, R9, R245, !P2 ;  /* 0x000000f50900720c */ /* 0x000fe40005746670 */
[----:B------:R-:W1:Y:S02]  /*1ff90*/  I2F R11, R6 ;  /* 0x00000006000b7306 */ /* 0x000e640000201400 */
[----:B-1----:R-:W-:Y:S05]  /*1ffa0*/  FFMA.FTZ R13, R11, -UR35, R32 ;  /* 0x800000230b0d7c23 */ /* 0x002fea0008010020 */
[----:B------:R-:W-:Y:S02]  /*1ffb0*/  FSEL R109, R13, -INF , !P2 ;  /* 0xff8000000d6d7808 */ /* 0x000fe40005000000 */
[C---:B------:R-:W-:Y:S02]  /*1ffc0*/  ISETP.GE.AND P2, PT, R5.reuse, R239, PT ;  /* 0x000000ef0500720c */ /* 0x040fe40003f46270 */
[----:B------:R-:W-:Y:S02]  /*1ffd0*/  IADD3 R13, R0, 0x29, RZ ;  /* 0x00000029000d7810 */ /* 0x000fe40007ffe0ff */
[----:B------:R-:W-:Y:S01]  /*1ffe0*/  ISETP.GE.OR P6, PT, R5, R244, !P2 ;  /* 0x000000f40500720c */ /* 0x000fe200057c6670 */
[----:B---3--:R-:W-:Y:S02]  /*1fff0*/  FFMA.FTZ R118, R7, -UR35, R79 ;  /* 0x8000002307767c23 */ /* 0x008fe4000801004f */
[----:B------:R-:W-:Y:S02]  /*20000*/  IMAD.IADD R7, R234, 0x1, -R8 ;  /* 0x00000001ea077824 */ /* 0x000fe400078e0a08 */
[----:B------:R-:W-:Y:S02]  /*20010*/  IMAD.MOV.U32 R79, RZ, RZ, R42 ;  /* 0x000000ffff4f7224 */ /* 0x000fe400078e002a */
[----:B------:R-:W3:Y:S01]  /*20020*/  LDL.LU R42, [R1+0xc] ;  /* 0x00000c00012a7983 */ /* 0x000ee20000300800 */
[----:B------:R-:W-:Y:S01]  /*20030*/  IABS R6, R7 ;  /* 0x0000000700067213 */ /* 0x000fe20000000000 */
[----:B----4-:R-:W-:Y:S01]  /*20040*/  FFMA.FTZ R98, R12, -UR35, R96 ;  /* 0x800000230c627c23 */ /* 0x010fe20008010060 */
[----:B------:R-:W-:Y:S01]  /*20050*/  IADD3 R12, R0, 0x21, RZ ;  /* 0x00000021000c7810 */ /* 0x000fe20007ffe0ff */
[----:B------:R-:W4:Y:S01]  /*20060*/  LDL.LU R106, [R1+0x30] ;  /* 0x00003000016a7983 */ /* 0x000f220000300800 */
[----:B------:R1:W1:Y:S01]  /*20070*/  I2F R7, R6 ;  /* 0x0000000600077306 */ /* 0x0002620000201400 */
[----:B------:R-:W-:Y:S01]  /*20080*/  FSEL R96, R30, -INF , !P1 ;  /* 0xff8000001e607808 */ /* 0x000fe20004800000 */
[----:B------:R-:W-:Y:S01]  /*20090*/  IMAD.MOV.U32 R223, RZ, RZ, R79 ;  /* 0x000000ffffdf7224 */ /* 0x000fe200078e004f */
[C---:B------:R-:W-:Y:S04]  /*200a0*/  ISETP.GE.AND P1, PT, R0.reuse, R238, PT ;  /* 0x000000ee0000720c */ /* 0x040fe80003f26270 */
[----:B------:R-:W-:Y:S04]  /*200b0*/  ISETP.GE.OR P1, PT, R0, R243, !P1 ;  /* 0x000000f30000720c */ /* 0x000fe80004f26670 */
[----:B------:R-:W-:Y:S02]  /*200c0*/  FSEL R101, R27, -INF , !P1 ;  /* 0xff8000001b657808 */ /* 0x000fe40004800000 */
[CC--:B------:R-:W-:Y:S04]  /*200d0*/  ISETP.GE.AND P1, PT, R4.reuse, R240.reuse, PT ;  /* 0x000000f00400720c */ /* 0x0c0fe80003f26270 */
[-C--:B------:R-:W-:Y:S04]  /*200e0*/  ISETP.GE.OR P1, PT, R4, R245.reuse, !P1 ;  /* 0x000000f50400720c */ /* 0x080fe80004f26670 */
[----:B------:R-:W-:Y:S02]  /*200f0*/  FSEL R100, R22, -INF , !P1 ;  /* 0xff80000016647808 */ /* 0x000fe40004800000 */
[C---:B------:R-:W-:Y:S01]  /*20100*/  ISETP.GE.AND P1, PT, R8.reuse, R240, PT ;  /* 0x000000f00800720c */ /* 0x040fe20003f26270 */
[----:B-1----:R-:W-:Y:S02]  /*20110*/  IMAD.IADD R6, R235, 0x1, -R9 ;  /* 0x00000001eb067824 */ /* 0x002fe400078e0a09 */
[----:B------:R-:W-:Y:S01]  /*20120*/  FFMA.FTZ R117, R7, -UR35, R95 ;  /* 0x8000002307757c23 */ /* 0x000fe2000801005f */
[-C--:B------:R-:W-:Y:S01]  /*20130*/  ISETP.GE.OR P1, PT, R8, R245.reuse, !P1 ;  /* 0x000000f50800720c */ /* 0x080fe20004f26670 */
[----:B------:R-:W-:Y:S01]  /*20140*/  IMAD.IADD R7, R241, 0x1, -R5 ;  /* 0x00000001f1077824 */ /* 0x000fe200078e0a05 */
[----:B------:R-:W-:Y:S02]  /*20150*/  IABS R6, R6 ;  /* 0x0000000600067213 */ /* 0x000fe40000000000 */
[----:B------:R-:W-:Y:S02]  /*20160*/  FSEL R105, R17, -INF , !P1 ;  /* 0xff80000011697808 */ /* 0x000fe40004800000 */
[----:B------:R1:W1:Y:S01]  /*20170*/  I2F R11, R6 ;  /* 0x00000006000b7306 */ /* 0x0002620000201400 */
[----:B------:R-:W-:Y:S02]  /*20180*/  ISETP.GE.AND P1, PT, R12, R240, PT ;  /* 0x000000f00c00720c */ /* 0x000fe40003f26270 */
[----:B------:R-:W-:Y:S02]  /*20190*/  FSEL R95, R24, -INF , !P3 ;  /* 0xff800000185f7808 */ /* 0x000fe40005800000 */
[----:B------:R-:W-:Y:S02]  /*201a0*/  ISETP.GE.OR P1, PT, R12, R245, !P1 ;  /* 0x000000f50c00720c */ /* 0x000fe40004f26670 */
[----:B-1----:R-:W-:Y:S01]  /*201b0*/  IABS R6, R7 ;  /* 0x0000000700067213 */ /* 0x002fe20000000000 */
[----:B------:R-:W-:Y:S01]  /*201c0*/  FFMA.FTZ R33, R11, -UR35, R33 ;  /* 0x800000230b217c23 */ /* 0x000fe20008010021 */
[----:B------:R-:W-:Y:S04]  /*201d0*/  IADD3 R11, R0, 0x30, RZ ;  /* 0x00000030000b7810 */ /* 0x000fe80007ffe0ff */
[----:B------:R-:W2:Y:S02]  /*201e0*/  I2F R6, R6 ;  /* 0x0000000600067306 */ /* 0x000ea40000201400 */
[----:B--2---:R-:W-:Y:S02]  /*201f0*/  FFMA.FTZ R67, R6, -UR35, R67 ;  /* 0x8000002306437c23 */ /* 0x004fe40008010043 */
[----:B------:R-:W-:Y:S05]  /*20200*/  IMAD.IADD R6, R236, 0x1, -R12 ;  /* 0x00000001ec067824 */ /* 0x000fea00078e0a0c */
[----:B------:R-:W-:Y:S06]  /*20210*/  IABS R6, R6 ;  /* 0x0000000600067213 */ /* 0x000fec0000000000 */
[----:B------:R-:W1:Y:S02]  /*20220*/  I2F R6, R6 ;  /* 0x0000000600067306 */ /* 0x000e640000201400 */
[----:B-1----:R-:W-:Y:S02]  /*20230*/  FFMA.FTZ R7, R6, -UR35, R88 ;  /* 0x8000002306077c23 */ /* 0x002fe40008010058 */
[----:B------:R-:W-:Y:S02]  /*20240*/  IMAD.MOV.U32 R88, RZ, RZ, R76 ;  /* 0x000000ffff587224 */ /* 0x000fe400078e004c */
[----:B------:R-:W2:Y:S01]  /*20250*/  LDL.LU R76, [R1+0x48] ;  /* 0x00004800014c7983 */ /* 0x000ea20000300800 */
[----:B------:R-:W-:Y:S01]  /*20260*/  IMAD.IADD R6, R235, 0x1, -R12 ;  /* 0x00000001eb067824 */ /* 0x000fe200078e0a0c */
[----:B------:R-:W-:Y:S01]  /*20270*/  FSEL R131, R7, -INF , !P1 ;  /* 0xff80000007837808 */ /* 0x000fe20004800000 */
[----:B------:R-:W-:Y:S01]  /*20280*/  IMAD.MOV.U32 R210, RZ, RZ, R88 ;  /* 0x000000ffffd27224 */ /* 0x000fe200078e0058 */
[----:B------:R-:W2:Y:S01]  /*20290*/  LDL.LU R119, [R1+0x3c] ;  /* 0x00003c0001777983 */ /* 0x000ea20000300800 */
[C---:B------:R-:W-:Y:S02]  /*202a0*/  ISETP.GE.AND P1, PT, R5.reuse, R238, PT ;  /* 0x000000ee0500720c */ /* 0x040fe40003f26270 */
[----:B------:R-:W-:Y:S01]  /*202b0*/  IABS R6, R6 ;  /* 0x0000000600067213 */ /* 0x000fe20000000000 */
[----:B------:R-:W2:Y:S01]  /*202c0*/  LDL.LU R122, [R1+0x44] ;  /* 0x00004400017a7983 */ /* 0x000ea20000300800 */
[----:B------:R-:W-:Y:S01]  /*202d0*/  IMAD.MOV.U32 R227, RZ, RZ, R210 ;  /* 0x000000ffffe37224 */ /* 0x000fe200078e00d2 */
[C---:B------:R-:W-:Y:S01]  /*202e0*/  ISETP.GE.OR P1, PT, R5.reuse, R243, !P1 ;  /* 0x000000f30500720c */ /* 0x040fe20004f26670 */
[----:B------:R-:W-:Y:S01]  /*202f0*/  IMAD.MOV.U32 R210, RZ, RZ, R94 ;  /* 0x000000ffffd27224 */ /* 0x000fe200078e005e */
[----:B------:R-:W-:Y:S01]  /*20300*/  IADD3 R7, R0, 0x31, RZ ;  /* 0x0000003100077810 */ /* 0x000fe20007ffe0ff */
[----:B------:R-:W3:Y:S10]  /*20310*/  I2F R6, R6 ;  /* 0x0000000600067306 */ /* 0x000ef40000201400 */
[----:B------:R-:W-:Y:S04]  /*20320*/  @P1 LOP3.LUT R232, R232, 0x200000, RZ, 0xfc, !PT ;  /* 0x00200000e8e81812 */ /* 0x000fe800078efcff */
[----:B------:R-:W-:Y:S01]  /*20330*/  LOP3.LUT R232, R232, 0xffefffff, RZ, 0xc0, !PT ;  /* 0xffefffffe8e87812 */ /* 0x000fe200078ec0ff */
[----:B---3--:R-:W-:Y:S02]  /*20340*/  FFMA.FTZ R42, R6, -UR35, R42 ;  /* 0x80000023062a7c23 */ /* 0x008fe4000801002a */
[----:B------:R-:W-:Y:S05]  /*20350*/  IMAD.IADD R6, R236, 0x1, -R14 ;  /* 0x00000001ec067824 */ /* 0x000fea00078e0a0e */
[----:B------:R-:W-:Y:S06]  /*20360*/  IABS R6, R6 ;  /* 0x0000000600067213 */ /* 0x000fec0000000000 */
[----:B------:R-:W1:Y:S02]  /*20370*/  I2F R6, R6 ;  /* 0x0000000600067306 */ /* 0x000e640000201400 */
[----:B-1----:R-:W-:Y:S05]  /*20380*/  FFMA.FTZ R6, R6, -UR35, R48 ;  /* 0x8000002306067c23 */ /* 0x002fea0008010030 */
[----:B------:R-:W-:Y:S02]  /*20390*/  FSEL R130, R6, -INF , !P0 ;  /* 0xff80000006827808 */ /* 0x000fe40004000000 */
[C---:B------:R-:W-:Y:S02]  /*203a0*/  ISETP.GE.AND P0, PT, R5.reuse, R237, PT ;  /* 0x000000ed0500720c */ /* 0x040fe40003f06270 */
[----:B------:R-:W-:Y:S02]  /*203b0*/  IADD3 R6, R0, 0x38, RZ ;  /* 0x0000003800067810 */ /* 0x000fe40007ffe0ff */
[----:B------:R-:W-:Y:S01]  /*203c0*/  ISETP.GE.OR P0, PT, R5, R242, !P0 ;  /* 0x000000f20500720c */ /* 0x000fe20004706670 */
[----:B------:R-:W-:Y:S05]  /*203d0*/  IMAD.IADD R5, R234, 0x1, -R10 ;  /* 0x00000001ea057824 */ /* 0x000fea00078e0a0a */
[----:B------:R-:W-:Y:S06]  /*203e0*/  IABS R5, R5 ;  /* 0x0000000500057213 */ /* 0x000fec0000000000 */
[----:B------:R-:W4:Y:S01]  /*203f0*/  I2F R5, R5 ;  /* 0x0000000500057306 */ /* 0x000f220000201400 */
[----:B------:R-:W-:Y:S02]  /*20400*/  @P0 LOP3.LUT R232, R232, 0x100000, RZ, 0xfc, !PT ;  /* 0x00100000e8e80812 */ /* 0x000fe400078efcff */
[C---:B------:R-:W-:Y:S02]  /*20410*/  ISETP.GE.AND P0, PT, R13.reuse, R240, PT ;  /* 0x000000f00d00720c */ /* 0x040fe40003f06270 */
[----:B------:R-:W-:Y:S02]  /*20420*/  LOP3.LUT R232, R232, 0xfffbffff, RZ, 0xc0, !PT ;  /* 0xfffbffffe8e87812 */ /* 0x000fe400078ec0ff */
[----:B------:R-:W-:Y:S01]  /*20430*/  ISETP.GE.OR P0, PT, R13, R245, !P0 ;  /* 0x000000f50d00720c */ /* 0x000fe20004706670 */
[----:B----4-:R-:W-:Y:S02]  /*20440*/  FFMA.FTZ R106, R5, -UR35, R106 ;  /* 0x80000023056a7c23 */ /* 0x010fe4000801006a */
[----:B------:R-:W-:Y:S05]  /*20450*/  IMAD.IADD R5, R241, 0x1, -R4 ;  /* 0x00000001f1057824 */ /* 0x000fea00078e0a04 */
[----:B------:R-:W-:Y:S06]  /*20460*/  IABS R5, R5 ;  /* 0x0000000500057213 */ /* 0x000fec0000000000 */
[----:B------:R-:W2:Y:S02]  /*20470*/  I2F R5, R5 ;  /* 0x0000000500057306 */ /* 0x000ea40000201400 */
[----:B--2---:R-:W-:Y:S02]  /*20480*/  FFMA.FTZ R76, R5, -UR35, R76 ;  /* 0x80000023054c7c23 */ /* 0x004fe4000801004c */
[----:B------:R-:W-:Y:S05]  /*20490*/  IMAD.IADD R5, R235, 0x1, -R14 ;  /* 0x00000001eb057824 */ /* 0x000fea00078e0a0e */
[----:B------:R-:W-:Y:S06]  /*204a0*/  IABS R5, R5 ;  /* 0x0000000500057213 */ /* 0x000fec0000000000 */
[----:B------:R-:W1:Y:S02]  /*204b0*/  I2F R5, R5 ;  /* 0x0000000500057306 */ /* 0x000e640000201400 */
[----:B-1----:R-:W-:Y:S02]  /*204c0*/  FFMA.FTZ R41, R5, -UR35, R41 ;  /* 0x8000002305297c23 */ /* 0x002fe40008010029 */
[----:B------:R-:W-:Y:S05]  /*204d0*/  IMAD.IADD R5, R236, 0x1, -R13 ;  /* 0x00000001ec057824 */ /* 0x000fea00078e0a0d */
[----:B------:R-:W-:Y:S06]  /*204e0*/  IABS R5, R5 ;  /* 0x0000000500057213 */ /* 0x000fec0000000000 */
[----:B------:R-:W1:Y:S02]  /*204f0*/  I2F R5, R5 ;  /* 0x0000000500057306 */ /* 0x000e640000201400 */
[----:B-1----:R-:W-:Y:S05]  /*20500*/  FFMA.FTZ R5, R5, -UR35, R37 ;  /* 0x8000002305057c23 */ /* 0x002fea0008010025 */
[----:B------:R-:W-:Y:S02]  /*20510*/  FSEL R129, R5, -INF , !P0 ;  /* 0xff80000005817808 */ /* 0x000fe40004000000 */
[----:B------:R-:W-:Y:S02]  /*20520*/  ISETP.GE.AND P0, PT, R4, R239, PT ;  /* 0x000000ef0400720c */ /* 0x000fe40003f06270 */
[----:B------:R-:W-:Y:S02]  /*20530*/  IADD3 R5, R0, 0x39, RZ ;  /* 0x0000003900057810 */ /* 0x000fe40007ffe0ff */
        /* <DEDUP_REMOVED lines=30> */
[C---:B------:R-:W-:Y:S02]  /*20720*/  ISETP.GE.AND P0, PT, R3.reuse, R239, PT ;  /* 0x000000ef0300720c */ /* 0x040fe40003f06270 */
        /* <DEDUP_REMOVED lines=22> */
[----:B------:R-:W2:Y:S01]  /*20890*/  LDL.LU R122, [R1+0x50] ;  /* 0x00005000017a7983 */ /* 0x000ea20000300800 */
[----:B------:R-:W-:Y:S03]  /*208a0*/  IMAD.IADD R3, R235, 0x1, -R11 ;  /* 0x00000001eb037824 */ /* 0x000fe600078e0a0b */
[----:B------:R-:W3:Y:S02]  /*208b0*/  LDL.LU R59, [R1+0x40] ;  /* 0x00004000013b7983 */ /* 0x000ee40000300800 */
        /* <DEDUP_REMOVED lines=23> */
[----:B------:R-:W-:Y:S02]  /*20a30*/  ISETP.GE.AND P0, PT, R6, R240, PT ;  /* 0x000000f00600720c */ /* 0x000fe40003f06270 */
[----:B------:R-:W-:Y:S02]  /*20a40*/  LOP3.LUT R232, R232, 0xfffffbff, RZ, 0xc0, !PT ;  /* 0xfffffbffe8e87812 */ /* 0x000fe400078ec0ff */
[----:B------:R-:W-:Y:S01]  /*20a50*/  ISETP.GE.OR P0, PT, R6, R245, !P0 ;  /* 0x000000f50600720c */ /* 0x000fe20004706670 */
[----:B-1----:R-:W-:Y:S02]  /*20a60*/  FFMA.FTZ R251, R2, -UR35, R251 ;  /* 0x8000002302fb7c23 */ /* 0x002fe400080100fb */
[----:B------:R-:W-:Y:S05]  /*20a70*/  IMAD.IADD R2, R241, 0x1, -R8 ;  /* 0x00000001f1027824 */ /* 0x000fea00078e0a08 */
[----:B------:R-:W-:Y:S06]  /*20a80*/  IABS R2, R2 ;  /* 0x0000000200027213 */ /* 0x000fec0000000000 */
[----:B------:R-:W2:Y:S02]  /*20a90*/  I2F R2, R2 ;  /* 0x0000000200027306 */ /* 0x000ea40000201400 */
[----:B--2---:R-:W-:Y:S02]  /*20aa0*/  FFMA.FTZ R123, R2, -UR35, R122 ;  /* 0x80000023027b7c23 */ /* 0x004fe4000801007a */
[----:B------:R-:W2:Y:S01]  /*20ab0*/  LDL.LU R122, [R1+0x5c] ;  /* 0x00005c00017a7983 */ /* 0x000ea20000300800 */
[----:B------:R-:W-:Y:S03]  /*20ac0*/  IMAD.IADD R2, R235, 0x1, -R7 ;  /* 0x00000001eb027824 */ /* 0x000fe600078e0a07 */
[----:B------:R-:W4:Y:S02]  /*20ad0*/  LDL.LU R91, [R1+0x4c] ;  /* 0x00004c00015b7983 */ /* 0x000f240000300800 */
[----:B------:R-:W-:Y:S02]  /*20ae0*/  IABS R2, R2 ;  /* 0x0000000200027213 */ /* 0x000fe40000000000 */
[----:B------:R-:W4:Y:S04]  /*20af0*/  LDL.LU R90, [R1+0x58] ;  /* 0x00005800015a7983 */ /* 0x000f280000300800 */
[----:B------:R-:W1:Y:S01]  /*20b00*/  I2F R2, R2 ;  /* 0x0000000200027306 */ /* 0x000e620000201400 */
[----:B------:R-:W4:Y:S04]  /*20b10*/  LDL.LU R88, [R1+0x64] ;  /* 0x0000640001587983 */ /* 0x000f280000300800 */
[----:B------:R-:W4:Y:S04]  /*20b20*/  LDL.LU R87, [R1+0x70] ;  /* 0x0000700001577983 */ /* 0x000f280000300800 */
[----:B------:R-:W4:Y:S04]  /*20b30*/  LDL.LU R85, [R1+0x60] ;  /* 0x0000600001557983 */ /* 0x000f280000300800 */
[----:B------:R-:W4:Y:S01]  /*20b40*/  LDL.LU R224, [R1+0x6c] ;  /* 0x00006c0001e07983 */ /* 0x000f220000300800 */
[----:B-1----:R-:W-:Y:S02]  /*20b50*/  FFMA.FTZ R50, R2, -UR35, R50 ;  /* 0x8000002302327c23 */ /* 0x002fe40008010032 */
[----:B------:R-:W-:Y:S05]  /*20b60*/  IMAD.IADD R2, R236, 0x1, -R6 ;  /* 0x00000001ec027824 */ /* 0x000fea00078e0a06 */
[----:B------:R-:W-:Y:S06]  /*20b70*/  IABS R2, R2 ;  /* 0x0000000200027213 */ /* 0x000fec0000000000 */
[----:B------:R-:W1:Y:S02]  /*20b80*/  I2F R2, R2 ;  /* 0x0000000200027306 */ /* 0x000e640000201400 */
[----:B-1----:R-:W-:Y:S01]  /*20b90*/  FFMA.FTZ R2, R2, -UR35, R64 ;  /* 0x8000002302027c23 */ /* 0x002fe20008010040 */
[----:B------:R-:W-:Y:S04]  /*20ba0*/  FSEL R64, R250, -INF , !P6 ;  /* 0xff800000fa407808 */ /* 0x000fe80007000000 */
[----:B------:R-:W-:Y:S01]  /*20bb0*/  FSEL R206, R2, -INF , !P0 ;  /* 0xff80000002ce7808 */ /* 0x000fe20004000000 */
[----:B------:R-:W-:Y:S01]  /*20bc0*/  IMAD.IADD R2, R234, 0x1, -R13 ;  /* 0x00000001ea027824 */ /* 0x000fe200078e0a0d */
[C---:B------:R-:W-:Y:S04]  /*20bd0*/  ISETP.GE.AND P0, PT, R8.reuse, R239, PT ;  /* 0x000000ef0800720c */ /* 0x040fe80003f06270 */
[----:B------:R-:W-:Y:S02]  /*20be0*/  IABS R2, R2 ;  /* 0x0000000200027213 */ /* 0x000fe40000000000 */
[C---:B------:R-:W-:Y:S02]  /*20bf0*/  ISETP.GE.OR P2, PT, R8.reuse, R244, !P0 ;  /* 0x000000f40800720c */ /* 0x040fe40004746670 */
[C---:B------:R-:W-:Y:S02]  /*20c00*/  ISETP.GE.AND P0, PT, R8.reuse, R238, PT ;  /* 0x000000ee0800720c */ /* 0x040fe40003f06270 */
[----:B------:R-:W3:Y:S02]  /*20c10*/  I2F R2, R2 ;  /* 0x0000000200027306 */ /* 0x000ee40000201400 */
[C---:B------:R-:W-:Y:S02]  /*20c20*/  ISETP.GE.OR P1, PT, R8.reuse, R243, !P0 ;  /* 0x000000f30800720c */ /* 0x040fe40004726670 */
[C---:B------:R-:W-:Y:S04]  /*20c30*/  ISETP.GE.AND P0, PT, R8.reuse, R237, PT ;  /* 0x000000ed0800720c */ /* 0x040fe80003f06270 */
[----:B------:R-:W-:Y:S02]  /*20c40*/  ISETP.GE.OR P0, PT, R8, R242, !P0 ;  /* 0x000000f20800720c */ /* 0x000fe40004706670 */
[----:B------:R-:W-:Y:S04]  /*20c50*/  @P2 LOP3.LUT R232, R232, 0x400, RZ, 0xfc, !PT ;  /* 0x00000400e8e82812 */ /* 0x000fe800078efcff */
[----:B------:R-:W-:Y:S04]  /*20c60*/  LOP3.LUT R232, R232, 0xfffffeff, RZ, 0xc0, !PT ;  /* 0xfffffeffe8e87812 */ /* 0x000fe800078ec0ff */
[----:B------:R-:W-:Y:S04]  /*20c70*/  @P1 LOP3.LUT R232, R232, 0x100, RZ, 0xfc, !PT ;  /* 0x00000100e8e81812 */ /* 0x000fe800078efcff */
[----:B------:R-:W-:Y:S01]  /*20c80*/  LOP3.LUT R232, R232, 0xfffffdff, RZ, 0xc0, !PT ;  /* 0xfffffdffe8e87812 */ /* 0x000fe200078ec0ff */
[----:B---3--:R-:W-:Y:S02]  /*20c90*/  FFMA.FTZ R59, R2, -UR35, R59 ;  /* 0x80000023023b7c23 */ /* 0x008fe4000801003b */
[----:B------:R-:W-:Y:S01]  /*20ca0*/  IMAD.IADD R2, R241, 0x1, -R10 ;  /* 0x00000001f1027824 */ /* 0x000fe200078e0a0a */
[----:B------:R-:W-:Y:S02]  /*20cb0*/  @P0 LOP3.LUT R232, R232, 0x200, RZ, 0xfc, !PT ;  /* 0x00000200e8e80812 */ /* 0x000fe400078efcff */
[C---:B------:R-:W-:Y:S02]  /*20cc0*/  ISETP.GE.AND P0, PT, R5.reuse, R240, PT ;  /* 0x000000f00500720c */ /* 0x040fe40003f06270 */
[----:B------:R-:W-:Y:S02]  /*20cd0*/  IABS R2, R2 ;  /* 0x0000000200027213 */ /* 0x000fe40000000000 */
[----:B------:R-:W-:Y:S02]  /*20ce0*/  ISETP.GE.OR P0, PT, R5, R245, !P0 ;  /* 0x000000f50500720c */ /* 0x000fe40004706670 */
[----:B------:R-:W-:Y:S02]  /*20cf0*/  LOP3.LUT R232, R232, 0xffffffbf, RZ, 0xc0, !PT ;  /* 0xffffffbfe8e87812 */ /* 0x000fe400078ec0ff */
        /* <DEDUP_REMOVED lines=10> */
[----:B------:R-:W-:Y:S01]  /*20da0*/  FSEL R204, R2, -INF , !P0 ;  /* 0xff80000002cc7808 */ /* 0x000fe20004000000 */
[----:B------:R-:W-:Y:S01]  /*20db0*/  IMAD.IADD R2, R234, 0x1, -R11 ;  /* 0x00000001ea027824 */ /* 0x000fe200078e0a0b */
[C---:B------:R-:W-:Y:S04]  /*20dc0*/  ISETP.GE.AND P0, PT, R10.reuse, R239, PT ;  /* 0x000000ef0a00720c */ /* 0x040fe80003f06270 */
[----:B------:R-:W-:Y:S02]  /*20dd0*/  IABS R2, R2 ;  /* 0x0000000200027213 */ /* 0x000fe40000000000 */
[C---:B------:R-:W-:Y:S02]  /*20de0*/  ISETP.GE.OR P2, PT, R10.reuse, R244, !P0 ;  /* 0x000000f40a00720c */ /* 0x040fe40004746670 */
[C---:B------:R-:W-:Y:S02]  /*20df0*/  ISETP.GE.AND P0, PT, R10.reuse, R238, PT ;  /* 0x000000ee0a00720c */ /* 0x040fe40003f06270 */
[----:B------:R-:W1:Y:S02]  /*20e00*/  I2F R2, R2 ;  /* 0x0000000200027306 */ /* 0x000e640000201400 */
[C---:B------:R-:W-:Y:S02]  /*20e10*/  ISETP.GE.OR P1, PT, R10.reuse, R243, !P0 ;  /* 0x000000f30a00720c */ /* 0x040fe40004726670 */
[C---:B------:R-:W-:Y:S04]  /*20e20*/  ISETP.GE.AND P0, PT, R10.reuse, R237, PT ;  /* 0x000000ed0a00720c */ /* 0x040fe80003f06270 */
[----:B------:R-:W-:Y:S02]  /*20e30*/  ISETP.GE.OR P0, PT, R10, R242, !P0 ;  /* 0x000000f20a00720c */ /* 0x000fe40004706670 */
[----:B------:R-:W-:Y:S02]  /*20e40*/  @P2 LOP3.LUT R232, R232, 0x40, RZ, 0xfc, !PT ;  /* 0x00000040e8e82812 */ /* 0x000fe400078efcff */
[----:B------:R-:W-:Y:S02]  /*20e50*/  IADD3 R10, R0, 0x59, RZ ;  /* 0x00000059000a7810 */ /* 0x000fe40007ffe0ff */
[----:B------:R-:W-:Y:S04]  /*20e60*/  LOP3.LUT R232, R232, 0xffffffdf, RZ, 0xc0, !PT ;  /* 0xffffffdfe8e87812 */ /* 0x000fe800078ec0ff */
[----:B------:R-:W-:Y:S04]  /*20e70*/  @P1 LOP3.LUT R232, R232, 0x20, RZ, 0xfc, !PT ;  /* 0x00000020e8e81812 */ /* 0x000fe800078efcff */
[----:B------:R-:W-:Y:S01]  /*20e80*/  LOP3.LUT R232, R232, 0xffffff7f, RZ, 0xc0, !PT ;  /* 0xffffff7fe8e87812 */ /* 0x000fe200078ec0ff */
[----:B-1----:R-:W-:Y:S02]  /*20e90*/  FFMA.FTZ R53, R2, -UR35, R53 ;  /* 0x8000002302357c23 */ /* 0x002fe40008010035 */
[----:B------:R-:W-:Y:S01]  /*20ea0*/  IMAD.IADD R2, R241, 0x1, -R9 ;  /* 0x00000001f1027824 */ /* 0x000fe200078e0a09 */
[----:B------:R-:W-:Y:S02]  /*20eb0*/  @P0 LOP3.LUT R232, R232, 0x80, RZ, 0xfc, !PT ;  /* 0x00000080e8e80812 */ /* 0x000fe400078efcff */
[C---:B------:R-:W-:Y:S02]  /*20ec0*/  ISETP.GE.AND P0, PT, R4.reuse, R240, PT ;  /* 0x000000f00400720c */ /* 0x040fe40003f06270 */
[----:B------:R-:W-:Y:S02]  /*20ed0*/  IABS R2, R2 ;  /* 0x0000000200027213 */ /* 0x000fe40000000000 */
[----:B------:R-:W-:Y:S02]  /*20ee0*/  ISETP.GE.OR P0, PT, R4, R245, !P0 ;  /* 0x000000f50400720c */ /* 0x000fe40004706670 */
[----:B------:R-:W-:Y:S02]  /*20ef0*/  LOP3.LUT R232, R232, 0xfffffffb, RZ, 0xc0, !PT ;  /* 0xfffffffbe8e87812 */ /* 0x000fe400078ec0ff */
[----:B------:R-:W4:Y:S02]  /*20f00*/  I2F R2, R2 ;  /* 0x0000000200027306 */ /* 0x000f240000201400 */
[----:B----4-:R-:W-:Y:S02]  /*20f10*/  FFMA.FTZ R91, R2, -UR35, R91 ;  /* 0x80000023025b7c23 */ /* 0x010fe4000801005b */
        /* <DEDUP_REMOVED lines=18> */
[----:B------:R-:W-:Y:S04]  /*21040*/  @P2 LOP3.LUT R232, R232, 0x4, RZ, 0xfc, !PT ;  /* 0x00000004e8e82812 */ /* 0x000fe800078efcff */
        /* <DEDUP_REMOVED lines=33> */
[----:B------:R-:W-:Y:S03]  /*21260*/  @P1 LOP3.LUT R231, R231, 0x20000000, RZ, 0xfc, !PT ;  /* 0x20000000e7e71812 */ /* 0x000fe600078efcff */
[----:B------:R-:W-:Y:S02]  /*21270*/  @P0 LOP3.LUT R232, R232, 0x8, RZ, 0xfc, !PT ;  /* 0x00000008e8e80812 */ /* 0x000fe400078efcff */
[----:B------:R-:W-:Y:S01]  /*21280*/  LOP3.LUT R231, R231, 0xf7ffffff, RZ, 0xc0, !PT ;  /* 0xf7ffffffe7e77812 */ /* 0x000fe200078ec0ff */
[----:B-1----:R-:W-:Y:S01]  /*21290*/  FFMA.FTZ R40, R2, -UR35, R40 ;  /* 0x8000002302287c23 */ /* 0x002fe20008010028 */
[----:B------:R-:W-:Y:S01]  /*212a0*/  LOP3.LUT R232, R232, 0xfffffffe, RZ, 0xc0, !PT ;  /* 0xfffffffee8e87812 */ /* 0x000fe200078ec0ff */
        /* <DEDUP_REMOVED lines=89> */
[----:B------:R-:W-:Y:S02]  /*21840*/  IADD3 R11, R0, 0x51, RZ ;  /* 0x00000051000b7810 */ /* 0x000fe40007ffe0ff */
[----:B------:R-:W-:Y:S04]  /*21850*/  @P2 LOP3.LUT R231, R231, 0x80000, RZ, 0xfc, !PT ;  /* 0x00080000e7e72812 */ /* 0x000fe800078efcff */
[----:B------:R-:W-:Y:S04]  /*21860*/  LOP3.LUT R231, R231, 0xffdfffff, RZ, 0xc0, !PT ;  /* 0xffdfffffe7e77812 */ /* 0x000fe800078ec0ff */
[----:B------:R-:W-:Y:S01]  /*21870*/  @P1 LOP3.LUT R231, R231, 0x200000, RZ, 0xfc, !PT ;  /* 0x00200000e7e71812 */ /* 0x000fe200078efcff */
[----:B-1----:R-:W-:Y:S03]  /*21880*/  FFMA.FTZ R83, R9, -UR35, R83 ;  /* 0x8000002309537c23 */ /* 0x002fe60008010053 */
[----:B------:R-:W-:Y:S01]  /*21890*/  LOP3.LUT R231, R231, 0xefffffff, RZ, 0xc0, !PT ;  /* 0xefffffffe7e77812 */ /* 0x000fe200078ec0ff */
[----:B------:R-:W-:Y:S03]  /*218a0*/  IMAD.IADD R9, R241, 0x1, -R7 ;  /* 0x00000001f1097824 */ /* 0x000fe600078e0a07 */
[----:B------:R-:W-:Y:S02]  /*218b0*/  @P0 LOP3.LUT R231, R231, 0x10000000, RZ, 0xfc, !PT ;  /* 0x10000000e7e70812 */ /* 0x000fe400078efcff */
[----:B------:R-:W-:Y:S02]  /*218c0*/  IABS R9, R9 ;  /* 0x0000000900097213 */ /* 0x000fe40000000000 */
[----:B------:R-:W-:Y:S02]  /*218d0*/  ISETP.GE.AND P0, PT, R11, R240, PT ;  /* 0x000000f00b00720c */ /* 0x000fe40003f06270 */
[----:B------:R-:W-:Y:S02]  /*218e0*/  LOP3.LUT R231, R231, 0xffff7fff, RZ, 0xc0, !PT ;  /* 0xffff7fffe7e77812 */ /* 0x000fe400078ec0ff */
[----:B------:R-:W1:Y:S01]  /*218f0*/  I2F R9, R9 ;  /* 0x0000000900097306 */ /* 0x000e620000201400 */
[----:B------:R-:W-:Y:S01]  /*21900*/  ISETP.GE.OR P0, PT, R11, R245, !P0 ;  /* 0x000000f50b00720c */ /* 0x000fe20004706670 */
[----:B-1----:R-:W-:Y:S02]  /*21910*/  FFMA.FTZ R81, R9, -UR35, R224 ;  /* 0x8000002309517c23 */ /* 0x002fe400080100e0 */
[----:B------:R-:W-:Y:S02]  /*21920*/  IMAD.IADD R9, R235, 0x1, -R12 ;  /* 0x00000001eb097824 */ /* 0x000fe400078e0a0c */
[----:B------:R-:W-:Y:S02]  /*21930*/  IMAD.MOV.U32 R224, RZ, RZ, R226 ;  /* 0x000000ffffe07224 */ /* 0x000fe400078e00e2 */
[----:B------:R-:W-:Y:S01]  /*21940*/  IMAD.MOV.U32 R226, RZ, RZ, R227 ;  /* 0x000000ffffe27224 */ /* 0x000fe200078e00e3 */
[----:B------:R-:W-:Y:S01]  /*21950*/  IABS R9, R9 ;  /* 0x0000000900097213 */ /* 0x000fe20000000000 */
[----:B------:R-:W-:Y:S05]  /*21960*/  IMAD.MOV.U32 R227, RZ, RZ, R92 ;  /* 0x000000ffffe37224 */ /* 0x000fea00078e005c */
        /* <DEDUP_REMOVED lines=28> */
[----:B------:R-:W1:Y:S02]  /*21b30*/  I2F R7, R7 ;  /* 0x0000000700077306 */ /* 0x000e640000201400 */
[----:B-1----:R-:W-:Y:S02]  /*21b40*/  FFMA.FTZ R75, R7, -UR35, R223 ;  /* 0x80000023074b7c23 */ /* 0x002fe400080100df */
[----:B------:R-:W-:Y:S02]  /*21b50*/  IMAD.IADD R7, R235, 0x1, -R11 ;  /* 0x00000001eb077824 */ /* 0x000fe400078e0a0b */
[----:B------:R-:W-:Y:S03]  /*21b60*/  IMAD.MOV.U32 R223, RZ, RZ, R89 ;  /* 0x000000ffffdf7224 */ /* 0x000fe600078e0059 */
        /* <DEDUP_REMOVED lines=128> */
[----:B------:R-:W-:Y:S02]  /*22370*/  IMAD.MOV.U32 R226, RZ, RZ, R227 ;  /* 0x000000ffffe27224 */ /* 0x000fe400078e00e3 */
[----:B------:R-:W-:Y:S01]  /*22380*/  IMAD.IADD R3, R235, 0x1, -R7 ;  /* 0x00000001eb037824 */ /* 0x000fe200078e0a07 */
[----:B------:R-:W2:Y:S04]  /*22390*/  LDL.LU R227, [R1+0x74] ;  /* 0x0000740001e37983 */ /* 0x000ea80000300800 */
        /* <DEDUP_REMOVED lines=50> */
[----:B------:R-:W-:Y:S02]  /*226c0*/  LOP3.LUT R233, R233, 0xffffdfff, RZ, 0xc0, !PT ;  /* 0xffffdfffe9e97812 */ /* 0x000fe400078ec0ff */
[----:B------:R-:W-:Y:S04]  /*226d0*/  @P1 LOP3.LUT R231, R231, 0x8, RZ, 0xfc, !PT ;  /* 0x00000008e7e71812 */ /* 0x000fe800078efcff */
[----:B------:R-:W-:Y:S01]  /*226e0*/  LOP3.LUT R231, R231, 0xfffff7ff, RZ, 0xc0, !PT ;  /* 0xfffff7ffe7e77812 */ /* 0x000fe200078ec0ff */
[----:B-1----:R-:W-:Y:S03]  /*226f0*/  FFMA.FTZ R25, R2, -UR35, R226 ;  /* 0x8000002302197c23 */ /* 0x002fe600080100e2 */
[----:B------:R-:W-:Y:S01]  /*22700*/  @P0 LOP3.LUT R231, R231, 0x800, RZ, 0xfc, !PT ;  /* 0x00000800e7e70812 */ /* 0x000fe200078efcff */
[----:B------:R-:W-:Y:S01]  /*22710*/  IMAD.IADD R2, R241, 0x1, -R12 ;  /* 0x00000001f1027824 */ /* 0x000fe200078e0a0c */
[C---:B------:R-:W-:Y:S02]  /*22720*/  ISETP.GE.AND P0, PT, R4.reuse, R240, PT ;  /* 0x000000f00400720c */ /* 0x040fe40003f06270 */
[----:B------:R-:W-:Y:S02]  /*22730*/  LOP3.LUT R231, R231, 0xfffffffd, RZ, 0xc0, !PT ;  /* 0xfffffffde7e77812 */ /* 0x000fe400078ec0ff */
[----:B------:R-:W-:Y:S02]  /*22740*/  IABS R2, R2 ;  /* 0x0000000200027213 */ /* 0x000fe40000000000 */
[----:B------:R-:W-:Y:S04]  /*22750*/  ISETP.GE.OR P0, PT, R4, R245, !P0 ;  /* 0x000000f50400720c */ /* 0x000fe80004706670 */
[----:B------:R-:W2:Y:S02]  /*22760*/  I2F R2, R2 ;  /* 0x0000000200027306 */ /* 0x000ea40000201400 */
[----:B--2---:R-:W-:Y:S02]  /*22770*/  FFMA.FTZ R23, R2, -UR35, R227 ;  /* 0x8000002302177c23 */ /* 0x004fe400080100e3 */
[----:B------:R-:W-:Y:S02]  /*22780*/  IMAD.MOV.U32 R227, RZ, RZ, R228 ;  /* 0x000000ffffe37224 */ /* 0x000fe400078e00e4 */
[----:B------:R-:W2:Y:S01]  /*22790*/  LDL.LU R228, [R1+0x7c] ;  /* 0x00007c0001e47983 */ /* 0x000ea20000300800 */
        /* <DEDUP_REMOVED lines=19> */
[C---:B------:R-:W-:Y:S02]  /*228d0*/  LOP3.LUT P5, RZ, R232.reuse, 0x2000, RZ, 0xc0, !PT ;  /* 0x00002000e8ff7812 */ /* 0x040fe400078ac0ff */
[----:B------:R-:W-:Y:S02]  /*228e0*/  @P1 LOP3.LUT R231, R231, 0x2, RZ, 0xfc, !PT ;  /* 0x00000002e7e71812 */ /* 0x000fe400078efcff */
[C---:B------:R-:W-:Y:S02]  /*228f0*/  LOP3.LUT P2, RZ, R232.reuse, 0x40000, RZ, 0xc0, !PT ;  /* 0x00040000e8ff7812 */ /* 0x040fe4000784c0ff */
[----:B------:R-:W-:Y:S02]  /*22900*/  LOP3.LUT R231, R231, 0xfffffdff, RZ, 0xc0, !PT ;  /* 0xfffffdffe7e77812 */ /* 0x000fe400078ec0ff */
[----:B------:R-:W-:Y:S01]  /*22910*/  LOP3.LUT P3, RZ, R232, 0x10000, RZ, 0xc0, !PT ;  /* 0x00010000e8ff7812 */ /* 0x000fe2000786c0ff */
[----:B-1----:R-:W-:Y:S01]  /*22920*/  FFMA.FTZ R24, R2, -UR35, R227 ;  /* 0x8000002302187c23 */ /* 0x002fe200080100e3 */
[----:B------:R-:W-:Y:S01]  /*22930*/  @P0 LOP3.LUT R231, R231, 0x200, RZ, 0xfc, !PT ;  /* 0x00000200e7e70812 */ /* 0x000fe200078efcff */
[----:B------:R-:W-:Y:S01]  /*22940*/  IMAD.IADD R2, R241, 0x1, -R11 ;  /* 0x00000001f1027824 */ /* 0x000fe200078e0a0b */
[C---:B------:R-:W-:Y:S01]  /*22950*/  ISETP.GE.AND P0, PT, R3.reuse, R240, PT ;  /* 0x000000f00300720c */ /* 0x040fe20003f06270 */
[----:B------:R-:W-:Y:S01]  /*22960*/  IMAD.MOV.U32 R227, RZ, RZ, R205 ;  /* 0x000000ffffe37224 */ /* 0x000fe200078e00cd */
[----:B------:R-:W-:Y:S02]  /*22970*/  LOP3.LUT R232, R232, 0xdfffffff, RZ, 0xc0, !PT ;  /* 0xdfffffffe8e87812 */ /* 0x000fe400078ec0ff */
[----:B------:R-:W-:Y:S02]  /*22980*/  IABS R2, R2 ;  /* 0x0000000200027213 */ /* 0x000fe40000000000 */
[----:B------:R-:W-:Y:S02]  /*22990*/  ISETP.GE.OR P0, PT, R3, R245, !P0 ;  /* 0x000000f50300720c */ /* 0x000fe40004706670 */
[----:B------:R-:W-:Y:S02]  /*229a0*/  FSEL R46, R247, -INF , !P5 ;  /* 0xff800000f72e7808 */ /* 0x000fe40006800000 */
[----:B------:R-:W2:Y:S01]  /*229b0*/  I2F R2, R2 ;  /* 0x0000000200027306 */ /* 0x000ea20000201400 */
[----:B------:R-:W-:Y:S02]  /*229c0*/  FSEL R32, R249, -INF , !P2 ;  /* 0xff800000f9207808 */ /* 0x000fe40005000000 */
[----:B------:R-:W-:Y:S01]  /*229d0*/  FSEL R47, R203, -INF , !P3 ;  /* 0xff800000cb2f7808 */ /* 0x000fe20005800000 */
[----:B--2---:R-:W-:Y:S02]  /*229e0*/  FFMA.FTZ R22, R2, -UR35, R228 ;  /* 0x8000002302167c23 */ /* 0x004fe400080100e4 */
[----:B------:R-:W-:Y:S02]  /*229f0*/  IMAD.IADD R2, R235, 0x1, -R4 ;  /* 0x00000001eb027824 */ /* 0x000fe400078e0a04 */
[----:B------:R-:W-:Y:S03]  /*22a00*/  IMAD.MOV.U32 R228, RZ, RZ, R210 ;  /* 0x000000ffffe47224 */ /* 0x000fe600078e00d2 */
[----:B------:R-:W-:Y:S06]  /*22a10*/  IABS R2, R2 ;  /* 0x0000000200027213 */ /* 0x000fec0000000000 */
[----:B------:R-:W1:Y:S02]  /*22a20*/  I2F R2, R2 ;  /* 0x0000000200027306 */ /* 0x000e640000201400 */
[----:B-1----:R-:W-:Y:S02]  /*22a30*/  FFMA.FTZ R14, R2, -UR35, R230 ;  /* 0x80000023020e7c23 */ /* 0x002fe400080100e6 */
[----:B------:R-:W-:Y:S02]  /*22a40*/  IMAD.MOV.U32 R230, RZ, RZ, R246 ;  /* 0x000000ffffe67224 */ /* 0x000fe400078e00f6 */
[----:B------:R-:W2:Y:S01]  /*22a50*/  LDL.LU R246, [R1+0x80] ;  /* 0x0000800001f67983 */ /* 0x000ea20000300800 */
[----:B------:R-:W-:Y:S03]  /*22a60*/  IMAD.IADD R2, R236, 0x1, -R3 ;  /* 0x00000001ec027824 */ /* 0x000fe600078e0a03 */
[----:B------:R-:W-:Y:S02]  /*22a70*/  STL [R1+0x138], R236 ;  /* 0x000138ec01007387 */ /* 0x000fe40000100800 */
[----:B------:R-:W-:Y:S02]  /*22a80*/  IABS R2, R2 ;  /* 0x0000000200027213 */ /* 0x000fe40000000000 */
[----:B------:R-:W-:Y:S04]  /*22a90*/  STL [R1+0x13c], R240 ;  /* 0x00013cf001007387 */ /* 0x000fe80000100800 */
[----:B------:R-:W1:Y:S01]  /*22aa0*/  I2F R2, R2 ;  /* 0x0000000200027306 */ /* 0x000e620000201400 */
[----:B------:R-:W-:Y:S01]  /*22ab0*/  STL [R1+0x140], R245 ;  /* 0x000140f501007387 */ /* 0x000fe20000100800 */
[----:B-1----:R-:W-:Y:S02]  /*22ac0*/  FFMA.FTZ R2, R2, -UR35, R229 ;  /* 0x8000002302027c23 */ /* 0x002fe400080100e5 */
[----:B------:R-:W-:Y:S03]  /*22ad0*/  IMAD.MOV.U32 R229, RZ, RZ, R209 ;  /* 0x000000ffffe57224 */ /* 0x000fe600078e00d1 */
        /* <DEDUP_REMOVED lines=11> */
[----:B------:R-:W-:Y:S02]  /*22b90*/  LOP3.LUT P1, RZ, R231, 0x8000000, RZ, 0xc0, !PT ;  /* 0x08000000e7ff7812 */ /* 0x000fe4000782c0ff */
[----:B------:R-:W-:Y:S04]  /*22ba0*/  LOP3.LUT R232, R232, 0xfdffffff, RZ, 0xc0, !PT ;  /* 0xfdffffffe8e87812 */ /* 0x000fe800078ec0ff */
[----:B------:R-:W-:Y:S04]  /*22bb0*/  @P6 LOP3.LUT R232, R232, 0x2000000, RZ, 0xfc, !PT ;  /* 0x02000000e8e86812 */ /* 0x000fe800078efcff */
[----:B------:R-:W-:Y:S01]  /*22bc0*/  LOP3.LUT R232, R232, 0xfbffffff, RZ, 0xc0, !PT ;  /* 0xfbffffffe8e87812 */ /* 0x000fe200078ec0ff */
[----:B-1----:R-:W-:Y:S02]  /*22bd0*/  FFMA.FTZ R20, R2, -UR35, R230 ;  /* 0x8000002302147c23 */ /* 0x002fe400080100e6 */
[----:B------:R-:W-:Y:S01]  /*22be0*/  @P1 LOP3.LUT R233, R233, 0x2000, RZ, 0xfc, !PT ;  /* 0x00002000e9e91812 */ /* 0x000fe200078efcff */
[----:B------:R-:W-:Y:S01]  /*22bf0*/  IMAD.IADD R2, R241, 0x1, -R13 ;  /* 0x00000001f1027824 */ /* 0x000fe200078e0a0d */
[----:B------:R-:W-:Y:S01]  /*22c00*/  @P4 LOP3.LUT R232, R232, 0x4000000, RZ, 0xfc, !PT ;  /* 0x04000000e8e84812 */ /* 0x000fe200078efcff */
[----:B------:R-:W-:Y:S01]  /*22c10*/  IMAD.MOV.U32 R230, RZ, RZ, R207 ;  /* 0x000000ffffe67224 */ /* 0x000fe200078e00cf */
[----:B------:R-:W-:Y:S02]  /*22c20*/  LOP3.LUT R233, R233, 0xfffffbff, RZ, 0xc0, !PT ;  /* 0xfffffbffe9e97812 */ /* 0x000fe400078ec0ff */
[----:B------:R-:W-:Y:S02]  /*22c30*/  IABS R2, R2 ;  /* 0x0000000200027213 */ /* 0x000fe40000000000 */
[C---:B------:R-:W-:Y:S02]  /*22c40*/  LOP3.LUT P5, RZ, R232.reuse, 0x100, RZ, 0xc0, !PT ;  /* 0x00000100e8ff7812 */ /* 0x040fe400078ac0ff */
[----:B------:R-:W-:Y:S02]  /*22c50*/  LOP3.LUT P4, RZ, R231, 0x1, RZ, 0xc0, !PT ;  /* 0x00000001e7ff7812 */ /* 0x000fe4000788c0ff */
[----:B------:R-:W2:Y:S01]  /*22c60*/  I2F R2, R2 ;  /* 0x0000000200027306 */ /* 0x000ea20000201400 */
[C---:B------:R-:W-:Y:S02]  /*22c70*/  LOP3.LUT P2, RZ, R232.reuse, 0x4, RZ, 0xc0, !PT ;  /* 0x00000004e8ff7812 */ /* 0x040fe4000784c0ff */
[C---:B------:R-:W-:Y:S02]  /*22c80*/  LOP3.LUT P6, RZ, R232.reuse, 0x400, RZ, 0xc0, !PT ;  /* 0x00000400e8ff7812 */ /* 0x040fe400078cc0ff */
[----:B------:R-:W-:Y:S02]  /*22c90*/  FSEL R43, R33, -INF , !P2 ;  /* 0xff800000212b7808 */ /* 0x000fe40005000000 */
[C---:B------:R-:W-:Y:S02]  /*22ca0*/  LOP3.LUT P2, RZ, R232.reuse, 0x2, RZ, 0xc0, !PT ;  /* 0x00000002e8ff7812 */ /* 0x040fe4000784c0ff */
[----:B------:R-:W-:Y:S02]  /*22cb0*/  LOP3.LUT P3, RZ, R232, 0x40, RZ, 0xc0, !PT ;  /* 0x00000040e8ff7812 */ /* 0x000fe4000786c0ff */
[----:B------:R-:W-:Y:S02]  /*22cc0*/  LOP3.LUT P1, RZ, R231, 0x80000000, RZ, 0xc0, !PT ;  /* 0x80000000e7ff7812 */ /* 0x000fe4000782c0ff */
[----:B------:R-:W-:Y:S02]  /*22cd0*/  FSEL R45, R34, -INF , !P6 ;  /* 0xff800000222d7808 */ /* 0x000fe40007000000 */
[----:B------:R-:W-:Y:S02]  /*22ce0*/  FSEL R44, R35, -INF , !P3 ;  /* 0xff800000232c7808 */ /* 0x000fe40005800000 */
[C---:B------:R-:W-:Y:S02]  /*22cf0*/  LOP3.LUT P3, RZ, R232.reuse, 0x100000, RZ, 0xc0, !PT ;  /* 0x00100000e8ff7812 */ /* 0x040fe4000786c0ff */
[----:B------:R-:W-:Y:S02]  /*22d00*/  LOP3.LUT P6, RZ, R232, 0x20, RZ, 0xc0, !PT ;  /* 0x00000020e8ff7812 */ /* 0x000fe400078cc0ff */
[----:B------:R-:W-:Y:S02]  /*22d10*/  FSEL R42, R42, -INF , !P1 ;  /* 0xff8000002a2a7808 */ /* 0x000fe40004800000 */
[----:B------:R-:W-:Y:S02]  /*22d20*/  FSEL R67, R67, -INF , !P3 ;  /* 0xff80000043437808 */ /* 0x000fe40005800000 */
[----:B------:R-:W-:Y:S02]  /*22d30*/  FSEL R106, R106, -INF , !P6 ;  /* 0xff8000006a6a7808 */ /* 0x000fe40007000000 */
[----:B------:R-:W-:Y:S04]  /*22d40*/  LOP3.LUT P6, RZ, R231, 0x40000, RZ, 0xc0, !PT ;  /* 0x00040000e7ff7812 */ /* 0x000fe800078cc0ff */
[----:B------:R-:W-:Y:S02]  /*22d50*/  FSEL R247, R49, -INF , !P6 ;  /* 0xff80000031f77808 */ /* 0x000fe40007000000 */
[----:B------:R-:W-:Y:S04]  /*22d60*/  LOP3.LUT P6, RZ, R231, 0x800000, RZ, 0xc0, !PT ;  /* 0x00800000e7ff7812 */ /* 0x000fe800078cc0ff */
[----:B------:R-:W-:Y:S01]  /*22d70*/  FSEL R75, R75, -INF , !P6 ;  /* 0xff8000004b4b7808 */ /* 0x000fe20007000000 */
[----:B--2---:R-:W-:Y:S02]  /*22d80*/  FFMA.FTZ R19, R2, -UR35, R246 ;  /* 0x8000002302137c23 */ /* 0x004fe400080100f6 */
[C---:B------:R-:W-:Y:S02]  /*22d90*/  IMAD.IADD R2, R235.reuse, 0x1, -R3 ;  /* 0x00000001eb027824 */ /* 0x040fe400078e0a03 */
[----:B------:R-:W-:Y:S03]  /*22da0*/  IMAD.MOV.U32 R246, RZ, RZ, R208 ;  /* 0x000000fffff67224 */ /* 0x000fe600078e00d0 */
[----:B------:R-:W-:Y:S06]  /*22db0*/  IABS R2, R2 ;  /* 0x0000000200027213 */ /* 0x000fec0000000000 */
[----:B------:R-:W1:Y:S02]  /*22dc0*/  I2F R2, R2 ;  /* 0x0000000200027306 */ /* 0x000e640000201400 */
[----:B-1----:R-:W-:Y:S01]  /*22dd0*/  FFMA.FTZ R12, R2, -UR35, R211 ;  /* 0x80000023020c7c23 */ /* 0x002fe200080100d3 */
[C---:B------:R-:W-:Y:S02]  /*22de0*/  IADD3 R2, R0.reuse, 0x78, RZ ;  /* 0x0000007800027810 */ /* 0x040fe40007ffe0ff */
[----:B------:R-:W-:Y:S02]  /*22df0*/  IADD3 R0, R0, 0x79, RZ ;  /* 0x0000007900007810 */ /* 0x000fe40007ffe0ff */
[----:B------:R-:W-:Y:S01]  /*22e00*/  ISETP.GE.AND P0, PT, R2, R240, PT ;  /* 0x000000f00200720c */ /* 0x000fe20003f06270 */
[----:B------:R-:W-:Y:S03]  /*22e10*/  IMAD.IADD R8, R236, 0x1, -R2 ;  /* 0x00000001ec087824 */ /* 0x000fe600078e0a02 */
[-C--:B------:R-:W-:Y:S02]  /*22e20*/  ISETP.GE.OR P0, PT, R2, R245.reuse, !P0 ;  /* 0x000000f50200720c */ /* 0x080fe40004706670 */
[----:B------:R-:W-:Y:S06]  /*22e30*/  IABS R8, R8 ;  /* 0x0000000800087213 */ /* 0x000fec0000000000 */
[----:B------:R-:W1:Y:S02]  /*22e40*/  I2F R8, R8 ;  /* 0x0000000800087306 */ /* 0x000e640000201400 */
[----:B-1----:R-:W-:Y:S05]  /*22e50*/  FFMA.FTZ R8, R8, -UR35, R128 ;  /* 0x8000002308087c23 */ /* 0x002fea0008010080 */
[----:B------:R-:W-:Y:S01]  /*22e60*/  FSEL R66, R8, -INF , !P0 ;  /* 0xff80000008427808 */ /* 0x000fe20004000000 */
[C---:B------:R-:W-:Y:S01]  /*22e70*/  IMAD.IADD R8, R235.reuse, 0x1, -R2 ;  /* 0x00000001eb087824 */ /* 0x040fe200078e0a02 */
[C---:B------:R-:W-:Y:S04]  /*22e80*/  ISETP.GE.AND P0, PT, R0.reuse, R240, PT ;  /* 0x000000f00000720c */ /* 0x040fe80003f06270 */
[----:B------:R-:W-:Y:S02]  /*22e90*/  IABS R8, R8 ;  /* 0x0000000800087213 */ /* 0x000fe40000000000 */
[----:B------:R-:W-:Y:S04]  /*22ea0*/  ISETP.GE.OR P0, PT, R0, R245, !P0 ;  /* 0x000000f50000720c */ /* 0x000fe80004706670 */
[----:B------:R-:W1:Y:S02]  /*22eb0*/  I2F R8, R8 ;  /* 0x0000000800087306 */ /* 0x000e640000201400 */
[----:B-1----:R-:W-:Y:S02]  /*22ec0*/  FFMA.FTZ R11, R8, -UR35, R110 ;  /* 0x80000023080b7c23 */ /* 0x002fe4000801006e */
[--C-:B------:R-:W-:Y:S05]  /*22ed0*/  IMAD.IADD R8, R236, 0x1, -R0.reuse ;  /* 0x00000001ec087824 */ /* 0x100fea00078e0a00 */
[----:B------:R-:W-:Y:S06]  /*22ee0*/  IABS R8, R8 ;  /* 0x0000000800087213 */ /* 0x000fec0000000000 */
[----:B------:R-:W1:Y:S02]  /*22ef0*/  I2F R8, R8 ;  /* 0x0000000800087306 */ /* 0x000e640000201400 */
[----:B-1----:R-:W-:Y:S05]  /*22f00*/  FFMA.FTZ R8, R8, -UR35, R121 ;  /* 0x8000002308087c23 */ /* 0x002fea0008010079 */
[----:B------:R-:W-:Y:S01]  /*22f10*/  FSEL R48, R8, -INF , !P0 ;  /* 0xff80000008307808 */ /* 0x000fe20004000000 */
[----:B------:R-:W-:Y:S01]  /*22f20*/  IMAD.IADD R8, R235, 0x1, -R0 ;  /* 0x00000001eb087824 */ /* 0x000fe200078e0a00 */
[----:B------:R-:W-:Y:S04]  /*22f30*/  LOP3.LUT P0, RZ, R231, 0x8000, RZ, 0xc0, !PT ;  /* 0x00008000e7ff7812 */ /* 0x000fe8000780c0ff */
[----:B------:R-:W-:Y:S06]  /*22f40*/  IABS R8, R8 ;  /* 0x0000000800087213 */ /* 0x000fec0000000000 */
[----:B------:R-:W1:Y:S03]  /*22f50*/  I2F R8, R8 ;  /* 0x0000000800087306 */ /* 0x000e660000201400 */
[----:B------:R-:W-:Y:S02]  /*22f60*/  @P0 LOP3.LUT R233, R233, 0x400, RZ, 0xfc, !PT ;  /* 0x00000400e9e90812 */ /* 0x000fe400078efcff */
[----:B------:R-:W-:Y:S02]  /*22f70*/  LOP3.LUT P0, RZ, R232, 0x800000, RZ, 0xc0, !PT ;  /* 0x00800000e8ff7812 */ /* 0x000fe4000780c0ff */
        /* <DEDUP_REMOVED lines=29> */
[----:B------:R-:W-:Y:S02]  /*23150*/  LOP3.LUT R233, R233, 0xfffffffb, RZ, 0xc0, !PT ;  /* 0xfffffffbe9e97812 */ /* 0x000fe400078ec0ff */
[----:B------:R-:W-:Y:S02]  /*23160*/  FSEL R34, R107, -INF , !P4 ;  /* 0xff8000006b227808 */ /* 0x000fe40006000000 */
[----:B------:R-:W-:Y:S02]  /*23170*/  @P5 LOP3.LUT R233, R233, 0x4, RZ, 0xfc, !PT ;  /* 0x00000004e9e95812 */ /* 0x000fe400078efcff */
[C---:B------:R-:W-:Y:S02]  /*23180*/  LOP3.LUT P5, RZ, R232.reuse, 0x400000, RZ, 0xc0, !PT ;  /* 0x00400000e8ff7812 */ /* 0x040fe400078ac0ff */
[----:B------:R-:W-:Y:S01]  /*23190*/  LOP3.LUT P0, RZ, R233, 0x1000, RZ, 0xc0, !PT ;  /* 0x00001000e9ff7812 */ /* 0x000fe2000780c0ff */
[----:B------:R-:W-:Y:S01]  /*231a0*/  STL [R1+0x144], R233 ;  /* 0x000144e901007387 */ /* 0x000fe20000100800 */
[----:B------:R-:W-:Y:S02]  /*231b0*/  LOP3.LUT R232, R232, 0x7fffffff, RZ, 0xc0, !PT ;  /* 0x7fffffffe8e87812 */ /* 0x000fe400078ec0ff */
[----:B------:R-:W-:Y:S02]  /*231c0*/  FSEL R51, R51, -INF , !P0 ;  /* 0xff80000033337808 */ /* 0x000fe40004000000 */
[C---:B------:R-:W-:Y:S02]  /*231d0*/  LOP3.LUT P0, RZ, R233.reuse, 0x800, RZ, 0xc0, !PT ;  /* 0x00000800e9ff7812 */ /* 0x040fe4000780c0ff */
[C---:B------:R-:W-:Y:S02]  /*231e0*/  LOP3.LUT P1, RZ, R233.reuse, 0x2000, RZ, 0xc0, !PT ;  /* 0x00002000e9ff7812 */ /* 0x040fe4000782c0ff */
        /* <DEDUP_REMOVED lines=9> */
[C---:B------:R-:W-:Y:S02]  /*23280*/  LOP3.LUT P4, RZ, R233.reuse, 0x200, RZ, 0xc0, !PT ;  /* 0x00000200e9ff7812 */ /* 0x040fe4000788c0ff */
        /* <DEDUP_REMOVED lines=18> */
[C---:B------:R-:W-:Y:S02]  /*233b0*/  LOP3.LUT P4, RZ, R233.reuse, 0x10, RZ, 0xc0, !PT ;  /* 0x00000010e9ff7812 */ /* 0x040fe4000788c0ff */
[C---:B------:R-:W-:Y:S02]  /*233c0*/  LOP3.LUT P3, RZ, R233.reuse, 0x1, RZ, 0xc0, !PT ;  /* 0x00000001e9ff7812 */ /* 0x040fe4000786c0ff */
[----:B------:R-:W-:Y:S02]  /*233d0*/  FSEL R118, R118, -INF , !P4 ;  /* 0xff80000076767808 */ /* 0x000fe40006000000 */
[----:B------:R-:W-:Y:S02]  /*233e0*/  LOP3.LUT P4, RZ, R233, 0x8, RZ, 0xc0, !PT ;  /* 0x00000008e9ff7812 */ /* 0x000fe4000788c0ff */
[----:B------:R-:W-:Y:S02]  /*233f0*/  FSEL R62, R62, -INF , !P3 ;  /* 0xff8000003e3e7808 */ /* 0x000fe40005800000 */
[----:B------:R-:W-:Y:S02]  /*23400*/  FSEL R55, R55, -INF , !P4 ;  /* 0xff80000037377808 */ /* 0x000fe40006000000 */
[C---:B------:R-:W-:Y:S02]  /*23410*/  LOP3.LUT P4, RZ, R232.reuse, 0x80, RZ, 0xc0, !PT ;  /* 0x00000080e8ff7812 */ /* 0x040fe4000788c0ff */
[----:B------:R-:W-:Y:S02]  /*23420*/  FSEL R119, R119, -INF , !P1 ;  /* 0xff80000077777808 */ /* 0x000fe40004800000 */
[C---:B------:R-:W-:Y:S02]  /*23430*/  LOP3.LUT P1, RZ, R232.reuse, 0x20000000, RZ, 0xc0, !PT ;  /* 0x20000000e8ff7812 */ /* 0x040fe4000782c0ff */
        /* <DEDUP_REMOVED lines=9> */
[-C--:B------:R-:W-:Y:S02]  /*234d0*/  ISETP.GE.AND P0, PT, R13, R239.reuse, PT ;  /* 0x000000ef0d00720c */ /* 0x080fe40003f06270 */
[----:B------:R-:W-:Y:S02]  /*234e0*/  FSEL R117, R117, -INF , !P5 ;  /* 0xff80000075757808 */ /* 0x000fe40006800000 */
[-C--:B------:R-:W-:Y:S02]  /*234f0*/  ISETP.GE.OR P0, PT, R13, R244.reuse, !P0 ;  /* 0x000000f40d00720c */ /* 0x080fe40004706670 */
[----:B------:R-:W-:Y:S02]  /*23500*/  LOP3.LUT P5, RZ, R233, 0x2, RZ, 0xc0, !PT ;  /* 0x00000002e9ff7812 */ /* 0x000fe400078ac0ff */
[----:B------:R-:W-:Y:S02]  /*23510*/  FSEL R63, R63, -INF , !P0 ;  /* 0xff8000003f3f7808 */ /* 0x000fe40004000000 */
[----:B------:R-:W-:Y:S02]  /*23520*/  LOP3.LUT P0, RZ, R231, 0x1000000, RZ, 0xc0, !PT ;  /* 0x01000000e7ff7812 */ /* 0x000fe4000780c0ff */
[----:B------:R-:W-:Y:S02]  /*23530*/  FSEL R54, R54, -INF , !P5 ;  /* 0xff80000036367808 */ /* 0x000fe40006800000 */
[----:B------:R-:W-:Y:S02]  /*23540*/  FSEL R250, R59, -INF , !P0 ;  /* 0xff8000003bfa7808 */ /* 0x000fe40004000000 */
[CC--:B------:R-:W-:Y:S02]  /*23550*/  ISETP.GE.AND P0, PT, R10.reuse, R239.reuse, PT ;  /* 0x000000ef0a00720c */ /* 0x0c0fe40003f06270 */
[----:B------:R-:W-:Y:S02]  /*23560*/  LOP3.LUT P5, RZ, R231, 0x200000, RZ, 0xc0, !PT ;  /* 0x00200000e7ff7812 */ /* 0x000fe400078ac0ff */
[-C--:B------:R-:W-:Y:S02]  /*23570*/  ISETP.GE.OR P0, PT, R10, R244.reuse, !P0 ;  /* 0x000000f40a00720c */ /* 0x080fe40004706670 */
[----:B------:R-:W-:Y:S02]  /*23580*/  FSEL R249, R53, -INF , !P5 ;  /* 0xff80000035f97808 */ /* 0x000fe40006800000 */
[----:B------:R-:W-:Y:S02]  /*23590*/  FSEL R59, R36, -INF , !P0 ;  /* 0xff800000243b7808 */ /* 0x000fe40004000000 */
[CC--:B------:R-:W-:Y:S02]  /*235a0*/  ISETP.GE.AND P0, PT, R9.reuse, R239.reuse, PT ;  /* 0x000000ef0900720c */ /* 0x0c0fe40003f06270 */
[----:B------:R-:W-:Y:S02]  /*235b0*/  LOP3.LUT P2, RZ, R232, 0x8, RZ, 0xc0, !PT ;  /* 0x00000008e8ff7812 */ /* 0x000fe4000784c0ff */
[-C--:B------:R-:W-:Y:S02]  /*235c0*/  ISETP.GE.OR P0, PT, R9, R244.reuse, !P0 ;  /* 0x000000f40900720c */ /* 0x080fe40004706670 */
[----:B------:R-:W-:Y:S02]  /*235d0*/  FSEL R218, R90, -INF , !P2 ;  /* 0xff8000005ada7808 */ /* 0x000fe40005000000 */
[----:B------:R-:W-:Y:S02]  /*235e0*/  FSEL R53, R30, -INF , !P0 ;  /* 0xff8000001e357808 */ /* 0x000fe40004000000 */
[C---:B------:R-:W-:Y:S02]  /*235f0*/  LOP3.LUT P0, RZ, R232.reuse, 0x10, RZ, 0xc0, !PT ;  /* 0x00000010e8ff7812 */ /* 0x040fe4000780c0ff */
[----:B------:R-:W-:Y:S02]  /*23600*/  LOP3.LUT P2, RZ, R232, 0x8000000, RZ, 0xc0, !PT ;  /* 0x08000000e8ff7812 */ /* 0x000fe4000784c0ff */
[----:B------:R-:W-:Y:S02]  /*23610*/  FSEL R91, R91, -INF , !P0 ;  /* 0xff8000005b5b7808 */ /* 0x000fe40004000000 */
[-C--:B------:R-:W-:Y:S02]  /*23620*/  ISETP.GE.AND P0, PT, R7, R239.reuse, PT ;  /* 0x000000ef0700720c */ /* 0x080fe40003f06270 */
[----:B------:R-:W-:Y:S01]  /*23630*/  FSEL R210, R39, -INF , !P2 ;  /* 0xff80000027d27808 */ /* 0x000fe20005000000 */
[----:B------:R-:W-:Y:S01]  /*23640*/  STL [R1+0x18], R91 ;  /* 0x0000185b01007387 */ /* 0x000fe20000100800 */
[-C--:B------:R-:W-:Y:S02]  /*23650*/  ISETP.GE.OR P0, PT, R7, R244.reuse, !P0 ;  /* 0x000000f40700720c */ /* 0x080fe40004706670 */
[----:B------:R-:W-:Y:S01]  /*23660*/  FSEL R60, R60, -INF , !P1 ;  /* 0xff8000003c3c7808 */ /* 0x000fe20004800000 */
[----:B------:R-:W-:Y:S01]  /*23670*/  STL [R1+0x148], R235 ;  /* 0x000148eb01007387 */ /* 0x000fe20000100800 */
[----:B------:R-:W-:Y:S02]  /*23680*/  FSEL R49, R21, -INF , !P0 ;  /* 0xff80000015317808 */ /* 0x000fe40004000000 */
[C---:B------:R-:W-:Y:S01]  /*23690*/  LOP3.LUT P0, RZ, R231.reuse, 0x10000, RZ, 0xc0, !PT ;  /* 0x00010000e7ff7812 */ /* 0x040fe2000780c0ff */
[----:B------:R-:W2:Y:S01]  /*236a0*/  LDL.LU R227, [R1+0x88] ;  /* 0x0000880001e37983 */ /* 0x000ea20000300800 */
[----:B------:R-:W-:Y:S02]  /*236b0*/  LOP3.LUT P1, RZ, R232, 0x1, RZ, 0xc0, !PT ;  /* 0x00000001e8ff7812 */ /* 0x000fe4000782c0ff */
[----:B------:R-:W-:Y:S01]  /*236c0*/  FSEL R211, R40, -INF , !P0 ;  /* 0xff80000028d37808 */ /* 0x000fe20004000000 */
[----:B------:R-:W-:Y:S01]  /*236d0*/  STL [R1+0x14c], R239 ;  /* 0x00014cef01007387 */ /* 0x000fe20000100800 */
[-C--:B------:R-:W-:Y:S02]  /*236e0*/  ISETP.GE.AND P0, PT, R6, R239.reuse, PT ;  /* 0x000000ef0600720c */ /* 0x080fe40003f06270 */
[----:B------:R-:W-:Y:S01]  /*236f0*/  FSEL R212, R88, -INF , !P1 ;  /* 0xff80000058d47808 */ /* 0x000fe20004800000 */
[----:B------:R-:W-:Y:S01]  /*23700*/  STL [R1+0x150], R244 ;  /* 0x000150f401007387 */ /* 0x000fe20000100800 */
[-C--:B------:R-:W-:Y:S02]  /*23710*/  ISETP.GE.OR P0, PT, R6, R244.reuse, !P0 ;  /* 0x000000f40600720c */ /* 0x080fe40004706670 */
[----:B------:R-:W-:Y:S02]  /*23720*/  LOP3.LUT P1, RZ, R231, 0x2, RZ, 0xc0, !PT ;  /* 0x00000002e7ff7812 */ /* 0x000fe4000782c0ff */
[----:B------:R-:W-:Y:S02]  /*23730*/  FSEL R40, R17, -INF , !P0 ;  /* 0xff80000011287808 */ /* 0x000fe40004000000 */
[----:B------:R-:W-:Y:S02]  /*23740*/  ISETP.GE.AND P0, PT, R5, R239, PT ;  /* 0x000000ef0500720c */ /* 0x000fe40003f06270 */
[----:B------:R-:W-:Y:S02]  /*23750*/  LOP3.LUT P2, RZ, R231, 0x20000, RZ, 0xc0, !PT ;  /* 0x00020000e7ff7812 */ /* 0x000fe4000784c0ff */
[-C--:B------:R-:W-:Y:S02]  /*23760*/  ISETP.GE.OR P0, PT, R5, R244.reuse, !P0 ;  /* 0x000000f40500720c */ /* 0x080fe40004706670 */
[----:B------:R-:W-:Y:S02]  /*23770*/  FSEL R203, R71, -INF , !P1 ;  /* 0xff80000047cb7808 */ /* 0x000fe40004800000 */
[----:B------:R-:W-:Y:S02]  /*23780*/  FSEL R39, R15, -INF , !P0 ;  /* 0xff8000000f277808 */ /* 0x000fe40004000000 */
[----:B------:R-:W-:Y:S02]  /*23790*/  LOP3.LUT P0, RZ, R231, 0x400, RZ, 0xc0, !PT ;  /* 0x00000400e7ff7812 */ /* 0x000fe4000780c0ff */
[----:B------:R-:W-:Y:S02]  /*237a0*/  ISETP.GE.AND P1, PT, R13, R237, PT ;  /* 0x000000ed0d00720c */ /* 0x000fe40003f26270 */
[----:B------:R-:W-:Y:S02]  /*237b0*/  FSEL R209, R38, -INF , !P0 ;  /* 0xff80000026d17808 */ /* 0x000fe40004000000 */
[CC--:B------:R-:W-:Y:S02]  /*237c0*/  ISETP.GE.AND P0, PT, R4.reuse, R239.reuse, PT ;  /* 0x000000ef0400720c */ /* 0x0c0fe40003f06270 */
[----:B------:R-:W-:Y:S02]  /*237d0*/  FSEL R123, R123, -INF , !P3 ;  /* 0xff8000007b7b7808 */ /* 0x000fe40005800000 */
[----:B------:R-:W-:Y:S02]  /*237e0*/  ISETP.GE.OR P0, PT, R4, R244, !P0 ;  /* 0x000000f40400720c */ /* 0x000fe40004706670 */
[C---:B------:R-:W-:Y:S02]  /*237f0*/  LOP3.LUT P3, RZ, R231.reuse, 0x40000000, RZ, 0xc0, !PT ;  /* 0x40000000e7ff7812 */ /* 0x040fe4000786c0ff */
[----:B------:R-:W-:Y:S02]  /*23800*/  FSEL R38, R14, -INF , !P0 ;  /* 0xff8000000e267808 */ /* 0x000fe40004000000 */
[----:B------:R-:W-:Y:S02]  /*23810*/  LOP3.LUT P0, RZ, R231, 0x40, RZ, 0xc0, !PT ;  /* 0x00000040e7ff7812 */ /* 0x000fe4000780c0ff */
[----:B------:R-:W-:Y:S02]  /*23820*/  FSEL R70, R70, -INF , !P2 ;  /* 0xff80000046467808 */ /* 0x000fe40005000000 */
[----:B------:R-:W-:Y:S02]  /*23830*/  FSEL R208, R83, -INF , !P0 ;  /* 0xff80000053d07808 */ /* 0x000fe40004000000 */
[----:B------:R-:W-:Y:S01]  /*23840*/  ISETP.GE.AND P0, PT, R3, R239, PT ;  /* 0x000000ef0300720c */ /* 0x000fe20003f06270 */
[----:B------:R-:W-:Y:S01]  /*23850*/  STL [R1+0x44], R70 ;  /* 0x0000444601007387 */ /* 0x000fe20000100800 */
[----:B------:R-:W-:Y:S02]  /*23860*/  ISETP.GE.OR P2, PT, R13, R242, !P1 ;  /* 0x000000f20d00720c */ /* 0x000fe40004f46670 */
[-C--:B------:R-:W-:Y:S02]  /*23870*/  ISETP.GE.OR P0, PT, R3, R244.reuse, !P0 ;  /* 0x000000f40300720c */ /* 0x080fe40004706670 */
[----:B------:R-:W-:Y:S02]  /*23880*/  ISETP.GE.AND P1, PT, R10, R237, PT ;  /* 0x000000ed0a00720c */ /* 0x000fe40003f26270 */
[----:B------:R-:W-:Y:S02]  /*23890*/  FSEL R36, R12, -INF , !P0 ;  /* 0xff8000000c247808 */ /* 0x000fe40004000000 */
[----:B------:R-:W-:Y:S02]  /*238a0*/  LOP3.LUT P0, RZ, R231, 0x2000000, RZ, 0xc0, !PT ;  /* 0x02000000e7ff7812 */ /* 0x000fe4000780c0ff */
[----:B------:R-:W-:Y:S02]  /*238b0*/  FSEL R87, R87, -INF , !P3 ;  /* 0xff80000057577808 */ /* 0x000fe40005800000 */
[----:B------:R-:W-:Y:S02]  /*238c0*/  FSEL R112, R81, -INF , !P0 ;  /* 0xff80000051707808 */ /* 0x000fe40004000000 */
[CC--:B------:R-:W-:Y:S02]  /*238d0*/  ISETP.GE.AND P0, PT, R2.reuse, R239.reuse, PT ;  /* 0x000000ef0200720c */ /* 0x0c0fe40003f06270 */
[----:B------:R-:W-:Y:S02]  /*238e0*/  LOP3.LUT P3, RZ, R231, 0x2000, RZ, 0xc0, !PT ;  /* 0x00002000e7ff7812 */ /* 0x000fe4000786c0ff */
[----:B------:R-:W-:Y:S02]  /*238f0*/  ISETP.GE.OR P0, PT, R2, R244, !P0 ;  /* 0x000000f40200720c */ /* 0x000fe40004706670 */
[----:B------:R-:W-:Y:S02]  /*23900*/  FSEL R217, R31, -INF , !P3 ;  /* 0xff8000001fd97808 */ /* 0x000fe40005800000 */
[----:B------:R-:W-:Y:S01]  /*23910*/  FSEL R30, R11, -INF , !P0 ;  /* 0xff8000000b1e7808 */ /* 0x000fe20004000000 */
[----:B------:R-:W-:Y:S01]  /*23920*/  IMAD.IADD R11, R234, 0x1, -R4 ;  /* 0x00000001ea0b7824 */ /* 0x000fe200078e0a04 */
[C---:B------:R-:W-:Y:S02]  /*23930*/  LOP3.LUT P0, RZ, R231.reuse, 0x8, RZ, 0xc0, !PT ;  /* 0x00000008e7ff7812 */ /* 0x040fe4000780c0ff */
[----:B------:R-:W-:Y:S02]  /*23940*/  ISETP.GE.OR P3, PT, R10, R242, !P1 ;  /* 0x000000f20a00720c */ /* 0x000fe40004f66670 */
[----:B------:R-:W-:Y:S02]  /*23950*/  FSEL R205, R72, -INF , !P0 ;  /* 0xff80000048cd7808 */ /* 0x000fe40004000000 */
[C---:B------:R-:W-:Y:S02]  /*23960*/  ISETP.GE.AND P0, PT, R0.reuse, R239, PT ;  /* 0x000000ef0000720c */ /* 0x040fe40003f06270 */
[----:B------:R-:W-:Y:S02]  /*23970*/  LOP3.LUT P5, RZ, R231, 0x10, RZ, 0xc0, !PT ;  /* 0x00000010e7ff7812 */ /* 0x000fe400078ac0ff */
[----:B------:R-:W-:Y:S02]  /*23980*/  ISETP.GE.OR P0, PT, R0, R244, !P0 ;  /* 0x000000f40000720c */ /* 0x000fe40004706670 */
[----:B------:R-:W-:Y:S01]  /*23990*/  FSEL R207, R79, -INF , !P5 ;  /* 0xff8000004fcf7808 */ /* 0x000fe20006800000 */
[----:B------:R-:W-:Y:S01]  /*239a0*/  IMAD.MOV.U32 R79, RZ, RZ, R87 ;  /* 0x000000ffff4f7224 */ /* 0x000fe200078e0057 */
[----:B------:R-:W-:Y:S01]  /*239b0*/  FSEL R21, R8, -INF , !P0 ;  /* 0xff80000008157808 */ /* 0x000fe20004000000 */
[----:B------:R-:W-:Y:S01]  /*239c0*/  IMAD.IADD R8, R234, 0x1, -R5 ;  /* 0x00000001ea087824 */ /* 0x000fe200078e0a05 */
[C---:B------:R-:W-:Y:S02]  /*239d0*/  LOP3.LUT P0, RZ, R231.reuse, 0x100000, RZ, 0xc0, !PT ;  /* 0x00100000e7ff7812 */ /* 0x040fe4000780c0ff */
[----:B------:R-:W-:Y:S02]  /*239e0*/  LOP3.LUT P5, RZ, R231, 0x1000, RZ, 0xc0, !PT ;  /* 0x00001000e7ff7812 */ /* 0x000fe400078ac0ff */
[----:B------:R-:W-:Y:S02]  /*239f0*/  FSEL R81, R73, -INF , !P0 ;  /* 0xff80000049517808 */ /* 0x000fe40004000000 */
[C---:B------:R-:W-:Y:S02]  /*23a00*/  ISETP.GE.AND P0, PT, R13.reuse, R238, PT ;  /* 0x000000ee0d00720c */ /* 0x040fe40003f06270 */
[----:B------:R-:W-:Y:S02]  /*23a10*/  IABS R8, R8 ;  /* 0x0000000800087213 */ /* 0x000fe40000000000 */
[-C--:B------:R-:W-:Y:S02]  /*23a20*/  ISETP.GE.OR P0, PT, R13, R243.reuse, !P0 ;  /* 0x000000f30d00720c */ /* 0x080fe40004706670 */
[----:B------:R-:W-:Y:S02]  /*23a30*/  FSEL R72, R27, -INF , !P5 ;  /* 0xff8000001b487808 */ /* 0x000fe40006800000 */
[----:B------:R-:W1:Y:S01]  /*23a40*/  I2F R8, R8 ;  /* 0x0000000800087306 */ /* 0x000e620000201400 */
[----:B------:R-:W-:Y:S02]  /*23a50*/  FSEL R201, R29, -INF , !P0 ;  /* 0xff8000001dc97808 */ /* 0x000fe40004000000 */
[----:B------:R-:W-:Y:S01]  /*23a60*/  ISETP.GE.AND P0, PT, R10, R238, PT ;  /* 0x000000ee0a00720c */ /* 0x000fe20003f06270 */
[----:B------:R-:W-:Y:S01]  /*23a70*/  STL [R1+0x3c], R72 ;  /* 0x00003c4801007387 */ /* 0x000fe20000100800 */
[----:B------:R-:W-:Y:S02]  /*23a80*/  LOP3.LUT P6, RZ, R232, 0x2000000, RZ, 0xc0, !PT ;  /* 0x02000000e8ff7812 */ /* 0x000fe400078cc0ff */
[----:B------:R-:W-:Y:S01]  /*23a90*/  ISETP.GE.OR P0, PT, R10, R243, !P0 ;  /* 0x000000f30a00720c */ /* 0x000fe20004706670 */
[----:B------:R-:W-:Y:S01]  /*23aa0*/  IMAD.IADD R10, R241, 0x1, -R10 ;  /* 0x00000001f10a7824 */ /* 0x000fe200078e0a0a */
[----:B------:R-:W-:Y:S02]  /*23ab0*/  ISETP.GE.AND P1, PT, R9, R237, PT ;  /* 0x000000ed0900720c */ /* 0x000fe40003f26270 */
[----:B------:R-:W-:Y:S02]  /*23ac0*/  FSEL R202, R65, -INF , !P6 ;  /* 0xff80000041ca7808 */ /* 0x000fe40007000000 */
[----:B------:R-:W-:Y:S02]  /*23ad0*/  IABS R10, R10 ;  /* 0x0000000a000a7213 */ /* 0x000fe40000000000 */
[C---:B------:R-:W-:Y:S02]  /*23ae0*/  LOP3.LUT P6, RZ, R231.reuse, 0x800, RZ, 0xc0, !PT ;  /* 0x00000800e7ff7812 */ /* 0x040fe400078cc0ff */
[----:B------:R-:W-:Y:S02]  /*23af0*/  LOP3.LUT P5, RZ, R231, 0x200, RZ, 0xc0, !PT ;  /* 0x00000200e7ff7812 */ /* 0x000fe400078ac0ff */
[----:B------:R-:W2:Y:S01]  /*23b00*/  I2F R10, R10 ;  /* 0x0000000a000a7306 */ /* 0x000ea20000201400 */
[----:B------:R-:W-:Y:S02]  /*23b10*/  FSEL R200, R28, -INF , !P0 ;  /* 0xff8000001cc87808 */ /* 0x000fe40004000000 */
[C---:B------:R-:W-:Y:S01]  /*23b20*/  ISETP.GE.AND P0, PT, R9.reuse, R238, PT ;  /* 0x000000ee0900720c */ /* 0x040fe20003f06270 */
[----:B-1----:R-:W-:Y:S01]  /*23b30*/  FFMA.FTZ R18, R8, -UR35, R18 ;  /* 0x8000002308127c23 */ /* 0x002fe20008010012 */
[----:B------:R-:W-:Y:S02]  /*23b40*/  FMNMX.FTZ R8, R96, R132, !PT ;  /* 0x0000008460087209 */ /* 0x000fe40007810000 */
[----:B------:R-:W-:Y:S02]  /*23b50*/  FSEL R83, R26, -INF , !P6 ;  /* 0xff8000001a537808 */ /* 0x000fe40007000000 */
[C---:B------:R-:W-:Y:S02]  /*23b60*/  ISETP.GE.OR P6, PT, R9.reuse, R242, !P1 ;  /* 0x000000f20900720c */ /* 0x040fe40004fc6670 */
[----:B------:R-:W-:Y:S01]  /*23b70*/  ISETP.GE.OR P0, PT, R9, R243, !P0 ;  /* 0x000000f30900720c */ /* 0x000fe20004706670 */
[----:B------:R-:W-:Y:S01]  /*23b80*/  IMAD.IADD R9, R241, 0x1, -R9 ;  /* 0x00000001f1097824 */ /* 0x000fe200078e0a09 */
[----:B------:R-:W-:Y:S02]  /*23b90*/  ISETP.GE.AND P1, PT, R7, R237, PT ;  /* 0x000000ed0700720c */ /* 0x000fe40003f26270 */
[----:B------:R-:W-:Y:S02]  /*23ba0*/  FSEL R128, R25, -INF , !P0 ;  /* 0xff80000019807808 */ /* 0x000fe40004000000 */
[----:B------:R-:W-:Y:S02]  /*23bb0*/  IABS R9, R9 ;  /* 0x0000000900097213 */ /* 0x000fe40000000000 */
[----:B------:R-:W-:Y:S02]  /*23bc0*/  ISETP.GE.AND P0, PT, R7, R238, PT ;  /* 0x000000ee0700720c */ /* 0x000fe40003f06270 */
[----:B------:R-:W-:Y:S02]  /*23bd0*/  FSEL R222, R23, -INF , !P5 ;  /* 0xff80000017de7808 */ /* 0x000fe40006800000 */
[C---:B------:R-:W-:Y:S02]  /*23be0*/  ISETP.GE.OR P5, PT, R7.reuse, R242, !P1 ;  /* 0x000000f20700720c */ /* 0x040fe40004fa6670 */
[----:B------:R-:W-:Y:S02]  /*23bf0*/  ISETP.GE.OR P0, PT, R7, R243, !P0 ;  /* 0x000000f30700720c */ /* 0x000fe40004706670 */
[----:B------:R-:W-:Y:S02]  /*23c00*/  ISETP.GE.AND P1, PT, R6, R237, PT ;  /* 0x000000ed0600720c */ /* 0x000fe40003f26270 */
[----:B------:R-:W-:Y:S02]  /*23c10*/  FSEL R121, R24, -INF , !P0 ;  /* 0xff80000018797808 */ /* 0x000fe40004000000 */
[C---:B------:R-:W-:Y:S02]  /*23c20*/  ISETP.GE.AND P0, PT, R6.reuse, R238, PT ;  /* 0x000000ee0600720c */ /* 0x040fe40003f06270 */
[C---:B------:R-:W-:Y:S02]  /*23c30*/  ISETP.GE.OR P1, PT, R6.reuse, R242, !P1 ;  /* 0x000000f20600720c */ /* 0x040fe40004f26670 */
[----:B------:R-:W-:Y:S02]  /*23c40*/  ISETP.GE.OR P0, PT, R6, R243, !P0 ;  /* 0x000000f30600720c */ /* 0x000fe40004706670 */
[----:B------:R-:W-:Y:S02]  /*23c50*/  FSEL R65, R19, -INF , !P2 ;  /* 0xff80000013417808 */ /* 0x000fe40005000000 */
[----:B------:R-:W-:Y:S02]  /*23c60*/  FSEL R122, R122, -INF , !P4 ;  /* 0xff8000007a7a7808 */ /* 0x000fe40006000000 */
[C---:B------:R-:W-:Y:S02]  /*23c70*/  LOP3.LUT P4, RZ, R231.reuse, 0x10000000, RZ, 0xc0, !PT ;  /* 0x10000000e7ff7812 */ /* 0x040fe4000788c0ff */
[----:B------:R-:W-:Y:S02]  /*23c80*/  LOP3.LUT R231, R231, 0xfffffffd, RZ, 0xc0, !PT ;  /* 0xfffffffde7e77812 */ /* 0x000fe400078ec0ff */
[----:B------:R-:W-:Y:S02]  /*23c90*/  FSEL R224, R85, -INF , !P4 ;  /* 0xff80000055e07808 */ /* 0x000fe40006000000 */
[----:B------:R-:W-:Y:S02]  /*23ca0*/  @P1 LOP3.LUT R231, R231, 0x2, RZ, 0xfc, !PT ;  /* 0x00000002e7e71812 */ /* 0x000fe400078efcff */
[----:B------:R-:W-:Y:S02]  /*23cb0*/  LOP3.LUT P4, RZ, R232, 0x4000000, RZ, 0xc0, !PT ;  /* 0x04000000e8ff7812 */ /* 0x000fe4000788c0ff */
[----:B------:R-:W-:Y:S02]  /*23cc0*/  FSEL R116, R20, -INF , !P0 ;  /* 0xff80000014747808 */ /* 0x000fe40004000000 */
[C---:B------:R-:W-:Y:S02]  /*23cd0*/  ISETP.GE.AND P0, PT, R5.reuse, R238, PT ;  /* 0x000000ee0500720c */ /* 0x040fe40003f06270 */
[C---:B------:R-:W-:Y:S02]  /*23ce0*/  ISETP.GE.AND P1, PT, R5.reuse, R237, PT ;  /* 0x000000ed0500720c */ /* 0x040fe40003f26270 */
[----:B------:R-:W-:Y:S02]  /*23cf0*/  FSEL R27, R22, -INF , !P4 ;  /* 0xff800000161b7808 */ /* 0x000fe40006000000 */
[C---:B------:R-:W-:Y:S02]  /*23d00*/  ISETP.GE.OR P4, PT, R5.reuse, R242, !P1 ;  /* 0x000000f20500720c */ /* 0x040fe40004f86670 */
[----:B------:R-:W-:Y:S02]  /*23d10*/  ISETP.GE.OR P0, PT, R5, R243, !P0 ;  /* 0x000000f30500720c */ /* 0x000fe40004706670 */
[C---:B------:R-:W-:Y:S02]  /*23d20*/  ISETP.GE.AND P2, PT, R3.reuse, R237, PT ;  /* 0x000000ed0300720c */ /* 0x040fe40003f46270 */
[----:B------:R-:W-:Y:S02]  /*23d30*/  FSEL R115, R18, -INF , !P0 ;  /* 0xff80000012737808 */ /* 0x000fe40004000000 */
[CC--:B------:R-:W-:Y:S04]  /*23d40*/  ISETP.GE.AND P0, PT, R4.reuse, R238.reuse, PT ;  /* 0x000000ee0400720c */ /* 0x0c0fe80003f06270 */
[-C--:B------:R-:W-:Y:S02]  /*23d50*/  ISETP.GE.OR P1, PT, R4, R243.reuse, !P0 ;  /* 0x000000f30400720c */ /* 0x080fe40004726670 */
[C---:B------:R-:W-:Y:S04]  /*23d60*/  ISETP.GE.AND P0, PT, R3.reuse, R238, PT ;  /* 0x000000ee0300720c */ /* 0x040fe80003f06270 */
[----:B------:R-:W-:Y:S01]  /*23d70*/  ISETP.GE.OR P0, PT, R3, R243, !P0 ;  /* 0x000000f30300720c */ /* 0x000fe20004706670 */
[----:B--2---:R-:W-:Y:S01]  /*23d80*/  FFMA.FTZ R17, R10, -UR35, R227 ;  /* 0x800000230a117c23 */ /* 0x004fe200080100e3 */
[----:B------:R-:W-:Y:S01]  /*23d90*/  FMNMX.FTZ R10, R95, R8, !PT ;  /* 0x000000085f0a7209 */ /* 0x000fe20007810000 */
[----:B------:R-:W2:Y:S01]  /*23da0*/  LDL.LU R227, [R1+0x84] ;  /* 0x0000840001e37983 */ /* 0x000ea20000300800 */
[----:B------:R-:W-:Y:S02]  /*23db0*/  IABS R8, R11 ;  /* 0x0000000b00087213 */ /* 0x000fe40000000000 */
[----:B------:R-:W-:Y:S01]  /*23dc0*/  FSEL R219, R17, -INF , !P3 ;  /* 0xff80000011db7808 */ /* 0x000fe20005800000 */
[----:B------:R-:W-:Y:S01]  /*23dd0*/  IMAD.MOV.U32 R17, RZ, RZ, R75 ;  /* 0x000000ffff117224 */ /* 0x000fe200078e004b */
[----:B------:R-:W1:Y:S01]  /*23de0*/  I2F R11, R8 ;  /* 0x00000008000b7306 */ /* 0x000e620000201400 */
[----:B------:R-:W-:Y:S02]  /*23df0*/  FMNMX.FTZ R10, R99, R10, !PT ;  /* 0x0000000a630a7209 */ /* 0x000fe40007810000 */
[-C--:B------:R-:W-:Y:S02]  /*23e00*/  ISETP.GE.AND P3, PT, R4, R237.reuse, PT ;  /* 0x000000ed0400720c */ /* 0x080fe40003f66270 */
[----:B------:R-:W-:Y:S01]  /*23e10*/  FMNMX.FTZ R10, R100, R10, !PT ;  /* 0x0000000a640a7209 */ /* 0x000fe20007810000 */
[----:B-1----:R-:W-:Y:S03]  /*23e20*/  FFMA.FTZ R15, R11, -UR35, R228 ;  /* 0x800000230b0f7c23 */ /* 0x002fe600080100e4 */
[----:B------:R-:W-:Y:S01]  /*23e30*/  FMNMX.FTZ R8, R220, R10, !PT ;  /* 0x0000000adc087209 */ /* 0x000fe20007810000 */
[----:B------:R-:W-:Y:S02]  /*23e40*/  IMAD.MOV.U32 R228, RZ, RZ, R229 ;  /* 0x000000ffffe47224 */ /* 0x000fe400078e00e5 */
[----:B------:R-:W3:Y:S01]  /*23e50*/  LDL.LU R229, [R1+0x8c] ;  /* 0x00008c0001e57983 */ /* 0x000ee20000300800 */
[----:B------:R-:W-:Y:S01]  /*23e60*/  FMNMX.FTZ R8, R102, R8, !PT ;  /* 0x0000000866087209 */ /* 0x000fe20007810000 */
[----:B------:R-:W-:Y:S01]  /*23e70*/  IMAD.IADD R10, R234, 0x1, -R3 ;  /* 0x00000001ea0a7824 */ /* 0x000fe200078e0a03 */
[----:B------:R-:W-:Y:S01]  /*23e80*/  FSEL R113, R15, -INF , !P1 ;  /* 0xff8000000f717808 */ /* 0x000fe20004800000 */
[----:B------:R-:W-:Y:S01]  /*23e90*/  IMAD.MOV.U32 R11, RZ, RZ, R9 ;  /* 0x000000ffff0b7224 */ /* 0x000fe200078e0009 */
[----:B------:R-:W-:Y:S01]  /*23ea0*/  FMNMX.FTZ R8, R105, R8, !PT ;  /* 0x0000000869087209 */ /* 0x000fe20007810000 */
[----:B------:R-:W-:Y:S01]  /*23eb0*/  IMAD.MOV.U32 R15, RZ, RZ, R112 ;  /* 0x000000ffff0f7224 */ /* 0x000fe200078e0070 */
[----:B------:R-:W-:Y:S01]  /*23ec0*/  ISETP.GE.AND P1, PT, R2, R237, PT ;  /* 0x000000ed0200720c */ /* 0x000fe20003f26270 */
[----:B------:R-:W-:Y:S01]  /*23ed0*/  I2F R12, R11 ;  /* 0x0000000b000c7306 */ /* 0x000fe20000201400 */
[----:B------:R-:W-:Y:S04]  /*23ee0*/  FMNMX.FTZ R8, R221, R8, !PT ;  /* 0x00000008dd087209 */ /* 0x000fe80007810000 */
[----:B------:R-:W-:Y:S04]  /*23ef0*/  FMNMX.FTZ R8, R109, R8, !PT ;  /* 0x000000086d087209 */ /* 0x000fe80007810000 */
[----:B------:R-:W-:Y:S04]  /*23f00*/  FMNMX.FTZ R8, R131, R8, !PT ;  /* 0x0000000883087209 */ /* 0x000fe80007810000 */
[----:B------:R-:W-:Y:S04]  /*23f10*/  FMNMX.FTZ R8, R130, R8, !PT ;  /* 0x0000000882087209 */ /* 0x000fe80007810000 */
[----:B------:R-:W-:Y:S02]  /*23f20*/  FMNMX.FTZ R9, R129, R8, !PT ;  /* 0x0000000881097209 */ /* 0x000fe40007810000 */
[----:B------:R-:W-:Y:S02]  /*23f30*/  IABS R8, R10 ;  /* 0x0000000a00087213 */ /* 0x000fe40000000000 */
[----:B------:R-:W-:Y:S02]  /*23f40*/  FMNMX.FTZ R9, R127, R9, !PT ;  /* 0x000000097f097209 */ /* 0x000fe40007810000 */
[----:B------:R1:W4:Y:S02]  /*23f50*/  I2F R10, R8 ;  /* 0x00000008000a7306 */ /* 0x0003240000201400 */
[----:B------:R-:W-:Y:S04]  /*23f60*/  FMNMX.FTZ R9, R126, R9, !PT ;  /* 0x000000097e097209 */ /* 0x000fe80007810000 */
[----:B-1----:R-:W-:Y:S01]  /*23f70*/  FMNMX.FTZ R8, R206, R9, !PT ;  /* 0x00000009ce087209 */ /* 0x002fe20007810000 */
[----:B------:R-:W-:Y:S02]  /*23f80*/  IMAD.IADD R9, R241, 0x1, -R7 ;  /* 0x00000001f1097824 */ /* 0x000fe400078e0a07 */
[----:B----4-:R-:W-:Y:S01]  /*23f90*/  FFMA.FTZ R13, R10, -UR35, R228 ;  /* 0x800000230a0d7c23 */ /* 0x010fe200080100e4 */
[----:B------:R-:W-:Y:S02]  /*23fa0*/  FMNMX.FTZ R7, R204, R8, !PT ;  /* 0x00000008cc077209 */ /* 0x000fe40007810000 */
[----:B------:R-:W-:Y:S02]  /*23fb0*/  IABS R8, R9 ;  /* 0x0000000900087213 */ /* 0x000fe40000000000 */
[----:B------:R-:W-:Y:S02]  /*23fc0*/  FSEL R112, R13, -INF , !P0 ;  /* 0xff8000000d707808 */ /* 0x000fe40004000000 */
[----:B------:R1:W-:Y:S01]  /*23fd0*/  I2F R11, R8 ;  /* 0x00000008000b7306 */ /* 0x0003e20000201400 */
[C---:B------:R-:W-:Y:S02]  /*23fe0*/  ISETP.GE.AND P0, PT, R2.reuse, R238, PT ;  /* 0x000000ee0200720c */ /* 0x040fe40003f06270 */
[----:B------:R-:W-:Y:S02]  /*23ff0*/  FMNMX.FTZ R7, R125, R7, !PT ;  /* 0x000000077d077209 */ /* 0x000fe40007810000 */
[----:B------:R-:W-:Y:S02]  /*24000*/  ISETP.GE.OR P0, PT, R2, R243, !P0 ;  /* 0x000000f30200720c */ /* 0x000fe40004706670 */
[----:B------:R-:W-:Y:S04]  /*24010*/  FMNMX.FTZ R7, R120, R7, !PT ;  /* 0x0000000778077209 */ /* 0x000fe80007810000 */
[----:B------:R-:W-:Y:S04]  /*24020*/  FMNMX.FTZ R7, R111, R7, !PT ;  /* 0x000000076f077209 */ /* 0x000fe80007810000 */
[----:B------:R-:W-:Y:S04]  /*24030*/  FMNMX.FTZ R7, R94, R7, !PT ;  /* 0x000000075e077209 */ /* 0x000fe80007810000 */
[----:B------:R-:W-:Y:S04]  /*24040*/  FMNMX.FTZ R7, R93, R7, !PT ;  /* 0x000000075d077209 */ /* 0x000fe80007810000 */
[----:B------:R-:W-:Y:S01]  /*24050*/  FMNMX.FTZ R7, R92, R7, !PT ;  /* 0x000000075c077209 */ /* 0x000fe20007810000 */
[----:B-1----:R-:W-:Y:S03]  /*24060*/  IMAD.IADD R8, R234, 0x1, -R2 ;  /* 0x00000001ea087824 */ /* 0x002fe600078e0a02 */
[----:B------:R-:W-:Y:S02]  /*24070*/  FMNMX.FTZ R7, R89, R7, !PT ;  /* 0x0000000759077209 */ /* 0x000fe40007810000 */
[----:B------:R-:W-:Y:S01]  /*24080*/  IABS R9, R8 ;  /* 0x0000000800097213 */ /* 0x000fe20000000000 */
[----:B------:R-:W-:Y:S01]  /*24090*/  IMAD.IADD R8, R241, 0x1, -R6 ;  /* 0x00000001f1087824 */ /* 0x000fe200078e0a06 */
[----:B------:R-:W-:Y:S03]  /*240a0*/  FMNMX.FTZ R6, R86, R7, !PT ;  /* 0x0000000756067209 */ /* 0x000fe60007810000 */
[----:B------:R-:W-:Y:S01]  /*240b0*/  IMAD.MOV.U32 R7, RZ, RZ, R9 ;  /* 0x000000ffff077224 */ /* 0x000fe200078e0009 */
[----:B------:R-:W-:Y:S02]  /*240c0*/  IABS R8, R8 ;  /* 0x0000000800087213 */ /* 0x000fe40000000000 */
[----:B------:R-:W-:Y:S01]  /*240d0*/  FMNMX.FTZ R6, R84, R6, !PT ;  /* 0x0000000654067209 */ /* 0x000fe20007810000 */
[----:B------:R1:W-:Y:S03]  /*240e0*/  I2F R10, R7 ;  /* 0x00000007000a7306 */ /* 0x0003e60000201400 */
[----:B------:R-:W-:Y:S04]  /*240f0*/  FMNMX.FTZ R6, R82, R6, !PT ;  /* 0x0000000652067209 */ /* 0x000fe80007810000 */
[----:B------:R-:W-:Y:S03]  /*24100*/  FMNMX.FTZ R6, R80, R6, !PT ;  /* 0x0000000650067209 */ /* 0x000fe60007810000 */
[----:B------:R-:W4:Y:S01]  /*24110*/  I2F R19, R8 ;  /* 0x0000000800137306 */ /* 0x000f220000201400 */
[----:B------:R-:W-:Y:S04]  /*24120*/  FMNMX.FTZ R6, R78, R6, !PT ;  /* 0x000000064e067209 */ /* 0x000fe80007810000 */
[----:B------:R-:W-:Y:S01]  /*24130*/  FMNMX.FTZ R9, R77, R6, !PT ;  /* 0x000000064d097209 */ /* 0x000fe20007810000 */
[----:B------:R-:W-:Y:S05]  /*24140*/  IMAD.IADD R6, R241, 0x1, -R5 ;  /* 0x00000001f1067824 */ /* 0x000fea00078e0a05 */
[----:B------:R-:W-:Y:S01]  /*24150*/  IABS R6, R6 ;  /* 0x0000000600067213 */ /* 0x000fe20000000000 */
[----:B-1----:R-:W-:Y:S05]  /*24160*/  IMAD.IADD R7, R234, 0x1, -R0 ;  /* 0x00000001ea077824 */ /* 0x002fea00078e0a00 */
[----:B------:R-:W-:Y:S01]  /*24170*/  IABS R7, R7 ;  /* 0x0000000700077213 */ /* 0x000fe20000000000 */
[----:B----4-:R-:W-:Y:S01]  /*24180*/  FFMA.FTZ R16, R19, -UR35, R16 ;  /* 0x8000002313107c23 */ /* 0x010fe20008010010 */
[----:B------:R-:W-:Y:S04]  /*24190*/  FMNMX.FTZ R8, R97, R133, !PT ;  /* 0x0000008561087209 */ /* 0x000fe80007810000 */
[----:B------:R-:W-:Y:S02]  /*241a0*/  FMNMX.FTZ R5, R68, R8, !PT ;  /* 0x0000000844057209 */ /* 0x000fe40007810000 */
[----:B------:R-:W-:Y:S02]  /*241b0*/  FMNMX.FTZ R8, R69, R9, !PT ;  /* 0x0000000945087209 */ /* 0x000fe40007810000 */
[----:B------:R-:W1:Y:S01]  /*241c0*/  I2F R9, R7 ;  /* 0x0000000700097306 */ /* 0x000e620000201400 */
[----:B------:R-:W-:Y:S01]  /*241d0*/  FMNMX.FTZ R5, R64, R5, !PT ;  /* 0x0000000540057209 */ /* 0x000fe20007810000 */
[----:B-1----:R-:W-:Y:S01]  /*241e0*/  FFMA.FTZ R19, R9, -UR35, R230 ;  /* 0x8000002309137c23 */ /* 0x002fe200080100e6 */
[----:B------:R-:W-:Y:S01]  /*241f0*/  FMNMX.FTZ R7, R66, R8, !PT ;  /* 0x0000000842077209 */ /* 0x000fe20007810000 */
[----:B------:R-:W-:Y:S01]  /*24200*/  IMAD.MOV.U32 R8, RZ, RZ, R6 ;  /* 0x000000ffff087224 */ /* 0x000fe200078e0006 */
[----:B------:R-:W-:Y:S01]  /*24210*/  FMNMX.FTZ R6, R32, R5, !PT ;  /* 0x0000000520067209 */ /* 0x000fe20007810000 */
[----:B------:R-:W-:Y:S01]  /*24220*/  IMAD.IADD R9, R241, 0x1, -R4 ;  /* 0x00000001f1097824 */ /* 0x000fe200078e0a04 */
[----:B------:R-:W-:Y:S02]  /*24230*/  FMNMX.FTZ R5, R48, R7, !PT ;  /* 0x0000000730057209 */ /* 0x000fe40007810000 */
[----:B------:R-:W-:Y:S01]  /*24240*/  FMNMX.FTZ R6, R47, R6, !PT ;  /* 0x000000062f067209 */ /* 0x000fe20007810000 */
[----:B------:R-:W1:Y:S02]  /*24250*/  I2F R8, R8 ;  /* 0x0000000800087306 */ /* 0x000e640000201400 */
[----:B------:R-:W4:Y:S01]  /*24260*/  SHFL.BFLY PT, R7, R5, 0x2, 0x1f ;  /* 0x0c401f0005077f89 */ /* 0x000f2200000e0000 */
        /* <DEDUP_REMOVED lines=8> */
[----:B--2---:R-:W-:Y:S02]  /*242f0*/  FFMA.FTZ R12, R12, -UR35, R227 ;  /* 0x800000230c0c7c23 */ /* 0x004fe400080100e3 */
[----:B---3--:R-:W-:Y:S02]  /*24300*/  FFMA.FTZ R11, R11, -UR35, R229 ;  /* 0x800000230b0b7c23 */ /* 0x008fe400080100e5 */
[----:B------:R-:W-:Y:S02]  /*24310*/  IMAD.MOV.U32 R229, RZ, RZ, R246 ;  /* 0x000000ffffe57224 */ /* 0x000fe400078e00f6 */
[----:B------:R-:W1:Y:S01]  /*24320*/  LDL.LU R246, [R1+0x90] ;  /* 0x0000900001f67983 */ /* 0x000e620000300800 */
[----:B------:R-:W-:Y:S01]  /*24330*/  FSEL R20, R11, -INF , !P5 ;  /* 0xff8000000b147808 */ /* 0x000fe20006800000 */
[----:B------:R-:W-:Y:S01]  /*24340*/  FFMA.FTZ R14, R10, -UR35, R229 ;  /* 0x800000230a0e7c23 */ /* 0x000fe200080100e5 */
[-C--:B------:R-:W-:Y:S01]  /*24350*/  ISETP.GE.OR P5, PT, R4, R242.reuse, !P3 ;  /* 0x000000f20400720c */ /* 0x080fe20005fa6670 */
[----:B------:R-:W-:Y:S01]  /*24360*/  IMAD.IADD R10, R241, 0x1, -R2 ;  /* 0x00000001f10a7824 */ /* 0x000fe200078e0a02 */
[----:B------:R-:W-:Y:S01]  /*24370*/  STL [R1+0x154], R234 ;  /* 0x000154ea01007387 */ /* 0x000fe20000100800 */
[-C--:B------:R-:W-:Y:S02]  /*24380*/  ISETP.GE.OR P3, PT, R3, R242.reuse, !P2 ;  /* 0x000000f20300720c */ /* 0x080fe40005766670 */
[----:B------:R-:W-:Y:S01]  /*24390*/  FSEL R110, R14, -INF , !P0 ;  /* 0xff8000000e6e7808 */ /* 0x000fe20004000000 */
[----:B------:R-:W-:Y:S01]  /*243a0*/  IMAD.MOV.U32 R14, RZ, RZ, R20 ;  /* 0x000000ffff0e7224 */ /* 0x000fe200078e0014 */
[----:B------:R-:W-:Y:S01]  /*243b0*/  STL [R1+0x158], R231 ;  /* 0x000158e701007387 */ /* 0x000fe20000100800 */
[----:B------:R-:W-:Y:S02]  /*243c0*/  ISETP.GE.AND P0, PT, R0, R237, PT ;  /* 0x000000ed0000720c */ /* 0x000fe40003f06270 */
[----:B------:R-:W-:Y:S01]  /*243d0*/  ISETP.GE.OR P2, PT, R2, R242, !P1 ;  /* 0x000000f20200720c */ /* 0x000fe20004f46670 */
[----:B------:R-:W-:Y:S01]  /*243e0*/  STL [R1+0x15c], R238 ;  /* 0x00015cee01007387 */ /* 0x000fe20000100800 */
[C---:B------:R-:W-:Y:S02]  /*243f0*/  ISETP.GE.AND P1, PT, R0.reuse, R238, PT ;  /* 0x000000ee0000720c */ /* 0x040fe40003f26270 */
[C---:B------:R-:W-:Y:S01]  /*24400*/  ISETP.GE.OR P0, PT, R0.reuse, R242, !P0 ;  /* 0x000000f20000720c */ /* 0x040fe20004706670 */
[----:B------:R-:W2:Y:S01]  /*24410*/  LDL.LU R228, [R1+0x98] ;  /* 0x0000980001e47983 */ /* 0x000ea20000300800 */
[----:B------:R-:W-:Y:S03]  /*24420*/  ISETP.GE.OR P1, PT, R0, R243, !P1 ;  /* 0x000000f30000720c */ /* 0x000fe60004f26670 */
[----:B------:R-:W-:Y:S01]  /*24430*/  STL [R1+0x160], R237 ;  /* 0x000160ed01007387 */ /* 0x000fe20000100800 */
[----:B------:R-:W-:Y:S03]  /*24440*/  FSEL R103, R19, -INF , !P1 ;  /* 0xff80000013677808 */ /* 0x000fe60004800000 */
[----:B------:R-:W3:Y:S04]  /*24450*/  LDL.LU R229, [R1+0x9c] ;  /* 0x00009c0001e57983 */ /* 0x000ee80000300800 */
[----:B------:R-:W2:Y:S01]  /*24460*/  LDL.LU R230, [R1+0x94] ;  /* 0x0000940001e67983 */ /* 0x000ea20000300800 */
[----:B-1----:R-:W-:Y:S01]  /*24470*/  FFMA.FTZ R18, R8, -UR35, R246 ;  /* 0x8000002308127c23 */ /* 0x002fe200080100f6 */
[----:B----4-:R-:W-:Y:S02]  /*24480*/  FMNMX.FTZ R8, R5, R7, !PT ;  /* 0x0000000705087209 */ /* 0x010fe40007810000 */
        /* <DEDUP_REMOVED lines=32> */
[----:B------:R-:W-:Y:S02]  /*24690*/  FSEL R246, R12, -INF , !P6 ;  /* 0xff8000000cf67808 */ /* 0x000fe40007000000 */
[----:B------:R-:W-:Y:S01]  /*246a0*/  FMNMX.FTZ R4, R252, R4, !PT ;  /* 0x00000004fc047209 */ /* 0x000fe20007810000 */
[----:B------:R1:W-:Y:S01]  /*246b0*/  I2F R12, R3 ;  /* 0x00000003000c7306 */ /* 0x0003e20000201400 */
[----:B------:R-:W-:Y:S02]  /*246c0*/  FMNMX.FTZ R2, R91, R2, !PT ;  /* 0x000000025b027209 */ /* 0x000fe40007810000 */
[----:B------:R-:W-:Y:S02]  /*246d0*/  FMNMX.FTZ R5, R49, R5, !PT ;  /* 0x0000000531057209 */ /* 0x000fe40007810000 */
[----:B------:R-:W-:Y:S02]  /*246e0*/  FMNMX.FTZ R4, R251, R4, !PT ;  /* 0x00000004fb047209 */ /* 0x000fe40007810000 */
[----:B------:R-:W-:Y:S02]  /*246f0*/  IABS R6, R7 ;  /* 0x0000000700067213 */ /* 0x000fe40000000000 */
[----:B------:R-:W-:Y:S02]  /*24700*/  FMNMX.FTZ R2, R218, R2, !PT ;  /* 0x00000002da027209 */ /* 0x000fe40007810000 */
[----:B------:R-:W-:Y:S01]  /*24710*/  FMNMX.FTZ R5, R40, R5, !PT ;  /* 0x0000000528057209 */ /* 0x000fe20007810000 */
[----:B------:R4:W-:Y:S01]  /*24720*/  I2F R11, R6 ;  /* 0x00000006000b7306 */ /* 0x0009e20000201400 */
        /* <DEDUP_REMOVED lines=15> */
[----:B------:R-:W-:Y:S02]  /*24820*/  IABS R5, R10 ;  /* 0x0000000a00057213 */ /* 0x000fe40000000000 */
[----:B------:R-:W-:Y:S01]  /*24830*/  FMNMX.FTZ R4, R209, R4, !PT ;  /* 0x00000004d1047209 */ /* 0x000fe20007810000 */
[----:B----4-:R-:W1:Y:S01]  /*24840*/  SHFL.BFLY PT, R6, R2, 0x2, 0x1f ;  /* 0x0c401f0002067f89 */ /* 0x010e6200000e0000 */
[----:B------:R4:W2:Y:S01]  /*24850*/  I2F R7, R5 ;  /* 0x0000000500077306 */ /* 0x0008a20000201400 */
[----:B------:R-:W-:Y:S02]  /*24860*/  FMNMX.FTZ R3, R81, R3, !PT ;  /* 0x0000000351037209 */ /* 0x000fe40007810000 */
[----:B------:R-:W-:Y:S02]  /*24870*/  FMNMX.FTZ R4, R208, R4, !PT ;  /* 0x00000004d0047209 */ /* 0x000fe40007810000 */
[----:B------:R-:W-:Y:S02]  /*24880*/  FMNMX.FTZ R3, R70, R3, !PT ;  /* 0x0000000346037209 */ /* 0x000fe40007810000 */
[----:B------:R-:W-:Y:S02]  /*24890*/  FMNMX.FTZ R4, R207, R4, !PT ;  /* 0x00000004cf047209 */ /* 0x000fe40007810000 */
[----:B------:R-:W-:Y:S02]  /*248a0*/  FMNMX.FTZ R3, R217, R3, !PT ;  /* 0x00000003d9037209 */ /* 0x000fe40007810000 */
[----:B------:R-:W-:Y:S02]  /*248b0*/  FMNMX.FTZ R4, R205, R4, !PT ;  /* 0x00000004cd047209 */ /* 0x000fe40007810000 */
[----:B------:R-:W-:Y:S02]  /*248c0*/  FSEL R223, R18, -INF , !P4 ;  /* 0xff80000012df7808 */ /* 0x000fe40006000000 */
[----:B------:R-:W-:Y:S02]  /*248d0*/  FMNMX.FTZ R4, R203, R4, !PT ;  /* 0x00000004cb047209 */ /* 0x000fe40007810000 */
[----:B------:R-:W-:Y:S02]  /*248e0*/  FMNMX.FTZ R3, R72, R3, !PT ;  /* 0x0000000348037209 */ /* 0x000fe40007810000 */
[----:B------:R-:W-:Y:S02]  /*248f0*/  FMNMX.FTZ R4, R202, R4, !PT ;  /* 0x00000004ca047209 */ /* 0x000fe40007810000 */
[----:B------:R-:W-:Y:S02]  /*24900*/  FMNMX.FTZ R3, R83, R3, !PT ;  /* 0x0000000353037209 */ /* 0x000fe40007810000 */
[----:B------:R-:W-:Y:S01]  /*24910*/  FMNMX.FTZ R4, R201, R4, !PT ;  /* 0x00000004c9047209 */ /* 0x000fe20007810000 */
[----:B----4-:R-:W-:Y:S01]  /*24920*/  IMAD.IADD R5, R241, 0x1, -R0 ;  /* 0x00000001f1057824 */ /* 0x010fe200078e0a00 */
[----:B-1----:R-:W-:Y:S01]  /*24930*/  FMNMX.FTZ R2, R2, R6, !PT ;  /* 0x0000000602027209 */ /* 0x002fe20007810000 */
[----:B--2---:R-:W-:Y:S01]  /*24940*/  FFMA.FTZ R7, R7, -UR35, R230 ;  /* 0x8000002307077c23 */ /* 0x004fe200080100e6 */
[----:B------:R-:W-:Y:S02]  /*24950*/  FMNMX.FTZ R4, R200, R4, !PT ;  /* 0x00000004c8047209 */ /* 0x000fe40007810000 */
[----:B------:R-:W-:Y:S01]  /*24960*/  IABS R5, R5 ;  /* 0x0000000500057213 */ /* 0x000fe20000000000 */
[----:B------:R-:W1:Y:S01]  /*24970*/  SHFL.BFLY PT, R72, R2, 0x1, 0x1f ;  /* 0x0c201f0002487f89 */ /* 0x000e6200000e0000 */
[----:B------:R-:W-:Y:S02]  /*24980*/  FMNMX.FTZ R4, R128, R4, !PT ;  /* 0x0000000480047209 */ /* 0x000fe40007810000 */
[----:B------:R-:W-:Y:S02]  /*24990*/  FMNMX.FTZ R0, R222, R3, !PT ;  /* 0x00000003de007209 */ /* 0x000fe40007810000 */
[----:B------:R-:W-:Y:S01]  /*249a0*/  FMNMX.FTZ R3, R121, R4, !PT ;  /* 0x0000000479037209 */ /* 0x000fe20007810000 */
[----:B------:R-:W-:Y:S01]  /*249b0*/  IMAD.MOV.U32 R4, RZ, RZ, R5 ;  /* 0x000000ffff047224 */ /* 0x000fe200078e0005 */
[----:B------:R-:W-:Y:S01]  /*249c0*/  FMNMX.FTZ R0, R27, R0, !PT ;  /* 0x000000001b007209 */ /* 0x000fe20007810000 */
[----:B------:R-:W-:Y:S01]  /*249d0*/  FFMA.FTZ R5, R12, -UR35, R228 ;  /* 0x800000230c057c23 */ /* 0x000fe200080100e4 */
[----:B------:R-:W-:Y:S01]  /*249e0*/  FMNMX.FTZ R3, R116, R3, !PT ;  /* 0x0000000374037209 */ /* 0x000fe20007810000 */
[----:B------:R3:W2:Y:S01]  /*249f0*/  I2F R9, R4 ;  /* 0x0000000400097306 */ /* 0x0006a20000201400 */
[----:B------:R-:W-:Y:S02]  /*24a00*/  FMNMX.FTZ R73, R8, R73, !PT ;  /* 0x0000004908497209 */ /* 0x000fe40007810000 */
[----:B------:R-:W-:Y:S02]  /*24a10*/  FMNMX.FTZ R0, R65, R0, !PT ;  /* 0x0000000041007209 */ /* 0x000fe40007810000 */
[----:B------:R-:W-:Y:S01]  /*24a20*/  LOP3.LUT P6, RZ, R231, 0x2, RZ, 0xc0, !PT ;  /* 0x00000002e7ff7812 */ /* 0x000fe200078cc0ff */
[----:B------:R-:W-:Y:S01]  /*24a30*/  FMUL.FTZ R6, R73, c[0x0][0x23c] ;  /* 0x00008f0049067a20 */ /* 0x000fe20000410000 */
[----:B------:R-:W-:Y:S02]  /*24a40*/  FMNMX.FTZ R3, R115, R3, !PT ;  /* 0x0000000373037209 */ /* 0x000fe40007810000 */
[----:B------:R-:W-:Y:S02]  /*24a50*/  FMNMX.FTZ R0, R219, R0, !PT ;  /* 0x00000000db007209 */ /* 0x000fe40007810000 */
[----:B------:R-:W-:Y:S02]  /*24a60*/  FSETP.NEU.FTZ.AND P1, PT, R73, -INF , PT ;  /* 0xff8000004900780b */ /* 0x000fe40003f3d000 */
[----:B------:R-:W-:Y:S01]  /*24a70*/  FSEL R13, R16, -INF , !P6 ;  /* 0xff800000100d7808 */ /* 0x000fe20007000000 */
[----:B------:R-:W-:Y:S01]  /*24a80*/  IMAD.MOV.U32 R16, RZ, RZ, R224 ;  /* 0x000000ffff107224 */ /* 0x000fe200078e00e0 */
[----:B------:R-:W-:Y:S02]  /*24a90*/  FMNMX.FTZ R3, R113, R3, !PT ;  /* 0x0000000371037209 */ /* 0x000fe40007810000 */
[----:B------:R-:W-:Y:S01]  /*24aa0*/  FMNMX.FTZ R0, R246, R0, !PT ;  /* 0x00000000f6007209 */ /* 0x000fe20007810000 */
[----:B------:R-:W-:Y:S01]  /*24ab0*/  IMAD.MOV.U32 R18, RZ, RZ, R13 ;  /* 0x000000ffff127224 */ /* 0x000fe200078e000d */
[----:B------:R-:W-:Y:S02]  /*24ac0*/  FSEL R6, R6, RZ, P1 ;  /* 0x000000ff06067208 */ /* 0x000fe40000800000 */
[----:B------:R-:W-:Y:S02]  /*24ad0*/  FMNMX.FTZ R3, R112, R3, !PT ;  /* 0x0000000370037209 */ /* 0x000fe40007810000 */
[----:B------:R-:W-:Y:S01]  /*24ae0*/  FMNMX.FTZ R0, R14, R0, !PT ;  /* 0x000000000e007209 */ /* 0x000fe20007810000 */
[----:B---3--:R-:W-:Y:S01]  /*24af0*/  FFMA.FTZ R4, R11, -UR35, R229 ;  /* 0x800000230b047c23 */ /* 0x008fe200080100e5 */
[----:B-1----:R-:W-:Y:S01]  /*24b00*/  FMNMX.FTZ R72, R2, R72, !PT ;  /* 0x0000004802487209 */ /* 0x002fe20007810000 */
[--C-:B------:R-:W-:Y:S01]  /*24b10*/  FFMA.FTZ R2, R96, c[0x0][0x23c], -R6.reuse ;  /* 0x00008f0060027a23 */ /* 0x100fe20000010806 */
[----:B------:R-:W-:Y:S01]  /*24b20*/  FMNMX.FTZ R71, R110, R3, !PT ;  /* 0x000000036e477209 */ /* 0x000fe20007810000 */
[----:B------:R-:W-:Y:S01]  /*24b30*/  FFMA.FTZ R3, R95, c[0x0][0x23c], -R6 ;  /* 0x00008f005f037a23 */ /* 0x000fe20000010806 */
[----:B------:R-:W-:Y:S01]  /*24b40*/  FMNMX.FTZ R0, R18, R0, !PT ;  /* 0x0000000012007209 */ /* 0x000fe20007810000 */
[----:B--2---:R-:W-:Y:S01]  /*24b50*/  FFMA.FTZ R74, R9, -UR35, R74 ;  /* 0x80000023094a7c23 */ /* 0x004fe2000801004a */
[----:B------:R1:W-:Y:S01]  /*24b60*/  MUFU.EX2 R90, R2 ;  /* 0x00000002005a7308 */ /* 0x0003e20000000800 */
[--C-:B------:R-:W-:Y:S01]  /*24b70*/  FFMA.FTZ R227, R69, c[0x0][0x23c], -R6.reuse ;  /* 0x00008f0045e37a23 */ /* 0x100fe20000010806 */
[----:B------:R-:W-:Y:S01]  /*24b80*/  FSEL R238, R5, -INF , !P5 ;  /* 0xff80000005ee7808 */ /* 0x000fe20006800000 */
[----:B------:R-:W-:Y:S01]  /*24b90*/  FFMA.FTZ R237, R111, c[0x0][0x23c], -R6 ;  /* 0x00008f006fed7a23 */ /* 0x000fe20000010806 */
[----:B------:R-:W-:Y:S01]  /*24ba0*/  FMNMX.FTZ R0, R223, R0, !PT ;  /* 0x00000000df007209 */ /* 0x000fe20007810000 */
[----:B------:R-:W-:Y:S01]  /*24bb0*/  IMAD.MOV.U32 R111, RZ, RZ, R16 ;  /* 0x000000ffff6f7224 */ /* 0x000fe200078e0010 */
[----:B------:R-:W-:Y:S01]  /*24bc0*/  FSEL R19, R4, -INF , !P3 ;  /* 0xff80000004137808 */ /* 0x000fe20005800000 */
[--C-:B------:R-:W-:Y:S01]  /*24bd0*/  FFMA.FTZ R102, R102, c[0x0][0x23c], -R6.reuse ;  /* 0x00008f0066667a23 */ /* 0x100fe20000010806 */
[----:B------:R-:W-:Y:S01]  /*24be0*/  FMNMX.FTZ R0, R238, R0, !PT ;  /* 0x00000000ee007209 */ /* 0x000fe20007810000 */
[--C-:B------:R-:W-:Y:S01]  /*24bf0*/  FFMA.FTZ R105, R105, c[0x0][0x23c], -R6.reuse ;  /* 0x00008f0069697a23 */ /* 0x100fe20000010806 */
[----:B------:R2:W-:Y:S01]  /*24c00*/  MUFU.EX2 R98, R3 ;  /* 0x0000000300627308 */ /* 0x0005e20000000800 */
[--C-:B------:R-:W-:Y:S01]  /*24c10*/  FFMA.FTZ R88, R221, c[0x0][0x23c], -R6.reuse ;  /* 0x00008f00dd587a23 */ /* 0x100fe20000010806 */
[----:B------:R-:W-:Y:S01]  /*24c20*/  FSEL R25, R7, -INF , !P2 ;  /* 0xff80000007197808 */ /* 0x000fe20005000000 */
[----:B------:R-:W-:Y:S01]  /*24c30*/  FMUL.FTZ R7, R72, c[0x0][0x23c] ;  /* 0x00008f0048077a20 */ /* 0x000fe20000410000 */
[----:B------:R-:W-:Y:S01]  /*24c40*/  FMNMX.FTZ R0, R19, R0, !PT ;  /* 0x0000000013007209 */ /* 0x000fe20007810000 */
[--C-:B------:R-:W-:Y:S01]  /*24c50*/  FFMA.FTZ R109, R109, c[0x0][0x23c], -R6.reuse ;  /* 0x00008f006d6d7a23 */ /* 0x100fe20000010806 */
[----:B------:R-:W-:Y:S01]  /*24c60*/  FMNMX.FTZ R71, R103, R71, !PT ;  /* 0x0000004767477209 */ /* 0x000fe20007810000 */
[--C-:B------:R-:W-:Y:S01]  /*24c70*/  FFMA.FTZ R96, R129, c[0x0][0x23c], -R6.reuse ;  /* 0x00008f0081607a23 */ /* 0x100fe20000010806 */
[----:B------:R-:W-:Y:S01]  /*24c80*/  FSEL R74, R74, -INF , !P0 ;  /* 0xff8000004a4a7808 */ /* 0x000fe20004000000 */
[--C-:B------:R-:W-:Y:S01]  /*24c90*/  FFMA.FTZ R206, R206, c[0x0][0x23c], -R6.reuse ;  /* 0x00008f00cece7a23 */ /* 0x100fe20000010806 */
[----:B------:R-:W-:Y:S01]  /*24ca0*/  FMNMX.FTZ R0, R25, R0, !PT ;  /* 0x0000000019007209 */ /* 0x000fe20007810000 */
[--C-:B------:R-:W-:Y:S01]  /*24cb0*/  FFMA.FTZ R204, R204, c[0x0][0x23c], -R6.reuse ;  /* 0x00008f00cccc7a23 */ /* 0x100fe20000010806 */
[----:B------:R-:W-:Y:S01]  /*24cc0*/  FSETP.NEU.FTZ.AND P0, PT, R72, -INF , PT ;  /* 0xff8000004800780b */ /* 0x000fe20003f1d000 */
[--C-:B------:R-:W-:Y:S01]  /*24cd0*/  FFMA.FTZ R245, R120, c[0x0][0x23c], -R6.reuse ;  /* 0x00008f0078f57a23 */ /* 0x100fe20000010806 */
[----:B------:R-:W3:Y:S01]  /*24ce0*/  SHFL.BFLY PT, R4, R71, 0x2, 0x1f ;  /* 0x0c401f0047047f89 */ /* 0x000ee200000e0000 */
[--C-:B------:R-:W-:Y:S01]  /*24cf0*/  FFMA.FTZ R236, R94, c[0x0][0x23c], -R6.reuse ;  /* 0x00008f005eec7a23 */ /* 0x100fe20000010806 */
[----:B------:R-:W-:Y:S01]  /*24d00*/  FMNMX.FTZ R0, R74, R0, !PT ;  /* 0x000000004a007209 */ /* 0x000fe20007810000 */
[--C-:B------:R-:W-:Y:S01]  /*24d10*/  FFMA.FTZ R29, R93, c[0x0][0x23c], -R6.reuse ;  /* 0x00008f005d1d7a23 */ /* 0x100fe20000010806 */
[----:B------:R-:W-:Y:S01]  /*24d20*/  FSEL R7, R7, RZ, P0 ;  /* 0x000000ff07077208 */ /* 0x000fe20000000000 */
[--C-:B------:R-:W-:Y:S01]  /*24d30*/  FFMA.FTZ R226, R92, c[0x0][0x23c], -R6.reuse ;  /* 0x00008f005ce27a23 */ /* 0x100fe20000010806 */
[----:B------:R-:W-:Y:S01]  /*24d40*/  MUFU.EX2 R102, R102 ;  /* 0x0000006600667308 */ /* 0x000fe20000000800 */
[--C-:B------:R-:W-:Y:S01]  /*24d50*/  FFMA.FTZ R231, R89, c[0x0][0x23c], -R6.reuse ;  /* 0x00008f0059e77a23 */ /* 0x100fe20000010806 */
[----:B-1----:R-:W1:Y:S01]  /*24d60*/  SHFL.BFLY PT, R2, R0, 0x2, 0x1f ;  /* 0x0c401f0000027f89 */ /* 0x002e6200000e0000 */
[--C-:B------:R-:W-:Y:S01]  /*24d70*/  FFMA.FTZ R85, R45, c[0x0][0x23c], -R7.reuse ;  /* 0x00008f002d557a23 */ /* 0x100fe20000010807 */
[----:B------:R-:W-:Y:S01]  /*24d80*/  LOP3.LUT P4, RZ, R232, 0x1000000, RZ, 0xc0, !PT ;  /* 0x01000000e8ff7812 */ /* 0x000fe2000788c0ff */
[--C-:B--2---:R-:W-:Y:S02]  /*24d90*/  FFMA.FTZ R3, R97, c[0x0][0x23c], -R7.reuse ;  /* 0x00008f0061037a23 */ /* 0x104fe40000010807 */
[--C-:B------:R-:W-:Y:S02]  /*24da0*/  FFMA.FTZ R97, R220, c[0x0][0x23c], -R6.reuse ;  /* 0x00008f00dc617a23 */ /* 0x100fe40000010806 */
[--C-:B------:R-:W-:Y:S01]  /*24db0*/  FFMA.FTZ R11, R84, c[0x0][0x23c], -R6.reuse ;  /* 0x00008f00540b7a23 */ /* 0x100fe20000010806 */
[----:B------:R2:W-:Y:S01]  /*24dc0*/  MUFU.EX2 R95, R3 ;  /* 0x00000003005f7308 */ /* 0x0005e20000000800 */
[--C-:B------:R-:W-:Y:S02]  /*24dd0*/  FFMA.FTZ R233, R80, c[0x0][0x23c], -R6.reuse ;  /* 0x00008f0050e97a23 */ /* 0x100fe40000010806 */
[--C-:B------:R-:W-:Y:S02]  /*24de0*/  FFMA.FTZ R221, R78, c[0x0][0x23c], -R6.reuse ;  /* 0x00008f004edd7a23 */ /* 0x100fe40000010806 */
[--C-:B------:R-:W-:Y:S02]  /*24df0*/  FFMA.FTZ R31, R77, c[0x0][0x23c], -R6.reuse ;  /* 0x00008f004d1f7a23 */ /* 0x100fe40000010806 */
[--C-:B------:R-:W-:Y:S01]  /*24e00*/  FFMA.FTZ R239, R66, c[0x0][0x23c], -R6.reuse ;  /* 0x00008f0042ef7a23 */ /* 0x100fe20000010806 */
[----:B---3--:R-:W-:Y:S01]  /*24e10*/  FMNMX.FTZ R71, R71, R4, !PT ;  /* 0x0000000447477209 */ /* 0x008fe20007810000 */
[--C-:B------:R-:W-:Y:S01]  /*24e20*/  FFMA.FTZ R87, R47, c[0x0][0x23c], -R7.reuse ;  /* 0x00008f002f577a23 */ /* 0x100fe20000010807 */
[----:B------:R-:W-:Y:S01]  /*24e30*/  MUFU.EX2 R97, R97 ;  /* 0x0000006100617308 */ /* 0x000fe20000000800 */
[--C-:B------:R-:W-:Y:S02]  /*24e40*/  FFMA.FTZ R84, R44, c[0x0][0x23c], -R7.reuse ;  /* 0x00008f002c547a23 */ /* 0x100fe40000010807 */
[--C-:B------:R-:W-:Y:S01]  /*24e50*/  FFMA.FTZ R94, R43, c[0x0][0x23c], -R7.reuse ;  /* 0x00008f002b5e7a23 */ /* 0x100fe20000010807 */
[----:B------:R-:W3:Y:S01]  /*24e60*/  SHFL.BFLY PT, R5, R71, 0x1, 0x1f ;  /* 0x0c201f0047057f89 */ /* 0x000ee200000e0000 */
[--C-:B------:R-:W-:Y:S01]  /*24e70*/  FFMA.FTZ R93, R42, c[0x0][0x23c], -R7.reuse ;  /* 0x00008f002a5d7a23 */ /* 0x100fe20000010807 */
[----:B-1----:R-:W-:Y:S01]  /*24e80*/  FMNMX.FTZ R0, R0, R2, !PT ;  /* 0x0000000200007209 */ /* 0x002fe20007810000 */
[----:B------:R-:W-:Y:S02]  /*24e90*/  FFMA.FTZ R2, R100, c[0x0][0x23c], -R6 ;  /* 0x00008f0064027a23 */ /* 0x000fe40000010806 */
[--C-:B------:R-:W-:Y:S01]  /*24ea0*/  FFMA.FTZ R92, R41, c[0x0][0x23c], -R7.reuse ;  /* 0x00008f00295c7a23 */ /* 0x100fe20000010807 */
[----:B------:R-:W-:Y:S01]  /*24eb0*/  MUFU.EX2 R105, R105 ;  /* 0x0000006900697308 */ /* 0x000fe20000000800 */
[--C-:B------:R-:W-:Y:S01]  /*24ec0*/  FFMA.FTZ R89, R52, c[0x0][0x23c], -R7.reuse ;  /* 0x00008f0034597a23 */ /* 0x100fe20000010807 */
[----:B------:R-:W1:Y:S01]  /*24ed0*/  SHFL.BFLY PT, R4, R0, 0x1, 0x1f ;  /* 0x0c201f0000047f89 */ /* 0x000e6200000e0000 */
[--C-:B------:R-:W-:Y:S02]  /*24ee0*/  FFMA.FTZ R120, R57, c[0x0][0x23c], -R7.reuse ;  /* 0x00008f0039787a23 */ /* 0x100fe40000010807 */
        /* <DEDUP_REMOVED lines=10> */
[----:B------:R-:W3:Y:S01]  /*24f90*/  MUFU.EX2 R234, R3 ;  /* 0x0000000300ea7308 */ /* 0x000ee20000000800 */
[--C-:B------:R-:W-:Y:S01]  /*24fa0*/  FFMA.FTZ R235, R36, c[0x0][0x23c], -R7.reuse ;  /* 0x00008f0024eb7a23 */ /* 0x100fe20000010807 */
[C---:B------:R-:W-:Y:S01]  /*24fb0*/  FSETP.NEU.FTZ.AND P2, PT, R71.reuse, -INF , PT ;  /* 0xff8000004700780b */ /* 0x040fe20003f5d000 */
[----:B------:R-:W-:Y:S02]  /*24fc0*/  FMUL.FTZ R75, R71, c[0x0][0x23c] ;  /* 0x00008f00474b7a20 */ /* 0x000fe40000410000 */
[----:B------:R-:W-:Y:S01]  /*24fd0*/  FFMA.FTZ R230, R30, c[0x0][0x23c], -R7 ;  /* 0x00008f001ee67a23 */ /* 0x000fe20000010807 */
[----:B-1----:R-:W-:Y:S01]  /*24fe0*/  FMNMX.FTZ R70, R0, R4, !PT ;  /* 0x0000000400467209 */ /* 0x002fe20007810000 */
[----:B------:R-:W-:Y:S01]  /*24ff0*/  IMAD.MOV.U32 R47, RZ, RZ, R18 ;  /* 0x000000ffff2f7224 */ /* 0x000fe200078e0012 */
[----:B------:R-:W-:Y:S01]  /*25000*/  FSEL R75, R75, RZ, P2 ;  /* 0x000000ff4b4b7208 */ /* 0x000fe20001000000 */
[----:B------:R-:W-:Y:S01]  /*25010*/  IMAD.MOV.U32 R80, RZ, RZ, R19 ;  /* 0x000000ffff507224 */ /* 0x000fe200078e0013 */
[----:B------:R-:W-:Y:S01]  /*25020*/  MUFU.EX2 R109, R109 ;  /* 0x0000006d006d7308 */ /* 0x000fe20000000800 */
[----:B------:R-:W-:Y:S02]  /*25030*/  FMUL.FTZ R100, R70, c[0x0][0x23c] ;  /* 0x00008f0046647a20 */ /* 0x000fe40000410000 */
[----:B------:R-:W-:Y:S02]  /*25040*/  FFMA.FTZ R5, R101, c[0x0][0x23c], -R75 ;  /* 0x00008f0065057a23 */ /* 0x000fe4000001084b */
[----:B--2---:R-:W-:Y:S02]  /*25050*/  FFMA.FTZ R2, R64, c[0x0][0x23c], -R7 ;  /* 0x00008f0040027a23 */ /* 0x004fe40000010807 */
[----:B------:R-:W-:Y:S02]  /*25060*/  IMAD.MOV.U32 R64, RZ, RZ, R217 ;  /* 0x000000ffff407224 */ /* 0x000fe400078e00d9 */
[----:B------:R-:W-:Y:S01]  /*25070*/  FFMA.FTZ R9, R35, c[0x0][0x23c], -R75 ;  /* 0x00008f0023097a23 */ /* 0x000fe2000001084b */
[----:B------:R1:W-:Y:S01]  /*25080*/  MUFU.EX2 R107, R2 ;  /* 0x00000002006b7308 */ /* 0x0003e20000000800 */
[----:B------:R-:W-:Y:S02]  /*25090*/  IMAD.MOV.U32 R35, RZ, RZ, R212 ;  /* 0x000000ffff237224 */ /* 0x000fe400078e00d4 */
[----:B------:R-:W-:Y:S01]  /*250a0*/  FFMA.FTZ R212, R21, c[0x0][0x23c], -R7 ;  /* 0x00008f0015d47a23 */ /* 0x000fe20000010807 */
[----:B---3--:R-:W-:Y:S01]  /*250b0*/  F2FP.BF16.PACK_AB R77, R234, R95 ;  /* 0x0000005fea4d723e */ /* 0x008fe200000010ff */
[--C-:B------:R-:W-:Y:S01]  /*250c0*/  FFMA.FTZ R3, R99, c[0x0][0x23c], -R6.reuse ;  /* 0x00008f0063037a23 */ /* 0x100fe20000010806 */
[----:B------:R-:W2:Y:S01]  /*250d0*/  LDSM.16.MT88.4 R20, [R213+0x8000] ;  /* 0x00800000d514783b */ /* 0x000ea20000004200 */
[----:B------:R-:W-:Y:S02]  /*250e0*/  FFMA.FTZ R10, R34, c[0x0][0x23c], -R75 ;  /* 0x00008f00220a7a23 */ /* 0x000fe4000001084b */
[--C-:B------:R-:W-:Y:S01]  /*250f0*/  FFMA.FTZ R101, R131, c[0x0][0x23c], -R6.reuse ;  /* 0x00008f0083657a23 */ /* 0x100fe20000010806 */
[----:B------:R3:W4:Y:S01]  /*25100*/  MUFU.EX2 R108, R3 ;  /* 0x00000003006c7308 */ /* 0x0007220000000800 */
[--C-:B------:R-:W-:Y:S02]  /*25110*/  FFMA.FTZ R99, R130, c[0x0][0x23c], -R6.reuse ;  /* 0x00008f0082637a23 */ /* 0x100fe40000010806 */
[--C-:B------:R-:W-:Y:S02]  /*25120*/  FFMA.FTZ R34, R82, c[0x0][0x23c], -R6.reuse ;  /* 0x00008f0052227a23 */ /* 0x100fe40000010806 */
[--C-:B------:R-:W-:Y:S02]  /*25130*/  FFMA.FTZ R131, R56, c[0x0][0x23c], -R7.reuse ;  /* 0x00008f0038837a23 */ /* 0x100fe40000010807 */
[--C-:B------:R-:W-:Y:S02]  /*25140*/  FFMA.FTZ R130, R55, c[0x0][0x23c], -R7.reuse ;  /* 0x00008f0037827a23 */ /* 0x100fe40000010807 */
[----:B------:R-:W-:Y:S01]  /*25150*/  FFMA.FTZ R82, R53, c[0x0][0x23c], -R7 ;  /* 0x00008f0035527a23 */ /* 0x000fe20000010807 */
[----:B------:R2:W-:Y:S01]  /*25160*/  MUFU.EX2 R91, R5 ;  /* 0x00000005005b7308 */ /* 0x0005e20000000800 */
[----:B------:R-:W-:Y:S01]  /*25170*/  IMAD.MOV.U32 R57, RZ, RZ, R47 ;  /* 0x000000ffff397224 */ /* 0x000fe200078e002f */
[----:B------:R-:W-:Y:S01]  /*25180*/  LDSM.16.MT88.4 R52, [R214+0x8000] ;  /* 0x00800000d634783b */ /* 0x000fe20000004200 */
[----:B------:R-:W-:Y:S02]  /*25190*/  IMAD.MOV.U32 R47, RZ, RZ, R31 ;  /* 0x000000ffff2f7224 */ /* 0x000fe400078e001f */
[----:B-1----:R-:W-:Y:S02]  /*251a0*/  FFMA.FTZ R2, R32, c[0x0][0x23c], -R7 ;  /* 0x00008f0020027a23 */ /* 0x002fe40000010807 */
[----:B------:R-:W-:Y:S02]  /*251b0*/  FFMA.FTZ R32, R48, c[0x0][0x23c], -R6 ;  /* 0x00008f0030207a23 */ /* 0x000fe40000010806 */
[--C-:B------:R-:W-:Y:S01]  /*251c0*/  FFMA.FTZ R115, R115, c[0x0][0x23c], -R75.reuse ;  /* 0x00008f0073737a23 */ /* 0x100fe2000001084b */
[----:B------:R1:W-:Y:S01]  /*251d0*/  MUFU.EX2 R28, R2 ;  /* 0x00000002001c7308 */ /* 0x0003e20000000800 */
[----:B---3--:R-:W-:Y:S02]  /*251e0*/  FSEL R3, R73, RZ, P1 ;  /* 0x000000ff49037208 */ /* 0x008fe40000800000 */
[----:B----4-:R-:W-:Y:S07]  /*251f0*/  F2FP.BF16.PACK_AB R78, R114, R108 ;  /* 0x0000006c724e723e */ /* 0x010fee00000010ff */
[----:B------:R-:W-:Y:S01]  /*25200*/  MUFU.EX2 R220, R10 ;  /* 0x0000000a00dc7308 */ /* 0x000fe20000000800 */
[----:B--2---:R-:W-:Y:S02]  /*25210*/  FADD.FTZ R5, -R3, R132 ;  /* 0x0000008403057221 */ /* 0x004fe40000010100 */
[----:B------:R-:W-:Y:S02]  /*25220*/  FFMA.FTZ R3, R33, c[0x0][0x23c], -R75 ;  /* 0x00008f0021037a23 */ /* 0x000fe4000001084b */
[----:B------:R-:W-:Y:S02]  /*25230*/  FFMA.FTZ R33, R86, c[0x0][0x23c], -R6 ;  /* 0x00008f0056217a23 */ /* 0x000fe40000010806 */
[----:B------:R-:W-:Y:S03]  /*25240*/  FFMA.FTZ R86, R46, c[0x0][0x23c], -R7 ;  /* 0x00008f002e567a23 */ /* 0x000fe60000010807 */
[----:B------:R2:W3:Y:S01]  /*25250*/  MUFU.EX2 R12, R3 ;  /* 0x00000003000c7308 */ /* 0x0004e20000000800 */
[----:B------:R-:W-:Y:S02]  /*25260*/  IMAD.MOV.U32 R46, RZ, RZ, R32 ;  /* 0x000000ffff2e7224 */ /* 0x000fe400078e0020 */
[----:B------:R-:W-:Y:S01]  /*25270*/  IMAD.MOV.U32 R32, RZ, RZ, R15 ;  /* 0x000000ffff207224 */ /* 0x000fe200078e000f */
[----:B-1----:R-:W-:Y:S01]  /*25280*/  FSEL R2, R72, RZ, P0 ;  /* 0x000000ff48027208 */ /* 0x002fe20000000000 */
[----:B------:R-:W-:Y:S01]  /*25290*/  FFMA.FTZ R132, R125, c[0x0][0x23c], -R6 ;  /* 0x00008f007d847a23 */ /* 0x000fe20000010806 */
[----:B------:R-:W-:Y:S01]  /*252a0*/  FSETP.NEU.FTZ.AND P0, PT, R70, -INF , PT ;  /* 0xff8000004600780b */ /* 0x000fe20003f1d000 */
[----:B------:R-:W-:Y:S02]  /*252b0*/  FFMA.FTZ R125, R58, c[0x0][0x23c], -R7 ;  /* 0x00008f003a7d7a23 */ /* 0x000fe40000010807 */
[----:B------:R-:W-:Y:S01]  /*252c0*/  FADD.FTZ R4, -R2, R133 ;  /* 0x0000008502047221 */ /* 0x000fe20000010100 */
[----:B------:R-:W-:Y:S01]  /*252d0*/  FSEL R0, R70, RZ, P0 ;  /* 0x000000ff46007208 */ /* 0x000fe20000000000 */
[--C-:B------:R-:W-:Y:S01]  /*252e0*/  FFMA.FTZ R133, R62, c[0x0][0x23c], -R7.reuse ;  /* 0x00008f003e857a23 */ /* 0x100fe20000010807 */
[----:B------:R-:W-:Y:S01]  /*252f0*/  FSEL R100, R100, RZ, P0 ;  /* 0x000000ff64647208 */ /* 0x000fe20000000000 */
[----:B------:R-:W-:Y:S01]  /*25300*/  IMAD.MOV.U32 R56, RZ, RZ, R46 ;  /* 0x000000ffff387224 */ /* 0x000fe200078e002e */
[----:B------:R-:W-:Y:S01]  /*25310*/  FSEL R2, R71, RZ, P2 ;  /* 0x000000ff47027208 */ /* 0x000fe20001000000 */
[----:B------:R-:W-:Y:S01]  /*25320*/  IMAD.MOV.U32 R46, RZ, RZ, R32 ;  /* 0x000000ffff2e7224 */ /* 0x000fe200078e0020 */
[----:B------:R-:W1:Y:S01]  /*25330*/  MUFU.EX2 R9, R9 ;  /* 0x0000000900097308 */ /* 0x000e620000000800 */
[----:B------:R-:W-:Y:S01]  /*25340*/  FFMA.FTZ R8, R225, c[0x0][0x23c], -R100 ;  /* 0x00008f00e1087a23 */ /* 0x000fe20000010864 */
[----:B------:R-:W-:Y:S01]  /*25350*/  PLOP3.LUT P0, PT, PT, PT, UP0, 0x80, 0x0 ;  /* 0x000000000000781c */ /* 0x000fe20003f0f008 */
[----:B------:R-:W-:Y:S02]  /*25360*/  FFMA.FTZ R225, R61, c[0x0][0x23c], -R7 ;  /* 0x00008f003de17a23 */ /* 0x000fe40000010807 */
[----:B------:R-:W-:Y:S02]  /*25370*/  IMAD.MOV.U32 R58, RZ, RZ, R80 ;  /* 0x000000ffff3a7224 */ /* 0x000fe400078e0050 */
[----:B------:R-:W-:Y:S02]  /*25380*/  IMAD.MOV.U32 R80, RZ, RZ, R29 ;  /* 0x000000ffff507224 */ /* 0x000fe400078e001d */
[----:B--2---:R-:W-:Y:S01]  /*25390*/  FADD.FTZ R3, -R2, R134 ;  /* 0x0000008602037221 */ /* 0x004fe20000010100 */
[----:B------:R-:W-:Y:S01]  /*253a0*/  MUFU.EX2 R240, R8 ;  /* 0x0000000800f07308 */ /* 0x000fe20000000800 */
[----:B------:R-:W-:Y:S02]  /*253b0*/  FADD.FTZ R2, -R0, R135 ;  /* 0x0000008700027221 */ /* 0x000fe40000010100 */
[----:B------:R-:W-:Y:S02]  /*253c0*/  FFMA.FTZ R0, R37, c[0x0][0x23c], -R100 ;  /* 0x00008f0025007a23 */ /* 0x000fe40000010864 */
[--C-:B------:R-:W-:Y:S01]  /*253d0*/  FFMA.FTZ R134, R127, c[0x0][0x23c], -R6.reuse ;  /* 0x00008f007f867a23 */ /* 0x100fe20000010806 */
[----:B------:R-:W2:Y:S01]  /*253e0*/  LDSM.16.MT88.4 R36, [R216+0x8000] ;  /* 0x00800000d824783b */ /* 0x000ea20000004200 */
[----:B------:R-:W-:Y:S02]  /*253f0*/  FFMA.FTZ R135, R126, c[0x0][0x23c], -R6 ;  /* 0x00008f007e877a23 */ /* 0x000fe40000010806 */
[----:B---3--:R-:W-:Y:S01]  /*25400*/  IMAD.MOV.U32 R48, RZ, RZ, R12 ;  /* 0x000000ffff307224 */ /* 0x008fe200078e000c */
[----:B------:R-:W3:Y:S01]  /*25410*/  MUFU.EX2 R0, R0 ;  /* 0x0000000000007308 */ /* 0x000ee20000000800 */
[----:B------:R-:W-:Y:S02]  /*25420*/  IMAD.MOV.U32 R12, RZ, RZ, R218 ;  /* 0x000000ffff0c7224 */ /* 0x000fe400078e00da */
[----:B------:R-:W-:Y:S02]  /*25430*/  FFMA.FTZ R127, R51, c[0x0][0x23c], -R7 ;  /* 0x00008f00337f7a23 */ /* 0x000fe40000010807 */
[----:B-1----:R-:W-:Y:S02]  /*25440*/  IMAD.MOV.U32 R44, RZ, RZ, R9 ;  /* 0x000000ffff2c7224 */ /* 0x002fe400078e0009 */
[--C-:B------:R-:W-:Y:S02]  /*25450*/  FFMA.FTZ R126, R50, c[0x0][0x23c], -R7.reuse ;  /* 0x00008f00327e7a23 */ /* 0x100fe40000010807 */
[----:B------:R-:W-:Y:S01]  /*25460*/  FFMA.FTZ R218, R59, c[0x0][0x23c], -R7 ;  /* 0x00008f003bda7a23 */ /* 0x000fe20000010807 */
[----:B------:R-:W-:Y:S01]  /*25470*/  F2FP.BF16.PACK_AB R66, R44, R220 ;  /* 0x000000dc2c42723e */ /* 0x000fe200000010ff */
[----:B------:R-:W-:Y:S01]  /*25480*/  IMAD.MOV.U32 R50, RZ, RZ, R111 ;  /* 0x000000ffff327224 */ /* 0x000fe200078e006f */
[----:B------:R-:W-:Y:S01]  /*25490*/  MUFU.EX2 R206, R206 ;  /* 0x000000ce00ce7308 */ /* 0x000fe20000000800 */
[----:B------:R-:W-:Y:S09]  /*254a0*/  IMAD.MOV.U32 R51, RZ, RZ, R34 ;  /* 0x000000ffff337224 */ /* 0x000ff200078e0022 */
[----:B------:R-:W-:Y:S01]  /*254b0*/  MUFU.EX2 R204, R204 ;  /* 0x000000cc00cc7308 */ /* 0x000fe20000000800 */
[----:B---3--:R-:W-:Y:S02]  /*254c0*/  IMAD.MOV.U32 R45, RZ, RZ, R0 ;  /* 0x000000ffff2d7224 */ /* 0x008fe400078e0000 */
[----:B------:R-:W-:Y:S07]  /*254d0*/  FMUL.FTZ R0, R5, c[0x0][0x23c] ;  /* 0x00008f0005007a20 */ /* 0x000fee0000410000 */
[----:B------:R1:W3:Y:S02]  /*254e0*/  MUFU.EX2 R69, R0 ;  /* 0x0000000000457308 */ /* 0x0002e40000000800 */
[----:B-1----:R-:W-:Y:S02]  /*254f0*/  FMUL.FTZ R0, R4, c[0x0][0x23c] ;  /* 0x00008f0004007a20 */ /* 0x002fe40000410000 */
[C---:B---3--:R-:W-:Y:S02]  /*25500*/  FMUL.FTZ R16, R69.reuse, R144 ;  /* 0x0000009045107220 */ /* 0x048fe40000410000 */
[C---:B------:R-:W-:Y:S04]  /*25510*/  FMUL.FTZ R4, R69.reuse, R140 ;  /* 0x0000008c45047220 */ /* 0x040fe80000410000 */
[----:B------:R1:W3:Y:S01]  /*25520*/  MUFU.EX2 R68, R0 ;  /* 0x0000000000447308 */ /* 0x0002e20000000800 */
[C---:B------:R-:W-:Y:S02]  /*25530*/  FMUL.FTZ R5, R69.reuse, R141 ;  /* 0x0000008d45057220 */ /* 0x040fe40000410000 */
[----:B------:R-:W-:Y:S01]  /*25540*/  IMAD.MOV.U32 R141, RZ, RZ, R64 ;  /* 0x000000ffff8d7224 */ /* 0x000fe200078e0040 */
[----:B------:R-:W-:Y:S01]  /*25550*/  F2FP.BF16.PACK_AB R64, R48, R91 ;  /* 0x0000005b3040723e */ /* 0x000fe200000010ff */
[----:B------:R-:W-:Y:S02]  /*25560*/  IMAD.MOV.U32 R140, RZ, RZ, R12 ;  /* 0x000000ffff8c7224 */ /* 0x000fe400078e000c */
[C---:B------:R-:W-:Y:S02]  /*25570*/  FMUL.FTZ R32, R69.reuse, R160 ;  /* 0x000000a045207220 */ /* 0x040fe40000410000 */
[----:B------:R-:W-:Y:S02]  /*25580*/  FMUL.FTZ R49, R69, R177 ;  /* 0x000000b145317220 */ /* 0x000fe40000410000 */
[----:B-1----:R-:W-:Y:S02]  /*25590*/  FMUL.FTZ R0, R3, c[0x0][0x23c] ;  /* 0x00008f0003007a20 */ /* 0x002fe40000410000 */
[C---:B---3--:R-:W-:Y:S02]  /*255a0*/  FMUL.FTZ R6, R68.reuse, R142 ;  /* 0x0000008e44067220 */ /* 0x048fe40000410000 */
[C---:B------:R-:W-:Y:S01]  /*255b0*/  FMUL.FTZ R7, R68.reuse, R143 ;  /* 0x0000008f44077220 */ /* 0x040fe20000410000 */
[----:B------:R1:W3:Y:S01]  /*255c0*/  MUFU.EX2 R3, R0 ;  /* 0x0000000000037308 */ /* 0x0002e20000000800 */
        /* <DEDUP_REMOVED lines=8> */
[----:B------:R-:W-:Y:S05]  /*25650*/  IMAD.MOV.U32 R163, RZ, RZ, R58 ;  /* 0x000000ffffa37224 */ /* 0x000fea00078e003a */
[----:B------:R-:W-:Y:S01]  /*25660*/  MUFU.EX2 R147, R85 ;  /* 0x0000005500937308 */ /* 0x000fe20000000800 */
[----:B-1----:R-:W-:Y:S02]  /*25670*/  FMUL.FTZ R0, R2, c[0x0][0x23c] ;  /* 0x00008f0002007a20 */ /* 0x002fe40000410000 */
[----:B------:R-:W-:Y:S02]  /*25680*/  FFMA.FTZ R2, R67, c[0x0][0x23c], -R100 ;  /* 0x00008f0043027a23 */ /* 0x000fe40000010864 */
[C---:B---3--:R-:W-:Y:S02]  /*25690*/  FMUL.FTZ R8, R3.reuse, R136 ;  /* 0x0000008803087220 */ /* 0x048fe40000410000 */
[----:B------:R-:W-:Y:S03]  /*256a0*/  IMAD.MOV.U32 R136, RZ, RZ, R14 ;  /* 0x000000ffff887224 */ /* 0x000fe600078e000e */
[----:B------:R1:W-:Y:S01]  /*256b0*/  MUFU.EX2 R224, R2 ;  /* 0x0000000200e07308 */ /* 0x0003e20000000800 */
[C---:B------:R-:W-:Y:S02]  /*256c0*/  FMUL.FTZ R9, R3.reuse, R137 ;  /* 0x0000008903097220 */ /* 0x040fe40000410000 */
[----:B------:R-:W-:Y:S01]  /*256d0*/  IMAD.MOV.U32 R137, RZ, RZ, R79 ;  /* 0x000000ffff897224 */ /* 0x000fe200078e004f */
[----:B------:R-:W-:Y:S01]  /*256e0*/  F2FP.BF16.PACK_AB R79, R28, R107 ;  /* 0x0000006b1c4f723e */ /* 0x000fe200000010ff */
[C---:B------:R-:W-:Y:S02]  /*256f0*/  FMUL.FTZ R12, R3.reuse, R148 ;  /* 0x00000094030c7220 */ /* 0x040fe40000410000 */
[----:B------:R-:W-:Y:S02]  /*25700*/  IMAD.MOV.U32 R148, RZ, RZ, R13 ;  /* 0x000000ffff947224 */ /* 0x000fe400078e000d */
[C---:B------:R-:W-:Y:S01]  /*25710*/  FMUL.FTZ R13, R3.reuse, R149 ;  /* 0x00000095030d7220 */ /* 0x040fe20000410000 */
[----:B------:R-:W3:Y:S01]  /*25720*/  MUFU.EX2 R0, R0 ;  /* 0x0000000000007308 */ /* 0x000ee20000000800 */
[C---:B------:R-:W-:Y:S02]  /*25730*/  FMUL.FTZ R41, R3.reuse, R169 ;  /* 0x000000a903297220 */ /* 0x040fe40000410000 */
[----:B------:R-:W-:Y:S02]  /*25740*/  IMAD.MOV.U32 R169, RZ, RZ, R45 ;  /* 0x000000ffffa97224 */ /* 0x000fe400078e002d */
[C---:B------:R-:W-:Y:S02]  /*25750*/  FMUL.FTZ R40, R3.reuse, R168 ;  /* 0x000000a803287220 */ /* 0x040fe40000410000 */
[----:B------:R-:W-:Y:S02]  /*25760*/  IMAD.MOV.U32 R168, RZ, RZ, R46 ;  /* 0x000000ffffa87224 */ /* 0x000fe400078e002e */
[C---:B------:R-:W-:Y:S01]  /*25770*/  FMUL.FTZ R25, R3.reuse, R153 ;  /* 0x0000009903197220 */ /* 0x040fe20000410000 */
[----:B------:R-:W-:Y:S01]  /*25780*/  MUFU.EX2 R143, R87 ;  /* 0x00000057008f7308 */ /* 0x000fe20000000800 */
[C---:B------:R-:W-:Y:S02]  /*25790*/  FMUL.FTZ R29, R3.reuse, R165 ;  /* 0x000000a5031d7220 */ /* 0x040fe40000410000 */
[----:B------:R-:W-:Y:S02]  /*257a0*/  IMAD.MOV.U32 R165, RZ, RZ, R83 ;  /* 0x000000ffffa57224 */ /* 0x000fe400078e0053 */
[----:B-1----:R-:W-:Y:S01]  /*257b0*/  FFMA.FTZ R2, R76, c[0x0][0x23c], -R100 ;  /* 0x00008f004c027a23 */ /* 0x002fe20000010864 */
[----:B------:R-:W-:Y:S01]  /*257c0*/  F2FP.BF16.PACK_AB R76, R98, R90 ;  /* 0x0000005a624c723e */ /* 0x000fe200000010ff */
[C---:B------:R-:W-:Y:S02]  /*257d0*/  FMUL.FTZ R60, R3.reuse, R192 ;  /* 0x000000c0033c7220 */ /* 0x040fe40000410000 */
[----:B------:R-:W-:Y:S01]  /*257e0*/  FMUL.FTZ R61, R3, R193 ;  /* 0x000000c1033d7220 */ /* 0x000fe20000410000 */
[----:B------:R-:W1:Y:S01]  /*257f0*/  MUFU.EX2 R217, R2 ;  /* 0x0000000200d97308 */ /* 0x000e620000000800 */
[----:B------:R-:W-:Y:S02]  /*25800*/  IMAD.MOV.U32 R149, RZ, RZ, R81 ;  /* 0x000000ffff957224 */ /* 0x000fe400078e0051 */
[-C--:B------:R-:W-:Y:S01]  /*25810*/  HMMA.16816.F32.BF16 R4, R76, R20.reuse, R4 ;  /* 0x000000144c04723c */ /* 0x080fe20000041804 */
[C---:B---3--:R-:W-:Y:S02]  /*25820*/  FMUL.FTZ R14, R0.reuse, R150 ;  /* 0x00000096000e7220 */ /* 0x048fe40000410000 */
[----:B------:R-:W-:Y:S02]  /*25830*/  IMAD.MOV.U32 R150, RZ, RZ, R33 ;  /* 0x000000ffff967224 */ /* 0x000fe400078e0021 */
[----:B------:R-:W-:Y:S02]  /*25840*/  IMAD.MOV.U32 R33, RZ, RZ, R17 ;  /* 0x000000ffff217224 */ /* 0x000fe400078e0011 */
[----:B------:R-:W-:Y:S01]  /*25850*/  FMUL.FTZ R17, R69, R145 ;  /* 0x0000009145117220 */ /* 0x000fe20000410000 */
[----:B------:R-:W-:Y:S01]  /*25860*/  MUFU.EX2 R153, R84 ;  /* 0x0000005400997308 */ /* 0x000fe20000000800 */
[C---:B------:R-:W-:Y:S03]  /*25870*/  FMUL.FTZ R15, R0.reuse, R151 ;  /* 0x00000097000f7220 */ /* 0x040fe60000410000 */
[C---:B------:R-:W-:Y:S02]  /*25880*/  FMUL.FTZ R10, R0.reuse, R138 ;  /* 0x0000008a000a7220 */ /* 0x040fe40000410000 */
[----:B------:R-:W-:Y:S02]  /*25890*/  IMAD.MOV.U32 R138, RZ, RZ, R11 ;  /* 0x000000ffff8a7224 */ /* 0x000fe400078e000b */
[----:B------:R-:W-:Y:S02]  /*258a0*/  FMUL.FTZ R11, R0, R139 ;  /* 0x0000008b000b7220 */ /* 0x000fe40000410000 */
[----:B------:R-:W-:Y:S01]  /*258b0*/  IMAD.MOV.U32 R139, RZ, RZ, R65 ;  /* 0x000000ffff8b7224 */ /* 0x000fe200078e0041 */
[----:B------:R-:W-:Y:S01]  /*258c0*/  F2FP.BF16.PACK_AB R65, R45, R240 ;  /* 0x000000f02d41723e */ /* 0x000fe200000010ff */
[----:B------:R-:W-:Y:S01]  /*258d0*/  IMAD.MOV.U32 R111, RZ, RZ, R33 ;  /* 0x000000ffff6f7224 */ /* 0x000fe200078e0021 */
[----:B-1----:R-:W-:Y:S01]  /*258e0*/  F2FP.BF16.PACK_AB R67, R217, R224 ;  /* 0x000000e0d943723e */ /* 0x002fe200000010ff */
[--C-:B------:R-:W-:Y:S02]  /*258f0*/  FFMA.FTZ R2, R104, c[0x0][0x23c], -R75.reuse ;  /* 0x00008f0068027a23 */ /* 0x100fe4000001084b */
[----:B------:R-:W-:Y:S02]  /*25900*/  FMUL.FTZ R33, R69, R161 ;  /* 0x000000a145217220 */ /* 0x000fe40000410000 */
[----:B------:R-:W-:Y:S01]  /*25910*/  FMUL.FTZ R45, R3, R181 ;  /* 0x000000b5032d7220 */ /* 0x000fe20000410000 */
[----:B------:R1:W-:Y:S01]  /*25920*/  MUFU.EX2 R144, R2 ;  /* 0x0000000200907308 */ /* 0x0003e20000000800 */
[C---:B------:R-:W-:Y:S01]  /*25930*/  FMUL.FTZ R46, R0.reuse, R182 ;  /* 0x000000b6002e7220 */ /* 0x040fe20000410000 */
[----:B------:R-:W3:Y:S01]  /*25940*/  LDL.LU R181, [R1+0xa8] ;  /* 0x0000a80001b57983 */ /* 0x000ee20000300800 */
[C---:B------:R-:W-:Y:S01]  /*25950*/  FMUL.FTZ R59, R0.reuse, R187 ;  /* 0x000000bb003b7220 */ /* 0x040fe20000410000 */
[C---:B------:R-:W-:Y:S01]  /*25960*/  HMMA.16816.F32.BF16 R8, R64.reuse, R20, R8 ;  /* 0x000000144008723c */ /* 0x040fe20000041808 */
[C---:B------:R-:W-:Y:S01]  /*25970*/  FMUL.FTZ R30, R0.reuse, R166 ;  /* 0x000000a6001e7220 */ /* 0x040fe20000410000 */
[----:B------:R-:W4:Y:S01]  /*25980*/  LDL.LU R182, [R1+0xa4] ;  /* 0x0000a40001b67983 */ /* 0x000f220000300800 */
[C---:B------:R-:W-:Y:S02]  /*25990*/  FMUL.FTZ R31, R0.reuse, R167 ;  /* 0x000000a7001f7220 */ /* 0x040fe40000410000 */
[----:B------:R-:W-:Y:S02]  /*259a0*/  FMUL.FTZ R42, R0, R170 ;  /* 0x000000aa002a7220 */ /* 0x000fe40000410000 */
[----:B------:R-:W-:Y:S01]  /*259b0*/  FMUL.FTZ R21, R69, R157 ;  /* 0x0000009d45157220 */ /* 0x000fe20000410000 */
[-C--:B------:R-:W-:Y:S01]  /*259c0*/  HMMA.16816.F32.BF16 R12, R64, R22.reuse, R12 ;  /* 0x00000016400c723c */ /* 0x080fe2000004180c */
[----:B------:R-:W-:Y:S03]  /*259d0*/  IMAD.MOV.U32 R157, RZ, RZ, R24 ;  /* 0x000000ffff9d7224 */ /* 0x000fe600078e0018 */
[----:B------:R-:W-:Y:S02]  /*259e0*/  FMUL.FTZ R24, R3, R152 ;  /* 0x0000009803187220 */ /* 0x000fe40000410000 */
[----:B------:R-:W-:Y:S02]  /*259f0*/  FMUL.FTZ R20, R69, R156 ;  /* 0x0000009c45147220 */ /* 0x000fe40000410000 */
[----:B------:R-:W-:Y:S01]  /*25a00*/  IMAD.MOV.U32 R156, RZ, RZ, R26 ;  /* 0x000000ffff9c7224 */ /* 0x000fe200078e001a */
[C---:B------:R-:W-:Y:S03]  /*25a10*/  HMMA.16816.F32.BF16 R16, R76.reuse, R22, R16 ;  /* 0x000000164c10723c */ /* 0x040fe60000041810 */
[----:B-1----:R-:W-:Y:S02]  /*25a20*/  FFMA.FTZ R2, R118, c[0x0][0x23c], -R75 ;  /* 0x00008f0076027a23 */ /* 0x002fe4000001084b */
[----:B------:R-:W-:Y:S02]  /*25a30*/  FMUL.FTZ R26, R0, R154 ;  /* 0x0000009a001a7220 */ /* 0x000fe40000410000 */
[C---:B------:R-:W-:Y:S01]  /*25a40*/  FMUL.FTZ R22, R68.reuse, R158 ;  /* 0x0000009e44167220 */ /* 0x040fe20000410000 */
[----:B------:R-:W1:Y:S01]  /*25a50*/  MUFU.EX2 R145, R2 ;  /* 0x0000000200917308 */ /* 0x000e620000000800 */
[----:B------:R-:W-:Y:S03]  /*25a60*/  FMUL.FTZ R23, R68, R159 ;  /* 0x0000009f44177220 */ /* 0x000fe60000410000 */
[----:B------:R-:W-:Y:S02]  /*25a70*/  IMAD.MOV.U32 R154, RZ, RZ, R27 ;  /* 0x000000ffff9a7224 */ /* 0x000fe400078e001b */
[C---:B------:R-:W-:Y:S02]  /*25a80*/  FMUL.FTZ R27, R0.reuse, R155 ;  /* 0x0000009b001b7220 */ /* 0x040fe40000410000 */
[----:B------:R-:W-:Y:S01]  /*25a90*/  IMAD.MOV.U32 R155, RZ, RZ, R28 ;  /* 0x000000ffff9b7224 */ /* 0x000fe200078e001c */
[-C--:B--2---:R-:W-:Y:S01]  /*25aa0*/  HMMA.16816.F32.BF16 R20, R76, R36.reuse, R20 ;  /* 0x000000244c14723c */ /* 0x084fe20000041814 */
[C---:B------:R-:W-:Y:S02]  /*25ab0*/  FMUL.FTZ R28, R3.reuse, R164 ;  /* 0x000000a4031c7220 */ /* 0x040fe40000410000 */
[----:B------:R-:W-:Y:S02]  /*25ac0*/  FMUL.FTZ R43, R0, R171 ;  /* 0x000000ab002b7220 */ /* 0x000fe40000410000 */
[----:B------:R-:W-:Y:S02]  /*25ad0*/  IMAD.MOV.U32 R164, RZ, RZ, R44 ;  /* 0x000000ffffa47224 */ /* 0x000fe400078e002c */
[----:B------:R-:W-:Y:S01]  /*25ae0*/  FMUL.FTZ R44, R3, R180 ;  /* 0x000000b4032c7220 */ /* 0x000fe20000410000 */
[C---:B------:R-:W-:Y:S01]  /*25af0*/  HMMA.16816.F32.BF16 R24, R64.reuse, R36, R24 ;  /* 0x000000244018723c */ /* 0x040fe20000041818 */
[----:B------:R-:W-:Y:S03]  /*25b00*/  IMAD.MOV.U32 R170, RZ, RZ, R50 ;  /* 0x000000ffffaa7224 */ /* 0x000fe600078e0032 */
[C---:B------:R-:W-:Y:S02]  /*25b10*/  FMUL.FTZ R50, R68.reuse, R178 ;  /* 0x000000b244327220 */ /* 0x040fe40000410000 */
[----:B------:R-:W-:Y:S01]  /*25b20*/  IMAD.MOV.U32 R180, RZ, RZ, R56 ;  /* 0x000000ffffb47224 */ /* 0x000fe200078e0038 */
[----:B-1----:R-:W-:Y:S01]  /*25b30*/  F2FP.BF16.PACK_AB R84, R145, R144 ;  /* 0x000000909154723e */ /* 0x002fe200000010ff */
[----:B------:R-:W-:Y:S01]  /*25b40*/  FFMA.FTZ R2, R117, c[0x0][0x23c], -R75 ;  /* 0x00008f0075027a23 */ /* 0x000fe2000001084b */
[-C--:B------:R-:W-:Y:S03]  /*25b50*/  HMMA.16816.F32.BF16 R28, R64, R38.reuse, R28 ;  /* 0x00000026401c723c */ /* 0x080fe6000004181c */
[C---:B------:R-:W-:Y:S01]  /*25b60*/  FMUL.FTZ R36, R69.reuse, R172 ;  /* 0x000000ac45247220 */ /* 0x040fe20000410000 */
[----:B------:R1:W-:Y:S01]  /*25b70*/  MUFU.EX2 R151, R2 ;  /* 0x0000000200977308 */ /* 0x0003e20000000800 */
[C---:B------:R-:W-:Y:S02]  /*25b80*/  FMUL.FTZ R37, R69.reuse, R173 ;  /* 0x000000ad45257220 */ /* 0x040fe40000410000 */
[----:B------:R-:W-:Y:S01]  /*25b90*/  IMAD.MOV.U32 R173, RZ, RZ, R51 ;  /* 0x000000ffffad7224 */ /* 0x000fe200078e0033 */
[C---:B------:R-:W-:Y:S01]  /*25ba0*/  HMMA.16816.F32.BF16 R32, R76.reuse, R38, R32 ;  /* 0x000000264c20723c */ /* 0x040fe20000041820 */
[C---:B------:R-:W-:Y:S03]  /*25bb0*/  FMUL.FTZ R51, R68.reuse, R179 ;  /* 0x000000b344337220 */ /* 0x040fe60000410000 */
[----:B------:R-:W-:Y:S02]  /*25bc0*/  IMAD.MOV.U32 R171, RZ, RZ, R57 ;  /* 0x000000ffffab7224 */ /* 0x000fe400078e0039 */
[----:B------:R-:W-:Y:S01]  /*25bd0*/  IMAD.MOV.U32 R167, RZ, RZ, R82 ;  /* 0x000000ffffa77224 */ /* 0x000fe200078e0052 */
[----:B------:R-:W-:Y:S01]  /*25be0*/  MUFU.EX2 R179, R89 ;  /* 0x0000005900b37308 */ /* 0x000fe20000000800 */
[C---:B------:R-:W-:Y:S04]  /*25bf0*/  FMUL.FTZ R38, R68.reuse, R174 ;  /* 0x000000ae44267220 */ /* 0x040fe80000410000 */
[----:B------:R-:W-:Y:S02]  /*25c00*/  FMUL.FTZ R39, R68, R175 ;  /* 0x000000af44277220 */ /* 0x000fe40000410000 */
[----:B------:R-:W-:Y:S02]  /*25c10*/  IMAD.MOV.U32 R175, RZ, RZ, R47 ;  /* 0x000000ffffaf7224 */ /* 0x000fe400078e002f */
[----:B------:R-:W-:Y:S02]  /*25c20*/  FMUL.FTZ R47, R0, R183 ;  /* 0x000000b7002f7220 */ /* 0x000fe40000410000 */
[----:B------:R-:W-:Y:S01]  /*25c30*/  IMAD.MOV.U32 R174, RZ, RZ, R48 ;  /* 0x000000ffffae7224 */ /* 0x000fe200078e0030 */
[-C--:B------:R-:W-:Y:S01]  /*25c40*/  HMMA.16816.F32.BF16 R36, R76, R52.reuse, R36 ;  /* 0x000000344c24723c */ /* 0x080fe20000041824 */
[----:B-1----:R-:W-:Y:S02]  /*25c50*/  FFMA.FTZ R2, R106, c[0x0][0x23c], -R75 ;  /* 0x00008f006a027a23 */ /* 0x002fe4000001084b */
[----:B------:R-:W-:Y:S02]  /*25c60*/  IMAD.MOV.U32 R172, RZ, RZ, R80 ;  /* 0x000000ffffac7224 */ /* 0x000fe400078e0050 */
[----:B------:R1:W2:Y:S01]  /*25c70*/  MUFU.EX2 R152, R2 ;  /* 0x0000000200987308 */ /* 0x0002a20000000800 */
[----:B------:R-:W-:Y:S01]  /*25c80*/  FMUL.FTZ R48, R69, R176 ;  /* 0x000000b045307220 */ /* 0x000fe20000410000 */
[----:B------:R-:W2:Y:S01]  /*25c90*/  LDSM.16.MT88.4 R80, [R215+0x8000] ;  /* 0x00800000d750783b */ /* 0x000ea20000004200 */
[----:B------:R-:W-:Y:S01]  /*25ca0*/  FMUL.FTZ R57, R3, R185 ;  /* 0x000000b903397220 */ /* 0x000fe20000410000 */
[C---:B------:R-:W-:Y:S03]  /*25cb0*/  HMMA.16816.F32.BF16 R40, R64.reuse, R52, R40 ;  /* 0x000000344028723c */ /* 0x040fe60000041828 */
[----:B------:R-:W-:Y:S02]  /*25cc0*/  IMAD.MOV.U32 R176, RZ, RZ, R157 ;  /* 0x000000ffffb07224 */ /* 0x000fe400078e009d */
[----:B------:R-:W-:Y:S01]  /*25cd0*/  IMAD.MOV.U32 R185, RZ, RZ, R142 ;  /* 0x000000ffffb97224 */ /* 0x000fe200078e008e */
[----:B------:R-:W-:Y:S01]  /*25ce0*/  MUFU.EX2 R157, R92 ;  /* 0x0000005c009d7308 */ /* 0x000fe20000000800 */
[----:B------:R-:W-:Y:S01]  /*25cf0*/  FMUL.FTZ R52, R69, R188 ;  /* 0x000000bc45347220 */ /* 0x000fe20000410000 */
[-C--:B------:R-:W-:Y:S01]  /*25d00*/  HMMA.16816.F32.BF16 R44, R64, R54.reuse, R44 ;  /* 0x00000036402c723c */ /* 0x080fe2000004182c */
[----:B------:R-:W-:Y:S03]  /*25d10*/  FMUL.FTZ R56, R3, R184 ;  /* 0x000000b803387220 */ /* 0x000fe60000410000 */
[----:B------:R-:W-:Y:S02]  /*25d20*/  FMUL.FTZ R58, R0, R186 ;  /* 0x000000ba003a7220 */ /* 0x000fe40000410000 */
[----:B------:R-:W-:Y:S02]  /*25d30*/  IMAD.MOV.U32 R188, RZ, RZ, R156 ;  /* 0x000000ffffbc7224 */ /* 0x000fe400078e009c */
[----:B------:R-:W-:Y:S01]  /*25d40*/  MUFU.EX2 R156, R93 ;  /* 0x0000005d009c7308 */ /* 0x000fe20000000800 */
[----:B------:R-:W-:Y:S01]  /*25d50*/  IMAD.MOV.U32 R184, RZ, RZ, R137 ;  /* 0x000000ffffb87224 */ /* 0x000fe200078e0089 */
[C---:B------:R-:W-:Y:S02]  /*25d60*/  HMMA.16816.F32.BF16 R48, R76.reuse, R54, R48 ;  /* 0x000000364c30723c */ /* 0x040fe40000041830 */
[----:B-1----:R-:W-:Y:S01]  /*25d70*/  FFMA.FTZ R2, R119, c[0x0][0x23c], -R100 ;  /* 0x00008f0077027a23 */ /* 0x002fe20000010864 */
[----:B--2---:R-:W-:Y:S01]  /*25d80*/  F2FP.BF16.PACK_AB R86, R152, R151 ;  /* 0x000000979856723e */ /* 0x004fe200000010ff */
[----:B------:R-:W-:Y:S02]  /*25d90*/  IMAD.MOV.U32 R186, RZ, RZ, R140 ;  /* 0x000000ffffba7224 */ /* 0x000fe400078e008c */
[----:B------:R-:W-:Y:S02]  /*25da0*/  IMAD.MOV.U32 R166, RZ, RZ, R111 ;  /* 0x000000ffffa67224 */ /* 0x000fe400078e006f */
[C---:B------:R-:W-:Y:S01]  /*25db0*/  FMUL.FTZ R54, R68.reuse, R190 ;  /* 0x000000be44367220 */ /* 0x040fe20000410000 */
[----:B------:R1:W-:Y:S03]  /*25dc0*/  MUFU.EX2 R161, R2 ;  /* 0x0000000200a17308 */ /* 0x0003e60000000800 */
        /* <DEDUP_REMOVED lines=8> */
[----:B------:R-:W-:Y:S02]  /*25e50*/  FMUL.FTZ R53, R69, R189 ;  /* 0x000000bd45357220 */ /* 0x000fe40000410000 */
[----:B------:R-:W-:Y:S01]  /*25e60*/  FMUL.FTZ R55, R68, R191 ;  /* 0x000000bf44377220 */ /* 0x000fe20000410000 */
[----:B------:R-:W-:Y:S01]  /*25e70*/  MUFU.EX2 R132, R101 ;  /* 0x0000006500847308 */ /* 0x000fe20000000800 */
[C---:B------:R-:W-:Y:S02]  /*25e80*/  FMUL.FTZ R62, R0.reuse, R194 ;  /* 0x000000c2003e7220 */ /* 0x040fe40000410000 */
[----:B------:R-:W-:Y:S02]  /*25e90*/  FMUL.FTZ R63, R0, R195 ;  /* 0x000000c3003f7220 */ /* 0x000fe40000410000 */
[----:B-1----:R-:W-:Y:S01]  /*25ea0*/  FFMA.FTZ R2, R124, c[0x0][0x23c], -R100 ;  /* 0x00008f007c027a23 */ /* 0x002fe20000010864 */
[-C--:B------:R-:W-:Y:S01]  /*25eb0*/  HMMA.16816.F32.BF16 R52, R76, R80.reuse, R52 ;  /* 0x000000504c34723c */ /* 0x080fe20000041834 */
[----:B------:R-:W-:Y:S02]  /*25ec0*/  IMAD.MOV.U32 R191, RZ, RZ, R148 ;  /* 0x000000ffffbf7224 */ /* 0x000fe400078e0094 */
[----:B------:R-:W-:Y:S01]  /*25ed0*/  IMAD.MOV.U32 R189, RZ, RZ, R139 ;  /* 0x000000ffffbd7224 */ /* 0x000fe200078e008b */
[----:B------:R1:W1:Y:S01]  /*25ee0*/  MUFU.EX2 R158, R2 ;  /* 0x00000002009e7308 */ /* 0x0002620000000800 */
[----:B------:R-:W-:Y:S02]  /*25ef0*/  IMAD.MOV.U32 R137, RZ, RZ, R136 ;  /* 0x000000ffff897224 */ /* 0x000fe400078e0088 */
[--C-:B------:R-:W-:Y:S01]  /*25f00*/  FFMA.FTZ R92, R209, c[0x0][0x23c], -R75.reuse ;  /* 0x00008f00d15c7a23 */ /* 0x100fe2000001084b */
[C---:B------:R-:W-:Y:S01]  /*25f10*/  HMMA.16816.F32.BF16 R56, R64.reuse, R80, R56 ;  /* 0x000000504038723c */ /* 0x040fe20000041838 */
[--C-:B--2---:R-:W-:Y:S03]  /*25f20*/  FFMA.FTZ R88, R247, c[0x0][0x23c], -R75.reuse ;  /* 0x00008f00f7587a23 */ /* 0x104fe6000001084b */
[--C-:B------:R-:W-:Y:S02]  /*25f30*/  FFMA.FTZ R93, R208, c[0x0][0x23c], -R75.reuse ;  /* 0x00008f00d05d7a23 */ /* 0x100fe4000001084b */
[--C-:B------:R-:W-:Y:S01]  /*25f40*/  FFMA.FTZ R118, R116, c[0x0][0x23c], -R75.reuse ;  /* 0x00008f0074767a23 */ /* 0x100fe2000001084b */
[----:B------:R2:W-:Y:S01]  /*25f50*/  MUFU.EX2 R148, R94 ;  /* 0x0000005e00947308 */ /* 0x0005e20000000800 */
[-C--:B------:R-:W-:Y:S01]  /*25f60*/  HMMA.16816.F32.BF16 R60, R64, R82.reuse, R60 ;  /* 0x00000052403c723c */ /* 0x080fe2000004183c */
[--C-:B------:R-:W-:Y:S03]  /*25f70*/  FFMA.FTZ R104, R201, c[0x0][0x23c], -R75.reuse ;  /* 0x00008f00c9687a23 */ /* 0x100fe6000001084b */
[--C-:B------:R-:W-:Y:S02]  /*25f80*/  FFMA.FTZ R106, R200, c[0x0][0x23c], -R75.reuse ;  /* 0x00008f00c86a7a23 */ /* 0x100fe4000001084b */
[--C-:B------:R-:W-:Y:S02]  /*25f90*/  FFMA.FTZ R119, R121, c[0x0][0x23c], -R75.reuse ;  /* 0x00008f0079777a23 */ /* 0x100fe4000001084b */
[----:B------:R-:W-:Y:S01]  /*25fa0*/  FMUL.FTZ R67, R68, R199 ;  /* 0x000000c744437220 */ /* 0x000fe20000410000 */
[----:B------:R2:W-:Y:S03]  /*25fb0*/  MUFU.EX2 R139, R96 ;  /* 0x00000060008b7308 */ /* 0x0005e60000000800 */
[--C-:B-1----:R-:W-:Y:S01]  /*25fc0*/  FFMA.FTZ R2, R123, c[0x0][0x23c], -R100.reuse ;  /* 0x00008f007b027a23 */ /* 0x102fe20000010864 */
[----:B------:R-:W-:Y:S01]  /*25fd0*/  F2FP.BF16.PACK_AB R85, R158, R161 ;  /* 0x000000a19e55723e */ /* 0x000fe200000010ff */
[C---:B------:R-:W-:Y:S02]  /*25fe0*/  FMUL.FTZ R64, R69.reuse, R196 ;  /* 0x000000c445407220 */ /* 0x040fe40000410000 */
[----:B------:R-:W-:Y:S02]  /*25ff0*/  FMUL.FTZ R65, R69, R197 ;  /* 0x000000c545417220 */ /* 0x000fe40000410000 */
[----:B------:R-:W-:Y:S01]  /*26000*/  FMUL.FTZ R66, R68, R198 ;  /* 0x000000c644427220 */ /* 0x000fe20000410000 */
[----:B------:R1:W-:Y:S01]  /*26010*/  MUFU.EX2 R160, R2 ;  /* 0x0000000200a07308 */ /* 0x0003e20000000800 */
[--C-:B------:R-:W-:Y:S02]  /*26020*/  FFMA.FTZ R89, R249, c[0x0][0x23c], -R75.reuse ;  /* 0x00008f00f9597a23 */ /* 0x100fe4000001084b */
[--C-:B------:R-:W-:Y:S02]  /*26030*/  FFMA.FTZ R140, R113, c[0x0][0x23c], -R75.reuse ;  /* 0x00008f00718c7a23 */ /* 0x100fe4000001084b */
[--C-:B--2---:R-:W-:Y:S01]  /*26040*/  FFMA.FTZ R94, R207, c[0x0][0x23c], -R75.reuse ;  /* 0x00008f00cf5e7a23 */ /* 0x104fe2000001084b */
[----:B------:R-:W-:Y:S01]  /*26050*/  HMMA.16816.F32.BF16 R64, R76, R82, R64 ;  /* 0x000000524c40723c */ /* 0x000fe20000041840 */
[----:B------:R-:W2:Y:S01]  /*26060*/  LDSM.16.MT88.4 R80, [R213+0x8800] ;  /* 0x00880000d550783b */ /* 0x000ea20000004200 */
[--C-:B------:R-:W-:Y:S02]  /*26070*/  FFMA.FTZ R101, R202, c[0x0][0x23c], -R75.reuse ;  /* 0x00008f00ca657a23 */ /* 0x100fe4000001084b */
[----:B------:R1:W-:Y:S01]  /*26080*/  MUFU.EX2 R136, R99 ;  /* 0x0000006300887308 */ /* 0x0003e20000000800 */
[--C-:B------:R-:W-:Y:S02]  /*26090*/  FFMA.FTZ R117, R128, c[0x0][0x23c], -R75.reuse ;  /* 0x00008f0080757a23 */ /* 0x100fe4000001084b */
[----:B------:R-:W-:Y:S01]  /*260a0*/  F2FP.BF16.PACK_AB R76, R102, R97 ;  /* 0x00000061664c723e */ /* 0x000fe200000010ff */
[--C-:B------:R-:W-:Y:S01]  /*260b0*/  FFMA.FTZ R96, R205, c[0x0][0x23c], -R75.reuse ;  /* 0x00008f00cd607a23 */ /* 0x100fe2000001084b */
[----:B------:R-:W-:Y:S03]  /*260c0*/  F2FP.BF16.PACK_AB R77, R146, R143 ;  /* 0x0000008f924d723e */ /* 0x000fe600000010ff */
[----:B------:R-:W-:Y:S01]  /*260d0*/  F2FP.BF16.PACK_AB R79, R153, R147 ;  /* 0x00000093994f723e */ /* 0x000fe200000010ff */
[--C-:B------:R-:W-:Y:S01]  /*260e0*/  FFMA.FTZ R142, R110, c[0x0][0x23c], -R75.reuse ;  /* 0x00008f006e8e7a23 */ /* 0x100fe2000001084b */
[----:B------:R-:W-:Y:S01]  /*260f0*/  F2FP.BF16.PACK_AB R78, R111, R105 ;  /* 0x000000696f4e723e */ /* 0x000fe200000010ff */
[----:B------:R-:W-:Y:S01]  /*26100*/  MUFU.EX2 R119, R119 ;  /* 0x0000007700777308 */ /* 0x000fe20000000800 */
[----:B-1----:R-:W-:Y:S09]  /*26110*/  FFMA.FTZ R2, R122, c[0x0][0x23c], -R100 ;  /* 0x00008f007a027a23 */ /* 0x002ff20000010864 */
[----:B------:R1:W1:Y:S01]  /*26120*/  MUFU.EX2 R159, R2 ;  /* 0x00000002009f7308 */ /* 0x0002620000000800 */
[----:B------:R-:W-:Y:S09]  /*26130*/  FFMA.FTZ R99, R203, c[0x0][0x23c], -R75 ;  /* 0x00008f00cb637a23 */ /* 0x000ff2000001084b */
[----:B------:R-:W-:Y:S01]  /*26140*/  MUFU.EX2 R118, R118 ;  /* 0x0000007600767308 */ /* 0x000fe20000000800 */
[-C--:B--2---:R-:W-:Y:S01]  /*26150*/  HMMA.16816.F32.BF16 R4, R76, R80.reuse, R4 ;  /* 0x000000504c04723c */ /* 0x084fe20000041804 */
[----:B-1----:R-:W2:Y:S01]  /*26160*/  LDL.LU R2, [R1+0xa0] ;  /* 0x0000a00001027983 */ /* 0x002ea20000300800 */
[----:B------:R-:W-:Y:S03]  /*26170*/  F2FP.BF16.PACK_AB R87, R159, R160 ;  /* 0x000000a09f57723e */ /* 0x000fe600000010ff */
[----:B------:R-:W2:Y:S04]  /*26180*/  LDL.LU R187, [R1+0x18] ;  /* 0x0000180001bb7983 */ /* 0x000ea80000300800 */
[C---:B------:R-:W-:Y:S08]  /*26190*/  HMMA.16816.F32.BF16 R8, R84.reuse, R80, R8 ;  /* 0x000000505408723c */ /* 0x040ff00000041808 */
[-C--:B------:R-:W-:Y:S08]  /*261a0*/  HMMA.16816.F32.BF16 R12, R84, R82.reuse, R12 ;  /* 0x00000052540c723c */ /* 0x080ff0000004180c */
[C---:B------:R-:W-:Y:S01]  /*261b0*/  HMMA.16816.F32.BF16 R16, R76.reuse, R82, R16 ;  /* 0x000000524c10723c */ /* 0x040fe20000041810 */
[----:B------:R-:W1:Y:S07]  /*261c0*/  LDSM.16.MT88.4 R80, [R216+0x8800] ;  /* 0x00880000d850783b */ /* 0x000e6e0000004200 */
[-C--:B-1----:R-:W-:Y:S01]  /*261d0*/  HMMA.16816.F32.BF16 R20, R76, R80.reuse, R20 ;  /* 0x000000504c14723c */ /* 0x082fe20000041814 */
[----:B---3--:R-:W-:Y:S03]  /*261e0*/  FFMA.FTZ R95, R68, R181, R95 ;  /* 0x000000b5445f7223 */ /* 0x008fe6000001005f */
[----:B------:R-:W-:Y:S02]  /*261f0*/  IMAD.MOV.U32 R181, RZ, RZ, R164 ;  /* 0x000000ffffb57224 */ /* 0x000fe400078e00a4 */
[----:B----4-:R-:W-:Y:S02]  /*26200*/  FFMA.FTZ R90, R69, R182, R90 ;  /* 0x000000b6455a7223 */ /* 0x010fe4000001005a */
[C---:B------:R-:W-:Y:S01]  /*26210*/  HMMA.16816.F32.BF16 R24, R84.reuse, R80, R24 ;  /* 0x000000505418723c */ /* 0x040fe20000041818 */
[----:B------:R-:W-:Y:S03]  /*26220*/  IMAD.MOV.U32 R182, RZ, RZ, R155 ;  /* 0x000000ffffb67224 */ /* 0x000fe600078e009b */
[----:B------:R-:W-:Y:S02]  /*26230*/  IMAD.MOV.U32 R183, RZ, RZ, R181 ;  /* 0x000000ffffb77224 */ /* 0x000fe400078e00b5 */
[----:B------:R-:W-:Y:S02]  /*26240*/  IMAD.MOV.U32 R181, RZ, RZ, R171 ;  /* 0x000000ffffb57224 */ /* 0x000fe400078e00ab */
[----:B------:R-:W-:Y:S01]  /*26250*/  IMAD.MOV.U32 R171, RZ, RZ, R169 ;  /* 0x000000ffffab7224 */ /* 0x000fe200078e00a9 */
[-C--:B------:R-:W-:Y:S03]  /*26260*/  HMMA.16816.F32.BF16 R28, R84, R82.reuse, R28 ;  /* 0x00000052541c723c */ /* 0x080fe6000004181c */
[----:B------:R-:W-:Y:S02]  /*26270*/  IMAD.MOV.U32 R169, RZ, RZ, R175 ;  /* 0x000000ffffa97224 */ /* 0x000fe400078e00af */
[----:B------:R-:W-:Y:S02]  /*26280*/  IMAD.MOV.U32 R175, RZ, RZ, R172 ;  /* 0x000000ffffaf7224 */ /* 0x000fe400078e00ac */
[----:B------:R-:W-:Y:S01]  /*26290*/  IMAD.MOV.U32 R172, RZ, RZ, R166 ;  /* 0x000000ffffac7224 */ /* 0x000fe200078e00a6 */
[C---:B------:R-:W-:Y:S01]  /*262a0*/  HMMA.16816.F32.BF16 R32, R76.reuse, R82, R32 ;  /* 0x000000524c20723c */ /* 0x040fe20000041820 */
[----:B------:R-:W-:Y:S01]  /*262b0*/  IMAD.MOV.U32 R166, RZ, RZ, R149 ;  /* 0x000000ffffa67224 */ /* 0x000fe200078e0095 */
[----:B------:R-:W1:Y:S02]  /*262c0*/  LDSM.16.MT88.4 R80, [R214+0x8800] ;  /* 0x00880000d650783b */ /* 0x000e640000004200 */
[----:B------:R-:W-:Y:S02]  /*262d0*/  IMAD.MOV.U32 R164, RZ, RZ, R138 ;  /* 0x000000ffffa47224 */ /* 0x000fe400078e008a */
[--C-:B------:R-:W-:Y:S02]  /*262e0*/  FFMA.FTZ R68, R250, c[0x0][0x23c], -R75.reuse ;  /* 0x00008f00fa447a23 */ /* 0x100fe4000001084b */
[----:B------:R-:W-:Y:S01]  /*262f0*/  FFMA.FTZ R69, R211, c[0x0][0x23c], -R75 ;  /* 0x00008f00d3457a23 */ /* 0x000fe2000001084b */
[----:B------:R-:W-:Y:S03]  /*26300*/  MUFU.EX2 R250, R120 ;  /* 0x0000007800fa7308 */ /* 0x000fe60000000800 */
[----:B------:R-:W-:Y:S02]  /*26310*/  IMAD.MOV.U32 R138, RZ, RZ, R141 ;  /* 0x000000ffff8a7224 */ /* 0x000fe400078e008d */
[----:B------:R-:W-:Y:S05]  /*26320*/  FFMA.FTZ R141, R112, c[0x0][0x23c], -R75 ;  /* 0x00008f00708d7a23 */ /* 0x000fea000001084b */
[----:B------:R3:W-:Y:S10]  /*26330*/  MUFU.EX2 R177, R68 ;  /* 0x0000004400b17308 */ /* 0x0007f40000000800 */
[----:B------:R4:W-:Y:S01]  /*26340*/  MUFU.EX2 R249, R69 ;  /* 0x0000004500f97308 */ /* 0x0009e20000000800 */
[-C--:B-1----:R-:W-:Y:S01]  /*26350*/  HMMA.16816.F32.BF16 R36, R76, R80.reuse, R36 ;  /* 0x000000504c24723c */ /* 0x082fe20000041824 */
[----:B---3--:R-:W-:Y:S07]  /*26360*/  FADD.FTZ R68, R98, R90 ;  /* 0x0000005a62447221 */ /* 0x008fee0000010000 */
[C---:B------:R-:W-:Y:S01]  /*26370*/  HMMA.16816.F32.BF16 R40, R84.reuse, R80, R40 ;  /* 0x000000505428723c */ /* 0x040fe20000041828 */
[----:B----4-:R-:W-:Y:S07]  /*26380*/  FADD.FTZ R69, R108, R68 ;  /* 0x000000446c457221 */ /* 0x010fee0000010000 */
[-C--:B------:R-:W-:Y:S08]  /*26390*/  HMMA.16816.F32.BF16 R44, R84, R82.reuse, R44 ;  /* 0x00000052542c723c */ /* 0x080ff0000004182c */
        /* <DEDUP_REMOVED lines=9> */
[----:B------:R-:W-:Y:S02]  /*26430*/  F2FP.BF16.PACK_AB R77, R156, R148 ;  /* 0x000000949c4d723e */ /* 0x000fe400000010ff */
[----:B------:R-:W-:Y:S01]  /*26440*/  F2FP.BF16.PACK_AB R78, R139, R136 ;  /* 0x000000888b4e723e */ /* 0x000fe200000010ff */
[----:B--2---:R-:W-:Y:S02]  /*26450*/  FFMA.FTZ R91, R3, R2, R91 ;  /* 0x00000002035b7223 */ /* 0x004fe4000001005b */
[--C-:B------:R-:W-:Y:S02]  /*26460*/  FFMA.FTZ R2, R248, c[0x0][0x23c], -R75.reuse ;  /* 0x00008f00f8027a23 */ /* 0x100fe4000001084b */
[--C-:B------:R-:W-:Y:S02]  /*26470*/  FFMA.FTZ R3, R252, c[0x0][0x23c], -R75.reuse ;  /* 0x00008f00fc037a23 */ /* 0x100fe4000001084b */
[----:B------:R1:W-:Y:S10]  /*26480*/  MUFU.EX2 R155, R2 ;  /* 0x00000002009b7308 */ /* 0x0003f40000000800 */
[----:B------:R2:W3:Y:S01]  /*26490*/  MUFU.EX2 R154, R3 ;  /* 0x00000003009a7308 */ /* 0x0004e20000000800 */
[--C-:B-1----:R-:W-:Y:S09]  /*264a0*/  FFMA.FTZ R2, R251, c[0x0][0x23c], -R75.reuse ;  /* 0x00008f00fb027a23 */ /* 0x102ff2000001084b */
[----:B------:R1:W4:Y:S01]  /*264b0*/  MUFU.EX2 R178, R2 ;  /* 0x0000000200b27308 */ /* 0x0003220000000800 */
[--C-:B--2---:R-:W-:Y:S01]  /*264c0*/  FFMA.FTZ R3, R210, c[0x0][0x23c], -R75.reuse ;  /* 0x00008f00d2037a23 */ /* 0x104fe2000001084b */
[----:B---3--:R-:W-:Y:S01]  /*264d0*/  F2FP.BF16.PACK_AB R80, R154, R155 ;  /* 0x0000009b9a50723e */ /* 0x008fe200000010ff */
[----:B------:R-:W-:Y:S07]  /*264e0*/  FFMA.FTZ R75, R103, c[0x0][0x23c], -R75 ;  /* 0x00008f00674b7a23 */ /* 0x000fee000001084b */
[----:B------:R-:W-:Y:S01]  /*264f0*/  MUFU.EX2 R251, R3 ;  /* 0x0000000300fb7308 */ /* 0x000fe20000000800 */
[----:B-1----:R-:W-:Y:S01]  /*26500*/  FFMA.FTZ R2, R187, c[0x0][0x23c], -R100 ;  /* 0x00008f00bb027a23 */ /* 0x002fe20000010864 */
[----:B----4-:R-:W-:Y:S01]  /*26510*/  F2FP.BF16.PACK_AB R82, R177, R178 ;  /* 0x000000b2b152723e */ /* 0x010fe200000010ff */
[----:B------:R-:W-:Y:S02]  /*26520*/  IMAD.MOV.U32 R187, RZ, RZ, R185 ;  /* 0x000000ffffbb7224 */ /* 0x000fe400078e00b9 */
[----:B------:R-:W-:Y:S05]  /*26530*/  IMAD.MOV.U32 R185, RZ, RZ, R190 ;  /* 0x000000ffffb97224 */ /* 0x000fea00078e00be */
        /* <DEDUP_REMOVED lines=47> */
[----:B------:R-:W-:Y:S01]  /*26830*/  FADD.FTZ R3, R234, R95 ;  /* 0x0000005fea037221 */ /* 0x000fe20000010000 */
[----:B-1----:R-:W-:Y:S01]  /*26840*/  F2FP.BF16.PACK_AB R81, R150, R149 ;  /* 0x000000959651723e */ /* 0x002fe200000010ff */
        /* <DEDUP_REMOVED lines=31> */
[----:B------:R-:W-:Y:S02]  /*26a40*/  FADD.FTZ R68, R107, R3 ;  /* 0x000000036b447221 */ /* 0x000fe40000010000 */
[----:B------:R-:W-:Y:S02]  /*26a50*/  FADD.FTZ R3, R114, R69 ;  /* 0x0000004572037221 */ /* 0x000fe40000010000 */
[----:B------:R-:W-:Y:S05]  /*26a60*/  IMAD.MOV.U32 R193, RZ, RZ, R238 ;  /* 0x000000ffffc17224 */ /* 0x000fea00078e00ee */
[----:B------:R-:W-:Y:S10]  /*26a70*/  MUFU.EX2 R174, R127 ;  /* 0x0000007f00ae7308 */ /* 0x000ff40000000800 */
[----:B------:R-:W-:Y:S10]  /*26a80*/  MUFU.EX2 R171, R171 ;  /* 0x000000ab00ab7308 */ /* 0x000ff40000000800 */
[----:B------:R-:W-:Y:S10]  /*26a90*/  MUFU.EX2 R190, R190 ;  /* 0x000000be00be7308 */ /* 0x000ff40000000800 */
[----:B------:R-:W-:Y:S10]  /*26aa0*/  MUFU.EX2 R182, R133 ;  /* 0x0000008500b67308 */ /* 0x000ff40000000800 */
[----:B------:R-:W-:Y:S10]  /*26ab0*/  MUFU.EX2 R133, R106 ;  /* 0x0000006a00857308 */ /* 0x000ff40000000800 */
[----:B------:R-:W-:Y:S10]  /*26ac0*/  MUFU.EX2 R106, R212 ;  /* 0x000000d4006a7308 */ /* 0x000ff40000000800 */
[----:B------:R-:W-:Y:S01]  /*26ad0*/  MUFU.EX2 R180, R180 ;  /* 0x000000b400b47308 */ /* 0x000fe20000000800 */
[----:B--2---:R-:W-:Y:S02]  /*26ae0*/  IMAD.MOV.U32 R167, RZ, RZ, R165 ;  /* 0x000000ffffa77224 */ /* 0x004fe400078e00a5 */
[----:B------:R-:W2:Y:S02]  /*26af0*/  LDL.LU R165, [R1+0x44] ;  /* 0x0000440001a57983 */ /* 0x000ea40000300800 */
[----:B------:R-:W-:Y:S02]  /*26b00*/  IMAD.MOV.U32 R172, RZ, RZ, R167 ;  /* 0x000000ffffac7224 */ /* 0x000fe400078e00a7 */
[----:B------:R1:W5:Y:S04]  /*26b10*/  LDL.LU R237, [R1+0x160] ;  /* 0x0001600001ed7983 */ /* 0x0003680000300800 */
[----:B------:R1:W5:Y:S01]  /*26b20*/  LDL.LU R238, [R1+0x15c] ;  /* 0x00015c0001ee7983 */ /* 0x0003620000300800 */
[----:B--2---:R-:W-:Y:S02]  /*26b30*/  IMAD.MOV.U32 R167, RZ, RZ, R165 ;  /* 0x000000ffffa77224 */ /* 0x004fe400078e00a5 */
[----:B------:R2:W-:Y:S02]  /*26b40*/  MUFU.EX2 R165, R2 ;  /* 0x0000000200a57308 */ /* 0x0005e40000000800 */
[----:B------:R-:W-:Y:S04]  /*26b50*/  IMAD.MOV.U32 R169, RZ, RZ, R167 ;  /* 0x000000ffffa97224 */ /* 0x000fe800078e00a7 */
[----:B------:R-:W-:Y:S02]  /*26b60*/  IMAD.MOV.U32 R116, RZ, RZ, R169 ;  /* 0x000000ffff747224 */ /* 0x000fe400078e00a9 */
[----:B------:R-:W-:Y:S02]  /*26b70*/  IMAD.MOV.U32 R169, RZ, RZ, R246 ;  /* 0x000000ffffa97224 */ /* 0x000fe400078e00f6 */
[----:B--2---:R-:W-:Y:S02]  /*26b80*/  FFMA.FTZ R2, R194, c[0x0][0x23c], -R100 ;  /* 0x00008f00c2027a23 */ /* 0x004fe40000010864 */
[----:B------:R-:W-:Y:S02]  /*26b90*/  IMAD.MOV.U32 R194, RZ, RZ, R188 ;  /* 0x000000ffffc27224 */ /* 0x000fe400078e00bc */
[----:B------:R2:W3:Y:S01]  /*26ba0*/  MUFU.EX2 R167, R2 ;  /* 0x0000000200a77308 */ /* 0x0004e20000000800 */
[----:B------:R-:W-:Y:S02]  /*26bb0*/  IMAD.MOV.U32 R188, RZ, RZ, R183 ;  /* 0x000000ffffbc7224 */ /* 0x000fe400078e00b7 */
[----:B------:R-:W-:Y:S02]  /*26bc0*/  IMAD.MOV.U32 R183, RZ, RZ, R181 ;  /* 0x000000ffffb77224 */ /* 0x000fe400078e00b5 */
[----:B------:R-:W-:Y:S02]  /*26bd0*/  IMAD.MOV.U32 R181, RZ, RZ, R170 ;  /* 0x000000ffffb57224 */ /* 0x000fe400078e00aa */
[----:B------:R-:W-:Y:S02]  /*26be0*/  IMAD.MOV.U32 R170, RZ, RZ, R168 ;  /* 0x000000ffffaa7224 */ /* 0x000fe400078e00a8 */
[----:B------:R-:W-:Y:S02]  /*26bf0*/  IMAD.MOV.U32 R168, RZ, RZ, R137 ;  /* 0x000000ffffa87224 */ /* 0x000fe400078e0089 */
[----:B------:R-:W4:Y:S01]  /*26c00*/  MUFU.EX2 R137, R134 ;  /* 0x0000008600897308 */ /* 0x000f220000000800 */
[----:B--2---:R-:W-:Y:S01]  /*26c10*/  FFMA.FTZ R2, R122, c[0x0][0x23c], -R100 ;  /* 0x00008f007a027a23 */ /* 0x004fe20000010864 */
[----:B---3--:R-:W-:Y:S01]  /*26c20*/  F2FP.BF16.PACK_AB R83, R167, R165 ;  /* 0x000000a5a753723e */ /* 0x008fe200000010ff */
[----:B------:R-:W-:Y:S07]  /*26c30*/  IMAD.MOV.U32 R122, RZ, RZ, R124 ;  /* 0x000000ffff7a7224 */ /* 0x000fee00078e007c */
[----:B------:R2:W-:Y:S01]  /*26c40*/  MUFU.EX2 R164, R2 ;  /* 0x0000000200a47308 */ /* 0x0005e20000000800 */
        /* <DEDUP_REMOVED lines=8> */
[----:B------:R-:W-:Y:S01]  /*26cd0*/  FADD.FTZ R98, R252, R91 ;  /* 0x0000005bfc627221 */ /* 0x000fe20000010000 */
[----:B------:R1:W5:Y:S01]  /*26ce0*/  LDL.LU R234, [R1+0x154] ;  /* 0x0001540001ea7983 */ /* 0x0003620000300800 */
[----:B------:R-:W-:Y:S02]  /*26cf0*/  IMAD.MOV.U32 R124, RZ, RZ, R199 ;  /* 0x000000ffff7c7224 */ /* 0x000fe400078e00c7 */
[----:B------:R-:W-:Y:S01]  /*26d00*/  IMAD.MOV.U32 R199, RZ, RZ, R196 ;  /* 0x000000ffffc77224 */ /* 0x000fe200078e00c4 */
[----:B------:R-:W3:Y:S01]  /*26d10*/  LDSM.16.MT88.4 R88, [R213+0x9000] ;  /* 0x00900000d558783b */ /* 0x000ee20000004200 */
[----:B------:R-:W-:Y:S02]  /*26d20*/  IMAD.MOV.U32 R196, RZ, RZ, R191 ;  /* 0x000000ffffc47224 */ /* 0x000fe400078e00bf */
[----:B------:R-:W-:Y:S02]  /*26d30*/  IMAD.MOV.U32 R191, RZ, RZ, R188 ;  /* 0x000000ffffbf7224 */ /* 0x000fe400078e00bc */
[----:B--2---:R-:W-:Y:S02]  /*26d40*/  FFMA.FTZ R2, R248, c[0x0][0x23c], -R100 ;  /* 0x00008f00f8027a23 */ /* 0x004fe40000010864 */
        /* <DEDUP_REMOVED lines=19> */
[-C--:B---3--:R-:W-:Y:S01]  /*26e80*/  HMMA.16816.F32.BF16 R4, R76, R88.reuse, R4 ;  /* 0x000000584c04723c */ /* 0x088fe20000041804 */
[----:B--2---:R-:W-:Y:S01]  /*26e90*/  FFMA.FTZ R2, R252, c[0x0][0x23c], -R100 ;  /* 0x00008f00fc027a23 */ /* 0x004fe20000010864 */
[----:B------:R2:W5:Y:S01]  /*26ea0*/  LDL.LU R244, [R1+0x150] ;  /* 0x0001500001f47983 */ /* 0x0005620000300800 */
[----:B------:R-:W-:Y:S02]  /*26eb0*/  IMAD.MOV.U32 R252, RZ, RZ, R248 ;  /* 0x000000fffffc7224 */ /* 0x000fe400078e00f8 */
[----:B------:R-:W-:Y:S01]  /*26ec0*/  IMAD.MOV.U32 R248, RZ, RZ, R123 ;  /* 0x000000fffff87224 */ /* 0x000fe200078e007b */
[----:B------:R2:W5:Y:S02]  /*26ed0*/  LDL.LU R239, [R1+0x14c] ;  /* 0x00014c0001ef7983 */ /* 0x0005640000300800 */
[----:B------:R3:W-:Y:S01]  /*26ee0*/  MUFU.EX2 R211, R2 ;  /* 0x0000000200d37308 */ /* 0x0007e20000000800 */
[C---:B------:R-:W-:Y:S03]  /*26ef0*/  HMMA.16816.F32.BF16 R8, R80.reuse, R88, R8 ;  /* 0x000000585008723c */ /* 0x040fe60000041808 */
[----:B------:R-:W-:Y:S02]  /*26f00*/  IMAD.MOV.U32 R123, RZ, RZ, R199 ;  /* 0x000000ffff7b7224 */ /* 0x000fe400078e00c7 */
[----:B------:R-:W-:Y:S02]  /*26f10*/  IMAD.MOV.U32 R199, RZ, RZ, R197 ;  /* 0x000000ffffc77224 */ /* 0x000fe400078e00c5 */
[----:B------:R-:W-:Y:S01]  /*26f20*/  IMAD.MOV.U32 R197, RZ, RZ, R196 ;  /* 0x000000ffffc57224 */ /* 0x000fe200078e00c4 */
[-C--:B------:R-:W-:Y:S01]  /*26f30*/  HMMA.16816.F32.BF16 R12, R80, R90.reuse, R12 ;  /* 0x0000005a500c723c */ /* 0x080fe2000004180c */
[----:B------:R-:W-:Y:S01]  /*26f40*/  IMAD.MOV.U32 R196, RZ, RZ, R191 ;  /* 0x000000ffffc47224 */ /* 0x000fe200078e00bf */
[----:B------:R-:W-:Y:S02]  /*26f50*/  MUFU.EX2 R188, R188 ;  /* 0x000000bc00bc7308 */ /* 0x000fe40000000800 */
[----:B------:R-:W-:Y:S02]  /*26f60*/  IMAD.MOV.U32 R191, RZ, RZ, R189 ;  /* 0x000000ffffbf7224 */ /* 0x000fe400078e00bd */
[----:B------:R-:W-:Y:S02]  /*26f70*/  IMAD.MOV.U32 R189, RZ, RZ, R183 ;  /* 0x000000ffffbd7224 */ /* 0x000fe400078e00b7 */
[C---:B------:R-:W-:Y:S01]  /*26f80*/  HMMA.16816.F32.BF16 R16, R76.reuse, R90, R16 ;  /* 0x0000005a4c10723c */ /* 0x040fe20000041810 */
[----:B------:R-:W-:Y:S01]  /*26f90*/  IMAD.MOV.U32 R183, RZ, RZ, R181 ;  /* 0x000000ffffb77224 */ /* 0x000fe200078e00b5 */
[----:B------:R-:W1:Y:S02]  /*26fa0*/  LDSM.16.MT88.4 R88, [R214+0x9000] ;  /* 0x00900000d658783b */ /* 0x000e640000004200 */
[----:B------:R-:W-:Y:S02]  /*26fb0*/  IMAD.MOV.U32 R247, RZ, RZ, R123 ;  /* 0x000000fffff77224 */ /* 0x000fe400078e007b */
[----:B------:R-:W-:Y:S02]  /*26fc0*/  IMAD.MOV.U32 R123, RZ, RZ, R199 ;  /* 0x000000ffff7b7224 */ /* 0x000fe400078e00c7 */
[-C--:B------:R-:W-:Y:S01]  /*26fd0*/  HMMA.16816.F32.BF16 R20, R76, R84.reuse, R20 ;  /* 0x000000544c14723c */ /* 0x080fe20000041814 */
[----:B---3--:R-:W-:Y:S03]  /*26fe0*/  FFMA.FTZ R2, R252, c[0x0][0x23c], -R100 ;  /* 0x00008f00fc027a23 */ /* 0x008fe60000010864 */
[----:B------:R-:W-:Y:S02]  /*26ff0*/  IMAD.MOV.U32 R252, RZ, RZ, R248 ;  /* 0x000000fffffc7224 */ /* 0x000fe400078e00f8 */
[----:B------:R-:W-:Y:S02]  /*27000*/  IMAD.MOV.U32 R248, RZ, RZ, R196 ;  /* 0x000000fffff87224 */ /* 0x000fe400078e00c4 */
[C---:B------:R-:W-:Y:S01]  /*27010*/  HMMA.16816.F32.BF16 R24, R80.reuse, R84, R24 ;  /* 0x000000545018723c */ /* 0x040fe20000041818 */
[----:B------:R-:W-:Y:S03]  /*27020*/  IMAD.MOV.U32 R196, RZ, RZ, R189 ;  /* 0x000000ffffc47224 */ /* 0x000fe600078e00bd */
[----:B------:R-:W-:Y:S02]  /*27030*/  IMAD.MOV.U32 R189, RZ, RZ, R170 ;  /* 0x000000ffffbd7224 */ /* 0x000fe400078e00aa */
[----:B------:R3:W2:Y:S01]  /*27040*/  MUFU.EX2 R170, R2 ;  /* 0x0000000200aa7308 */ /* 0x0006a20000000800 */
        /* <DEDUP_REMOVED lines=8> */
[----:B------:R-:W-:Y:S02]  /*270d0*/  IMAD.MOV.U32 R248, RZ, RZ, R197 ;  /* 0x000000fffff87224 */ /* 0x000fe400078e00c5 */
[----:B------:R-:W-:Y:S02]  /*270e0*/  IMAD.MOV.U32 R197, RZ, RZ, R191 ;  /* 0x000000ffffc57224 */ /* 0x000fe400078e00bf */
[----:B------:R-:W-:Y:S01]  /*270f0*/  IMAD.MOV.U32 R191, RZ, RZ, R189 ;  /* 0x000000ffffbf7224 */ /* 0x000fe200078e00bd */
[-C--:B-1----:R-:W-:Y:S03]  /*27100*/  HMMA.16816.F32.BF16 R36, R76, R88.reuse, R36 ;  /* 0x000000584c24723c */ /* 0x082fe60000041824 */
[----:B------:R-:W-:Y:S02]  /*27110*/  IMAD.MOV.U32 R208, RZ, RZ, R247 ;  /* 0x000000ffffd07224 */ /* 0x000fe400078e00f7 */
[----:B------:R-:W-:Y:S01]  /*27120*/  IMAD.MOV.U32 R209, RZ, RZ, R248 ;  /* 0x000000ffffd17224 */ /* 0x000fe200078e00f8 */
[----:B------:R-:W-:Y:S01]  /*27130*/  MUFU.EX2 R247, R131 ;  /* 0x0000008300f77308 */ /* 0x000fe20000000800 */
[----:B------:R-:W-:Y:S01]  /*27140*/  IMAD.MOV.U32 R207, RZ, RZ, R210 ;  /* 0x000000ffffcf7224 */ /* 0x000fe200078e00d2 */
[C---:B------:R-:W-:Y:S01]  /*27150*/  HMMA.16816.F32.BF16 R40, R80.reuse, R88, R40 ;  /* 0x000000585028723c */ /* 0x040fe20000041828 */
[----:B------:R-:W-:Y:S03]  /*27160*/  IMAD.MOV.U32 R210, RZ, RZ, R197 ;  /* 0x000000ffffd27224 */ /* 0x000fe600078e00c5 */
[----:B------:R-:W-:Y:S02]  /*27170*/  IMAD.MOV.U32 R197, RZ, RZ, R191 ;  /* 0x000000ffffc57224 */ /* 0x000fe400078e00bf */
[----:B------:R-:W-:Y:S02]  /*27180*/  IMAD.MOV.U32 R205, RZ, RZ, R207 ;  /* 0x000000ffffcd7224 */ /* 0x000fe400078e00cf */
[----:B------:R-:W-:Y:S01]  /*27190*/  MUFU.EX2 R248, R130 ;  /* 0x0000008200f87308 */ /* 0x000fe20000000800 */
        /* <DEDUP_REMOVED lines=8> */
[----:B------:R-:W-:Y:S01]  /*27220*/  IMAD.MOV.U32 R200, RZ, RZ, R210 ;  /* 0x000000ffffc87224 */ /* 0x000fe200078e00d2 */
[----:B------:R-:W-:Y:S01]  /*27230*/  MUFU.EX2 R209, R93 ;  /* 0x0000005d00d17308 */ /* 0x000fe20000000800 */
[-C--:B--2---:R-:W-:Y:S01]  /*27240*/  HMMA.16816.F32.BF16 R52, R76, R84.reuse, R52 ;  /* 0x000000544c34723c */ /* 0x084fe20000041834 */
[----:B------:R-:W-:Y:S03]  /*27250*/  IMAD.MOV.U32 R203, RZ, RZ, R207 ;  /* 0x000000ffffcb7224 */ /* 0x000fe600078e00cf */
[----:B---3--:R-:W-:Y:S02]  /*27260*/  FFMA.FTZ R2, R116, c[0x0][0x23c], -R100 ;  /* 0x00008f0074027a23 */ /* 0x008fe40000010864 */
[----:B------:R-:W-:Y:S02]  /*27270*/  IMAD.MOV.U32 R121, RZ, RZ, R200 ;  /* 0x000000ffff797224 */ /* 0x000fe400078e00c8 */
[C---:B------:R-:W-:Y:S01]  /*27280*/  HMMA.16816.F32.BF16 R56, R80.reuse, R84, R56 ;  /* 0x000000545038723c */ /* 0x040fe20000041838 */
[----:B------:R-:W-:Y:S01]  /*27290*/  IMAD.MOV.U32 R200, RZ, RZ, R201 ;  /* 0x000000ffffc87224 */ /* 0x000fe200078e00c9 */
[----:B------:R-:W2:Y:S02]  /*272a0*/  MUFU.EX2 R210, R92 ;  /* 0x0000005c00d27308 */ /* 0x000ea40000000800 */
[----:B------:R-:W-:Y:S02]  /*272b0*/  IMAD.MOV.U32 R201, RZ, RZ, R203 ;  /* 0x000000ffffc97224 */ /* 0x000fe400078e00cb */
[----:B------:R-:W-:Y:S02]  /*272c0*/  IMAD.MOV.U32 R203, RZ, RZ, R252 ;  /* 0x000000ffffcb7224 */ /* 0x000fe400078e00fc */
[-C--:B------:R-:W-:Y:S01]  /*272d0*/  HMMA.16816.F32.BF16 R60, R80, R86.reuse, R60 ;  /* 0x00000056503c723c */ /* 0x080fe2000004183c */
[----:B------:R-:W-:Y:S03]  /*272e0*/  IMAD.MOV.U32 R252, RZ, RZ, R198 ;  /* 0x000000fffffc7224 */ /* 0x000fe600078e00c6 */
[----:B------:R-:W-:Y:S01]  /*272f0*/  IMAD.MOV.U32 R198, RZ, RZ, R168 ;  /* 0x000000ffffc67224 */ /* 0x000fe200078e00a8 */
[----:B------:R-:W-:Y:S01]  /*27300*/  MUFU.EX2 R207, R96 ;  /* 0x0000006000cf7308 */ /* 0x000fe20000000800 */
[----:B------:R-:W-:Y:S01]  /*27310*/  IMAD.MOV.U32 R183, RZ, RZ, R233 ;  /* 0x000000ffffb77224 */ /* 0x000fe200078e00e9 */
[----:B------:R-:W-:Y:S01]  /*27320*/  F2FP.BF16.PACK_AB R80, R175, R166 ;  /* 0x000000a6af50723e */ /* 0x000fe200000010ff */
[----:B------:R-:W-:Y:S01]  /*27330*/  HMMA.16816.F32.BF16 R64, R76, R86, R64 ;  /* 0x000000564c40723c */ /* 0x000fe20000041840 */
[----:B------:R-:W-:Y:S01]  /*27340*/  IMAD.MOV.U32 R202, RZ, RZ, R208 ;  /* 0x000000ffffca7224 */ /* 0x000fe200078e00d0 */
[----:B------:R-:W-:Y:S02]  /*27350*/  LDSM.16.MT88.4 R84, [R214+0x9800] ;  /* 0x00980000d654783b */ /* 0x000fe40000004200 */
[----:B------:R-:W-:Y:S01]  /*27360*/  IMAD.MOV.U32 R189, RZ, RZ, R183 ;  /* 0x000000ffffbd7224 */ /* 0x000fe200078e00b7 */
[----:B------:R-:W-:Y:S01]  /*27370*/  F2FP.BF16.PACK_AB R82, R251, R249 ;  /* 0x000000f9fb52723e */ /* 0x000fe200000010ff */
[----:B------:R-:W-:Y:S01]  /*27380*/  IMAD.MOV.U32 R183, RZ, RZ, R172 ;  /* 0x000000ffffb77224 */ /* 0x000fe200078e00ac */
[----:B------:R3:W-:Y:S01]  /*27390*/  MUFU.EX2 R168, R2 ;  /* 0x0000000200a87308 */ /* 0x0007e20000000800 */
[----:B------:R-:W-:Y:S01]  /*273a0*/  IMAD.MOV.U32 R181, RZ, RZ, R235 ;  /* 0x000000ffffb57224 */ /* 0x000fe200078e00eb */
[----:B------:R-:W-:Y:S01]  /*273b0*/  F2FP.BF16.PACK_AB R77, R176, R174 ;  /* 0x000000aeb04d723e */ /* 0x000fe200000010ff */
[----:B------:R2:W5:Y:S02]  /*273c0*/  LDL.LU R235, [R1+0x148] ;  /* 0x0001480001eb7983 */ /* 0x0005640000300800 */
[----:B------:R-:W-:Y:S01]  /*273d0*/  IMAD.MOV.U32 R191, RZ, RZ, R183 ;  /* 0x000000ffffbf7224 */ /* 0x000fe200078e00b7 */
[----:B----4-:R-:W-:Y:S01]  /*273e0*/  F2FP.BF16.PACK_AB R76, R138, R137 ;  /* 0x000000898a4c723e */ /* 0x010fe200000010ff */
[----:B------:R-:W-:Y:S01]  /*273f0*/  IMAD.MOV.U32 R183, RZ, RZ, R240 ;  /* 0x000000ffffb77224 */ /* 0x000fe200078e00f0 */
[----:B------:R4:W5:Y:S01]  /*27400*/  LDL.LU R233, [R1+0x144] ;  /* 0x0001440001e97983 */ /* 0x0009620000300800 */
[----:B------:R-:W-:Y:S01]  /*27410*/  IMAD.MOV.U32 R197, RZ, RZ, R191 ;  /* 0x000000ffffc57224 */ /* 0x000fe200078e00bf */
[----:B------:R2:W-:Y:S01]  /*27420*/  MUFU.EX2 R172, R245 ;  /* 0x000000f500ac7308 */ /* 0x0005e20000000800 */
[----:B------:R-:W-:Y:S02]  /*27430*/  F2FP.BF16.PACK_AB R78, R204, R206 ;  /* 0x000000cecc4e723e */ /* 0x000fe400000010ff */
[----:B------:R-:W-:Y:S01]  /*27440*/  IMAD.MOV.U32 R128, RZ, RZ, R197 ;  /* 0x000000ffff807224 */ /* 0x000fe200078e00c5 */
[----:B------:R-:W-:Y:S01]  /*27450*/  F2FP.BF16.PACK_AB R79, R250, R192 ;  /* 0x000000c0fa4f723e */ /* 0x000fe200000010ff */
[----:B------:R-:W-:Y:S01]  /*27460*/  IMAD.MOV.U32 R197, RZ, RZ, R183 ;  /* 0x000000ffffc57224 */ /* 0x000fe200078e00b7 */
[----:B------:R-:W-:Y:S01]  /*27470*/  F2FP.BF16.PACK_AB R81, R173, R164 ;  /* 0x000000a4ad51723e */ /* 0x000fe200000010ff */
[----:B------:R-:W-:Y:S01]  /*27480*/  IMAD.MOV.U32 R116, RZ, RZ, R128 ;  /* 0x000000ffff747224 */ /* 0x000fe200078e0080 */
[----:B------:R-:W-:Y:S01]  /*27490*/  F2FP.BF16.PACK_AB R83, R170, R211 ;  /* 0x000000d3aa53723e */ /* 0x000fe200000010ff */
[----:B------:R-:W-:Y:S01]  /*274a0*/  IMAD.MOV.U32 R128, RZ, RZ, R202 ;  /* 0x000000ffff807224 */ /* 0x000fe200078e00ca */
[----:B------:R-:W-:Y:S01]  /*274b0*/  MUFU.EX2 R183, R129 ;  /* 0x0000008100b77308 */ /* 0x000fe20000000800 */
[-C--:B-1----:R-:W-:Y:S01]  /*274c0*/  HMMA.16816.F32.BF16 R4, R76, R88.reuse, R4 ;  /* 0x000000584c04723c */ /* 0x082fe20000041804 */
[----:B------:R-:W-:Y:S02]  /*274d0*/  IMAD.MOV.U32 R202, RZ, RZ, R205 ;  /* 0x000000ffffca7224 */ /* 0x000fe400078e00cd */
[----:B------:R-:W-:Y:S02]  /*274e0*/  IMAD.MOV.U32 R205, RZ, RZ, R124 ;  /* 0x000000ffffcd7224 */ /* 0x000fe400078e007c */
[----:B------:R-:W-:Y:S02]  /*274f0*/  IMAD.MOV.U32 R124, RZ, RZ, R194 ;  /* 0x000000ffff7c7224 */ /* 0x000fe400078e00c2 */
[----:B---3--:R-:W-:Y:S01]  /*27500*/  FFMA.FTZ R2, R113, c[0x0][0x23c], -R100 ;  /* 0x00008f0071027a23 */ /* 0x008fe20000010864 */
[C---:B------:R-:W-:Y:S01]  /*27510*/  HMMA.16816.F32.BF16 R8, R80.reuse, R88, R8 ;  /* 0x000000585008723c */ /* 0x040fe20000041808 */
[----:B------:R-:W-:Y:S01]  /*27520*/  IMAD.MOV.U32 R113, RZ, RZ, R121 ;  /* 0x000000ffff717224 */ /* 0x000fe200078e0079 */
[----:B------:R1:W-:Y:S02]  /*27530*/  MUFU.EX2 R191, R236 ;  /* 0x000000ec00bf7308 */ /* 0x0003e40000000800 */
[----:B------:R-:W-:Y:S01]  /*27540*/  IMAD.MOV.U32 R121, RZ, RZ, R201 ;  /* 0x000000ffff797224 */ /* 0x000fe200078e00c9 */
[----:B--2---:R4:W5:Y:S01]  /*27550*/  LDL.LU R245, [R1+0x140] ;  /* 0x0001400001f57983 */ /* 0x0049620000300800 */
[----:B------:R-:W-:Y:S02]  /*27560*/  IMAD.MOV.U32 R201, RZ, RZ, R205 ;  /* 0x000000ffffc97224 */ /* 0x000fe400078e00cd */
[-C--:B------:R-:W-:Y:S01]  /*27570*/  HMMA.16816.F32.BF16 R12, R80, R90.reuse, R12 ;  /* 0x0000005a500c723c */ /* 0x080fe2000004180c */
[----:B------:R-:W-:Y:S01]  /*27580*/  IMAD.MOV.U32 R205, RZ, RZ, R124 ;  /* 0x000000ffffcd7224 */ /* 0x000fe200078e007c */
[----:B------:R4:W5:Y:S02]  /*27590*/  LDL.LU R240, [R1+0x13c] ;  /* 0x00013c0001f07983 */ /* 0x0009640000300800 */
[----:B------:R-:W-:Y:S01]  /*275a0*/  IMAD.MOV.U32 R124, RZ, RZ, R169 ;  /* 0x000000ffff7c7224 */ /* 0x000fe200078e00a9 */
[----:B------:R2:W3:Y:S01]  /*275b0*/  MUFU.EX2 R208, R94 ;  /* 0x0000005e00d07308 */ /* 0x0004e20000000800 */
[----:B------:R-:W-:Y:S02]  /*275c0*/  IMAD.MOV.U32 R112, RZ, RZ, R116 ;  /* 0x000000ffff707224 */ /* 0x000fe400078e0074 */
[C---:B------:R-:W-:Y:S01]  /*275d0*/  HMMA.16816.F32.BF16 R16, R76.reuse, R90, R16 ;  /* 0x0000005a4c10723c */ /* 0x040fe20000041810 */
[----:B------:R-:W-:Y:S01]  /*275e0*/  IMAD.MOV.U32 R116, RZ, RZ, R128 ;  /* 0x000000ffff747224 */ /* 0x000fe200078e0080 */
[----:B------:R-:W-:Y:S02]  /*275f0*/  LDSM.16.MT88.4 R88, [R215+0x9800] ;  /* 0x00980000d758783b */ /* 0x000fe40000004200 */
[----:B------:R-:W-:Y:S02]  /*27600*/  IMAD.MOV.U32 R128, RZ, RZ, R203 ;  /* 0x000000ffff807224 */ /* 0x000fe400078e00cb */
[----:B------:R-:W-:Y:S01]  /*27610*/  IMAD.MOV.U32 R203, RZ, RZ, R252 ;  /* 0x000000ffffcb7224 */ /* 0x000fe200078e00fc */
[----:B------:R3:W3:Y:S01]  /*27620*/  MUFU.EX2 R169, R2 ;  /* 0x0000000200a97308 */ /* 0x0006e20000000800 */
[----:B------:R-:W-:Y:S02]  /*27630*/  IMAD.MOV.U32 R110, RZ, RZ, R113 ;  /* 0x000000ffff6e7224 */ /* 0x000fe400078e0071 */
[----:B-1----:R4:W5:Y:S02]  /*27640*/  LDL.LU R236, [R1+0x138] ;  /* 0x0001380001ec7983 */ /* 0x0029640000300800 */
[----:B------:R-:W-:Y:S02]  /*27650*/  IMAD.MOV.U32 R113, RZ, RZ, R116 ;  /* 0x000000ffff717224 */ /* 0x000fe400078e0074 */
[----:B------:R-:W-:Y:S01]  /*27660*/  IMAD.MOV.U32 R116, RZ, RZ, R201 ;  /* 0x000000ffff747224 */ /* 0x000fe200078e00c9 */
[----:B------:R4:W5:Y:S01]  /*27670*/  LDL.LU R246, [R1+0x134] ;  /* 0x0001340001f67983 */ /* 0x0009620000300800 */
[----:B------:R-:W-:Y:S02]  /*27680*/  IMAD.MOV.U32 R252, RZ, RZ, R198 ;  /* 0x000000fffffc7224 */ /* 0x000fe400078e00c6 */
[----:B------:R-:W-:Y:S01]  /*27690*/  IMAD.MOV.U32 R201, RZ, RZ, R205 ;  /* 0x000000ffffc97224 */ /* 0x000fe200078e00cd */
[----:B------:R-:W-:Y:S01]  /*276a0*/  MUFU.EX2 R113, R113 ;  /* 0x0000007100717308 */ /* 0x000fe20000000800 */
[----:B------:R-:W-:Y:S01]  /*276b0*/  IMAD.MOV.U32 R205, RZ, RZ, R252 ;  /* 0x000000ffffcd7224 */ /* 0x000fe200078e00fc */
[----:B--2---:R-:W1:Y:S01]  /*276c0*/  LDSM.16.MT88.4 R92, [R216+0x9800] ;  /* 0x00980000d85c783b */ /* 0x004e620000004200 */
        /* <DEDUP_REMOVED lines=20> */
[-C--:B-1----:R-:W-:Y:S01]  /*27810*/  HMMA.16816.F32.BF16 R20, R76, R92.reuse, R20 ;  /* 0x0000005c4c14723c */ /* 0x082fe20000041814 */
[----:B--2---:R-:W-:Y:S01]  /*27820*/  FFMA.FTZ R2, R110, c[0x0][0x23c], -R100 ;  /* 0x00008f006e027a23 */ /* 0x004fe20000010864 */
[----:B------:R4:W5:Y:S01]  /*27830*/  LDL.LU R230, [R1+0x130] ;  /* 0x0001300001e67983 */ /* 0x0009620000300800 */
[----:B------:R-:W-:Y:S01]  /*27840*/  IMAD.MOV.U32 R110, RZ, RZ, R116 ;  /* 0x000000ffff6e7224 */ /* 0x000fe200078e0074 */
[----:B------:R-:W-:Y:S01]  /*27850*/  MUFU.EX2 R107, R193 ;  /* 0x000000c1006b7308 */ /* 0x000fe20000000800 */
[----:B------:R-:W-:Y:S01]  /*27860*/  IMAD.MOV.U32 R116, RZ, RZ, R205 ;  /* 0x000000ffff747224 */ /* 0x000fe200078e00cd */
[----:B------:R4:W5:Y:S01]  /*27870*/  LDL.LU R229, [R1+0x12c] ;  /* 0x00012c0001e57983 */ /* 0x0009620000300800 */
[----:B------:R-:W-:Y:S01]  /*27880*/  IMAD.MOV.U32 R103, RZ, RZ, R110 ;  /* 0x000000ffff677224 */ /* 0x000fe200078e006e */
[C---:B------:R-:W-:Y:S01]  /*27890*/  HMMA.16816.F32.BF16 R24, R80.reuse, R92, R24 ;  /* 0x0000005c5018723c */ /* 0x040fe20000041818 */
[----:B------:R-:W-:Y:S01]  /*278a0*/  IMAD.MOV.U32 R110, RZ, RZ, R112 ;  /* 0x000000ffff6e7224 */ /* 0x000fe200078e0070 */
[----:B------:R4:W5:Y:S02]  /*278b0*/  LDL.LU R228, [R1+0x128] ;  /* 0x0001280001e47983 */ /* 0x0009640000300800 */
[----:B------:R-:W-:Y:S02]  /*278c0*/  IMAD.MOV.U32 R135, RZ, RZ, R103 ;  /* 0x000000ffff877224 */ /* 0x000fe400078e0067 */
[----:B------:R-:W-:Y:S01]  /*278d0*/  IMAD.MOV.U32 R103, RZ, RZ, R110 ;  /* 0x000000ffff677224 */ /* 0x000fe200078e006e */
[----:B------:R1:W2:Y:S01]  /*278e0*/  MUFU.EX2 R205, R2 ;  /* 0x0000000200cd7308 */ /* 0x0002a20000000800 */
[-C--:B------:R-:W-:Y:S01]  /*278f0*/  HMMA.16816.F32.BF16 R28, R80, R94.reuse, R28 ;  /* 0x0000005e501c723c */ /* 0x080fe2000004181c */
[----:B------:R-:W-:Y:S01]  /*27900*/  IMAD.MOV.U32 R127, RZ, RZ, R135 ;  /* 0x000000ffff7f7224 */ /* 0x000fe200078e0087 */
[----:B------:R4:W5:Y:S02]  /*27910*/  LDL.LU R227, [R1+0x124] ;  /* 0x0001240001e37983 */ /* 0x0009640000300800 */
        /* <DEDUP_REMOVED lines=18> */
[----:B------:R-:W-:Y:S01]  /*27a40*/  IMAD.MOV.U32 R135, RZ, RZ, R134 ;  /* 0x000000ffff877224 */ /* 0x000fe200078e0086 */
[----:B------:R-:W-:Y:S01]  /*27a50*/  MUFU.EX2 R126, R126 ;  /* 0x0000007e007e7308 */ /* 0x000fe20000000800 */
[C---:B------:R-:W-:Y:S01]  /*27a60*/  HMMA.16816.F32.BF16 R48, R76.reuse, R86, R48 ;  /* 0x000000564c30723c */ /* 0x040fe20000041830 */
[----:B------:R-:W-:Y:S01]  /*27a70*/  IMAD.MOV.U32 R134, RZ, RZ, R128 ;  /* 0x000000ffff867224 */ /* 0x000fe200078e0080 */
[----:B------:R-:W2:Y:S02]  /*27a80*/  LDSM.16.MT88.4 R84, [R216+0xa000] ;  /* 0x00a00000d854783b */ /* 0x000ea40000004200 */
        /* <DEDUP_REMOVED lines=8> */
[----:B------:R-:W-:Y:S03]  /*27b10*/  IMAD.MOV.U32 R134, RZ, RZ, R128 ;  /* 0x000000ffff867224 */ /* 0x000fe600078e0080 */
[----:B------:R-:W-:Y:S02]  /*27b20*/  FADD.FTZ R68, R131, R68 ;  /* 0x0000004483447221 */ /* 0x000fe40000010000 */
[----:B------:R-:W-:Y:S02]  /*27b30*/  IMAD.MOV.U32 R131, RZ, RZ, R120 ;  /* 0x000000ffff837224 */ /* 0x000fe400078e0078 */
[-C--:B------:R-:W-:Y:S01]  /*27b40*/  HMMA.16816.F32.BF16 R60, R80, R90.reuse, R60 ;  /* 0x0000005a503c723c */ /* 0x080fe2000004183c */
[----:B------:R-:W-:Y:S03]  /*27b50*/  IMAD.MOV.U32 R120, RZ, RZ, R125 ;  /* 0x000000ffff787224 */ /* 0x000fe600078e007d */
[----:B-1----:R-:W-:Y:S02]  /*27b60*/  FADD.FTZ R2, R220, R98 ;  /* 0x00000062dc027221 */ /* 0x002fe40000010000 */
[----:B------:R-:W-:Y:S01]  /*27b70*/  IMAD.MOV.U32 R125, RZ, RZ, R135 ;  /* 0x000000ffff7d7224 */ /* 0x000fe200078e0087 */
[----:B------:R-:W-:Y:S01]  /*27b80*/  F2FP.BF16.PACK_AB R80, R209, R210 ;  /* 0x000000d2d150723e */ /* 0x000fe200000010ff */
[----:B------:R-:W-:Y:S01]  /*27b90*/  HMMA.16816.F32.BF16 R64, R76, R90, R64 ;  /* 0x0000005a4c40723c */ /* 0x000fe20000041840 */
[----:B------:R-:W-:Y:S01]  /*27ba0*/  IMAD.MOV.U32 R135, RZ, RZ, R134 ;  /* 0x000000ffff877224 */ /* 0x000fe200078e0086 */
[----:B------:R-:W-:Y:S02]  /*27bb0*/  LDSM.16.MT88.4 R88, [R215+0xa000] ;  /* 0x00a00000d758783b */ /* 0x000fe40000004200 */
[----:B------:R-:W-:Y:S01]  /*27bc0*/  IMAD.MOV.U32 R130, RZ, RZ, R120 ;  /* 0x000000ffff827224 */ /* 0x000fe200078e0078 */
[----:B------:R-:W-:Y:S01]  /*27bd0*/  F2FP.BF16.PACK_AB R82, R207, R208 ;  /* 0x000000d0cf52723e */ /* 0x000fe200000010ff */
[----:B------:R-:W-:Y:S01]  /*27be0*/  FADD.FTZ R69, R131, R2 ;  /* 0x0000000283457221 */ /* 0x000fe20000010000 */
[----:B------:R-:W-:Y:S01]  /*27bf0*/  F2FP.BF16.PACK_AB R76, R172, R171 ;  /* 0x000000abac4c723e */ /* 0x000fe200000010ff */
[----:B------:R-:W-:Y:S01]  /*27c00*/  IMAD.MOV.U32 R131, RZ, RZ, R135 ;  /* 0x000000ffff837224 */ /* 0x000fe200078e0087 */
[----:B------:R-:W-:Y:S01]  /*27c10*/  F2FP.BF16.PACK_AB R77, R248, R247 ;  /* 0x000000f7f84d723e */ /* 0x000fe200000010ff */
[----:B------:R-:W-:Y:S02]  /*27c20*/  MUFU.EX2 R135, R101 ;  /* 0x0000006500877308 */ /* 0x000fe40000000800 */
[----:B------:R-:W-:Y:S01]  /*27c30*/  FFMA.FTZ R2, R130, c[0x0][0x23c], -R100 ;  /* 0x00008f0082027a23 */ /* 0x000fe20000010864 */
[----:B------:R-:W-:Y:S01]  /*27c40*/  F2FP.BF16.PACK_AB R78, R191, R190 ;  /* 0x000000bebf4e723e */ /* 0x000fe200000010ff */
[----:B------:R-:W-:Y:S01]  /*27c50*/  IMAD.MOV.U32 R130, RZ, RZ, R131 ;  /* 0x000000ffff827224 */ /* 0x000fe200078e0083 */
[----:B------:R-:W-:Y:S01]  /*27c60*/  F2FP.BF16.PACK_AB R79, R182, R183 ;  /* 0x000000b7b64f723e */ /* 0x000fe200000010ff */
[----:B------:R-:W-:Y:S01]  /*27c70*/  IMAD.MOV.U32 R202, RZ, RZ, R123 ;  /* 0x000000ffffca7224 */ /* 0x000fe200078e007b */
[----:B------:R-:W-:Y:S01]  /*27c80*/  F2FP.BF16.PACK_AB R81, R169, R168 ;  /* 0x000000a8a951723e */ /* 0x000fe200000010ff */
[----:B------:R-:W-:Y:S01]  /*27c90*/  IMAD.MOV.U32 R112, RZ, RZ, R121 ;  /* 0x000000ffff707224 */ /* 0x000fe200078e0079 */
[----:B--2---:R-:W-:Y:S01]  /*27ca0*/  F2FP.BF16.PACK_AB R83, R205, R203 ;  /* 0x000000cbcd53723e */ /* 0x004fe200000010ff */
[----:B------:R1:W-:Y:S01]  /*27cb0*/  MUFU.EX2 R131, R2 ;  /* 0x0000000200837308 */ /* 0x0003e20000000800 */
[----:B------:R-:W-:Y:S01]  /*27cc0*/  IMAD.MOV.U32 R128, RZ, RZ, R202 ;  /* 0x000000ffff807224 */ /* 0x000fe200078e00ca */
[-C--:B---3--:R-:W-:Y:S01]  /*27cd0*/  HMMA.16816.F32.BF16 R4, R76, R92.reuse, R4 ;  /* 0x0000005c4c04723c */ /* 0x088fe20000041804 */
[----:B------:R-:W-:Y:S02]  /*27ce0*/  IMAD.MOV.U32 R202, RZ, RZ, R219 ;  /* 0x000000ffffca7224 */ /* 0x000fe400078e00db */
[----:B------:R-:W-:Y:S02]  /*27cf0*/  IMAD.MOV.U32 R121, RZ, RZ, R124 ;  /* 0x000000ffff797224 */ /* 0x000fe400078e007c */
[----:B------:R-:W-:Y:S02]  /*27d00*/  IMAD.MOV.U32 R134, RZ, RZ, R202 ;  /* 0x000000ffff867224 */ /* 0x000fe400078e00ca */
[----:B------:R-:W-:Y:S01]  /*27d10*/  IMAD.MOV.U32 R202, RZ, RZ, R185 ;  /* 0x000000ffffca7224 */ /* 0x000fe200078e00b9 */
[C---:B------:R-:W-:Y:S01]  /*27d20*/  HMMA.16816.F32.BF16 R8, R80.reuse, R92, R8 ;  /* 0x0000005c5008723c */ /* 0x040fe20000041808 */
[----:B------:R-:W-:Y:S01]  /*27d30*/  IMAD.MOV.U32 R110, RZ, RZ, R112 ;  /* 0x000000ffff6e7224 */ /* 0x000fe200078e0070 */
[----:B------:R-:W-:Y:S02]  /*27d40*/  MUFU.EX2 R185, R218 ;  /* 0x000000da00b97308 */ /* 0x000fe40000000800 */
[----:B------:R-:W-:Y:S02]  /*27d50*/  IMAD.MOV.U32 R112, RZ, RZ, R121 ;  /* 0x000000ffff707224 */ /* 0x000fe400078e0079 */
[----:B------:R-:W-:Y:S02]  /*27d60*/  IMAD.MOV.U32 R129, RZ, RZ, R202 ;  /* 0x000000ffff817224 */ /* 0x000fe400078e00ca */
[-C--:B------:R-:W-:Y:S01]  /*27d70*/  HMMA.16816.F32.BF16 R12, R80, R94.reuse, R12 ;  /* 0x0000005e500c723c */ /* 0x080fe2000004180c */
[----:B------:R-:W-:Y:S03]  /*27d80*/  IMAD.MOV.U32 R103, RZ, RZ, R112 ;  /* 0x000000ffff677224 */ /* 0x000fe600078e0070 */
[----:B------:R-:W-:Y:S01]  /*27d90*/  IMAD.MOV.U32 R120, RZ, RZ, R134 ;  /* 0x000000ffff787224 */ /* 0x000fe200078e0086 */
[----:B------:R-:W2:Y:S01]  /*27da0*/  MUFU.EX2 R202, R99 ;  /* 0x0000006300ca7308 */ /* 0x000ea20000000800 */
[----:B-1----:R-:W-:Y:S02]  /*27db0*/  FFMA.FTZ R2, R129, c[0x0][0x23c], -R100 ;  /* 0x00008f0081027a23 */ /* 0x002fe40000010864 */
[C---:B------:R-:W-:Y:S01]  /*27dc0*/  HMMA.16816.F32.BF16 R16, R76.reuse, R94, R16 ;  /* 0x0000005e4c10723c */ /* 0x040fe20000041810 */
[----:B------:R-:W-:Y:S01]  /*27dd0*/  IMAD.MOV.U32 R129, RZ, RZ, R120 ;  /* 0x000000ffff817224 */ /* 0x000fe200078e0078 */
[----:B------:R-:W-:Y:S02]  /*27de0*/  LDSM.16.MT88.4 R92, [R216+0xa800] ;  /* 0x00a80000d85c783b */ /* 0x000fe40000004200 */
[----:B------:R-:W-:Y:S02]  /*27df0*/  IMAD.MOV.U32 R120, RZ, RZ, R103 ;  /* 0x000000ffff787224 */ /* 0x000fe400078e0067 */
[----:B------:R-:W-:Y:S01]  /*27e00*/  IMAD.MOV.U32 R103, RZ, RZ, R116 ;  /* 0x000000ffff677224 */ /* 0x000fe200078e0074 */
[----:B------:R-:W1:Y:S01]  /*27e10*/  MUFU.EX2 R134, R104 ;  /* 0x0000006800867308 */ /* 0x000e620000000800 */
[-C--:B------:R-:W-:Y:S01]  /*27e20*/  HMMA.16816.F32.BF16 R20, R76, R84.reuse, R20 ;  /* 0x000000544c14723c */ /* 0x080fe20000041814 */
[----:B------:R-:W-:Y:S03]  /*27e30*/  IMAD.MOV.U32 R116, RZ, RZ, R201 ;  /* 0x000000ffff747224 */ /* 0x000fe600078e00c9 */
[----:B------:R-:W-:Y:S02]  /*27e40*/  IMAD.MOV.U32 R124, RZ, RZ, R198 ;  /* 0x000000ffff7c7224 */ /* 0x000fe400078e00c6 */
[----:B------:R-:W-:Y:S02]  /*27e50*/  IMAD.MOV.U32 R198, RZ, RZ, R197 ;  /* 0x000000ffffc67224 */ /* 0x000fe400078e00c5 */
[C---:B------:R-:W-:Y:S01]  /*27e60*/  HMMA.16816.F32.BF16 R24, R80.reuse, R84, R24 ;  /* 0x000000545018723c */ /* 0x040fe20000041818 */
[----:B------:R3:W1:Y:S03]  /*27e70*/  MUFU.EX2 R201, R2 ;  /* 0x0000000200c97308 */ /* 0x0006660000000800 */
        /* <DEDUP_REMOVED lines=9> */
[----:B------:R-:W-:Y:S02]  /*27f10*/  LDSM.16.MT88.4 R84, [R213+0xa800] ;  /* 0x00a80000d554783b */ /* 0x000fe40000004200 */
[----:B------:R-:W-:Y:S01]  /*27f20*/  IMAD.MOV.U32 R198, RZ, RZ, R197 ;  /* 0x000000ffffc67224 */ /* 0x000fe200078e00c5 */
[----:B------:R2:W-:Y:S01]  /*27f30*/  MUFU.EX2 R181, R225 ;  /* 0x000000e100b57308 */ /* 0x0005e20000000800 */
[----:B------:R-:W-:Y:S02]  /*27f40*/  IMAD.MOV.U32 R197, RZ, RZ, R224 ;  /* 0x000000ffffc57224 */ /* 0x000fe400078e00e0 */
[----:B------:R-:W-:Y:S04]  /*27f50*/  IMAD.MOV.U32 R200, RZ, RZ, R223 ;  /* 0x000000ffffc87224 */ /* 0x000fe800078e00df */
[----:B---3--:R-:W-:Y:S02]  /*27f60*/  FFMA.FTZ R2, R130, c[0x0][0x23c], -R100 ;  /* 0x00008f0082027a23 */ /* 0x008fe40000010864 */
[----:B------:R-:W-:Y:S01]  /*27f70*/  IMAD.MOV.U32 R123, RZ, RZ, R221 ;  /* 0x000000ffff7b7224 */ /* 0x000fe200078e00dd */
[----:B------:R-:W-:Y:S01]  /*27f80*/  MUFU.EX2 R104, R141 ;  /* 0x0000008d00687308 */ /* 0x000fe20000000800 */
[----:B------:R-:W-:Y:S02]  /*27f90*/  FADD.FTZ R96, R97, R3 ;  /* 0x0000000361607221 */ /* 0x000fe40000010000 */
[----:B------:R-:W-:Y:S01]  /*27fa0*/  FADD.FTZ R3, R143, R68 ;  /* 0x000000448f037221 */ /* 0x000fe20000010000 */
[----:B-1----:R4:W5:Y:S01]  /*27fb0*/  LDL.LU R226, [R1+0x120] ;  /* 0x0001200001e27983 */ /* 0x0029620000300800 */
[----:B------:R-:W-:Y:S02]  /*27fc0*/  FADD.FTZ R68, R102, R96 ;  /* 0x0000006066447221 */ /* 0x000fe40000010000 */
[----:B------:R-:W-:Y:S01]  /*27fd0*/  FADD.FTZ R3, R146, R3 ;  /* 0x0000000392037221 */ /* 0x000fe20000010000 */
[----:B------:R-:W1:Y:S01]  /*27fe0*/  LDSM.16.MT88.4 R96, [R214+0xa000] ;  /* 0x00a00000d660783b */ /* 0x000e620000004200 */
[----:B------:R-:W-:Y:S01]  /*27ff0*/  IMAD.MOV.U32 R108, RZ, RZ, R120 ;  /* 0x000000ffff6c7224 */ /* 0x000fe200078e0078 */
[----:B------:R3:W-:Y:S01]  /*28000*/  MUFU.EX2 R130, R2 ;  /* 0x0000000200827308 */ /* 0x0007e20000000800 */
[----:B------:R-:W-:Y:S02]  /*28010*/  FADD.FTZ R3, R147, R3 ;  /* 0x0000000393037221 */ /* 0x000fe40000010000 */
[----:B------:R-:W-:Y:S02]  /*28020*/  FADD.FTZ R68, R105, R68 ;  /* 0x0000004469447221 */ /* 0x000fe40000010000 */
[----:B------:R-:W-:Y:S01]  /*28030*/  FADD.FTZ R3, R153, R3 ;  /* 0x0000000399037221 */ /* 0x000fe20000010000 */
[----:B--2---:R4:W5:Y:S01]  /*28040*/  LDL.LU R225, [R1+0x11c] ;  /* 0x00011c0001e17983 */ /* 0x0049620000300800 */
[----:B------:R-:W-:Y:S02]  /*28050*/  FADD.FTZ R68, R111, R68 ;  /* 0x000000446f447221 */ /* 0x000fe40000010000 */
[----:B------:R-:W-:Y:S01]  /*28060*/  FADD.FTZ R3, R148, R3 ;  /* 0x0000000394037221 */ /* 0x000fe20000010000 */
[----:B------:R4:W5:Y:S01]  /*28070*/  LDL.LU R224, [R1+0x118] ;  /* 0x0001180001e07983 */ /* 0x0009620000300800 */
[----:B------:R-:W-:Y:S01]  /*28080*/  MUFU.EX2 R105, R140 ;  /* 0x0000008c00697308 */ /* 0x000fe20000000800 */
[----:B------:R-:W-:Y:S02]  /*28090*/  FADD.FTZ R68, R109, R68 ;  /* 0x000000446d447221 */ /* 0x000fe40000010000 */
[----:B------:R4:W5:Y:S01]  /*280a0*/  LDL.LU R223, [R1+0x114] ;  /* 0x0001140001df7983 */ /* 0x0009620000300800 */
[----:B------:R-:W-:Y:S02]  /*280b0*/  FADD.FTZ R3, R156, R3 ;  /* 0x000000039c037221 */ /* 0x000fe40000010000 */
[----:B------:R-:W-:Y:S01]  /*280c0*/  FADD.FTZ R68, R132, R68 ;  /* 0x0000004484447221 */ /* 0x000fe20000010000 */
[----:B------:R4:W5:Y:S01]  /*280d0*/  LDL.LU R222, [R1+0x110] ;  /* 0x0001100001de7983 */ /* 0x0009620000300800 */
[----:B------:R-:W-:Y:S02]  /*280e0*/  IMAD.MOV.U32 R132, RZ, RZ, R73 ;  /* 0x000000ffff847224 */ /* 0x000fe400078e0049 */
[----:B------:R-:W-:Y:S01]  /*280f0*/  MUFU.EX2 R128, R128 ;  /* 0x0000008000807308 */ /* 0x000fe20000000800 */
[----:B------:R4:W5:Y:S01]  /*28100*/  LDL.LU R221, [R1+0x10c] ;  /* 0x00010c0001dd7983 */ /* 0x0009620000300800 */
[----:B---3--:R-:W-:Y:S03]  /*28110*/  FFMA.FTZ R2, R129, c[0x0][0x23c], -R100 ;  /* 0x00008f0081027a23 */ /* 0x008fe60000010864 */
[----:B------:R4:W5:Y:S04]  /*28120*/  LDL.LU R220, [R1+0x108] ;  /* 0x0001080001dc7983 */ /* 0x0009680000300800 */
[----:B------:R4:W5:Y:S01]  /*28130*/  LDL.LU R219, [R1+0x104] ;  /* 0x0001040001db7983 */ /* 0x0009620000300800 */
[----:B------:R2:W3:Y:S03]  /*28140*/  MUFU.EX2 R129, R2 ;  /* 0x0000000200817308 */ /* 0x0004e60000000800 */
[----:B------:R4:W5:Y:S01]  /*28150*/  LDL.LU R218, [R1+0x100] ;  /* 0x0001000001da7983 */ /* 0x0009620000300800 */
[-C--:B-1----:R-:W-:Y:S06]  /*28160*/  HMMA.16816.F32.BF16 R36, R76, R96.reuse, R36 ;  /* 0x000000604c24723c */ /* 0x082fec0000041824 */
[----:B------:R-:W-:Y:S02]  /*28170*/  MUFU.EX2 R125, R125 ;  /* 0x0000007d007d7308 */ /* 0x000fe40000000800 */
[C---:B------:R-:W-:Y:S08]  /*28180*/  HMMA.16816.F32.BF16 R40, R80.reuse, R96, R40 ;  /* 0x000000605028723c */ /* 0x040ff00000041828 */
[----:B------:R-:W-:Y:S01]  /*28190*/  MUFU.EX2 R124, R124 ;  /* 0x0000007c007c7308 */ /* 0x000fe20000000800 */
[-C--:B------:R-:W-:Y:S03]  /*281a0*/  HMMA.16816.F32.BF16 R44, R80, R98.reuse, R44 ;  /* 0x00000062502c723c */ /* 0x080fe6000004182c */
[----:B--2---:R-:W-:Y:S04]  /*281b0*/  FADD.FTZ R2, R144, R69 ;  /* 0x0000004590027221 */ /* 0x004fe80000010000 */
[----:B------:R-:W-:Y:S02]  /*281c0*/  FADD.FTZ R101, R145, R2 ;  /* 0x0000000291657221 */ /* 0x000fe40000010000 */
[----:B------:R-:W2:Y:S01]  /*281d0*/  LDL.LU R2, [R1+0xac] ;  /* 0x0000ac0001027983 */ /* 0x000ea20000300800 */
[C---:B------:R-:W-:Y:S01]  /*281e0*/  HMMA.16816.F32.BF16 R48, R76.reuse, R98, R48 ;  /* 0x000000624c30723c */ /* 0x040fe20000041830 */
[----:B------:R-:W-:Y:S02]  /*281f0*/  MUFU.EX2 R123, R123 ;  /* 0x0000007b007b7308 */ /* 0x000fe40000000800 */
[----:B------:R-:W1:Y:S05]  /*28200*/  LDSM.16.MT88.4 R96, [R214+0xa800] ;  /* 0x00a80000d660783b */ /* 0x000e6a0000004200 */
[-C--:B------:R-:W-:Y:S03]  /*28210*/  HMMA.16816.F32.BF16 R52, R76, R88.reuse, R52 ;  /* 0x000000584c34723c */ /* 0x080fe60000041834 */
[----:B------:R-:W-:Y:S01]  /*28220*/  LDSM.16.MT88.4 R144, [R213+0xb800] ;  /* 0x00b80000d590783b */ /* 0x000fe20000004200 */
[----:B------:R-:W-:Y:S04]  /*28230*/  MUFU.EX2 R121, R121 ;  /* 0x0000007900797308 */ /* 0x000fe80000000800 */
[C---:B------:R-:W-:Y:S06]  /*28240*/  HMMA.16816.F32.BF16 R56, R80.reuse, R88, R56 ;  /* 0x000000585038723c */ /* 0x040fec0000041838 */
[----:B------:R-:W-:Y:S02]  /*28250*/  MUFU.EX2 R112, R112 ;  /* 0x0000007000707308 */ /* 0x000fe40000000800 */
[-C--:B------:R-:W-:Y:S07]  /*28260*/  HMMA.16816.F32.BF16 R60, R80, R90.reuse, R60 ;  /* 0x0000005a503c723c */ /* 0x080fee000004183c */
[----:B------:R-:W-:Y:S01]  /*28270*/  F2FP.BF16.PACK_AB R80, R135, R202 ;  /* 0x000000ca8750723e */ /* 0x000fe200000010ff */
[----:B------:R-:W-:Y:S01]  /*28280*/  HMMA.16816.F32.BF16 R64, R76, R90, R64 ;  /* 0x0000005a4c40723c */ /* 0x000fe20000041840 */
[----:B------:R-:W-:Y:S01]  /*28290*/  F2FP.BF16.PACK_AB R82, R133, R134 ;  /* 0x000000868552723e */ /* 0x000fe200000010ff */
[----:B------:R-:W1:Y:S01]  /*282a0*/  LDSM.16.MT88.4 R88, [R215+0xa800] ;  /* 0x00a80000d758783b */ /* 0x000e620000004200 */
[----:B------:R-:W-:Y:S01]  /*282b0*/  MUFU.EX2 R111, R252 ;  /* 0x000000fc006f7308 */ /* 0x000fe20000000800 */
[----:B------:R-:W-:Y:S02]  /*282c0*/  F2FP.BF16.PACK_AB R81, R201, R131 ;  /* 0x00000083c951723e */ /* 0x000fe400000010ff */
[----:B---3--:R-:W-:Y:S02]  /*282d0*/  F2FP.BF16.PACK_AB R83, R129, R130 ;  /* 0x000000828153723e */ /* 0x008fe400000010ff */
[----:B------:R-:W-:Y:S04]  /*282e0*/  F2FP.BF16.PACK_AB R76, R189, R180 ;  /* 0x000000b4bd4c723e */ /* 0x000fe800000010ff */
[----:B------:R-:W-:Y:S01]  /*282f0*/  F2FP.BF16.PACK_AB R77, R188, R181 ;  /* 0x000000b5bc4d723e */ /* 0x000fe200000010ff */
[----:B------:R-:W-:Y:S01]  /*28300*/  MUFU.EX2 R109, R198 ;  /* 0x000000c6006d7308 */ /* 0x000fe20000000800 */
[----:B------:R-:W-:Y:S02]  /*28310*/  F2FP.BF16.PACK_AB R78, R186, R187 ;  /* 0x000000bbba4e723e */ /* 0x000fe400000010ff */
[----:B------:R-:W-:Y:S07]  /*28320*/  F2FP.BF16.PACK_AB R79, R185, R184 ;  /* 0x000000b8b94f723e */ /* 0x000fee00000010ff */
[-C--:B------:R-:W-:Y:S01]  /*28330*/  HMMA.16816.F32.BF16 R4, R76, R84.reuse, R4 ;  /* 0x000000544c04723c */ /* 0x080fe20000041804 */
[----:B------:R-:W3:Y:S07]  /*28340*/  MUFU.EX2 R120, R117 ;  /* 0x0000007500787308 */ /* 0x000eee0000000800 */
[C---:B------:R-:W-:Y:S03]  /*28350*/  HMMA.16816.F32.BF16 R8, R80.reuse, R84, R8 ;  /* 0x000000545008723c */ /* 0x040fe60000041808 */
[----:B------:R-:W1:Y:S05]  /*28360*/  MUFU.EX2 R117, R115 ;  /* 0x0000007300757308 */ /* 0x000e6a0000000800 */
[-C--:B------:R-:W-:Y:S08]  /*28370*/  HMMA.16816.F32.BF16 R12, R80, R86.reuse, R12 ;  /* 0x00000056500c723c */ /* 0x080ff0000004180c */
[C---:B------:R-:W-:Y:S01]  /*28380*/  HMMA.16816.F32.BF16 R16, R76.reuse, R86, R16 ;  /* 0x000000564c10723c */ /* 0x040fe20000041810 */
[----:B------:R-:W3:Y:S07]  /*28390*/  LDSM.16.MT88.4 R84, [R213+0xb000] ;  /* 0x00b00000d554783b */ /* 0x000eee0000004200 */
        /* <DEDUP_REMOVED lines=13> */
[----:B---3--:R-:W-:Y:S01]  /*28470*/  F2FP.BF16.PACK_AB R80, R119, R120 ;  /* 0x000000787750723e */ /* 0x008fe200000010ff */
[----:B------:R-:W-:Y:S01]  /*28480*/  HMMA.16816.F32.BF16 R64, R76, R90, R64 ;  /* 0x0000005a4c40723c */ /* 0x000fe20000041840 */
[----:B------:R-:W-:Y:S01]  /*28490*/  F2FP.BF16.PACK_AB R82, R117, R118 ;  /* 0x000000767552723e */ /* 0x000fe200000010ff */
[----:B------:R-:W3:Y:S05]  /*284a0*/  LDSM.16.MT88.4 R88, [R215+0xb000] ;  /* 0x00b00000d758783b */ /* 0x000eea0000004200 */
[----:B------:R-:W-:Y:S02]  /*284b0*/  F2FP.BF16.PACK_AB R76, R127, R128 ;  /* 0x000000807f4c723e */ /* 0x000fe400000010ff */
[----:B------:R-:W-:Y:S03]  /*284c0*/  F2FP.BF16.PACK_AB R77, R125, R126 ;  /* 0x0000007e7d4d723e */ /* 0x000fe600000010ff */
[----:B------:R-:W-:Y:S02]  /*284d0*/  F2FP.BF16.PACK_AB R78, R123, R124 ;  /* 0x0000007c7b4e723e */ /* 0x000fe400000010ff */
[----:B------:R-:W-:Y:S07]  /*284e0*/  F2FP.BF16.PACK_AB R79, R121, R122 ;  /* 0x0000007a794f723e */ /* 0x000fee00000010ff */
[-C--:B------:R-:W-:Y:S01]  /*284f0*/  HMMA.16816.F32.BF16 R4, R76, R84.reuse, R4 ;  /* 0x000000544c04723c */ /* 0x080fe20000041804 */
[----:B--2---:R-:W-:Y:S02]  /*28500*/  FFMA.FTZ R69, R0, R2, R108 ;  /* 0x0000000200457223 */ /* 0x004fe4000001006c */
[----:B------:R-:W-:Y:S01]  /*28510*/  FFMA.FTZ R2, R110, c[0x0][0x23c], -R100 ;  /* 0x00008f006e027a23 */ /* 0x000fe20000010864 */
[----:B------:R-:W-:Y:S01]  /*28520*/  MUFU.EX2 R108, R195 ;  /* 0x000000c3006c7308 */ /* 0x000fe20000000800 */
[----:B------:R-:W-:Y:S02]  /*28530*/  IMAD.MOV.U32 R110, RZ, RZ, R116 ;  /* 0x000000ffff6e7224 */ /* 0x000fe400078e0074 */
[----:B------:R-:W-:Y:S02]  /*28540*/  FADD.FTZ R0, R151, R101 ;  /* 0x0000006597007221 */ /* 0x000fe40000010000 */
[----:B------:R-:W-:Y:S05]  /*28550*/  FFMA.FTZ R101, R163, c[0x0][0x23c], -R100 ;  /* 0x00008f00a3657a23 */ /* 0x000fea0000010864 */
[----:B------:R2:W-:Y:S10]  /*28560*/  MUFU.EX2 R116, R2 ;  /* 0x0000000200747308 */ /* 0x0005f40000000800 */
[----:B------:R-:W-:Y:S01]  /*28570*/  MUFU.EX2 R101, R101 ;  /* 0x0000006500657308 */ /* 0x000fe20000000800 */
[----:B--2---:R-:W-:Y:S02]  /*28580*/  FADD.FTZ R2, R152, R0 ;  /* 0x0000000098027221 */ /* 0x004fe40000010000 */
[--C-:B------:R-:W-:Y:S02]  /*28590*/  FFMA.FTZ R0, R103, c[0x0][0x23c], -R100.reuse ;  /* 0x00008f0067007a23 */ /* 0x100fe40000010864 */
[----:B------:R-:W-:Y:S05]  /*285a0*/  FFMA.FTZ R103, R162, c[0x0][0x23c], -R100 ;  /* 0x00008f00a2677a23 */ /* 0x000fea0000010864 */
[----:B------:R2:W1:Y:S01]  /*285b0*/  MUFU.EX2 R114, R0 ;  /* 0x0000000000727308 */ /* 0x0004620000000800 */
[----:B------:R-:W-:Y:S04]  /*285c0*/  FADD.FTZ R2, R155, R2 ;  /* 0x000000029b027221 */ /* 0x000fe80000010000 */
[----:B------:R-:W-:Y:S02]  /*285d0*/  FADD.FTZ R102, R154, R2 ;  /* 0x000000029a667221 */ /* 0x000fe40000010000 */
[----:B------:R-:W-:Y:S04]  /*285e0*/  FADD.FTZ R2, R136, R68 ;  /* 0x0000004488027221 */ /* 0x000fe80000010000 */
[----:B------:R-:W-:Y:S02]  /*285f0*/  FADD.FTZ R2, R139, R2 ;  /* 0x000000028b027221 */ /* 0x000fe40000010000 */
[--C-:B--2---:R-:W-:Y:S01]  /*28600*/  FFMA.FTZ R0, R110, c[0x0][0x23c], -R100.reuse ;  /* 0x00008f006e007a23 */ /* 0x104fe20000010864 */
[----:B-1----:R-:W-:Y:S01]  /*28610*/  F2FP.BF16.PACK_AB R81, R114, R116 ;  /* 0x000000747251723e */ /* 0x002fe200000010ff */
[----:B------:R1:W2:Y:S10]  /*28620*/  MUFU.EX2 R110, R196 ;  /* 0x000000c4006e7308 */ /* 0x0002b40000000800 */
[----:B------:R3:W-:Y:S01]  /*28630*/  MUFU.EX2 R115, R0 ;  /* 0x0000000000737308 */ /* 0x0007e20000000800 */
[----:B-1----:R-:W-:Y:S02]  /*28640*/  F2FP.BF16.PACK_AB R196, R112, R113 ;  /* 0x0000007170c4723e */ /* 0x002fe400000010ff */
[----:B--2---:R-:W-:Y:S01]  /*28650*/  F2FP.BF16.PACK_AB R198, R108, R110 ;  /* 0x0000006e6cc6723e */ /* 0x004fe200000010ff */
[--C-:B---3--:R-:W-:Y:S06]  /*28660*/  FFMA.FTZ R0, R200, c[0x0][0x23c], -R100.reuse ;  /* 0x00008f00c8007a23 */ /* 0x108fec0000010864 */
[----:B------:R1:W2:Y:S02]  /*28670*/  MUFU.EX2 R200, R0 ;  /* 0x0000000000c87308 */ /* 0x0002a40000000800 */
[----:B-1----:R-:W-:Y:S01]  /*28680*/  FADD.FTZ R0, R199, R69 ;  /* 0x00000045c7007221 */ /* 0x002fe20000010000 */
[----:B--2---:R-:W-:Y:S01]  /*28690*/  F2FP.BF16.PACK_AB R83, R200, R115 ;  /* 0x00000073c853723e */ /* 0x004fe200000010ff */
[----:B------:R-:W-:Y:S01]  /*286a0*/  FFMA.FTZ R69, R194, c[0x0][0x23c], -R100 ;  /* 0x00008f00c2457a23 */ /* 0x000fe20000010864 */
[----:B------:R-:W-:Y:S01]  /*286b0*/  F2FP.BF16.PACK_AB R199, R106, R107 ;  /* 0x0000006b6ac7723e */ /* 0x000fe200000010ff */
[----:B------:R-:W-:Y:S01]  /*286c0*/  FADD.FTZ R0, R197, R0 ;  /* 0x00000000c5007221 */ /* 0x000fe20000010000 */
[----:B------:R-:W-:Y:S01]  /*286d0*/  F2FP.BF16.PACK_AB R197, R109, R111 ;  /* 0x0000006f6dc5723e */ /* 0x000fe200000010ff */
[----:B------:R-:W-:Y:S02]  /*286e0*/  FFMA.FTZ R100, R74, c[0x0][0x23c], -R100 ;  /* 0x00008f004a647a23 */ /* 0x000fe40000010864 */
[C---:B------:R-:W-:Y:S01]  /*286f0*/  HMMA.16816.F32.BF16 R8, R80.reuse, R84, R8 ;  /* 0x000000545008723c */ /* 0x040fe20000041808 */
[----:B------:R-:W-:Y:S01]  /*28700*/  FADD.FTZ R0, R217, R0 ;  /* 0x00000000d9007221 */ /* 0x000fe20000010000 */
[----:B------:R1:W2:Y:S01]  /*28710*/  MUFU.EX2 R84, R69 ;  /* 0x0000004500547308 */ /* 0x0002a20000000800 */
[----:B------:R4:W5:Y:S01]  /*28720*/  LDL.LU R217, [R1+0xfc] ;  /* 0x0000fc0001d97983 */ /* 0x0009620000300800 */
[----:B------:R-:W-:Y:S02]  /*28730*/  FADD.FTZ R74, R157, R3 ;  /* 0x000000039d4a7221 */ /* 0x000fe40000010000 */
[----:B------:R-:W-:Y:S01]  /*28740*/  FADD.FTZ R0, R161, R0 ;  /* 0x00000000a1007221 */ /* 0x000fe20000010000 */
[----:B------:R4:W5:Y:S01]  /*28750*/  LDL.LU R212, [R1+0xf8] ;  /* 0x0000f80001d47983 */ /* 0x0009620000300800 */
[-C--:B------:R-:W-:Y:S01]  /*28760*/  HMMA.16816.F32.BF16 R12, R80, R86.reuse, R12 ;  /* 0x00000056500c723c */ /* 0x080fe2000004180c */
[----:B------:R-:W-:Y:S03]  /*28770*/  FADD.FTZ R74, R179, R74 ;  /* 0x0000004ab34a7221 */ /* 0x000fe60000010000 */
[----:B------:R-:W-:Y:S01]  /*28780*/  FADD.FTZ R3, R178, R102 ;  /* 0x00000066b2037221 */ /* 0x000fe20000010000 */
[----:B------:R-:W-:Y:S01]  /*28790*/  MUFU.EX2 R85, R75 ;  /* 0x0000004b00557308 */ /* 0x000fe20000000800 */
[----:B------:R-:W-:Y:S02]  /*287a0*/  FADD.FTZ R0, R158, R0 ;  /* 0x000000009e007221 */ /* 0x000fe40000010000 */
[C---:B------:R-:W-:Y:S04]  /*287b0*/  HMMA.16816.F32.BF16 R16, R76.reuse, R86, R16 ;  /* 0x000000564c10723c */ /* 0x040fe80000041810 */
[----:B------:R-:W-:Y:S02]  /*287c0*/  FADD.FTZ R0, R160, R0 ;  /* 0x00000000a0007221 */ /* 0x000fe40000010000 */
[----:B------:R-:W3:Y:S01]  /*287d0*/  LDSM.16.MT88.4 R160, [R216+0xb800] ;  /* 0x00b80000d8a0783b */ /* 0x000ee20000004200 */
[----:B------:R-:W4:Y:S01]  /*287e0*/  MUFU.EX2 R86, R142 ;  /* 0x0000008e00567308 */ /* 0x000f220000000800 */
[-C--:B------:R-:W-:Y:S01]  /*287f0*/  HMMA.16816.F32.BF16 R20, R76, R92.reuse, R20 ;  /* 0x0000005c4c14723c */ /* 0x080fe20000041814 */
[----:B------:R-:W-:Y:S03]  /*28800*/  FADD.FTZ R0, R159, R0 ;  /* 0x000000009f007221 */ /* 0x000fe60000010000 */
[----:B-1----:R-:W-:Y:S01]  /*28810*/  FADD.FTZ R69, R177, R3 ;  /* 0x00000003b1457221 */ /* 0x002fe20000010000 */
[----:B--2---:R-:W-:Y:S01]  /*28820*/  F2FP.BF16.PACK_AB R193, R101, R84 ;  /* 0x0000005465c1723e */ /* 0x004fe200000010ff */
[----:B------:R-:W-:Y:S02]  /*28830*/  FADD.FTZ R0, R149, R0 ;  /* 0x0000000095007221 */ /* 0x000fe40000010000 */
[C---:B------:R-:W-:Y:S01]  /*28840*/  HMMA.16816.F32.BF16 R24, R80.reuse, R92, R24 ;  /* 0x0000005c5018723c */ /* 0x040fe20000041818 */
[----:B------:R-:W-:Y:S03]  /*28850*/  MUFU.EX2 R100, R100 ;  /* 0x0000006400647308 */ /* 0x000fe60000000800 */
[----:B------:R-:W-:Y:S02]  /*28860*/  FADD.FTZ R0, R150, R0 ;  /* 0x0000000096007221 */ /* 0x000fe40000010000 */
[----:B------:R-:W-:Y:S02]  /*28870*/  FADD.FTZ R3, R137, R2 ;  /* 0x0000000289037221 */ /* 0x000fe40000010000 */
[-C--:B------:R-:W-:Y:S01]  /*28880*/  HMMA.16816.F32.BF16 R28, R80, R94.reuse, R28 ;  /* 0x0000005e501c723c */ /* 0x080fe2000004181c */
[----:B------:R-:W-:Y:S02]  /*28890*/  FADD.FTZ R0, R165, R0 ;  /* 0x00000000a5007221 */ /* 0x000fe40000010000 */
[----:B------:R-:W1:Y:S01]  /*288a0*/  MUFU.EX2 R75, R103 ;  /* 0x00000067004b7308 */ /* 0x000e620000000800 */
[----:B------:R-:W-:Y:S02]  /*288b0*/  FADD.FTZ R2, R166, R69 ;  /* 0x00000045a6027221 */ /* 0x000fe40000010000 */
[----:B------:R-:W-:Y:S01]  /*288c0*/  FADD.FTZ R68, R167, R0 ;  /* 0x00000000a7447221 */ /* 0x000fe20000010000 */
[----:B----4-:R-:W-:Y:S01]  /*288d0*/  F2FP.BF16.PACK_AB R194, R85, R86 ;  /* 0x0000005655c2723e */ /* 0x010fe200000010ff */
[C---:B------:R-:W-:Y:S01]  /*288e0*/  HMMA.16816.F32.BF16 R32, R76.reuse, R94, R32 ;  /* 0x0000005e4c20723c */ /* 0x040fe20000041820 */
[----:B------:R-:W-:Y:S03]  /*288f0*/  FADD.FTZ R0, R174, R74 ;  /* 0x0000004aae007221 */ /* 0x000fe60000010000 */
[----:B------:R-:W-:Y:S02]  /*28900*/  FADD.FTZ R2, R175, R2 ;  /* 0x00000002af027221 */ /* 0x000fe40000010000 */
[----:B------:R-:W-:Y:S02]  /*28910*/  FADD.FTZ R0, R176, R0 ;  /* 0x00000000b0007221 */ /* 0x000fe40000010000 */
[-C--:B------:R-:W-:Y:S01]  /*28920*/  HMMA.16816.F32.BF16 R36, R76, R96.reuse, R36 ;  /* 0x000000604c24723c */ /* 0x080fe20000041824 */
[----:B------:R-:W2:Y:S03]  /*28930*/  LDSM.16.MT88.4 R176, [R214+0xb800] ;  /* 0x00b80000d6b0783b */ /* 0x000ea60000004200 */
[----:B------:R-:W-:Y:S01]  /*28940*/  FADD.FTZ R69, R192, R0 ;  /* 0x00000000c0457221 */ /* 0x000fe20000010000 */
[----:B------:R-:W-:Y:S01]  /*28950*/  F2FP.BF16.PACK_AB R192, R104, R105 ;  /* 0x0000006968c0723e */ /* 0x000fe200000010ff */
[----:B------:R-:W-:Y:S02]  /*28960*/  FADD.FTZ R3, R138, R3 ;  /* 0x000000038a037221 */ /* 0x000fe40000010000 */
[C---:B------:R-:W-:Y:S01]  /*28970*/  HMMA.16816.F32.BF16 R40, R80.reuse, R96, R40 ;  /* 0x000000605028723c */ /* 0x040fe20000041828 */
[----:B------:R-:W-:Y:S03]  /*28980*/  FADD.FTZ R68, R164, R68 ;  /* 0x00000044a4447221 */ /* 0x000fe60000010000 */
[----:B-1----:R-:W-:Y:S01]  /*28990*/  F2FP.BF16.PACK_AB R195, R100, R75 ;  /* 0x0000004b64c3723e */ /* 0x002fe200000010ff */
        /* <DEDUP_REMOVED lines=12> */
[----:B------:R-:W-:Y:S04]  /*28a60*/  FADD.FTZ R2, R251, R2 ;  /* 0x00000002fb027221 */ /* 0x000fe80000010000 */
[C---:B------:R-:W-:Y:S01]  /*28a70*/  HMMA.16816.F32.BF16 R56, R80.reuse, R88, R56 ;  /* 0x000000585038723c */ /* 0x040fe20000041838 */
[----:B------:R-:W-:Y:S04]  /*28a80*/  FADD.FTZ R2, R210, R2 ;  /* 0x00000002d2027221 */ /* 0x000fe80000010000 */
[----:B------:R-:W-:Y:S03]  /*28a90*/  FADD.FTZ R2, R209, R2 ;  /* 0x00000002d1027221 */ /* 0x000fe60000010000 */
[-C--:B------:R-:W-:Y:S08]  /*28aa0*/  HMMA.16816.F32.BF16 R60, R80, R90.reuse, R60 ;  /* 0x0000005a503c723c */ /* 0x080ff0000004183c */
[----:B------:R-:W-:Y:S08]  /*28ab0*/  HMMA.16816.F32.BF16 R64, R76, R90, R64 ;  /* 0x0000005a4c40723c */ /* 0x000ff00000041840 */
[-C--:B------:R-:W-:Y:S01]  /*28ac0*/  HMMA.16816.F32.BF16 R140, R196, R144.reuse, R4 ;  /* 0x00000090c48c723c */ /* 0x080fe20000041804 */
        /* <DEDUP_REMOVED lines=83> */
[----:B-1---5:R-:W-:-:S05]  /*29000*/  @P0 BRA `(.L_x_932) ;  /* 0xffff406000000947 */ /* 0x022fca000383ffff */
.L_x_931:
        /* <DEDUP_REMOVED lines=267> */
[----:B-----5:R-:W1:Y:S01]  /*2a0c0*/  LDS.128 R244, [R246+0x3800] ;  /* 0x00380000f6f47984 */ /* 0x020e620000000c00 */
[----:B------:R-:W-:Y:S05]  /*2a0d0*/  @P1 BRA `(.L_x_936) ;  /* 0x000002d000001947 */ /* 0x000fea0003800000 */
[----:B------:R-:W5:Y:S02]  /*2a0e0*/  S2R R4, SR_TID.X ;  /* 0x0000000000047919 */ /* 0x000f640000002100 */
[----:B-----5:R-:W-:-:S04]  /*2a0f0*/  SHF.R.S32.HI R2, RZ, 0x1f, R4 ;  /* 0x0000001fff027819 */ /* 0x020fc80000011404 */
        /* <DEDUP_REMOVED lines=43> */
.L_x_936:
[----:B------:R-:W-:Y:S05]  /*2a3b0*/  BSYNC B0 ;  /* 0x0000000000007941 */ /* 0x000fea0003800000 */
.L_x_935:
        /* <DEDUP_REMOVED lines=36> */
.L_x_938:
[----:B------:R-:W-:Y:S05]  /*2a600*/  BSYNC B0 ;  /* 0x0000000000007941 */ /* 0x000fea0003800000 */
.L_x_937:
        /* <DEDUP_REMOVED lines=15> */
.L_x_940:
[----:B------:R-:W-:Y:S05]  /*2a700*/  BSYNC B0 ;  /* 0x0000000000007941 */ /* 0x000fea0003800000 */
.L_x_939:
        /* <DEDUP_REMOVED lines=15> */
.L_x_942:
[----:B------:R-:W-:Y:S05]  /*2a800*/  BSYNC B0 ;  /* 0x0000000000007941 */ /* 0x000fea0003800000 */
.L_x_941:
        /* <DEDUP_REMOVED lines=15> */
.L_x_944:
[----:B------:R-:W-:Y:S05]  /*2a900*/  BSYNC B0 ;  /* 0x0000000000007941 */ /* 0x000fea0003800000 */
.L_x_943:
        /* <DEDUP_REMOVED lines=15> */
.L_x_946:
[----:B------:R-:W-:Y:S05]  /*2aa00*/  BSYNC B0 ;  /* 0x0000000000007941 */ /* 0x000fea0003800000 */
.L_x_945:
        /* <DEDUP_REMOVED lines=15> */
.L_x_948:
[----:B------:R-:W-:Y:S05]  /*2ab00*/  BSYNC B0 ;  /* 0x0000000000007941 */ /* 0x000fea0003800000 */
.L_x_947:
        /* <DEDUP_REMOVED lines=15> */
.L_x_950:
[----:B------:R-:W-:Y:S05]  /*2ac00*/  BSYNC B0 ;  /* 0x0000000000007941 */ /* 0x000fea0003800000 */
.L_x_949:
        /* <DEDUP_REMOVED lines=15> */
.L_x_951:
        /* <DEDUP_REMOVED lines=16> */
.L_x_2125:


//--------------------- .text._ZN5flash16flash_fwd_kernelI23Flash_fwd_kernel_traitsILi64ELi128ELi64ELi4ELb0ELb0EN7cutlass10bfloat16_tE19Flash_kernel_traitsILi64ELi128ELi64ELi4ES3_EELb1ELb0ELb0ELb0ELb0ELb1ELb0ELb0EEEvNS_16Flash_fwd_paramsE --------------------------
	.section	.text._ZN5flash16flash_fwd_kernelI23Flash_fwd_kernel_traitsILi64ELi128ELi64ELi4ELb0ELb0EN7cutlass10bfloat16_tE19Flash_kernel_traitsILi64ELi128ELi64ELi4ES3_EELb1ELb0ELb0ELb0ELb0ELb1ELb0ELb0EEEvNS_16Flash_fwd_paramsE,"ax",@progbits
	.sectioninfo	@"SHI_REGISTERS=254"
	.align	128
        .global         _ZN5flash16flash_fwd_kernelI23Flash_fwd_kernel_traitsILi64ELi128ELi64ELi4ELb0ELb0EN7cutlass10bfloat16_tE19Flash_kernel_traitsILi64ELi128ELi64ELi4ES3_EELb1ELb0ELb0ELb0ELb0ELb1ELb0ELb0EEEvNS_16Flash_fwd_paramsE
        .type           _ZN5flash16flash_fwd_kernelI23Flash_fwd_kernel_traitsILi64ELi128ELi64ELi4ELb0ELb0EN7cutlass10bfloat16_tE19Flash_kernel_traitsILi64ELi128ELi64ELi4ES3_EELb1ELb0ELb0ELb0ELb0ELb1ELb0ELb0EEEvNS_16Flash_fwd_paramsE,@function
        .size           _ZN5flash16flash_fwd_kernelI23Flash_fwd_kernel_traitsILi64ELi128ELi64ELi4ELb0ELb0EN7cutlass10bfloat16_tE19Flash_kernel_traitsILi64ELi128ELi64ELi4ES3_EELb1ELb0ELb0ELb0ELb0ELb1ELb0ELb0EEEvNS_16Flash_fwd_paramsE,(.L_x_2126 - _ZN5flash16flash_fwd_kernelI23Flash_fwd_kernel_traitsILi64ELi128ELi64ELi4ELb0ELb0EN7cutlass10bfloat16_tE19Flash_kernel_traitsILi64ELi128ELi64ELi4ES3_EELb1ELb0ELb0ELb0ELb0ELb1ELb0ELb0EEEvNS_16Flash_fwd_paramsE)
        .other          _ZN5flash16flash_fwd_kernelI23Flash_fwd_kernel_traitsILi64ELi128ELi64ELi4ELb0ELb0EN7cutlass10bfloat16_tE19Flash_kernel_traitsILi64ELi128ELi64ELi4ES3_EELb1ELb0ELb0ELb0ELb0ELb1ELb0ELb0EEEvNS_16Flash_fwd_paramsE,@"STO_CUDA_ENTRY STV_DEFAULT"
_ZN5flash16flash_fwd_kernelI23Flash_fwd_kernel_traitsILi64ELi128ELi64ELi4ELb0ELb0EN7cutlass10bfloat16_tE19Flash_kernel_traitsILi64ELi128ELi64ELi4ES3_EELb1ELb0ELb0ELb0ELb0ELb1ELb0ELb0EEEvNS_16Flash_fwd_paramsE:
.text._ZN5flash16flash_fwd_kernelI23Flash_fwd_kernel_traitsILi64ELi128ELi64ELi4ELb0ELb0EN7cutlass10bfloat16_tE19Flash_kernel_traitsILi64ELi128ELi64ELi4ES3_EELb1ELb0ELb0ELb0ELb0ELb1ELb0ELb0EEEvNS_16Flash_fwd_paramsE:
[----:B------:R-:W-:Y:S02]  /*0000*/  MOV R1, c[0x0][0x28] ;  /* 0x00000a0000017a02 */ /* 0x000fe40000000f00 */
[----:B------:R-:W-:Y:S02]  /*0010*/  ULDC.U8 UR4, c[0x0][0x304] ;  /* 0x0000c10000047ab9 */ /* 0x000fe40000000000 */
[----:B------:R-:W-:Y:S01]  /*0020*/  ISETP.NE.AND P1, PT, RZ, UR4, PT ;  /* 0x00000004ff007c0c */ /* 0x000fe2000bf25270 */
[----:B------:R-:W-:Y:S02]  /*0030*/  ULDC.64 UR24, c[0x0][0x2f0] ;  /* 0x0000bc0000187ab9 */ /* 0x000fe40000000a00 */
[----:B------:R-:W-:Y:S01]  /*0040*/  IMAD.U32 R10, RZ, RZ, UR24 ;  /* 0x00000018ff0a7e24 */ /* 0x000fe2000f8e00ff */
[----:B------:R-:W-:Y:S01]  /*0050*/  ULDC.64 UR20, c[0x0][0x118] ;  /* 0x0000460000147ab9 */ /* 0x000fe20000000a00 */
[----:B------:R-:W-:Y:S02]  /*0060*/  IMAD.U32 R11, RZ, RZ, UR25 ;  /* 0x00000019ff0b7e24 */ /* 0x000fe4000f8e00ff */
[----:B------:R-:W-:-:S06]  /*0070*/  IMAD.MOV.U32 R136, RZ, RZ, c[0x0][0x2f8] ;  /* 0x0000be00ff887624 */ /* 0x000fcc00078e00ff */
[----:B------:R-:W2:Y:S01]  /*0080*/  @P1 LDG.E.64 R10, [R10.64] ;  /* 0x000000140a0a1981 */ /* 0x000ea2000c1e1b00 */
[----:B------:R-:W-:Y:S02]  /*0090*/  IMAD.MOV.U32 R3, RZ, RZ, c[0x0][0x2fc] ;  /* 0x0000bf00ff037624 */ /* 0x000fe400078e00ff */
[----:B------:R-:W-:-:S05]  /*00a0*/  @P1 IMAD.MOV.U32 R2, RZ, RZ, R136 ;  /* 0x000000ffff021224 */ /* 0x000fca00078e0088 */
[----:B------:R1:W3:Y:S01]  /*00b0*/  @P1 LDG.E.64 R8, [R2.64] ;  /* 0x0000001402081981 */ /* 0x0002e2000c1e1b00 */
[----:B------:R-:W-:Y:S01]  /*00c0*/  ISETP.NE.U32.AND P3, PT, RZ, c[0x0][0x240], PT ;  /* 0x00009000ff007a0c */ /* 0x000fe20003f65070 */
[----:B------:R-:W4:Y:S01]  /*00d0*/  LDC.U8 R0, c[0x0][0x312] ;  /* 0x0000c480ff007b82 */ /* 0x000f220000000000 */
[----:B------:R-:W-:Y:S01]  /*00e0*/  MOV R197, 0xffffffff ;  /* 0xffffffff00c57802 */ /* 0x000fe20000000f00 */
[----:B------:R-:W1:Y:S01]  /*00f0*/  S2R R123, SR_CTAID.X ;  /* 0x00000000007b7919 */ /* 0x000e620000002500 */
[----:B------:R-:W-:-:S03]  /*0100*/  ISETP.NE.AND.EX P3, PT, RZ, c[0x0][0x244], PT, P3 ;  /* 0x00009100ff007a0c */ /* 0x000fc60003f65330 */
[----:B------:R-:W1:Y:S04]  /*0110*/  S2R R7, SR_CTAID.Y ;  /* 0x0000000000077919 */ /* 0x000e680000002600 */
[----:B------:R-:W1:Y:S04]  /*0120*/  S2R R4, SR_CTAID.Z ;  /* 0x0000000000047919 */ /* 0x000e680000002700 */
[----:B------:R-:W1:Y:S01]  /*0130*/  S2R R127, SR_TID.X ;  /* 0x00000000007f7919 */ /* 0x000e620000002100 */
[----:B----4-:R-:W-:Y:S02]  /*0140*/  ISETP.NE.AND P4, PT, R0, RZ, PT ;  /* 0x000000ff0000720c */ /* 0x010fe40003f85270 */
[----:B-1----:R-:W-:-:S04]  /*0150*/  LOP3.LUT R2, R4, R123, R7, 0xfe, !PT ;  /* 0x0000007b04027212 */ /* 0x002fc800078efe07 */
[----:B------:R-:W-:Y:S02]  /*0160*/  LOP3.LUT P2, RZ, R2, R127, RZ, 0xfc, !PT ;  /* 0x0000007f02ff7212 */ /* 0x000fe4000784fcff */
[----:B------:R-:W-:-:S05]  /*0170*/  MOV R2, 0x4 ;  /* 0x0000000400027802 */ /* 0x000fca0000000f00 */
[----:B------:R-:W-:-:S06]  /*0180*/  IMAD.WIDE R16, R7, R2, c[0x0][0x240] ;  /* 0x0000900007107625 */ /* 0x000fcc00078e0202 */
[----:B------:R-:W-:Y:S02]  /*0190*/  @!P2 IMAD.MOV.U32 R18, RZ, RZ, c[0x0][0x308] ;  /* 0x0000c200ff12a624 */ /* 0x000fe400078e00ff */
[----:B------:R-:W-:Y:S01]  /*01a0*/  @!P2 IMAD.MOV.U32 R19, RZ, RZ, c[0x0][0x30c] ;  /* 0x0000c300ff13a624 */ /* 0x000fe200078e00ff */
[----:B--2---:R-:W1:Y:S08]  /*01b0*/  @P1 R2UR UR24, R10 ;  /* 0x000000000a1813c2 */ /* 0x004e7000000e0000 */
[----:B------:R-:W2:Y:S01]  /*01c0*/  @P1 R2UR UR25, R11 ;  /* 0x000000000b1913c2 */ /* 0x000ea200000e0000 */
[----:B---3--:R-:W-:-:S05]  /*01d0*/  @P1 IADD3 R136, P0, R8, c[0x0][0x300], RZ ;  /* 0x0000c00008881a10 */ /* 0x008fca0007f1e0ff */
[----:B------:R-:W-:Y:S01]  /*01e0*/  @P1 IMAD.X R3, RZ, RZ, R9, P0 ;  /* 0x000000ffff031224 */ /* 0x000fe200000e0609 */
[----:B------:R-:W-:Y:S02]  /*01f0*/  ISETP.NE.U32.AND P0, PT, RZ, c[0x0][0x250], PT ;  /* 0x00009400ff007a0c */ /* 0x000fe40003f05070 */
[----:B------:R-:W-:Y:S01]  /*0200*/  ISETP.EQ.U32.AND P1, PT, RZ, c[0x0][0x248], PT ;  /* 0x00009200ff007a0c */ /* 0x000fe20003f22070 */
[----:B------:R-:W-:Y:S01]  /*0210*/  @!P2 IMAD.MOV.U32 R137, RZ, RZ, R3 ;  /* 0x000000ffff89a224 */ /* 0x000fe200078e0003 */
[----:B------:R-:W-:Y:S02]  /*0220*/  ISETP.NE.AND.EX P0, PT, RZ, c[0x0][0x254], PT, P0 ;  /* 0x00009500ff007a0c */ /* 0x000fe40003f05300 */
[----:B------:R-:W-:Y:S02]  /*0230*/  ISETP.EQ.OR.EX P1, PT, RZ, c[0x0][0x24c], !P4, P1 ;  /* 0x00009300ff007a0c */ /* 0x000fe40006722710 */
[----:B------:R-:W-:Y:S01]  /*0240*/  @!P2 STG.E.64 [R18.64+0x8], R136 ;  /* 0x000008881200a986 */ /* 0x000fe2000c101b14 */
[----:B-1----:R-:W-:-:S02]  /*0250*/  IMAD.U32 R8, RZ, RZ, UR24 ;  /* 0x00000018ff087e24 */ /* 0x002fc4000f8e00ff */
[----:B--2---:R-:W-:-:S05]  /*0260*/  IMAD.U32 R9, RZ, RZ, UR25 ;  /* 0x00000019ff097e24 */ /* 0x004fca000f8e00ff */
[----:B------:R1:W-:Y:S04]  /*0270*/  @!P2 STG.E.64 [R18.64], R8 ;  /* 0x000000081200a986 */ /* 0x0003e8000c101b14 */
[----:B------:R-:W2:Y:S04]  /*0280*/  @P3 LDG.E R197, [R16.64] ;  /* 0x0000001410c53981 */ /* 0x000ea8000c1e1900 */
[----:B------:R-:W2:Y:S01]  /*0290*/  @P3 LDG.E R6, [R16.64+0x4] ;  /* 0x0000041410063981 */ /* 0x000ea2000c1e1900 */
[----:B------:R-:W-:Y:S01]  /*02a0*/  ISETP.NE.U32.AND P2, PT, RZ, c[0x0][0x248], PT ;  /* 0x00009200ff007a0c */ /* 0x000fe20003f45070 */
[----:B------:R-:W-:-:S02]  /*02b0*/  IMAD R5, R7, c[0x0][0x1c0], R4 ;  /* 0x0000700007057a24 */ /* 0x000fc400078e0204 */
[----:B------:R-:W-:Y:S01]  /*02c0*/  IMAD.MOV.U32 R0, RZ, RZ, RZ ;  /* 0x000000ffff007224 */ /* 0x000fe200078e00ff */
[----:B------:R-:W-:Y:S01]  /*02d0*/  ISETP.NE.AND.EX P2, PT, RZ, c[0x0][0x24c], PT, P2 ;  /* 0x00009300ff007a0c */ /* 0x000fe20003f45320 */
[----:B------:R-:W-:Y:S02]  /*02e0*/  IMAD.MOV.U32 R11, RZ, RZ, -0x1 ;  /* 0xffffffffff0b7424 */ /* 0x000fe400078e00ff */
[----:B------:R-:W-:-:S04]  /*02f0*/  @P0 IMAD.WIDE R14, R7, R2, c[0x0][0x250] ;  /* 0x00009400070e0625 */ /* 0x000fc800078e0202 */
[----:B------:R-:W-:Y:S01]  /*0300*/  IMAD.WIDE R12, R7, R2, c[0x0][0x248] ;  /* 0x00009200070c7625 */ /* 0x000fe200078e0202 */
[----:B------:R3:W5:Y:S01]  /*0310*/  @P0 LDG.E R0, [R14.64] ;  /* 0x000000140e000981 */ /* 0x000762000c1e1900 */
[----:B-1----:R-:W-:Y:S02]  /*0320*/  SHF.R.S32.HI R8, RZ, 0x1f, R127 ;  /* 0x0000001fff087819 */ /* 0x002fe4000001147f */
[----:B------:R-:W-:Y:S01]  /*0330*/  IMAD.SHL.U32 R5, R5, 0x20, RZ ;  /* 0x0000002005057824 */ /* 0x000fe200078e00ff */
[----:B------:R3:W5:Y:S01]  /*0340*/  @!P1 LDG.E R11, [R12.64] ;  /* 0x000000140c0b9981 */ /* 0x000762000c1e1900 */
[----:B------:R-:W-:-:S03]  /*0350*/  LEA.HI R122, R8, R127, RZ, 0x5 ;  /* 0x0000007f087a7211 */ /* 0x000fc600078f28ff */
[----:B------:R-:W-:Y:S02]  /*0360*/  SHF.R.S32.HI R116, RZ, 0x1f, R5 ;  /* 0x0000001fff747819 */ /* 0x000fe40000011405 */
[----:B------:R-:W-:-:S04]  /*0370*/  LOP3.LUT R200, R122, 0xffffffe0, RZ, 0xc0, !PT ;  /* 0xffffffe07ac87812 */ /* 0x000fc800078ec0ff */
[----:B------:R-:W-:-:S04]  /*0380*/  IADD3 R200, -R200, R127, RZ ;  /* 0x0000007fc8c87210 */ /* 0x000fc80007ffe1ff */
[--C-:B------:R-:W-:Y:S02]  /*0390*/  IADD3 R136, P1, P0, R5, R136, R200.reuse ;  /* 0x0000008805887210 */ /* 0x100fe4000783e0c8 */
[----:B------:R-:W-:-:S04]  /*03a0*/  SHF.R.S32.HI R5, RZ, 0x1f, R200 ;  /* 0x0000001fff057819 */ /* 0x000fc800000114c8 */
[----:B------:R-:W-:Y:S01]  /*03b0*/  IADD3.X R116, R116, R3, R5, P1, P0 ;  /* 0x0000000374747210 */ /* 0x000fe20000fe0405 */
[----:B--2---:R-:W-:Y:S02]  /*03c0*/  @P3 IMAD.IADD R9, R6, 0x1, -R197 ;  /* 0x0000000106093824 */ /* 0x004fe400078e0ac5 */
[----:B------:R-:W-:Y:S01]  /*03d0*/  @!P3 IMAD.MOV.U32 R9, RZ, RZ, c[0x0][0x214] ;  /* 0x00008500ff09b624 */ /* 0x000fe200078e00ff */
[----:B------:R-:W-:Y:S05]  /*03e0*/  @!P2 BRA `(.L_x_952) ;  /* 0x000000400000a947 */ /* 0x000fea0003800000 */
[----:B---3--:R-:W2:Y:S02]  /*03f0*/  @P4 LDG.E R6, [R12.64+0x4] ;  /* 0x000004140c064981 */ /* 0x008ea4000c1e1900 */
[----:B--2--5:R-:W-:-:S06]  /*0400*/  @P4 IADD3 R3, R6, -R11, RZ ;  /* 0x8000000b06034210 */ /* 0x024fcc0007ffe0ff */
[----:B------:R1:W5:Y:S01]  /*0410*/  @!P4 LDG.E R3, [R12.64] ;  /* 0x000000140c03c981 */ /* 0x000362000c1e1900 */
[----:B------:R-:W-:Y:S05]  /*0420*/  BRA `(.L_x_953) ;  /* 0x0000001000007947 */ /* 0x000fea0003800000 */
.L_x_952:
[----:B---3--:R-:W-:Y:S02]  /*0430*/  MOV R3, c[0x0][0x218] ;  /* 0x0000860000037a02 */ /* 0x008fe40000000f00 */
.L_x_953:
[----:B------:R-:W-:-:S04]  /*0440*/  ISETP.NE.U32.AND P2, PT, RZ, c[0x0][0x258], PT ;  /* 0x00009600ff007a0c */ /* 0x000fc80003f45070 */
[----:B------:R-:W-:-:S13]  /*0450*/  ISETP.NE.AND.EX P2, PT, RZ, c[0x0][0x25c], PT, P2 ;  /* 0x00009700ff007a0c */ /* 0x000fda0003f45320 */
[----:B-1----:R-:W-:-:S05]  /*0460*/  @P2 IMAD.WIDE R12, R7, R2, c[0x0][0x258] ;  /* 0x00009600070c2625 */ /* 0x002fca00078e0202 */
        /* <DEDUP_REMOVED lines=9> */
[C---:B------:R-:W-:Y:S02]  /*0500*/  ISETP.GE.AND P0, PT, R126.reuse, 0x1, PT ;  /* 0x000000017e00780c */ /* 0x040fe40003f06270 */
[----:B------:R-:W-:-:S04]  /*0510*/  IADD3 R3, R126, 0x3f, RZ ;  /* 0x0000003f7e037810 */ /* 0x000fc80007ffe0ff */
[----:B------:R-:W-:-:S04]  /*0520*/  SHF.R.S32.HI R132, RZ, 0x1f, R3 ;  /* 0x0000001fff847819 */ /* 0x000fc80000011403 */
[----:B------:R-:W-:-:S03]  /*0530*/  LEA.HI R132, R132, R3, RZ, 0x6 ;  /* 0x0000000384847211 */ /* 0x000fc600078f30ff */
[----:B------:R-:W-:Y:S05]  /*0540*/  @!P0 BRA `(.L_x_954) ;  /* 0x0000a31000008947 */ /* 0x000fea0003800000 */
[----:B------:R-:W-:Y:S01]  /*0550*/  ISETP.NE.AND P1, PT, R197, -0x1, PT ;  /* 0xffffffffc500780c */ /* 0x000fe20003f25270 */
[----:B------:R-:W1:Y:S01]  /*0560*/  LDC.U8 R137, c[0x0][0x2d8] ;  /* 0x0000b600ff897b82 */ /* 0x000e620000000000 */
        /* <DEDUP_REMOVED lines=13> */
[----:B-1----:R-:W-:Y:S01]  /*0640*/  SHF.R.S32.HI R3, RZ, 0x1f, R0 ;  /* 0x0000001fff037819 */ /* 0x002fe20000011400 */
        /* <DEDUP_REMOVED lines=9> */
.L_x_955:
[----:B-1----:R-:W-:-:S04]  /*06e0*/  IABS R10, c[0x0][0x1c8] ;  /* 0x00007200000a7a13 */ /* 0x002fc80000000000 */
        /* <DEDUP_REMOVED lines=10> */
[----:B------:R-:W-:-:S04]  /*0790*/  IMAD.HI.U32 R212, R13, R2, RZ ;  /* 0x000000020dd47227 */ /* 0x000fc800078e00ff */
[----:B------:R-:W-:Y:S02]  /*07a0*/  IMAD.MOV R13, RZ, RZ, -R212 ;  /* 0x000000ffff0d7224 */ /* 0x000fe400078e0ad4 */
[----:B------:R-:W-:-:S04]  /*07b0*/  @P0 IMAD.WIDE.U32 R22, R6, c[0x0][0x1a0], RZ ;  /* 0x0000680006160a25 */ /* 0x000fc800078e00ff */
[----:B------:R-:W-:Y:S01]  /*07c0*/  IMAD R13, R10, R13, R2 ;  /* 0x0000000d0a0d7224 */ /* 0x000fe200078e0202 */
[----:B------:R-:W-:Y:S01]  /*07d0*/  LOP3.LUT R2, R4, c[0x0][0x1c8], RZ, 0x3c, !PT ;  /* 0x0000720004027a12 */ /* 0x000fe200078e3cff */
[----:B------:R-:W-:-:S03]  /*07e0*/  @P0 IMAD R6, R6, c[0x0][0x1a4], R23 ;  /* 0x0000690006060a24 */ /* 0x000fc600078e0217 */
[----:B------:R-:W-:Y:S02]  /*07f0*/  ISETP.GT.U32.AND P2, PT, R10, R13, PT ;  /* 0x0000000d0a00720c */ /* 0x000fe40003f44070 */
[----:B------:R-:W-:-:S11]  /*0800*/  ISETP.GE.AND P1, PT, R2, RZ, PT ;  /* 0x000000ff0200720c */ /* 0x000fd60003f26270 */
[----:B------:R-:W-:Y:S01]  /*0810*/  @!P2 IMAD.IADD R13, R13, 0x1, -R10 ;  /* 0x000000010d0da824 */ /* 0x000fe200078e0a0a */
[----:B------:R-:W-:Y:S02]  /*0820*/  @!P2 IADD3 R212, R212, 0x1, RZ ;  /* 0x00000001d4d4a810 */ /* 0x000fe40007ffe0ff */
[----:B------:R-:W-:Y:S02]  /*0830*/  ISETP.NE.AND P2, PT, RZ, c[0x0][0x1c8], PT ;  /* 0x00007200ff007a0c */ /* 0x000fe40003f45270 */
[----:B------:R-:W-:Y:S02]  /*0840*/  ISETP.GE.U32.AND P3, PT, R13, R10, PT ;  /* 0x0000000a0d00720c */ /* 0x000fe40003f66070 */
[----:B------:R-:W-:-:S11]  /*0850*/  SHF.R.S32.HI R13, RZ, 0x1f, R4 ;  /* 0x0000001fff0d7819 */ /* 0x000fd60000011404 */
[----:B------:R-:W-:-:S05]  /*0860*/  @P3 IADD3 R212, R212, 0x1, RZ ;  /* 0x00000001d4d43810 */ /* 0x000fca0007ffe0ff */
        /* <DEDUP_REMOVED lines=13> */
.L_x_956:
[-C--:B------:R-:W-:Y:S01]  /*0940*/  LEA.HI R228, R8, R127.reuse, RZ, 0x3 ;  /* 0x0000007f08e47211 */ /* 0x080fe200078f18ff */
[----:B------:R-:W-:Y:S01]  /*0950*/  IMAD.IADD R196, R9, 0x1, -R196 ;  /* 0x0000000109c47824 */ /* 0x000fe200078e0ac4 */
[----:B------:R-:W-:Y:S01]  /*0960*/  LEA.HI.SX32 R117, R132, 0xffffffff, 0x1a ;  /* 0xffffffff84757811 */ /* 0x000fe200078fd2ff */
[----:B------:R-:W-:Y:S01]  /*0970*/  IMAD R13, R13, c[0x0][0x1a8], RZ ;  /* 0x00006a000d0d7a24 */ /* 0x000fe200078e02ff */
[----:B------:R-:W-:Y:S01]  /*0980*/  LOP3.LUT R2, R228, 0xfffffff8, RZ, 0xc0, !PT ;  /* 0xfffffff8e4027812 */ /* 0x000fe200078ec0ff */
[----:B------:R-:W-:Y:S01]  /*0990*/  IMAD.MOV.U32 R119, RZ, RZ, c[0x0][0x198] ;  /* 0x00006600ff777624 */ /* 0x000fe200078e00ff */
[----:B------:R-:W-:Y:S01]  /*09a0*/  SHF.R.S32.HI R228, RZ, 0x3, R228 ;  /* 0x00000003ffe47819 */ /* 0x000fe200000114e4 */
[----:B------:R-:W-:Y:S01]  /*09b0*/  IMAD R13, R4, c[0x0][0x1ac], R13 ;  /* 0x00006b00040d7a24 */ /* 0x000fe200078e020d */
[----:B------:R-:W-:Y:S01]  /*09c0*/  SHF.R.S32.HI R195, RZ, 0x1f, R212 ;  /* 0x0000001fffc37819 */ /* 0x000fe200000114d4 */
[----:B------:R-:W-:Y:S01]  /*09d0*/  IMAD.IADD R2, R127, 0x1, -R2 ;  /* 0x000000017f027824 */ /* 0x000fe200078e0a02 */
[C---:B------:R-:W-:Y:S01]  /*09e0*/  IADD3 R211, R228.reuse, 0x10, RZ ;  /* 0x00000010e4d37810 */ /* 0x040fe20007ffe0ff */
[----:B------:R-:W-:Y:S01]  /*09f0*/  IMAD.SHL.U32 R9, R228, 0x40, RZ ;  /* 0x00000040e4097824 */ /* 0x000fe200078e00ff */
[--C-:B------:R-:W-:Y:S01]  /*0a00*/  SHF.R.S32.HI R229, RZ, 0x1f, R228.reuse ;  /* 0x0000001fffe57819 */ /* 0x100fe200000114e4 */
[----:B------:R-:W-:Y:S01]  /*0a10*/  IMAD.SHL.U32 R218, R2, 0x8, RZ ;  /* 0x0000000802da7824 */ /* 0x000fe200078e00ff */
[----:B------:R-:W-:Y:S01]  /*0a20*/  ISETP.GE.AND P0, PT, R211, R196, PT ;  /* 0x000000c4d300720c */ /* 0x000fe20003f06270 */
[----:B------:R-:W-:Y:S01]  /*0a30*/  IMAD.MOV.U32 R120, RZ, RZ, 0x6 ;  /* 0x00000006ff787424 */ /* 0x000fe200078e00ff */
[----:B------:R-:W-:Y:S01]  /*0a40*/  IADD3 R209, R228, 0x20, RZ ;  /* 0x00000020e4d17810 */ /* 0x000fe20007ffe0ff */
[----:B------:R-:W-:Y:S01]  /*0a50*/  IMAD.WIDE R220, R123, 0x80, R228 ;  /* 0x000000807bdc7825 */ /* 0x000fe200078e02e4 */
[----:B------:R-:W-:Y:S01]  /*0a60*/  IADD3 R14, P2, R218, R14, RZ ;  /* 0x0000000eda0e7210 */ /* 0x000fe20007f5e0ff */
[----:B------:R-:W-:Y:S01]  /*0a70*/  ULDC.64 UR4, c[0x0][0x1a0] ;  /* 0x0000680000047ab9 */ /* 0x000fe20000000a00 */
[----:B------:R-:W-:Y:S01]  /*0a80*/  SHF.R.S32.HI R219, RZ, 0x1f, R218 ;  /* 0x0000001fffdb7819 */ /* 0x000fe200000114da */
[----:B------:R-:W-:Y:S01]  /*0a90*/  IMAD R217, R195, c[0x0][0x1b0], RZ ;  /* 0x00006c00c3d97a24 */ /* 0x000fe200078e02ff */
[-C--:B------:R-:W-:Y:S01]  /*0aa0*/  ISETP.GE.AND P1, PT, R228, R196.reuse, PT ;  /* 0x000000c4e400720c */ /* 0x080fe20003f26270 */
[----:B------:R-:W-:Y:S01]  /*0ab0*/  IMAD.SHL.U32 R121, R119, 0x40, RZ ;  /* 0x0000004077797824 */ /* 0x000fe200078e00ff */
[----:B------:R-:W-:Y:S01]  /*0ac0*/  ISETP.GE.AND P5, PT, R209, R196, PT ;  /* 0x000000c4d100720c */ /* 0x000fe20003fa6270 */
[----:B------:R-:W-:Y:S01]  /*0ad0*/  IMAD.X R15, R219, 0x1, R5, P2 ;  /* 0x00000001db0f7824 */ /* 0x000fe200010e0605 */
[----:B------:R-:W-:Y:S01]  /*0ae0*/  LOP3.LUT R9, R9, 0x1c0, RZ, 0xc0, !PT ;  /* 0x000001c009097812 */ /* 0x000fe200078ec0ff */
[----:B------:R-:W-:Y:S01]  /*0af0*/  IMAD R217, R212, c[0x0][0x1b4], R217 ;  /* 0x00006d00d4d97a24 */ /* 0x000fe200078e02d9 */
[----:B------:R-:W-:Y:S01]  /*0b00*/  @!P0 IADD3 R16, P2, R220, 0x10, RZ ;  /* 0x00000010dc108810 */ /* 0x000fe20007f5e0ff */
[----:B------:R-:W-:Y:S01]  /*0b10*/  IMAD.WIDE.U32 R4, R4, c[0x0][0x1a8], R14 ;  /* 0x00006a0004047a25 */ /* 0x000fe200078e000e */
[----:B------:R-:W-:Y:S01]  /*0b20*/  LOP3.LUT R7, R9, 0x38, R218, 0xf8, !PT ;  /* 0x0000003809077812 */ /* 0x000fe200078ef8da */
[----:B------:R-:W-:Y:S01]  /*0b30*/  USHF.L.U32 UR6, UR5, 0x5, URZ ;  /* 0x0000000505067899 */ /* 0x000fe2000800063f */
[----:B------:R-:W-:Y:S01]  /*0b40*/  SHF.R.U32.HI R198, RZ, 0x3, R9 ;  /* 0x00000003ffc67819 */ /* 0x000fe20000011609 */
[----:B------:R-:W-:Y:S01]  /*0b50*/  @!P0 IMAD.X R11, RZ, RZ, R221, P2 ;  /* 0x000000ffff0b8224 */ /* 0x000fe200010e06dd */
[-C--:B------:R-:W-:Y:S01]  /*0b60*/  LEA.HI R9, R8, R127.reuse, RZ, 0x6 ;  /* 0x0000007f08097211 */ /* 0x080fe200078f30ff */
[----:B------:R-:W-:Y:S01]  /*0b70*/  IMAD.IADD R13, R5, 0x1, R13 ;  /* 0x00000001050d7824 */ /* 0x000fe200078e020d */
[----:B------:R-:W-:Y:S01]  /*0b80*/  LOP3.LUT R198, R7, R198, RZ, 0x3c, !PT ;  /* 0x000000c607c67212 */ /* 0x000fe200078e3cff */
[----:B------:R-:W-:Y:S01]  /*0b90*/  @!P0 IMAD R11, R11, c[0x0][0x190], RZ ;  /* 0x000064000b0b8a24 */ /* 0x000fe200078e02ff */
[----:B------:R-:W-:Y:S01]  /*0ba0*/  @!P5 IADD3 R14, P2, R220, 0x20, RZ ;  /* 0x00000020dc0ed810 */ /* 0x000fe20007f5e0ff */
[----:B------:R-:W-:Y:S01]  /*0bb0*/  @!P1 IMAD R7, R221, c[0x0][0x190], RZ ;  /* 0x00006400dd079a24 */ /* 0x000fe200078e02ff */
[C---:B------:R-:W-:Y:S01]  /*0bc0*/  IADD3 R207, R228.reuse, 0x30, RZ ;  /* 0x00000030e4cf7810 */ /* 0x040fe20007ffe0ff */
[----:B------:R-:W-:Y:S01]  /*0bd0*/  @!P1 IMAD.MOV.U32 R12, RZ, RZ, R4 ;  /* 0x000000ffff0c9224 */ /* 0x000fe200078e0004 */
[----:B------:R-:W-:Y:S01]  /*0be0*/  IADD3 R205, R228, 0x40, RZ ;  /* 0x00000040e4cd7810 */ /* 0x000fe20007ffe0ff */
[----:B------:R-:W-:Y:S01]  /*0bf0*/  IMAD.SHL.U32 R9, R9, 0x8, RZ ;  /* 0x0000000809097824 */ /* 0x000fe200078e00ff */
[----:B------:R-:W-:Y:S01]  /*0c00*/  ISETP.GE.AND P4, PT, R207, R196, PT ;  /* 0x000000c4cf00720c */ /* 0x000fe20003f86270 */
[----:B------:R-:W-:Y:S01]  /*0c10*/  @!P0 IMAD R5, R16, c[0x0][0x194], R11 ;  /* 0x0000650010058a24 */ /* 0x000fe200078e020b */
[----:B------:R-:W-:Y:S01]  /*0c20*/  IADD3 R203, R228, 0x50, RZ ;  /* 0x00000050e4cb7810 */ /* 0x000fe20007ffe0ff */
[----:B------:R-:W-:Y:S01]  /*0c30*/  @!P1 IMAD R7, R220, c[0x0][0x194], R7 ;  /* 0x00006500dc079a24 */ /* 0x000fe200078e0207 */
[----:B------:R-:W-:Y:S01]  /*0c40*/  LOP3.LUT R198, R198, 0xfffffe00, R9, 0xf8, !PT ;  /* 0xfffffe00c6c67812 */ /* 0x000fe200078ef809 */
[----:B------:R-:W-:Y:S01]  /*0c50*/  @!P1 IMAD.WIDE.U32 R10, R220, c[0x0][0x190], R12 ;  /* 0x00006400dc0a9a25 */ /* 0x000fe200078e000c */
[C---:B------:R-:W-:Y:S01]  /*0c60*/  IADD3 R201, R228.reuse, 0x60, RZ ;  /* 0x00000060e4c97810 */ /* 0x040fe20007ffe0ff */
[----:B------:R-:W-:Y:S01]  /*0c70*/  UIMAD.WIDE.U32 UR8, UR4, 0x20, URZ ;  /* 0x00000020040878a5 */ /* 0x000fe2000f8e003f */
[----:B------:R-:W-:Y:S01]  /*0c80*/  IADD3 R199, R228, 0x70, RZ ;  /* 0x00000070e4c77810 */ /* 0x000fe20007ffe0ff */
[----:B------:R-:W-:Y:S01]  /*0c90*/  @!P5 IMAD.X R9, RZ, RZ, R221, P2 ;  /* 0x000000ffff09d224 */ /* 0x000fe200010e06dd */
[----:B------:R-:W-:Y:S01]  /*0ca0*/  @!P1 LEA R18, P2, R10, c[0x0][0x160], 0x1 ;  /* 0x000058000a129a11 */ /* 0x000fe200078408ff */
[----:B------:R-:W-:Y:S01]  /*0cb0*/  @!P0 IMAD.MOV.U32 R12, RZ, RZ, R4 ;  /* 0x000000ffff0c8224 */ /* 0x000fe200078e0004 */
[----:B------:R-:W-:Y:S01]  /*0cc0*/  SHF.L.U64.HI R120, R119, R120, c[0x0][0x19c] ;  /* 0x0000670077787619 */ /* 0x000fe20000010278 */
[----:B------:R-:W-:Y:S01]  /*0cd0*/  @!P1 IMAD.IADD R7, R11, 0x1, R7 ;  /* 0x000000010b079824 */ /* 0x000fe200078e0207 */
[----:B------:R-:W-:Y:S01]  /*0ce0*/  LEA.HI R8, R8, R127, RZ, 0x4 ;  /* 0x0000007f08087211 */ /* 0x000fe200078f20ff */
[----:B------:R-:W-:Y:S01]  /*0cf0*/  @!P0 IMAD.WIDE.U32 R16, R16, c[0x0][0x190], R12 ;  /* 0x0000640010108a25 */ /* 0x000fe200078e000c */
[----:B------:R-:W-:-:S02]  /*0d00*/  SHF.R.S32.HI R122, RZ, 0x5, R122 ;  /* 0x00000005ff7a7819 */ /* 0x000fc4000001147a */
[----:B------:R-:W-:Y:S01]  /*0d10*/  @!P1 LEA.HI.X R19, R10, c[0x0][0x164], R7, 0x1, P2 ;  /* 0x000059000a139a11 */ /* 0x000fe200010f0c07 */
[----:B------:R-:W-:Y:S01]  /*0d20*/  @!P5 IMAD R9, R9, c[0x0][0x190], RZ ;  /* 0x000064000909da24 */ /* 0x000fe200078e02ff */
[-C--:B------:R-:W-:Y:S01]  /*0d30*/  ISETP.GE.AND P2, PT, R205, R196.reuse, PT ;  /* 0x000000c4cd00720c */ /* 0x080fe20003f46270 */
[----:B------:R-:W-:Y:S01]  /*0d40*/  @!P5 IMAD.MOV.U32 R12, RZ, RZ, R4 ;  /* 0x000000ffff0cd224 */ /* 0x000fe200078e0004 */
[----:B------:R-:W-:Y:S01]  /*0d50*/  @!P0 LEA R26, P6, R16, c[0x0][0x160], 0x1 ;  /* 0x00005800101a8a11 */ /* 0x000fe200078c08ff */
        /* <DEDUP_REMOVED lines=12> */
[----:B------:R-:W-:Y:S01]  /*0e20*/  IMAD.MOV.U32 R118, RZ, RZ, c[0x0][0x19c] ;  /* 0x00006700ff767624 */ /* 0x000fe200078e00ff */
[----:B------:R-:W-:Y:S01]  /*0e30*/  @!P4 IADD3 R20, P6, R220, 0x30, RZ ;  /* 0x00000030dc14c810 */ /* 0x000fe20007fde0ff */
[----:B------:R2:W-:Y:S01]  /*0e40*/  @!P0 LDGSTS.E.BYPASS.LTC128B.128 [R198+0x800], [R26.64] ;  /* 0x008000001ac68fae */ /* 0x0005e2000b901d54 */
[----:B------:R-:W-:Y:S01]  /*0e50*/  @!P5 LEA.HI.X R11, R14, c[0x0][0x164], R0, 0x1, P3 ;  /* 0x000059000e0bda11 */ /* 0x000fe200018f0c00 */
[----:B------:R-:W-:Y:S01]  /*0e60*/  IMAD R195, R195, c[0x0][0x1b8], RZ ;  /* 0x00006e00c3c37a24 */ /* 0x000fe200078e02ff */
[-C--:B------:R-:W-:Y:S01]  /*0e70*/  ISETP.GE.AND P3, PT, R201, R196.reuse, PT ;  /* 0x000000c4c900720c */ /* 0x080fe20003f66270 */
[----:B------:R-:W-:Y:S01]  /*0e80*/  @!P4 IMAD.X R5, RZ, RZ, R221, P6 ;  /* 0x000000ffff05c224 */ /* 0x000fe200030e06dd */
[----:B------:R-:W-:Y:S01]  /*0e90*/  ISETP.GE.AND P0, PT, R199, R196, PT ;  /* 0x000000c4c700720c */ /* 0x000fe20003f06270 */
[----:B------:R-:W-:Y:S01]  /*0ea0*/  @!P1 IMAD.MOV.U32 R28, RZ, RZ, R4 ;  /* 0x000000ffff1c9224 */ /* 0x000fe200078e0004 */
[----:B------:R3:W-:Y:S01]  /*0eb0*/  @!P5 LDGSTS.E.BYPASS.LTC128B.128 [R198+0x1000], [R10.64] ;  /* 0x010000000ac6dfae */ /* 0x0007e2000b901d54 */
[----:B------:R-:W-:-:S02]  /*0ec0*/  @!P4 IMAD R5, R5, c[0x0][0x190], RZ ;  /* 0x000064000505ca24 */ /* 0x000fc400078e02ff */
[----:B------:R-:W-:Y:S02]  /*0ed0*/  @!P1 IMAD.MOV.U32 R29, RZ, RZ, R13 ;  /* 0x000000ffff1d9224 */ /* 0x000fe400078e000d */
[----:B------:R-:W-:Y:S02]  /*0ee0*/  @!P4 IMAD R12, R20, c[0x0][0x194], R5 ;  /* 0x00006500140cca24 */ /* 0x000fe400078e0205 */
[----:B------:R-:W-:Y:S02]  /*0ef0*/  @!P4 IMAD.MOV.U32 R5, RZ, RZ, R13 ;  /* 0x000000ffff05c224 */ /* 0x000fe400078e000d */
[--C-:B------:R-:W-:Y:S01]  /*0f00*/  @!P3 IMAD.MOV.U32 R30, RZ, RZ, R4.reuse ;  /* 0x000000ffff1eb224 */ /* 0x100fe200078e0004 */
[----:B-1----:R-:W-:Y:S01]  /*0f10*/  @!P2 IADD3 R18, P6, R220, 0x40, RZ ;  /* 0x00000040dc12a810 */ /* 0x002fe20007fde0ff */
[----:B------:R-:W-:-:S04]  /*0f20*/  @!P4 IMAD.WIDE.U32 R20, R20, c[0x0][0x190], R4 ;  /* 0x000064001414ca25 */ /* 0x000fc800078e0004 */
[----:B------:R-:W-:Y:S01]  /*0f30*/  @!P2 IMAD.X R7, RZ, RZ, R221, P6 ;  /* 0x000000ffff07a224 */ /* 0x000fe200030e06dd */
[C---:B------:R-:W-:Y:S01]  /*0f40*/  @!P1 IADD3 R15, P6, R220.reuse, 0x50, RZ ;  /* 0x00000050dc0f9810 */ /* 0x040fe20007fde0ff */
[----:B------:R-:W-:Y:S02]  /*0f50*/  @!P2 IMAD.MOV.U32 R5, RZ, RZ, R13 ;  /* 0x000000ffff05a224 */ /* 0x000fe400078e000d */
[----:B------:R-:W-:Y:S02]  /*0f60*/  @!P2 IMAD R7, R7, c[0x0][0x190], RZ ;  /* 0x000064000707aa24 */ /* 0x000fe400078e02ff */
[----:B------:R-:W-:Y:S01]  /*0f70*/  @!P1 IMAD.X R16, RZ, RZ, R221, P6 ;  /* 0x000000ffff109224 */ /* 0x000fe200030e06dd */
[----:B------:R-:W-:Y:S01]  /*0f80*/  @!P3 IADD3 R9, P6, R220, 0x60, RZ ;  /* 0x00000060dc09b810 */ /* 0x000fe20007fde0ff */
[----:B------:R-:W-:Y:S02]  /*0f90*/  @!P2 IMAD R7, R18, c[0x0][0x194], R7 ;  /* 0x000065001207aa24 */ /* 0x000fe400078e0207 */
[----:B------:R-:W-:-:S02]  /*0fa0*/  @!P1 IMAD R16, R16, c[0x0][0x190], RZ ;  /* 0x0000640010109a24 */ /* 0x000fc400078e02ff */
[----:B------:R-:W-:Y:S01]  /*0fb0*/  @!P3 IMAD.X R0, RZ, RZ, R221, P6 ;  /* 0x000000ffff00b224 */ /* 0x000fe200030e06dd */
[----:B------:R-:W-:Y:S01]  /*0fc0*/  @!P4 LEA R14, P6, R20, c[0x0][0x160], 0x1 ;  /* 0x00005800140eca11 */ /* 0x000fe200078c08ff */
[----:B------:R-:W-:Y:S02]  /*0fd0*/  @!P4 IMAD.IADD R12, R21, 0x1, R12 ;  /* 0x00000001150cc824 */ /* 0x000fe400078e020c */
[----:B------:R-:W-:-:S04]  /*0fe0*/  @!P2 IMAD.WIDE.U32 R18, R18, c[0x0][0x190], R4 ;  /* 0x000064001212aa25 */ /* 0x000fc800078e0004 */
[C---:B------:R-:W-:Y:S02]  /*0ff0*/  @!P1 IMAD R5, R15.reuse, c[0x0][0x194], R16 ;  /* 0x000065000f059a24 */ /* 0x040fe400078e0210 */
[----:B------:R-:W-:Y:S01]  /*1000*/  @!P1 IMAD.WIDE.U32 R28, R15, c[0x0][0x190], R28 ;  /* 0x000064000f1c9a25 */ /* 0x000fe200078e001c */
[----:B------:R-:W-:Y:S02]  /*1010*/  @!P4 LEA.HI.X R15, R20, c[0x0][0x164], R12, 0x1, P6 ;  /* 0x00005900140fca11 */ /* 0x000fe400030f0c0c */
[----:B------:R-:W-:Y:S01]  /*1020*/  @!P2 LEA R24, P6, R18, c[0x0][0x160], 0x1 ;  /* 0x000058001218aa11 */ /* 0x000fe200078c08ff */
[----:B------:R-:W-:Y:S02]  /*1030*/  @!P2 IMAD.IADD R7, R19, 0x1, R7 ;  /* 0x000000011307a824 */ /* 0x000fe400078e0207 */
[----:B------:R-:W-:Y:S01]  /*1040*/  @!P3 IMAD R0, R0, c[0x0][0x190], RZ ;  /* 0x000064000000ba24 */ /* 0x000fe200078e02ff */
[----:B------:R1:W-:Y:S01]  /*1050*/  @!P4 LDGSTS.E.BYPASS.LTC128B.128 [R198+0x1800], [R14.64] ;  /* 0x018000000ec6cfae */ /* 0x0003e2000b901d54 */
[----:B------:R-:W-:Y:S01]  /*1060*/  @!P3 IMAD.MOV.U32 R31, RZ, RZ, R13 ;  /* 0x000000ffff1fb224 */ /* 0x000fe200078e000d */
[----:B------:R-:W-:Y:S01]  /*1070*/  @!P2 LEA.HI.X R25, R18, c[0x0][0x164], R7, 0x1, P6 ;  /* 0x000059001219aa11 */ /* 0x000fe200030f0c07 */
[----:B------:R-:W-:Y:S01]  /*1080*/  @!P1 IMAD.IADD R5, R29, 0x1, R5 ;  /* 0x000000011d059824 */ /* 0x000fe200078e0205 */
[----:B------:R-:W-:Y:S01]  /*1090*/  @!P1 LEA R16, P6, R28, c[0x0][0x160], 0x1 ;  /* 0x000058001c109a11 */ /* 0x000fe200078c08ff */
[----:B------:R-:W-:-:S02]  /*10a0*/  @!P3 IMAD R0, R9, c[0x0][0x194], R0 ;  /* 0x000065000900ba24 */ /* 0x000fc400078e0200 */
[----:B------:R-:W-:Y:S01]  /*10b0*/  @!P3 IMAD.WIDE.U32 R30, R9, c[0x0][0x190], R30 ;  /* 0x00006400091eba25 */ /* 0x000fe200078e001e */
[----:B------:R-:W-:Y:S01]  /*10c0*/  @!P1 LEA.HI.X R17, R28, c[0x0][0x164], R5, 0x1, P6 ;  /* 0x000059001c119a11 */ /* 0x000fe200030f0c05 */
[----:B------:R4:W-:Y:S01]  /*10d0*/  @!P2 LDGSTS.E.BYPASS.LTC128B.128 [R198+0x2000], [R24.64] ;  /* 0x0200000018c6afae */ /* 0x0009e2000b901d54 */
[----:B------:R-:W-:Y:S01]  /*10e0*/  SHF.R.S32.HI R9, RZ, 0x4, R8 ;  /* 0x00000004ff097819 */ /* 0x000fe20000011408 */
[----:B------:R-:W-:Y:S01]  /*10f0*/  @!P3 IMAD.IADD R0, R31, 0x1, R0 ;  /* 0x000000011f00b824 */ /* 0x000fe200078e0200 */
[----:B------:R-:W-:Y:S01]  /*1100*/  @!P3 LEA R20, P6, R30, c[0x0][0x160], 0x1 ;  /* 0x000058001e14ba11 */ /* 0x000fe200078c08ff */
[----:B------:R-:W-:Y:S01]  /*1110*/  IMAD R5, R229, c[0x0][0x198], RZ ;  /* 0x00006600e5057a24 */ /* 0x000fe200078e02ff */
[----:B------:R5:W-:Y:S01]  /*1120*/  @!P1 LDGSTS.E.BYPASS.LTC128B.128 [R198+0x2800], [R16.64] ;  /* 0x0280000010c69fae */ /* 0x000be2000b901d54 */
[----:B------:R-:W-:Y:S01]  /*1130*/  IMAD.WIDE.U32 R18, R228, c[0x0][0x198], R218 ;  /* 0x00006600e4127a25 */ /* 0x000fe200078e00da */
[----:B------:R-:W-:Y:S02]  /*1140*/  @!P3 LEA.HI.X R21, R30, c[0x0][0x164], R0, 0x1, P6 ;  /* 0x000059001e15ba11 */ /* 0x000fe400030f0c00 */
[----:B------:R-:W-:Y:S01]  /*1150*/  @!P0 IADD3 R12, P6, R220, 0x70, RZ ;  /* 0x00000070dc0c8810 */ /* 0x000fe20007fde0ff */
[----:B------:R-:W-:-:S02]  /*1160*/  IMAD R0, R228, c[0x0][0x19c], R5 ;  /* 0x00006700e4007a24 */ /* 0x000fc400078e0205 */
[----:B------:R-:W-:Y:S01]  /*1170*/  @!P0 IMAD.MOV.U32 R5, RZ, RZ, R13 ;  /* 0x000000ffff058224 */ /* 0x000fe200078e000d */
[----:B------:R1:W-:Y:S01]  /*1180*/  @!P3 LDGSTS.E.BYPASS.LTC128B.128 [R198+0x3000], [R20.64] ;  /* 0x0300000014c6bfae */ /* 0x0003e2000b901d54 */
[----:B------:R-:W-:Y:S01]  /*1190*/  @!P0 IMAD.X R7, RZ, RZ, R221, P6 ;  /* 0x000000ffff078224 */ /* 0x000fe200030e06dd */
[----:B------:R-:W-:Y:S01]  /*11a0*/  IADD3 R214, P6, R214, R18, RZ ;  /* 0x00000012d6d67210 */ /* 0x000fe20007fde0ff */
[----:B---3--:R-:W-:-:S03]  /*11b0*/  IMAD.WIDE.U32 R10, R228, c[0x0][0x1a0], R218 ;  /* 0x00006800e40a7a25 */ /* 0x008fc600078e00da */
[----:B------:R-:W-:Y:S01]  /*11c0*/  IADD3.X R215, R3, R19, R0, P6, !PT ;  /* 0x0000001303d77210 */ /* 0x000fe200037fe400 */
[----:B------:R-:W-:Y:S01]  /*11d0*/  @!P0 IMAD R7, R7, c[0x0][0x190], RZ ;  /* 0x0000640007078a24 */ /* 0x000fe200078e02ff */
[----:B------:R-:W-:Y:S01]  /*11e0*/  IADD3 R22, P4, R22, R10, RZ ;  /* 0x0000000a16167210 */ /* 0x000fe20007f9e0ff */
[----:B------:R-:W-:Y:S02]  /*11f0*/  IMAD R0, R117, -0x40, R126 ;  /* 0xffffffc075007824 */ /* 0x000fe400078e027e */
[C---:B------:R-:W-:Y:S02]  /*1200*/  @!P0 IMAD R7, R12.reuse, c[0x0][0x194], R7 ;  /* 0x000065000c078a24 */ /* 0x040fe400078e0207 */
[----:B------:R-:W-:Y:S01]  /*1210*/  @!P0 IMAD.WIDE.U32 R12, R12, c[0x0][0x190], R4 ;  /* 0x000064000c0c8a25 */ /* 0x000fe200078e0004 */
[-C--:B------:R-:W-:Y:S02]  /*1220*/  ISETP.GE.AND P6, PT, R228, R0.reuse, PT ;  /* 0x00000000e400720c */ /* 0x080fe40003fc6270 */
[----:B------:R-:W-:Y:S01]  /*1230*/  SHF.R.S32.HI R4, RZ, 0x1f, R117 ;  /* 0x0000001fff047819 */ /* 0x000fe20000011475 */
[----:B------:R-:W-:Y:S01]  /*1240*/  @!P0 IMAD.IADD R7, R13, 0x1, R7 ;  /* 0x000000010d078824 */ /* 0x000fe200078e0207 */
[----:B------:R-:W-:Y:S01]  /*1250*/  @!P0 LEA R18, P5, R12, c[0x0][0x160], 0x1 ;  /* 0x000058000c128a11 */ /* 0x000fe200078a08ff */
[----:B------:R-:W-:Y:S01]  /*1260*/  IMAD.WIDE.U32 R214, R212, c[0x0][0x1b0], R214 ;  /* 0x00006c00d4d67a25 */ /* 0x000fe200078e00d6 */
[----:B------:R-:W-:-:S02]  /*1270*/  ISETP.GE.AND P2, PT, R209, R0, PT ;  /* 0x00000000d100720c */ /* 0x000fc40003f46270 */
[----:B------:R-:W-:Y:S01]  /*1280*/  @!P0 LEA.HI.X R19, R12, c[0x0][0x164], R7, 0x1, P5 ;  /* 0x000059000c138a11 */ /* 0x000fe200028f0c07 */
[----:B------:R-:W-:Y:S01]  /*1290*/  IMAD R3, R120, R117, RZ ;  /* 0x0000007578037224 */ /* 0x000fe200078e02ff */
[-C--:B------:R-:W-:Y:S01]  /*12a0*/  ISETP.GE.AND P5, PT, R211, R0.reuse, PT ;  /* 0x00000000d300720c */ /* 0x080fe20003fa6270 */
[----:B------:R-:W-:Y:S01]  /*12b0*/  IMAD.IADD R217, R215, 0x1, R217 ;  /* 0x00000001d7d97824 */ /* 0x000fe200078e02d9 */
[----:B------:R-:W-:Y:S01]  /*12c0*/  ISETP.GE.AND P3, PT, R207, R0, PT ;  /* 0x00000000cf00720c */ /* 0x000fe20003f66270 */
[----:B------:R-:W-:Y:S01]  /*12d0*/  IMAD.MOV.U32 R216, RZ, RZ, R214 ;  /* 0x000000ffffd87224 */ /* 0x000fe200078e00d6 */
[----:B------:R3:W-:Y:S01]  /*12e0*/  @!P0 LDGSTS.E.BYPASS.LTC128B.128 [R198+0x3800], [R18.64] ;  /* 0x0380000012c68fae */ /* 0x0007e2000b901d54 */
[----:B------:R-:W-:Y:S02]  /*12f0*/  IMAD R5, R229, c[0x0][0x1a0], RZ ;  /* 0x00006800e5057a24 */ /* 0x000fe400078e02ff */
[-C--:B------:R-:W-:Y:S02]  /*1300*/  IMAD R3, R4, R121.reuse, R3 ;  /* 0x0000007904037224 */ /* 0x080fe400078e0203 */
[----:B-1----:R-:W-:-:S04]  /*1310*/  IMAD.WIDE.U32 R14, R117, R121, R216 ;  /* 0x00000079750e7225 */ /* 0x002fc800078e00d8 */
[----:B------:R-:W-:Y:S01]  /*1320*/  IMAD R5, R228, c[0x0][0x1a4], R5 ;  /* 0x00006900e4057a24 */ /* 0x000fe200078e0205 */
[----:B------:R-:W-:Y:S01]  /*1330*/  @!P6 LEA R12, P1, R14, c[0x0][0x168], 0x1 ;  /* 0x00005a000e0cea11 */ /* 0x000fe200078208ff */
[----:B------:R-:W-:Y:S01]  /*1340*/  IMAD.IADD R15, R15, 0x1, R3 ;  /* 0x000000010f0f7824 */ /* 0x000fe200078e0203 */
[----:B------:R-:W-:Y:S01]  /*1350*/  VOTEU.ALL UP0, P3 ;  /* 0x00000000003f7886 */ /* 0x000fe20001800000 */
[C---:B----4-:R-:W-:Y:S01]  /*1360*/  IMAD.WIDE.U32 R24, R119.reuse, 0x20, RZ ;  /* 0x0000002077187825 */ /* 0x050fe200078e00ff */
[----:B------:R-:W-:Y:S02]  /*1370*/  IADD3.X R23, R6, R11, R5, P4, !PT ;  /* 0x0000000b06177210 */ /* 0x000fe400027fe405 */
[----:B------:R-:W-:Y:S01]  /*1380*/  @!P5 LEA R6, P4, R119, R14, 0x4 ;  /* 0x0000000e7706d211 */ /* 0x000fe200078820ff */
[----:B------:R-:W-:Y:S01]  /*1390*/  IMAD.SHL.U32 R5, R118, 0x20, RZ ;  /* 0x0000002076057824 */ /* 0x000fe200078e00ff */
[----:B------:R-:W-:Y:S01]  /*13a0*/  @!P6 LEA.HI.X R13, R14, c[0x0][0x16c], R15, 0x1, P1 ;  /* 0x00005b000e0dea11 */ /* 0x000fe200008f0c0f */
[----:B------:R-:W-:Y:S01]  /*13b0*/  IMAD R4, R4, c[0x0][0x1a0], RZ ;  /* 0x0000680004047a24 */ /* 0x000fe200078e02ff */
[-C--:B------:R-:W-:Y:S01]  /*13c0*/  ISETP.GE.AND P1, PT, R207, R0.reuse, PT ;  /* 0x00000000cf00720c */ /* 0x080fe20003f26270 */
[----:B------:R-:W-:Y:S01]  /*13d0*/  IMAD R195, R212, c[0x0][0x1bc], R195 ;  /* 0x00006f00d4c37a24 */ /* 0x000fe200078e02c3 */
[----:B------:R-:W-:Y:S01]  /*13e0*/  @!P5 LEA.HI.X R3, R119, R15, R118, 0x4, P4 ;  /* 0x0000000f7703d211 */ /* 0x000fe200020f2476 */
[----:B------:R1:W-:Y:S01]  /*13f0*/  @!P6 LDGSTS.E.BYPASS.LTC128B.128 [R198+0x4000], [R12.64] ;  /* 0x040000000cc6efae */ /* 0x0003e2000b901d54 */
[----:B------:R-:W-:Y:S01]  /*1400*/  @!P5 LEA R10, P4, R6, c[0x0][0x168], 0x1 ;  /* 0x00005a00060ada11 */ /* 0x000fe200078808ff */
[----:B------:R-:W-:Y:S01]  /*1410*/  IMAD.WIDE.U32 R212, R212, c[0x0][0x1b8], R22 ;  /* 0x00006e00d4d47a25 */ /* 0x000fe200078e0016 */
[----:B------:R-:W-:-:S02]  /*1420*/  ISETP.GE.AND P6, PT, R228, R0, PT ;  /* 0x00000000e400720c */ /* 0x000fc40003fc6270 */
[----:B------:R-:W-:Y:S01]  /*1430*/  @!P5 LEA.HI.X R11, R6, c[0x0][0x16c], R3, 0x1, P4 ;  /* 0x00005b00060bda11 */ /* 0x000fe200020f0c03 */
[----:B------:R-:W-:Y:S01]  /*1440*/  IMAD.WIDE.U32 R22, R117, c[0x0][0x1a0], RZ ;  /* 0x0000680075167a25 */ /* 0x000fe200078e00ff */
[----:B------:R-:W-:-:S03]  /*1450*/  @!P2 IADD3 R6, P4, R14, R24, RZ ;  /* 0x000000180e06a210 */ /* 0x000fc60007f9e0ff */
[----:B------:R-:W-:Y:S01]  /*1460*/  @!P1 IMAD R3, R118, 0x30, RZ ;  /* 0x0000003076039824 */ /* 0x000fe200078e02ff */
[----:B------:R-:W-:Y:S01]  /*1470*/  @!P2 IADD3.X R5, R15, R25, R5, P4, !PT ;  /* 0x000000190f05a210 */ /* 0x000fe200027fe405 */
[----:B------:R-:W-:Y:S01]  /*1480*/  @!P1 IMAD.WIDE.U32 R24, R119, 0x30, R14 ;  /* 0x0000003077189825 */ /* 0x000fe200078e000e */
[C---:B-----5:R-:W-:Y:S01]  /*1490*/  @!P2 LEA R16, P4, R6.reuse, c[0x0][0x168], 0x1 ;  /* 0x00005a000610aa11 */ /* 0x060fe200078808ff */
[----:B------:R4:W-:Y:S01]  /*14a0*/  @!P5 LDGSTS.E.BYPASS.LTC128B.128 [R198+0x4800], [R10.64] ;  /* 0x048000000ac6dfae */ /* 0x0009e2000b901d54 */
[----:B------:R-:W-:Y:S01]  /*14b0*/  ISETP.GE.AND P5, PT, R211, R0, PT ;  /* 0x00000000d300720c */ /* 0x000fe20003fa6270 */
[----:B------:R-:W-:Y:S01]  /*14c0*/  @!P1 IMAD.IADD R3, R25, 0x1, R3 ;  /* 0x0000000119039824 */ /* 0x000fe200078e0203 */
[----:B------:R-:W-:Y:S01]  /*14d0*/  @!P2 LEA.HI.X R17, R6, c[0x0][0x16c], R5, 0x1, P4 ;  /* 0x00005b000611aa11 */ /* 0x000fe200020f0c05 */
[----:B------:R-:W-:Y:S01]  /*14e0*/  IMAD R4, R117, c[0x0][0x1a4], R4 ;  /* 0x0000690075047a24 */ /* 0x000fe200078e0204 */
[----:B------:R-:W-:Y:S01]  /*14f0*/  @!P1 LEA R14, P4, R24, c[0x0][0x168], 0x1 ;  /* 0x00005a00180e9a11 */ /* 0x000fe200078808ff */
[----:B------:R-:W-:Y:S01]  /*1500*/  IMAD.IADD R195, R213, 0x1, R195 ;  /* 0x00000001d5c37824 */ /* 0x000fe200078e02c3 */
[----:B------:R-:W-:Y:S01]  /*1510*/  LOP3.LUT R6, R8, 0xfffffff0, RZ, 0xc0, !PT ;  /* 0xfffffff008067812 */ /* 0x000fe200078ec0ff */
[----:B------:R5:W-:Y:S01]  /*1520*/  @!P2 LDGSTS.E.BYPASS.LTC128B.128 [R198+0x5000], [R16.64] ;  /* 0x0500000010c6afae */ /* 0x000be2000b901d54 */
[----:B------:R-:W-:Y:S01]  /*1530*/  @!P1 LEA.HI.X R15, R24, c[0x0][0x16c], R3, 0x1, P4 ;  /* 0x00005b00180f9a11 */ /* 0x000fe200020f0c03 */
[----:B------:R-:W-:Y:S01]  /*1540*/  IMAD.IADD R4, R23, 0x1, R4 ;  /* 0x0000000117047824 */ /* 0x000fe200078e0204 */
[----:B------:R-:W-:Y:S01]  /*1550*/  LEA.HI R8, R8, R9, RZ, 0x1 ;  /* 0x0000000908087211 */ /* 0x000fe200078f08ff */
[----:B------:R-:W-:Y:S01]  /*1560*/  IMAD.SHL.U32 R7, R228, 0x8, RZ ;  /* 0x00000008e4077824 */ /* 0x000fe200078e00ff */
[----:B-1----:R-:W-:Y:S01]  /*1570*/  LEA R12, P0, R22, R212, 0x6 ;  /* 0x000000d4160c7211 */ /* 0x002fe200078030ff */
[----:B------:R1:W-:Y:S01]  /*1580*/  @!P1 LDGSTS.E.BYPASS.LTC128B.128 [R198+0x5800], [R14.64] ;  /* 0x058000000ec69fae */ /* 0x0003e2000b901d54 */
[----:B------:R-:W-:Y:S01]  /*1590*/  LOP3.LUT R8, R8, 0xfffffffe, RZ, 0xc0, !PT ;  /* 0xfffffffe08087812 */ /* 0x000fe200078ec0ff */
[----:B------:R-:W-:Y:S01]  /*15a0*/  IMAD.U32 R5, RZ, RZ, UR4 ;  /* 0x00000004ff057e24 */ /* 0x000fe2000f8e00ff */
[----:B------:R-:W-:Y:S01]  /*15b0*/  LEA.HI.X R13, R22, R195, R4, 0x6, P0 ;  /* 0x000000c3160d7211 */ /* 0x000fe200000f3404 */
[----:B------:R-:W0:Y:S01]  /*15c0*/  LDGDEPBAR ;  /* 0x00000000000079af */ /* 0x000e220000000000 */
[----:B------:R-:W-:Y:S01]  /*15d0*/  ISETP.GE.AND P4, PT, R209, R0, PT ;  /* 0x00000000d100720c */ /* 0x000fe20003f86270 */
[----:B------:R-:W-:-:S02]  /*15e0*/  IMAD.IADD R8, R9, 0x1, -R8 ;  /* 0x0000000109087824 */ /* 0x000fc400078e0a08 */
[----:B------:R-:W-:Y:S02]  /*15f0*/  IMAD.U32 R0, RZ, RZ, UR4 ;  /* 0x00000004ff007e24 */ /* 0x000fe4000f8e00ff */
[----:B------:R-:W-:Y:S02]  /*1600*/  IMAD.U32 R9, RZ, RZ, UR4 ;  /* 0x00000004ff097e24 */ /* 0x000fe4000f8e00ff */
[C---:B----4-:R-:W-:Y:S01]  /*1610*/  IMAD.IADD R11, R127.reuse, 0x1, -R6 ;  /* 0x000000017f0b7824 */ /* 0x050fe200078e0a06 */
[----:B------:R-:W-:Y:S01]  /*1620*/  @!P5 LEA R0, P0, R0, R12, 0x4 ;  /* 0x0000000c0000d211 */ /* 0x000fe200078020ff */
[----:B------:R-:W-:Y:S02]  /*1630*/  IMAD.SHL.U32 R6, R2, 0x40, RZ ;  /* 0x0000004002067824 */ /* 0x000fe400078e00ff */
[----:B------:R-:W-:Y:S01]  /*1640*/  IMAD.SHL.U32 R127, R127, 0x2, RZ ;  /* 0x000000027f7f7824 */ /* 0x000fe200078e00ff */
[----:B------:R-:W-:Y:S02]  /*1650*/  SHF.R.S32.HI R4, RZ, 0x1f, R11 ;  /* 0x0000001fff047819 */ /* 0x000fe4000001140b */
[----:B------:R-:W-:-:S02]  /*1660*/  LOP3.LUT R6, R6, 0x1c0, RZ, 0xc0, !PT ;  /* 0x000001c006067812 */ /* 0x000fc400078ec0ff */
[----:B------:R-:W-:Y:S01]  /*1670*/  LEA.HI R3, R4, R11, RZ, 0x3 ;  /* 0x0000000b04037211 */ /* 0x000fe200078f18ff */
[----:B------:R-:W-:Y:S01]  /*1680*/  IMAD.U32 R4, RZ, RZ, UR5 ;  /* 0x00000005ff047e24 */ /* 0x000fe2000f8e00ff */
[----:B------:R-:W-:Y:S02]  /*1690*/  LOP3.LUT R7, R6, 0x8, R7, 0xf8, !PT ;  /* 0x0000000806077812 */ /* 0x000fe400078ef807 */
[----:B------:R-:W-:Y:S01]  /*16a0*/  SHF.R.U32.HI R6, RZ, 0x3, R6 ;  /* 0x00000003ff067819 */ /* 0x000fe20000011606 */
[C---:B------:R-:W-:Y:S01]  /*16b0*/  IMAD.SHL.U32 R125, R3.reuse, 0x40, RZ ;  /* 0x00000040037d7824 */ /* 0x040fe200078e00ff */
[----:B------:R-:W-:Y:S01]  /*16c0*/  LOP3.LUT R10, R3, 0xfffffff8, RZ, 0xc0, !PT ;  /* 0xfffffff8030a7812 */ /* 0x000fe200078ec0ff */
[----:B------:R-:W-:-:S04]  /*16d0*/  DEPBAR.LE SB0, 0x0 ;  /* 0x000080000000791a */ /* 0x000fc80000000000 */
[----:B------:R-:W-:Y:S01]  /*16e0*/  LOP3.LUT R7, R7, R6, RZ, 0x3c, !PT ;  /* 0x0000000607077212 */ /* 0x000fe200078e3cff */
[----:B------:R-:W-:Y:S01]  /*16f0*/  IMAD.IADD R10, R11, 0x1, -R10 ;  /* 0x000000010b0a7824 */ /* 0x000fe200078e0a0a */
[----:B------:R-:W-:Y:S01]  /*1700*/  BAR.SYNC.DEFER_BLOCKING 0x0 ;  /* 0x0000000000007b1d */ /* 0x000fe20000010000 */
[----:B------:R-:W-:Y:S01]  /*1710*/  @!P5 LEA.HI.X R5, R5, R13, R4, 0x4, P0 ;  /* 0x0000000d0505d211 */ /* 0x000fe200000f2404 */
[----:B------:R-:W-:Y:S01]  /*1720*/  IMAD.U32 R11, RZ, RZ, UR6 ;  /* 0x00000006ff0b7e24 */ /* 0x000fe2000f8e00ff */
[----:B------:R-:W-:Y:S01]  /*1730*/  @!P4 IADD3 R4, P0, R12, UR8, RZ ;  /* 0x000000080c04cc10 */ /* 0x000fe2000ff1e0ff */
[----:B------:R-:W-:Y:S01]  /*1740*/  IMAD R193, R8, 0x200, R7 ;  /* 0x0000020008c17824 */ /* 0x000fe200078e0207 */
[----:B-----5:R-:W-:Y:S01]  /*1750*/  @!P6 LEA R16, P1, R12, c[0x0][0x170], 0x1 ;  /* 0x00005c000c10ea11 */ /* 0x020fe200078208ff */
[----:B------:R-:W-:Y:S01]  /*1760*/  IMAD.SHL.U32 R7, R10, 0x40, RZ ;  /* 0x000000400a077824 */ /* 0x000fe200078e00ff */
[----:B------:R-:W-:Y:S01]  /*1770*/  LOP3.LUT R125, R125, 0xfffffe00, RZ, 0xc0, !PT ;  /* 0xfffffe007d7d7812 */ /* 0x000fe200078ec0ff */
[----:B------:R-:W-:Y:S01]  /*1780*/  IMAD.SHL.U32 R8, R8, 0x8, RZ ;  /* 0x0000000808087824 */ /* 0x000fe200078e00ff */
[----:B------:R-:W-:Y:S01]  /*1790*/  @!UP0 UIMAD UR6, UR5, 0x30, URZ ;  /* 0x00000030050688a4 */ /* 0x000fe2000f8e023f */
[----:B------:R-:W-:Y:S01]  /*17a0*/  @!P4 IADD3.X R11, R13, UR9, R11, P0, !PT ;  /* 0x000000090d0bcc10 */ /* 0x000fe200087fe40b */
[----:B------:R-:W-:Y:S01]  /*17b0*/  IMAD.SHL.U32 R193, R193, 0x2, RZ ;  /* 0x00000002c1c17824 */ /* 0x000fe200078e00ff */
[----:B------:R-:W-:Y:S01]  /*17c0*/  LOP3.LUT R7, R7, 0x1c0, RZ, 0xc0, !PT ;  /* 0x000001c007077812 */ /* 0x000fe200078ec0ff */
[----:B------:R-:W-:Y:S01]  /*17d0*/  IMAD R3, R122, 0x400, R125 ;  /* 0x000004007a037824 */ /* 0x000fe200078e027d */
[--C-:B------:R-:W-:Y:S01]  /*17e0*/  @!P6 LEA.HI.X R17, R12, c[0x0][0x174], R13.reuse, 0x1, P1 ;  /* 0x00005d000c11ea11 */ /* 0x100fe200008f0c0d */
[----:B------:R-:W-:Y:S01]  /*17f0*/  @!P3 IMAD.WIDE.U32 R12, R9, 0x30, R12 ;  /* 0x00000030090cb825 */ /* 0x000fe200078e000c */
[----:B------:R-:W-:-:S02]  /*1800*/  LOP3.LUT R8, R7, 0x8, R8, 0xf8, !PT ;  /* 0x0000000807087812 */ /* 0x000fc400078ef808 */
[----:B------:R-:W-:Y:S02]  /*1810*/  SHF.R.U32.HI R7, RZ, 0x3, R7 ;  /* 0x00000003ff077819 */ /* 0x000fe40000011607 */
[----:B---3--:R-:W-:Y:S02]  /*1820*/  @!P5 LEA R18, P1, R0, c[0x0][0x170], 0x1 ;  /* 0x00005c000012da11 */ /* 0x008fe400078208ff */
[----:B-1----:R-:W-:Y:S02]  /*1830*/  @!P4 LEA R14, P0, R4, c[0x0][0x170], 0x1 ;  /* 0x00005c00040eca11 */ /* 0x002fe400078008ff */
[----:B------:R-:W-:Y:S01]  /*1840*/  LOP3.LUT R124, R8, R7, RZ, 0x3c, !PT ;  /* 0x00000007087c7212 */ /* 0x000fe200078e3cff */
[----:B------:R-:W-:Y:S01]  /*1850*/  @P6 STS.128 [R198+0x6000], RZ ;  /* 0x006000ffc6006388 */ /* 0x000fe20000000c00 */
[----:B------:R-:W-:Y:S02]  /*1860*/  @!P5 LEA.HI.X R19, R0, c[0x0][0x174], R5, 0x1, P1 ;  /* 0x00005d000013da11 */ /* 0x000fe400008f0c05 */
[----:B------:R-:W-:Y:S01]  /*1870*/  @!P4 LEA.HI.X R15, R4, c[0x0][0x174], R11, 0x1, P0 ;  /* 0x00005d00040fca11 */ /* 0x000fe200000f0c0b */
[----:B------:R-:W-:Y:S01]  /*1880*/  IMAD.IADD R194, R124, 0x1, R3 ;  /* 0x000000017cc27824 */ /* 0x000fe200078e0203 */
[----:B------:R-:W-:Y:S01]  /*1890*/  @!P3 IADD3 R0, R13, UR6, RZ ;  /* 0x000000060d00bc10 */ /* 0x000fe2000fffe0ff */
[----:B------:R-:W-:Y:S01]  /*18a0*/  @!PT LDS RZ, [RZ] ;  /* 0x00000000fffff984 */ /* 0x000fe20000000800 */
[----:B------:R-:W-:Y:S01]  /*18b0*/  @!PT LDS RZ, [RZ] ;  /* 0x00000000fffff984 */ /* 0x000fe20000000800 */
[----:B------:R-:W-:Y:S01]  /*18c0*/  @!PT LDS RZ, [RZ] ;  /* 0x00000000fffff984 */ /* 0x000fe20000000800 */
[----:B------:R1:W-:Y:S01]  /*18d0*/  @!P6 LDGSTS.E.BYPASS.LTC128B.128 [R198+0x6000], [R16.64] ;  /* 0x0600000010c6efae */ /* 0x0003e2000b901d54 */
[----:B------:R-:W-:Y:S01]  /*18e0*/  @!P3 LEA R6, P0, R12, c[0x0][0x170], 0x1 ;  /* 0x00005c000c06ba11 */ /* 0x000fe200078008ff */
[----:B------:R-:W-:Y:S01]  /*18f0*/  IMAD.SHL.U32 R194, R194, 0x2, RZ ;  /* 0x00000002c2c27824 */ /* 0x000fe200078e00ff */
[----:B------:R-:W-:Y:S01]  /*1900*/  IADD3 R190, R193, 0x4040, RZ ;  /* 0x00004040c1be7810 */ /* 0x000fe20007ffe0ff */
[----:B------:R-:W-:Y:S01]  /*1910*/  @P5 STS.128 [R198+0x6800], RZ ;  /* 0x006800ffc6005388 */ /* 0x000fe20000000c00 */
[----:B------:R-:W-:Y:S01]  /*1920*/  @!P3 LEA.HI.X R7, R12, c[0x0][0x174], R0, 0x1, P0 ;  /* 0x00005d000c07ba11 */ /* 0x000fe200000f0c00 */
[----:B------:R-:W-:-:S02]  /*1930*/  IMAD.MOV.U32 R0, RZ, RZ, 0x10 ;  /* 0x00000010ff007424 */ /* 0x000fc400078e00ff */
[----:B------:R-:W-:Y:S01]  /*1940*/  @!PT LDS RZ, [RZ] ;  /* 0x00000000fffff984 */ /* 0x000fe20000000800 */
[----:B------:R-:W-:Y:S01]  /*1950*/  @!PT LDS RZ, [RZ] ;  /* 0x00000000fffff984 */ /* 0x000fe20000000800 */
[----:B------:R-:W-:Y:S01]  /*1960*/  @!PT LDS RZ, [RZ] ;  /* 0x00000000fffff984 */ /* 0x000fe20000000800 */
[----:B------:R1:W-:Y:S01]  /*1970*/  @!P5 LDGSTS.E.BYPASS.LTC128B.128 [R198+0x6800], [R18.64] ;  /* 0x0680000012c6dfae */ /* 0x0003e2000b901d54 */
[----:B------:R-:W-:-:S03]  /*1980*/  IMAD.MOV.U32 R4, RZ, RZ, 0x20 ;  /* 0x00000020ff047424 */ /* 0x000fc600078e00ff */
[----:B------:R-:W-:Y:S02]  /*1990*/  @P4 STS.128 [R198+0x7000], RZ ;  /* 0x007000ffc6004388 */ /* 0x000fe40000000c00 */
[----:B------:R-:W-:Y:S02]  /*19a0*/  R2P PR, R10, 0x6 ;  /* 0x000000060a007804 */ /* 0x000fe40000000000 */
[----:B------:R-:W-:Y:S01]  /*19b0*/  @!PT LDS RZ, [RZ] ;  /* 0x00000000fffff984 */ /* 0x000fe20000000800 */
[----:B------:R-:W-:Y:S01]  /*19c0*/  @!PT LDS RZ, [RZ] ;  /* 0x00000000fffff984 */ /* 0x000fe20000000800 */
[----:B------:R-:W-:Y:S01]  /*19d0*/  @!PT LDS RZ, [RZ] ;  /* 0x00000000fffff984 */ /* 0x000fe20000000800 */
[----:B------:R3:W-:Y:S03]  /*19e0*/  @!P4 LDGSTS.E.BYPASS.LTC128B.128 [R198+0x7000], [R14.64] ;  /* 0x070000000ec6cfae */ /* 0x0007e6000b901d54 */
[----:B------:R-:W-:Y:S01]  /*19f0*/  SEL R0, R0, 0xfffffff0, !P1 ;  /* 0xfffffff000007807 */ /* 0x000fe20004800000 */
[----:B------:R-:W-:Y:S01]  /*1a00*/  @P3 STS.128 [R198+0x7800], RZ ;  /* 0x007800ffc6003388 */ /* 0x000fe20000000c00 */
[----:B------:R-:W-:Y:S02]  /*1a10*/  SEL R3, R4, 0xffffffe0, !P2 ;  /* 0xffffffe004037807 */ /* 0x000fe40005000000 */
[----:B------:R-:W-:Y:S01]  /*1a20*/  R2P PR, R2, 0x6 ;  /* 0x0000000602007804 */ /* 0x000fe20000000000 */
[----:B------:R-:W-:Y:S01]  /*1a30*/  @!PT LDS RZ, [RZ] ;  /* 0x00000000fffff984 */ /* 0x000fe20000000800 */
[----:B------:R-:W-:Y:S01]  /*1a40*/  @!PT LDS RZ, [RZ] ;  /* 0x00000000fffff984 */ /* 0x000fe20000000800 */
[----:B------:R-:W-:Y:S01]  /*1a50*/  @!PT LDS RZ, [RZ] ;  /* 0x00000000fffff984 */ /* 0x000fe20000000800 */
[----:B------:R4:W-:Y:S01]  /*1a60*/  @!P3 LDGSTS.E.BYPASS.LTC128B.128 [R198+0x7800], [R6.64] ;  /* 0x0780000006c6bfae */ /* 0x0009e2000b901d54 */
[----:B------:R-:W-:-:S02]  /*1a70*/  IMAD R192, R0, 0x2, R194 ;  /* 0x0000000200c07824 */ /* 0x000fc400078e02c2 */
[----:B------:R-:W-:Y:S01]  /*1a80*/  IMAD R191, R3, 0x2, R194 ;  /* 0x0000000203bf7824 */ /* 0x000fe200078e02c2 */
[----:B------:R-:W-:Y:S01]  /*1a90*/  LDSM.16.M88.4 R56, [R193+0x4000] ;  /* 0x00400000c138783b */ /* 0x000fe20000000200 */
[----:B------:R-:W-:Y:S02]  /*1aa0*/  SEL R2, R4, 0xffffffe0, !P1 ;  /* 0xffffffe004027807 */ /* 0x000fe40004800000 */
[----:B------:R-:W-:Y:S01]  /*1ab0*/  IMAD R189, R0, 0x2, R191 ;  /* 0x0000000200bd7824 */ /* 0x000fe200078e02bf */
[----:B------:R-:W-:Y:S02]  /*1ac0*/  LDSM.16.M88.4 R44, [R193+0x4800] ;  /* 0x00480000c12c783b */ /* 0x000fe40000000200 */
[C---:B------:R-:W-:Y:S02]  /*1ad0*/  IMAD.IADD R187, R193.reuse, 0x1, R2 ;  /* 0x00000001c1bb7824 */ /* 0x040fe400078e0202 */
[----:B-1----:R-:W4:Y:S04]  /*1ae0*/  LDSM.16.M88.4 R16, [R194+0x2000] ;  /* 0x00200000c210783b */ /* 0x002f280000000200 */
[----:B------:R-:W1:Y:S04]  /*1af0*/  LDSM.16.M88.4 R28, [R193+0x5000] ;  /* 0x00500000c11c783b */ /* 0x000e680000000200 */
[----:B------:R-:W5:Y:S04]  /*1b00*/  LDSM.16.M88.4 R80, [R193+0x5800] ;  /* 0x00580000c150783b */ /* 0x000f680000000200 */
[----:B---3--:R-:W3:Y:S04]  /*1b10*/  LDSM.16.M88.4 R12, [R194] ;  /* 0x00000000c20c783b */ /* 0x008ee80000000200 */
[----:B------:R-:W-:Y:S04]  /*1b20*/  LDSM.16.M88.4 R84, [R187+0x4000] ;  /* 0x00400000bb54783b */ /* 0x000fe80000000200 */
[----:B------:R-:W2:Y:S04]  /*1b30*/  LDSM.16.M88.4 R76, [R192+0x2000] ;  /* 0x00200000c04c783b */ /* 0x000ea80000000200 */
[----:B------:R-:W2:Y:S04]  /*1b40*/  LDSM.16.M88.4 R72, [R187+0x4800] ;  /* 0x00480000bb48783b */ /* 0x000ea80000000200 */
[----:B------:R-:W2:Y:S04]  /*1b50*/  LDSM.16.M88.4 R68, [R187+0x5000] ;  /* 0x00500000bb44783b */ /* 0x000ea80000000200 */
[----:B------:R-:W2:Y:S04]  /*1b60*/  LDSM.16.M88.4 R64, [R187+0x5800] ;  /* 0x00580000bb40783b */ /* 0x000ea80000000200 */
[----:B------:R-:W2:Y:S01]  /*1b70*/  LDSM.16.M88.4 R8, [R192] ;  /* 0x00000000c008783b */ /* 0x000ea20000000200 */
[C---:B----4-:R-:W-:Y:S03]  /*1b80*/  HMMA.16816.F32.BF16 R4, R16.reuse, R56, RZ ;  /* 0x000000381004723c */ /* 0x050fe600000418ff */
[----:B------:R-:W-:Y:S04]  /*1b90*/  LDSM.16.M88.4 R108, [R189+0x2000] ;  /* 0x00200000bd6c783b */ /* 0x000fe80000000200 */
[----:B------:R-:W0:Y:S01]  /*1ba0*/  LDGDEPBAR ;  /* 0x00000000000079af */ /* 0x000e220000000000 */
[C---:B------:R-:W-:Y:S08]  /*1bb0*/  HMMA.16816.F32.BF16 R88, R16.reuse, R44, RZ ;  /* 0x0000002c1058723c */ /* 0x040ff000000418ff */
[C---:B-1----:R-:W-:Y:S08]  /*1bc0*/  HMMA.16816.F32.BF16 R36, R16.reuse, R28, RZ ;  /* 0x0000001c1024723c */ /* 0x042ff000000418ff */
[C---:B-----5:R-:W-:Y:S08]  /*1bd0*/  HMMA.16816.F32.BF16 R20, R16.reuse, R80, RZ ;  /* 0x000000501014723c */ /* 0x060ff000000418ff */
[C---:B------:R-:W-:Y:S08]  /*1be0*/  HMMA.16816.F32.BF16 R60, R16.reuse, R58, RZ ;  /* 0x0000003a103c723c */ /* 0x040ff000000418ff */
[C---:B------:R-:W-:Y:S08]  /*1bf0*/  HMMA.16816.F32.BF16 R48, R16.reuse, R46, RZ ;  /* 0x0000002e1030723c */ /* 0x040ff000000418ff */
[C---:B------:R-:W-:Y:S08]  /*1c00*/  HMMA.16816.F32.BF16 R32, R16.reuse, R30, RZ ;  /* 0x0000001e1020723c */ /* 0x040ff000000418ff */
[----:B------:R-:W-:Y:S08]  /*1c10*/  HMMA.16816.F32.BF16 R16, R16, R82, RZ ;  /* 0x000000521010723c */ /* 0x000ff000000418ff */
[C---:B---3--:R-:W-:Y:S08]  /*1c20*/  HMMA.16816.F32.BF16 R52, R12.reuse, R44, RZ ;  /* 0x0000002c0c34723c */ /* 0x048ff000000418ff */
[----:B------:R-:W-:Y:S08]  /*1c30*/  HMMA.16816.F32.BF16 R44, R12, R46, RZ ;  /* 0x0000002e0c2c723c */ /* 0x000ff000000418ff */
[C---:B--2---:R-:W-:Y:S08]  /*1c40*/  HMMA.16816.F32.BF16 R4, R76.reuse, R84, R4 ;  /* 0x000000544c04723c */ /* 0x044ff00000041804 */
[C---:B------:R-:W-:Y:S08]  /*1c50*/  HMMA.16816.F32.BF16 R88, R76.reuse, R72, R88 ;  /* 0x000000484c58723c */ /* 0x040ff00000041858 */
[C---:B------:R-:W-:Y:S08]  /*1c60*/  HMMA.16816.F32.BF16 R36, R76.reuse, R68, R36 ;  /* 0x000000444c24723c */ /* 0x040ff00000041824 */
[C---:B------:R-:W-:Y:S08]  /*1c70*/  HMMA.16816.F32.BF16 R20, R76.reuse, R64, R20 ;  /* 0x000000404c14723c */ /* 0x040ff00000041814 */
[C---:B------:R-:W-:Y:S08]  /*1c80*/  HMMA.16816.F32.BF16 R60, R76.reuse, R86, R60 ;  /* 0x000000564c3c723c */ /* 0x040ff0000004183c */
[C---:B------:R-:W-:Y:S08]  /*1c90*/  HMMA.16816.F32.BF16 R48, R76.reuse, R74, R48 ;  /* 0x0000004a4c30723c */ /* 0x040ff00000041830 */
[C---:B------:R-:W-:Y:S08]  /*1ca0*/  HMMA.16816.F32.BF16 R32, R76.reuse, R70, R32 ;  /* 0x000000464c20723c */ /* 0x040ff00000041820 */
[----:B------:R-:W-:Y:S07]  /*1cb0*/  HMMA.16816.F32.BF16 R16, R76, R66, R16 ;  /* 0x000000424c10723c */ /* 0x000fee0000041810 */
[----:B------:R-:W-:Y:S01]  /*1cc0*/  IADD3 R76, R193, 0x4000, RZ ;  /* 0x00004000c14c7810 */ /* 0x000fe20007ffe0ff */
[----:B------:R-:W-:Y:S03]  /*1cd0*/  HMMA.16816.F32.BF16 R40, R12, R28, RZ ;  /* 0x0000001c0c28723c */ /* 0x000fe600000418ff */
[----:B------:R-:W-:-:S02]  /*1ce0*/  @P2 IADD3 R190, R76, -0x40, RZ ;  /* 0xffffffc04cbe2810 */ /* 0x000fc40007ffe0ff */
[----:B------:R-:W-:Y:S02]  /*1cf0*/  LDSM.16.M88.4 R76, [R191+0x2000] ;  /* 0x00200000bf4c783b */ /* 0x000fe40000000200 */
[----:B------:R-:W-:Y:S01]  /*1d00*/  IADD3 R183, R190, 0x800, RZ ;  /* 0x00000800beb77810 */ /* 0x000fe20007ffe0ff */
[C---:B------:R-:W-:Y:S01]  /*1d10*/  HMMA.16816.F32.BF16 R28, R12.reuse, R30, RZ ;  /* 0x0000001e0c1c723c */ /* 0x040fe200000418ff */
[----:B------:R-:W1:Y:S01]  /*1d20*/  LDSM.16.M88.4 R112, [R190] ;  /* 0x00000000be70783b */ /* 0x000e620000000200 */
[----:B------:R-:W-:Y:S01]  /*1d30*/  IMAD.IADD R180, R2, 0x1, R190 ;  /* 0x0000000102b47824 */ /* 0x000fe200078e02be */
[----:B------:R-:W-:Y:S02]  /*1d40*/  LOP3.LUT R2, R127, 0x6, RZ, 0xc0, !PT ;  /* 0x000000067f027812 */ /* 0x000fe400078ec0ff */
[C---:B------:R-:W-:Y:S02]  /*1d50*/  IADD3 R182, R190.reuse, 0x1000, RZ ;  /* 0x00001000beb67810 */ /* 0x040fe40007ffe0ff */
[----:B------:R-:W-:Y:S01]  /*1d60*/  LDSM.16.M88.4 R104, [R180] ;  /* 0x00000000b468783b */ /* 0x000fe20000000200 */
[----:B------:R-:W-:Y:S01]  /*1d70*/  HMMA.16816.F32.BF16 R92, R12, R56, RZ ;  /* 0x000000380c5c723c */ /* 0x000fe200000418ff */
[----:B------:R-:W-:-:S02]  /*1d80*/  IADD3 R181, R190, 0x1800, RZ ;  /* 0x00001800beb57810 */ /* 0x000fc40007ffe0ff */
[----:B------:R-:W-:Y:S04]  /*1d90*/  LDSM.16.M88.4 R100, [R180+0x800] ;  /* 0x00080000b464783b */ /* 0x000fe80000000200 */
[----:B------:R-:W-:Y:S01]  /*1da0*/  LDSM.16.M88.4 R96, [R180+0x1000] ;  /* 0x00100000b460783b */ /* 0x000fe20000000200 */
[C---:B------:R-:W-:Y:S08]  /*1db0*/  HMMA.16816.F32.BF16 R56, R12.reuse, R58, RZ ;  /* 0x0000003a0c38723c */ /* 0x040ff000000418ff */
[C---:B------:R-:W-:Y:S08]  /*1dc0*/  HMMA.16816.F32.BF16 R24, R12.reuse, R80, RZ ;  /* 0x000000500c18723c */ /* 0x040ff000000418ff */
[----:B------:R-:W-:Y:S01]  /*1dd0*/  HMMA.16816.F32.BF16 R12, R12, R82, RZ ;  /* 0x000000520c0c723c */ /* 0x000fe200000418ff */
[----:B------:R-:W2:Y:S07]  /*1de0*/  LDSM.16.M88.4 R80, [R191] ;  /* 0x00000000bf50783b */ /* 0x000eae0000000200 */
        /* <DEDUP_REMOVED lines=10> */
[----:B------:R-:W-:Y:S01]  /*1e90*/  HMMA.16816.F32.BF16 R12, R8, R66, R12 ;  /* 0x00000042080c723c */ /* 0x000fe2000004180c */
[----:B------:R-:W5:Y:S04]  /*1ea0*/  LDSM.16.M88.4 R8, [R189] ;  /* 0x00000000bd08783b */ /* 0x000f680000000200 */
[----:B------:R-:W4:Y:S01]  /*1eb0*/  LDSM.16.M88.4 R64, [R190+0x1800] ;  /* 0x00180000be40783b */ /* 0x000f220000000200 */
[----:B------:R-:W-:-:S04]  /*1ec0*/  DEPBAR.LE SB0, 0x0 ;  /* 0x000080000000791a */ /* 0x000fc80000000000 */
[-C--:B-1----:R-:W-:Y:S08]  /*1ed0*/  HMMA.16816.F32.BF16 R4, R76, R112.reuse, R4 ;  /* 0x000000704c04723c */ /* 0x082ff00000041804 */
[----:B--2---:R-:W-:Y:S08]  /*1ee0*/  HMMA.16816.F32.BF16 R92, R80, R112, R92 ;  /* 0x00000070505c723c */ /* 0x004ff0000004185c */
[-C--:B------:R-:W-:Y:S08]  /*1ef0*/  HMMA.16816.F32.BF16 R60, R76, R114.reuse, R60 ;  /* 0x000000724c3c723c */ /* 0x080ff0000004183c */
[C---:B------:R-:W-:Y:S08]  /*1f00*/  HMMA.16816.F32.BF16 R56, R80.reuse, R114, R56 ;  /* 0x000000725038723c */ /* 0x040ff00000041838 */
[-C--:B---3--:R-:W-:Y:S08]  /*1f10*/  HMMA.16816.F32.BF16 R52, R80, R72.reuse, R52 ;  /* 0x000000485034723c */ /* 0x088ff00000041834 */
[C---:B------:R-:W-:Y:S08]  /*1f20*/  HMMA.16816.F32.BF16 R88, R76.reuse, R72, R88 ;  /* 0x000000484c58723c */ /* 0x040ff00000041858 */
[-C--:B----4-:R-:W-:Y:S08]  /*1f30*/  HMMA.16816.F32.BF16 R36, R76, R68.reuse, R36 ;  /* 0x000000444c24723c */ /* 0x090ff00000041824 */
[----:B------:R-:W-:Y:S08]  /*1f40*/  HMMA.16816.F32.BF16 R40, R80, R68, R40 ;  /* 0x000000445028723c */ /* 0x000ff00000041828 */
[----:B------:R-:W-:Y:S08]  /*1f50*/  HMMA.16816.F32.BF16 R4, R108, R104, R4 ;  /* 0x000000686c04723c */ /* 0x000ff00000041804 */
[-C--:B------:R-:W-:Y:S08]  /*1f60*/  HMMA.16816.F32.BF16 R48, R76, R74.reuse, R48 ;  /* 0x0000004a4c30723c */ /* 0x080ff00000041830 */
[----:B------:R-:W-:Y:S08]  /*1f70*/  HMMA.16816.F32.BF16 R44, R80, R74, R44 ;  /* 0x0000004a502c723c */ /* 0x000ff0000004182c */
[----:B-----5:R-:W-:Y:S08]  /*1f80*/  HMMA.16816.F32.BF16 R92, R8, R104, R92 ;  /* 0x00000068085c723c */ /* 0x020ff0000004185c */
[-C--:B------:R-:W-:Y:S08]  /*1f90*/  HMMA.16816.F32.BF16 R60, R108, R106.reuse, R60 ;  /* 0x0000006a6c3c723c */ /* 0x080ff0000004183c */
[----:B------:R-:W-:Y:S08]  /*1fa0*/  HMMA.16816.F32.BF16 R56, R8, R106, R56 ;  /* 0x0000006a0838723c */ /* 0x000ff00000041838 */
[-C--:B------:R-:W-:Y:S08]  /*1fb0*/  HMMA.16816.F32.BF16 R16, R76, R66.reuse, R16 ;  /* 0x000000424c10723c */ /* 0x080ff00000041810 */
[----:B------:R-:W-:Y:S07]  /*1fc0*/  HMMA.16816.F32.BF16 R12, R80, R66, R12 ;  /* 0x00000042500c723c */ /* 0x000fee000004180c */
[----:B------:R-:W-:Y:S01]  /*1fd0*/  IMAD R67, R117, 0x40, R2 ;  /* 0x0000004075437824 */ /* 0x000fe200078e0202 */
[----:B------:R-:W-:Y:S01]  /*1fe0*/  HMMA.16816.F32.BF16 R32, R76, R70, R32 ;  /* 0x000000464c20723c */ /* 0x000fe20000041820 */
[----:B------:R-:W-:-:S03]  /*1ff0*/  IMAD.IADD R2, R125, 0x1, R124 ;  /* 0x000000017d027824 */ /* 0x000fc600078e027c */
[C---:B------:R-:W-:Y:S02]  /*2000*/  IADD3 R69, R67.reuse, 0x1, RZ ;  /* 0x0000000143457810 */ /* 0x040fe40007ffe0ff */
[-C--:B------:R-:W-:Y:S02]  /*2010*/  ISETP.GE.AND P2, PT, R67, R126.reuse, PT ;  /* 0x0000007e4300720c */ /* 0x080fe40003f46270 */
[----:B------:R-:W-:Y:S01]  /*2020*/  HMMA.16816.F32.BF16 R20, R76, R64, R20 ;  /* 0x000000404c14723c */ /* 0x000fe20000041814 */
[-C--:B------:R-:W-:Y:S02]  /*2030*/  ISETP.GE.AND P1, PT, R69, R126.reuse, PT ;  /* 0x0000007e4500720c */ /* 0x080fe40003f26270 */
[C---:B------:R-:W-:Y:S02]  /*2040*/  IADD3 R69, R67.reuse, 0x11, RZ ;  /* 0x0000001143457810 */ /* 0x040fe40007ffe0ff */
[----:B------:R-:W-:Y:S02]  /*2050*/  IADD3 R73, R67, 0x19, RZ ;  /* 0x0000001943497810 */ /* 0x000fe40007ffe0ff */
[----:B------:R-:W-:Y:S01]  /*2060*/  ISETP.GE.AND P4, PT, R69, R126, PT ;  /* 0x0000007e4500720c */ /* 0x000fe20003f86270 */
[----:B------:R-:W-:Y:S01]  /*2070*/  HMMA.16816.F32.BF16 R28, R80, R70, R28 ;  /* 0x00000046501c723c */ /* 0x000fe2000004181c */
[----:B------:R-:W-:-:S02]  /*2080*/  FSEL R69, R92, -INF , !P2 ;  /* 0xff8000005c457808 */ /* 0x000fc40005000000 */
[----:B------:R-:W-:Y:S02]  /*2090*/  FSEL R75, R4, -INF , !P2 ;  /* 0xff800000044b7808 */ /* 0x000fe40005000000 */
[----:B------:R-:W-:Y:S02]  /*20a0*/  FSEL R72, R95, -INF , !P1 ;  /* 0xff8000005f487808 */ /* 0x000fe40004800000 */
[----:B------:R-:W-:Y:S01]  /*20b0*/  IADD3 R71, R67, 0x10, RZ ;  /* 0x0000001043477810 */ /* 0x000fe20007ffe0ff */
[----:B------:R-:W-:Y:S01]  /*20c0*/  HMMA.16816.F32.BF16 R24, R80, R64, R24 ;  /* 0x000000405018723c */ /* 0x000fe20000041818 */
[----:B------:R-:W-:Y:S02]  /*20d0*/  FSEL R76, R93, -INF , !P1 ;  /* 0xff8000005d4c7808 */ /* 0x000fe40004800000 */
[----:B------:R-:W-:Y:S02]  /*20e0*/  ISETP.GE.AND P5, PT, R71, R126, PT ;  /* 0x0000007e4700720c */ /* 0x000fe40003fa6270 */
[----:B------:R-:W-:-:S02]  /*20f0*/  FSEL R71, R6, -INF , !P2 ;  /* 0xff80000006477808 */ /* 0x000fc40005000000 */
[----:B------:R-:W-:Y:S01]  /*2100*/  IADD3 R65, R67, 0x8, RZ ;  /* 0x0000000843417810 */ /* 0x000fe20007ffe0ff */
[-C--:B------:R-:W-:Y:S01]  /*2110*/  HMMA.16816.F32.BF16 R52, R8, R100.reuse, R52 ;  /* 0x000000640834723c */ /* 0x080fe20000041834 */
[----:B------:R-:W-:Y:S02]  /*2120*/  FSEL R80, R7, -INF , !P1 ;  /* 0xff80000007507808 */ /* 0x000fe40004800000 */
[-C--:B------:R-:W-:Y:S02]  /*2130*/  ISETP.GE.AND P0, PT, R65, R126.reuse, PT ;  /* 0x0000007e4100720c */ /* 0x080fe40003f06270 */
[----:B------:R-:W-:Y:S02]  /*2140*/  IADD3 R65, R67, 0x9, RZ ;  /* 0x0000000943417810 */ /* 0x000fe40007ffe0ff */
[----:B------:R-:W-:Y:S01]  /*2150*/  FSEL R7, R5, -INF , !P1 ;  /* 0xff80000005077808 */ /* 0x000fe20004800000 */
[----:B------:R-:W-:Y:S01]  /*2160*/  HMMA.16816.F32.BF16 R88, R108, R100, R88 ;  /* 0x000000646c58723c */ /* 0x000fe20000041858 */
[----:B------:R-:W-:-:S02]  /*2170*/  ISETP.GE.AND P6, PT, R65, R126, PT ;  /* 0x0000007e4100720c */ /* 0x000fc40003fc6270 */
[C---:B------:R-:W-:Y:S02]  /*2180*/  IADD3 R5, R67.reuse, 0x21, RZ ;  /* 0x0000002143057810 */ /* 0x040fe40007ffe0ff */
[----:B------:R-:W-:Y:S02]  /*2190*/  IADD3 R65, R67, 0x18, RZ ;  /* 0x0000001843417810 */ /* 0x000fe40007ffe0ff */
[----:B------:R-:W-:Y:S01]  /*21a0*/  FSEL R92, R62, -INF , !P0 ;  /* 0xff8000003e5c7808 */ /* 0x000fe20004000000 */
[----:B------:R-:W-:Y:S01]  /*21b0*/  HMMA.16816.F32.BF16 R36, R108, R96, R36 ;  /* 0x000000606c24723c */ /* 0x000fe20000041824 */
[----:B------:R-:W-:Y:S02]  /*21c0*/  FSEL R77, R60, -INF , !P0 ;  /* 0xff8000003c4d7808 */ /* 0x000fe40004000000 */
[----:B------:R-:W-:Y:S02]  /*21d0*/  FSEL R70, R58, -INF , !P0 ;  /* 0xff8000003a467808 */ /* 0x000fe40004000000 */
[----:B------:R-:W-:-:S02]  /*21e0*/  FSEL R82, R56, -INF , !P0 ;  /* 0xff80000038527808 */ /* 0x000fc40004000000 */
[-C--:B------:R-:W-:Y:S01]  /*21f0*/  ISETP.GE.AND P0, PT, R5, R126.reuse, PT ;  /* 0x0000007e0500720c */ /* 0x080fe20003f06270 */
[----:B------:R-:W-:Y:S01]  /*2200*/  HMMA.16816.F32.BF16 R40, R8, R96, R40 ;  /* 0x000000600828723c */ /* 0x000fe20000041828 */
[-C--:B------:R-:W-:Y:S02]  /*2210*/  ISETP.GE.AND P3, PT, R65, R126.reuse, PT ;  /* 0x0000007e4100720c */ /* 0x080fe40003f66270 */
[----:B------:R-:W-:Y:S02]  /*2220*/  IADD3 R5, R67, 0x28, RZ ;  /* 0x0000002843057810 */ /* 0x000fe40007ffe0ff */
[----:B------:R-:W-:Y:S02]  /*2230*/  FSEL R65, R94, -INF , !P2 ;  /* 0xff8000005e417808 */ /* 0x000fe40005000000 */
[----:B------:R-:W-:Y:S01]  /*2240*/  ISETP.GE.AND P2, PT, R73, R126, PT ;  /* 0x0000007e4900720c */ /* 0x000fe20003f46270 */
[----:B------:R-:W-:Y:S01]  /*2250*/  HMMA.16816.F32.BF16 R48, R108, R102, R48 ;  /* 0x000000666c30723c */ /* 0x000fe20000041830 */
[----:B------:R-:W-:-:S02]  /*2260*/  FSEL R94, R63, -INF , !P6 ;  /* 0xff8000003f5e7808 */ /* 0x000fc40007000000 */
[----:B------:R-:W-:Y:S02]  /*2270*/  IADD3 R73, R67, 0x20, RZ ;  /* 0x0000002043497810 */ /* 0x000fe40007ffe0ff */
[----:B------:R-:W-:Y:S02]  /*2280*/  FSEL R63, R61, -INF , !P6 ;  /* 0xff8000003d3f7808 */ /* 0x000fe40007000000 */
[----:B------:R-:W-:Y:S01]  /*2290*/  FSEL R68, R59, -INF , !P6 ;  /* 0xff8000003b447808 */ /* 0x000fe20007000000 */
[----:B------:R-:W-:Y:S01]  /*22a0*/  HMMA.16816.F32.BF16 R44, R8, R102, R44 ;  /* 0x00000066082c723c */ /* 0x000fe2000004182c */
[----:B------:R-:W-:Y:S02]  /*22b0*/  FSEL R78, R57, -INF , !P6 ;  /* 0xff800000394e7808 */ /* 0x000fe40007000000 */
[----:B------:R-:W-:Y:S02]  /*22c0*/  ISETP.GE.AND P6, PT, R5, R126, PT ;  /* 0x0000007e0500720c */ /* 0x000fe40003fc6270 */
[----:B------:R-:W-:-:S02]  /*22d0*/  IADD3 R5, R67, 0x29, RZ ;  /* 0x0000002943057810 */ /* 0x000fc40007ffe0ff */
[----:B------:R-:W-:Y:S01]  /*22e0*/  ISETP.GE.AND P1, PT, R73, R126, PT ;  /* 0x0000007e4900720c */ /* 0x000fe20003f26270 */
[C---:B------:R-:W-:Y:S01]  /*22f0*/  HMMA.16816.F32.BF16 R32, R108.reuse, R98, R32 ;  /* 0x000000626c20723c */ /* 0x040fe20000041820 */
[----:B------:R-:W-:Y:S02]  /*2300*/  FSEL R60, R54, -INF , !P5 ;  /* 0xff800000363c7808 */ /* 0x000fe40006800000 */
[----:B------:R-:W-:Y:S02]  /*2310*/  FSEL R54, R90, -INF , !P5 ;  /* 0xff8000005a367808 */ /* 0x000fe40006800000 */
[----:B------:R-:W-:Y:S02]  /*2320*/  FSEL R73, R88, -INF , !P5 ;  /* 0xff80000058497808 */ /* 0x000fe40006800000 */
[----:B------:R-:W-:Y:S01]  /*2330*/  FSEL R57, R89, -INF , !P4 ;  /* 0xff80000059397808 */ /* 0x000fe20006000000 */
        /* <DEDUP_REMOVED lines=8> */
[----:B------:R-:W-:-:S02]  /*23c0*/  ISETP.GE.AND P0, PT, R126, 0x41, PT ;  /* 0x000000417e00780c */ /* 0x000fc40003f06270 */
[----:B------:R-:W-:Y:S01]  /*23d0*/  FSEL R108, R52, -INF , !P5 ;  /* 0xff800000346c7808 */ /* 0x000fe20006800000 */
[C---:B------:R-:W-:Y:S01]  /*23e0*/  HMMA.16816.F32.BF16 R28, R8.reuse, R98, R28 ;  /* 0x00000062081c723c */ /* 0x040fe2000004181c */
[-C--:B------:R-:W-:Y:S02]  /*23f0*/  ISETP.GE.AND P5, PT, R5, R126.reuse, PT ;  /* 0x0000007e0500720c */ /* 0x080fe40003fa6270 */
[----:B------:R-:W-:Y:S02]  /*2400*/  IADD3 R5, R67, 0x30, RZ ;  /* 0x0000003043057810 */ /* 0x000fe40007ffe0ff */
        /* <DEDUP_REMOVED lines=11> */
[----:B------:R-:W-:Y:S02]  /*24c0*/  IADD3 R67, R67, 0x39, RZ ;  /* 0x0000003943437810 */ /* 0x000fe40007ffe0ff */
        /* <DEDUP_REMOVED lines=8> */
[-C--:B------:R-:W-:Y:S02]  /*2550*/  ISETP.GE.AND P2, PT, R5, R126.reuse, PT ;  /* 0x0000007e0500720c */ /* 0x080fe40003f46270 */
[----:B------:R-:W-:Y:S02]  /*2560*/  ISETP.GE.AND P1, PT, R67, R126, PT ;  /* 0x0000007e4300720c */ /* 0x000fe40003f26270 */
        /* <DEDUP_REMOVED lines=39> */
[----:B------:R-:W-:Y:S01]  /*27e0*/  IADD3 R8, P1, R4, R5, RZ ;  /* 0x0000000504087210 */ /* 0x000fe20007f3e0ff */
[----:B------:R-:W-:Y:S01]  /*27f0*/  @!PT LDS RZ, [RZ] ;  /* 0x00000000fffff984 */ /* 0x000fe20000000800 */
[----:B------:R-:W-:Y:S01]  /*2800*/  @!PT LDS RZ, [RZ] ;  /* 0x00000000fffff984 */ /* 0x000fe20000000800 */
[----:B------:R-:W-:Y:S01]  /*2810*/  @!PT LDS RZ, [RZ] ;  /* 0x00000000fffff984 */ /* 0x000fe20000000800 */
[----:B------:R1:W-:Y:S02]  /*2820*/  LDGSTS.E.BYPASS.LTC128B.128 [R198+0x4000], [R10.64] ;  /* 0x040000000ac67fae */ /* 0x0003e4000b901d54 */
[--C-:B------:R-:W-:Y:S02]  /*2830*/  IMAD.X R5, R13, 0x1, R118.reuse, P2 ;  /* 0x000000010d057824 */ /* 0x100fe400010e0676 */
[----:B------:R1:W-:Y:S02]  /*2840*/  LDGSTS.E.BYPASS.LTC128B.128 [R198+0x4800], [R12.64] ;  /* 0x048000000cc67fae */ /* 0x0003e4000b901d54 */
[----:B------:R-:W-:Y:S02]  /*2850*/  IMAD.X R9, R5, 0x1, R118, P1 ;  /* 0x0000000105097824 */ /* 0x000fe400008e0676 */
[----:B------:R1:W-:Y:S04]  /*2860*/  LDGSTS.E.BYPASS.LTC128B.128 [R198+0x5000], [R4.64] ;  /* 0x0500000004c67fae */ /* 0x0003e8000b901d54 */
[----:B------:R1:W-:Y:S04]  /*2870*/  LDGSTS.E.BYPASS.LTC128B.128 [R198+0x5800], [R8.64] ;  /* 0x0580000008c67fae */ /* 0x0003e8000b901d54 */
[----:B------:R-:W0:Y:S02]  /*2880*/  LDGDEPBAR ;  /* 0x00000000000079af */ /* 0x000e240000000000 */
.L_x_957:
[----:B-1----:R-:W-:Y:S01]  /*2890*/  FMNMX.FTZ R8, R75, R7, !PT ;  /* 0x000000074b087209 */ /* 0x002fe20007810000 */
[----:B------:R-:W-:Y:S01]  /*28a0*/  IMAD R6, R123, 0x8, R122 ;  /* 0x000000087b067824 */ /* 0x000fe200078e027a */
[----:B------:R-:W-:Y:S01]  /*28b0*/  FMNMX.FTZ R15, R71, R80, !PT ;  /* 0x00000050470f7209 */ /* 0x000fe20007810000 */
[----:B------:R-:W-:Y:S01]  /*28c0*/  IMAD.SHL.U32 R139, R117, 0x2, RZ ;  /* 0x00000002758b7824 */ /* 0x000fe200078e00ff */
[----:B------:R-:W-:Y:S01]  /*28d0*/  FMNMX.FTZ R8, R77, R8, !PT ;  /* 0x000000084d087209 */ /* 0x000fe20007810000 */
[----:B------:R-:W-:Y:S01]  /*28e0*/  IMAD.WIDE.U32 R166, R136, -0x2daee0ad, RZ ;  /* 0xd2511f5388a67825 */ /* 0x000fe200078e00ff */
[----:B------:R-:W-:Y:S01]  /*28f0*/  FMNMX.FTZ R15, R92, R15, !PT ;  /* 0x0000000f5c0f7209 */ /* 0x000fe20007810000 */
[----:B------:R-:W-:Y:S01]  /*2900*/  UIADD3 UR15, UR24, -0x61c88647, URZ ;  /* 0x9e3779b9180f7890 */ /* 0x000fe2000fffe03f */
[----:B------:R-:W-:Y:S01]  /*2910*/  FMNMX.FTZ R8, R63, R8, !PT ;  /* 0x000000083f087209 */ /* 0x000fe20007810000 */
[----:B------:R-:W-:Y:S01]  /*2920*/  UIADD3 UR14, UR25, -0x4498517b, URZ ;  /* 0xbb67ae85190e7890 */ /* 0x000fe2000fffe03f */
[----:B------:R-:W-:Y:S01]  /*2930*/  FMNMX.FTZ R15, R94, R15, !PT ;  /* 0x0000000f5e0f7209 */ /* 0x000fe20007810000 */
[----:B------:R-:W-:Y:S01]  /*2940*/  IMAD.WIDE.U32 R226, R6, -0x326172a9, RZ ;  /* 0xcd9e8d5706e27825 */ /* 0x000fe200078e00ff */
[----:B------:R-:W-:Y:S01]  /*2950*/  FMNMX.FTZ R8, R73, R8, !PT ;  /* 0x0000000849087209 */ /* 0x000fe20007810000 */
[----:B------:R-:W-:Y:S01]  /*2960*/  UIADD3 UR13, UR24, 0x3c6ef372, URZ ;  /* 0x3c6ef372180d7890 */ /* 0x000fe2000fffe03f */
[----:B------:R-:W-:Y:S01]  /*2970*/  FMNMX.FTZ R15, R54, R15, !PT ;  /* 0x0000000f360f7209 */ /* 0x000fe20007810000 */
[----:B------:R-:W-:Y:S01]  /*2980*/  UIADD3 UR12, UR25, 0x76cf5d0a, URZ ;  /* 0x76cf5d0a190c7890 */ /* 0x000fe2000fffe03f */
[----:B------:R-:W-:Y:S01]  /*2990*/  FMNMX.FTZ R8, R57, R8, !PT ;  /* 0x0000000839087209 */ /* 0x000fe20007810000 */
[----:B------:R-:W-:Y:S01]  /*29a0*/  UIADD3 UR10, UR25, 0x32370b8f, URZ ;  /* 0x32370b8f190a7890 */ /* 0x000fe2000fffe03f */
[----:B------:R-:W-:Y:S01]  /*29b0*/  FMNMX.FTZ R15, R110, R15, !PT ;  /* 0x0000000f6e0f7209 */ /* 0x000fe20007810000 */
[----:B------:R-:W-:Y:S01]  /*29c0*/  UIADD3 UR11, UR24, -0x255992d5, URZ ;  /* 0xdaa66d2b180b7890 */ /* 0x000fe2000fffe03f */
[----:B------:R-:W-:Y:S01]  /*29d0*/  FMNMX.FTZ R8, R61, R8, !PT ;  /* 0x000000083d087209 */ /* 0x000fe20007810000 */
[----:B------:R-:W-:Y:S01]  /*29e0*/  UIADD3 UR9, UR24, 0x78dde6e4, URZ ;  /* 0x78dde6e418097890 */ /* 0x000fe2000fffe03f */
[----:B------:R-:W-:Y:S01]  /*29f0*/  FMNMX.FTZ R15, R74, R15, !PT ;  /* 0x0000000f4a0f7209 */ /* 0x000fe20007810000 */
[----:B------:R-:W-:Y:S01]  /*2a00*/  UIADD3 UR6, UR25, -0x56f99767, URZ ;  /* 0xa906689919067890 */ /* 0x000fe2000fffe03f */
[----:B------:R-:W-:Y:S01]  /*2a10*/  FMNMX.FTZ R8, R59, R8, !PT ;  /* 0x000000083b087209 */ /* 0x000fe20007810000 */
[----:B------:R-:W-:Y:S01]  /*2a20*/  UIADD3 UR8, UR25, -0x126145ec, URZ ;  /* 0xed9eba1419087890 */ /* 0x000fe2000fffe03f */
[----:B------:R-:W-:Y:S01]  /*2a30*/  FMNMX.FTZ R15, R208, R15, !PT ;  /* 0x0000000fd00f7209 */ /* 0x000fe20007810000 */
[----:B------:R-:W-:Y:S01]  /*2a40*/  IMAD.SHL.U32 R188, R2, 0x2, RZ ;  /* 0x0000000202bc7824 */ /* 0x000fe200078e00ff */
[----:B------:R-:W-:Y:S01]  /*2a50*/  FMNMX.FTZ R8, R147, R8, !PT ;  /* 0x0000000893087209 */ /* 0x000fe20007810000 */
[----:B------:R-:W-:Y:S01]  /*2a60*/  UIADD3 UR17, UR24, -0x4ab325aa, URZ ;  /* 0xb54cda5618117890 */ /* 0x000fe2000fffe03f */
[----:B------:R-:W-:Y:S01]  /*2a70*/  FMNMX.FTZ R13, R69, R76, !PT ;  /* 0x0000004c450d7209 */ /* 0x000fe20007810000 */
[--C-:B------:R-:W-:Y:S01]  /*2a80*/  IMAD R185, R3, 0x2, R188.reuse ;  /* 0x0000000203b97824 */ /* 0x100fe200078e02bc */
[----:B------:R-:W-:Y:S01]  /*2a90*/  FMNMX.FTZ R8, R149, R8, !PT ;  /* 0x0000000895087209 */ /* 0x000fe20007810000 */
[----:B------:R-:W-:Y:S01]  /*2aa0*/  IMAD R186, R0, 0x2, R188 ;  /* 0x0000000200ba7824 */ /* 0x000fe200078e02bc */
[----:B------:R-:W-:Y:S01]  /*2ab0*/  IADD3 R4, R6, 0x4, RZ ;  /* 0x0000000406047810 */ /* 0x000fe20007ffe0ff */
[----:B------:R-:W-:Y:S01]  /*2ac0*/  IMAD R184, R0, 0x2, R185 ;  /* 0x0000000200b87824 */ /* 0x000fe200078e02b9 */
[----:B------:R-:W-:Y:S01]  /*2ad0*/  FMNMX.FTZ R8, R163, R8, !PT ;  /* 0x00000008a3087209 */ /* 0x000fe20007810000 */
[----:B------:R-:W-:Y:S01]  /*2ae0*/  UIADD3 UR7, UR24, 0x1715609d, URZ ;  /* 0x1715609d18077890 */ /* 0x000fe2000fffe03f */
[----:B------:R-:W-:Y:S01]  /*2af0*/  LOP3.LUT R236, R167, UR25, R139, 0x96, !PT ;  /* 0x00000019a7ec7c12 */ /* 0x000fe2000f8e968b */
[----:B------:R-:W-:Y:S01]  /*2b00*/  IMAD.WIDE.U32 R230, R4, -0x326172a9, RZ ;  /* 0xcd9e8d5704e67825 */ /* 0x000fe200078e00ff */
[----:B------:R-:W-:Y:S01]  /*2b10*/  FMNMX.FTZ R8, R155, R8, !PT ;  /* 0x000000089b087209 */ /* 0x000fe20007810000 */
[----:B------:R-:W-:Y:S01]  /*2b20*/  LDSM.16.MT88.4 R120, [R188+0x6000] ;  /* 0x00600000bc78783b */ /* 0x000fe20000004200 */
[----:B------:R-:W-:Y:S01]  /*2b30*/  FMNMX.FTZ R15, R154, R15, !PT ;  /* 0x0000000f9a0f7209 */ /* 0x000fe20007810000 */
[----:B------:R-:W-:Y:S01]  /*2b40*/  IMAD.WIDE.U32 R236, R236, -0x326172a9, RZ ;  /* 0xcd9e8d57ecec7825 */ /* 0x000fe200078e00ff */
[----:B------:R-:W-:Y:S01]  /*2b50*/  FMNMX.FTZ R8, R161, R8, !PT ;  /* 0x00000008a1087209 */ /* 0x000fe20007810000 */
[----:B------:R-:W-:Y:S01]  /*2b60*/  UIADD3 UR16, UR25, 0x646e171e, URZ ;  /* 0x646e171e19107890 */ /* 0x000fe2000fffe03f */
        /* <DEDUP_REMOVED lines=9> */
[----:B------:R-:W-:Y:S02]  /*2c00*/  LOP3.LUT R8, R237, UR15, R230, 0x96, !PT ;  /* 0x0000000fed087c12 */ /* 0x000fe4000f8e96e6 */
[----:B------:R-:W-:Y:S02]  /*2c10*/  FMNMX.FTZ R15, R178, R15, !PT ;  /* 0x0000000fb20f7209 */ /* 0x000fe40007810000 */
[----:B------:R-:W-:Y:S01]  /*2c20*/  FMNMX.FTZ R11, R65, R72, !PT ;  /* 0x00000048410b7209 */ /* 0x000fe20007810000 */
[----:B------:R-:W-:Y:S01]  /*2c30*/  IMAD.WIDE.U32 R18, R8, -0x2daee0ad, RZ ;  /* 0xd2511f5308127825 */ /* 0x000fe200078e00ff */
        /* <DEDUP_REMOVED lines=9> */
[----:B------:R-:W-:Y:S02]  /*2cd0*/  LOP3.LUT R5, R116, UR24, RZ, 0x3c, !PT ;  /* 0x0000001874057c12 */ /* 0x000fe4000f8e3cff */
[----:B------:R-:W-:Y:S01]  /*2ce0*/  FMNMX.FTZ R13, R164, R13, !PT ;  /* 0x0000000da40d7209 */ /* 0x000fe20007810000 */
[----:B------:R-:W-:Y:S01]  /*2cf0*/  LDSM.16.MT88.4 R116, [R186+0x6000] ;  /* 0x00600000ba74783b */ /* 0x000fe20000004200 */
[----:B------:R-:W-:Y:S02]  /*2d00*/  FMNMX.FTZ R20, R150, R15, !PT ;  /* 0x0000000f96147209 */ /* 0x000fe40007810000 */
[----:B------:R-:W-:Y:S02]  /*2d10*/  FMNMX.FTZ R11, R146, R11, !PT ;  /* 0x0000000b920b7209 */ /* 0x000fe40007810000 */
[----:B------:R-:W-:-:S02]  /*2d20*/  LOP3.LUT R224, R231, R5, RZ, 0x3c, !PT ;  /* 0x00000005e7e07212 */ /* 0x000fc400078e3cff */
[----:B------:R-:W-:Y:S02]  /*2d30*/  FMNMX.FTZ R13, R172, R13, !PT ;  /* 0x0000000dac0d7209 */ /* 0x000fe40007810000 */
[----:B-1----:R-:W-:Y:S01]  /*2d40*/  FMNMX.FTZ R16, R9, R16, !PT ;  /* 0x0000001009107209 */ /* 0x002fe20007810000 */
[----:B------:R-:W-:Y:S01]  /*2d50*/  IMAD.WIDE.U32 R224, R224, -0x2daee0ad, RZ ;  /* 0xd2511f53e0e07825 */ /* 0x000fe200078e00ff */
[----:B------:R-:W1:Y:S01]  /*2d60*/  SHFL.BFLY PT, R9, R20, 0x2, 0x1f ;  /* 0x0c401f0014097f89 */ /* 0x000e6200000e0000 */
[----:B------:R-:W-:Y:S02]  /*2d70*/  FMNMX.FTZ R11, R206, R11, !PT ;  /* 0x0000000bce0b7209 */ /* 0x000fe40007810000 */
[----:B------:R-:W-:Y:S01]  /*2d80*/  FMNMX.FTZ R13, R176, R13, !PT ;  /* 0x0000000db00d7209 */ /* 0x000fe20007810000 */
[----:B------:R-:W2:Y:S01]  /*2d90*/  SHFL.BFLY PT, R133, R16, 0x1, 0x1f ;  /* 0x0c201f0010857f89 */ /* 0x000ea200000e0000 */
[----:B------:R-:W-:Y:S02]  /*2da0*/  FMNMX.FTZ R11, R204, R11, !PT ;  /* 0x0000000bcc0b7209 */ /* 0x000fe40007810000 */
[----:B------:R-:W-:-:S02]  /*2db0*/  FMNMX.FTZ R13, R174, R13, !PT ;  /* 0x0000000dae0d7209 */ /* 0x000fc40007810000 */
[----:B------:R-:W-:Y:S02]  /*2dc0*/  LOP3.LUT R222, R225, UR14, R166, 0x96, !PT ;  /* 0x0000000ee1de7c12 */ /* 0x000fe4000f8e96a6 */
[----:B------:R-:W-:Y:S02]  /*2dd0*/  FMNMX.FTZ R11, R162, R11, !PT ;  /* 0x0000000ba20b7209 */ /* 0x000fe40007810000 */
[----:B------:R-:W-:Y:S01]  /*2de0*/  FMNMX.FTZ R8, R144, R13, !PT ;  /* 0x0000000d90087209 */ /* 0x000fe20007810000 */
[----:B------:R-:W-:Y:S01]  /*2df0*/  IMAD.WIDE.U32 R222, R222, -0x326172a9, RZ ;  /* 0xcd9e8d57dede7825 */ /* 0x000fe200078e00ff */
[----:B------:R-:W-:Y:S02]  /*2e00*/  FMNMX.FTZ R11, R156, R11, !PT ;  /* 0x0000000b9c0b7209 */ /* 0x000fe40007810000 */
[----:B------:R-:W-:Y:S02]  /*2e10*/  FMNMX.FTZ R13, R143, R8, !PT ;  /* 0x000000088f0d7209 */ /* 0x000fe40007810000 */
[----:B------:R-:W-:-:S02]  /*2e20*/  LOP3.LUT R8, R237, UR15, R226, 0x96, !PT ;  /* 0x0000000fed087c12 */ /* 0x000fc4000f8e96e2 */
[----:B------:R-:W-:Y:S02]  /*2e30*/  FMNMX.FTZ R11, R170, R11, !PT ;  /* 0x0000000baa0b7209 */ /* 0x000fe40007810000 */
[----:B------:R-:W-:Y:S01]  /*2e40*/  LOP3.LUT R22, R223, UR13, R236, 0x96, !PT ;  /* 0x0000000ddf167c12 */ /* 0x000fe2000f8e96ec */
[----:B------:R-:W-:Y:S01]  /*2e50*/  IMAD.WIDE.U32 R234, R8, -0x2daee0ad, RZ ;  /* 0xd2511f5308ea7825 */ /* 0x000fe200078e00ff */
[----:B------:R-:W-:Y:S02]  /*2e60*/  FMNMX.FTZ R8, R168, R11, !PT ;  /* 0x0000000ba8087209 */ /* 0x000fe40007810000 */
[----:B------:R-:W-:Y:S01]  /*2e70*/  LOP3.LUT R10, R19, UR12, R224, 0x96, !PT ;  /* 0x0000000c130a7c12 */ /* 0x000fe2000f8e96e0 */
[----:B------:R-:W-:Y:S01]  /*2e80*/  IMAD.WIDE.U32 R22, R22, -0x2daee0ad, RZ ;  /* 0xd2511f5316167825 */ /* 0x000fe200078e00ff */
[----:B------:R-:W-:Y:S02]  /*2e90*/  FMNMX.FTZ R13, R142, R13, !PT ;  /* 0x0000000d8e0d7209 */ /* 0x000fe40007810000 */
[----:B-1----:R-:W-:Y:S01]  /*2ea0*/  FMNMX.FTZ R9, R20, R9, !PT ;  /* 0x0000000914097209 */ /* 0x002fe20007810000 */
[----:B------:R-:W-:Y:S01]  /*2eb0*/  IMAD.WIDE.U32 R24, R10, -0x326172a9, RZ ;  /* 0xcd9e8d570a187825 */ /* 0x000fe200078e00ff */
[----:B------:R-:W-:-:S02]  /*2ec0*/  FMNMX.FTZ R19, R67, R8, !PT ;  /* 0x0000000843137209 */ /* 0x000fc40007810000 */
[----:B------:R-:W-:Y:S01]  /*2ed0*/  LOP3.LUT R14, R23, UR10, R18, 0x96, !PT ;  /* 0x0000000a170e7c12 */ /* 0x000fe2000f8e9612 */
[----:B------:R-:W1:Y:S01]  /*2ee0*/  SHFL.BFLY PT, R8, R9, 0x1, 0x1f ;  /* 0x0c201f0009087f89 */ /* 0x000e6200000e0000 */
[----:B------:R-:W-:Y:S02]  /*2ef0*/  FMNMX.FTZ R18, R140, R13, !PT ;  /* 0x0000000d8c127209 */ /* 0x000fe40007810000 */
[----:B------:R-:W-:Y:S01]  /*2f00*/  FMNMX.FTZ R19, R64, R19, !PT ;  /* 0x0000001340137209 */ /* 0x000fe20007810000 */
[----:B------:R-:W-:Y:S01]  /*2f10*/  IMAD.WIDE.U32 R14, R14, -0x326172a9, RZ ;  /* 0xcd9e8d570e0e7825 */ /* 0x000fe200078e00ff */
[----:B------:R-:W-:Y:S01]  /*2f20*/  LOP3.LUT R30, R227, R5, RZ, 0x3c, !PT ;  /* 0x00000005e31e7212 */ /* 0x000fe200078e3cff */
[----:B------:R-:W3:Y:S01]  /*2f30*/  SHFL.BFLY PT, R135, R18, 0x2, 0x1f ;  /* 0x0c401f0012877f89 */ /* 0x000ee200000e0000 */
[----:B------:R-:W-:Y:S02]  /*2f40*/  FMNMX.FTZ R19, R138, R19, !PT ;  /* 0x000000138a137209 */ /* 0x000fe40007810000 */
[----:B--2---:R-:W-:Y:S01]  /*2f50*/  FMNMX.FTZ R133, R16, R133, !PT ;  /* 0x0000008510857209 */ /* 0x004fe20007810000 */
[----:B------:R-:W-:Y:S01]  /*2f60*/  IMAD.WIDE.U32 R30, R30, -0x2daee0ad, RZ ;  /* 0xd2511f531e1e7825 */ /* 0x000fe200078e00ff */
[----:B------:R-:W-:-:S02]  /*2f70*/  FMNMX.FTZ R19, R66, R19, !PT ;  /* 0x0000001342137209 */ /* 0x000fc40007810000 */
[----:B------:R-:W-:Y:S02]  /*2f80*/  FSETP.NEU.FTZ.AND P1, PT, R133, -INF , PT ;  /* 0xff8000008500780b */ /* 0x000fe40003f3d000 */
[----:B------:R-:W-:Y:S01]  /*2f90*/  LOP3.LUT R28, R31, UR14, R166, 0x96, !PT ;  /* 0x0000000e1f1c7c12 */ /* 0x000fe2000f8e96a6 */
[----:B------:R-:W2:Y:S01]  /*2fa0*/  SHFL.BFLY PT, R134, R19, 0x2, 0x1f ;  /* 0x0c401f0013867f89 */ /* 0x000ea200000e0000 */
[----:B------:R-:W-:Y:S01]  /*2fb0*/  FMUL.FTZ R166, R133, c[0x0][0x23c] ;  /* 0x00008f0085a67a20 */ /* 0x000fe20000410000 */
[----:B------:R-:W-:Y:S02]  /*2fc0*/  LOP3.LUT R10, R25, UR11, R222, 0x96, !PT ;  /* 0x0000000b190a7c12 */ /* 0x000fe4000f8e96de */
[----:B------:R-:W-:Y:S01]  /*2fd0*/  LOP3.LUT R12, R15, UR9, R24, 0x96, !PT ;  /* 0x000000090f0c7c12 */ /* 0x000fe2000f8e9618 */
[----:B------:R-:W-:Y:S01]  /*2fe0*/  IMAD.WIDE.U32 R28, R28, -0x326172a9, RZ ;  /* 0xcd9e8d571c1c7825 */ /* 0x000fe200078e00ff */
[----:B------:R-:W-:Y:S02]  /*2ff0*/  FSEL R166, R166, RZ, P1 ;  /* 0x000000ffa6a67208 */ /* 0x000fe40000800000 */
[----:B------:R-:W-:Y:S01]  /*3000*/  LOP3.LUT R11, R235, UR12, R30, 0x96, !PT ;  /* 0x0000000ceb0b7c12 */ /* 0x000fe2000f8e961e */
[----:B------:R-:W-:Y:S01]  /*3010*/  IMAD.WIDE.U32 R20, R10, -0x2daee0ad, RZ ;  /* 0xd2511f530a147825 */ /* 0x000fe200078e00ff */
[----:B------:R-:W-:-:S02]  /*3020*/  LOP3.LUT R236, R29, UR13, R236, 0x96, !PT ;  /* 0x0000000d1dec7c12 */ /* 0x000fc4000f8e96ec */
[----:B------:R-:W-:Y:S01]  /*3030*/  IADD3 R139, R139, 0x1, RZ ;  /* 0x000000018b8b7810 */ /* 0x000fe20007ffe0ff */
[----:B------:R-:W-:Y:S01]  /*3040*/  FFMA.FTZ R44, R7, c[0x0][0x23c], -R166 ;  /* 0x00008f00072c7a23 */ /* 0x000fe200000108a6 */
[----:B-1----:R-:W-:Y:S01]  /*3050*/  FMNMX.FTZ R7, R9, R8, !PT ;  /* 0x0000000809077209 */ /* 0x002fe20007810000 */
[----:B------:R-:W-:Y:S01]  /*3060*/  IMAD.WIDE.U32 R12, R12, -0x2daee0ad, RZ ;  /* 0xd2511f530c0c7825 */ /* 0x000fe200078e00ff */
[----:B---3--:R-:W-:Y:S02]  /*3070*/  FMNMX.FTZ R135, R18, R135, !PT ;  /* 0x0000008712877209 */ /* 0x008fe40007810000 */
[C---:B------:R-:W-:Y:S01]  /*3080*/  FSETP.NEU.FTZ.AND P1, PT, R7.reuse, -INF , PT ;  /* 0xff8000000700780b */ /* 0x040fe20003f3d000 */
[----:B------:R-:W-:Y:S01]  /*3090*/  FMUL.FTZ R153, R7, c[0x0][0x23c] ;  /* 0x00008f0007997a20 */ /* 0x000fe20000410000 */
[----:B------:R-:W-:Y:S01]  /*30a0*/  LOP3.LUT R10, R13, UR6, R20, 0x96, !PT ;  /* 0x000000060d0a7c12 */ /* 0x000fe2000f8e9614 */
[----:B------:R-:W1:Y:S01]  /*30b0*/  SHFL.BFLY PT, R18, R135, 0x1, 0x1f ;  /* 0x0c201f0087127f89 */ /* 0x000e6200000e0000 */
[----:B------:R-:W-:Y:S01]  /*30c0*/  LOP3.LUT R16, R21, UR8, R22, 0x96, !PT ;  /* 0x0000000815107c12 */ /* 0x000fe2000f8e9616 */
[----:B------:R-:W-:Y:S01]  /*30d0*/  IMAD.WIDE.U32 R232, R11, -0x326172a9, RZ ;  /* 0xcd9e8d570be87825 */ /* 0x000fe200078e00ff */
[----:B------:R-:W-:Y:S01]  /*30e0*/  FSEL R153, R153, RZ, P1 ;  /* 0x000000ff99997208 */ /* 0x000fe20000800000 */
[----:B------:R-:W-:Y:S01]  /*30f0*/  MUFU.EX2 R44, R44 ;  /* 0x0000002c002c7308 */ /* 0x000fe20000000800 */
[----:B--2---:R-:W-:Y:S01]  /*3100*/  FMNMX.FTZ R134, R19, R134, !PT ;  /* 0x0000008613867209 */ /* 0x004fe20007810000 */
[----:B------:R-:W-:Y:S01]  /*3110*/  IMAD.WIDE.U32 R20, R10, -0x326172a9, RZ ;  /* 0xcd9e8d570a147825 */ /* 0x000fe200078e00ff */
[----:B------:R-:W-:-:S02]  /*3120*/  LOP3.LUT R13, R233, UR11, R28, 0x96, !PT ;  /* 0x0000000be90d7c12 */ /* 0x000fc4000f8e961c */
[----:B------:R-:W-:Y:S01]  /*3130*/  LOP3.LUT R167, R167, UR25, R139, 0x96, !PT ;  /* 0x00000019a7a77c12 */ /* 0x000fe2000f8e968b */
[----:B------:R-:W-:Y:S01]  /*3140*/  IMAD.WIDE.U32 R16, R16, -0x326172a9, RZ ;  /* 0xcd9e8d5710107825 */ /* 0x000fe200078e00ff */
[C---:B------:R-:W-:Y:S01]  /*3150*/  LOP3.LUT R11, R20.reuse, 0xffff, RZ, 0xc0, !PT ;  /* 0x0000ffff140b7812 */ /* 0x040fe200078ec0ff */
[----:B------:R-:W2:Y:S01]  /*3160*/  SHFL.BFLY PT, R3, R134, 0x1, 0x1f ;  /* 0x0c201f0086037f89 */ /* 0x000ea200000e0000 */
[----:B------:R-:W-:Y:S01]  /*3170*/  LOP3.LUT R10, R20, 0xff, RZ, 0xc0, !PT ;  /* 0x000000ff140a7812 */ /* 0x000fe200078ec0ff */
[--C-:B------:R-:W-:Y:S01]  /*3180*/  FFMA.FTZ R49, R71, c[0x0][0x23c], -R153.reuse ;  /* 0x00008f0047317a23 */ /* 0x100fe20000010899 */
[----:B------:R-:W-:Y:S01]  /*3190*/  LOP3.LUT R9, R21, UR17, R16, 0x96, !PT ;  /* 0x0000001115097c12 */ /* 0x000fe2000f8e9610 */
[----:B------:R-:W-:Y:S01]  /*31a0*/  FFMA.FTZ R46, R80, c[0x0][0x23c], -R153 ;  /* 0x00008f00502e7a23 */ /* 0x000fe20000010899 */
[----:B------:R-:W-:Y:S01]  /*31b0*/  SHF.R.U32.HI R11, RZ, 0x8, R11 ;  /* 0x00000008ff0b7819 */ /* 0x000fe2000001160b */
[----:B------:R-:W-:Y:S01]  /*31c0*/  IMAD.WIDE.U32 R236, R236, -0x2daee0ad, RZ ;  /* 0xd2511f53ecec7825 */ /* 0x000fe200078e00ff */
[----:B------:R-:W-:Y:S01]  /*31d0*/  SHF.R.U32.HI R0, RZ, 0x10, R9 ;  /* 0x00000010ff007819 */ /* 0x000fe20000011609 */
[----:B------:R-:W-:Y:S01]  /*31e0*/  MUFU.EX2 R49, R49 ;  /* 0x0000003100317308 */ /* 0x000fe20000000800 */
[----:B------:R-:W-:Y:S01]  /*31f0*/  PRMT R10, R10, 0x5410, R11 ;  /* 0x000054100a0a7816 */ /* 0x000fe2000000000b */
[----:B------:R-:W-:Y:S01]  /*3200*/  FFMA.FTZ R45, R75, c[0x0][0x23c], -R166 ;  /* 0x00008f004b2d7a23 */ /* 0x000fe200000108a6 */
[----:B------:R-:W-:Y:S01]  /*3210*/  LOP3.LUT R234, R237, UR10, R234, 0x96, !PT ;  /* 0x0000000aedea7c12 */ /* 0x000fe2000f8e96ea */
[--C-:B------:R-:W-:Y:S01]  /*3220*/  FFMA.FTZ R37, R63, c[0x0][0x23c], -R166.reuse ;  /* 0x00008f003f257a23 */ /* 0x100fe200000108a6 */
[----:B------:R-:W-:Y:S01]  /*3230*/  LOP3.LUT R16, R9, 0xffff, RZ, 0xc0, !PT ;  /* 0x0000ffff09107812 */ /* 0x000fe200078ec0ff */
[----:B------:R-:W-:Y:S01]  /*3240*/  IMAD R63, R137, 0x10000, R137 ;  /* 0x00010000893f7824 */ /* 0x000fe200078e0289 */
[----:B------:R-:W-:Y:S01]  /*3250*/  LOP3.LUT R11, R9, 0xff, RZ, 0xc0, !PT ;  /* 0x000000ff090b7812 */ /* 0x000fe200078ec0ff */
[----:B------:R-:W3:Y:S01]  /*3260*/  MUFU.EX2 R46, R46 ;  /* 0x0000002e002e7308 */ /* 0x000ee20000000800 */
[----:B------:R-:W-:Y:S01]  /*3270*/  IMAD.WIDE.U32 R234, R234, -0x326172a9, RZ ;  /* 0xcd9e8d57eaea7825 */ /* 0x000fe200078e00ff */
[----:B------:R-:W-:Y:S01]  /*3280*/  SHF.R.U32.HI R9, RZ, 0x18, R9 ;  /* 0x00000018ff097819 */ /* 0x000fe20000011609 */
[--C-:B------:R-:W-:Y:S01]  /*3290*/  HSET2.LE.AND R10, R10, R63.reuse, PT ;  /* 0x0000003f0a0a7233 */ /* 0x100fe20003803000 */
[----:B------:R-:W-:Y:S01]  /*32a0*/  LOP3.LUT R0, R0, 0xff, RZ, 0xc0, !PT ;  /* 0x000000ff00007812 */ /* 0x000fe200078ec0ff */
[----:B------:R-:W-:Y:S01]  /*32b0*/  FFMA.FTZ R38, R77, c[0x0][0x23c], -R166 ;  /* 0x00008f004d267a23 */ /* 0x000fe200000108a6 */
[----:B------:R-:W-:Y:S01]  /*32c0*/  LOP3.LUT R232, R235, UR9, R232, 0x96, !PT ;  /* 0x00000009ebe87c12 */ /* 0x000fe2000f8e96e8 */
[----:B------:R-:W-:Y:S01]  /*32d0*/  FFMA.FTZ R36, R92, c[0x0][0x23c], -R153 ;  /* 0x00008f005c247a23 */ /* 0x000fe20000010899 */
[----:B------:R-:W4:Y:S01]  /*32e0*/  MUFU.EX2 R45, R45 ;  /* 0x0000002d002d7308 */ /* 0x000f220000000800 */
[----:B------:R-:W-:Y:S01]  /*32f0*/  PRMT R0, R0, 0x5410, R9 ;  /* 0x0000541000007816 */ /* 0x000fe20000000009 */
[--C-:B------:R-:W-:Y:S01]  /*3300*/  FFMA.FTZ R41, R94, c[0x0][0x23c], -R153.reuse ;  /* 0x00008f005e297a23 */ /* 0x100fe20000010899 */
[----:B-1----:R-:W-:Y:S01]  /*3310*/  FMNMX.FTZ R135, R135, R18, !PT ;  /* 0x0000001287877209 */ /* 0x002fe20007810000 */
[----:B------:R-:W-:Y:S01]  /*3320*/  IMAD.WIDE.U32 R18, R13, -0x2daee0ad, RZ ;  /* 0xd2511f530d127825 */ /* 0x000fe200078e00ff */
[----:B------:R-:W-:Y:S01]  /*3330*/  SHF.R.U32.HI R16, RZ, 0x8, R16 ;  /* 0x00000008ff107819 */ /* 0x000fe20000011610 */
[--C-:B------:R-:W-:Y:S01]  /*3340*/  HSET2.LE.AND R101, R0, R63.reuse, PT ;  /* 0x0000003f00657233 */ /* 0x100fe20003803000 */
[----:B------:R-:W-:Y:S01]  /*3350*/  SHF.R.U32.HI R8, RZ, 0x10, R20 ;  /* 0x00000010ff087819 */ /* 0x000fe20000011614 */
[----:B------:R-:W-:Y:S01]  /*3360*/  IMAD.WIDE.U32 R232, R232, -0x2daee0ad, RZ ;  /* 0xd2511f53e8e87825 */ /* 0x000fe200078e00ff */
[----:B---3--:R-:W-:Y:S01]  /*3370*/  F2FP.BF16.PACK_AB R0, R46, R49 ;  /* 0x000000312e00723e */ /* 0x008fe200000010ff */
[----:B------:R-:W-:Y:S01]  /*3380*/  MUFU.EX2 R38, R38 ;  /* 0x0000002600267308 */ /* 0x000fe20000000800 */
[C---:B------:R-:W-:Y:S01]  /*3390*/  FSETP.NEU.FTZ.AND P1, PT, R135.reuse, -INF , PT ;  /* 0xff8000008700780b */ /* 0x040fe20003f3d000 */
[----:B------:R-:W-:Y:S01]  /*33a0*/  FMUL.FTZ R145, R135, c[0x0][0x23c] ;  /* 0x00008f0087917a20 */ /* 0x000fe20000410000 */
[----:B------:R-:W-:Y:S01]  /*33b0*/  PRMT R2, R11, 0x5410, R16 ;  /* 0x000054100b027816 */ /* 0x000fe20000000010 */
[----:B------:R-:W1:Y:S01]  /*33c0*/  LDSM.16.MT88.4 R92, [R185+0x6000] ;  /* 0x00600000b95c783b */ /* 0x000e620000004200 */
[----:B------:R-:W-:Y:S01]  /*33d0*/  LOP3.LUT R101, R101, R0, RZ, 0xc0, !PT ;  /* 0x0000000065657212 */ /* 0x000fe200078ec0ff */
[--C-:B------:R-:W-:Y:S01]  /*33e0*/  FFMA.FTZ R40, R74, c[0x0][0x23c], -R153.reuse ;  /* 0x00008f004a287a23 */ /* 0x100fe20000010899 */
[----:B--2---:R-:W-:Y:S01]  /*33f0*/  FMNMX.FTZ R134, R134, R3, !PT ;  /* 0x0000000386867209 */ /* 0x004fe20007810000 */
[----:B------:R-:W2:Y:S01]  /*3400*/  MUFU.EX2 R37, R37 ;  /* 0x0000002500257308 */ /* 0x000ea20000000800 */
[----:B------:R-:W-:Y:S01]  /*3410*/  SHF.R.U32.HI R15, RZ, 0x18, R20 ;  /* 0x00000018ff0f7819 */ /* 0x000fe20000011614 */
[--C-:B------:R-:W-:Y:S01]  /*3420*/  HSET2.LE.AND R2, R2, R63.reuse, PT ;  /* 0x0000003f02027233 */ /* 0x100fe20003803000 */
[----:B------:R-:W-:Y:S01]  /*3430*/  LOP3.LUT R8, R8, 0xff, RZ, 0xc0, !PT ;  /* 0x000000ff08087812 */ /* 0x000fe200078ec0ff */
[----:B------:R-:W-:Y:S01]  /*3440*/  FMUL.FTZ R141, R134, c[0x0][0x23c] ;  /* 0x00008f00868d7a20 */ /* 0x000fe20000410000 */
[----:B------:R-:W-:Y:S01]  /*3450*/  LOP3.LUT R236, R19, UR8, R236, 0x96, !PT ;  /* 0x0000000813ec7c12 */ /* 0x000fe2000f8e96ec */
[----:B------:R-:W-:Y:S01]  /*3460*/  FFMA.FTZ R47, R208, c[0x0][0x23c], -R153 ;  /* 0x00008f00d02f7a23 */ /* 0x000fe20000010899 */
[----:B------:R-:W-:Y:S01]  /*3470*/  LOP3.LUT R0, R233, UR6, R18, 0x96, !PT ;  /* 0x00000006e9007c12 */ /* 0x000fe2000f8e9612 */
[----:B------:R-:W-:Y:S01]  /*3480*/  MUFU.EX2 R36, R36 ;  /* 0x0000002400247308 */ /* 0x000fe20000000800 */
[----:B------:R-:W-:Y:S01]  /*3490*/  FSEL R145, R145, RZ, P1 ;  /* 0x000000ff91917208 */ /* 0x000fe20000800000 */
[----:B------:R-:W-:Y:S01]  /*34a0*/  IMAD.WIDE.U32 R236, R236, -0x326172a9, RZ ;  /* 0xcd9e8d57ecec7825 */ /* 0x000fe200078e00ff */
[----:B------:R-:W-:Y:S01]  /*34b0*/  PRMT R8, R8, 0x5410, R15 ;  /* 0x0000541008087816 */ /* 0x000fe2000000000f */
[----:B------:R-:W-:Y:S01]  /*34c0*/  LDSM.16.MT88.4 R20, [R188+0x6800] ;  /* 0x00680000bc14783b */ /* 0x000fe20000004200 */
[----:B----4-:R-:W-:Y:S01]  /*34d0*/  F2FP.BF16.PACK_AB R15, R44, R45 ;  /* 0x0000002d2c0f723e */ /* 0x010fe200000010ff */
[----:B------:R-:W-:Y:S01]  /*34e0*/  IMAD.WIDE.U32 R18, R0, -0x326172a9, RZ ;  /* 0xcd9e8d5700127825 */ /* 0x000fe200078e00ff */
[----:B------:R-:W-:Y:S01]  /*34f0*/  FSETP.NEU.FTZ.AND P1, PT, R134, -INF , PT ;  /* 0xff8000008600780b */ /* 0x000fe20003f3d000 */
[----:B------:R-:W3:Y:S01]  /*3500*/  MUFU.EX2 R41, R41 ;  /* 0x0000002900297308 */ /* 0x000ee20000000800 */
[----:B------:R-:W-:Y:S01]  /*3510*/  LOP3.LUT R100, R2, R15, RZ, 0xc0, !PT ;  /* 0x0000000f02647212 */ /* 0x000fe200078ec0ff */
[--C-:B------:R-:W-:Y:S01]  /*3520*/  FFMA.FTZ R55, R69, c[0x0][0x23c], -R145.reuse ;  /* 0x00008f0045377a23 */ /* 0x100fe20000010891 */
[----:B------:R-:W-:Y:S01]  /*3530*/  FSEL R141, R141, RZ, P1 ;  /* 0x000000ff8d8d7208 */ /* 0x000fe20000800000 */
[----:B------:R-:W-:Y:S01]  /*3540*/  FFMA.FTZ R52, R76, c[0x0][0x23c], -R145 ;  /* 0x00008f004c347a23 */ /* 0x000fe20000010891 */
[----:B------:R-:W-:Y:S01]  /*3550*/  LOP3.LUT R15, R19, UR17, R236, 0x96, !PT ;  /* 0x00000011130f7c12 */ /* 0x000fe2000f8e96ec */
[--C-:B------:R-:W-:Y:S01]  /*3560*/  HSET2.LE.AND R8, R8, R63.reuse, PT ;  /* 0x0000003f08087233 */ /* 0x100fe20003803000 */
[----:B--2---:R-:W-:Y:S01]  /*3570*/  F2FP.BF16.PACK_AB R11, R37, R38 ;  /* 0x00000026250b723e */ /* 0x004fe200000010ff */
[----:B------:R-:W-:Y:S01]  /*3580*/  MUFU.EX2 R55, R55 ;  /* 0x0000003700377308 */ /* 0x000fe20000000800 */
[----:B------:R-:W-:Y:S01]  /*3590*/  LOP3.LUT R3, R15, 0xffff, RZ, 0xc0, !PT ;  /* 0x0000ffff0f037812 */ /* 0x000fe200078ec0ff */
[--C-:B------:R-:W-:Y:S01]  /*35a0*/  FFMA.FTZ R53, R65, c[0x0][0x23c], -R141.reuse ;  /* 0x00008f0041357a23 */ /* 0x100fe2000001088d */
[----:B------:R-:W-:Y:S01]  /*35b0*/  LOP3.LUT R104, R15, 0xff, RZ, 0xc0, !PT ;  /* 0x000000ff0f687812 */ /* 0x000fe200078ec0ff */
[----:B------:R-:W-:Y:S01]  /*35c0*/  FFMA.FTZ R48, R72, c[0x0][0x23c], -R141 ;  /* 0x00008f0048307a23 */ /* 0x000fe2000001088d */
[----:B------:R-:W-:Y:S01]  /*35d0*/  SHF.R.U32.HI R3, RZ, 0x8, R3 ;  /* 0x00000008ff037819 */ /* 0x000fe20000011603 */
[----:B------:R-:W-:Y:S01]  /*35e0*/  FFMA.FTZ R51, R70, c[0x0][0x23c], -R141 ;  /* 0x00008f0046337a23 */ /* 0x000fe2000001088d */
[----:B------:R-:W-:Y:S01]  /*35f0*/  SHF.R.U32.HI R0, RZ, 0x10, R15 ;  /* 0x00000010ff007819 */ /* 0x000fe2000001160f */
[----:B------:R-:W2:Y:S01]  /*3600*/  MUFU.EX2 R52, R52 ;  /* 0x0000003400347308 */ /* 0x000ea20000000800 */
[----:B---3--:R-:W-:Y:S01]  /*3610*/  F2FP.BF16.PACK_AB R103, R41, R36 ;  /* 0x000000242967723e */ /* 0x008fe200000010ff */
[----:B------:R-:W-:Y:S01]  /*3620*/  FFMA.FTZ R42, R68, c[0x0][0x23c], -R141 ;  /* 0x00008f00442a7a23 */ /* 0x000fe2000001088d */
[----:B------:R-:W-:Y:S01]  /*3630*/  LOP3.LUT R102, R10, R11, RZ, 0xc0, !PT ;  /* 0x0000000b0a667212 */ /* 0x000fe200078ec0ff */
[--C-:B------:R-:W-:Y:S01]  /*3640*/  FFMA.FTZ R50, R82, c[0x0][0x23c], -R145.reuse ;  /* 0x00008f0052327a23 */ /* 0x100fe20000010891 */
[----:B------:R-:W-:Y:S01]  /*3650*/  LOP3.LUT R103, R8, R103, RZ, 0xc0, !PT ;  /* 0x0000006708677212 */ /* 0x000fe200078ec0ff */
[----:B------:R-:W-:Y:S01]  /*3660*/  FFMA.FTZ R43, R78, c[0x0][0x23c], -R145 ;  /* 0x00008f004e2b7a23 */ /* 0x000fe20000010891 */
[----:B------:R-:W3:Y:S01]  /*3670*/  LDSM.16.MT88.4 R8, [R184+0x6000] ;  /* 0x00600000b808783b */ /* 0x000ee20000004200 */
[----:B------:R-:W-:Y:S01]  /*3680*/  MUFU.EX2 R53, R53 ;  /* 0x0000003500357308 */ /* 0x000fe20000000800 */
[----:B------:R-:W-:Y:S01]  /*3690*/  PRMT R104, R104, 0x5410, R3 ;  /* 0x0000541068687816 */ /* 0x000fe20000000003 */
[----:B------:R-:W-:Y:S01]  /*36a0*/  FFMA.FTZ R39, R59, c[0x0][0x23c], -R166 ;  /* 0x00008f003b277a23 */ /* 0x000fe200000108a6 */
[----:B------:R-:W-:Y:S01]  /*36b0*/  LOP3.LUT R13, R17, UR7, R14, 0x96, !PT ;  /* 0x00000007110d7c12 */ /* 0x000fe2000f8e960e */
[----:B------:R-:W-:Y:S01]  /*36c0*/  FFMA.FTZ R54, R54, c[0x0][0x23c], -R153 ;  /* 0x00008f0036367a23 */ /* 0x000fe20000010899 */
[----:B------:R-:W-:Y:S01]  /*36d0*/  SHF.R.U32.HI R15, RZ, 0x18, R15 ;  /* 0x00000018ff0f7819 */ /* 0x000fe2000001160f */
[--C-:B------:R-:W-:Y:S01]  /*36e0*/  HSET2.LE.AND R104, R104, R63.reuse, PT ;  /* 0x0000003f68687233 */ /* 0x100fe20003803000 */
[----:B------:R-:W-:Y:S01]  /*36f0*/  LOP3.LUT R0, R0, 0xff, RZ, 0xc0, !PT ;  /* 0x000000ff00007812 */ /* 0x000fe200078ec0ff */
[----:B------:R-:W4:Y:S01]  /*3700*/  MUFU.EX2 R48, R48 ;  /* 0x0000003000307308 */ /* 0x000f220000000800 */
[----:B------:R-:W-:Y:S01]  /*3710*/  SHF.R.U32.HI R2, RZ, 0x10, R18 ;  /* 0x00000010ff027819 */ /* 0x000fe20000011612 */
[----:B------:R-:W-:Y:S01]  /*3720*/  IMAD.WIDE.U32 R32, R13, -0x2daee0ad, RZ ;  /* 0xd2511f530d207825 */ /* 0x000fe200078e00ff */
[----:B------:R-:W-:Y:S01]  /*3730*/  PRMT R0, R0, 0x5410, R15 ;  /* 0x0000541000007816 */ /* 0x000fe2000000000f */
[C---:B------:R-:W-:Y:S01]  /*3740*/  HMMA.16816.F32.BF16 R124, R100.reuse, R120, RZ ;  /* 0x00000078647c723c */ /* 0x040fe200000418ff */
[----:B--2---:R-:W-:Y:S01]  /*3750*/  F2FP.BF16.PACK_AB R15, R52, R55 ;  /* 0x00000037340f723e */ /* 0x004fe200000010ff */
[----:B------:R-:W-:Y:S01]  /*3760*/  FFMA.FTZ R73, R73, c[0x0][0x23c], -R166 ;  /* 0x00008f0049497a23 */ /* 0x000fe200000108a6 */
[----:B------:R-:W-:Y:S01]  /*3770*/  SHF.R.U32.HI R17, RZ, 0x18, R18 ;  /* 0x00000018ff117819 */ /* 0x000fe20000011612 */
[----:B------:R-:W-:Y:S01]  /*3780*/  MUFU.EX2 R51, R51 ;  /* 0x0000003300337308 */ /* 0x000fe20000000800 */
[----:B------:R-:W-:Y:S01]  /*3790*/  LOP3.LUT R2, R2, 0xff, RZ, 0xc0, !PT ;  /* 0x000000ff02027812 */ /* 0x000fe200078ec0ff */
[--C-:B------:R-:W-:Y:S01]  /*37a0*/  HSET2.LE.AND R105, R0, R63.reuse, PT ;  /* 0x0000003f00697233 */ /* 0x100fe20003803000 */
[----:B------:R-:W-:Y:S01]  /*37b0*/  LOP3.LUT R104, R104, R15, RZ, 0xc0, !PT ;  /* 0x0000000f68687212 */ /* 0x000fe200078ec0ff */
[C---:B------:R-:W-:Y:S01]  /*37c0*/  HMMA.16816.F32.BF16 R76, R100.reuse, R116, RZ ;  /* 0x00000074644c723c */ /* 0x040fe200000418ff */
[--C-:B------:R-:W-:Y:S01]  /*37d0*/  SHF.R.U32.HI R15, RZ, 0x10, R32.reuse ;  /* 0x00000010ff0f7819 */ /* 0x100fe20000011620 */
[----:B------:R-:W-:Y:S01]  /*37e0*/  FFMA.FTZ R59, R108, c[0x0][0x23c], -R145 ;  /* 0x00008f006c3b7a23 */ /* 0x000fe20000010891 */
[----:B------:R-:W-:Y:S01]  /*37f0*/  LOP3.LUT R13, R32, 0xffff, RZ, 0xc0, !PT ;  /* 0x0000ffff200d7812 */ /* 0x000fe200078ec0ff */
[----:B------:R-:W2:Y:S01]  /*3800*/  MUFU.EX2 R42, R42 ;  /* 0x0000002a002a7308 */ /* 0x000ea20000000800 */
[----:B------:R-:W-:Y:S01]  /*3810*/  PRMT R2, R2, 0x5410, R17 ;  /* 0x0000541002027816 */ /* 0x000fe20000000011 */
[----:B------:R-:W-:Y:S01]  /*3820*/  FFMA.FTZ R65, R204, c[0x0][0x23c], -R141 ;  /* 0x00008f00cc417a23 */ /* 0x000fe2000001088d */
[----:B------:R-:W-:Y:S01]  /*3830*/  LOP3.LUT R19, R18, 0xffff, RZ, 0xc0, !PT ;  /* 0x0000ffff12137812 */ /* 0x000fe200078ec0ff */
[C---:B-1----:R-:W-:Y:S01]  /*3840*/  HMMA.16816.F32.BF16 R88, R100.reuse, R92, RZ ;  /* 0x0000005c6458723c */ /* 0x042fe200000418ff */
[----:B----4-:R-:W-:Y:S01]  /*3850*/  F2FP.BF16.PACK_AB R0, R48, R53 ;  /* 0x000000353000723e */ /* 0x010fe200000010ff */
[--C-:B------:R-:W-:Y:S01]  /*3860*/  HSET2.LE.AND R107, R2, R63.reuse, PT ;  /* 0x0000003f026b7233 */ /* 0x100fe20003803000 */
[----:B------:R-:W-:Y:S01]  /*3870*/  LOP3.LUT R26, R32, 0xff, RZ, 0xc0, !PT ;  /* 0x000000ff201a7812 */ /* 0x000fe200078ec0ff */
[----:B------:R-:W-:Y:S01]  /*3880*/  MUFU.EX2 R40, R40 ;  /* 0x0000002800287308 */ /* 0x000fe20000000800 */
[----:B------:R-:W-:Y:S01]  /*3890*/  SHF.R.U32.HI R32, RZ, 0x18, R32 ;  /* 0x00000018ff207819 */ /* 0x000fe20000011620 */
[----:B------:R-:W-:Y:S01]  /*38a0*/  FFMA.FTZ R56, R56, c[0x0][0x23c], -R145 ;  /* 0x00008f0038387a23 */ /* 0x000fe20000010891 */
[----:B------:R-:W-:Y:S01]  /*38b0*/  LOP3.LUT R15, R15, 0xff, RZ, 0xc0, !PT ;  /* 0x000000ff0f0f7812 */ /* 0x000fe200078ec0ff */
[C---:B------:R-:W-:Y:S01]  /*38c0*/  HMMA.16816.F32.BF16 R68, R100.reuse, R122, RZ ;  /* 0x0000007a6444723c */ /* 0x040fe200000418ff */
[----:B------:R-:W-:Y:S01]  /*38d0*/  SHF.R.U32.HI R13, RZ, 0x8, R13 ;  /* 0x00000008ff0d7819 */ /* 0x000fe2000001160d */
[----:B------:R-:W-:Y:S01]  /*38e0*/  FFMA.FTZ R58, R58, c[0x0][0x23c], -R145 ;  /* 0x00008f003a3a7a23 */ /* 0x000fe20000010891 */
[----:B------:R-:W-:Y:S01]  /*38f0*/  LOP3.LUT R31, R33, UR16, R12, 0x96, !PT ;  /* 0x00000010211f7c12 */ /* 0x000fe2000f8e960c */
[----:B------:R-:W1:Y:S01]  /*3900*/  MUFU.EX2 R47, R47 ;  /* 0x0000002f002f7308 */ /* 0x000e620000000800 */
[----:B------:R-:W-:Y:S01]  /*3910*/  LOP3.LUT R106, R18, 0xff, RZ, 0xc0, !PT ;  /* 0x000000ff126a7812 */ /* 0x000fe200078ec0ff */
[----:B------:R-:W-:Y:S01]  /*3920*/  FFMA.FTZ R139, R146, c[0x0][0x23c], -R141 ;  /* 0x00008f00928b7a23 */ /* 0x000fe2000001088d */
[----:B------:R-:W-:Y:S01]  /*3930*/  SHF.R.U32.HI R19, RZ, 0x8, R19 ;  /* 0x00000008ff137819 */ /* 0x000fe20000011613 */
[C---:B------:R-:W-:Y:S01]  /*3940*/  HMMA.16816.F32.BF16 R80, R100.reuse, R118, RZ ;  /* 0x000000766450723c */ /* 0x040fe200000418ff */
[----:B------:R-:W-:Y:S01]  /*3950*/  LOP3.LUT R105, R105, R0, RZ, 0xc0, !PT ;  /* 0x0000000069697212 */ /* 0x000fe200078ec0ff */
[----:B------:R-:W-:Y:S01]  /*3960*/  FFMA.FTZ R0, R61, c[0x0][0x23c], -R166 ;  /* 0x00008f003d007a23 */ /* 0x000fe200000108a6 */
[----:B--2---:R-:W-:Y:S01]  /*3970*/  F2FP.BF16.PACK_AB R2, R42, R51 ;  /* 0x000000332a02723e */ /* 0x004fe200000010ff */
[----:B------:R-:W-:Y:S01]  /*3980*/  MUFU.EX2 R50, R50 ;  /* 0x0000003200327308 */ /* 0x000fe20000000800 */
[----:B------:R-:W-:Y:S01]  /*3990*/  PRMT R32, R15, 0x5410, R32 ;  /* 0x000054100f207816 */ /* 0x000fe20000000020 */
[----:B------:R-:W-:Y:S01]  /*39a0*/  FFMA.FTZ R61, R62, c[0x0][0x23c], -R145 ;  /* 0x00008f003e3d7a23 */ /* 0x000fe20000010891 */
[----:B------:R-:W-:Y:S01]  /*39b0*/  PRMT R26, R26, 0x5410, R13 ;  /* 0x000054101a1a7816 */ /* 0x000fe2000000000d */
[C---:B------:R-:W-:Y:S01]  /*39c0*/  HMMA.16816.F32.BF16 R112, R100.reuse, R94, RZ ;  /* 0x0000005e6470723c */ /* 0x040fe200000418ff */
[----:B------:R-:W-:Y:S01]  /*39d0*/  LOP3.LUT R13, R31, 0xffff, RZ, 0xc0, !PT ;  /* 0x0000ffff1f0d7812 */ /* 0x000fe200078ec0ff */
[--C-:B------:R-:W-:Y:S01]  /*39e0*/  HSET2.LE.AND R27, R32, R63.reuse, PT ;  /* 0x0000003f201b7233 */ /* 0x100fe20003803000 */
[----:B------:R-:W-:Y:S01]  /*39f0*/  PRMT R106, R106, 0x5410, R19 ;  /* 0x000054106a6a7816 */ /* 0x000fe20000000013 */
[----:B------:R-:W2:Y:S01]  /*3a00*/  MUFU.EX2 R43, R43 ;  /* 0x0000002b002b7308 */ /* 0x000ea20000000800 */
[----:B------:R-:W-:Y:S01]  /*3a10*/  LOP3.LUT R107, R107, R2, RZ, 0xc0, !PT ;  /* 0x000000026b6b7212 */ /* 0x000fe200078ec0ff */
[----:B------:R-:W-:Y:S01]  /*3a20*/  FFMA.FTZ R2, R57, c[0x0][0x23c], -R166 ;  /* 0x00008f0039027a23 */ /* 0x000fe200000108a6 */
[----:B------:R-:W-:Y:S01]  /*3a30*/  SHF.R.U32.HI R13, RZ, 0x8, R13 ;  /* 0x00000008ff0d7819 */ /* 0x000fe2000001160d */
[----:B------:R-:W-:Y:S01]  /*3a40*/  FFMA.FTZ R57, R110, c[0x0][0x23c], -R153 ;  /* 0x00008f006e397a23 */ /* 0x000fe20000010899 */
[----:B-1----:R-:W-:Y:S01]  /*3a50*/  F2FP.BF16.PACK_AB R32, R47, R40 ;  /* 0x000000282f20723e */ /* 0x002fe200000010ff */
[--C-:B------:R-:W-:Y:S01]  /*3a60*/  HSET2.LE.AND R106, R106, R63.reuse, PT ;  /* 0x0000003f6a6a7233 */ /* 0x100fe20003803000 */
[----:B------:R-:W-:Y:S01]  /*3a70*/  LOP3.LUT R24, R31, 0xff, RZ, 0xc0, !PT ;  /* 0x000000ff1f187812 */ /* 0x000fe200078ec0ff */
[----:B------:R-:W-:Y:S01]  /*3a80*/  MUFU.EX2 R0, R0 ;  /* 0x0000000000007308 */ /* 0x000fe20000000800 */
[----:B------:R-:W-:Y:S01]  /*3a90*/  LOP3.LUT R27, R27, R32, RZ, 0xc0, !PT ;  /* 0x000000201b1b7212 */ /* 0x000fe200078ec0ff */
[----:B------:R-:W1:Y:S01]  /*3aa0*/  LDSM.16.MT88.4 R16, [R186+0x6800] ;  /* 0x00680000ba10783b */ /* 0x000e620000004200 */
[----:B------:R-:W-:Y:S01]  /*3ab0*/  PRMT R24, R24, 0x5410, R13 ;  /* 0x0000541018187816 */ /* 0x000fe2000000000d */
[C---:B---3--:R-:W-:Y:S01]  /*3ac0*/  HMMA.16816.F32.BF16 R96, R100.reuse, R8, RZ ;  /* 0x000000086460723c */ /* 0x048fe200000418ff */
[----:B------:R-:W-:Y:S01]  /*3ad0*/  LOP3.LUT R234, R237, UR7, R234, 0x96, !PT ;  /* 0x00000007edea7c12 */ /* 0x000fe2000f8e96ea */
[----:B------:R-:W3:Y:S01]  /*3ae0*/  LDSM.16.MT88.4 R12, [R185+0x6800] ;  /* 0x00680000b90c783b */ /* 0x000ee20000004200 */
[--C-:B------:R-:W-:Y:S01]  /*3af0*/  SHF.R.U32.HI R208, RZ, 0x10, R31.reuse ;  /* 0x00000010ffd07819 */ /* 0x100fe2000001161f */
[----:B------:R-:W4:Y:S01]  /*3b00*/  MUFU.EX2 R39, R39 ;  /* 0x0000002700277308 */ /* 0x000f220000000800 */
[----:B--2---:R-:W-:Y:S01]  /*3b10*/  F2FP.BF16.PACK_AB R3, R43, R50 ;  /* 0x000000322b03723e */ /* 0x004fe200000010ff */
[----:B------:R-:W2:Y:S01]  /*3b20*/  LDSM.16.MT88.4 R32, [R184+0x6800] ;  /* 0x00680000b820783b */ /* 0x000ea20000004200 */
[----:B------:R-:W-:Y:S01]  /*3b30*/  SHF.R.U32.HI R31, RZ, 0x18, R31 ;  /* 0x00000018ff1f7819 */ /* 0x000fe2000001161f */
[----:B------:R-:W-:Y:S01]  /*3b40*/  IMAD.WIDE.U32 R234, R234, -0x2daee0ad, RZ ;  /* 0xd2511f53eaea7825 */ /* 0x000fe200078e00ff */
[----:B------:R-:W-:Y:S01]  /*3b50*/  LOP3.LUT R106, R106, R3, RZ, 0xc0, !PT ;  /* 0x000000036a6a7212 */ /* 0x000fe200078ec0ff */
[--C-:B------:R-:W-:Y:S01]  /*3b60*/  HSET2.LE.AND R26, R26, R63.reuse, PT ;  /* 0x0000003f1a1a7233 */ /* 0x100fe20003803000 */
[----:B------:R-:W-:Y:S01]  /*3b70*/  LOP3.LUT R208, R208, 0xff, RZ, 0xc0, !PT ;  /* 0x000000ffd0d07812 */ /* 0x000fe200078ec0ff */
[----:B------:R-:W-:Y:S01]  /*3b80*/  MUFU.EX2 R54, R54 ;  /* 0x0000003600367308 */ /* 0x000fe20000000800 */
[----:B------:R-:W-:Y:S01]  /*3b90*/  HMMA.16816.F32.BF16 R100, R100, R10, RZ ;  /* 0x0000000a6464723c */ /* 0x000fe200000418ff */
[----:B------:R-:W-:Y:S01]  /*3ba0*/  FFMA.FTZ R62, R60, c[0x0][0x23c], -R141 ;  /* 0x00008f003c3e7a23 */ /* 0x000fe2000001088d */
[----:B------:R-:W-:Y:S01]  /*3bb0*/  PRMT R208, R208, 0x5410, R31 ;  /* 0x00005410d0d07816 */ /* 0x000fe2000000001f */
[----:B------:R-:W-:Y:S01]  /*3bc0*/  FFMA.FTZ R60, R206, c[0x0][0x23c], -R141 ;  /* 0x00008f00ce3c7a23 */ /* 0x000fe2000001088d */
[----:B------:R-:W-:Y:S01]  /*3bd0*/  LOP3.LUT R232, R235, UR16, R232, 0x96, !PT ;  /* 0x00000010ebe87c12 */ /* 0x000fe2000f8e96e8 */
[--C-:B------:R-:W-:Y:S01]  /*3be0*/  HSET2.LE.AND R24, R24, R63.reuse, PT ;  /* 0x0000003f18187233 */ /* 0x100fe20003803000 */
[----:B------:R-:W-:Y:S01]  /*3bf0*/  FFMA.FTZ R147, R147, c[0x0][0x23c], -R166 ;  /* 0x00008f0093937a23 */ /* 0x000fe200000108a6 */
[----:B------:R-:W5:Y:S01]  /*3c00*/  MUFU.EX2 R57, R57 ;  /* 0x0000003900397308 */ /* 0x000f620000000800 */
[C---:B------:R-:W-:Y:S01]  /*3c10*/  HMMA.16816.F32.BF16 R128, R104.reuse, R120, RZ ;  /* 0x000000786880723c */ /* 0x040fe200000418ff */
[----:B----4-:R-:W-:Y:S01]  /*3c20*/  F2FP.BF16.PACK_AB R25, R39, R0 ;  /* 0x000000002719723e */ /* 0x010fe200000010ff */
[----:B------:R-:W-:Y:S01]  /*3c30*/  FFMA.FTZ R154, R154, c[0x0][0x23c], -R153 ;  /* 0x00008f009a9a7a23 */ /* 0x000fe20000010899 */
[----:B------:R-:W-:Y:S01]  /*3c40*/  SHF.R.U32.HI R146, RZ, 0x10, R232 ;  /* 0x00000010ff927819 */ /* 0x000fe200000116e8 */
[----:B------:R-:W-:Y:S01]  /*3c50*/  FFMA.FTZ R164, R164, c[0x0][0x23c], -R145 ;  /* 0x00008f00a4a47a23 */ /* 0x000fe20000010891 */
[----:B------:R-:W-:Y:S01]  /*3c60*/  LOP3.LUT R26, R26, R25, RZ, 0xc0, !PT ;  /* 0x000000191a1a7212 */ /* 0x000fe200078ec0ff */
[----:B------:R-:W-:Y:S01]  /*3c70*/  HSET2.LE.AND R25, R208, R63, PT ;  /* 0x0000003fd0197233 */ /* 0x000fe20003803000 */
[----:B------:R4:W-:Y:S01]  /*3c80*/  MUFU.EX2 R3, R73 ;  /* 0x0000004900037308 */ /* 0x0009e20000000800 */
[----:B------:R-:W-:Y:S01]  /*3c90*/  HMMA.16816.F32.BF16 R84, R104, R92, RZ ;  /* 0x0000005c6854723c */ /* 0x000fe200000418ff */
[----:B------:R-:W-:-:S02]  /*3ca0*/  FFMA.FTZ R162, R162, c[0x0][0x23c], -R141 ;  /* 0x00008f00a2a27a23 */ /* 0x000fc4000001088d */
[----:B------:R-:W-:Y:S02]  /*3cb0*/  FFMA.FTZ R168, R168, c[0x0][0x23c], -R141 ;  /* 0x00008f00a8a87a23 */ /* 0x000fe4000001088d */
[--C-:B------:R-:W-:Y:S02]  /*3cc0*/  FFMA.FTZ R152, R152, c[0x0][0x23c], -R153.reuse ;  /* 0x00008f0098987a23 */ /* 0x100fe40000010899 */
[----:B------:R-:W1:Y:S01]  /*3cd0*/  MUFU.EX2 R2, R2 ;  /* 0x0000000200027308 */ /* 0x000e620000000800 */
[----:B------:R-:W-:Y:S01]  /*3ce0*/  HMMA.16816.F32.BF16 R120, R104, R122, RZ ;  /* 0x0000007a6878723c */ /* 0x000fe200000418ff */
[----:B------:R-:W-:Y:S02]  /*3cf0*/  FFMA.FTZ R151, R151, c[0x0][0x23c], -R153 ;  /* 0x00008f0097977a23 */ /* 0x000fe40000010899 */
[--C-:B------:R-:W-:Y:S02]  /*3d00*/  FFMA.FTZ R159, R159, c[0x0][0x23c], -R166.reuse ;  /* 0x00008f009f9f7a23 */ /* 0x100fe400000108a6 */
[----:B------:R-:W-:-:S02]  /*3d10*/  FFMA.FTZ R160, R160, c[0x0][0x23c], -R166 ;  /* 0x00008f00a0a07a23 */ /* 0x000fc400000108a6 */
[----:B------:R-:W-:Y:S01]  /*3d20*/  MUFU.EX2 R60, R60 ;  /* 0x0000003c003c7308 */ /* 0x000fe20000000800 */
[C---:B----4-:R-:W-:Y:S01]  /*3d30*/  HMMA.16816.F32.BF16 R72, R104.reuse, R116, RZ ;  /* 0x000000746848723c */ /* 0x050fe200000418ff */
[----:B------:R-:W-:Y:S02]  /*3d40*/  FFMA.FTZ R148, R148, c[0x0][0x23c], -R153 ;  /* 0x00008f0094947a23 */ /* 0x000fe40000010899 */
[----:B------:R-:W-:Y:S02]  /*3d50*/  FADD.FTZ R55, R55, R52 ;  /* 0x0000003437377221 */ /* 0x000fe40000010000 */
[----:B------:R-:W-:Y:S02]  /*3d60*/  FADD.FTZ R48, R53, R48 ;  /* 0x0000003035307221 */ /* 0x000fe40000010000 */
[----:B------:R-:W4:Y:S01]  /*3d70*/  MUFU.EX2 R65, R65 ;  /* 0x0000004100417308 */ /* 0x000f220000000800 */
[----:B------:R-:W-:Y:S01]  /*3d80*/  HMMA.16816.F32.BF16 R116, R104, R118, RZ ;  /* 0x000000766874723c */ /* 0x000fe200000418ff */
[----:B------:R-:W-:-:S02]  /*3d90*/  FADD.FTZ R45, R45, R44 ;  /* 0x0000002c2d2d7221 */ /* 0x000fc40000010000 */
[----:B------:R-:W-:Y:S02]  /*3da0*/  FADD.FTZ R49, R49, R46 ;  /* 0x0000002e31317221 */ /* 0x000fe40000010000 */
[----:B------:R-:W-:Y:S02]  /*3db0*/  FADD.FTZ R50, R50, R55 ;  /* 0x0000003732327221 */ /* 0x000fe40000010000 */
[----:B------:R-:W-:Y:S01]  /*3dc0*/  MUFU.EX2 R59, R59 ;  /* 0x0000003b003b7308 */ /* 0x000fe20000000800 */
[----:B------:R-:W-:Y:S01]  /*3dd0*/  HMMA.16816.F32.BF16 R92, R104, R94, RZ ;  /* 0x0000005e685c723c */ /* 0x000fe200000418ff */
[----:B------:R-:W-:Y:S02]  /*3de0*/  FADD.FTZ R51, R51, R48 ;  /* 0x0000003033337221 */ /* 0x000fe40000010000 */
[----:B------:R-:W-:Y:S02]  /*3df0*/  FADD.FTZ R38, R38, R45 ;  /* 0x0000002d26267221 */ /* 0x000fe40000010000 */
[----:B------:R-:W-:-:S02]  /*3e00*/  FADD.FTZ R36, R36, R49 ;  /* 0x0000003124247221 */ /* 0x000fc40000010000 */
[----:B------:R-:W-:Y:S01]  /*3e10*/  MUFU.EX2 R56, R56 ;  /* 0x0000003800387308 */ /* 0x000fe20000000800 */
[C---:B------:R-:W-:Y:S01]  /*3e20*/  HMMA.16816.F32.BF16 R108, R104.reuse, R8, RZ ;  /* 0x00000008686c723c */ /* 0x040fe200000418ff */
[----:B------:R-:W-:Y:S02]  /*3e30*/  FADD.FTZ R50, R43, R50 ;  /* 0x000000322b327221 */ /* 0x000fe40000010000 */
[----:B------:R-:W-:Y:S02]  /*3e40*/  FADD.FTZ R51, R42, R51 ;  /* 0x000000332a337221 */ /* 0x000fe40000010000 */
[----:B------:R-:W-:Y:S02]  /*3e50*/  FADD.FTZ R38, R37, R38 ;  /* 0x0000002625267221 */ /* 0x000fe40000010000 */
[----:B-----5:R-:W-:Y:S01]  /*3e60*/  F2FP.BF16.PACK_AB R8, R57, R54 ;  /* 0x000000363908723e */ /* 0x020fe200000010ff */
[----:B------:R-:W-:Y:S01]  /*3e70*/  HMMA.16816.F32.BF16 R104, R104, R10, RZ ;  /* 0x0000000a6868723c */ /* 0x000fe200000418ff */
[----:B-1----:R-:W-:Y:S01]  /*3e80*/  F2FP.BF16.PACK_AB R9, R2, R3 ;  /* 0x000000030209723e */ /* 0x002fe200000010ff */
[----:B------:R-:W-:Y:S01]  /*3e90*/  MUFU.EX2 R58, R58 ;  /* 0x0000003a003a7308 */ /* 0x000fe20000000800 */
[----:B------:R-:W-:Y:S01]  /*3ea0*/  LOP3.LUT R25, R25, R8, RZ, 0xc0, !PT ;  /* 0x0000000819197212 */ /* 0x000fe200078ec0ff */
[----:B------:R-:W-:Y:S01]  /*3eb0*/  FADD.FTZ R41, R41, R36 ;  /* 0x0000002429297221 */ /* 0x000fe20000010000 */
[----:B------:R-:W-:Y:S01]  /*3ec0*/  SHF.R.U32.HI R8, RZ, 0x10, R234 ;  /* 0x00000010ff087819 */ /* 0x000fe200000116ea */
[----:B------:R-:W-:Y:S01]  /*3ed0*/  FADD.FTZ R3, R3, R38 ;  /* 0x0000002603037221 */ /* 0x000fe20000010000 */
[----:B------:R-:W-:Y:S01]  /*3ee0*/  LOP3.LUT R11, R234, 0xffff, RZ, 0xc0, !PT ;  /* 0x0000ffffea0b7812 */ /* 0x000fe200078ec0ff */
[----:B------:R-:W-:Y:S01]  /*3ef0*/  FADD.FTZ R54, R54, R41 ;  /* 0x0000002936367221 */ /* 0x000fe20000010000 */
[----:B------:R-:W-:Y:S01]  /*3f00*/  LOP3.LUT R10, R234, 0xff, RZ, 0xc0, !PT ;  /* 0x000000ffea0a7812 */ /* 0x000fe200078ec0ff */
[----:B------:R-:W1:Y:S01]  /*3f10*/  MUFU.EX2 R61, R61 ;  /* 0x0000003d003d7308 */ /* 0x000e620000000800 */
[----:B------:R-:W-:Y:S01]  /*3f20*/  SHF.R.U32.HI R11, RZ, 0x8, R11 ;  /* 0x00000008ff0b7819 */ /* 0x000fe2000001160b */
[----:B------:R-:W-:Y:S01]  /*3f30*/  FADD.FTZ R3, R2, R3 ;  /* 0x0000000302037221 */ /* 0x000fe20000010000 */
[----:B------:R-:W-:Y:S01]  /*3f40*/  LOP3.LUT R24, R24, R9, RZ, 0xc0, !PT ;  /* 0x0000000918187212 */ /* 0x000fe200078ec0ff */
[----:B------:R-:W-:Y:S01]  /*3f50*/  FADD.FTZ R57, R57, R54 ;  /* 0x0000003639397221 */ /* 0x000fe20000010000 */
[----:B------:R-:W-:Y:S01]  /*3f60*/  PRMT R204, R10, 0x5410, R11 ;  /* 0x000054100acc7816 */ /* 0x000fe2000000000b */
[----:B------:R-:W-:Y:S01]  /*3f70*/  FFMA.FTZ R144, R144, c[0x0][0x23c], -R145 ;  /* 0x00008f0090907a23 */ /* 0x000fe20000010891 */
[C---:B------:R-:W-:Y:S01]  /*3f80*/  LOP3.LUT R11, R232.reuse, 0xffff, RZ, 0xc0, !PT ;  /* 0x0000ffffe80b7812 */ /* 0x040fe200078ec0ff */
[----:B------:R-:W-:Y:S01]  /*3f90*/  MUFU.EX2 R62, R62 ;  /* 0x0000003e003e7308 */ /* 0x000fe20000000800 */
[----:B------:R-:W-:Y:S01]  /*3fa0*/  LOP3.LUT R10, R232, 0xff, RZ, 0xc0, !PT ;  /* 0x000000ffe80a7812 */ /* 0x000fe200078ec0ff */
[--C-:B------:R-:W-:Y:S01]  /*3fb0*/  HSET2.LE.AND R204, R204, R63.reuse, PT ;  /* 0x0000003fcccc7233 */ /* 0x100fe20003803000 */
[----:B------:R-:W-:Y:S01]  /*3fc0*/  SHF.R.U32.HI R31, RZ, 0x8, R11 ;  /* 0x00000008ff1f7819 */ /* 0x000fe2000001160b */
[C---:B------:R-:W-:Y:S01]  /*3fd0*/  HMMA.16816.F32.BF16 R124, R24.reuse, R20, R124 ;  /* 0x00000014187c723c */ /* 0x040fe2000004187c */
[----:B------:R-:W-:Y:S01]  /*3fe0*/  SHF.R.U32.HI R9, RZ, 0x18, R234 ;  /* 0x00000018ff097819 */ /* 0x000fe200000116ea */
[--C-:B------:R-:W-:Y:S01]  /*3ff0*/  FFMA.FTZ R143, R143, c[0x0][0x23c], -R145.reuse ;  /* 0x00008f008f8f7a23 */ /* 0x100fe20000010891 */
[----:B------:R-:W-:Y:S01]  /*4000*/  LOP3.LUT R8, R8, 0xff, RZ, 0xc0, !PT ;  /* 0x000000ff08087812 */ /* 0x000fe200078ec0ff */
[----:B------:R-:W5:Y:S01]  /*4010*/  MUFU.EX2 R139, R139 ;  /* 0x0000008b008b7308 */ /* 0x000f620000000800 */
[----:B------:R-:W-:Y:S01]  /*4020*/  SHF.R.U32.HI R232, RZ, 0x18, R232 ;  /* 0x00000018ffe87819 */ /* 0x000fe200000116e8 */
[----:B------:R-:W-:Y:S01]  /*4030*/  FFMA.FTZ R142, R142, c[0x0][0x23c], -R145 ;  /* 0x00008f008e8e7a23 */ /* 0x000fe20000010891 */
[----:B------:R-:W-:Y:S01]  /*4040*/  LOP3.LUT R11, R146, 0xff, RZ, 0xc0, !PT ;  /* 0x000000ff920b7812 */ /* 0x000fe200078ec0ff */
[C---:B------:R-:W-:Y:S01]  /*4050*/  HMMA.16816.F32.BF16 R76, R24.reuse, R16, R76 ;  /* 0x00000010184c723c */ /* 0x040fe2000004184c */
[----:B------:R-:W-:Y:S01]  /*4060*/  PRMT R146, R8, 0x5410, R9 ;  /* 0x0000541008927816 */ /* 0x000fe20000000009 */
[----:B------:R-:W-:Y:S01]  /*4070*/  FFMA.FTZ R67, R67, c[0x0][0x23c], -R141 ;  /* 0x00008f0043437a23 */ /* 0x000fe2000001088d */
[----:B------:R-:W-:Y:S01]  /*4080*/  PRMT R232, R11, 0x5410, R232 ;  /* 0x000054100be87816 */ /* 0x000fe200000000e8 */
[----:B------:R-:W-:Y:S01]  /*4090*/  MUFU.EX2 R147, R147 ;  /* 0x0000009300937308 */ /* 0x000fe20000000800 */
[----:B------:R-:W-:Y:S01]  /*40a0*/  PRMT R8, R10, 0x5410, R31 ;  /* 0x000054100a087816 */ /* 0x000fe2000000001f */
[--C-:B------:R-:W-:Y:S01]  /*40b0*/  HSET2.LE.AND R11, R146, R63.reuse, PT ;  /* 0x0000003f920b7233 */ /* 0x100fe20003803000 */
[----:B----4-:R-:W-:Y:S01]  /*40c0*/  F2FP.BF16.PACK_AB R146, R65, R60 ;  /* 0x0000003c4192723e */ /* 0x010fe200000010ff */
[--C-:B------:R-:W-:Y:S01]  /*40d0*/  HSET2.LE.AND R9, R232, R63.reuse, PT ;  /* 0x0000003fe8097233 */ /* 0x100fe20003803000 */
[----:B------:R-:W-:Y:S01]  /*40e0*/  IMAD.WIDE.U32 R232, R167, -0x326172a9, RZ ;  /* 0xcd9e8d57a7e87825 */ /* 0x000fe200078e00ff */
[----:B------:R-:W-:Y:S01]  /*40f0*/  HSET2.LE.AND R8, R8, R63, PT ;  /* 0x0000003f08087233 */ /* 0x000fe20003803000 */
[----:B------:R-:W-:Y:S01]  /*4100*/  LOP3.LUT R11, R11, R146, RZ, 0xc0, !PT ;  /* 0x000000920b0b7212 */ /* 0x000fe200078ec0ff */
[C---:B---3--:R-:W-:Y:S01]  /*4110*/  HMMA.16816.F32.BF16 R88, R24.reuse, R12, R88 ;  /* 0x0000000c1858723c */ /* 0x048fe20000041858 */
[----:B-1----:R-:W-:Y:S01]  /*4120*/  F2FP.BF16.PACK_AB R165, R61, R58 ;  /* 0x0000003a3da5723e */ /* 0x002fe200000010ff */
[----:B------:R-:W-:Y:S01]  /*4130*/  MUFU.EX2 R154, R154 ;  /* 0x0000009a009a7308 */ /* 0x000fe20000000800 */
[----:B------:R-:W-:Y:S01]  /*4140*/  F2FP.BF16.PACK_AB R31, R56, R59 ;  /* 0x0000003b381f723e */ /* 0x000fe200000010ff */
[----:B------:R-:W-:Y:S01]  /*4150*/  FADD.FTZ R59, R59, R50 ;  /* 0x000000323b3b7221 */ /* 0x000fe20000010000 */
[----:B-----5:R-:W-:Y:S01]  /*4160*/  F2FP.BF16.PACK_AB R146, R139, R62 ;  /* 0x0000003e8b92723e */ /* 0x020fe200000010ff */
[----:B------:R-:W-:Y:S01]  /*4170*/  FADD.FTZ R62, R62, R51 ;  /* 0x000000333e3e7221 */ /* 0x000fe20000010000 */
[----:B------:R-:W-:Y:S01]  /*4180*/  LOP3.LUT R230, R233, UR15, R230, 0x96, !PT ;  /* 0x0000000fe9e67c12 */ /* 0x000fe2000f8e96e6 */
[----:B--2---:R-:W-:Y:S01]  /*4190*/  HMMA.16816.F32.BF16 R96, R24, R32, R96 ;  /* 0x000000201860723c */ /* 0x004fe20000041860 */
[----:B------:R-:W-:Y:S01]  /*41a0*/  LOP3.LUT R10, R204, R165, RZ, 0xc0, !PT ;  /* 0x000000a5cc0a7212 */ /* 0x000fe200078ec0ff */
[----:B------:R-:W-:Y:S01]  /*41b0*/  MUFU.EX2 R164, R164 ;  /* 0x000000a400a47308 */ /* 0x000fe20000000800 */
[----:B------:R-:W-:Y:S01]  /*41c0*/  LOP3.LUT R8, R8, R31, RZ, 0xc0, !PT ;  /* 0x0000001f08087212 */ /* 0x000fe200078ec0ff */
[----:B------:R-:W-:Y:S01]  /*41d0*/  IMAD.WIDE.U32 R230, R230, -0x2daee0ad, RZ ;  /* 0xd2511f53e6e67825 */ /* 0x000fe200078e00ff */
[----:B------:R-:W-:-:S03]  /*41e0*/  LOP3.LUT R9, R9, R146, RZ, 0xc0, !PT ;  /* 0x0000009209097212 */ /* 0x000fc600078ec0ff */
[C---:B------:R-:W-:Y:S01]  /*41f0*/  HMMA.16816.F32.BF16 R68, R24.reuse, R22, R68 ;  /* 0x000000161844723c */ /* 0x040fe20000041844 */
[----:B------:R-:W-:Y:S01]  /*4200*/  LOP3.LUT R225, R231, UR12, R224, 0x96, !PT ;  /* 0x0000000ce7e17c12 */ /* 0x000fe2000f8e96e0 */
[--C-:B------:R-:W-:Y:S01]  /*4210*/  FFMA.FTZ R146, R149, c[0x0][0x23c], -R166.reuse ;  /* 0x00008f0095927a23 */ /* 0x100fe200000108a6 */
[----:B------:R-:W-:Y:S01]  /*4220*/  MUFU.EX2 R162, R162 ;  /* 0x000000a200a27308 */ /* 0x000fe20000000800 */
[----:B------:R-:W-:Y:S02]  /*4230*/  FFMA.FTZ R149, R163, c[0x0][0x23c], -R166 ;  /* 0x00008f00a3957a23 */ /* 0x000fe400000108a6 */
[----:B------:R-:W-:Y:S02]  /*4240*/  FFMA.FTZ R163, R172, c[0x0][0x23c], -R145 ;  /* 0x00008f00aca37a23 */ /* 0x000fe40000010891 */
[----:B------:R-:W-:Y:S01]  /*4250*/  HMMA.16816.F32.BF16 R80, R24, R18, R80 ;  /* 0x000000121850723c */ /* 0x000fe20000041850 */
[----:B------:R-:W-:Y:S02]  /*4260*/  FADD.FTZ R59, R56, R59 ;  /* 0x0000003b383b7221 */ /* 0x000fe40000010000 */
[----:B------:R-:W1:Y:S01]  /*4270*/  MUFU.EX2 R146, R146 ;  /* 0x0000009200927308 */ /* 0x000e620000000800 */
[----:B------:R-:W-:-:S02]  /*4280*/  FADD.FTZ R139, R139, R62 ;  /* 0x0000003e8b8b7221 */ /* 0x000fc40000010000 */
[--C-:B------:R-:W-:Y:S02]  /*4290*/  FFMA.FTZ R138, R138, c[0x0][0x23c], -R141.reuse ;  /* 0x00008f008a8a7a23 */ /* 0x100fe4000001088d */
[C---:B------:R-:W-:Y:S01]  /*42a0*/  HMMA.16816.F32.BF16 R112, R24.reuse, R14, R112 ;  /* 0x0000000e1870723c */ /* 0x040fe20000041870 */
[----:B------:R-:W-:Y:S02]  /*42b0*/  FFMA.FTZ R64, R64, c[0x0][0x23c], -R141 ;  /* 0x00008f0040407a23 */ /* 0x000fe4000001088d */
[----:B------:R-:W-:Y:S01]  /*42c0*/  MUFU.EX2 R149, R149 ;  /* 0x0000009500957308 */ /* 0x000fe20000000800 */
[----:B------:R-:W-:Y:S02]  /*42d0*/  FADD.FTZ R58, R58, R59 ;  /* 0x0000003b3a3a7221 */ /* 0x000fe40000010000 */
[----:B------:R-:W-:Y:S02]  /*42e0*/  FADD.FTZ R60, R60, R139 ;  /* 0x0000008b3c3c7221 */ /* 0x000fe40000010000 */
[----:B------:R-:W-:Y:S01]  /*42f0*/  HMMA.16816.F32.BF16 R100, R24, R34, R100 ;  /* 0x000000221864723c */ /* 0x000fe20000041864 */
[----:B------:R-:W-:-:S02]  /*4300*/  FADD.FTZ R0, R0, R3 ;  /* 0x0000000300007221 */ /* 0x000fc40000010000 */
[----:B------:R-:W-:Y:S01]  /*4310*/  MUFU.EX2 R163, R163 ;  /* 0x000000a300a37308 */ /* 0x000fe20000000800 */
[----:B------:R-:W-:Y:S02]  /*4320*/  FADD.FTZ R40, R40, R57 ;  /* 0x0000003928287221 */ /* 0x000fe40000010000 */
[----:B------:R-:W-:Y:S01]  /*4330*/  FADD.FTZ R61, R61, R58 ;  /* 0x0000003a3d3d7221 */ /* 0x000fe20000010000 */
[----:B------:R-:W-:Y:S01]  /*4340*/  LOP3.LUT R24, R223, UR13, R232, 0x96, !PT ;  /* 0x0000000ddf187c12 */ /* 0x000fe2000f8e96e8 */
[----:B------:R-:W-:Y:S01]  /*4350*/  HMMA.16816.F32.BF16 R72, R8, R16, R72 ;  /* 0x000000100848723c */ /* 0x000fe20000041848 */
[----:B------:R-:W-:Y:S02]  /*4360*/  FADD.FTZ R65, R65, R60 ;  /* 0x0000003c41417221 */ /* 0x000fe40000010000 */
[----:B------:R-:W-:Y:S01]  /*4370*/  MUFU.EX2 R168, R168 ;  /* 0x000000a800a87308 */ /* 0x000fe20000000800 */
[----:B------:R-:W-:-:S03]  /*4380*/  IMAD.WIDE.U32 R24, R24, -0x2daee0ad, RZ ;  /* 0xd2511f5318187825 */ /* 0x000fc600078e00ff */
[----:B------:R-:W-:Y:S01]  /*4390*/  LOP3.LUT R16, R233, UR15, R226, 0x96, !PT ;  /* 0x0000000fe9107c12 */ /* 0x000fe2000f8e96e2 */
[C---:B------:R-:W-:Y:S01]  /*43a0*/  HMMA.16816.F32.BF16 R128, R8.reuse, R20, R128 ;  /* 0x000000140880723c */ /* 0x040fe20000041880 */
[----:B------:R-:W-:Y:S01]  /*43b0*/  LOP3.LUT R224, R25, UR10, R230, 0x96, !PT ;  /* 0x0000000a19e07c12 */ /* 0x000fe2000f8e96e6 */
[----:B------:R-:W-:Y:S01]  /*43c0*/  FADD.FTZ R0, R39, R0 ;  /* 0x0000000027007221 */ /* 0x000fe20000010000 */
[----:B------:R-:W-:Y:S01]  /*43d0*/  LOP3.LUT R230, R29, UR13, R232, 0x96, !PT ;  /* 0x0000000d1de67c12 */ /* 0x000fe2000f8e96e8 */
[----:B------:R-:W-:Y:S01]  /*43e0*/  IMAD.WIDE.U32 R16, R16, -0x2daee0ad, RZ ;  /* 0xd2511f5310107825 */ /* 0x000fe200078e00ff */
[----:B------:R-:W-:Y:S03]  /*43f0*/  MUFU.EX2 R152, R152 ;  /* 0x0000009800987308 */ /* 0x000fe60000000800 */
[----:B------:R-:W-:Y:S01]  /*4400*/  IMAD.WIDE.U32 R20, R225, -0x326172a9, RZ ;  /* 0xcd9e8d57e1147825 */ /* 0x000fe200078e00ff */
[----:B------:R-:W-:Y:S01]  /*4410*/  LOP3.LUT R233, R17, UR12, R30, 0x96, !PT ;  /* 0x0000000c11e97c12 */ /* 0x000fe2000f8e961e */
[C---:B------:R-:W-:Y:S02]  /*4420*/  HMMA.16816.F32.BF16 R84, R8.reuse, R12, R84 ;  /* 0x0000000c0854723c */ /* 0x040fe40000041854 */
[----:B------:R-:W-:Y:S01]  /*4430*/  IMAD.WIDE.U32 R224, R224, -0x326172a9, RZ ;  /* 0xcd9e8d57e0e07825 */ /* 0x000fe200078e00ff */
[----:B------:R-:W-:Y:S01]  /*4440*/  LOP3.LUT R223, R21, UR11, R222, 0x96, !PT ;  /* 0x0000000b15df7c12 */ /* 0x000fe2000f8e96de */
[----:B------:R-:W-:Y:S02]  /*4450*/  MUFU.EX2 R151, R151 ;  /* 0x0000009700977308 */ /* 0x000fe40000000800 */
        /* <DEDUP_REMOVED lines=8> */
[C---:B------:R-:W-:Y:S01]  /*44e0*/  HMMA.16816.F32.BF16 R108, R8.reuse, R32, R108 ;  /* 0x00000020086c723c */ /* 0x040fe2000004186c */
[----:B------:R-:W-:Y:S01]  /*44f0*/  LDSM.16.MT88.4 R24, [R188+0x7000] ;  /* 0x00700000bc18783b */ /* 0x000fe20000004200 */
[----:B------:R-:W-:Y:S01]  /*4500*/  IMAD.WIDE.U32 R232, R233, -0x326172a9, RZ ;  /* 0xcd9e8d57e9e87825 */ /* 0x000fe200078e00ff */
[----:B------:R-:W-:Y:S01]  /*4510*/  LOP3.LUT R12, R223, UR6, R12, 0x96, !PT ;  /* 0x00000006df0c7c12 */ /* 0x000fe2000f8e960c */
[----:B------:R-:W-:Y:S02]  /*4520*/  MUFU.EX2 R160, R160 ;  /* 0x000000a000a07308 */ /* 0x000fe40000000800 */
[----:B------:R-:W-:Y:S01]  /*4530*/  IMAD.WIDE.U32 R172, R173, -0x326172a9, RZ ;  /* 0xcd9e8d57adac7825 */ /* 0x000fe200078e00ff */
[----:B------:R-:W-:Y:S01]  /*4540*/  LOP3.LUT R165, R233, UR11, R28, 0x96, !PT ;  /* 0x0000000be9a57c12 */ /* 0x000fe2000f8e961c */
[C---:B------:R-:W-:Y:S02]  /*4550*/  HMMA.16816.F32.BF16 R120, R8.reuse, R22, R120 ;  /* 0x000000160878723c */ /* 0x040fe40000041878 */
[----:B------:R-:W-:Y:S01]  /*4560*/  FFMA.FTZ R34, R176, c[0x0][0x23c], -R145 ;  /* 0x00008f00b0227a23 */ /* 0x000fe20000010891 */
[----:B------:R-:W-:Y:S01]  /*4570*/  LOP3.LUT R176, R173, UR9, R232, 0x96, !PT ;  /* 0x00000009adb07c12 */ /* 0x000fe2000f8e96e8 */
[----:B------:R-:W-:Y:S01]  /*4580*/  IMAD.WIDE.U32 R226, R226, -0x326172a9, RZ ;  /* 0xcd9e8d57e2e27825 */ /* 0x000fe200078e00ff */
[----:B------:R-:W-:Y:S03]  /*4590*/  MUFU.EX2 R148, R148 ;  /* 0x0000009400947308 */ /* 0x000fe60000000800 */
[----:B------:R-:W-:Y:S01]  /*45a0*/  IMAD.WIDE.U32 R20, R12, -0x326172a9, RZ ;  /* 0xcd9e8d570c147825 */ /* 0x000fe200078e00ff */
[----:B------:R-:W-:Y:S01]  /*45b0*/  HMMA.16816.F32.BF16 R116, R8, R18, R116 ;  /* 0x000000120874723c */ /* 0x000fe20000041874 */
[----:B------:R-:W-:-:S02]  /*45c0*/  LOP3.LUT R224, R227, UR7, R224, 0x96, !PT ;  /* 0x00000007e3e07c12 */ /* 0x000fc4000f8e96e0 */
[----:B------:R-:W-:Y:S01]  /*45d0*/  IMAD.WIDE.U32 R176, R176, -0x2daee0ad, RZ ;  /* 0xd2511f53b0b07825 */ /* 0x000fe200078e00ff */
[----:B------:R-:W-:Y:S01]  /*45e0*/  LOP3.LUT R13, R21, UR17, R226, 0x96, !PT ;  /* 0x00000011150d7c12 */ /* 0x000fe2000f8e96e2 */
[----:B------:R-:W-:Y:S01]  /*45f0*/  MUFU.EX2 R34, R34 ;  /* 0x0000002200227308 */ /* 0x000fe20000000800 */
[----:B------:R-:W-:Y:S01]  /*4600*/  LOP3.LUT R21, R20, 0xffff, RZ, 0xc0, !PT ;  /* 0x0000ffff14157812 */ /* 0x000fe200078ec0ff */
[----:B------:R-:W-:Y:S01]  /*4610*/  FFMA.FTZ R35, R174, c[0x0][0x23c], -R145 ;  /* 0x00008f00ae237a23 */ /* 0x000fe20000010891 */
[----:B------:R-:W-:Y:S01]  /*4620*/  HMMA.16816.F32.BF16 R92, R8, R14, R92 ;  /* 0x0000000e085c723c */ /* 0x000fe2000004185c */
[----:B------:R-:W-:Y:S01]  /*4630*/  LOP3.LUT R23, R13, 0xffff, RZ, 0xc0, !PT ;  /* 0x0000ffff0d177812 */ /* 0x000fe200078ec0ff */
[----:B------:R-:W-:Y:S01]  /*4640*/  FFMA.FTZ R32, R155, c[0x0][0x23c], -R166 ;  /* 0x00008f009b207a23 */ /* 0x000fe200000108a6 */
[----:B------:R-:W-:Y:S01]  /*4650*/  SHF.R.U32.HI R21, RZ, 0x8, R21 ;  /* 0x00000008ff157819 */ /* 0x000fe20000011615 */
[--C-:B------:R-:W-:Y:S01]  /*4660*/  FFMA.FTZ R33, R158, c[0x0][0x23c], -R153.reuse ;  /* 0x00008f009e217a23 */ /* 0x100fe20000010899 */
[----:B------:R-:W-:Y:S01]  /*4670*/  LOP3.LUT R16, R13, 0xff, RZ, 0xc0, !PT ;  /* 0x000000ff0d107812 */ /* 0x000fe200078ec0ff */
[----:B------:R-:W-:Y:S01]  /*4680*/  FFMA.FTZ R155, R178, c[0x0][0x23c], -R153 ;  /* 0x00008f00b29b7a23 */ /* 0x000fe20000010899 */
[----:B------:R-:W-:Y:S01]  /*4690*/  SHF.R.U32.HI R23, RZ, 0x8, R23 ;  /* 0x00000008ff177819 */ /* 0x000fe20000011617 */
[----:B------:R-:W-:Y:S01]  /*46a0*/  IMAD.WIDE.U32 R8, R165, -0x2daee0ad, RZ ;  /* 0xd2511f53a5087825 */ /* 0x000fe200078e00ff */
[----:B------:R-:W-:Y:S01]  /*46b0*/  LOP3.LUT R12, R20, 0xff, RZ, 0xc0, !PT ;  /* 0x000000ff140c7812 */ /* 0x000fe200078ec0ff */
[----:B------:R-:W2:Y:S01]  /*46c0*/  MUFU.EX2 R32, R32 ;  /* 0x0000002000207308 */ /* 0x000ea20000000800 */
[----:B------:R-:W-:Y:S01]  /*46d0*/  PRMT R16, R16, 0x5410, R23 ;  /* 0x0000541010107816 */ /* 0x000fe20000000017 */
[----:B------:R-:W-:Y:S01]  /*46e0*/  FFMA.FTZ R158, R202, c[0x0][0x23c], -R153 ;  /* 0x00008f00ca9e7a23 */ /* 0x000fe20000010899 */
[----:B------:R-:W-:Y:S01]  /*46f0*/  LOP3.LUT R8, R177, UR6, R8, 0x96, !PT ;  /* 0x00000006b1087c12 */ /* 0x000fe2000f8e9608 */
[----:B------:R-:W-:Y:S01]  /*4700*/  FFMA.FTZ R165, R170, c[0x0][0x23c], -R141 ;  /* 0x00008f00aaa57a23 */ /* 0x000fe2000001088d */
[----:B------:R-:W-:Y:S01]  /*4710*/  LOP3.LUT R174, R9, UR8, R230, 0x96, !PT ;  /* 0x0000000809ae7c12 */ /* 0x000fe2000f8e96e6 */
[--C-:B------:R-:W-:Y:S01]  /*4720*/  HSET2.LE.AND R16, R16, R63.reuse, PT ;  /* 0x0000003f10107233 */ /* 0x100fe20003803000 */
[--C-:B------:R-:W-:Y:S01]  /*4730*/  SHF.R.U32.HI R28, RZ, 0x10, R20.reuse ;  /* 0x00000010ff1c7819 */ /* 0x100fe20000011614 */
[----:B------:R-:W-:Y:S01]  /*4740*/  IMAD.WIDE.U32 R10, R8, -0x326172a9, RZ ;  /* 0xcd9e8d57080a7825 */ /* 0x000fe200078e00ff */
[----:B------:R-:W-:Y:S01]  /*4750*/  SHF.R.U32.HI R17, RZ, 0x18, R20 ;  /* 0x00000018ff117819 */ /* 0x000fe20000011614 */
[----:B------:R-:W3:Y:S01]  /*4760*/  MUFU.EX2 R35, R35 ;  /* 0x0000002300237308 */ /* 0x000ee20000000800 */
[----:B------:R-:W-:Y:S01]  /*4770*/  PRMT R12, R12, 0x5410, R21 ;  /* 0x000054100c0c7816 */ /* 0x000fe20000000015 */
[----:B------:R-:W-:Y:S01]  /*4780*/  IMAD.WIDE.U32 R174, R174, -0x326172a9, RZ ;  /* 0xcd9e8d57aeae7825 */ /* 0x000fe200078e00ff */
[C---:B------:R-:W-:Y:S01]  /*4790*/  LOP3.LUT R9, R10.reuse, 0xffff, RZ, 0xc0, !PT ;  /* 0x0000ffff0a097812 */ /* 0x040fe200078ec0ff */
[----:B------:R-:W4:Y:S01]  /*47a0*/  LDSM.16.MT88.4 R20, [R186+0x7000] ;  /* 0x00700000ba14783b */ /* 0x000f220000004200 */
[----:B------:R-:W-:Y:S01]  /*47b0*/  LOP3.LUT R8, R10, 0xff, RZ, 0xc0, !PT ;  /* 0x000000ff0a087812 */ /* 0x000fe200078ec0ff */
[--C-:B------:R-:W-:Y:S01]  /*47c0*/  HSET2.LE.AND R31, R12, R63.reuse, PT ;  /* 0x0000003f0c1f7233 */ /* 0x100fe20003803000 */
[----:B------:R-:W-:Y:S01]  /*47d0*/  SHF.R.U32.HI R9, RZ, 0x8, R9 ;  /* 0x00000008ff097819 */ /* 0x000fe20000011609 */
[----:B------:R-:W5:Y:S01]  /*47e0*/  MUFU.EX2 R33, R33 ;  /* 0x0000002100217308 */ /* 0x000f620000000800 */
[----:B------:R-:W-:Y:S01]  /*47f0*/  SHF.R.U32.HI R167, RZ, 0x10, R10 ;  /* 0x00000010ffa77819 */ /* 0x000fe2000001160a */
[----:B------:R-:W-:Y:S01]  /*4800*/  FFMA.FTZ R225, R157, c[0x0][0x23c], -R166 ;  /* 0x00008f009de17a23 */ /* 0x000fe200000108a6 */
[----:B------:R-:W-:Y:S01]  /*4810*/  SHF.R.U32.HI R18, RZ, 0x10, R13 ;  /* 0x00000010ff127819 */ /* 0x000fe2000001160d */
[----:B------:R-:W-:Y:S01]  /*4820*/  FFMA.FTZ R223, R150, c[0x0][0x23c], -R153 ;  /* 0x00008f0096df7a23 */ /* 0x000fe20000010899 */
[----:B------:R-:W-:Y:S01]  /*4830*/  LOP3.LUT R28, R28, 0xff, RZ, 0xc0, !PT ;  /* 0x000000ff1c1c7812 */ /* 0x000fe200078ec0ff */
[----:B------:R-:W-:Y:S01]  /*4840*/  FFMA.FTZ R227, R140, c[0x0][0x23c], -R145 ;  /* 0x00008f008ce37a23 */ /* 0x000fe20000010891 */
[----:B-1----:R-:W-:Y:S01]  /*4850*/  F2FP.BF16.PACK_AB R19, R146, R147 ;  /* 0x000000939213723e */ /* 0x002fe200000010ff */
[----:B------:R-:W-:Y:S01]  /*4860*/  MUFU.EX2 R158, R158 ;  /* 0x0000009e009e7308 */ /* 0x000fe20000000800 */
[----:B------:R-:W-:Y:S01]  /*4870*/  PRMT R8, R8, 0x5410, R9 ;  /* 0x0000541008087816 */ /* 0x000fe20000000009 */
[----:B------:R-:W-:Y:S01]  /*4880*/  FFMA.FTZ R150, R66, c[0x0][0x23c], -R141 ;  /* 0x00008f0042967a23 */ /* 0x000fe2000001088d */
[----:B------:R-:W-:Y:S01]  /*4890*/  SHF.R.U32.HI R30, RZ, 0x18, R13 ;  /* 0x00000018ff1e7819 */ /* 0x000fe2000001160d */
[----:B------:R-:W-:Y:S01]  /*48a0*/  FADD.FTZ R47, R47, R40 ;  /* 0x000000282f2f7221 */ /* 0x000fe20000010000 */
[----:B------:R-:W-:Y:S01]  /*48b0*/  LOP3.LUT R9, R167, 0xff, RZ, 0xc0, !PT ;  /* 0x000000ffa7097812 */ /* 0x000fe200078ec0ff */
[----:B------:R-:W-:Y:S01]  /*48c0*/  FFMA.FTZ R167, R156, c[0x0][0x23c], -R141 ;  /* 0x00008f009ca77a23 */ /* 0x000fe2000001088d */
[----:B------:R-:W-:Y:S01]  /*48d0*/  LOP3.LUT R13, R18, 0xff, RZ, 0xc0, !PT ;  /* 0x000000ff120d7812 */ /* 0x000fe200078ec0ff */
[----:B------:R-:W1:Y:S01]  /*48e0*/  MUFU.EX2 R155, R155 ;  /* 0x0000009b009b7308 */ /* 0x000e620000000800 */
[----:B------:R-:W-:Y:S01]  /*48f0*/  PRMT R178, R28, 0x5410, R17 ;  /* 0x000054101cb27816 */ /* 0x000fe20000000011 */
[----:B------:R-:W-:Y:S01]  /*4900*/  HSET2.LE.AND R8, R8, R63, PT ;  /* 0x0000003f08087233 */ /* 0x000fe20003803000 */
[----:B------:R-:W-:Y:S01]  /*4910*/  LOP3.LUT R28, R16, R19, RZ, 0xc0, !PT ;  /* 0x00000013101c7212 */ /* 0x000fe200078ec0ff */
[----:B------:R-:W-:Y:S01]  /*4920*/  FADD.FTZ R147, R147, R0 ;  /* 0x0000000093937221 */ /* 0x000fe20000010000 */
[----:B------:R-:W4:Y:S01]  /*4930*/  LDSM.16.MT88.4 R16, [R185+0x7000] ;  /* 0x00700000b910783b */ /* 0x000f220000004200 */
[----:B------:R-:W-:-:S02]  /*4940*/  LOP3.LUT R11, R11, UR17, R174, 0x96, !PT ;  /* 0x000000110b0b7c12 */ /* 0x000fc4000f8e96ae */
[----:B------:R-:W-:Y:S01]  /*4950*/  PRMT R30, R13, 0x5410, R30 ;  /* 0x000054100d1e7816 */ /* 0x000fe2000000001e */
[----:B------:R-:W1:Y:S01]  /*4960*/  MUFU.EX2 R165, R165 ;  /* 0x000000a500a57308 */ /* 0x000e620000000800 */
[----:B------:R-:W4:Y:S01]  /*4970*/  LDSM.16.MT88.4 R12, [R184+0x7000] ;  /* 0x00700000b80c783b */ /* 0x000f220000004200 */
[C---:B------:R-:W-:Y:S01]  /*4980*/  LOP3.LUT R169, R11.reuse, 0xffff, RZ, 0xc0, !PT ;  /* 0x0000ffff0ba97812 */ /* 0x040fe200078ec0ff */
[----:B------:R-:W-:Y:S01]  /*4990*/  FADD.FTZ R146, R146, R147 ;  /* 0x0000009392927221 */ /* 0x000fe20000010000 */
[----:B------:R-:W-:Y:S01]  /*49a0*/  SHF.R.U32.HI R170, RZ, 0x10, R11 ;  /* 0x00000010ffaa7819 */ /* 0x000fe2000001160b */
[----:B------:R-:W-:Y:S01]  /*49b0*/  HSET2.LE.AND R29, R30, R63, PT ;  /* 0x0000003f1e1d7233 */ /* 0x000fe20003803000 */
[----:B------:R-:W-:Y:S02]  /*49c0*/  LOP3.LUT R156, R11, 0xff, RZ, 0xc0, !PT ;  /* 0x000000ff0b9c7812 */ /* 0x000fe400078ec0ff */
[----:B------:R-:W1:Y:S01]  /*49d0*/  MUFU.EX2 R167, R167 ;  /* 0x000000a700a77308 */ /* 0x000e620000000800 */
[----:B------:R-:W-:-:S02]  /*49e0*/  SHF.R.U32.HI R10, RZ, 0x18, R10 ;  /* 0x00000018ff0a7819 */ /* 0x000fc4000001160a */
[----:B------:R-:W-:Y:S02]  /*49f0*/  SHF.R.U32.HI R11, RZ, 0x18, R11 ;  /* 0x00000018ff0b7819 */ /* 0x000fe4000001160b */
[----:B------:R-:W-:Y:S02]  /*4a00*/  SHF.R.U32.HI R169, RZ, 0x8, R169 ;  /* 0x00000008ffa97819 */ /* 0x000fe400000116a9 */
[----:B------:R-:W-:Y:S01]  /*4a10*/  LOP3.LUT R170, R170, 0xff, RZ, 0xc0, !PT ;  /* 0x000000ffaaaa7812 */ /* 0x000fe200078ec0ff */
[----:B------:R-:W-:Y:S01]  /*4a20*/  MUFU.EX2 R225, R225 ;  /* 0x000000e100e17308 */ /* 0x000fe20000000800 */
[C---:B--2---:R-:W-:Y:S01]  /*4a30*/  F2FP.BF16.PACK_AB R30, R32.reuse, R149 ;  /* 0x00000095201e723e */ /* 0x044fe200000010ff */
[----:B------:R-:W-:Y:S01]  /*4a40*/  FADD.FTZ R149, R149, R146 ;  /* 0x0000009295957221 */ /* 0x000fe20000010000 */
[----:B---3--:R-:W-:Y:S02]  /*4a50*/  F2FP.BF16.PACK_AB R171, R35, R34 ;  /* 0x0000002223ab723e */ /* 0x008fe400000010ff */
[----:B------:R-:W-:Y:S01]  /*4a60*/  PRMT R174, R9, 0x5410, R10 ;  /* 0x0000541009ae7816 */ /* 0x000fe2000000000a */
[----:B------:R-:W-:Y:S01]  /*4a70*/  FADD.FTZ R149, R32, R149 ;  /* 0x0000009520957221 */ /* 0x000fe20000010000 */
[----:B------:R-:W-:Y:S01]  /*4a80*/  PRMT R156, R156, 0x5410, R169 ;  /* 0x000054109c9c7816 */ /* 0x000fe200000000a9 */
[----:B------:R-:W-:Y:S01]  /*4a90*/  MUFU.EX2 R223, R223 ;  /* 0x000000df00df7308 */ /* 0x000fe20000000800 */
[----:B------:R-:W-:Y:S01]  /*4aa0*/  PRMT R170, R170, 0x5410, R11 ;  /* 0x00005410aaaa7816 */ /* 0x000fe2000000000b */
[--C-:B------:R-:W-:Y:S01]  /*4ab0*/  HSET2.LE.AND R11, R174, R63.reuse, PT ;  /* 0x0000003fae0b7233 */ /* 0x100fe20003803000 */
[----:B------:R-:W-:Y:S01]  /*4ac0*/  LOP3.LUT R30, R31, R30, RZ, 0xc0, !PT ;  /* 0x0000001e1f1e7212 */ /* 0x000fe200078ec0ff */
[--C-:B------:R-:W-:Y:S01]  /*4ad0*/  HSET2.LE.AND R31, R178, R63.reuse, PT ;  /* 0x0000003fb21f7233 */ /* 0x100fe20003803000 */
[----:B------:R-:W-:Y:S01]  /*4ae0*/  LOP3.LUT R10, R8, R171, RZ, 0xc0, !PT ;  /* 0x000000ab080a7212 */ /* 0x000fe200078ec0ff */
[--C-:B------:R-:W-:Y:S01]  /*4af0*/  HSET2.LE.AND R8, R156, R63.reuse, PT ;  /* 0x0000003f9c087233 */ /* 0x100fe20003803000 */
[----:B-----5:R-:W-:Y:S01]  /*4b00*/  F2FP.BF16.PACK_AB R202, R33, R154 ;  /* 0x0000009a21ca723e */ /* 0x020fe200000010ff */
[----:B------:R-:W-:Y:S01]  /*4b10*/  HSET2.LE.AND R9, R170, R63, PT ;  /* 0x0000003faa097233 */ /* 0x000fe20003803000 */
[----:B-1----:R-:W-:Y:S01]  /*4b20*/  F2FP.BF16.PACK_AB R178, R155, R158 ;  /* 0x0000009e9bb2723e */ /* 0x002fe200000010ff */
[----:B------:R-:W-:Y:S01]  /*4b30*/  MUFU.EX2 R144, R144 ;  /* 0x0000009000907308 */ /* 0x000fe20000000800 */
[----:B------:R-:W-:Y:S01]  /*4b40*/  F2FP.BF16.PACK_AB R174, R168, R165 ;  /* 0x000000a5a8ae723e */ /* 0x000fe200000010ff */
[----:B------:R-:W-:Y:S01]  /*4b50*/  FADD.FTZ R154, R154, R47 ;  /* 0x0000002f9a9a7221 */ /* 0x000fe20000010000 */
[----:B------:R-:W-:Y:S01]  /*4b60*/  F2FP.BF16.PACK_AB R169, R163, R164 ;  /* 0x000000a4a3a9723e */ /* 0x000fe200000010ff */
[----:B------:R-:W-:Y:S01]  /*4b70*/  FADD.FTZ R164, R164, R61 ;  /* 0x0000003da4a47221 */ /* 0x000fe20000010000 */
[----:B------:R-:W-:Y:S01]  /*4b80*/  F2FP.BF16.PACK_AB R156, R167, R162 ;  /* 0x000000a2a79c723e */ /* 0x000fe200000010ff */
[----:B------:R-:W-:Y:S01]  /*4b90*/  FADD.FTZ R162, R162, R65 ;  /* 0x00000041a2a27221 */ /* 0x000fe20000010000 */
[----:B------:R-:W-:Y:S01]  /*4ba0*/  LOP3.LUT R29, R29, R202, RZ, 0xc0, !PT ;  /* 0x000000ca1d1d7212 */ /* 0x000fe200078ec0ff */
[----:B------:R-:W-:Y:S01]  /*4bb0*/  MUFU.EX2 R143, R143 ;  /* 0x0000008f008f7308 */ /* 0x000fe20000000800 */
[----:B------:R-:W-:Y:S01]  /*4bc0*/  LOP3.LUT R31, R31, R178, RZ, 0xc0, !PT ;  /* 0x000000b21f1f7212 */ /* 0x000fe200078ec0ff */
[----:B------:R-:W-:Y:S01]  /*4bd0*/  FADD.FTZ R163, R163, R164 ;  /* 0x000000a4a3a37221 */ /* 0x000fe20000010000 */
[----:B------:R-:W-:Y:S01]  /*4be0*/  LOP3.LUT R11, R11, R174, RZ, 0xc0, !PT ;  /* 0x000000ae0b0b7212 */ /* 0x000fe200078ec0ff */
[----:B------:R-:W-:Y:S01]  /*4bf0*/  FADD.FTZ R162, R167, R162 ;  /* 0x000000a2a7a27221 */ /* 0x000fe20000010000 */
[----:B------:R-:W-:Y:S01]  /*4c00*/  LOP3.LUT R8, R8, R169, RZ, 0xc0, !PT ;  /* 0x000000a908087212 */ /* 0x000fe200078ec0ff */
[----:B------:R-:W-:Y:S01]  /*4c10*/  FADD.FTZ R33, R33, R154 ;  /* 0x0000009a21217221 */ /* 0x000fe20000010000 */
[----:B------:R-:W-:Y:S01]  /*4c20*/  LOP3.LUT R9, R9, R156, RZ, 0xc0, !PT ;  /* 0x0000009c09097212 */ /* 0x000fe200078ec0ff */
[----:B----4-:R-:W-:Y:S01]  /*4c30*/  HMMA.16816.F32.BF16 R80, R28, R22, R80 ;  /* 0x000000161c50723c */ /* 0x010fe20000041850 */
[----:B------:R-:W-:Y:S01]  /*4c40*/  FFMA.FTZ R156, R161, c[0x0][0x23c], -R166 ;  /* 0x00008f00a19c7a23 */ /* 0x000fe200000108a6 */
[----:B------:R-:W-:Y:S01]  /*4c50*/  LOP3.LUT R170, R175, UR7, R172, 0x96, !PT ;  /* 0x00000007afaa7c12 */ /* 0x000fe2000f8e96ac */
[----:B------:R-:W-:Y:S01]  /*4c60*/  MUFU.EX2 R142, R142 ;  /* 0x0000008e008e7308 */ /* 0x000fe20000000800 */
[----:B------:R-:W-:-:S02]  /*4c70*/  FADD.FTZ R34, R34, R163 ;  /* 0x000000a322227221 */ /* 0x000fc40000010000 */
[----:B------:R-:W-:Y:S02]  /*4c80*/  FADD.FTZ R165, R165, R162 ;  /* 0x000000a2a5a57221 */ /* 0x000fe40000010000 */
[----:B------:R-:W-:Y:S01]  /*4c90*/  HMMA.16816.F32.BF16 R116, R8, R22, R116 ;  /* 0x000000160874723c */ /* 0x000fe20000041874 */
[----:B------:R-:W-:Y:S02]  /*4ca0*/  IMAD.WIDE.U32 R170, R170, -0x2daee0ad, RZ ;  /* 0xd2511f53aaaa7825 */ /* 0x000fe400078e00ff */
[----:B------:R-:W-:Y:S02]  /*4cb0*/  MUFU.EX2 R156, R156 ;  /* 0x0000009c009c7308 */ /* 0x000fe40000000800 */
[----:B------:R-:W-:Y:S01]  /*4cc0*/  FADD.FTZ R158, R158, R33 ;  /* 0x000000219e9e7221 */ /* 0x000fe20000010000 */
[----:B------:R-:W-:Y:S01]  /*4cd0*/  LOP3.LUT R176, R171, UR16, R176, 0x96, !PT ;  /* 0x00000010abb07c12 */ /* 0x000fe2000f8e96b0 */
[----:B------:R-:W-:Y:S01]  /*4ce0*/  IMAD.WIDE.U32 R22, R224, -0x2daee0ad, RZ ;  /* 0xd2511f53e0167825 */ /* 0x000fe200078e00ff */
[-C--:B------:R-:W-:Y:S02]  /*4cf0*/  HMMA.16816.F32.BF16 R112, R28, R18.reuse, R112 ;  /* 0x000000121c70723c */ /* 0x080fe40000041870 */
[----:B------:R-:W-:Y:S01]  /*4d00*/  LOP3.LUT R140, R176, 0xffff, RZ, 0xc0, !PT ;  /* 0x0000ffffb08c7812 */ /* 0x000fe200078ec0ff */
[----:B------:R-:W1:Y:S01]  /*4d10*/  MUFU.EX2 R227, R227 ;  /* 0x000000e300e37308 */ /* 0x000e620000000800 */
[----:B------:R-:W-:Y:S01]  /*4d20*/  LOP3.LUT R222, R23, UR16, R222, 0x96, !PT ;  /* 0x0000001017de7c12 */ /* 0x000fe2000f8e96de */
[----:B------:R-:W-:Y:S01]  /*4d30*/  FADD.FTZ R35, R35, R34 ;  /* 0x0000002223237221 */ /* 0x000fe20000010000 */
[----:B------:R-:W-:Y:S01]  /*4d40*/  SHF.R.U32.HI R153, RZ, 0x10, R176 ;  /* 0x00000010ff997819 */ /* 0x000fe200000116b0 */
[----:B------:R-:W-:Y:S01]  /*4d50*/  FADD.FTZ R168, R168, R165 ;  /* 0x000000a5a8a87221 */ /* 0x000fe20000010000 */
[----:B------:R-:W-:Y:S01]  /*4d60*/  HMMA.16816.F32.BF16 R92, R8, R18, R92 ;  /* 0x00000012085c723c */ /* 0x000fe2000004185c */
[----:B------:R-:W-:Y:S01]  /*4d70*/  LOP3.LUT R66, R176, 0xff, RZ, 0xc0, !PT ;  /* 0x000000ffb0427812 */ /* 0x000fe200078ec0ff */
[----:B------:R-:W-:Y:S01]  /*4d80*/  FADD.FTZ R155, R155, R158 ;  /* 0x0000009e9b9b7221 */ /* 0x000fe20000010000 */
[----:B------:R-:W-:Y:S01]  /*4d90*/  MUFU.EX2 R67, R67 ;  /* 0x0000004300437308 */ /* 0x000fe20000000800 */
[----:B------:R-:W-:-:S02]  /*4da0*/  SHF.R.U32.HI R176, RZ, 0x18, R176 ;  /* 0x00000018ffb07819 */ /* 0x000fc400000116b0 */
[----:B------:R-:W-:Y:S02]  /*4db0*/  SHF.R.U32.HI R145, RZ, 0x8, R140 ;  /* 0x00000008ff917819 */ /* 0x000fe4000001168c */
[----:B------:R-:W-:Y:S01]  /*4dc0*/  SHF.R.U32.HI R19, RZ, 0x10, R222 ;  /* 0x00000010ff137819 */ /* 0x000fe200000116de */
[C---:B------:R-:W-:Y:S01]  /*4dd0*/  HMMA.16816.F32.BF16 R124, R28.reuse, R24, R124 ;  /* 0x000000181c7c723c */ /* 0x040fe2000004187c */
[----:B------:R-:W-:Y:S01]  /*4de0*/  LOP3.LUT R18, R222, 0xffff, RZ, 0xc0, !PT ;  /* 0x0000ffffde127812 */ /* 0x000fe200078ec0ff */
[----:B------:R-:W-:Y:S01]  /*4df0*/  MUFU.EX2 R138, R138 ;  /* 0x0000008a008a7308 */ /* 0x000fe20000000800 */
[----:B------:R-:W-:Y:S02]  /*4e00*/  LOP3.LUT R19, R19, 0xff, RZ, 0xc0, !PT ;  /* 0x000000ff13137812 */ /* 0x000fe400078ec0ff */
[----:B------:R-:W-:Y:S02]  /*4e10*/  LOP3.LUT R153, R153, 0xff, RZ, 0xc0, !PT ;  /* 0x000000ff99997812 */ /* 0x000fe400078ec0ff */
[----:B------:R-:W-:Y:S01]  /*4e20*/  PRMT R66, R66, 0x5410, R145 ;  /* 0x0000541042427816 */ /* 0x000fe20000000091 */
[----:B------:R-:W-:Y:S01]  /*4e30*/  HMMA.16816.F32.BF16 R76, R28, R20, R76 ;  /* 0x000000141c4c723c */ /* 0x000fe2000004184c */
[----:B------:R-:W-:Y:S01]  /*4e40*/  PRMT R176, R153, 0x5410, R176 ;  /* 0x0000541099b07816 */ /* 0x000fe200000000b0 */
[----:B------:R-:W2:Y:S01]  /*4e50*/  MUFU.EX2 R141, R150 ;  /* 0x00000096008d7308 */ /* 0x000ea20000000800 */
[----:B-1----:R-:W-:-:S05]  /*4e60*/  F2FP.BF16.PACK_AB R145, R227, R142 ;  /* 0x0000008ee391723e */ /* 0x002fca00000010ff */
[C---:B------:R-:W-:Y:S02]  /*4e70*/  HMMA.16816.F32.BF16 R88, R28.reuse, R16, R88 ;  /* 0x000000101c58723c */ /* 0x040fe40000041858 */
[----:B------:R-:W1:Y:S06]  /*4e80*/  MUFU.EX2 R64, R64 ;  /* 0x0000004000407308 */ /* 0x000e6c0000000800 */
[C---:B------:R-:W-:Y:S08]  /*4e90*/  HMMA.16816.F32.BF16 R96, R28.reuse, R12, R96 ;  /* 0x0000000c1c60723c */ /* 0x040ff00000041860 */
[C---:B------:R-:W-:Y:S08]  /*4ea0*/  HMMA.16816.F32.BF16 R68, R28.reuse, R26, R68 ;  /* 0x0000001a1c44723c */ /* 0x040ff00000041844 */
[----:B------:R-:W-:Y:S07]  /*4eb0*/  HMMA.16816.F32.BF16 R100, R28, R14, R100 ;  /* 0x0000000e1c64723c */ /* 0x000fee0000041864 */
[----:B------:R-:W-:Y:S01]  /*4ec0*/  SHF.R.U32.HI R28, RZ, 0x18, R222 ;  /* 0x00000018ff1c7819 */ /* 0x000fe200000116de */
[----:B------:R-:W-:Y:S01]  /*4ed0*/  HMMA.16816.F32.BF16 R72, R8, R20, R72 ;  /* 0x000000140848723c */ /* 0x000fe20000041848 */
[----:B------:R-:W-:-:S02]  /*4ee0*/  LOP3.LUT R30, R222, 0xff, RZ, 0xc0, !PT ;  /* 0x000000ffde1e7812 */ /* 0x000fc400078ec0ff */
[----:B------:R-:W-:-:S04]  /*4ef0*/  PRMT R28, R19, 0x5410, R28 ;  /* 0x00005410131c7816 */ /* 0x000fc8000000001c */
[C---:B------:R-:W-:Y:S01]  /*4f00*/  LOP3.LUT R20, R22.reuse, 0xffff, RZ, 0xc0, !PT ;  /* 0x0000ffff16147812 */ /* 0x040fe200078ec0ff */
[C---:B------:R-:W-:Y:S01]  /*4f10*/  HMMA.16816.F32.BF16 R84, R8.reuse, R16, R84 ;  /* 0x000000100854723c */ /* 0x040fe20000041854 */
[----:B------:R-:W-:Y:S01]  /*4f20*/  SHF.R.U32.HI R21, RZ, 0x10, R22 ;  /* 0x00000010ff157819 */ /* 0x000fe20000011616 */
[----:B------:R-:W-:Y:S01]  /*4f30*/  HSET2.LE.AND R29, R28, R63, PT ;  /* 0x0000003f1c1d7233 */ /* 0x000fe20003803000 */
[----:B------:R-:W-:Y:S02]  /*4f40*/  SHF.R.U32.HI R23, RZ, 0x8, R18 ;  /* 0x00000008ff177819 */ /* 0x000fe40000011612 */
[----:B------:R-:W-:Y:S02]  /*4f50*/  SHF.R.U32.HI R20, RZ, 0x8, R20 ;  /* 0x00000008ff147819 */ /* 0x000fe40000011614 */
[----:B------:R-:W-:Y:S01]  /*4f60*/  LOP3.LUT R17, R22, 0xff, RZ, 0xc0, !PT ;  /* 0x000000ff16117812 */ /* 0x000fe200078ec0ff */
[----:B------:R-:W-:Y:S01]  /*4f70*/  HMMA.16816.F32.BF16 R108, R8, R12, R108 ;  /* 0x0000000c086c723c */ /* 0x000fe2000004186c */
[----:B------:R-:W-:-:S02]  /*4f80*/  SHF.R.U32.HI R16, RZ, 0x18, R22 ;  /* 0x00000018ff107819 */ /* 0x000fc40000011616 */
[----:B------:R-:W-:Y:S02]  /*4f90*/  LOP3.LUT R21, R21, 0xff, RZ, 0xc0, !PT ;  /* 0x000000ff15157812 */ /* 0x000fe400078ec0ff */
[----:B------:R-:W-:Y:S02]  /*4fa0*/  PRMT R30, R30, 0x5410, R23 ;  /* 0x000054101e1e7816 */ /* 0x000fe40000000017 */
[----:B------:R-:W-:Y:S01]  /*4fb0*/  PRMT R18, R17, 0x5410, R20 ;  /* 0x0000541011127816 */ /* 0x000fe20000000014 */
[C---:B------:R-:W-:Y:S01]  /*4fc0*/  HMMA.16816.F32.BF16 R128, R8.reuse, R24, R128 ;  /* 0x000000180880723c */ /* 0x040fe20000041880 */
[----:B------:R-:W-:Y:S01]  /*4fd0*/  PRMT R16, R21, 0x5410, R16 ;  /* 0x0000541015107816 */ /* 0x000fe20000000010 */
[--C-:B------:R-:W-:Y:S01]  /*4fe0*/  HSET2.LE.AND R30, R30, R63.reuse, PT ;  /* 0x0000003f1e1e7233 */ /* 0x100fe20003803000 */
[----:B------:R-:W-:Y:S01]  /*4ff0*/  F2FP.BF16.PACK_AB R12, R151, R152 ;  /* 0x00000098970c723e */ /* 0x000fe200000010ff */
[--C-:B------:R-:W-:Y:S01]  /*5000*/  HSET2.LE.AND R18, R18, R63.reuse, PT ;  /* 0x0000003f12127233 */ /* 0x100fe20003803000 */
[----:B------:R-:W-:Y:S01]  /*5010*/  F2FP.BF16.PACK_AB R17, R159, R156 ;  /* 0x0000009c9f11723e */ /* 0x000fe200000010ff */
[----:B------:R-:W-:Y:S01]  /*5020*/  HSET2.LE.AND R31, R16, R63, PT ;  /* 0x0000003f101f7233 */ /* 0x000fe20003803000 */
[----:B------:R-:W-:Y:S01]  /*5030*/  LOP3.LUT R29, R29, R12, RZ, 0xc0, !PT ;  /* 0x0000000c1d1d7212 */ /* 0x000fe200078ec0ff */
[C---:B------:R-:W-:Y:S01]  /*5040*/  HMMA.16816.F32.BF16 R120, R8.reuse, R26, R120 ;  /* 0x0000001a0878723c */ /* 0x040fe20000041878 */
[----:B------:R-:W-:Y:S01]  /*5050*/  F2FP.BF16.PACK_AB R13, R225, R160 ;  /* 0x000000a0e10d723e */ /* 0x000fe200000010ff */
[----:B------:R-:W3:Y:S01]  /*5060*/  LDSM.16.MT88.4 R24, [R188+0x7800] ;  /* 0x00780000bc18783b */ /* 0x000ee20000004200 */
[----:B------:R-:W-:Y:S01]  /*5070*/  F2FP.BF16.PACK_AB R12, R223, R148 ;  /* 0x00000094df0c723e */ /* 0x000fe200000010ff */
[----:B------:R-:W-:Y:S01]  /*5080*/  FADD.FTZ R156, R156, R149 ;  /* 0x000000959c9c7221 */ /* 0x000fe20000010000 */
[----:B------:R-:W-:Y:S01]  /*5090*/  LOP3.LUT R28, R30, R17, RZ, 0xc0, !PT ;  /* 0x000000111e1c7212 */ /* 0x000fe200078ec0ff */
[----:B------:R-:W4:Y:S01]  /*50a0*/  LDSM.16.MT88.4 R20, [R186+0x7800] ;  /* 0x00780000ba14783b */ /* 0x000f220000004200 */
[----:B------:R-:W-:Y:S01]  /*50b0*/  LOP3.LUT R30, R18, R13, RZ, 0xc0, !PT ;  /* 0x0000000d121e7212 */ /* 0x000fe200078ec0ff */
[----:B------:R-:W-:Y:S01]  /*50c0*/  HMMA.16816.F32.BF16 R104, R8, R14, R104 ;  /* 0x0000000e0868723c */ /* 0x000fe20000041868 */
[----:B------:R-:W-:Y:S01]  /*50d0*/  LOP3.LUT R31, R31, R12, RZ, 0xc0, !PT ;  /* 0x0000000c1f1f7212 */ /* 0x000fe200078ec0ff */
[----:B------:R-:W5:Y:S01]  /*50e0*/  LDSM.16.MT88.4 R16, [R185+0x7800] ;  /* 0x00780000b910783b */ /* 0x000f620000004200 */
[----:B------:R-:W-:-:S02]  /*50f0*/  FADD.FTZ R152, R152, R155 ;  /* 0x0000009b98987221 */ /* 0x000fc40000010000 */
[----:B------:R-:W-:Y:S01]  /*5100*/  FADD.FTZ R159, R159, R156 ;  /* 0x0000009c9f9f7221 */ /* 0x000fe20000010000 */
[----:B------:R-:W4:Y:S01]  /*5110*/  LDSM.16.MT88.4 R12, [R184+0x7800] ;  /* 0x00780000b80c783b */ /* 0x000f220000004200 */
[----:B------:R-:W-:Y:S01]  /*5120*/  LOP3.LUT R11, R170, 0xffff, RZ, 0xc0, !PT ;  /* 0x0000ffffaa0b7812 */ /* 0x000fe200078ec0ff */
[----:B------:R-:W-:Y:S01]  /*5130*/  FADD.FTZ R151, R151, R152 ;  /* 0x0000009897977221 */ /* 0x000fe20000010000 */
[----:B------:R-:W-:Y:S01]  /*5140*/  SHF.R.U32.HI R10, RZ, 0x10, R170 ;  /* 0x00000010ff0a7819 */ /* 0x000fe200000116aa */
[----:B------:R-:W-:Y:S01]  /*5150*/  FADD.FTZ R160, R160, R159 ;  /* 0x0000009fa0a07221 */ /* 0x000fe20000010000 */
[----:B------:R-:W-:Y:S01]  /*5160*/  LOP3.LUT R8, R170, 0xff, RZ, 0xc0, !PT ;  /* 0x000000ffaa087812 */ /* 0x000fe200078ec0ff */
[----:B------:R-:W-:Y:S01]  /*5170*/  FADD.FTZ R148, R148, R151 ;  /* 0x0000009794947221 */ /* 0x000fe20000010000 */
[----:B------:R-:W-:Y:S01]  /*5180*/  SHF.R.U32.HI R11, RZ, 0x8, R11 ;  /* 0x00000008ff0b7819 */ /* 0x000fe2000001160b */
[----:B------:R-:W-:Y:S01]  /*5190*/  FADD.FTZ R225, R225, R160 ;  /* 0x000000a0e1e17221 */ /* 0x000fe20000010000 */
[----:B------:R-:W-:Y:S01]  /*51a0*/  SHF.R.U32.HI R9, RZ, 0x18, R170 ;  /* 0x00000018ff097819 */ /* 0x000fe200000116aa */
[----:B------:R-:W-:Y:S01]  /*51b0*/  FADD.FTZ R223, R223, R148 ;  /* 0x00000094dfdf7221 */ /* 0x000fe20000010000 */
[----:B------:R-:W-:-:S02]  /*51c0*/  LOP3.LUT R10, R10, 0xff, RZ, 0xc0, !PT ;  /* 0x000000ff0a0a7812 */ /* 0x000fc400078ec0ff */
[----:B------:R-:W-:Y:S02]  /*51d0*/  PRMT R8, R8, 0x5410, R11 ;  /* 0x0000541008087816 */ /* 0x000fe4000000000b */
[----:B------:R-:W-:Y:S01]  /*51e0*/  PRMT R140, R10, 0x5410, R9 ;  /* 0x000054100a8c7816 */ /* 0x000fe20000000009 */
[--C-:B------:R-:W-:Y:S02]  /*51f0*/  HSET2.LE.AND R9, R176, R63.reuse, PT ;  /* 0x0000003fb0097233 */ /* 0x100fe40003803000 */
[--C-:B------:R-:W-:Y:S02]  /*5200*/  HSET2.LE.AND R10, R8, R63.reuse, PT ;  /* 0x0000003f080a7233 */ /* 0x100fe40003803000 */
[--C-:B------:R-:W-:Y:S01]  /*5210*/  HSET2.LE.AND R11, R140, R63.reuse, PT ;  /* 0x0000003f8c0b7233 */ /* 0x100fe20003803000 */
[----:B--2---:R-:W-:Y:S01]  /*5220*/  F2FP.BF16.PACK_AB R140, R141, R138 ;  /* 0x0000008a8d8c723e */ /* 0x004fe200000010ff */
[----:B------:R-:W-:Y:S01]  /*5230*/  HSET2.LE.AND R8, R66, R63, PT ;  /* 0x0000003f42087233 */ /* 0x000fe20003803000 */
[----:B------:R-:W-:Y:S01]  /*5240*/  F2FP.BF16.PACK_AB R63, R143, R144 ;  /* 0x000000908f3f723e */ /* 0x000fe200000010ff */
[----:B------:R-:W-:Y:S01]  /*5250*/  FADD.FTZ R144, R144, R35 ;  /* 0x0000002390907221 */ /* 0x000fe20000010000 */
[----:B-1----:R-:W-:Y:S01]  /*5260*/  F2FP.BF16.PACK_AB R66, R64, R67 ;  /* 0x000000434042723e */ /* 0x002fe200000010ff */
[----:B------:R-:W-:Y:S01]  /*5270*/  FADD.FTZ R67, R67, R168 ;  /* 0x000000a843437221 */ /* 0x000fe20000010000 */
[----:B------:R-:W-:Y:S01]  /*5280*/  LOP3.LUT R10, R10, R145, RZ, 0xc0, !PT ;  /* 0x000000910a0a7212 */ /* 0x000fe200078ec0ff */
[----:B------:R-:W-:Y:S01]  /*5290*/  FADD.FTZ R143, R143, R144 ;  /* 0x000000908f8f7221 */ /* 0x000fe20000010000 */
[----:B------:R-:W-:Y:S01]  /*52a0*/  LOP3.LUT R11, R11, R140, RZ, 0xc0, !PT ;  /* 0x0000008c0b0b7212 */ /* 0x000fe200078ec0ff */
[----:B------:R-:W-:Y:S01]  /*52b0*/  FADD.FTZ R67, R64, R67 ;  /* 0x0000004340437221 */ /* 0x000fe20000010000 */
[----:B------:R-:W-:Y:S01]  /*52c0*/  LOP3.LUT R8, R8, R63, RZ, 0xc0, !PT ;  /* 0x0000003f08087212 */ /* 0x000fe200078ec0ff */
[----:B------:R-:W-:Y:S01]  /*52d0*/  FADD.FTZ R142, R142, R143 ;  /* 0x0000008f8e8e7221 */ /* 0x000fe20000010000 */
[----:B------:R-:W-:Y:S01]  /*52e0*/  LOP3.LUT R9, R9, R66, RZ, 0xc0, !PT ;  /* 0x0000004209097212 */ /* 0x000fe200078ec0ff */
[----:B------:R-:W-:Y:S01]  /*52f0*/  FADD.FTZ R138, R138, R67 ;  /* 0x000000438a8a7221 */ /* 0x000fe20000010000 */
[----:B---3--:R-:W-:Y:S01]  /*5300*/  HMMA.16816.F32.BF16 R124, R28, R24, R124 ;  /* 0x000000181c7c723c */ /* 0x008fe2000004187c */
[----:B------:R-:W-:-:S02]  /*5310*/  FADD.FTZ R227, R227, R142 ;  /* 0x0000008ee3e37221 */ /* 0x000fc40000010000 */
[----:B------:R-:W-:-:S05]  /*5320*/  FADD.FTZ R206, R141, R138 ;  /* 0x0000008a8dce7221 */ /* 0x000fca0000010000 */
[C---:B------:R-:W-:Y:S08]  /*5330*/  HMMA.16816.F32.BF16 R68, R28.reuse, R26, R68 ;  /* 0x0000001a1c44723c */ /* 0x040ff00000041844 */
[C---:B----4-:R-:W-:Y:S08]  /*5340*/  HMMA.16816.F32.BF16 R76, R28.reuse, R20, R76 ;  /* 0x000000141c4c723c */ /* 0x050ff0000004184c */
[C---:B------:R-:W-:Y:S08]  /*5350*/  HMMA.16816.F32.BF16 R80, R28.reuse, R22, R80 ;  /* 0x000000161c50723c */ /* 0x040ff00000041850 */
[C---:B-----5:R-:W-:Y:S08]  /*5360*/  HMMA.16816.F32.BF16 R88, R28.reuse, R16, R88 ;  /* 0x000000101c58723c */ /* 0x060ff00000041858 */
        /* <DEDUP_REMOVED lines=12> */
[----:B------:R-:W-:Y:S01]  /*5430*/  IMAD.WIDE.U32 R236, R6, -0x326172a9, RZ ;  /* 0xcd9e8d5706ec7825 */ /* 0x000fe200078e00ff */
[----:B------:R-:W-:Y:S01]  /*5440*/  LEA.HI.SX32 R204, R132, 0xfffffffe, 0x1a ;  /* 0xfffffffe84cc7811 */ /* 0x000fe200078fd2ff */
[----:B------:R-:W-:Y:S01]  /*5450*/  USHF.L.U64.HI UR18, UR4, 0x5, UR5 ;  /* 0x0000000504127899 */ /* 0x000fe20008010205 */
[----:B------:R-:W-:Y:S01]  /*5460*/  MOV R3, R134 ;  /* 0x0000008600037202 */ /* 0x000fe20000000f00 */
[----:B------:R-:W-:Y:S01]  /*5470*/  IMAD.WIDE.U32 R232, R4, -0x326172a9, RZ ;  /* 0xcd9e8d5704e87825 */ /* 0x000fe200078e00ff */
[----:B------:R-:W-:Y:S01]  /*5480*/  LOP3.LUT R234, R237, R5, RZ, 0x3c, !PT ;  /* 0x00000005edea7212 */ /* 0x000fe200078e3cff */
[----:B------:R-:W-:Y:S01]  /*5490*/  USHF.L.U32 UR22, UR4, 0x5, URZ ;  /* 0x0000000504167899 */ /* 0x000fe2000800063f */
[----:B------:R-:W-:Y:S01]  /*54a0*/  MOV R132, R135 ;  /* 0x0000008700847202 */ /* 0x000fe20000000f00 */
[----:B------:R-:W-:Y:S01]  /*54b0*/  IMAD.WIDE.U32 R238, R136, -0x2daee0ad, RZ ;  /* 0xd2511f5388ee7825 */ /* 0x000fe200078e00ff */
[----:B------:R-:W-:-:S02]  /*54c0*/  LOP3.LUT R230, R233, R5, RZ, 0x3c, !PT ;  /* 0x00000005e9e67212 */ /* 0x000fc400078e3cff */
[----:B------:R-:W-:Y:S01]  /*54d0*/  MOV R0, R7 ;  /* 0x0000000700007202 */ /* 0x000fe20000000f00 */
[----:B------:R-:W-:Y:S01]  /*54e0*/  IMAD.WIDE.U32 R234, R234, -0x2daee0ad, RZ ;  /* 0xd2511f53eaea7825 */ /* 0x000fe200078e00ff */
[----:B------:R-:W-:Y:S02]  /*54f0*/  MOV R2, R133 ;  /* 0x0000008500027202 */ /* 0x000fe40000000f00 */
[----:B------:R-:W-:Y:S01]  /*5500*/  PRMT R202, R137, 0x7054, R137 ;  /* 0x0000705489ca7816 */ /* 0x000fe20000000089 */
[----:B------:R-:W-:Y:S01]  /*5510*/  IMAD.WIDE.U32 R230, R230, -0x2daee0ad, RZ ;  /* 0xd2511f53e6e67825 */ /* 0x000fe200078e00ff */
[----:B------:R-:W-:Y:S05]  /*5520*/  BRA `(.L_x_959) ;  /* 0x000001c000007947 */ /* 0x000fea0003800000 */
.L_x_961:
[----:B------:R-:W-:Y:S01]  /*5530*/  IADD3 R134, R204, -0x1, RZ ;  /* 0xffffffffcc867810 */ /* 0x000fe20007ffe0ff */
[----:B------:R-:W-:Y:S02]  /*5540*/  ULDC.64 UR4, c[0x0][0x198] ;  /* 0x0000660000047ab9 */ /* 0x000fe40000000a00 */
[----:B------:R-:W-:Y:S01]  /*5550*/  USHF.L.U32 UR19, UR4, 0x5, URZ ;  /* 0x0000000504137899 */ /* 0x000fe2000800063f */
[----:B------:R-:W-:Y:S01]  /*5560*/  SHF.R.S32.HI R133, RZ, 0x1f, R134 ;  /* 0x0000001fff857819 */ /* 0x000fe20000011486 */
[C---:B------:R-:W-:Y:S01]  /*5570*/  IMAD.WIDE.U32 R136, R134.reuse, c[0x0][0x198], RZ ;  /* 0x0000660086887a25 */ /* 0x040fe200078e00ff */
[----:B------:R-:W-:Y:S03]  /*5580*/  USHF.L.U64.HI UR5, UR4, 0x5, UR5 ;  /* 0x0000000504057899 */ /* 0x000fe60008010205 */
[----:B------:R-:W-:Y:S04]  /*5590*/  IMAD R133, R133, c[0x0][0x198], RZ ;  /* 0x0000660085857a24 */ /* 0x000fe800078e02ff */
[----:B------:R-:W-:Y:S01]  /*55a0*/  IMAD R133, R134, c[0x0][0x19c], R133 ;  /* 0x0000670086857a24 */ /* 0x000fe200078e0285 */
[----:B------:R-:W-:Y:S03]  /*55b0*/  LEA R134, P1, R136, R214, 0x6 ;  /* 0x000000d688867211 */ /* 0x000fe600078230ff */
[----:B------:R-:W-:Y:S01]  /*55c0*/  IMAD.IADD R133, R137, 0x1, R133 ;  /* 0x0000000189857824 */ /* 0x000fe200078e0285 */
        /* <DEDUP_REMOVED lines=18> */
.L_x_959:
[----:B------:R-:W-:Y:S01]  /*56f0*/  SHF.R.S32.HI R133, RZ, 0x1f, R204 ;  /* 0x0000001fff857819 */ /* 0x000fe200000114cc */
[----:B------:R-:W-:Y:S04]  /*5700*/  DEPBAR.LE SB0, 0x0 ;  /* 0x000080000000791a */ /* 0x000fe80000000000 */
[----:B------:R-:W-:Y:S01]  /*5710*/  BAR.SYNC.DEFER_BLOCKING 0x0 ;  /* 0x0000000000007b1d */ /* 0x000fe20000010000 */
[----:B------:R-:W-:Y:S02]  /*5720*/  IMAD R133, R133, c[0x0][0x1a0], RZ ;  /* 0x0000680085857a24 */ /* 0x000fe400078e02ff */
[C---:B------:R-:W-:Y:S04]  /*5730*/  IMAD.WIDE.U32 R240, R204.reuse, c[0x0][0x1a0], RZ ;  /* 0x00006800ccf07a25 */ /* 0x040fe800078e00ff */
        /* <DEDUP_REMOVED lines=14> */
[----:B------:R-:W-:Y:S04]  /*5820*/  IADD3.X R245, R241, UR18, RZ, P1, !PT ;  /* 0x00000012f1f57c10 */ /* 0x000fe80008ffe4ff */
[----:B------:R1:W-:Y:S01]  /*5830*/  LDGSTS.E.BYPASS.LTC128B.128 [R198+0x6800], [R240.64] ;  /* 0x06800000f0c67fae */ /* 0x0003e2000b901d54 */
[----:B------:R-:W-:Y:S02]  /*5840*/  IADD3.X R135, R245, UR18, RZ, P0, !PT ;  /* 0x00000012f5877c10 */ /* 0x000fe400087fe4ff */
[----:B------:R-:W-:Y:S04]  /*5850*/  ISETP.GT.AND P0, PT, R204, RZ, PT ;  /* 0x000000ffcc00720c */ /* 0x000fe80003f04270 */
[----:B------:R1:W-:Y:S07]  /*5860*/  LDGSTS.E.BYPASS.LTC128B.128 [R198+0x7000], [R244.64] ;  /* 0x07000000f4c67fae */ /* 0x0003ee000b901d54 */
[----:B------:R1:W-:Y:S07]  /*5870*/  LDGSTS.E.BYPASS.LTC128B.128 [R198+0x7800], [R134.64] ;  /* 0x0780000086c67fae */ /* 0x0003ee000b901d54 */
[----:B------:R-:W-:Y:S07]  /*5880*/  LDSM.16.M88.4 R136, [R194] ;  /* 0x00000000c288783b */ /* 0x000fee0000000200 */
[----:B------:R-:W2:Y:S07]  /*5890*/  LDSM.16.M88.4 R140, [R193+0x4000] ;  /* 0x00400000c18c783b */ /* 0x000eae0000000200 */
[----:B------:R-:W3:Y:S07]  /*58a0*/  LDSM.16.M88.4 R144, [R194+0x2000] ;  /* 0x00200000c290783b */ /* 0x000eee0000000200 */
[----:B------:R-:W4:Y:S07]  /*58b0*/  LDSM.16.M88.4 R148, [R193+0x4800] ;  /* 0x00480000c194783b */ /* 0x000f2e0000000200 */
[----:B------:R-:W0:Y:S07]  /*58c0*/  LDGDEPBAR ;  /* 0x00000000000079af */ /* 0x000e2e0000000000 */
[----:B------:R-:W5:Y:S07]  /*58d0*/  LDSM.16.M88.4 R152, [R193+0x5000] ;  /* 0x00500000c198783b */ /* 0x000f6e0000000200 */
[----:B------:R-:W1:Y:S01]  /*58e0*/  LDSM.16.M88.4 R156, [R193+0x5800] ;  /* 0x00580000c19c783b */ /* 0x000e620000000200 */
[-C--:B--2---:R-:W-:Y:S06]  /*58f0*/  HMMA.16816.F32.BF16 R4, R136, R140.reuse, RZ ;  /* 0x0000008c8804723c */ /* 0x084fec00000418ff */
[----:B------:R-:W-:Y:S02]  /*5900*/  LDSM.16.M88.4 R160, [R192] ;  /* 0x00000000c0a0783b */ /* 0x000fe40000000200 */
[C---:B---3--:R-:W-:Y:S05]  /*5910*/  HMMA.16816.F32.BF16 R8, R144.reuse, R140, RZ ;  /* 0x0000008c9008723c */ /* 0x048fea00000418ff */
[----:B------:R-:W2:Y:S03]  /*5920*/  LDSM.16.M88.4 R164, [R187+0x4000] ;  /* 0x00400000bba4783b */ /* 0x000ea60000000200 */
[-C--:B------:R-:W-:Y:S04]  /*5930*/  HMMA.16816.F32.BF16 R12, R144, R142.reuse, RZ ;  /* 0x0000008e900c723c */ /* 0x080fe800000418ff */
[----:B------:R-:W3:Y:S04]  /*5940*/  LDSM.16.M88.4 R168, [R192+0x2000] ;  /* 0x00200000c0a8783b */ /* 0x000ee80000000200 */
[C---:B------:R-:W-:Y:S03]  /*5950*/  HMMA.16816.F32.BF16 R16, R136.reuse, R142, RZ ;  /* 0x0000008e8810723c */ /* 0x040fe600000418ff */
[----:B------:R-:W1:Y:S05]  /*5960*/  LDSM.16.M88.4 R140, [R187+0x4800] ;  /* 0x00480000bb8c783b */ /* 0x000e6a0000000200 */
[-C--:B----4-:R-:W-:Y:S02]  /*5970*/  HMMA.16816.F32.BF16 R20, R136, R148.reuse, RZ ;  /* 0x000000948814723c */ /* 0x090fe400000418ff */
[----:B------:R-:W4:Y:S06]  /*5980*/  LDSM.16.M88.4 R172, [R187+0x5000] ;  /* 0x00500000bbac783b */ /* 0x000f2c0000000200 */
[C---:B------:R-:W-:Y:S01]  /*5990*/  HMMA.16816.F32.BF16 R24, R144.reuse, R148, RZ ;  /* 0x000000949018723c */ /* 0x040fe200000418ff */
[----:B------:R-:W1:Y:S07]  /*59a0*/  LDSM.16.M88.4 R176, [R187+0x5800] ;  /* 0x00580000bbb0783b */ /* 0x000e6e0000000200 */
[-C--:B------:R-:W-:Y:S08]  /*59b0*/  HMMA.16816.F32.BF16 R28, R144, R150.reuse, RZ ;  /* 0x00000096901c723c */ /* 0x080ff000000418ff */
[C---:B------:R-:W-:Y:S01]  /*59c0*/  HMMA.16816.F32.BF16 R32, R136.reuse, R150, RZ ;  /* 0x000000968820723c */ /* 0x040fe200000418ff */
[----:B------:R-:W-:Y:S07]  /*59d0*/  LDSM.16.M88.4 R148, [R191+0x2000] ;  /* 0x00200000bf94783b */ /* 0x000fee0000000200 */
[-C--:B-----5:R-:W-:Y:S08]  /*59e0*/  HMMA.16816.F32.BF16 R36, R136, R152.reuse, RZ ;  /* 0x000000988824723c */ /* 0x0a0ff000000418ff */
[C---:B------:R-:W-:Y:S08]  /*59f0*/  HMMA.16816.F32.BF16 R40, R144.reuse, R152, RZ ;  /* 0x000000989028723c */ /* 0x040ff000000418ff */
[-C--:B------:R-:W-:Y:S08]  /*5a00*/  HMMA.16816.F32.BF16 R44, R144, R154.reuse, RZ ;  /* 0x0000009a902c723c */ /* 0x080ff000000418ff */
[C---:B------:R-:W-:Y:S01]  /*5a10*/  HMMA.16816.F32.BF16 R48, R136.reuse, R154, RZ ;  /* 0x0000009a8830723c */ /* 0x040fe200000418ff */
[----:B------:R-:W-:Y:S07]  /*5a20*/  LDSM.16.M88.4 R152, [R182] ;  /* 0x00000000b698783b */ /* 0x000fee0000000200 */
[-C--:B-1----:R-:W-:Y:S08]  /*5a30*/  HMMA.16816.F32.BF16 R52, R136, R156.reuse, RZ ;  /* 0x0000009c8834723c */ /* 0x082ff000000418ff */
[C---:B------:R-:W-:Y:S08]  /*5a40*/  HMMA.16816.F32.BF16 R56, R144.reuse, R156, RZ ;  /* 0x0000009c9038723c */ /* 0x040ff000000418ff */
[-C--:B------:R-:W-:Y:S01]  /*5a50*/  HMMA.16816.F32.BF16 R60, R144, R158.reuse, RZ ;  /* 0x0000009e903c723c */ /* 0x080fe200000418ff */
[----:B------:R-:W-:Y:S07]  /*5a60*/  LDSM.16.M88.4 R144, [R190] ;  /* 0x00000000be90783b */ /* 0x000fee0000000200 */
[----:B------:R-:W-:Y:S01]  /*5a70*/  HMMA.16816.F32.BF16 R64, R136, R158, RZ ;  /* 0x0000009e8840723c */ /* 0x000fe200000418ff */
[----:B------:R-:W1:Y:S07]  /*5a80*/  LDSM.16.M88.4 R136, [R191] ;  /* 0x00000000bf88783b */ /* 0x000e6e0000000200 */
[-C--:B--2---:R-:W-:Y:S01]  /*5a90*/  HMMA.16816.F32.BF16 R4, R160, R164.reuse, R4 ;  /* 0x000000a4a004723c */ /* 0x084fe20000041804 */
[----:B------:R-:W-:Y:S07]  /*5aa0*/  LDSM.16.M88.4 R156, [R181] ;  /* 0x00000000b59c783b */ /* 0x000fee0000000200 */
[C---:B---3--:R-:W-:Y:S08]  /*5ab0*/  HMMA.16816.F32.BF16 R8, R168.reuse, R164, R8 ;  /* 0x000000a4a808723c */ /* 0x048ff00000041808 */
[-C--:B------:R-:W-:Y:S08]  /*5ac0*/  HMMA.16816.F32.BF16 R12, R168, R166.reuse, R12 ;  /* 0x000000a6a80c723c */ /* 0x080ff0000004180c */
[C---:B------:R-:W-:Y:S01]  /*5ad0*/  HMMA.16816.F32.BF16 R16, R160.reuse, R166, R16 ;  /* 0x000000a6a010723c */ /* 0x040fe20000041810 */
[----:B------:R-:W-:Y:S07]  /*5ae0*/  LDSM.16.M88.4 R164, [R180] ;  /* 0x00000000b4a4783b */ /* 0x000fee0000000200 */
[-C--:B------:R-:W-:Y:S08]  /*5af0*/  HMMA.16816.F32.BF16 R20, R160, R140.reuse, R20 ;  /* 0x0000008ca014723c */ /* 0x080ff00000041814 */
        /* <DEDUP_REMOVED lines=8> */
[----:B------:R-:W-:Y:S07]  /*5b80*/  LDSM.16.M88.4 R172, [R180+0x800] ;  /* 0x00080000b4ac783b */ /* 0x000fee0000000200 */
[-C--:B------:R-:W-:Y:S08]  /*5b90*/  HMMA.16816.F32.BF16 R52, R160, R176.reuse, R52 ;  /* 0x000000b0a034723c */ /* 0x080ff00000041834 */
[C---:B------:R-:W-:Y:S08]  /*5ba0*/  HMMA.16816.F32.BF16 R56, R168.reuse, R176, R56 ;  /* 0x000000b0a838723c */ /* 0x040ff00000041838 */
[-C--:B------:R-:W-:Y:S01]  /*5bb0*/  HMMA.16816.F32.BF16 R60, R168, R178.reuse, R60 ;  /* 0x000000b2a83c723c */ /* 0x080fe2000004183c */
[----:B------:R-:W-:Y:S07]  /*5bc0*/  LDSM.16.M88.4 R168, [R189+0x2000] ;  /* 0x00200000bda8783b */ /* 0x000fee0000000200 */
[----:B------:R-:W-:Y:S01]  /*5bd0*/  HMMA.16816.F32.BF16 R64, R160, R178, R64 ;  /* 0x000000b2a040723c */ /* 0x000fe20000041840 */
[----:B------:R-:W3:Y:S07]  /*5be0*/  LDSM.16.M88.4 R160, [R189] ;  /* 0x00000000bda0783b */ /* 0x000eee0000000200 */
[-C--:B-1----:R-:W-:Y:S01]  /*5bf0*/  HMMA.16816.F32.BF16 R4, R136, R144.reuse, R4 ;  /* 0x000000908804723c */ /* 0x082fe20000041804 */
[----:B------:R-:W1:Y:S07]  /*5c00*/  LDSM.16.M88.4 R176, [R180+0x1000] ;  /* 0x00100000b4b0783b */ /* 0x000e6e0000000200 */
[C---:B------:R-:W-:Y:S08]  /*5c10*/  HMMA.16816.F32.BF16 R8, R148.reuse, R144, R8 ;  /* 0x000000909408723c */ /* 0x040ff00000041808 */
[-C--:B------:R-:W-:Y:S08]  /*5c20*/  HMMA.16816.F32.BF16 R12, R148, R146.reuse, R12 ;  /* 0x00000092940c723c */ /* 0x080ff0000004180c */
[C---:B------:R-:W-:Y:S01]  /*5c30*/  HMMA.16816.F32.BF16 R16, R136.reuse, R146, R16 ;  /* 0x000000928810723c */ /* 0x040fe20000041810 */
[----:B------:R-:W4:Y:S01]  /*5c40*/  LDSM.16.M88.4 R144, [R180+0x1800] ;  /* 0x00180000b490783b */ /* 0x000f220000000200 */
[----:B------:R-:W-:Y:S06]  /*5c50*/  DEPBAR.LE SB0, 0x0 ;  /* 0x000080000000791a */ /* 0x000fec0000000000 */
[-C--:B--2---:R-:W-:Y:S01]  /*5c60*/  HMMA.16816.F32.BF16 R20, R136, R140.reuse, R20 ;  /* 0x0000008c8814723c */ /* 0x084fe20000041814 */
[----:B------:R-:W-:Y:S07]  /*5c70*/  BAR.SYNC.DEFER_BLOCKING 0x0 ;  /* 0x0000000000007b1d */ /* 0x000fee0000010000 */
[C---:B------:R-:W-:Y:S08]  /*5c80*/  HMMA.16816.F32.BF16 R24, R148.reuse, R140, R24 ;  /* 0x0000008c9418723c */ /* 0x040ff00000041818 */
[-C--:B------:R-:W-:Y:S08]  /*5c90*/  HMMA.16816.F32.BF16 R28, R148, R142.reuse, R28 ;  /* 0x0000008e941c723c */ /* 0x080ff0000004181c */
        /* <DEDUP_REMOVED lines=8> */
[----:B------:R-:W-:Y:S08]  /*5d20*/  HMMA.16816.F32.BF16 R64, R136, R158, R64 ;  /* 0x0000009e8840723c */ /* 0x000ff00000041840 */
[-C--:B---3--:R-:W-:Y:S08]  /*5d30*/  HMMA.16816.F32.BF16 R4, R160, R164.reuse, R4 ;  /* 0x000000a4a004723c */ /* 0x088ff00000041804 */
[C---:B------:R-:W-:Y:S08]  /*5d40*/  HMMA.16816.F32.BF16 R8, R168.reuse, R164, R8 ;  /* 0x000000a4a808723c */ /* 0x040ff00000041808 */
[-C--:B------:R-:W-:Y:S08]  /*5d50*/  HMMA.16816.F32.BF16 R12, R168, R166.reuse, R12 ;  /* 0x000000a6a80c723c */ /* 0x080ff0000004180c */
[C---:B------:R-:W-:Y:S08]  /*5d60*/  HMMA.16816.F32.BF16 R16, R160.reuse, R166, R16 ;  /* 0x000000a6a010723c */ /* 0x040ff00000041810 */
[-C--:B------:R-:W-:Y:S08]  /*5d70*/  HMMA.16816.F32.BF16 R20, R160, R172.reuse, R20 ;  /* 0x000000aca014723c */ /* 0x080ff00000041814 */
[C---:B------:R-:W-:Y:S08]  /*5d80*/  HMMA.16816.F32.BF16 R24, R168.reuse, R172, R24 ;  /* 0x000000aca818723c */ /* 0x040ff00000041818 */
[-C--:B------:R-:W-:Y:S08]  /*5d90*/  HMMA.16816.F32.BF16 R28, R168, R174.reuse, R28 ;  /* 0x000000aea81c723c */ /* 0x080ff0000004181c */
[C---:B------:R-:W-:Y:S08]  /*5da0*/  HMMA.16816.F32.BF16 R32, R160.reuse, R174, R32 ;  /* 0x000000aea020723c */ /* 0x040ff00000041820 */
[-C--:B-1----:R-:W-:Y:S08]  /*5db0*/  HMMA.16816.F32.BF16 R36, R160, R176.reuse, R36 ;  /* 0x000000b0a024723c */ /* 0x082ff00000041824 */
[C---:B------:R-:W-:Y:S08]  /*5dc0*/  HMMA.16816.F32.BF16 R40, R168.reuse, R176, R40 ;  /* 0x000000b0a828723c */ /* 0x040ff00000041828 */
[-C--:B------:R-:W-:Y:S08]  /*5dd0*/  HMMA.16816.F32.BF16 R44, R168, R178.reuse, R44 ;  /* 0x000000b2a82c723c */ /* 0x080ff0000004182c */
[C---:B------:R-:W-:Y:S08]  /*5de0*/  HMMA.16816.F32.BF16 R48, R160.reuse, R178, R48 ;  /* 0x000000b2a030723c */ /* 0x040ff00000041830 */
[-C--:B----4-:R-:W-:Y:S08]  /*5df0*/  HMMA.16816.F32.BF16 R52, R160, R144.reuse, R52 ;  /* 0x00000090a034723c */ /* 0x090ff00000041834 */
[C---:B------:R-:W-:Y:S08]  /*5e00*/  HMMA.16816.F32.BF16 R56, R168.reuse, R144, R56 ;  /* 0x00000090a838723c */ /* 0x040ff00000041838 */
[-C--:B------:R-:W-:Y:S08]  /*5e10*/  HMMA.16816.F32.BF16 R60, R168, R146.reuse, R60 ;  /* 0x00000092a83c723c */ /* 0x080ff0000004183c */
[----:B------:R-:W-:Y:S01]  /*5e20*/  HMMA.16816.F32.BF16 R64, R160, R146, R64 ;  /* 0x00000092a040723c */ /* 0x000fe20000041840 */
[----:B------:R-:W-:-:S07]  /*5e30*/  @P0 BRA `(.L_x_961) ;  /* 0xfffff6f000000947 */ /* 0x000fce000383ffff */
.L_x_960:
[----:B-1----:R-:W-:Y:S01]  /*5e40*/  FMNMX.FTZ R134, R4, R132, !PT ;  /* 0x0000008404867209 */ /* 0x002fe20007810000 */
[----:B------:R-:W-:Y:S01]  /*5e50*/  IMAD.SHL.U32 R245, R204, 0x2, RZ ;  /* 0x00000002ccf57824 */ /* 0x000fe200078e00ff */
        /* <DEDUP_REMOVED lines=47> */
[--C-:B------:R-:W-:Y:S02]  /*6150*/  LOP3.LUT R242, R235, UR14, R238.reuse, 0x96, !PT ;  /* 0x0000000eebf27c12 */ /* 0x100fe4000f8e96ee */
[----:B------:R-:W-:Y:S01]  /*6160*/  FMNMX.FTZ R142, R61, R140, !PT ;  /* 0x0000008c3d8e7209 */ /* 0x000fe20007810000 */
[----:B------:R-:W2:Y:S01]  /*6170*/  SHFL.BFLY PT, R134, R139, 0x2, 0x1f ;  /* 0x0c401f008b867f89 */ /* 0x000ea200000e0000 */
[----:B------:R-:W-:Y:S01]  /*6180*/  FMNMX.FTZ R140, R10, R0, !PT ;  /* 0x000000000a8c7209 */ /* 0x000fe20007810000 */
[----:B------:R-:W-:Y:S01]  /*6190*/  IMAD.WIDE.U32 R242, R242, -0x326172a9, RZ ;  /* 0xcd9e8d57f2f27825 */ /* 0x000fe200078e00ff */
[----:B------:R-:W-:Y:S02]  /*61a0*/  LOP3.LUT R240, R231, UR14, R238, 0x96, !PT ;  /* 0x0000000ee7f07c12 */ /* 0x000fe4000f8e96ee */
[----:B------:R-:W-:Y:S03]  /*61b0*/  IADD3 R204, R204, -0x1, RZ ;  /* 0xffffffffcccc7810 */ /* 0x000fe60007ffe0ff */
[----:B------:R-:W3:Y:S01]  /*61c0*/  SHFL.BFLY PT, R133, R142, 0x2, 0x1f ;  /* 0x0c401f008e857f89 */ /* 0x000ee200000e0000 */
[----:B------:R-:W-:Y:S01]  /*61d0*/  IMAD.WIDE.U32 R240, R240, -0x326172a9, RZ ;  /* 0xcd9e8d57f0f07825 */ /* 0x000fe200078e00ff */
[----:B-1----:R-:W-:Y:S06]  /*61e0*/  FMNMX.FTZ R136, R138, R135, !PT ;  /* 0x000000878a887209 */ /* 0x002fec0007810000 */
[----:B------:R-:W1:Y:S01]  /*61f0*/  SHFL.BFLY PT, R135, R136, 0x1, 0x1f ;  /* 0x0c201f0088877f89 */ /* 0x000e6200000e0000 */
[----:B--2---:R-:W-:Y:S07]  /*6200*/  FMNMX.FTZ R141, R139, R134, !PT ;  /* 0x000000868b8d7209 */ /* 0x004fee0007810000 */
[----:B------:R-:W2:Y:S01]  /*6210*/  SHFL.BFLY PT, R134, R141, 0x1, 0x1f ;  /* 0x0c201f008d867f89 */ /* 0x000ea200000e0000 */
[----:B---3--:R-:W-:Y:S02]  /*6220*/  FMNMX.FTZ R138, R142, R133, !PT ;  /* 0x000000858e8a7209 */ /* 0x008fe40007810000 */
[----:B------:R-:W-:Y:S05]  /*6230*/  FMNMX.FTZ R133, R11, R140, !PT ;  /* 0x0000008c0b857209 */ /* 0x000fea0007810000 */
[----:B------:R-:W3:Y:S01]  /*6240*/  SHFL.BFLY PT, R137, R138, 0x1, 0x1f ;  /* 0x0c201f008a897f89 */ /* 0x000ee200000e0000 */
[----:B------:R-:W-:Y:S04]  /*6250*/  FMNMX.FTZ R140, R14, R133, !PT ;  /* 0x000000850e8c7209 */ /* 0x000fe80007810000 */
[----:B------:R-:W-:Y:S02]  /*6260*/  FMNMX.FTZ R133, R15, R140, !PT ;  /* 0x0000008c0f857209 */ /* 0x000fe40007810000 */
[----:B-1----:R-:W-:Y:S02]  /*6270*/  FMNMX.FTZ R135, R136, R135, !PT ;  /* 0x0000008788877209 */ /* 0x002fe40007810000 */
[----:B------:R-:W-:Y:S02]  /*6280*/  FMNMX.FTZ R140, R26, R133, !PT ;  /* 0x000000851a8c7209 */ /* 0x000fe40007810000 */
[C---:B------:R-:W-:Y:S01]  /*6290*/  FSETP.NEU.FTZ.AND P1, PT, R135.reuse, -INF , PT ;  /* 0xff8000008700780b */ /* 0x040fe20003f3d000 */
[----:B------:R-:W-:Y:S01]  /*62a0*/  FADD.FTZ R133, -R135, R132 ;  /* 0x0000008487857221 */ /* 0x000fe20000010100 */
[----:B------:R-:W-:Y:S01]  /*62b0*/  FMNMX.FTZ R139, R27, R140, !PT ;  /* 0x0000008c1b8b7209 */ /* 0x000fe20007810000 */
[----:B------:R-:W-:Y:S01]  /*62c0*/  FMUL.FTZ R174, R135, c[0x0][0x23c] ;  /* 0x00008f0087ae7a20 */ /* 0x000fe20000410000 */
[----:B--2---:R-:W-:Y:S01]  /*62d0*/  FMNMX.FTZ R134, R141, R134, !PT ;  /* 0x000000868d867209 */ /* 0x004fe20007810000 */
[----:B------:R-:W-:Y:S01]  /*62e0*/  FMUL.FTZ R132, R133, c[0x0][0x23c] ;  /* 0x00008f0085847a20 */ /* 0x000fe20000410000 */
[----:B------:R-:W-:Y:S02]  /*62f0*/  FMNMX.FTZ R136, R30, R139, !PT ;  /* 0x0000008b1e887209 */ /* 0x000fe40007810000 */
[----:B------:R-:W-:Y:S01]  /*6300*/  FSEL R174, R174, RZ, P1 ;  /* 0x000000ffaeae7208 */ /* 0x000fe20000800000 */
[----:B------:R-:W-:Y:S01]  /*6310*/  FMUL.FTZ R172, R134, c[0x0][0x23c] ;  /* 0x00008f0086ac7a20 */ /* 0x000fe20000410000 */
[----:B------:R-:W-:Y:S01]  /*6320*/  FMNMX.FTZ R139, R31, R136, !PT ;  /* 0x000000881f8b7209 */ /* 0x000fe20007810000 */
[----:B------:R-:W1:Y:S01]  /*6330*/  MUFU.EX2 R132, R132 ;  /* 0x0000008400847308 */ /* 0x000e620000000800 */
[----:B---3--:R-:W-:Y:S01]  /*6340*/  FMNMX.FTZ R133, R138, R137, !PT ;  /* 0x000000898a857209 */ /* 0x008fe20007810000 */
[----:B------:R-:W-:Y:S01]  /*6350*/  FADD.FTZ R136, -R134, R3 ;  /* 0x0000000386887221 */ /* 0x000fe20000010100 */
[----:B------:R-:W-:Y:S01]  /*6360*/  FMNMX.FTZ R138, R42, R139, !PT ;  /* 0x0000008b2a8a7209 */ /* 0x000fe20007810000 */
[----:B------:R-:W-:Y:S01]  /*6370*/  FFMA.FTZ R149, R17, c[0x0][0x23c], -R174 ;  /* 0x00008f0011957a23 */ /* 0x000fe200000108ae */
[----:B------:R-:W-:Y:S01]  /*6380*/  FSETP.NEU.FTZ.AND P1, PT, R134, -INF , PT ;  /* 0xff8000008600780b */ /* 0x000fe20003f3d000 */
[----:B------:R-:W-:Y:S01]  /*6390*/  FMUL.FTZ R3, R136, c[0x0][0x23c] ;  /* 0x00008f0088037a20 */ /* 0x000fe20000410000 */
[----:B------:R-:W-:Y:S01]  /*63a0*/  FMNMX.FTZ R137, R43, R138, !PT ;  /* 0x0000008a2b897209 */ /* 0x000fe20007810000 */
[C---:B------:R-:W-:Y:S01]  /*63b0*/  FADD.FTZ R136, -R133.reuse, R2 ;  /* 0x0000000285887221 */ /* 0x040fe20000010100 */
[----:B------:R-:W-:Y:S01]  /*63c0*/  FSEL R172, R172, RZ, P1 ;  /* 0x000000ffacac7208 */ /* 0x000fe20000800000 */
[----:B------:R-:W-:Y:S01]  /*63d0*/  MUFU.EX2 R149, R149 ;  /* 0x0000009500957308 */ /* 0x000fe20000000800 */
[----:B------:R-:W-:Y:S01]  /*63e0*/  FMNMX.FTZ R138, R46, R137, !PT ;  /* 0x000000892e8a7209 */ /* 0x000fe20007810000 */
[----:B------:R-:W-:Y:S01]  /*63f0*/  FMUL.FTZ R2, R136, c[0x0][0x23c] ;  /* 0x00008f0088027a20 */ /* 0x000fe20000410000 */
[----:B------:R-:W-:Y:S01]  /*6400*/  FSETP.NEU.FTZ.AND P1, PT, R133, -INF , PT ;  /* 0xff8000008500780b */ /* 0x000fe20003f3d000 */
[----:B------:R-:W-:Y:S01]  /*6410*/  FFMA.FTZ R249, R67, c[0x0][0x23c], -R172 ;  /* 0x00008f0043f97a23 */ /* 0x000fe200000108ac */
[----:B------:R-:W-:Y:S01]  /*6420*/  FMNMX.FTZ R137, R47, R138, !PT ;  /* 0x0000008a2f897209 */ /* 0x000fe20007810000 */
[--C-:B------:R-:W-:Y:S02]  /*6430*/  FFMA.FTZ R164, R32, c[0x0][0x23c], -R174.reuse ;  /* 0x00008f0020a47a23 */ /* 0x100fe400000108ae */
[----:B------:R-:W-:Y:S01]  /*6440*/  FFMA.FTZ R165, R33, c[0x0][0x23c], -R174 ;  /* 0x00008f0021a57a23 */ /* 0x000fe200000108ae */
[----:B------:R-:W-:Y:S01]  /*6450*/  FMNMX.FTZ R136, R58, R137, !PT ;  /* 0x000000893a887209 */ /* 0x000fe20007810000 */
[----:B------:R-:W2:Y:S01]  /*6460*/  MUFU.EX2 R3, R3 ;  /* 0x0000000300037308 */ /* 0x000ea20000000800 */
[--C-:B------:R-:W-:Y:S01]  /*6470*/  FFMA.FTZ R151, R19, c[0x0][0x23c], -R172.reuse ;  /* 0x00008f0013977a23 */ /* 0x100fe200000108ac */
[----:B------:R-:W-:Y:S01]  /*6480*/  LOP3.LUT R19, R239, UR25, R245, 0x96, !PT ;  /* 0x00000019ef137c12 */ /* 0x000fe2000f8e96f5 */
[--C-:B------:R-:W-:Y:S01]  /*6490*/  FFMA.FTZ R150, R18, c[0x0][0x23c], -R172.reuse ;  /* 0x00008f0012967a23 */ /* 0x100fe200000108ac */
[----:B------:R-:W-:Y:S01]  /*64a0*/  FMNMX.FTZ R137, R59, R136, !PT ;  /* 0x000000883b897209 */ /* 0x000fe20007810000 */
[----:B-1----:R-:W-:Y:S01]  /*64b0*/  FMUL.FTZ R32, R132, R120 ;  /* 0x0000007884207220 */ /* 0x002fe20000410000 */
[----:B------:R-:W-:Y:S01]  /*64c0*/  IADD3 R245, R245, 0x1, RZ ;  /* 0x00000001f5f57810 */ /* 0x000fe20007ffe0ff */
[----:B------:R-:W-:Y:S01]  /*64d0*/  IMAD.WIDE.U32 R176, R19, -0x326172a9, RZ ;  /* 0xcd9e8d5713b07825 */ /* 0x000fe200078e00ff */
[----:B------:R-:W-:Y:S02]  /*64e0*/  FMNMX.FTZ R138, R62, R137, !PT ;  /* 0x000000893e8a7209 */ /* 0x000fe40007810000 */
[----:B------:R-:W-:Y:S01]  /*64f0*/  MUFU.EX2 R150, R150 ;  /* 0x0000009600967308 */ /* 0x000fe20000000800 */
[----:B------:R-:W-:Y:S01]  /*6500*/  FMUL.FTZ R33, R132, R121 ;  /* 0x0000007984217220 */ /* 0x000fe20000410000 */
[----:B------:R-:W-:Y:S01]  /*6510*/  FMNMX.FTZ R136, R63, R138, !PT ;  /* 0x0000008a3f887209 */ /* 0x000fe20007810000 */
[----:B------:R-:W-:Y:S01]  /*6520*/  FFMA.FTZ R155, R7, c[0x0][0x23c], -R172 ;  /* 0x00008f00079b7a23 */ /* 0x000fe200000108ac */
[--C-:B------:R-:W-:Y:S01]  /*6530*/  LOP3.LUT R246, R243, UR13, R176.reuse, 0x96, !PT ;  /* 0x0000000df3f67c12 */ /* 0x100fe2000f8e96b0 */
[----:B------:R-:W-:Y:S01]  /*6540*/  FMUL.FTZ R167, R133, c[0x0][0x23c] ;  /* 0x00008f0085a77a20 */ /* 0x000fe20000410000 */
[----:B------:R-:W-:Y:S01]  /*6550*/  LOP3.LUT R176, R241, UR13, R176, 0x96, !PT ;  /* 0x0000000df1b07c12 */ /* 0x000fe2000f8e96b0 */
[----:B------:R-:W1:Y:S01]  /*6560*/  SHFL.BFLY PT, R17, R136, 0x2, 0x1f ;  /* 0x0c401f0088117f89 */ /* 0x000e6200000e0000 */
[----:B------:R-:W-:Y:S01]  /*6570*/  LOP3.LUT R19, R177, UR15, R232, 0x96, !PT ;  /* 0x0000000fb1137c12 */ /* 0x000fe2000f8e96e8 */
[----:B------:R-:W-:Y:S01]  /*6580*/  IMAD.WIDE.U32 R246, R246, -0x2daee0ad, RZ ;  /* 0xd2511f53f6f67825 */ /* 0x000fe200078e00ff */
[----:B------:R-:W-:Y:S01]  /*6590*/  MUFU.EX2 R151, R151 ;  /* 0x0000009700977308 */ /* 0x000fe20000000800 */
[----:B------:R-:W-:Y:S02]  /*65a0*/  FSEL R167, R167, RZ, P1 ;  /* 0x000000ffa7a77208 */ /* 0x000fe40000800000 */
[----:B------:R-:W-:Y:S01]  /*65b0*/  IMAD.WIDE.U32 R168, R19, -0x2daee0ad, RZ ;  /* 0xd2511f5313a87825 */ /* 0x000fe200078e00ff */
[----:B------:R-:W-:Y:S03]  /*65c0*/  LOP3.LUT R245, R239, UR25, R245, 0x96, !PT ;  /* 0x00000019eff57c12 */ /* 0x000fe6000f8e96f5 */
[----:B------:R-:W-:Y:S01]  /*65d0*/  FFMA.FTZ R148, R16, c[0x0][0x23c], -R174 ;  /* 0x00008f0010947a23 */ /* 0x000fe200000108ae */
[----:B------:R-:W-:Y:S01]  /*65e0*/  LOP3.LUT R19, R169, UR12, R230, 0x96, !PT ;  /* 0x0000000ca9137c12 */ /* 0x000fe2000f8e96e6 */
[----:B------:R-:W-:Y:S01]  /*65f0*/  FFMA.FTZ R154, R6, c[0x0][0x23c], -R172 ;  /* 0x00008f00069a7a23 */ /* 0x000fe200000108ac */
[----:B------:R-:W-:Y:S01]  /*6600*/  MUFU.EX2 R155, R155 ;  /* 0x0000009b009b7308 */ /* 0x000fe20000000800 */
[--C-:B------:R-:W-:Y:S02]  /*6610*/  FFMA.FTZ R156, R12, c[0x0][0x23c], -R167.reuse ;  /* 0x00008f000c9c7a23 */ /* 0x100fe400000108a7 */
[--C-:B------:R-:W-:Y:S02]  /*6620*/  FFMA.FTZ R160, R8, c[0x0][0x23c], -R167.reuse ;  /* 0x00008f0008a07a23 */ /* 0x100fe400000108a7 */
[--C-:B------:R-:W-:Y:S02]  /*6630*/  FFMA.FTZ R152, R4, c[0x0][0x23c], -R174.reuse ;  /* 0x00008f0004987a23 */ /* 0x100fe400000108ae */
[--C-:B------:R-:W-:Y:S02]  /*6640*/  FFMA.FTZ R153, R5, c[0x0][0x23c], -R174.reuse ;  /* 0x00008f0005997a23 */ /* 0x100fe400000108ae */
[----:B------:R-:W-:Y:S01]  /*6650*/  FFMA.FTZ R20, R20, c[0x0][0x23c], -R174 ;  /* 0x00008f0014147a23 */ /* 0x000fe200000108ae */
[----:B------:R-:W3:Y:S01]  /*6660*/  MUFU.EX2 R148, R148 ;  /* 0x0000009400947308 */ /* 0x000ee20000000800 */
[----:B-1----:R-:W-:Y:S01]  /*6670*/  FMNMX.FTZ R18, R136, R17, !PT ;  /* 0x0000001188127209 */ /* 0x002fe20007810000 */
[--C-:B------:R-:W-:Y:S01]  /*6680*/  FFMA.FTZ R157, R13, c[0x0][0x23c], -R167.reuse ;  /* 0x00008f000d9d7a23 */ /* 0x100fe200000108a7 */
[----:B------:R-:W-:Y:S01]  /*6690*/  LOP3.LUT R136, R177, UR15, R236, 0x96, !PT ;  /* 0x0000000fb1887c12 */ /* 0x000fe2000f8e96ec */
[----:B------:R-:W-:Y:S02]  /*66a0*/  IMAD.WIDE.U32 R176, R176, -0x2daee0ad, RZ ;  /* 0xd2511f53b0b07825 */ /* 0x000fe400078e00ff */
[----:B------:R-:W1:Y:S02]  /*66b0*/  SHFL.BFLY PT, R17, R18, 0x1, 0x1f ;  /* 0x0c201f0012117f89 */ /* 0x000e6400000e0000 */
[----:B------:R-:W-:Y:S01]  /*66c0*/  IMAD.WIDE.U32 R136, R136, -0x2daee0ad, RZ ;  /* 0xd2511f5388887825 */ /* 0x000fe200078e00ff */
[----:B------:R-:W-:Y:S01]  /*66d0*/  LOP3.LUT R168, R177, UR10, R168, 0x96, !PT ;  /* 0x0000000ab1a87c12 */ /* 0x000fe2000f8e96a8 */
[----:B------:R-:W4:Y:S02]  /*66e0*/  MUFU.EX2 R154, R154 ;  /* 0x0000009a009a7308 */ /* 0x000f240000000800 */
[--C-:B------:R-:W-:Y:S01]  /*66f0*/  FFMA.FTZ R161, R9, c[0x0][0x23c], -R167.reuse ;  /* 0x00008f0009a17a23 */ /* 0x100fe200000108a7 */
[----:B------:R-:W-:Y:S01]  /*6700*/  LOP3.LUT R178, R247, UR10, R136, 0x96, !PT ;  /* 0x0000000af7b27c12 */ /* 0x000fe2000f8e9688 */
[----:B------:R-:W-:Y:S01]  /*6710*/  IMAD.WIDE.U32 R168, R168, -0x326172a9, RZ ;  /* 0xcd9e8d57a8a87825 */ /* 0x000fe200078e00ff */
[----:B------:R-:W-:Y:S03]  /*6720*/  LOP3.LUT R7, R137, UR12, R234, 0x96, !PT ;  /* 0x0000000c89077c12 */ /* 0x000fe6000f8e96ea */
[----:B------:R-:W-:Y:S02]  /*6730*/  IMAD.WIDE.U32 R178, R178, -0x326172a9, RZ ;  /* 0xcd9e8d57b2b27825 */ /* 0x000fe400078e00ff */
[----:B------:R-:W-:Y:S02]  /*6740*/  MUFU.EX2 R156, R156 ;  /* 0x0000009c009c7308 */ /* 0x000fe40000000800 */
[----:B------:R-:W-:Y:S04]  /*6750*/  IMAD.WIDE.U32 R170, R7, -0x326172a9, RZ ;  /* 0xcd9e8d5707aa7825 */ /* 0x000fe800078e00ff */
[C---:B------:R-:W-:Y:S01]  /*6760*/  FMUL.FTZ R92, R132.reuse, R92 ;  /* 0x0000005c845c7220 */ /* 0x040fe20000410000 */
[----:B------:R-:W-:Y:S01]  /*6770*/  LOP3.LUT R170, R179, UR9, R170, 0x96, !PT ;  /* 0x00000009b3aa7c12 */ /* 0x000fe2000f8e96aa */
[----:B------:R-:W-:Y:S02]  /*6780*/  FMUL.FTZ R93, R132, R93 ;  /* 0x0000005d845d7220 */ /* 0x000fe40000410000 */
[----:B------:R-:W5:Y:S01]  /*6790*/  MUFU.EX2 R157, R157 ;  /* 0x0000009d009d7308 */ /* 0x000f620000000800 */
[----:B-1----:R-:W-:Y:S01]  /*67a0*/  FMNMX.FTZ R7, R18, R17, !PT ;  /* 0x0000001112077209 */ /* 0x002fe20007810000 */
[----:B------:R-:W-:Y:S01]  /*67b0*/  IMAD.WIDE.U32 R18, R19, -0x326172a9, RZ ;  /* 0xcd9e8d5713127825 */ /* 0x000fe200078e00ff */
[----:B------:R-:W-:Y:S02]  /*67c0*/  LOP3.LUT R17, R171, UR11, R242, 0x96, !PT ;  /* 0x0000000bab117c12 */ /* 0x000fe4000f8e96f2 */
[----:B------:R-:W-:Y:S01]  /*67d0*/  FSETP.NEU.FTZ.AND P1, PT, R7, -INF , PT ;  /* 0xff8000000700780b */ /* 0x000fe20003f3d000 */
[----:B------:R-:W-:Y:S01]  /*67e0*/  IMAD.WIDE.U32 R170, R170, -0x2daee0ad, RZ ;  /* 0xd2511f53aaaa7825 */ /* 0x000fe200078e00ff */
[----:B------:R-:W-:Y:S02]  /*67f0*/  LOP3.LUT R12, R19, UR11, R240, 0x96, !PT ;  /* 0x0000000b130c7c12 */ /* 0x000fe4000f8e96f0 */
[----:B------:R-:W-:Y:S01]  /*6800*/  LOP3.LUT R18, R169, UR9, R18, 0x96, !PT ;  /* 0x00000009a9127c12 */ /* 0x000fe2000f8e9612 */
[----:B------:R-:W-:Y:S01]  /*6810*/  MUFU.EX2 R152, R152 ;  /* 0x0000009800987308 */ /* 0x000fe20000000800 */
[----:B------:R-:W-:Y:S04]  /*6820*/  IMAD.WIDE.U32 R136, R17, -0x2daee0ad, RZ ;  /* 0xd2511f5311887825 */ /* 0x000fe800078e00ff */
[----:B------:R-:W-:Y:S01]  /*6830*/  IMAD.WIDE.U32 R138, R12, -0x2daee0ad, RZ ;  /* 0xd2511f530c8a7825 */ /* 0x000fe200078e00ff */
[----:B------:R-:W-:Y:S02]  /*6840*/  LOP3.LUT R13, R171, UR6, R136, 0x96, !PT ;  /* 0x00000006ab0d7c12 */ /* 0x000fe4000f8e9688 */
[----:B------:R-:W-:Y:S01]  /*6850*/  LOP3.LUT R246, R137, UR8, R246, 0x96, !PT ;  /* 0x0000000889f67c12 */ /* 0x000fe2000f8e96f6 */
[----:B------:R-:W-:Y:S01]  /*6860*/  IMAD.WIDE.U32 R18, R18, -0x2daee0ad, RZ ;  /* 0xd2511f5312127825 */ /* 0x000fe200078e00ff */
[----:B------:R-:W1:Y:S01]  /*6870*/  MUFU.EX2 R153, R153 ;  /* 0x0000009900997308 */ /* 0x000e620000000800 */
[----:B------:R-:W-:Y:S02]  /*6880*/  LOP3.LUT R176, R139, UR8, R176, 0x96, !PT ;  /* 0x000000088bb07c12 */ /* 0x000fe4000f8e96b0 */
[----:B------:R-:W-:Y:S01]  /*6890*/  FMUL.FTZ R166, R7, c[0x0][0x23c] ;  /* 0x00008f0007a67a20 */ /* 0x000fe20000410000 */
[----:B------:R-:W-:Y:S01]  /*68a0*/  LOP3.LUT R12, R19, UR6, R138, 0x96, !PT ;  /* 0x00000006130c7c12 */ /* 0x000fe2000f8e968a */
[----:B------:R-:W-:Y:S03]  /*68b0*/  IMAD.WIDE.U32 R136, R13, -0x326172a9, RZ ;  /* 0xcd9e8d570d887825 */ /* 0x000fe600078e00ff */
[----:B------:R-:W-:Y:S01]  /*68c0*/  FSEL R166, R166, RZ, P1 ;  /* 0x000000ffa6a67208 */ /* 0x000fe20000800000 */
[----:B------:R-:W-:Y:S01]  /*68d0*/  IMAD.WIDE.U32 R246, R246, -0x326172a9, RZ ;  /* 0xcd9e8d57f6f67825 */ /* 0x000fe200078e00ff */
[----:B------:R-:W-:Y:S01]  /*68e0*/  MUFU.EX2 R160, R160 ;  /* 0x000000a000a07308 */ /* 0x000fe20000000800 */
[----:B------:R-:W-:Y:S02]  /*68f0*/  LOP3.LUT R140, R136, 0xffff, RZ, 0xc0, !PT ;  /* 0x0000ffff888c7812 */ /* 0x000fe400078ec0ff */
[----:B------:R-:W-:Y:S01]  /*6900*/  IMAD.WIDE.U32 R142, R12, -0x326172a9, RZ ;  /* 0xcd9e8d570c8e7825 */ /* 0x000fe200078e00ff */
[----:B------:R-:W-:Y:S02]  /*6910*/  SHF.R.U32.HI R12, RZ, 0x10, R136 ;  /* 0x00000010ff0c7819 */ /* 0x000fe40000011688 */
[----:B------:R-:W-:Y:S01]  /*6920*/  SHF.R.U32.HI R140, RZ, 0x8, R140 ;  /* 0x00000008ff8c7819 */ /* 0x000fe2000001168c */
[----:B------:R-:W-:Y:S01]  /*6930*/  IMAD.WIDE.U32 R176, R176, -0x326172a9, RZ ;  /* 0xcd9e8d57b0b07825 */ /* 0x000fe200078e00ff */
[----:B------:R-:W-:Y:S02]  /*6940*/  LOP3.LUT R13, R136, 0xff, RZ, 0xc0, !PT ;  /* 0x000000ff880d7812 */ /* 0x000fe400078ec0ff */
[----:B------:R-:W-:Y:S01]  /*6950*/  MUFU.EX2 R161, R161 ;  /* 0x000000a100a17308 */ /* 0x000fe20000000800 */
[----:B------:R-:W-:Y:S01]  /*6960*/  FFMA.FTZ R158, R14, c[0x0][0x23c], -R166 ;  /* 0x00008f000e9e7a23 */ /* 0x000fe200000108a6 */
[----:B------:R-:W-:Y:S01]  /*6970*/  LOP3.LUT R14, R137, UR17, R246, 0x96, !PT ;  /* 0x00000011890e7c12 */ /* 0x000fe2000f8e96f6 */
[----:B------:R-:W-:Y:S01]  /*6980*/  FFMA.FTZ R159, R15, c[0x0][0x23c], -R166 ;  /* 0x00008f000f9f7a23 */ /* 0x000fe200000108a6 */
[----:B------:R-:W-:Y:S01]  /*6990*/  SHF.R.U32.HI R139, RZ, 0x18, R136 ;  /* 0x00000018ff8b7819 */ /* 0x000fe20000011688 */
[--C-:B------:R-:W-:Y:S01]  /*69a0*/  FFMA.FTZ R162, R10, c[0x0][0x23c], -R166.reuse ;  /* 0x00008f000aa27a23 */ /* 0x100fe200000108a6 */
[----:B------:R-:W-:Y:S01]  /*69b0*/  LOP3.LUT R8, R12, 0xff, RZ, 0xc0, !PT ;  /* 0x000000ff0c087812 */ /* 0x000fe200078ec0ff */
[----:B------:R-:W-:Y:S01]  /*69c0*/  FFMA.FTZ R163, R11, c[0x0][0x23c], -R166 ;  /* 0x00008f000ba37a23 */ /* 0x000fe200000108a6 */
[----:B------:R-:W-:Y:S01]  /*69d0*/  LOP3.LUT R12, R143, UR17, R176, 0x96, !PT ;  /* 0x000000118f0c7c12 */ /* 0x000fe2000f8e96b0 */
[----:B------:R-:W-:Y:S01]  /*69e0*/  FFMA.FTZ R226, R47, c[0x0][0x23c], -R166 ;  /* 0x00008f002fe27a23 */ /* 0x000fe200000108a6 */
[----:B------:R-:W-:Y:S01]  /*69f0*/  MUFU.EX2 R158, R158 ;  /* 0x0000009e009e7308 */ /* 0x000fe20000000800 */
[----:B------:R-:W-:Y:S01]  /*6a00*/  SHF.R.U32.HI R137, RZ, 0x10, R14 ;  /* 0x00000010ff897819 */ /* 0x000fe2000001160e */
[----:B------:R-:W-:Y:S01]  /*6a10*/  FFMA.FTZ R176, R27, c[0x0][0x23c], -R166 ;  /* 0x00008f001bb07a23 */ /* 0x000fe200000108a6 */
[----:B------:R-:W-:Y:S01]  /*6a20*/  LOP3.LUT R138, R142, 0xffff, RZ, 0xc0, !PT ;  /* 0x0000ffff8e8a7812 */ /* 0x000fe200078ec0ff */
[----:B------:R-:W-:Y:S01]  /*6a30*/  FFMA.FTZ R19, R22, c[0x0][0x23c], -R172 ;  /* 0x00008f0016137a23 */ /* 0x000fe200000108ac */
[--C-:B------:R-:W-:Y:S01]  /*6a40*/  SHF.R.U32.HI R136, RZ, 0x10, R142.reuse ;  /* 0x00000010ff887819 */ /* 0x100fe2000001168e */
[----:B--2---:R-:W-:Y:S01]  /*6a50*/  FMUL.FTZ R22, R3, R118 ;  /* 0x0000007603167220 */ /* 0x004fe20000410000 */
[----:B------:R-:W-:Y:S01]  /*6a60*/  LOP3.LUT R15, R142, 0xff, RZ, 0xc0, !PT ;  /* 0x000000ff8e0f7812 */ /* 0x000fe200078ec0ff */
[----:B------:R-:W-:Y:S01]  /*6a70*/  FFMA.FTZ R171, R25, c[0x0][0x23c], -R167 ;  /* 0x00008f0019ab7a23 */ /* 0x000fe200000108a7 */
[----:B------:R-:W-:Y:S01]  /*6a80*/  SHF.R.U32.HI R147, RZ, 0x18, R142 ;  /* 0x00000018ff937819 */ /* 0x000fe2000001168e */
[----:B------:R-:W-:Y:S01]  /*6a90*/  MUFU.EX2 R159, R159 ;  /* 0x0000009f009f7308 */ /* 0x000fe20000000800 */
[----:B------:R-:W-:Y:S01]  /*6aa0*/  PRMT R13, R13, 0x5410, R140 ;  /* 0x000054100d0d7816 */ /* 0x000fe2000000008c */
[----:B------:R-:W-:Y:S01]  /*6ab0*/  FFMA.FTZ R173, R26, c[0x0][0x23c], -R166 ;  /* 0x00008f001aad7a23 */ /* 0x000fe200000108a6 */
[----:B------:R-:W-:Y:S01]  /*6ac0*/  PRMT R139, R8, 0x5410, R139 ;  /* 0x00005410088b7816 */ /* 0x000fe2000000008b */
[----:B------:R-:W2:Y:S01]  /*6ad0*/  LDSM.16.MT88.4 R140, [R188+0x6000] ;  /* 0x00600000bc8c783b */ /* 0x000ea20000004200 */
[----:B------:R-:W-:Y:S01]  /*6ae0*/  LOP3.LUT R11, R12, 0xffff, RZ, 0xc0, !PT ;  /* 0x0000ffff0c0b7812 */ /* 0x000fe200078ec0ff */
[----:B------:R-:W-:Y:S01]  /*6af0*/  FMUL.FTZ R94, R3, R94 ;  /* 0x0000005e035e7220 */ /* 0x000fe20000410000 */
[----:B------:R-:W-:Y:S01]  /*6b00*/  SHF.R.U32.HI R8, RZ, 0x18, R14 ;  /* 0x00000018ff087819 */ /* 0x000fe2000001160e */
[--C-:B------:R-:W-:Y:S01]  /*6b10*/  HSET2.LE.AND R139, R139, R202.reuse, PT ;  /* 0x000000ca8b8b7233 */ /* 0x100fe20003803000 */
[----:B------:R-:W-:Y:S01]  /*6b20*/  LOP3.LUT R137, R137, 0xff, RZ, 0xc0, !PT ;  /* 0x000000ff89897812 */ /* 0x000fe200078ec0ff */
[----:B------:R-:W-:Y:S01]  /*6b30*/  MUFU.EX2 R162, R162 ;  /* 0x000000a200a27308 */ /* 0x000fe20000000800 */
[----:B------:R-:W-:Y:S01]  /*6b40*/  SHF.R.U32.HI R11, RZ, 0x8, R11 ;  /* 0x00000008ff0b7819 */ /* 0x000fe2000001160b */
[C---:B------:R-:W-:Y:S01]  /*6b50*/  FMUL.FTZ R72, R132.reuse, R72 ;  /* 0x0000004884487220 */ /* 0x040fe20000410000 */
[----:B------:R-:W-:Y:S01]  /*6b60*/  SHF.R.U32.HI R138, RZ, 0x8, R138 ;  /* 0x00000008ff8a7819 */ /* 0x000fe2000001168a */
[----:B------:R-:W-:Y:S01]  /*6b70*/  FMUL.FTZ R73, R132, R73 ;  /* 0x0000004984497220 */ /* 0x000fe20000410000 */
[----:B------:R-:W-:Y:S01]  /*6b80*/  PRMT R137, R137, 0x5410, R8 ;  /* 0x0000541089897816 */ /* 0x000fe20000000008 */
[C---:B------:R-:W-:Y:S01]  /*6b90*/  FMUL.FTZ R74, R3.reuse, R74 ;  /* 0x0000004a034a7220 */ /* 0x040fe20000410000 */
[----:B------:R-:W-:Y:S01]  /*6ba0*/  LOP3.LUT R8, R12, 0xff, RZ, 0xc0, !PT ;  /* 0x000000ff0c087812 */ /* 0x000fe200078ec0ff */
[----:B------:R-:W-:Y:S01]  /*6bb0*/  FMUL.FTZ R75, R3, R75 ;  /* 0x0000004b034b7220 */ /* 0x000fe20000410000 */
[----:B------:R-:W-:Y:S01]  /*6bc0*/  PRMT R15, R15, 0x5410, R138 ;  /* 0x000054100f0f7816 */ /* 0x000fe2000000008a */
[----:B------:R-:W-:Y:S01]  /*6bd0*/  MUFU.EX2 R163, R163 ;  /* 0x000000a300a37308 */ /* 0x000fe20000000800 */
[--C-:B------:R-:W-:Y:S01]  /*6be0*/  HSET2.LE.AND R138, R13, R202.reuse, PT ;  /* 0x000000ca0d8a7233 */ /* 0x100fe20003803000 */
[----:B------:R-:W-:Y:S01]  /*6bf0*/  PRMT R13, R8, 0x5410, R11 ;  /* 0x00005410080d7816 */ /* 0x000fe2000000000b */
[----:B------:R-:W-:Y:S01]  /*6c00*/  FADD.FTZ R8, -R7, R0 ;  /* 0x0000000007087221 */ /* 0x000fe20000010100 */
[----:B------:R-:W-:Y:S01]  /*6c10*/  LOP3.LUT R9, R14, 0xffff, RZ, 0xc0, !PT ;  /* 0x0000ffff0e097812 */ /* 0x000fe200078ec0ff */
[--C-:B------:R-:W-:Y:S01]  /*6c20*/  HSET2.LE.AND R146, R15, R202.reuse, PT ;  /* 0x000000ca0f927233 */ /* 0x100fe20003803000 */
[--C-:B------:R-:W-:Y:S01]  /*6c30*/  SHF.R.U32.HI R145, RZ, 0x10, R12.reuse ;  /* 0x00000010ff917819 */ /* 0x100fe2000001160c */
[----:B------:R-:W-:Y:S01]  /*6c40*/  FMUL.FTZ R0, R8, c[0x0][0x23c] ;  /* 0x00008f0008007a20 */ /* 0x000fe20000410000 */
[----:B------:R-:W-:Y:S01]  /*6c50*/  LOP3.LUT R136, R136, 0xff, RZ, 0xc0, !PT ;  /* 0x000000ff88887812 */ /* 0x000fe200078ec0ff */
[--C-:B------:R-:W-:Y:S01]  /*6c60*/  HSET2.LE.AND R137, R137, R202.reuse, PT ;  /* 0x000000ca89897233 */ /* 0x100fe20003803000 */
[----:B------:R-:W-:Y:S01]  /*6c70*/  LOP3.LUT R17, R14, 0xff, RZ, 0xc0, !PT ;  /* 0x000000ff0e117812 */ /* 0x000fe200078ec0ff */
[----:B------:R-:W2:Y:S01]  /*6c80*/  MUFU.EX2 R2, R2 ;  /* 0x0000000200027308 */ /* 0x000ea20000000800 */
[----:B------:R-:W-:Y:S01]  /*6c90*/  SHF.R.U32.HI R14, RZ, 0x8, R9 ;  /* 0x00000008ff0e7819 */ /* 0x000fe20000011609 */
[--C-:B------:R-:W-:Y:S01]  /*6ca0*/  HSET2.LE.AND R144, R13, R202.reuse, PT ;  /* 0x000000ca0d907233 */ /* 0x100fe20003803000 */
[----:B------:R-:W-:Y:S01]  /*6cb0*/  SHF.R.U32.HI R10, RZ, 0x18, R12 ;  /* 0x00000018ff0a7819 */ /* 0x000fe2000001160c */
[----:B------:R-:W-:Y:S01]  /*6cc0*/  FMUL.FTZ R95, R3, R95 ;  /* 0x0000005f035f7220 */ /* 0x000fe20000410000 */
[----:B------:R-:W-:Y:S01]  /*6cd0*/  LOP3.LUT R145, R145, 0xff, RZ, 0xc0, !PT ;  /* 0x000000ff91917812 */ /* 0x000fe200078ec0ff */
[----:B------:R-:W-:Y:S01]  /*6ce0*/  FFMA.FTZ R208, R31, c[0x0][0x23c], -R166 ;  /* 0x00008f001fd07a23 */ /* 0x000fe200000108a6 */
[----:B---3--:R-:W-:Y:S01]  /*6cf0*/  F2FP.BF16.PACK_AB R9, R149, R148 ;  /* 0x000000949509723e */ /* 0x008fe200000010ff */
[----:B------:R-:W-:Y:S01]  /*6d00*/  FMUL.FTZ R31, R3, R111 ;  /* 0x0000006f031f7220 */ /* 0x000fe20000410000 */
[----:B------:R-:W-:Y:S01]  /*6d10*/  PRMT R17, R17, 0x5410, R14 ;  /* 0x0000541011117816 */ /* 0x000fe2000000000e */
[----:B------:R-:W3:Y:S01]  /*6d20*/  MUFU.EX2 R0, R0 ;  /* 0x0000000000007308 */ /* 0x000ee20000000800 */
[----:B------:R-:W-:Y:S01]  /*6d30*/  PRMT R147, R136, 0x5410, R147 ;  /* 0x0000541088937816 */ /* 0x000fe20000000093 */
[----:B------:R-:W-:Y:S01]  /*6d40*/  FFMA.FTZ R179, R48, c[0x0][0x23c], -R174 ;  /* 0x00008f0030b37a23 */ /* 0x000fe200000108ae */
[----:B------:R-:W-:Y:S01]  /*6d50*/  PRMT R145, R145, 0x5410, R10 ;  /* 0x0000541091917816 */ /* 0x000fe2000000000a */
[--C-:B------:R-:W-:Y:S01]  /*6d60*/  HSET2.LE.AND R136, R17, R202.reuse, PT ;  /* 0x000000ca11887233 */ /* 0x100fe20003803000 */
[----:B------:R-:W-:Y:S01]  /*6d70*/  LOP3.LUT R138, R138, R9, RZ, 0xc0, !PT ;  /* 0x000000098a8a7212 */ /* 0x000fe200078ec0ff */
[--C-:B------:R-:W-:Y:S01]  /*6d80*/  HSET2.LE.AND R147, R147, R202.reuse, PT ;  /* 0x000000ca93937233 */ /* 0x100fe20003803000 */
[----:B------:R-:W-:Y:S01]  /*6d90*/  F2FP.BF16.PACK_AB R10, R151, R150 ;  /* 0x00000096970a723e */ /* 0x000fe200000010ff */
[--C-:B------:R-:W-:Y:S01]  /*6da0*/  HSET2.LE.AND R145, R145, R202.reuse, PT ;  /* 0x000000ca91917233 */ /* 0x100fe20003803000 */
[----:B----4-:R-:W-:Y:S01]  /*6db0*/  F2FP.BF16.PACK_AB R8, R155, R154 ;  /* 0x0000009a9b08723e */ /* 0x010fe200000010ff */
[----:B------:R-:W-:Y:S01]  /*6dc0*/  FFMA.FTZ R17, R34, c[0x0][0x23c], -R172 ;  /* 0x00008f0022117a23 */ /* 0x000fe200000108ac */
[----:B-----5:R-:W-:Y:S01]  /*6dd0*/  F2FP.BF16.PACK_AB R9, R157, R156 ;  /* 0x0000009c9d09723e */ /* 0x020fe200000010ff */
[----:B------:R-:W-:Y:S01]  /*6de0*/  FMUL.FTZ R34, R3, R122 ;  /* 0x0000007a03227220 */ /* 0x000fe20000410000 */
[----:B-1----:R-:W-:Y:S01]  /*6df0*/  F2FP.BF16.PACK_AB R11, R153, R152 ;  /* 0x00000098990b723e */ /* 0x002fe200000010ff */
[C---:B--2---:R-:W-:Y:S01]  /*6e00*/  FMUL.FTZ R12, R2.reuse, R124 ;  /* 0x0000007c020c7220 */ /* 0x044fe20000410000 */
[----:B------:R-:W-:Y:S01]  /*6e10*/  LOP3.LUT R139, R139, R10, RZ, 0xc0, !PT ;  /* 0x0000000a8b8b7212 */ /* 0x000fe200078ec0ff */
[C---:B------:R-:W-:Y:S01]  /*6e20*/  FMUL.FTZ R13, R2.reuse, R125 ;  /* 0x0000007d020d7220 */ /* 0x040fe20000410000 */
[----:B------:R-:W-:Y:S01]  /*6e30*/  LOP3.LUT R137, R137, R8, RZ, 0xc0, !PT ;  /* 0x0000000889897212 */ /* 0x000fe200078ec0ff */
[----:B------:R-:W-:Y:S01]  /*6e40*/  FMUL.FTZ R68, R2, R68 ;  /* 0x0000004402447220 */ /* 0x000fe20000410000 */
[----:B------:R-:W-:Y:S01]  /*6e50*/  LOP3.LUT R146, R146, R9, RZ, 0xc0, !PT ;  /* 0x0000000992927212 */ /* 0x000fe200078ec0ff */
[C---:B------:R-:W-:Y:S01]  /*6e60*/  FMUL.FTZ R69, R2.reuse, R69 ;  /* 0x0000004502457220 */ /* 0x040fe20000410000 */
[----:B------:R-:W-:Y:S01]  /*6e70*/  F2FP.BF16.PACK_AB R10, R159, R158 ;  /* 0x0000009e9f0a723e */ /* 0x000fe200000010ff */
[----:B------:R-:W-:Y:S01]  /*6e80*/  FMUL.FTZ R76, R2, R76 ;  /* 0x0000004c024c7220 */ /* 0x000fe20000410000 */
[----:B------:R-:W-:Y:S01]  /*6e90*/  F2FP.BF16.PACK_AB R9, R161, R160 ;  /* 0x000000a0a109723e */ /* 0x000fe200000010ff */
[C---:B---3--:R-:W-:Y:S01]  /*6ea0*/  FMUL.FTZ R14, R0.reuse, R126 ;  /* 0x0000007e000e7220 */ /* 0x048fe20000410000 */
[----:B------:R-:W-:Y:S01]  /*6eb0*/  F2FP.BF16.PACK_AB R8, R163, R162 ;  /* 0x000000a2a308723e */ /* 0x000fe200000010ff */
[----:B------:R-:W-:Y:S01]  /*6ec0*/  FMUL.FTZ R15, R0, R127 ;  /* 0x0000007f000f7220 */ /* 0x000fe20000410000 */
[----:B------:R-:W-:Y:S01]  /*6ed0*/  LOP3.LUT R136, R136, R11, RZ, 0xc0, !PT ;  /* 0x0000000b88887212 */ /* 0x000fe200078ec0ff */
[----:B------:R-:W-:Y:S01]  /*6ee0*/  FMUL.FTZ R11, R3, R131 ;  /* 0x00000083030b7220 */ /* 0x000fe20000410000 */
[----:B------:R-:W-:Y:S01]  /*6ef0*/  LOP3.LUT R147, R147, R10, RZ, 0xc0, !PT ;  /* 0x0000000a93937212 */ /* 0x000fe200078ec0ff */
[----:B------:R-:W-:Y:S01]  /*6f00*/  FMUL.FTZ R10, R3, R130 ;  /* 0x00000082030a7220 */ /* 0x000fe20000410000 */
[----:B------:R-:W-:Y:S01]  /*6f10*/  LOP3.LUT R144, R144, R9, RZ, 0xc0, !PT ;  /* 0x0000000990907212 */ /* 0x000fe200078ec0ff */
[C---:B------:R-:W-:Y:S01]  /*6f20*/  FMUL.FTZ R9, R132.reuse, R129 ;  /* 0x0000008184097220 */ /* 0x040fe20000410000 */
[----:B------:R-:W-:Y:S01]  /*6f30*/  LOP3.LUT R145, R145, R8, RZ, 0xc0, !PT ;  /* 0x0000000891917212 */ /* 0x000fe200078ec0ff */
[----:B------:R-:W-:Y:S01]  /*6f40*/  FMUL.FTZ R8, R132, R128 ;  /* 0x0000008084087220 */ /* 0x000fe20000410000 */
[----:B------:R-:W-:Y:S01]  /*6f50*/  LOP3.LUT R124, R247, UR7, R178, 0x96, !PT ;  /* 0x00000007f77c7c12 */ /* 0x000fe2000f8e96b2 */
[----:B------:R-:W1:Y:S01]  /*6f60*/  LDSM.16.MT88.4 R128, [R186+0x6000] ;  /* 0x00600000ba80783b */ /* 0x000e620000004200 */
[----:B------:R-:W-:Y:S01]  /*6f70*/  FMUL.FTZ R27, R0, R115 ;  /* 0x00000073001b7220 */ /* 0x000fe20000410000 */
[----:B------:R-:W-:Y:S01]  /*6f80*/  LOP3.LUT R169, R177, UR7, R168, 0x96, !PT ;  /* 0x00000007b1a97c12 */ /* 0x000fe2000f8e96a8 */
[----:B------:R-:W-:Y:S01]  /*6f90*/  FFMA.FTZ R247, R65, c[0x0][0x23c], -R174 ;  /* 0x00008f0041f77a23 */ /* 0x000fe200000108ae */
[----:B------:R2:W-:Y:S01]  /*6fa0*/  MUFU.EX2 R168, R19 ;  /* 0x0000001300a87308 */ /* 0x0005e20000000800 */
[-C--:B------:R-:W-:Y:S01]  /*6fb0*/  HMMA.16816.F32.BF16 R8, R136, R140.reuse, R8 ;  /* 0x0000008c8808723c */ /* 0x080fe20000041808 */
[--C-:B------:R-:W-:Y:S02]  /*6fc0*/  FFMA.FTZ R126, R23, c[0x0][0x23c], -R172.reuse ;  /* 0x00008f00177e7a23 */ /* 0x100fe400000108ac */
[----:B------:R-:W-:Y:S02]  /*6fd0*/  FMUL.FTZ R23, R3, R119 ;  /* 0x0000007703177220 */ /* 0x000fe40000410000 */
[----:B------:R-:W-:Y:S03]  /*6fe0*/  IMAD.WIDE.U32 R124, R124, -0x2daee0ad, RZ ;  /* 0xd2511f537c7c7825 */ /* 0x000fe600078e00ff */
[C---:B------:R-:W-:Y:S01]  /*6ff0*/  HMMA.16816.F32.BF16 R12, R144.reuse, R140, R12 ;  /* 0x0000008c900c723c */ /* 0x040fe2000004180c */
[C---:B------:R-:W-:Y:S01]  /*7000*/  FMUL.FTZ R70, R0.reuse, R70 ;  /* 0x0000004600467220 */ /* 0x040fe20000410000 */
[----:B------:R3:W-:Y:S02]  /*7010*/  MUFU.EX2 R140, R17 ;  /* 0x00000011008c7308 */ /* 0x0007e40000000800 */
[----:B------:R-:W-:Y:S01]  /*7020*/  FMUL.FTZ R71, R0, R71 ;  /* 0x0000004700477220 */ /* 0x000fe20000410000 */
[----:B------:R-:W-:Y:S01]  /*7030*/  LOP3.LUT R127, R124, 0xff, RZ, 0xc0, !PT ;  /* 0x000000ff7c7f7812 */ /* 0x000fe200078ec0ff */
[----:B------:R-:W-:Y:S02]  /*7040*/  FMUL.FTZ R25, R2, R113 ;  /* 0x0000007102197220 */ /* 0x000fe40000410000 */
[----:B------:R-:W-:Y:S03]  /*7050*/  FFMA.FTZ R141, R35, c[0x0][0x23c], -R172 ;  /* 0x00008f00238d7a23 */ /* 0x000fe600000108ac */
[-C--:B------:R-:W-:Y:S01]  /*7060*/  HMMA.16816.F32.BF16 R68, R144, R142.reuse, R68 ;  /* 0x0000008e9044723c */ /* 0x080fe20000041844 */
[----:B------:R-:W-:Y:S01]  /*7070*/  FMUL.FTZ R35, R3, R123 ;  /* 0x0000007b03237220 */ /* 0x000fe20000410000 */
[----:B------:R-:W-:Y:S01]  /*7080*/  MUFU.EX2 R173, R173 ;  /* 0x000000ad00ad7308 */ /* 0x000fe20000000800 */
[----:B------:R-:W4:Y:S01]  /*7090*/  LDSM.16.MT88.4 R120, [R185+0x6000] ;  /* 0x00600000b978783b */ /* 0x000f220000004200 */
[----:B--2---:R-:W-:Y:S01]  /*70a0*/  SHF.R.U32.HI R19, RZ, 0x18, R124 ;  /* 0x00000018ff137819 */ /* 0x004fe2000001167c */
[----:B------:R-:W-:Y:S02]  /*70b0*/  FMUL.FTZ R26, R0, R114 ;  /* 0x00000072001a7220 */ /* 0x000fe40000410000 */
[C---:B------:R-:W-:Y:S01]  /*70c0*/  FMUL.FTZ R96, R2.reuse, R96 ;  /* 0x0000006002607220 */ /* 0x040fe20000410000 */
[C---:B------:R-:W-:Y:S01]  /*70d0*/  HMMA.16816.F32.BF16 R32, R136.reuse, R142, R32 ;  /* 0x0000008e8820723c */ /* 0x040fe20000041820 */
[----:B------:R-:W-:Y:S03]  /*70e0*/  FMUL.FTZ R97, R2, R97 ;  /* 0x0000006102617220 */ /* 0x000fe60000410000 */
[----:B------:R2:W-:Y:S01]  /*70f0*/  MUFU.EX2 R142, R20 ;  /* 0x00000014008e7308 */ /* 0x0005e20000000800 */
[----:B------:R-:W-:Y:S01]  /*7100*/  FMUL.FTZ R98, R0, R98 ;  /* 0x0000006200627220 */ /* 0x000fe20000410000 */
[----:B---3--:R-:W-:Y:S02]  /*7110*/  LOP3.LUT R17, R125, UR16, R170, 0x96, !PT ;  /* 0x000000107d117c12 */ /* 0x008fe4000f8e96aa */
[-C--:B-1----:R-:W-:Y:S01]  /*7120*/  HMMA.16816.F32.BF16 R72, R136, R128.reuse, R72 ;  /* 0x000000808848723c */ /* 0x082fe20000041848 */
[----:B------:R-:W-:Y:S03]  /*7130*/  FMUL.FTZ R77, R2, R77 ;  /* 0x0000004d024d7220 */ /* 0x000fe60000410000 */
[C---:B------:R-:W-:Y:S01]  /*7140*/  FMUL.FTZ R78, R0.reuse, R78 ;  /* 0x0000004e004e7220 */ /* 0x040fe20000410000 */
[----:B------:R-:W-:Y:S01]  /*7150*/  SHF.R.U32.HI R114, RZ, 0x10, R17 ;  /* 0x00000010ff727819 */ /* 0x000fe20000011611 */
[C---:B------:R-:W-:Y:S01]  /*7160*/  FMUL.FTZ R79, R0.reuse, R79 ;  /* 0x0000004f004f7220 */ /* 0x040fe20000410000 */
[----:B------:R-:W-:Y:S01]  /*7170*/  MUFU.EX2 R176, R176 ;  /* 0x000000b000b07308 */ /* 0x000fe20000000800 */
[----:B------:R-:W-:Y:S04]  /*7180*/  FMUL.FTZ R99, R0, R99 ;  /* 0x0000006300637220 */ /* 0x000fe80000410000 */
[C---:B------:R-:W-:Y:S01]  /*7190*/  FMUL.FTZ R100, R2.reuse, R100 ;  /* 0x0000006402647220 */ /* 0x040fe20000410000 */
[C---:B------:R-:W-:Y:S01]  /*71a0*/  HMMA.16816.F32.BF16 R76, R144.reuse, R128, R76 ;  /* 0x00000080904c723c */ /* 0x040fe2000004184c */
[C---:B------:R-:W-:Y:S02]  /*71b0*/  FMUL.FTZ R80, R2.reuse, R80 ;  /* 0x0000005002507220 */ /* 0x040fe40000410000 */
[----:B------:R-:W-:Y:S01]  /*71c0*/  FMUL.FTZ R81, R2, R81 ;  /* 0x0000005102517220 */ /* 0x000fe20000410000 */
[----:B------:R-:W-:Y:S01]  /*71d0*/  MUFU.EX2 R171, R171 ;  /* 0x000000ab00ab7308 */ /* 0x000fe20000000800 */
[C---:B------:R-:W-:Y:S02]  /*71e0*/  FMUL.FTZ R82, R0.reuse, R82 ;  /* 0x0000005200527220 */ /* 0x040fe40000410000 */
[----:B------:R-:W-:Y:S02]  /*71f0*/  FMUL.FTZ R83, R0, R83 ;  /* 0x0000005300537220 */ /* 0x000fe40000410000 */
[----:B------:R-:W-:Y:S04]  /*7200*/  IMAD.WIDE.U32 R128, R169, -0x2daee0ad, RZ ;  /* 0xd2511f53a9807825 */ /* 0x000fe800078e00ff */
[----:B------:R-:W-:Y:S01]  /*7210*/  FMUL.FTZ R101, R2, R101 ;  /* 0x0000006502657220 */ /* 0x000fe20000410000 */
[-C--:B------:R-:W-:Y:S01]  /*7220*/  HMMA.16816.F32.BF16 R80, R144, R130.reuse, R80 ;  /* 0x000000829050723c */ /* 0x080fe20000041850 */
[----:B------:R-:W-:Y:S01]  /*7230*/  FFMA.FTZ R143, R21, c[0x0][0x23c], -R174 ;  /* 0x00008f00158f7a23 */ /* 0x000fe200000108ae */
[----:B------:R-:W-:Y:S01]  /*7240*/  LOP3.LUT R18, R129, UR16, R18, 0x96, !PT ;  /* 0x0000001081127c12 */ /* 0x000fe2000f8e9612 */
[C---:B------:R-:W-:Y:S01]  /*7250*/  FMUL.FTZ R21, R132.reuse, R117 ;  /* 0x0000007584157220 */ /* 0x040fe20000410000 */
[----:B------:R-:W-:Y:S01]  /*7260*/  SHF.R.U32.HI R117, RZ, 0x10, R124 ;  /* 0x00000010ff757819 */ /* 0x000fe2000001167c */
[----:B--2---:R-:W-:Y:S01]  /*7270*/  FMUL.FTZ R20, R132, R116 ;  /* 0x0000007484147220 */ /* 0x004fe20000410000 */
[----:B------:R-:W-:Y:S01]  /*7280*/  LOP3.LUT R113, R18, 0xffff, RZ, 0xc0, !PT ;  /* 0x0000ffff12717812 */ /* 0x000fe200078ec0ff */
[C---:B------:R-:W-:Y:S01]  /*7290*/  FMUL.FTZ R102, R0.reuse, R102 ;  /* 0x0000006600667220 */ /* 0x040fe20000410000 */
[----:B------:R-:W-:Y:S01]  /*72a0*/  LOP3.LUT R118, R117, 0xff, RZ, 0xc0, !PT ;  /* 0x000000ff75767812 */ /* 0x000fe200078ec0ff */
[----:B------:R-:W-:Y:S01]  /*72b0*/  FMUL.FTZ R103, R0, R103 ;  /* 0x0000006700677220 */ /* 0x000fe20000410000 */
[----:B------:R1:W-:Y:S02]  /*72c0*/  MUFU.EX2 R169, R126 ;  /* 0x0000007e00a97308 */ /* 0x0003e40000000800 */
[C---:B------:R-:W-:Y:S01]  /*72d0*/  HMMA.16816.F32.BF16 R20, R136.reuse, R130, R20 ;  /* 0x000000828814723c */ /* 0x040fe20000041814 */
[----:B------:R-:W-:Y:S01]  /*72e0*/  FMUL.FTZ R84, R132, R84 ;  /* 0x0000005484547220 */ /* 0x000fe20000410000 */
[----:B------:R-:W-:Y:S01]  /*72f0*/  LOP3.LUT R116, R124, 0xffff, RZ, 0xc0, !PT ;  /* 0x0000ffff7c747812 */ /* 0x000fe200078ec0ff */
[----:B------:R-:W-:Y:S01]  /*7300*/  FMUL.FTZ R85, R132, R85 ;  /* 0x0000005584557220 */ /* 0x000fe20000410000 */
[----:B------:R-:W-:Y:S01]  /*7310*/  PRMT R19, R118, 0x5410, R19 ;  /* 0x0000541076137816 */ /* 0x000fe20000000013 */
[C---:B------:R-:W-:Y:S01]  /*7320*/  FMUL.FTZ R86, R3.reuse, R86 ;  /* 0x0000005603567220 */ /* 0x040fe20000410000 */
[----:B------:R-:W-:Y:S01]  /*7330*/  SHF.R.U32.HI R116, RZ, 0x8, R116 ;  /* 0x00000008ff747819 */ /* 0x000fe20000011674 */
[----:B------:R-:W-:Y:S01]  /*7340*/  FMUL.FTZ R87, R3, R87 ;  /* 0x0000005703577220 */ /* 0x000fe20000410000 */
[----:B------:R-:W-:Y:S01]  /*7350*/  LOP3.LUT R125, R128, 0xff, RZ, 0xc0, !PT ;  /* 0x000000ff807d7812 */ /* 0x000fe200078ec0ff */
[----:B------:R-:W-:Y:S01]  /*7360*/  FMUL.FTZ R48, R132, R104 ;  /* 0x0000006884307220 */ /* 0x000fe20000410000 */
[----:B------:R-:W2:Y:S02]  /*7370*/  MUFU.EX2 R143, R143 ;  /* 0x0000008f008f7308 */ /* 0x000ea40000000800 */
[----:B------:R-:W-:Y:S01]  /*7380*/  PRMT R127, R127, 0x5410, R116 ;  /* 0x000054107f7f7816 */ /* 0x000fe20000000074 */
[C---:B------:R-:W-:Y:S01]  /*7390*/  FMUL.FTZ R88, R2.reuse, R88 ;  /* 0x0000005802587220 */ /* 0x040fe20000410000 */
[-C--:B----4-:R-:W-:Y:S01]  /*73a0*/  HMMA.16816.F32.BF16 R84, R136, R120.reuse, R84 ;  /* 0x000000788854723c */ /* 0x090fe20000041854 */
[----:B------:R-:W-:Y:S01]  /*73b0*/  FMUL.FTZ R89, R2, R89 ;  /* 0x0000005902597220 */ /* 0x000fe20000410000 */
[----:B------:R-:W3:Y:S01]  /*73c0*/  LDSM.16.MT88.4 R116, [R184+0x6000] ;  /* 0x00600000b874783b */ /* 0x000ee20000004200 */
[C---:B------:R-:W-:Y:S01]  /*73d0*/  FMUL.FTZ R90, R0.reuse, R90 ;  /* 0x0000005a005a7220 */ /* 0x040fe20000410000 */
[----:B------:R-:W-:Y:S01]  /*73e0*/  SHF.R.U32.HI R124, RZ, 0x10, R128 ;  /* 0x00000010ff7c7819 */ /* 0x000fe20000011680 */
[----:B------:R-:W-:Y:S01]  /*73f0*/  FMUL.FTZ R91, R0, R91 ;  /* 0x0000005b005b7220 */ /* 0x000fe20000410000 */
[----:B------:R-:W-:Y:S01]  /*7400*/  MUFU.EX2 R208, R208 ;  /* 0x000000d000d07308 */ /* 0x000fe20000000800 */
[--C-:B------:R-:W-:Y:S01]  /*7410*/  FFMA.FTZ R170, R24, c[0x0][0x23c], -R167.reuse ;  /* 0x00008f0018aa7a23 */ /* 0x100fe200000108a7 */
[----:B------:R-:W-:Y:S01]  /*7420*/  LOP3.LUT R24, R128, 0xffff, RZ, 0xc0, !PT ;  /* 0x0000ffff80187812 */ /* 0x000fe200078ec0ff */
[----:B------:R-:W-:Y:S03]  /*7430*/  FFMA.FTZ R177, R30, c[0x0][0x23c], -R166 ;  /* 0x00008f001eb17a23 */ /* 0x000fe600000108a6 */
[C---:B------:R-:W-:Y:S01]  /*7440*/  HMMA.16816.F32.BF16 R88, R144.reuse, R120, R88 ;  /* 0x000000789058723c */ /* 0x040fe20000041858 */
[--C-:B------:R-:W-:Y:S01]  /*7450*/  FFMA.FTZ R175, R28, c[0x0][0x23c], -R167.reuse ;  /* 0x00008f001caf7a23 */ /* 0x100fe200000108a7 */
[----:B------:R-:W-:Y:S01]  /*7460*/  LOP3.LUT R28, R17, 0xffff, RZ, 0xc0, !PT ;  /* 0x0000ffff111c7812 */ /* 0x000fe200078ec0ff */
[----:B------:R-:W-:Y:S01]  /*7470*/  FMUL.FTZ R30, R3, R110 ;  /* 0x0000006e031e7220 */ /* 0x000fe20000410000 */
[----:B------:R-:W-:Y:S01]  /*7480*/  LOP3.LUT R110, R114, 0xff, RZ, 0xc0, !PT ;  /* 0x000000ff726e7812 */ /* 0x000fe200078ec0ff */
[----:B------:R-:W-:Y:S01]  /*7490*/  FFMA.FTZ R178, R29, c[0x0][0x23c], -R167 ;  /* 0x00008f001db27a23 */ /* 0x000fe200000108a7 */
[----:B------:R-:W-:Y:S01]  /*74a0*/  LOP3.LUT R129, R18, 0xff, RZ, 0xc0, !PT ;  /* 0x000000ff12817812 */ /* 0x000fe200078ec0ff */
[----:B------:R-:W-:Y:S01]  /*74b0*/  FMUL.FTZ R29, R132, R109 ;  /* 0x0000006d841d7220 */ /* 0x000fe20000410000 */
[----:B------:R-:W-:Y:S01]  /*74c0*/  SHF.R.U32.HI R120, RZ, 0x8, R24 ;  /* 0x00000008ff787819 */ /* 0x000fe20000011618 */
[----:B------:R-:W-:Y:S01]  /*74d0*/  FMUL.FTZ R24, R2, R112 ;  /* 0x0000007002187220 */ /* 0x000fe20000410000 */
[----:B------:R-:W4:Y:S02]  /*74e0*/  MUFU.EX2 R170, R170 ;  /* 0x000000aa00aa7308 */ /* 0x000f240000000800 */
[----:B------:R-:W-:Y:S01]  /*74f0*/  SHF.R.U32.HI R112, RZ, 0x10, R18 ;  /* 0x00000010ff707819 */ /* 0x000fe20000011612 */
[----:B------:R-:W-:Y:S01]  /*7500*/  FFMA.FTZ R210, R49, c[0x0][0x23c], -R174 ;  /* 0x00008f0031d27a23 */ /* 0x000fe200000108ae */
[----:B-1----:R-:W-:Y:S01]  /*7510*/  SHF.R.U32.HI R126, RZ, 0x18, R128 ;  /* 0x00000018ff7e7819 */ /* 0x002fe20000011680 */
[----:B------:R-:W-:Y:S01]  /*7520*/  FMUL.FTZ R49, R132, R105 ;  /* 0x0000006984317220 */ /* 0x000fe20000410000 */
[-C--:B------:R-:W-:Y:S01]  /*7530*/  HMMA.16816.F32.BF16 R24, R144, R122.reuse, R24 ;  /* 0x0000007a9018723c */ /* 0x080fe20000041818 */
[----:B------:R-:W-:Y:S01]  /*7540*/  LOP3.LUT R112, R112, 0xff, RZ, 0xc0, !PT ;  /* 0x000000ff70707812 */ /* 0x000fe200078ec0ff */
[--C-:B------:R-:W-:Y:S01]  /*7550*/  HSET2.LE.AND R111, R19, R202.reuse, PT ;  /* 0x000000ca136f7233 */ /* 0x100fe20003803000 */
[----:B--2---:R-:W-:Y:S01]  /*7560*/  F2FP.BF16.PACK_AB R105, R143, R142 ;  /* 0x0000008e8f69723e */ /* 0x004fe200000010ff */
[----:B------:R-:W-:Y:S01]  /*7570*/  MUFU.EX2 R175, R175 ;  /* 0x000000af00af7308 */ /* 0x000fe20000000800 */
[----:B------:R-:W-:Y:S01]  /*7580*/  F2FP.BF16.PACK_AB R104, R169, R168 ;  /* 0x000000a8a968723e */ /* 0x000fe200000010ff */
[----:B------:R-:W-:Y:S01]  /*7590*/  FFMA.FTZ R222, R42, c[0x0][0x23c], -R166 ;  /* 0x00008f002ade7a23 */ /* 0x000fe200000108a6 */
[----:B------:R-:W-:Y:S01]  /*75a0*/  LOP3.LUT R131, R17, 0xff, RZ, 0xc0, !PT ;  /* 0x000000ff11837812 */ /* 0x000fe200078ec0ff */
[C---:B------:R-:W-:Y:S01]  /*75b0*/  HMMA.16816.F32.BF16 R92, R136.reuse, R122, R92 ;  /* 0x0000007a885c723c */ /* 0x040fe2000004185c */
[----:B------:R-:W-:Y:S03]  /*75c0*/  SHF.R.U32.HI R17, RZ, 0x18, R17 ;  /* 0x00000018ff117819 */ /* 0x000fe60000011611 */
[----:B------:R-:W-:Y:S01]  /*75d0*/  PRMT R125, R125, 0x5410, R120 ;  /* 0x000054107d7d7816 */ /* 0x000fe20000000078 */
[----:B------:R-:W-:Y:S01]  /*75e0*/  FFMA.FTZ R120, R51, c[0x0][0x23c], -R172 ;  /* 0x00008f0033787a23 */ /* 0x000fe200000108ac */
[----:B------:R-:W-:Y:S01]  /*75f0*/  MUFU.EX2 R164, R164 ;  /* 0x000000a400a47308 */ /* 0x000fe20000000800 */
[----:B------:R-:W-:Y:S01]  /*7600*/  SHF.R.U32.HI R123, RZ, 0x18, R18 ;  /* 0x00000018ff7b7819 */ /* 0x000fe20000011612 */
[----:B------:R-:W-:Y:S01]  /*7610*/  FFMA.FTZ R122, R50, c[0x0][0x23c], -R172 ;  /* 0x00008f00327a7a23 */ /* 0x000fe200000108ac */
[----:B------:R-:W-:Y:S03]  /*7620*/  SHF.R.U32.HI R18, RZ, 0x8, R28 ;  /* 0x00000008ff127819 */ /* 0x000fe6000001161c */
[----:B------:R-:W-:Y:S01]  /*7630*/  PRMT R123, R112, 0x5410, R123 ;  /* 0x00005410707b7816 */ /* 0x000fe2000000007b */
[----:B------:R-:W-:Y:S01]  /*7640*/  FMUL.FTZ R28, R132, R108 ;  /* 0x0000006c841c7220 */ /* 0x000fe20000410000 */
[----:B------:R-:W-:Y:S01]  /*7650*/  SHF.R.U32.HI R108, RZ, 0x8, R113 ;  /* 0x00000008ff6c7819 */ /* 0x000fe20000011671 */
[----:B------:R-:W-:Y:S01]  /*7660*/  FMUL.FTZ R50, R3, R106 ;  /* 0x0000006a03327220 */ /* 0x000fe20000410000 */
[----:B------:R-:W1:Y:S01]  /*7670*/  LDSM.16.MT88.4 R112, [R188+0x6800] ;  /* 0x00680000bc70783b */ /* 0x000e620000004200 */
[----:B------:R-:W2:Y:S01]  /*7680*/  MUFU.EX2 R165, R165 ;  /* 0x000000a500a57308 */ /* 0x000ea20000000800 */
[----:B------:R-:W-:Y:S01]  /*7690*/  PRMT R131, R131, 0x5410, R18 ;  /* 0x0000541083837816 */ /* 0x000fe20000000012 */
[----:B------:R-:W-:Y:S01]  /*76a0*/  FMUL.FTZ R51, R3, R107 ;  /* 0x0000006b03337220 */ /* 0x000fe20000410000 */
[-C--:B---3--:R-:W-:Y:S01]  /*76b0*/  HMMA.16816.F32.BF16 R28, R136, R116.reuse, R28 ;  /* 0x00000074881c723c */ /* 0x088fe2000004181c */
[----:B------:R-:W-:Y:S01]  /*76c0*/  PRMT R129, R129, 0x5410, R108 ;  /* 0x0000541081817816 */ /* 0x000fe2000000006c */
[----:B------:R-:W-:Y:S01]  /*76d0*/  FFMA.FTZ R224, R44, c[0x0][0x23c], -R167 ;  /* 0x00008f002ce07a23 */ /* 0x000fe200000108a7 */
[--C-:B------:R-:W-:Y:S01]  /*76e0*/  HSET2.LE.AND R108, R131, R202.reuse, PT ;  /* 0x000000ca836c7233 */ /* 0x100fe20003803000 */
[----:B------:R-:W-:Y:S01]  /*76f0*/  F2FP.BF16.PACK_AB R106, R176, R173 ;  /* 0x000000adb06a723e */ /* 0x000fe200000010ff */
[----:B------:R-:W-:Y:S01]  /*7700*/  FFMA.FTZ R246, R54, c[0x0][0x23c], -R172 ;  /* 0x00008f0036f67a23 */ /* 0x000fe200000108ac */
[----:B----4-:R-:W-:Y:S01]  /*7710*/  F2FP.BF16.PACK_AB R19, R171, R170 ;  /* 0x000000aaab13723e */ /* 0x010fe200000010ff */
[----:B------:R-:W3:Y:S01]  /*7720*/  MUFU.EX2 R141, R141 ;  /* 0x0000008d008d7308 */ /* 0x000ee20000000800 */
[C---:B------:R-:W-:Y:S01]  /*7730*/  HMMA.16816.F32.BF16 R96, R144.reuse, R116, R96 ;  /* 0x000000749060723c */ /* 0x040fe20000041860 */
[----:B------:R-:W-:Y:S03]  /*7740*/  PRMT R109, R110, 0x5410, R17 ;  /* 0x000054106e6d7816 */ /* 0x000fe60000000011 */
[----:B------:R-:W-:Y:S01]  /*7750*/  LOP3.LUT R108, R108, R105, RZ, 0xc0, !PT ;  /* 0x000000696c6c7212 */ /* 0x000fe200078ec0ff */
[--C-:B------:R-:W-:Y:S01]  /*7760*/  HSET2.LE.AND R110, R127, R202.reuse, PT ;  /* 0x000000ca7f6e7233 */ /* 0x100fe20003803000 */
[----:B------:R-:W-:Y:S01]  /*7770*/  FFMA.FTZ R244, R52, c[0x0][0x23c], -R174 ;  /* 0x00008f0034f47a23 */ /* 0x000fe200000108ae */
[--C-:B------:R-:W-:Y:S01]  /*7780*/  HSET2.LE.AND R109, R109, R202.reuse, PT ;  /* 0x000000ca6d6d7233 */ /* 0x100fe20003803000 */
[-C--:B------:R-:W-:Y:S01]  /*7790*/  HMMA.16816.F32.BF16 R100, R144, R118.reuse, R100 ;  /* 0x000000769064723c */ /* 0x080fe20000041864 */
[----:B------:R-:W4:Y:S03]  /*77a0*/  MUFU.EX2 R178, R178 ;  /* 0x000000b200b27308 */ /* 0x000f260000000800 */
[----:B------:R-:W-:Y:S01]  /*77b0*/  LOP3.LUT R121, R124, 0xff, RZ, 0xc0, !PT ;  /* 0x000000ff7c797812 */ /* 0x000fe200078ec0ff */
[--C-:B------:R-:W-:Y:S01]  /*77c0*/  FFMA.FTZ R56, R56, c[0x0][0x23c], -R167.reuse ;  /* 0x00008f0038387a23 */ /* 0x100fe200000108a7 */
[----:B--2---:R-:W-:Y:S01]  /*77d0*/  F2FP.BF16.PACK_AB R17, R165, R164 ;  /* 0x000000a4a511723e */ /* 0x004fe200000010ff */
[----:B------:R-:W-:Y:S01]  /*77e0*/  FFMA.FTZ R145, R39, c[0x0][0x23c], -R172 ;  /* 0x00008f0027917a23 */ /* 0x000fe200000108ac */
[----:B------:R-:W-:Y:S01]  /*77f0*/  HMMA.16816.F32.BF16 R48, R136, R118, R48 ;  /* 0x000000768830723c */ /* 0x000fe20000041830 */
[----:B------:R-:W-:Y:S01]  /*7800*/  PRMT R121, R121, 0x5410, R126 ;  /* 0x0000541079797816 */ /* 0x000fe2000000007e */
[----:B------:R-:W2:Y:S01]  /*7810*/  LDSM.16.MT88.4 R116, [R186+0x6800] ;  /* 0x00680000ba74783b */ /* 0x000ea20000004200 */
[----:B------:R-:W5:Y:S01]  /*7820*/  MUFU.EX2 R177, R177 ;  /* 0x000000b100b17308 */ /* 0x000f620000000800 */
[----:B------:R-:W-:Y:S01]  /*7830*/  LOP3.LUT R110, R110, R17, RZ, 0xc0, !PT ;  /* 0x000000116e6e7212 */ /* 0x000fe200078ec0ff */
[--C-:B------:R-:W-:Y:S01]  /*7840*/  HSET2.LE.AND R17, R123, R202.reuse, PT ;  /* 0x000000ca7b117233 */ /* 0x100fe20003803000 */
[----:B------:R-:W-:Y:S01]  /*7850*/  LOP3.LUT R109, R109, R104, RZ, 0xc0, !PT ;  /* 0x000000686d6d7212 */ /* 0x000fe200078ec0ff */
[--C-:B------:R-:W-:Y:S01]  /*7860*/  HSET2.LE.AND R107, R121, R202.reuse, PT ;  /* 0x000000ca796b7233 */ /* 0x100fe20003803000 */
[----:B---3--:R-:W-:Y:S01]  /*7870*/  F2FP.BF16.PACK_AB R18, R141, R140 ;  /* 0x0000008c8d12723e */ /* 0x008fe200000010ff */
[--C-:B------:R-:W-:Y:S03]  /*7880*/  FFMA.FTZ R136, R36, c[0x0][0x23c], -R174.reuse ;  /* 0x00008f0024887a23 */ /* 0x100fe600000108ae */
[----:B------:R-:W-:Y:S01]  /*7890*/  LOP3.LUT R111, R111, R18, RZ, 0xc0, !PT ;  /* 0x000000126f6f7212 */ /* 0x000fe200078ec0ff */
[--C-:B------:R-:W-:Y:S01]  /*78a0*/  HSET2.LE.AND R18, R129, R202.reuse, PT ;  /* 0x000000ca81127233 */ /* 0x100fe20003803000 */
[----:B------:R-:W-:Y:S01]  /*78b0*/  LOP3.LUT R105, R17, R106, RZ, 0xc0, !PT ;  /* 0x0000006a11697212 */ /* 0x000fe200078ec0ff */
[--C-:B------:R-:W-:Y:S01]  /*78c0*/  HSET2.LE.AND R106, R125, R202.reuse, PT ;  /* 0x000000ca7d6a7233 */ /* 0x100fe20003803000 */
[----:B------:R-:W-:Y:S01]  /*78d0*/  MUFU.EX2 R144, R122 ;  /* 0x0000007a00907308 */ /* 0x000fe20000000800 */
[----:B----4-:R-:W-:Y:S01]  /*78e0*/  F2FP.BF16.PACK_AB R17, R178, R175 ;  /* 0x000000afb211723e */ /* 0x010fe200000010ff */
[----:B------:R-:W-:Y:S01]  /*78f0*/  FFMA.FTZ R139, R37, c[0x0][0x23c], -R174 ;  /* 0x00008f00258b7a23 */ /* 0x000fe200000108ae */
[-C--:B-1----:R-:W-:Y:S01]  /*7900*/  HMMA.16816.F32.BF16 R8, R108, R112.reuse, R8 ;  /* 0x000000706c08723c */ /* 0x082fe20000041808 */
[----:B------:R-:W-:Y:S01]  /*7910*/  LOP3.LUT R104, R18, R19, RZ, 0xc0, !PT ;  /* 0x0000001312687212 */ /* 0x000fe200078ec0ff */
[----:B------:R-:W-:Y:S01]  /*7920*/  FFMA.FTZ R138, R38, c[0x0][0x23c], -R172 ;  /* 0x00008f00268a7a23 */ /* 0x000fe200000108ac */
[----:B------:R-:W-:Y:S01]  /*7930*/  LOP3.LUT R106, R106, R17, RZ, 0xc0, !PT ;  /* 0x000000116a6a7212 */ /* 0x000fe200078ec0ff */
[--C-:B------:R-:W-:Y:S02]  /*7940*/  FFMA.FTZ R147, R41, c[0x0][0x23c], -R167.reuse ;  /* 0x00008f0029937a23 */ /* 0x100fe400000108a7 */
[--C-:B------:R-:W-:Y:S01]  /*7950*/  FFMA.FTZ R146, R40, c[0x0][0x23c], -R167.reuse ;  /* 0x00008f0028927a23 */ /* 0x100fe200000108a7 */
[----:B------:R1:W3:Y:S01]  /*7960*/  MUFU.EX2 R137, R120 ;  /* 0x0000007800897308 */ /* 0x0002e20000000800 */
[----:B-----5:R-:W-:Y:S01]  /*7970*/  F2FP.BF16.PACK_AB R18, R208, R177 ;  /* 0x000000b1d012723e */ /* 0x020fe200000010ff */
[--C-:B------:R-:W-:Y:S03]  /*7980*/  FFMA.FTZ R57, R57, c[0x0][0x23c], -R167.reuse ;  /* 0x00008f0039397a23 */ /* 0x100fe600000108a7 */
[----:B------:R-:W-:Y:S01]  /*7990*/  LOP3.LUT R107, R107, R18, RZ, 0xc0, !PT ;  /* 0x000000126b6b7212 */ /* 0x000fe200078ec0ff */
[----:B------:R-:W-:Y:S04]  /*79a0*/  IMAD.WIDE.U32 R18, R245, -0x326172a9, RZ ;  /* 0xcd9e8d57f5127825 */ /* 0x000fe800078e00ff */
[----:B------:R-:W-:Y:S01]  /*79b0*/  FFMA.FTZ R245, R46, c[0x0][0x23c], -R166 ;  /* 0x00008f002ef57a23 */ /* 0x000fe200000108a6 */
[----:B------:R-:W-:Y:S01]  /*79c0*/  LOP3.LUT R36, R243, UR13, R18, 0x96, !PT ;  /* 0x0000000df3247c12 */ /* 0x000fe2000f8e9612 */
[C---:B------:R-:W-:Y:S01]  /*79d0*/  HMMA.16816.F32.BF16 R12, R104.reuse, R112, R12 ;  /* 0x00000070680c723c */ /* 0x040fe2000004180c */
[C---:B------:R-:W-:Y:S01]  /*79e0*/  LOP3.LUT R124, R19.reuse, UR15, R236, 0x96, !PT ;  /* 0x0000000f137c7c12 */ /* 0x040fe2000f8e96ec */
[----:B------:R-:W-:Y:S01]  /*79f0*/  MUFU.EX2 R136, R136 ;  /* 0x0000008800887308 */ /* 0x000fe20000000800 */
[----:B------:R-:W-:Y:S01]  /*7a00*/  LOP3.LUT R17, R19, UR15, R232, 0x96, !PT ;  /* 0x0000000f13117c12 */ /* 0x000fe2000f8e96e8 */
[----:B------:R-:W-:Y:S01]  /*7a10*/  IMAD.WIDE.U32 R36, R36, -0x2daee0ad, RZ ;  /* 0xd2511f5324247825 */ /* 0x000fe200078e00ff */
[----:B------:R-:W-:Y:S03]  /*7a20*/  LOP3.LUT R18, R241, UR13, R18, 0x96, !PT ;  /* 0x0000000df1127c12 */ /* 0x000fe6000f8e9612 */
[-C--:B------:R-:W-:Y:S01]  /*7a30*/  HMMA.16816.F32.BF16 R68, R104, R114.reuse, R68 ;  /* 0x000000726844723c */ /* 0x080fe20000041844 */
[----:B------:R-:W-:Y:S03]  /*7a40*/  IMAD.WIDE.U32 R124, R124, -0x2daee0ad, RZ ;  /* 0xd2511f537c7c7825 */ /* 0x000fe600078e00ff */
[----:B------:R-:W4:Y:S01]  /*7a50*/  MUFU.EX2 R139, R139 ;  /* 0x0000008b008b7308 */ /* 0x000f220000000800 */
[----:B-1----:R-:W-:Y:S01]  /*7a60*/  IMAD.WIDE.U32 R120, R17, -0x2daee0ad, RZ ;  /* 0xd2511f5311787825 */ /* 0x002fe200078e00ff */
[----:B------:R-:W-:Y:S02]  /*7a70*/  LOP3.LUT R124, R37, UR10, R124, 0x96, !PT ;  /* 0x0000000a257c7c12 */ /* 0x000fe4000f8e967c */
[C---:B------:R-:W-:Y:S01]  /*7a80*/  HMMA.16816.F32.BF16 R32, R108.reuse, R114, R32 ;  /* 0x000000726c20723c */ /* 0x040fe20000041820 */
[----:B------:R-:W1:Y:S03]  /*7a90*/  LDSM.16.MT88.4 R112, [R185+0x6800] ;  /* 0x00680000b970783b */ /* 0x000e660000004200 */
[----:B------:R-:W-:Y:S01]  /*7aa0*/  LOP3.LUT R38, R125, UR12, R234, 0x96, !PT ;  /* 0x0000000c7d267c12 */ /* 0x000fe2000f8e96ea */
[----:B------:R-:W-:Y:S01]  /*7ab0*/  IMAD.WIDE.U32 R124, R124, -0x326172a9, RZ ;  /* 0xcd9e8d577c7c7825 */ /* 0x000fe200078e00ff */
[----:B------:R-:W-:Y:S01]  /*7ac0*/  LOP3.LUT R17, R121, UR12, R230, 0x96, !PT ;  /* 0x0000000c79117c12 */ /* 0x000fe2000f8e96e6 */
[----:B------:R-:W-:Y:S01]  /*7ad0*/  MUFU.EX2 R224, R224 ;  /* 0x000000e000e07308 */ /* 0x000fe20000000800 */
[-C--:B--2---:R-:W-:Y:S01]  /*7ae0*/  HMMA.16816.F32.BF16 R72, R108, R116.reuse, R72 ;  /* 0x000000746c48723c */ /* 0x084fe20000041848 */
[----:B------:R-:W-:Y:S04]  /*7af0*/  IMAD.WIDE.U32 R38, R38, -0x326172a9, RZ ;  /* 0xcd9e8d5726267825 */ /* 0x000fe800078e00ff */
[----:B------:R-:W-:Y:S01]  /*7b00*/  IMAD.WIDE.U32 R18, R18, -0x2daee0ad, RZ ;  /* 0xd2511f5312127825 */ /* 0x000fe200078e00ff */
[----:B------:R-:W-:Y:S02]  /*7b10*/  LOP3.LUT R242, R39, UR11, R242, 0x96, !PT ;  /* 0x0000000b27f27c12 */ /* 0x000fe4000f8e96f2 */
[C---:B------:R-:W-:Y:S01]  /*7b20*/  HMMA.16816.F32.BF16 R76, R104.reuse, R116, R76 ;  /* 0x00000074684c723c */ /* 0x040fe2000004184c */
[----:B------:R-:W-:Y:S01]  /*7b30*/  LOP3.LUT R122, R125, UR9, R38, 0x96, !PT ;  /* 0x000000097d7a7c12 */ /* 0x000fe2000f8e9626 */
[----:B------:R-:W-:Y:S02]  /*7b40*/  MUFU.EX2 R245, R245 ;  /* 0x000000f500f57308 */ /* 0x000fe40000000800 */
[----:B------:R-:W-:Y:S01]  /*7b50*/  IMAD.WIDE.U32 R242, R242, -0x2daee0ad, RZ ;  /* 0xd2511f53f2f27825 */ /* 0x000fe200078e00ff */
[----:B------:R-:W-:Y:S03]  /*7b60*/  LOP3.LUT R120, R19, UR10, R120, 0x96, !PT ;  /* 0x0000000a13787c12 */ /* 0x000fe6000f8e9678 */
[-C--:B------:R-:W-:Y:S01]  /*7b70*/  HMMA.16816.F32.BF16 R80, R104, R118.reuse, R80 ;  /* 0x000000766850723c */ /* 0x080fe20000041850 */
[----:B------:R-:W-:Y:S03]  /*7b80*/  IMAD.WIDE.U32 R122, R122, -0x2daee0ad, RZ ;  /* 0xd2511f537a7a7825 */ /* 0x000fe600078e00ff */
[----:B------:R-:W-:Y:S01]  /*7b90*/  MUFU.EX2 R226, R226 ;  /* 0x000000e200e27308 */ /* 0x000fe20000000800 */
[----:B------:R-:W-:Y:S01]  /*7ba0*/  IMAD.WIDE.U32 R126, R17, -0x326172a9, RZ ;  /* 0xcd9e8d57117e7825 */ /* 0x000fe200078e00ff */
[----:B------:R-:W-:Y:S02]  /*7bb0*/  LOP3.LUT R17, R243, UR8, R36, 0x96, !PT ;  /* 0x00000008f3117c12 */ /* 0x000fe4000f8e9624 */
[C---:B------:R-:W-:Y:S01]  /*7bc0*/  HMMA.16816.F32.BF16 R20, R108.reuse, R118, R20 ;  /* 0x000000766c14723c */ /* 0x040fe20000041814 */
[----:B------:R-:W-:Y:S03]  /*7bd0*/  LOP3.LUT R36, R123, UR6, R242, 0x96, !PT ;  /* 0x000000067b247c12 */ /* 0x000fe6000f8e96f2 */
[----:B------:R-:W-:Y:S01]  /*7be0*/  IMAD.WIDE.U32 R120, R120, -0x326172a9, RZ ;  /* 0xcd9e8d5778787825 */ /* 0x000fe200078e00ff */
[----:B------:R-:W-:Y:S01]  /*7bf0*/  LOP3.LUT R240, R127, UR11, R240, 0x96, !PT ;  /* 0x0000000b7ff07c12 */ /* 0x000fe2000f8e96f0 */
[----:B------:R-:W-:Y:S02]  /*7c00*/  MUFU.EX2 R179, R179 ;  /* 0x000000b300b37308 */ /* 0x000fe40000000800 */
[----:B------:R-:W-:Y:S01]  /*7c10*/  IMAD.WIDE.U32 R128, R36, -0x326172a9, RZ ;  /* 0xcd9e8d5724807825 */ /* 0x000fe200078e00ff */
[-C--:B-1----:R-:W-:Y:S01]  /*7c20*/  HMMA.16816.F32.BF16 R84, R108, R112.reuse, R84 ;  /* 0x000000706c54723c */ /* 0x082fe20000041854 */
[----:B------:R-:W1:Y:S02]  /*7c30*/  LDSM.16.MT88.4 R36, [R184+0x6800] ;  /* 0x00680000b824783b */ /* 0x000e640000004200 */
[----:B------:R-:W-:Y:S01]  /*7c40*/  LOP3.LUT R116, R121, UR9, R126, 0x96, !PT ;  /* 0x0000000979747c12 */ /* 0x000fe2000f8e967e */
[--C-:B------:R-:W-:Y:S01]  /*7c50*/  FFMA.FTZ R243, R45, c[0x0][0x23c], -R167.reuse ;  /* 0x00008f002df37a23 */ /* 0x100fe200000108a7 */
[----:B------:R-:W-:Y:S01]  /*7c60*/  SHF.R.U32.HI R41, RZ, 0x10, R128 ;  /* 0x00000010ff297819 */ /* 0x000fe20000011680 */
[----:B------:R-:W-:Y:S01]  /*7c70*/  FFMA.FTZ R242, R66, c[0x0][0x23c], -R172 ;  /* 0x00008f0042f27a23 */ /* 0x000fe200000108ac */
[----:B------:R-:W-:Y:S01]  /*7c80*/  LOP3.LUT R42, R128, 0xffff, RZ, 0xc0, !PT ;  /* 0x0000ffff802a7812 */ /* 0x000fe200078ec0ff */
[C---:B------:R-:W-:Y:S01]  /*7c90*/  HMMA.16816.F32.BF16 R88, R104.reuse, R112, R88 ;  /* 0x000000706858723c */ /* 0x040fe20000041858 */
[----:B------:R-:W-:Y:S01]  /*7ca0*/  IMAD.WIDE.U32 R116, R116, -0x2daee0ad, RZ ;  /* 0xd2511f5374747825 */ /* 0x000fe200078e00ff */
[----:B------:R-:W-:Y:S02]  /*7cb0*/  MUFU.EX2 R243, R243 ;  /* 0x000000f300f37308 */ /* 0x000fe40000000800 */
[----:B------:R-:W-:Y:S01]  /*7cc0*/  LOP3.LUT R44, R41, 0xff, RZ, 0xc0, !PT ;  /* 0x000000ff292c7812 */ /* 0x000fe200078ec0ff */
[----:B------:R-:W-:Y:S03]  /*7cd0*/  IMAD.WIDE.U32 R240, R240, -0x2daee0ad, RZ ;  /* 0xd2511f53f0f07825 */ /* 0x000fe600078e00ff */
[-C--:B------:R-:W-:Y:S01]  /*7ce0*/  HMMA.16816.F32.BF16 R24, R104, R114.reuse, R24 ;  /* 0x000000726818723c */ /* 0x080fe20000041818 */
[----:B------:R-:W-:Y:S03]  /*7cf0*/  IMAD.WIDE.U32 R118, R17, -0x326172a9, RZ ;  /* 0xcd9e8d5711767825 */ /* 0x000fe600078e00ff */
[----:B------:R-:W-:Y:S01]  /*7d00*/  LOP3.LUT R19, R241, UR8, R18, 0x96, !PT ;  /* 0x00000008f1137c12 */ /* 0x000fe2000f8e9612 */
[----:B------:R-:W-:Y:S01]  /*7d10*/  FFMA.FTZ R241, R43, c[0x0][0x23c], -R166 ;  /* 0x00008f002bf17a23 */ /* 0x000fe200000108a6 */
[----:B------:R-:W-:Y:S01]  /*7d20*/  LOP3.LUT R18, R117, UR6, R240, 0x96, !PT ;  /* 0x0000000675127c12 */ /* 0x000fe2000f8e96f0 */
[----:B------:R-:W-:Y:S01]  /*7d30*/  FFMA.FTZ R240, R64, c[0x0][0x23c], -R174 ;  /* 0x00008f0040f07a23 */ /* 0x000fe200000108ae */
[C---:B------:R-:W-:Y:S01]  /*7d40*/  HMMA.16816.F32.BF16 R92, R108.reuse, R114, R92 ;  /* 0x000000726c5c723c */ /* 0x040fe2000004185c */
[----:B------:R-:W-:Y:S01]  /*7d50*/  IMAD.WIDE.U32 R112, R19, -0x326172a9, RZ ;  /* 0xcd9e8d5713707825 */ /* 0x000fe200078e00ff */
[----:B------:R-:W-:Y:S01]  /*7d60*/  LDSM.16.MT88.4 R64, [R186+0x7000] ;  /* 0x00700000ba40783b */ /* 0x000fe20000004200 */
[----:B------:R-:W2:Y:S01]  /*7d70*/  MUFU.EX2 R210, R210 ;  /* 0x000000d200d27308 */ /* 0x000ea20000000800 */
[----:B------:R-:W-:Y:S01]  /*7d80*/  SHF.R.U32.HI R43, RZ, 0x18, R128 ;  /* 0x00000018ff2b7819 */ /* 0x000fe20000011680 */
[----:B------:R-:W-:Y:S01]  /*7d90*/  IMAD.WIDE.U32 R126, R18, -0x326172a9, RZ ;  /* 0xcd9e8d57127e7825 */ /* 0x000fe200078e00ff */
[----:B------:R-:W-:Y:S02]  /*7da0*/  LOP3.LUT R18, R129, UR17, R118, 0x96, !PT ;  /* 0x0000001181127c12 */ /* 0x000fe4000f8e9676 */
[----:B------:R-:W-:Y:S01]  /*7db0*/  LOP3.LUT R17, R128, 0xff, RZ, 0xc0, !PT ;  /* 0x000000ff80117812 */ /* 0x000fe200078ec0ff */
[----:B------:R-:W-:Y:S03]  /*7dc0*/  FFMA.FTZ R172, R55, c[0x0][0x23c], -R172 ;  /* 0x00008f0037ac7a23 */ /* 0x000fe600000108ac */
[C---:B------:R-:W-:Y:S01]  /*7dd0*/  LOP3.LUT R117, R126.reuse, 0xffff, RZ, 0xc0, !PT ;  /* 0x0000ffff7e757812 */ /* 0x040fe200078ec0ff */
[----:B------:R-:W-:Y:S01]  /*7de0*/  FFMA.FTZ R174, R53, c[0x0][0x23c], -R174 ;  /* 0x00008f0035ae7a23 */ /* 0x000fe200000108ae */
[--C-:B------:R-:W-:Y:S01]  /*7df0*/  SHF.R.U32.HI R118, RZ, 0x10, R126.reuse ;  /* 0x00000010ff767819 */ /* 0x100fe2000001167e */
[----:B------:R-:W-:Y:S01]  /*7e00*/  MUFU.EX2 R138, R138 ;  /* 0x0000008a008a7308 */ /* 0x000fe20000000800 */
[----:B------:R-:W-:Y:S01]  /*7e10*/  LOP3.LUT R121, R126, 0xff, RZ, 0xc0, !PT ;  /* 0x000000ff7e797812 */ /* 0x000fe200078ec0ff */
[-C--:B-1----:R-:W-:Y:S01]  /*7e20*/  HMMA.16816.F32.BF16 R28, R108, R36.reuse, R28 ;  /* 0x000000246c1c723c */ /* 0x082fe2000004181c */
[----:B------:R-:W-:Y:S01]  /*7e30*/  SHF.R.U32.HI R40, RZ, 0x18, R126 ;  /* 0x00000018ff287819 */ /* 0x000fe2000001167e */
[--C-:B------:R-:W-:Y:S01]  /*7e40*/  FFMA.FTZ R60, R60, c[0x0][0x23c], -R167.reuse ;  /* 0x00008f003c3c7a23 */ /* 0x100fe200000108a7 */
[----:B------:R-:W-:Y:S01]  /*7e50*/  LOP3.LUT R19, R127, UR17, R112, 0x96, !PT ;  /* 0x000000117f137c12 */ /* 0x000fe2000f8e9670 */
[----:B------:R-:W-:Y:S01]  /*7e60*/  FFMA.FTZ R167, R61, c[0x0][0x23c], -R167 ;  /* 0x00008f003da77a23 */ /* 0x000fe200000108a7 */
[----:B------:R-:W-:Y:S01]  /*7e70*/  PRMT R43, R44, 0x5410, R43 ;  /* 0x000054102c2b7816 */ /* 0x000fe2000000002b */
[----:B------:R-:W-:Y:S01]  /*7e80*/  FFMA.FTZ R58, R58, c[0x0][0x23c], -R166 ;  /* 0x00008f003a3a7a23 */ /* 0x000fe200000108a6 */
[----:B------:R-:W-:Y:S01]  /*7e90*/  LOP3.LUT R44, R18, 0xffff, RZ, 0xc0, !PT ;  /* 0x0000ffff122c7812 */ /* 0x000fe200078ec0ff */
[C---:B------:R-:W-:Y:S01]  /*7ea0*/  HMMA.16816.F32.BF16 R96, R104.reuse, R36, R96 ;  /* 0x000000246860723c */ /* 0x040fe20000041860 */
[----:B------:R-:W-:Y:S01]  /*7eb0*/  SHF.R.U32.HI R112, RZ, 0x8, R42 ;  /* 0x00000008ff707819 */ /* 0x000fe2000001162a */
[----:B------:R-:W1:Y:S02]  /*7ec0*/  MUFU.EX2 R145, R145 ;  /* 0x0000009100917308 */ /* 0x000e640000000800 */
[----:B------:R-:W-:Y:S01]  /*7ed0*/  SHF.R.U32.HI R42, RZ, 0x8, R117 ;  /* 0x00000008ff2a7819 */ /* 0x000fe20000011675 */
[--C-:B------:R-:W-:Y:S01]  /*7ee0*/  HSET2.LE.AND R43, R43, R202.reuse, PT ;  /* 0x000000ca2b2b7233 */ /* 0x100fe20003803000 */
[----:B------:R-:W-:Y:S01]  /*7ef0*/  LOP3.LUT R117, R118, 0xff, RZ, 0xc0, !PT ;  /* 0x000000ff76757812 */ /* 0x000fe200078ec0ff */
[----:B------:R-:W-:Y:S01]  /*7f00*/  FFMA.FTZ R59, R59, c[0x0][0x23c], -R166 ;  /* 0x00008f003b3b7a23 */ /* 0x000fe200000108a6 */
[-C--:B------:R-:W-:Y:S01]  /*7f10*/  HMMA.16816.F32.BF16 R100, R104, R38.reuse, R100 ;  /* 0x000000266864723c */ /* 0x080fe20000041864 */
[----:B------:R-:W-:Y:S01]  /*7f20*/  PRMT R121, R121, 0x5410, R42 ;  /* 0x0000541079797816 */ /* 0x000fe2000000002a */
[----:B------:R-:W-:Y:S02]  /*7f30*/  LDSM.16.MT88.4 R104, [R185+0x7000] ;  /* 0x00700000b968783b */ /* 0x000fe40000004200 */
[----:B------:R-:W-:Y:S01]  /*7f40*/  PRMT R117, R117, 0x5410, R40 ;  /* 0x0000541075757816 */ /* 0x000fe20000000028 */
[----:B------:R-:W-:Y:S01]  /*7f50*/  MUFU.EX2 R146, R146 ;  /* 0x0000009200927308 */ /* 0x000fe20000000800 */
[C---:B------:R-:W-:Y:S01]  /*7f60*/  LOP3.LUT R40, R19.reuse, 0xffff, RZ, 0xc0, !PT ;  /* 0x0000ffff13287812 */ /* 0x040fe200078ec0ff */
[--C-:B------:R-:W-:Y:S01]  /*7f70*/  FFMA.FTZ R62, R62, c[0x0][0x23c], -R166.reuse ;  /* 0x00008f003e3e7a23 */ /* 0x100fe200000108a6 */
[----:B------:R-:W-:Y:S01]  /*7f80*/  HMMA.16816.F32.BF16 R48, R108, R38, R48 ;  /* 0x000000266c30723c */ /* 0x000fe20000041830 */
[--C-:B------:R-:W-:Y:S03]  /*7f90*/  SHF.R.U32.HI R115, RZ, 0x10, R19.reuse ;  /* 0x00000010ff737819 */ /* 0x100fe60000011613 */
[----:B------:R-:W-:Y:S01]  /*7fa0*/  LOP3.LUT R123, R19, 0xff, RZ, 0xc0, !PT ;  /* 0x000000ff137b7812 */ /* 0x000fe200078ec0ff */
[----:B------:R-:W-:Y:S01]  /*7fb0*/  FFMA.FTZ R166, R63, c[0x0][0x23c], -R166 ;  /* 0x00008f003fa67a23 */ /* 0x000fe200000108a6 */
[----:B------:R-:W-:Y:S01]  /*7fc0*/  LOP3.LUT R42, R18, 0xff, RZ, 0xc0, !PT ;  /* 0x000000ff122a7812 */ /* 0x000fe200078ec0ff */
[----:B------:R-:W5:Y:S01]  /*7fd0*/  MUFU.EX2 R147, R147 ;  /* 0x0000009300937308 */ /* 0x000f620000000800 */
[----:B------:R-:W-:Y:S01]  /*7fe0*/  SHF.R.U32.HI R41, RZ, 0x18, R18 ;  /* 0x00000018ff297819 */ /* 0x000fe20000011612 */
[--C-:B------:R-:W-:Y:S03]  /*7ff0*/  HSET2.LE.AND R38, R121, R202.reuse, PT ;  /* 0x000000ca79267233 */ /* 0x100fe60003803000 */
[----:B------:R-:W-:Y:S01]  /*8000*/  PRMT R17, R17, 0x5410, R112 ;  /* 0x0000541011117816 */ /* 0x000fe20000000070 */
[--C-:B------:R-:W-:Y:S01]  /*8010*/  HSET2.LE.AND R39, R117, R202.reuse, PT ;  /* 0x000000ca75277233 */ /* 0x100fe20003803000 */
[----:B------:R-:W-:Y:S01]  /*8020*/  SHF.R.U32.HI R112, RZ, 0x10, R18 ;  /* 0x00000010ff707819 */ /* 0x000fe20000011612 */
[----:B------:R-:W-:Y:S01]  /*8030*/  FFMA.FTZ R152, R132, R227, R152 ;  /* 0x000000e384987223 */ /* 0x000fe20000010098 */
[----:B------:R-:W-:Y:S01]  /*8040*/  SHF.R.U32.HI R18, RZ, 0x18, R19 ;  /* 0x00000018ff127819 */ /* 0x000fe20000011613 */
[----:B------:R-:W-:Y:S01]  /*8050*/  MUFU.EX2 R222, R222 ;  /* 0x000000de00de7308 */ /* 0x000fe20000000800 */
[----:B------:R-:W-:Y:S01]  /*8060*/  SHF.R.U32.HI R19, RZ, 0x8, R44 ;  /* 0x00000008ff137819 */ /* 0x000fe2000001162c */
[----:B------:R-:W-:Y:S01]  /*8070*/  FFMA.FTZ R154, R3, R206, R154 ;  /* 0x000000ce039a7223 */ /* 0x000fe2000001009a */
[----:B------:R-:W5:Y:S01]  /*8080*/  LDSM.16.MT88.4 R44, [R188+0x7000] ;  /* 0x00700000bc2c783b */ /* 0x000f620000004200 */
[----:B------:R-:W-:Y:S01]  /*8090*/  LOP3.LUT R112, R112, 0xff, RZ, 0xc0, !PT ;  /* 0x000000ff70707812 */ /* 0x000fe200078ec0ff */
[----:B------:R-:W-:Y:S01]  /*80a0*/  FFMA.FTZ R160, R2, R225, R160 ;  /* 0x000000e102a07223 */ /* 0x000fe200000100a0 */
[----:B------:R-:W-:Y:S01]  /*80b0*/  LOP3.LUT R115, R115, 0xff, RZ, 0xc0, !PT ;  /* 0x000000ff73737812 */ /* 0x000fe200078ec0ff */
[----:B------:R-:W-:Y:S01]  /*80c0*/  FFMA.FTZ R162, R0, R223, R162 ;  /* 0x000000df00a27223 */ /* 0x000fe200000100a2 */
[----:B------:R-:W-:Y:S01]  /*80d0*/  SHF.R.U32.HI R40, RZ, 0x8, R40 ;  /* 0x00000008ff287819 */ /* 0x000fe20000011628 */
[----:B------:R-:W-:Y:S01]  /*80e0*/  FADD.FTZ R153, R153, R152 ;  /* 0x0000009899997221 */ /* 0x000fe20000010000 */
[----:B------:R-:W5:Y:S01]  /*80f0*/  MUFU.EX2 R241, R241 ;  /* 0x000000f100f17308 */ /* 0x000f620000000800 */
[----:B------:R-:W-:Y:S01]  /*8100*/  PRMT R19, R42, 0x5410, R19 ;  /* 0x000054102a137816 */ /* 0x000fe20000000013 */
[--C-:B------:R-:W-:Y:S01]  /*8110*/  HSET2.LE.AND R42, R17, R202.reuse, PT ;  /* 0x000000ca112a7233 */ /* 0x100fe20003803000 */
[----:B------:R-:W-:Y:S01]  /*8120*/  PRMT R41, R112, 0x5410, R41 ;  /* 0x0000541070297816 */ /* 0x000fe20000000029 */
[----:B------:R-:W-:Y:S01]  /*8130*/  FADD.FTZ R155, R155, R154 ;  /* 0x0000009a9b9b7221 */ /* 0x000fe20000010000 */
[----:B------:R-:W-:Y:S01]  /*8140*/  PRMT R115, R115, 0x5410, R18 ;  /* 0x0000541073737816 */ /* 0x000fe20000000012 */
[----:B------:R-:W-:Y:S01]  /*8150*/  FADD.FTZ R161, R161, R160 ;  /* 0x000000a0a1a17221 */ /* 0x000fe20000010000 */
[----:B---3--:R-:W-:Y:S01]  /*8160*/  F2FP.BF16.PACK_AB R18, R137, R144 ;  /* 0x000000908912723e */ /* 0x008fe200000010ff */
[--C-:B------:R-:W-:Y:S01]  /*8170*/  HSET2.LE.AND R41, R41, R202.reuse, PT ;  /* 0x000000ca29297233 */ /* 0x100fe20003803000 */
[----:B------:R-:W-:Y:S01]  /*8180*/  PRMT R123, R123, 0x5410, R40 ;  /* 0x000054107b7b7816 */ /* 0x000fe20000000028 */
[--C-:B------:R-:W-:Y:S01]  /*8190*/  HSET2.LE.AND R40, R19, R202.reuse, PT ;  /* 0x000000ca13287233 */ /* 0x100fe20003803000 */
[----:B------:R-:W-:Y:S01]  /*81a0*/  LOP3.LUT R43, R43, R18, RZ, 0xc0, !PT ;  /* 0x000000122b2b7212 */ /* 0x000fe200078ec0ff */
[--C-:B------:R-:W-:Y:S01]  /*81b0*/  HSET2.LE.AND R37, R115, R202.reuse, PT ;  /* 0x000000ca73257233 */ /* 0x100fe20003803000 */
[----:B----4-:R-:W-:Y:S01]  /*81c0*/  F2FP.BF16.PACK_AB R19, R139, R136 ;  /* 0x000000888b13723e */ /* 0x010fe200000010ff */
[--C-:B------:R-:W-:Y:S01]  /*81d0*/  HSET2.LE.AND R36, R123, R202.reuse, PT ;  /* 0x000000ca7b247233 */ /* 0x100fe20003803000 */
[----:B--2---:R-:W-:Y:S01]  /*81e0*/  F2FP.BF16.PACK_AB R17, R210, R179 ;  /* 0x000000b3d211723e */ /* 0x004fe200000010ff */
[----:B------:R-:W-:Y:S01]  /*81f0*/  MUFU.EX2 R240, R240 ;  /* 0x000000f000f07308 */ /* 0x000fe20000000800 */
        /* <DEDUP_REMOVED lines=8> */
[----:B-----5:R-:W-:Y:S01]  /*8280*/  F2FP.BF16.PACK_AB R17, R147, R146 ;  /* 0x000000929311723e */ /* 0x020fe200000010ff */
[----:B------:R-:W-:Y:S01]  /*8290*/  MUFU.EX2 R247, R247 ;  /* 0x000000f700f77308 */ /* 0x000fe20000000800 */
[----:B------:R-:W-:Y:S01]  /*82a0*/  F2FP.BF16.PACK_AB R18, R241, R222 ;  /* 0x000000def112723e */ /* 0x000fe200000010ff */
[----:B------:R-:W-:Y:S01]  /*82b0*/  FADD.FTZ R158, R158, R163 ;  /* 0x000000a39e9e7221 */ /* 0x000fe20000010000 */
[----:B------:R-:W-:Y:S01]  /*82c0*/  LOP3.LUT R36, R36, R17, RZ, 0xc0, !PT ;  /* 0x0000001124247212 */ /* 0x000fe200078ec0ff */
[----:B------:R-:W-:Y:S01]  /*82d0*/  FADD.FTZ R149, R149, R148 ;  /* 0x0000009495957221 */ /* 0x000fe20000010000 */
[----:B------:R-:W-:Y:S01]  /*82e0*/  F2FP.BF16.PACK_AB R17, R243, R224 ;  /* 0x000000e0f311723e */ /* 0x000fe200000010ff */
[----:B------:R-:W-:Y:S01]  /*82f0*/  FADD.FTZ R151, R151, R150 ;  /* 0x0000009697977221 */ /* 0x000fe20000010000 */
[-C--:B------:R-:W-:Y:S01]  /*8300*/  HMMA.16816.F32.BF16 R8, R40, R44.reuse, R8 ;  /* 0x0000002c2808723c */ /* 0x080fe20000041808 */
[----:B------:R-:W-:Y:S01]  /*8310*/  LOP3.LUT R37, R37, R18, RZ, 0xc0, !PT ;  /* 0x0000001225257212 */ /* 0x000fe200078ec0ff */
[----:B------:R-:W-:Y:S01]  /*8320*/  FADD.FTZ R157, R157, R156 ;  /* 0x0000009c9d9d7221 */ /* 0x000fe20000010000 */
[----:B------:R-:W-:Y:S01]  /*8330*/  F2FP.BF16.PACK_AB R18, R226, R245 ;  /* 0x000000f5e212723e */ /* 0x000fe200000010ff */
[----:B------:R-:W-:Y:S01]  /*8340*/  MUFU.EX2 R242, R242 ;  /* 0x000000f200f27308 */ /* 0x000fe20000000800 */
[----:B------:R-:W-:Y:S01]  /*8350*/  LOP3.LUT R38, R38, R17, RZ, 0xc0, !PT ;  /* 0x0000001126267212 */ /* 0x000fe200078ec0ff */
[----:B------:R-:W-:Y:S01]  /*8360*/  FADD.FTZ R158, R159, R158 ;  /* 0x0000009e9f9e7221 */ /* 0x000fe20000010000 */
[----:B------:R-:W-:Y:S01]  /*8370*/  LOP3.LUT R39, R39, R18, RZ, 0xc0, !PT ;  /* 0x0000001227277212 */ /* 0x000fe200078ec0ff */
[----:B------:R-:W-:Y:S01]  /*8380*/  FADD.FTZ R142, R142, R149 ;  /* 0x000000958e8e7221 */ /* 0x000fe20000010000 */
[----:B------:R-:W-:Y:S03]  /*8390*/  LOP3.LUT R108, R113, UR7, R120, 0x96, !PT ;  /* 0x00000007716c7c12 */ /* 0x000fe6000f8e9678 */
[----:B------:R-:W-:Y:S01]  /*83a0*/  LOP3.LUT R118, R119, UR7, R124, 0x96, !PT ;  /* 0x0000000777767c12 */ /* 0x000fe2000f8e967c */
[----:B------:R-:W-:Y:S01]  /*83b0*/  FADD.FTZ R168, R168, R151 ;  /* 0x00000097a8a87221 */ /* 0x000fe20000010000 */
[C---:B------:R-:W-:Y:S01]  /*83c0*/  HMMA.16816.F32.BF16 R12, R36.reuse, R44, R12 ;  /* 0x0000002c240c723c */ /* 0x040fe2000004180c */
[----:B------:R-:W-:Y:S01]  /*83d0*/  IMAD.WIDE.U32 R108, R108, -0x2daee0ad, RZ ;  /* 0xd2511f536c6c7825 */ /* 0x000fe200078e00ff */
[----:B------:R-:W-:Y:S03]  /*83e0*/  MUFU.EX2 R249, R249 ;  /* 0x000000f900f97308 */ /* 0x000fe60000000800 */
[----:B------:R-:W-:Y:S01]  /*83f0*/  IMAD.WIDE.U32 R118, R118, -0x2daee0ad, RZ ;  /* 0xd2511f5376767825 */ /* 0x000fe200078e00ff */
[----:B------:R-:W-:Y:S02]  /*8400*/  LOP3.LUT R17, R109, UR16, R116, 0x96, !PT ;  /* 0x000000106d117c12 */ /* 0x000fe4000f8e9674 */
[-C--:B------:R-:W-:Y:S01]  /*8410*/  HMMA.16816.F32.BF16 R68, R36, R46.reuse, R68 ;  /* 0x0000002e2444723c */ /* 0x080fe20000041844 */
[----:B------:R-:W-:Y:S03]  /*8420*/  LOP3.LUT R52, R108, 0xffff, RZ, 0xc0, !PT ;  /* 0x0000ffff6c347812 */ /* 0x000fe600078ec0ff */
[----:B------:R-:W-:Y:S01]  /*8430*/  LOP3.LUT R122, R119, UR16, R122, 0x96, !PT ;  /* 0x00000010777a7c12 */ /* 0x000fe2000f8e967a */
[----:B------:R-:W-:Y:S01]  /*8440*/  MUFU.EX2 R244, R244 ;  /* 0x000000f400f47308 */ /* 0x000fe20000000800 */
[----:B------:R-:W-:Y:S01]  /*8450*/  LOP3.LUT R18, R118, 0xffff, RZ, 0xc0, !PT ;  /* 0x0000ffff76127812 */ /* 0x000fe200078ec0ff */
[----:B------:R-:W-:Y:S01]  /*8460*/  FADD.FTZ R170, R170, R157 ;  /* 0x0000009daaaa7221 */ /* 0x000fe20000010000 */
[C---:B------:R-:W-:Y:S01]  /*8470*/  HMMA.16816.F32.BF16 R32, R40.reuse, R46, R32 ;  /* 0x0000002e2820723c */ /* 0x040fe20000041820 */
[----:B------:R-:W1:Y:S03]  /*8480*/  LDSM.16.MT88.4 R44, [R184+0x7000] ;  /* 0x00700000b82c783b */ /* 0x000e660000004200 */
[----:B------:R-:W-:Y:S01]  /*8490*/  SHF.R.U32.HI R55, RZ, 0x10, R118 ;  /* 0x00000010ff377819 */ /* 0x000fe20000011676 */
[----:B------:R-:W-:Y:S01]  /*84a0*/  FADD.FTZ R173, R173, R158 ;  /* 0x0000009eadad7221 */ /* 0x000fe20000010000 */
[----:B------:R-:W-:Y:S01]  /*84b0*/  LOP3.LUT R53, R118, 0xff, RZ, 0xc0, !PT ;  /* 0x000000ff76357812 */ /* 0x000fe200078ec0ff */
[----:B------:R-:W2:Y:S01]  /*84c0*/  MUFU.EX2 R251, R174 ;  /* 0x000000ae00fb7308 */ /* 0x000ea20000000800 */
[-C--:B------:R-:W-:Y:S01]  /*84d0*/  HMMA.16816.F32.BF16 R72, R40, R64.reuse, R72 ;  /* 0x000000402848723c */ /* 0x080fe20000041848 */
[----:B------:R-:W-:Y:S02]  /*84e0*/  SHF.R.U32.HI R19, RZ, 0x18, R118 ;  /* 0x00000018ff137819 */ /* 0x000fe40000011676 */
[----:B------:R-:W-:Y:S01]  /*84f0*/  LDSM.16.MT88.4 R116, [R186+0x7800] ;  /* 0x00780000ba74783b */ /* 0x000fe20000004200 */
[----:B------:R-:W-:Y:S01]  /*8500*/  SHF.R.U32.HI R52, RZ, 0x8, R52 ;  /* 0x00000008ff347819 */ /* 0x000fe20000011634 */
[----:B------:R-:W-:Y:S01]  /*8510*/  FADD.FTZ R143, R143, R142 ;  /* 0x0000008e8f8f7221 */ /* 0x000fe20000010000 */
[----:B------:R-:W-:Y:S01]  /*8520*/  SHF.R.U32.HI R54, RZ, 0x10, R108 ;  /* 0x00000010ff367819 */ /* 0x000fe2000001166c */
[----:B------:R-:W-:Y:S01]  /*8530*/  FADD.FTZ R169, R169, R168 ;  /* 0x000000a8a9a97221 */ /* 0x000fe20000010000 */
[C---:B------:R-:W-:Y:S01]  /*8540*/  HMMA.16816.F32.BF16 R76, R36.reuse, R64, R76 ;  /* 0x00000040244c723c */ /* 0x040fe2000004184c */
[----:B------:R-:W-:Y:S03]  /*8550*/  MUFU.EX2 R246, R246 ;  /* 0x000000f600f67308 */ /* 0x000fe60000000800 */
[----:B------:R-:W-:Y:S01]  /*8560*/  LOP3.LUT R61, R54, 0xff, RZ, 0xc0, !PT ;  /* 0x000000ff363d7812 */ /* 0x000fe200078ec0ff */
[----:B------:R-:W-:Y:S01]  /*8570*/  FADD.FTZ R170, R171, R170 ;  /* 0x000000aaabaa7221 */ /* 0x000fe20000010000 */
[----:B------:R-:W-:Y:S01]  /*8580*/  LOP3.LUT R54, R122, 0xffff, RZ, 0xc0, !PT ;  /* 0x0000ffff7a367812 */ /* 0x000fe200078ec0ff */
[----:B------:R-:W-:Y:S01]  /*8590*/  FADD.FTZ R176, R176, R173 ;  /* 0x000000adb0b07221 */ /* 0x000fe20000010000 */
[-C--:B------:R-:W-:Y:S01]  /*85a0*/  HMMA.16816.F32.BF16 R80, R36, R66.reuse, R80 ;  /* 0x000000422450723c */ /* 0x080fe20000041850 */
[----:B------:R-:W-:Y:S02]  /*85b0*/  LOP3.LUT R64, R55, 0xff, RZ, 0xc0, !PT ;  /* 0x000000ff37407812 */ /* 0x000fe400078ec0ff */
[----:B------:R-:W3:Y:S01]  /*85c0*/  MUFU.EX2 R172, R172 ;  /* 0x000000ac00ac7308 */ /* 0x000ee20000000800 */
[----:B------:R-:W-:Y:S01]  /*85d0*/  SHF.R.U32.HI R54, RZ, 0x8, R54 ;  /* 0x00000008ff367819 */ /* 0x000fe20000011636 */
[----:B------:R-:W-:Y:S01]  /*85e0*/  FADD.FTZ R164, R164, R143 ;  /* 0x0000008fa4a47221 */ /* 0x000fe20000010000 */
[----:B------:R-:W-:Y:S01]  /*85f0*/  LOP3.LUT R65, R108, 0xff, RZ, 0xc0, !PT ;  /* 0x000000ff6c417812 */ /* 0x000fe200078ec0ff */
[----:B------:R-:W-:Y:S01]  /*8600*/  FADD.FTZ R140, R140, R169 ;  /* 0x000000a98c8c7221 */ /* 0x000fe20000010000 */
[C---:B------:R-:W-:Y:S01]  /*8610*/  HMMA.16816.F32.BF16 R20, R40.reuse, R66, R20 ;  /* 0x000000422814723c */ /* 0x040fe20000041814 */
[----:B------:R-:W-:Y:S03]  /*8620*/  SHF.R.U32.HI R63, RZ, 0x10, R17 ;  /* 0x00000010ff3f7819 */ /* 0x000fe60000011611 */
[----:B------:R-:W-:Y:S01]  /*8630*/  PRMT R65, R65, 0x5410, R52 ;  /* 0x0000541041417816 */ /* 0x000fe20000000034 */
[----:B------:R-:W-:Y:S01]  /*8640*/  MUFU.EX2 R56, R56 ;  /* 0x0000003800387308 */ /* 0x000fe20000000800 */
[----:B------:R-:W-:Y:S01]  /*8650*/  PRMT R19, R64, 0x5410, R19 ;  /* 0x0000541040137816 */ /* 0x000fe20000000013 */
[----:B------:R-:W-:Y:S01]  /*8660*/  FADD.FTZ R175, R175, R170 ;  /* 0x000000aaafaf7221 */ /* 0x000fe20000010000 */
[-C--:B------:R-:W-:Y:S01]  /*8670*/  HMMA.16816.F32.BF16 R84, R40, R104.reuse, R84 ;  /* 0x000000682854723c */ /* 0x080fe20000041854 */
[----:B------:R-:W-:Y:S03]  /*8680*/  LOP3.LUT R67, R122, 0xff, RZ, 0xc0, !PT ;  /* 0x000000ff7a437812 */ /* 0x000fe600078ec0ff */
[----:B------:R-:W-:Y:S01]  /*8690*/  SHF.R.U32.HI R66, RZ, 0x8, R18 ;  /* 0x00000008ff427819 */ /* 0x000fe20000011612 */
[----:B------:R-:W-:Y:S01]  /*86a0*/  FADD.FTZ R177, R177, R176 ;  /* 0x000000b0b1b17221 */ /* 0x000fe20000010000 */
[----:B------:R-:W-:Y:S01]  /*86b0*/  PRMT R67, R67, 0x5410, R54 ;  /* 0x0000541043437816 */ /* 0x000fe20000000036 */
[----:B------:R-:W4:Y:S01]  /*86c0*/  MUFU.EX2 R57, R57 ;  /* 0x0000003900397308 */ /* 0x000f220000000800 */
[C---:B------:R-:W-:Y:S01]  /*86d0*/  HMMA.16816.F32.BF16 R88, R36.reuse, R104, R88 ;  /* 0x000000682458723c */ /* 0x040fe20000041858 */
[----:B------:R-:W-:Y:S03]  /*86e0*/  PRMT R53, R53, 0x5410, R66 ;  /* 0x0000541035357816 */ /* 0x000fe60000000042 */
[----:B------:R-:W-:Y:S01]  /*86f0*/  LOP3.LUT R109, R17, 0xff, RZ, 0xc0, !PT ;  /* 0x000000ff116d7812 */ /* 0x000fe200078ec0ff */
[----:B------:R-:W-:Y:S01]  /*8700*/  FADD.FTZ R165, R165, R164 ;  /* 0x000000a4a5a57221 */ /* 0x000fe20000010000 */
[----:B------:R-:W-:Y:S01]  /*8710*/  SHF.R.U32.HI R18, RZ, 0x18, R108 ;  /* 0x00000018ff127819 */ /* 0x000fe2000001166c */
[--C-:B------:R-:W-:Y:S01]  /*8720*/  HSET2.LE.AND R104, R67, R202.reuse, PT ;  /* 0x000000ca43687233 */ /* 0x100fe20003803000 */
[-C--:B------:R-:W-:Y:S01]  /*8730*/  HMMA.16816.F32.BF16 R24, R36, R106.reuse, R24 ;  /* 0x0000006a2418723c */ /* 0x080fe20000041818 */
[--C-:B------:R-:W-:Y:S01]  /*8740*/  SHF.R.U32.HI R105, RZ, 0x10, R122.reuse ;  /* 0x00000010ff697819 */ /* 0x100fe2000001167a */
[----:B------:R-:W-:Y:S02]  /*8750*/  MUFU.EX2 R58, R58 ;  /* 0x0000003a003a7308 */ /* 0x000fe40000000800 */
[----:B------:R-:W-:Y:S01]  /*8760*/  SHF.R.U32.HI R122, RZ, 0x18, R122 ;  /* 0x00000018ff7a7819 */ /* 0x000fe2000001167a */
[----:B------:R-:W-:Y:S01]  /*8770*/  FADD.FTZ R141, R141, R140 ;  /* 0x0000008c8d8d7221 */ /* 0x000fe20000010000 */
[----:B------:R-:W-:Y:S01]  /*8780*/  LOP3.LUT R105, R105, 0xff, RZ, 0xc0, !PT ;  /* 0x000000ff69697812 */ /* 0x000fe200078ec0ff */
[----:B------:R-:W-:Y:S01]  /*8790*/  FADD.FTZ R175, R178, R175 ;  /* 0x000000afb2af7221 */ /* 0x000fe20000010000 */
[C---:B------:R-:W-:Y:S01]  /*87a0*/  HMMA.16816.F32.BF16 R92, R40.reuse, R106, R92 ;  /* 0x0000006a285c723c */ /* 0x040fe2000004185c */
[----:B------:R-:W-:Y:S03]  /*87b0*/  PRMT R61, R61, 0x5410, R18 ;  /* 0x000054103d3d7816 */ /* 0x000fe60000000012 */
[----:B------:R-:W-:Y:S01]  /*87c0*/  PRMT R105, R105, 0x5410, R122 ;  /* 0x0000541069697816 */ /* 0x000fe2000000007a */
[----:B------:R-:W5:Y:S01]  /*87d0*/  MUFU.EX2 R59, R59 ;  /* 0x0000003b003b7308 */ /* 0x000f620000000800 */
[----:B------:R-:W4:Y:S01]  /*87e0*/  LDSM.16.MT88.4 R120, [R188+0x7800] ;  /* 0x00780000bc78783b */ /* 0x000f220000004200 */
[--C-:B------:R-:W-:Y:S01]  /*87f0*/  HSET2.LE.AND R106, R53, R202.reuse, PT ;  /* 0x000000ca356a7233 */ /* 0x100fe20003803000 */
[-C--:B-1----:R-:W-:Y:S01]  /*8800*/  HMMA.16816.F32.BF16 R28, R40, R44.reuse, R28 ;  /* 0x0000002c281c723c */ /* 0x082fe2000004181c */
[--C-:B------:R-:W-:Y:S03]  /*8810*/  HSET2.LE.AND R107, R19, R202.reuse, PT ;  /* 0x000000ca136b7233 */ /* 0x100fe60003803000 */
[--C-:B------:R-:W-:Y:S01]  /*8820*/  HSET2.LE.AND R105, R105, R202.reuse, PT ;  /* 0x000000ca69697233 */ /* 0x100fe20003803000 */
[----:B--2---:R-:W-:Y:S01]  /*8830*/  F2FP.BF16.PACK_AB R19, R251, R244 ;  /* 0x000000f4fb13723e */ /* 0x004fe200000010ff */
[----:B------:R-:W1:Y:S01]  /*8840*/  LDSM.16.MT88.4 R52, [R185+0x7800] ;  /* 0x00780000b934783b */ /* 0x000e620000004200 */
[----:B------:R-:W-:Y:S01]  /*8850*/  SHF.R.U32.HI R18, RZ, 0x18, R17 ;  /* 0x00000018ff127819 */ /* 0x000fe20000011611 */
[C---:B------:R-:W-:Y:S01]  /*8860*/  HMMA.16816.F32.BF16 R96, R36.reuse, R44, R96 ;  /* 0x0000002c2460723c */ /* 0x040fe20000041860 */
[----:B------:R-:W-:Y:S03]  /*8870*/  MUFU.EX2 R60, R60 ;  /* 0x0000003c003c7308 */ /* 0x000fe60000000800 */
[----:B------:R-:W-:Y:S01]  /*8880*/  LOP3.LUT R104, R104, R19, RZ, 0xc0, !PT ;  /* 0x0000001368687212 */ /* 0x000fe200078ec0ff */
[----:B------:R-:W-:Y:S01]  /*8890*/  FADD.FTZ R177, R208, R177 ;  /* 0x000000b1d0b17221 */ /* 0x000fe20000010000 */
[----:B------:R-:W-:Y:S01]  /*88a0*/  LOP3.LUT R63, R63, 0xff, RZ, 0xc0, !PT ;  /* 0x000000ff3f3f7812 */ /* 0x000fe200078ec0ff */
[----:B------:R-:W-:Y:S01]  /*88b0*/  FADD.FTZ R136, R136, R165 ;  /* 0x000000a588887221 */ /* 0x000fe20000010000 */
[-C--:B------:R-:W-:Y:S01]  /*88c0*/  HMMA.16816.F32.BF16 R100, R36, R46.reuse, R100 ;  /* 0x0000002e2464723c */ /* 0x080fe20000041864 */
[----:B------:R-:W-:Y:S02]  /*88d0*/  LOP3.LUT R44, R17, 0xffff, RZ, 0xc0, !PT ;  /* 0x0000ffff112c7812 */ /* 0x000fe400078ec0ff */
[----:B------:R-:W2:Y:S01]  /*88e0*/  MUFU.EX2 R167, R167 ;  /* 0x000000a700a77308 */ /* 0x000ea20000000800 */
[----:B------:R-:W-:Y:S01]  /*88f0*/  F2FP.BF16.PACK_AB R17, R247, R240 ;  /* 0x000000f0f711723e */ /* 0x000fe200000010ff */
[----:B------:R-:W-:Y:S01]  /*8900*/  FADD.FTZ R138, R138, R141 ;  /* 0x0000008d8a8a7221 */ /* 0x000fe20000010000 */
[----:B------:R-:W-:Y:S01]  /*8910*/  SHF.R.U32.HI R44, RZ, 0x8, R44 ;  /* 0x00000008ff2c7819 */ /* 0x000fe2000001162c */
[--C-:B------:R-:W-:Y:S01]  /*8920*/  HSET2.LE.AND R39, R61, R202.reuse, PT ;  /* 0x000000ca3d277233 */ /* 0x100fe20003803000 */
[----:B------:R-:W-:Y:S01]  /*8930*/  HMMA.16816.F32.BF16 R48, R40, R46, R48 ;  /* 0x0000002e2830723c */ /* 0x000fe20000041830 */
[----:B------:R-:W-:Y:S03]  /*8940*/  F2FP.BF16.PACK_AB R38, R249, R242 ;  /* 0x000000f2f926723e */ /* 0x000fe600000010ff */
[----:B------:R-:W-:Y:S01]  /*8950*/  PRMT R109, R109, 0x5410, R44 ;  /* 0x000054106d6d7816 */ /* 0x000fe2000000002c */
[----:B------:R-:W-:Y:S01]  /*8960*/  MUFU.EX2 R45, R62 ;  /* 0x0000003e002d7308 */ /* 0x000fe20000000800 */
[----:B------:R-:W-:Y:S01]  /*8970*/  PRMT R63, R63, 0x5410, R18 ;  /* 0x000054103f3f7816 */ /* 0x000fe20000000012 */
[----:B------:R-:W-:Y:S01]  /*8980*/  FADD.FTZ R146, R146, R175 ;  /* 0x000000af92927221 */ /* 0x000fe20000010000 */
[----:B---3--:R-:W-:Y:S01]  /*8990*/  F2FP.BF16.PACK_AB R18, R172, R246 ;  /* 0x000000f6ac12723e */ /* 0x008fe200000010ff */
[--C-:B------:R-:W-:Y:S03]  /*89a0*/  HSET2.LE.AND R36, R109, R202.reuse, PT ;  /* 0x000000ca6d247233 */ /* 0x100fe60003803000 */
[----:B------:R-:W-:Y:S01]  /*89b0*/  LOP3.LUT R106, R106, R17, RZ, 0xc0, !PT ;  /* 0x000000116a6a7212 */ /* 0x000fe200078ec0ff */
[--C-:B------:R-:W-:Y:S01]  /*89c0*/  HSET2.LE.AND R37, R63, R202.reuse, PT ;  /* 0x000000ca3f257233 */ /* 0x100fe20003803000 */
[----:B------:R-:W-:Y:S01]  /*89d0*/  LOP3.LUT R107, R107, R38, RZ, 0xc0, !PT ;  /* 0x000000266b6b7212 */ /* 0x000fe200078ec0ff */
[----:B------:R-:W3:Y:S01]  /*89e0*/  MUFU.EX2 R166, R166 ;  /* 0x000000a600a67308 */ /* 0x000ee20000000800 */
[----:B------:R-:W-:Y:S01]  /*89f0*/  LOP3.LUT R105, R105, R18, RZ, 0xc0, !PT ;  /* 0x0000001269697212 */ /* 0x000fe200078ec0ff */
[----:B------:R-:W-:Y:S01]  /*8a00*/  HSET2.LE.AND R38, R65, R202, PT ;  /* 0x000000ca41267233 */ /* 0x000fe20003803000 */
[----:B----4-:R-:W-:Y:S01]  /*8a10*/  F2FP.BF16.PACK_AB R17, R57, R56 ;  /* 0x000000383911723e */ /* 0x010fe200000010ff */
[----:B------:R-:W-:Y:S01]  /*8a20*/  FADD.FTZ R222, R222, R177 ;  /* 0x000000b1dede7221 */ /* 0x000fe20000010000 */
[----:B-----5:R-:W-:Y:S01]  /*8a30*/  F2FP.BF16.PACK_AB R40, R59, R58 ;  /* 0x0000003a3b28723e */ /* 0x020fe200000010ff */
[----:B------:R-:W-:Y:S01]  /*8a40*/  FADD.FTZ R136, R139, R136 ;  /* 0x000000888b887221 */ /* 0x000fe20000010000 */
[----:B------:R-:W-:Y:S01]  /*8a50*/  LOP3.LUT R36, R36, R17, RZ, 0xc0, !PT ;  /* 0x0000001124247212 */ /* 0x000fe200078ec0ff */
[-C--:B------:R-:W-:Y:S01]  /*8a60*/  HMMA.16816.F32.BF16 R128, R104, R120.reuse, R8 ;  /* 0x000000786880723c */ /* 0x080fe20000041808 */
[----:B--2---:R-:W-:Y:S01]  /*8a70*/  F2FP.BF16.PACK_AB R17, R167, R60 ;  /* 0x0000003ca711723e */ /* 0x004fe200000010ff */
[----:B------:R-:W2:Y:S01]  /*8a80*/  LDSM.16.MT88.4 R8, [R184+0x7800] ;  /* 0x00780000b808783b */ /* 0x000ea20000004200 */
[----:B------:R-:W-:Y:S01]  /*8a90*/  LOP3.LUT R37, R37, R40, RZ, 0xc0, !PT ;  /* 0x0000002825257212 */ /* 0x000fe200078ec0ff */
[----:B------:R-:W-:Y:S01]  /*8aa0*/  FADD.FTZ R145, R145, R138 ;  /* 0x0000008a91917221 */ /* 0x000fe20000010000 */
[----:B------:R-:W-:Y:S01]  /*8ab0*/  LOP3.LUT R38, R38, R17, RZ, 0xc0, !PT ;  /* 0x0000001126267212 */ /* 0x000fe200078ec0ff */
[----:B------:R-:W-:Y:S02]  /*8ac0*/  FADD.FTZ R147, R147, R146 ;  /* 0x0000009293937221 */ /* 0x000fe40000010000 */
[----:B------:R-:W-:Y:S04]  /*8ad0*/  FADD.FTZ R222, R241, R222 ;  /* 0x000000def1de7221 */ /* 0x000fe80000010000 */
[----:B------:R-:W-:Y:S02]  /*8ae0*/  FADD.FTZ R179, R179, R136 ;  /* 0x00000088b3b37221 */ /* 0x000fe40000010000 */
[----:B------:R-:W-:Y:S01]  /*8af0*/  FADD.FTZ R144, R144, R145 ;  /* 0x0000009190907221 */ /* 0x000fe20000010000 */
[----:B---3--:R-:W-:Y:S01]  /*8b00*/  F2FP.BF16.PACK_AB R18, R166, R45 ;  /* 0x0000002da612723e */ /* 0x008fe200000010ff */
[----:B------:R-:W-:Y:S02]  /*8b10*/  FADD.FTZ R224, R224, R147 ;  /* 0x00000093e0e07221 */ /* 0x000fe40000010000 */
[----:B------:R-:W-:Y:S01]  /*8b20*/  FADD.FTZ R245, R245, R222 ;  /* 0x000000def5f57221 */ /* 0x000fe20000010000 */
[----:B------:R-:W-:Y:S01]  /*8b30*/  LOP3.LUT R39, R39, R18, RZ, 0xc0, !PT ;  /* 0x0000001227277212 */ /* 0x000fe200078ec0ff */
[----:B------:R-:W-:Y:S02]  /*8b40*/  FADD.FTZ R179, R210, R179 ;  /* 0x000000b3d2b37221 */ /* 0x000fe40000010000 */
[----:B------:R-:W-:Y:S02]  /*8b50*/  FADD.FTZ R137, R137, R144 ;  /* 0x0000009089897221 */ /* 0x000fe40000010000 */
[----:B------:R-:W-:Y:S02]  /*8b60*/  FADD.FTZ R243, R243, R224 ;  /* 0x000000e0f3f37221 */ /* 0x000fe40000010000 */
[C---:B------:R-:W-:Y:S01]  /*8b70*/  HMMA.16816.F32.BF16 R124, R36.reuse, R120, R12 ;  /* 0x00000078247c723c */ /* 0x040fe2000004180c */
[----:B------:R-:W-:Y:S02]  /*8b80*/  FADD.FTZ R245, R226, R245 ;  /* 0x000000f5e2f57221 */ /* 0x000fe40000010000 */
[----:B------:R-:W-:Y:S02]  /*8b90*/  FADD.FTZ R244, R244, R179 ;  /* 0x000000b3f4f47221 */ /* 0x000fe40000010000 */
        /* <DEDUP_REMOVED lines=20> */
[----:B------:R-:W-:Y:S02]  /*8ce0*/  IMAD.MOV.U32 R0, RZ, RZ, R7 ;  /* 0x000000ffff007224 */ /* 0x000fe400078e0007 */
[----:B------:R-:W-:Y:S02]  /*8cf0*/  IMAD.MOV.U32 R3, RZ, RZ, R134 ;  /* 0x000000ffff037224 */ /* 0x000fe400078e0086 */
[C---:B------:R-:W-:Y:S01]  /*8d00*/  HMMA.16816.F32.BF16 R116, R104.reuse, R118, R20 ;  /* 0x000000766874723c */ /* 0x040fe20000041814 */
[----:B------:R-:W-:Y:S03]  /*8d10*/  IMAD.MOV.U32 R132, RZ, RZ, R135 ;  /* 0x000000ffff847224 */ /* 0x000fe600078e0087 */
[----:B------:R-:W-:Y:S04]  /*8d20*/  IMAD.MOV.U32 R2, RZ, RZ, R133 ;  /* 0x000000ffff027224 */ /* 0x000fe800078e0085 */
        /* <DEDUP_REMOVED lines=9> */
.L_x_958:
[----:B------:R-:W1:Y:S01]  /*8dc0*/  SHFL.BFLY PT, R0, R227, 0x2, 0x1f ;  /* 0x0c401f00e3007f89 */ /* 0x000e6200000e0000 */
[----:B------:R-:W-:Y:S01]  /*8dd0*/  MOV R10, 0x3f800000 ;  /* 0x3f800000000a7802 */ /* 0x000fe20000000f00 */
[----:B------:R-:W-:Y:S01]  /*8de0*/  BSSY B0, `(.L_x_962) ;  /* 0x000012d000007945 */ /* 0x000fe20003800000 */
[----:B------:R-:W-:Y:S01]  /*8df0*/  MOV R12, 0x3f800000 ;  /* 0x3f800000000c7802 */ /* 0x000fe20000000f00 */
[----:B------:R-:W2:Y:S01]  /*8e00*/  SHFL.BFLY PT, R4, R225, 0x2, 0x1f ;  /* 0x0c401f00e1047f89 */ /* 0x000ea200000e0000 */
[----:B------:R-:W-:-:S03]  /*8e10*/  ISETP.NE.AND P0, PT, R197, -0x1, PT ;  /* 0xffffffffc500780c */ /* 0x000fc60003f05270 */
[----:B------:R-:W3:Y:S04]  /*8e20*/  SHFL.BFLY PT, R5, R206, 0x2, 0x1f ;  /* 0x0c401f00ce057f89 */ /* 0x000ee800000e0000 */
[----:B------:R-:W4:Y:S06]  /*8e30*/  SHFL.BFLY PT, R8, R223, 0x2, 0x1f ;  /* 0x0c401f00df087f89 */ /* 0x000f2c00000e0000 */
[----:B------:R-:W-:-:S04]  /*8e40*/  @P0 IMAD.WIDE.U32 R16, R197, c[0x0][0x1e8], RZ ;  /* 0x00007a00c5100a25 */ /* 0x000fc800078e00ff */
[----:B-1----:R-:W-:Y:S02]  /*8e50*/  FADD.FTZ R3, R0, R227 ;  /* 0x000000e300037221 */ /* 0x002fe40000010000 */
[----:B------:R-:W1:Y:S01]  /*8e60*/  S2R R0, SR_TID.X ;  /* 0x0000000000007919 */ /* 0x000e620000002100 */
[----:B--2---:R-:W-:-:S03]  /*8e70*/  FADD.FTZ R9, R4, R225 ;  /* 0x000000e104097221 */ /* 0x004fc60000010000 */
[----:B------:R-:W2:Y:S01]  /*8e80*/  SHFL.BFLY PT, R2, R3, 0x1, 0x1f ;  /* 0x0c201f0003027f89 */ /* 0x000ea200000e0000 */
[----:B---3--:R-:W-:-:S03]  /*8e90*/  FADD.FTZ R6, R5, R206 ;  /* 0x000000ce05067221 */ /* 0x008fc60000010000 */
[----:B------:R-:W3:Y:S01]  /*8ea0*/  SHFL.BFLY PT, R4, R9, 0x1, 0x1f ;  /* 0x0c201f0009047f89 */ /* 0x000ee200000e0000 */
[----:B----4-:R-:W-:-:S03]  /*8eb0*/  FADD.FTZ R15, R8, R223 ;  /* 0x000000df080f7221 */ /* 0x010fc60000010000 */
[----:B------:R-:W4:Y:S04]  /*8ec0*/  SHFL.BFLY PT, R5, R6, 0x1, 0x1f ;  /* 0x0c201f0006057f89 */ /* 0x000f2800000e0000 */
[----:B------:R-:W5:Y:S01]  /*8ed0*/  SHFL.BFLY PT, R14, R15, 0x1, 0x1f ;  /* 0x0c201f000f0e7f89 */ /* 0x000f6200000e0000 */
[----:B--2---:R-:W-:Y:S01]  /*8ee0*/  FADD.FTZ R2, R3, R2 ;  /* 0x0000000203027221 */ /* 0x004fe20000010000 */
[----:B-1----:R-:W-:Y:S01]  /*8ef0*/  SHF.R.S32.HI R3, RZ, 0x1f, R0 ;  /* 0x0000001fff037819 */ /* 0x002fe20000011400 */
[----:B---3--:R-:W-:-:S03]  /*8f00*/  FADD.FTZ R4, R9, R4 ;  /* 0x0000000409047221 */ /* 0x008fc60000010000 */
[-C--:B------:R-:W-:Y:S01]  /*8f10*/  LEA.HI R11, R3, R0.reuse, RZ, 0x2 ;  /* 0x00000000030b7211 */ /* 0x080fe200078f10ff */
[----:B------:R-:W-:Y:S01]  /*8f20*/  @P0 IMAD R9, R197, c[0x0][0x1ec], R17 ;  /* 0x00007b00c5090a24 */ /* 0x000fe200078e0211 */
[----:B------:R-:W-:Y:S01]  /*8f30*/  LEA.HI R3, R3, R0, RZ, 0x5 ;  /* 0x0000000003037211 */ /* 0x000fe200078f28ff */
[----:B----4-:R-:W-:Y:S01]  /*8f40*/  FADD.FTZ R5, R6, R5 ;  /* 0x0000000506057221 */ /* 0x010fe20000010000 */
[----:B------:R-:W-:Y:S02]  /*8f50*/  FSETP.NE.FTZ.AND P4, PT, R4, RZ, PT ;  /* 0x000000ff0400720b */ /* 0x000fe40003f95000 */
[--C-:B------:R-:W-:Y:S01]  /*8f60*/  SHF.R.S32.HI R13, RZ, 0x2, R11.reuse ;  /* 0x00000002ff0d7819 */ /* 0x100fe2000001140b */
[----:B-----5:R-:W-:Y:S01]  /*8f70*/  FADD.FTZ R14, R15, R14 ;  /* 0x0000000e0f0e7221 */ /* 0x020fe20000010000 */
[----:B------:R-:W-:Y:S02]  /*8f80*/  SHF.R.S32.HI R8, RZ, 0x1f, R11 ;  /* 0x0000001fff087819 */ /* 0x000fe4000001140b */
[----:B------:R-:W-:-:S02]  /*8f90*/  LOP3.LUT R11, R11, 0x3ffffffc, RZ, 0xc0, !PT ;  /* 0x3ffffffc0b0b7812 */ /* 0x000fc400078ec0ff */
[----:B------:R-:W-:Y:S02]  /*8fa0*/  FSETP.NE.FTZ.AND P6, PT, R2, RZ, PT ;  /* 0x000000ff0200720b */ /* 0x000fe40003fd5000 */
[----:B------:R-:W-:Y:S02]  /*8fb0*/  IADD3 R11, -R11, R0, RZ ;  /* 0x000000000b0b7210 */ /* 0x000fe40007ffe1ff */
[----:B------:R-:W-:Y:S02]  /*8fc0*/  MOV R0, 0x3f800000 ;  /* 0x3f80000000007802 */ /* 0x000fe40000000f00 */
[----:B------:R-:W-:Y:S02]  /*8fd0*/  LEA.HI R8, R8, R13, RZ, 0x3 ;  /* 0x0000000d08087211 */ /* 0x000fe400078f18ff */
[----:B------:R-:W-:Y:S02]  /*8fe0*/  FSETP.NE.FTZ.AND P5, PT, R5, RZ, PT ;  /* 0x000000ff0500720b */ /* 0x000fe40003fb5000 */
[----:B------:R-:W1:Y:S01]  /*8ff0*/  @P4 MUFU.RCP R0, R4 ;  /* 0x0000000400004308 */ /* 0x000e620000001000 */
[----:B------:R-:W-:-:S02]  /*9000*/  LOP3.LUT R8, R8, 0xfffffff8, RZ, 0xc0, !PT ;  /* 0xfffffff808087812 */ /* 0x000fc400078ec0ff */
[----:B------:R-:W-:Y:S02]  /*9010*/  FSETP.NE.FTZ.AND P3, PT, R14, RZ, PT ;  /* 0x000000ff0e00720b */ /* 0x000fe40003f75000 */
[----:B------:R-:W-:Y:S02]  /*9020*/  IADD3 R8, R13, -R8, RZ ;  /* 0x800000080d087210 */ /* 0x000fe40007ffe0ff */
[----:B------:R-:W-:Y:S01]  /*9030*/  MOV R13, 0x3f800000 ;  /* 0x3f800000000d7802 */ /* 0x000fe20000000f00 */
[----:B------:R-:W2:Y:S01]  /*9040*/  @P6 MUFU.RCP R10, R2 ;  /* 0x00000002000a6308 */ /* 0x000ea20000001000 */
[----:B------:R-:W-:Y:S01]  /*9050*/  @P0 MOV R6, R16 ;  /* 0x0000001000060202 */ /* 0x000fe20000000f00 */
[----:B------:R-:W-:Y:S02]  /*9060*/  IMAD.MOV.U32 R16, RZ, RZ, 0x20 ;  /* 0x00000020ff107424 */ /* 0x000fe400078e00ff */
[----:B-1----:R-:W-:-:S04]  /*9070*/  FMUL.FTZ R0, R0, c[0x0][0x2dc] ;  /* 0x0000b70000007a20 */ /* 0x002fc80000410000 */
[----:B------:R-:W1:Y:S01]  /*9080*/  @P5 MUFU.RCP R12, R5 ;  /* 0x00000005000c5308 */ /* 0x000e620000001000 */
[C---:B------:R-:W-:Y:S02]  /*9090*/  FMUL.FTZ R124, R0.reuse, R124 ;  /* 0x0000007c007c7220 */ /* 0x040fe40000410000 */
[C---:B------:R-:W-:Y:S02]  /*90a0*/  FMUL.FTZ R125, R0.reuse, R125 ;  /* 0x0000007d007d7220 */ /* 0x040fe40000410000 */
[----:B------:R-:W-:-:S03]  /*90b0*/  FMUL.FTZ R68, R0, R68 ;  /* 0x0000004400447220 */ /* 0x000fc60000410000 */
[----:B------:R-:W3:Y:S01]  /*90c0*/  @P3 MUFU.RCP R13, R14 ;  /* 0x0000000e000d3308 */ /* 0x000ee20000001000 */
[C---:B------:R-:W-:Y:S01]  /*90d0*/  FMUL.FTZ R69, R0.reuse, R69 ;  /* 0x0000004500457220 */ /* 0x040fe20000410000 */
[----:B------:R-:W-:Y:S01]  /*90e0*/  F2FP.BF16.PACK_AB R124, R125, R124 ;  /* 0x0000007c7d7c723e */ /* 0x000fe200000010ff */
[C---:B------:R-:W-:Y:S02]  /*90f0*/  FMUL.FTZ R76, R0.reuse, R76 ;  /* 0x0000004c004c7220 */ /* 0x040fe40000410000 */
[C---:B------:R-:W-:Y:S01]  /*9100*/  FMUL.FTZ R77, R0.reuse, R77 ;  /* 0x0000004d004d7220 */ /* 0x040fe20000410000 */
[----:B------:R-:W-:Y:S01]  /*9110*/  F2FP.BF16.PACK_AB R68, R69, R68 ;  /* 0x000000444544723e */ /* 0x000fe200000010ff */
[C---:B------:R-:W-:Y:S01]  /*9120*/  FMUL.FTZ R80, R0.reuse, R80 ;  /* 0x0000005000507220 */ /* 0x040fe20000410000 */
[----:B------:R-:W4:Y:S01]  /*9130*/  @P6 MUFU.LG2 R2, R2 ;  /* 0x0000000200026308 */ /* 0x000f220000000c00 */
        /* <DEDUP_REMOVED lines=13> */
[----:B------:R-:W5:Y:S01]  /*9210*/  @P5 MUFU.LG2 R5, R5 ;  /* 0x0000000500055308 */ /* 0x000f620000000c00 */
[----:B------:R-:W-:Y:S01]  /*9220*/  FMUL.FTZ R101, R0, R101 ;  /* 0x0000006500657220 */ /* 0x000fe20000410000 */
[----:B------:R-:W-:Y:S01]  /*9230*/  LOP3.LUT R0, R8, 0x1, RZ, 0xc0, !PT ;  /* 0x0000000108007812 */ /* 0x000fe200078ec0ff */
[----:B--2---:R-:W-:Y:S01]  /*9240*/  FMUL.FTZ R10, R10, c[0x0][0x2dc] ;  /* 0x0000b7000a0a7a20 */ /* 0x004fe20000410000 */
[----:B------:R-:W-:Y:S01]  /*9250*/  F2FP.BF16.PACK_AB R96, R97, R96 ;  /* 0x000000606160723e */ /* 0x000fe200000010ff */
[----:B-1----:R-:W-:Y:S01]  /*9260*/  FMUL.FTZ R12, R12, c[0x0][0x2dc] ;  /* 0x0000b7000c0c7a20 */ /* 0x002fe20000410000 */
[----:B------:R-:W-:Y:S01]  /*9270*/  ISETP.NE.U32.AND P1, PT, R0, 0x1, PT ;  /* 0x000000010000780c */ /* 0x000fe20003f25070 */
[----:B------:R-:W-:Y:S01]  /*9280*/  IMAD.MOV.U32 R0, RZ, RZ, -0x10 ;  /* 0xfffffff0ff007424 */ /* 0x000fe200078e00ff */
[----:B------:R-:W-:Y:S01]  /*9290*/  F2FP.BF16.PACK_AB R100, R101, R100 ;  /* 0x000000646564723e */ /* 0x000fe200000010ff */
[C---:B------:R-:W-:Y:S01]  /*92a0*/  FMUL.FTZ R128, R10.reuse, R128 ;  /* 0x000000800a807220 */ /* 0x040fe20000410000 */
[----:B------:R-:W1:Y:S01]  /*92b0*/  @P4 MUFU.LG2 R4, R4 ;  /* 0x0000000400044308 */ /* 0x000e620000000c00 */
[----:B------:R-:W-:Y:S01]  /*92c0*/  FMUL.FTZ R129, R10, R129 ;  /* 0x000000810a817220 */ /* 0x000fe20000410000 */
[----:B------:R-:W-:Y:S01]  /*92d0*/  SEL R0, R0, 0x10, !P1 ;  /* 0x0000001000007807 */ /* 0x000fe20004800000 */
[----:B------:R-:W-:Y:S01]  /*92e0*/  FMUL.FTZ R120, R10, R120 ;  /* 0x000000780a787220 */ /* 0x000fe20000410000 */
[----:B------:R-:W-:Y:S01]  /*92f0*/  R2P PR, R8, 0x6 ;  /* 0x0000000608007804 */ /* 0x000fe20000000000 */
[----:B------:R-:W-:Y:S01]  /*9300*/  FMUL.FTZ R121, R10, R121 ;  /* 0x000000790a797220 */ /* 0x000fe20000410000 */
[----:B------:R-:W-:Y:S01]  /*9310*/  SHF.L.U32 R8, R8, 0x6, RZ ;  /* 0x0000000608087819 */ /* 0x000fe200000006ff */
[C---:B------:R-:W-:Y:S01]  /*9320*/  FMUL.FTZ R72, R10.reuse, R72 ;  /* 0x000000480a487220 */ /* 0x040fe20000410000 */
[----:B------:R-:W-:Y:S01]  /*9330*/  F2FP.BF16.PACK_AB R128, R129, R128 ;  /* 0x000000808180723e */ /* 0x000fe200000010ff */
[----:B------:R-:W-:Y:S01]  /*9340*/  FMUL.FTZ R73, R10, R73 ;  /* 0x000000490a497220 */ /* 0x000fe20000410000 */
[----:B------:R-:W-:Y:S01]  /*9350*/  LOP3.LUT R8, R8, 0x1c0, RZ, 0xc0, !PT ;  /* 0x000001c008087812 */ /* 0x000fe200078ec0ff */
[----:B------:R-:W-:Y:S01]  /*9360*/  FMUL.FTZ R116, R10, R116 ;  /* 0x000000740a747220 */ /* 0x000fe20000410000 */
[----:B------:R-:W-:Y:S01]  /*9370*/  SEL R16, R16, 0xffffffe0, !P1 ;  /* 0xffffffe010107807 */ /* 0x000fe20004800000 */
[----:B------:R-:W-:Y:S01]  /*9380*/  FMUL.FTZ R117, R10, R117 ;  /* 0x000000750a757220 */ /* 0x000fe20000410000 */
[----:B------:R-:W-:Y:S01]  /*9390*/  LEA.HI R8, R8, R8, RZ, 0x1d ;  /* 0x0000000808087211 */ /* 0x000fe200078fe8ff */
        /* <DEDUP_REMOVED lines=12> */
[----:B------:R-:W-:Y:S01]  /*9460*/  FMUL.FTZ R105, R10, R105 ;  /* 0x000000690a697220 */ /* 0x000fe20000410000 */
[----:B------:R-:W-:Y:S01]  /*9470*/  SHF.R.S32.HI R10, RZ, 0x5, R3 ;  /* 0x00000005ff0a7819 */ /* 0x000fe20000011403 */
[----:B---3--:R-:W-:Y:S01]  /*9480*/  FMUL.FTZ R13, R13, c[0x0][0x2dc] ;  /* 0x0000b7000d0d7a20 */ /* 0x008fe20000410000 */
[----:B------:R-:W2:Y:S01]  /*9490*/  LDC.U8 R3, c[0x0][0x329] ;  /* 0x0000ca40ff037b82 */ /* 0x000ea20000000000 */
[----:B------:R-:W-:Y:S01]  /*94a0*/  FMUL.FTZ R130, R12, R130 ;  /* 0x000000820c827220 */ /* 0x000fe20000410000 */
[----:B------:R-:W-:Y:S01]  /*94b0*/  LEA R11, R10, R11, 0x9 ;  /* 0x0000000b0a0b7211 */ /* 0x000fe200078e48ff */
[C---:B------:R-:W-:Y:S01]  /*94c0*/  FMUL.FTZ R131, R12.reuse, R131 ;  /* 0x000000830c837220 */ /* 0x040fe20000410000 */
[----:B------:R-:W-:Y:S01]  /*94d0*/  F2FP.BF16.PACK_AB R108, R109, R108 ;  /* 0x0000006c6d6c723e */ /* 0x000fe200000010ff */
[C---:B------:R-:W-:Y:S01]  /*94e0*/  FMUL.FTZ R122, R12.reuse, R122 ;  /* 0x0000007a0c7a7220 */ /* 0x040fe20000410000 */
[----:B------:R-:W-:Y:S01]  /*94f0*/  LEA R8, R11, R8, 0x1 ;  /* 0x000000080b087211 */ /* 0x000fe200078e08ff */
[C---:B------:R-:W-:Y:S01]  /*9500*/  FMUL.FTZ R123, R12.reuse, R123 ;  /* 0x0000007b0c7b7220 */ /* 0x040fe20000410000 */
[----:B------:R-:W-:Y:S01]  /*9510*/  F2FP.BF16.PACK_AB R130, R131, R130 ;  /* 0x000000828382723e */ /* 0x000fe200000010ff */
[----:B------:R-:W-:Y:S01]  /*9520*/  FMUL.FTZ R74, R12, R74 ;  /* 0x0000004a0c4a7220 */ /* 0x000fe20000410000 */
[----:B------:R-:W-:Y:S01]  /*9530*/  SHF.L.U32 R11, R8, 0x1, RZ ;  /* 0x00000001080b7819 */ /* 0x000fe200000006ff */
[C---:B------:R-:W-:Y:S01]  /*9540*/  FMUL.FTZ R75, R12.reuse, R75 ;  /* 0x0000004b0c4b7220 */ /* 0x040fe20000410000 */
[----:B------:R-:W-:Y:S01]  /*9550*/  F2FP.BF16.PACK_AB R122, R123, R122 ;  /* 0x0000007a7b7a723e */ /* 0x000fe200000010ff */
[C---:B------:R-:W-:Y:S01]  /*9560*/  FMUL.FTZ R118, R12.reuse, R118 ;  /* 0x000000760c767220 */ /* 0x040fe20000410000 */
[C---:B------:R-:W-:Y:S01]  /*9570*/  IADD3 R15, R11.reuse, 0x40, RZ ;  /* 0x000000400b0f7810 */ /* 0x040fe20007ffe0ff */
[C---:B------:R-:W-:Y:S01]  /*9580*/  FMUL.FTZ R119, R12.reuse, R119 ;  /* 0x000000770c777220 */ /* 0x040fe20000410000 */
[----:B------:R-:W-:Y:S01]  /*9590*/  @P2 IADD3 R15, R11, -0x40, RZ ;  /* 0xffffffc00b0f2810 */ /* 0x000fe20007ffe0ff */
[C---:B------:R-:W-:Y:S01]  /*95a0*/  FMUL.FTZ R86, R12.reuse, R86 ;  /* 0x000000560c567220 */ /* 0x040fe20000410000 */
[----:B------:R-:W-:Y:S01]  /*95b0*/  F2FP.BF16.PACK_AB R74, R75, R74 ;  /* 0x0000004a4b4a723e */ /* 0x000fe200000010ff */
[C---:B------:R-:W-:Y:S01]  /*95c0*/  FMUL.FTZ R87, R12.reuse, R87 ;  /* 0x000000570c577220 */ /* 0x040fe20000410000 */
[----:B------:R-:W-:Y:S01]  /*95d0*/  IADD3 R17, R11, R16, RZ ;  /* 0x000000100b117210 */ /* 0x000fe20007ffe0ff */
[C---:B------:R-:W-:Y:S01]  /*95e0*/  FMUL.FTZ R94, R12.reuse, R94 ;  /* 0x0000005e0c5e7220 */ /* 0x040fe20000410000 */
[----:B------:R-:W-:Y:S01]  /*95f0*/  F2FP.BF16.PACK_AB R118, R119, R118 ;  /* 0x000000767776723e */ /* 0x000fe200000010ff */
[C---:B------:R-:W-:Y:S01]  /*9600*/  FMUL.FTZ R95, R12.reuse, R95 ;  /* 0x0000005f0c5f7220 */ /* 0x040fe20000410000 */
[----:B--2---:R-:W-:Y:S01]  /*9610*/  ISETP.NE.AND P1, PT, R3, RZ, PT ;  /* 0x000000ff0300720c */ /* 0x004fe20003f25270 */
[C---:B------:R-:W-:Y:S01]  /*9620*/  FMUL.FTZ R110, R12.reuse, R110 ;  /* 0x0000006e0c6e7220 */ /* 0x040fe20000410000 */
[----:B------:R-:W-:Y:S01]  /*9630*/  STS [R11], R128 ;  /* 0x000000800b007388 */ /* 0x000fe20000000800 */
[C---:B------:R-:W-:Y:S01]  /*9640*/  FMUL.FTZ R111, R12.reuse, R111 ;  /* 0x0000006f0c6f7220 */ /* 0x040fe20000410000 */
[----:B------:R-:W-:Y:S01]  /*9650*/  F2FP.BF16.PACK_AB R86, R87, R86 ;  /* 0x000000565756723e */ /* 0x000fe200000010ff */
[C---:B------:R-:W-:Y:S01]  /*9660*/  FMUL.FTZ R106, R12.reuse, R106 ;  /* 0x0000006a0c6a7220 */ /* 0x040fe20000410000 */
[----:B------:R-:W-:Y:S01]  /*9670*/  STS [R11+0x400], R130 ;  /* 0x000400820b007388 */ /* 0x000fe20000000800 */
[----:B------:R-:W-:Y:S01]  /*9680*/  FMUL.FTZ R107, R12, R107 ;  /* 0x0000006b0c6b7220 */ /* 0x000fe20000410000 */
[----:B------:R-:W-:Y:S01]  /*9690*/  F2FP.BF16.PACK_AB R94, R95, R94 ;  /* 0x0000005e5f5e723e */ /* 0x000fe200000010ff */
[----:B------:R-:W2:Y:S01]  /*96a0*/  LDC.U8 R12, c[0x0][0x328] ;  /* 0x0000ca00ff0c7b82 */ /* 0x000ea20000000000 */
[C---:B------:R-:W-:Y:S01]  /*96b0*/  FMUL.FTZ R126, R13.reuse, R126 ;  /* 0x0000007e0d7e7220 */ /* 0x040fe20000410000 */
[----:B------:R-:W-:Y:S01]  /*96c0*/  IADD3 R21, R16, 0x400, R15 ;  /* 0x0000040010157810 */ /* 0x000fe20007ffe00f */
        /* <DEDUP_REMOVED lines=13> */
[----:B------:R-:W-:Y:S01]  /*97a0*/  F2FP.BF16.PACK_AB R78, R79, R78 ;  /* 0x0000004e4f4e723e */ /* 0x000fe200000010ff */
[C---:B------:R-:W-:Y:S01]  /*97b0*/  FMUL.FTZ R90, R13.reuse, R90 ;  /* 0x0000005a0d5a7220 */ /* 0x040fe20000410000 */
[----:B------:R-:W3:Y:S01]  /*97c0*/  S2R R8, SR_CTAID.Y ;  /* 0x0000000000087919 */ /* 0x000ee20000002600 */
[----:B------:R-:W-:Y:S01]  /*97d0*/  FMUL.FTZ R91, R13, R91 ;  /* 0x0000005b0d5b7220 */ /* 0x000fe20000410000 */
[----:B------:R-:W-:Y:S01]  /*97e0*/  F2FP.BF16.PACK_AB R82, R83, R82 ;  /* 0x000000525352723e */ /* 0x000fe200000010ff */
[----:B------:R-:W-:-:S02]  /*97f0*/  FMUL.FTZ R114, R13, R114 ;  /* 0x000000720d727220 */ /* 0x000fc40000410000 */
[----:B------:R-:W-:Y:S01]  /*9800*/  FMUL.FTZ R115, R13, R115 ;  /* 0x000000730d737220 */ /* 0x000fe20000410000 */
[----:B------:R-:W-:Y:S01]  /*9810*/  F2FP.BF16.PACK_AB R90, R91, R90 ;  /* 0x0000005a5b5a723e */ /* 0x000fe200000010ff */
[C---:B------:R-:W-:Y:S01]  /*9820*/  FMUL.FTZ R98, R13.reuse, R98 ;  /* 0x000000620d627220 */ /* 0x040fe20000410000 */
[----:B--2---:R-:W-:Y:S01]  /*9830*/  @!P1 ISETP.NE.AND P2, PT, R12, RZ, PT ;  /* 0x000000ff0c00920c */ /* 0x004fe20003f45270 */
[----:B------:R-:W-:Y:S01]  /*9840*/  FMUL.FTZ R99, R13, R99 ;  /* 0x000000630d637220 */ /* 0x000fe20000410000 */
[----:B------:R-:W-:Y:S01]  /*9850*/  F2FP.BF16.PACK_AB R114, R115, R114 ;  /* 0x000000727372723e */ /* 0x000fe200000010ff */
[C---:B------:R-:W-:Y:S02]  /*9860*/  FMUL.FTZ R102, R13.reuse, R102 ;  /* 0x000000660d667220 */ /* 0x040fe40000410000 */
[----:B------:R-:W-:Y:S01]  /*9870*/  FMUL.FTZ R13, R13, R103 ;  /* 0x000000670d0d7220 */ /* 0x000fe20000410000 */
[----:B------:R-:W-:Y:S01]  /*9880*/  F2FP.BF16.PACK_AB R98, R99, R98 ;  /* 0x000000626362723e */ /* 0x000fe200000010ff */
[----:B------:R-:W-:-:S02]  /*9890*/  IMAD.IADD R23, R0, 0x1, R15 ;  /* 0x0000000100177824 */ /* 0x000fc400078e020f */
[----:B----4-:R-:W-:Y:S01]  /*98a0*/  @P6 FMUL.FTZ R2, R2, 0.69314718246459960938 ;  /* 0x3f31721802026820 */ /* 0x010fe20000410000 */
[----:B------:R-:W-:Y:S01]  /*98b0*/  F2FP.BF16.PACK_AB R102, R13, R102 ;  /* 0x000000660d66723e */ /* 0x000fe200000010ff */
[----:B-----5:R-:W-:Y:S01]  /*98c0*/  @P5 FMUL.FTZ R5, R5, 0.69314718246459960938 ;  /* 0x3f31721805055820 */ /* 0x020fe20000410000 */
[----:B------:R-:W-:Y:S01]  /*98d0*/  IADD3 R13, R11, R0, RZ ;  /* 0x000000000b0d7210 */ /* 0x000fe20007ffe0ff */
[----:B-1----:R-:W-:-:S03]  /*98e0*/  @P4 FMUL.FTZ R4, R4, 0.69314718246459960938 ;  /* 0x3f31721804044820 */ /* 0x002fc60000410000 */
[----:B------:R-:W-:Y:S01]  /*98f0*/  IADD3 R19, R13, R16, RZ ;  /* 0x000000100d137210 */ /* 0x000fe20007ffe0ff */
[----:B------:R-:W-:Y:S01]  /*9900*/  STS [R13], R120 ;  /* 0x000000780d007388 */ /* 0x000fe20000000800 */
[----:B---3--:R-:W-:-:S03]  /*9910*/  @!P0 IMAD.WIDE.U32 R48, R8, c[0x0][0x1e0], RZ ;  /* 0x0000780008308a25 */ /* 0x008fc600078e00ff */
[----:B------:R-:W-:Y:S02]  /*9920*/  STS [R13+0x400], R122 ;  /* 0x0004007a0d007388 */ /* 0x000fe40000000800 */
[----:B------:R-:W-:Y:S01]  /*9930*/  @!P0 MOV R6, R48 ;  /* 0x0000003000068202 */ /* 0x000fe20000000f00 */
[----:B------:R-:W-:Y:S01]  /*9940*/  @P3 FMUL.FTZ R48, R14, 0.69314718246459960938 ;  /* 0x3f3172180e303820 */ /* 0x000fe20000410000 */
[----:B------:R-:W-:Y:S04]  /*9950*/  STS [R11+0x2000], R124 ;  /* 0x0020007c0b007388 */ /* 0x000fe80000000800 */
[----:B------:R1:W-:Y:S04]  /*9960*/  STS [R11+0x2400], R126 ;  /* 0x0024007e0b007388 */ /* 0x0003e80000000800 */
[----:B------:R-:W-:Y:S04]  /*9970*/  STS [R13+0x2000], R68 ;  /* 0x002000440d007388 */ /* 0x000fe80000000800 */
[----:B------:R2:W-:Y:S04]  /*9980*/  STS [R13+0x2400], R70 ;  /* 0x002400460d007388 */ /* 0x0005e80000000800 */
[----:B------:R-:W-:Y:S04]  /*9990*/  STS [R17], R72 ;  /* 0x0000004811007388 */ /* 0x000fe80000000800 */
[----:B------:R-:W-:Y:S04]  /*99a0*/  STS [R17+0x400], R74 ;  /* 0x0004004a11007388 */ /* 0x000fe80000000800 */
[----:B------:R-:W-:Y:S04]  /*99b0*/  STS [R19], R116 ;  /* 0x0000007413007388 */ /* 0x000fe80000000800 */
[----:B------:R-:W-:Y:S01]  /*99c0*/  STS [R19+0x400], R118 ;  /* 0x0004007613007388 */ /* 0x000fe20000000800 */
[----:B-1----:R-:W-:-:S03]  /*99d0*/  @P1 MOV R11, c[0x0][0x210] ;  /* 0x00008400000b1a02 */ /* 0x002fc60000000f00 */
[----:B------:R-:W-:Y:S02]  /*99e0*/  STS [R17+0x2000], R76 ;  /* 0x0020004c11007388 */ /* 0x000fe40000000800 */
[----:B------:R-:W-:Y:S02]  /*99f0*/  @P1 IMAD R11, R11, c[0x0][0x214], RZ ;  /* 0x000085000b0b1a24 */ /* 0x000fe400078e02ff */
[----:B------:R1:W-:Y:S01]  /*9a00*/  STS [R17+0x2400], R78 ;  /* 0x0024004e11007388 */ /* 0x0003e20000000800 */
[----:B--2---:R-:W-:-:S03]  /*9a10*/  @!P1 MOV R13, c[0x0][0x214] ;  /* 0x00008500000d9a02 */ /* 0x004fc60000000f00 */
[----:B------:R-:W-:Y:S01]  /*9a20*/  STS [R19+0x2000], R80 ;  /* 0x0020005013007388 */ /* 0x000fe20000000800 */
[----:B------:R-:W-:Y:S02]  /*9a30*/  @!P1 SEL R11, R13, c[0x0][0x234], !P2 ;  /* 0x00008d000d0b9a07 */ /* 0x000fe40005000000 */
[----:B------:R-:W-:Y:S01]  /*9a40*/  ISETP.NE.AND P2, PT, R12, RZ, PT ;  /* 0x000000ff0c00720c */ /* 0x000fe20003f45270 */
[----:B------:R2:W-:Y:S01]  /*9a50*/  STS [R19+0x2400], R82 ;  /* 0x0024005213007388 */ /* 0x0005e20000000800 */
[----:B------:R-:W-:Y:S01]  /*9a60*/  @P1 MOV R13, 0x1 ;  /* 0x00000001000d1802 */ /* 0x000fe20000000f00 */
[----:B------:R-:W-:Y:S01]  /*9a70*/  @!P1 IMAD R13, R11, c[0x0][0x1c0], RZ ;  /* 0x000070000b0d9a24 */ /* 0x000fe200078e02ff */
[----:B------:R-:W-:Y:S01]  /*9a80*/  ISETP.EQ.AND P2, PT, R3, RZ, P2 ;  /* 0x000000ff0300720c */ /* 0x000fe20001742270 */
[----:B------:R-:W-:Y:S01]  /*9a90*/  STS [R15], R84 ;  /* 0x000000540f007388 */ /* 0x000fe20000000800 */
[----:B------:R-:W-:Y:S01]  /*9aa0*/  @!P0 SHF.R.S32.HI R3, RZ, 0x1f, R8 ;  /* 0x0000001fff038819 */ /* 0x000fe20000011408 */
[----:B------:R-:W-:-:S02]  /*9ab0*/  IMAD R13, R8, R13, RZ ;  /* 0x0000000d080d7224 */ /* 0x000fc400078e02ff */
[----:B------:R-:W-:Y:S02]  /*9ac0*/  STS [R15+0x400], R86 ;  /* 0x000400560f007388 */ /* 0x000fe40000000800 */
[----:B------:R-:W-:Y:S01]  /*9ad0*/  @!P0 IMAD R3, R3, c[0x0][0x1e0], RZ ;  /* 0x0000780003038a24 */ /* 0x000fe200078e02ff */
[----:B------:R-:W-:Y:S01]  /*9ae0*/  SEL R13, R13, RZ, !P2 ;  /* 0x000000ff0d0d7207 */ /* 0x000fe20005000000 */
[----:B------:R-:W-:Y:S02]  /*9af0*/  STS [R23], R92 ;  /* 0x0000005c17007388 */ /* 0x000fe40000000800 */
[----:B------:R-:W-:Y:S02]  /*9b00*/  @!P0 IMAD R3, R8, c[0x0][0x1e4], R3 ;  /* 0x0000790008038a24 */ /* 0x000fe400078e0203 */
[----:B------:R-:W-:Y:S01]  /*9b10*/  STS [R23+0x400], R94 ;  /* 0x0004005e17007388 */ /* 0x000fe20000000800 */
[----:B-1----:R-:W-:Y:S01]  /*9b20*/  IADD3 R17, R16, R15, RZ ;  /* 0x0000000f10117210 */ /* 0x002fe20007ffe0ff */
[----:B------:R-:W-:Y:S01]  /*9b30*/  @P2 IMAD R0, R8, c[0x0][0x214], RZ ;  /* 0x0000850008002a24 */ /* 0x000fe200078e02ff */
[----:B------:R-:W-:Y:S01]  /*9b40*/  @!P2 CS2R R50, SRZ ;  /* 0x000000000032a805 */ /* 0x000fe2000001ff00 */
[----:B------:R-:W-:Y:S01]  /*9b50*/  STS [R15+0x2000], R88 ;  /* 0x002000580f007388 */ /* 0x000fe20000000800 */
[----:B------:R-:W-:-:S02]  /*9b60*/  @!P0 IADD3 R9, R49, R3, RZ ;  /* 0x0000000331098210 */ /* 0x000fc40007ffe0ff */
[----:B------:R-:W-:Y:S01]  /*9b70*/  @P2 SEL R197, R0, R197, !P0 ;  /* 0x000000c500c52207 */ /* 0x000fe20004000000 */
[----:B------:R1:W-:Y:S01]  /*9b80*/  STS [R15+0x2400], R90 ;  /* 0x0024005a0f007388 */ /* 0x0003e20000000800 */
[----:B--2---:R-:W-:Y:S02]  /*9b90*/  IADD3 R19, R16, R23, RZ ;  /* 0x0000001710137210 */ /* 0x004fe40007ffe0ff */
[----:B------:R-:W-:Y:S01]  /*9ba0*/  @P2 SHF.R.S32.HI R51, RZ, 0x1f, R197 ;  /* 0x0000001fff332819 */ /* 0x000fe200000114c5 */
[----:B------:R2:W-:Y:S01]  /*9bb0*/  STS [R23+0x2000], R112 ;  /* 0x0020007017007388 */ /* 0x0005e20000000800 */
[----:B------:R-:W-:Y:S02]  /*9bc0*/  @P2 MOV R50, R197 ;  /* 0x000000c500322202 */ /* 0x000fe40000000f00 */
[----:B------:R-:W-:Y:S01]  /*9bd0*/  LOP3.LUT P2, RZ, R200, 0x3, RZ, 0xc0, !PT ;  /* 0x00000003c8ff7812 */ /* 0x000fe2000784c0ff */
[----:B------:R2:W-:Y:S01]  /*9be0*/  STS [R23+0x2400], R114 ;  /* 0x0024007217007388 */ /* 0x0005e20000000800 */
[----:B------:R-:W-:Y:S01]  /*9bf0*/  MOV R8, 0x7f800000 ;  /* 0x7f80000000087802 */ /* 0x000fe20000000f00 */
[----:B------:R-:W-:Y:S01]  /*9c00*/  @P6 FFMA.FTZ R8, R135, c[0x0][0x238], R2 ;  /* 0x00008e0087086a23 */ /* 0x000fe20000010002 */
[----:B------:R-:W-:Y:S01]  /*9c10*/  MOV R2, 0x7f800000 ;  /* 0x7f80000000027802 */ /* 0x000fe20000000f00 */
[----:B------:R2:W-:Y:S01]  /*9c20*/  STS [R17], R108 ;  /* 0x0000006c11007388 */ /* 0x0005e20000000800 */
[----:B------:R-:W-:Y:S01]  /*9c30*/  MOV R3, 0x7f800000 ;  /* 0x7f80000000037802 */ /* 0x000fe20000000f00 */
[----:B------:R-:W-:-:S02]  /*9c40*/  @P4 FFMA.FTZ R2, R133, c[0x0][0x238], R4 ;  /* 0x00008e0085024a23 */ /* 0x000fc40000010004 */
[----:B------:R2:W-:Y:S01]  /*9c50*/  STS [R17+0x400], R110 ;  /* 0x0004006e11007388 */ /* 0x0005e20000000800 */
[----:B------:R-:W-:-:S03]  /*9c60*/  @P3 FFMA.FTZ R3, R7, c[0x0][0x238], R48 ;  /* 0x00008e0007033a23 */ /* 0x000fc60000010030 */
[----:B------:R2:W-:Y:S04]  /*9c70*/  STS [R19], R104 ;  /* 0x0000006813007388 */ /* 0x0005e80000000800 */
[----:B------:R2:W-:Y:S01]  /*9c80*/  STS [R21], R106 ;  /* 0x0000006a15007388 */ /* 0x0005e20000000800 */
[----:B-1----:R-:W-:Y:S01]  /*9c90*/  @P1 MOV R15, c[0x0][0x210] ;  /* 0x00008400000f1a02 */ /* 0x002fe20000000f00 */
[----:B------:R-:W-:Y:S02]  /*9ca0*/  @!P1 IMAD.MOV.U32 R15, RZ, RZ, 0x1 ;  /* 0x00000001ff0f9424 */ /* 0x000fe400078e00ff */
[----:B------:R2:W-:Y:S04]  /*9cb0*/  STS [R17+0x2000], R96 ;  /* 0x0020006011007388 */ /* 0x0005e80000000800 */
[----:B------:R2:W-:Y:S04]  /*9cc0*/  STS [R17+0x2400], R98 ;  /* 0x0024006211007388 */ /* 0x0005e80000000800 */
[----:B------:R2:W-:Y:S04]  /*9cd0*/  STS [R19+0x2000], R100 ;  /* 0x0020006413007388 */ /* 0x0005e80000000800 */
[----:B------:R2:W-:Y:S04]  /*9ce0*/  STS [R21+0x2000], R102 ;  /* 0x0020006615007388 */ /* 0x0005e80000000800 */
[----:B------:R-:W-:Y:S06]  /*9cf0*/  BAR.SYNC.DEFER_BLOCKING 0x0 ;  /* 0x0000000000007b1d */ /* 0x000fec0000010000 */
[----:B------:R-:W1:Y:S04]  /*9d00*/  S2R R0, SR_CTAID.X ;  /* 0x0000000000007919 */ /* 0x000e680000002500 */
[----:B------:R-:W3:Y:S04]  /*9d10*/  S2R R12, SR_CTAID.Z ;  /* 0x00000000000c7919 */ /* 0x000ee80000002700 */
[----:B------:R2:W4:Y:S04]  /*9d20*/  LDS.128 R40, [R198] ;  /* 0x00000000c6287984 */ /* 0x0005280000000c00 */
[----:B------:R2:W2:Y:S01]  /*9d30*/  LDS.128 R36, [R198+0x800] ;  /* 0x00080000c6247984 */ /* 0x0004a20000000c00 */
[----:B-1----:R-:W-:-:S03]  /*9d40*/  IMAD R0, R0, R15, RZ ;  /* 0x0000000f00007224 */ /* 0x002fc600078e02ff */
[----:B------:R1:W1:Y:S01]  /*9d50*/  LDS.128 R32, [R198+0x1000] ;  /* 0x00100000c6207984 */ /* 0x0002620000000c00 */
[----:B---3--:R-:W-:Y:S01]  /*9d60*/  IMAD R13, R12, R11, R13 ;  /* 0x0000000b0c0d7224 */ /* 0x008fe200078e020d */
[----:B------:R-:W-:Y:S02]  /*9d70*/  SHF.L.U32 R0, R0, 0x7, RZ ;  /* 0x0000000700007819 */ /* 0x000fe400000006ff */
[----:B------:R3:W1:Y:S01]  /*9d80*/  LDS.128 R28, [R198+0x1800] ;  /* 0x00180000c61c7984 */ /* 0x0006620000000c00 */
[----:B------:R-:W-:Y:S01]  /*9d90*/  MOV R11, 0x7f800000 ;  /* 0x7f800000000b7802 */ /* 0x000fe20000000f00 */
[----:B------:R-:W-:Y:S01]  /*9da0*/  @P5 FFMA.FTZ R11, R134, c[0x0][0x238], R5 ;  /* 0x00008e00860b5a23 */ /* 0x000fe20000010005 */
[--C-:B------:R-:W-:Y:S01]  /*9db0*/  IADD3 R14, P1, P0, R0, R50, R13.reuse ;  /* 0x00000032000e7210 */ /* 0x100fe2000783e00d */
[----:B------:R3:W1:Y:S01]  /*9dc0*/  LDS.128 R24, [R198+0x2000] ;  /* 0x00200000c6187984 */ /* 0x0006620000000c00 */
[----:B------:R-:W-:Y:S02]  /*9dd0*/  SHF.R.S32.HI R0, RZ, 0x1f, R0 ;  /* 0x0000001fff007819 */ /* 0x000fe40000011400 */
[----:B------:R-:W-:Y:S01]  /*9de0*/  SHF.R.S32.HI R13, RZ, 0x1f, R13 ;  /* 0x0000001fff0d7819 */ /* 0x000fe2000001140d */
[----:B------:R3:W1:Y:S03]  /*9df0*/  LDS.128 R20, [R198+0x2800] ;  /* 0x00280000c6147984 */ /* 0x0006660000000c00 */
[----:B------:R-:W-:Y:S01]  /*9e00*/  IADD3.X R0, R0, R51, R13, P1, P0 ;  /* 0x0000003300007210 */ /* 0x000fe20000fe040d */
[----:B------:R3:W1:Y:S04]  /*9e10*/  LDS.128 R16, [R198+0x3000] ;  /* 0x00300000c6107984 */ /* 0x0006680000000c00 */
[----:B------:R3:W1:Y:S01]  /*9e20*/  LDS.128 R44, [R198+0x3800] ;  /* 0x00380000c62c7984 */ /* 0x0006620000000c00 */
        /* <DEDUP_REMOVED lines=18> */
[-C--:B------:R-:W-:Y:S01]  /*9f50*/  @!P5 IMAD R13, R13, R15.reuse, RZ ;  /* 0x0000000f0d0dd224 */ /* 0x080fe200078e02ff */
        /* <DEDUP_REMOVED lines=21> */
.L_x_963:
[----:B------:R-:W-:Y:S05]  /*a0b0*/  BSYNC B0 ;  /* 0x0000000000007941 */ /* 0x000fea0003800000 */
.L_x_962:
[----:B------:R-:W-:Y:S01]  /*a0c0*/  IADD3 R6, P0, R218, R6, RZ ;  /* 0x00000006da067210 */ /* 0x000fe20007f1e0ff */
[----:B------:R-:W-:Y:S01]  /*a0d0*/  BSSY B0, `(.L_x_964) ;  /* 0x0000011000007945 */ /* 0x000fe20003800000 */
[----:B------:R-:W-:-:S02]  /*a0e0*/  SHF.R.S32.HI R0, RZ, 0x1f, R12 ;  /* 0x0000001fff007819 */ /* 0x000fc4000001140c */
[----:B------:R-:W-:Y:S02]  /*a0f0*/  IADD3.X R7, R219, R9, RZ, P0, !PT ;  /* 0x00000009db077210 */ /* 0x000fe400007fe4ff */
[----:B------:R-:W-:Y:S01]  /*a100*/  ISETP.GE.AND P0, PT, R228, R196, PT ;  /* 0x000000c4e400720c */ /* 0x000fe20003f06270 */
[----:B---3--:R-:W-:-:S04]  /*a110*/  IMAD R3, R0, c[0x0][0x1f0], RZ ;  /* 0x00007c0000037a24 */ /* 0x008fc800078e02ff */
[C---:B------:R-:W-:Y:S02]  /*a120*/  IMAD R3, R12.reuse, c[0x0][0x1f4], R3 ;  /* 0x00007d000c037a24 */ /* 0x040fe400078e0203 */
[----:B------:R-:W-:-:S05]  /*a130*/  IMAD.WIDE.U32 R12, R12, c[0x0][0x1f0], R6 ;  /* 0x00007c000c0c7a25 */ /* 0x000fca00078e0006 */
[----:B------:R-:W-:Y:S01]  /*a140*/  IADD3 R5, R13, R3, RZ ;  /* 0x000000030d057210 */ /* 0x000fe20007ffe0ff */
        /* <DEDUP_REMOVED lines=8> */
[----:B----4-:R3:W-:Y:S02]  /*a1d0*/  STG.E.128 [R2.64], R40 ;  /* 0x0000002802007986 */ /* 0x0107e4000c101d14 */
.L_x_965:
[----:B------:R-:W-:Y:S05]  /*a1e0*/  BSYNC B0 ;  /* 0x0000000000007941 */ /* 0x000fea0003800000 */
.L_x_964:
[----:B------:R-:W-:Y:S01]  /*a1f0*/  ISETP.GE.AND P0, PT, R211, R196, PT ;  /* 0x000000c4d300720c */ /* 0x000fe20003f06270 */
[----:B------:R-:W-:-:S12]  /*a200*/  BSSY B0, `(.L_x_966) ;  /* 0x000000d000007945 */ /* 0x000fd80003800000 */
        /* <DEDUP_REMOVED lines=12> */
.L_x_967:
[----:B------:R-:W-:Y:S05]  /*a2d0*/  BSYNC B0 ;  /* 0x0000000000007941 */ /* 0x000fea0003800000 */
.L_x_966:
[----:B------:R-:W-:Y:S01]  /*a2e0*/  ISETP.GE.AND P0, PT, R209, R196, PT ;  /* 0x000000c4d100720c */ /* 0x000fe20003f06270 */
[----:B------:R-:W-:-:S12]  /*a2f0*/  BSSY B0, `(.L_x_968) ;  /* 0x000000d000007945 */ /* 0x000fd80003800000 */
        /* <DEDUP_REMOVED lines=12> */
.L_x_969:
[----:B------:R-:W-:Y:S05]  /*a3c0*/  BSYNC B0 ;  /* 0x0000000000007941 */ /* 0x000fea0003800000 */
.L_x_968:
[----:B------:R-:W-:Y:S01]  /*a3d0*/  ISETP.GE.AND P0, PT, R207, R196, PT ;  /* 0x000000c4cf00720c */ /* 0x000fe20003f06270 */
[----:B------:R-:W-:-:S12]  /*a3e0*/  BSSY B0, `(.L_x_970) ;  /* 0x000000d000007945 */ /* 0x000fd80003800000 */
        /* <DEDUP_REMOVED lines=12> */
.L_x_971:
[----:B------:R-:W-:Y:S05]  /*a4b0*/  BSYNC B0 ;  /* 0x0000000000007941 */ /* 0x000fea0003800000 */
.L_x_970:
        /* <DEDUP_REMOVED lines=14> */
.L_x_973:
[----:B------:R-:W-:Y:S05]  /*a5a0*/  BSYNC B0 ;  /* 0x0000000000007941 */ /* 0x000fea0003800000 */
.L_x_972:
        /* <DEDUP_REMOVED lines=14> */
.L_x_975:
[----:B------:R-:W-:Y:S05]  /*a690*/  BSYNC B0 ;  /* 0x0000000000007941 */ /* 0x000fea0003800000 */
.L_x_974:
        /* <DEDUP_REMOVED lines=14> */
.L_x_977:
[----:B------:R-:W-:Y:S05]  /*a780*/  BSYNC B0 ;  /* 0x0000000000007941 */ /* 0x000fea0003800000 */
.L_x_976:
[----:B------:R-:W-:-:S13]  /*a790*/  ISETP.GE.AND P0, PT, R199, R196, PT ;  /* 0x000000c4c700720c */ /* 0x000fda0003f06270 */
[----:B------:R-:W-:Y:S05]  /*a7a0*/  @P0 EXIT ;  /* 0x000000000000094d */ /* 0x000fea0003800000 */
[----:B------:R-:W-:Y:S02]  /*a7b0*/  IADD3 R0, P0, R220, 0x70, RZ ;  /* 0x00000070dc007810 */ /* 0x000fe40007f1e0ff */
[----:B------:R-:W-:Y:S02]  /*a7c0*/  MOV R4, R12 ;  /* 0x0000000c00047202 */ /* 0x000fe40000000f00 */
[----:B------:R-:W-:-:S03]  /*a7d0*/  IADD3.X R220, RZ, R221, RZ, P0, !PT ;  /* 0x000000ddffdc7210 */ /* 0x000fc600007fe4ff */
[----:B------:R-:W-:-:S04]  /*a7e0*/  IMAD.WIDE.U32 R4, R0, c[0x0][0x1e8], R4 ;  /* 0x00007a0000047a25 */ /* 0x000fc800078e0004 */
[----:B-123--:R-:W-:Y:S01]  /*a7f0*/  IMAD R3, R220, c[0x0][0x1e8], RZ ;  /* 0x00007a00dc037a24 */ /* 0x00efe200078e02ff */
[----:B------:R-:W-:-:S03]  /*a800*/  LEA R2, P0, R4, c[0x0][0x1d0], 0x1 ;  /* 0x0000740004027a11 */ /* 0x000fc600078008ff */
[----:B------:R-:W-:-:S05]  /*a810*/  IMAD R3, R0, c[0x0][0x1ec], R3 ;  /* 0x00007b0000037a24 */ /* 0x000fca00078e0203 */
[----:B------:R-:W-:-:S04]  /*a820*/  IADD3 R3, R5, R3, RZ ;  /* 0x0000000305037210 */ /* 0x000fc80007ffe0ff */
[----:B------:R-:W-:-:S05]  /*a830*/  LEA.HI.X R3, R4, c[0x0][0x1d4], R3, 0x1, P0 ;  /* 0x0000750004037a11 */ /* 0x000fca00000f0c03 */
[----:B------:R-:W-:Y:S01]  /*a840*/  STG.E.128 [R2.64], R44 ;  /* 0x0000002c02007986 */ /* 0x000fe2000c101d14 */
[----:B------:R-:W-:Y:S05]  /*a850*/  EXIT ;  /* 0x000000000000794d */ /* 0x000fea0003800000 */
.L_x_954:
[----:B------:R-:W1:Y:S01]  /*a860*/  LDC.U8 R3, c[0x0][0x329] ;  /* 0x0000ca40ff037b82 */ /* 0x000e620000000000 */
[----:B------:R-:W-:Y:S01]  /*a870*/  ISETP.NE.AND P4, PT, R197, -0x1, PT ;  /* 0xffffffffc500780c */ /* 0x000fe20003f85270 */
[----:B------:R-:W-:Y:S01]  /*a880*/  IMAD.IADD R9, R9, 0x1, -R196 ;  /* 0x0000000109097824 */ /* 0x000fe200078e0ac4 */
[----:B------:R-:W-:Y:S01]  /*a890*/  LEA.HI R6, R8, R127, RZ, 0x3 ;  /* 0x0000007f08067211 */ /* 0x000fe200078f18ff */
[----:B------:R-:W-:Y:S01]  /*a8a0*/  BSSY B0, `(.L_x_978) ;  /* 0x000003a000007945 */ /* 0x000fe20003800000 */
[----:B------:R-:W-:Y:S02]  /*a8b0*/  SHF.R.S32.HI R23, RZ, 0x1f, R4 ;  /* 0x0000001fff177819 */ /* 0x000fe40000011404 */
[----:B------:R-:W-:Y:S01]  /*a8c0*/  LOP3.LUT R14, R6, 0x1ffffff8, RZ, 0xc0, !PT ;  /* 0x1ffffff8060e7812 */ /* 0x000fe200078ec0ff */
[----:B------:R-:W2:Y:S01]  /*a8d0*/  LDC.U8 R2, c[0x0][0x328] ;  /* 0x0000ca00ff027b82 */ /* 0x000ea20000000000 */
[----:B------:R-:W-:Y:S01]  /*a8e0*/  SHF.R.S32.HI R6, RZ, 0x3, R6 ;  /* 0x00000003ff067819 */ /* 0x000fe20000011406 */
[----:B------:R-:W-:-:S04]  /*a8f0*/  IMAD R23, R23, c[0x0][0x1f0], RZ ;  /* 0x00007c0017177a24 */ /* 0x000fc800078e02ff */
[----:B------:R-:W-:Y:S01]  /*a900*/  @!P4 SHF.R.S32.HI R8, RZ, 0x1f, R7 ;  /* 0x0000001fff08c819 */ /* 0x000fe20000011407 */
[----:B------:R-:W-:-:S04]  /*a910*/  @!P4 IMAD.WIDE.U32 R12, R7, c[0x0][0x1e0], RZ ;  /* 0x00007800070cca25 */ /* 0x000fc800078e00ff */
[----:B------:R-:W-:Y:S02]  /*a920*/  @!P4 IMAD R8, R8, c[0x0][0x1e0], RZ ;  /* 0x000078000808ca24 */ /* 0x000fe400078e02ff */
[----:B------:R-:W-:Y:S01]  /*a930*/  @P4 IMAD.WIDE.U32 R10, R197, c[0x0][0x1e8], RZ ;  /* 0x00007a00c50a4a25 */ /* 0x000fe200078e00ff */
[----:B------:R-:W-:Y:S02]  /*a940*/  @!P4 MOV R10, R12 ;  /* 0x0000000c000ac202 */ /* 0x000fe40000000f00 */
[----:B-1----:R-:W-:Y:S01]  /*a950*/  ISETP.NE.AND P3, PT, R3, RZ, PT ;  /* 0x000000ff0300720c */ /* 0x002fe20003f65270 */
[----:B------:R-:W-:Y:S02]  /*a960*/  @!P4 IMAD R8, R7, c[0x0][0x1e4], R8 ;  /* 0x000079000708ca24 */ /* 0x000fe400078e0208 */
[----:B------:R-:W-:Y:S02]  /*a970*/  @P4 IMAD R0, R197, c[0x0][0x1ec], R11 ;  /* 0x00007b00c5004a24 */ /* 0x000fe400078e020b */
[----:B------:R-:W-:Y:S01]  /*a980*/  IMAD R23, R4, c[0x0][0x1f4], R23 ;  /* 0x00007d0004177a24 */ /* 0x000fe200078e0217 */
[----:B------:R-:W-:-:S02]  /*a990*/  @!P4 IADD3 R0, R13, R8, RZ ;  /* 0x000000080d00c210 */ /* 0x000fc40007ffe0ff */
[----:B--2---:R-:W-:-:S04]  /*a9a0*/  ISETP.NE.AND P2, PT, R2, RZ, PT ;  /* 0x000000ff0200720c */ /* 0x004fc80003f45270 */
[----:B------:R-:W-:Y:S01]  /*a9b0*/  ISETP.EQ.AND P2, PT, R3, RZ, P2 ;  /* 0x000000ff0300720c */ /* 0x000fe20001742270 */
[----:B------:R-:W-:Y:S01]  /*a9c0*/  @P3 IMAD.MOV.U32 R5, RZ, RZ, c[0x0][0x210] ;  /* 0x00008400ff053624 */ /* 0x000fe200078e00ff */
[----:B------:R-:W-:Y:S01]  /*a9d0*/  @!P3 ISETP.NE.AND P1, PT, R2, RZ, PT ;  /* 0x000000ff0200b20c */ /* 0x000fe20003f25270 */
[----:B------:R-:W-:Y:S01]  /*a9e0*/  @!P3 IMAD.MOV.U32 R2, RZ, RZ, c[0x0][0x214] ;  /* 0x00008500ff02b624 */ /* 0x000fe200078e00ff */
[----:B------:R-:W-:Y:S01]  /*a9f0*/  ISETP.NE.OR P0, PT, R197, -0x1, !P2 ;  /* 0xffffffffc500780c */ /* 0x000fe20005705670 */
[----:B------:R-:W-:Y:S02]  /*aa00*/  IMAD.IADD R3, R127, 0x1, -R14 ;  /* 0x000000017f037824 */ /* 0x000fe400078e0a0e */
[----:B------:R-:W-:Y:S01]  /*aa10*/  @P3 IMAD R5, R5, c[0x0][0x214], RZ ;  /* 0x0000850005053a24 */ /* 0x000fe200078e02ff */
[----:B------:R-:W-:Y:S01]  /*aa20*/  @!P3 SEL R5, R2, c[0x0][0x234], !P1 ;  /* 0x00008d000205ba07 */ /* 0x000fe20004800000 */
[----:B------:R-:W-:Y:S02]  /*aa30*/  IMAD.SHL.U32 R3, R3, 0x8, RZ ;  /* 0x0000000803037824 */ /* 0x000fe400078e00ff */
[----:B------:R-:W-:-:S02]  /*aa40*/  @P3 IMAD.MOV.U32 R2, RZ, RZ, 0x1 ;  /* 0x00000001ff023424 */ /* 0x000fc400078e00ff */
[----:B------:R-:W-:Y:S01]  /*aa50*/  @!P3 IMAD R2, R5, c[0x0][0x1c0], RZ ;  /* 0x000070000502ba24 */ /* 0x000fe200078e02ff */
[----:B------:R-:W-:Y:S01]  /*aa60*/  IADD3 R10, P1, R3, R10, RZ ;  /* 0x0000000a030a7210 */ /* 0x000fe20007f3e0ff */
[----:B------:R-:W-:Y:S02]  /*aa70*/  @!P2 CS2R R12, SRZ ;  /* 0x00000000000ca805 */ /* 0x000fe4000001ff00 */
[----:B------:R-:W-:Y:S01]  /*aa80*/  @!P0 IMAD R197, R7, c[0x0][0x214], RZ ;  /* 0x0000850007c58a24 */ /* 0x000fe200078e02ff */
[----:B------:R-:W-:Y:S01]  /*aa90*/  LEA.HI.X.SX32 R11, R3, R0, 0x1, P1 ;  /* 0x00000000030b7211 */ /* 0x000fe200008f0eff */
[----:B------:R-:W-:Y:S01]  /*aaa0*/  IMAD R0, R7, R2, RZ ;  /* 0x0000000207007224 */ /* 0x000fe200078e02ff */
[----:B------:R-:W-:Y:S01]  /*aab0*/  SHF.R.S32.HI R7, RZ, 0x1f, R6 ;  /* 0x0000001fff077819 */ /* 0x000fe20000011406 */
[----:B------:R-:W-:Y:S01]  /*aac0*/  @P3 IMAD.MOV.U32 R3, RZ, RZ, c[0x0][0x210] ;  /* 0x00008400ff033624 */ /* 0x000fe200078e00ff */
[--C-:B------:R-:W-:Y:S01]  /*aad0*/  @P2 SHF.R.S32.HI R13, RZ, 0x1f, R197.reuse ;  /* 0x0000001fff0d2819 */ /* 0x100fe200000114c5 */
[----:B------:R-:W-:Y:S01]  /*aae0*/  @P2 IMAD.MOV.U32 R12, RZ, RZ, R197 ;  /* 0x000000ffff0c2224 */ /* 0x000fe200078e00c5 */
[----:B------:R-:W-:Y:S01]  /*aaf0*/  SEL R0, R0, RZ, !P2 ;  /* 0x000000ff00007207 */ /* 0x000fe20005000000 */
[----:B------:R-:W-:Y:S01]  /*ab00*/  IMAD.WIDE.U32 R10, R4, c[0x0][0x1f0], R10 ;  /* 0x00007c00040a7a25 */ /* 0x000fe200078e000a */
[----:B------:R-:W-:-:S02]  /*ab10*/  @!P3 MOV R3, 0x1 ;  /* 0x000000010003b802 */ /* 0x000fc40000000f00 */
[----:B------:R-:W-:Y:S01]  /*ab20*/  ISETP.GE.AND P2, PT, R6, R9, PT ;  /* 0x000000090600720c */ /* 0x000fe20003f46270 */
[----:B------:R-:W-:Y:S01]  /*ab30*/  IMAD R15, R4, R5, R0 ;  /* 0x00000005040f7224 */ /* 0x000fe200078e0200 */
[----:B------:R-:W-:Y:S01]  /*ab40*/  IADD3 R23, R23, R11, RZ ;  /* 0x0000000b17177210 */ /* 0x000fe20007ffe0ff */
[----:B------:R-:W-:Y:S02]  /*ab50*/  IMAD R196, R196, R3, RZ ;  /* 0x00000003c4c47224 */ /* 0x000fe400078e02ff */
[----:B------:R-:W-:-:S03]  /*ab60*/  IMAD.WIDE R24, R123, 0x80, R6 ;  /* 0x000000807b187825 */ /* 0x000fc600078e0206 */
[--C-:B------:R-:W-:Y:S02]  /*ab70*/  IADD3 R0, P1, P0, R196, R12, R15.reuse ;  /* 0x0000000cc4007210 */ /* 0x100fe4000783e00f */
[----:B------:R-:W-:Y:S02]  /*ab80*/  SHF.R.S32.HI R5, RZ, 0x1f, R196 ;  /* 0x0000001fff057819 */ /* 0x000fe400000114c4 */
        /* <DEDUP_REMOVED lines=11> */
.L_x_979:
[----:B------:R-:W-:Y:S05]  /*ac40*/  BSYNC B0 ;  /* 0x0000000000007941 */ /* 0x000fea0003800000 */
.L_x_978:
[----:B------:R-:W-:Y:S01]  /*ac50*/  IADD3 R20, R6, 0x10, RZ ;  /* 0x0000001006147810 */ /* 0x000fe20007ffe0ff */
[----:B------:R-:W-:Y:S03]  /*ac60*/  BSSY B0, `(.L_x_980) ;  /* 0x000000e000007945 */ /* 0x000fe60003800000 */
[----:B------:R-:W-:-:S13]  /*ac70*/  ISETP.GE.AND P0, PT, R20, R9, PT ;  /* 0x000000091400720c */ /* 0x000fda0003f06270 */
        /* <DEDUP_REMOVED lines=12> */
.L_x_981:
[----:B------:R-:W-:Y:S05]  /*ad40*/  BSYNC B0 ;  /* 0x0000000000007941 */ /* 0x000fea0003800000 */
.L_x_980:
        /* <DEDUP_REMOVED lines=15> */
.L_x_983:
[----:B------:R-:W-:Y:S05]  /*ae40*/  BSYNC B0 ;  /* 0x0000000000007941 */ /* 0x000fea0003800000 */
.L_x_982:
        /* <DEDUP_REMOVED lines=15> */
.L_x_985:
[----:B------:R-:W-:Y:S05]  /*af40*/  BSYNC B0 ;  /* 0x0000000000007941 */ /* 0x000fea0003800000 */
.L_x_984:
        /* <DEDUP_REMOVED lines=15> */
.L_x_987:
[----:B------:R-:W-:Y:S05]  /*b040*/  BSYNC B0 ;  /* 0x0000000000007941 */ /* 0x000fea0003800000 */
.L_x_986:
        /* <DEDUP_REMOVED lines=15> */
.L_x_989:
[----:B------:R-:W-:Y:S05]  /*b140*/  BSYNC B0 ;  /* 0x0000000000007941 */ /* 0x000fea0003800000 */
.L_x_988:
        /* <DEDUP_REMOVED lines=15> */
.L_x_991:
[----:B------:R-:W-:Y:S05]  /*b240*/  BSYNC B0 ;  /* 0x0000000000007941 */ /* 0x000fea0003800000 */
.L_x_990:
[----:B-1----:R-:W-:Y:S01]  /*b250*/  IADD3 R4, R6, 0x70, RZ ;  /* 0x0000007006047810 */ /* 0x002fe20007ffe0ff */
        /* <DEDUP_REMOVED lines=13> */
.L_x_993:
[----:B------:R-:W-:Y:S05]  /*b330*/  BSYNC B0 ;  /* 0x0000000000007941 */ /* 0x000fea0003800000 */
.L_x_992:
        /* <DEDUP_REMOVED lines=27> */
[----:B--2---:R-:W-:Y:S01]  /*b4f0*/  @!P4 LEA.HI.X.SX32 R7, R16, R13, 0x1, P0 ;  /* 0x0000000d1007c211 */ /* 0x004fe200000f0eff */
[----:B------:R-:W-:Y:S01]  /*b500*/  @!P1 IMAD.MOV.U32 R5, RZ, RZ, 0x7f800000 ;  /* 0x7f800000ff059424 */ /* 0x000fe200078e00ff */
[----:B------:R-:W-:-:S09]  /*b510*/  @!P4 LEA R6, P0, R2, c[0x0][0x200], 0x2 ;  /* 0x000080000206ca11 */ /* 0x000fd200078010ff */
[----:B------:R-:W-:Y:S02]  /*b520*/  @!P2 IMAD R12, R12, R3, RZ ;  /* 0x000000030c0ca224 */ /* 0x000fe400078e02ff */
[----:B------:R-:W-:Y:S01]  /*b530*/  @!P2 IMAD.MOV.U32 R27, RZ, RZ, 0x7f800000 ;  /* 0x7f800000ff1ba424 */ /* 0x000fe200078e00ff */
        /* <DEDUP_REMOVED lines=15> */
[----:B--2---:R-:W-:-:S03]  /*b630*/  @!P5 IMAD.MOV.U32 R5, RZ, RZ, 0x7f800000 ;  /* 0x7f800000ff05d424 */ /* 0x004fc600078e00ff */
[----:B------:R-:W-:Y:S01]  /*b640*/  @!P1 LEA.HI.X.SX32 R15, R8, R13, 0x1, P0 ;  /* 0x0000000d080f9211 */ /* 0x000fe200000f0eff */
[----:B------:R-:W-:Y:S01]  /*b650*/  @!P3 IMAD.MOV.U32 R21, RZ, RZ, 0x7f800000 ;  /* 0x7f800000ff15b424 */ /* 0x000fe200078e00ff */
[C---:B-1----:R-:W-:Y:S01]  /*b660*/  @!P1 LEA R22, P0, R2.reuse, c[0x0][0x200], 0x2 ;  /* 0x0000800002169a11 */ /* 0x042fe200078010ff */
        /* <DEDUP_REMOVED lines=9> */
[----:B-1----:R-:W-:-:S03]  /*b700*/  IMAD.MOV.U32 R5, RZ, RZ, 0x7f800000 ;  /* 0x7f800000ff057424 */ /* 0x002fc600078e00ff */
[----:B------:R-:W-:-:S04]  /*b710*/  IADD3 R0, P0, R3, R0, RZ ;  /* 0x0000000003007210 */ /* 0x000fc80007f1e0ff */
[----:B------:R-:W-:Y:S02]  /*b720*/  LEA.HI.X.SX32 R3, R3, R13, 0x1, P0 ;  /* 0x0000000d03037211 */ /* 0x000fe400000f0eff */
[----:B------:R-:W-:-:S04]  /*b730*/  LEA R2, P0, R0, c[0x0][0x200], 0x2 ;  /* 0x0000800000027a11 */ /* 0x000fc800078010ff */
[----:B------:R-:W-:-:S05]  /*b740*/  LEA.HI.X R3, R0, c[0x0][0x204], R3, 0x2, P0 ;  /* 0x0000810000037a11 */ /* 0x000fca00000f1403 */
[----:B------:R-:W-:Y:S01]  /*b750*/  STG.E [R2.64], R5 ;  /* 0x0000000502007986 */ /* 0x000fe2000c101914 */
[----:B------:R-:W-:Y:S05]  /*b760*/  EXIT ;  /* 0x000000000000794d */ /* 0x000fea0003800000 */
.L_x_994:
        /* <DEDUP_REMOVED lines=9> */
.L_x_2126:


//--------------------- .text._ZN5flash16flash_fwd_kernelI23Flash_fwd_kernel_traitsILi64ELi128ELi64ELi4ELb0ELb0EN7cutlass10bfloat16_tE19Flash_kernel_traitsILi64ELi128ELi64ELi4ES3_EELb0ELb0ELb0ELb0ELb0ELb1ELb1ELb0EEEvNS_16Flash_fwd_paramsE --------------------------
	.section	.text._ZN5flash16flash_fwd_kernelI23Flash_fwd_kernel_traitsILi64ELi128ELi64ELi4ELb0ELb0EN7cutlass10bfloat16_tE19Flash_kernel_traitsILi64ELi128ELi64ELi4ES3_EELb0ELb0ELb0ELb0ELb0ELb1ELb1ELb0EEEvNS_16Flash_fwd_paramsE,"ax",@progbits
	.sectioninfo	@"SHI_REGISTERS=253"
	.align	128
        .global         _ZN5flash16flash_fwd_kernelI23Flash_fwd_kernel_traitsILi64ELi128ELi64ELi4ELb0ELb0EN7cutlass10bfloat16_tE19Flash_kernel_traitsILi64ELi128ELi64ELi4ES3_EELb0ELb0ELb0ELb0ELb0ELb1ELb1ELb0EEEvNS_16Flash_fwd_paramsE
        .type           _ZN5flash16flash_fwd_kernelI23Flash_fwd_kernel_traitsILi64ELi128ELi64ELi4ELb0ELb0EN7cutlass10bfloat16_tE19Flash_kernel_traitsILi64ELi128ELi64ELi4ES3_EELb0ELb0ELb0ELb0ELb0ELb1ELb1ELb0EEEvNS_16Flash_fwd_paramsE,@function
        .size           _ZN5flash16flash_fwd_kernelI23Flash_fwd_kernel_traitsILi64ELi128ELi64ELi4ELb0ELb0EN7cutlass10bfloat16_tE19Flash_kernel_traitsILi64ELi128ELi64ELi4ES3_EELb0ELb0ELb0ELb0ELb0ELb1ELb1ELb0EEEvNS_16Flash_fwd_paramsE,(.L_x_2127 - _ZN5flash16flash_fwd_kernelI23Flash_fwd_kernel_traitsILi64ELi128ELi64ELi4ELb0ELb0EN7cutlass10bfloat16_tE19Flash_kernel_traitsILi64ELi128ELi64ELi4ES3_EELb0ELb0ELb0ELb0ELb0ELb1ELb1ELb0EEEvNS_16Flash_fwd_paramsE)
        .other          _ZN5flash16flash_fwd_kernelI23Flash_fwd_kernel_traitsILi64ELi128ELi64ELi4ELb0ELb0EN7cutlass10bfloat16_tE19Flash_kernel_traitsILi64ELi128ELi64ELi4ES3_EELb0ELb0ELb0ELb0ELb0ELb1ELb1ELb0EEEvNS_16Flash_fwd_paramsE,@"STO_CUDA_ENTRY STV_DEFAULT"
_ZN5flash16flash_fwd_kernelI23Flash_fwd_kernel_traitsILi64ELi128ELi64ELi4ELb0ELb0EN7cutlass10bfloat16_tE19Flash_kernel_traitsILi64ELi128ELi64ELi4ES3_EELb0ELb0ELb0ELb0ELb0ELb1ELb1ELb0EEEvNS_16Flash_fwd_paramsE:
.text._ZN5flash16flash_fwd_kernelI23Flash_fwd_kernel_traitsILi64ELi128ELi64ELi4ELb0ELb0EN7cutlass10bfloat16_tE19Flash_kernel_traitsILi64ELi128ELi64ELi4ES3_EELb0ELb0ELb0ELb0ELb0ELb1ELb1ELb0EEEvNS_16Flash_fwd_paramsE:
[----:B------:R-:W-:Y:S02]  /*0000*/  MOV R1, c[0x0][0x28] ;  /* 0x00000a0000017a02 */ /* 0x000fe40000000f00 */
[----:B------:R-:W1:Y:S01]  /*0010*/  LDC.U8 R0, c[0x0][0x312] ;  /* 0x0000c480ff007b82 */ /* 0x000e620000000000 */
[----:B------:R-:W2:Y:S01]  /*0020*/  S2R R3, SR_CTAID.Y ;  /* 0x0000000000037919 */ /* 0x000ea20000002600 */
[----:B------:R-:W-:Y:S01]  /*0030*/  ISETP.NE.U32.AND P2, PT, RZ, c[0x0][0x240], PT ;  /* 0x00009000ff007a0c */ /* 0x000fe20003f45070 */
[----:B------:R-:W-:Y:S01]  /*0040*/  IMAD.MOV.U32 R2, RZ, RZ, 0x4 ;  /* 0x00000004ff027424 */ /* 0x000fe200078e00ff */
[----:B------:R-:W-:Y:S01]  /*0050*/  ISETP.EQ.U32.AND P1, PT, RZ, c[0x0][0x248], PT ;  /* 0x00009200ff007a0c */ /* 0x000fe20003f22070 */
[----:B------:R-:W-:Y:S01]  /*0060*/  IMAD.MOV.U32 R201, RZ, RZ, -0x1 ;  /* 0xffffffffffc97424 */ /* 0x000fe200078e00ff */
[----:B------:R-:W-:Y:S01]  /*0070*/  ISETP.NE.AND.EX P2, PT, RZ, c[0x0][0x244], PT, P2 ;  /* 0x00009100ff007a0c */ /* 0x000fe20003f45320 */
[----:B------:R-:W-:Y:S01]  /*0080*/  ULDC.64 UR8, c[0x0][0x118] ;  /* 0x0000460000087ab9 */ /* 0x000fe20000000a00 */
[----:B------:R-:W-:Y:S01]  /*0090*/  IMAD.MOV.U32 R10, RZ, RZ, -0x1 ;  /* 0xffffffffff0a7424 */ /* 0x000fe200078e00ff */
[----:B------:R-:W-:-:S04]  /*00a0*/  ISETP.NE.U32.AND P0, PT, RZ, c[0x0][0x250], PT ;  /* 0x00009400ff007a0c */ /* 0x000fc80003f05070 */
[----:B------:R-:W-:Y:S02]  /*00b0*/  ISETP.NE.AND.EX P0, PT, RZ, c[0x0][0x254], PT, P0 ;  /* 0x00009500ff007a0c */ /* 0x000fe40003f05300 */
[----:B-1----:R-:W-:Y:S01]  /*00c0*/  ISETP.NE.AND P3, PT, R0, RZ, PT ;  /* 0x000000ff0000720c */ /* 0x002fe20003f65270 */
[----:B--2---:R-:W-:-:S03]  /*00d0*/  IMAD.WIDE R4, R3, R2, c[0x0][0x240] ;  /* 0x0000900003047625 */ /* 0x004fc600078e0202 */
[----:B------:R-:W-:Y:S01]  /*00e0*/  ISETP.EQ.OR.EX P1, PT, RZ, c[0x0][0x24c], !P3, P1 ;  /* 0x00009300ff007a0c */ /* 0x000fe20005f22710 */
[----:B------:R-:W-:Y:S01]  /*00f0*/  IMAD.WIDE R8, R3, R2, c[0x0][0x248] ;  /* 0x0000920003087625 */ /* 0x000fe200078e0202 */
[----:B------:R1:W2:Y:S04]  /*0100*/  @P2 LDG.E R201, [R4.64] ;  /* 0x0000000804c92981 */ /* 0x0002a8000c1e1900 */
[----:B------:R1:W2:Y:S01]  /*0110*/  @P2 LDG.E R0, [R4.64+0x4] ;  /* 0x0000040804002981 */ /* 0x0002a2000c1e1900 */
[----:B------:R-:W-:-:S06]  /*0120*/  IMAD.MOV.U32 R7, RZ, RZ, RZ ;  /* 0x000000ffff077224 */ /* 0x000fcc00078e00ff */
[----:B------:R3:W5:Y:S04]  /*0130*/  @!P1 LDG.E R10, [R8.64] ;  /* 0x00000008080a9981 */ /* 0x000768000c1e1900 */
[----:B------:R-:W4:Y:S04]  /*0140*/  S2R R220, SR_CTAID.X ;  /* 0x0000000000dc7919 */ /* 0x000f280000002500 */
[----:B------:R-:W2:Y:S04]  /*0150*/  S2R R16, SR_CTAID.Z ;  /* 0x0000000000107919 */ /* 0x000ea80000002700 */
[----:B------:R-:W2:Y:S01]  /*0160*/  S2R R128, SR_TID.X ;  /* 0x0000000000807919 */ /* 0x000ea20000002100 */
[----:B-1----:R-:W-:-:S05]  /*0170*/  @P0 IMAD.WIDE R4, R3, R2, c[0x0][0x250] ;  /* 0x0000940003040625 */ /* 0x002fca00078e0202 */
[----:B------:R3:W5:Y:S01]  /*0180*/  @P0 LDG.E R7, [R4.64] ;  /* 0x0000000804070981 */ /* 0x000762000c1e1900 */
[----:B------:R-:W-:-:S04]  /*0190*/  ISETP.NE.U32.AND P0, PT, RZ, c[0x0][0x248], PT ;  /* 0x00009200ff007a0c */ /* 0x000fc80003f05070 */
[----:B------:R-:W-:Y:S01]  /*01a0*/  ISETP.NE.AND.EX P0, PT, RZ, c[0x0][0x24c], PT, P0 ;  /* 0x00009300ff007a0c */ /* 0x000fe20003f05300 */
[----:B--2---:R-:W-:Y:S02]  /*01b0*/  @P2 IMAD.IADD R0, R0, 0x1, -R201 ;  /* 0x0000000100002824 */ /* 0x004fe400078e0ac9 */
[----:B------:R-:W-:-:S10]  /*01c0*/  @!P2 IMAD.MOV.U32 R0, RZ, RZ, c[0x0][0x214] ;  /* 0x00008500ff00a624 */ /* 0x000fd400078e00ff */
[----:B------:R-:W-:Y:S05]  /*01d0*/  @!P0 BRA `(.L_x_995) ;  /* 0x0000004000008947 */ /* 0x000fea0003800000 */
[----:B---34-:R-:W2:Y:S02]  /*01e0*/  @P3 LDG.E R4, [R8.64+0x4] ;  /* 0x0000040808043981 */ /* 0x018ea4000c1e1900 */
[----:B--2--5:R-:W-:-:S06]  /*01f0*/  @P3 IADD3 R4, R4, -R10, RZ ;  /* 0x8000000a04043210 */ /* 0x024fcc0007ffe0ff */
[----:B------:R1:W5:Y:S01]  /*0200*/  @!P3 LDG.E R4, [R8.64] ;  /* 0x000000080804b981 */ /* 0x000362000c1e1900 */
[----:B------:R-:W-:Y:S05]  /*0210*/  BRA `(.L_x_996) ;  /* 0x0000001000007947 */ /* 0x000fea0003800000 */
.L_x_995:
[----:B---34-:R-:W-:Y:S02]  /*0220*/  MOV R4, c[0x0][0x218] ;  /* 0x0000860000047a02 */ /* 0x018fe40000000f00 */
.L_x_996:
[----:B------:R-:W-:-:S04]  /*0230*/  ISETP.NE.U32.AND P2, PT, RZ, c[0x0][0x258], PT ;  /* 0x00009600ff007a0c */ /* 0x000fc80003f45070 */
[----:B------:R-:W-:-:S13]  /*0240*/  ISETP.NE.AND.EX P2, PT, RZ, c[0x0][0x25c], PT, P2 ;  /* 0x00009700ff007a0c */ /* 0x000fda0003f45320 */
[----:B------:R-:W-:-:S06]  /*0250*/  @P2 IMAD.WIDE R126, R3, R2, c[0x0][0x258] ;  /* 0x00009600037e2625 */ /* 0x000fcc00078e0202 */
        /* <DEDUP_REMOVED lines=17> */
[----:B-1----:R-:W-:Y:S01]  /*0370*/  @P1 IMAD.WIDE.U32 R8, R201, c[0x0][0x190], RZ ;  /* 0x00006400c9081a25 */ /* 0x002fe200078e00ff */
[----:B------:R-:W-:-:S03]  /*0380*/  @P0 IADD3 R5, R7, R10, RZ ;  /* 0x0000000a07050210 */ /* 0x000fc60007ffe0ff */
[----:B------:R-:W-:Y:S01]  /*0390*/  @!P1 IMAD R2, R2, c[0x0][0x178], RZ ;  /* 0x00005e0002029a24 */ /* 0x000fe200078e02ff */
[----:B------:R-:W-:Y:S01]  /*03a0*/  @P1 MOV R6, R8 ;  /* 0x0000000800061202 */ /* 0x000fe20000000f00 */
[----:B------:R-:W-:Y:S02]  /*03b0*/  @P1 IMAD R4, R201, c[0x0][0x194], R9 ;  /* 0x00006500c9041a24 */ /* 0x000fe400078e0209 */
[----:B------:R-:W-:-:S04]  /*03c0*/  @!P1 IMAD.WIDE.U32 R8, R3, c[0x0][0x178], RZ ;  /* 0x00005e0003089a25 */ /* 0x000fc800078e00ff */
[----:B------:R-:W-:Y:S01]  /*03d0*/  @!P1 IMAD R2, R3, c[0x0][0x17c], R2 ;  /* 0x00005f0003029a24 */ /* 0x000fe200078e0202 */
[----:B------:R-:W-:Y:S01]  /*03e0*/  @!P1 MOV R6, R8 ;  /* 0x0000000800069202 */ /* 0x000fe20000000f00 */
[----:B------:R-:W-:-:S03]  /*03f0*/  @P0 IMAD.WIDE.U32 R212, R5, c[0x0][0x198], RZ ;  /* 0x0000660005d40a25 */ /* 0x000fc600078e00ff */
        /* <DEDUP_REMOVED lines=13> */
[----:B------:R-:W-:Y:S02]  /*04d0*/  MOV R212, R8 ;  /* 0x0000000800d47202 */ /* 0x000fe40000000f00 */
.L_x_998:
[----:B------:R-:W-:-:S04]  /*04e0*/  IABS R9, c[0x0][0x1c8] ;  /* 0x0000720000097a13 */ /* 0x000fc80000000000 */
        /* <DEDUP_REMOVED lines=9> */
[----:B------:R-:W-:-:S04]  /*0580*/  IMAD.MOV.U32 R8, RZ, RZ, R2 ;  /* 0x000000ffff087224 */ /* 0x000fc800078e0002 */
[----:B------:R-:W-:-:S05]  /*0590*/  IMAD.HI.U32 R210, R12, R8, RZ ;  /* 0x000000080cd27227 */ /* 0x000fca00078e00ff */
[----:B------:R-:W-:-:S05]  /*05a0*/  IADD3 R2, -R210, RZ, RZ ;  /* 0x000000ffd2027210 */ /* 0x000fca0007ffe1ff */
[----:B------:R-:W-:Y:S01]  /*05b0*/  IMAD R2, R9, R2, R8 ;  /* 0x0000000209027224 */ /* 0x000fe200078e0208 */
[----:B------:R-:W-:-:S04]  /*05c0*/  SHF.R.S32.HI R8, RZ, 0x1f, R16 ;  /* 0x0000001fff087819 */ /* 0x000fc80000011410 */
[----:B------:R-:W-:-:S13]  /*05d0*/  ISETP.GT.U32.AND P2, PT, R9, R2, PT ;  /* 0x000000020900720c */ /* 0x000fda0003f44070 */
[----:B------:R-:W-:Y:S01]  /*05e0*/  @!P2 IMAD.IADD R2, R2, 0x1, -R9 ;  /* 0x000000010202a824 */ /* 0x000fe200078e0a09 */
[----:B------:R-:W-:Y:S02]  /*05f0*/  @!P2 IADD3 R210, R210, 0x1, RZ ;  /* 0x00000001d2d2a810 */ /* 0x000fe40007ffe0ff */
[----:B------:R-:W-:Y:S02]  /*0600*/  ISETP.NE.AND P2, PT, RZ, c[0x0][0x1c8], PT ;  /* 0x00007200ff007a0c */ /* 0x000fe40003f45270 */
[----:B------:R-:W-:Y:S02]  /*0610*/  ISETP.GE.U32.AND P3, PT, R2, R9, PT ;  /* 0x000000090200720c */ /* 0x000fe40003f66070 */
[----:B------:R-:W-:-:S04]  /*0620*/  LOP3.LUT R2, R16, c[0x0][0x1c8], RZ, 0x3c, !PT ;  /* 0x0000720010027a12 */ /* 0x000fc800078e3cff */
[----:B------:R-:W-:Y:S01]  /*0630*/  ISETP.GE.AND P1, PT, R2, RZ, PT ;  /* 0x000000ff0200720c */ /* 0x000fe20003f26270 */
[----:B------:R-:W-:-:S04]  /*0640*/  @P0 IMAD.IADD R2, R7, 0x1, R10 ;  /* 0x0000000107020824 */ /* 0x000fc800078e020a */
[----:B------:R-:W-:Y:S02]  /*0650*/  @P0 IMAD.WIDE.U32 R22, R2, c[0x0][0x1a0], RZ ;  /* 0x0000680002160a25 */ /* 0x000fe400078e00ff */
[----:B------:R-:W-:Y:S02]  /*0660*/  @P3 IADD3 R210, R210, 0x1, RZ ;  /* 0x00000001d2d23810 */ /* 0x000fe40007ffe0ff */
[----:B------:R-:W-:-:S04]  /*0670*/  @P0 IMAD R2, R2, c[0x0][0x1a4], R23 ;  /* 0x0000690002020a24 */ /* 0x000fc800078e0217 */
        /* <DEDUP_REMOVED lines=14> */
.L_x_999:
[----:B------:R-:W-:Y:S01]  /*0760*/  SHF.R.S32.HI R129, RZ, 0x1f, R128 ;  /* 0x0000001fff817819 */ /* 0x000fe20000011480 */
[----:B------:R-:W-:Y:S01]  /*0770*/  IMAD.IADD R200, R0, 0x1, -R200 ;  /* 0x0000000100c87824 */ /* 0x000fe200078e0ac8 */
[----:B------:R-:W-:Y:S01]  /*0780*/  LEA.HI.SX32 R127, R138, 0xffffffff, 0x1a ;  /* 0xffffffff8a7f7811 */ /* 0x000fe200078fd2ff */
[----:B------:R-:W-:Y:S01]  /*0790*/  IMAD R8, R8, c[0x0][0x1a8], RZ ;  /* 0x00006a0008087a24 */ /* 0x000fe200078e02ff */
[----:B------:R-:W-:Y:S01]  /*07a0*/  LEA.HI R3, R129, R128, RZ, 0x3 ;  /* 0x0000008081037211 */ /* 0x000fe200078f18ff */
[----:B------:R-:W-:Y:S02]  /*07b0*/  IMAD.MOV.U32 R121, RZ, RZ, c[0x0][0x198] ;  /* 0x00006600ff797624 */ /* 0x000fe400078e00ff */
[----:B------:R-:W-:Y:S01]  /*07c0*/  IMAD R8, R16, c[0x0][0x1ac], R8 ;  /* 0x00006b0010087a24 */ /* 0x000fe200078e0208 */
[----:B------:R-:W-:Y:S01]  /*07d0*/  SHF.R.S32.HI R228, RZ, 0x3, R3 ;  /* 0x00000003ffe47819 */ /* 0x000fe20000011403 */
[----:B------:R-:W-:Y:S01]  /*07e0*/  IMAD.MOV.U32 R122, RZ, RZ, 0x6 ;  /* 0x00000006ff7a7424 */ /* 0x000fe200078e00ff */
[----:B------:R-:W-:Y:S01]  /*07f0*/  LOP3.LUT R3, R3, 0xfffffff8, RZ, 0xc0, !PT ;  /* 0xfffffff803037812 */ /* 0x000fe200078ec0ff */
[----:B------:R-:W-:Y:S01]  /*0800*/  IMAD.SHL.U32 R123, R121, 0x40, RZ ;  /* 0x00000040797b7824 */ /* 0x000fe200078e00ff */
[C---:B------:R-:W-:Y:S01]  /*0810*/  IADD3 R208, R228.reuse, 0x10, RZ ;  /* 0x00000010e4d07810 */ /* 0x040fe20007ffe0ff */
[C---:B------:R-:W-:Y:S01]  /*0820*/  IMAD.SHL.U32 R209, R228.reuse, 0x40, RZ ;  /* 0x00000040e4d17824 */ /* 0x040fe200078e00ff */
[----:B------:R-:W-:Y:S01]  /*0830*/  IADD3 R207, R228, 0x20, RZ ;  /* 0x00000020e4cf7810 */ /* 0x000fe20007ffe0ff */
[----:B------:R-:W-:Y:S01]  /*0840*/  IMAD.IADD R3, R128, 0x1, -R3 ;  /* 0x0000000180037824 */ /* 0x000fe200078e0a03 */
[-C--:B------:R-:W-:Y:S01]  /*0850*/  ISETP.GE.AND P0, PT, R208, R200.reuse, PT ;  /* 0x000000c8d000720c */ /* 0x080fe20003f06270 */
[----:B------:R-:W-:Y:S01]  /*0860*/  IMAD.MOV.U32 R120, RZ, RZ, c[0x0][0x19c] ;  /* 0x00006700ff787624 */ /* 0x000fe200078e00ff */
[--C-:B------:R-:W-:Y:S01]  /*0870*/  SHF.R.S32.HI R229, RZ, 0x1f, R228.reuse ;  /* 0x0000001fffe57819 */ /* 0x100fe200000114e4 */
[----:B------:R-:W-:Y:S01]  /*0880*/  IMAD.SHL.U32 R218, R3, 0x8, RZ ;  /* 0x0000000803da7824 */ /* 0x000fe200078e00ff */
[----:B------:R-:W-:Y:S01]  /*0890*/  ISETP.GE.AND P5, PT, R207, R200, PT ;  /* 0x000000c8cf00720c */ /* 0x000fe20003fa6270 */
[----:B------:R-:W-:Y:S01]  /*08a0*/  IMAD.SHL.U32 R197, R3, 0x40, RZ ;  /* 0x0000004003c57824 */ /* 0x000fe200078e00ff */
[----:B------:R-:W-:Y:S01]  /*08b0*/  IADD3 R206, R228, 0x30, RZ ;  /* 0x00000030e4ce7810 */ /* 0x000fe20007ffe0ff */
[----:B------:R-:W-:Y:S01]  /*08c0*/  IMAD.WIDE R220, R220, 0x80, R228 ;  /* 0x00000080dcdc7825 */ /* 0x000fe200078e02e4 */
[----:B------:R-:W-:-:S02]  /*08d0*/  IADD3 R6, P1, R218, R6, RZ ;  /* 0x00000006da067210 */ /* 0x000fc40007f3e0ff */
[----:B------:R-:W-:Y:S01]  /*08e0*/  SHF.R.S32.HI R219, RZ, 0x1f, R218 ;  /* 0x0000001fffdb7819 */ /* 0x000fe200000114da */
[----:B------:R-:W-:Y:S01]  /*08f0*/  IMAD.MOV.U32 R132, RZ, RZ, c[0x0][0x1a0] ;  /* 0x00006800ff847624 */ /* 0x000fe200078e00ff */
[-C--:B------:R-:W-:Y:S01]  /*0900*/  ISETP.GE.AND P4, PT, R206, R200.reuse, PT ;  /* 0x000000c8ce00720c */ /* 0x080fe20003f86270 */
[----:B------:R-:W-:Y:S01]  /*0910*/  IMAD.MOV.U32 R137, RZ, RZ, c[0x0][0x1a4] ;  /* 0x00006900ff897624 */ /* 0x000fe200078e00ff */
[----:B------:R-:W-:Y:S01]  /*0920*/  IADD3 R205, R228, 0x40, RZ ;  /* 0x00000040e4cd7810 */ /* 0x000fe20007ffe0ff */
[----:B------:R-:W-:Y:S01]  /*0930*/  IMAD.X R7, R219, 0x1, R4, P1 ;  /* 0x00000001db077824 */ /* 0x000fe200008e0604 */
[----:B------:R-:W-:Y:S02]  /*0940*/  @!P0 IADD3 R12, P1, R220, 0x10, RZ ;  /* 0x00000010dc0c8810 */ /* 0x000fe40007f3e0ff */
[----:B------:R-:W-:Y:S01]  /*0950*/  LOP3.LUT R209, R209, 0x1c0, RZ, 0xc0, !PT ;  /* 0x000001c0d1d17812 */ /* 0x000fe200078ec0ff */
[----:B------:R-:W-:Y:S01]  /*0960*/  IMAD.WIDE.U32 R16, R16, c[0x0][0x1a8], R6 ;  /* 0x00006a0010107a25 */ /* 0x000fe200078e0006 */
[----:B------:R-:W-:-:S02]  /*0970*/  ISETP.GE.AND P2, PT, R205, R200, PT ;  /* 0x000000c8cd00720c */ /* 0x000fc40003f46270 */
[----:B------:R-:W-:Y:S01]  /*0980*/  LOP3.LUT R0, R209, 0x38, R218, 0xf8, !PT ;  /* 0x00000038d1007812 */ /* 0x000fe200078ef8da */
[----:B------:R-:W-:Y:S01]  /*0990*/  @!P0 IMAD.X R7, RZ, RZ, R221, P1 ;  /* 0x000000ffff078224 */ /* 0x000fe200008e06dd */
[----:B------:R-:W-:Y:S01]  /*09a0*/  @!P5 IADD3 R26, P1, R220, 0x20, RZ ;  /* 0x00000020dc1ad810 */ /* 0x000fe20007f3e0ff */
[----:B------:R-:W-:Y:S01]  /*09b0*/  IMAD.IADD R9, R17, 0x1, R8 ;  /* 0x0000000111097824 */ /* 0x000fe200078e0208 */
[----:B------:R-:W-:Y:S01]  /*09c0*/  SHF.R.U32.HI R209, RZ, 0x3, R209 ;  /* 0x00000003ffd17819 */ /* 0x000fe200000116d1 */
[----:B------:R-:W-:Y:S01]  /*09d0*/  @!P0 IMAD R7, R7, c[0x0][0x190], RZ ;  /* 0x0000640007078a24 */ /* 0x000fe200078e02ff */
[----:B------:R-:W-:Y:S01]  /*09e0*/  ISETP.GE.AND P3, PT, R228, R200, PT ;  /* 0x000000c8e400720c */ /* 0x000fe20003f66270 */
[--C-:B------:R-:W-:Y:S01]  /*09f0*/  @!P5 IMAD.X R6, RZ, RZ, R221.reuse, P1 ;  /* 0x000000ffff06d224 */ /* 0x100fe200008e06dd */
[----:B------:R-:W-:Y:S01]  /*0a00*/  @!P4 IADD3 R24, P6, R220, 0x30, RZ ;  /* 0x00000030dc18c810 */ /* 0x000fe20007fde0ff */
[--C-:B------:R-:W-:Y:S01]  /*0a10*/  @!P0 IMAD.MOV.U32 R8, RZ, RZ, R16.reuse ;  /* 0x000000ffff088224 */ /* 0x100fe200078e0010 */
[----:B------:R-:W-:Y:S01]  /*0a20*/  LOP3.LUT R209, R0, R209, RZ, 0x3c, !PT ;  /* 0x000000d100d17212 */ /* 0x000fe200078e3cff */
        /* <DEDUP_REMOVED lines=9> */
[----:B------:R-:W-:Y:S01]  /*0ac0*/  IADD3 R202, R228, 0x70, RZ ;  /* 0x00000070e4ca7810 */ /* 0x000fe20007ffe0ff */
[----:B------:R-:W-:Y:S01]  /*0ad0*/  @!P0 IMAD R7, R12, c[0x0][0x194], R7 ;  /* 0x000065000c078a24 */ /* 0x000fe200078e0207 */
[----:B------:R-:W-:Y:S01]  /*0ae0*/  SHF.L.U64.HI R122, R121, R122, c[0x0][0x19c] ;  /* 0x00006700797a7619 */ /* 0x000fe2000001027a */
[----:B------:R-:W-:Y:S01]  /*0af0*/  @!P5 IMAD R6, R26, c[0x0][0x194], R6 ;  /* 0x000065001a06da24 */ /* 0x000fe200078e0206 */
[----:B------:R-:W-:Y:S01]  /*0b00*/  LOP3.LUT R209, R209, 0xfffffe00, R0, 0xf8, !PT ;  /* 0xfffffe00d1d17812 */ /* 0x000fe200078ef800 */
[----:B------:R-:W-:Y:S01]  /*0b10*/  @!P0 IMAD.WIDE.U32 R12, R12, c[0x0][0x190], R8 ;  /* 0x000064000c0c8a25 */ /* 0x000fe200078e0008 */
[----:B------:R-:W-:-:S03]  /*0b20*/  LOP3.LUT R197, R197, 0x1c0, RZ, 0xc0, !PT ;  /* 0x000001c0c5c57812 */ /* 0x000fc600078ec0ff */
[----:B------:R-:W-:Y:S02]  /*0b30*/  @!P4 IMAD R4, R4, c[0x0][0x190], RZ ;  /* 0x000064000404ca24 */ /* 0x000fe400078e02ff */
[----:B------:R-:W-:-:S04]  /*0b40*/  @!P5 IMAD.WIDE.U32 R26, R26, c[0x0][0x190], R10 ;  /* 0x000064001a1ada25 */ /* 0x000fc800078e000a */
[--C-:B------:R-:W-:Y:S02]  /*0b50*/  @!P4 IMAD.MOV.U32 R10, RZ, RZ, R16.reuse ;  /* 0x000000ffff0ac224 */ /* 0x100fe400078e0010 */
[--C-:B------:R-:W-:Y:S02]  /*0b60*/  @!P4 IMAD.MOV.U32 R11, RZ, RZ, R9.reuse ;  /* 0x000000ffff0bc224 */ /* 0x100fe400078e0009 */
[----:B------:R-:W-:Y:S02]  /*0b70*/  @!P3 IMAD R8, R221, c[0x0][0x190], RZ ;  /* 0x00006400dd08ba24 */ /* 0x000fe400078e02ff */
[----:B------:R-:W-:Y:S02]  /*0b80*/  @!P3 IMAD.MOV.U32 R14, RZ, RZ, R16 ;  /* 0x000000ffff0eb224 */ /* 0x000fe400078e0010 */
[----:B------:R-:W-:Y:S02]  /*0b90*/  @!P3 IMAD.MOV.U32 R15, RZ, RZ, R9 ;  /* 0x000000ffff0fb224 */ /* 0x000fe400078e0009 */
[----:B------:R-:W-:Y:S01]  /*0ba0*/  @!P2 IMAD.X R0, RZ, RZ, R221, P1 ;  /* 0x000000ffff00a224 */ /* 0x000fe200008e06dd */
[----:B------:R-:W-:Y:S01]  /*0bb0*/  @!P0 LEA R20, P1, R12, c[0x0][0x160], 0x1 ;  /* 0x000058000c148a11 */ /* 0x000fe200078208ff */
[----:B------:R-:W-:-:S02]  /*0bc0*/  @!P4 IMAD R4, R24, c[0x0][0x194], R4 ;  /* 0x000065001804ca24 */ /* 0x000fc400078e0204 */
[----:B------:R-:W-:Y:S02]  /*0bd0*/  @!P0 IMAD.IADD R7, R13, 0x1, R7 ;  /* 0x000000010d078824 */ /* 0x000fe400078e0207 */
[----:B------:R-:W-:-:S03]  /*0be0*/  @!P4 IMAD.WIDE.U32 R24, R24, c[0x0][0x190], R10 ;  /* 0x000064001818ca25 */ /* 0x000fc600078e000a */
[----:B------:R-:W-:Y:S01]  /*0bf0*/  @!P0 LEA.HI.X R21, R12, c[0x0][0x164], R7, 0x1, P1 ;  /* 0x000059000c158a11 */ /* 0x000fe200008f0c07 */
[----:B------:R-:W-:Y:S01]  /*0c00*/  @!P3 IMAD R8, R220, c[0x0][0x194], R8 ;  /* 0x00006500dc08ba24 */ /* 0x000fe200078e0208 */
[----:B------:R-:W-:Y:S01]  /*0c10*/  @!P4 LEA R12, P1, R24, c[0x0][0x160], 0x1 ;  /* 0x00005800180cca11 */ /* 0x000fe200078208ff */
[----:B------:R-:W-:-:S04]  /*0c20*/  @!P3 IMAD.WIDE.U32 R14, R220, c[0x0][0x190], R14 ;  /* 0x00006400dc0eba25 */ /* 0x000fc800078e000e */
[----:B------:R-:W-:Y:S01]  /*0c30*/  @!P4 IMAD.IADD R4, R25, 0x1, R4 ;  /* 0x000000011904c824 */ /* 0x000fe200078e0204 */
[----:B------:R-:W-:Y:S01]  /*0c40*/  @!P3 LEA R10, P6, R14, c[0x0][0x160], 0x1 ;  /* 0x000058000e0aba11 */ /* 0x000fe200078c08ff */
[----:B------:R-:W-:Y:S02]  /*0c50*/  @!P3 IMAD.IADD R8, R15, 0x1, R8 ;  /* 0x000000010f08b824 */ /* 0x000fe400078e0208 */
[----:B------:R-:W-:Y:S01]  /*0c60*/  @!P2 IMAD R0, R0, c[0x0][0x190], RZ ;  /* 0x000064000000aa24 */ /* 0x000fe200078e02ff */
[----:B------:R-:W-:Y:S01]  /*0c70*/  @!P4 LEA.HI.X R13, R24, c[0x0][0x164], R4, 0x1, P1 ;  /* 0x00005900180dca11 */ /* 0x000fe200008f0c04 */
[----:B------:R-:W-:Y:S01]  /*0c80*/  @!P2 IMAD.MOV.U32 R17, RZ, RZ, R9 ;  /* 0x000000ffff11a224 */ /* 0x000fe200078e0009 */
[----:B------:R-:W-:Y:S01]  /*0c90*/  @!P3 LEA.HI.X R11, R14, c[0x0][0x164], R8, 0x1, P6 ;  /* 0x000059000e0bba11 */ /* 0x000fe200030f0c08 */
[----:B------:R-:W-:Y:S01]  /*0ca0*/  IMAD.SHL.U32 R209, R209, 0x2, RZ ;  /* 0x00000002d1d17824 */ /* 0x000fe200078e00ff */
[-C--:B------:R-:W-:Y:S01]  /*0cb0*/  ISETP.GE.AND P1, PT, R204, R200.reuse, PT ;  /* 0x000000c8cc00720c */ /* 0x080fe20003f26270 */
[----:B------:R-:W-:Y:S01]  /*0cc0*/  @!P2 IMAD R0, R18, c[0x0][0x194], R0 ;  /* 0x000065001200aa24 */ /* 0x000fe200078e0200 */
[----:B------:R-:W-:Y:S01]  /*0cd0*/  @!P5 LEA R14, P6, R26, c[0x0][0x160], 0x1 ;  /* 0x000058001a0eda11 */ /* 0x000fe200078c08ff */
        /* <DEDUP_REMOVED lines=9> */
[----:B------:R2:W-:Y:S01]  /*0d70*/  @!P0 LDGSTS.E.BYPASS.LTC128B.128 [R209+0x800], [R20.64] ;  /* 0x0080000014d18fae */ /* 0x0005e2000b901d48 */
[----:B------:R-:W-:Y:S01]  /*0d80*/  ISETP.GE.AND P0, PT, R202, R200, PT ;  /* 0x000000c8ca00720c */ /* 0x000fe20003f06270 */
[----:B------:R-:W-:Y:S02]  /*0d90*/  IMAD.WIDE.U32 R26, R121, 0x20, RZ ;  /* 0x00000020791a7825 */ /* 0x000fe400078e00ff */
[----:B------:R3:W-:Y:S04]  /*0da0*/  @!P5 LDGSTS.E.BYPASS.LTC128B.128 [R209+0x1000], [R14.64] ;  /* 0x010000000ed1dfae */ /* 0x0007e8000b901d48 */
[----:B------:R4:W-:Y:S01]  /*0db0*/  @!P4 LDGSTS.E.BYPASS.LTC128B.128 [R209+0x1800], [R12.64] ;  /* 0x018000000cd1cfae */ /* 0x0009e2000b901d48 */
[----:B------:R-:W-:-:S05]  /*0dc0*/  @!P3 IMAD.MOV.U32 R19, RZ, RZ, R9 ;  /* 0x000000ffff13b224 */ /* 0x000fca00078e0009 */
[----:B------:R-:W-:Y:S01]  /*0dd0*/  @!P0 IMAD.MOV.U32 R17, RZ, RZ, R9 ;  /* 0x000000ffff118224 */ /* 0x000fe200078e0009 */
[----:B-1----:R-:W-:-:S04]  /*0de0*/  @!P2 LEA R10, P6, R18, c[0x0][0x160], 0x1 ;  /* 0x00005800120aaa11 */ /* 0x002fc800078c08ff */
[----:B------:R-:W-:Y:S01]  /*0df0*/  @!P2 LEA.HI.X R11, R18, c[0x0][0x164], R0, 0x1, P6 ;  /* 0x00005900120baa11 */ /* 0x000fe200030f0c00 */
[--C-:B------:R-:W-:Y:S01]  /*0e00*/  @!P3 IMAD.MOV.U32 R18, RZ, RZ, R16.reuse ;  /* 0x000000ffff12b224 */ /* 0x100fe200078e0010 */
[C---:B------:R-:W-:Y:S01]  /*0e10*/  @!P1 IADD3 R0, P6, R220.reuse, 0x50, RZ ;  /* 0x00000050dc009810 */ /* 0x040fe20007fde0ff */
[----:B--2---:R-:W-:Y:S02]  /*0e20*/  @!P1 IMAD.MOV.U32 R20, RZ, RZ, R16 ;  /* 0x000000ffff149224 */ /* 0x004fe400078e0010 */
[----:B------:R-:W-:Y:S01]  /*0e30*/  @!P1 IMAD.MOV.U32 R21, RZ, RZ, R9 ;  /* 0x000000ffff159224 */ /* 0x000fe200078e0009 */
[----:B------:R1:W-:Y:S01]  /*0e40*/  @!P2 LDGSTS.E.BYPASS.LTC128B.128 [R209+0x2000], [R10.64] ;  /* 0x020000000ad1afae */ /* 0x0003e2000b901d48 */
[----:B------:R-:W-:Y:S01]  /*0e50*/  @!P1 IMAD.X R7, RZ, RZ, R221, P6 ;  /* 0x000000ffff079224 */ /* 0x000fe200030e06dd */
[----:B------:R-:W-:Y:S01]  /*0e60*/  @!P3 IADD3 R8, P6, R220, 0x60, RZ ;  /* 0x00000060dc08b810 */ /* 0x000fe20007fde0ff */
[----:B------:R-:W-:Y:S01]  /*0e70*/  @!P1 IMAD.WIDE.U32 R20, R0, c[0x0][0x190], R20 ;  /* 0x0000640000149a25 */ /* 0x000fe200078e0014 */
[----:B----4-:R-:W-:-:S02]  /*0e80*/  LEA.HI R13, R129, R128, RZ, 0x4 ;  /* 0x00000080810d7211 */ /* 0x010fc400078f20ff */
[----:B------:R-:W-:Y:S01]  /*0e90*/  LEA.HI R129, R129, R128, RZ, 0x5 ;  /* 0x0000008081817211 */ /* 0x000fe200078f28ff */
[----:B------:R-:W-:Y:S01]  /*0ea0*/  @!P3 IMAD.X R6, RZ, RZ, R221, P6 ;  /* 0x000000ffff06b224 */ /* 0x000fe200030e06dd */
[----:B------:R-:W-:Y:S01]  /*0eb0*/  @!P0 IADD3 R4, P6, R220, 0x70, RZ ;  /* 0x00000070dc048810 */ /* 0x000fe20007fde0ff */
[----:B------:R-:W-:Y:S01]  /*0ec0*/  @!P1 IMAD R7, R7, c[0x0][0x190], RZ ;  /* 0x0000640007079a24 */ /* 0x000fe200078e02ff */
[----:B------:R-:W-:Y:S01]  /*0ed0*/  LOP3.LUT R216, R129, 0xffffffe0, RZ, 0xc0, !PT ;  /* 0xffffffe081d87812 */ /* 0x000fe200078ec0ff */
[----:B------:R-:W-:Y:S02]  /*0ee0*/  @!P3 IMAD R6, R6, c[0x0][0x190], RZ ;  /* 0x000064000606ba24 */ /* 0x000fe400078e02ff */
[----:B------:R-:W-:Y:S02]  /*0ef0*/  @!P1 IMAD R7, R0, c[0x0][0x194], R7 ;  /* 0x0000650000079a24 */ /* 0x000fe400078e0207 */
[----:B------:R-:W-:Y:S02]  /*0f00*/  @!P0 IMAD.X R0, RZ, RZ, R221, P6 ;  /* 0x000000ffff008224 */ /* 0x000fe400030e06dd */
[----:B------:R-:W-:-:S02]  /*0f10*/  @!P3 IMAD R6, R8, c[0x0][0x194], R6 ;  /* 0x000065000806ba24 */ /* 0x000fc400078e0206 */
[----:B------:R-:W-:Y:S01]  /*0f20*/  @!P3 IMAD.WIDE.U32 R18, R8, c[0x0][0x190], R18 ;  /* 0x000064000812ba25 */ /* 0x000fe200078e0012 */
[----:B------:R-:W-:-:S03]  /*0f30*/  @!P1 LEA R8, P6, R20, c[0x0][0x160], 0x1 ;  /* 0x0000580014089a11 */ /* 0x000fc600078c08ff */
[----:B------:R-:W-:Y:S02]  /*0f40*/  @!P1 IMAD.IADD R7, R21, 0x1, R7 ;  /* 0x0000000115079824 */ /* 0x000fe400078e0207 */
        /* <DEDUP_REMOVED lines=13> */
[----:B------:R4:W-:Y:S02]  /*1020*/  @!P3 LDGSTS.E.BYPASS.LTC128B.128 [R209+0x3000], [R20.64] ;  /* 0x0300000014d1bfae */ /* 0x0009e4000b901d48 */
[----:B------:R-:W-:Y:S01]  /*1030*/  IMAD R4, R228, c[0x0][0x19c], R4 ;  /* 0x00006700e4047a24 */ /* 0x000fe200078e0204 */
[----:B------:R-:W-:Y:S01]  /*1040*/  IADD3 R212, P6, R212, R6, RZ ;  /* 0x00000006d4d47210 */ /* 0x000fe20007fde0ff */
[----:B------:R-:W-:Y:S01]  /*1050*/  IMAD R0, R229, c[0x0][0x1a0], RZ ;  /* 0x00006800e5007a24 */ /* 0x000fe200078e02ff */
[----:B------:R-:W-:Y:S01]  /*1060*/  SHF.R.S32.HI R6, RZ, 0x1f, R127 ;  /* 0x0000001fff067819 */ /* 0x000fe2000001147f */
[----:B------:R-:W-:Y:S01]  /*1070*/  IMAD.WIDE.U32 R16, R228, c[0x0][0x1a0], R218 ;  /* 0x00006800e4107a25 */ /* 0x000fe200078e00da */
[----:B------:R-:W-:Y:S01]  /*1080*/  IADD3.X R213, R5, R7, R4, P6, !PT ;  /* 0x0000000705d57210 */ /* 0x000fe200037fe404 */
[----:B------:R5:W-:Y:S01]  /*1090*/  @!P0 LDGSTS.E.BYPASS.LTC128B.128 [R209+0x3800], [R18.64] ;  /* 0x0380000012d18fae */ /* 0x000be2000b901d48 */
[----:B------:R-:W-:Y:S01]  /*10a0*/  SHF.R.S32.HI R7, RZ, 0x1f, R210 ;  /* 0x0000001fff077819 */ /* 0x000fe200000114d2 */
[----:B------:R-:W-:Y:S01]  /*10b0*/  IMAD R4, R127, -0x40, R126 ;  /* 0xffffffc07f047824 */ /* 0x000fe200078e027e */
[----:B------:R-:W-:Y:S01]  /*10c0*/  IADD3 R22, P6, R22, R16, RZ ;  /* 0x0000001016167210 */ /* 0x000fe20007fde0ff */
[----:B------:R-:W-:-:S02]  /*10d0*/  IMAD R0, R228, c[0x0][0x1a4], R0 ;  /* 0x00006900e4007a24 */ /* 0x000fc400078e0200 */
[----:B------:R-:W-:Y:S01]  /*10e0*/  IMAD R214, R7, c[0x0][0x1b0], RZ ;  /* 0x00006c0007d67a24 */ /* 0x000fe200078e02ff */
[-C--:B------:R-:W-:Y:S01]  /*10f0*/  ISETP.GE.AND P5, PT, R208, R4.reuse, PT ;  /* 0x00000004d000720c */ /* 0x080fe20003fa6270 */
[----:B------:R-:W-:Y:S01]  /*1100*/  IMAD.WIDE.U32 R212, R210, c[0x0][0x1b0], R212 ;  /* 0x00006c00d2d47a25 */ /* 0x000fe200078e00d4 */
[----:B------:R-:W-:Y:S02]  /*1110*/  IADD3.X R23, R2, R17, R0, P6, !PT ;  /* 0x0000001102177210 */ /* 0x000fe400037fe400 */
[-C--:B------:R-:W-:Y:S01]  /*1120*/  ISETP.GE.AND P6, PT, R228, R4.reuse, PT ;  /* 0x00000004e400720c */ /* 0x080fe20003fc6270 */
[----:B------:R-:W-:Y:S01]  /*1130*/  IMAD R214, R210, c[0x0][0x1b4], R214 ;  /* 0x00006d00d2d67a24 */ /* 0x000fe200078e02d6 */
[-C--:B------:R-:W-:Y:S01]  /*1140*/  ISETP.GE.AND P2, PT, R207, R4.reuse, PT ;  /* 0x00000004cf00720c */ /* 0x080fe20003f46270 */
[----:B------:R-:W-:Y:S01]  /*1150*/  IMAD R0, R122, R127, RZ ;  /* 0x0000007f7a007224 */ /* 0x000fe200078e02ff */
[----:B------:R-:W-:Y:S01]  /*1160*/  ISETP.GE.AND P3, PT, R206, R4, PT ;  /* 0x00000004ce00720c */ /* 0x000fe20003f66270 */
[----:B------:R-:W-:-:S02]  /*1170*/  IMAD.IADD R215, R213, 0x1, R214 ;  /* 0x00000001d5d77824 */ /* 0x000fc400078e02d6 */
[----:B------:R-:W-:Y:S02]  /*1180*/  IMAD.MOV.U32 R214, RZ, RZ, R212 ;  /* 0x000000ffffd67224 */ /* 0x000fe400078e00d4 */
[-C--:B------:R-:W-:Y:S02]  /*1190*/  IMAD R0, R6, R123.reuse, R0 ;  /* 0x0000007b06007224 */ /* 0x080fe400078e0200 */
[----:B------:R-:W-:-:S04]  /*11a0*/  IMAD.WIDE.U32 R24, R127, R123, R214 ;  /* 0x0000007b7f187225 */ /* 0x000fc800078e00d6 */
[----:B------:R-:W-:Y:S01]  /*11b0*/  IMAD.IADD R25, R25, 0x1, R0 ;  /* 0x0000000119197824 */ /* 0x000fe200078e0200 */
[----:B------:R-:W-:Y:S01]  /*11c0*/  SHF.R.S32.HI R0, RZ, 0x4, R13 ;  /* 0x00000004ff007819 */ /* 0x000fe2000001140d */
[----:B--2---:R-:W-:Y:S01]  /*11d0*/  IMAD.SHL.U32 R9, R120, 0x20, RZ ;  /* 0x0000002078097824 */ /* 0x004fe200078e00ff */
[----:B------:R-:W-:Y:S01]  /*11e0*/  @!P5 LEA R5, P1, R121, R24, 0x4 ;  /* 0x000000187905d211 */ /* 0x000fe200078220ff */
[----:B------:R-:W-:Y:S01]  /*11f0*/  IMAD.SHL.U32 R12, R228, 0x8, RZ ;  /* 0x00000008e40c7824 */ /* 0x000fe200078e00ff */
[----:B------:R-:W-:Y:S01]  /*1200*/  LEA.HI R8, R13, R0, RZ, 0x1 ;  /* 0x000000000d087211 */ /* 0x000fe200078f08ff */
[----:B------:R-:W-:Y:S01]  /*1210*/  IMAD R7, R7, c[0x0][0x1b8], RZ ;  /* 0x00006e0007077a24 */ /* 0x000fe200078e02ff */
[----:B------:R-:W-:Y:S01]  /*1220*/  @!P6 LEA R16, P4, R24, c[0x0][0x168], 0x1 ;  /* 0x00005a001810ea11 */ /* 0x000fe200078808ff */
[----:B------:R-:W-:Y:S01]  /*1230*/  IMAD R6, R6, c[0x0][0x1a0], RZ ;  /* 0x0000680006067a24 */ /* 0x000fe200078e02ff */
[----:B------:R-:W-:Y:S01]  /*1240*/  LOP3.LUT R13, R13, 0xfffffff0, RZ, 0xc0, !PT ;  /* 0xfffffff00d0d7812 */ /* 0x000fe200078ec0ff */
[C---:B------:R-:W-:Y:S01]  /*1250*/  IMAD R7, R210.reuse, c[0x0][0x1bc], R7 ;  /* 0x00006f00d2077a24 */ /* 0x040fe200078e0207 */
[----:B------:R-:W-:Y:S01]  /*1260*/  @!P5 LEA.HI.X R2, R121, R25, R120, 0x4, P1 ;  /* 0x000000197902d211 */ /* 0x000fe200008f2478 */
[----:B------:R-:W-:Y:S01]  /*1270*/  IMAD.WIDE.U32 R210, R210, c[0x0][0x1b8], R22 ;  /* 0x00006e00d2d27a25 */ /* 0x000fe200078e0016 */
[----:B------:R-:W-:-:S02]  /*1280*/  ISETP.GE.AND P1, PT, R206, R4, PT ;  /* 0x00000004ce00720c */ /* 0x000fc40003f26270 */
[----:B------:R-:W-:Y:S01]  /*1290*/  @!P6 LEA.HI.X R17, R24, c[0x0][0x16c], R25, 0x1, P4 ;  /* 0x00005b001811ea11 */ /* 0x000fe200020f0c19 */
[----:B------:R-:W-:Y:S01]  /*12a0*/  IMAD.IADD R13, R128, 0x1, -R13 ;  /* 0x00000001800d7824 */ /* 0x000fe200078e0a0d */
[----:B---3--:R-:W-:Y:S01]  /*12b0*/  @!P5 LEA R14, P4, R5, c[0x0][0x168], 0x1 ;  /* 0x00005a00050eda11 */ /* 0x008fe200078808ff */
[----:B------:R-:W-:Y:S01]  /*12c0*/  IMAD R6, R127, c[0x0][0x1a4], R6 ;  /* 0x000069007f067a24 */ /* 0x000fe200078e0206 */
[----:B------:R-:W-:Y:S01]  /*12d0*/  LOP3.LUT R12, R197, 0x8, R12, 0xf8, !PT ;  /* 0x00000008c50c7812 */ /* 0x000fe200078ef80c */
[----:B------:R2:W-:Y:S01]  /*12e0*/  @!P6 LDGSTS.E.BYPASS.LTC128B.128 [R209+0x4000], [R16.64] ;  /* 0x0400000010d1efae */ /* 0x0005e2000b901d48 */
[----:B------:R-:W-:Y:S01]  /*12f0*/  @!P5 LEA.HI.X R15, R5, c[0x0][0x16c], R2, 0x1, P4 ;  /* 0x00005b00050fda11 */ /* 0x000fe200020f0c02 */
[----:B------:R-:W-:Y:S01]  /*1300*/  IMAD.IADD R199, R211, 0x1, R7 ;  /* 0x00000001d3c77824 */ /* 0x000fe200078e0207 */
[----:B-1----:R-:W-:Y:S01]  /*1310*/  @!P2 IADD3 R11, P4, R24, R26, RZ ;  /* 0x0000001a180ba210 */ /* 0x002fe20007f9e0ff */
[----:B------:R-:W-:Y:S01]  /*1320*/  IMAD.IADD R216, R128, 0x1, -R216 ;  /* 0x0000000180d87824 */ /* 0x000fe200078e0ad8 */
[----:B------:R-:W-:Y:S01]  /*1330*/  SHF.R.S32.HI R2, RZ, 0x1f, R13 ;  /* 0x0000001fff027819 */ /* 0x000fe2000001140d */
[----:B------:R1:W-:Y:S01]  /*1340*/  @!P5 LDGSTS.E.BYPASS.LTC128B.128 [R209+0x4800], [R14.64] ;  /* 0x048000000ed1dfae */ /* 0x0003e2000b901d48 */
[----:B------:R-:W-:Y:S01]  /*1350*/  LOP3.LUT R5, R8, 0xfffffffe, RZ, 0xc0, !PT ;  /* 0xfffffffe08057812 */ /* 0x000fe200078ec0ff */
[----:B------:R-:W-:Y:S01]  /*1360*/  @!P1 IMAD R8, R120, 0x30, RZ ;  /* 0x0000003078089824 */ /* 0x000fe200078e02ff */
[----:B------:R-:W-:Y:S01]  /*1370*/  @!P2 IADD3.X R9, R25, R27, R9, P4, !PT ;  /* 0x0000001b1909a210 */ /* 0x000fe200027fe409 */
[----:B------:R-:W-:Y:S01]  /*1380*/  @!P1 IMAD.WIDE.U32 R24, R121, 0x30, R24 ;  /* 0x0000003079189825 */ /* 0x000fe200078e0018 */
[----:B------:R-:W-:-:S02]  /*1390*/  LEA.HI R2, R2, R13, RZ, 0x3 ;  /* 0x0000000d02027211 */ /* 0x000fc400078f18ff */
[----:B------:R-:W-:Y:S01]  /*13a0*/  SHF.R.U32.HI R197, RZ, 0x3, R197 ;  /* 0x00000003ffc57819 */ /* 0x000fe200000116c5 */
[----:B------:R-:W-:Y:S01]  /*13b0*/  IMAD.IADD R5, R0, 0x1, -R5 ;  /* 0x0000000100057824 */ /* 0x000fe200078e0a05 */
[----:B------:R-:W-:Y:S01]  /*13c0*/  @!P2 LEA R10, P4, R11, c[0x0][0x168], 0x1 ;  /* 0x00005a000b0aaa11 */ /* 0x000fe200078808ff */
[----:B------:R-:W-:Y:S01]  /*13d0*/  @!P1 IMAD.IADD R8, R25, 0x1, R8 ;  /* 0x0000000119089824 */ /* 0x000fe200078e0208 */
[C---:B------:R-:W-:Y:S01]  /*13e0*/  LOP3.LUT R0, R2.reuse, 0xfffffff8, RZ, 0xc0, !PT ;  /* 0xfffffff802007812 */ /* 0x040fe200078ec0ff */
[----:B------:R-:W-:Y:S01]  /*13f0*/  IMAD.SHL.U32 R125, R2, 0x40, RZ ;  /* 0x00000040027d7824 */ /* 0x000fe200078e00ff */
[----:B------:R-:W-:Y:S02]  /*1400*/  LOP3.LUT R197, R12, R197, RZ, 0x3c, !PT ;  /* 0x000000c50cc57212 */ /* 0x000fe400078e3cff */
[----:B------:R-:W-:Y:S01]  /*1410*/  @!P2 LEA.HI.X R11, R11, c[0x0][0x16c], R9, 0x1, P4 ;  /* 0x00005b000b0baa11 */ /* 0x000fe200020f0c09 */
[----:B------:R-:W-:Y:S01]  /*1420*/  IMAD.IADD R0, R13, 0x1, -R0 ;  /* 0x000000010d007824 */ /* 0x000fe200078e0a00 */
[----:B------:R-:W-:Y:S01]  /*1430*/  @!P1 LEA R12, P4, R24, c[0x0][0x168], 0x1 ;  /* 0x00005a00180c9a11 */ /* 0x000fe200078808ff */
[----:B------:R-:W-:Y:S01]  /*1440*/  IMAD R197, R5, 0x200, R197 ;  /* 0x0000020005c57824 */ /* 0x000fe200078e02c5 */
[-C--:B------:R-:W-:Y:S01]  /*1450*/  ISETP.GE.AND P5, PT, R208, R4.reuse, PT ;  /* 0x00000004d000720c */ /* 0x080fe20003fa6270 */
[----:B------:R3:W-:Y:S01]  /*1460*/  @!P2 LDGSTS.E.BYPASS.LTC128B.128 [R209+0x5000], [R10.64] ;  /* 0x050000000ad1afae */ /* 0x0007e2000b901d48 */
[----:B------:R-:W-:Y:S01]  /*1470*/  @!P1 LEA.HI.X R13, R24, c[0x0][0x16c], R8, 0x1, P4 ;  /* 0x00005b00180d9a11 */ /* 0x000fe200020f0c08 */
[----:B------:R-:W-:Y:S01]  /*1480*/  IMAD.SHL.U32 R124, R0, 0x40, RZ ;  /* 0x00000040007c7824 */ /* 0x000fe200078e00ff */
[-C--:B------:R-:W-:Y:S01]  /*1490*/  ISETP.GE.AND P4, PT, R207, R4.reuse, PT ;  /* 0x00000004cf00720c */ /* 0x080fe20003f86270 */
[----:B------:R-:W-:Y:S01]  /*14a0*/  IMAD.SHL.U32 R8, R5, 0x8, RZ ;  /* 0x0000000805087824 */ /* 0x000fe200078e00ff */
[----:B------:R-:W-:Y:S01]  /*14b0*/  ISETP.GE.AND P6, PT, R228, R4, PT ;  /* 0x00000004e400720c */ /* 0x000fe20003fc6270 */
[----:B------:R4:W-:Y:S01]  /*14c0*/  @!P1 LDGSTS.E.BYPASS.LTC128B.128 [R209+0x5800], [R12.64] ;  /* 0x058000000cd19fae */ /* 0x0009e2000b901d48 */
[----:B------:R-:W-:Y:S01]  /*14d0*/  LOP3.LUT R124, R124, 0x1c0, RZ, 0xc0, !PT ;  /* 0x000001c07c7c7812 */ /* 0x000fe200078ec0ff */
[----:B--2---:R-:W-:Y:S01]  /*14e0*/  IMAD.WIDE.U32 R16, R127, c[0x0][0x1a0], RZ ;  /* 0x000068007f107a25 */ /* 0x004fe200078e00ff */
[----:B------:R-:W-:Y:S01]  /*14f0*/  SHF.R.S32.HI R2, RZ, 0x5, R129 ;  /* 0x00000005ff027819 */ /* 0x000fe20000011481 */
[----:B------:R-:W0:Y:S01]  /*1500*/  LDGDEPBAR ;  /* 0x00000000000079af */ /* 0x000e220000000000 */
[----:B------:R-:W-:Y:S01]  /*1510*/  LOP3.LUT R8, R124, 0x8, R8, 0xf8, !PT ;  /* 0x000000087c087812 */ /* 0x000fe200078ef808 */
[----:B------:R-:W-:Y:S01]  /*1520*/  IMAD.IADD R6, R17, 0x1, R6 ;  /* 0x0000000111067824 */ /* 0x000fe200078e0206 */
[----:B------:R-:W-:Y:S01]  /*1530*/  SHF.R.U32.HI R124, RZ, 0x3, R124 ;  /* 0x00000003ff7c7819 */ /* 0x000fe2000001167c */
[----:B------:R-:W-:Y:S01]  /*1540*/  IMAD.SHL.U32 R4, R137, 0x20, RZ ;  /* 0x0000002089047824 */ /* 0x000fe200078e00ff */
[----:B-1----:R-:W-:Y:S01]  /*1550*/  LEA R14, P0, R16, R210, 0x6 ;  /* 0x000000d2100e7211 */ /* 0x002fe200078030ff */
[----:B------:R-:W-:Y:S01]  /*1560*/  IMAD.SHL.U32 R197, R197, 0x2, RZ ;  /* 0x00000002c5c57824 */ /* 0x000fe200078e00ff */
[----:B------:R-:W-:-:S02]  /*1570*/  LOP3.LUT R124, R8, R124, RZ, 0x3c, !PT ;  /* 0x0000007c087c7212 */ /* 0x000fc400078e3cff */
[----:B------:R-:W-:Y:S01]  /*1580*/  LEA.HI.X R15, R16, R199, R6, 0x6, P0 ;  /* 0x000000c7100f7211 */ /* 0x000fe200000f3406 */
[----:B------:R-:W-:Y:S01]  /*1590*/  @!P3 IMAD R6, R137, 0x30, RZ ;  /* 0x000000308906b824 */ /* 0x000fe200078e02ff */
[C---:B------:R-:W-:Y:S02]  /*15a0*/  @!P5 LEA R8, P1, R132.reuse, R14, 0x4 ;  /* 0x0000000e8408d211 */ /* 0x040fe400078220ff */
[----:B------:R-:W-:Y:S01]  /*15b0*/  LOP3.LUT R125, R125, 0xfffffe00, RZ, 0xc0, !PT ;  /* 0xfffffe007d7d7812 */ /* 0x000fe200078ec0ff */
[C---:B------:R-:W-:Y:S01]  /*15c0*/  @!P3 IMAD.WIDE.U32 R16, R132.reuse, 0x30, R14 ;  /* 0x000000308410b825 */ /* 0x040fe200078e000e */
[C---:B------:R-:W-:Y:S02]  /*15d0*/  @!P5 LEA.HI.X R7, R132.reuse, R15, R137, 0x4, P1 ;  /* 0x0000000f8407d211 */ /* 0x040fe400008f2489 */
[----:B------:R-:W-:Y:S01]  /*15e0*/  IADD3 R194, R197, 0x4040, RZ ;  /* 0x00004040c5c27810 */ /* 0x000fe20007ffe0ff */
[----:B---3--:R-:W-:-:S04]  /*15f0*/  IMAD.WIDE.U32 R10, R132, 0x20, RZ ;  /* 0x00000020840a7825 */ /* 0x008fc800078e00ff */
[----:B------:R-:W-:Y:S01]  /*1600*/  IMAD R2, R2, 0x400, R125 ;  /* 0x0000040002027824 */ /* 0x000fe200078e027d */
[----:B------:R-:W-:Y:S01]  /*1610*/  @!P4 IADD3 R5, P0, R14, R10, RZ ;  /* 0x0000000a0e05c210 */ /* 0x000fe20007f1e0ff */
[----:B------:R-:W-:-:S04]  /*1620*/  DEPBAR.LE SB0, 0x0 ;  /* 0x000080000000791a */ /* 0x000fc80000000000 */
[----:B------:R-:W-:Y:S01]  /*1630*/  BAR.SYNC.DEFER_BLOCKING 0x0 ;  /* 0x0000000000007b1d */ /* 0x000fe20000010000 */
[----:B----4-:R-:W-:Y:S01]  /*1640*/  @!P6 LEA R12, P2, R14, c[0x0][0x170], 0x1 ;  /* 0x00005c000e0cea11 */ /* 0x010fe200078408ff */
[----:B------:R-:W-:Y:S01]  /*1650*/  @!P3 IMAD.IADD R6, R17, 0x1, R6 ;  /* 0x000000011106b824 */ /* 0x000fe200078e0206 */
[----:B------:R-:W-:Y:S01]  /*1660*/  @!P5 LEA R10, P1, R8, c[0x0][0x170], 0x1 ;  /* 0x00005c00080ada11 */ /* 0x000fe200078208ff */
[----:B------:R-:W-:Y:S01]  /*1670*/  IMAD.IADD R198, R124, 0x1, R2 ;  /* 0x000000017cc67824 */ /* 0x000fe200078e0202 */
[----:B------:R-:W-:Y:S01]  /*1680*/  @!P4 IADD3.X R4, R15, R11, R4, P0, !PT ;  /* 0x0000000b0f04c210 */ /* 0x000fe200007fe404 */
[----:B------:R-:W-:Y:S01]  /*1690*/  IMAD.IADD R192, R125, 0x1, R124 ;  /* 0x000000017dc07824 */ /* 0x000fe200078e027c */
[----:B------:R-:W-:Y:S01]  /*16a0*/  @!P6 LEA.HI.X R13, R14, c[0x0][0x174], R15, 0x1, P2 ;  /* 0x00005d000e0dea11 */ /* 0x000fe200010f0c0f */
[----:B------:R-:W-:Y:S01]  /*16b0*/  IMAD.SHL.U32 R198, R198, 0x2, RZ ;  /* 0x00000002c6c67824 */ /* 0x000fe200078e00ff */
[----:B------:R-:W-:Y:S02]  /*16c0*/  @!P5 LEA.HI.X R11, R8, c[0x0][0x174], R7, 0x1, P1 ;  /* 0x00005d00080bda11 */ /* 0x000fe400008f0c07 */
[----:B------:R-:W-:-:S02]  /*16d0*/  @!P4 LEA R14, P1, R5, c[0x0][0x170], 0x1 ;  /* 0x00005c00050eca11 */ /* 0x000fc400078208ff */
[C---:B------:R-:W-:Y:S02]  /*16e0*/  @!P3 LEA R8, P0, R16.reuse, c[0x0][0x170], 0x1 ;  /* 0x00005c001008ba11 */ /* 0x040fe400078008ff */
[----:B------:R-:W-:Y:S01]  /*16f0*/  @!P4 LEA.HI.X R15, R5, c[0x0][0x174], R4, 0x1, P1 ;  /* 0x00005d00050fca11 */ /* 0x000fe200008f0c04 */
[----:B------:R-:W-:Y:S01]  /*1700*/  IMAD.MOV.U32 R4, RZ, RZ, 0x20 ;  /* 0x00000020ff047424 */ /* 0x000fe200078e00ff */
[----:B------:R-:W-:Y:S01]  /*1710*/  @!P3 LEA.HI.X R9, R16, c[0x0][0x174], R6, 0x1, P0 ;  /* 0x00005d001009ba11 */ /* 0x000fe200000f0c06 */
[----:B------:R-:W-:Y:S08]  /*1720*/  @P6 STS.128 [R209+0x6000], RZ ;  /* 0x006000ffd1006388 */ /* 0x000ff00000000c00 */
[----:B------:R-:W-:Y:S01]  /*1730*/  R2P PR, R0, 0x6 ;  /* 0x0000000600007804 */ /* 0x000fe20000000000 */
[----:B------:R-:W-:Y:S01]  /*1740*/  IMAD.MOV.U32 R0, RZ, RZ, 0x10 ;  /* 0x00000010ff007424 */ /* 0x000fe200078e00ff */
[----:B------:R-:W-:Y:S01]  /*1750*/  @!PT LDS RZ, [RZ] ;  /* 0x00000000fffff984 */ /* 0x000fe20000000800 */
[----:B------:R-:W-:Y:S01]  /*1760*/  @!PT LDS RZ, [RZ] ;  /* 0x00000000fffff984 */ /* 0x000fe20000000800 */
[----:B------:R-:W-:Y:S01]  /*1770*/  @!PT LDS RZ, [RZ] ;  /* 0x00000000fffff984 */ /* 0x000fe20000000800 */
[----:B------:R1:W-:Y:S03]  /*1780*/  @!P6 LDGSTS.E.BYPASS.LTC128B.128 [R209+0x6000], [R12.64] ;  /* 0x060000000cd1efae */ /* 0x0003e6000b901d48 */
[----:B------:R-:W-:Y:S01]  /*1790*/  SEL R2, R4, 0xffffffe0, !P2 ;  /* 0xffffffe004027807 */ /* 0x000fe20005000000 */
[----:B------:R-:W-:Y:S01]  /*17a0*/  @P5 STS.128 [R209+0x6800], RZ ;  /* 0x006800ffd1005388 */ /* 0x000fe20000000c00 */
[----:B------:R-:W-:-:S02]  /*17b0*/  SEL R0, R0, 0xfffffff0, !P1 ;  /* 0xfffffff000007807 */ /* 0x000fc40004800000 */
[----:B------:R-:W-:Y:S01]  /*17c0*/  R2P PR, R3, 0x6 ;  /* 0x0000000603007804 */ /* 0x000fe20000000000 */
[----:B------:R-:W-:Y:S01]  /*17d0*/  @!PT LDS RZ, [RZ] ;  /* 0x00000000fffff984 */ /* 0x000fe20000000800 */
[----:B------:R-:W-:Y:S01]  /*17e0*/  @!PT LDS RZ, [RZ] ;  /* 0x00000000fffff984 */ /* 0x000fe20000000800 */
[----:B------:R-:W-:Y:S01]  /*17f0*/  @!PT LDS RZ, [RZ] ;  /* 0x00000000fffff984 */ /* 0x000fe20000000800 */
[----:B------:R2:W-:Y:S01]  /*1800*/  @!P5 LDGSTS.E.BYPASS.LTC128B.128 [R209+0x6800], [R10.64] ;  /* 0x068000000ad1dfae */ /* 0x0005e2000b901d48 */
[--C-:B------:R-:W-:Y:S02]  /*1810*/  IMAD R195, R2, 0x2, R198.reuse ;  /* 0x0000000202c37824 */ /* 0x100fe400078e02c6 */
[----:B------:R-:W-:Y:S01]  /*1820*/  IMAD R196, R0, 0x2, R198 ;  /* 0x0000000200c47824 */ /* 0x000fe200078e02c6 */
[----:B------:R-:W-:Y:S01]  /*1830*/  @P4 STS.128 [R209+0x7000], RZ ;  /* 0x007000ffd1004388 */ /* 0x000fe20000000c00 */
[----:B------:R-:W-:Y:S01]  /*1840*/  SEL R3, R4, 0xffffffe0, !P1 ;  /* 0xffffffe004037807 */ /* 0x000fe20004800000 */
[----:B------:R-:W-:Y:S02]  /*1850*/  IMAD R193, R0, 0x2, R195 ;  /* 0x0000000200c17824 */ /* 0x000fe400078e02c3 */
[----:B------:R-:W-:Y:S01]  /*1860*/  @!PT LDS RZ, [RZ] ;  /* 0x00000000fffff984 */ /* 0x000fe20000000800 */
[----:B------:R-:W-:Y:S01]  /*1870*/  @!PT LDS RZ, [RZ] ;  /* 0x00000000fffff984 */ /* 0x000fe20000000800 */
[----:B------:R-:W-:Y:S01]  /*1880*/  @!PT LDS RZ, [RZ] ;  /* 0x00000000fffff984 */ /* 0x000fe20000000800 */
[----:B------:R1:W-:Y:S02]  /*1890*/  @!P4 LDGSTS.E.BYPASS.LTC128B.128 [R209+0x7000], [R14.64] ;  /* 0x070000000ed1cfae */ /* 0x0003e4000b901d48 */
[----:B------:R-:W-:-:S02]  /*18a0*/  IMAD.IADD R191, R197, 0x1, R3 ;  /* 0x00000001c5bf7824 */ /* 0x000fc400078e0203 */
[----:B------:R-:W-:Y:S04]  /*18b0*/  @P3 STS.128 [R209+0x7800], RZ ;  /* 0x007800ffd1003388 */ /* 0x000fe80000000c00 */
[----:B------:R-:W-:Y:S01]  /*18c0*/  @!PT LDS RZ, [RZ] ;  /* 0x00000000fffff984 */ /* 0x000fe20000000800 */
[----:B------:R-:W-:Y:S01]  /*18d0*/  @!PT LDS RZ, [RZ] ;  /* 0x00000000fffff984 */ /* 0x000fe20000000800 */
[----:B------:R-:W-:Y:S01]  /*18e0*/  @!PT LDS RZ, [RZ] ;  /* 0x00000000fffff984 */ /* 0x000fe20000000800 */
[----:B------:R3:W-:Y:S04]  /*18f0*/  @!P3 LDGSTS.E.BYPASS.LTC128B.128 [R209+0x7800], [R8.64] ;  /* 0x0780000008d1bfae */ /* 0x0007e8000b901d48 */
[----:B------:R-:W-:Y:S04]  /*1900*/  LDSM.16.M88.4 R48, [R198] ;  /* 0x00000000c630783b */ /* 0x000fe80000000200 */
[----:B------:R-:W4:Y:S04]  /*1910*/  LDSM.16.M88.4 R112, [R197+0x4000] ;  /* 0x00400000c570783b */ /* 0x000f280000000200 */
[----:B------:R-:W-:Y:S04]  /*1920*/  LDSM.16.M88.4 R32, [R196] ;  /* 0x00000000c420783b */ /* 0x000fe80000000200 */
[----:B------:R-:W-:Y:S04]  /*1930*/  LDSM.16.M88.4 R116, [R191+0x4000] ;  /* 0x00400000bf74783b */ /* 0x000fe80000000200 */
[----:B------:R-:W5:Y:S04]  /*1940*/  LDSM.16.M88.4 R44, [R197+0x4800] ;  /* 0x00480000c52c783b */ /* 0x000f680000000200 */
[----:B------:R-:W5:Y:S01]  /*1950*/  LDSM.16.M88.4 R40, [R197+0x5000] ;  /* 0x00500000c528783b */ /* 0x000f620000000200 */
[----:B---3--:R-:W-:-:S03]  /*1960*/  IADD3 R8, R197, 0x4000, RZ ;  /* 0x00004000c5087810 */ /* 0x008fc60007ffe0ff */
[----:B------:R-:W-:Y:S01]  /*1970*/  LDSM.16.M88.4 R20, [R195] ;  /* 0x00000000c314783b */ /* 0x000fe20000000200 */
[----:B------:R-:W-:-:S03]  /*1980*/  @P2 IADD3 R194, R8, -0x40, RZ ;  /* 0xffffffc008c22810 */ /* 0x000fc60007ffe0ff */
[----:B------:R-:W3:Y:S01]  /*1990*/  LDSM.16.M88.4 R24, [R191+0x4800] ;  /* 0x00480000bf18783b */ /* 0x000ee20000000200 */
[----:B------:R-:W-:-:S03]  /*19a0*/  IADD3 R187, R194, 0x800, RZ ;  /* 0x00000800c2bb7810 */ /* 0x000fc60007ffe0ff */
[----:B-1----:R-:W1:Y:S01]  /*19b0*/  LDSM.16.M88.4 R12, [R194] ;  /* 0x00000000c20c783b */ /* 0x002e620000000200 */
[----:B------:R-:W-:Y:S01]  /*19c0*/  IMAD.IADD R184, R3, 0x1, R194 ;  /* 0x0000000103b87824 */ /* 0x000fe200078e02c2 */
[C---:B------:R-:W-:Y:S02]  /*19d0*/  IADD3 R186, R194.reuse, 0x1000, RZ ;  /* 0x00001000c2ba7810 */ /* 0x040fe40007ffe0ff */
[----:B------:R-:W1:Y:S01]  /*19e0*/  LDSM.16.M88.4 R100, [R191+0x5000] ;  /* 0x00500000bf64783b */ /* 0x000e620000000200 */
[----:B------:R-:W-:-:S03]  /*19f0*/  IADD3 R185, R194, 0x1800, RZ ;  /* 0x00001800c2b97810 */ /* 0x000fc60007ffe0ff */
[----:B------:R-:W1:Y:S01]  /*1a00*/  LDSM.16.M88.4 R104, [R198+0x2000] ;  /* 0x00200000c668783b */ /* 0x000e620000000200 */
[C---:B----4-:R-:W-:Y:S03]  /*1a10*/  HMMA.16816.F32.BF16 R4, R48.reuse, R112, RZ ;  /* 0x000000703004723c */ /* 0x050fe600000418ff */
[----:B--2---:R-:W-:Y:S04]  /*1a20*/  LDSM.16.M88.4 R8, [R193] ;  /* 0x00000000c108783b */ /* 0x004fe80000000200 */
[----:B------:R-:W2:Y:S01]  /*1a30*/  LDSM.16.M88.4 R80, [R184] ;  /* 0x00000000b850783b */ /* 0x000ea20000000200 */
[C---:B------:R-:W-:Y:S03]  /*1a40*/  HMMA.16816.F32.BF16 R96, R48.reuse, R114, RZ ;  /* 0x000000723060723c */ /* 0x040fe600000418ff */
[----:B------:R-:W4:Y:S04]  /*1a50*/  LDSM.16.M88.4 R92, [R194+0x800] ;  /* 0x00080000c25c783b */ /* 0x000f280000000200 */
[----:B------:R-:W2:Y:S01]  /*1a60*/  LDSM.16.M88.4 R88, [R194+0x1000] ;  /* 0x00100000c258783b */ /* 0x000ea20000000200 */
[----:B-----5:R-:W-:Y:S03]  /*1a70*/  HMMA.16816.F32.BF16 R108, R48, R44, RZ ;  /* 0x0000002c306c723c */ /* 0x020fe600000418ff */
[----:B------:R-:W5:Y:S04]  /*1a80*/  LDSM.16.M88.4 R28, [R196+0x2000] ;  /* 0x00200000c41c783b */ /* 0x000f680000000200 */
[----:B------:R-:W2:Y:S01]  /*1a90*/  LDSM.16.M88.4 R36, [R197+0x5800] ;  /* 0x00580000c524783b */ /* 0x000ea20000000200 */
[----:B------:R-:W-:Y:S03]  /*1aa0*/  HMMA.16816.F32.BF16 R4, R32, R116, R4 ;  /* 0x000000742004723c */ /* 0x000fe60000041804 */
[----:B------:R-:W2:Y:S04]  /*1ab0*/  LDSM.16.M88.4 R76, [R184+0x800] ;  /* 0x00080000b84c783b */ /* 0x000ea80000000200 */
[----:B------:R-:W2:Y:S01]  /*1ac0*/  LDSM.16.M88.4 R72, [R184+0x1000] ;  /* 0x00100000b848783b */ /* 0x000ea20000000200 */
[----:B------:R-:W-:Y:S03]  /*1ad0*/  HMMA.16816.F32.BF16 R64, R48, R40, RZ ;  /* 0x000000283040723c */ /* 0x000fe600000418ff */
[----:B------:R-:W2:Y:S04]  /*1ae0*/  LDSM.16.M88.4 R16, [R195+0x2000] ;  /* 0x00200000c310783b */ /* 0x000ea80000000200 */
[----:B------:R-:W2:Y:S01]  /*1af0*/  LDSM.16.M88.4 R60, [R191+0x5800] ;  /* 0x00580000bf3c783b */ /* 0x000ea20000000200 */
[----:B---3--:R-:W-:Y:S03]  /*1b00*/  HMMA.16816.F32.BF16 R108, R32, R24, R108 ;  /* 0x00000018206c723c */ /* 0x008fe6000004186c */
[----:B------:R-:W-:Y:S04]  /*1b10*/  LDSM.16.M88.4 R56, [R194+0x1800] ;  /* 0x00180000c238783b */ /* 0x000fe80000000200 */
[----:B------:R-:W-:Y:S01]  /*1b20*/  LDSM.16.M88.4 R52, [R184+0x1800] ;  /* 0x00180000b834783b */ /* 0x000fe20000000200 */
[----:B-1----:R-:W-:Y:S03]  /*1b30*/  HMMA.16816.F32.BF16 R4, R20, R12, R4 ;  /* 0x0000000c1404723c */ /* 0x002fe60000041804 */
[----:B------:R-:W0:Y:S05]  /*1b40*/  LDGDEPBAR ;  /* 0x00000000000079af */ /* 0x000e2a0000000000 */
[----:B------:R-:W-:Y:S08]  /*1b50*/  HMMA.16816.F32.BF16 R64, R32, R100, R64 ;  /* 0x000000642040723c */ /* 0x000ff00000041840 */
[C---:B------:R-:W-:Y:S08]  /*1b60*/  HMMA.16816.F32.BF16 R84, R104.reuse, R112, RZ ;  /* 0x000000706854723c */ /* 0x040ff000000418ff */
[----:B------:R-:W-:Y:S08]  /*1b70*/  HMMA.16816.F32.BF16 R112, R104, R114, RZ ;  /* 0x000000726870723c */ /* 0x000ff000000418ff */
[----:B--2---:R-:W-:Y:S08]  /*1b80*/  HMMA.16816.F32.BF16 R4, R8, R80, R4 ;  /* 0x000000500804723c */ /* 0x004ff00000041804 */
[C---:B----4-:R-:W-:Y:S08]  /*1b90*/  HMMA.16816.F32.BF16 R108, R20.reuse, R92, R108 ;  /* 0x0000005c146c723c */ /* 0x050ff0000004186c */
[----:B------:R-:W-:Y:S08]  /*1ba0*/  HMMA.16816.F32.BF16 R64, R20, R88, R64 ;  /* 0x000000581440723c */ /* 0x000ff00000041840 */
[----:B-----5:R-:W-:Y:S01]  /*1bb0*/  HMMA.16816.F32.BF16 R84, R28, R116, R84 ;  /* 0x000000741c54723c */ /* 0x020fe20000041854 */
[----:B------:R-:W-:-:S02]  /*1bc0*/  FMUL.FTZ R5, R5, c[0x0][0x2ec] ;  /* 0x0000bb0005057a20 */ /* 0x000fc40000410000 */
[----:B------:R-:W-:Y:S02]  /*1bd0*/  FMUL.FTZ R6, R6, c[0x0][0x2ec] ;  /* 0x0000bb0006067a20 */ /* 0x000fe40000410000 */
[----:B------:R-:W-:Y:S01]  /*1be0*/  FMUL.FTZ R7, R7, c[0x0][0x2ec] ;  /* 0x0000bb0007077a20 */ /* 0x000fe20000410000 */
[----:B------:R-:W-:Y:S01]  /*1bf0*/  MUFU.TANH R116, R5 ;  /* 0x0000000500747308 */ /* 0x000fe20000002400 */
[----:B------:R-:W-:Y:S01]  /*1c00*/  FMUL.FTZ R3, R4, c[0x0][0x2ec] ;  /* 0x0000bb0004037a20 */ /* 0x000fe20000410000 */
[-C--:B------:R-:W-:Y:S06]  /*1c10*/  HMMA.16816.F32.BF16 R96, R32, R118.reuse, R96 ;  /* 0x000000762060723c */ /* 0x080fec0000041860 */
[----:B------:R-:W-:Y:S02]  /*1c20*/  MUFU.TANH R117, R6 ;  /* 0x0000000600757308 */ /* 0x000fe40000002400 */
[----:B------:R-:W-:Y:S06]  /*1c30*/  HMMA.16816.F32.BF16 R112, R28, R118, R112 ;  /* 0x000000761c70723c */ /* 0x000fec0000041870 */
[----:B------:R1:W-:Y:S02]  /*1c40*/  MUFU.TANH R130, R7 ;  /* 0x0000000700827308 */ /* 0x0003e40000002400 */
[----:B------:R-:W-:Y:S06]  /*1c50*/  HMMA.16816.F32.BF16 R68, R48, R36, RZ ;  /* 0x000000243044723c */ /* 0x000fec00000418ff */
[----:B------:R-:W-:Y:S02]  /*1c60*/  MUFU.TANH R3, R3 ;  /* 0x0000000300037308 */ /* 0x000fe40000002400 */
[----:B------:R-:W-:Y:S01]  /*1c70*/  HMMA.16816.F32.BF16 R108, R8, R76, R108 ;  /* 0x0000004c086c723c */ /* 0x000fe2000004186c */
[----:B-1----:R-:W1:Y:S01]  /*1c80*/  LDSM.16.M88.4 R4, [R193+0x2000] ;  /* 0x00200000c104783b */ /* 0x002e620000000200 */
[----:B------:R-:W-:-:S06]  /*1c90*/  DEPBAR.LE SB0, 0x0 ;  /* 0x000080000000791a */ /* 0x000fcc0000000000 */
[----:B------:R-:W-:Y:S08]  /*1ca0*/  HMMA.16816.F32.BF16 R64, R8, R72, R64 ;  /* 0x000000480840723c */ /* 0x000ff00000041840 */
[----:B------:R-:W-:Y:S08]  /*1cb0*/  HMMA.16816.F32.BF16 R84, R16, R12, R84 ;  /* 0x0000000c1054723c */ /* 0x000ff00000041854 */
[----:B------:R-:W-:-:S02]  /*1cc0*/  FMUL.FTZ R108, R108, c[0x0][0x2ec] ;  /* 0x0000bb006c6c7a20 */ /* 0x000fc40000410000 */
[----:B------:R-:W-:Y:S01]  /*1cd0*/  FMUL.FTZ R109, R109, c[0x0][0x2ec] ;  /* 0x0000bb006d6d7a20 */ /* 0x000fe20000410000 */
[----:B------:R-:W-:Y:S01]  /*1ce0*/  HMMA.16816.F32.BF16 R96, R20, R14, R96 ;  /* 0x0000000e1460723c */ /* 0x000fe20000041860 */
[----:B------:R-:W-:Y:S01]  /*1cf0*/  FMUL.FTZ R110, R110, c[0x0][0x2ec] ;  /* 0x0000bb006e6e7a20 */ /* 0x000fe20000410000 */
[----:B------:R-:W-:Y:S01]  /*1d00*/  MUFU.TANH R131, R108 ;  /* 0x0000006c00837308 */ /* 0x000fe20000002400 */
[----:B------:R-:W-:-:S05]  /*1d10*/  FMUL.FTZ R111, R111, c[0x0][0x2ec] ;  /* 0x0000bb006f6f7a20 */ /* 0x000fca0000410000 */
[----:B------:R-:W-:Y:S01]  /*1d20*/  HMMA.16816.F32.BF16 R112, R16, R14, R112 ;  /* 0x0000000e1070723c */ /* 0x000fe20000041870 */
[----:B------:R-:W-:Y:S01]  /*1d30*/  FMUL.FTZ R64, R64, c[0x0][0x2ec] ;  /* 0x0000bb0040407a20 */ /* 0x000fe20000410000 */
[----:B------:R-:W-:Y:S01]  /*1d40*/  MUFU.TANH R133, R109 ;  /* 0x0000006d00857308 */ /* 0x000fe20000002400 */
[----:B------:R-:W-:Y:S02]  /*1d50*/  FMUL.FTZ R65, R65, c[0x0][0x2ec] ;  /* 0x0000bb0041417a20 */ /* 0x000fe40000410000 */
[----:B------:R-:W-:Y:S02]  /*1d60*/  FMUL.FTZ R66, R66, c[0x0][0x2ec] ;  /* 0x0000bb0042427a20 */ /* 0x000fe40000410000 */
[----:B------:R-:W-:Y:S01]  /*1d70*/  FMUL.FTZ R67, R67, c[0x0][0x2ec] ;  /* 0x0000bb0043437a20 */ /* 0x000fe20000410000 */
[----:B------:R-:W-:Y:S02]  /*1d80*/  HMMA.16816.F32.BF16 R12, R48, R46, RZ ;  /* 0x0000002e300c723c */ /* 0x000fe400000418ff */
[----:B------:R-:W-:Y:S06]  /*1d90*/  MUFU.TANH R134, R110 ;  /* 0x0000006e00867308 */ /* 0x000fec0000002400 */
[----:B------:R-:W-:Y:S02]  /*1da0*/  HMMA.16816.F32.BF16 R68, R32, R60, R68 ;  /* 0x0000003c2044723c */ /* 0x000fe40000041844 */
[----:B------:R2:W-:Y:S06]  /*1db0*/  MUFU.TANH R135, R111 ;  /* 0x0000006f00877308 */ /* 0x0005ec0000002400 */
[----:B-1----:R-:W-:Y:S02]  /*1dc0*/  HMMA.16816.F32.BF16 R84, R4, R80, R84 ;  /* 0x000000500454723c */ /* 0x002fe40000041854 */
[----:B------:R-:W-:Y:S06]  /*1dd0*/  MUFU.TANH R136, R64 ;  /* 0x0000004000887308 */ /* 0x000fec0000002400 */
[----:B------:R-:W-:Y:S02]  /*1de0*/  HMMA.16816.F32.BF16 R12, R32, R26, R12 ;  /* 0x0000001a200c723c */ /* 0x000fe4000004180c */
[----:B------:R-:W-:Y:S06]  /*1df0*/  MUFU.TANH R139, R65 ;  /* 0x00000041008b7308 */ /* 0x000fec0000002400 */
[C---:B--2---:R-:W-:Y:S02]  /*1e00*/  HMMA.16816.F32.BF16 R108, R104.reuse, R44, RZ ;  /* 0x0000002c686c723c */ /* 0x044fe400000418ff */
[----:B------:R-:W-:Y:S06]  /*1e10*/  MUFU.TANH R118, R66 ;  /* 0x0000004200767308 */ /* 0x000fec0000002400 */
[----:B------:R-:W-:Y:S02]  /*1e20*/  HMMA.16816.F32.BF16 R44, R104, R46, RZ ;  /* 0x0000002e682c723c */ /* 0x000fe400000418ff */
[----:B------:R1:W-:Y:S06]  /*1e30*/  MUFU.TANH R80, R67 ;  /* 0x0000004300507308 */ /* 0x0003ec0000002400 */
[C---:B------:R-:W-:Y:S08]  /*1e40*/  HMMA.16816.F32.BF16 R68, R20.reuse, R56, R68 ;  /* 0x000000381444723c */ /* 0x040ff00000041844 */
[----:B------:R-:W-:Y:S08]  /*1e50*/  HMMA.16816.F32.BF16 R12, R20, R94, R12 ;  /* 0x0000005e140c723c */ /* 0x000ff0000004180c */
[----:B-1----:R-:W-:Y:S08]  /*1e60*/  HMMA.16816.F32.BF16 R64, R104, R40, RZ ;  /* 0x000000286840723c */ /* 0x002ff000000418ff */
[----:B------:R-:W-:Y:S08]  /*1e70*/  HMMA.16816.F32.BF16 R44, R28, R26, R44 ;  /* 0x0000001a1c2c723c */ /* 0x000ff0000004182c */
[----:B------:R-:W-:Y:S08]  /*1e80*/  HMMA.16816.F32.BF16 R68, R8, R52, R68 ;  /* 0x000000340844723c */ /* 0x000ff00000041844 */
[----:B------:R-:W-:Y:S08]  /*1e90*/  HMMA.16816.F32.BF16 R64, R28, R100, R64 ;  /* 0x000000641c40723c */ /* 0x000ff00000041840 */
[C---:B------:R-:W-:Y:S08]  /*1ea0*/  HMMA.16816.F32.BF16 R12, R8.reuse, R78, R12 ;  /* 0x0000004e080c723c */ /* 0x040ff0000004180c */
[----:B------:R-:W-:Y:S01]  /*1eb0*/  HMMA.16816.F32.BF16 R96, R8, R82, R96 ;  /* 0x000000520860723c */ /* 0x000fe20000041860 */
[----:B------:R-:W-:-:S02]  /*1ec0*/  FMUL.FTZ R70, R70, c[0x0][0x2ec] ;  /* 0x0000bb0046467a20 */ /* 0x000fc40000410000 */
[----:B------:R-:W-:Y:S02]  /*1ed0*/  FMUL.FTZ R68, R68, c[0x0][0x2ec] ;  /* 0x0000bb0044447a20 */ /* 0x000fe40000410000 */
[----:B------:R1:W-:Y:S01]  /*1ee0*/  MUFU.TANH R81, R70 ;  /* 0x0000004600517308 */ /* 0x0003e20000002400 */
[----:B------:R-:W-:Y:S02]  /*1ef0*/  FMUL.FTZ R69, R69, c[0x0][0x2ec] ;  /* 0x0000bb0045457a20 */ /* 0x000fe40000410000 */
[C---:B------:R-:W-:Y:S05]  /*1f00*/  HMMA.16816.F32.BF16 R44, R16.reuse, R94, R44 ;  /* 0x0000005e102c723c */ /* 0x040fea000004182c */
[----:B------:R-:W-:Y:S03]  /*1f10*/  MUFU.TANH R68, R68 ;  /* 0x0000004400447308 */ /* 0x000fe60000002400 */
[----:B------:R-:W-:Y:S01]  /*1f20*/  HMMA.16816.F32.BF16 R64, R16, R88, R64 ;  /* 0x000000581040723c */ /* 0x000fe20000041840 */
[----:B------:R-:W-:-:S02]  /*1f30*/  FMUL.FTZ R12, R12, c[0x0][0x2ec] ;  /* 0x0000bb000c0c7a20 */ /* 0x000fc40000410000 */
[----:B------:R-:W-:Y:S02]  /*1f40*/  FMUL.FTZ R13, R13, c[0x0][0x2ec] ;  /* 0x0000bb000d0d7a20 */ /* 0x000fe40000410000 */
[----:B-1----:R-:W-:Y:S01]  /*1f50*/  FMUL.FTZ R70, R71, c[0x0][0x2ec] ;  /* 0x0000bb0047467a20 */ /* 0x002fe20000410000 */
[----:B------:R-:W-:Y:S01]  /*1f60*/  MUFU.TANH R69, R69 ;  /* 0x0000004500457308 */ /* 0x000fe20000002400 */
[----:B------:R-:W-:Y:S01]  /*1f70*/  FMUL.FTZ R71, R84, c[0x0][0x2ec] ;  /* 0x0000bb0054477a20 */ /* 0x000fe20000410000 */
[----:B------:R-:W-:Y:S01]  /*1f80*/  HMMA.16816.F32.BF16 R108, R28, R24, R108 ;  /* 0x000000181c6c723c */ /* 0x000fe2000004186c */
[----:B------:R-:W-:Y:S02]  /*1f90*/  FMUL.FTZ R14, R14, c[0x0][0x2ec] ;  /* 0x0000bb000e0e7a20 */ /* 0x000fe40000410000 */
[----:B------:R-:W-:Y:S02]  /*1fa0*/  FMUL.FTZ R15, R15, c[0x0][0x2ec] ;  /* 0x0000bb000f0f7a20 */ /* 0x000fe40000410000 */
[----:B------:R-:W-:Y:S01]  /*1fb0*/  FMUL.FTZ R84, R85, c[0x0][0x2ec] ;  /* 0x0000bb0055547a20 */ /* 0x000fe20000410000 */
[----:B------:R-:W-:Y:S01]  /*1fc0*/  MUFU.TANH R89, R13 ;  /* 0x0000000d00597308 */ /* 0x000fe20000002400 */
[----:B------:R-:W-:Y:S01]  /*1fd0*/  FMUL.FTZ R85, R86, c[0x0][0x2ec] ;  /* 0x0000bb0056557a20 */ /* 0x000fe20000410000 */
[----:B------:R-:W-:Y:S01]  /*1fe0*/  HMMA.16816.F32.BF16 R24, R48, R42, RZ ;  /* 0x0000002a3018723c */ /* 0x000fe200000418ff */
[----:B------:R-:W-:-:S05]  /*1ff0*/  FMUL.FTZ R86, R97, c[0x0][0x2ec] ;  /* 0x0000bb0061567a20 */ /* 0x000fca0000410000 */
[----:B------:R-:W-:Y:S02]  /*2000*/  MUFU.TANH R97, R14 ;  /* 0x0000000e00617308 */ /* 0x000fe40000002400 */
[C---:B------:R-:W-:Y:S06]  /*2010*/  HMMA.16816.F32.BF16 R44, R4.reuse, R78, R44 ;  /* 0x0000004e042c723c */ /* 0x040fec000004182c */
[----:B------:R-:W-:Y:S02]  /*2020*/  MUFU.TANH R79, R12 ;  /* 0x0000000c004f7308 */ /* 0x000fe40000002400 */
[----:B------:R-:W-:Y:S06]  /*2030*/  HMMA.16816.F32.BF16 R64, R4, R72, R64 ;  /* 0x000000480440723c */ /* 0x000fec0000041840 */
[----:B------:R1:W-:Y:S02]  /*2040*/  MUFU.TANH R72, R15 ;  /* 0x0000000f00487308 */ /* 0x0003e40000002400 */
[----:B------:R-:W-:Y:S06]  /*2050*/  HMMA.16816.F32.BF16 R40, R104, R42, RZ ;  /* 0x0000002a6828723c */ /* 0x000fec00000418ff */
[----:B------:R-:W-:Y:S02]  /*2060*/  MUFU.TANH R71, R71 ;  /* 0x0000004700477308 */ /* 0x000fe40000002400 */
[----:B------:R-:W-:Y:S01]  /*2070*/  HMMA.16816.F32.BF16 R48, R48, R38, RZ ;  /* 0x000000263030723c */ /* 0x000fe200000418ff */
[----:B------:R-:W-:-:S02]  /*2080*/  FMUL.FTZ R44, R44, c[0x0][0x2ec] ;  /* 0x0000bb002c2c7a20 */ /* 0x000fc40000410000 */
[----:B------:R-:W-:-:S03]  /*2090*/  FMUL.FTZ R45, R45, c[0x0][0x2ec] ;  /* 0x0000bb002d2d7a20 */ /* 0x000fc60000410000 */
[----:B------:R-:W2:Y:S02]  /*20a0*/  MUFU.TANH R85, R85 ;  /* 0x0000005500557308 */ /* 0x000ea40000002400 */
[C---:B-1----:R-:W-:Y:S06]  /*20b0*/  HMMA.16816.F32.BF16 R12, R104.reuse, R36, RZ ;  /* 0x00000024680c723c */ /* 0x042fec00000418ff */
[----:B------:R-:W-:Y:S01]  /*20c0*/  MUFU.TANH R84, R84 ;  /* 0x0000005400547308 */ /* 0x000fe20000002400 */
[----:B------:R-:W-:Y:S01]  /*20d0*/  FMUL.FTZ R36, R46, c[0x0][0x2ec] ;  /* 0x0000bb002e247a20 */ /* 0x000fe20000410000 */
[----:B------:R-:W-:Y:S01]  /*20e0*/  HMMA.16816.F32.BF16 R104, R104, R38, RZ ;  /* 0x000000266868723c */ /* 0x000fe200000418ff */
[----:B------:R-:W-:-:S02]  /*20f0*/  FMUL.FTZ R46, R64, c[0x0][0x2ec] ;  /* 0x0000bb00402e7a20 */ /* 0x000fc40000410000 */
[----:B------:R-:W-:Y:S02]  /*2100*/  FMUL.FTZ R64, R66, c[0x0][0x2ec] ;  /* 0x0000bb0042407a20 */ /* 0x000fe40000410000 */
[----:B------:R-:W-:Y:S01]  /*2110*/  FMUL.FTZ R37, R47, c[0x0][0x2ec] ;  /* 0x0000bb002f257a20 */ /* 0x000fe20000410000 */
[----:B------:R-:W-:Y:S01]  /*2120*/  MUFU.TANH R86, R86 ;  /* 0x0000005600567308 */ /* 0x000fe20000002400 */
[----:B------:R-:W-:Y:S01]  /*2130*/  FMUL.FTZ R47, R65, c[0x0][0x2ec] ;  /* 0x0000bb00412f7a20 */ /* 0x000fe20000410000 */
[----:B------:R-:W-:Y:S06]  /*2140*/  HMMA.16816.F32.BF16 R24, R32, R102, R24 ;  /* 0x000000662018723c */ /* 0x000fec0000041818 */
[----:B------:R-:W-:Y:S02]  /*2150*/  MUFU.TANH R46, R46 ;  /* 0x0000002e002e7308 */ /* 0x000fe40000002400 */
[----:B------:R-:W-:Y:S06]  /*2160*/  HMMA.16816.F32.BF16 R108, R16, R92, R108 ;  /* 0x0000005c106c723c */ /* 0x000fec000004186c */
[----:B------:R-:W-:Y:S02]  /*2170*/  MUFU.TANH R64, R64 ;  /* 0x0000004000407308 */ /* 0x000fe40000002400 */
[C---:B------:R-:W-:Y:S06]  /*2180*/  HMMA.16816.F32.BF16 R40, R28.reuse, R102, R40 ;  /* 0x000000661c28723c */ /* 0x040fec0000041828 */
[----:B------:R-:W-:Y:S02]  /*2190*/  MUFU.TANH R44, R44 ;  /* 0x0000002c002c7308 */ /* 0x000fe40000002400 */
[----:B------:R-:W-:Y:S06]  /*21a0*/  HMMA.16816.F32.BF16 R12, R28, R60, R12 ;  /* 0x0000003c1c0c723c */ /* 0x000fec000004180c */
[----:B------:R-:W-:Y:S01]  /*21b0*/  MUFU.TANH R36, R36 ;  /* 0x0000002400247308 */ /* 0x000fe20000002400 */
[----:B------:R-:W-:Y:S01]  /*21c0*/  FMUL.FTZ R61, R67, c[0x0][0x2ec] ;  /* 0x0000bb00433d7a20 */ /* 0x000fe20000410000 */
[-C--:B------:R-:W-:Y:S06]  /*21d0*/  HMMA.16816.F32.BF16 R48, R32, R62.reuse, R48 ;  /* 0x0000003e2030723c */ /* 0x080fec0000041830 */
[----:B------:R-:W-:Y:S02]  /*21e0*/  MUFU.TANH R45, R45 ;  /* 0x0000002d002d7308 */ /* 0x000fe40000002400 */
[----:B------:R-:W-:Y:S06]  /*21f0*/  HMMA.16816.F32.BF16 R104, R28, R62, R104 ;  /* 0x0000003e1c68723c */ /* 0x000fec0000041868 */
[----:B------:R-:W-:Y:S02]  /*2200*/  MUFU.TANH R37, R37 ;  /* 0x0000002500257308 */ /* 0x000fe40000002400 */
[----:B------:R-:W-:Y:S06]  /*2210*/  HMMA.16816.F32.BF16 R24, R20, R90, R24 ;  /* 0x0000005a1418723c */ /* 0x000fec0000041818 */
[----:B------:R-:W-:Y:S02]  /*2220*/  MUFU.TANH R47, R47 ;  /* 0x0000002f002f7308 */ /* 0x000fe40000002400 */
[C---:B------:R-:W-:Y:S06]  /*2230*/  HMMA.16816.F32.BF16 R112, R4.reuse, R82, R112 ;  /* 0x000000520470723c */ /* 0x040fec0000041870 */
[----:B------:R-:W-:Y:S01]  /*2240*/  MUFU.TANH R61, R61 ;  /* 0x0000003d003d7308 */ /* 0x000fe20000002400 */
[----:B------:R-:W-:Y:S01]  /*2250*/  FMUL.FTZ R82, R87, c[0x0][0x2ec] ;  /* 0x0000bb0057527a20 */ /* 0x000fe20000410000 */
[----:B------:R-:W-:Y:S01]  /*2260*/  HMMA.16816.F32.BF16 R108, R4, R76, R108 ;  /* 0x0000004c046c723c */ /* 0x000fe2000004186c */
[----:B------:R-:W-:-:S02]  /*2270*/  FMUL.FTZ R83, R96, c[0x0][0x2ec] ;  /* 0x0000bb0060537a20 */ /* 0x000fc40000410000 */
[----:B------:R-:W-:-:S03]  /*2280*/  FMUL.FTZ R87, R98, c[0x0][0x2ec] ;  /* 0x0000bb0062577a20 */ /* 0x000fc60000410000 */
[----:B------:R-:W1:Y:S01]  /*2290*/  MUFU.TANH R82, R82 ;  /* 0x0000005200527308 */ /* 0x000e620000002400 */
[----:B------:R-:W-:Y:S01]  /*22a0*/  FMUL.FTZ R76, R99, c[0x0][0x2ec] ;  /* 0x0000bb00634c7a20 */ /* 0x000fe20000410000 */
[C---:B------:R-:W-:Y:S06]  /*22b0*/  HMMA.16816.F32.BF16 R40, R16.reuse, R90, R40 ;  /* 0x0000005a1028723c */ /* 0x040fec0000041828 */
[----:B------:R-:W-:Y:S02]  /*22c0*/  MUFU.TANH R83, R83 ;  /* 0x0000005300537308 */ /* 0x000fe40000002400 */
[----:B------:R-:W-:Y:S01]  /*22d0*/  HMMA.16816.F32.BF16 R12, R16, R56, R12 ;  /* 0x00000038100c723c */ /* 0x000fe2000004180c */
[----:B------:R-:W-:-:S02]  /*22e0*/  FMUL.FTZ R77, R112, c[0x0][0x2ec] ;  /* 0x0000bb00704d7a20 */ /* 0x000fc40000410000 */
[----:B------:R-:W-:Y:S02]  /*22f0*/  FMUL.FTZ R93, R114, c[0x0][0x2ec] ;  /* 0x0000bb00725d7a20 */ /* 0x000fe40000410000 */
[----:B------:R-:W-:Y:S01]  /*2300*/  FMUL.FTZ R92, R113, c[0x0][0x2ec] ;  /* 0x0000bb00715c7a20 */ /* 0x000fe20000410000 */
[----:B------:R-:W-:Y:S01]  /*2310*/  MUFU.TANH R87, R87 ;  /* 0x0000005700577308 */ /* 0x000fe20000002400 */
[----:B------:R-:W-:Y:S01]  /*2320*/  FMUL.FTZ R94, R115, c[0x0][0x2ec] ;  /* 0x0000bb00735e7a20 */ /* 0x000fe20000410000 */
[-C--:B------:R-:W-:Y:S01]  /*2330*/  HMMA.16816.F32.BF16 R48, R20, R58.reuse, R48 ;  /* 0x0000003a1430723c */ /* 0x080fe20000041830 */
[----:B------:R-:W-:Y:S02]  /*2340*/  FMUL.FTZ R96, R108, c[0x0][0x2ec] ;  /* 0x0000bb006c607a20 */ /* 0x000fe40000410000 */
[----:B------:R-:W-:Y:S02]  /*2350*/  FMUL.FTZ R88, R110, c[0x0][0x2ec] ;  /* 0x0000bb006e587a20 */ /* 0x000fe40000410000 */
[----:B------:R-:W-:Y:S01]  /*2360*/  FMUL.FTZ R95, R109, c[0x0][0x2ec] ;  /* 0x0000bb006d5f7a20 */ /* 0x000fe20000410000 */
[----:B------:R-:W-:Y:S01]  /*2370*/  MUFU.TANH R77, R77 ;  /* 0x0000004d004d7308 */ /* 0x000fe20000002400 */
[----:B------:R-:W-:Y:S01]  /*2380*/  IMAD.SHL.U32 R20, R128, 0x2, RZ ;  /* 0x0000000280147824 */ /* 0x000fe200078e00ff */
[----:B------:R-:W-:Y:S01]  /*2390*/  HMMA.16816.F32.BF16 R104, R16, R58, R104 ;  /* 0x0000003a1068723c */ /* 0x000fe20000041868 */
[----:B------:R-:W-:-:S03]  /*23a0*/  FMUL.FTZ R78, R111, c[0x0][0x2ec] ;  /* 0x0000bb006f4e7a20 */ /* 0x000fc60000410000 */
[----:B------:R-:W-:Y:S02]  /*23b0*/  LOP3.LUT R20, R20, 0x6, RZ, 0xc0, !PT ;  /* 0x0000000614147812 */ /* 0x000fe400078ec0ff */
[----:B------:R-:W3:Y:S02]  /*23c0*/  MUFU.TANH R93, R93 ;  /* 0x0000005d005d7308 */ /* 0x000ee40000002400 */
[----:B------:R-:W-:Y:S01]  /*23d0*/  HMMA.16816.F32.BF16 R24, R8, R74, R24 ;  /* 0x0000004a0818723c */ /* 0x000fe20000041818 */
[----:B------:R-:W-:-:S05]  /*23e0*/  IMAD R127, R127, 0x40, R20 ;  /* 0x000000407f7f7824 */ /* 0x000fca00078e0214 */
[----:B------:R-:W-:Y:S01]  /*23f0*/  MUFU.TANH R96, R96 ;  /* 0x0000006000607308 */ /* 0x000fe20000002400 */
[CC--:B------:R-:W-:Y:S01]  /*2400*/  ISETP.GE.AND P2, PT, R127.reuse, R126.reuse, PT ;  /* 0x0000007e7f00720c */ /* 0x0c0fe20003f46270 */
[C---:B------:R-:W-:Y:S01]  /*2410*/  HMMA.16816.F32.BF16 R40, R4.reuse, R74, R40 ;  /* 0x0000004a0428723c */ /* 0x040fe20000041828 */
[----:B------:R-:W-:Y:S02]  /*2420*/  IADD3 R22, R127, 0x1, RZ ;  /* 0x000000017f167810 */ /* 0x000fe40007ffe0ff */
[----:B--2---:R-:W-:Y:S02]  /*2430*/  FSEL R85, R85, -INF , !P2 ;  /* 0xff80000055557808 */ /* 0x004fe40005000000 */
[----:B------:R-:W-:Y:S01]  /*2440*/  FSEL R71, R71, -INF , !P2 ;  /* 0xff80000047477808 */ /* 0x000fe20005000000 */
[----:B------:R-:W2:Y:S01]  /*2450*/  MUFU.TANH R88, R88 ;  /* 0x0000005800587308 */ /* 0x000ea20000002400 */
[----:B------:R-:W-:Y:S01]  /*2460*/  FSEL R3, R3, -INF , !P2 ;  /* 0xff80000003037808 */ /* 0x000fe20005000000 */
[----:B------:R-:W-:Y:S01]  /*2470*/  HMMA.16816.F32.BF16 R12, R4, R52, R12 ;  /* 0x00000034040c723c */ /* 0x000fe2000004180c */
[----:B------:R-:W-:-:S02]  /*2480*/  ISETP.GE.AND P0, PT, R22, R126, PT ;  /* 0x0000007e1600720c */ /* 0x000fc40003f06270 */
[C---:B------:R-:W-:Y:S02]  /*2490*/  IADD3 R21, R127.reuse, 0x8, RZ ;  /* 0x000000087f157810 */ /* 0x040fe40007ffe0ff */
[----:B------:R-:W-:Y:S01]  /*24a0*/  IADD3 R22, R127, 0x10, RZ ;  /* 0x000000107f167810 */ /* 0x000fe20007ffe0ff */
[----:B------:R-:W-:Y:S01]  /*24b0*/  MUFU.TANH R76, R76 ;  /* 0x0000004c004c7308 */ /* 0x000fe20000002400 */
[----:B-1----:R-:W-:Y:S01]  /*24c0*/  FSEL R82, R82, -INF , !P0 ;  /* 0xff80000052527808 */ /* 0x002fe20004000000 */
[-C--:B------:R-:W-:Y:S01]  /*24d0*/  HMMA.16816.F32.BF16 R48, R8, R54.reuse, R48 ;  /* 0x000000360830723c */ /* 0x080fe20000041830 */
[----:B------:R-:W-:Y:S01]  /*24e0*/  FSEL R84, R84, -INF , !P0 ;  /* 0xff80000054547808 */ /* 0x000fe20004000000 */
[----:B------:R-:W-:Y:S01]  /*24f0*/  FMUL.FTZ R26, R26, c[0x0][0x2ec] ;  /* 0x0000bb001a1a7a20 */ /* 0x000fe20000410000 */
[----:B------:R-:W-:Y:S01]  /*2500*/  FSEL R130, R130, -INF , !P0 ;  /* 0xff80000082827808 */ /* 0x000fe20004000000 */
[----:B------:R-:W-:Y:S01]  /*2510*/  FMUL.FTZ R27, R27, c[0x0][0x2ec] ;  /* 0x0000bb001b1b7a20 */ /* 0x000fe20000410000 */
[----:B------:R-:W-:Y:S01]  /*2520*/  FSEL R116, R116, -INF , !P0 ;  /* 0xff80000074747808 */ /* 0x000fe20004000000 */
[----:B------:R-:W-:Y:S01]  /*2530*/  MUFU.TANH R92, R92 ;  /* 0x0000005c005c7308 */ /* 0x000fe20000002400 */
[----:B------:R-:W-:Y:S01]  /*2540*/  IADD3 R8, R127, 0x19, RZ ;  /* 0x000000197f087810 */ /* 0x000fe20007ffe0ff */
[----:B------:R-:W-:Y:S01]  /*2550*/  HMMA.16816.F32.BF16 R104, R4, R54, R104 ;  /* 0x000000360468723c */ /* 0x000fe20000041868 */
[----:B------:R-:W-:Y:S01]  /*2560*/  FSEL R10, R117, -INF , !P2 ;  /* 0xff800000750a7808 */ /* 0x000fe20005000000 */
[----:B------:R-:W-:Y:S01]  /*2570*/  FMUL.FTZ R25, R25, c[0x0][0x2ec] ;  /* 0x0000bb0019197a20 */ /* 0x000fe20000410000 */
[-C--:B------:R-:W-:Y:S01]  /*2580*/  ISETP.GE.AND P2, PT, R8, R126.reuse, PT ;  /* 0x0000007e0800720c */ /* 0x080fe20003f46270 */
[----:B------:R-:W-:Y:S01]  /*2590*/  FMUL.FTZ R24, R24, c[0x0][0x2ec] ;  /* 0x0000bb0018187a20 */ /* 0x000fe20000410000 */
[----:B------:R-:W-:Y:S01]  /*25a0*/  IADD3 R8, R127, 0x20, RZ ;  /* 0x000000207f087810 */ /* 0x000fe20007ffe0ff */
[----:B------:R-:W1:Y:S01]  /*25b0*/  MUFU.TANH R94, R94 ;  /* 0x0000005e005e7308 */ /* 0x000e620000002400 */
[-C--:B------:R-:W-:Y:S01]  /*25c0*/  ISETP.GE.AND P1, PT, R21, R126.reuse, PT ;  /* 0x0000007e1500720c */ /* 0x080fe20003f26270 */
[----:B------:R-:W-:Y:S01]  /*25d0*/  FMUL.FTZ R32, R41, c[0x0][0x2ec] ;  /* 0x0000bb0029207a20 */ /* 0x000fe20000410000 */
[-C--:B------:R-:W-:Y:S01]  /*25e0*/  ISETP.GE.AND P0, PT, R8, R126.reuse, PT ;  /* 0x0000007e0800720c */ /* 0x080fe20003f06270 */
[----:B------:R-:W-:Y:S01]  /*25f0*/  FMUL.FTZ R13, R13, c[0x0][0x2ec] ;  /* 0x0000bb000d0d7a20 */ /* 0x000fe20000410000 */
[C---:B------:R-:W-:Y:S01]  /*2600*/  IADD3 R20, R127.reuse, 0x9, RZ ;  /* 0x000000097f147810 */ /* 0x040fe20007ffe0ff */
[----:B------:R-:W-:Y:S01]  /*2610*/  FMUL.FTZ R42, R42, c[0x0][0x2ec] ;  /* 0x0000bb002a2a7a20 */ /* 0x000fe20000410000 */
[-C--:B------:R-:W-:Y:S01]  /*2620*/  ISETP.GE.AND P5, PT, R22, R126.reuse, PT ;  /* 0x0000007e1600720c */ /* 0x080fe20003fa6270 */
[----:B------:R-:W-:Y:S01]  /*2630*/  MUFU.TANH R95, R95 ;  /* 0x0000005f005f7308 */ /* 0x000fe20000002400 */
[----:B------:R-:W-:Y:S01]  /*2640*/  IADD3 R8, R127, 0x21, RZ ;  /* 0x000000217f087810 */ /* 0x000fe20007ffe0ff */
[----:B------:R-:W-:Y:S01]  /*2650*/  FMUL.FTZ R43, R43, c[0x0][0x2ec] ;  /* 0x0000bb002b2b7a20 */ /* 0x000fe20000410000 */
[C---:B------:R-:W-:Y:S01]  /*2660*/  IADD3 R4, R127.reuse, 0x29, RZ ;  /* 0x000000297f047810 */ /* 0x040fe20007ffe0ff */
[----:B------:R-:W-:Y:S01]  /*2670*/  FMUL.FTZ R12, R12, c[0x0][0x2ec] ;  /* 0x0000bb000c0c7a20 */ /* 0x000fe20000410000 */
[----:B------:R-:W-:Y:S01]  /*2680*/  IADD3 R21, R127, 0x11, RZ ;  /* 0x000000117f157810 */ /* 0x000fe20007ffe0ff */
[----:B------:R-:W-:Y:S01]  /*2690*/  FMUL.FTZ R14, R14, c[0x0][0x2ec] ;  /* 0x0000bb000e0e7a20 */ /* 0x000fe20000410000 */
[----:B---3--:R-:W-:Y:S01]  /*26a0*/  FSEL R93, R93, -INF , !P1 ;  /* 0xff8000005d5d7808 */ /* 0x008fe20004800000 */
[----:B------:R-:W3:Y:S01]  /*26b0*/  MUFU.TANH R78, R78 ;  /* 0x0000004e004e7308 */ /* 0x000ee20000002400 */
[----:B------:R-:W-:Y:S01]  /*26c0*/  FSEL R77, R77, -INF , !P1 ;  /* 0xff8000004d4d7808 */ /* 0x000fe20004800000 */
[----:B------:R-:W-:Y:S01]  /*26d0*/  FMUL.FTZ R15, R15, c[0x0][0x2ec] ;  /* 0x0000bb000f0f7a20 */ /* 0x000fe20000410000 */
[----:B------:R-:W-:Y:S01]  /*26e0*/  FSEL R22, R87, -INF , !P1 ;  /* 0xff80000057167808 */ /* 0x000fe20004800000 */
[----:B------:R-:W-:Y:S01]  /*26f0*/  FMUL.FTZ R48, R48, c[0x0][0x2ec] ;  /* 0x0000bb0030307a20 */ /* 0x000fe20000410000 */
[----:B------:R-:W-:Y:S01]  /*2700*/  FSEL R83, R83, -INF , !P1 ;  /* 0xff80000053537808 */ /* 0x000fe20004800000 */
[----:B------:R-:W-:Y:S01]  /*2710*/  FMUL.FTZ R49, R49, c[0x0][0x2ec] ;  /* 0x0000bb0031317a20 */ /* 0x000fe20000410000 */
[-C--:B------:R-:W-:Y:S01]  /*2720*/  ISETP.GE.AND P6, PT, R20, R126.reuse, PT ;  /* 0x0000007e1400720c */ /* 0x080fe20003fc6270 */
[----:B------:R4:W-:Y:S01]  /*2730*/  MUFU.TANH R163, R26 ;  /* 0x0000001a00a37308 */ /* 0x0009e20000002400 */
[-C--:B------:R-:W-:Y:S01]  /*2740*/  ISETP.GE.AND P1, PT, R8, R126.reuse, PT ;  /* 0x0000007e0800720c */ /* 0x080fe20003f26270 */
[----:B------:R-:W-:Y:S01]  /*2750*/  FMUL.FTZ R50, R50, c[0x0][0x2ec] ;  /* 0x0000bb0032327a20 */ /* 0x000fe20000410000 */
[----:B--2---:R-:W-:Y:S01]  /*2760*/  FSEL R9, R88, -INF , !P5 ;  /* 0xff80000058097808 */ /* 0x004fe20006800000 */
[----:B------:R-:W-:Y:S01]  /*2770*/  FMUL.FTZ R51, R51, c[0x0][0x2ec] ;  /* 0x0000bb0033337a20 */ /* 0x000fe20000410000 */
[----:B------:R-:W-:Y:S01]  /*2780*/  FSEL R96, R96, -INF , !P5 ;  /* 0xff80000060607808 */ /* 0x000fe20006800000 */
[----:B------:R-:W-:Y:S01]  /*2790*/  FMUL.FTZ R104, R104, c[0x0][0x2ec] ;  /* 0x0000bb0068687a20 */ /* 0x000fe20000410000 */
[----:B------:R-:W-:Y:S01]  /*27a0*/  FSEL R60, R134, -INF , !P5 ;  /* 0xff800000863c7808 */ /* 0x000fe20006800000 */
[----:B------:R2:W-:Y:S01]  /*27b0*/  MUFU.TANH R161, R27 ;  /* 0x0000001b00a17308 */ /* 0x0005e20000002400 */
[----:B------:R-:W-:Y:S01]  /*27c0*/  FSEL R131, R131, -INF , !P5 ;  /* 0xff80000083837808 */ /* 0x000fe20006800000 */
[----:B------:R-:W-:Y:S01]  /*27d0*/  FMUL.FTZ R105, R105, c[0x0][0x2ec] ;  /* 0x0000bb0069697a20 */ /* 0x000fe20000410000 */
[----:B------:R-:W-:Y:S01]  /*27e0*/  IADD3 R8, R127, 0x28, RZ ;  /* 0x000000287f087810 */ /* 0x000fe20007ffe0ff */
[----:B------:R-:W-:Y:S01]  /*27f0*/  FMUL.FTZ R106, R106, c[0x0][0x2ec] ;  /* 0x0000bb006a6a7a20 */ /* 0x000fe20000410000 */
[-C--:B------:R-:W-:Y:S01]  /*2800*/  ISETP.GE.AND P5, PT, R4, R126.reuse, PT ;  /* 0x0000007e0400720c */ /* 0x080fe20003fa6270 */
[----:B------:R-:W-:Y:S01]  /*2810*/  FMUL.FTZ R107, R107, c[0x0][0x2ec] ;  /* 0x0000bb006b6b7a20 */ /* 0x000fe20000410000 */
[----:B------:R-:W-:Y:S01]  /*2820*/  ISETP.GE.AND P4, PT, R21, R126, PT ;  /* 0x0000007e1500720c */ /* 0x000fe20003f86270 */
[----:B----4-:R-:W-:Y:S01]  /*2830*/  FMUL.FTZ R26, R40, c[0x0][0x2ec] ;  /* 0x0000bb00281a7a20 */ /* 0x010fe20000410000 */
[----:B------:R-:W-:Y:S01]  /*2840*/  IADD3 R4, R127, 0x30, RZ ;  /* 0x000000307f047810 */ /* 0x000fe20007ffe0ff */
[----:B------:R4:W-:Y:S01]  /*2850*/  MUFU.TANH R165, R25 ;  /* 0x0000001900a57308 */ /* 0x0009e20000002400 */
[----:B-1----:R-:W-:-:S02]  /*2860*/  FSEL R94, R94, -INF , !P6 ;  /* 0xff8000005e5e7808 */ /* 0x002fc40007000000 */
[----:B------:R-:W-:Y:S02]  /*2870*/  FSEL R92, R92, -INF , !P6 ;  /* 0xff8000005c5c7808 */ /* 0x000fe40007000000 */
[----:B------:R-:W-:Y:S02]  /*2880*/  FSEL R11, R76, -INF , !P6 ;  /* 0xff8000004c0b7808 */ /* 0x000fe40007000000 */
[----:B--2---:R-:W-:Y:S01]  /*2890*/  FSEL R27, R86, -INF , !P6 ;  /* 0xff800000561b7808 */ /* 0x004fe20007000000 */
[----:B------:R1:W-:Y:S01]  /*28a0*/  MUFU.TANH R154, R13 ;  /* 0x0000000d009a7308 */ /* 0x0003e20000002400 */
[----:B------:R-:W-:Y:S02]  /*28b0*/  IADD3 R20, R127, 0x18, RZ ;  /* 0x000000187f147810 */ /* 0x000fe40007ffe0ff */
[----:B------:R-:W-:Y:S02]  /*28c0*/  ISETP.GE.AND P6, PT, R8, R126, PT ;  /* 0x0000007e0800720c */ /* 0x000fe40003fc6270 */
[----:B---3--:R-:W-:-:S02]  /*28d0*/  FSEL R8, R78, -INF , !P4 ;  /* 0xff8000004e087808 */ /* 0x008fc40006000000 */
[----:B------:R-:W-:Y:S01]  /*28e0*/  FSEL R59, R135, -INF , !P4 ;  /* 0xff800000873b7808 */ /* 0x000fe20006000000 */
[----:B------:R-:W-:Y:S01]  /*28f0*/  MUFU.TANH R70, R70 ;  /* 0x0000004600467308 */ /* 0x000fe20000002400 */
[----:B----4-:R-:W-:Y:S02]  /*2900*/  FSEL R25, R95, -INF , !P4 ;  /* 0xff8000005f197808 */ /* 0x010fe40006000000 */
[----:B------:R-:W-:Y:S02]  /*2910*/  FSEL R28, R133, -INF , !P4 ;  /* 0xff800000851c7808 */ /* 0x000fe40006000000 */
[----:B------:R-:W-:Y:S02]  /*2920*/  ISETP.GE.AND P4, PT, R4, R126, PT ;  /* 0x0000007e0400720c */ /* 0x000fe40003f86270 */
[----:B------:R-:W-:Y:S01]  /*2930*/  FSEL R17, R46, -INF , !P0 ;  /* 0xff8000002e117808 */ /* 0x000fe20004000000 */
[----:B------:R-:W-:Y:S01]  /*2940*/  MUFU.TANH R24, R24 ;  /* 0x0000001800187308 */ /* 0x000fe20000002400 */
[----:B-1----:R-:W-:-:S02]  /*2950*/  FSEL R13, R64, -INF , !P0 ;  /* 0xff800000400d7808 */ /* 0x002fc40004000000 */
[----:B------:R-:W-:Y:S02]  /*2960*/  FSEL R158, R118, -INF , !P0 ;  /* 0xff800000769e7808 */ /* 0x000fe40004000000 */
[----:B------:R-:W-:Y:S02]  /*2970*/  FSEL R57, R136, -INF , !P0 ;  /* 0xff80000088397808 */ /* 0x000fe40004000000 */
[----:B------:R-:W-:Y:S01]  /*2980*/  ISETP.GE.AND P3, PT, R20, R126, PT ;  /* 0x0000007e1400720c */ /* 0x000fe20003f66270 */
[----:B------:R-:W-:Y:S01]  /*2990*/  MUFU.TANH R26, R26 ;  /* 0x0000001a001a7308 */ /* 0x000fe20000002400 */
[----:B------:R-:W-:Y:S02]  /*29a0*/  ISETP.GE.AND P0, PT, R126, 0x41, PT ;  /* 0x000000417e00780c */ /* 0x000fe40003f06270 */
[----:B------:R-:W-:Y:S02]  /*29b0*/  IADD3 R5, R127, 0x31, RZ ;  /* 0x000000317f057810 */ /* 0x000fe40007ffe0ff */
[----:B------:R-:W-:-:S02]  /*29c0*/  FSEL R21, R36, -INF , !P3 ;  /* 0xff80000024157808 */ /* 0x000fc40005800000 */
[----:B------:R-:W-:Y:S01]  /*29d0*/  FSEL R44, R44, -INF , !P3 ;  /* 0xff8000002c2c7808 */ /* 0x000fe20005800000 */
[----:B------:R-:W-:Y:S01]  /*29e0*/  MUFU.TANH R32, R32 ;  /* 0x0000002000207308 */ /* 0x000fe20000002400 */
[----:B------:R-:W-:Y:S02]  /*29f0*/  FSEL R19, R97, -INF , !P3 ;  /* 0xff80000061137808 */ /* 0x000fe40005800000 */
[----:B------:R-:W-:Y:S02]  /*2a00*/  FSEL R55, R79, -INF , !P3 ;  /* 0xff8000004f377808 */ /* 0x000fe40005800000 */
[----:B------:R-:W-:Y:S02]  /*2a10*/  ISETP.GE.AND P3, PT, R5, R126, PT ;  /* 0x0000007e0500720c */ /* 0x000fe40003f66270 */
[C---:B------:R-:W-:Y:S01]  /*2a20*/  IADD3 R5, R127.reuse, 0x38, RZ ;  /* 0x000000387f057810 */ /* 0x040fe20007ffe0ff */
[----:B------:R-:W1:Y:S01]  /*2a30*/  MUFU.TANH R147, R42 ;  /* 0x0000002a00937308 */ /* 0x000e620000002400 */
[----:B------:R-:W-:-:S02]  /*2a40*/  IADD3 R127, R127, 0x39, RZ ;  /* 0x000000397f7f7810 */ /* 0x000fc40007ffe0ff */
[----:B------:R-:W-:Y:S02]  /*2a50*/  FSEL R20, R37, -INF , !P2 ;  /* 0xff80000025147808 */ /* 0x000fe40005000000 */
[----:B------:R-:W-:Y:S02]  /*2a60*/  FSEL R23, R45, -INF , !P2 ;  /* 0xff8000002d177808 */ /* 0x000fe40005000000 */
[----:B------:R-:W-:Y:S01]  /*2a70*/  FSEL R18, R72, -INF , !P2 ;  /* 0xff80000048127808 */ /* 0x000fe20005000000 */
[----:B------:R-:W2:Y:S01]  /*2a80*/  MUFU.TANH R149, R43 ;  /* 0x0000002b00957308 */ /* 0x000ea20000002400 */
[----:B------:R-:W-:Y:S02]  /*2a90*/  FSEL R56, R89, -INF , !P2 ;  /* 0xff80000059387808 */ /* 0x000fe40005000000 */
[----:B------:R-:W-:Y:S02]  /*2aa0*/  FSEL R16, R47, -INF , !P1 ;  /* 0xff8000002f107808 */ /* 0x000fe40004800000 */
[----:B------:R-:W-:-:S02]  /*2ab0*/  FSEL R160, R80, -INF , !P1 ;  /* 0xff80000050a07808 */ /* 0x000fc40004800000 */
[----:B------:R-:W-:Y:S01]  /*2ac0*/  FSEL R58, R139, -INF , !P1 ;  /* 0xff8000008b3a7808 */ /* 0x000fe20004800000 */
[----:B------:R3:W4:Y:S01]  /*2ad0*/  MUFU.TANH R157, R12 ;  /* 0x0000000c009d7308 */ /* 0x0007220000002400 */
[----:B------:R-:W-:Y:S02]  /*2ae0*/  ISETP.GE.AND P2, PT, R5, R126, PT ;  /* 0x0000007e0500720c */ /* 0x000fe40003f46270 */
[----:B-1----:R-:W-:Y:S02]  /*2af0*/  FSEL R147, R147, -INF , !P6 ;  /* 0xff80000093937808 */ /* 0x002fe40007000000 */
[----:B------:R-:W-:Y:S02]  /*2b00*/  FSEL R163, R163, -INF , !P6 ;  /* 0xff800000a3a37808 */ /* 0x000fe40007000000 */
[----:B------:R-:W-:Y:S01]  /*2b10*/  FSEL R63, R24, -INF , !P6 ;  /* 0xff800000183f7808 */ /* 0x000fe20007000000 */
[----:B------:R1:W5:Y:S01]  /*2b20*/  MUFU.TANH R150, R14 ;  /* 0x0000000e00967308 */ /* 0x0003620000002400 */
[----:B--2---:R-:W-:-:S02]  /*2b30*/  FSEL R149, R149, -INF , !P5 ;  /* 0xff80000095957808 */ /* 0x004fc40006800000 */
[----:B------:R-:W-:Y:S02]  /*2b40*/  FSEL R161, R161, -INF , !P5 ;  /* 0xff800000a1a17808 */ /* 0x000fe40006800000 */
[----:B------:R-:W-:Y:S02]  /*2b50*/  FSEL R165, R165, -INF , !P5 ;  /* 0xff800000a5a57808 */ /* 0x000fe40006800000 */
[----:B------:R-:W-:Y:S01]  /*2b60*/  FSEL R143, R81, -INF , !P4 ;  /* 0xff800000518f7808 */ /* 0x000fe20006000000 */
[----:B------:R2:W2:Y:S01]  /*2b70*/  MUFU.TANH R148, R15 ;  /* 0x0000000f00947308 */ /* 0x0004a20000002400 */
[----:B---3--:R-:W-:Y:S02]  /*2b80*/  FSEL R12, R61, -INF , !P1 ;  /* 0xff8000003d0c7808 */ /* 0x008fe40004800000 */
[----:B------:R-:W-:Y:S02]  /*2b90*/  ISETP.GE.AND P1, PT, R127, R126, PT ;  /* 0x0000007e7f00720c */ /* 0x000fe40003f26270 */
[----:B----4-:R-:W-:-:S02]  /*2ba0*/  FSEL R157, R157, -INF , !P4 ;  /* 0xff8000009d9d7808 */ /* 0x010fc40006000000 */
[----:B------:R-:W-:Y:S01]  /*2bb0*/  FSEL R164, R68, -INF , !P4 ;  /* 0xff80000044a47808 */ /* 0x000fe20006000000 */
[----:B------:R-:W3:Y:S01]  /*2bc0*/  MUFU.TANH R156, R48 ;  /* 0x00000030009c7308 */ /* 0x000ee20000002400 */
[----:B-1----:R-:W-:Y:S02]  /*2bd0*/  FSEL R14, R32, -INF , !P5 ;  /* 0xff800000200e7808 */ /* 0x002fe40006800000 */
[----:B-----5:R-:W-:Y:S02]  /*2be0*/  FSEL R150, R150, -INF , !P4 ;  /* 0xff80000096967808 */ /* 0x020fe40006000000 */
[----:B------:R-:W-:Y:S02]  /*2bf0*/  FSEL R154, R154, -INF , !P3 ;  /* 0xff8000009a9a7808 */ /* 0x000fe40005800000 */
[----:B------:R-:W-:Y:S01]  /*2c00*/  FSEL R142, R70, -INF , !P3 ;  /* 0xff800000468e7808 */ /* 0x000fe20005800000 */
[----:B------:R-:W1:Y:S01]  /*2c10*/  MUFU.TANH R159, R49 ;  /* 0x00000031009f7308 */ /* 0x000e620000002400 */
[----:B--2---:R-:W-:-:S02]  /*2c20*/  FSEL R15, R26, -INF , !P6 ;  /* 0xff8000001a0f7808 */ /* 0x004fc40007000000 */
[----:B------:R-:W-:Y:S02]  /*2c30*/  FSEL R148, R148, -INF , !P3 ;  /* 0xff80000094947808 */ /* 0x000fe40005800000 */
[----:B------:R-:W-:-:S03]  /*2c40*/  FSEL R155, R69, -INF , !P3 ;  /* 0xff800000459b7808 */ /* 0x000fc60005800000 */
[----:B------:R-:W2:Y:S01]  /*2c50*/  MUFU.TANH R4, R50 ;  /* 0x0000003200047308 */ /* 0x000ea20000002400 */
[----:B---3--:R-:W-:-:S07]  /*2c60*/  FSEL R156, R156, -INF , !P2 ;  /* 0xff8000009c9c7808 */ /* 0x008fce0005000000 */
[----:B------:R-:W3:Y:S01]  /*2c70*/  MUFU.TANH R66, R51 ;  /* 0x0000003300427308 */ /* 0x000ee20000002400 */
[----:B-1----:R-:W-:-:S07]  /*2c80*/  FSEL R159, R159, -INF , !P1 ;  /* 0xff8000009f9f7808 */ /* 0x002fce0004800000 */
[----:B------:R-:W1:Y:S01]  /*2c90*/  MUFU.TANH R152, R104 ;  /* 0x0000006800987308 */ /* 0x000e620000002400 */
[----:B--2---:R-:W-:-:S07]  /*2ca0*/  FSEL R139, R4, -INF , !P2 ;  /* 0xff800000048b7808 */ /* 0x004fce0005000000 */
[----:B------:R-:W2:Y:S01]  /*2cb0*/  MUFU.TANH R151, R105 ;  /* 0x0000006900977308 */ /* 0x000ea20000002400 */
[----:B---3--:R-:W-:-:S07]  /*2cc0*/  FSEL R66, R66, -INF , !P1 ;  /* 0xff80000042427808 */ /* 0x008fce0004800000 */
[----:B------:R-:W3:Y:S01]  /*2cd0*/  MUFU.TANH R145, R106 ;  /* 0x0000006a00917308 */ /* 0x000ee20000002400 */
[----:B-1----:R-:W-:-:S07]  /*2ce0*/  FSEL R152, R152, -INF , !P2 ;  /* 0xff80000098987808 */ /* 0x002fce0005000000 */
[----:B------:R-:W1:Y:S01]  /*2cf0*/  MUFU.TANH R144, R107 ;  /* 0x0000006b00907308 */ /* 0x000e620000002400 */
[----:B--2---:R-:W-:Y:S02]  /*2d00*/  FSEL R151, R151, -INF , !P1 ;  /* 0xff80000097977808 */ /* 0x004fe40004800000 */
[----:B---3--:R-:W-:Y:S02]  /*2d10*/  FSEL R145, R145, -INF , !P2 ;  /* 0xff80000091917808 */ /* 0x008fe40005000000 */
[----:B-1----:R-:W-:Y:S01]  /*2d20*/  FSEL R144, R144, -INF , !P1 ;  /* 0xff80000090907808 */ /* 0x002fe20004800000 */
        /* <DEDUP_REMOVED lines=26> */
.L_x_1000:
        /* <DEDUP_REMOVED lines=38> */
[----:B------:R-:W-:Y:S01]  /*3130*/  SHF.L.U32 R192, R192, 0x1, RZ ;  /* 0x00000001c0c07819 */ /* 0x000fe200000006ff */
[----:B------:R-:W2:Y:S01]  /*3140*/  SHFL.BFLY PT, R4, R24, 0x2, 0x1f ;  /* 0x0c401f0018047f89 */ /* 0x000ea200000e0000 */
[----:B------:R-:W-:-:S02]  /*3150*/  FMNMX.FTZ R6, R13, R6, !PT ;  /* 0x000000060d067209 */ /* 0x000fc40007810000 */
[----:B------:R-:W-:Y:S02]  /*3160*/  LEA R189, R2, R192, 0x1 ;  /* 0x000000c002bd7211 */ /* 0x000fe400078e08ff */
[----:B------:R-:W-:Y:S02]  /*3170*/  FMNMX.FTZ R6, R12, R6, !PT ;  /* 0x000000060c067209 */ /* 0x000fe40007810000 */
[----:B------:R-:W-:Y:S02]  /*3180*/  LEA R190, R0, R192, 0x1 ;  /* 0x000000c000be7211 */ /* 0x000fe400078e08ff */
[----:B------:R-:W-:Y:S02]  /*3190*/  FMNMX.FTZ R6, R147, R6, !PT ;  /* 0x0000000693067209 */ /* 0x000fe40007810000 */
[----:B-1----:R-:W-:Y:S01]  /*31a0*/  FMNMX.FTZ R7, R5, R7, !PT ;  /* 0x0000000705077209 */ /* 0x002fe20007810000 */
[----:B------:R-:W-:Y:S01]  /*31b0*/  LDSM.16.MT88.4 R100, [R190+0x6000] ;  /* 0x00600000be64783b */ /* 0x000fe20000004200 */
        /* <DEDUP_REMOVED lines=12> */
[----:B------:R-:W-:Y:S01]  /*3280*/  FMNMX.FTZ R6, R144, R6, !PT ;  /* 0x0000000690067209 */ /* 0x000fe20007810000 */
[----:B------:R-:W2:Y:S01]  /*3290*/  SHFL.BFLY PT, R134, R4, 0x1, 0x1f ;  /* 0x0c201f0004867f89 */ /* 0x000ea200000e0000 */
[----:B------:R-:W-:-:S02]  /*32a0*/  FMNMX.FTZ R5, R18, R5, !PT ;  /* 0x0000000512057209 */ /* 0x000fc40007810000 */
[----:B------:R-:W-:Y:S01]  /*32b0*/  LEA R188, R0, R189, 0x1 ;  /* 0x000000bd00bc7211 */ /* 0x000fe200078e08ff */
[----:B------:R-:W3:Y:S01]  /*32c0*/  SHFL.BFLY PT, R133, R6, 0x2, 0x1f ;  /* 0x0c401f0006857f89 */ /* 0x000ee200000e0000 */
[----:B------:R-:W-:Y:S02]  /*32d0*/  FMNMX.FTZ R5, R158, R5, !PT ;  /* 0x000000059e057209 */ /* 0x000fe40007810000 */
[----:B-1----:R-:W-:Y:S02]  /*32e0*/  FMNMX.FTZ R136, R7, R136, !PT ;  /* 0x0000008807887209 */ /* 0x002fe40007810000 */
[----:B------:R-:W-:Y:S02]  /*32f0*/  FMNMX.FTZ R5, R160, R5, !PT ;  /* 0x00000005a0057209 */ /* 0x000fe40007810000 */
[C---:B------:R-:W-:Y:S01]  /*3300*/  FSETP.NEU.FTZ.AND P1, PT, R136.reuse, -INF , PT ;  /* 0xff8000008800780b */ /* 0x040fe20003f3d000 */
[----:B------:R-:W-:Y:S01]  /*3310*/  FMUL.FTZ R162, R136, c[0x0][0x23c] ;  /* 0x00008f0088a27a20 */ /* 0x000fe20000410000 */
[----:B------:R-:W-:-:S04]  /*3320*/  FMNMX.FTZ R5, R163, R5, !PT ;  /* 0x00000005a3057209 */ /* 0x000fc80007810000 */
[----:B------:R-:W-:Y:S02]  /*3330*/  FMNMX.FTZ R5, R161, R5, !PT ;  /* 0x00000005a1057209 */ /* 0x000fe40007810000 */
[----:B------:R-:W-:Y:S02]  /*3340*/  FSEL R162, R162, RZ, P1 ;  /* 0x000000ffa2a27208 */ /* 0x000fe40000800000 */
[----:B------:R-:W-:Y:S02]  /*3350*/  FMNMX.FTZ R5, R143, R5, !PT ;  /* 0x000000058f057209 */ /* 0x000fe40007810000 */
[----:B--2---:R-:W-:Y:S01]  /*3360*/  FMNMX.FTZ R134, R4, R134, !PT ;  /* 0x0000008604867209 */ /* 0x004fe20007810000 */
[--C-:B------:R-:W-:Y:S01]  /*3370*/  FFMA.FTZ R48, R3, c[0x0][0x23c], -R162.reuse ;  /* 0x00008f0003307a23 */ /* 0x100fe200000108a2 */
[----:B------:R-:W-:Y:S01]  /*3380*/  FMNMX.FTZ R135, R142, R5, !PT ;  /* 0x000000058e877209 */ /* 0x000fe20007810000 */
[--C-:B------:R-:W-:Y:S01]  /*3390*/  FFMA.FTZ R47, R116, c[0x0][0x23c], -R162.reuse ;  /* 0x00008f00742f7a23 */ /* 0x100fe200000108a2 */
[----:B---3--:R-:W-:Y:S01]  /*33a0*/  FMNMX.FTZ R133, R6, R133, !PT ;  /* 0x0000008506857209 */ /* 0x008fe20007810000 */
[C---:B------:R-:W-:Y:S01]  /*33b0*/  FMUL.FTZ R153, R134.reuse, c[0x0][0x23c] ;  /* 0x00008f0086997a20 */ /* 0x040fe20000410000 */
[----:B------:R-:W-:Y:S01]  /*33c0*/  FMNMX.FTZ R135, R139, R135, !PT ;  /* 0x000000878b877209 */ /* 0x000fe20007810000 */
[----:B------:R-:W-:Y:S01]  /*33d0*/  LDSM.16.MT88.4 R116, [R192+0x6000] ;  /* 0x00600000c074783b */ /* 0x000fe20000004200 */
[----:B------:R-:W-:Y:S01]  /*33e0*/  FSETP.NEU.FTZ.AND P1, PT, R134, -INF , PT ;  /* 0xff8000008600780b */ /* 0x000fe20003f3d000 */
[--C-:B------:R-:W-:Y:S01]  /*33f0*/  FFMA.FTZ R40, R83, c[0x0][0x23c], -R162.reuse ;  /* 0x00008f0053287a23 */ /* 0x100fe200000108a2 */
[----:B------:R-:W-:Y:S01]  /*3400*/  FMNMX.FTZ R135, R66, R135, !PT ;  /* 0x0000008742877209 */ /* 0x000fe20007810000 */
[----:B------:R-:W1:Y:S01]  /*3410*/  SHFL.BFLY PT, R3, R133, 0x1, 0x1f ;  /* 0x0c201f0085037f89 */ /* 0x000e6200000e0000 */
[----:B------:R-:W-:Y:S01]  /*3420*/  FSEL R153, R153, RZ, P1 ;  /* 0x000000ff99997208 */ /* 0x000fe20000800000 */
[--C-:B------:R-:W-:Y:S01]  /*3430*/  FFMA.FTZ R46, R27, c[0x0][0x23c], -R162.reuse ;  /* 0x00008f001b2e7a23 */ /* 0x100fe200000108a2 */
[----:B------:R-:W-:Y:S01]  /*3440*/  MUFU.EX2 R48, R48 ;  /* 0x0000003000307308 */ /* 0x000fe20000000800 */
[----:B------:R-:W2:Y:S01]  /*3450*/  SHFL.BFLY PT, R4, R135, 0x2, 0x1f ;  /* 0x0c401f0087047f89 */ /* 0x000ea200000e0000 */
[----:B------:R-:W-:-:S02]  /*3460*/  FFMA.FTZ R2, R28, c[0x0][0x23c], -R162 ;  /* 0x00008f001c027a23 */ /* 0x000fc400000108a2 */
[--C-:B------:R-:W-:Y:S01]  /*3470*/  FFMA.FTZ R38, R84, c[0x0][0x23c], -R153.reuse ;  /* 0x00008f0054267a23 */ /* 0x100fe20000010899 */
[----:B------:R-:W-:Y:S01]  /*3480*/  LDSM.16.MT88.4 R28, [R189+0x6800] ;  /* 0x00680000bd1c783b */ /* 0x000fe20000004200 */
[--C-:B------:R-:W-:Y:S02]  /*3490*/  FFMA.FTZ R39, R71, c[0x0][0x23c], -R153.reuse ;  /* 0x00008f0047277a23 */ /* 0x100fe40000010899 */
[--C-:B------:R-:W-:Y:S01]  /*34a0*/  FFMA.FTZ R37, R77, c[0x0][0x23c], -R153.reuse ;  /* 0x00008f004d257a23 */ /* 0x100fe20000010899 */
[----:B------:R-:W3:Y:S01]  /*34b0*/  MUFU.EX2 R47, R47 ;  /* 0x0000002f002f7308 */ /* 0x000ee20000000800 */
[--C-:B------:R-:W-:Y:S02]  /*34c0*/  FFMA.FTZ R42, R44, c[0x0][0x23c], -R153.reuse ;  /* 0x00008f002c2a7a23 */ /* 0x100fe40000010899 */
[--C-:B------:R-:W-:Y:S02]  /*34d0*/  FFMA.FTZ R0, R25, c[0x0][0x23c], -R153.reuse ;  /* 0x00008f0019007a23 */ /* 0x100fe40000010899 */
[----:B------:R-:W-:-:S02]  /*34e0*/  FFMA.FTZ R44, R23, c[0x0][0x23c], -R153 ;  /* 0x00008f00172c7a23 */ /* 0x000fc40000010899 */
[--C-:B------:R-:W-:Y:S01]  /*34f0*/  FFMA.FTZ R33, R96, c[0x0][0x23c], -R153.reuse ;  /* 0x00008f0060217a23 */ /* 0x100fe20000010899 */
[----:B------:R-:W-:Y:S01]  /*3500*/  MUFU.EX2 R39, R39 ;  /* 0x0000002700277308 */ /* 0x000fe20000000800 */
[--C-:B------:R-:W-:Y:S02]  /*3510*/  FFMA.FTZ R35, R131, c[0x0][0x23c], -R162.reuse ;  /* 0x00008f0083237a23 */ /* 0x100fe400000108a2 */
[--C-:B------:R-:W-:Y:S01]  /*3520*/  FFMA.FTZ R55, R55, c[0x0][0x23c], -R162.reuse ;  /* 0x00008f0037377a23 */ /* 0x100fe200000108a2 */
[----:B-1----:R-:W-:Y:S01]  /*3530*/  FMNMX.FTZ R133, R133, R3, !PT ;  /* 0x0000000385857209 */ /* 0x002fe20007810000 */
[--C-:B------:R-:W-:Y:S02]  /*3540*/  FFMA.FTZ R3, R92, c[0x0][0x23c], -R153.reuse ;  /* 0x00008f005c037a23 */ /* 0x100fe40000010899 */
[----:B------:R-:W-:Y:S01]  /*3550*/  FFMA.FTZ R56, R56, c[0x0][0x23c], -R162 ;  /* 0x00008f0038387a23 */ /* 0x000fe200000108a2 */
[----:B--2---:R-:W-:Y:S01]  /*3560*/  FMNMX.FTZ R135, R135, R4, !PT ;  /* 0x0000000487877209 */ /* 0x004fe20007810000 */
[C---:B------:R-:W-:Y:S01]  /*3570*/  FMUL.FTZ R146, R133.reuse, c[0x0][0x23c] ;  /* 0x00008f0085927a20 */ /* 0x040fe20000410000 */
[----:B------:R-:W-:Y:S01]  /*3580*/  FSETP.NEU.FTZ.AND P1, PT, R133, -INF , PT ;  /* 0xff8000008500780b */ /* 0x000fe20003f3d000 */
[----:B------:R-:W-:Y:S01]  /*3590*/  LDSM.16.MT88.4 R4, [R188+0x6000] ;  /* 0x00600000bc04783b */ /* 0x000fe20000004200 */
[----:B------:R-:W1:Y:S01]  /*35a0*/  MUFU.EX2 R38, R38 ;  /* 0x0000002600267308 */ /* 0x000e620000000800 */
[----:B---3--:R-:W-:Y:S01]  /*35b0*/  F2FP.BF16.PACK_AB R68, R47, R48 ;  /* 0x000000302f44723e */ /* 0x008fe200000010ff */
[--C-:B------:R-:W-:Y:S01]  /*35c0*/  FFMA.FTZ R65, R17, c[0x0][0x23c], -R153.reuse ;  /* 0x00008f0011417a23 */ /* 0x100fe20000010899 */
[----:B------:R-:W2:Y:S01]  /*35d0*/  SHFL.BFLY PT, R24, R135, 0x1, 0x1f ;  /* 0x0c201f0087187f89 */ /* 0x000ea200000e0000 */
[----:B------:R-:W-:Y:S01]  /*35e0*/  FSEL R146, R146, RZ, P1 ;  /* 0x000000ff92927208 */ /* 0x000fe20000800000 */
[----:B------:R-:W-:-:S02]  /*35f0*/  FFMA.FTZ R64, R16, c[0x0][0x23c], -R153 ;  /* 0x00008f0010407a23 */ /* 0x000fc40000010899 */
[----:B------:R-:W-:Y:S01]  /*3600*/  FFMA.FTZ R140, R15, c[0x0][0x23c], -R153 ;  /* 0x00008f000f8c7a23 */ /* 0x000fe20000010899 */
[----:B------:R-:W-:Y:S01]  /*3610*/  MUFU.EX2 R37, R37 ;  /* 0x0000002500257308 */ /* 0x000fe20000000800 */
[--C-:B------:R-:W-:Y:S02]  /*3620*/  FFMA.FTZ R36, R85, c[0x0][0x23c], -R146.reuse ;  /* 0x00008f0055247a23 */ /* 0x100fe40000010892 */
[----:B------:R-:W3:Y:S01]  /*3630*/  LDSM.16.MT88.4 R84, [R189+0x6000] ;  /* 0x00600000bd54783b */ /* 0x000ee20000004200 */
[--C-:B------:R-:W-:Y:S02]  /*3640*/  FFMA.FTZ R41, R82, c[0x0][0x23c], -R146.reuse ;  /* 0x00008f0052297a23 */ /* 0x100fe40000010892 */
[--C-:B------:R-:W-:Y:S02]  /*3650*/  FFMA.FTZ R43, R93, c[0x0][0x23c], -R146.reuse ;  /* 0x00008f005d2b7a23 */ /* 0x100fe40000010892 */
[--C-:B------:R-:W-:Y:S01]  /*3660*/  FFMA.FTZ R32, R94, c[0x0][0x23c], -R146.reuse ;  /* 0x00008f005e207a23 */ /* 0x100fe20000010892 */
[----:B------:R-:W4:Y:S01]  /*3670*/  MUFU.EX2 R3, R3 ;  /* 0x0000000300037308 */ /* 0x000f220000000800 */
[--C-:B------:R-:W-:Y:S01]  /*3680*/  FFMA.FTZ R53, R9, c[0x0][0x23c], -R146.reuse ;  /* 0x00008f0009357a23 */ /* 0x100fe20000010892 */
[----:B-1----:R-:W-:Y:S01]  /*3690*/  F2FP.BF16.PACK_AB R72, R38, R39 ;  /* 0x000000272648723e */ /* 0x002fe200000010ff */
[----:B------:R-:W-:-:S02]  /*36a0*/  FFMA.FTZ R49, R8, c[0x0][0x23c], -R146 ;  /* 0x00008f0008317a23 */ /* 0x000fc40000010892 */
[--C-:B------:R-:W-:Y:S02]  /*36b0*/  FFMA.FTZ R52, R21, c[0x0][0x23c], -R146.reuse ;  /* 0x00008f0015347a23 */ /* 0x100fe40000010892 */
[--C-:B------:R-:W-:Y:S01]  /*36c0*/  FFMA.FTZ R54, R20, c[0x0][0x23c], -R146.reuse ;  /* 0x00008f0014367a23 */ /* 0x100fe20000010892 */
[----:B------:R-:W-:Y:S01]  /*36d0*/  MUFU.EX2 R36, R36 ;  /* 0x0000002400247308 */ /* 0x000fe20000000800 */
[----:B------:R-:W-:Y:S01]  /*36e0*/  FFMA.FTZ R141, R14, c[0x0][0x23c], -R153 ;  /* 0x00008f000e8d7a23 */ /* 0x000fe20000010899 */
[----:B--2---:R-:W-:Y:S01]  /*36f0*/  FMNMX.FTZ R135, R135, R24, !PT ;  /* 0x0000001887877209 */ /* 0x004fe20007810000 */
[--C-:B------:R-:W-:Y:S01]  /*3700*/  FFMA.FTZ R147, R147, c[0x0][0x23c], -R146.reuse ;  /* 0x00008f0093937a23 */ /* 0x100fe20000010892 */
[----:B------:R-:W-:Y:S01]  /*3710*/  LDSM.16.MT88.4 R24, [R190+0x6800] ;  /* 0x00680000be18783b */ /* 0x000fe20000004200 */
[----:B------:R-:W-:Y:S01]  /*3720*/  FFMA.FTZ R149, R149, c[0x0][0x23c], -R146 ;  /* 0x00008f0095957a23 */ /* 0x000fe20000010892 */
[C---:B------:R-:W-:Y:S01]  /*3730*/  FSETP.NEU.FTZ.AND P1, PT, R135.reuse, -INF , PT ;  /* 0xff8000008700780b */ /* 0x040fe20003f3d000 */
[----:B------:R-:W-:Y:S01]  /*3740*/  FMUL.FTZ R67, R135, c[0x0][0x23c] ;  /* 0x00008f0087437a20 */ /* 0x000fe20000410000 */
[----:B------:R-:W1:Y:S01]  /*3750*/  MUFU.EX2 R41, R41 ;  /* 0x0000002900297308 */ /* 0x000e620000000800 */
[----:B----4-:R-:W-:Y:S01]  /*3760*/  F2FP.BF16.PACK_AB R74, R3, R37 ;  /* 0x00000025034a723e */ /* 0x010fe200000010ff */
[----:B------:R-:W-:-:S02]  /*3770*/  FFMA.FTZ R57, R57, c[0x0][0x23c], -R162 ;  /* 0x00008f0039397a23 */ /* 0x000fc400000108a2 */
[----:B------:R-:W-:Y:S01]  /*3780*/  FSEL R67, R67, RZ, P1 ;  /* 0x000000ff43437208 */ /* 0x000fe20000800000 */
[--C-:B------:R-:W-:Y:S02]  /*3790*/  FFMA.FTZ R58, R58, c[0x0][0x23c], -R162.reuse ;  /* 0x00008f003a3a7a23 */ /* 0x100fe400000108a2 */
[----:B------:R-:W-:Y:S01]  /*37a0*/  FFMA.FTZ R63, R63, c[0x0][0x23c], -R162 ;  /* 0x00008f003f3f7a23 */ /* 0x000fe200000108a2 */
[----:B------:R-:W-:Y:S01]  /*37b0*/  MUFU.EX2 R43, R43 ;  /* 0x0000002b002b7308 */ /* 0x000fe20000000800 */
[--C-:B------:R-:W-:Y:S02]  /*37c0*/  FFMA.FTZ R51, R10, c[0x0][0x23c], -R67.reuse ;  /* 0x00008f000a337a23 */ /* 0x100fe40000010843 */
[--C-:B------:R-:W-:Y:S02]  /*37d0*/  FFMA.FTZ R50, R130, c[0x0][0x23c], -R67.reuse ;  /* 0x00008f0082327a23 */ /* 0x100fe40000010843 */
[--C-:B------:R-:W-:Y:S02]  /*37e0*/  FFMA.FTZ R45, R22, c[0x0][0x23c], -R67.reuse ;  /* 0x00008f00162d7a23 */ /* 0x100fe40000010843 */
[--C-:B------:R-:W-:Y:S01]  /*37f0*/  FFMA.FTZ R34, R11, c[0x0][0x23c], -R67.reuse ;  /* 0x00008f000b227a23 */ /* 0x100fe20000010843 */
[----:B------:R-:W2:Y:S01]  /*3800*/  MUFU.EX2 R32, R32 ;  /* 0x0000002000207308 */ /* 0x000ea20000000800 */
[----:B------:R-:W4:Y:S01]  /*3810*/  LDSM.16.MT88.4 R8, [R192+0x6800] ;  /* 0x00680000c008783b */ /* 0x000f220000004200 */
[----:B-1----:R-:W-:Y:S01]  /*3820*/  F2FP.BF16.PACK_AB R73, R41, R36 ;  /* 0x000000242949723e */ /* 0x002fe200000010ff */
[----:B------:R-:W-:-:S02]  /*3830*/  FFMA.FTZ R60, R60, c[0x0][0x23c], -R67 ;  /* 0x00008f003c3c7a23 */ /* 0x000fc40000010843 */
[----:B------:R-:W1:Y:S01]  /*3840*/  LDSM.16.MT88.4 R20, [R188+0x6800] ;  /* 0x00680000bc14783b */ /* 0x000e620000004200 */
[--C-:B------:R-:W-:Y:S02]  /*3850*/  FFMA.FTZ R59, R59, c[0x0][0x23c], -R67.reuse ;  /* 0x00008f003b3b7a23 */ /* 0x100fe40000010843 */
[----:B------:R-:W-:Y:S01]  /*3860*/  MUFU.EX2 R40, R40 ;  /* 0x0000002800287308 */ /* 0x000fe20000000800 */
[--C-:B------:R-:W-:Y:S02]  /*3870*/  FFMA.FTZ R61, R19, c[0x0][0x23c], -R67.reuse ;  /* 0x00008f00133d7a23 */ /* 0x100fe40000010843 */
[--C-:B------:R-:W-:Y:S02]  /*3880*/  FFMA.FTZ R62, R18, c[0x0][0x23c], -R67.reuse ;  /* 0x00008f00123e7a23 */ /* 0x100fe40000010843 */
[----:B------:R-:W5:Y:S01]  /*3890*/  LDSM.16.MT88.4 R16, [R192+0x7000] ;  /* 0x00700000c010783b */ /* 0x000f620000004200 */
[--C-:B------:R-:W-:Y:S02]  /*38a0*/  FFMA.FTZ R158, R158, c[0x0][0x23c], -R67.reuse ;  /* 0x00008f009e9e7a23 */ /* 0x100fe40000010843 */
[----:B------:R-:W3:Y:S01]  /*38b0*/  MUFU.EX2 R46, R46 ;  /* 0x0000002e002e7308 */ /* 0x000ee20000000800 */
[----:B--2---:R-:W-:Y:S01]  /*38c0*/  F2FP.BF16.PACK_AB R75, R32, R43 ;  /* 0x0000002b204b723e */ /* 0x004fe200000010ff */
[----:B------:R-:W-:-:S02]  /*38d0*/  FFMA.FTZ R160, R160, c[0x0][0x23c], -R67 ;  /* 0x00008f00a0a07a23 */ /* 0x000fc40000010843 */
[--C-:B------:R-:W-:Y:S02]  /*38e0*/  FFMA.FTZ R163, R163, c[0x0][0x23c], -R67.reuse ;  /* 0x00008f00a3a37a23 */ /* 0x100fe40000010843 */
[----:B------:R-:W-:Y:S02]  /*38f0*/  FFMA.FTZ R161, R161, c[0x0][0x23c], -R67 ;  /* 0x00008f00a1a17a23 */ /* 0x000fe40000010843 */
[----:B------:R-:W-:Y:S01]  /*3900*/  MUFU.EX2 R51, R51 ;  /* 0x0000003300337308 */ /* 0x000fe20000000800 */
[----:B------:R-:W-:Y:S01]  /*3910*/  HMMA.16816.F32.BF16 R124, R72, R116, RZ ;  /* 0x00000074487c723c */ /* 0x000fe200000418ff */
[----:B------:R-:W-:Y:S02]  /*3920*/  FADD.FTZ R47, R48, R47 ;  /* 0x0000002f302f7221 */ /* 0x000fe40000010000 */
[----:B------:R-:W-:Y:S02]  /*3930*/  FADD.FTZ R38, R39, R38 ;  /* 0x0000002627267221 */ /* 0x000fe40000010000 */
[----:B------:R-:W-:-:S02]  /*3940*/  FADD.FTZ R36, R36, R41 ;  /* 0x0000002924247221 */ /* 0x000fc40000010000 */
[----:B------:R-:W2:Y:S01]  /*3950*/  MUFU.EX2 R50, R50 ;  /* 0x0000003200327308 */ /* 0x000ea20000000800 */
[C---:B------:R-:W-:Y:S01]  /*3960*/  HMMA.16816.F32.BF16 R108, R72.reuse, R100, RZ ;  /* 0x00000064486c723c */ /* 0x040fe200000418ff */
[----:B---3--:R-:W-:Y:S01]  /*3970*/  F2FP.BF16.PACK_AB R70, R46, R40 ;  /* 0x000000282e46723e */ /* 0x008fe200000010ff */
[----:B------:R-:W-:Y:S02]  /*3980*/  FADD.FTZ R47, R40, R47 ;  /* 0x0000002f282f7221 */ /* 0x000fe40000010000 */
[----:B------:R-:W-:Y:S02]  /*3990*/  FADD.FTZ R38, R37, R38 ;  /* 0x0000002625267221 */ /* 0x000fe40000010000 */
[----:B------:R-:W-:Y:S01]  /*39a0*/  FADD.FTZ R36, R43, R36 ;  /* 0x000000242b247221 */ /* 0x000fe20000010000 */
[----:B------:R-:W3:Y:S01]  /*39b0*/  MUFU.EX2 R45, R45 ;  /* 0x0000002d002d7308 */ /* 0x000ee20000000800 */
[----:B------:R-:W-:Y:S01]  /*39c0*/  HMMA.16816.F32.BF16 R92, R72, R84, RZ ;  /* 0x00000054485c723c */ /* 0x000fe200000418ff */
[----:B------:R-:W-:-:S02]  /*39d0*/  FADD.FTZ R47, R46, R47 ;  /* 0x0000002f2e2f7221 */ /* 0x000fc40000010000 */
[----:B------:R-:W-:Y:S02]  /*39e0*/  FADD.FTZ R38, R3, R38 ;  /* 0x0000002603267221 */ /* 0x000fe40000010000 */
[----:B------:R-:W-:Y:S02]  /*39f0*/  FADD.FTZ R36, R32, R36 ;  /* 0x0000002420247221 */ /* 0x000fe40000010000 */
[----:B------:R-:W1:Y:S01]  /*3a00*/  MUFU.EX2 R34, R34 ;  /* 0x0000002200227308 */ /* 0x000e620000000800 */
[C---:B------:R-:W-:Y:S01]  /*3a10*/  HMMA.16816.F32.BF16 R76, R72.reuse, R4, RZ ;  /* 0x00000004484c723c */ /* 0x040fe200000418ff */
[----:B--2---:R-:W-:Y:S01]  /*3a20*/  F2FP.BF16.PACK_AB R69, R50, R51 ;  /* 0x000000333245723e */ /* 0x004fe200000010ff */
[----:B------:R-:W-:Y:S02]  /*3a30*/  FADD.FTZ R50, R51, R50 ;  /* 0x0000003233327221 */ /* 0x000fe40000010000 */
[--C-:B------:R-:W-:Y:S02]  /*3a40*/  FFMA.FTZ R157, R157, c[0x0][0x23c], -R153.reuse ;  /* 0x00008f009d9d7a23 */ /* 0x100fe40000010899 */
[----:B------:R-:W-:Y:S01]  /*3a50*/  FFMA.FTZ R154, R154, c[0x0][0x23c], -R153 ;  /* 0x00008f009a9a7a23 */ /* 0x000fe20000010899 */
[----:B------:R-:W2:Y:S01]  /*3a60*/  MUFU.EX2 R33, R33 ;  /* 0x0000002100217308 */ /* 0x000ea20000000800 */
[----:B------:R-:W-:Y:S01]  /*3a70*/  HMMA.16816.F32.BF16 R120, R72, R118, RZ ;  /* 0x000000764878723c */ /* 0x000fe200000418ff */
[----:B---3--:R-:W-:-:S02]  /*3a80*/  FADD.FTZ R50, R45, R50 ;  /* 0x000000322d327221 */ /* 0x008fc40000010000 */
[--C-:B------:R-:W-:Y:S02]  /*3a90*/  FFMA.FTZ R152, R152, c[0x0][0x23c], -R153.reuse ;  /* 0x00008f0098987a23 */ /* 0x100fe40000010899 */
[----:B------:R-:W-:Y:S02]  /*3aa0*/  FFMA.FTZ R225, R151, c[0x0][0x23c], -R153 ;  /* 0x00008f0097e17a23 */ /* 0x000fe40000010899 */
[----:B------:R-:W3:Y:S01]  /*3ab0*/  MUFU.EX2 R0, R0 ;  /* 0x0000000000007308 */ /* 0x000ee20000000800 */
[C---:B------:R-:W-:Y:S01]  /*3ac0*/  HMMA.16816.F32.BF16 R104, R72.reuse, R102, RZ ;  /* 0x000000664868723c */ /* 0x040fe200000418ff */
[C---:B-1----:R-:W-:Y:S01]  /*3ad0*/  F2FP.BF16.PACK_AB R71, R34.reuse, R45 ;  /* 0x0000002d2247723e */ /* 0x042fe200000010ff */
[----:B------:R-:W-:Y:S02]  /*3ae0*/  FADD.FTZ R50, R34, R50 ;  /* 0x0000003222327221 */ /* 0x000fe40000010000 */
[--C-:B------:R-:W-:Y:S02]  /*3af0*/  FFMA.FTZ R150, R150, c[0x0][0x23c], -R146.reuse ;  /* 0x00008f0096967a23 */ /* 0x100fe40000010892 */
[----:B------:R-:W-:Y:S01]  /*3b00*/  FFMA.FTZ R148, R148, c[0x0][0x23c], -R146 ;  /* 0x00008f0094947a23 */ /* 0x000fe20000010892 */
[----:B------:R-:W1:Y:S01]  /*3b10*/  MUFU.EX2 R42, R42 ;  /* 0x0000002a002a7308 */ /* 0x000e620000000800 */
[----:B------:R-:W-:Y:S01]  /*3b20*/  HMMA.16816.F32.BF16 R88, R72, R86, RZ ;  /* 0x000000564858723c */ /* 0x000fe200000418ff */
[----:B--2---:R-:W-:-:S02]  /*3b30*/  FADD.FTZ R38, R33, R38 ;  /* 0x0000002621267221 */ /* 0x004fc40000010000 */
[--C-:B------:R-:W-:Y:S02]  /*3b40*/  FFMA.FTZ R145, R145, c[0x0][0x23c], -R146.reuse ;  /* 0x00008f0091917a23 */ /* 0x100fe40000010892 */
[----:B------:R-:W-:Y:S02]  /*3b50*/  FFMA.FTZ R224, R144, c[0x0][0x23c], -R146 ;  /* 0x00008f0090e07a23 */ /* 0x000fe40000010892 */
[----:B------:R-:W2:Y:S01]  /*3b60*/  MUFU.EX2 R44, R44 ;  /* 0x0000002c002c7308 */ /* 0x000ea20000000800 */
[----:B------:R-:W-:Y:S01]  /*3b70*/  HMMA.16816.F32.BF16 R72, R72, R6, RZ ;  /* 0x000000064848723c */ /* 0x000fe200000418ff */
[----:B---3--:R-:W-:Y:S02]  /*3b80*/  FADD.FTZ R38, R0, R38 ;  /* 0x0000002600267221 */ /* 0x008fe40000010000 */
[--C-:B------:R-:W-:Y:S02]  /*3b90*/  FFMA.FTZ R155, R155, c[0x0][0x23c], -R162.reuse ;  /* 0x00008f009b9b7a23 */ /* 0x100fe400000108a2 */
[----:B------:R-:W-:-:S02]  /*3ba0*/  FFMA.FTZ R156, R156, c[0x0][0x23c], -R162 ;  /* 0x00008f009c9c7a23 */ /* 0x000fc400000108a2 */
[----:B------:R-:W3:Y:S01]  /*3bb0*/  MUFU.EX2 R53, R53 ;  /* 0x0000003500357308 */ /* 0x000ee20000000800 */
[C---:B------:R-:W-:Y:S01]  /*3bc0*/  HMMA.16816.F32.BF16 R128, R68.reuse, R116, RZ ;  /* 0x000000744480723c */ /* 0x040fe200000418ff */
[----:B-1----:R-:W-:Y:S02]  /*3bd0*/  FADD.FTZ R38, R42, R38 ;  /* 0x000000262a267221 */ /* 0x002fe40000010000 */
[----:B------:R-:W-:Y:S02]  /*3be0*/  FFMA.FTZ R227, R159, c[0x0][0x23c], -R162 ;  /* 0x00008f009fe37a23 */ /* 0x000fe400000108a2 */
[----:B------:R-:W-:Y:S02]  /*3bf0*/  FFMA.FTZ R226, R66, c[0x0][0x23c], -R67 ;  /* 0x00008f0042e27a23 */ /* 0x000fe40000010843 */
[----:B------:R-:W1:Y:S01]  /*3c00*/  MUFU.EX2 R49, R49 ;  /* 0x0000003100317308 */ /* 0x000e620000000800 */
[----:B------:R-:W-:Y:S01]  /*3c10*/  HMMA.16816.F32.BF16 R112, R68, R100, RZ ;  /* 0x000000644470723c */ /* 0x000fe200000418ff */
[----:B--2---:R-:W-:-:S06]  /*3c20*/  FADD.FTZ R38, R44, R38 ;  /* 0x000000262c267221 */ /* 0x004fcc0000010000 */
[----:B------:R-:W2:Y:S01]  /*3c30*/  MUFU.EX2 R52, R52 ;  /* 0x0000003400347308 */ /* 0x000ea20000000800 */
[----:B------:R-:W-:Y:S01]  /*3c40*/  HMMA.16816.F32.BF16 R96, R68, R84, RZ ;  /* 0x000000544460723c */ /* 0x000fe200000418ff */
[----:B---3--:R-:W-:-:S06]  /*3c50*/  FADD.FTZ R36, R53, R36 ;  /* 0x0000002435247221 */ /* 0x008fcc0000010000 */
[----:B------:R-:W3:Y:S01]  /*3c60*/  MUFU.EX2 R54, R54 ;  /* 0x0000003600367308 */ /* 0x000ee20000000800 */
[----:B------:R-:W-:Y:S01]  /*3c70*/  HMMA.16816.F32.BF16 R116, R68, R118, RZ ;  /* 0x000000764474723c */ /* 0x000fe200000418ff */
[----:B-1----:R-:W-:-:S06]  /*3c80*/  FADD.FTZ R36, R49, R36 ;  /* 0x0000002431247221 */ /* 0x002fcc0000010000 */
        /* <DEDUP_REMOVED lines=11> */
[----:B------:R-:W-:Y:S01]  /*3d40*/  F2FP.BF16.PACK_AB R4, R0, R33 ;  /* 0x000000210004723e */ /* 0x000fe200000010ff */
[----:B--2---:R-:W-:Y:S01]  /*3d50*/  FADD.FTZ R47, R2, R47 ;  /* 0x0000002f022f7221 */ /* 0x004fe20000010000 */
[----:B------:R-:W-:-:S04]  /*3d60*/  F2FP.BF16.PACK_AB R5, R49, R53 ;  /* 0x000000353105723e */ /* 0x000fc800000010ff */
[----:B------:R-:W2:Y:S01]  /*3d70*/  MUFU.EX2 R60, R60 ;  /* 0x0000003c003c7308 */ /* 0x000ea20000000800 */
[----:B------:R-:W-:Y:S01]  /*3d80*/  F2FP.BF16.PACK_AB R6, R44, R42 ;  /* 0x0000002a2c06723e */ /* 0x000fe200000010ff */
[----:B---3--:R-:W-:Y:S01]  /*3d90*/  FADD.FTZ R47, R55, R47 ;  /* 0x0000002f372f7221 */ /* 0x008fe20000010000 */
[----:B------:R-:W-:-:S05]  /*3da0*/  F2FP.BF16.PACK_AB R7, R54, R52 ;  /* 0x000000343607723e */ /* 0x000fca00000010ff */
[----:B------:R-:W3:Y:S01]  /*3db0*/  MUFU.EX2 R59, R59 ;  /* 0x0000003b003b7308 */ /* 0x000ee20000000800 */
[----:B-1----:R-:W-:Y:S01]  /*3dc0*/  FADD.FTZ R47, R56, R47 ;  /* 0x0000002f382f7221 */ /* 0x002fe20000010000 */
[C---:B----4-:R-:W-:Y:S06]  /*3dd0*/  HMMA.16816.F32.BF16 R124, R4.reuse, R8, R124 ;  /* 0x00000008047c723c */ /* 0x050fec000004187c */
[----:B------:R-:W1:Y:S01]  /*3de0*/  MUFU.EX2 R61, R61 ;  /* 0x0000003d003d7308 */ /* 0x000e620000000800 */
[----:B--2---:R-:W-:Y:S01]  /*3df0*/  FADD.FTZ R50, R60, R50 ;  /* 0x000000323c327221 */ /* 0x004fe20000010000 */
[C---:B------:R-:W-:Y:S06]  /*3e00*/  HMMA.16816.F32.BF16 R108, R4.reuse, R24, R108 ;  /* 0x00000018046c723c */ /* 0x040fec000004186c */
[----:B------:R-:W2:Y:S01]  /*3e10*/  MUFU.EX2 R62, R62 ;  /* 0x0000003e003e7308 */ /* 0x000ea20000000800 */
[----:B---3--:R-:W-:Y:S01]  /*3e20*/  FADD.FTZ R50, R59, R50 ;  /* 0x000000323b327221 */ /* 0x008fe20000010000 */
[C---:B------:R-:W-:Y:S06]  /*3e30*/  HMMA.16816.F32.BF16 R92, R4.reuse, R28, R92 ;  /* 0x0000001c045c723c */ /* 0x040fec000004185c */
[----:B------:R-:W3:Y:S01]  /*3e40*/  MUFU.EX2 R65, R65 ;  /* 0x0000004100417308 */ /* 0x000ee20000000800 */
[----:B-1----:R-:W-:Y:S01]  /*3e50*/  FADD.FTZ R50, R61, R50 ;  /* 0x000000323d327221 */ /* 0x002fe20000010000 */
[C---:B------:R-:W-:Y:S06]  /*3e60*/  HMMA.16816.F32.BF16 R76, R4.reuse, R20, R76 ;  /* 0x00000014044c723c */ /* 0x040fec000004184c */
        /* <DEDUP_REMOVED lines=9> */
[----:B------:R-:W-:Y:S01]  /*3f00*/  MUFU.EX2 R147, R147 ;  /* 0x0000009300937308 */ /* 0x000fe20000000800 */
[----:B--2---:R-:W-:Y:S01]  /*3f10*/  FADD.FTZ R38, R140, R38 ;  /* 0x000000268c267221 */ /* 0x004fe20000010000 */
[----:B------:R-:W-:Y:S06]  /*3f20*/  HMMA.16816.F32.BF16 R72, R4, R22, R72 ;  /* 0x000000160448723c */ /* 0x000fec0000041848 */
[----:B------:R-:W-:Y:S01]  /*3f30*/  MUFU.EX2 R149, R149 ;  /* 0x0000009500957308 */ /* 0x000fe20000000800 */
[----:B------:R-:W-:Y:S01]  /*3f40*/  F2FP.BF16.PACK_AB R4, R2, R35 ;  /* 0x000000230204723e */ /* 0x000fe200000010ff */
[----:B---3--:R-:W-:Y:S01]  /*3f50*/  FADD.FTZ R38, R141, R38 ;  /* 0x000000268d267221 */ /* 0x008fe20000010000 */
[----:B------:R-:W-:-:S02]  /*3f60*/  F2FP.BF16.PACK_AB R5, R59, R60 ;  /* 0x0000003c3b05723e */ /* 0x000fc400000010ff */
[----:B------:R-:W-:Y:S02]  /*3f70*/  F2FP.BF16.PACK_AB R6, R56, R55 ;  /* 0x000000373806723e */ /* 0x000fe400000010ff */
[----:B------:R-:W-:Y:S01]  /*3f80*/  F2FP.BF16.PACK_AB R7, R62, R61 ;  /* 0x0000003d3e07723e */ /* 0x000fe200000010ff */
[----:B------:R-:W1:Y:S06]  /*3f90*/  MUFU.EX2 R57, R57 ;  /* 0x0000003900397308 */ /* 0x000e6c0000000800 */
[C---:B------:R-:W-:Y:S02]  /*3fa0*/  HMMA.16816.F32.BF16 R96, R4.reuse, R28, R96 ;  /* 0x0000001c0460723c */ /* 0x040fe40000041860 */
[----:B------:R-:W2:Y:S05]  /*3fb0*/  MUFU.EX2 R58, R58 ;  /* 0x0000003a003a7308 */ /* 0x000eaa0000000800 */
[--C-:B------:R-:W-:Y:S01]  /*3fc0*/  FFMA.FTZ R28, R13, c[0x0][0x23c], -R146.reuse ;  /* 0x00008f000d1c7a23 */ /* 0x100fe20000010892 */
[----:B------:R-:W-:Y:S01]  /*3fd0*/  HMMA.16816.F32.BF16 R128, R4, R8, R128 ;  /* 0x000000080480723c */ /* 0x000fe20000041880 */
[----:B------:R-:W-:Y:S01]  /*3fe0*/  FFMA.FTZ R29, R12, c[0x0][0x23c], -R146 ;  /* 0x00008f000c1d7a23 */ /* 0x000fe20000010892 */
[----:B------:R-:W3:Y:S01]  /*3ff0*/  MUFU.EX2 R63, R63 ;  /* 0x0000003f003f7308 */ /* 0x000ee20000000800 */
[----:B------:R-:W4:Y:S01]  /*4000*/  LDSM.16.MT88.4 R12, [R190+0x7000] ;  /* 0x00700000be0c783b */ /* 0x000f220000004200 */
[----:B-1----:R-:W-:-:S04]  /*4010*/  FADD.FTZ R47, R57, R47 ;  /* 0x0000002f392f7221 */ /* 0x002fc80000010000 */
[----:B------:R-:W-:Y:S02]  /*4020*/  HMMA.16816.F32.BF16 R112, R4, R24, R112 ;  /* 0x000000180470723c */ /* 0x000fe40000041870 */
[----:B------:R-:W1:Y:S01]  /*4030*/  MUFU.EX2 R28, R28 ;  /* 0x0000001c001c7308 */ /* 0x000e620000000800 */
[----:B--2---:R-:W-:-:S05]  /*4040*/  FADD.FTZ R47, R58, R47 ;  /* 0x0000002f3a2f7221 */ /* 0x004fca0000010000 */
[----:B------:R-:W-:Y:S01]  /*4050*/  HMMA.16816.F32.BF16 R116, R4, R10, R116 ;  /* 0x0000000a0474723c */ /* 0x000fe20000041874 */
[----:B------:R-:W2:Y:S01]  /*4060*/  LDSM.16.MT88.4 R8, [R189+0x7000] ;  /* 0x00700000bd08783b */ /* 0x000ea20000004200 */
[----:B------:R-:W5:Y:S01]  /*4070*/  MUFU.EX2 R29, R29 ;  /* 0x0000001d001d7308 */ /* 0x000f620000000800 */
[----:B---3--:R-:W-:-:S05]  /*4080*/  FADD.FTZ R47, R63, R47 ;  /* 0x0000002f3f2f7221 */ /* 0x008fca0000010000 */
[----:B------:R-:W-:Y:S01]  /*4090*/  HMMA.16816.F32.BF16 R100, R4, R26, R100 ;  /* 0x0000001a0464723c */ /* 0x000fe20000041864 */
[----:B------:R-:W3:Y:S01]  /*40a0*/  LDSM.16.MT88.4 R24, [R188+0x7000] ;  /* 0x00700000bc18783b */ /* 0x000ee20000004200 */
[----:B------:R-:W4:Y:S01]  /*40b0*/  MUFU.EX2 R158, R158 ;  /* 0x0000009e009e7308 */ /* 0x000f220000000800 */
[----:B-1----:R-:W-:-:S05]  /*40c0*/  FADD.FTZ R36, R28, R36 ;  /* 0x000000241c247221 */ /* 0x002fca0000010000 */
[----:B------:R-:W-:Y:S02]  /*40d0*/  HMMA.16816.F32.BF16 R84, R4, R30, R84 ;  /* 0x0000001e0454723c */ /* 0x000fe40000041854 */
[----:B------:R-:W1:Y:S01]  /*40e0*/  MUFU.EX2 R160, R160 ;  /* 0x000000a000a07308 */ /* 0x000e620000000800 */
[----:B-----5:R-:W-:-:S04]  /*40f0*/  FADD.FTZ R36, R29, R36 ;  /* 0x000000241d247221 */ /* 0x020fc80000010000 */
[--C-:B------:R-:W-:Y:S01]  /*4100*/  FFMA.FTZ R30, R165, c[0x0][0x23c], -R162.reuse ;  /* 0x00008f00a51e7a23 */ /* 0x100fe200000108a2 */
[----:B------:R-:W-:Y:S01]  /*4110*/  HMMA.16816.F32.BF16 R80, R4, R20, R80 ;  /* 0x000000140450723c */ /* 0x000fe20000041850 */
[----:B------:R-:W-:Y:S01]  /*4120*/  FFMA.FTZ R31, R164, c[0x0][0x23c], -R162 ;  /* 0x00008f00a41f7a23 */ /* 0x000fe200000108a2 */
[----:B------:R-:W5:Y:S01]  /*4130*/  MUFU.EX2 R163, R163 ;  /* 0x000000a300a37308 */ /* 0x000f620000000800 */
[----:B----4-:R-:W-:Y:S02]  /*4140*/  FADD.FTZ R50, R158, R50 ;  /* 0x000000329e327221 */ /* 0x010fe40000010000 */
[----:B------:R-:W-:-:S03]  /*4150*/  FADD.FTZ R36, R147, R36 ;  /* 0x0000002493247221 */ /* 0x000fc60000010000 */
[----:B------:R-:W-:Y:S01]  /*4160*/  HMMA.16816.F32.BF16 R68, R4, R22, R68 ;  /* 0x000000160444723c */ /* 0x000fe20000041844 */
[----:B------:R-:W4:Y:S01]  /*4170*/  LDSM.16.MT88.4 R20, [R192+0x7800] ;  /* 0x00780000c014783b */ /* 0x000f220000004200 */
[----:B------:R-:W2:Y:S01]  /*4180*/  MUFU.EX2 R30, R30 ;  /* 0x0000001e001e7308 */ /* 0x000ea20000000800 */
[----:B-1----:R-:W-:Y:S02]  /*4190*/  FADD.FTZ R50, R160, R50 ;  /* 0x00000032a0327221 */ /* 0x002fe40000010000 */
[----:B------:R-:W-:Y:S02]  /*41a0*/  FADD.FTZ R36, R149, R36 ;  /* 0x0000002495247221 */ /* 0x000fe40000010000 */
[----:B------:R-:W-:Y:S02]  /*41b0*/  F2FP.BF16.PACK_AB R4, R64, R65 ;  /* 0x000000414004723e */ /* 0x000fe400000010ff */
[----:B------:R-:W-:Y:S01]  /*41c0*/  F2FP.BF16.PACK_AB R5, R29, R28 ;  /* 0x0000001c1d05723e */ /* 0x000fe200000010ff */
[----:B------:R-:W1:Y:S01]  /*41d0*/  MUFU.EX2 R161, R161 ;  /* 0x000000a100a17308 */ /* 0x000e620000000800 */
[----:B------:R-:W-:Y:S01]  /*41e0*/  F2FP.BF16.PACK_AB R6, R141, R140 ;  /* 0x0000008c8d06723e */ /* 0x000fe200000010ff */
[----:B-----5:R-:W-:Y:S01]  /*41f0*/  FADD.FTZ R50, R163, R50 ;  /* 0x00000032a3327221 */ /* 0x020fe20000010000 */
[----:B------:R-:W-:-:S05]  /*4200*/  F2FP.BF16.PACK_AB R7, R149, R147 ;  /* 0x000000939507723e */ /* 0x000fca00000010ff */
[----:B------:R-:W5:Y:S01]  /*4210*/  MUFU.EX2 R157, R157 ;  /* 0x0000009d009d7308 */ /* 0x000f620000000800 */
[----:B--2---:R-:W-:Y:S01]  /*4220*/  FADD.FTZ R47, R30, R47 ;  /* 0x0000002f1e2f7221 */ /* 0x004fe20000010000 */
[C---:B------:R-:W-:Y:S06]  /*4230*/  HMMA.16816.F32.BF16 R124, R4.reuse, R16, R124 ;  /* 0x00000010047c723c */ /* 0x040fec000004187c */
[----:B------:R-:W2:Y:S01]  /*4240*/  MUFU.EX2 R154, R154 ;  /* 0x0000009a009a7308 */ /* 0x000ea20000000800 */
[----:B-1----:R-:W-:Y:S01]  /*4250*/  FADD.FTZ R50, R161, R50 ;  /* 0x00000032a1327221 */ /* 0x002fe20000010000 */
[C---:B------:R-:W-:Y:S06]  /*4260*/  HMMA.16816.F32.BF16 R108, R4.reuse, R12, R108 ;  /* 0x0000000c046c723c */ /* 0x040fec000004186c */
[----:B------:R-:W1:Y:S01]  /*4270*/  MUFU.EX2 R152, R152 ;  /* 0x0000009800987308 */ /* 0x000e620000000800 */
[----:B-----5:R-:W-:Y:S01]  /*4280*/  FADD.FTZ R38, R157, R38 ;  /* 0x000000269d267221 */ /* 0x020fe20000010000 */
[C---:B------:R-:W-:Y:S06]  /*4290*/  HMMA.16816.F32.BF16 R92, R4.reuse, R8, R92 ;  /* 0x00000008045c723c */ /* 0x040fec000004185c */
[----:B------:R-:W-:Y:S01]  /*42a0*/  MUFU.EX2 R225, R225 ;  /* 0x000000e100e17308 */ /* 0x000fe20000000800 */
[----:B--2---:R-:W-:Y:S01]  /*42b0*/  FADD.FTZ R38, R154, R38 ;  /* 0x000000269a267221 */ /* 0x004fe20000010000 */
[C---:B---3--:R-:W-:Y:S06]  /*42c0*/  HMMA.16816.F32.BF16 R76, R4.reuse, R24, R76 ;  /* 0x00000018044c723c */ /* 0x048fec000004184c */
[----:B------:R-:W2:Y:S01]  /*42d0*/  MUFU.EX2 R150, R150 ;  /* 0x0000009600967308 */ /* 0x000ea20000000800 */
[----:B-1----:R-:W-:Y:S01]  /*42e0*/  FADD.FTZ R38, R152, R38 ;  /* 0x0000002698267221 */ /* 0x002fe20000010000 */
[C---:B------:R-:W-:Y:S06]  /*42f0*/  HMMA.16816.F32.BF16 R120, R4.reuse, R18, R120 ;  /* 0x000000120478723c */ /* 0x040fec0000041878 */
[----:B------:R-:W1:Y:S02]  /*4300*/  MUFU.EX2 R148, R148 ;  /* 0x0000009400947308 */ /* 0x000e640000000800 */
[C---:B------:R-:W-:Y:S06]  /*4310*/  HMMA.16816.F32.BF16 R104, R4.reuse, R14, R104 ;  /* 0x0000000e0468723c */ /* 0x040fec0000041868 */
[----:B------:R-:W3:Y:S01]  /*4320*/  MUFU.EX2 R145, R145 ;  /* 0x0000009100917308 */ /* 0x000ee20000000800 */
[----:B--2---:R-:W-:Y:S01]  /*4330*/  FADD.FTZ R36, R150, R36 ;  /* 0x0000002496247221 */ /* 0x004fe20000010000 */
[C---:B------:R-:W-:Y:S06]  /*4340*/  HMMA.16816.F32.BF16 R88, R4.reuse, R10, R88 ;  /* 0x0000000a0458723c */ /* 0x040fec0000041858 */
[----:B------:R-:W-:Y:S01]  /*4350*/  MUFU.EX2 R224, R224 ;  /* 0x000000e000e07308 */ /* 0x000fe20000000800 */
[----:B-1----:R-:W-:Y:S01]  /*4360*/  FADD.FTZ R36, R148, R36 ;  /* 0x0000002494247221 */ /* 0x002fe20000010000 */
[----:B------:R-:W-:Y:S06]  /*4370*/  HMMA.16816.F32.BF16 R72, R4, R26, R72 ;  /* 0x0000001a0448723c */ /* 0x000fec0000041848 */
[----:B------:R-:W1:Y:S01]  /*4380*/  MUFU.EX2 R31, R31 ;  /* 0x0000001f001f7308 */ /* 0x000e620000000800 */
[----:B------:R-:W-:Y:S01]  /*4390*/  F2FP.BF16.PACK_AB R4, R58, R57 ;  /* 0x000000393a04723e */ /* 0x000fe200000010ff */
[----:B---3--:R-:W-:Y:S01]  /*43a0*/  FADD.FTZ R36, R145, R36 ;  /* 0x0000002491247221 */ /* 0x008fe20000010000 */
[----:B------:R-:W-:-:S02]  /*43b0*/  F2FP.BF16.PACK_AB R5, R160, R158 ;  /* 0x0000009ea005723e */ /* 0x000fc400000010ff */
[----:B------:R-:W-:Y:S02]  /*43c0*/  F2FP.BF16.PACK_AB R6, R30, R63 ;  /* 0x0000003f1e06723e */ /* 0x000fe400000010ff */
[----:B------:R-:W-:Y:S01]  /*43d0*/  F2FP.BF16.PACK_AB R7, R161, R163 ;  /* 0x000000a3a107723e */ /* 0x000fe200000010ff */
[----:B------:R-:W2:Y:S06]  /*43e0*/  MUFU.EX2 R155, R155 ;  /* 0x0000009b009b7308 */ /* 0x000eac0000000800 */
[----:B------:R-:W-:Y:S02]  /*43f0*/  HMMA.16816.F32.BF16 R128, R4, R16, R128 ;  /* 0x000000100480723c */ /* 0x000fe40000041880 */
[----:B------:R-:W3:Y:S01]  /*4400*/  MUFU.EX2 R156, R156 ;  /* 0x0000009c009c7308 */ /* 0x000ee20000000800 */
[----:B-1----:R-:W-:-:S05]  /*4410*/  FADD.FTZ R47, R31, R47 ;  /* 0x0000002f1f2f7221 */ /* 0x002fca0000010000 */
[----:B------:R-:W-:Y:S01]  /*4420*/  HMMA.16816.F32.BF16 R116, R4, R18, R116 ;  /* 0x000000120474723c */ /* 0x000fe20000041874 */
[----:B------:R-:W1:Y:S01]  /*4430*/  LDSM.16.MT88.4 R16, [R190+0x7800] ;  /* 0x00780000be10783b */ /* 0x000e620000004200 */
[----:B------:R-:W-:Y:S01]  /*4440*/  MUFU.EX2 R227, R227 ;  /* 0x000000e300e37308 */ /* 0x000fe20000000800 */
[----:B--2---:R-:W-:-:S05]  /*4450*/  FADD.FTZ R47, R155, R47 ;  /* 0x0000002f9b2f7221 */ /* 0x004fca0000010000 */
[----:B------:R-:W-:Y:S02]  /*4460*/  HMMA.16816.F32.BF16 R112, R4, R12, R112 ;  /* 0x0000000c0470723c */ /* 0x000fe40000041870 */
[----:B------:R-:W-:Y:S01]  /*4470*/  MUFU.EX2 R226, R226 ;  /* 0x000000e200e27308 */ /* 0x000fe20000000800 */
[----:B---3--:R-:W-:-:S05]  /*4480*/  FADD.FTZ R47, R156, R47 ;  /* 0x0000002f9c2f7221 */ /* 0x008fca0000010000 */
[C---:B------:R-:W-:Y:S01]  /*4490*/  HMMA.16816.F32.BF16 R100, R4.reuse, R14, R100 ;  /* 0x0000000e0464723c */ /* 0x040fe20000041864 */
[----:B------:R-:W2:Y:S07]  /*44a0*/  LDSM.16.MT88.4 R12, [R189+0x7800] ;  /* 0x00780000bd0c783b */ /* 0x000eae0000004200 */
[C---:B------:R-:W-:Y:S08]  /*44b0*/  HMMA.16816.F32.BF16 R96, R4.reuse, R8, R96 ;  /* 0x000000080460723c */ /* 0x040ff00000041860 */
[C---:B------:R-:W-:Y:S01]  /*44c0*/  HMMA.16816.F32.BF16 R84, R4.reuse, R10, R84 ;  /* 0x0000000a0454723c */ /* 0x040fe20000041854 */
[----:B------:R-:W3:Y:S07]  /*44d0*/  LDSM.16.MT88.4 R8, [R188+0x7800] ;  /* 0x00780000bc08783b */ /* 0x000eee0000004200 */
[C---:B------:R-:W-:Y:S07]  /*44e0*/  HMMA.16816.F32.BF16 R80, R4.reuse, R24, R80 ;  /* 0x000000180450723c */ /* 0x040fee0000041850 */
[--C-:B------:R-:W-:Y:S01]  /*44f0*/  FFMA.FTZ R24, R143, c[0x0][0x23c], -R67.reuse ;  /* 0x00008f008f187a23 */ /* 0x100fe20000010843 */
[----:B------:R-:W-:Y:S01]  /*4500*/  HMMA.16816.F32.BF16 R68, R4, R26, R68 ;  /* 0x0000001a0444723c */ /* 0x000fe20000041844 */
[----:B------:R-:W-:-:S04]  /*4510*/  FFMA.FTZ R25, R142, c[0x0][0x23c], -R67 ;  /* 0x00008f008e197a23 */ /* 0x000fc80000010843 */
[----:B------:R-:W5:Y:S02]  /*4520*/  MUFU.EX2 R24, R24 ;  /* 0x0000001800187308 */ /* 0x000f640000000800 */
[----:B------:R-:W-:Y:S01]  /*4530*/  FFMA.FTZ R26, R139, c[0x0][0x23c], -R67 ;  /* 0x00008f008b1a7a23 */ /* 0x000fe20000010843 */
[----:B------:R-:W-:Y:S02]  /*4540*/  F2FP.BF16.PACK_AB R4, R154, R157 ;  /* 0x0000009d9a04723e */ /* 0x000fe400000010ff */
[----:B------:R-:W-:Y:S02]  /*4550*/  F2FP.BF16.PACK_AB R5, R148, R150 ;  /* 0x000000969405723e */ /* 0x000fe400000010ff */
[C---:B------:R-:W-:Y:S01]  /*4560*/  F2FP.BF16.PACK_AB R6, R225.reuse, R152 ;  /* 0x00000098e106723e */ /* 0x040fe200000010ff */
[----:B------:R-:W1:Y:S01]  /*4570*/  MUFU.EX2 R25, R25 ;  /* 0x0000001900197308 */ /* 0x000e620000000800 */
[----:B------:R-:W-:Y:S01]  /*4580*/  F2FP.BF16.PACK_AB R7, R224, R145 ;  /* 0x00000091e007723e */ /* 0x000fe200000010ff */
[----:B------:R-:W-:-:S02]  /*4590*/  FADD.FTZ R225, R225, R38 ;  /* 0x00000026e1e17221 */ /* 0x000fc40000010000 */
[----:B------:R-:W-:-:S04]  /*45a0*/  FADD.FTZ R224, R224, R36 ;  /* 0x00000024e0e07221 */ /* 0x000fc80000010000 */
[----:B------:R-:W2:Y:S01]  /*45b0*/  MUFU.EX2 R26, R26 ;  /* 0x0000001a001a7308 */ /* 0x000ea20000000800 */
[----:B-----5:R-:W-:Y:S01]  /*45c0*/  FADD.FTZ R50, R24, R50 ;  /* 0x0000003218327221 */ /* 0x020fe20000010000 */
[----:B----4-:R-:W-:Y:S03]  /*45d0*/  HMMA.16816.F32.BF16 R124, R4, R20, R124 ;  /* 0x00000014047c723c */ /* 0x010fe6000004187c */
[----:B-1----:R-:W-:-:S05]  /*45e0*/  FADD.FTZ R50, R25, R50 ;  /* 0x0000003219327221 */ /* 0x002fca0000010000 */
[----:B------:R-:W-:Y:S01]  /*45f0*/  HMMA.16816.F32.BF16 R120, R4, R22, R120 ;  /* 0x000000160478723c */ /* 0x000fe20000041878 */
[----:B--2---:R-:W-:-:S07]  /*4600*/  FADD.FTZ R50, R26, R50 ;  /* 0x000000321a327221 */ /* 0x004fce0000010000 */
[C---:B------:R-:W-:Y:S08]  /*4610*/  HMMA.16816.F32.BF16 R108, R4.reuse, R16, R108 ;  /* 0x00000010046c723c */ /* 0x040ff0000004186c */
[C---:B------:R-:W-:Y:S08]  /*4620*/  HMMA.16816.F32.BF16 R104, R4.reuse, R18, R104 ;  /* 0x000000120468723c */ /* 0x040ff00000041868 */
[C---:B------:R-:W-:Y:S08]  /*4630*/  HMMA.16816.F32.BF16 R92, R4.reuse, R12, R92 ;  /* 0x0000000c045c723c */ /* 0x040ff0000004185c */
[C---:B------:R-:W-:Y:S08]  /*4640*/  HMMA.16816.F32.BF16 R88, R4.reuse, R14, R88 ;  /* 0x0000000e0458723c */ /* 0x040ff00000041858 */
[C---:B---3--:R-:W-:Y:S08]  /*4650*/  HMMA.16816.F32.BF16 R76, R4.reuse, R8, R76 ;  /* 0x00000008044c723c */ /* 0x048ff0000004184c */
[----:B------:R-:W-:Y:S07]  /*4660*/  HMMA.16816.F32.BF16 R72, R4, R10, R72 ;  /* 0x0000000a0448723c */ /* 0x000fee0000041848 */
[----:B------:R-:W-:-:S02]  /*4670*/  F2FP.BF16.PACK_AB R4, R155, R31 ;  /* 0x0000001f9b04723e */ /* 0x000fc400000010ff */
[----:B------:R-:W-:Y:S02]  /*4680*/  F2FP.BF16.PACK_AB R5, R25, R24 ;  /* 0x000000181905723e */ /* 0x000fe400000010ff */
[C---:B------:R-:W-:Y:S01]  /*4690*/  F2FP.BF16.PACK_AB R6, R227.reuse, R156 ;  /* 0x0000009ce306723e */ /* 0x040fe200000010ff */
[----:B------:R-:W-:Y:S01]  /*46a0*/  FADD.FTZ R227, R227, R47 ;  /* 0x0000002fe3e37221 */ /* 0x000fe20000010000 */
[C---:B------:R-:W-:Y:S01]  /*46b0*/  F2FP.BF16.PACK_AB R7, R226.reuse, R26 ;  /* 0x0000001ae207723e */ /* 0x040fe200000010ff */
[----:B------:R-:W-:-:S06]  /*46c0*/  FADD.FTZ R226, R226, R50 ;  /* 0x00000032e2e27221 */ /* 0x000fcc0000010000 */
        /* <DEDUP_REMOVED lines=8> */
[----:B------:R-:W-:Y:S10]  /*4750*/  @!P0 BRA `(.L_x_1001) ;  /* 0x00002f7000008947 */ /* 0x000ff40003800000 */
[C---:B------:R-:W-:Y:S01]  /*4760*/  SHF.L.U64.HI R217, R132.reuse, 0x5, R137 ;  /* 0x0000000584d97819 */ /* 0x040fe20000010289 */
[----:B------:R-:W-:Y:S01]  /*4770*/  IMAD.SHL.U32 R222, R132, 0x20, RZ ;  /* 0x0000002084de7824 */ /* 0x000fe200078e00ff */
[----:B------:R-:W-:Y:S01]  /*4780*/  LEA.HI.SX32 R223, R138, 0xfffffffe, 0x1a ;  /* 0xfffffffe8adf7811 */ /* 0x000fe200078fd2ff */
[----:B------:R-:W-:Y:S01]  /*4790*/  IMAD.MOV.U32 R132, RZ, RZ, R136 ;  /* 0x000000ffff847224 */ /* 0x000fe200078e0088 */
[----:B------:R-:W-:Y:S01]  /*47a0*/  MOV R3, R135 ;  /* 0x0000008700037202 */ /* 0x000fe20000000f00 */
[----:B------:R-:W-:Y:S01]  /*47b0*/  IMAD.MOV.U32 R2, RZ, RZ, R134 ;  /* 0x000000ffff027224 */ /* 0x000fe200078e0086 */
[----:B------:R-:W-:Y:S01]  /*47c0*/  MOV R0, R133 ;  /* 0x0000008500007202 */ /* 0x000fe20000000f00 */
[----:B------:R-:W-:Y:S06]  /*47d0*/  BRA `(.L_x_1002) ;  /* 0x000001c000007947 */ /* 0x000fec0003800000 */
.L_x_1004:
        /* <DEDUP_REMOVED lines=8> */
[C---:B------:R-:W-:Y:S03]  /*4860*/  LEA R5, P1, R6.reuse, R212, 0x6 ;  /* 0x000000d406057211 */ /* 0x040fe600078230ff */
[----:B------:R-:W-:Y:S01]  /*4870*/  IMAD.IADD R4, R7, 0x1, R4 ;  /* 0x0000000107047824 */ /* 0x000fe200078e0204 */
[C---:B------:R-:W-:Y:S04]  /*4880*/  LEA R8, P2, R5.reuse, c[0x0][0x168], 0x1 ;  /* 0x00005a0005087a11 */ /* 0x040fe800078408ff */
        /* <DEDUP_REMOVED lines=17> */
.L_x_1002:
[----:B------:R-:W-:Y:S01]  /*49a0*/  SHF.R.S32.HI R4, RZ, 0x1f, R223 ;  /* 0x0000001fff047819 */ /* 0x000fe200000114df */
[----:B------:R-:W-:Y:S04]  /*49b0*/  DEPBAR.LE SB0, 0x0 ;  /* 0x000080000000791a */ /* 0x000fe80000000000 */
[----:B------:R-:W-:Y:S01]  /*49c0*/  BAR.SYNC.DEFER_BLOCKING 0x0 ;  /* 0x0000000000007b1d */ /* 0x000fe20000010000 */
[----:B------:R-:W-:Y:S02]  /*49d0*/  IMAD R4, R4, c[0x0][0x1a0], RZ ;  /* 0x0000680004047a24 */ /* 0x000fe400078e02ff */
[C---:B------:R-:W-:Y:S04]  /*49e0*/  IMAD.WIDE.U32 R6, R223.reuse, c[0x0][0x1a0], RZ ;  /* 0x00006800df067a25 */ /* 0x040fe800078e00ff */
[----:B------:R-:W-:Y:S01]  /*49f0*/  IMAD R4, R223, c[0x0][0x1a4], R4 ;  /* 0x00006900df047a24 */ /* 0x000fe200078e0204 */
[C---:B------:R-:W-:Y:S04]  /*4a00*/  LEA R5, P0, R6.reuse, R210, 0x6 ;  /* 0x000000d206057211 */ /* 0x040fe800078030ff */
[----:B------:R-:W-:Y:S02]  /*4a10*/  IADD3 R4, R7, R4, RZ ;  /* 0x0000000407047210 */ /* 0x000fe40007ffe0ff */
[C---:B------:R-:W-:Y:S02]  /*4a20*/  LEA R8, P1, R5.reuse, c[0x0][0x170], 0x1 ;  /* 0x00005c0005087a11 */ /* 0x040fe400078208ff */
[----:B------:R-:W-:Y:S02]  /*4a30*/  LEA.HI.X R4, R6, R199, R4, 0x6, P0 ;  /* 0x000000c706047211 */ /* 0x000fe400000f3404 */
[-C--:B------:R-:W-:Y:S02]  /*4a40*/  IADD3 R6, P0, R8, R222.reuse, RZ ;  /* 0x000000de08067210 */ /* 0x080fe40007f1e0ff */
[----:B------:R-:W-:Y:S02]  /*4a50*/  LEA.HI.X R9, R5, c[0x0][0x174], R4, 0x1, P1 ;  /* 0x00005d0005097a11 */ /* 0x000fe400008f0c04 */
[-C--:B------:R-:W-:Y:S02]  /*4a60*/  IADD3 R10, P1, R6, R222.reuse, RZ ;  /* 0x000000de060a7210 */ /* 0x080fe40007f3e0ff */
[-C--:B------:R-:W-:Y:S01]  /*4a70*/  IADD3.X R7, R9, R217.reuse, RZ, P0, !PT ;  /* 0x000000d909077210 */ /* 0x080fe200007fe4ff */
[----:B------:R-:W-:Y:S01]  /*4a80*/  @!PT LDS RZ, [RZ] ;  /* 0x00000000fffff984 */ /* 0x000fe20000000800 */
[----:B------:R-:W-:Y:S01]  /*4a90*/  @!PT LDS RZ, [RZ] ;  /* 0x00000000fffff984 */ /* 0x000fe20000000800 */
[----:B------:R-:W-:Y:S01]  /*4aa0*/  @!PT LDS RZ, [RZ] ;  /* 0x00000000fffff984 */ /* 0x000fe20000000800 */
[----:B------:R1:W-:Y:S01]  /*4ab0*/  LDGSTS.E.BYPASS.LTC128B.128 [R209+0x6000], [R8.64] ;  /* 0x0600000008d17fae */ /* 0x0003e2000b901d48 */
[----:B------:R-:W-:Y:S02]  /*4ac0*/  IADD3 R4, P0, R10, R222, RZ ;  /* 0x000000de0a047210 */ /* 0x000fe40007f1e0ff */
[-C--:B------:R-:W-:Y:S04]  /*4ad0*/  IADD3.X R11, R7, R217.reuse, RZ, P1, !PT ;  /* 0x000000d9070b7210 */ /* 0x080fe80000ffe4ff */
[----:B------:R-:W-:Y:S01]  /*4ae0*/  IADD3.X R5, R11, R217, RZ, P0, !PT ;  /* 0x000000d90b057210 */ /* 0x000fe200007fe4ff */
[----:B------:R2:W-:Y:S01]  /*4af0*/  LDGSTS.E.BYPASS.LTC128B.128 [R209+0x6800], [R6.64] ;  /* 0x0680000006d17fae */ /* 0x0005e2000b901d48 */
[----:B------:R-:W-:Y:S07]  /*4b00*/  ISETP.GT.AND P0, PT, R223, RZ, PT ;  /* 0x000000ffdf00720c */ /* 0x000fee0003f04270 */
[----:B------:R1:W-:Y:S08]  /*4b10*/  LDGSTS.E.BYPASS.LTC128B.128 [R209+0x7000], [R10.64] ;  /* 0x070000000ad17fae */ /* 0x0003f0000b901d48 */
[----:B------:R2:W-:Y:S08]  /*4b20*/  LDGSTS.E.BYPASS.LTC128B.128 [R209+0x7800], [R4.64] ;  /* 0x0780000004d17fae */ /* 0x0005f0000b901d48 */
[----:B------:R-:W-:Y:S08]  /*4b30*/  LDSM.16.M88.4 R64, [R198] ;  /* 0x00000000c640783b */ /* 0x000ff00000000200 */
[----:B------:R-:W2:Y:S08]  /*4b40*/  LDSM.16.M88.4 R16, [R197+0x4000] ;  /* 0x00400000c510783b */ /* 0x000eb00000000200 */
[----:B------:R-:W1:Y:S08]  /*4b50*/  LDSM.16.M88.4 R60, [R198+0x2000] ;  /* 0x00200000c63c783b */ /* 0x000e700000000200 */
[----:B------:R-:W0:Y:S08]  /*4b60*/  LDGDEPBAR ;  /* 0x00000000000079af */ /* 0x000e300000000000 */
[----:B------:R-:W3:Y:S08]  /*4b70*/  LDSM.16.M88.4 R32, [R197+0x4800] ;  /* 0x00480000c520783b */ /* 0x000ef00000000200 */
[----:B------:R-:W4:Y:S08]  /*4b80*/  LDSM.16.M88.4 R48, [R197+0x5000] ;  /* 0x00500000c530783b */ /* 0x000f300000000200 */
[----:B------:R-:W5:Y:S08]  /*4b90*/  LDSM.16.M88.4 R136, [R197+0x5800] ;  /* 0x00580000c588783b */ /* 0x000f700000000200 */
[----:B------:R-:W-:Y:S08]  /*4ba0*/  LDSM.16.M88.4 R140, [R196] ;  /* 0x00000000c48c783b */ /* 0x000ff00000000200 */
[----:B------:R-:W1:Y:S08]  /*4bb0*/  LDSM.16.M88.4 R144, [R191+0x4000] ;  /* 0x00400000bf90783b */ /* 0x000e700000000200 */
[----:B------:R-:W1:Y:S08]  /*4bc0*/  LDSM.16.M88.4 R148, [R196+0x2000] ;  /* 0x00200000c494783b */ /* 0x000e700000000200 */
[----:B------:R-:W1:Y:S08]  /*4bd0*/  LDSM.16.M88.4 R152, [R191+0x4800] ;  /* 0x00480000bf98783b */ /* 0x000e700000000200 */
[----:B------:R-:W-:Y:S08]  /*4be0*/  LDSM.16.M88.4 R156, [R191+0x5800] ;  /* 0x00580000bf9c783b */ /* 0x000ff00000000200 */
[----:B------:R-:W-:Y:S08]  /*4bf0*/  LDSM.16.M88.4 R160, [R195] ;  /* 0x00000000c3a0783b */ /* 0x000ff00000000200 */
[----:B------:R-:W-:Y:S08]  /*4c00*/  LDSM.16.M88.4 R164, [R194] ;  /* 0x00000000c2a4783b */ /* 0x000ff00000000200 */
[----:B------:R-:W-:Y:S08]  /*4c10*/  LDSM.16.M88.4 R168, [R195+0x2000] ;  /* 0x00200000c3a8783b */ /* 0x000ff00000000200 */
[----:B------:R-:W-:Y:S08]  /*4c20*/  LDSM.16.M88.4 R172, [R186] ;  /* 0x00000000baac783b */ /* 0x000ff00000000200 */
[----:B------:R-:W-:Y:S08]  /*4c30*/  LDSM.16.M88.4 R176, [R185] ;  /* 0x00000000b9b0783b */ /* 0x000ff00000000200 */
[----:B------:R-:W-:Y:S01]  /*4c40*/  LDSM.16.M88.4 R180, [R184] ;  /* 0x00000000b8b4783b */ /* 0x000fe20000000200 */
[-C--:B--2---:R-:W-:Y:S08]  /*4c50*/  HMMA.16816.F32.BF16 R4, R64, R16.reuse, RZ ;  /* 0x000000104004723c */ /* 0x084ff000000418ff */
[C---:B-1----:R-:W-:Y:S08]  /*4c60*/  HMMA.16816.F32.BF16 R8, R60.reuse, R16, RZ ;  /* 0x000000103c08723c */ /* 0x042ff000000418ff */
[-C--:B------:R-:W-:Y:S08]  /*4c70*/  HMMA.16816.F32.BF16 R12, R60, R18.reuse, RZ ;  /* 0x000000123c0c723c */ /* 0x080ff000000418ff */
[C---:B------:R-:W-:Y:S08]  /*4c80*/  HMMA.16816.F32.BF16 R16, R64.reuse, R18, RZ ;  /* 0x000000124010723c */ /* 0x040ff000000418ff */
        /* <DEDUP_REMOVED lines=17> */
[----:B------:R-:W2:Y:S07]  /*4da0*/  LDSM.16.M88.4 R144, [R187] ;  /* 0x00000000bb90783b */ /* 0x000eae0000000200 */
[-C--:B------:R-:W-:Y:S08]  /*4db0*/  HMMA.16816.F32.BF16 R20, R140, R152.reuse, R20 ;  /* 0x000000988c14723c */ /* 0x080ff00000041814 */
        /* <DEDUP_REMOVED lines=8> */
[----:B------:R-:W1:Y:S07]  /*4e40*/  LDSM.16.M88.4 R136, [R193+0x2000] ;  /* 0x00200000c188783b */ /* 0x000e6e0000000200 */
[-C--:B------:R-:W-:Y:S08]  /*4e50*/  HMMA.16816.F32.BF16 R52, R140, R156.reuse, R52 ;  /* 0x0000009c8c34723c */ /* 0x080ff00000041834 */
[C---:B------:R-:W-:Y:S08]  /*4e60*/  HMMA.16816.F32.BF16 R56, R148.reuse, R156, R56 ;  /* 0x0000009c9438723c */ /* 0x040ff00000041838 */
[-C--:B------:R-:W-:Y:S08]  /*4e70*/  HMMA.16816.F32.BF16 R60, R148, R158.reuse, R60 ;  /* 0x0000009e943c723c */ /* 0x080ff0000004183c */
[----:B------:R-:W-:Y:S08]  /*4e80*/  HMMA.16816.F32.BF16 R64, R140, R158, R64 ;  /* 0x0000009e8c40723c */ /* 0x000ff00000041840 */
        /* <DEDUP_REMOVED lines=17> */
[C---:B-1----:R-:W-:Y:S08]  /*4fa0*/  HMMA.16816.F32.BF16 R8, R136.reuse, R180, R8 ;  /* 0x000000b48808723c */ /* 0x042ff00000041808 */
        /* <DEDUP_REMOVED lines=17> */
[----:B------:R-:W-:Y:S02]  /*50c0*/  FMUL.FTZ R18, R18, c[0x0][0x2ec] ;  /* 0x0000bb0012127a20 */ /* 0x000fe40000410000 */
[----:B------:R-:W-:Y:S03]  /*50d0*/  FMUL.FTZ R19, R19, c[0x0][0x2ec] ;  /* 0x0000bb0013137a20 */ /* 0x000fe60000410000 */
[----:B------:R4:W1:Y:S10]  /*50e0*/  MUFU.TANH R144, R7 ;  /* 0x0000000700907308 */ /* 0x0008740000002400 */
[----:B------:R-:W1:Y:S10]  /*50f0*/  MUFU.TANH R140, R8 ;  /* 0x00000008008c7308 */ /* 0x000e740000002400 */
[----:B------:R-:W1:Y:S01]  /*5100*/  MUFU.TANH R143, R9 ;  /* 0x00000009008f7308 */ /* 0x000e620000002400 */
[----:B----4-:R-:W4:Y:S09]  /*5110*/  LDSM.16.M88.4 R4, [R184+0x800] ;  /* 0x00080000b804783b */ /* 0x010f320000000200 */
[----:B------:R-:W1:Y:S10]  /*5120*/  MUFU.TANH R142, R10 ;  /* 0x0000000a008e7308 */ /* 0x000e740000002400 */
[----:B------:R5:W1:Y:S10]  /*5130*/  MUFU.TANH R141, R11 ;  /* 0x0000000b008d7308 */ /* 0x000a740000002400 */
[----:B------:R1:W1:Y:S10]  /*5140*/  MUFU.TANH R160, R12 ;  /* 0x0000000c00a07308 */ /* 0x0002740000002400 */
[----:B------:R2:W2:Y:S01]  /*5150*/  MUFU.TANH R148, R13 ;  /* 0x0000000d00947308 */ /* 0x0004a20000002400 */
[----:B-----5:R-:W5:Y:S01]  /*5160*/  LDSM.16.M88.4 R8, [R184+0x1000] ;  /* 0x00100000b808783b */ /* 0x020f620000000200 */
[-C--:B----4-:R-:W-:Y:S08]  /*5170*/  HMMA.16816.F32.BF16 R20, R152, R4.reuse, R20 ;  /* 0x000000049814723c */ /* 0x090ff00000041814 */
[----:B------:R-:W4:Y:S01]  /*5180*/  MUFU.TANH R149, R16 ;  /* 0x0000001000957308 */ /* 0x000f220000002400 */
[C---:B------:R-:W-:Y:S04]  /*5190*/  HMMA.16816.F32.BF16 R24, R136.reuse, R4, R24 ;  /* 0x000000048818723c */ /* 0x040fe80000041818 */
[----:B-1----:R-:W-:Y:S05]  /*51a0*/  FMUL.FTZ R12, R15, c[0x0][0x2ec] ;  /* 0x0000bb000f0c7a20 */ /* 0x002fea0000410000 */
[----:B------:R1:W1:Y:S01]  /*51b0*/  MUFU.TANH R156, R17 ;  /* 0x00000011009c7308 */ /* 0x0002620000002400 */
[-C--:B------:R-:W-:Y:S03]  /*51c0*/  HMMA.16816.F32.BF16 R28, R136, R6.reuse, R28 ;  /* 0x00000006881c723c */ /* 0x080fe6000004181c */
[----:B--2---:R-:W-:Y:S05]  /*51d0*/  FMUL.FTZ R13, R14, c[0x0][0x2ec] ;  /* 0x0000bb000e0d7a20 */ /* 0x004fea0000410000 */
[C---:B------:R-:W-:Y:S01]  /*51e0*/  HMMA.16816.F32.BF16 R32, R152.reuse, R6, R32 ;  /* 0x000000069820723c */ /* 0x040fe20000041820 */
[----:B------:R2:W2:Y:S01]  /*51f0*/  MUFU.TANH R150, R18 ;  /* 0x0000001200967308 */ /* 0x0004a20000002400 */
[----:B------:R-:W3:Y:S01]  /*5200*/  LDSM.16.M88.4 R4, [R184+0x1800] ;  /* 0x00180000b804783b */ /* 0x000ee20000000200 */
[----:B------:R-:W-:Y:S04]  /*5210*/  DEPBAR.LE SB0, 0x0 ;  /* 0x000080000000791a */ /* 0x000fe80000000000 */
[----:B------:R-:W-:Y:S02]  /*5220*/  FMUL.FTZ R15, R23, c[0x0][0x2ec] ;  /* 0x0000bb00170f7a20 */ /* 0x000fe40000410000 */
[----:B------:R-:W-:Y:S02]  /*5230*/  FMUL.FTZ R25, R25, c[0x0][0x2ec] ;  /* 0x0000bb0019197a20 */ /* 0x000fe40000410000 */
[----:B------:R4:W3:Y:S01]  /*5240*/  MUFU.TANH R161, R19 ;  /* 0x0000001300a17308 */ /* 0x0008e20000002400 */
[----:B------:R-:W-:Y:S01]  /*5250*/  BAR.SYNC.DEFER_BLOCKING 0x0 ;  /* 0x0000000000007b1d */ /* 0x000fe20000010000 */
[----:B------:R-:W-:Y:S01]  /*5260*/  FMUL.FTZ R26, R26, c[0x0][0x2ec] ;  /* 0x0000bb001a1a7a20 */ /* 0x000fe20000410000 */
[-C--:B-----5:R-:W-:Y:S05]  /*5270*/  HMMA.16816.F32.BF16 R36, R152, R8.reuse, R36 ;  /* 0x000000089824723c */ /* 0x0a0fea0000041824 */
[----:B-1----:R-:W-:Y:S02]  /*5280*/  FMUL.FTZ R17, R22, c[0x0][0x2ec] ;  /* 0x0000bb0016117a20 */ /* 0x002fe40000410000 */
[----:B------:R1:W1:Y:S01]  /*5290*/  MUFU.TANH R168, R25 ;  /* 0x0000001900a87308 */ /* 0x0002620000002400 */
[----:B------:R-:W-:Y:S01]  /*52a0*/  FMUL.FTZ R24, R24, c[0x0][0x2ec] ;  /* 0x0000bb0018187a20 */ /* 0x000fe20000410000 */
[C---:B------:R-:W-:Y:S04]  /*52b0*/  HMMA.16816.F32.BF16 R40, R136.reuse, R8, R40 ;  /* 0x000000088828723c */ /* 0x040fe80000041828 */
[----:B--2---:R-:W-:Y:S02]  /*52c0*/  FMUL.FTZ R18, R21, c[0x0][0x2ec] ;  /* 0x0000bb0015127a20 */ /* 0x004fe40000410000 */
[----:B------:R-:W-:Y:S02]  /*52d0*/  FMUL.FTZ R16, R33, c[0x0][0x2ec] ;  /* 0x0000bb0021107a20 */ /* 0x000fe40000410000 */
[----:B------:R2:W2:Y:S01]  /*52e0*/  MUFU.TANH R171, R26 ;  /* 0x0000001a00ab7308 */ /* 0x0004a20000002400 */
[-C--:B------:R-:W-:Y:S03]  /*52f0*/  HMMA.16816.F32.BF16 R44, R136, R10.reuse, R44 ;  /* 0x0000000a882c723c */ /* 0x080fe6000004182c */
[----:B----4-:R-:W-:Y:S02]  /*5300*/  FMUL.FTZ R19, R20, c[0x0][0x2ec] ;  /* 0x0000bb0014137a20 */ /* 0x010fe40000410000 */
[----:B------:R-:W-:Y:S02]  /*5310*/  FMUL.FTZ R14, R34, c[0x0][0x2ec] ;  /* 0x0000bb00220e7a20 */ /* 0x000fe40000410000 */
[----:B------:R-:W-:Y:S01]  /*5320*/  FMUL.FTZ R27, R27, c[0x0][0x2ec] ;  /* 0x0000bb001b1b7a20 */ /* 0x000fe20000410000 */
[C---:B------:R-:W-:Y:S01]  /*5330*/  HMMA.16816.F32.BF16 R48, R152.reuse, R10, R48 ;  /* 0x0000000a9830723c */ /* 0x040fe20000041830 */
[----:B------:R-:W4:Y:S03]  /*5340*/  MUFU.TANH R13, R13 ;  /* 0x0000000d000d7308 */ /* 0x000f260000002400 */
[----:B------:R-:W-:Y:S02]  /*5350*/  FMUL.FTZ R28, R28, c[0x0][0x2ec] ;  /* 0x0000bb001c1c7a20 */ /* 0x000fe40000410000 */
[----:B-1----:R-:W-:Y:S02]  /*5360*/  FMUL.FTZ R25, R35, c[0x0][0x2ec] ;  /* 0x0000bb0023197a20 */ /* 0x002fe40000410000 */
[-C--:B---3--:R-:W-:Y:S03]  /*5370*/  HMMA.16816.F32.BF16 R52, R152, R4.reuse, R52 ;  /* 0x000000049834723c */ /* 0x088fe60000041834 */
[----:B------:R-:W1:Y:S01]  /*5380*/  MUFU.TANH R12, R12 ;  /* 0x0000000c000c7308 */ /* 0x000e620000002400 */
[----:B------:R-:W-:Y:S02]  /*5390*/  FMUL.FTZ R29, R29, c[0x0][0x2ec] ;  /* 0x0000bb001d1d7a20 */ /* 0x000fe40000410000 */
[----:B------:R-:W-:Y:S02]  /*53a0*/  FMUL.FTZ R30, R30, c[0x0][0x2ec] ;  /* 0x0000bb001e1e7a20 */ /* 0x000fe40000410000 */
[C---:B------:R-:W-:Y:S04]  /*53b0*/  HMMA.16816.F32.BF16 R56, R136.reuse, R4, R56 ;  /* 0x000000048838723c */ /* 0x040fe80000041838 */
[----:B--2---:R-:W-:Y:S01]  /*53c0*/  FMUL.FTZ R26, R32, c[0x0][0x2ec] ;  /* 0x0000bb00201a7a20 */ /* 0x004fe20000410000 */
[----:B------:R-:W2:Y:S01]  /*53d0*/  MUFU.TANH R19, R19 ;  /* 0x0000001300137308 */ /* 0x000ea20000002400 */
[----:B------:R-:W-:Y:S02]  /*53e0*/  FMUL.FTZ R31, R31, c[0x0][0x2ec] ;  /* 0x0000bb001f1f7a20 */ /* 0x000fe40000410000 */
[-C--:B------:R-:W-:Y:S04]  /*53f0*/  HMMA.16816.F32.BF16 R60, R136, R6.reuse, R60 ;  /* 0x00000006883c723c */ /* 0x080fe8000004183c */
[----:B------:R-:W-:Y:S02]  /*5400*/  FMUL.FTZ R36, R36, c[0x0][0x2ec] ;  /* 0x0000bb0024247a20 */ /* 0x000fe40000410000 */
[----:B------:R-:W-:Y:S01]  /*5410*/  FMUL.FTZ R37, R37, c[0x0][0x2ec] ;  /* 0x0000bb0025257a20 */ /* 0x000fe20000410000 */
[----:B------:R-:W3:Y:S01]  /*5420*/  MUFU.TANH R18, R18 ;  /* 0x0000001200127308 */ /* 0x000ee20000002400 */
[----:B------:R-:W-:Y:S04]  /*5430*/  HMMA.16816.F32.BF16 R64, R152, R6, R64 ;  /* 0x000000069840723c */ /* 0x000fe80000041840 */
        /* <DEDUP_REMOVED lines=35> */
[----:B------:R-:W-:Y:S05]  /*5670*/  FMUL.FTZ R67, R67, c[0x0][0x2ec] ;  /* 0x0000bb0043437a20 */ /* 0x000fea0000410000 */
[----:B------:R1:W1:Y:S10]  /*5680*/  MUFU.TANH R177, R30 ;  /* 0x0000001e00b17308 */ /* 0x0002740000002400 */
[----:B------:R1:W1:Y:S10]  /*5690*/  MUFU.TANH R178, R31 ;  /* 0x0000001f00b27308 */ /* 0x0002740000002400 */
        /* <DEDUP_REMOVED lines=35> */
[----:B------:R1:W1:Y:S02]  /*58d0*/  MUFU.TANH R179, R67 ;  /* 0x0000004300b37308 */ /* 0x0002640000002400 */
[----:B-1234-:R-:W-:-:S05]  /*58e0*/  @P0 BRA `(.L_x_1004) ;  /* 0xffffeef000000947 */ /* 0x01efca000383ffff */
.L_x_1003:
[----:B-1----:R-:W-:Y:S01]  /*58f0*/  FMNMX.FTZ R4, R147, R132, !PT ;  /* 0x0000008493047209 */ /* 0x002fe20007810000 */
[----:B------:R-:W-:Y:S01]  /*5900*/  LDSM.16.MT88.4 R20, [R192+0x6000] ;  /* 0x00600000c014783b */ /* 0x000fe20000004200 */
[----:B------:R-:W-:Y:S02]  /*5910*/  FMNMX.FTZ R10, R145, R3, !PT ;  /* 0x00000003910a7209 */ /* 0x000fe40007810000 */
[----:B------:R-:W-:Y:S02]  /*5920*/  FMNMX.FTZ R4, R146, R4, !PT ;  /* 0x0000000492047209 */ /* 0x000fe40007810000 */
[----:B------:R-:W-:Y:S02]  /*5930*/  FMNMX.FTZ R10, R144, R10, !PT ;  /* 0x0000000a900a7209 */ /* 0x000fe40007810000 */
[----:B------:R-:W-:Y:S01]  /*5940*/  FMNMX.FTZ R4, R149, R4, !PT ;  /* 0x0000000495047209 */ /* 0x000fe20007810000 */
        /* <DEDUP_REMOVED lines=62> */
[----:B------:R-:W-:Y:S02]  /*5d30*/  IADD3 R223, R223, -0x1, RZ ;  /* 0xffffffffdfdf7810 */ /* 0x000fe40007ffe0ff */
        /* <DEDUP_REMOVED lines=21> */
[----:B------:R-:W3:Y:S01]  /*5e90*/  MUFU.EX2 R132, R132 ;  /* 0x0000008400847308 */ /* 0x000ee20000000800 */
[----:B------:R-:W-:Y:S01]  /*5ea0*/  FFMA.FTZ R154, R18, c[0x0][0x23c], -R247 ;  /* 0x00008f00129a7a23 */ /* 0x000fe200000108f7 */
[----:B------:R-:W-:Y:S01]  /*5eb0*/  FSEL R240, R240, RZ, P1 ;  /* 0x000000fff0f07208 */ /* 0x000fe20000800000 */
[----:B------:R-:W-:Y:S01]  /*5ec0*/  FADD.FTZ R3, -R135, R3 ;  /* 0x0000000387037221 */ /* 0x000fe20000010100 */
[----:B-1----:R-:W-:Y:S01]  /*5ed0*/  FMNMX.FTZ R134, R6, R134, !PT ;  /* 0x0000008606867209 */ /* 0x002fe20007810000 */
[--C-:B------:R-:W-:Y:S02]  /*5ee0*/  FFMA.FTZ R159, R147, c[0x0][0x23c], -R247.reuse ;  /* 0x00008f00939f7a23 */ /* 0x100fe400000108f7 */
[----:B------:R-:W-:Y:S01]  /*5ef0*/  FMUL.FTZ R3, R3, c[0x0][0x23c] ;  /* 0x00008f0003037a20 */ /* 0x000fe20000410000 */
[----:B--2---:R-:W-:Y:S01]  /*5f00*/  FMNMX.FTZ R133, R4, R133, !PT ;  /* 0x0000008504857209 */ /* 0x004fe20007810000 */
[--C-:B------:R-:W-:Y:S01]  /*5f10*/  FFMA.FTZ R158, R146, c[0x0][0x23c], -R247.reuse ;  /* 0x00008f00929e7a23 */ /* 0x100fe200000108f7 */
[----:B------:R-:W-:Y:S01]  /*5f20*/  MUFU.EX2 R155, R155 ;  /* 0x0000009b009b7308 */ /* 0x000fe20000000800 */
[--C-:B------:R-:W-:Y:S01]  /*5f30*/  FFMA.FTZ R152, R145, c[0x0][0x23c], -R240.reuse ;  /* 0x00008f0091987a23 */ /* 0x100fe200000108f0 */
[----:B------:R-:W-:Y:S01]  /*5f40*/  FSETP.NEU.FTZ.AND P1, PT, R134, -INF , PT ;  /* 0xff8000008600780b */ /* 0x000fe20003f3d000 */
[--C-:B------:R-:W-:Y:S02]  /*5f50*/  FFMA.FTZ R151, R144, c[0x0][0x23c], -R240.reuse ;  /* 0x00008f0090977a23 */ /* 0x100fe400000108f0 */
[--C-:B------:R-:W-:Y:S02]  /*5f60*/  FFMA.FTZ R157, R149, c[0x0][0x23c], -R247.reuse ;  /* 0x00008f00959d7a23 */ /* 0x100fe400000108f7 */
[--C-:B------:R-:W-:Y:S02]  /*5f70*/  FFMA.FTZ R156, R156, c[0x0][0x23c], -R247.reuse ;  /* 0x00008f009c9c7a23 */ /* 0x100fe400000108f7 */
[--C-:B------:R-:W-:Y:S01]  /*5f80*/  FFMA.FTZ R150, R150, c[0x0][0x23c], -R240.reuse ;  /* 0x00008f0096967a23 */ /* 0x100fe200000108f0 */
[----:B------:R-:W1:Y:S01]  /*5f90*/  MUFU.EX2 R3, R3 ;  /* 0x0000000300037308 */ /* 0x000e620000000800 */
[----:B------:R-:W-:Y:S02]  /*5fa0*/  FFMA.FTZ R149, R161, c[0x0][0x23c], -R240 ;  /* 0x00008f00a1957a23 */ /* 0x000fe400000108f0 */
[----:B------:R-:W-:Y:S02]  /*5fb0*/  FADD.FTZ R2, -R134, R2 ;  /* 0x0000000286027221 */ /* 0x000fe40000010100 */
[C---:B---3--:R-:W-:Y:S02]  /*5fc0*/  FMUL.FTZ R32, R132.reuse, R100 ;  /* 0x0000006484207220 */ /* 0x048fe40000410000 */
[C---:B------:R-:W-:Y:S02]  /*5fd0*/  FMUL.FTZ R33, R132.reuse, R101 ;  /* 0x0000006584217220 */ /* 0x040fe40000410000 */
[C---:B------:R-:W-:Y:S01]  /*5fe0*/  FMUL.FTZ R48, R132.reuse, R84 ;  /* 0x0000005484307220 */ /* 0x040fe20000410000 */
[----:B------:R-:W-:Y:S01]  /*5ff0*/  MUFU.EX2 R159, R159 ;  /* 0x0000009f009f7308 */ /* 0x000fe20000000800 */
[----:B------:R-:W-:Y:S02]  /*6000*/  FMUL.FTZ R49, R132, R85 ;  /* 0x0000005584317220 */ /* 0x000fe40000410000 */
[----:B------:R-:W-:Y:S02]  /*6010*/  FMUL.FTZ R2, R2, c[0x0][0x23c] ;  /* 0x00008f0002027a20 */ /* 0x000fe40000410000 */
[C---:B------:R-:W-:Y:S02]  /*6020*/  FMUL.FTZ R4, R132.reuse, R128 ;  /* 0x0000008084047220 */ /* 0x040fe40000410000 */
[----:B------:R-:W-:Y:S02]  /*6030*/  FMUL.FTZ R5, R132, R129 ;  /* 0x0000008184057220 */ /* 0x000fe40000410000 */
[----:B------:R-:W-:Y:S01]  /*6040*/  FADD.FTZ R0, -R133, R0 ;  /* 0x0000000085007221 */ /* 0x000fe20000010100 */
[----:B------:R-:W2:Y:S01]  /*6050*/  MUFU.EX2 R158, R158 ;  /* 0x0000009e009e7308 */ /* 0x000ea20000000800 */
[--C-:B------:R-:W-:Y:S02]  /*6060*/  FFMA.FTZ R147, R15, c[0x0][0x23c], -R240.reuse ;  /* 0x00008f000f937a23 */ /* 0x100fe400000108f0 */
[----:B------:R-:W-:Y:S02]  /*6070*/  FMUL.FTZ R0, R0, c[0x0][0x23c] ;  /* 0x00008f0000007a20 */ /* 0x000fe40000410000 */
[C---:B-1----:R-:W-:Y:S02]  /*6080*/  FMUL.FTZ R18, R3.reuse, R118 ;  /* 0x0000007603127220 */ /* 0x042fe40000410000 */
[C---:B------:R-:W-:Y:S02]  /*6090*/  FMUL.FTZ R19, R3.reuse, R119 ;  /* 0x0000007703137220 */ /* 0x040fe40000410000 */
[C---:B------:R-:W-:Y:S01]  /*60a0*/  FMUL.FTZ R34, R3.reuse, R102 ;  /* 0x0000006603227220 */ /* 0x040fe20000410000 */
[----:B------:R-:W-:Y:S01]  /*60b0*/  MUFU.EX2 R152, R152 ;  /* 0x0000009800987308 */ /* 0x000fe20000000800 */
[C---:B------:R-:W-:Y:S02]  /*60c0*/  FMUL.FTZ R35, R3.reuse, R103 ;  /* 0x0000006703237220 */ /* 0x040fe40000410000 */
[----:B------:R-:W-:Y:S01]  /*60d0*/  LDSM.16.MT88.4 R100, [R190+0x7800] ;  /* 0x00780000be64783b */ /* 0x000fe20000004200 */
[C---:B------:R-:W-:Y:S02]  /*60e0*/  FMUL.FTZ R50, R3.reuse, R86 ;  /* 0x0000005603327220 */ /* 0x040fe40000410000 */
[C---:B------:R-:W-:Y:S02]  /*60f0*/  FMUL.FTZ R51, R3.reuse, R87 ;  /* 0x0000005703337220 */ /* 0x040fe40000410000 */
[C---:B------:R-:W-:Y:S02]  /*6100*/  FMUL.FTZ R6, R3.reuse, R130 ;  /* 0x0000008203067220 */ /* 0x040fe40000410000 */
[----:B------:R-:W1:Y:S01]  /*6110*/  MUFU.EX2 R151, R151 ;  /* 0x0000009700977308 */ /* 0x000e620000000800 */
[----:B------:R-:W-:Y:S01]  /*6120*/  LDSM.16.MT88.4 R84, [R189+0x6800] ;  /* 0x00680000bd54783b */ /* 0x000fe20000004200 */
[----:B------:R-:W-:Y:S01]  /*6130*/  FMUL.FTZ R7, R3, R131 ;  /* 0x0000008303077220 */ /* 0x000fe20000410000 */
[----:B--2---:R-:W-:Y:S01]  /*6140*/  F2FP.BF16.PACK_AB R128, R158, R159 ;  /* 0x0000009f9e80723e */ /* 0x004fe200000010ff */
[--C-:B------:R-:W-:Y:S02]  /*6150*/  FFMA.FTZ R161, R14, c[0x0][0x23c], -R240.reuse ;  /* 0x00008f000ea17a23 */ /* 0x100fe400000108f0 */
[--C-:B------:R-:W-:Y:S02]  /*6160*/  FFMA.FTZ R153, R26, c[0x0][0x23c], -R247.reuse ;  /* 0x00008f001a997a23 */ /* 0x100fe400000108f7 */
[--C-:B------:R-:W-:Y:S02]  /*6170*/  FFMA.FTZ R162, R25, c[0x0][0x23c], -R240.reuse ;  /* 0x00008f0019a27a23 */ /* 0x100fe400000108f0 */
[----:B------:R-:W-:Y:S01]  /*6180*/  MUFU.EX2 R157, R157 ;  /* 0x0000009d009d7308 */ /* 0x000fe20000000800 */
[----:B------:R-:W-:Y:S02]  /*6190*/  FMUL.FTZ R176, R134, c[0x0][0x23c] ;  /* 0x00008f0086b07a20 */ /* 0x000fe40000410000 */
[----:B------:R-:W-:Y:S02]  /*61a0*/  FMUL.FTZ R170, R133, c[0x0][0x23c] ;  /* 0x00008f0085aa7a20 */ /* 0x000fe40000410000 */
[--C-:B------:R-:W-:Y:S01]  /*61b0*/  FFMA.FTZ R180, R180, c[0x0][0x23c], -R247.reuse ;  /* 0x00008f00b4b47a23 */ /* 0x100fe200000108f7 */
[----:B------:R-:W-:Y:S01]  /*61c0*/  FSEL R176, R176, RZ, P1 ;  /* 0x000000ffb0b07208 */ /* 0x000fe20000800000 */
[--C-:B------:R-:W-:Y:S01]  /*61d0*/  FFMA.FTZ R231, R231, c[0x0][0x23c], -R247.reuse ;  /* 0x00008f00e7e77a23 */ /* 0x100fe200000108f7 */
[----:B------:R-:W-:Y:S01]  /*61e0*/  FSETP.NEU.FTZ.AND P1, PT, R133, -INF , PT ;  /* 0xff8000008500780b */ /* 0x000fe20003f3d000 */
[----:B------:R-:W-:Y:S01]  /*61f0*/  FFMA.FTZ R239, R239, c[0x0][0x23c], -R240 ;  /* 0x00008f00efef7a23 */ /* 0x000fe200000108f0 */
[----:B------:R-:W2:Y:S01]  /*6200*/  MUFU.EX2 R156, R156 ;  /* 0x0000009c009c7308 */ /* 0x000ea20000000800 */
[--C-:B------:R-:W-:Y:S01]  /*6210*/  FFMA.FTZ R144, R160, c[0x0][0x23c], -R176.reuse ;  /* 0x00008f00a0907a23 */ /* 0x100fe200000108b0 */
[----:B------:R-:W-:Y:S01]  /*6220*/  FSEL R170, R170, RZ, P1 ;  /* 0x000000ffaaaa7208 */ /* 0x000fe20000800000 */
[--C-:B------:R-:W-:Y:S01]  /*6230*/  FFMA.FTZ R160, R16, c[0x0][0x23c], -R247.reuse ;  /* 0x00008f0010a07a23 */ /* 0x100fe200000108f7 */
[----:B-1----:R-:W-:Y:S01]  /*6240*/  F2FP.BF16.PACK_AB R129, R151, R152 ;  /* 0x000000989781723e */ /* 0x002fe200000010ff */
[----:B------:R-:W-:Y:S02]  /*6250*/  FMUL.FTZ R16, R132, R116 ;  /* 0x0000007484107220 */ /* 0x000fe40000410000 */
[--C-:B------:R-:W-:Y:S02]  /*6260*/  FFMA.FTZ R145, R143, c[0x0][0x23c], -R176.reuse ;  /* 0x00008f008f917a23 */ /* 0x100fe400000108b0 */
[----:B------:R-:W-:Y:S01]  /*6270*/  FFMA.FTZ R143, R148, c[0x0][0x23c], -R176 ;  /* 0x00008f00948f7a23 */ /* 0x000fe200000108b0 */
[----:B------:R-:W-:Y:S01]  /*6280*/  MUFU.EX2 R150, R150 ;  /* 0x0000009600967308 */ /* 0x000fe20000000800 */
[----:B------:R-:W-:Y:S02]  /*6290*/  FFMA.FTZ R148, R17, c[0x0][0x23c], -R240 ;  /* 0x00008f0011947a23 */ /* 0x000fe400000108f0 */
[----:B------:R-:W-:Y:S02]  /*62a0*/  FMUL.FTZ R17, R132, R117 ;  /* 0x0000007584117220 */ /* 0x000fe40000410000 */
[----:B------:R-:W-:Y:S01]  /*62b0*/  LDSM.16.MT88.4 R116, [R192+0x7800] ;  /* 0x00780000c074783b */ /* 0x000fe20000004200 */
[----:B------:R-:W-:Y:S02]  /*62c0*/  FFMA.FTZ R139, R12, c[0x0][0x23c], -R170 ;  /* 0x00008f000c8b7a23 */ /* 0x000fe400000108aa */
[--C-:B------:R-:W-:Y:S02]  /*62d0*/  FFMA.FTZ R165, R24, c[0x0][0x23c], -R176.reuse ;  /* 0x00008f0018a57a23 */ /* 0x100fe400000108b0 */
[----:B------:R-:W1:Y:S01]  /*62e0*/  MUFU.EX2 R149, R149 ;  /* 0x0000009500957308 */ /* 0x000e620000000800 */
[----:B------:R-:W-:Y:S02]  /*62f0*/  FFMA.FTZ R146, R140, c[0x0][0x23c], -R176 ;  /* 0x00008f008c927a23 */ /* 0x000fe400000108b0 */
[--C-:B------:R-:W-:Y:S01]  /*6300*/  FFMA.FTZ R140, R13, c[0x0][0x23c], -R170.reuse ;  /* 0x00008f000d8c7a23 */ /* 0x100fe200000108aa */
[----:B--2---:R-:W-:Y:S01]  /*6310*/  F2FP.BF16.PACK_AB R130, R156, R157 ;  /* 0x0000009d9c82723e */ /* 0x004fe200000010ff */
[--C-:B------:R-:W-:Y:S02]  /*6320*/  FFMA.FTZ R142, R142, c[0x0][0x23c], -R170.reuse ;  /* 0x00008f008e8e7a23 */ /* 0x100fe400000108aa */
[----:B------:R-:W-:Y:S02]  /*6330*/  FFMA.FTZ R141, R141, c[0x0][0x23c], -R170 ;  /* 0x00008f008d8d7a23 */ /* 0x000fe400000108aa */
[----:B------:R-:W-:Y:S01]  /*6340*/  FFMA.FTZ R168, R168, c[0x0][0x23c], -R176 ;  /* 0x00008f00a8a87a23 */ /* 0x000fe200000108b0 */
[----:B------:R-:W2:Y:S01]  /*6350*/  MUFU.EX2 R2, R2 ;  /* 0x0000000200027308 */ /* 0x000ea20000000800 */
[--C-:B------:R-:W-:Y:S02]  /*6360*/  FFMA.FTZ R171, R171, c[0x0][0x23c], -R170.reuse ;  /* 0x00008f00abab7a23 */ /* 0x100fe400000108aa */
[----:B------:R-:W-:Y:S02]  /*6370*/  FFMA.FTZ R173, R173, c[0x0][0x23c], -R170 ;  /* 0x00008f00adad7a23 */ /* 0x000fe400000108aa */
[--C-:B------:R-:W-:Y:S02]  /*6380*/  FFMA.FTZ R174, R174, c[0x0][0x23c], -R176.reuse ;  /* 0x00008f00aeae7a23 */ /* 0x100fe400000108b0 */
[----:B------:R-:W-:Y:S02]  /*6390*/  FFMA.FTZ R175, R175, c[0x0][0x23c], -R176 ;  /* 0x00008f00afaf7a23 */ /* 0x000fe400000108b0 */
[--C-:B------:R-:W-:Y:S01]  /*63a0*/  FFMA.FTZ R177, R177, c[0x0][0x23c], -R170.reuse ;  /* 0x00008f00b1b17a23 */ /* 0x100fe200000108aa */
[----:B------:R-:W3:Y:S01]  /*63b0*/  MUFU.EX2 R0, R0 ;  /* 0x0000000000007308 */ /* 0x000ee20000000800 */
[----:B------:R-:W-:Y:S02]  /*63c0*/  FFMA.FTZ R178, R178, c[0x0][0x23c], -R170 ;  /* 0x00008f00b2b27a23 */ /* 0x000fe400000108aa */
[--C-:B------:R-:W-:Y:S01]  /*63d0*/  FFMA.FTZ R245, R245, c[0x0][0x23c], -R240.reuse ;  /* 0x00008f00f5f57a23 */ /* 0x100fe200000108f0 */
[----:B-1----:R-:W-:Y:S01]  /*63e0*/  F2FP.BF16.PACK_AB R131, R149, R150 ;  /* 0x000000969583723e */ /* 0x002fe200000010ff */
[--C-:B------:R-:W-:Y:S02]  /*63f0*/  FFMA.FTZ R246, R246, c[0x0][0x23c], -R247.reuse ;  /* 0x00008f00f6f67a23 */ /* 0x100fe400000108f7 */
[--C-:B------:R-:W-:Y:S02]  /*6400*/  FFMA.FTZ R248, R248, c[0x0][0x23c], -R247.reuse ;  /* 0x00008f00f8f87a23 */ /* 0x100fe400000108f7 */
[--C-:B------:R-:W-:Y:S01]  /*6410*/  FFMA.FTZ R249, R249, c[0x0][0x23c], -R240.reuse ;  /* 0x00008f00f9f97a23 */ /* 0x100fe200000108f0 */
[----:B------:R-:W-:Y:S01]  /*6420*/  MUFU.EX2 R146, R146 ;  /* 0x0000009200927308 */ /* 0x000fe20000000800 */
[-C--:B------:R-:W-:Y:S05]  /*6430*/  HMMA.16816.F32.BF16 R4, R128, R20.reuse, R4 ;  /* 0x000000148004723c */ /* 0x080fea0000041804 */
[C---:B--2---:R-:W-:Y:S02]  /*6440*/  FMUL.FTZ R56, R2.reuse, R76 ;  /* 0x0000004c02387220 */ /* 0x044fe40000410000 */
[C---:B------:R-:W-:Y:S02]  /*6450*/  FMUL.FTZ R57, R2.reuse, R77 ;  /* 0x0000004d02397220 */ /* 0x040fe40000410000 */
[----:B------:R-:W1:Y:S03]  /*6460*/  MUFU.EX2 R145, R145 ;  /* 0x0000009100917308 */ /* 0x000e660000000800 */
[----:B------:R-:W-:Y:S02]  /*6470*/  FMUL.FTZ R8, R2, R124 ;  /* 0x0000007c02087220 */ /* 0x000fe40000410000 */
[C---:B---3--:R-:W-:Y:S02]  /*6480*/  FMUL.FTZ R58, R0.reuse, R78 ;  /* 0x0000004e003a7220 */ /* 0x048fe40000410000 */
[----:B------:R-:W-:Y:S02]  /*6490*/  FMUL.FTZ R59, R0, R79 ;  /* 0x0000004f003b7220 */ /* 0x000fe40000410000 */
[----:B------:R-:W-:Y:S01]  /*64a0*/  LDSM.16.MT88.4 R76, [R192+0x6800] ;  /* 0x00680000c04c783b */ /* 0x000fe20000004200 */
[----:B------:R-:W-:Y:S01]  /*64b0*/  MUFU.EX2 R142, R142 ;  /* 0x0000008e008e7308 */ /* 0x000fe20000000800 */
[----:B------:R-:W-:Y:S02]  /*64c0*/  FMUL.FTZ R9, R2, R125 ;  /* 0x0000007d02097220 */ /* 0x000fe40000410000 */
[C---:B------:R-:W-:Y:S02]  /*64d0*/  FMUL.FTZ R10, R0.reuse, R126 ;  /* 0x0000007e000a7220 */ /* 0x040fe40000410000 */
[----:B------:R-:W-:Y:S02]  /*64e0*/  FMUL.FTZ R11, R0, R127 ;  /* 0x0000007f000b7220 */ /* 0x000fe40000410000 */
[C---:B------:R-:W-:Y:S02]  /*64f0*/  FMUL.FTZ R12, R2.reuse, R120 ;  /* 0x00000078020c7220 */ /* 0x040fe40000410000 */
[----:B------:R-:W-:Y:S01]  /*6500*/  FMUL.FTZ R13, R2, R121 ;  /* 0x00000079020d7220 */ /* 0x000fe20000410000 */
[----:B------:R-:W2:Y:S01]  /*6510*/  MUFU.EX2 R141, R141 ;  /* 0x0000008d008d7308 */ /* 0x000ea20000000800 */
[C---:B------:R-:W-:Y:S02]  /*6520*/  FMUL.FTZ R14, R0.reuse, R122 ;  /* 0x0000007a000e7220 */ /* 0x040fe40000410000 */
[----:B------:R-:W-:Y:S01]  /*6530*/  FMUL.FTZ R15, R0, R123 ;  /* 0x0000007b000f7220 */ /* 0x000fe20000410000 */
[----:B-1----:R-:W-:Y:S01]  /*6540*/  F2FP.BF16.PACK_AB R64, R145, R146 ;  /* 0x000000929140723e */ /* 0x002fe200000010ff */
[C---:B------:R-:W-:Y:S02]  /*6550*/  FMUL.FTZ R24, R2.reuse, R108 ;  /* 0x0000006c02187220 */ /* 0x040fe40000410000 */
[----:B------:R-:W-:Y:S02]  /*6560*/  FMUL.FTZ R25, R2, R109 ;  /* 0x0000006d02197220 */ /* 0x000fe40000410000 */
[C---:B------:R-:W-:Y:S01]  /*6570*/  FMUL.FTZ R26, R0.reuse, R110 ;  /* 0x0000006e001a7220 */ /* 0x040fe20000410000 */
[----:B------:R-:W-:Y:S01]  /*6580*/  MUFU.EX2 R144, R144 ;  /* 0x0000009000907308 */ /* 0x000fe20000000800 */
[----:B------:R-:W-:Y:S02]  /*6590*/  FMUL.FTZ R27, R0, R111 ;  /* 0x0000006f001b7220 */ /* 0x000fe40000410000 */
[C---:B------:R-:W-:Y:S02]  /*65a0*/  FMUL.FTZ R28, R2.reuse, R104 ;  /* 0x00000068021c7220 */ /* 0x040fe40000410000 */
[----:B------:R-:W-:Y:S02]  /*65b0*/  FMUL.FTZ R29, R2, R105 ;  /* 0x00000069021d7220 */ /* 0x000fe40000410000 */
[C---:B------:R-:W-:Y:S02]  /*65c0*/  FMUL.FTZ R30, R0.reuse, R106 ;  /* 0x0000006a001e7220 */ /* 0x040fe40000410000 */
[----:B------:R-:W-:Y:S01]  /*65d0*/  FMUL.FTZ R31, R0, R107 ;  /* 0x0000006b001f7220 */ /* 0x000fe20000410000 */
[----:B------:R-:W1:Y:S01]  /*65e0*/  MUFU.EX2 R143, R143 ;  /* 0x0000008f008f7308 */ /* 0x000e620000000800 */
[C---:B------:R-:W-:Y:S02]  /*65f0*/  FMUL.FTZ R40, R2.reuse, R92 ;  /* 0x0000005c02287220 */ /* 0x040fe40000410000 */
[----:B------:R-:W-:Y:S01]  /*6600*/  FMUL.FTZ R41, R2, R93 ;  /* 0x0000005d02297220 */ /* 0x000fe20000410000 */
[----:B--2---:R-:W-:Y:S01]  /*6610*/  F2FP.BF16.PACK_AB R65, R141, R142 ;  /* 0x0000008e8d41723e */ /* 0x004fe200000010ff */
        /* <DEDUP_REMOVED lines=13> */
[----:B------:R-:W-:Y:S02]  /*66f0*/  FFMA.FTZ R250, R250, c[0x0][0x23c], -R240 ;  /* 0x00008f00fafa7a23 */ /* 0x000fe400000108f0 */
        /* <DEDUP_REMOVED lines=9> */
[----:B------:R-:W-:Y:S02]  /*6790*/  FFMA.FTZ R233, R233, c[0x0][0x23c], -R170 ;  /* 0x00008f00e9e97a23 */ /* 0x000fe400000108aa */
[--C-:B------:R-:W-:Y:S01]  /*67a0*/  FFMA.FTZ R230, R230, c[0x0][0x23c], -R247.reuse ;  /* 0x00008f00e6e67a23 */ /* 0x100fe200000108f7 */
[----:B--2---:R-:W-:Y:S01]  /*67b0*/  F2FP.BF16.PACK_AB R67, R139, R140 ;  /* 0x0000008c8b43723e */ /* 0x004fe200000010ff */
[--C-:B------:R-:W-:Y:S02]  /*67c0*/  FFMA.FTZ R232, R232, c[0x0][0x23c], -R247.reuse ;  /* 0x00008f00e8e87a23 */ /* 0x100fe400000108f7 */
[--C-:B------:R-:W-:Y:S02]  /*67d0*/  FFMA.FTZ R183, R183, c[0x0][0x23c], -R240.reuse ;  /* 0x00008f00b7b77a23 */ /* 0x100fe400000108f0 */
[--C-:B------:R-:W-:Y:S01]  /*67e0*/  FFMA.FTZ R182, R182, c[0x0][0x23c], -R240.reuse ;  /* 0x00008f00b6b67a23 */ /* 0x100fe200000108f0 */
[----:B------:R-:W-:Y:S01]  /*67f0*/  MUFU.EX2 R147, R147 ;  /* 0x0000009300937308 */ /* 0x000fe20000000800 */
[C---:B------:R-:W-:Y:S04]  /*6800*/  HMMA.16816.F32.BF16 R8, R64.reuse, R20, R8 ;  /* 0x000000144008723c */ /* 0x040fe80000041808 */
[--C-:B------:R-:W-:Y:S02]  /*6810*/  FFMA.FTZ R242, R242, c[0x0][0x23c], -R247.reuse ;  /* 0x00008f00f2f27a23 */ /* 0x100fe400000108f7 */
[----:B------:R-:W-:Y:S02]  /*6820*/  FFMA.FTZ R247, R234, c[0x0][0x23c], -R247 ;  /* 0x00008f00eaf77a23 */ /* 0x000fe400000108f7 */
[-C--:B------:R-:W-:Y:S01]  /*6830*/  HMMA.16816.F32.BF16 R12, R64, R22.reuse, R12 ;  /* 0x00000016400c723c */ /* 0x080fe2000004180c */
[----:B------:R-:W-:Y:S03]  /*6840*/  MUFU.EX2 R153, R153 ;  /* 0x0000009900997308 */ /* 0x000fe60000000800 */
[C---:B------:R-:W-:Y:S02]  /*6850*/  FMUL.FTZ R20, R132.reuse, R112 ;  /* 0x0000007084147220 */ /* 0x040fe40000410000 */
[----:B------:R-:W-:Y:S02]  /*6860*/  FMUL.FTZ R21, R132, R113 ;  /* 0x0000007184157220 */ /* 0x000fe40000410000 */
[C---:B------:R-:W-:Y:S03]  /*6870*/  HMMA.16816.F32.BF16 R16, R128.reuse, R22, R16 ;  /* 0x000000168010723c */ /* 0x040fe60000041810 */
[----:B------:R-:W-:Y:S01]  /*6880*/  MUFU.EX2 R160, R160 ;  /* 0x000000a000a07308 */ /* 0x000fe20000000800 */
[--C-:B------:R-:W-:Y:S02]  /*6890*/  FFMA.FTZ R181, R181, c[0x0][0x23c], -R240.reuse ;  /* 0x00008f00b5b57a23 */ /* 0x100fe400000108f0 */
[----:B------:R-:W-:Y:S02]  /*68a0*/  FFMA.FTZ R240, R179, c[0x0][0x23c], -R240 ;  /* 0x00008f00b3f07a23 */ /* 0x000fe400000108f0 */
[C---:B------:R-:W-:Y:S04]  /*68b0*/  FMUL.FTZ R22, R3.reuse, R114 ;  /* 0x0000007203167220 */ /* 0x040fe80000410000 */
[----:B------:R-:W-:Y:S01]  /*68c0*/  FMUL.FTZ R23, R3, R115 ;  /* 0x0000007303177220 */ /* 0x000fe20000410000 */
[----:B------:R-:W-:Y:S01]  /*68d0*/  MUFU.EX2 R161, R161 ;  /* 0x000000a100a17308 */ /* 0x000fe20000000800 */
[--C-:B------:R-:W-:Y:S02]  /*68e0*/  FFMA.FTZ R172, R172, c[0x0][0x23c], -R176.reuse ;  /* 0x00008f00acac7a23 */ /* 0x100fe400000108b0 */
[----:B------:R-:W-:Y:S02]  /*68f0*/  FFMA.FTZ R169, R169, c[0x0][0x23c], -R176 ;  /* 0x00008f00a9a97a23 */ /* 0x000fe400000108b0 */
[--C-:B------:R-:W-:Y:S01]  /*6900*/  FFMA.FTZ R166, R166, c[0x0][0x23c], -R170.reuse ;  /* 0x00008f00a6a67a23 */ /* 0x100fe200000108aa */
[-C--:B------:R-:W-:Y:S03]  /*6910*/  HMMA.16816.F32.BF16 R20, R128, R36.reuse, R20 ;  /* 0x000000248014723c */ /* 0x080fe60000041814 */
[----:B------:R-:W-:Y:S01]  /*6920*/  FFMA.FTZ R164, R164, c[0x0][0x23c], -R170 ;  /* 0x00008f00a4a47a23 */ /* 0x000fe200000108aa */
[----:B------:R-:W-:Y:S01]  /*6930*/  MUFU.EX2 R162, R162 ;  /* 0x000000a200a27308 */ /* 0x000fe20000000800 */
[--C-:B------:R-:W-:Y:S02]  /*6940*/  FFMA.FTZ R163, R163, c[0x0][0x23c], -R176.reuse ;  /* 0x00008f00a3a37a23 */ /* 0x100fe400000108b0 */
[----:B------:R-:W-:Y:S01]  /*6950*/  FFMA.FTZ R176, R167, c[0x0][0x23c], -R176 ;  /* 0x00008f00a7b07a23 */ /* 0x000fe200000108b0 */
[C---:B------:R-:W-:Y:S04]  /*6960*/  HMMA.16816.F32.BF16 R24, R64.reuse, R36, R24 ;  /* 0x000000244018723c */ /* 0x040fe80000041818 */
[--C-:B------:R-:W-:Y:S02]  /*6970*/  FFMA.FTZ R138, R138, c[0x0][0x23c], -R170.reuse ;  /* 0x00008f008a8a7a23 */ /* 0x100fe400000108aa */
[----:B------:R-:W-:Y:S01]  /*6980*/  MUFU.EX2 R165, R165 ;  /* 0x000000a500a57308 */ /* 0x000fe20000000800 */
[C---:B------:R-:W-:Y:S01]  /*6990*/  FMUL.FTZ R36, R132.reuse, R96 ;  /* 0x0000006084247220 */ /* 0x040fe20000410000 */
[-C--:B------:R-:W-:Y:S04]  /*69a0*/  HMMA.16816.F32.BF16 R28, R64, R38.reuse, R28 ;  /* 0x00000026401c723c */ /* 0x080fe8000004181c */
[C---:B------:R-:W-:Y:S02]  /*69b0*/  FMUL.FTZ R37, R132.reuse, R97 ;  /* 0x0000006184257220 */ /* 0x040fe40000410000 */
[----:B------:R-:W-:Y:S02]  /*69c0*/  FFMA.FTZ R170, R137, c[0x0][0x23c], -R170 ;  /* 0x00008f0089aa7a23 */ /* 0x000fe400000108aa */
[C---:B------:R-:W-:Y:S01]  /*69d0*/  HMMA.16816.F32.BF16 R32, R128.reuse, R38, R32 ;  /* 0x000000268020723c */ /* 0x040fe20000041820 */
[----:B------:R-:W1:Y:S03]  /*69e0*/  MUFU.EX2 R168, R168 ;  /* 0x000000a800a87308 */ /* 0x000e660000000800 */
[----:B------:R-:W-:Y:S02]  /*69f0*/  FFMA.FTZ R159, R132, R227, R159 ;  /* 0x000000e3849f7223 */ /* 0x000fe4000001009f */
[C---:B------:R-:W-:Y:S02]  /*6a00*/  FFMA.FTZ R152, R3.reuse, R226, R152 ;  /* 0x000000e203987223 */ /* 0x040fe40000010098 */
[C---:B------:R-:W-:Y:S03]  /*6a10*/  FMUL.FTZ R38, R3.reuse, R98 ;  /* 0x0000006203267220 */ /* 0x040fe60000410000 */
[----:B------:R-:W-:Y:S01]  /*6a20*/  MUFU.EX2 R171, R171 ;  /* 0x000000ab00ab7308 */ /* 0x000fe20000000800 */
[----:B------:R-:W-:Y:S02]  /*6a30*/  FMUL.FTZ R39, R3, R99 ;  /* 0x0000006303277220 */ /* 0x000fe40000410000 */
[----:B------:R-:W2:Y:S01]  /*6a40*/  LDSM.16.MT88.4 R96, [R188+0x6000] ;  /* 0x00600000bc60783b */ /* 0x000ea20000004200 */
[----:B------:R-:W-:Y:S01]  /*6a50*/  FFMA.FTZ R146, R2, R225, R146 ;  /* 0x000000e102927223 */ /* 0x000fe20000010092 */
[----:B------:R-:W-:Y:S01]  /*6a60*/  MOV R2, R134 ;  /* 0x0000008600027202 */ /* 0x000fe20000000f00 */
[----:B------:R-:W-:Y:S01]  /*6a70*/  FFMA.FTZ R142, R0, R224, R142 ;  /* 0x000000e0008e7223 */ /* 0x000fe2000001008e */
[----:B------:R-:W-:Y:S01]  /*6a80*/  MOV R0, R133 ;  /* 0x0000008500007202 */ /* 0x000fe20000000f00 */
[-C--:B------:R-:W-:Y:S02]  /*6a90*/  HMMA.16816.F32.BF16 R36, R128, R52.reuse, R36 ;  /* 0x000000348024723c */ /* 0x080fe40000041824 */
[----:B------:R-:W3:Y:S01]  /*6aa0*/  MUFU.EX2 R173, R173 ;  /* 0x000000ad00ad7308 */ /* 0x000ee20000000800 */
[----:B------:R-:W-:Y:S02]  /*6ab0*/  FADD.FTZ R159, R158, R159 ;  /* 0x0000009f9e9f7221 */ /* 0x000fe40000010000 */
[----:B------:R-:W-:Y:S01]  /*6ac0*/  FADD.FTZ R152, R151, R152 ;  /* 0x0000009897987221 */ /* 0x000fe20000010000 */
[----:B-1----:R-:W-:Y:S01]  /*6ad0*/  F2FP.BF16.PACK_AB R72, R168, R165 ;  /* 0x000000a5a848723e */ /* 0x002fe200000010ff */
[----:B------:R-:W-:Y:S01]  /*6ae0*/  FADD.FTZ R146, R145, R146 ;  /* 0x0000009291927221 */ /* 0x000fe20000010000 */
[C---:B------:R-:W-:Y:S04]  /*6af0*/  HMMA.16816.F32.BF16 R40, R64.reuse, R52, R40 ;  /* 0x000000344028723c */ /* 0x040fe80000041828 */
[----:B------:R-:W-:Y:S01]  /*6b00*/  MUFU.EX2 R174, R174 ;  /* 0x000000ae00ae7308 */ /* 0x000fe20000000800 */
[----:B------:R-:W-:Y:S02]  /*6b10*/  FADD.FTZ R142, R141, R142 ;  /* 0x0000008e8d8e7221 */ /* 0x000fe40000010000 */
[C---:B------:R-:W-:Y:S01]  /*6b20*/  FMUL.FTZ R52, R132.reuse, R80 ;  /* 0x0000005084347220 */ /* 0x040fe20000410000 */
[-C--:B------:R-:W-:Y:S04]  /*6b30*/  HMMA.16816.F32.BF16 R44, R64, R54.reuse, R44 ;  /* 0x00000036402c723c */ /* 0x080fe8000004182c */
[----:B------:R-:W-:Y:S02]  /*6b40*/  FMUL.FTZ R53, R132, R81 ;  /* 0x0000005184357220 */ /* 0x000fe40000410000 */
[----:B------:R-:W1:Y:S01]  /*6b50*/  MUFU.EX2 R175, R175 ;  /* 0x000000af00af7308 */ /* 0x000e620000000800 */
[----:B------:R-:W-:Y:S01]  /*6b60*/  FADD.FTZ R159, R157, R159 ;  /* 0x0000009f9d9f7221 */ /* 0x000fe20000010000 */
[C---:B------:R-:W-:Y:S04]  /*6b70*/  HMMA.16816.F32.BF16 R48, R128.reuse, R54, R48 ;  /* 0x000000368030723c */ /* 0x040fe80000041830 */
[----:B---3--:R-:W-:Y:S01]  /*6b80*/  F2FP.BF16.PACK_AB R73, R173, R171 ;  /* 0x000000abad49723e */ /* 0x008fe200000010ff */
[----:B------:R-:W-:Y:S02]  /*6b90*/  FADD.FTZ R152, R150, R152 ;  /* 0x0000009896987221 */ /* 0x000fe40000010000 */
[C---:B------:R-:W-:Y:S01]  /*6ba0*/  FMUL.FTZ R54, R3.reuse, R82 ;  /* 0x0000005203367220 */ /* 0x040fe20000410000 */
[----:B------:R-:W-:Y:S01]  /*6bb0*/  MUFU.EX2 R177, R177 ;  /* 0x000000b100b17308 */ /* 0x000fe20000000800 */
[----:B------:R-:W-:Y:S02]  /*6bc0*/  FMUL.FTZ R55, R3, R83 ;  /* 0x0000005303377220 */ /* 0x000fe40000410000 */
[----:B------:R-:W3:Y:S01]  /*6bd0*/  LDSM.16.MT88.4 R80, [R190+0x6800] ;  /* 0x00680000be50783b */ /* 0x000ee20000004200 */
[----:B------:R-:W-:Y:S02]  /*6be0*/  FADD.FTZ R146, R144, R146 ;  /* 0x0000009290927221 */ /* 0x000fe40000010000 */
[----:B------:R-:W-:Y:S02]  /*6bf0*/  FADD.FTZ R142, R140, R142 ;  /* 0x0000008e8c8e7221 */ /* 0x000fe40000010000 */
[-C--:B--2---:R-:W-:Y:S02]  /*6c00*/  HMMA.16816.F32.BF16 R52, R128, R96.reuse, R52 ;  /* 0x000000608034723c */ /* 0x084fe40000041834 */
[----:B------:R-:W2:Y:S01]  /*6c10*/  MUFU.EX2 R178, R178 ;  /* 0x000000b200b27308 */ /* 0x000ea20000000800 */
[----:B------:R-:W-:Y:S02]  /*6c20*/  FADD.FTZ R159, R156, R159 ;  /* 0x0000009f9c9f7221 */ /* 0x000fe40000010000 */
[----:B------:R-:W-:Y:S01]  /*6c30*/  FADD.FTZ R152, R149, R152 ;  /* 0x0000009895987221 */ /* 0x000fe20000010000 */
[----:B-1----:R-:W-:Y:S01]  /*6c40*/  F2FP.BF16.PACK_AB R74, R175, R174 ;  /* 0x000000aeaf4a723e */ /* 0x002fe200000010ff */
[----:B------:R-:W-:Y:S01]  /*6c50*/  FADD.FTZ R146, R143, R146 ;  /* 0x000000928f927221 */ /* 0x000fe20000010000 */
[C---:B------:R-:W-:Y:S04]  /*6c60*/  HMMA.16816.F32.BF16 R56, R64.reuse, R96, R56 ;  /* 0x000000604038723c */ /* 0x040fe80000041838 */
[----:B------:R-:W1:Y:S01]  /*6c70*/  MUFU.EX2 R180, R180 ;  /* 0x000000b400b47308 */ /* 0x000e620000000800 */
[----:B------:R-:W-:Y:S02]  /*6c80*/  FADD.FTZ R142, R139, R142 ;  /* 0x0000008e8b8e7221 */ /* 0x000fe40000010000 */
[----:B------:R-:W-:Y:S01]  /*6c90*/  FADD.FTZ R159, R155, R159 ;  /* 0x0000009f9b9f7221 */ /* 0x000fe20000010000 */
[-C--:B------:R-:W-:Y:S04]  /*6ca0*/  HMMA.16816.F32.BF16 R60, R64, R98.reuse, R60 ;  /* 0x00000062403c723c */ /* 0x080fe8000004183c */
[----:B------:R-:W-:Y:S02]  /*6cb0*/  FADD.FTZ R152, R148, R152 ;  /* 0x0000009894987221 */ /* 0x000fe40000010000 */
[----:B------:R-:W-:Y:S01]  /*6cc0*/  MUFU.EX2 R231, R231 ;  /* 0x000000e700e77308 */ /* 0x000fe20000000800 */
[----:B------:R-:W-:Y:S01]  /*6cd0*/  FMUL.FTZ R64, R132, R68 ;  /* 0x0000004484407220 */ /* 0x000fe20000410000 */
[----:B------:R-:W-:Y:S01]  /*6ce0*/  F2FP.BF16.PACK_AB R68, R154, R155 ;  /* 0x0000009b9a44723e */ /* 0x000fe200000010ff */
[----:B------:R-:W-:Y:S03]  /*6cf0*/  FMUL.FTZ R65, R132, R69 ;  /* 0x0000004584417220 */ /* 0x000fe60000410000 */
[----:B------:R-:W-:Y:S01]  /*6d00*/  FMUL.FTZ R66, R3, R70 ;  /* 0x0000004603427220 */ /* 0x000fe20000410000 */
[----:B------:R-:W-:Y:S01]  /*6d10*/  F2FP.BF16.PACK_AB R69, R147, R148 ;  /* 0x000000949345723e */ /* 0x000fe200000010ff */
[----:B------:R-:W-:Y:S01]  /*6d20*/  FMUL.FTZ R67, R3, R71 ;  /* 0x0000004703437220 */ /* 0x000fe20000410000 */
[----:B------:R-:W-:Y:S01]  /*6d30*/  F2FP.BF16.PACK_AB R70, R160, R153 ;  /* 0x00000099a046723e */ /* 0x000fe200000010ff */
[----:B------:R-:W4:Y:S01]  /*6d40*/  MUFU.EX2 R239, R239 ;  /* 0x000000ef00ef7308 */ /* 0x000f220000000800 */
[----:B------:R-:W-:Y:S01]  /*6d50*/  F2FP.BF16.PACK_AB R71, R162, R161 ;  /* 0x000000a1a247723e */ /* 0x000fe200000010ff */
[----:B------:R-:W-:Y:S01]  /*6d60*/  FADD.FTZ R146, R165, R146 ;  /* 0x00000092a5927221 */ /* 0x000fe20000010000 */
[----:B--2---:R-:W-:Y:S01]  /*6d70*/  F2FP.BF16.PACK_AB R75, R178, R177 ;  /* 0x000000b1b24b723e */ /* 0x004fe200000010ff */
[----:B------:R-:W-:Y:S01]  /*6d80*/  FADD.FTZ R142, R171, R142 ;  /* 0x0000008eab8e7221 */ /* 0x000fe20000010000 */
[----:B------:R-:W-:Y:S04]  /*6d90*/  HMMA.16816.F32.BF16 R64, R128, R98, R64 ;  /* 0x000000628040723c */ /* 0x000fe80000041840 */
[----:B------:R-:W-:Y:S01]  /*6da0*/  MOV R3, R135 ;  /* 0x0000008700037202 */ /* 0x000fe20000000f00 */
[----:B------:R-:W2:Y:S01]  /*6db0*/  MUFU.EX2 R245, R245 ;  /* 0x000000f500f57308 */ /* 0x000ea20000000800 */
[----:B------:R-:W-:Y:S01]  /*6dc0*/  FADD.FTZ R159, R154, R159 ;  /* 0x0000009f9a9f7221 */ /* 0x000fe20000010000 */
[----:B------:R-:W-:Y:S01]  /*6dd0*/  MOV R132, R136 ;  /* 0x0000008800847202 */ /* 0x000fe20000000f00 */
[-C--:B------:R-:W-:Y:S05]  /*6de0*/  HMMA.16816.F32.BF16 R4, R68, R76.reuse, R4 ;  /* 0x0000004c4404723c */ /* 0x080fea0000041804 */
[----:B------:R-:W-:Y:S02]  /*6df0*/  FADD.FTZ R152, R147, R152 ;  /* 0x0000009893987221 */ /* 0x000fe40000010000 */
[----:B------:R-:W5:Y:S01]  /*6e00*/  MUFU.EX2 R246, R246 ;  /* 0x000000f600f67308 */ /* 0x000f620000000800 */
[C---:B------:R-:W-:Y:S04]  /*6e10*/  HMMA.16816.F32.BF16 R8, R72.reuse, R76, R8 ;  /* 0x0000004c4808723c */ /* 0x040fe80000041808 */
[----:B------:R-:W-:Y:S02]  /*6e20*/  FADD.FTZ R146, R168, R146 ;  /* 0x00000092a8927221 */ /* 0x000fe40000010000 */
[----:B------:R-:W-:Y:S02]  /*6e30*/  FADD.FTZ R142, R173, R142 ;  /* 0x0000008ead8e7221 */ /* 0x000fe40000010000 */
[-C--:B------:R-:W-:Y:S01]  /*6e40*/  HMMA.16816.F32.BF16 R12, R72, R78.reuse, R12 ;  /* 0x0000004e480c723c */ /* 0x080fe2000004180c */
[----:B------:R-:W-:Y:S03]  /*6e50*/  MUFU.EX2 R248, R248 ;  /* 0x000000f800f87308 */ /* 0x000fe60000000800 */
[----:B------:R-:W-:Y:S02]  /*6e60*/  FADD.FTZ R159, R153, R159 ;  /* 0x0000009f999f7221 */ /* 0x000fe40000010000 */
[----:B------:R-:W-:Y:S02]  /*6e70*/  FADD.FTZ R152, R161, R152 ;  /* 0x00000098a1987221 */ /* 0x000fe40000010000 */
[C---:B------:R-:W-:Y:S01]  /*6e80*/  HMMA.16816.F32.BF16 R16, R68.reuse, R78, R16 ;  /* 0x0000004e4410723c */ /* 0x040fe20000041810 */
[----:B------:R-:W5:Y:S02]  /*6e90*/  LDSM.16.MT88.4 R76, [R188+0x6800] ;  /* 0x00680000bc4c783b */ /* 0x000f640000004200 */
[----:B------:R-:W-:Y:S01]  /*6ea0*/  MUFU.EX2 R249, R249 ;  /* 0x000000f900f97308 */ /* 0x000fe20000000800 */
[----:B------:R-:W-:Y:S02]  /*6eb0*/  FADD.FTZ R146, R174, R146 ;  /* 0x00000092ae927221 */ /* 0x000fe40000010000 */
[----:B------:R-:W-:Y:S02]  /*6ec0*/  FADD.FTZ R142, R177, R142 ;  /* 0x0000008eb18e7221 */ /* 0x000fe40000010000 */
[-C--:B---3--:R-:W-:Y:S04]  /*6ed0*/  HMMA.16816.F32.BF16 R20, R68, R80.reuse, R20 ;  /* 0x000000504414723c */ /* 0x088fe80000041814 */
[----:B------:R-:W-:Y:S01]  /*6ee0*/  FADD.FTZ R159, R160, R159 ;  /* 0x0000009fa09f7221 */ /* 0x000fe20000010000 */
[----:B------:R-:W-:Y:S01]  /*6ef0*/  MUFU.EX2 R250, R250 ;  /* 0x000000fa00fa7308 */ /* 0x000fe20000000800 */
[----:B------:R-:W-:Y:S02]  /*6f00*/  FADD.FTZ R152, R162, R152 ;  /* 0x00000098a2987221 */ /* 0x000fe40000010000 */
[C---:B------:R-:W-:Y:S04]  /*6f10*/  HMMA.16816.F32.BF16 R24, R72.reuse, R80, R24 ;  /* 0x000000504818723c */ /* 0x040fe80000041818 */
[----:B------:R-:W-:Y:S02]  /*6f20*/  FADD.FTZ R146, R175, R146 ;  /* 0x00000092af927221 */ /* 0x000fe40000010000 */
[----:B------:R-:W-:Y:S01]  /*6f30*/  FADD.FTZ R142, R178, R142 ;  /* 0x0000008eb28e7221 */ /* 0x000fe20000010000 */
[----:B------:R-:W3:Y:S01]  /*6f40*/  MUFU.EX2 R243, R243 ;  /* 0x000000f300f37308 */ /* 0x000ee20000000800 */
[-C--:B------:R-:W-:Y:S04]  /*6f50*/  HMMA.16816.F32.BF16 R28, R72, R82.reuse, R28 ;  /* 0x00000052481c723c */ /* 0x080fe8000004181c */
[----:B-1----:R-:W-:Y:S02]  /*6f60*/  FADD.FTZ R159, R180, R159 ;  /* 0x0000009fb49f7221 */ /* 0x002fe40000010000 */
[----:B----4-:R-:W-:Y:S02]  /*6f70*/  FADD.FTZ R152, R239, R152 ;  /* 0x00000098ef987221 */ /* 0x010fe40000010000 */
[C---:B------:R-:W-:Y:S01]  /*6f80*/  HMMA.16816.F32.BF16 R32, R68.reuse, R82, R32 ;  /* 0x000000524420723c */ /* 0x040fe20000041820 */
[----:B------:R-:W1:Y:S01]  /*6f90*/  LDSM.16.MT88.4 R80, [R192+0x7000] ;  /* 0x00700000c050783b */ /* 0x000e620000004200 */
[----:B------:R-:W4:Y:S02]  /*6fa0*/  MUFU.EX2 R244, R244 ;  /* 0x000000f400f47308 */ /* 0x000f240000000800 */
[----:B------:R-:W-:Y:S02]  /*6fb0*/  FADD.FTZ R159, R231, R159 ;  /* 0x0000009fe79f7221 */ /* 0x000fe40000010000 */
[----:B--2---:R-:W-:Y:S02]  /*6fc0*/  FADD.FTZ R152, R245, R152 ;  /* 0x00000098f5987221 */ /* 0x004fe40000010000 */
[-C--:B------:R-:W-:Y:S04]  /*6fd0*/  HMMA.16816.F32.BF16 R36, R68, R84.reuse, R36 ;  /* 0x000000544424723c */ /* 0x080fe80000041824 */
[----:B------:R-:W2:Y:S01]  /*6fe0*/  MUFU.EX2 R241, R241 ;  /* 0x000000f100f17308 */ /* 0x000ea20000000800 */
[----:B-----5:R-:W-:Y:S02]  /*6ff0*/  FADD.FTZ R159, R246, R159 ;  /* 0x0000009ff69f7221 */ /* 0x020fe40000010000 */
[----:B---3--:R-:W-:Y:S01]  /*7000*/  FADD.FTZ R146, R243, R146 ;  /* 0x00000092f3927221 */ /* 0x008fe20000010000 */
[C---:B------:R-:W-:Y:S04]  /*7010*/  HMMA.16816.F32.BF16 R40, R72.reuse, R84, R40 ;  /* 0x000000544828723c */ /* 0x040fe80000041828 */
[----:B------:R-:W-:Y:S02]  /*7020*/  FADD.FTZ R152, R249, R152 ;  /* 0x00000098f9987221 */ /* 0x000fe40000010000 */
[----:B------:R-:W3:Y:S01]  /*7030*/  MUFU.EX2 R238, R238 ;  /* 0x000000ee00ee7308 */ /* 0x000ee20000000800 */
[----:B------:R-:W-:Y:S01]  /*7040*/  FADD.FTZ R159, R248, R159 ;  /* 0x0000009ff89f7221 */ /* 0x000fe20000010000 */
[-C--:B------:R-:W-:Y:S04]  /*7050*/  HMMA.16816.F32.BF16 R44, R72, R86.reuse, R44 ;  /* 0x00000056482c723c */ /* 0x080fe8000004182c */
[----:B----4-:R-:W-:Y:S02]  /*7060*/  FADD.FTZ R146, R244, R146 ;  /* 0x00000092f4927221 */ /* 0x010fe40000010000 */
[----:B------:R-:W-:Y:S02]  /*7070*/  FADD.FTZ R152, R250, R152 ;  /* 0x00000098fa987221 */ /* 0x000fe40000010000 */
[C---:B------:R-:W-:Y:S01]  /*7080*/  HMMA.16816.F32.BF16 R48, R68.reuse, R86, R48 ;  /* 0x000000564430723c */ /* 0x040fe20000041830 */
[----:B------:R-:W4:Y:S01]  /*7090*/  LDSM.16.MT88.4 R84, [R190+0x7000] ;  /* 0x00700000be54783b */ /* 0x000f220000004200 */
[----:B------:R-:W5:Y:S02]  /*70a0*/  MUFU.EX2 R236, R236 ;  /* 0x000000ec00ec7308 */ /* 0x000f640000000800 */
[----:B--2---:R-:W-:Y:S04]  /*70b0*/  FADD.FTZ R142, R241, R142 ;  /* 0x0000008ef18e7221 */ /* 0x004fe80000010000 */
[-C--:B------:R-:W-:Y:S04]  /*70c0*/  HMMA.16816.F32.BF16 R52, R68, R76.reuse, R52 ;  /* 0x0000004c4434723c */ /* 0x080fe80000041834 */
[----:B------:R-:W2:Y:S01]  /*70d0*/  MUFU.EX2 R237, R237 ;  /* 0x000000ed00ed7308 */ /* 0x000ea20000000800 */
[----:B---3--:R-:W-:Y:S03]  /*70e0*/  FADD.FTZ R142, R238, R142 ;  /* 0x0000008eee8e7221 */ /* 0x008fe60000010000 */
[C---:B------:R-:W-:Y:S06]  /*70f0*/  HMMA.16816.F32.BF16 R56, R72.reuse, R76, R56 ;  /* 0x0000004c4838723c */ /* 0x040fec0000041838 */
[----:B------:R-:W3:Y:S02]  /*7100*/  MUFU.EX2 R235, R235 ;  /* 0x000000eb00eb7308 */ /* 0x000ee40000000800 */
[-C--:B------:R-:W-:Y:S04]  /*7110*/  HMMA.16816.F32.BF16 R60, R72, R78.reuse, R60 ;  /* 0x0000004e483c723c */ /* 0x080fe8000004183c */
[----:B-----5:R-:W-:Y:S03]  /*7120*/  FADD.FTZ R146, R236, R146 ;  /* 0x00000092ec927221 */ /* 0x020fe60000010000 */
[----:B------:R-:W-:Y:S01]  /*7130*/  F2FP.BF16.PACK_AB R72, R244, R243 ;  /* 0x000000f3f448723e */ /* 0x000fe200000010ff */
[----:B------:R-:W-:Y:S01]  /*7140*/  HMMA.16816.F32.BF16 R64, R68, R78, R64 ;  /* 0x0000004e4440723c */ /* 0x000fe20000041840 */
[----:B------:R-:W5:Y:S01]  /*7150*/  MUFU.EX2 R233, R233 ;  /* 0x000000e900e97308 */ /* 0x000f620000000800 */
[----:B------:R-:W4:Y:S02]  /*7160*/  LDSM.16.MT88.4 R76, [R189+0x7000] ;  /* 0x00700000bd4c783b */ /* 0x000f240000004200 */
[----:B------:R-:W-:Y:S01]  /*7170*/  F2FP.BF16.PACK_AB R73, R238, R241 ;  /* 0x000000f1ee49723e */ /* 0x000fe200000010ff */
[C---:B--2---:R-:W-:Y:S01]  /*7180*/  FADD.FTZ R146, R237.reuse, R146 ;  /* 0x00000092ed927221 */ /* 0x044fe20000010000 */
[----:B------:R-:W-:Y:S02]  /*7190*/  F2FP.BF16.PACK_AB R74, R237, R236 ;  /* 0x000000eced4a723e */ /* 0x000fe400000010ff */
[----:B------:R-:W-:Y:S03]  /*71a0*/  F2FP.BF16.PACK_AB R68, R231, R180 ;  /* 0x000000b4e744723e */ /* 0x000fe600000010ff */
[----:B------:R-:W2:Y:S01]  /*71b0*/  MUFU.EX2 R230, R230 ;  /* 0x000000e600e67308 */ /* 0x000ea20000000800 */
[----:B------:R-:W-:Y:S02]  /*71c0*/  F2FP.BF16.PACK_AB R69, R245, R239 ;  /* 0x000000eff545723e */ /* 0x000fe400000010ff */
[----:B------:R-:W-:Y:S01]  /*71d0*/  F2FP.BF16.PACK_AB R70, R248, R246 ;  /* 0x000000f6f846723e */ /* 0x000fe200000010ff */
[----:B---3--:R-:W-:Y:S01]  /*71e0*/  FADD.FTZ R142, R235, R142 ;  /* 0x0000008eeb8e7221 */ /* 0x008fe20000010000 */
[----:B------:R-:W-:Y:S05]  /*71f0*/  F2FP.BF16.PACK_AB R71, R250, R249 ;  /* 0x000000f9fa47723e */ /* 0x000fea00000010ff */
[----:B------:R-:W3:Y:S02]  /*7200*/  MUFU.EX2 R232, R232 ;  /* 0x000000e800e87308 */ /* 0x000ee40000000800 */
[-C--:B-1----:R-:W-:Y:S03]  /*7210*/  HMMA.16816.F32.BF16 R4, R68, R80.reuse, R4 ;  /* 0x000000504404723c */ /* 0x082fe60000041804 */
[C---:B-----5:R-:W-:Y:S01]  /*7220*/  F2FP.BF16.PACK_AB R75, R233.reuse, R235 ;  /* 0x000000ebe94b723e */ /* 0x060fe200000010ff */
[----:B------:R-:W-:Y:S04]  /*7230*/  FADD.FTZ R142, R233, R142 ;  /* 0x0000008ee98e7221 */ /* 0x000fe80000010000 */
[----:B------:R-:W1:Y:S02]  /*7240*/  MUFU.EX2 R183, R183 ;  /* 0x000000b700b77308 */ /* 0x000e640000000800 */
[C---:B------:R-:W-:Y:S04]  /*7250*/  HMMA.16816.F32.BF16 R8, R72.reuse, R80, R8 ;  /* 0x000000504808723c */ /* 0x040fe80000041808 */
[----:B--2---:R-:W-:Y:S04]  /*7260*/  FADD.FTZ R159, R230, R159 ;  /* 0x0000009fe69f7221 */ /* 0x004fe80000010000 */
[-C--:B------:R-:W-:Y:S01]  /*7270*/  HMMA.16816.F32.BF16 R12, R72, R82.reuse, R12 ;  /* 0x00000052480c723c */ /* 0x080fe2000004180c */
[----:B------:R-:W2:Y:S03]  /*7280*/  MUFU.EX2 R182, R182 ;  /* 0x000000b600b67308 */ /* 0x000ea60000000800 */
[----:B---3--:R-:W-:Y:S04]  /*7290*/  FADD.FTZ R159, R232, R159 ;  /* 0x0000009fe89f7221 */ /* 0x008fe80000010000 */
[C---:B------:R-:W-:Y:S01]  /*72a0*/  HMMA.16816.F32.BF16 R16, R68.reuse, R82, R16 ;  /* 0x000000524410723c */ /* 0x040fe20000041810 */
[----:B------:R-:W3:Y:S02]  /*72b0*/  LDSM.16.MT88.4 R80, [R188+0x7000] ;  /* 0x00700000bc50783b */ /* 0x000ee40000004200 */
[----:B------:R-:W5:Y:S01]  /*72c0*/  MUFU.EX2 R242, R242 ;  /* 0x000000f200f27308 */ /* 0x000f620000000800 */
[----:B-1----:R-:W-:Y:S04]  /*72d0*/  FADD.FTZ R152, R183, R152 ;  /* 0x00000098b7987221 */ /* 0x002fe80000010000 */
[-C--:B----4-:R-:W-:Y:S05]  /*72e0*/  HMMA.16816.F32.BF16 R20, R68, R84.reuse, R20 ;  /* 0x000000544414723c */ /* 0x090fea0000041814 */
[----:B------:R-:W1:Y:S03]  /*72f0*/  MUFU.EX2 R247, R247 ;  /* 0x000000f700f77308 */ /* 0x000e660000000800 */
[C---:B------:R-:W-:Y:S04]  /*7300*/  HMMA.16816.F32.BF16 R24, R72.reuse, R84, R24 ;  /* 0x000000544818723c */ /* 0x040fe80000041818 */
[----:B--2---:R-:W-:Y:S03]  /*7310*/  FADD.FTZ R152, R182, R152 ;  /* 0x00000098b6987221 */ /* 0x004fe60000010000 */
[----:B------:R-:W2:Y:S01]  /*7320*/  MUFU.EX2 R181, R181 ;  /* 0x000000b500b57308 */ /* 0x000ea20000000800 */
[-C--:B------:R-:W-:Y:S04]  /*7330*/  HMMA.16816.F32.BF16 R28, R72, R86.reuse, R28 ;  /* 0x00000056481c723c */ /* 0x080fe8000004181c */
[----:B-----5:R-:W-:Y:S04]  /*7340*/  FADD.FTZ R159, R242, R159 ;  /* 0x0000009ff29f7221 */ /* 0x020fe80000010000 */
[C---:B------:R-:W-:Y:S01]  /*7350*/  HMMA.16816.F32.BF16 R32, R68.reuse, R86, R32 ;  /* 0x000000564420723c */ /* 0x040fe20000041820 */
[----:B------:R-:W4:Y:S01]  /*7360*/  LDSM.16.MT88.4 R84, [R189+0x7800] ;  /* 0x00780000bd54783b */ /* 0x000f220000004200 */
[----:B------:R-:W5:Y:S02]  /*7370*/  MUFU.EX2 R240, R240 ;  /* 0x000000f000f07308 */ /* 0x000f640000000800 */
[----:B-1----:R-:W-:Y:S04]  /*7380*/  FADD.FTZ R227, R247, R159 ;  /* 0x0000009ff7e37221 */ /* 0x002fe80000010000 */
[-C--:B------:R-:W-:Y:S04]  /*7390*/  HMMA.16816.F32.BF16 R36, R68, R76.reuse, R36 ;  /* 0x0000004c4424723c */ /* 0x080fe80000041824 */
[----:B------:R-:W1:Y:S01]  /*73a0*/  MUFU.EX2 R172, R172 ;  /* 0x000000ac00ac7308 */ /* 0x000e620000000800 */
[----:B--2---:R-:W-:Y:S03]  /*73b0*/  FADD.FTZ R152, R181, R152 ;  /* 0x00000098b5987221 */ /* 0x004fe60000010000 */
[C---:B------:R-:W-:Y:S06]  /*73c0*/  HMMA.16816.F32.BF16 R40, R72.reuse, R76, R40 ;  /* 0x0000004c4828723c */ /* 0x040fec0000041828 */
[----:B------:R-:W2:Y:S02]  /*73d0*/  MUFU.EX2 R169, R169 ;  /* 0x000000a900a97308 */ /* 0x000ea40000000800 */
[-C--:B------:R-:W-:Y:S04]  /*73e0*/  HMMA.16816.F32.BF16 R44, R72, R78.reuse, R44 ;  /* 0x0000004e482c723c */ /* 0x080fe8000004182c */
[----:B-----5:R-:W-:Y:S04]  /*73f0*/  FADD.FTZ R226, R240, R152 ;  /* 0x00000098f0e27221 */ /* 0x020fe80000010000 */
[C---:B------:R-:W-:Y:S01]  /*7400*/  HMMA.16816.F32.BF16 R48, R68.reuse, R78, R48 ;  /* 0x0000004e4430723c */ /* 0x040fe20000041830 */
[----:B------:R-:W5:Y:S03]  /*7410*/  MUFU.EX2 R166, R166 ;  /* 0x000000a600a67308 */ /* 0x000f660000000800 */
[----:B-1----:R-:W-:Y:S04]  /*7420*/  FADD.FTZ R146, R172, R146 ;  /* 0x00000092ac927221 */ /* 0x002fe80000010000 */
[-C--:B---3--:R-:W-:Y:S03]  /*7430*/  HMMA.16816.F32.BF16 R52, R68, R80.reuse, R52 ;  /* 0x000000504434723c */ /* 0x088fe60000041834 */
[----:B------:R-:W1:Y:S01]  /*7440*/  MUFU.EX2 R164, R164 ;  /* 0x000000a400a47308 */ /* 0x000e620000000800 */
[C---:B--2---:R-:W-:Y:S04]  /*7450*/  FADD.FTZ R146, R169.reuse, R146 ;  /* 0x00000092a9927221 */ /* 0x044fe80000010000 */
[C---:B------:R-:W-:Y:S05]  /*7460*/  HMMA.16816.F32.BF16 R56, R72.reuse, R80, R56 ;  /* 0x000000504838723c */ /* 0x040fea0000041838 */
[----:B------:R-:W2:Y:S03]  /*7470*/  MUFU.EX2 R163, R163 ;  /* 0x000000a300a37308 */ /* 0x000ea60000000800 */
[-C--:B------:R-:W-:Y:S04]  /*7480*/  HMMA.16816.F32.BF16 R60, R72, R82.reuse, R60 ;  /* 0x00000052483c723c */ /* 0x080fe8000004183c */
[----:B-----5:R-:W-:Y:S03]  /*7490*/  FADD.FTZ R142, R166, R142 ;  /* 0x0000008ea68e7221 */ /* 0x020fe60000010000 */
[----:B------:R-:W3:Y:S01]  /*74a0*/  MUFU.EX2 R176, R176 ;  /* 0x000000b000b07308 */ /* 0x000ee20000000800 */
[----:B------:R-:W-:Y:S04]  /*74b0*/  HMMA.16816.F32.BF16 R64, R68, R82, R64 ;  /* 0x000000524440723c */ /* 0x000fe80000041840 */
[----:B------:R-:W-:Y:S01]  /*74c0*/  F2FP.BF16.PACK_AB R72, R169, R172 ;  /* 0x000000aca948723e */ /* 0x000fe200000010ff */
[C---:B-1----:R-:W-:Y:S01]  /*74d0*/  FADD.FTZ R142, R164.reuse, R142 ;  /* 0x0000008ea48e7221 */ /* 0x042fe20000010000 */
[----:B------:R-:W-:Y:S02]  /*74e0*/  F2FP.BF16.PACK_AB R73, R164, R166 ;  /* 0x000000a6a449723e */ /* 0x000fe400000010ff */
[----:B------:R-:W-:Y:S01]  /*74f0*/  F2FP.BF16.PACK_AB R68, R232, R230 ;  /* 0x000000e6e844723e */ /* 0x000fe200000010ff */
[----:B------:R-:W1:Y:S03]  /*7500*/  MUFU.EX2 R138, R138 ;  /* 0x0000008a008a7308 */ /* 0x000e660000000800 */
[----:B------:R-:W-:Y:S01]  /*7510*/  F2FP.BF16.PACK_AB R69, R182, R183 ;  /* 0x000000b7b645723e */ /* 0x000fe200000010ff */
[----:B--2---:R-:W-:Y:S01]  /*7520*/  FADD.FTZ R146, R163, R146 ;  /* 0x00000092a3927221 */ /* 0x004fe20000010000 */
[----:B------:R-:W-:Y:S02]  /*7530*/  F2FP.BF16.PACK_AB R70, R247, R242 ;  /* 0x000000f2f746723e */ /* 0x000fe400000010ff */
[----:B------:R-:W-:Y:S03]  /*7540*/  F2FP.BF16.PACK_AB R71, R240, R181 ;  /* 0x000000b5f047723e */ /* 0x000fe600000010ff */
[----:B------:R-:W2:Y:S04]  /*7550*/  MUFU.EX2 R170, R170 ;  /* 0x000000aa00aa7308 */ /* 0x000ea80000000800 */
[-C--:B------:R-:W-:Y:S01]  /*7560*/  HMMA.16816.F32.BF16 R128, R68, R116.reuse, R4 ;  /* 0x000000744480723c */ /* 0x080fe20000041804 */
[----:B------:R-:W5:Y:S02]  /*7570*/  LDSM.16.MT88.4 R4, [R188+0x7800] ;  /* 0x00780000bc04783b */ /* 0x000f640000004200 */
[C---:B---3--:R-:W-:Y:S01]  /*7580*/  F2FP.BF16.PACK_AB R74, R176.reuse, R163 ;  /* 0x000000a3b04a723e */ /* 0x048fe200000010ff */
[----:B------:R-:W-:Y:S02]  /*7590*/  FADD.FTZ R225, R176, R146 ;  /* 0x00000092b0e17221 */ /* 0x000fe40000010000 */
[----:B-1----:R-:W-:Y:S01]  /*75a0*/  FADD.FTZ R142, R138, R142 ;  /* 0x0000008e8a8e7221 */ /* 0x002fe20000010000 */
[C---:B--2---:R-:W-:Y:S05]  /*75b0*/  F2FP.BF16.PACK_AB R75, R170.reuse, R138 ;  /* 0x0000008aaa4b723e */ /* 0x044fea00000010ff */
[----:B------:R-:W-:Y:S02]  /*75c0*/  FADD.FTZ R224, R170, R142 ;  /* 0x0000008eaae07221 */ /* 0x000fe40000010000 */
[C---:B------:R-:W-:Y:S08]  /*75d0*/  HMMA.16816.F32.BF16 R124, R72.reuse, R116, R8 ;  /* 0x00000074487c723c */ /* 0x040ff00000041808 */
[-C--:B------:R-:W-:Y:S08]  /*75e0*/  HMMA.16816.F32.BF16 R120, R72, R118.reuse, R12 ;  /* 0x000000764878723c */ /* 0x080ff0000004180c */
[C---:B------:R-:W-:Y:S08]  /*75f0*/  HMMA.16816.F32.BF16 R116, R68.reuse, R118, R16 ;  /* 0x000000764474723c */ /* 0x040ff00000041810 */
[-C--:B------:R-:W-:Y:S08]  /*7600*/  HMMA.16816.F32.BF16 R112, R68, R100.reuse, R20 ;  /* 0x000000644470723c */ /* 0x080ff00000041814 */
[C---:B------:R-:W-:Y:S08]  /*7610*/  HMMA.16816.F32.BF16 R108, R72.reuse, R100, R24 ;  /* 0x00000064486c723c */ /* 0x040ff00000041818 */
[-C--:B------:R-:W-:Y:S08]  /*7620*/  HMMA.16816.F32.BF16 R104, R72, R102.reuse, R28 ;  /* 0x000000664868723c */ /* 0x080ff0000004181c */
[C---:B------:R-:W-:Y:S08]  /*7630*/  HMMA.16816.F32.BF16 R100, R68.reuse, R102, R32 ;  /* 0x000000664464723c */ /* 0x040ff00000041820 */
[-C--:B----4-:R-:W-:Y:S08]  /*7640*/  HMMA.16816.F32.BF16 R96, R68, R84.reuse, R36 ;  /* 0x000000544460723c */ /* 0x090ff00000041824 */
[C---:B------:R-:W-:Y:S08]  /*7650*/  HMMA.16816.F32.BF16 R92, R72.reuse, R84, R40 ;  /* 0x00000054485c723c */ /* 0x040ff00000041828 */
[-C--:B------:R-:W-:Y:S08]  /*7660*/  HMMA.16816.F32.BF16 R88, R72, R86.reuse, R44 ;  /* 0x000000564858723c */ /* 0x080ff0000004182c */
[C---:B------:R-:W-:Y:S08]  /*7670*/  HMMA.16816.F32.BF16 R84, R68.reuse, R86, R48 ;  /* 0x000000564454723c */ /* 0x040ff00000041830 */
[-C--:B-----5:R-:W-:Y:S08]  /*7680*/  HMMA.16816.F32.BF16 R80, R68, R4.reuse, R52 ;  /* 0x000000044450723c */ /* 0x0a0ff00000041834 */
[C---:B------:R-:W-:Y:S08]  /*7690*/  HMMA.16816.F32.BF16 R76, R72.reuse, R4, R56 ;  /* 0x00000004484c723c */ /* 0x040ff00000041838 */
[-C--:B------:R-:W-:Y:S08]  /*76a0*/  HMMA.16816.F32.BF16 R72, R72, R6.reuse, R60 ;  /* 0x000000064848723c */ /* 0x080ff0000004183c */
[----:B------:R-:W-:Y:S01]  /*76b0*/  HMMA.16816.F32.BF16 R68, R68, R6, R64 ;  /* 0x000000064444723c */ /* 0x000fe20000041840 */
[----:B------:R-:W-:-:S07]  /*76c0*/  @P0 BRA `(.L_x_1002) ;  /* 0xffffd2d000000947 */ /* 0x000fce000383ffff */
.L_x_1001:
[----:B------:R-:W1:Y:S01]  /*76d0*/  SHFL.BFLY PT, R2, R227, 0x2, 0x1f ;  /* 0x0c401f00e3027f89 */ /* 0x000e6200000e0000 */
[C---:B------:R-:W-:Y:S01]  /*76e0*/  ISETP.NE.AND P0, PT, R201.reuse, -0x1, PT ;  /* 0xffffffffc900780c */ /* 0x040fe20003f05270 */
[----:B------:R-:W2:Y:S01]  /*76f0*/  LDC.U8 R18, c[0x0][0x328] ;  /* 0x0000ca00ff127b82 */ /* 0x000ea20000000000 */
[----:B------:R-:W-:Y:S01]  /*7700*/  MOV R11, 0x3f800000 ;  /* 0x3f800000000b7802 */ /* 0x000fe20000000f00 */
[----:B------:R-:W3:Y:S01]  /*7710*/  SHFL.BFLY PT, R0, R226, 0x2, 0x1f ;  /* 0x0c401f00e2007f89 */ /* 0x000ee200000e0000 */
[----:B------:R-:W-:Y:S01]  /*7720*/  MOV R16, 0xfffffff0 ;  /* 0xfffffff000107802 */ /* 0x000fe20000000f00 */
[----:B------:R-:W-:Y:S01]  /*7730*/  CS2R R48, SRZ ;  /* 0x0000000000307805 */ /* 0x000fe2000001ff00 */
[----:B------:R-:W-:Y:S01]  /*7740*/  MOV R17, 0x20 ;  /* 0x0000002000117802 */ /* 0x000fe20000000f00 */
[----:B------:R-:W4:Y:S01]  /*7750*/  SHFL.BFLY PT, R4, R225, 0x2, 0x1f ;  /* 0x0c401f00e1047f89 */ /* 0x000f2200000e0000 */
[----:B------:R-:W-:Y:S01]  /*7760*/  MOV R46, 0x7f800000 ;  /* 0x7f800000002e7802 */ /* 0x000fe20000000f00 */
[----:B------:R-:W-:Y:S04]  /*7770*/  BSSY B0, `(.L_x_1005) ;  /* 0x0000120000007945 */ /* 0x000fe80003800000 */
[----:B------:R-:W-:-:S04]  /*7780*/  @P0 IMAD.WIDE.U32 R12, R201, c[0x0][0x1e8], RZ ;  /* 0x00007a00c90c0a25 */ /* 0x000fc800078e00ff */
[----:B------:R-:W-:Y:S01]  /*7790*/  @P0 IMAD R7, R201, c[0x0][0x1ec], R13 ;  /* 0x00007b00c9070a24 */ /* 0x000fe200078e020d */
[----:B------:R-:W-:Y:S01]  /*77a0*/  @P0 MOV R8, R12 ;  /* 0x0000000c00080202 */ /* 0x000fe20000000f00 */
[----:B------:R-:W-:Y:S01]  /*77b0*/  IMAD.MOV.U32 R13, RZ, RZ, 0x3f800000 ;  /* 0x3f800000ff0d7424 */ /* 0x000fe200078e00ff */
[----:B------:R-:W-:Y:S01]  /*77c0*/  MOV R12, 0x3f800000 ;  /* 0x3f800000000c7802 */ /* 0x000fe20000000f00 */
[----:B-1----:R-:W-:Y:S02]  /*77d0*/  FADD.FTZ R227, R2, R227 ;  /* 0x000000e302e37221 */ /* 0x002fe40000010000 */
[----:B------:R-:W1:Y:S01]  /*77e0*/  SHFL.BFLY PT, R2, R224, 0x2, 0x1f ;  /* 0x0c401f00e0027f89 */ /* 0x000e6200000e0000 */
[----:B---3--:R-:W-:-:S03]  /*77f0*/  FADD.FTZ R226, R0, R226 ;  /* 0x000000e200e27221 */ /* 0x008fc60000010000 */
[----:B------:R-:W3:Y:S01]  /*7800*/  S2R R0, SR_TID.X ;  /* 0x0000000000007919 */ /* 0x000ee20000002100 */
[----:B----4-:R-:W-:-:S03]  /*7810*/  FADD.FTZ R4, R4, R225 ;  /* 0x000000e104047221 */ /* 0x010fc60000010000 */
[----:B------:R-:W4:Y:S04]  /*7820*/  SHFL.BFLY PT, R6, R227, 0x1, 0x1f ;  /* 0x0c201f00e3067f89 */ /* 0x000f2800000e0000 */
[----:B------:R-:W5:Y:S04]  /*7830*/  SHFL.BFLY PT, R9, R4, 0x1, 0x1f ;  /* 0x0c201f0004097f89 */ /* 0x000f6800000e0000 */
[----:B------:R-:W2:Y:S01]  /*7840*/  SHFL.BFLY PT, R5, R226, 0x1, 0x1f ;  /* 0x0c201f00e2057f89 */ /* 0x000ea200000e0000 */
[----:B-1----:R-:W-:Y:S01]  /*7850*/  FADD.FTZ R224, R2, R224 ;  /* 0x000000e002e07221 */ /* 0x002fe20000010000 */
[----:B---3--:R-:W-:-:S04]  /*7860*/  SHF.R.S32.HI R2, RZ, 0x1f, R0 ;  /* 0x0000001fff027819 */ /* 0x008fc80000011400 */
[----:B------:R-:W1:Y:S01]  /*7870*/  SHFL.BFLY PT, R3, R224, 0x1, 0x1f ;  /* 0x0c201f00e0037f89 */ /* 0x000e6200000e0000 */
[CC--:B------:R-:W-:Y:S01]  /*7880*/  LEA.HI R10, R2.reuse, R0.reuse, RZ, 0x2 ;  /* 0x00000000020a7211 */ /* 0x0c0fe200078f10ff */
[----:B----4-:R-:W-:Y:S01]  /*7890*/  FADD.FTZ R6, R227, R6 ;  /* 0x00000006e3067221 */ /* 0x010fe20000010000 */
[----:B------:R-:W-:Y:S01]  /*78a0*/  LEA.HI R2, R2, R0, RZ, 0x5 ;  /* 0x0000000002027211 */ /* 0x000fe200078f28ff */
[----:B-----5:R-:W-:Y:S01]  /*78b0*/  FADD.FTZ R4, R4, R9 ;  /* 0x0000000904047221 */ /* 0x020fe20000010000 */
[----:B------:R-:W-:Y:S02]  /*78c0*/  LOP3.LUT R9, R10, 0x3ffffffc, RZ, 0xc0, !PT ;  /* 0x3ffffffc0a097812 */ /* 0x000fe400078ec0ff */
[--C-:B------:R-:W-:Y:S01]  /*78d0*/  SHF.R.S32.HI R14, RZ, 0x2, R10.reuse ;  /* 0x00000002ff0e7819 */ /* 0x100fe2000001140a */
[----:B--2---:R-:W-:Y:S01]  /*78e0*/  FADD.FTZ R5, R226, R5 ;  /* 0x00000005e2057221 */ /* 0x004fe20000010000 */
[----:B------:R-:W-:Y:S02]  /*78f0*/  SHF.R.S32.HI R10, RZ, 0x1f, R10 ;  /* 0x0000001fff0a7819 */ /* 0x000fe4000001140a */
[----:B------:R-:W-:-:S02]  /*7900*/  FSETP.NE.FTZ.AND P6, PT, R6, RZ, PT ;  /* 0x000000ff0600720b */ /* 0x000fc40003fd5000 */
[----:B------:R-:W-:Y:S02]  /*7910*/  LEA.HI R10, R10, R14, RZ, 0x3 ;  /* 0x0000000e0a0a7211 */ /* 0x000fe400078f18ff */
[----:B------:R-:W-:Y:S02]  /*7920*/  FSETP.NE.FTZ.AND P5, PT, R5, RZ, PT ;  /* 0x000000ff0500720b */ /* 0x000fe40003fb5000 */
[----:B------:R-:W-:Y:S02]  /*7930*/  LOP3.LUT R10, R10, 0xfffffff8, RZ, 0xc0, !PT ;  /* 0xfffffff80a0a7812 */ /* 0x000fe400078ec0ff */
[----:B------:R-:W-:Y:S01]  /*7940*/  FSETP.NE.FTZ.AND P4, PT, R4, RZ, PT ;  /* 0x000000ff0400720b */ /* 0x000fe20003f95000 */
[----:B-1----:R-:W-:Y:S01]  /*7950*/  FADD.FTZ R3, R224, R3 ;  /* 0x00000003e0037221 */ /* 0x002fe20000010000 */
[----:B------:R-:W-:Y:S02]  /*7960*/  IADD3 R10, R14, -R10, RZ ;  /* 0x8000000a0e0a7210 */ /* 0x000fe40007ffe0ff */
[----:B------:R-:W-:Y:S01]  /*7970*/  IADD3 R9, -R9, R0, RZ ;  /* 0x0000000009097210 */ /* 0x000fe20007ffe1ff */
[----:B------:R-:W1:Y:S01]  /*7980*/  @P6 MUFU.RCP R11, R6 ;  /* 0x00000006000b6308 */ /* 0x000e620000001000 */
[----:B------:R-:W-:-:S02]  /*7990*/  FSETP.NE.FTZ.AND P3, PT, R3, RZ, PT ;  /* 0x000000ff0300720b */ /* 0x000fc40003f75000 */
[----:B------:R-:W-:Y:S02]  /*79a0*/  SHF.L.U32 R14, R10, 0x6, RZ ;  /* 0x000000060a0e7819 */ /* 0x000fe400000006ff */
[----:B------:R-:W-:Y:S02]  /*79b0*/  MOV R0, 0x3f800000 ;  /* 0x3f80000000007802 */ /* 0x000fe40000000f00 */
[----:B------:R-:W-:Y:S01]  /*79c0*/  LOP3.LUT R15, R14, 0x1c0, RZ, 0xc0, !PT ;  /* 0x000001c00e0f7812 */ /* 0x000fe200078ec0ff */
[----:B------:R-:W2:Y:S01]  /*79d0*/  @P5 MUFU.RCP R12, R5 ;  /* 0x00000005000c5308 */ /* 0x000ea20000001000 */
[----:B------:R-:W-:Y:S02]  /*79e0*/  LOP3.LUT R14, R10, 0x1, RZ, 0xc0, !PT ;  /* 0x000000010a0e7812 */ /* 0x000fe400078ec0ff */
[----:B------:R-:W-:Y:S02]  /*79f0*/  SHF.R.S32.HI R2, RZ, 0x5, R2 ;  /* 0x00000005ff027819 */ /* 0x000fe40000011402 */
[----:B------:R-:W-:-:S02]  /*7a00*/  ISETP.NE.U32.AND P1, PT, R14, 0x1, PT ;  /* 0x000000010e00780c */ /* 0x000fc40003f25070 */
[----:B------:R-:W3:Y:S01]  /*7a10*/  LDC.U8 R14, c[0x0][0x329] ;  /* 0x0000ca40ff0e7b82 */ /* 0x000ee20000000000 */
[----:B------:R-:W4:Y:S01]  /*7a20*/  @P4 MUFU.RCP R0, R4 ;  /* 0x0000000400004308 */ /* 0x000f220000001000 */
[----:B------:R-:W-:Y:S01]  /*7a30*/  LEA R9, R2, R9, 0x9 ;  /* 0x0000000902097211 */ /* 0x000fe200078e48ff */
[----:B-1----:R-:W-:Y:S01]  /*7a40*/  FMUL.FTZ R128, R11, R128 ;  /* 0x000000800b807220 */ /* 0x002fe20000410000 */
[----:B------:R-:W-:Y:S01]  /*7a50*/  LEA.HI R15, R15, R15, RZ, 0x1d ;  /* 0x0000000f0f0f7211 */ /* 0x000fe200078fe8ff */
[C---:B------:R-:W-:Y:S01]  /*7a60*/  FMUL.FTZ R129, R11.reuse, R129 ;  /* 0x000000810b817220 */ /* 0x040fe20000410000 */
[----:B------:R-:W-:Y:S01]  /*7a70*/  SEL R16, R16, 0x10, !P1 ;  /* 0x0000001010107807 */ /* 0x000fe20004800000 */
[----:B------:R-:W-:Y:S01]  /*7a80*/  FMUL.FTZ R116, R11, R116 ;  /* 0x000000740b747220 */ /* 0x000fe20000410000 */
[----:B------:R-:W-:Y:S01]  /*7a90*/  R2P PR, R10, 0x6 ;  /* 0x000000060a007804 */ /* 0x000fe20000000000 */
[----:B------:R-:W1:Y:S01]  /*7aa0*/  @P3 MUFU.RCP R13, R3 ;  /* 0x00000003000d3308 */ /* 0x000e620000001000 */
[----:B------:R-:W-:Y:S01]  /*7ab0*/  IMAD.U32 R9, R9, 0x2, R15 ;  /* 0x0000000209097824 */ /* 0x000fe200078e000f */
[----:B------:R-:W-:Y:S01]  /*7ac0*/  F2FP.BF16.PACK_AB R128, R129, R128 ;  /* 0x000000808180723e */ /* 0x000fe200000010ff */
[C---:B--2---:R-:W-:Y:S01]  /*7ad0*/  FMUL.FTZ R130, R12.reuse, R130 ;  /* 0x000000820c827220 */ /* 0x044fe20000410000 */
[----:B------:R-:W-:Y:S01]  /*7ae0*/  SEL R17, R17, 0xffffffe0, !P1 ;  /* 0xffffffe011117807 */ /* 0x000fe20004800000 */
[C---:B------:R-:W-:Y:S01]  /*7af0*/  FMUL.FTZ R131, R12.reuse, R131 ;  /* 0x000000830c837220 */ /* 0x040fe20000410000 */
[----:B------:R-:W-:Y:S01]  /*7b00*/  SHF.L.U32 R9, R9, 0x1, RZ ;  /* 0x0000000109097819 */ /* 0x000fe200000006ff */
[----:B------:R-:W-:Y:S01]  /*7b10*/  FMUL.FTZ R117, R11, R117 ;  /* 0x000000750b757220 */ /* 0x000fe20000410000 */
[----:B------:R-:W2:Y:S01]  /*7b20*/  @P6 MUFU.LG2 R6, R6 ;  /* 0x0000000600066308 */ /* 0x000ea20000000c00 */
[C---:B------:R-:W-:Y:S01]  /*7b30*/  FMUL.FTZ R118, R12.reuse, R118 ;  /* 0x000000760c767220 */ /* 0x040fe20000410000 */
[----:B------:R-:W-:Y:S01]  /*7b40*/  F2FP.BF16.PACK_AB R130, R131, R130 ;  /* 0x000000828382723e */ /* 0x000fe200000010ff */
[----:B------:R-:W-:Y:S01]  /*7b50*/  FMUL.FTZ R119, R12, R119 ;  /* 0x000000770c777220 */ /* 0x000fe20000410000 */
[----:B------:R-:W-:Y:S01]  /*7b60*/  F2FP.BF16.PACK_AB R116, R117, R116 ;  /* 0x000000747574723e */ /* 0x000fe200000010ff */
[C---:B----4-:R-:W-:Y:S01]  /*7b70*/  FMUL.FTZ R124, R0.reuse, R124 ;  /* 0x0000007c007c7220 */ /* 0x050fe20000410000 */
[----:B------:R-:W-:Y:S01]  /*7b80*/  IADD3 R10, R9, R16, RZ ;  /* 0x00000010090a7210 */ /* 0x000fe20007ffe0ff */
[----:B------:R-:W-:Y:S01]  /*7b90*/  FMUL.FTZ R125, R0, R125 ;  /* 0x0000007d007d7220 */ /* 0x000fe20000410000 */
[----:B------:R-:W-:Y:S01]  /*7ba0*/  F2FP.BF16.PACK_AB R118, R119, R118 ;  /* 0x000000767776723e */ /* 0x000fe200000010ff */
[C---:B-1----:R-:W-:Y:S01]  /*7bb0*/  FMUL.FTZ R127, R13.reuse, R127 ;  /* 0x0000007f0d7f7220 */ /* 0x042fe20000410000 */
[----:B---3--:R-:W-:Y:S01]  /*7bc0*/  ISETP.NE.AND P1, PT, R14, RZ, PT ;  /* 0x000000ff0e00720c */ /* 0x008fe20003f25270 */
[----:B------:R-:W-:Y:S01]  /*7bd0*/  FMUL.FTZ R126, R13, R126 ;  /* 0x0000007e0d7e7220 */ /* 0x000fe20000410000 */
[----:B------:R-:W-:Y:S01]  /*7be0*/  F2FP.BF16.PACK_AB R124, R125, R124 ;  /* 0x0000007c7d7c723e */ /* 0x000fe200000010ff */
[C---:B------:R-:W-:Y:S01]  /*7bf0*/  FMUL.FTZ R120, R0.reuse, R120 ;  /* 0x0000007800787220 */ /* 0x040fe20000410000 */
[----:B------:R-:W-:Y:S01]  /*7c00*/  STS [R9], R128 ;  /* 0x0000008009007388 */ /* 0x000fe20000000800 */
[C---:B------:R-:W-:Y:S01]  /*7c10*/  FMUL.FTZ R121, R0.reuse, R121 ;  /* 0x0000007900797220 */ /* 0x040fe20000410000 */
[----:B------:R-:W-:Y:S01]  /*7c20*/  F2FP.BF16.PACK_AB R126, R127, R126 ;  /* 0x0000007e7f7e723e */ /* 0x000fe200000010ff */
[C---:B------:R-:W-:Y:S01]  /*7c30*/  FMUL.FTZ R108, R0.reuse, R108 ;  /* 0x0000006c006c7220 */ /* 0x040fe20000410000 */
[----:B------:R-:W-:Y:S01]  /*7c40*/  STS [R9+0x400], R130 ;  /* 0x0004008209007388 */ /* 0x000fe20000000800 */
[C---:B------:R-:W-:Y:S01]  /*7c50*/  FMUL.FTZ R109, R0.reuse, R109 ;  /* 0x0000006d006d7220 */ /* 0x040fe20000410000 */
[----:B------:R-:W-:Y:S01]  /*7c60*/  IADD3 R15, R9, 0x40, RZ ;  /* 0x00000040090f7810 */ /* 0x000fe20007ffe0ff */
[C---:B------:R-:W-:Y:S01]  /*7c70*/  FMUL.FTZ R104, R0.reuse, R104 ;  /* 0x0000006800687220 */ /* 0x040fe20000410000 */
[----:B------:R-:W-:Y:S01]  /*7c80*/  STS [R10], R116 ;  /* 0x000000740a007388 */ /* 0x000fe20000000800 */
[C---:B------:R-:W-:Y:S01]  /*7c90*/  FMUL.FTZ R105, R0.reuse, R105 ;  /* 0x0000006900697220 */ /* 0x040fe20000410000 */
[----:B------:R-:W-:Y:S01]  /*7ca0*/  F2FP.BF16.PACK_AB R120, R121, R120 ;  /* 0x000000787978723e */ /* 0x000fe200000010ff */
[C---:B------:R-:W-:Y:S01]  /*7cb0*/  FMUL.FTZ R92, R0.reuse, R92 ;  /* 0x0000005c005c7220 */ /* 0x040fe20000410000 */
[----:B------:R-:W-:Y:S01]  /*7cc0*/  STS [R10+0x400], R118 ;  /* 0x000400760a007388 */ /* 0x000fe20000000800 */
[C---:B------:R-:W-:Y:S01]  /*7cd0*/  FMUL.FTZ R93, R0.reuse, R93 ;  /* 0x0000005d005d7220 */ /* 0x040fe20000410000 */
[----:B------:R-:W-:Y:S01]  /*7ce0*/  @P2 IADD3 R15, R9, -0x40, RZ ;  /* 0xffffffc0090f2810 */ /* 0x000fe20007ffe0ff */
[C---:B------:R-:W-:Y:S01]  /*7cf0*/  FMUL.FTZ R88, R0.reuse, R88 ;  /* 0x0000005800587220 */ /* 0x040fe20000410000 */
[----:B------:R-:W-:Y:S01]  /*7d00*/  STS [R9+0x2000], R124 ;  /* 0x0020007c09007388 */ /* 0x000fe20000000800 */
[C---:B------:R-:W-:Y:S01]  /*7d10*/  FMUL.FTZ R89, R0.reuse, R89 ;  /* 0x0000005900597220 */ /* 0x040fe20000410000 */
[----:B------:R-:W-:Y:S01]  /*7d20*/  F2FP.BF16.PACK_AB R108, R109, R108 ;  /* 0x0000006c6d6c723e */ /* 0x000fe200000010ff */
[C---:B------:R-:W-:Y:S01]  /*7d30*/  FMUL.FTZ R76, R0.reuse, R76 ;  /* 0x0000004c004c7220 */ /* 0x040fe20000410000 */
[----:B------:R1:W-:Y:S01]  /*7d40*/  STS [R9+0x2400], R126 ;  /* 0x0024007e09007388 */ /* 0x0003e20000000800 */
[----:B------:R-:W-:Y:S01]  /*7d50*/  FMUL.FTZ R77, R0, R77 ;  /* 0x0000004d004d7220 */ /* 0x000fe20000410000 */
[----:B------:R-:W-:Y:S01]  /*7d60*/  ISETP.NE.AND P2, PT, R18, RZ, PT ;  /* 0x000000ff1200720c */ /* 0x000fe20003f45270 */
[----:B------:R-:W-:Y:S01]  /*7d70*/  FMUL.FTZ R72, R0, R72 ;  /* 0x0000004800487220 */ /* 0x000fe20000410000 */
[----:B------:R-:W-:Y:S01]  /*7d80*/  STS [R10+0x2000], R120 ;  /* 0x002000780a007388 */ /* 0x000fe20000000800 */
[C---:B------:R-:W-:Y:S01]  /*7d90*/  FMUL.FTZ R123, R13.reuse, R123 ;  /* 0x0000007b0d7b7220 */ /* 0x040fe20000410000 */
[----:B------:R-:W-:Y:S01]  /*7da0*/  @!P1 MOV R18, c[0x0][0x214] ;  /* 0x0000850000129a02 */ /* 0x000fe20000000f00 */
[----:B------:R-:W-:Y:S01]  /*7db0*/  FMUL.FTZ R122, R13, R122 ;  /* 0x0000007a0d7a7220 */ /* 0x000fe20000410000 */
[----:B------:R-:W-:Y:S01]  /*7dc0*/  F2FP.BF16.PACK_AB R104, R105, R104 ;  /* 0x000000686968723e */ /* 0x000fe200000010ff */
[----:B------:R-:W-:Y:S01]  /*7dd0*/  FMUL.FTZ R112, R11, R112 ;  /* 0x000000700b707220 */ /* 0x000fe20000410000 */
[----:B------:R-:W-:Y:S01]  /*7de0*/  F2FP.BF16.PACK_AB R92, R93, R92 ;  /* 0x0000005c5d5c723e */ /* 0x000fe200000010ff */
[----:B------:R-:W-:Y:S01]  /*7df0*/  FMUL.FTZ R113, R11, R113 ;  /* 0x000000710b717220 */ /* 0x000fe20000410000 */
[----:B------:R-:W-:Y:S01]  /*7e00*/  F2FP.BF16.PACK_AB R122, R123, R122 ;  /* 0x0000007a7b7a723e */ /* 0x000fe200000010ff */
[C---:B------:R-:W-:Y:S01]  /*7e10*/  FMUL.FTZ R114, R12.reuse, R114 ;  /* 0x000000720c727220 */ /* 0x040fe20000410000 */
[----:B------:R-:W-:Y:S01]  /*7e20*/  F2FP.BF16.PACK_AB R88, R89, R88 ;  /* 0x000000585958723e */ /* 0x000fe200000010ff */
[----:B------:R-:W-:Y:S01]  /*7e30*/  FMUL.FTZ R115, R12, R115 ;  /* 0x000000730c737220 */ /* 0x000fe20000410000 */
[----:B------:R-:W-:Y:S01]  /*7e40*/  F2FP.BF16.PACK_AB R112, R113, R112 ;  /* 0x000000707170723e */ /* 0x000fe200000010ff */
[----:B------:R-:W-:Y:S01]  /*7e50*/  FMUL.FTZ R0, R0, R73 ;  /* 0x0000004900007220 */ /* 0x000fe20000410000 */
[----:B------:R3:W-:Y:S01]  /*7e60*/  STS [R10+0x2400], R122 ;  /* 0x0024007a0a007388 */ /* 0x0007e20000000800 */
[----:B------:R-:W-:Y:S01]  /*7e70*/  FMUL.FTZ R100, R11, R100 ;  /* 0x000000640b647220 */ /* 0x000fe20000410000 */
[----:B------:R-:W-:Y:S01]  /*7e80*/  F2FP.BF16.PACK_AB R114, R115, R114 ;  /* 0x000000727372723e */ /* 0x000fe200000010ff */
[----:B------:R-:W-:Y:S01]  /*7e90*/  FMUL.FTZ R101, R11, R101 ;  /* 0x000000650b657220 */ /* 0x000fe20000410000 */
[----:B------:R-:W-:Y:S01]  /*7ea0*/  F2FP.BF16.PACK_AB R72, R0, R72 ;  /* 0x000000480048723e */ /* 0x000fe200000010ff */
[C---:B------:R-:W-:Y:S01]  /*7eb0*/  FMUL.FTZ R102, R12.reuse, R102 ;  /* 0x000000660c667220 */ /* 0x040fe20000410000 */
[----:B------:R-:W-:Y:S01]  /*7ec0*/  F2FP.BF16.PACK_AB R76, R77, R76 ;  /* 0x0000004c4d4c723e */ /* 0x000fe200000010ff */
[----:B------:R-:W-:Y:S01]  /*7ed0*/  FMUL.FTZ R103, R12, R103 ;  /* 0x000000670c677220 */ /* 0x000fe20000410000 */
[----:B-1----:R-:W-:Y:S01]  /*7ee0*/  IADD3 R9, R9, R17, RZ ;  /* 0x0000001109097210 */ /* 0x002fe20007ffe0ff */
[----:B------:R-:W-:Y:S01]  /*7ef0*/  FMUL.FTZ R111, R13, R111 ;  /* 0x0000006f0d6f7220 */ /* 0x000fe20000410000 */
[----:B------:R-:W-:Y:S01]  /*7f00*/  F2FP.BF16.PACK_AB R100, R101, R100 ;  /* 0x000000646564723e */ /* 0x000fe200000010ff */
[----:B------:R-:W-:Y:S01]  /*7f10*/  FMUL.FTZ R110, R13, R110 ;  /* 0x0000006e0d6e7220 */ /* 0x000fe20000410000 */
[----:B------:R-:W-:Y:S01]  /*7f20*/  F2FP.BF16.PACK_AB R102, R103, R102 ;  /* 0x000000666766723e */ /* 0x000fe200000010ff */
[----:B------:R-:W-:Y:S01]  /*7f30*/  IMAD.IADD R0, R10, 0x1, R17 ;  /* 0x000000010a007824 */ /* 0x000fe200078e0211 */
[----:B------:R-:W-:Y:S01]  /*7f40*/  STS [R9], R112 ;  /* 0x0000007009007388 */ /* 0x000fe20000000800 */
[----:B------:R-:W-:Y:S01]  /*7f50*/  FMUL.FTZ R107, R13, R107 ;  /* 0x0000006b0d6b7220 */ /* 0x000fe20000410000 */
[----:B------:R-:W-:Y:S01]  /*7f60*/  F2FP.BF16.PACK_AB R110, R111, R110 ;  /* 0x0000006e6f6e723e */ /* 0x000fe200000010ff */
[----:B------:R-:W-:Y:S01]  /*7f70*/  FMUL.FTZ R106, R13, R106 ;  /* 0x0000006a0d6a7220 */ /* 0x000fe20000410000 */
[----:B------:R-:W-:Y:S01]  /*7f80*/  STS [R9+0x400], R114 ;  /* 0x0004007209007388 */ /* 0x000fe20000000800 */
[C---:B------:R-:W-:Y:S01]  /*7f90*/  FMUL.FTZ R96, R11.reuse, R96 ;  /* 0x000000600b607220 */ /* 0x040fe20000410000 */
[----:B------:R-:W-:Y:S01]  /*7fa0*/  @P1 MOV R45, 0x1 ;  /* 0x00000001002d1802 */ /* 0x000fe20000000f00 */
[----:B------:R-:W-:Y:S01]  /*7fb0*/  FMUL.FTZ R97, R11, R97 ;  /* 0x000000610b617220 */ /* 0x000fe20000410000 */
[----:B------:R-:W-:Y:S01]  /*7fc0*/  STS [R0], R100 ;  /* 0x0000006400007388 */ /* 0x000fe20000000800 */
[C---:B------:R-:W-:Y:S01]  /*7fd0*/  FMUL.FTZ R98, R12.reuse, R98 ;  /* 0x000000620c627220 */ /* 0x040fe20000410000 */
[----:B------:R-:W-:Y:S01]  /*7fe0*/  F2FP.BF16.PACK_AB R106, R107, R106 ;  /* 0x0000006a6b6a723e */ /* 0x000fe200000010ff */
[----:B------:R-:W-:Y:S01]  /*7ff0*/  FMUL.FTZ R99, R12, R99 ;  /* 0x000000630c637220 */ /* 0x000fe20000410000 */
[----:B------:R-:W-:Y:S01]  /*8000*/  STS [R0+0x400], R102 ;  /* 0x0004006600007388 */ /* 0x000fe20000000800 */
[----:B---3--:R-:W-:Y:S01]  /*8010*/  IADD3 R10, R17, 0x400, R15 ;  /* 0x00000400110a7810 */ /* 0x008fe20007ffe00f */
[----:B------:R-:W-:Y:S01]  /*8020*/  FMUL.FTZ R84, R11, R84 ;  /* 0x000000540b547220 */ /* 0x000fe20000410000 */
[----:B------:R-:W-:Y:S01]  /*8030*/  F2FP.BF16.PACK_AB R96, R97, R96 ;  /* 0x000000606160723e */ /* 0x000fe200000010ff */
[----:B------:R-:W-:Y:S01]  /*8040*/  STS [R9+0x2000], R108 ;  /* 0x0020006c09007388 */ /* 0x000fe20000000800 */
[----:B------:R-:W-:Y:S01]  /*8050*/  FMUL.FTZ R85, R11, R85 ;  /* 0x000000550b557220 */ /* 0x000fe20000410000 */
[----:B------:R-:W-:Y:S01]  /*8060*/  IADD3 R10, R16, R10, RZ ;  /* 0x0000000a100a7210 */ /* 0x000fe20007ffe0ff */
[C---:B------:R-:W-:Y:S01]  /*8070*/  FMUL.FTZ R86, R12.reuse, R86 ;  /* 0x000000560c567220 */ /* 0x040fe20000410000 */
[----:B------:R1:W-:Y:S01]  /*8080*/  STS [R9+0x2400], R110 ;  /* 0x0024006e09007388 */ /* 0x0003e20000000800 */
[----:B------:R-:W-:Y:S01]  /*8090*/  FMUL.FTZ R87, R12, R87 ;  /* 0x000000570c577220 */ /* 0x000fe20000410000 */
[----:B------:R-:W-:Y:S01]  /*80a0*/  F2FP.BF16.PACK_AB R98, R99, R98 ;  /* 0x000000626362723e */ /* 0x000fe200000010ff */
[C---:B------:R-:W-:Y:S01]  /*80b0*/  FMUL.FTZ R95, R13.reuse, R95 ;  /* 0x0000005f0d5f7220 */ /* 0x040fe20000410000 */
        /* <DEDUP_REMOVED lines=8> */
[----:B------:R-:W-:Y:S01]  /*8140*/  STS [R0+0x2000], R104 ;  /* 0x0020006800007388 */ /* 0x000fe20000000800 */
[----:B------:R-:W-:Y:S01]  /*8150*/  FMUL.FTZ R81, R11, R81 ;  /* 0x000000510b517220 */ /* 0x000fe20000410000 */
[----:B------:R-:W-:Y:S01]  /*8160*/  F2FP.BF16.PACK_AB R90, R91, R90 ;  /* 0x0000005a5b5a723e */ /* 0x000fe200000010ff */
[----:B------:R-:W-:Y:S01]  /*8170*/  FMUL.FTZ R68, R11, R68 ;  /* 0x000000440b447220 */ /* 0x000fe20000410000 */
[----:B------:R3:W-:Y:S01]  /*8180*/  STS [R0+0x2400], R106 ;  /* 0x0024006a00007388 */ /* 0x0007e20000000800 */
[C---:B------:R-:W-:Y:S01]  /*8190*/  FMUL.FTZ R82, R12.reuse, R82 ;  /* 0x000000520c527220 */ /* 0x040fe20000410000 */
[----:B------:R-:W-:Y:S01]  /*81a0*/  F2FP.BF16.PACK_AB R80, R81, R80 ;  /* 0x000000505150723e */ /* 0x000fe200000010ff */
[C---:B------:R-:W-:Y:S01]  /*81b0*/  FMUL.FTZ R83, R12.reuse, R83 ;  /* 0x000000530c537220 */ /* 0x040fe20000410000 */
[----:B------:R-:W-:Y:S01]  /*81c0*/  STS [R15], R96 ;  /* 0x000000600f007388 */ /* 0x000fe20000000800 */
[----:B------:R-:W-:Y:S01]  /*81d0*/  FMUL.FTZ R11, R11, R69 ;  /* 0x000000450b0b7220 */ /* 0x000fe20000410000 */
[----:B------:R-:W4:Y:S01]  /*81e0*/  @P3 MUFU.LG2 R3, R3 ;  /* 0x0000000300033308 */ /* 0x000f220000000c00 */
[C---:B------:R-:W-:Y:S01]  /*81f0*/  FMUL.FTZ R70, R12.reuse, R70 ;  /* 0x000000460c467220 */ /* 0x040fe20000410000 */
[----:B------:R-:W-:Y:S01]  /*8200*/  F2FP.BF16.PACK_AB R82, R83, R82 ;  /* 0x000000525352723e */ /* 0x000fe200000010ff */
[----:B------:R-:W-:Y:S01]  /*8210*/  FMUL.FTZ R12, R12, R71 ;  /* 0x000000470c0c7220 */ /* 0x000fe20000410000 */
[----:B-1----:R-:W-:Y:S01]  /*8220*/  @P1 MOV R9, c[0x0][0x210] ;  /* 0x0000840000091a02 */ /* 0x002fe20000000f00 */
[----:B------:R-:W-:Y:S01]  /*8230*/  FMUL.FTZ R79, R13, R79 ;  /* 0x0000004f0d4f7220 */ /* 0x000fe20000410000 */
[----:B------:R-:W-:Y:S01]  /*8240*/  F2FP.BF16.PACK_AB R11, R11, R68 ;  /* 0x000000440b0b723e */ /* 0x000fe200000010ff */
[----:B------:R-:W-:Y:S01]  /*8250*/  FMUL.FTZ R78, R13, R78 ;  /* 0x0000004e0d4e7220 */ /* 0x000fe20000410000 */
[----:B------:R-:W-:Y:S01]  /*8260*/  STS [R15+0x400], R98 ;  /* 0x000400620f007388 */ /* 0x000fe20000000800 */
[----:B------:R-:W-:Y:S01]  /*8270*/  @P1 IMAD R9, R9, c[0x0][0x214], RZ ;  /* 0x0000850009091a24 */ /* 0x000fe200078e02ff */
[----:B------:R-:W-:Y:S01]  /*8280*/  @!P1 SEL R9, R18, c[0x0][0x234], !P2 ;  /* 0x00008d0012099a07 */ /* 0x000fe20005000000 */
[C---:B------:R-:W-:Y:S01]  /*8290*/  FMUL.FTZ R75, R13.reuse, R75 ;  /* 0x0000004b0d4b7220 */ /* 0x040fe20000410000 */
[----:B------:R-:W-:Y:S01]  /*82a0*/  ISETP.NE.OR P2, PT, R14, RZ, !P2 ;  /* 0x000000ff0e00720c */ /* 0x000fe20005745670 */
[----:B------:R-:W-:Y:S01]  /*82b0*/  FMUL.FTZ R13, R13, R74 ;  /* 0x0000004a0d0d7220 */ /* 0x000fe20000410000 */
[C---:B------:R-:W-:Y:S01]  /*82c0*/  IADD3 R14, R17.reuse, R15, RZ ;  /* 0x0000000f110e7210 */ /* 0x040fe20007ffe0ff */
[----:B------:R-:W-:Y:S01]  /*82d0*/  IMAD.IADD R17, R17, 0x1, R16 ;  /* 0x0000000111117824 */ /* 0x000fe200078e0210 */
[----:B------:R-:W-:Y:S01]  /*82e0*/  F2FP.BF16.PACK_AB R12, R12, R70 ;  /* 0x000000460c0c723e */ /* 0x000fe200000010ff */
[----:B------:R-:W-:Y:S01]  /*82f0*/  STS [R16], R84 ;  /* 0x0000005410007388 */ /* 0x000fe20000000800 */
[----:B------:R-:W-:Y:S01]  /*8300*/  F2FP.BF16.PACK_AB R78, R79, R78 ;  /* 0x0000004e4f4e723e */ /* 0x000fe200000010ff */
[----:B------:R-:W-:Y:S01]  /*8310*/  @!P1 IMAD R45, R9, c[0x0][0x1c0], RZ ;  /* 0x00007000092d9a24 */ /* 0x000fe200078e02ff */
[----:B------:R-:W-:Y:S01]  /*8320*/  F2FP.BF16.PACK_AB R13, R75, R13 ;  /* 0x0000000d4b0d723e */ /* 0x000fe200000010ff */
[----:B------:R-:W-:Y:S01]  /*8330*/  STS [R16+0x400], R86 ;  /* 0x0004005610007388 */ /* 0x000fe20000000800 */
[----:B------:R-:W1:Y:S01]  /*8340*/  @P5 MUFU.LG2 R5, R5 ;  /* 0x0000000500055308 */ /* 0x000e620000000c00 */
[----:B--2---:R-:W-:-:S02]  /*8350*/  @P6 FMUL.FTZ R6, R6, 0.69314718246459960938 ;  /* 0x3f31721806066820 */ /* 0x004fc40000410000 */
[----:B------:R-:W-:Y:S01]  /*8360*/  STS [R15+0x2000], R92 ;  /* 0x0020005c0f007388 */ /* 0x000fe20000000800 */
[----:B----4-:R-:W-:Y:S02]  /*8370*/  @P3 FMUL.FTZ R47, R3, 0.69314718246459960938 ;  /* 0x3f317218032f3820 */ /* 0x010fe40000410000 */
[----:B------:R-:W-:Y:S01]  /*8380*/  @P6 FFMA.FTZ R46, R136, c[0x0][0x238], R6 ;  /* 0x00008e00882e6a23 */ /* 0x000fe20000010006 */
[----:B------:R-:W-:Y:S01]  /*8390*/  STS [R15+0x2400], R94 ;  /* 0x0024005e0f007388 */ /* 0x000fe20000000800 */
[----:B------:R-:W2:Y:S03]  /*83a0*/  @P4 MUFU.LG2 R4, R4 ;  /* 0x0000000400044308 */ /* 0x000ea60000000c00 */
[----:B------:R-:W-:Y:S04]  /*83b0*/  STS [R16+0x2000], R88 ;  /* 0x0020005810007388 */ /* 0x000fe80000000800 */
[----:B------:R-:W-:Y:S01]  /*83c0*/  STS [R16+0x2400], R90 ;  /* 0x0024005a10007388 */ /* 0x000fe20000000800 */
[----:B-1----:R-:W-:-:S03]  /*83d0*/  @P5 FMUL.FTZ R5, R5, 0.69314718246459960938 ;  /* 0x3f31721805055820 */ /* 0x002fc60000410000 */
[----:B------:R-:W-:Y:S04]  /*83e0*/  STS [R14], R80 ;  /* 0x000000500e007388 */ /* 0x000fe80000000800 */
[----:B------:R-:W-:Y:S01]  /*83f0*/  STS [R14+0x400], R82 ;  /* 0x000400520e007388 */ /* 0x000fe20000000800 */
[----:B--2---:R-:W-:-:S03]  /*8400*/  @P4 FMUL.FTZ R4, R4, 0.69314718246459960938 ;  /* 0x3f31721804044820 */ /* 0x004fc60000410000 */
[----:B------:R1:W-:Y:S04]  /*8410*/  STS [R17], R11 ;  /* 0x0000000b11007388 */ /* 0x0003e80000000800 */
[----:B---3--:R-:W1:Y:S04]  /*8420*/  S2R R0, SR_CTAID.Y ;  /* 0x0000000000007919 */ /* 0x008e680000002600 */
[----:B------:R-:W-:Y:S04]  /*8430*/  STS [R10], R12 ;  /* 0x0000000c0a007388 */ /* 0x000fe80000000800 */
[----:B------:R-:W-:Y:S04]  /*8440*/  STS [R14+0x2000], R76 ;  /* 0x0020004c0e007388 */ /* 0x000fe80000000800 */
[----:B------:R-:W-:Y:S04]  /*8450*/  STS [R14+0x2400], R78 ;  /* 0x0024004e0e007388 */ /* 0x000fe80000000800 */
[----:B------:R-:W-:Y:S04]  /*8460*/  STS [R17+0x2000], R72 ;  /* 0x0020004811007388 */ /* 0x000fe80000000800 */
[----:B------:R2:W-:Y:S04]  /*8470*/  STS [R10+0x2000], R13 ;  /* 0x0020000d0a007388 */ /* 0x0005e80000000800 */
[----:B------:R-:W-:Y:S01]  /*8480*/  BAR.SYNC.DEFER_BLOCKING 0x0 ;  /* 0x0000000000007b1d */ /* 0x000fe20000010000 */
[C---:B-1----:R-:W-:Y:S01]  /*8490*/  @!P2 IMAD R11, R0.reuse, c[0x0][0x214], RZ ;  /* 0x00008500000baa24 */ /* 0x042fe200078e02ff */
[----:B------:R-:W-:Y:S01]  /*84a0*/  @!P0 SHF.R.S32.HI R44, RZ, 0x1f, R0 ;  /* 0x0000001fff2c8819 */ /* 0x000fe20000011400 */
[----:B------:R-:W-:-:S03]  /*84b0*/  @!P0 IMAD.WIDE.U32 R50, R0, c[0x0][0x1e0], RZ ;  /* 0x0000780000328a25 */ /* 0x000fc600078e00ff */
[----:B------:R-:W-:Y:S01]  /*84c0*/  @!P2 SEL R201, R11, R201, !P0 ;  /* 0x000000c90bc9a207 */ /* 0x000fe20004000000 */
[----:B------:R-:W-:Y:S01]  /*84d0*/  @!P0 IMAD R44, R44, c[0x0][0x1e0], RZ ;  /* 0x000078002c2c8a24 */ /* 0x000fe200078e02ff */
[----:B------:R-:W1:Y:S01]  /*84e0*/  S2R R11, SR_CTAID.Z ;  /* 0x00000000000b7919 */ /* 0x000e620000002700 */
[C---:B------:R-:W-:Y:S01]  /*84f0*/  IMAD R45, R0.reuse, R45, RZ ;  /* 0x0000002d002d7224 */ /* 0x040fe200078e02ff */
[----:B------:R-:W-:Y:S01]  /*8500*/  @!P2 SHF.R.S32.HI R49, RZ, 0x1f, R201 ;  /* 0x0000001fff31a819 */ /* 0x000fe200000114c9 */
[----:B------:R-:W-:Y:S01]  /*8510*/  @!P0 IMAD R44, R0, c[0x0][0x1e4], R44 ;  /* 0x00007900002c8a24 */ /* 0x000fe200078e022c */
[----:B------:R-:W-:Y:S02]  /*8520*/  @P1 MOV R0, c[0x0][0x210] ;  /* 0x0000840000001a02 */ /* 0x000fe40000000f00 */
[----:B------:R-:W-:Y:S01]  /*8530*/  @!P1 MOV R0, 0x1 ;  /* 0x0000000100009802 */ /* 0x000fe20000000f00 */
[----:B------:R-:W-:Y:S01]  /*8540*/  @!P0 IMAD.IADD R7, R51, 0x1, R44 ;  /* 0x0000000133078824 */ /* 0x000fe200078e022c */
[----:B------:R-:W-:-:S02]  /*8550*/  SEL R45, R45, RZ, P2 ;  /* 0x000000ff2d2d7207 */ /* 0x000fc40001000000 */
[----:B------:R-:W-:Y:S02]  /*8560*/  @!P2 MOV R48, R201 ;  /* 0x000000c90030a202 */ /* 0x000fe40000000f00 */
[----:B------:R-:W-:Y:S01]  /*8570*/  LOP3.LUT P2, RZ, R216, 0x3, RZ, 0xc0, !PT ;  /* 0x00000003d8ff7812 */ /* 0x000fe2000784c0ff */
[----:B--2---:R-:W2:Y:S01]  /*8580*/  S2R R10, SR_CTAID.X ;  /* 0x00000000000a7919 */ /* 0x004ea20000002500 */
[----:B------:R-:W-:Y:S02]  /*8590*/  @!P0 MOV R8, R50 ;  /* 0x0000003200088202 */ /* 0x000fe40000000f00 */
[----:B------:R-:W-:Y:S01]  /*85a0*/  MOV R44, 0x7f800000 ;  /* 0x7f800000002c7802 */ /* 0x000fe20000000f00 */
[----:B------:R3:W4:Y:S01]  /*85b0*/  LDS.128 R36, [R209] ;  /* 0x00000000d1247984 */ /* 0x0007220000000c00 */
[----:B------:R-:W-:-:S03]  /*85c0*/  @P5 FFMA.FTZ R44, R135, c[0x0][0x238], R5 ;  /* 0x00008e00872c5a23 */ /* 0x000fc60000010005 */
[----:B------:R3:W3:Y:S01]  /*85d0*/  LDS.128 R32, [R209+0x800] ;  /* 0x00080000d1207984 */ /* 0x0006e20000000c00 */
[----:B-1----:R-:W-:-:S03]  /*85e0*/  IMAD R45, R11, R9, R45 ;  /* 0x000000090b2d7224 */ /* 0x002fc600078e022d */
[----:B------:R1:W1:Y:S01]  /*85f0*/  LDS.128 R28, [R209+0x1000] ;  /* 0x00100000d11c7984 */ /* 0x0002620000000c00 */
[----:B------:R-:W-:Y:S01]  /*8600*/  MOV R9, 0x7f800000 ;  /* 0x7f80000000097802 */ /* 0x000fe20000000f00 */
[----:B------:R-:W-:Y:S02]  /*8610*/  @P4 FFMA.FTZ R9, R134, c[0x0][0x238], R4 ;  /* 0x00008e0086094a23 */ /* 0x000fe40000010004 */
[----:B------:R1:W1:Y:S04]  /*8620*/  LDS.128 R24, [R209+0x1800] ;  /* 0x00180000d1187984 */ /* 0x0002680000000c00 */
[----:B------:R1:W1:Y:S04]  /*8630*/  LDS.128 R20, [R209+0x2000] ;  /* 0x00200000d1147984 */ /* 0x0002680000000c00 */
[----:B------:R1:W1:Y:S01]  /*8640*/  LDS.128 R16, [R209+0x2800] ;  /* 0x00280000d1107984 */ /* 0x0002620000000c00 */
[----:B--2---:R-:W-:Y:S01]  /*8650*/  IMAD R6, R10, R0, RZ ;  /* 0x000000000a067224 */ /* 0x004fe200078e02ff */
[----:B------:R-:W-:Y:S01]  /*8660*/  MOV R10, 0x7f800000 ;  /* 0x7f800000000a7802 */ /* 0x000fe20000000f00 */
[----:B------:R-:W-:Y:S01]  /*8670*/  @P3 FFMA.FTZ R10, R133, c[0x0][0x238], R47 ;  /* 0x00008e00850a3a23 */ /* 0x000fe2000001002f */
[----:B------:R2:W1:Y:S02]  /*8680*/  LDS.128 R12, [R209+0x3000] ;  /* 0x00300000d10c7984 */ /* 0x0004640000000c00 */
[----:B------:R-:W-:-:S02]  /*8690*/  SHF.L.U32 R6, R6, 0x7, RZ ;  /* 0x0000000706067819 */ /* 0x000fc400000006ff */
[----:B------:R2:W1:Y:S02]  /*86a0*/  LDS.128 R40, [R209+0x3800] ;  /* 0x00380000d1287984 */ /* 0x0004640000000c00 */
[--C-:B------:R-:W-:Y:S02]  /*86b0*/  IADD3 R3, P1, P0, R6, R48, R45.reuse ;  /* 0x0000003006037210 */ /* 0x100fe4000783e02d */
[----:B------:R-:W-:Y:S02]  /*86c0*/  SHF.R.S32.HI R6, RZ, 0x1f, R6 ;  /* 0x0000001fff067819 */ /* 0x000fe40000011406 */
[----:B------:R-:W-:-:S04]  /*86d0*/  SHF.R.S32.HI R45, RZ, 0x1f, R45 ;  /* 0x0000001fff2d7819 */ /* 0x000fc8000001142d */
[----:B------:R-:W-:Y:S01]  /*86e0*/  IADD3.X R6, R6, R49, R45, P1, P0 ;  /* 0x0000003106067210 */ /* 0x000fe20000fe042d */
[----:B------:R-:W-:Y:S05]  /*86f0*/  @P2 BRA `(.L_x_1006) ;  /* 0x0000027000002947 */ /* 0x000fea0003800000 */
[----:B------:R-:W-:Y:S02]  /*8700*/  SHF.R.S32.HI R5, RZ, 0x1f, R2 ;  /* 0x0000001fff057819 */ /* 0x000fe40000011402 */
[----:B------:R-:W-:Y:S02]  /*8710*/  SHF.R.S32.HI R4, RZ, 0x1f, R216 ;  /* 0x0000001fff047819 */ /* 0x000fe400000114d8 */
        /* <DEDUP_REMOVED lines=18> */
[C---:B------:R-:W-:Y:S01]  /*8840*/  @!P6 LEA R48, P0, R4.reuse, c[0x0][0x200], 0x2 ;  /* 0x000080000430ea11 */ /* 0x040fe200078010ff */
        /* <DEDUP_REMOVED lines=18> */
.L_x_1006:
[----:B------:R-:W-:Y:S05]  /*8970*/  BSYNC B0 ;  /* 0x0000000000007941 */ /* 0x000fea0003800000 */
.L_x_1005:
[----:B--2---:R-:W-:Y:S01]  /*8980*/  IADD3 R4, P0, R218, R8, RZ ;  /* 0x00000008da047210 */ /* 0x004fe20007f1e0ff */
[----:B------:R-:W-:Y:S01]  /*8990*/  BSSY B0, `(.L_x_1007) ;  /* 0x0000011000007945 */ /* 0x000fe20003800000 */
[----:B------:R-:W-:-:S02]  /*89a0*/  SHF.R.S32.HI R0, RZ, 0x1f, R11 ;  /* 0x0000001fff007819 */ /* 0x000fc4000001140b */
[----:B------:R-:W-:Y:S02]  /*89b0*/  IADD3.X R5, R219, R7, RZ, P0, !PT ;  /* 0x00000007db057210 */ /* 0x000fe400007fe4ff */
[----:B------:R-:W-:Y:S01]  /*89c0*/  ISETP.GE.AND P0, PT, R228, R200, PT ;  /* 0x000000c8e400720c */ /* 0x000fe20003f06270 */
[----:B------:R-:W-:Y:S02]  /*89d0*/  IMAD R0, R0, c[0x0][0x1f0], RZ ;  /* 0x00007c0000007a24 */ /* 0x000fe400078e02ff */
[----:B------:R-:W-:-:S04]  /*89e0*/  IMAD.WIDE.U32 R4, R11, c[0x0][0x1f0], R4 ;  /* 0x00007c000b047a25 */ /* 0x000fc800078e0004 */
[----:B------:R-:W-:-:S05]  /*89f0*/  IMAD R0, R11, c[0x0][0x1f4], R0 ;  /* 0x00007d000b007a24 */ /* 0x000fca00078e0200 */
        /* <DEDUP_REMOVED lines=10> */
.L_x_1008:
[----:B------:R-:W-:Y:S05]  /*8aa0*/  BSYNC B0 ;  /* 0x0000000000007941 */ /* 0x000fea0003800000 */
.L_x_1007:
[----:B------:R-:W-:Y:S01]  /*8ab0*/  ISETP.GE.AND P0, PT, R208, R200, PT ;  /* 0x000000c8d000720c */ /* 0x000fe20003f06270 */
[----:B------:R-:W-:-:S12]  /*8ac0*/  BSSY B0, `(.L_x_1009) ;  /* 0x000000d000007945 */ /* 0x000fd80003800000 */
[----:B------:R-:W-:Y:S05]  /*8ad0*/  @P0 BRA `(.L_x_1010) ;  /* 0x000000b000000947 */ /* 0x000fea0003800000 */
[----:B------:R-:W-:Y:S01]  /*8ae0*/  IADD3 R2, P0, R220, 0x10, RZ ;  /* 0x00000010dc027810 */ /* 0x000fe20007f1e0ff */
[----:B--2---:R-:W-:Y:S01]  /*8af0*/  IMAD.MOV.U32 R8, RZ, RZ, R4 ;  /* 0x000000ffff087224 */ /* 0x004fe200078e0004 */
        /* <DEDUP_REMOVED lines=9> */
.L_x_1010:
[----:B------:R-:W-:Y:S05]  /*8b90*/  BSYNC B0 ;  /* 0x0000000000007941 */ /* 0x000fea0003800000 */
.L_x_1009:
[----:B------:R-:W-:Y:S01]  /*8ba0*/  ISETP.GE.AND P0, PT, R207, R200, PT ;  /* 0x000000c8cf00720c */ /* 0x000fe20003f06270 */
[----:B------:R-:W-:-:S12]  /*8bb0*/  BSSY B0, `(.L_x_1011) ;  /* 0x000000d000007945 */ /* 0x000fd80003800000 */
        /* <DEDUP_REMOVED lines=12> */
.L_x_1012:
[----:B------:R-:W-:Y:S05]  /*8c80*/  BSYNC B0 ;  /* 0x0000000000007941 */ /* 0x000fea0003800000 */
.L_x_1011:
[----:B------:R-:W-:Y:S01]  /*8c90*/  ISETP.GE.AND P0, PT, R206, R200, PT ;  /* 0x000000c8ce00720c */ /* 0x000fe20003f06270 */
[----:B------:R-:W-:-:S12]  /*8ca0*/  BSSY B0, `(.L_x_1013) ;  /* 0x000000d000007945 */ /* 0x000fd80003800000 */
        /* <DEDUP_REMOVED lines=12> */
.L_x_1014:
[----:B------:R-:W-:Y:S05]  /*8d70*/  BSYNC B0 ;  /* 0x0000000000007941 */ /* 0x000fea0003800000 */
.L_x_1013:
        /* <DEDUP_REMOVED lines=14> */
.L_x_1016:
[----:B------:R-:W-:Y:S05]  /*8e60*/  BSYNC B0 ;  /* 0x0000000000007941 */ /* 0x000fea0003800000 */
.L_x_1015:
        /* <DEDUP_REMOVED lines=14> */
.L_x_1018:
[----:B------:R-:W-:Y:S05]  /*8f50*/  BSYNC B0 ;  /* 0x0000000000007941 */ /* 0x000fea0003800000 */
.L_x_1017:
        /* <DEDUP_REMOVED lines=14> */
.L_x_1020:
[----:B------:R-:W-:Y:S05]  /*9040*/  BSYNC B0 ;  /* 0x0000000000007941 */ /* 0x000fea0003800000 */
.L_x_1019:
[----:B------:R-:W-:-:S13]  /*9050*/  ISETP.GE.AND P0, PT, R202, R200, PT ;  /* 0x000000c8ca00720c */ /* 0x000fda0003f06270 */
[----:B------:R-:W-:Y:S05]  /*9060*/  @P0 EXIT ;  /* 0x000000000000094d */ /* 0x000fea0003800000 */
[----:B------:R-:W-:Y:S01]  /*9070*/  IADD3 R0, P0, R220, 0x70, RZ ;  /* 0x00000070dc007810 */ /* 0x000fe20007f1e0ff */
[----:B-12---:R-:W-:Y:S01]  /*9080*/  IMAD.MOV.U32 R2, RZ, RZ, R4 ;  /* 0x000000ffff027224 */ /* 0x006fe200078e0004 */
        /* <DEDUP_REMOVED lines=10> */
.L_x_997:
[----:B------:R-:W2:Y:S01]  /*9130*/  LDC.U8 R2, c[0x0][0x329] ;  /* 0x0000ca40ff027b82 */ /* 0x000ea20000000000 */
[----:B------:R-:W-:Y:S01]  /*9140*/  ISETP.NE.AND P4, PT, R201, -0x1, PT ;  /* 0xffffffffc900780c */ /* 0x000fe20003f85270 */
[----:B------:R-:W-:Y:S01]  /*9150*/  BSSY B0, `(.L_x_1021) ;  /* 0x000003d000007945 */ /* 0x000fe20003800000 */
[----:B------:R-:W-:Y:S02]  /*9160*/  SHF.R.S32.HI R4, RZ, 0x1f, R128 ;  /* 0x0000001fff047819 */ /* 0x000fe40000011480 */
[----:B------:R-:W-:Y:S02]  /*9170*/  IADD3 R0, -R200, R0, RZ ;  /* 0x00000000c8007210 */ /* 0x000fe40007ffe1ff */
[----:B------:R-:W-:Y:S01]  /*9180*/  LEA.HI R4, R4, R128, RZ, 0x3 ;  /* 0x0000008004047211 */ /* 0x000fe200078f18ff */
[----:B------:R-:W3:Y:S01]  /*9190*/  LDC.U8 R5, c[0x0][0x328] ;  /* 0x0000ca00ff057b82 */ /* 0x000ee20000000000 */
[----:B------:R-:W-:-:S02]  /*91a0*/  SHF.R.S32.HI R18, RZ, 0x1f, R16 ;  /* 0x0000001fff127819 */ /* 0x000fc40000011410 */
[----:B-1----:R-:W-:Y:S02]  /*91b0*/  LOP3.LUT R8, R4, 0x1ffffff8, RZ, 0xc0, !PT ;  /* 0x1ffffff804087812 */ /* 0x002fe400078ec0ff */
[----:B------:R-:W-:Y:S01]  /*91c0*/  SHF.R.S32.HI R4, RZ, 0x3, R4 ;  /* 0x00000003ff047819 */ /* 0x000fe20000011404 */
[----:B------:R-:W-:Y:S01]  /*91d0*/  @P4 IMAD.WIDE.U32 R6, R201, c[0x0][0x1e8], RZ ;  /* 0x00007a00c9064a25 */ /* 0x000fe200078e00ff */
[----:B------:R-:W-:-:S03]  /*91e0*/  IADD3 R8, -R8, R128, RZ ;  /* 0x0000008008087210 */ /* 0x000fc60007ffe1ff */
[----:B------:R-:W-:Y:S01]  /*91f0*/  @P4 IMAD.MOV.U32 R9, RZ, RZ, R6 ;  /* 0x000000ffff094224 */ /* 0x000fe200078e0006 */
[----:B------:R-:W-:Y:S01]  /*9200*/  @!P4 SHF.R.S32.HI R6, RZ, 0x1f, R3 ;  /* 0x0000001fff06c819 */ /* 0x000fe20000011403 */
[----:B------:R-:W-:Y:S01]  /*9210*/  @!P4 IMAD.WIDE.U32 R10, R3, c[0x0][0x1e0], RZ ;  /* 0x00007800030aca25 */ /* 0x000fe200078e00ff */
[----:B--2---:R-:W-:-:S03]  /*9220*/  ISETP.NE.AND P1, PT, R2, RZ, PT ;  /* 0x000000ff0200720c */ /* 0x004fc60003f25270 */
[----:B------:R-:W-:Y:S02]  /*9230*/  @!P4 IMAD R6, R6, c[0x0][0x1e0], RZ ;  /* 0x000078000606ca24 */ /* 0x000fe400078e02ff */
[----:B------:R-:W-:Y:S02]  /*9240*/  @!P4 IMAD.MOV.U32 R9, RZ, RZ, R10 ;  /* 0x000000ffff09c224 */ /* 0x000fe400078e000a */
[----:B------:R-:W-:Y:S02]  /*9250*/  @!P4 IMAD R6, R3, c[0x0][0x1e4], R6 ;  /* 0x000079000306ca24 */ /* 0x000fe400078e0206 */
[----:B------:R-:W-:Y:S01]  /*9260*/  IMAD.SHL.U32 R8, R8, 0x8, RZ ;  /* 0x0000000808087824 */ /* 0x000fe200078e00ff */
[----:B---3--:R-:W-:Y:S01]  /*9270*/  ISETP.NE.AND P3, PT, R5, RZ, PT ;  /* 0x000000ff0500720c */ /* 0x008fe20003f65270 */
[----:B------:R-:W-:Y:S02]  /*9280*/  @P4 IMAD R7, R201, c[0x0][0x1ec], R7 ;  /* 0x00007b00c9074a24 */ /* 0x000fe400078e0207 */
[----:B------:R-:W-:Y:S01]  /*9290*/  @!P4 IMAD.IADD R7, R11, 0x1, R6 ;  /* 0x000000010b07c824 */ /* 0x000fe200078e0206 */
[----:B------:R-:W-:Y:S01]  /*92a0*/  ISETP.NE.OR P2, PT, R2, RZ, !P3 ;  /* 0x000000ff0200720c */ /* 0x000fe20005f45670 */
[----:B------:R-:W-:-:S02]  /*92b0*/  @P1 IMAD.MOV.U32 R5, RZ, RZ, c[0x0][0x210] ;  /* 0x00008400ff051624 */ /* 0x000fc400078e00ff */
[----:B------:R-:W-:Y:S01]  /*92c0*/  @!P1 IMAD.MOV.U32 R2, RZ, RZ, c[0x0][0x214] ;  /* 0x00008500ff029624 */ /* 0x000fe200078e00ff */
[----:B------:R-:W-:Y:S01]  /*92d0*/  ISETP.NE.OR P0, PT, R201, -0x1, P2 ;  /* 0xffffffffc900780c */ /* 0x000fe20001705670 */
[----:B------:R-:W-:Y:S02]  /*92e0*/  @P1 IMAD R5, R5, c[0x0][0x214], RZ ;  /* 0x0000850005051a24 */ /* 0x000fe400078e02ff */
[----:B------:R-:W-:Y:S01]  /*92f0*/  IMAD R18, R18, c[0x0][0x1f0], RZ ;  /* 0x00007c0012127a24 */ /* 0x000fe200078e02ff */
[----:B------:R-:W-:Y:S02]  /*9300*/  @!P1 SEL R5, R2, c[0x0][0x234], !P3 ;  /* 0x00008d0002059a07 */ /* 0x000fe40005800000 */
[----:B------:R-:W-:Y:S01]  /*9310*/  @P1 MOV R2, 0x1 ;  /* 0x0000000100021802 */ /* 0x000fe20000000f00 */
[----:B------:R-:W-:Y:S01]  /*9320*/  IMAD R18, R16, c[0x0][0x1f4], R18 ;  /* 0x00007d0010127a24 */ /* 0x000fe200078e0212 */
[----:B------:R-:W-:Y:S01]  /*9330*/  IADD3 R6, P3, R8, R9, RZ ;  /* 0x0000000908067210 */ /* 0x000fe20007f7e0ff */
[----:B------:R-:W-:-:S03]  /*9340*/  @!P1 IMAD R2, R5, c[0x0][0x1c0], RZ ;  /* 0x0000700005029a24 */ /* 0x000fc600078e02ff */
[----:B------:R-:W-:Y:S01]  /*9350*/  LEA.HI.X.SX32 R7, R8, R7, 0x1, P3 ;  /* 0x0000000708077211 */ /* 0x000fe200018f0eff */
[C---:B------:R-:W-:Y:S01]  /*9360*/  @!P0 IMAD R201, R3.reuse, c[0x0][0x214], RZ ;  /* 0x0000850003c98a24 */ /* 0x040fe200078e02ff */
[----:B------:R-:W-:Y:S01]  /*9370*/  CS2R R8, SRZ ;  /* 0x0000000000087805 */ /* 0x000fe2000001ff00 */
[----:B------:R-:W-:Y:S02]  /*9380*/  IMAD R3, R3, R2, RZ ;  /* 0x0000000203037224 */ /* 0x000fe400078e02ff */
[--C-:B------:R-:W-:Y:S01]  /*9390*/  @!P2 IMAD.MOV.U32 R8, RZ, RZ, R201.reuse ;  /* 0x000000ffff08a224 */ /* 0x100fe200078e00c9 */
[----:B------:R-:W-:Y:S01]  /*93a0*/  @!P2 SHF.R.S32.HI R9, RZ, 0x1f, R201 ;  /* 0x0000001fff09a819 */ /* 0x000fe200000114c9 */
[----:B------:R-:W-:Y:S01]  /*93b0*/  @P1 IMAD.MOV.U32 R2, RZ, RZ, c[0x0][0x210] ;  /* 0x00008400ff021624 */ /* 0x000fe200078e00ff */
[----:B------:R-:W-:Y:S01]  /*93c0*/  SEL R3, R3, RZ, P2 ;  /* 0x000000ff03037207 */ /* 0x000fe20001000000 */
[----:B------:R-:W-:Y:S01]  /*93d0*/  @!P1 IMAD.MOV.U32 R2, RZ, RZ, 0x1 ;  /* 0x00000001ff029424 */ /* 0x000fe200078e00ff */
[----:B------:R-:W-:Y:S01]  /*93e0*/  ISETP.GE.AND P2, PT, R4, R0, PT ;  /* 0x000000000400720c */ /* 0x000fe20003f46270 */
[----:B------:R-:W-:-:S04]  /*93f0*/  IMAD.WIDE.U32 R6, R16, c[0x0][0x1f0], R6 ;  /* 0x00007c0010067a25 */ /* 0x000fc800078e0006 */
        /* <DEDUP_REMOVED lines=18> */
.L_x_1022:
[----:B------:R-:W-:Y:S05]  /*9520*/  BSYNC B0 ;  /* 0x0000000000007941 */ /* 0x000fea0003800000 */
.L_x_1021:
        /* <DEDUP_REMOVED lines=15> */
.L_x_1024:
[----:B------:R-:W-:Y:S05]  /*9620*/  BSYNC B0 ;  /* 0x0000000000007941 */ /* 0x000fea0003800000 */
.L_x_1023:
        /* <DEDUP_REMOVED lines=15> */
.L_x_1026:
[----:B------:R-:W-:Y:S05]  /*9720*/  BSYNC B0 ;  /* 0x0000000000007941 */ /* 0x000fea0003800000 */
.L_x_1025:
        /* <DEDUP_REMOVED lines=15> */
.L_x_1028:
[----:B------:R-:W-:Y:S05]  /*9820*/  BSYNC B0 ;  /* 0x0000000000007941 */ /* 0x000fea0003800000 */
.L_x_1027:
        /* <DEDUP_REMOVED lines=15> */
.L_x_1030:
[----:B------:R-:W-:Y:S05]  /*9920*/  BSYNC B0 ;  /* 0x0000000000007941 */ /* 0x000fea0003800000 */
.L_x_1029:
        /* <DEDUP_REMOVED lines=15> */
.L_x_1032:
[----:B------:R-:W-:Y:S05]  /*9a20*/  BSYNC B0 ;  /* 0x0000000000007941 */ /* 0x000fea0003800000 */
.L_x_1031:
        /* <DEDUP_REMOVED lines=15> */
.L_x_1034:
[----:B------:R-:W-:Y:S05]  /*9b20*/  BSYNC B0 ;  /* 0x0000000000007941 */ /* 0x000fea0003800000 */
.L_x_1033:
        /* <DEDUP_REMOVED lines=14> */
.L_x_1036:
[----:B------:R-:W-:Y:S05]  /*9c10*/  BSYNC B0 ;  /* 0x0000000000007941 */ /* 0x000fea0003800000 */
.L_x_1035:
        /* <DEDUP_REMOVED lines=13> */
[----:B--2---:R-:W-:-:S04]  /*9cf0*/  @!P2 LEA R6, P0, R5, c[0x0][0x200], 0x2 ;  /* 0x000080000506aa11 */ /* 0x004fc800078010ff */
[----:B------:R-:W-:Y:S01]  /*9d00*/  @!P2 LEA.HI.X R7, R5, c[0x0][0x204], R4, 0x2, P0 ;  /* 0x000081000507aa11 */ /* 0x000fe200000f1404 */
[----:B------:R-:W-:Y:S01]  /*9d10*/  @!P2 IMAD.MOV.U32 R4, RZ, RZ, 0x7f800000 ;  /* 0x7f800000ff04a424 */ /* 0x000fe200078e00ff */
[----:B------:R-:W-:-:S04]  /*9d20*/  @!P1 IADD3 R5, P0, R15, R3, RZ ;  /* 0x000000030f059210 */ /* 0x000fc80007f1e0ff */
[----:B------:R2:W-:Y:S01]  /*9d30*/  @!P2 STG.E [R6.64], R4 ;  /* 0x000000040600a986 */ /* 0x0005e2000c101908 */
[-C--:B------:R-:W-:Y:S02]  /*9d40*/  @!P1 LEA.HI.X.SX32 R15, R15, R16.reuse, 0x1, P0 ;  /* 0x000000100f0f9211 */ /* 0x080fe400000f0eff */
[C---:B--2---:R-:W-:Y:S02]  /*9d50*/  @!P1 LEA R6, P2, R5.reuse, c[0x0][0x200], 0x2 ;  /* 0x0000800005069a11 */ /* 0x044fe400078410ff */
[C---:B------:R-:W-:Y:S02]  /*9d60*/  @!P5 IADD3 R4, P0, R14.reuse, R3, RZ ;  /* 0x000000030e04d210 */ /* 0x040fe40007f1e0ff */
[----:B------:R-:W-:Y:S02]  /*9d70*/  @!P1 LEA.HI.X R7, R5, c[0x0][0x204], R15, 0x2, P2 ;  /* 0x0000810005079a11 */ /* 0x000fe400010f140f */
[----:B------:R-:W-:Y:S02]  /*9d80*/  @!P5 LEA.HI.X.SX32 R14, R14, R16, 0x1, P0 ;  /* 0x000000100e0ed211 */ /* 0x000fe400000f0eff */
[----:B------:R-:W-:-:S02]  /*9d90*/  @!P5 LEA R18, P2, R4, c[0x0][0x200], 0x2 ;  /* 0x000080000412da11 */ /* 0x000fc400078410ff */
[----:B------:R-:W-:Y:S02]  /*9da0*/  @!P4 IADD3 R5, P0, R13, R3, RZ ;  /* 0x000000030d05c210 */ /* 0x000fe40007f1e0ff */
[----:B------:R-:W-:Y:S01]  /*9db0*/  @!P5 LEA.HI.X R19, R4, c[0x0][0x204], R14, 0x2, P2 ;  /* 0x000081000413da11 */ /* 0x000fe200010f140e */
[----:B------:R-:W-:Y:S01]  /*9dc0*/  @!P1 IMAD.MOV.U32 R4, RZ, RZ, 0x7f800000 ;  /* 0x7f800000ff049424 */ /* 0x000fe200078e00ff */
[----:B------:R-:W-:Y:S02]  /*9dd0*/  ISETP.GE.OR P2, PT, R11, R0, P6 ;  /* 0x000000000b00720c */ /* 0x000fe40003746670 */
[----:B------:R-:W-:Y:S02]  /*9de0*/  @!P4 LEA.HI.X.SX32 R13, R13, R16, 0x1, P0 ;  /* 0x000000100d0dc211 */ /* 0x000fe400000f0eff */
[----:B------:R-:W-:Y:S01]  /*9df0*/  @!P4 LEA R14, P0, R5, c[0x0][0x200], 0x2 ;  /* 0x00008000050eca11 */ /* 0x000fe200078010ff */
[----:B------:R2:W-:Y:S01]  /*9e00*/  @!P1 STG.E [R6.64], R4 ;  /* 0x0000000406009986 */ /* 0x0005e2000c101908 */
[----:B------:R-:W-:-:S02]  /*9e10*/  ISETP.GE.OR P1, PT, R10, R0, P6 ;  /* 0x000000000a00720c */ /* 0x000fc40003726670 */
[----:B------:R-:W-:Y:S01]  /*9e20*/  @!P4 LEA.HI.X R15, R5, c[0x0][0x204], R13, 0x2, P0 ;  /* 0x00008100050fca11 */ /* 0x000fe200000f140d */
[----:B------:R-:W-:Y:S01]  /*9e30*/  @!P5 IMAD.MOV.U32 R5, RZ, RZ, 0x7f800000 ;  /* 0x7f800000ff05d424 */ /* 0x000fe200078e00ff */
[----:B------:R-:W-:-:S03]  /*9e40*/  ISETP.GE.OR P6, PT, R9, R0, P6 ;  /* 0x000000000900720c */ /* 0x000fc600037c6670 */
[----:B------:R-:W-:Y:S01]  /*9e50*/  @!P2 IMAD R11, R11, R2, RZ ;  /* 0x000000020b0ba224 */ /* 0x000fe200078e02ff */
[----:B------:R3:W-:Y:S01]  /*9e60*/  @!P5 STG.E [R18.64], R5 ;  /* 0x000000051200d986 */ /* 0x0007e2000c101908 */
[----:B------:R-:W-:-:S04]  /*9e70*/  @!P2 IMAD.MOV.U32 R8, RZ, RZ, 0x7f800000 ;  /* 0x7f800000ff08a424 */ /* 0x000fc800078e00ff */
[----:B------:R-:W-:Y:S01]  /*9e80*/  @!P1 IMAD R10, R10, R2, RZ ;  /* 0x000000020a0a9224 */ /* 0x000fe200078e02ff */
[----:B--2---:R-:W-:-:S04]  /*9e90*/  @!P3 IADD3 R4, P0, R12, R3, RZ ;  /* 0x000000030c04b210 */ /* 0x004fc80007f1e0ff */
[----:B------:R-:W-:Y:S02]  /*9ea0*/  @!P3 LEA.HI.X.SX32 R12, R12, R16, 0x1, P0 ;  /* 0x000000100c0cb211 */ /* 0x000fe400000f0eff */
[----:B------:R-:W-:Y:S01]  /*9eb0*/  @!P3 LEA R6, P0, R4, c[0x0][0x200], 0x2 ;  /* 0x000080000406ba11 */ /* 0x000fe200078010ff */
[----:B---3--:R-:W-:-:S03]  /*9ec0*/  @!P3 IMAD.MOV.U32 R5, RZ, RZ, 0x7f800000 ;  /* 0x7f800000ff05b424 */ /* 0x008fc600078e00ff */
[----:B------:R-:W-:Y:S02]  /*9ed0*/  @!P3 LEA.HI.X R7, R4, c[0x0][0x204], R12, 0x2, P0 ;  /* 0x000081000407ba11 */ /* 0x000fe400000f140c */
[----:B------:R-:W-:-:S04]  /*9ee0*/  @!P2 IADD3 R4, P0, R11, R3, RZ ;  /* 0x000000030b04a210 */ /* 0x000fc80007f1e0ff */
[----:B------:R-:W-:Y:S02]  /*9ef0*/  @!P2 LEA.HI.X.SX32 R11, R11, R16, 0x1, P0 ;  /* 0x000000100b0ba211 */ /* 0x000fe400000f0eff */
[----:B------:R-:W-:-:S04]  /*9f00*/  @!P2 LEA R12, P0, R4, c[0x0][0x200], 0x2 ;  /* 0x00008000040caa11 */ /* 0x000fc800078010ff */
[----:B------:R-:W-:Y:S02]  /*9f10*/  @!P2 LEA.HI.X R13, R4, c[0x0][0x204], R11, 0x2, P0 ;  /* 0x00008100040daa11 */ /* 0x000fe400000f140b */
[----:B------:R-:W-:-:S04]  /*9f20*/  @!P1 IADD3 R4, P0, R10, R3, RZ ;  /* 0x000000030a049210 */ /* 0x000fc80007f1e0ff */
[----:B------:R-:W-:Y:S02]  /*9f30*/  @!P1 LEA.HI.X.SX32 R10, R10, R16, 0x1, P0 ;  /* 0x000000100a0a9211 */ /* 0x000fe400000f0eff */
[----:B-1----:R-:W-:-:S04]  /*9f40*/  @!P1 LEA R20, P0, R4, c[0x0][0x200], 0x2 ;  /* 0x0000800004149a11 */ /* 0x002fc800078010ff */
[----:B------:R-:W-:Y:S01]  /*9f50*/  @!P1 LEA.HI.X R21, R4, c[0x0][0x204], R10, 0x2, P0 ;  /* 0x0000810004159a11 */ /* 0x000fe200000f140a */
[----:B------:R-:W-:-:S05]  /*9f60*/  @!P4 IMAD.MOV.U32 R4, RZ, RZ, 0x7f800000 ;  /* 0x7f800000ff04c424 */ /* 0x000fca00078e00ff */
[----:B------:R1:W-:Y:S04]  /*9f70*/  @!P4 STG.E [R14.64], R4 ;  /* 0x000000040e00c986 */ /* 0x0003e8000c101908 */
[----:B------:R2:W-:Y:S04]  /*9f80*/  @!P3 STG.E [R6.64], R5 ;  /* 0x000000050600b986 */ /* 0x0005e8000c101908 */
[----:B------:R2:W-:Y:S01]  /*9f90*/  @!P2 STG.E [R12.64], R8 ;  /* 0x000000080c00a986 */ /* 0x0005e2000c101908 */
[----:B-1----:R-:W-:-:S05]  /*9fa0*/  @!P1 IMAD.MOV.U32 R4, RZ, RZ, 0x7f800000 ;  /* 0x7f800000ff049424 */ /* 0x002fca00078e00ff */
[----:B------:R2:W-:Y:S01]  /*9fb0*/  @!P1 STG.E [R20.64], R4 ;  /* 0x0000000414009986 */ /* 0x0005e2000c101908 */
[----:B------:R-:W-:Y:S05]  /*9fc0*/  @P6 EXIT ;  /* 0x000000000000694d */ /* 0x000fea0003800000 */
[----:B------:R-:W-:Y:S02]  /*9fd0*/  IMAD R2, R9, R2, RZ ;  /* 0x0000000209027224 */ /* 0x000fe400078e02ff */
[----:B------:R-:W-:-:S03]  /*9fe0*/  IMAD.MOV.U32 R0, RZ, RZ, 0x7f800000 ;  /* 0x7f800000ff007424 */ /* 0x000fc600078e00ff */
[----:B------:R-:W-:-:S04]  /*9ff0*/  IADD3 R3, P0, R2, R3, RZ ;  /* 0x0000000302037210 */ /* 0x000fc80007f1e0ff */
[----:B------:R-:W-:Y:S02]  /*a000*/  LEA.HI.X.SX32 R2, R2, R16, 0x1, P0 ;  /* 0x0000001002027211 */ /* 0x000fe400000f0eff */
[----:B--2---:R-:W-:-:S04]  /*a010*/  LEA R4, P0, R3, c[0x0][0x200], 0x2 ;  /* 0x0000800003047a11 */ /* 0x004fc800078010ff */
[----:B------:R-:W-:-:S05]  /*a020*/  LEA.HI.X R5, R3, c[0x0][0x204], R2, 0x2, P0 ;  /* 0x0000810003057a11 */ /* 0x000fca00000f1402 */
[----:B------:R-:W-:Y:S01]  /*a030*/  STG.E [R4.64], R0 ;  /* 0x0000000004007986 */ /* 0x000fe2000c101908 */
[----:B------:R-:W-:Y:S05]  /*a040*/  EXIT ;  /* 0x000000000000794d */ /* 0x000fea0003800000 */
.L_x_1037:
        /* <DEDUP_REMOVED lines=11> */
.L_x_2127:


//--------------------- .text._ZN5flash16flash_fwd_kernelI23Flash_fwd_kernel_traitsILi64ELi128ELi64ELi4ELb0ELb0EN7cutlass10bfloat16_tE19Flash_kernel_traitsILi64ELi128ELi64ELi4ES3_EELb1ELb0ELb0ELb0ELb0ELb0ELb0ELb0EEEvNS_16Flash_fwd_paramsE --------------------------
	.section	.text._ZN5flash16flash_fwd_kernelI23Flash_fwd_kernel_traitsILi64ELi128ELi64ELi4ELb0ELb0EN7cutlass10bfloat16_tE19Flash_kernel_traitsILi64ELi128ELi64ELi4ES3_EELb1ELb0ELb0ELb0ELb0ELb0ELb0ELb0EEEvNS_16Flash_fwd_paramsE,"ax",@progbits
	.sectioninfo	@"SHI_REGISTERS=255"
	.align	128
        .global         _ZN5flash16flash_fwd_kernelI23Flash_fwd_kernel_traitsILi64ELi128ELi64ELi4ELb0ELb0EN7cutlass10bfloat16_tE19Flash_kernel_traitsILi64ELi128ELi64ELi4ES3_EELb1ELb0ELb0ELb0ELb0ELb0ELb0ELb0EEEvNS_16Flash_fwd_paramsE
        .type           _ZN5flash16flash_fwd_kernelI23Flash_fwd_kernel_traitsILi64ELi128ELi64ELi4ELb0ELb0EN7cutlass10bfloat16_tE19Flash_kernel_traitsILi64ELi128ELi64ELi4ES3_EELb1ELb0ELb0ELb0ELb0ELb0ELb0ELb0EEEvNS_16Flash_fwd_paramsE,@function
        .size           _ZN5flash16flash_fwd_kernelI23Flash_fwd_kernel_traitsILi64ELi128ELi64ELi4ELb0ELb0EN7cutlass10bfloat16_tE19Flash_kernel_traitsILi64ELi128ELi64ELi4ES3_EELb1ELb0ELb0ELb0ELb0ELb0ELb0ELb0EEEvNS_16Flash_fwd_paramsE,(.L_x_2128 - _ZN5flash16flash_fwd_kernelI23Flash_fwd_kernel_traitsILi64ELi128ELi64ELi4ELb0ELb0EN7cutlass10bfloat16_tE19Flash_kernel_traitsILi64ELi128ELi64ELi4ES3_EELb1ELb0ELb0ELb0ELb0ELb0ELb0ELb0EEEvNS_16Flash_fwd_paramsE)
        .other          _ZN5flash16flash_fwd_kernelI23Flash_fwd_kernel_traitsILi64ELi128ELi64ELi4ELb0ELb0EN7cutlass10bfloat16_tE19Flash_kernel_traitsILi64ELi128ELi64ELi4ES3_EELb1ELb0ELb0ELb0ELb0ELb0ELb0ELb0EEEvNS_16Flash_fwd_paramsE,@"STO_CUDA_ENTRY STV_DEFAULT"
_ZN5flash16flash_fwd_kernelI23Flash_fwd_kernel_traitsILi64ELi128ELi64ELi4ELb0ELb0EN7cutlass10bfloat16_tE19Flash_kernel_traitsILi64ELi128ELi64ELi4ES3_EELb1ELb0ELb0ELb0ELb0ELb0ELb0ELb0EEEvNS_16Flash_fwd_paramsE:
.text._ZN5flash16flash_fwd_kernelI23Flash_fwd_kernel_traitsILi64ELi128ELi64ELi4ELb0ELb0EN7cutlass10bfloat16_tE19Flash_kernel_traitsILi64ELi128ELi64ELi4ES3_EELb1ELb0ELb0ELb0ELb0ELb0ELb0ELb0EEEvNS_16Flash_fwd_paramsE:
[----:B------:R-:W-:-:S03]  /*0000*/  MOV R1, c[0x0][0x28] ;  /* 0x00000a0000017a02 */ /* 0x000fc60000000f00 */
[----:B------:R-:W-:Y:S01]  /*0010*/  ULDC.U8 UR4, c[0x0][0x304] ;  /* 0x0000c10000047ab9 */ /* 0x000fe20000000000 */
[----:B------:R-:W-:Y:S01]  /*0020*/  IADD3 R1, R1, -0x10, RZ ;  /* 0xfffffff001017810 */ /* 0x000fe20007ffe0ff */
[----:B------:R-:W-:Y:S01]  /*0030*/  ULDC.64 UR18, c[0x0][0x2f0] ;  /* 0x0000bc0000127ab9 */ /* 0x000fe20000000a00 */
[----:B------:R-:W-:Y:S01]  /*0040*/  ISETP.NE.AND P1, PT, RZ, UR4, PT ;  /* 0x00000004ff007c0c */ /* 0x000fe2000bf25270 */
[----:B------:R-:W-:Y:S01]  /*0050*/  IMAD.U32 R2, RZ, RZ, UR18 ;  /* 0x00000012ff027e24 */ /* 0x000fe2000f8e00ff */
[----:B------:R-:W-:Y:S01]  /*0060*/  ULDC.64 UR16, c[0x0][0x118] ;  /* 0x0000460000107ab9 */ /* 0x000fe20000000a00 */
[----:B------:R-:W-:Y:S02]  /*0070*/  IMAD.U32 R3, RZ, RZ, UR19 ;  /* 0x00000013ff037e24 */ /* 0x000fe4000f8e00ff */
[----:B------:R-:W-:-:S08]  /*0080*/  IMAD.MOV.U32 R6, RZ, RZ, c[0x0][0x2f8] ;  /* 0x0000be00ff067624 */ /* 0x000fd000078e00ff */
[----:B------:R1:W2:Y:S01]  /*0090*/  @P1 LDG.E.64 R4, [R2.64] ;  /* 0x0000001002041981 */ /* 0x0002a2000c1e1b00 */
[----:B------:R-:W-:Y:S02]  /*00a0*/  IMAD.MOV.U32 R7, RZ, RZ, c[0x0][0x2fc] ;  /* 0x0000bf00ff077624 */ /* 0x000fe400078e00ff */
[----:B-1----:R-:W-:Y:S02]  /*00b0*/  @P1 IMAD.MOV.U32 R2, RZ, RZ, R6 ;  /* 0x000000ffff021224 */ /* 0x002fe400078e0006 */
[----:B------:R-:W-:-:S06]  /*00c0*/  @P1 IMAD.MOV.U32 R3, RZ, RZ, R7 ;  /* 0x000000ffff031224 */ /* 0x000fcc00078e0007 */
[----:B------:R-:W3:Y:S01]  /*00d0*/  @P1 LDG.E.64 R2, [R2.64] ;  /* 0x0000001002021981 */ /* 0x000ee2000c1e1b00 */
[----:B------:R-:W1:Y:S01]  /*00e0*/  LDC.U8 R8, c[0x0][0x312] ;  /* 0x0000c480ff087b82 */ /* 0x000e620000000000 */
[----:B------:R-:W-:Y:S02]  /*00f0*/  ISETP.NE.U32.AND P3, PT, RZ, c[0x0][0x240], PT ;  /* 0x00009000ff007a0c */ /* 0x000fe40003f65070 */
[----:B------:R-:W4:Y:S01]  /*0100*/  S2R R183, SR_CTAID.X ;  /* 0x0000000000b77919 */ /* 0x000f220000002500 */
[----:B------:R-:W-:Y:S02]  /*0110*/  MOV R22, 0x4 ;  /* 0x0000000400167802 */ /* 0x000fe40000000f00 */
[----:B------:R-:W-:Y:S01]  /*0120*/  ISETP.NE.AND.EX P3, PT, RZ, c[0x0][0x244], PT, P3 ;  /* 0x00009100ff007a0c */ /* 0x000fe20003f65330 */
[----:B------:R-:W4:Y:S01]  /*0130*/  S2R R18, SR_CTAID.Y ;  /* 0x0000000000127919 */ /* 0x000f220000002600 */
[----:B------:R-:W-:-:S03]  /*0140*/  MOV R248, 0xffffffff ;  /* 0xffffffff00f87802 */ /* 0x000fc60000000f00 */
[----:B------:R-:W4:Y:S04]  /*0150*/  S2R R21, SR_CTAID.Z ;  /* 0x0000000000157919 */ /* 0x000f280000002700 */
[----:B------:R-:W4:Y:S01]  /*0160*/  S2R R42, SR_TID.X ;  /* 0x00000000002a7919 */ /* 0x000f220000002100 */
[----:B-1----:R-:W-:Y:S02]  /*0170*/  ISETP.NE.AND P4, PT, R8, RZ, PT ;  /* 0x000000ff0800720c */ /* 0x002fe40003f85270 */
[----:B----4-:R-:W-:-:S04]  /*0180*/  LOP3.LUT R0, R21, R183, R18, 0xfe, !PT ;  /* 0x000000b715007212 */ /* 0x010fc800078efe12 */
[----:B------:R-:W-:-:S13]  /*0190*/  LOP3.LUT P2, RZ, R0, R42, RZ, 0xfc, !PT ;  /* 0x0000002a00ff7212 */ /* 0x000fda000784fcff */
[----:B------:R-:W-:Y:S02]  /*01a0*/  @!P2 IMAD.MOV.U32 R8, RZ, RZ, c[0x0][0x308] ;  /* 0x0000c200ff08a624 */ /* 0x000fe400078e00ff */
[----:B------:R-:W-:Y:S01]  /*01b0*/  @!P2 IMAD.MOV.U32 R9, RZ, RZ, c[0x0][0x30c] ;  /* 0x0000c300ff09a624 */ /* 0x000fe200078e00ff */
[----:B--2---:R1:W2:Y:S08]  /*01c0*/  @P1 R2UR UR18, R4 ;  /* 0x00000000041213c2 */ /* 0x0042b000000e0000 */
[----:B------:R1:W4:Y:S02]  /*01d0*/  @P1 R2UR UR19, R5 ;  /* 0x00000000051313c2 */ /* 0x00032400000e0000 */
[----:B-1----:R-:W-:Y:S01]  /*01e0*/  IMAD.WIDE R4, R18, R22, c[0x0][0x240] ;  /* 0x0000900012047625 */ /* 0x002fe200078e0216 */
[----:B---3--:R-:W-:-:S03]  /*01f0*/  @P1 IADD3 R6, P0, R2, c[0x0][0x300], RZ ;  /* 0x0000c00002061a10 */ /* 0x008fc60007f1e0ff */
[----:B--2---:R-:W-:Y:S02]  /*0200*/  IMAD.U32 R2, RZ, RZ, UR18 ;  /* 0x00000012ff027e24 */ /* 0x004fe4000f8e00ff */
[----:B------:R-:W-:Y:S01]  /*0210*/  @P1 IMAD.X R7, RZ, RZ, R3, P0 ;  /* 0x000000ffff071224 */ /* 0x000fe200000e0603 */
[----:B------:R-:W-:Y:S01]  /*0220*/  ISETP.NE.U32.AND P0, PT, RZ, c[0x0][0x250], PT ;  /* 0x00009400ff007a0c */ /* 0x000fe20003f05070 */
[----:B----4-:R-:W-:Y:S01]  /*0230*/  IMAD.U32 R3, RZ, RZ, UR19 ;  /* 0x00000013ff037e24 */ /* 0x010fe2000f8e00ff */
[----:B------:R-:W-:Y:S02]  /*0240*/  ISETP.EQ.U32.AND P1, PT, RZ, c[0x0][0x248], PT ;  /* 0x00009200ff007a0c */ /* 0x000fe40003f22070 */
[----:B------:R-:W-:Y:S02]  /*0250*/  ISETP.NE.AND.EX P0, PT, RZ, c[0x0][0x254], PT, P0 ;  /* 0x00009500ff007a0c */ /* 0x000fe40003f05300 */
[----:B------:R1:W-:Y:S01]  /*0260*/  @!P2 STG.E.64 [R8.64], R2 ;  /* 0x000000020800a986 */ /* 0x0003e2000c101b10 */
[----:B------:R-:W-:-:S02]  /*0270*/  SHF.R.S32.HI R19, RZ, 0x1f, R42 ;  /* 0x0000001fff137819 */ /* 0x000fc4000001142a */
[----:B------:R-:W-:Y:S01]  /*0280*/  ISETP.EQ.OR.EX P1, PT, RZ, c[0x0][0x24c], !P4, P1 ;  /* 0x00009300ff007a0c */ /* 0x000fe20006722710 */
[----:B-1----:R-:W-:Y:S02]  /*0290*/  @!P2 IMAD.MOV.U32 R2, RZ, RZ, R6 ;  /* 0x000000ffff02a224 */ /* 0x002fe400078e0006 */
[----:B------:R-:W-:-:S05]  /*02a0*/  @!P2 IMAD.MOV.U32 R3, RZ, RZ, R7 ;  /* 0x000000ffff03a224 */ /* 0x000fca00078e0007 */
[----:B------:R1:W-:Y:S04]  /*02b0*/  @!P2 STG.E.64 [R8.64+0x8], R2 ;  /* 0x000008020800a986 */ /* 0x0003e8000c101b10 */
[----:B------:R2:W3:Y:S04]  /*02c0*/  @P3 LDG.E R248, [R4.64] ;  /* 0x0000001004f83981 */ /* 0x0004e8000c1e1900 */
[----:B--2---:R-:W3:Y:S01]  /*02d0*/  @P3 LDG.E R4, [R4.64+0x4] ;  /* 0x0000041004043981 */ /* 0x004ee2000c1e1900 */
[----:B-1----:R-:W-:Y:S02]  /*02e0*/  IMAD.MOV.U32 R8, RZ, RZ, RZ ;  /* 0x000000ffff087224 */ /* 0x002fe400078e00ff */
[----:B------:R-:W-:Y:S01]  /*02f0*/  @P0 IMAD.WIDE R2, R18, R22, c[0x0][0x250] ;  /* 0x0000940012020625 */ /* 0x000fe200078e0216 */
[----:B------:R-:W-:-:S02]  /*0300*/  LEA.HI R17, R19, R42, RZ, 0x5 ;  /* 0x0000002a13117211 */ /* 0x000fc400078f28ff */
[----:B------:R-:W-:Y:S01]  /*0310*/  ISETP.NE.U32.AND P2, PT, RZ, c[0x0][0x248], PT ;  /* 0x00009200ff007a0c */ /* 0x000fe20003f45070 */
[C---:B------:R-:W-:Y:S01]  /*0320*/  IMAD R0, R18.reuse, c[0x0][0x1c0], R21 ;  /* 0x0000700012007a24 */ /* 0x040fe200078e0215 */
[----:B------:R1:W5:Y:S01]  /*0330*/  @P0 LDG.E R8, [R2.64] ;  /* 0x0000001002080981 */ /* 0x000362000c1e1900 */
[----:B------:R-:W-:Y:S01]  /*0340*/  IMAD.MOV.U32 R9, RZ, RZ, -0x1 ;  /* 0xffffffffff097424 */ /* 0x000fe200078e00ff */
[----:B------:R-:W-:Y:S01]  /*0350*/  ISETP.NE.AND.EX P2, PT, RZ, c[0x0][0x24c], PT, P2 ;  /* 0x00009300ff007a0c */ /* 0x000fe20003f45320 */
[----:B------:R-:W-:Y:S01]  /*0360*/  IMAD.WIDE R10, R18, R22, c[0x0][0x248] ;  /* 0x00009200120a7625 */ /* 0x000fe200078e0216 */
[----:B------:R-:W-:-:S04]  /*0370*/  SHF.L.U32 R0, R0, 0x5, RZ ;  /* 0x0000000500007819 */ /* 0x000fc800000006ff */
[----:B------:R2:W5:Y:S01]  /*0380*/  @!P1 LDG.E R9, [R10.64] ;  /* 0x000000100a099981 */ /* 0x000562000c1e1900 */
[----:B-1----:R-:W-:-:S05]  /*0390*/  LOP3.LUT R2, R17, 0xffffffe0, RZ, 0xc0, !PT ;  /* 0xffffffe011027812 */ /* 0x002fca00078ec0ff */
[----:B------:R-:W-:-:S05]  /*03a0*/  IMAD.IADD R249, R42, 0x1, -R2 ;  /* 0x000000012af97824 */ /* 0x000fca00078e0a02 */
[--C-:B------:R-:W-:Y:S02]  /*03b0*/  IADD3 R216, P1, P0, R0, R6, R249.reuse ;  /* 0x0000000600d87210 */ /* 0x100fe4000783e0f9 */
[----:B------:R-:W-:Y:S02]  /*03c0*/  SHF.R.S32.HI R0, RZ, 0x1f, R0 ;  /* 0x0000001fff007819 */ /* 0x000fe40000011400 */
[----:B------:R-:W-:-:S04]  /*03d0*/  SHF.R.S32.HI R2, RZ, 0x1f, R249 ;  /* 0x0000001fff027819 */ /* 0x000fc800000114f9 */
[----:B------:R-:W-:Y:S01]  /*03e0*/  IADD3.X R206, R0, R7, R2, P1, P0 ;  /* 0x0000000700ce7210 */ /* 0x000fe20000fe0402 */
[----:B---3--:R-:W-:Y:S02]  /*03f0*/  @P3 IMAD.IADD R14, R4, 0x1, -R248 ;  /* 0x00000001040e3824 */ /* 0x008fe400078e0af8 */
[----:B------:R-:W-:Y:S01]  /*0400*/  @!P3 IMAD.MOV.U32 R14, RZ, RZ, c[0x0][0x214] ;  /* 0x00008500ff0eb624 */ /* 0x000fe200078e00ff */
[----:B------:R-:W-:Y:S05]  /*0410*/  @!P2 BRA `(.L_x_1038) ;  /* 0x000000400000a947 */ /* 0x000fea0003800000 */
[----:B--2---:R-:W2:Y:S02]  /*0420*/  @P4 LDG.E R0, [R10.64+0x4] ;  /* 0x000004100a004981 */ /* 0x004ea4000c1e1900 */
[----:B--2--5:R-:W-:-:S06]  /*0430*/  @P4 IADD3 R0, R0, -R9, RZ ;  /* 0x8000000900004210 */ /* 0x024fcc0007ffe0ff */
[----:B------:R1:W5:Y:S01]  /*0440*/  @!P4 LDG.E R0, [R10.64] ;  /* 0x000000100a00c981 */ /* 0x000362000c1e1900 */
[----:B------:R-:W-:Y:S05]  /*0450*/  BRA `(.L_x_1039) ;  /* 0x0000001000007947 */ /* 0x000fea0003800000 */
.L_x_1038:
[----:B--2---:R-:W-:Y:S02]  /*0460*/  MOV R0, c[0x0][0x218] ;  /* 0x0000860000007a02 */ /* 0x004fe40000000f00 */
.L_x_1039:
        /* <DEDUP_REMOVED lines=18> */
[----:B------:R-:W2:Y:S01]  /*0590*/  LDC.U8 R201, c[0x0][0x2d8] ;  /* 0x0000b600ffc97b82 */ /* 0x000ea20000000000 */
[----:B------:R-:W-:-:S11]  /*05a0*/  ISETP.NE.AND P0, PT, R9, -0x1, PT ;  /* 0xffffffff0900780c */ /* 0x000fd60003f05270 */
[----:B------:R-:W-:Y:S01]  /*05b0*/  @!P1 SHF.R.S32.HI R4, RZ, 0x1f, R18 ;  /* 0x0000001fff049819 */ /* 0x000fe20000011412 */
[----:B------:R-:W-:Y:S01]  /*05c0*/  @P1 IMAD.WIDE.U32 R2, R248, c[0x0][0x190], RZ ;  /* 0x00006400f8021a25 */ /* 0x000fe200078e00ff */
[----:B------:R-:W-:-:S03]  /*05d0*/  @P0 IADD3 R0, R8, R9, RZ ;  /* 0x0000000908000210 */ /* 0x000fc60007ffe0ff */
[----:B------:R-:W-:Y:S01]  /*05e0*/  @!P1 IMAD R6, R4, c[0x0][0x178], RZ ;  /* 0x00005e0004069a24 */ /* 0x000fe200078e02ff */
[----:B------:R-:W-:Y:S01]  /*05f0*/  @P1 MOV R7, R2 ;  /* 0x0000000200071202 */ /* 0x000fe20000000f00 */
[----:B-1----:R-:W-:Y:S02]  /*0600*/  @P1 IMAD R11, R248, c[0x0][0x194], R3 ;  /* 0x00006500f80b1a24 */ /* 0x002fe400078e0203 */
        /* <DEDUP_REMOVED lines=8> */
[----:B--2---:R-:W-:Y:S01]  /*0690*/  SHF.R.S32.HI R0, RZ, 0x1f, R8 ;  /* 0x0000001fff007819 */ /* 0x004fe20000011408 */
        /* <DEDUP_REMOVED lines=10> */
.L_x_1041:
[----:B--2---:R-:W-:Y:S02]  /*0740*/  IABS R4, c[0x0][0x1c8] ;  /* 0x0000720000047a13 */ /* 0x004fe40000000000 */
        /* <DEDUP_REMOVED lines=41> */
.L_x_1042:
[CC--:B------:R-:W-:Y:S01]  /*09e0*/  LEA.HI R0, R19.reuse, R42.reuse, RZ, 0x3 ;  /* 0x0000002a13007211 */ /* 0x0c0fe200078f18ff */
[----:B------:R-:W-:Y:S01]  /*09f0*/  IMAD.IADD R246, R14, 0x1, -R246 ;  /* 0x000000010ef67824 */ /* 0x000fe200078e0af6 */
[----:B------:R-:W-:Y:S01]  /*0a00*/  LEA.HI R4, R19, R42, RZ, 0x6 ;  /* 0x0000002a13047211 */ /* 0x000fe200078f30ff */
[----:B------:R-:W-:Y:S01]  /*0a10*/  IMAD R5, R5, c[0x0][0x1a8], RZ ;  /* 0x00006a0005057a24 */ /* 0x000fe200078e02ff */
[----:B------:R-:W-:Y:S01]  /*0a20*/  SHF.R.S32.HI R242, RZ, 0x3, R0 ;  /* 0x00000003fff27819 */ /* 0x000fe20000011400 */
[----:B------:R-:W-:Y:S01]  /*0a30*/  BSSY B0, `(.L_x_1043) ;  /* 0x0000026000007945 */ /* 0x000fe20003800000 */
[----:B------:R-:W-:Y:S01]  /*0a40*/  LOP3.LUT R2, R0, 0xfffffff8, RZ, 0xc0, !PT ;  /* 0xfffffff800027812 */ /* 0x000fe200078ec0ff */
[----:B------:R-:W-:Y:S01]  /*0a50*/  IMAD.SHL.U32 R4, R4, 0x8, RZ ;  /* 0x0000000804047824 */ /* 0x000fe200078e00ff */
[----:B------:R-:W-:Y:S01]  /*0a60*/  SHF.R.S32.HI R243, RZ, 0x1f, R242 ;  /* 0x0000001ffff37819 */ /* 0x000fe200000114f2 */
[----:B------:R-:W-:Y:S01]  /*0a70*/  IMAD.SHL.U32 R0, R242, 0x40, RZ ;  /* 0x00000040f2007824 */ /* 0x000fe200078e00ff */
[----:B------:R-:W-:Y:S01]  /*0a80*/  SHF.R.S32.HI R154, RZ, 0x5, R17 ;  /* 0x00000005ff9a7819 */ /* 0x000fe20000011411 */
[----:B------:R-:W-:-:S02]  /*0a90*/  IMAD.IADD R20, R42, 0x1, -R2 ;  /* 0x000000012a147824 */ /* 0x000fc400078e0a02 */
[----:B------:R-:W-:Y:S01]  /*0aa0*/  IMAD.WIDE R238, R183, 0x80, R242 ;  /* 0x00000080b7ee7825 */ /* 0x000fe200078e02f2 */
[----:B------:R-:W-:-:S03]  /*0ab0*/  LOP3.LUT R0, R0, 0x1c0, RZ, 0xc0, !PT ;  /* 0x000001c000007812 */ /* 0x000fc600078ec0ff */
[----:B------:R-:W-:-:S05]  /*0ac0*/  IMAD.SHL.U32 R240, R20, 0x8, RZ ;  /* 0x0000000814f07824 */ /* 0x000fca00078e00ff */
[----:B------:R-:W-:Y:S02]  /*0ad0*/  LOP3.LUT R3, R0, 0x38, R240, 0xf8, !PT ;  /* 0x0000003800037812 */ /* 0x000fe400078ef8f0 */
[----:B------:R-:W-:Y:S02]  /*0ae0*/  SHF.R.U32.HI R0, RZ, 0x3, R0 ;  /* 0x00000003ff007819 */ /* 0x000fe40000011600 */
[----:B------:R-:W-:Y:S02]  /*0af0*/  IADD3 R2, P0, R240, R7, RZ ;  /* 0x00000007f0027210 */ /* 0x000fe40007f1e0ff */
[----:B------:R-:W-:Y:S02]  /*0b00*/  SHF.R.S32.HI R241, RZ, 0x1f, R240 ;  /* 0x0000001ffff17819 */ /* 0x000fe400000114f0 */
[----:B------:R-:W-:-:S03]  /*0b10*/  LOP3.LUT R0, R3, R0, RZ, 0x3c, !PT ;  /* 0x0000000003007212 */ /* 0x000fc600078e3cff */
[----:B------:R-:W-:Y:S01]  /*0b20*/  IMAD.X R3, R241, 0x1, R11, P0 ;  /* 0x00000001f1037824 */ /* 0x000fe200000e060b */
[----:B------:R-:W-:Y:S02]  /*0b30*/  ISETP.GE.AND P0, PT, R242, R246, PT ;  /* 0x000000f6f200720c */ /* 0x000fe40003f06270 */
[----:B------:R-:W-:Y:S01]  /*0b40*/  LOP3.LUT R4, R0, 0xfffffe00, R4, 0xf8, !PT ;  /* 0xfffffe0000047812 */ /* 0x000fe200078ef804 */
[C---:B------:R-:W-:Y:S01]  /*0b50*/  IMAD R0, R21.reuse, c[0x0][0x1ac], R5 ;  /* 0x00006b0015007a24 */ /* 0x040fe200078e0205 */
[----:B------:R-:W-:Y:S01]  /*0b60*/  SHF.R.S32.HI R11, RZ, 0x1f, R10 ;  /* 0x0000001fff0b7819 */ /* 0x000fe2000001140a */
[----:B------:R-:W-:-:S04]  /*0b70*/  IMAD.WIDE.U32 R8, R21, c[0x0][0x1a8], R2 ;  /* 0x00006a0015087a25 */ /* 0x000fc800078e0002 */
[----:B------:R-:W-:Y:S02]  /*0b80*/  IMAD.SHL.U32 R199, R4, 0x2, RZ ;  /* 0x0000000204c77824 */ /* 0x000fe400078e00ff */
[----:B------:R-:W-:Y:S02]  /*0b90*/  IMAD.IADD R7, R9, 0x1, R0 ;  /* 0x0000000109077824 */ /* 0x000fe400078e0200 */
        /* <DEDUP_REMOVED lines=15> */
.L_x_1044:
[----:B------:R-:W-:Y:S05]  /*0c90*/  BSYNC B0 ;  /* 0x0000000000007941 */ /* 0x000fea0003800000 */
.L_x_1043:
[----:B------:R-:W-:Y:S01]  /*0ca0*/  IADD3 R251, R242, 0x10, RZ ;  /* 0x00000010f2fb7810 */ /* 0x000fe20007ffe0ff */
[----:B------:R-:W-:Y:S03]  /*0cb0*/  BSSY B0, `(.L_x_1045) ;  /* 0x0000014000007945 */ /* 0x000fe60003800000 */
[----:B------:R-:W-:-:S13]  /*0cc0*/  ISETP.GE.AND P0, PT, R251, R246, PT ;  /* 0x000000f6fb00720c */ /* 0x000fda0003f06270 */
[----:B------:R-:W-:Y:S05]  /*0cd0*/  @P0 BRA `(.L_x_1046) ;  /* 0x0000011000000947 */ /* 0x000fea0003800000 */
[----:B------:R-:W-:-:S13]  /*0ce0*/  ISETP.GE.AND P0, PT, R240, c[0x0][0x220], PT ;  /* 0x00008800f0007a0c */ /* 0x000fda0003f06270 */
[----:B------:R3:W-:Y:S01]  /*0cf0*/  @P0 STS.128 [R199+0x800], RZ ;  /* 0x000800ffc7000388 */ /* 0x0007e20000000c00 */
        /* <DEDUP_REMOVED lines=15> */
.L_x_1046:
[----:B------:R-:W-:Y:S05]  /*0df0*/  BSYNC B0 ;  /* 0x0000000000007941 */ /* 0x000fea0003800000 */
.L_x_1045:
        /* <DEDUP_REMOVED lines=21> */
.L_x_1048:
[----:B------:R-:W-:Y:S05]  /*0f50*/  BSYNC B0 ;  /* 0x0000000000007941 */ /* 0x000fea0003800000 */
.L_x_1047:
        /* <DEDUP_REMOVED lines=21> */
.L_x_1050:
[----:B------:R-:W-:Y:S05]  /*10b0*/  BSYNC B0 ;  /* 0x0000000000007941 */ /* 0x000fea0003800000 */
.L_x_1049:
[----:B------:R-:W-:Y:S01]  /*10c0*/  IADD3 R0, R242, 0x40, RZ ;  /* 0x00000040f2007810 */ /* 0x000fe20007ffe0ff */
[----:B------:R-:W-:Y:S03]  /*10d0*/  BSSY B0, `(.L_x_1051) ;  /* 0x0000015000007945 */ /* 0x000fe60003800000 */
[----:B------:R-:W-:Y:S01]  /*10e0*/  ISETP.GE.AND P0, PT, R0, R246, PT ;  /* 0x000000f60000720c */ /* 0x000fe20003f06270 */
[----:B------:R1:W-:-:S12]  /*10f0*/  STL [R1+0xc], R0 ;  /* 0x00000c0001007387 */ /* 0x0003d80000100800 */
[----:B------:R-:W-:Y:S05]  /*1100*/  @P0 BRA `(.L_x_1052) ;  /* 0x0000011000000947 */ /* 0x000fea0003800000 */
[----:B------:R-:W-:-:S13]  /*1110*/  ISETP.GE.AND P0, PT, R240, c[0x0][0x220], PT ;  /* 0x00008800f0007a0c */ /* 0x000fda0003f06270 */
[----:B------:R1:W-:Y:S01]  /*1120*/  @P0 STS.128 [R199+0x2000], RZ ;  /* 0x002000ffc7000388 */ /* 0x0003e20000000c00 */
[----:B------:R-:W-:Y:S05]  /*1130*/  @P0 BRA `(.L_x_1052) ;  /* 0x000000e000000947 */ /* 0x000fea0003800000 */
[----:B--2---:R-:W-:Y:S01]  /*1140*/  IADD3 R4, P0, R238, 0x40, RZ ;  /* 0x00000040ee047810 */ /* 0x004fe20007f1e0ff */
[----:B------:R-:W-:Y:S01]  /*1150*/  IMAD.MOV.U32 R2, RZ, RZ, R8 ;  /* 0x000000ffff027224 */ /* 0x000fe200078e0008 */
[----:B------:R-:W-:-:S03]  /*1160*/  MOV R3, R7 ;  /* 0x0000000700037202 */ /* 0x000fc60000000f00 */
[----:B-1----:R-:W-:Y:S02]  /*1170*/  IMAD.X R0, RZ, RZ, R239, P0 ;  /* 0x000000ffff007224 */ /* 0x002fe400000e06ef */
        /* <DEDUP_REMOVED lines=10> */
.L_x_1052:
[----:B------:R-:W-:Y:S05]  /*1220*/  BSYNC B0 ;  /* 0x0000000000007941 */ /* 0x000fea0003800000 */
.L_x_1051:
[----:B-1----:R-:W-:Y:S01]  /*1230*/  IADD3 R0, R242, 0x50, RZ ;  /* 0x00000050f2007810 */ /* 0x002fe20007ffe0ff */
        /* <DEDUP_REMOVED lines=21> */
.L_x_1054:
[----:B------:R-:W-:Y:S05]  /*1390*/  BSYNC B0 ;  /* 0x0000000000007941 */ /* 0x000fea0003800000 */
.L_x_1053:
        /* <DEDUP_REMOVED lines=22> */
.L_x_1056:
[----:B------:R-:W-:Y:S05]  /*1500*/  BSYNC B0 ;  /* 0x0000000000007941 */ /* 0x000fea0003800000 */
.L_x_1055:
[----:B-1----:R-:W-:Y:S01]  /*1510*/  IADD3 R0, R242, 0x70, RZ ;  /* 0x00000070f2007810 */ /* 0x002fe20007ffe0ff */
[----:B------:R-:W-:Y:S01]  /*1520*/  IMAD.MOV.U32 R182, RZ, RZ, c[0x0][0x198] ;  /* 0x00006600ffb67624 */ /* 0x000fe200078e00ff */
[----:B------:R-:W-:Y:S01]  /*1530*/  BSSY B0, `(.L_x_1057) ;  /* 0x0000018000007945 */ /* 0x000fe20003800000 */
[----:B------:R-:W-:Y:S01]  /*1540*/  IMAD.MOV.U32 R181, RZ, RZ, 0x6 ;  /* 0x00000006ffb57424 */ /* 0x000fe200078e00ff */
[----:B------:R-:W-:Y:S01]  /*1550*/  ISETP.GE.AND P0, PT, R0, R246, PT ;  /* 0x000000f60000720c */ /* 0x000fe20003f06270 */
[----:B------:R1:W-:Y:S01]  /*1560*/  STL [R1], R0 ;  /* 0x0000000001007387 */ /* 0x0003e20000100800 */
[C---:B------:R-:W-:Y:S02]  /*1570*/  IMAD.SHL.U32 R185, R182.reuse, 0x40, RZ ;  /* 0x00000040b6b97824 */ /* 0x040fe400078e00ff */
[----:B------:R-:W-:-:S09]  /*1580*/  SHF.L.U64.HI R181, R182, R181, c[0x0][0x19c] ;  /* 0x00006700b6b57619 */ /* 0x000fd200000102b5 */
[----:B------:R-:W-:Y:S05]  /*1590*/  @P0 BRA `(.L_x_1058) ;  /* 0x0000011000000947 */ /* 0x000fea0003800000 */
[----:B------:R-:W-:-:S13]  /*15a0*/  ISETP.GE.AND P0, PT, R240, c[0x0][0x220], PT ;  /* 0x00008800f0007a0c */ /* 0x000fda0003f06270 */
[----:B------:R1:W-:Y:S01]  /*15b0*/  @P0 STS.128 [R199+0x3800], RZ ;  /* 0x003800ffc7000388 */ /* 0x0003e20000000c00 */
[----:B------:R-:W-:Y:S05]  /*15c0*/  @P0 BRA `(.L_x_1058) ;  /* 0x000000e000000947 */ /* 0x000fea0003800000 */
[----:B------:R-:W-:Y:S01]  /*15d0*/  IADD3 R6, P0, R238, 0x70, RZ ;  /* 0x00000070ee067810 */ /* 0x000fe20007f1e0ff */
[----:B------:R-:W-:Y:S01]  /*15e0*/  IMAD.MOV.U32 R2, RZ, RZ, R8 ;  /* 0x000000ffff027224 */ /* 0x000fe200078e0008 */
[----:B------:R-:W-:-:S03]  /*15f0*/  MOV R3, R7 ;  /* 0x0000000700037202 */ /* 0x000fc60000000f00 */
[----:B-1----:R-:W-:Y:S02]  /*1600*/  IMAD.X R0, RZ, RZ, R239, P0 ;  /* 0x000000ffff007224 */ /* 0x002fe400000e06ef */
[----:B--2---:R-:W-:-:S04]  /*1610*/  IMAD.WIDE.U32 R4, R6, c[0x0][0x190], R2 ;  /* 0x0000640006047a25 */ /* 0x004fc800078e0002 */
        /* <DEDUP_REMOVED lines=9> */
.L_x_1058:
[----:B------:R-:W-:Y:S05]  /*16b0*/  BSYNC B0 ;  /* 0x0000000000007941 */ /* 0x000fea0003800000 */
.L_x_1057:
[----:B------:R-:W-:Y:S01]  /*16c0*/  IMAD R6, R243, c[0x0][0x198], RZ ;  /* 0x00006600f3067a24 */ /* 0x000fe200078e02ff */
[----:B------:R-:W-:Y:S01]  /*16d0*/  LEA.HI R14, R19, R42, RZ, 0x4 ;  /* 0x0000002a130e7211 */ /* 0x000fe200078f20ff */
[----:B-1----:R-:W-:Y:S01]  /*16e0*/  IMAD R0, R243, c[0x0][0x1a0], RZ ;  /* 0x00006800f3007a24 */ /* 0x002fe200078e02ff */
[----:B------:R-:W-:Y:S01]  /*16f0*/  LEA.HI.SX32 R41, R200, 0xffffffff, 0x1a ;  /* 0xffffffffc8297811 */ /* 0x000fe200078fd2ff */
[--C-:B--2---:R-:W-:Y:S01]  /*1700*/  IMAD.WIDE.U32 R4, R242, c[0x0][0x198], R240.reuse ;  /* 0x00006600f2047a25 */ /* 0x104fe200078e00f0 */
[----:B------:R-:W-:Y:S01]  /*1710*/  LOP3.LUT R7, R14, 0xfffffff0, RZ, 0xc0, !PT ;  /* 0xfffffff00e077812 */ /* 0x000fe200078ec0ff */
[----:B------:R-:W-:Y:S01]  /*1720*/  BSSY B0, `(.L_x_1059) ;  /* 0x000002e000007945 */ /* 0x000fe20003800000 */
[----:B------:R-:W-:Y:S01]  /*1730*/  MOV R21, 0x20 ;  /* 0x0000002000157802 */ /* 0x000fe20000000f00 */
[----:B------:R-:W-:Y:S01]  /*1740*/  IMAD.WIDE.U32 R2, R242, c[0x0][0x1a0], R240 ;  /* 0x00006800f2027a25 */ /* 0x000fe200078e00f0 */
[----:B------:R-:W-:-:S03]  /*1750*/  IADD3 R4, P1, R15, R4, RZ ;  /* 0x000000040f047210 */ /* 0x000fc60007f3e0ff */
[----:B------:R-:W-:Y:S01]  /*1760*/  IMAD R8, R242, c[0x0][0x19c], R6 ;  /* 0x00006700f2087a24 */ /* 0x000fe200078e0206 */
[----:B------:R-:W-:Y:S01]  /*1770*/  IADD3 R2, P0, R12, R2, RZ ;  /* 0x000000020c027210 */ /* 0x000fe20007f1e0ff */
[----:B------:R-:W-:Y:S01]  /*1780*/  IMAD R6, R242, c[0x0][0x1a4], R0 ;  /* 0x00006900f2067a24 */ /* 0x000fe200078e0200 */
[----:B------:R-:W-:Y:S01]  /*1790*/  IADD3 R0, -R7, R42, RZ ;  /* 0x0000002a07007210 */ /* 0x000fe20007ffe1ff */
[----:B------:R-:W-:Y:S01]  /*17a0*/  IMAD R7, R11, c[0x0][0x1b0], RZ ;  /* 0x00006c000b077a24 */ /* 0x000fe200078e02ff */
[----:B------:R-:W-:Y:S02]  /*17b0*/  IADD3.X R5, R16, R5, R8, P1, !PT ;  /* 0x0000000510057210 */ /* 0x000fe40000ffe408 */
[----:B------:R-:W-:Y:S01]  /*17c0*/  IADD3.X R3, R13, R3, R6, P0, !PT ;  /* 0x000000030d037210 */ /* 0x000fe200007fe406 */
[----:B------:R-:W-:Y:S01]  /*17d0*/  IMAD R6, R11, c[0x0][0x1b8], RZ ;  /* 0x00006e000b067a24 */ /* 0x000fe200078e02ff */
[----:B------:R-:W-:Y:S01]  /*17e0*/  SHF.R.S32.HI R8, RZ, 0x1f, R0 ;  /* 0x0000001fff087819 */ /* 0x000fe20000011400 */
[C---:B------:R-:W-:Y:S01]  /*17f0*/  IMAD R7, R10.reuse, c[0x0][0x1b4], R7 ;  /* 0x00006d000a077a24 */ /* 0x040fe200078e0207 */
[----:B------:R-:W-:Y:S01]  /*1800*/  SHF.R.S32.HI R11, RZ, 0x1f, R41 ;  /* 0x0000001fff0b7819 */ /* 0x000fe20000011429 */
[----:B------:R-:W-:Y:S01]  /*1810*/  IMAD R9, R10, c[0x0][0x1bc], R6 ;  /* 0x00006f000a097a24 */ /* 0x000fe200078e0206 */
[----:B------:R-:W-:Y:S01]  /*1820*/  LEA.HI R8, R8, R0, RZ, 0x3 ;  /* 0x0000000008087211 */ /* 0x000fe200078f18ff */
[----:B------:R-:W-:-:S03]  /*1830*/  IMAD.WIDE.U32 R210, R10, c[0x0][0x1b0], R4 ;  /* 0x00006c000ad27a25 */ /* 0x000fc600078e0004 */
[----:B------:R-:W-:Y:S01]  /*1840*/  LOP3.LUT R6, R8, 0xfffffff8, RZ, 0xc0, !PT ;  /* 0xfffffff808067812 */ /* 0x000fe200078ec0ff */
[----:B------:R-:W-:-:S03]  /*1850*/  IMAD.WIDE.U32 R244, R10, c[0x0][0x1b8], R2 ;  /* 0x00006e000af47a25 */ /* 0x000fc600078e0002 */
[----:B------:R-:W-:Y:S01]  /*1860*/  IADD3 R12, R0, -R6, RZ ;  /* 0x80000006000c7210 */ /* 0x000fe20007ffe0ff */
[----:B------:R-:W-:Y:S01]  /*1870*/  IMAD R10, R41, -0x40, R40 ;  /* 0xffffffc0290a7824 */ /* 0x000fe200078e0228 */
[----:B------:R-:W-:Y:S01]  /*1880*/  IADD3 R247, R245, R9, RZ ;  /* 0x00000009f5f77210 */ /* 0x000fe20007ffe0ff */
[----:B------:R-:W-:Y:S02]  /*1890*/  IMAD R0, R181, R41, RZ ;  /* 0x00000029b5007224 */ /* 0x000fe400078e02ff */
[----:B------:R-:W-:Y:S01]  /*18a0*/  IMAD.IADD R209, R211, 0x1, R7 ;  /* 0x00000001d3d17824 */ /* 0x000fe200078e0207 */
[----:B------:R-:W-:Y:S01]  /*18b0*/  ISETP.GE.AND P0, PT, R242, R10, PT ;  /* 0x0000000af200720c */ /* 0x000fe20003f06270 */
[----:B------:R-:W-:Y:S02]  /*18c0*/  IMAD.MOV.U32 R208, RZ, RZ, R210 ;  /* 0x000000ffffd07224 */ /* 0x000fe400078e00d2 */
[----:B------:R-:W-:Y:S01]  /*18d0*/  IMAD.MOV.U32 R4, RZ, RZ, 0x10 ;  /* 0x00000010ff047424 */ /* 0x000fe200078e00ff */
[----:B------:R-:W-:Y:S01]  /*18e0*/  R2P PR, R12, 0x6 ;  /* 0x000000060c007804 */ /* 0x000fe20000000000 */
[-C--:B------:R-:W-:Y:S01]  /*18f0*/  IMAD R6, R11, R185.reuse, R0 ;  /* 0x000000b90b067224 */ /* 0x080fe200078e0200 */
[----:B------:R-:W-:Y:S01]  /*1900*/  SHF.L.U32 R0, R8, 0x6, RZ ;  /* 0x0000000608007819 */ /* 0x000fe200000006ff */
[----:B------:R-:W-:-:S02]  /*1910*/  IMAD.WIDE.U32 R2, R41, R185, R208 ;  /* 0x000000b929027225 */ /* 0x000fc400078e00d0 */
[----:B------:R-:W-:Y:S02]  /*1920*/  SEL R4, R4, 0xfffffff0, !P1 ;  /* 0xfffffff004047807 */ /* 0x000fe40004800000 */
[----:B------:R-:W-:Y:S01]  /*1930*/  LOP3.LUT R153, R0, 0xfffffe00, RZ, 0xc0, !PT ;  /* 0xfffffe0000997812 */ /* 0x000fe200078ec0ff */
[----:B------:R-:W-:Y:S01]  /*1940*/  IMAD.IADD R7, R3, 0x1, R6 ;  /* 0x0000000103077824 */ /* 0x000fe200078e0206 */
        /* <DEDUP_REMOVED lines=11> */
.L_x_1060:
[----:B------:R-:W-:Y:S05]  /*1a00*/  BSYNC B0 ;  /* 0x0000000000007941 */ /* 0x000fea0003800000 */
.L_x_1059:
[----:B------:R-:W-:Y:S01]  /*1a10*/  ISETP.GE.AND P0, PT, R251, R10, PT ;  /* 0x0000000afb00720c */ /* 0x000fe20003f06270 */
[----:B------:R-:W-:Y:S01]  /*1a20*/  BSSY B0, `(.L_x_1061) ;  /* 0x000000f000007945 */ /* 0x000fe20003800000 */
[C---:B------:R-:W-:Y:S01]  /*1a30*/  SHF.L.U64.HI R186, R182.reuse, R22, c[0x0][0x19c] ;  /* 0x00006700b6ba7619 */ /* 0x040fe20000010216 */
[----:B------:R-:W-:-:S10]  /*1a40*/  IMAD.SHL.U32 R187, R182, 0x10, RZ ;  /* 0x00000010b6bb7824 */ /* 0x000fd400078e00ff */
[----:B------:R-:W-:Y:S05]  /*1a50*/  @P0 BRA `(.L_x_1062) ;  /* 0x000000b000000947 */ /* 0x000fea0003800000 */
[----:B------:R-:W-:-:S13]  /*1a60*/  ISETP.GE.AND P0, PT, R240, c[0x0][0x220], PT ;  /* 0x00008800f0007a0c */ /* 0x000fda0003f06270 */
[----:B------:R1:W-:Y:S01]  /*1a70*/  @P0 STS.128 [R199+0x4800], RZ ;  /* 0x004800ffc7000388 */ /* 0x0003e20000000c00 */
[----:B------:R-:W-:Y:S05]  /*1a80*/  @P0 BRA `(.L_x_1062) ;  /* 0x0000008000000947 */ /* 0x000fea0003800000 */
[----:B------:R-:W-:-:S05]  /*1a90*/  IADD3 R0, P0, R187, R2, RZ ;  /* 0x00000002bb007210 */ /* 0x000fca0007f1e0ff */
[----:B--2---:R-:W-:Y:S01]  /*1aa0*/  IMAD.X R9, R186, 0x1, R7, P0 ;  /* 0x00000001ba097824 */ /* 0x004fe200000e0607 */
[----:B------:R-:W-:-:S04]  /*1ab0*/  LEA R8, P0, R0, c[0x0][0x168], 0x1 ;  /* 0x00005a0000087a11 */ /* 0x000fc800078008ff */
[----:B------:R-:W-:-:S05]  /*1ac0*/  LEA.HI.X R9, R0, c[0x0][0x16c], R9, 0x1, P0 ;  /* 0x00005b0000097a11 */ /* 0x000fca00000f0c09 */
[----:B------:R-:W-:Y:S01]  /*1ad0*/  @!PT LDS RZ, [RZ] ;  /* 0x00000000fffff984 */ /* 0x000fe20000000800 */
[----:B------:R-:W-:Y:S01]  /*1ae0*/  @!PT LDS RZ, [RZ] ;  /* 0x00000000fffff984 */ /* 0x000fe20000000800 */
[----:B------:R-:W-:Y:S01]  /*1af0*/  @!PT LDS RZ, [RZ] ;  /* 0x00000000fffff984 */ /* 0x000fe20000000800 */
[----:B------:R2:W-:Y:S04]  /*1b00*/  LDGSTS.E.BYPASS.LTC128B.128 [R199+0x4800], [R8.64] ;  /* 0x0480000008c77fae */ /* 0x0005e8000b901d50 */
.L_x_1062:
[----:B------:R-:W-:Y:S05]  /*1b10*/  BSYNC B0 ;  /* 0x0000000000007941 */ /* 0x000fea0003800000 */
.L_x_1061:
[----:B------:R-:W-:Y:S01]  /*1b20*/  ISETP.GE.AND P0, PT, R250, R10, PT ;  /* 0x0000000afa00720c */ /* 0x000fe20003f06270 */
[----:B------:R-:W-:-:S12]  /*1b30*/  BSSY B0, `(.L_x_1063) ;  /* 0x000000e000007945 */ /* 0x000fd80003800000 */
[----:B------:R-:W-:Y:S05]  /*1b40*/  @P0 BRA `(.L_x_1064) ;  /* 0x000000c000000947 */ /* 0x000fea0003800000 */
[----:B------:R-:W-:-:S13]  /*1b50*/  ISETP.GE.AND P0, PT, R240, c[0x0][0x220], PT ;  /* 0x00008800f0007a0c */ /* 0x000fda0003f06270 */
[----:B------:R1:W-:Y:S01]  /*1b60*/  @P0 STS.128 [R199+0x5000], RZ ;  /* 0x005000ffc7000388 */ /* 0x0003e20000000c00 */
[----:B------:R-:W-:Y:S05]  /*1b70*/  @P0 BRA `(.L_x_1064) ;  /* 0x0000009000000947 */ /* 0x000fea0003800000 */
[----:B--2---:R-:W-:Y:S01]  /*1b80*/  IMAD.MOV.U32 R9, RZ, RZ, c[0x0][0x19c] ;  /* 0x00006700ff097624 */ /* 0x004fe200078e00ff */
        /* <DEDUP_REMOVED lines=8> */
.L_x_1064:
[----:B------:R-:W-:Y:S05]  /*1c10*/  BSYNC B0 ;  /* 0x0000000000007941 */ /* 0x000fea0003800000 */
.L_x_1063:
[----:B------:R-:W-:Y:S01]  /*1c20*/  ISETP.GE.AND P0, PT, R252, R10, PT ;  /* 0x0000000afc00720c */ /* 0x000fe20003f06270 */
[----:B------:R-:W-:-:S12]  /*1c30*/  BSSY B0, `(.L_x_1065) ;  /* 0x0000010000007945 */ /* 0x000fd80003800000 */
[----:B------:R-:W-:Y:S05]  /*1c40*/  @P0 BRA `(.L_x_1066) ;  /* 0x000000e000000947 */ /* 0x000fea0003800000 */
[----:B------:R-:W-:-:S13]  /*1c50*/  ISETP.GE.AND P0, PT, R240, c[0x0][0x220], PT ;  /* 0x00008800f0007a0c */ /* 0x000fda0003f06270 */
[----:B------:R1:W-:Y:S01]  /*1c60*/  @P0 STS.128 [R199+0x5800], RZ ;  /* 0x005800ffc7000388 */ /* 0x0003e20000000c00 */
[----:B------:R-:W-:Y:S05]  /*1c70*/  @P0 BRA `(.L_x_1066) ;  /* 0x000000b000000947 */ /* 0x000fea0003800000 */
[----:B------:R-:W-:Y:S01]  /*1c80*/  IMAD.MOV.U32 R6, RZ, RZ, R2 ;  /* 0x000000ffff067224 */ /* 0x000fe200078e0002 */
        /* <DEDUP_REMOVED lines=10> */
.L_x_1066:
[----:B------:R-:W-:Y:S05]  /*1d30*/  BSYNC B0 ;  /* 0x0000000000007941 */ /* 0x000fea0003800000 */
.L_x_1065:
[----:B------:R-:W0:Y:S01]  /*1d40*/  LDGDEPBAR ;  /* 0x00000000000079af */ /* 0x000e220000000000 */
[----:B------:R-:W-:Y:S01]  /*1d50*/  ISETP.GE.AND P1, PT, R242, R10, PT ;  /* 0x0000000af200720c */ /* 0x000fe20003f26270 */
[----:B------:R-:W-:Y:S01]  /*1d60*/  IMAD R0, R11, c[0x0][0x1a0], RZ ;  /* 0x000068000b007a24 */ /* 0x000fe200078e02ff */
[----:B------:R-:W-:Y:S01]  /*1d70*/  BSSY B0, `(.L_x_1067) ;  /* 0x0000013000007945 */ /* 0x000fe20003800000 */
[----:B------:R-:W-:-:S04]  /*1d80*/  IMAD.WIDE.U32 R6, R41, c[0x0][0x1a0], RZ ;  /* 0x0000680029067a25 */ /* 0x000fc800078e00ff */
[----:B------:R-:W-:Y:S01]  /*1d90*/  IMAD R0, R41, c[0x0][0x1a4], R0 ;  /* 0x0000690029007a24 */ /* 0x000fe200078e0200 */
[----:B-1----:R-:W-:-:S04]  /*1da0*/  LEA R2, P0, R6, R244, 0x6 ;  /* 0x000000f406027211 */ /* 0x002fc800078030ff */
[----:B------:R-:W-:-:S04]  /*1db0*/  IADD3 R0, R7, R0, RZ ;  /* 0x0000000007007210 */ /* 0x000fc80007ffe0ff */
[----:B------:R-:W-:Y:S01]  /*1dc0*/  LEA.HI.X R3, R6, R247, R0, 0x6, P0 ;  /* 0x000000f706037211 */ /* 0x000fe200000f3400 */
[----:B------:R-:W-:-:S04]  /*1dd0*/  DEPBAR.LE SB0, 0x0 ;  /* 0x000080000000791a */ /* 0x000fc80000000000 */
[----:B------:R-:W-:Y:S06]  /*1de0*/  BAR.SYNC.DEFER_BLOCKING 0x0 ;  /* 0x0000000000007b1d */ /* 0x000fec0000010000 */
        /* <DEDUP_REMOVED lines=11> */
.L_x_1068:
[----:B------:R-:W-:Y:S05]  /*1ea0*/  BSYNC B0 ;  /* 0x0000000000007941 */ /* 0x000fea0003800000 */
.L_x_1067:
[----:B------:R-:W-:Y:S01]  /*1eb0*/  ISETP.GE.AND P0, PT, R251, R10, PT ;  /* 0x0000000afb00720c */ /* 0x000fe20003f06270 */
[----:B------:R-:W-:-:S12]  /*1ec0*/  BSSY B0, `(.L_x_1069) ;  /* 0x0000010000007945 */ /* 0x000fd80003800000 */
[----:B------:R1:W-:Y:S01]  /*1ed0*/  @P0 STS.128 [R199+0x6800], RZ ;  /* 0x006800ffc7000388 */ /* 0x0003e20000000c00 */
[----:B------:R-:W-:Y:S05]  /*1ee0*/  @P0 BRA `(.L_x_1070) ;  /* 0x000000d000000947 */ /* 0x000fea0003800000 */
[----:B------:R-:W-:-:S13]  /*1ef0*/  ISETP.GE.AND P0, PT, R240, c[0x0][0x220], PT ;  /* 0x00008800f0007a0c */ /* 0x000fda0003f06270 */
[----:B------:R1:W-:Y:S01]  /*1f00*/  @P0 STS.128 [R199+0x6800], RZ ;  /* 0x006800ffc7000388 */ /* 0x0003e20000000c00 */
[----:B------:R-:W-:Y:S05]  /*1f10*/  @P0 BRA `(.L_x_1070) ;  /* 0x000000a000000947 */ /* 0x000fea0003800000 */
[----:B-1----:R-:W-:Y:S02]  /*1f20*/  IMAD.MOV.U32 R7, RZ, RZ, c[0x0][0x1a0] ;  /* 0x00006800ff077624 */ /* 0x002fe400078e00ff */
        /* <DEDUP_REMOVED lines=9> */
.L_x_1070:
[----:B------:R-:W-:Y:S05]  /*1fc0*/  BSYNC B0 ;  /* 0x0000000000007941 */ /* 0x000fea0003800000 */
.L_x_1069:
        /* <DEDUP_REMOVED lines=17> */
.L_x_1072:
[----:B------:R-:W-:Y:S05]  /*20e0*/  BSYNC B0 ;  /* 0x0000000000007941 */ /* 0x000fea0003800000 */
.L_x_1071:
[----:B------:R-:W-:Y:S01]  /*20f0*/  ISETP.GE.AND P0, PT, R252, R10, PT ;  /* 0x0000000afc00720c */ /* 0x000fe20003f06270 */
[----:B------:R-:W-:-:S12]  /*2100*/  BSSY B0, `(.L_x_1073) ;  /* 0x0000011000007945 */ /* 0x000fd80003800000 */
[----:B------:R1:W-:Y:S01]  /*2110*/  @P0 STS.128 [R199+0x7800], RZ ;  /* 0x007800ffc7000388 */ /* 0x0003e20000000c00 */
[----:B------:R-:W-:Y:S05]  /*2120*/  @P0 BRA `(.L_x_1074) ;  /* 0x000000e000000947 */ /* 0x000fea0003800000 */
[----:B------:R-:W-:-:S13]  /*2130*/  ISETP.GE.AND P0, PT, R240, c[0x0][0x220], PT ;  /* 0x00008800f0007a0c */ /* 0x000fda0003f06270 */
[----:B------:R1:W-:Y:S01]  /*2140*/  @P0 STS.128 [R199+0x7800], RZ ;  /* 0x007800ffc7000388 */ /* 0x0003e20000000c00 */
[----:B------:R-:W-:Y:S05]  /*2150*/  @P0 BRA `(.L_x_1074) ;  /* 0x000000b000000947 */ /* 0x000fea0003800000 */
[----:B-1----:R-:W-:Y:S01]  /*2160*/  IMAD.MOV.U32 R6, RZ, RZ, c[0x0][0x1a0] ;  /* 0x00006800ff067624 */ /* 0x002fe200078e00ff */
        /* <DEDUP_REMOVED lines=10> */
.L_x_1074:
[----:B------:R-:W-:Y:S05]  /*2210*/  BSYNC B0 ;  /* 0x0000000000007941 */ /* 0x000fea0003800000 */
.L_x_1073:
[----:B-1----:R-:W-:Y:S01]  /*2220*/  SHF.R.S32.HI R7, RZ, 0x4, R14 ;  /* 0x00000004ff077819 */ /* 0x002fe2000001140e */
[C---:B------:R-:W-:Y:S01]  /*2230*/  IMAD.SHL.U32 R6, R20.reuse, 0x40, RZ ;  /* 0x0000004014067824 */ /* 0x040fe200078e00ff */
[----:B------:R-:W-:Y:S01]  /*2240*/  R2P PR, R20, 0x6 ;  /* 0x0000000614007804 */ /* 0x000fe20000000000 */
[----:B------:R-:W-:Y:S01]  /*2250*/  IMAD.SHL.U32 R2, R12, 0x40, RZ ;  /* 0x000000400c027824 */ /* 0x000fe200078e00ff */
[----:B------:R-:W-:Y:S01]  /*2260*/  LEA.HI R0, R14, R7, RZ, 0x1 ;  /* 0x000000070e007211 */ /* 0x000fe200078f08ff */
[----:B------:R-:W-:Y:S01]  /*2270*/  IMAD.SHL.U32 R3, R242, 0x8, RZ ;  /* 0x00000008f2037824 */ /* 0x000fe200078e00ff */
[----:B------:R-:W0:Y:S02]  /*2280*/  LDGDEPBAR ;  /* 0x00000000000079af */ /* 0x000e240000000000 */
[----:B------:R-:W-:Y:S02]  /*2290*/  LOP3.LUT R0, R0, 0xfffffffe, RZ, 0xc0, !PT ;  /* 0xfffffffe00007812 */ /* 0x000fe400078ec0ff */
[----:B------:R-:W-:-:S03]  /*22a0*/  LOP3.LUT R2, R2, 0x1c0, RZ, 0xc0, !PT ;  /* 0x000001c002027812 */ /* 0x000fc600078ec0ff */
[----:B------:R-:W-:Y:S01]  /*22b0*/  IMAD.IADD R7, R7, 0x1, -R0 ;  /* 0x0000000107077824 */ /* 0x000fe200078e0a00 */
[----:B------:R-:W-:-:S03]  /*22c0*/  LOP3.LUT R0, R6, 0x1c0, RZ, 0xc0, !PT ;  /* 0x000001c006007812 */ /* 0x000fc600078ec0ff */
[----:B------:R-:W-:Y:S01]  /*22d0*/  IMAD.SHL.U32 R6, R7, 0x8, RZ ;  /* 0x0000000807067824 */ /* 0x000fe200078e00ff */
[----:B------:R-:W-:Y:S02]  /*22e0*/  LOP3.LUT R3, R0, 0x8, R3, 0xf8, !PT ;  /* 0x0000000800037812 */ /* 0x000fe400078ef803 */
[----:B------:R-:W-:Y:S02]  /*22f0*/  SHF.R.U32.HI R0, RZ, 0x3, R0 ;  /* 0x00000003ff007819 */ /* 0x000fe40000011600 */
[----:B--2---:R-:W-:Y:S02]  /*2300*/  LOP3.LUT R8, R2, 0x8, R6, 0xf8, !PT ;  /* 0x0000000802087812 */ /* 0x004fe400078ef806 */
        /* <DEDUP_REMOVED lines=13> */
[----:B------:R-:W1:Y:S01]  /*23e0*/  LDSM.16.M88.4 R12, [R191+0x2000] ;  /* 0x00200000bf0c783b */ /* 0x000e620000000200 */
[----:B------:R-:W-:Y:S01]  /*23f0*/  IADD3 R195, R184, 0x4040, RZ ;  /* 0x00004040b8c37810 */ /* 0x000fe20007ffe0ff */
[----:B------:R-:W-:Y:S01]  /*2400*/  IMAD R192, R5, 0x2, R191 ;  /* 0x0000000205c07824 */ /* 0x000fe200078e02bf */
[----:B------:R-:W-:Y:S01]  /*2410*/  @P2 IADD3 R195, R2, -0x40, RZ ;  /* 0xffffffc002c32810 */ /* 0x000fe20007ffe0ff */
[----:B------:R-:W2:Y:S02]  /*2420*/  LDSM.16.M88.4 R32, [R184+0x4800] ;  /* 0x00480000b820783b */ /* 0x000ea40000000200 */
[----:B------:R-:W-:Y:S01]  /*2430*/  IMAD R193, R4, 0x2, R192 ;  /* 0x0000000204c17824 */ /* 0x000fe200078e02c0 */
[C---:B------:R-:W-:Y:S01]  /*2440*/  IADD3 R198, R195.reuse, 0x800, RZ ;  /* 0x00000800c3c67810 */ /* 0x040fe20007ffe0ff */
[----:B------:R-:W5:Y:S01]  /*2450*/  LDSM.16.M88.4 R28, [R184+0x5000] ;  /* 0x00500000b81c783b */ /* 0x000f620000000200 */
[----:B------:R-:W-:Y:S01]  /*2460*/  IMAD.IADD R189, R0, 0x1, R195 ;  /* 0x0000000100bd7824 */ /* 0x000fe200078e02c3 */
[C---:B------:R-:W-:Y:S01]  /*2470*/  IADD3 R197, R195.reuse, 0x1000, RZ ;  /* 0x00001000c3c57810 */ /* 0x040fe20007ffe0ff */
[----:B------:R-:W-:Y:S01]  /*2480*/  IMAD.SHL.U32 R0, R42, 0x2, RZ ;  /* 0x000000022a007824 */ /* 0x000fe200078e00ff */
[----:B------:R-:W3:Y:S01]  /*2490*/  LDSM.16.M88.4 R24, [R184+0x5800] ;  /* 0x00580000b818783b */ /* 0x000ee20000000200 */
[----:B------:R-:W-:-:S03]  /*24a0*/  IADD3 R196, R195, 0x1800, RZ ;  /* 0x00001800c3c47810 */ /* 0x000fc60007ffe0ff */
[----:B------:R-:W4:Y:S01]  /*24b0*/  LDSM.16.M88.4 R16, [R191] ;  /* 0x00000000bf10783b */ /* 0x000f220000000200 */
[----:B------:R-:W-:-:S03]  /*24c0*/  LOP3.LUT R0, R0, 0x6, RZ, 0xc0, !PT ;  /* 0x0000000600007812 */ /* 0x000fc600078ec0ff */
[----:B------:R-:W-:Y:S02]  /*24d0*/  LDSM.16.M88.4 R44, [R190+0x4000] ;  /* 0x00400000be2c783b */ /* 0x000fe40000000200 */
[----:B------:R-:W-:Y:S02]  /*24e0*/  IMAD R0, R41, 0x40, R0 ;  /* 0x0000004029007824 */ /* 0x000fe400078e0200 */
[----:B------:R-:W3:Y:S03]  /*24f0*/  LDSM.16.M88.4 R8, [R194+0x2000] ;  /* 0x00200000c208783b */ /* 0x000ee60000000200 */
[C---:B------:R-:W-:Y:S01]  /*2500*/  IADD3 R3, R0.reuse, 0x1, RZ ;  /* 0x0000000100037810 */ /* 0x040fe20007ffe0ff */
[----:B------:R-:W4:Y:S01]  /*2510*/  LDSM.16.M88.4 R48, [R190+0x4800] ;  /* 0x00480000be30783b */ /* 0x000f220000000200 */
[----:B------:R-:W-:Y:S02]  /*2520*/  IADD3 R2, R0, 0x8, RZ ;  /* 0x0000000800027810 */ /* 0x000fe40007ffe0ff */
[-C--:B------:R-:W-:Y:S01]  /*2530*/  ISETP.GE.AND P1, PT, R3, R40.reuse, PT ;  /* 0x000000280300720c */ /* 0x080fe20003f26270 */
[----:B------:R-:W4:Y:S01]  /*2540*/  LDSM.16.M88.4 R52, [R190+0x5000] ;  /* 0x00500000be34783b */ /* 0x000f220000000200 */
[----:B------:R-:W-:-:S02]  /*2550*/  ISETP.GE.AND P0, PT, R2, R40, PT ;  /* 0x000000280200720c */ /* 0x000fc40003f06270 */
[CC--:B------:R-:W-:Y:S01]  /*2560*/  ISETP.GE.AND P2, PT, R0.reuse, R40.reuse, PT ;  /* 0x000000280000720c */ /* 0x0c0fe20003f46270 */
[----:B------:R-:W4:Y:S01]  /*2570*/  LDSM.16.M88.4 R56, [R190+0x5800] ;  /* 0x00580000be38783b */ /* 0x000f220000000200 */
[C---:B------:R-:W-:Y:S02]  /*2580*/  IADD3 R2, R0.reuse, 0x9, RZ ;  /* 0x0000000900027810 */ /* 0x040fe40007ffe0ff */
[----:B------:R-:W-:Y:S01]  /*2590*/  IADD3 R6, R0, 0x10, RZ ;  /* 0x0000001000067810 */ /* 0x000fe20007ffe0ff */
[----:B------:R-:W4:Y:S01]  /*25a0*/  LDSM.16.M88.4 R20, [R194] ;  /* 0x00000000c214783b */ /* 0x000f220000000200 */
[----:B-1----:R-:W-:Y:S01]  /*25b0*/  HMMA.16816.F32.BF16 R88, R12, R36, RZ ;  /* 0x000000240c58723c */ /* 0x002fe200000418ff */
[-C--:B------:R-:W-:Y:S02]  /*25c0*/  ISETP.GE.AND P6, PT, R2, R40.reuse, PT ;  /* 0x000000280200720c */ /* 0x080fe40003fc6270 */
[----:B------:R-:W-:Y:S02]  /*25d0*/  IADD3 R2, R0, 0x18, RZ ;  /* 0x0000001800027810 */ /* 0x000fe40007ffe0ff */
[----:B------:R-:W-:-:S02]  /*25e0*/  ISETP.GE.AND P5, PT, R6, R40, PT ;  /* 0x000000280600720c */ /* 0x000fc40003fa6270 */
[----:B------:R-:W-:Y:S01]  /*25f0*/  ISETP.GE.AND P3, PT, R2, R40, PT ;  /* 0x000000280200720c */ /* 0x000fe20003f66270 */
[----:B--2---:R-:W-:Y:S01]  /*2600*/  HMMA.16816.F32.BF16 R80, R12, R32, RZ ;  /* 0x000000200c50723c */ /* 0x004fe200000418ff */
[C---:B------:R-:W-:Y:S02]  /*2610*/  IADD3 R2, R0.reuse, 0x19, RZ ;  /* 0x0000001900027810 */ /* 0x040fe40007ffe0ff */
[----:B------:R-:W-:-:S04]  /*2620*/  IADD3 R3, R0, 0x11, RZ ;  /* 0x0000001100037810 */ /* 0x000fc80007ffe0ff */
[----:B------:R-:W-:Y:S01]  /*2630*/  ISETP.GE.AND P4, PT, R3, R40, PT ;  /* 0x000000280300720c */ /* 0x000fe20003f86270 */
[C---:B-----5:R-:W-:Y:S08]  /*2640*/  HMMA.16816.F32.BF16 R72, R12.reuse, R28, RZ ;  /* 0x0000001c0c48723c */ /* 0x060ff000000418ff */
[C---:B---3--:R-:W-:Y:S08]  /*2650*/  HMMA.16816.F32.BF16 R64, R12.reuse, R24, RZ ;  /* 0x000000180c40723c */ /* 0x048ff000000418ff */
[C---:B------:R-:W-:Y:S08]  /*2660*/  HMMA.16816.F32.BF16 R84, R12.reuse, R38, RZ ;  /* 0x000000260c54723c */ /* 0x040ff000000418ff */
[C---:B------:R-:W-:Y:S08]  /*2670*/  HMMA.16816.F32.BF16 R76, R12.reuse, R34, RZ ;  /* 0x000000220c4c723c */ /* 0x040ff000000418ff */
[C---:B------:R-:W-:Y:S08]  /*2680*/  HMMA.16816.F32.BF16 R68, R12.reuse, R30, RZ ;  /* 0x0000001e0c44723c */ /* 0x040ff000000418ff */
[----:B------:R-:W-:Y:S08]  /*2690*/  HMMA.16816.F32.BF16 R60, R12, R26, RZ ;  /* 0x0000001a0c3c723c */ /* 0x000ff000000418ff */
[C---:B----4-:R-:W-:Y:S08]  /*26a0*/  HMMA.16816.F32.BF16 R12, R16.reuse, R36, RZ ;  /* 0x00000024100c723c */ /* 0x050ff000000418ff */
[C---:B------:R-:W-:Y:S08]  /*26b0*/  HMMA.16816.F32.BF16 R104, R16.reuse, R38, RZ ;  /* 0x000000261068723c */ /* 0x040ff000000418ff */
[C---:B------:R-:W-:Y:S08]  /*26c0*/  HMMA.16816.F32.BF16 R36, R16.reuse, R32, RZ ;  /* 0x000000201024723c */ /* 0x040ff000000418ff */
[C---:B------:R-:W-:Y:S08]  /*26d0*/  HMMA.16816.F32.BF16 R96, R16.reuse, R34, RZ ;  /* 0x000000221060723c */ /* 0x040ff000000418ff */
[C---:B------:R-:W-:Y:S08]  /*26e0*/  HMMA.16816.F32.BF16 R32, R16.reuse, R24, RZ ;  /* 0x000000181020723c */ /* 0x040ff000000418ff */
[C---:B------:R-:W-:Y:S08]  /*26f0*/  HMMA.16816.F32.BF16 R92, R16.reuse, R28, RZ ;  /* 0x0000001c105c723c */ /* 0x040ff000000418ff */
[C---:B------:R-:W-:Y:S01]  /*2700*/  HMMA.16816.F32.BF16 R100, R16.reuse, R30, RZ ;  /* 0x0000001e1064723c */ /* 0x040fe200000418ff */
[----:B------:R-:W-:Y:S07]  /*2710*/  LDSM.16.M88.4 R28, [R195] ;  /* 0x00000000c31c783b */ /* 0x000fee0000000200 */
[----:B------:R-:W-:Y:S01]  /*2720*/  HMMA.16816.F32.BF16 R24, R16, R26, RZ ;  /* 0x0000001a1018723c */ /* 0x000fe200000418ff */
[----:B------:R-:W1:Y:S07]  /*2730*/  LDSM.16.M88.4 R16, [R192] ;  /* 0x00000000c010783b */ /* 0x000e6e0000000200 */
[C---:B------:R-:W-:Y:S08]  /*2740*/  HMMA.16816.F32.BF16 R88, R8.reuse, R44, R88 ;  /* 0x0000002c0858723c */ /* 0x040ff00000041858 */
[C---:B------:R-:W-:Y:S08]  /*2750*/  HMMA.16816.F32.BF16 R136, R8.reuse, R48, R80 ;  /* 0x000000300888723c */ /* 0x040ff00000041850 */
[C---:B------:R-:W-:Y:S01]  /*2760*/  HMMA.16816.F32.BF16 R144, R8.reuse, R52, R72 ;  /* 0x000000340890723c */ /* 0x040fe20000041848 */
[----:B------:R-:W-:Y:S07]  /*2770*/  LDSM.16.M88.4 R72, [R189+0x1800] ;  /* 0x00180000bd48783b */ /* 0x000fee0000000200 */
[C---:B------:R-:W-:Y:S08]  /*2780*/  HMMA.16816.F32.BF16 R148, R8.reuse, R56, R64 ;  /* 0x000000380894723c */ /* 0x040ff00000041840 */
[C---:B------:R-:W-:Y:S08]  /*2790*/  HMMA.16816.F32.BF16 R140, R8.reuse, R46, R84 ;  /* 0x0000002e088c723c */ /* 0x040ff00000041854 */
[C---:B------:R-:W-:Y:S08]  /*27a0*/  HMMA.16816.F32.BF16 R132, R8.reuse, R50, R76 ;  /* 0x000000320884723c */ /* 0x040ff0000004184c */
[C---:B------:R-:W-:Y:S08]  /*27b0*/  HMMA.16816.F32.BF16 R128, R8.reuse, R54, R68 ;  /* 0x000000360880723c */ /* 0x040ff00000041844 */
[----:B------:R-:W-:Y:S08]  /*27c0*/  HMMA.16816.F32.BF16 R124, R8, R58, R60 ;  /* 0x0000003a087c723c */ /* 0x000ff0000004183c */
[C---:B------:R-:W-:Y:S01]  /*27d0*/  HMMA.16816.F32.BF16 R8, R20.reuse, R44, R12 ;  /* 0x0000002c1408723c */ /* 0x040fe2000004180c */
[----:B------:R-:W2:Y:S07]  /*27e0*/  LDSM.16.M88.4 R12, [R192+0x2000] ;  /* 0x00200000c00c783b */ /* 0x000eae0000000200 */
[C---:B------:R-:W-:Y:S01]  /*27f0*/  HMMA.16816.F32.BF16 R112, R20.reuse, R48, R36 ;  /* 0x000000301470723c */ /* 0x040fe20000041824 */
[----:B------:R-:W-:Y:S07]  /*2800*/  LDSM.16.M88.4 R36, [R195+0x1000] ;  /* 0x00100000c324783b */ /* 0x000fee0000000200 */
[C---:B------:R-:W-:Y:S01]  /*2810*/  HMMA.16816.F32.BF16 R116, R20.reuse, R56, R32 ;  /* 0x000000381474723c */ /* 0x040fe20000041820 */
[----:B------:R-:W-:Y:S07]  /*2820*/  LDSM.16.M88.4 R32, [R195+0x1800] ;  /* 0x00180000c320783b */ /* 0x000fee0000000200 */
[C---:B------:R-:W-:Y:S01]  /*2830*/  HMMA.16816.F32.BF16 R108, R20.reuse, R46, R104 ;  /* 0x0000002e146c723c */ /* 0x040fe20000041868 */
[----:B------:R-:W3:Y:S07]  /*2840*/  LDSM.16.M88.4 R44, [R195+0x800] ;  /* 0x00080000c32c783b */ /* 0x000eee0000000200 */
[C---:B------:R-:W-:Y:S08]  /*2850*/  HMMA.16816.F32.BF16 R120, R20.reuse, R52, R92 ;  /* 0x000000341478723c */ /* 0x040ff0000004185c */
[C---:B------:R-:W-:Y:S01]  /*2860*/  HMMA.16816.F32.BF16 R84, R20.reuse, R50, R96 ;  /* 0x000000321454723c */ /* 0x040fe20000041860 */
[----:B------:R-:W-:Y:S07]  /*2870*/  LDSM.16.M88.4 R48, [R189+0x800] ;  /* 0x00080000bd30783b */ /* 0x000fee0000000200 */
[C---:B------:R-:W-:Y:S01]  /*2880*/  HMMA.16816.F32.BF16 R80, R20.reuse, R54, R100 ;  /* 0x000000361450723c */ /* 0x040fe20000041864 */
[----:B------:R-:W-:Y:S07]  /*2890*/  LDSM.16.M88.4 R52, [R189+0x1000] ;  /* 0x00100000bd34783b */ /* 0x000fee0000000200 */
[----:B------:R-:W-:Y:S01]  /*28a0*/  HMMA.16816.F32.BF16 R64, R20, R58, R24 ;  /* 0x0000003a1440723c */ /* 0x000fe20000041818 */
[----:B------:R-:W-:Y:S04]  /*28b0*/  LDSM.16.M88.4 R24, [R189] ;  /* 0x00000000bd18783b */ /* 0x000fe80000000200 */
[----:B------:R-:W4:Y:S03]  /*28c0*/  LDSM.16.M88.4 R20, [R193] ;  /* 0x00000000c114783b */ /* 0x000f260000000200 */
[----:B-1----:R-:W-:Y:S01]  /*28d0*/  HMMA.16816.F32.BF16 R56, R16, R28, R8 ;  /* 0x0000001c1038723c */ /* 0x002fe20000041808 */
[----:B------:R-:W1:Y:S01]  /*28e0*/  LDSM.16.M88.4 R8, [R193+0x2000] ;  /* 0x00200000c108783b */ /* 0x000e620000000200 */
[----:B------:R-:W-:-:S06]  /*28f0*/  DEPBAR.LE SB0, 0x0 ;  /* 0x000080000000791a */ /* 0x000fcc0000000000 */
[C---:B--2---:R-:W-:Y:S08]  /*2900*/  HMMA.16816.F32.BF16 R60, R12.reuse, R28, R88 ;  /* 0x0000001c0c3c723c */ /* 0x044ff00000041858 */
[C---:B---3--:R-:W-:Y:S08]  /*2910*/  HMMA.16816.F32.BF16 R76, R12.reuse, R44, R136 ;  /* 0x0000002c0c4c723c */ /* 0x048ff00000041888 */
[C---:B------:R-:W-:Y:S08]  /*2920*/  HMMA.16816.F32.BF16 R92, R12.reuse, R36, R144 ;  /* 0x000000240c5c723c */ /* 0x040ff00000041890 */
[C---:B------:R-:W-:Y:S08]  /*2930*/  HMMA.16816.F32.BF16 R68, R12.reuse, R30, R140 ;  /* 0x0000001e0c44723c */ /* 0x040ff0000004188c */
[C---:B------:R-:W-:Y:S08]  /*2940*/  HMMA.16816.F32.BF16 R88, R12.reuse, R46, R132 ;  /* 0x0000002e0c58723c */ /* 0x040ff00000041884 */
[C---:B------:R-:W-:Y:S08]  /*2950*/  HMMA.16816.F32.BF16 R96, R12.reuse, R38, R128 ;  /* 0x000000260c60723c */ /* 0x040ff00000041880 */
[C---:B------:R-:W-:Y:S08]  /*2960*/  HMMA.16816.F32.BF16 R100, R12.reuse, R32, R148 ;  /* 0x000000200c64723c */ /* 0x040ff00000041894 */
[----:B------:R-:W-:Y:S08]  /*2970*/  HMMA.16816.F32.BF16 R104, R12, R34, R124 ;  /* 0x000000220c68723c */ /* 0x000ff0000004187c */
[----:B------:R-:W-:Y:S08]  /*2980*/  HMMA.16816.F32.BF16 R108, R16, R30, R108 ;  /* 0x0000001e106c723c */ /* 0x000ff0000004186c */
[----:B----4-:R-:W-:Y:S08]  /*2990*/  HMMA.16816.F32.BF16 R12, R20, R24, R56 ;  /* 0x00000018140c723c */ /* 0x010ff00000041838 */
[C---:B------:R-:W-:Y:S08]  /*29a0*/  HMMA.16816.F32.BF16 R84, R16.reuse, R46, R84 ;  /* 0x0000002e1054723c */ /* 0x040ff00000041854 */
[C---:B------:R-:W-:Y:S08]  /*29b0*/  HMMA.16816.F32.BF16 R124, R16.reuse, R36, R120 ;  /* 0x00000024107c723c */ /* 0x040ff00000041878 */
[C---:B------:R-:W-:Y:S08]  /*29c0*/  HMMA.16816.F32.BF16 R112, R16.reuse, R44, R112 ;  /* 0x0000002c1070723c */ /* 0x040ff00000041870 */
[C---:B------:R-:W-:Y:S08]  /*29d0*/  HMMA.16816.F32.BF16 R120, R16.reuse, R38, R80 ;  /* 0x000000261078723c */ /* 0x040ff00000041850 */
[C---:B------:R-:W-:Y:S08]  /*29e0*/  HMMA.16816.F32.BF16 R116, R16.reuse, R32, R116 ;  /* 0x000000201074723c */ /* 0x040ff00000041874 */
[----:B------:R-:W-:Y:S08]  /*29f0*/  HMMA.16816.F32.BF16 R80, R16, R34, R64 ;  /* 0x000000221050723c */ /* 0x000ff00000041840 */
[C---:B-1----:R-:W-:Y:S08]  /*2a00*/  HMMA.16816.F32.BF16 R16, R8.reuse, R24, R60 ;  /* 0x000000180810723c */ /* 0x042ff0000004183c */
[C---:B------:R-:W-:Y:S07]  /*2a10*/  HMMA.16816.F32.BF16 R28, R8.reuse, R26, R68 ;  /* 0x0000001a081c723c */ /* 0x040fee0000041844 */
[----:B------:R-:W-:Y:S01]  /*2a20*/  FSEL R68, R12, -INF , !P2 ;  /* 0xff8000000c447808 */ /* 0x000fe20005000000 */
[----:B------:R-:W-:Y:S01]  /*2a30*/  HMMA.16816.F32.BF16 R32, R8, R48, R76 ;  /* 0x000000300820723c */ /* 0x000fe2000004184c */
[----:B------:R-:W-:-:S06]  /*2a40*/  FSEL R69, R13, -INF , !P1 ;  /* 0xff8000000d457808 */ /* 0x000fcc0004800000 */
[----:B------:R-:W-:Y:S01]  /*2a50*/  FSEL R76, R14, -INF , !P2 ;  /* 0xff8000000e4c7808 */ /* 0x000fe20005000000 */
[----:B------:R-:W-:Y:S01]  /*2a60*/  HMMA.16816.F32.BF16 R36, R8, R50, R88 ;  /* 0x000000320824723c */ /* 0x000fe20000041858 */
[----:B------:R-:W-:Y:S02]  /*2a70*/  FSEL R78, R15, -INF , !P1 ;  /* 0xff8000000f4e7808 */ /* 0x000fe40004800000 */
[----:B------:R-:W-:Y:S02]  /*2a80*/  FSEL R42, R16, -INF , !P2 ;  /* 0xff800000102a7808 */ /* 0x000fe40005000000 */
[----:B------:R-:W-:-:S03]  /*2a90*/  FSEL R43, R17, -INF , !P1 ;  /* 0xff800000112b7808 */ /* 0x000fc60004800000 */
[C---:B------:R-:W-:Y:S01]  /*2aa0*/  HMMA.16816.F32.BF16 R44, R8.reuse, R52, R92 ;  /* 0x00000034082c723c */ /* 0x040fe2000004185c */
[----:B------:R-:W-:Y:S02]  /*2ab0*/  FSEL R30, R30, -INF , !P0 ;  /* 0xff8000001e1e7808 */ /* 0x000fe40004000000 */
[----:B------:R-:W-:Y:S02]  /*2ac0*/  FSEL R28, R28, -INF , !P0 ;  /* 0xff8000001c1c7808 */ /* 0x000fe40004000000 */
[----:B------:R-:W-:Y:S02]  /*2ad0*/  FSEL R31, R31, -INF , !P6 ;  /* 0xff8000001f1f7808 */ /* 0x000fe40007000000 */
[----:B------:R-:W-:Y:S01]  /*2ae0*/  FSEL R29, R29, -INF , !P6 ;  /* 0xff8000001d1d7808 */ /* 0x000fe20007000000 */
[----:B------:R-:W-:Y:S01]  /*2af0*/  HMMA.16816.F32.BF16 R64, R8, R54, R96 ;  /* 0x000000360840723c */ /* 0x000fe20000041860 */
[----:B------:R-:W-:Y:S02]  /*2b00*/  FSEL R128, R34, -INF , !P5 ;  /* 0xff80000022807808 */ /* 0x000fe40006800000 */
[----:B------:R-:W-:-:S02]  /*2b10*/  FSEL R129, R35, -INF , !P4 ;  /* 0xff80000023817808 */ /* 0x000fc40006000000 */
[----:B------:R-:W-:-:S03]  /*2b20*/  FSEL R77, R33, -INF , !P4 ;  /* 0xff800000214d7808 */ /* 0x000fc60006000000 */
[C---:B------:R-:W-:Y:S08]  /*2b30*/  HMMA.16816.F32.BF16 R60, R8.reuse, R72, R100 ;  /* 0x00000048083c723c */ /* 0x040ff00000041864 */
[----:B------:R-:W-:Y:S08]  /*2b40*/  HMMA.16816.F32.BF16 R56, R8, R74, R104 ;  /* 0x0000004a0838723c */ /* 0x000ff00000041868 */
[C---:B------:R-:W-:Y:S08]  /*2b50*/  HMMA.16816.F32.BF16 R8, R20.reuse, R26, R108 ;  /* 0x0000001a1408723c */ /* 0x040ff0000004186c */
[C---:B------:R-:W-:Y:S08]  /*2b60*/  HMMA.16816.F32.BF16 R12, R20.reuse, R50, R84 ;  /* 0x00000032140c723c */ /* 0x040ff00000041854 */
[----:B------:R-:W-:Y:S07]  /*2b70*/  HMMA.16816.F32.BF16 R24, R20, R48, R112 ;  /* 0x000000301418723c */ /* 0x000fee0000041870 */
[----:B------:R-:W-:-:S02]  /*2b80*/  FSEL R48, R18, -INF , !P2 ;  /* 0xff80000012307808 */ /* 0x000fc40005000000 */
        /* <DEDUP_REMOVED lines=8> */
[-C--:B------:R-:W-:Y:S02]  /*2c10*/  ISETP.GE.AND P1, PT, R2, R40.reuse, PT ;  /* 0x000000280200720c */ /* 0x080fe40003f26270 */
[----:B------:R-:W-:Y:S01]  /*2c20*/  IADD3 R2, R0, 0x21, RZ ;  /* 0x0000002100027810 */ /* 0x000fe20007ffe0ff */
[----:B------:R-:W-:Y:S01]  /*2c30*/  HMMA.16816.F32.BF16 R16, R20, R54, R120 ;  /* 0x000000361410723c */ /* 0x000fe20000041878 */
[----:B------:R-:W-:Y:S02]  /*2c40*/  FSEL R140, R14, -INF , !P3 ;  /* 0xff8000000e8c7808 */ /* 0x000fe40005800000 */
[----:B------:R-:W-:Y:S02]  /*2c50*/  ISETP.GE.AND P0, PT, R2, R40, PT ;  /* 0x000000280200720c */ /* 0x000fe40003f06270 */
[----:B------:R-:W-:-:S02]  /*2c60*/  IADD3 R2, R0, 0x28, RZ ;  /* 0x0000002800027810 */ /* 0x000fc40007ffe0ff */
[----:B------:R-:W-:Y:S02]  /*2c70*/  FSEL R136, R12, -INF , !P3 ;  /* 0xff8000000c887808 */ /* 0x000fe40005800000 */
[----:B------:R-:W-:Y:S02]  /*2c80*/  FSEL R141, R15, -INF , !P2 ;  /* 0xff8000000f8d7808 */ /* 0x000fe40005000000 */
[----:B------:R-:W-:Y:S02]  /*2c90*/  FSEL R131, R13, -INF , !P2 ;  /* 0xff8000000d837808 */ /* 0x000fe40005000000 */
[----:B------:R-:W-:Y:S01]  /*2ca0*/  ISETP.GE.AND P6, PT, R2, R40, PT ;  /* 0x000000280200720c */ /* 0x000fe20003fc6270 */
[----:B------:R-:W-:Y:S01]  /*2cb0*/  HMMA.16816.F32.BF16 R12, R20, R72, R116 ;  /* 0x00000048140c723c */ /* 0x000fe20000041874 */
[----:B------:R-:W-:Y:S02]  /*2cc0*/  IADD3 R2, R0, 0x29, RZ ;  /* 0x0000002900027810 */ /* 0x000fe40007ffe0ff */
[----:B------:R-:W-:-:S02]  /*2cd0*/  FSEL R142, R26, -INF , !P5 ;  /* 0xff8000001a8e7808 */ /* 0x000fc40006800000 */
[----:B------:R-:W-:Y:S02]  /*2ce0*/  FSEL R52, R32, -INF , !P5 ;  /* 0xff80000020347808 */ /* 0x000fe40006800000 */
[----:B------:R-:W-:Y:S01]  /*2cf0*/  FSEL R130, R24, -INF , !P5 ;  /* 0xff80000018827808 */ /* 0x000fe20006800000 */
[----:B------:R-:W-:Y:S01]  /*2d00*/  HMMA.16816.F32.BF16 R20, R20, R74, R80 ;  /* 0x0000004a1414723c */ /* 0x000fe20000041850 */
[----:B------:R-:W-:Y:S02]  /*2d10*/  ISETP.GE.AND P5, PT, R2, R40, PT ;  /* 0x000000280200720c */ /* 0x000fe40003fa6270 */
[----:B------:R-:W-:Y:S02]  /*2d20*/  IADD3 R2, R0, 0x30, RZ ;  /* 0x0000003000027810 */ /* 0x000fe40007ffe0ff */
[----:B------:R-:W-:Y:S02]  /*2d30*/  FSEL R143, R27, -INF , !P4 ;  /* 0xff8000001b8f7808 */ /* 0x000fe40006000000 */
[----:B------:R-:W-:-:S02]  /*2d40*/  FSEL R132, R25, -INF , !P4 ;  /* 0xff80000019847808 */ /* 0x000fc40006000000 */
[----:B------:R-:W-:Y:S02]  /*2d50*/  FSEL R163, R10, -INF , !P1 ;  /* 0xff8000000aa37808 */ /* 0x000fe40004800000 */
[----:B------:R-:W-:Y:S02]  /*2d60*/  FSEL R155, R46, -INF , !P1 ;  /* 0xff8000002e9b7808 */ /* 0x000fe40004800000 */
[----:B------:R-:W-:Y:S02]  /*2d70*/  FSEL R148, R44, -INF , !P1 ;  /* 0xff8000002c947808 */ /* 0x000fe40004800000 */
[----:B------:R-:W-:Y:S02]  /*2d80*/  FSEL R158, R8, -INF , !P1 ;  /* 0xff800000089e7808 */ /* 0x000fe40004800000 */
[----:B------:R-:W-:Y:S02]  /*2d90*/  ISETP.GE.AND P4, PT, R2, R40, PT ;  /* 0x000000280200720c */ /* 0x000fe40003f86270 */
[----:B------:R-:W-:-:S02]  /*2da0*/  ISETP.GE.AND P1, PT, R40, 0x41, PT ;  /* 0x000000412800780c */ /* 0x000fc40003f26270 */
[----:B------:R-:W-:Y:S02]  /*2db0*/  IADD3 R2, R0, 0x31, RZ ;  /* 0x0000003100027810 */ /* 0x000fe40007ffe0ff */
        /* <DEDUP_REMOVED lines=11> */
[-C--:B------:R-:W-:Y:S02]  /*2e70*/  ISETP.GE.AND P2, PT, R2, R40.reuse, PT ;  /* 0x000000280200720c */ /* 0x080fe40003f46270 */
[----:B------:R-:W-:Y:S01]  /*2e80*/  ISETP.GE.AND P0, PT, R0, R40, PT ;  /* 0x000000280000720c */ /* 0x000fe20003f06270 */
[----:B------:R-:W-:Y:S01]  /*2e90*/  IMAD.IADD R0, R153, 0x1, R152 ;  /* 0x0000000199007824 */ /* 0x000fe200078e0298 */
        /* <DEDUP_REMOVED lines=23> */
[----:B------:R-:W-:Y:S01]  /*3010*/  FSEL R176, R21, -INF , !P0 ;  /* 0xff80000015b07808 */ /* 0x000fe20004000000 */
[----:B------:R-:W-:Y:S06]  /*3020*/  BAR.SYNC.DEFER_BLOCKING 0x0 ;  /* 0x0000000000007b1d */ /* 0x000fec0000010000 */
[----:B------:R-:W-:Y:S05]  /*3030*/  @!P1 BRA `(.L_x_1075) ;  /* 0x0000031000009947 */ /* 0x000fea0003800000 */
[----:B------:R-:W-:Y:S01]  /*3040*/  ISETP.GE.AND P0, PT, R240, c[0x0][0x220], PT ;  /* 0x00008800f0007a0c */ /* 0x000fe20003f06270 */
[----:B------:R-:W-:Y:S01]  /*3050*/  BSSY B0, `(.L_x_1076) ;  /* 0x000002e000007945 */ /* 0x000fe20003800000 */
[----:B------:R-:W-:-:S04]  /*3060*/  LEA.HI.SX32 R6, R200, 0xfffffffe, 0x1a ;  /* 0xfffffffec8067811 */ /* 0x000fc800078fd2ff */
[----:B------:R-:W-:Y:S01]  /*3070*/  SHF.R.S32.HI R2, RZ, 0x1f, R6 ;  /* 0x0000001fff027819 */ /* 0x000fe20000011406 */
[----:B------:R-:W-:Y:S02]  /*3080*/  IMAD R3, R181, R6, RZ ;  /* 0x00000006b5037224 */ /* 0x000fe400078e02ff */
[----:B------:R-:W-:-:S04]  /*3090*/  IMAD.WIDE.U32 R6, R6, R185, R208 ;  /* 0x000000b906067225 */ /* 0x000fc800078e00d0 */
[----:B------:R-:W-:Y:S01]  /*30a0*/  IMAD R3, R2, R185, R3 ;  /* 0x000000b902037224 */ /* 0x000fe200078e0203 */
[-C--:B------:R-:W-:Y:S01]  /*30b0*/  @!P0 IADD3 R2, P5, R187, R6.reuse, RZ ;  /* 0x00000006bb028210 */ /* 0x080fe20007fbe0ff */
[----:B------:R-:W-:Y:S01]  /*30c0*/  @!P0 IMAD.MOV.U32 R14, RZ, RZ, c[0x0][0x19c] ;  /* 0x00006700ff0e8624 */ /* 0x000fe200078e00ff */
[----:B------:R-:W-:Y:S01]  /*30d0*/  @!P0 LEA R9, P3, R182, R6, 0x5 ;  /* 0x00000006b6098211 */ /* 0x000fe200078628ff */
[----:B------:R-:W-:Y:S01]  /*30e0*/  IMAD.IADD R3, R7, 0x1, R3 ;  /* 0x0000000107037824 */ /* 0x000fe200078e0203 */
[----:B------:R-:W-:Y:S01]  /*30f0*/  @!P0 LEA R12, P6, R6, c[0x0][0x168], 0x1 ;  /* 0x00005a00060c8a11 */ /* 0x000fe200078c08ff */
[----:B------:R1:W-:Y:S01]  /*3100*/  @P0 STS.128 [R199+0x4000], RZ ;  /* 0x004000ffc7000388 */ /* 0x0003e20000000c00 */
[----:B------:R-:W-:Y:S01]  /*3110*/  @!P0 LEA R10, P4, R2, c[0x0][0x168], 0x1 ;  /* 0x00005a00020a8a11 */ /* 0x000fe200078808ff */
[----:B------:R-:W-:Y:S01]  /*3120*/  @!P0 IMAD.X R11, R186, 0x1, R3, P5 ;  /* 0x00000001ba0b8824 */ /* 0x000fe200028e0603 */
[----:B------:R-:W-:Y:S02]  /*3130*/  @!P0 LEA R8, P2, R9, c[0x0][0x168], 0x1 ;  /* 0x00005a0009088a11 */ /* 0x000fe400078408ff */
[----:B------:R-:W-:-:S02]  /*3140*/  @!P0 LEA.HI.X R14, R182, R3, R14, 0x5, P3 ;  /* 0x00000003b60e8211 */ /* 0x000fc400018f2c0e */
[----:B------:R-:W-:Y:S02]  /*3150*/  @!P0 LEA.HI.X R13, R6, c[0x0][0x16c], R3, 0x1, P6 ;  /* 0x00005b00060d8a11 */ /* 0x000fe400030f0c03 */
        /* <DEDUP_REMOVED lines=18> */
[----:B------:R-:W-:Y:S01]  /*3280*/  IMAD.MOV.U32 R2, RZ, RZ, R6 ;  /* 0x000000ffff027224 */ /* 0x000fe200078e0006 */
        /* <DEDUP_REMOVED lines=10> */
.L_x_1077:
[----:B------:R-:W-:Y:S05]  /*3330*/  BSYNC B0 ;  /* 0x0000000000007941 */ /* 0x000fea0003800000 */
.L_x_1076:
[----:B------:R-:W0:Y:S02]  /*3340*/  LDGDEPBAR ;  /* 0x00000000000079af */ /* 0x000e240000000000 */
.L_x_1075:
[----:B--2---:R-:W-:Y:S01]  /*3350*/  FMNMX.FTZ R2, R42, R43, !PT ;  /* 0x0000002b2a027209 */ /* 0x004fe20007810000 */
[----:B------:R-:W-:Y:S01]  /*3360*/  IMAD R154, R183, 0x8, R154 ;  /* 0x00000008b79a7824 */ /* 0x000fe200078e029a */
[----:B------:R-:W-:Y:S01]  /*3370*/  FMNMX.FTZ R6, R68, R69, !PT ;  /* 0x0000004544067209 */ /* 0x000fe20007810000 */
[----:B------:R-:W-:Y:S01]  /*3380*/  IMAD.SHL.U32 R116, R41, 0x2, RZ ;  /* 0x0000000229747824 */ /* 0x000fe200078e00ff */
[----:B------:R-:W-:Y:S01]  /*3390*/  FMNMX.FTZ R2, R28, R2, !PT ;  /* 0x000000021c027209 */ /* 0x000fe20007810000 */
[----:B------:R-:W-:Y:S01]  /*33a0*/  IMAD.WIDE.U32 R118, R216, -0x2daee0ad, RZ ;  /* 0xd2511f53d8767825 */ /* 0x000fe200078e00ff */
[----:B------:R-:W-:Y:S01]  /*33b0*/  IADD3 R7, R154, 0x4, RZ ;  /* 0x000000049a077810 */ /* 0x000fe20007ffe0ff */
[----:B------:R-:W-:Y:S01]  /*33c0*/  UIADD3 UR12, UR19, -0x4498517b, URZ ;  /* 0xbb67ae85130c7890 */ /* 0x000fe2000fffe03f */
[----:B------:R-:W-:Y:S01]  /*33d0*/  FMNMX.FTZ R2, R29, R2, !PT ;  /* 0x000000021d027209 */ /* 0x000fe20007810000 */
[----:B------:R-:W-:Y:S01]  /*33e0*/  UIADD3 UR13, UR18, -0x61c88647, URZ ;  /* 0x9e3779b9120d7890 */ /* 0x000fe2000fffe03f */
[----:B------:R-:W-:Y:S01]  /*33f0*/  LOP3.LUT R206, R206, UR18, RZ, 0x3c, !PT ;  /* 0x00000012cece7c12 */ /* 0x000fe2000f8e3cff */
[----:B------:R-:W-:Y:S01]  /*3400*/  IMAD.WIDE.U32 R72, R7, -0x326172a9, RZ ;  /* 0xcd9e8d5707487825 */ /* 0x000fe200078e00ff */
[----:B------:R-:W-:Y:S01]  /*3410*/  FMNMX.FTZ R2, R52, R2, !PT ;  /* 0x0000000234027209 */ /* 0x000fe20007810000 */
[----:B------:R-:W-:Y:S01]  /*3420*/  UIADD3 UR11, UR18, 0x3c6ef372, URZ ;  /* 0x3c6ef372120b7890 */ /* 0x000fe2000fffe03f */
[----:B------:R-:W-:Y:S01]  /*3430*/  FMNMX.FTZ R6, R50, R6, !PT ;  /* 0x0000000632067209 */ /* 0x000fe20007810000 */
[----:B------:R-:W-:Y:S01]  /*3440*/  UIADD3 UR10, UR19, 0x76cf5d0a, URZ ;  /* 0x76cf5d0a130a7890 */ /* 0x000fe2000fffe03f */
[----:B------:R-:W-:Y:S01]  /*3450*/  FMNMX.FTZ R2, R77, R2, !PT ;  /* 0x000000024d027209 */ /* 0x000fe20007810000 */
[----:B------:R-:W-:Y:S01]  /*3460*/  UIADD3 UR8, UR19, 0x32370b8f, URZ ;  /* 0x32370b8f13087890 */ /* 0x000fe2000fffe03f */
[----:B------:R-:W-:Y:S01]  /*3470*/  LOP3.LUT R7, R73, R206, RZ, 0x3c, !PT ;  /* 0x000000ce49077212 */ /* 0x000fe200078e3cff */
[----:B------:R-:W-:Y:S01]  /*3480*/  IMAD.WIDE.U32 R58, R154, -0x326172a9, RZ ;  /* 0xcd9e8d579a3a7825 */ /* 0x000fe200078e00ff */
[----:B------:R-:W-:Y:S01]  /*3490*/  FMNMX.FTZ R2, R53, R2, !PT ;  /* 0x0000000235027209 */ /* 0x000fe20007810000 */
[----:B------:R-:W-:Y:S01]  /*34a0*/  UIADD3 UR9, UR18, -0x255992d5, URZ ;  /* 0xdaa66d2b12097890 */ /* 0x000fe2000fffe03f */
[----:B-1----:R-:W-:Y:S01]  /*34b0*/  FMNMX.FTZ R8, R51, R6, !PT ;  /* 0x0000000633087209 */ /* 0x002fe20007810000 */
[----:B------:R-:W-:Y:S01]  /*34c0*/  IMAD.WIDE.U32 R74, R7, -0x2daee0ad, RZ ;  /* 0xd2511f53074a7825 */ /* 0x000fe200078e00ff */
[----:B------:R-:W-:Y:S01]  /*34d0*/  FMNMX.FTZ R3, R54, R2, !PT ;  /* 0x0000000236037209 */ /* 0x000fe20007810000 */
[----:B------:R-:W-:Y:S01]  /*34e0*/  UIADD3 UR7, UR18, 0x78dde6e4, URZ ;  /* 0x78dde6e412077890 */ /* 0x000fe2000fffe03f */
[----:B------:R-:W-:Y:S01]  /*34f0*/  FMNMX.FTZ R2, R48, R49, !PT ;  /* 0x0000003130027209 */ /* 0x000fe20007810000 */
[----:B------:R-:W-:Y:S01]  /*3500*/  UIADD3 UR6, UR19, -0x126145ec, URZ ;  /* 0xed9eba1413067890 */ /* 0x000fe2000fffe03f */
[----:B------:R-:W-:Y:S01]  /*3510*/  FMNMX.FTZ R3, R148, R3, !PT ;  /* 0x0000000394037209 */ /* 0x000fe20007810000 */
[----:B------:R-:W-:Y:S01]  /*3520*/  UIADD3 UR4, UR19, -0x56f99767, URZ ;  /* 0xa906689913047890 */ /* 0x000fe2000fffe03f */
[----:B------:R-:W-:Y:S01]  /*3530*/  FMNMX.FTZ R2, R30, R2, !PT ;  /* 0x000000021e027209 */ /* 0x000fe20007810000 */
[----:B------:R-:W-:Y:S01]  /*3540*/  UIADD3 UR15, UR18, -0x4ab325aa, URZ ;  /* 0xb54cda56120f7890 */ /* 0x000fe2000fffe03f */
[----:B------:R-:W-:Y:S01]  /*3550*/  FMNMX.FTZ R3, R150, R3, !PT ;  /* 0x0000000396037209 */ /* 0x000fe20007810000 */
[----:B------:R-:W-:Y:S01]  /*3560*/  IMAD.SHL.U32 R185, R0, 0x2, RZ ;  /* 0x0000000200b97824 */ /* 0x000fe200078e00ff */
[----:B------:R-:W-:Y:S01]  /*3570*/  FMNMX.FTZ R2, R31, R2, !PT ;  /* 0x000000021f027209 */ /* 0x000fe20007810000 */
[----:B------:R-:W-:Y:S01]  /*3580*/  UIADD3 UR5, UR18, 0x1715609d, URZ ;  /* 0x1715609d12057890 */ /* 0x000fe2000fffe03f */
[----:B------:R-:W-:Y:S01]  /*3590*/  FMNMX.FTZ R3, R149, R3, !PT ;  /* 0x0000000395037209 */ /* 0x000fe20007810000 */
[--C-:B------:R-:W-:Y:S01]  /*35a0*/  IMAD R186, R5, 0x2, R185.reuse ;  /* 0x0000000205ba7824 */ /* 0x100fe200078e02b9 */
[----:B------:R-:W-:Y:S01]  /*35b0*/  FMNMX.FTZ R2, R128, R2, !PT ;  /* 0x0000000280027209 */ /* 0x000fe20007810000 */
[C---:B------:R-:W-:Y:S01]  /*35c0*/  IMAD R188, R4.reuse, 0x2, R185 ;  /* 0x0000000204bc7824 */ /* 0x040fe200078e02b9 */
[----:B------:R-:W-:Y:S01]  /*35d0*/  FMNMX.FTZ R3, R151, R3, !PT ;  /* 0x0000000397037209 */ /* 0x000fe20007810000 */
[----:B------:R-:W-:Y:S01]  /*35e0*/  IMAD R187, R4, 0x2, R186 ;  /* 0x0000000204bb7824 */ /* 0x000fe200078e02ba */
[----:B------:R-:W-:Y:S01]  /*35f0*/  FMNMX.FTZ R2, R129, R2, !PT ;  /* 0x0000000281027209 */ /* 0x000fe20007810000 */
[----:B------:R-:W-:Y:S01]  /*3600*/  LDSM.16.MT88.4 R24, [R185+0x6000] ;  /* 0x00600000b918783b */ /* 0x000fe20000004200 */
[----:B------:R-:W-:Y:S01]  /*3610*/  FMNMX.FTZ R3, R165, R3, !PT ;  /* 0x00000003a5037209 */ /* 0x000fe20007810000 */
[----:B------:R-:W-:Y:S01]  /*3620*/  UIADD3 UR14, UR19, 0x646e171e, URZ ;  /* 0x646e171e130e7890 */ /* 0x000fe2000fffe03f */
[----:B------:R-:W-:Y:S01]  /*3630*/  FMNMX.FTZ R2, R55, R2, !PT ;  /* 0x0000000237027209 */ /* 0x000fe20007810000 */
[----:B------:R-:W-:Y:S01]  /*3640*/  LDSM.16.MT88.4 R36, [R187+0x6000] ;  /* 0x00600000bb24783b */ /* 0x000fe20000004200 */
[----:B------:R-:W-:-:S02]  /*3650*/  FMNMX.FTZ R3, R167, R3, !PT ;  /* 0x00000003a7037209 */ /* 0x000fc40007810000 */
[----:B------:R-:W-:Y:S02]  /*3660*/  FMNMX.FTZ R6, R124, R2, !PT ;  /* 0x000000027c067209 */ /* 0x000fe40007810000 */
[----:B------:R-:W-:Y:S02]  /*3670*/  FMNMX.FTZ R3, R166, R3, !PT ;  /* 0x00000003a6037209 */ /* 0x000fe40007810000 */
[----:B------:R-:W-:Y:S02]  /*3680*/  LOP3.LUT R2, R119, UR19, R116, 0x96, !PT ;  /* 0x0000001377027c12 */ /* 0x000fe4000f8e9674 */
[----:B------:R-:W-:Y:S02]  /*3690*/  FMNMX.FTZ R6, R155, R6, !PT ;  /* 0x000000069b067209 */ /* 0x000fe40007810000 */
[----:B------:R-:W-:Y:S02]  /*36a0*/  LOP3.LUT R7, R75, UR12, R118, 0x96, !PT ;  /* 0x0000000c4b077c12 */ /* 0x000fe4000f8e9676 */
[----:B------:R-:W-:Y:S01]  /*36b0*/  FMNMX.FTZ R12, R168, R3, !PT ;  /* 0x00000003a80c7209 */ /* 0x000fe20007810000 */
[----:B------:R-:W-:Y:S01]  /*36c0*/  IMAD.WIDE.U32 R2, R2, -0x326172a9, RZ ;  /* 0xcd9e8d5702027825 */ /* 0x000fe200078e00ff */
[----:B------:R-:W-:-:S02]  /*36d0*/  FMNMX.FTZ R8, R130, R8, !PT ;  /* 0x0000000882087209 */ /* 0x000fc40007810000 */
[----:B------:R-:W-:Y:S01]  /*36e0*/  FMNMX.FTZ R6, R156, R6, !PT ;  /* 0x000000069c067209 */ /* 0x000fe20007810000 */
[----:B------:R-:W-:Y:S01]  /*36f0*/  IMAD.WIDE.U32 R56, R7, -0x326172a9, RZ ;  /* 0xcd9e8d5707387825 */ /* 0x000fe200078e00ff */
[----:B------:R-:W-:Y:S01]  /*3700*/  FMNMX.FTZ R9, R132, R8, !PT ;  /* 0x0000000884097209 */ /* 0x000fe20007810000 */
[----:B------:R-:W1:Y:S01]  /*3710*/  SHFL.BFLY PT, R14, R12, 0x2, 0x1f ;  /* 0x0c401f000c0e7f89 */ /* 0x000e6200000e0000 */
[----:B------:R-:W-:Y:S02]  /*3720*/  FMNMX.FTZ R7, R152, R6, !PT ;  /* 0x0000000698077209 */ /* 0x000fe40007810000 */
[----:B------:R-:W-:Y:S02]  /*3730*/  LOP3.LUT R6, R3, UR13, R72, 0x96, !PT ;  /* 0x0000000d03067c12 */ /* 0x000fe4000f8e9648 */
[----:B------:R-:W-:Y:S02]  /*3740*/  FMNMX.FTZ R8, R76, R78, !PT ;  /* 0x0000004e4c087209 */ /* 0x000fe40007810000 */
[----:B------:R-:W-:-:S02]  /*3750*/  FMNMX.FTZ R11, R136, R9, !PT ;  /* 0x00000009880b7209 */ /* 0x000fc40007810000 */
[----:B------:R-:W-:Y:S01]  /*3760*/  FMNMX.FTZ R9, R153, R7, !PT ;  /* 0x0000000799097209 */ /* 0x000fe20007810000 */
[----:B------:R-:W-:Y:S01]  /*3770*/  IMAD.WIDE.U32 R6, R6, -0x2daee0ad, RZ ;  /* 0xd2511f5306067825 */ /* 0x000fe200078e00ff */
[----:B------:R-:W-:Y:S02]  /*3780*/  LOP3.LUT R10, R57, UR11, R2, 0x96, !PT ;  /* 0x0000000b390a7c12 */ /* 0x000fe4000f8e9602 */
[----:B------:R-:W-:Y:S02]  /*3790*/  FMNMX.FTZ R13, R70, R8, !PT ;  /* 0x00000008460d7209 */ /* 0x000fe40007810000 */
[----:B------:R-:W-:Y:S01]  /*37a0*/  FMNMX.FTZ R8, R169, R9, !PT ;  /* 0x00000009a9087209 */ /* 0x000fe20007810000 */
[----:B------:R-:W-:Y:S01]  /*37b0*/  IMAD.WIDE.U32 R16, R10, -0x2daee0ad, RZ ;  /* 0xd2511f530a107825 */ /* 0x000fe200078e00ff */
[----:B------:R-:W-:Y:S02]  /*37c0*/  FMNMX.FTZ R9, R131, R11, !PT ;  /* 0x0000000b83097209 */ /* 0x000fe40007810000 */
[----:B------:R-:W-:-:S02]  /*37d0*/  FMNMX.FTZ R8, R170, R8, !PT ;  /* 0x00000008aa087209 */ /* 0x000fc40007810000 */
[----:B------:R-:W-:Y:S02]  /*37e0*/  LOP3.LUT R18, R7, UR10, R74, 0x96, !PT ;  /* 0x0000000a07127c12 */ /* 0x000fe4000f8e964a */
[----:B------:R-:W-:Y:S02]  /*37f0*/  FMNMX.FTZ R7, R158, R9, !PT ;  /* 0x000000099e077209 */ /* 0x000fe40007810000 */
[----:B------:R-:W-:Y:S02]  /*3800*/  FMNMX.FTZ R8, R171, R8, !PT ;  /* 0x00000008ab087209 */ /* 0x000fe40007810000 */
[----:B------:R-:W-:Y:S02]  /*3810*/  LOP3.LUT R11, R17, UR8, R6, 0x96, !PT ;  /* 0x00000008110b7c12 */ /* 0x000fe4000f8e9606 */
[----:B------:R-:W-:Y:S02]  /*3820*/  FMNMX.FTZ R7, R160, R7, !PT ;  /* 0x00000007a0077209 */ /* 0x000fe40007810000 */
[----:B------:R-:W-:Y:S01]  /*3830*/  FMNMX.FTZ R6, R71, R13, !PT ;  /* 0x0000000d47067209 */ /* 0x000fe20007810000 */
[----:B------:R-:W-:Y:S01]  /*3840*/  IMAD.WIDE.U32 R22, R11, -0x326172a9, RZ ;  /* 0xcd9e8d570b167825 */ /* 0x000fe200078e00ff */
[----:B------:R-:W-:-:S02]  /*3850*/  FMNMX.FTZ R8, R172, R8, !PT ;  /* 0x00000008ac087209 */ /* 0x000fc40007810000 */
[----:B------:R-:W-:Y:S02]  /*3860*/  LOP3.LUT R9, R59, R206, RZ, 0x3c, !PT ;  /* 0x000000ce3b097212 */ /* 0x000fe400078e3cff */
[----:B------:R-:W-:Y:S01]  /*3870*/  FMNMX.FTZ R7, R157, R7, !PT ;  /* 0x000000079d077209 */ /* 0x000fe20007810000 */
[----:B------:R-:W2:Y:S01]  /*3880*/  SHFL.BFLY PT, R15, R8, 0x2, 0x1f ;  /* 0x0c401f00080f7f89 */ /* 0x000ea200000e0000 */
[----:B------:R-:W-:Y:S01]  /*3890*/  FMNMX.FTZ R6, R142, R6, !PT ;  /* 0x000000068e067209 */ /* 0x000fe20007810000 */
[----:B------:R-:W-:Y:S01]  /*38a0*/  IMAD.WIDE.U32 R98, R9, -0x2daee0ad, RZ ;  /* 0xd2511f5309627825 */ /* 0x000fe200078e00ff */
[----:B-1----:R-:W-:Y:S02]  /*38b0*/  FMNMX.FTZ R10, R12, R14, !PT ;  /* 0x0000000e0c0a7209 */ /* 0x002fe40007810000 */
[----:B------:R-:W-:Y:S02]  /*38c0*/  FMNMX.FTZ R7, R159, R7, !PT ;  /* 0x000000079f077209 */ /* 0x000fe40007810000 */
[----:B------:R-:W-:Y:S01]  /*38d0*/  FMNMX.FTZ R6, R143, R6, !PT ;  /* 0x000000068f067209 */ /* 0x000fe20007810000 */
[----:B------:R-:W1:Y:S01]  /*38e0*/  SHFL.BFLY PT, R17, R10, 0x1, 0x1f ;  /* 0x0c201f000a117f89 */ /* 0x000e6200000e0000 */
[----:B------:R-:W-:-:S02]  /*38f0*/  FMNMX.FTZ R7, R173, R7, !PT ;  /* 0x00000007ad077209 */ /* 0x000fc40007810000 */
[----:B------:R-:W-:Y:S02]  /*3900*/  FMNMX.FTZ R6, R140, R6, !PT ;  /* 0x000000068c067209 */ /* 0x000fe40007810000 */
[----:B------:R-:W-:Y:S01]  /*3910*/  LOP3.LUT R9, R99, UR12, R118, 0x96, !PT ;  /* 0x0000000c63097c12 */ /* 0x000fe2000f8e9676 */
[----:B------:R-:W-:Y:S01]  /*3920*/  IMAD R99, R201, 0x10000, R201 ;  /* 0x00010000c9637824 */ /* 0x000fe200078e02c9 */
[----:B------:R-:W-:Y:S02]  /*3930*/  FMNMX.FTZ R7, R174, R7, !PT ;  /* 0x00000007ae077209 */ /* 0x000fe40007810000 */
[----:B------:R-:W-:Y:S01]  /*3940*/  LOP3.LUT R14, R3, UR13, R58, 0x96, !PT ;  /* 0x0000000d030e7c12 */ /* 0x000fe2000f8e963a */
[----:B------:R-:W-:Y:S01]  /*3950*/  IMAD.WIDE.U32 R46, R9, -0x326172a9, RZ ;  /* 0xcd9e8d57092e7825 */ /* 0x000fe200078e00ff */
[----:B------:R-:W-:Y:S02]  /*3960*/  FMNMX.FTZ R3, R141, R6, !PT ;  /* 0x000000068d037209 */ /* 0x000fe40007810000 */
[----:B------:R-:W-:Y:S01]  /*3970*/  FMNMX.FTZ R9, R175, R7, !PT ;  /* 0x00000007af097209 */ /* 0x000fe20007810000 */
[----:B------:R-:W-:Y:S01]  /*3980*/  IMAD.WIDE.U32 R6, R18, -0x326172a9, RZ ;  /* 0xcd9e8d5712067825 */ /* 0x000fe200078e00ff */
[----:B------:R-:W-:-:S02]  /*3990*/  FMNMX.FTZ R3, R163, R3, !PT ;  /* 0x00000003a3037209 */ /* 0x000fc40007810000 */
[----:B------:R-:W-:Y:S02]  /*39a0*/  FMNMX.FTZ R11, R176, R9, !PT ;  /* 0x00000009b00b7209 */ /* 0x000fe40007810000 */
[----:B------:R-:W-:Y:S02]  /*39b0*/  LOP3.LUT R12, R47, UR11, R2, 0x96, !PT ;  /* 0x0000000b2f0c7c12 */ /* 0x000fe4000f8e9602 */
[----:B------:R-:W-:Y:S01]  /*39c0*/  FMNMX.FTZ R2, R164, R3, !PT ;  /* 0x00000003a4027209 */ /* 0x000fe20007810000 */
[----:B------:R-:W3:Y:S01]  /*39d0*/  SHFL.BFLY PT, R97, R11, 0x2, 0x1f ;  /* 0x0c401f000b617f89 */ /* 0x000ee200000e0000 */
[----:B------:R-:W-:Y:S01]  /*39e0*/  LOP3.LUT R9, R7, UR9, R56, 0x96, !PT ;  /* 0x0000000907097c12 */ /* 0x000fe2000f8e9638 */
[----:B------:R-:W-:Y:S01]  /*39f0*/  IMAD.WIDE.U32 R20, R12, -0x2daee0ad, RZ ;  /* 0xd2511f530c147825 */ /* 0x000fe200078e00ff */
[----:B------:R-:W-:Y:S02]  /*3a00*/  FMNMX.FTZ R3, R161, R2, !PT ;  /* 0x00000002a1037209 */ /* 0x000fe40007810000 */
[----:B------:R-:W-:Y:S01]  /*3a10*/  LOP3.LUT R13, R23, UR7, R6, 0x96, !PT ;  /* 0x00000007170d7c12 */ /* 0x000fe2000f8e9606 */
[----:B------:R-:W-:Y:S01]  /*3a20*/  IMAD.WIDE.U32 R6, R14, -0x2daee0ad, RZ ;  /* 0xd2511f530e067825 */ /* 0x000fe200078e00ff */
[----:B--2---:R-:W-:-:S02]  /*3a30*/  FMNMX.FTZ R2, R8, R15, !PT ;  /* 0x0000000f08027209 */ /* 0x004fc40007810000 */
[----:B------:R-:W-:Y:S01]  /*3a40*/  FMNMX.FTZ R8, R162, R3, !PT ;  /* 0x00000003a2087209 */ /* 0x000fe20007810000 */
[----:B------:R-:W-:Y:S01]  /*3a50*/  IMAD.WIDE.U32 R34, R13, -0x2daee0ad, RZ ;  /* 0xd2511f530d227825 */ /* 0x000fe200078e00ff */
[----:B-1----:R-:W-:Y:S01]  /*3a60*/  FMNMX.FTZ R3, R10, R17, !PT ;  /* 0x000000110a037209 */ /* 0x002fe20007810000 */
[----:B------:R-:W1:Y:S01]  /*3a70*/  SHFL.BFLY PT, R15, R2, 0x1, 0x1f ;  /* 0x0c201f00020f7f89 */ /* 0x000e6200000e0000 */
[----:B------:R-:W-:Y:S02]  /*3a80*/  LOP3.LUT R14, R7, UR10, R98, 0x96, !PT ;  /* 0x0000000a070e7c12 */ /* 0x000fe4000f8e9662 */
[----:B------:R-:W-:Y:S01]  /*3a90*/  FMNMX.FTZ R7, R178, R8, !PT ;  /* 0x00000008b2077209 */ /* 0x000fe20007810000 */
[C---:B------:R-:W-:Y:S01]  /*3aa0*/  FMUL.FTZ R10, R3.reuse, c[0x0][0x23c] ;  /* 0x00008f00030a7a20 */ /* 0x040fe20000410000 */
[----:B------:R-:W-:Y:S01]  /*3ab0*/  FSETP.NEU.FTZ.AND P0, PT, R3, -INF , PT ;  /* 0xff8000000300780b */ /* 0x000fe20003f1d000 */
[----:B------:R-:W-:Y:S01]  /*3ac0*/  IMAD.WIDE.U32 R8, R9, -0x2daee0ad, RZ ;  /* 0xd2511f5309087825 */ /* 0x000fe200078e00ff */
[----:B------:R-:W-:-:S02]  /*3ad0*/  FMNMX.FTZ R12, R180, R7, !PT ;  /* 0x00000007b40c7209 */ /* 0x000fc40007810000 */
[----:B------:R-:W-:Y:S02]  /*3ae0*/  FSEL R7, R10, RZ, P0 ;  /* 0x000000ff0a077208 */ /* 0x000fe40000000000 */
[----:B------:R-:W-:Y:S02]  /*3af0*/  FMNMX.FTZ R12, R177, R12, !PT ;  /* 0x0000000cb10c7209 */ /* 0x000fe40007810000 */
[----:B------:R-:W-:Y:S01]  /*3b00*/  LOP3.LUT R13, R21, UR8, R6, 0x96, !PT ;  /* 0x00000008150d7c12 */ /* 0x000fe2000f8e9606 */
[----:B------:R-:W-:Y:S01]  /*3b10*/  FFMA.FTZ R6, R42, c[0x0][0x23c], -R7 ;  /* 0x00008f002a067a23 */ /* 0x000fe20000010807 */
[----:B------:R-:W-:Y:S02]  /*3b20*/  FMNMX.FTZ R12, R179, R12, !PT ;  /* 0x0000000cb30c7209 */ /* 0x000fe40007810000 */
[----:B------:R-:W-:Y:S01]  /*3b30*/  LOP3.LUT R9, R9, UR6, R16, 0x96, !PT ;  /* 0x0000000609097c12 */ /* 0x000fe2000f8e9610 */
[----:B------:R2:W-:Y:S01]  /*3b40*/  MUFU.EX2 R214, R6 ;  /* 0x0000000600d67308 */ /* 0x0005e20000000800 */
[----:B---3--:R-:W-:Y:S01]  /*3b50*/  FMNMX.FTZ R97, R11, R97, !PT ;  /* 0x000000610b617209 */ /* 0x008fe20007810000 */
[----:B------:R-:W3:Y:S01]  /*3b60*/  SHFL.BFLY PT, R16, R12, 0x2, 0x1f ;  /* 0x0c401f000c107f89 */ /* 0x000ee200000e0000 */
[----:B------:R-:W-:Y:S01]  /*3b70*/  LOP3.LUT R8, R35, UR4, R8, 0x96, !PT ;  /* 0x0000000423087c12 */ /* 0x000fe2000f8e9608 */
[----:B------:R-:W-:-:S02]  /*3b80*/  IMAD.WIDE.U32 R10, R14, -0x326172a9, RZ ;  /* 0xcd9e8d570e0a7825 */ /* 0x000fc400078e00ff */
[----:B------:R-:W4:Y:S01]  /*3b90*/  SHFL.BFLY PT, R17, R97, 0x1, 0x1f ;  /* 0x0c201f0061117f89 */ /* 0x000f2200000e0000 */
[----:B-1----:R-:W-:Y:S01]  /*3ba0*/  FMNMX.FTZ R2, R2, R15, !PT ;  /* 0x0000000f02027209 */ /* 0x002fe20007810000 */
[----:B------:R-:W-:Y:S01]  /*3bb0*/  IMAD.WIDE.U32 R44, R13, -0x326172a9, RZ ;  /* 0xcd9e8d570d2c7825 */ /* 0x000fe200078e00ff */
[----:B------:R-:W-:Y:S02]  /*3bc0*/  LOP3.LUT R21, R11, UR9, R46, 0x96, !PT ;  /* 0x000000090b157c12 */ /* 0x000fe4000f8e962e */
[----:B------:R-:W-:Y:S01]  /*3bd0*/  FSETP.NEU.FTZ.AND P0, PT, R2, -INF , PT ;  /* 0xff8000000200780b */ /* 0x000fe20003f1d000 */
[----:B------:R-:W-:Y:S01]  /*3be0*/  IMAD.WIDE.U32 R18, R9, -0x326172a9, RZ ;  /* 0xcd9e8d5709127825 */ /* 0x000fe200078e00ff */
[----:B------:R-:W-:-:S03]  /*3bf0*/  LOP3.LUT R32, R45, UR7, R10, 0x96, !PT ;  /* 0x000000072d207c12 */ /* 0x000fc6000f8e960a */
[--C-:B--2---:R-:W-:Y:S01]  /*3c00*/  FFMA.FTZ R6, R43, c[0x0][0x23c], -R7.reuse ;  /* 0x00008f002b067a23 */ /* 0x104fe20000010807 */
[----:B------:R-:W-:Y:S01]  /*3c10*/  LOP3.LUT R22, R19, UR5, R22, 0x96, !PT ;  /* 0x0000000513167c12 */ /* 0x000fe2000f8e9616 */
[----:B------:R-:W-:Y:S01]  /*3c20*/  IMAD.WIDE.U32 R8, R8, -0x326172a9, RZ ;  /* 0xcd9e8d5708087825 */ /* 0x000fe200078e00ff */
[----:B------:R-:W-:Y:S01]  /*3c30*/  LDSM.16.MT88.4 R40, [R186+0x6000] ;  /* 0x00600000ba28783b */ /* 0x000fe20000004200 */
[----:B------:R1:W-:Y:S02]  /*3c40*/  MUFU.EX2 R213, R6 ;  /* 0x0000000600d57308 */ /* 0x0003e40000000800 */
[----:B------:R-:W-:Y:S01]  /*3c50*/  IMAD.WIDE.U32 R32, R32, -0x2daee0ad, RZ ;  /* 0xd2511f5320207825 */ /* 0x000fe200078e00ff */
[----:B------:R-:W-:Y:S02]  /*3c60*/  LOP3.LUT R10, R9, UR15, R18, 0x96, !PT ;  /* 0x0000000f090a7c12 */ /* 0x000fe4000f8e9612 */
[----:B------:R-:W-:Y:S01]  /*3c70*/  LOP3.LUT R13, R8, 0xffff, RZ, 0xc0, !PT ;  /* 0x0000ffff080d7812 */ /* 0x000fe200078ec0ff */
[----:B------:R-:W-:Y:S01]  /*3c80*/  FFMA.FTZ R9, R29, c[0x0][0x23c], -R7 ;  /* 0x00008f001d097a23 */ /* 0x000fe20000010807 */
[----:B------:R-:W-:-:S02]  /*3c90*/  SHF.R.U32.HI R11, RZ, 0x10, R8 ;  /* 0x00000010ff0b7819 */ /* 0x000fc40000011608 */
[----:B---3--:R-:W-:Y:S01]  /*3ca0*/  FMNMX.FTZ R16, R12, R16, !PT ;  /* 0x000000100c107209 */ /* 0x008fe20007810000 */
[----:B------:R-:W2:Y:S01]  /*3cb0*/  MUFU.EX2 R133, R9 ;  /* 0x0000000900857308 */ /* 0x000ea20000000800 */
[----:B----4-:R-:W-:Y:S02]  /*3cc0*/  FMNMX.FTZ R97, R97, R17, !PT ;  /* 0x0000001161617209 */ /* 0x010fe40007810000 */
[----:B------:R-:W-:Y:S01]  /*3cd0*/  LOP3.LUT R15, R8, 0xff, RZ, 0xc0, !PT ;  /* 0x000000ff080f7812 */ /* 0x000fe200078ec0ff */
[----:B------:R-:W3:Y:S01]  /*3ce0*/  SHFL.BFLY PT, R17, R16, 0x1, 0x1f ;  /* 0x0c201f0010117f89 */ /* 0x000ee200000e0000 */
[----:B------:R-:W-:Y:S01]  /*3cf0*/  SHF.R.U32.HI R14, RZ, 0x18, R8 ;  /* 0x00000018ff0e7819 */ /* 0x000fe20000011608 */
[----:B-1----:R-:W-:Y:S01]  /*3d00*/  FFMA.FTZ R6, R28, c[0x0][0x23c], -R7 ;  /* 0x00008f001c067a23 */ /* 0x002fe20000010807 */
[----:B------:R-:W-:Y:S02]  /*3d10*/  SHF.R.U32.HI R13, RZ, 0x8, R13 ;  /* 0x00000008ff0d7819 */ /* 0x000fe4000001160d */
[----:B------:R-:W-:Y:S01]  /*3d20*/  LOP3.LUT R8, R10, 0xffff, RZ, 0xc0, !PT ;  /* 0x0000ffff0a087812 */ /* 0x000fe200078ec0ff */
[----:B------:R1:W-:Y:S01]  /*3d30*/  MUFU.EX2 R215, R6 ;  /* 0x0000000600d77308 */ /* 0x0003e20000000800 */
[----:B------:R-:W-:-:S02]  /*3d40*/  PRMT R15, R15, 0x5410, R13 ;  /* 0x000054100f0f7816 */ /* 0x000fc4000000000d */
[----:B------:R-:W-:Y:S02]  /*3d50*/  SHF.R.U32.HI R4, RZ, 0x10, R10 ;  /* 0x00000010ff047819 */ /* 0x000fe4000001160a */
[----:B------:R-:W-:Y:S01]  /*3d60*/  LOP3.LUT R12, R10, 0xff, RZ, 0xc0, !PT ;  /* 0x000000ff0a0c7812 */ /* 0x000fe200078ec0ff */
[----:B--2---:R-:W-:Y:S01]  /*3d70*/  IMAD.MOV.U32 R35, RZ, RZ, R133 ;  /* 0x000000ffff237224 */ /* 0x004fe200078e0085 */
[----:B------:R-:W-:Y:S02]  /*3d80*/  LOP3.LUT R9, R11, 0xff, RZ, 0xc0, !PT ;  /* 0x000000ff0b097812 */ /* 0x000fe400078ec0ff */
[----:B------:R-:W-:Y:S02]  /*3d90*/  SHF.R.U32.HI R8, RZ, 0x8, R8 ;  /* 0x00000008ff087819 */ /* 0x000fe40000011608 */
[----:B------:R-:W-:Y:S02]  /*3da0*/  SHF.R.U32.HI R10, RZ, 0x18, R10 ;  /* 0x00000018ff0a7819 */ /* 0x000fe4000001160a */
[----:B------:R-:W-:Y:S01]  /*3db0*/  PRMT R13, R12, 0x5410, R8 ;  /* 0x000054100c0d7816 */ /* 0x000fe20000000008 */
[----:B-1----:R-:W-:Y:S01]  /*3dc0*/  FMUL.FTZ R6, R2, c[0x0][0x23c] ;  /* 0x00008f0002067a20 */ /* 0x002fe20000410000 */
[----:B---3--:R-:W-:-:S04]  /*3dd0*/  FMNMX.FTZ R96, R16, R17, !PT ;  /* 0x0000001110607209 */ /* 0x008fc80007810000 */
[----:B------:R-:W-:Y:S02]  /*3de0*/  FSEL R6, R6, RZ, P0 ;  /* 0x000000ff06067208 */ /* 0x000fe40000000000 */
[----:B------:R-:W-:-:S03]  /*3df0*/  FSETP.NEU.FTZ.AND P0, PT, R97, -INF , PT ;  /* 0xff8000006100780b */ /* 0x000fc60003f1d000 */
[--C-:B------:R-:W-:Y:S02]  /*3e00*/  FFMA.FTZ R11, R30, c[0x0][0x23c], -R6.reuse ;  /* 0x00008f001e0b7a23 */ /* 0x100fe40000010806 */
[--C-:B------:R-:W-:Y:S02]  /*3e10*/  FFMA.FTZ R0, R31, c[0x0][0x23c], -R6.reuse ;  /* 0x00008f001f007a23 */ /* 0x100fe40000010806 */
[----:B------:R1:W-:Y:S01]  /*3e20*/  MUFU.EX2 R134, R11 ;  /* 0x0000000b00867308 */ /* 0x0003e20000000800 */
[----:B------:R-:W-:Y:S01]  /*3e30*/  FFMA.FTZ R5, R49, c[0x0][0x23c], -R6 ;  /* 0x00008f0031057a23 */ /* 0x000fe20000010806 */
[----:B------:R-:W2:Y:S06]  /*3e40*/  LDSM.16.MT88.4 R28, [R188+0x6000] ;  /* 0x00600000bc1c783b */ /* 0x000eac0000004200 */
[----:B------:R3:W4:Y:S01]  /*3e50*/  MUFU.EX2 R117, R0 ;  /* 0x0000000000757308 */ /* 0x0007220000000800 */
[----:B-1----:R-:W-:-:S07]  /*3e60*/  PRMT R11, R9, 0x5410, R14 ;  /* 0x00005410090b7816 */ /* 0x002fce000000000e */
[----:B------:R1:W-:Y:S01]  /*3e70*/  MUFU.EX2 R236, R5 ;  /* 0x0000000500ec7308 */ /* 0x0003e20000000800 */
[----:B------:R-:W-:Y:S01]  /*3e80*/  LOP3.LUT R9, R4, 0xff, RZ, 0xc0, !PT ;  /* 0x000000ff04097812 */ /* 0x000fe200078ec0ff */
[--C-:B------:R-:W-:Y:S01]  /*3e90*/  HSET2.LE.AND R4, R15, R99.reuse, PT ;  /* 0x000000630f047233 */ /* 0x100fe20003803000 */
[----:B------:R-:W-:Y:S01]  /*3ea0*/  IMAD.WIDE.U32 R14, R21, -0x2daee0ad, RZ ;  /* 0xd2511f53150e7825 */ /* 0x000fe200078e00ff */
[--C-:B------:R-:W-:Y:S01]  /*3eb0*/  HSET2.LE.AND R11, R11, R99.reuse, PT ;  /* 0x000000630b0b7233 */ /* 0x100fe20003803000 */
[----:B------:R-:W-:Y:S02]  /*3ec0*/  PRMT R9, R9, 0x5410, R10 ;  /* 0x0000541009097816 */ /* 0x000fe4000000000a */
[----:B---3--:R-:W-:Y:S01]  /*3ed0*/  FFMA.FTZ R0, R48, c[0x0][0x23c], -R6 ;  /* 0x00008f0030007a23 */ /* 0x008fe20000010806 */
[----:B----4-:R-:W-:Y:S02]  /*3ee0*/  F2FP.BF16.PACK_AB R8, R117, R134 ;  /* 0x000000867508723e */ /* 0x010fe400000010ff */
[----:B------:R-:W-:Y:S01]  /*3ef0*/  HSET2.LE.AND R9, R9, R99, PT ;  /* 0x0000006309097233 */ /* 0x000fe20003803000 */
[----:B------:R3:W4:Y:S01]  /*3f00*/  MUFU.EX2 R237, R0 ;  /* 0x0000000000ed7308 */ /* 0x0007220000000800 */
[----:B------:R-:W-:-:S02]  /*3f10*/  LOP3.LUT R11, R11, R8, RZ, 0xc0, !PT ;  /* 0x000000080b0b7212 */ /* 0x000fc400078ec0ff */
[----:B-1----:R-:W-:-:S04]  /*3f20*/  F2FP.BF16.PACK_AB R5, R133, R215 ;  /* 0x000000d78505723e */ /* 0x002fc800000010ff */
[----:B------:R-:W-:Y:S01]  /*3f30*/  LOP3.LUT R10, R4, R5, RZ, 0xc0, !PT ;  /* 0x00000005040a7212 */ /* 0x000fe200078ec0ff */
[----:B------:R-:W-:Y:S01]  /*3f40*/  HSET2.LE.AND R4, R13, R99, PT ;  /* 0x000000630d047233 */ /* 0x000fe20003803000 */
[----:B------:R-:W-:Y:S02]  /*3f50*/  F2FP.BF16.PACK_AB R5, R213, R214 ;  /* 0x000000d6d505723e */ /* 0x000fe400000010ff */
[----:B------:R-:W-:Y:S01]  /*3f60*/  LOP3.LUT R13, R15, UR6, R20, 0x96, !PT ;  /* 0x000000060f0d7c12 */ /* 0x000fe2000f8e9614 */
[----:B---3--:R-:W-:-:S04]  /*3f70*/  FMUL.FTZ R0, R97, c[0x0][0x23c] ;  /* 0x00008f0061007a20 */ /* 0x008fc80000410000 */
[----:B------:R-:W-:Y:S01]  /*3f80*/  IMAD.WIDE.U32 R20, R13, -0x326172a9, RZ ;  /* 0xcd9e8d570d147825 */ /* 0x000fe200078e00ff */
[----:B------:R-:W-:Y:S02]  /*3f90*/  FSEL R0, R0, RZ, P0 ;  /* 0x000000ff00007208 */ /* 0x000fe40000000000 */
[----:B------:R-:W-:-:S03]  /*3fa0*/  FSETP.NEU.FTZ.AND P0, PT, R96, -INF , PT ;  /* 0xff8000006000780b */ /* 0x000fc60003f1d000 */
[--C-:B------:R-:W-:Y:S02]  /*3fb0*/  FFMA.FTZ R8, R69, c[0x0][0x23c], -R0.reuse ;  /* 0x00008f0045087a23 */ /* 0x100fe40000010800 */
[--C-:B------:R-:W-:Y:S02]  /*3fc0*/  FFMA.FTZ R12, R68, c[0x0][0x23c], -R0.reuse ;  /* 0x00008f00440c7a23 */ /* 0x100fe40000010800 */
[----:B------:R1:W-:Y:S08]  /*3fd0*/  MUFU.EX2 R234, R8 ;  /* 0x0000000800ea7308 */ /* 0x0003f00000000800 */
[----:B------:R4:W-:Y:S01]  /*3fe0*/  MUFU.EX2 R235, R12 ;  /* 0x0000000c00eb7308 */ /* 0x0009e20000000800 */
[----:B-1----:R-:W-:Y:S01]  /*3ff0*/  LOP3.LUT R8, R4, R5, RZ, 0xc0, !PT ;  /* 0x0000000504087212 */ /* 0x002fe200078ec0ff */
[----:B------:R-:W-:Y:S01]  /*4000*/  FFMA.FTZ R4, R50, c[0x0][0x23c], -R0 ;  /* 0x00008f0032047a23 */ /* 0x000fe20000010800 */
[----:B------:R-:W-:-:S05]  /*4010*/  LOP3.LUT R5, R33, UR4, R14, 0x96, !PT ;  /* 0x0000000421057c12 */ /* 0x000fca000f8e960e */
[----:B------:R1:W-:Y:S01]  /*4020*/  MUFU.EX2 R232, R4 ;  /* 0x0000000400e87308 */ /* 0x0003e20000000800 */
[----:B----4-:R-:W-:-:S04]  /*4030*/  F2FP.BF16.PACK_AB R12, R236, R237 ;  /* 0x000000edec0c723e */ /* 0x010fc800000010ff */
[----:B------:R-:W-:Y:S01]  /*4040*/  LOP3.LUT R9, R9, R12, RZ, 0xc0, !PT ;  /* 0x0000000c09097212 */ /* 0x000fe200078ec0ff */
[----:B------:R-:W-:Y:S02]  /*4050*/  FFMA.FTZ R12, R51, c[0x0][0x23c], -R0 ;  /* 0x00008f00330c7a23 */ /* 0x000fe40000010800 */
[----:B------:R-:W-:Y:S02]  /*4060*/  LDSM.16.MT88.4 R48, [R186+0x6800] ;  /* 0x00680000ba30783b */ /* 0x000fe40000004200 */
[----:B------:R3:W-:Y:S02]  /*4070*/  MUFU.EX2 R233, R12 ;  /* 0x0000000c00e97308 */ /* 0x0007e40000000800 */
[----:B------:R-:W-:Y:S01]  /*4080*/  HMMA.16816.F32.BF16 R112, R8, R24, RZ ;  /* 0x000000180870723c */ /* 0x000fe200000418ff */
[----:B-1----:R-:W-:-:S05]  /*4090*/  FMUL.FTZ R4, R96, c[0x0][0x23c] ;  /* 0x00008f0060047a20 */ /* 0x002fca0000410000 */
[----:B------:R-:W-:Y:S02]  /*40a0*/  FSEL R4, R4, RZ, P0 ;  /* 0x000000ff04047208 */ /* 0x000fe40000000000 */
[C---:B--2---:R-:W-:Y:S03]  /*40b0*/  HMMA.16816.F32.BF16 R100, R8.reuse, R28, RZ ;  /* 0x0000001c0864723c */ /* 0x044fe600000418ff */
[--C-:B------:R-:W-:Y:S02]  /*40c0*/  FFMA.FTZ R14, R70, c[0x0][0x23c], -R4.reuse ;  /* 0x00008f00460e7a23 */ /* 0x100fe40000010804 */
[----:B---3--:R-:W-:Y:S02]  /*40d0*/  IMAD.WIDE.U32 R12, R5, -0x326172a9, RZ ;  /* 0xcd9e8d57050c7825 */ /* 0x008fe400078e00ff */
[----:B------:R1:W-:Y:S01]  /*40e0*/  MUFU.EX2 R230, R14 ;  /* 0x0000000e00e67308 */ /* 0x0003e20000000800 */
[----:B------:R-:W-:Y:S01]  /*40f0*/  HMMA.16816.F32.BF16 R88, R8, R40, RZ ;  /* 0x000000280858723c */ /* 0x000fe200000418ff */
[----:B------:R-:W-:Y:S01]  /*4100*/  FFMA.FTZ R16, R71, c[0x0][0x23c], -R4 ;  /* 0x00008f0047107a23 */ /* 0x000fe20000010804 */
[----:B------:R-:W-:-:S02]  /*4110*/  LOP3.LUT R5, R13, UR15, R20, 0x96, !PT ;  /* 0x0000000f0d057c12 */ /* 0x000fc4000f8e9614 */
[C---:B------:R-:W-:Y:S02]  /*4120*/  LOP3.LUT R13, R12.reuse, 0xffff, RZ, 0xc0, !PT ;  /* 0x0000ffff0c0d7812 */ /* 0x040fe400078ec0ff */
[----:B------:R-:W-:Y:S01]  /*4130*/  LOP3.LUT R17, R12, 0xff, RZ, 0xc0, !PT ;  /* 0x000000ff0c117812 */ /* 0x000fe200078ec0ff */
[----:B------:R2:W3:Y:S01]  /*4140*/  MUFU.EX2 R231, R16 ;  /* 0x0000001000e77308 */ /* 0x0004e20000000800 */
[----:B------:R-:W-:Y:S01]  /*4150*/  SHF.R.U32.HI R19, RZ, 0x18, R12 ;  /* 0x00000018ff137819 */ /* 0x000fe2000001160c */
[----:B------:R-:W-:Y:S01]  /*4160*/  HMMA.16816.F32.BF16 R104, R8, R36, RZ ;  /* 0x000000240868723c */ /* 0x000fe200000418ff */
[----:B------:R-:W-:-:S04]  /*4170*/  SHF.R.U32.HI R15, RZ, 0x8, R13 ;  /* 0x00000008ff0f7819 */ /* 0x000fc8000001160d */
[----:B------:R-:W-:Y:S02]  /*4180*/  PRMT R18, R17, 0x5410, R15 ;  /* 0x0000541011127816 */ /* 0x000fe4000000000f */
[----:B-1----:R-:W-:Y:S01]  /*4190*/  SHF.R.U32.HI R14, RZ, 0x10, R12 ;  /* 0x00000010ff0e7819 */ /* 0x002fe2000001160c */
[C---:B------:R-:W-:Y:S01]  /*41a0*/  HMMA.16816.F32.BF16 R108, R8.reuse, R26, RZ ;  /* 0x0000001a086c723c */ /* 0x040fe200000418ff */
[C---:B------:R-:W-:Y:S02]  /*41b0*/  LOP3.LUT R12, R5.reuse, 0xffff, RZ, 0xc0, !PT ;  /* 0x0000ffff050c7812 */ /* 0x040fe400078ec0ff */
[----:B------:R-:W-:Y:S01]  /*41c0*/  LOP3.LUT R13, R14, 0xff, RZ, 0xc0, !PT ;  /* 0x000000ff0e0d7812 */ /* 0x000fe200078ec0ff */
[----:B------:R-:W-:Y:S01]  /*41d0*/  FFMA.FTZ R14, R76, c[0x0][0x23c], -R4 ;  /* 0x00008f004c0e7a23 */ /* 0x000fe20000010804 */
[----:B------:R-:W-:Y:S02]  /*41e0*/  LOP3.LUT R17, R5, 0xff, RZ, 0xc0, !PT ;  /* 0x000000ff05117812 */ /* 0x000fe400078ec0ff */
[----:B--2---:R-:W-:Y:S01]  /*41f0*/  SHF.R.U32.HI R16, RZ, 0x8, R12 ;  /* 0x00000008ff107819 */ /* 0x004fe2000001160c */
[----:B------:R1:W-:Y:S01]  /*4200*/  MUFU.EX2 R226, R14 ;  /* 0x0000000e00e27308 */ /* 0x0003e20000000800 */
[----:B------:R-:W-:Y:S01]  /*4210*/  PRMT R15, R13, 0x5410, R19 ;  /* 0x000054100d0f7816 */ /* 0x000fe20000000013 */
[----:B------:R-:W-:Y:S01]  /*4220*/  FFMA.FTZ R13, R78, c[0x0][0x23c], -R4 ;  /* 0x00008f004e0d7a23 */ /* 0x000fe20000010804 */
[--C-:B------:R-:W-:Y:S01]  /*4230*/  SHF.R.U32.HI R12, RZ, 0x10, R5.reuse ;  /* 0x00000010ff0c7819 */ /* 0x100fe20000011605 */
[C---:B------:R-:W-:Y:S01]  /*4240*/  HMMA.16816.F32.BF16 R92, R8.reuse, R30, RZ ;  /* 0x0000001e085c723c */ /* 0x040fe200000418ff */
[----:B------:R-:W-:Y:S01]  /*4250*/  PRMT R19, R17, 0x5410, R16 ;  /* 0x0000541011137816 */ /* 0x000fe20000000010 */
[--C-:B------:R-:W-:Y:S01]  /*4260*/  HSET2.LE.AND R15, R15, R99.reuse, PT ;  /* 0x000000630f0f7233 */ /* 0x100fe20003803000 */
[----:B------:R-:W-:Y:S01]  /*4270*/  SHF.R.U32.HI R17, RZ, 0x18, R5 ;  /* 0x00000018ff117819 */ /* 0x000fe20000011605 */
[----:B------:R-:W-:Y:S01]  /*4280*/  HSET2.LE.AND R5, R18, R99, PT ;  /* 0x0000006312057233 */ /* 0x000fe20003803000 */
[----:B------:R-:W-:Y:S01]  /*4290*/  LOP3.LUT R16, R12, 0xff, RZ, 0xc0, !PT ;  /* 0x000000ff0c107812 */ /* 0x000fe200078ec0ff */
[----:B------:R2:W4:Y:S01]  /*42a0*/  MUFU.EX2 R224, R13 ;  /* 0x0000000d00e07308 */ /* 0x0005220000000800 */
[----:B---3--:R-:W-:Y:S01]  /*42b0*/  F2FP.BF16.PACK_AB R12, R231, R230 ;  /* 0x000000e6e70c723e */ /* 0x008fe200000010ff */
[----:B------:R-:W-:Y:S01]  /*42c0*/  HMMA.16816.F32.BF16 R84, R8, R42, RZ ;  /* 0x0000002a0854723c */ /* 0x000fe200000418ff */
[----:B------:R-:W-:Y:S01]  /*42d0*/  PRMT R16, R16, 0x5410, R17 ;  /* 0x0000541010107816 */ /* 0x000fe20000000011 */
[----:B------:R-:W-:Y:S01]  /*42e0*/  FFMA.FTZ R17, R77, c[0x0][0x23c], -R7 ;  /* 0x00008f004d117a23 */ /* 0x000fe20000010807 */
[----:B------:R-:W-:-:S02]  /*42f0*/  LOP3.LUT R15, R15, R12, RZ, 0xc0, !PT ;  /* 0x0000000c0f0f7212 */ /* 0x000fc400078ec0ff */
[----:B-1----:R-:W-:Y:S01]  /*4300*/  F2FP.BF16.PACK_AB R14, R233, R232 ;  /* 0x000000e8e90e723e */ /* 0x002fe200000010ff */
[----:B------:R1:W-:Y:S01]  /*4310*/  MUFU.EX2 R228, R17 ;  /* 0x0000001100e47308 */ /* 0x0003e20000000800 */
[----:B------:R-:W-:Y:S01]  /*4320*/  F2FP.BF16.PACK_AB R12, R234, R235 ;  /* 0x000000ebea0c723e */ /* 0x000fe200000010ff */
[----:B------:R-:W-:Y:S01]  /*4330*/  HMMA.16816.F32.BF16 R80, R8, R38, RZ ;  /* 0x000000260850723c */ /* 0x000fe200000418ff */
[----:B------:R-:W-:Y:S01]  /*4340*/  LOP3.LUT R14, R5, R14, RZ, 0xc0, !PT ;  /* 0x0000000e050e7212 */ /* 0x000fe200078ec0ff */
[----:B------:R-:W-:Y:S01]  /*4350*/  HSET2.LE.AND R5, R19, R99, PT ;  /* 0x0000006313057233 */ /* 0x000fe20003803000 */
[----:B--2---:R-:W-:-:S04]  /*4360*/  FFMA.FTZ R13, R52, c[0x0][0x23c], -R7 ;  /* 0x00008f00340d7a23 */ /* 0x004fc80000010807 */
[----:B------:R-:W-:Y:S01]  /*4370*/  LOP3.LUT R12, R5, R12, RZ, 0xc0, !PT ;  /* 0x0000000c050c7212 */ /* 0x000fe200078ec0ff */
[----:B------:R-:W-:Y:S02]  /*4380*/  FFMA.FTZ R5, R53, c[0x0][0x23c], -R7 ;  /* 0x00008f0035057a23 */ /* 0x000fe40000010807 */
[----:B------:R-:W-:Y:S01]  /*4390*/  IMAD.WIDE.U32 R8, R22, -0x2daee0ad, RZ ;  /* 0xd2511f5316087825 */ /* 0x000fe200078e00ff */
[----:B------:R2:W-:Y:S04]  /*43a0*/  MUFU.EX2 R229, R13 ;  /* 0x0000000d00e57308 */ /* 0x0005e80000000800 */
[----:B------:R-:W-:Y:S02]  /*43b0*/  LOP3.LUT R11, R8, 0xff, RZ, 0xc0, !PT ;  /* 0x000000ff080b7812 */ /* 0x000fe400078ec0ff */
[----:B-1----:R-:W-:-:S02]  /*43c0*/  SHF.R.U32.HI R17, RZ, 0x10, R8 ;  /* 0x00000010ff117819 */ /* 0x002fc40000011608 */
[----:B------:R1:W-:Y:S01]  /*43d0*/  MUFU.EX2 R227, R5 ;  /* 0x0000000500e37308 */ /* 0x0003e20000000800 */
[----:B--2---:R-:W-:Y:S01]  /*43e0*/  HSET2.LE.AND R13, R16, R99, PT ;  /* 0x00000063100d7233 */ /* 0x004fe20003803000 */
[----:B----4-:R-:W-:-:S04]  /*43f0*/  F2FP.BF16.PACK_AB R16, R224, R226 ;  /* 0x000000e2e010723e */ /* 0x010fc800000010ff */
[----:B------:R-:W-:Y:S01]  /*4400*/  LOP3.LUT R13, R13, R16, RZ, 0xc0, !PT ;  /* 0x000000100d0d7212 */ /* 0x000fe200078ec0ff */
[----:B------:R-:W-:Y:S02]  /*4410*/  FFMA.FTZ R16, R55, c[0x0][0x23c], -R6 ;  /* 0x00008f0037107a23 */ /* 0x000fe40000010806 */
[----:B-1----:R-:W-:Y:S02]  /*4420*/  FFMA.FTZ R5, R54, c[0x0][0x23c], -R7 ;  /* 0x00008f0036057a23 */ /* 0x002fe40000010807 */
[----:B------:R1:W-:Y:S01]  /*4430*/  MUFU.EX2 R223, R16 ;  /* 0x0000001000df7308 */ /* 0x0003e20000000800 */
[----:B------:R-:W-:Y:S01]  /*4440*/  LDSM.16.MT88.4 R52, [R187+0x6800] ;  /* 0x00680000bb34783b */ /* 0x000fe20000004200 */
[C---:B------:R-:W-:Y:S06]  /*4450*/  HMMA.16816.F32.BF16 R60, R12.reuse, R36, RZ ;  /* 0x000000240c3c723c */ /* 0x040fec00000418ff */
[----:B------:R2:W3:Y:S01]  /*4460*/  MUFU.EX2 R225, R5 ;  /* 0x0000000500e17308 */ /* 0x0004e20000000800 */
[----:B------:R-:W-:Y:S01]  /*4470*/  IMAD.MOV.U32 R37, RZ, RZ, R134 ;  /* 0x000000ffff257224 */ /* 0x000fe200078e0086 */
[----:B------:R-:W-:Y:S01]  /*4480*/  HMMA.16816.F32.BF16 R76, R12, R24, RZ ;  /* 0x000000180c4c723c */ /* 0x000fe200000418ff */
[----:B-1----:R-:W-:-:S07]  /*4490*/  SHF.R.U32.HI R16, RZ, 0x18, R8 ;  /* 0x00000018ff107819 */ /* 0x002fce0000011608 */
[----:B------:R-:W-:Y:S01]  /*44a0*/  HMMA.16816.F32.BF16 R120, R12, R26, RZ ;  /* 0x0000001a0c78723c */ /* 0x000fe200000418ff */
[----:B------:R-:W1:Y:S01]  /*44b0*/  LDSM.16.MT88.4 R24, [R185+0x6800] ;  /* 0x00680000b918783b */ /* 0x000e620000004200 */
[----:B--2---:R-:W-:-:S06]  /*44c0*/  LOP3.LUT R5, R8, 0xffff, RZ, 0xc0, !PT ;  /* 0x0000ffff08057812 */ /* 0x004fcc00078ec0ff */
[C---:B------:R-:W-:Y:S01]  /*44d0*/  HMMA.16816.F32.BF16 R68, R12.reuse, R28, RZ ;  /* 0x0000001c0c44723c */ /* 0x040fe200000418ff */
[----:B------:R-:W-:Y:S02]  /*44e0*/  SHF.R.U32.HI R10, RZ, 0x8, R5 ;  /* 0x00000008ff0a7819 */ /* 0x000fe40000011605 */
[----:B------:R-:W-:Y:S01]  /*44f0*/  LOP3.LUT R5, R9, UR14, R34, 0x96, !PT ;  /* 0x0000000e09057c12 */ /* 0x000fe2000f8e9622 */
[----:B------:R-:W-:Y:S01]  /*4500*/  FFMA.FTZ R9, R124, c[0x0][0x23c], -R6 ;  /* 0x00008f007c097a23 */ /* 0x000fe20000010806 */
[----:B------:R-:W-:Y:S01]  /*4510*/  PRMT R18, R11, 0x5410, R10 ;  /* 0x000054100b127816 */ /* 0x000fe2000000000a */
[----:B------:R-:W-:Y:S01]  /*4520*/  IMAD.MOV.U32 R34, RZ, RZ, R117 ;  /* 0x000000ffff227224 */ /* 0x000fe200078e0075 */
[----:B------:R-:W-:Y:S01]  /*4530*/  LOP3.LUT R8, R5, 0xffff, RZ, 0xc0, !PT ;  /* 0x0000ffff05087812 */ /* 0x000fe200078ec0ff */
[----:B------:R2:W4:Y:S01]  /*4540*/  MUFU.EX2 R222, R9 ;  /* 0x0000000900de7308 */ /* 0x0005220000000800 */
[----:B------:R-:W-:Y:S01]  /*4550*/  LOP3.LUT R10, R17, 0xff, RZ, 0xc0, !PT ;  /* 0x000000ff110a7812 */ /* 0x000fe200078ec0ff */
[----:B------:R-:W-:Y:S01]  /*4560*/  HMMA.16816.F32.BF16 R124, R12, R30, RZ ;  /* 0x0000001e0c7c723c */ /* 0x000fe200000418ff */
[----:B------:R-:W-:Y:S01]  /*4570*/  LOP3.LUT R11, R5, 0xff, RZ, 0xc0, !PT ;  /* 0x000000ff050b7812 */ /* 0x000fe200078ec0ff */
[----:B------:R-:W5:Y:S01]  /*4580*/  LDSM.16.MT88.4 R28, [R188+0x6800] ;  /* 0x00680000bc1c783b */ /* 0x000f620000004200 */
[----:B------:R-:W-:-:S02]  /*4590*/  SHF.R.U32.HI R8, RZ, 0x8, R8 ;  /* 0x00000008ff087819 */ /* 0x000fc40000011608 */
[----:B------:R-:W-:Y:S02]  /*45a0*/  PRMT R10, R10, 0x5410, R16 ;  /* 0x000054100a0a7816 */ /* 0x000fe40000000010 */
[----:B------:R-:W-:Y:S01]  /*45b0*/  PRMT R19, R11, 0x5410, R8 ;  /* 0x000054100b137816 */ /* 0x000fe20000000008 */
[C---:B------:R-:W-:Y:S01]  /*45c0*/  HMMA.16816.F32.BF16 R64, R12.reuse, R40, RZ ;  /* 0x000000280c40723c */ /* 0x040fe200000418ff */
[--C-:B------:R-:W-:Y:S01]  /*45d0*/  SHF.R.U32.HI R8, RZ, 0x10, R5.reuse ;  /* 0x00000010ff087819 */ /* 0x100fe20000011605 */
[--C-:B------:R-:W-:Y:S01]  /*45e0*/  HSET2.LE.AND R11, R10, R99.reuse, PT ;  /* 0x000000630a0b7233 */ /* 0x100fe20003803000 */
[----:B------:R-:W-:Y:S01]  /*45f0*/  SHF.R.U32.HI R17, RZ, 0x18, R5 ;  /* 0x00000018ff117819 */ /* 0x000fe20000011605 */
[--C-:B------:R-:W-:Y:S01]  /*4600*/  HSET2.LE.AND R5, R18, R99.reuse, PT ;  /* 0x0000006312057233 */ /* 0x100fe20003803000 */
[----:B------:R-:W-:Y:S01]  /*4610*/  LOP3.LUT R16, R8, 0xff, RZ, 0xc0, !PT ;  /* 0x000000ff08107812 */ /* 0x000fe200078ec0ff */
[----:B--2---:R-:W-:Y:S01]  /*4620*/  FFMA.FTZ R9, R128, c[0x0][0x23c], -R6 ;  /* 0x00008f0080097a23 */ /* 0x004fe20000010806 */
[----:B---3--:R-:W-:Y:S01]  /*4630*/  F2FP.BF16.PACK_AB R10, R225, R227 ;  /* 0x000000e3e10a723e */ /* 0x008fe200000010ff */
[----:B------:R-:W-:Y:S01]  /*4640*/  HMMA.16816.F32.BF16 R144, R12, R42, RZ ;  /* 0x0000002a0c90723c */ /* 0x000fe200000418ff */
[----:B----4-:R-:W-:Y:S01]  /*4650*/  F2FP.BF16.PACK_AB R8, R222, R223 ;  /* 0x000000dfde08723e */ /* 0x010fe200000010ff */
[----:B------:R2:W-:Y:S01]  /*4660*/  MUFU.EX2 R221, R9 ;  /* 0x0000000900dd7308 */ /* 0x0005e20000000800 */
[----:B------:R-:W-:Y:S01]  /*4670*/  LOP3.LUT R10, R5, R10, RZ, 0xc0, !PT ;  /* 0x0000000a050a7212 */ /* 0x000fe200078ec0ff */
[----:B------:R-:W-:Y:S01]  /*4680*/  HSET2.LE.AND R5, R19, R99, PT ;  /* 0x0000006313057233 */ /* 0x000fe20003803000 */
[----:B------:R-:W-:-:S02]  /*4690*/  LOP3.LUT R11, R11, R8, RZ, 0xc0, !PT ;  /* 0x000000080b0b7212 */ /* 0x000fc400078ec0ff */
[----:B------:R-:W-:Y:S02]  /*46a0*/  F2FP.BF16.PACK_AB R8, R228, R229 ;  /* 0x000000e5e408723e */ /* 0x000fe400000010ff */
[----:B------:R-:W-:Y:S01]  /*46b0*/  PRMT R16, R16, 0x5410, R17 ;  /* 0x0000541010107816 */ /* 0x000fe20000000011 */
[--C-:B------:R-:W-:Y:S01]  /*46c0*/  FFMA.FTZ R17, R132, c[0x0][0x23c], -R0.reuse ;  /* 0x00008f0084117a23 */ /* 0x100fe20000010800 */
[----:B------:R-:W-:Y:S01]  /*46d0*/  LOP3.LUT R8, R5, R8, RZ, 0xc0, !PT ;  /* 0x0000000805087212 */ /* 0x000fe200078ec0ff */
[----:B------:R-:W-:Y:S01]  /*46e0*/  FFMA.FTZ R5, R136, c[0x0][0x23c], -R0 ;  /* 0x00008f0088057a23 */ /* 0x000fe20000010800 */
[----:B------:R-:W-:Y:S01]  /*46f0*/  HMMA.16816.F32.BF16 R132, R12, R38, RZ ;  /* 0x000000260c84723c */ /* 0x000fe200000418ff */
[----:B------:R-:W-:Y:S01]  /*4700*/  MUFU.EX2 R218, R17 ;  /* 0x0000001100da7308 */ /* 0x000fe20000000800 */
[----:B--2---:R-:W-:-:S05]  /*4710*/  FFMA.FTZ R9, R129, c[0x0][0x23c], -R6 ;  /* 0x00008f0081097a23 */ /* 0x004fca0000010806 */
[----:B------:R-:W-:Y:S01]  /*4720*/  FFMA.FTZ R15, R142, c[0x0][0x23c], -R4 ;  /* 0x00008f008e0f7a23 */ /* 0x000fe20000010804 */
[----:B------:R-:W-:Y:S01]  /*4730*/  IADD3 R14, R116, 0x1, RZ ;  /* 0x00000001740e7810 */ /* 0x000fe20007ffe0ff */
[----:B------:R2:W3:Y:S08]  /*4740*/  MUFU.EX2 R220, R9 ;  /* 0x0000000900dc7308 */ /* 0x0004f00000000800 */
[----:B------:R4:W-:Y:S01]  /*4750*/  MUFU.EX2 R217, R5 ;  /* 0x0000000500d97308 */ /* 0x0009e20000000800 */
[----:B--2---:R-:W-:-:S07]  /*4760*/  FFMA.FTZ R9, R130, c[0x0][0x23c], -R0 ;  /* 0x00008f0082097a23 */ /* 0x004fce0000010800 */
[----:B------:R2:W-:Y:S01]  /*4770*/  MUFU.EX2 R205, R15 ;  /* 0x0000000f00cd7308 */ /* 0x0005e20000000800 */
[----:B----4-:R-:W-:-:S07]  /*4780*/  FFMA.FTZ R5, R131, c[0x0][0x23c], -R0 ;  /* 0x00008f0083057a23 */ /* 0x010fce0000010800 */
[----:B------:R4:W-:Y:S08]  /*4790*/  MUFU.EX2 R219, R9 ;  /* 0x0000000900db7308 */ /* 0x0009f00000000800 */
[----:B------:R1:W1:Y:S01]  /*47a0*/  MUFU.EX2 R212, R5 ;  /* 0x0000000500d47308 */ /* 0x0002620000000800 */
[----:B--2---:R-:W-:Y:S01]  /*47b0*/  FFMA.FTZ R15, R140, c[0x0][0x23c], -R4 ;  /* 0x00008f008c0f7a23 */ /* 0x004fe20000010804 */
[----:B----4-:R-:W-:Y:S01]  /*47c0*/  HSET2.LE.AND R9, R16, R99, PT ;  /* 0x0000006310097233 */ /* 0x010fe20003803000 */
[----:B---3--:R-:W-:-:S05]  /*47d0*/  F2FP.BF16.PACK_AB R16, R220, R221 ;  /* 0x000000dddc10723e */ /* 0x008fca00000010ff */
[----:B------:R2:W-:Y:S01]  /*47e0*/  MUFU.EX2 R207, R15 ;  /* 0x0000000f00cf7308 */ /* 0x0005e20000000800 */
[----:B------:R-:W-:Y:S02]  /*47f0*/  LOP3.LUT R9, R9, R16, RZ, 0xc0, !PT ;  /* 0x0000001009097212 */ /* 0x000fe400078ec0ff */
[----:B-1----:R-:W-:Y:S02]  /*4800*/  LOP3.LUT R5, R21, UR5, R44, 0x96, !PT ;  /* 0x0000000515057c12 */ /* 0x002fe4000f8e962c */
[----:B------:R-:W-:-:S03]  /*4810*/  LOP3.LUT R21, R119, UR19, R14, 0x96, !PT ;  /* 0x0000001377157c12 */ /* 0x000fc6000f8e960e */
[----:B------:R-:W-:Y:S01]  /*4820*/  HMMA.16816.F32.BF16 R136, R8, R24, R112 ;  /* 0x000000180888723c */ /* 0x000fe20000041870 */
[----:B------:R-:W-:-:S05]  /*4830*/  IMAD.WIDE.U32 R12, R5, -0x2daee0ad, RZ ;  /* 0xd2511f53050c7825 */ /* 0x000fca00078e00ff */
[C---:B------:R-:W-:Y:S01]  /*4840*/  LOP3.LUT R14, R12.reuse, 0xffff, RZ, 0xc0, !PT ;  /* 0x0000ffff0c0e7812 */ /* 0x040fe200078ec0ff */
[----:B--2---:R-:W-:Y:S01]  /*4850*/  FFMA.FTZ R15, R141, c[0x0][0x23c], -R4 ;  /* 0x00008f008d0f7a23 */ /* 0x004fe20000010804 */
[----:B------:R-:W-:Y:S01]  /*4860*/  LOP3.LUT R16, R12, 0xff, RZ, 0xc0, !PT ;  /* 0x000000ff0c107812 */ /* 0x000fe200078ec0ff */
[C---:B-----5:R-:W-:Y:S01]  /*4870*/  HMMA.16816.F32.BF16 R112, R8.reuse, R28, R100 ;  /* 0x0000001c0870723c */ /* 0x060fe20000041864 */
[----:B------:R-:W-:Y:S01]  /*4880*/  SHF.R.U32.HI R14, RZ, 0x8, R14 ;  /* 0x00000008ff0e7819 */ /* 0x000fe2000001160e */
[----:B------:R1:W2:Y:S01]  /*4890*/  MUFU.EX2 R204, R15 ;  /* 0x0000000f00cc7308 */ /* 0x0002a20000000800 */
[----:B------:R-:W-:Y:S02]  /*48a0*/  LOP3.LUT R5, R13, UR14, R32, 0x96, !PT ;  /* 0x0000000e0d057c12 */ /* 0x000fe4000f8e9620 */
[----:B------:R-:W-:Y:S02]  /*48b0*/  SHF.R.U32.HI R13, RZ, 0x10, R12 ;  /* 0x00000010ff0d7819 */ /* 0x000fe4000001160c */
[----:B------:R-:W-:Y:S01]  /*48c0*/  PRMT R16, R16, 0x5410, R14 ;  /* 0x0000541010107816 */ /* 0x000fe2000000000e */
[----:B------:R-:W-:Y:S01]  /*48d0*/  FFMA.FTZ R14, R143, c[0x0][0x23c], -R4 ;  /* 0x00008f008f0e7a23 */ /* 0x000fe20000010804 */
[----:B------:R-:W-:Y:S01]  /*48e0*/  SHF.R.U32.HI R20, RZ, 0x18, R12 ;  /* 0x00000018ff147819 */ /* 0x000fe2000001160c */
[----:B------:R-:W-:Y:S01]  /*48f0*/  HMMA.16816.F32.BF16 R88, R8, R48, R88 ;  /* 0x000000300858723c */ /* 0x000fe20000041858 */
[----:B------:R-:W-:Y:S01]  /*4900*/  LOP3.LUT R17, R13, 0xff, RZ, 0xc0, !PT ;  /* 0x000000ff0d117812 */ /* 0x000fe200078ec0ff */
[----:B------:R3:W4:Y:S01]  /*4910*/  MUFU.EX2 R203, R14 ;  /* 0x0000000e00cb7308 */ /* 0x0007220000000800 */
[----:B------:R-:W-:-:S02]  /*4920*/  LOP3.LUT R12, R5, 0xffff, RZ, 0xc0, !PT ;  /* 0x0000ffff050c7812 */ /* 0x000fc400078ec0ff */
[--C-:B------:R-:W-:Y:S02]  /*4930*/  SHF.R.U32.HI R13, RZ, 0x10, R5.reuse ;  /* 0x00000010ff0d7819 */ /* 0x100fe40000011605 */
[----:B------:R-:W-:Y:S01]  /*4940*/  LOP3.LUT R19, R5, 0xff, RZ, 0xc0, !PT ;  /* 0x000000ff05137812 */ /* 0x000fe200078ec0ff */
[C---:B------:R-:W-:Y:S01]  /*4950*/  HMMA.16816.F32.BF16 R104, R8.reuse, R52, R104 ;  /* 0x000000340868723c */ /* 0x040fe20000041868 */
[----:B------:R-:W-:Y:S01]  /*4960*/  SHF.R.U32.HI R18, RZ, 0x18, R5 ;  /* 0x00000018ff127819 */ /* 0x000fe20000011605 */
[----:B------:R-:W-:Y:S01]  /*4970*/  HSET2.LE.AND R5, R16, R99, PT ;  /* 0x0000006310057233 */ /* 0x000fe20003803000 */
[----:B-1----:R-:W-:Y:S02]  /*4980*/  SHF.R.U32.HI R15, RZ, 0x8, R12 ;  /* 0x00000008ff0f7819 */ /* 0x002fe4000001160c */
[----:B------:R-:W-:Y:S02]  /*4990*/  LOP3.LUT R12, R13, 0xff, RZ, 0xc0, !PT ;  /* 0x000000ff0d0c7812 */ /* 0x000fe400078ec0ff */
[----:B------:R-:W-:Y:S01]  /*49a0*/  PRMT R13, R17, 0x5410, R20 ;  /* 0x00005410110d7816 */ /* 0x000fe20000000014 */
[----:B------:R-:W-:Y:S01]  /*49b0*/  HMMA.16816.F32.BF16 R116, R8, R26, R108 ;  /* 0x0000001a0874723c */ /* 0x000fe2000004186c */
[----:B------:R-:W-:-:S02]  /*49c0*/  PRMT R16, R19, 0x5410, R15 ;  /* 0x0000541013107816 */ /* 0x000fc4000000000f */
[----:B---3--:R-:W-:Y:S02]  /*49d0*/  F2FP.BF16.PACK_AB R14, R212, R217 ;  /* 0x000000d9d40e723e */ /* 0x008fe400000010ff */
[----:B------:R-:W-:Y:S01]  /*49e0*/  PRMT R17, R12, 0x5410, R18 ;  /* 0x000054100c117816 */ /* 0x000fe20000000012 */
[--C-:B------:R-:W-:Y:S01]  /*49f0*/  HSET2.LE.AND R12, R16, R99.reuse, PT ;  /* 0x00000063100c7233 */ /* 0x100fe20003803000 */
[----:B------:R-:W-:Y:S01]  /*4a00*/  LOP3.LUT R14, R5, R14, RZ, 0xc0, !PT ;  /* 0x0000000e050e7212 */ /* 0x000fe200078ec0ff */
[--C-:B------:R-:W-:Y:S01]  /*4a10*/  HSET2.LE.AND R5, R13, R99.reuse, PT ;  /* 0x000000630d057233 */ /* 0x100fe20003803000 */
[----:B--2---:R-:W-:Y:S01]  /*4a20*/  F2FP.BF16.PACK_AB R15, R204, R207 ;  /* 0x000000cfcc0f723e */ /* 0x004fe200000010ff */
[C---:B------:R-:W-:Y:S01]  /*4a30*/  HMMA.16816.F32.BF16 R140, R8.reuse, R30, R92 ;  /* 0x0000001e088c723c */ /* 0x040fe2000004185c */
[----:B------:R-:W-:Y:S02]  /*4a40*/  F2FP.BF16.PACK_AB R13, R218, R219 ;  /* 0x000000dbda0d723e */ /* 0x000fe400000010ff */
[----:B------:R-:W-:Y:S01]  /*4a50*/  LOP3.LUT R15, R5, R15, RZ, 0xc0, !PT ;  /* 0x0000000f050f7212 */ /* 0x000fe200078ec0ff */
[----:B------:R-:W-:Y:S01]  /*4a60*/  HSET2.LE.AND R5, R17, R99, PT ;  /* 0x0000006311057233 */ /* 0x000fe20003803000 */
[----:B----4-:R-:W-:Y:S01]  /*4a70*/  F2FP.BF16.PACK_AB R18, R203, R205 ;  /* 0x000000cdcb12723e */ /* 0x010fe200000010ff */
[----:B------:R-:W-:Y:S01]  /*4a80*/  IMAD.WIDE.U32 R16, R21, -0x326172a9, RZ ;  /* 0xcd9e8d5715107825 */ /* 0x000fe200078e00ff */
[----:B------:R-:W-:Y:S01]  /*4a90*/  LOP3.LUT R12, R12, R13, RZ, 0xc0, !PT ;  /* 0x0000000d0c0c7212 */ /* 0x000fe200078ec0ff */
[----:B------:R-:W-:Y:S01]  /*4aa0*/  HMMA.16816.F32.BF16 R128, R8, R50, R84 ;  /* 0x000000320880723c */ /* 0x000fe20000041854 */
[----:B------:R-:W-:-:S02]  /*4ab0*/  LOP3.LUT R13, R5, R18, RZ, 0xc0, !PT ;  /* 0x00000012050d7212 */ /* 0x000fc400078ec0ff */
[----:B------:R-:W-:-:S05]  /*4ac0*/  LOP3.LUT R5, R17, UR13, R72, 0x96, !PT ;  /* 0x0000000d11057c12 */ /* 0x000fca000f8e9648 */
[----:B------:R-:W-:Y:S07]  /*4ad0*/  HMMA.16816.F32.BF16 R100, R8, R54, R80 ;  /* 0x000000360864723c */ /* 0x000fee0000041850 */
[----:B------:R-:W-:Y:S01]  /*4ae0*/  LOP3.LUT R8, R57, UR11, R16, 0x96, !PT ;  /* 0x0000000b39087c12 */ /* 0x000fe2000f8e9610 */
[----:B------:R-:W-:Y:S01]  /*4af0*/  IMAD.WIDE.U32 R10, R5, -0x2daee0ad, RZ ;  /* 0xd2511f53050a7825 */ /* 0x000fe200078e00ff */
[----:B------:R-:W-:Y:S03]  /*4b00*/  HMMA.16816.F32.BF16 R84, R12, R24, R76 ;  /* 0x000000180c54723c */ /* 0x000fe6000004184c */
[----:B------:R-:W-:Y:S01]  /*4b10*/  IMAD.WIDE.U32 R8, R8, -0x2daee0ad, RZ ;  /* 0xd2511f5308087825 */ /* 0x000fe200078e00ff */
[----:B------:R-:W-:-:S04]  /*4b20*/  LOP3.LUT R11, R11, UR10, R74, 0x96, !PT ;  /* 0x0000000a0b0b7c12 */ /* 0x000fc8000f8e964a */
[----:B------:R-:W-:Y:S01]  /*4b30*/  LOP3.LUT R5, R9, UR8, R10, 0x96, !PT ;  /* 0x0000000809057c12 */ /* 0x000fe2000f8e960a */
[----:B------:R-:W-:Y:S01]  /*4b40*/  IMAD.WIDE.U32 R10, R11, -0x326172a9, RZ ;  /* 0xcd9e8d570b0a7825 */ /* 0x000fe200078e00ff */
[C---:B------:R-:W-:Y:S03]  /*4b50*/  HMMA.16816.F32.BF16 R76, R12.reuse, R28, R68 ;  /* 0x0000001c0c4c723c */ /* 0x040fe60000041844 */
[--C-:B------:R-:W-:Y:S01]  /*4b60*/  FFMA.FTZ R9, R148, c[0x0][0x23c], -R7.reuse ;  /* 0x00008f0094097a23 */ /* 0x100fe20000010807 */
[----:B------:R-:W-:Y:S01]  /*4b70*/  LOP3.LUT R11, R11, UR9, R56, 0x96, !PT ;  /* 0x000000090b0b7c12 */ /* 0x000fe2000f8e9638 */
[----:B------:R-:W-:Y:S01]  /*4b80*/  IMAD.WIDE.U32 R44, R5, -0x326172a9, RZ ;  /* 0xcd9e8d57052c7825 */ /* 0x000fe200078e00ff */
[----:B------:R-:W-:Y:S01]  /*4b90*/  LOP3.LUT R5, R17, UR13, R58, 0x96, !PT ;  /* 0x0000000d11057c12 */ /* 0x000fe2000f8e963a */
[----:B------:R1:W-:Y:S01]  /*4ba0*/  MUFU.EX2 R202, R9 ;  /* 0x0000000900ca7308 */ /* 0x0003e20000000800 */
[----:B------:R-:W-:Y:S01]  /*4bb0*/  HMMA.16816.F32.BF16 R56, R12, R50, R144 ;  /* 0x000000320c38723c */ /* 0x000fe20000041890 */
[----:B------:R-:W-:-:S02]  /*4bc0*/  FFMA.FTZ R17, R150, c[0x0][0x23c], -R7 ;  /* 0x00008f0096117a23 */ /* 0x000fc40000010807 */
[----:B------:R-:W-:-:S04]  /*4bd0*/  IMAD.WIDE.U32 R18, R5, -0x2daee0ad, RZ ;  /* 0xd2511f5305127825 */ /* 0x000fc800078e00ff */
[----:B------:R-:W-:Y:S01]  /*4be0*/  FFMA.FTZ R5, R149, c[0x0][0x23c], -R7 ;  /* 0x00008f0095057a23 */ /* 0x000fe20000010807 */
[----:B------:R2:W3:Y:S01]  /*4bf0*/  MUFU.EX2 R183, R17 ;  /* 0x0000001100b77308 */ /* 0x0004e20000000800 */
[----:B------:R-:W-:Y:S01]  /*4c00*/  HMMA.16816.F32.BF16 R68, R12, R48, R64 ;  /* 0x000000300c44723c */ /* 0x000fe20000041840 */
[----:B------:R-:W-:Y:S01]  /*4c10*/  LDSM.16.MT88.4 R48, [R187+0x7000] ;  /* 0x00700000bb30783b */ /* 0x000fe20000004200 */
[----:B------:R-:W-:Y:S01]  /*4c20*/  IMAD.MOV.U32 R147, RZ, RZ, R214 ;  /* 0x000000ffff937224 */ /* 0x000fe200078e00d6 */
[----:B-1----:R-:W-:Y:S01]  /*4c30*/  LOP3.LUT R9, R45, UR7, R10, 0x96, !PT ;  /* 0x000000072d097c12 */ /* 0x002fe2000f8e960a */
[----:B------:R-:W-:-:S03]  /*4c40*/  IMAD.WIDE.U32 R10, R11, -0x2daee0ad, RZ ;  /* 0xd2511f530b0a7825 */ /* 0x000fc600078e00ff */
[----:B------:R1:W-:Y:S01]  /*4c50*/  MUFU.EX2 R182, R5 ;  /* 0x0000000500b67308 */ /* 0x0003e20000000800 */
[C---:B------:R-:W-:Y:S01]  /*4c60*/  HMMA.16816.F32.BF16 R64, R12.reuse, R26, R120 ;  /* 0x0000001a0c40723c */ /* 0x040fe20000041878 */
[----:B------:R-:W-:Y:S01]  /*4c70*/  IMAD.WIDE.U32 R42, R9, -0x2daee0ad, RZ ;  /* 0xd2511f53092a7825 */ /* 0x000fe200078e00ff */
[----:B------:R-:W-:Y:S02]  /*4c80*/  LOP3.LUT R9, R47, UR11, R16, 0x96, !PT ;  /* 0x0000000b2f097c12 */ /* 0x000fe4000f8e9610 */
[----:B------:R-:W-:Y:S01]  /*4c90*/  LOP3.LUT R8, R11, UR6, R8, 0x96, !PT ;  /* 0x000000060b087c12 */ /* 0x000fe2000f8e9608 */
[----:B------:R-:W-:Y:S01]  /*4ca0*/  FFMA.FTZ R16, R156, c[0x0][0x23c], -R6 ;  /* 0x00008f009c107a23 */ /* 0x000fe20000010806 */
[----:B--2---:R-:W-:Y:S01]  /*4cb0*/  LOP3.LUT R17, R19, UR10, R98, 0x96, !PT ;  /* 0x0000000a13117c12 */ /* 0x004fe2000f8e9662 */
[----:B------:R-:W-:Y:S01]  /*4cc0*/  IMAD.WIDE.U32 R22, R9, -0x2daee0ad, RZ ;  /* 0xd2511f5309167825 */ /* 0x000fe200078e00ff */
[----:B------:R-:W-:Y:S01]  /*4cd0*/  HMMA.16816.F32.BF16 R92, R12, R52, R60 ;  /* 0x000000340c5c723c */ /* 0x000fe2000004183c */
[----:B------:R-:W-:Y:S02]  /*4ce0*/  MUFU.EX2 R150, R16 ;  /* 0x0000001000967308 */ /* 0x000fe40000000800 */
[----:B------:R-:W-:Y:S01]  /*4cf0*/  IMAD.WIDE.U32 R40, R8, -0x326172a9, RZ ;  /* 0xcd9e8d5708287825 */ /* 0x000fe200078e00ff */
[----:B------:R-:W-:-:S02]  /*4d00*/  LOP3.LUT R21, R23, UR8, R18, 0x96, !PT ;  /* 0x0000000817157c12 */ /* 0x000fc4000f8e9612 */
[----:B-1----:R-:W-:Y:S01]  /*4d10*/  LOP3.LUT R5, R43, UR4, R10, 0x96, !PT ;  /* 0x000000042b057c12 */ /* 0x002fe2000f8e960a */
[----:B------:R-:W-:Y:S01]  /*4d20*/  FFMA.FTZ R10, R151, c[0x0][0x23c], -R7 ;  /* 0x00008f00970a7a23 */ /* 0x000fe20000010807 */
[C---:B------:R-:W-:Y:S01]  /*4d30*/  HMMA.16816.F32.BF16 R60, R12.reuse, R30, R124 ;  /* 0x0000001e0c3c723c */ /* 0x040fe2000004187c */
[----:B------:R-:W-:Y:S01]  /*4d40*/  IMAD.WIDE.U32 R24, R17, -0x326172a9, RZ ;  /* 0xcd9e8d5711187825 */ /* 0x000fe200078e00ff */
[----:B------:R-:W-:Y:S01]  /*4d50*/  LDSM.16.MT88.4 R28, [R186+0x7000] ;  /* 0x00700000ba1c783b */ /* 0x000fe20000004200 */
[----:B------:R1:W-:Y:S02]  /*4d60*/  MUFU.EX2 R181, R10 ;  /* 0x0000000a00b57308 */ /* 0x0003e40000000800 */
[----:B------:R-:W-:Y:S01]  /*4d70*/  IMAD.WIDE.U32 R8, R5, -0x326172a9, RZ ;  /* 0xcd9e8d5705087825 */ /* 0x000fe200078e00ff */
[----:B------:R-:W-:Y:S01]  /*4d80*/  LOP3.LUT R23, R25, UR9, R46, 0x96, !PT ;  /* 0x0000000919177c12 */ /* 0x000fe2000f8e962e */
[----:B------:R-:W-:Y:S01]  /*4d90*/  LDSM.16.MT88.4 R124, [R188+0x7800] ;  /* 0x00780000bc7c783b */ /* 0x000fe20000004200 */
[----:B------:R-:W-:Y:S01]  /*4da0*/  HMMA.16816.F32.BF16 R52, R12, R54, R132 ;  /* 0x000000360c34723c */ /* 0x000fe20000041884 */
[----:B------:R-:W-:Y:S01]  /*4db0*/  IMAD.WIDE.U32 R26, R21, -0x326172a9, RZ ;  /* 0xcd9e8d57151a7825 */ /* 0x000fe200078e00ff */
[----:B------:R-:W-:-:S02]  /*4dc0*/  LOP3.LUT R5, R9, UR15, R40, 0x96, !PT ;  /* 0x0000000f09057c12 */ /* 0x000fc4000f8e9628 */
[C---:B------:R-:W-:Y:S01]  /*4dd0*/  LOP3.LUT R11, R8.reuse, 0xffff, RZ, 0xc0, !PT ;  /* 0x0000ffff080b7812 */ /* 0x040fe200078ec0ff */
[----:B------:R-:W-:Y:S01]  /*4de0*/  IMAD.MOV.U32 R156, RZ, RZ, R35 ;  /* 0x000000ffff9c7224 */ /* 0x000fe200078e0023 */
[----:B------:R-:W-:Y:S01]  /*4df0*/  LOP3.LUT R9, R5, 0xffff, RZ, 0xc0, !PT ;  /* 0x0000ffff05097812 */ /* 0x000fe200078ec0ff */
[----:B------:R-:W-:Y:S01]  /*4e00*/  IMAD.WIDE.U32 R12, R23, -0x2daee0ad, RZ ;  /* 0xd2511f53170c7825 */ /* 0x000fe200078e00ff */
[----:B------:R-:W-:Y:S02]  /*4e10*/  LOP3.LUT R17, R8, 0xff, RZ, 0xc0, !PT ;  /* 0x000000ff08117812 */ /* 0x000fe400078ec0ff */
[----:B------:R-:W-:Y:S01]  /*4e20*/  SHF.R.U32.HI R11, RZ, 0x8, R11 ;  /* 0x00000008ff0b7819 */ /* 0x000fe2000001160b */
[----:B-1----:R-:W-:Y:S01]  /*4e30*/  FFMA.FTZ R10, R155, c[0x0][0x23c], -R6 ;  /* 0x00008f009b0a7a23 */ /* 0x002fe20000010806 */
[----:B------:R-:W-:Y:S01]  /*4e40*/  SHF.R.U32.HI R9, RZ, 0x8, R9 ;  /* 0x00000008ff097819 */ /* 0x000fe20000011609 */
[----:B------:R-:W-:Y:S01]  /*4e50*/  IMAD.MOV.U32 R155, RZ, RZ, R34 ;  /* 0x000000ffff9b7224 */ /* 0x000fe200078e0022 */
[----:B------:R-:W-:Y:S01]  /*4e60*/  PRMT R20, R17, 0x5410, R11 ;  /* 0x0000541011147816 */ /* 0x000fe2000000000b */
[----:B------:R1:W2:Y:S01]  /*4e70*/  MUFU.EX2 R151, R10 ;  /* 0x0000000a00977308 */ /* 0x0002a20000000800 */
[--C-:B------:R-:W-:Y:S01]  /*4e80*/  SHF.R.U32.HI R18, RZ, 0x10, R8.reuse ;  /* 0x00000010ff127819 */ /* 0x100fe20000011608 */
[----:B------:R-:W-:Y:S01]  /*4e90*/  LDSM.16.MT88.4 R32, [R185+0x7000] ;  /* 0x00700000b920783b */ /* 0x000fe20000004200 */
[----:B------:R-:W-:Y:S01]  /*4ea0*/  SHF.R.U32.HI R19, RZ, 0x18, R8 ;  /* 0x00000018ff137819 */ /* 0x000fe20000011608 */
[----:B------:R-:W-:Y:S01]  /*4eb0*/  FFMA.FTZ R15, R161, c[0x0][0x23c], -R4 ;  /* 0x00008f00a10f7a23 */ /* 0x000fe20000010804 */
[----:B------:R-:W-:-:S02]  /*4ec0*/  SHF.R.U32.HI R8, RZ, 0x10, R5 ;  /* 0x00000010ff087819 */ /* 0x000fc40000011605 */
[----:B------:R-:W-:Y:S01]  /*4ed0*/  SHF.R.U32.HI R17, RZ, 0x18, R5 ;  /* 0x00000018ff117819 */ /* 0x000fe20000011605 */
[----:B------:R4:W-:Y:S01]  /*4ee0*/  MUFU.EX2 R46, R15 ;  /* 0x0000000f002e7308 */ /* 0x0009e20000000800 */
[----:B------:R-:W-:Y:S02]  /*4ef0*/  LOP3.LUT R16, R18, 0xff, RZ, 0xc0, !PT ;  /* 0x000000ff12107812 */ /* 0x000fe400078ec0ff */
[----:B------:R-:W-:Y:S02]  /*4f00*/  LOP3.LUT R14, R27, UR7, R24, 0x96, !PT ;  /* 0x000000071b0e7c12 */ /* 0x000fe4000f8e9618 */
[----:B------:R-:W-:Y:S01]  /*4f10*/  PRMT R18, R16, 0x5410, R19 ;  /* 0x0000541010127816 */ /* 0x000fe20000000013 */
[----:B------:R-:W-:Y:S01]  /*4f20*/  FFMA.FTZ R16, R160, c[0x0][0x23c], -R0 ;  /* 0x00008f00a0107a23 */ /* 0x000fe20000010800 */
[----:B-1----:R-:W-:Y:S01]  /*4f30*/  LOP3.LUT R10, R5, 0xff, RZ, 0xc0, !PT ;  /* 0x000000ff050a7812 */ /* 0x002fe200078ec0ff */
[----:B------:R-:W-:Y:S01]  /*4f40*/  IMAD.WIDE.U32 R24, R14, -0x2daee0ad, RZ ;  /* 0xd2511f530e187825 */ /* 0x000fe200078e00ff */
[----:B------:R-:W-:Y:S01]  /*4f50*/  LOP3.LUT R14, R13, UR6, R22, 0x96, !PT ;  /* 0x000000060d0e7c12 */ /* 0x000fe2000f8e9616 */
[----:B------:R-:W-:Y:S01]  /*4f60*/  MUFU.EX2 R145, R16 ;  /* 0x0000001000917308 */ /* 0x000fe20000000800 */
[----:B------:R-:W-:Y:S01]  /*4f70*/  PRMT R11, R10, 0x5410, R9 ;  /* 0x000054100a0b7816 */ /* 0x000fe20000000009 */
[----:B------:R-:W-:-:S02]  /*4f80*/  FFMA.FTZ R9, R152, c[0x0][0x23c], -R6 ;  /* 0x00008f0098097a23 */ /* 0x000fc40000010806 */
[----:B------:R-:W-:Y:S02]  /*4f90*/  FFMA.FTZ R10, R153, c[0x0][0x23c], -R6 ;  /* 0x00008f00990a7a23 */ /* 0x000fe40000010806 */
[----:B------:R-:W-:Y:S01]  /*4fa0*/  HSET2.LE.AND R5, R11, R99, PT ;  /* 0x000000630b057233 */ /* 0x000fe20003803000 */
[----:B------:R-:W-:Y:S01]  /*4fb0*/  FFMA.FTZ R11, R158, c[0x0][0x23c], -R0 ;  /* 0x00008f009e0b7a23 */ /* 0x000fe20000010800 */
[----:B------:R1:W-:Y:S01]  /*4fc0*/  MUFU.EX2 R149, R9 ;  /* 0x0000000900957308 */ /* 0x0003e20000000800 */
[----:B------:R-:W-:Y:S02]  /*4fd0*/  IMAD.MOV.U32 R152, RZ, RZ, R37 ;  /* 0x000000ffff987224 */ /* 0x000fe400078e0025 */
[----:B------:R-:W5:Y:S01]  /*4fe0*/  LDSM.16.MT88.4 R36, [R188+0x7000] ;  /* 0x00700000bc24783b */ /* 0x000f620000004200 */
[----:B----4-:R-:W-:Y:S02]  /*4ff0*/  FFMA.FTZ R15, R162, c[0x0][0x23c], -R4 ;  /* 0x00008f00a20f7a23 */ /* 0x010fe40000010804 */
[----:B------:R-:W-:-:S02]  /*5000*/  IMAD.MOV.U32 R153, RZ, RZ, R215 ;  /* 0x000000ffff997224 */ /* 0x000fc400078e00d7 */
[----:B------:R4:W2:Y:S01]  /*5010*/  MUFU.EX2 R148, R10 ;  /* 0x0000000a00947308 */ /* 0x0008a20000000800 */
[----:B------:R-:W-:Y:S01]  /*5020*/  IMAD.MOV.U32 R158, RZ, RZ, R213 ;  /* 0x000000ffff9e7224 */ /* 0x000fe200078e00d5 */
[----:B-1----:R-:W-:-:S06]  /*5030*/  LOP3.LUT R9, R8, 0xff, RZ, 0xc0, !PT ;  /* 0x000000ff08097812 */ /* 0x002fcc00078ec0ff */
[----:B------:R1:W-:Y:S01]  /*5040*/  MUFU.EX2 R146, R11 ;  /* 0x0000000b00927308 */ /* 0x0003e20000000800 */
[----:B---3--:R-:W-:Y:S02]  /*5050*/  F2FP.BF16.PACK_AB R8, R183, R202 ;  /* 0x000000cab708723e */ /* 0x008fe400000010ff */
[----:B------:R-:W-:Y:S02]  /*5060*/  PRMT R9, R9, 0x5410, R17 ;  /* 0x0000541009097816 */ /* 0x000fe40000000011 */
[----:B------:R-:W-:Y:S01]  /*5070*/  LOP3.LUT R8, R5, R8, RZ, 0xc0, !PT ;  /* 0x0000000805087212 */ /* 0x000fe200078ec0ff */
[--C-:B----4-:R-:W-:Y:S01]  /*5080*/  HSET2.LE.AND R10, R20, R99.reuse, PT ;  /* 0x00000063140a7233 */ /* 0x110fe20003803000 */
[----:B------:R-:W-:Y:S01]  /*5090*/  IMAD.WIDE.U32 R20, R14, -0x326172a9, RZ ;  /* 0xcd9e8d570e147825 */ /* 0x000fe200078e00ff */
[--C-:B------:R-:W-:Y:S01]  /*50a0*/  HSET2.LE.AND R5, R9, R99.reuse, PT ;  /* 0x0000006309057233 */ /* 0x100fe20003803000 */
[----:B--2---:R-:W-:Y:S01]  /*50b0*/  F2FP.BF16.PACK_AB R9, R150, R151 ;  /* 0x000000979609723e */ /* 0x004fe200000010ff */
[----:B------:R-:W-:Y:S03]  /*50c0*/  MUFU.EX2 R45, R15 ;  /* 0x0000000f002d7308 */ /* 0x000fe60000000800 */
[----:B------:R-:W-:Y:S01]  /*50d0*/  LOP3.LUT R9, R5, R9, RZ, 0xc0, !PT ;  /* 0x0000000905097212 */ /* 0x000fe200078ec0ff */
[----:B------:R-:W-:Y:S01]  /*50e0*/  HSET2.LE.AND R5, R18, R99, PT ;  /* 0x0000006312057233 */ /* 0x000fe20003803000 */
[----:B-1----:R-:W-:-:S04]  /*50f0*/  F2FP.BF16.PACK_AB R11, R181, R182 ;  /* 0x000000b6b50b723e */ /* 0x002fc800000010ff */
[----:B------:R-:W-:Y:S02]  /*5100*/  LOP3.LUT R10, R10, R11, RZ, 0xc0, !PT ;  /* 0x0000000b0a0a7212 */ /* 0x000fe400078ec0ff */
[----:B------:R-:W-:-:S04]  /*5110*/  F2FP.BF16.PACK_AB R11, R148, R149 ;  /* 0x00000095940b723e */ /* 0x000fc800000010ff */
[----:B------:R-:W-:Y:S01]  /*5120*/  LOP3.LUT R11, R5, R11, RZ, 0xc0, !PT ;  /* 0x0000000b050b7212 */ /* 0x000fe200078ec0ff */
[----:B------:R-:W-:-:S04]  /*5130*/  FFMA.FTZ R5, R157, c[0x0][0x23c], -R0 ;  /* 0x00008f009d057a23 */ /* 0x000fc80000010800 */
[----:B------:R1:W-:Y:S02]  /*5140*/  MUFU.EX2 R144, R5 ;  /* 0x0000000500907308 */ /* 0x0003e40000000800 */
[C---:B-----5:R-:W-:Y:S08]  /*5150*/  HMMA.16816.F32.BF16 R80, R8.reuse, R36, R112 ;  /* 0x000000240850723c */ /* 0x060ff00000041870 */
[----:B------:R-:W-:Y:S01]  /*5160*/  HMMA.16816.F32.BF16 R112, R8, R34, R116 ;  /* 0x000000220870723c */ /* 0x000fe20000041874 */
[----:B------:R-:W-:Y:S01]  /*5170*/  LDSM.16.MT88.4 R116, [R185+0x7800] ;  /* 0x00780000b974783b */ /* 0x000fe20000004200 */
[----:B-1----:R-:W-:-:S06]  /*5180*/  FFMA.FTZ R5, R159, c[0x0][0x23c], -R0 ;  /* 0x00008f009f057a23 */ /* 0x002fcc0000010800 */
[C---:B------:R-:W-:Y:S01]  /*5190*/  HMMA.16816.F32.BF16 R108, R8.reuse, R32, R136 ;  /* 0x00000020086c723c */ /* 0x040fe20000041888 */
[----:B------:R1:W2:Y:S07]  /*51a0*/  MUFU.EX2 R98, R5 ;  /* 0x0000000500627308 */ /* 0x0002ae0000000800 */
[C---:B------:R-:W-:Y:S08]  /*51b0*/  HMMA.16816.F32.BF16 R136, R8.reuse, R48, R104 ;  /* 0x000000300888723c */ /* 0x040ff00000041868 */
[----:B------:R-:W-:Y:S01]  /*51c0*/  HMMA.16816.F32.BF16 R88, R8, R28, R88 ;  /* 0x0000001c0858723c */ /* 0x000fe20000041858 */
[----:B-1----:R-:W-:Y:S01]  /*51d0*/  LOP3.LUT R5, R25, UR4, R12, 0x96, !PT ;  /* 0x0000000419057c12 */ /* 0x002fe2000f8e960c */
[----:B------:R-:W-:-:S04]  /*51e0*/  FFMA.FTZ R12, R163, c[0x0][0x23c], -R4 ;  /* 0x00008f00a30c7a23 */ /* 0x000fc80000010804 */
[----:B------:R1:W-:Y:S02]  /*51f0*/  MUFU.EX2 R47, R12 ;  /* 0x0000000c002f7308 */ /* 0x0003e40000000800 */
[C---:B------:R-:W-:Y:S08]  /*5200*/  HMMA.16816.F32.BF16 R72, R8.reuse, R38, R140 ;  /* 0x000000260848723c */ /* 0x040ff0000004188c */
[----:B------:R-:W-:Y:S01]  /*5210*/  HMMA.16816.F32.BF16 R128, R8, R30, R128 ;  /* 0x0000001e0880723c */ /* 0x000fe20000041880 */
[----:B-1----:R-:W-:-:S07]  /*5220*/  IMAD.WIDE.U32 R12, R5, -0x326172a9, RZ ;  /* 0xcd9e8d57050c7825 */ /* 0x002fce00078e00ff */
[----:B------:R-:W-:Y:S01]  /*5230*/  HMMA.16816.F32.BF16 R100, R8, R50, R100 ;  /* 0x000000320864723c */ /* 0x000fe20000041864 */
[C---:B------:R-:W-:Y:S02]  /*5240*/  LOP3.LUT R14, R12.reuse, 0xffff, RZ, 0xc0, !PT ;  /* 0x0000ffff0c0e7812 */ /* 0x040fe400078ec0ff */
[----:B------:R-:W-:Y:S02]  /*5250*/  LOP3.LUT R16, R12, 0xff, RZ, 0xc0, !PT ;  /* 0x000000ff0c107812 */ /* 0x000fe400078ec0ff */
[----:B------:R-:W-:Y:S02]  /*5260*/  SHF.R.U32.HI R14, RZ, 0x8, R14 ;  /* 0x00000008ff0e7819 */ /* 0x000fe4000001160e */
[----:B------:R-:W-:Y:S02]  /*5270*/  LOP3.LUT R5, R13, UR15, R20, 0x96, !PT ;  /* 0x0000000f0d057c12 */ /* 0x000fe4000f8e9614 */
[----:B------:R-:W-:Y:S01]  /*5280*/  PRMT R16, R16, 0x5410, R14 ;  /* 0x0000541010107816 */ /* 0x000fe2000000000e */
[----:B------:R-:W-:Y:S01]  /*5290*/  FFMA.FTZ R14, R164, c[0x0][0x23c], -R4 ;  /* 0x00008f00a40e7a23 */ /* 0x000fe20000010804 */
[----:B------:R-:W-:-:S02]  /*52a0*/  SHF.R.U32.HI R13, RZ, 0x10, R12 ;  /* 0x00000010ff0d7819 */ /* 0x000fc4000001160c */
[----:B------:R-:W-:Y:S01]  /*52b0*/  SHF.R.U32.HI R20, RZ, 0x18, R12 ;  /* 0x00000018ff147819 */ /* 0x000fe2000001160c */
[----:B------:R2:W1:Y:S01]  /*52c0*/  MUFU.EX2 R43, R14 ;  /* 0x0000000e002b7308 */ /* 0x0004620000000800 */
[----:B------:R-:W-:Y:S02]  /*52d0*/  LOP3.LUT R12, R5, 0xffff, RZ, 0xc0, !PT ;  /* 0x0000ffff050c7812 */ /* 0x000fe400078ec0ff */
[----:B------:R-:W-:Y:S02]  /*52e0*/  LOP3.LUT R17, R13, 0xff, RZ, 0xc0, !PT ;  /* 0x000000ff0d117812 */ /* 0x000fe400078ec0ff */
[----:B------:R-:W-:Y:S02]  /*52f0*/  SHF.R.U32.HI R13, RZ, 0x10, R5 ;  /* 0x00000010ff0d7819 */ /* 0x000fe40000011605 */
[----:B------:R-:W-:Y:S02]  /*5300*/  LOP3.LUT R19, R5, 0xff, RZ, 0xc0, !PT ;  /* 0x000000ff05137812 */ /* 0x000fe400078ec0ff */
[----:B------:R-:W-:-:S02]  /*5310*/  SHF.R.U32.HI R15, RZ, 0x8, R12 ;  /* 0x00000008ff0f7819 */ /* 0x000fc4000001160c */
[----:B------:R-:W-:Y:S01]  /*5320*/  SHF.R.U32.HI R18, RZ, 0x18, R5 ;  /* 0x00000018ff127819 */ /* 0x000fe20000011605 */
[----:B------:R-:W-:Y:S01]  /*5330*/  HSET2.LE.AND R5, R16, R99, PT ;  /* 0x0000006310057233 */ /* 0x000fe20003803000 */
[----:B------:R-:W-:Y:S02]  /*5340*/  LOP3.LUT R12, R13, 0xff, RZ, 0xc0, !PT ;  /* 0x000000ff0d0c7812 */ /* 0x000fe400078ec0ff */
[----:B------:R-:W-:Y:S02]  /*5350*/  PRMT R13, R17, 0x5410, R20 ;  /* 0x00005410110d7816 */ /* 0x000fe40000000014 */
[----:B--2---:R-:W-:Y:S02]  /*5360*/  F2FP.BF16.PACK_AB R14, R98, R144 ;  /* 0x00000090620e723e */ /* 0x004fe400000010ff */
[----:B------:R-:W-:Y:S02]  /*5370*/  PRMT R15, R19, 0x5410, R15 ;  /* 0x00005410130f7816 */ /* 0x000fe4000000000f */
[----:B------:R-:W-:-:S02]  /*5380*/  PRMT R16, R12, 0x5410, R18 ;  /* 0x000054100c107816 */ /* 0x000fc40000000012 */
[----:B------:R-:W-:Y:S01]  /*5390*/  LOP3.LUT R14, R5, R14, RZ, 0xc0, !PT ;  /* 0x0000000e050e7212 */ /* 0x000fe200078ec0ff */
[--C-:B------:R-:W-:Y:S01]  /*53a0*/  HSET2.LE.AND R5, R13, R99.reuse, PT ;  /* 0x000000630d057233 */ /* 0x100fe20003803000 */
[----:B------:R-:W-:Y:S01]  /*53b0*/  F2FP.BF16.PACK_AB R13, R145, R146 ;  /* 0x00000092910d723e */ /* 0x000fe200000010ff */
[--C-:B------:R-:W-:Y:S01]  /*53c0*/  HSET2.LE.AND R12, R15, R99.reuse, PT ;  /* 0x000000630f0c7233 */ /* 0x100fe20003803000 */
[----:B------:R-:W-:Y:S01]  /*53d0*/  F2FP.BF16.PACK_AB R15, R45, R46 ;  /* 0x0000002e2d0f723e */ /* 0x000fe200000010ff */
[----:B------:R-:W-:Y:S01]  /*53e0*/  HSET2.LE.AND R16, R16, R99, PT ;  /* 0x0000006310107233 */ /* 0x000fe20003803000 */
[----:B-1----:R-:W-:Y:S02]  /*53f0*/  F2FP.BF16.PACK_AB R17, R43, R47 ;  /* 0x0000002f2b11723e */ /* 0x002fe400000010ff */
[----:B------:R-:W-:Y:S01]  /*5400*/  LOP3.LUT R15, R5, R15, RZ, 0xc0, !PT ;  /* 0x0000000f050f7212 */ /* 0x000fe200078ec0ff */
[----:B------:R-:W-:Y:S01]  /*5410*/  FFMA.FTZ R5, R165, c[0x0][0x23c], -R7 ;  /* 0x00008f00a5057a23 */ /* 0x000fe20000010807 */
[----:B------:R-:W-:-:S02]  /*5420*/  LOP3.LUT R12, R12, R13, RZ, 0xc0, !PT ;  /* 0x0000000d0c0c7212 */ /* 0x000fc400078ec0ff */
[----:B------:R-:W-:Y:S01]  /*5430*/  LOP3.LUT R13, R16, R17, RZ, 0xc0, !PT ;  /* 0x00000011100d7212 */ /* 0x000fe200078ec0ff */
[----:B------:R1:W-:Y:S06]  /*5440*/  MUFU.EX2 R40, R5 ;  /* 0x0000000500287308 */ /* 0x0003ec0000000800 */
[C---:B------:R-:W-:Y:S08]  /*5450*/  HMMA.16816.F32.BF16 R64, R12.reuse, R34, R64 ;  /* 0x000000220c40723c */ /* 0x040ff00000041840 */
[----:B------:R-:W-:Y:S01]  /*5460*/  HMMA.16816.F32.BF16 R104, R12, R32, R84 ;  /* 0x000000200c68723c */ /* 0x000fe20000041854 */
[----:B------:R-:W2:Y:S01]  /*5470*/  LDSM.16.MT88.4 R84, [R186+0x7800] ;  /* 0x00780000ba54783b */ /* 0x000ea20000004200 */
[----:B-1----:R-:W-:-:S04]  /*5480*/  FFMA.FTZ R5, R167, c[0x0][0x23c], -R7 ;  /* 0x00008f00a7057a23 */ /* 0x002fc80000010807 */
[----:B------:R1:W3:Y:S02]  /*5490*/  MUFU.EX2 R34, R5 ;  /* 0x0000000500227308 */ /* 0x0002e40000000800 */
[C---:B------:R-:W-:Y:S08]  /*54a0*/  HMMA.16816.F32.BF16 R120, R12.reuse, R36, R76 ;  /* 0x000000240c78723c */ /* 0x040ff0000004184c */
[----:B------:R-:W-:Y:S01]  /*54b0*/  HMMA.16816.F32.BF16 R76, R12, R28, R68 ;  /* 0x0000001c0c4c723c */ /* 0x000fe20000041844 */
[----:B-1----:R-:W-:-:S02]  /*54c0*/  FFMA.FTZ R5, R166, c[0x0][0x23c], -R7 ;  /* 0x00008f00a6057a23 */ /* 0x002fc40000010807 */
[----:B------:R-:W-:-:S05]  /*54d0*/  FFMA.FTZ R7, R168, c[0x0][0x23c], -R7 ;  /* 0x00008f00a8077a23 */ /* 0x000fca0000010807 */
[C---:B------:R-:W-:Y:S01]  /*54e0*/  HMMA.16816.F32.BF16 R132, R12.reuse, R48, R92 ;  /* 0x000000300c84723c */ /* 0x040fe2000004185c */
[----:B------:R1:W-:Y:S07]  /*54f0*/  MUFU.EX2 R33, R5 ;  /* 0x0000000500217308 */ /* 0x0003ee0000000800 */
[C---:B------:R-:W-:Y:S01]  /*5500*/  HMMA.16816.F32.BF16 R60, R12.reuse, R38, R60 ;  /* 0x000000260c3c723c */ /* 0x040fe2000004183c */
[----:B------:R4:W-:Y:S07]  /*5510*/  MUFU.EX2 R214, R7 ;  /* 0x0000000700d67308 */ /* 0x0009ee0000000800 */
[----:B------:R-:W-:Y:S01]  /*5520*/  HMMA.16816.F32.BF16 R56, R12, R30, R56 ;  /* 0x0000001e0c38723c */ /* 0x000fe20000041838 */
[----:B-1----:R-:W-:-:S05]  /*5530*/  LOP3.LUT R5, R41, UR5, R44, 0x96, !PT ;  /* 0x0000000529057c12 */ /* 0x002fca000f8e962c */
[----:B------:R-:W-:Y:S02]  /*5540*/  IMAD.WIDE.U32 R8, R5, -0x2daee0ad, RZ ;  /* 0xd2511f5305087825 */ /* 0x000fe400078e00ff */
[----:B------:R-:W-:Y:S02]  /*5550*/  HMMA.16816.F32.BF16 R52, R12, R50, R52 ;  /* 0x000000320c34723c */ /* 0x000fe40000041834 */
[----:B----4-:R-:W-:Y:S01]  /*5560*/  FFMA.FTZ R7, R169, c[0x0][0x23c], -R6 ;  /* 0x00008f00a9077a23 */ /* 0x010fe20000010806 */
[----:B------:R-:W-:Y:S02]  /*5570*/  LOP3.LUT R5, R9, UR14, R42, 0x96, !PT ;  /* 0x0000000e09057c12 */ /* 0x000fe4000f8e962a */
[C---:B------:R-:W-:Y:S01]  /*5580*/  LOP3.LUT R10, R8.reuse, 0xffff, RZ, 0xc0, !PT ;  /* 0x0000ffff080a7812 */ /* 0x040fe200078ec0ff */
[----:B------:R1:W-:Y:S01]  /*5590*/  MUFU.EX2 R32, R7 ;  /* 0x0000000700207308 */ /* 0x0003e20000000800 */
[----:B------:R-:W-:Y:S01]  /*55a0*/  FFMA.FTZ R9, R171, c[0x0][0x23c], -R6 ;  /* 0x00008f00ab097a23 */ /* 0x000fe20000010806 */
[----:B------:R-:W-:-:S02]  /*55b0*/  LOP3.LUT R19, R8, 0xff, RZ, 0xc0, !PT ;  /* 0x000000ff08137812 */ /* 0x000fc400078ec0ff */
[--C-:B------:R-:W-:Y:S02]  /*55c0*/  SHF.R.U32.HI R11, RZ, 0x10, R8.reuse ;  /* 0x00000010ff0b7819 */ /* 0x100fe40000011608 */
[----:B------:R-:W-:Y:S02]  /*55d0*/  SHF.R.U32.HI R18, RZ, 0x18, R8 ;  /* 0x00000018ff127819 */ /* 0x000fe40000011608 */
[----:B------:R-:W-:Y:S01]  /*55e0*/  LOP3.LUT R17, R5, 0xff, RZ, 0xc0, !PT ;  /* 0x000000ff05117812 */ /* 0x000fe200078ec0ff */
[----:B------:R-:W-:Y:S01]  /*55f0*/  MUFU.EX2 R28, R9 ;  /* 0x00000009001c7308 */ /* 0x000fe20000000800 */
[--C-:B------:R-:W-:Y:S02]  /*5600*/  SHF.R.U32.HI R8, RZ, 0x10, R5.reuse ;  /* 0x00000010ff087819 */ /* 0x100fe40000011605 */
[----:B------:R-:W-:Y:S02]  /*5610*/  SHF.R.U32.HI R16, RZ, 0x18, R5 ;  /* 0x00000018ff107819 */ /* 0x000fe40000011605 */
[----:B------:R-:W-:Y:S01]  /*5620*/  LOP3.LUT R8, R8, 0xff, RZ, 0xc0, !PT ;  /* 0x000000ff08087812 */ /* 0x000fe200078ec0ff */
[----:B-1----:R-:W-:-:S02]  /*5630*/  FFMA.FTZ R7, R170, c[0x0][0x23c], -R6 ;  /* 0x00008f00aa077a23 */ /* 0x002fc40000010806 */
[----:B------:R-:W-:Y:S01]  /*5640*/  FFMA.FTZ R6, R172, c[0x0][0x23c], -R6 ;  /* 0x00008f00ac067a23 */ /* 0x000fe20000010806 */
[----:B------:R-:W-:Y:S01]  /*5650*/  PRMT R8, R8, 0x5410, R16 ;  /* 0x0000541008087816 */ /* 0x000fe20000000010 */
[----:B------:R1:W4:Y:S08]  /*5660*/  MUFU.EX2 R29, R7 ;  /* 0x00000007001d7308 */ /* 0x0003300000000800 */
[----:B------:R3:W5:Y:S01]  /*5670*/  MUFU.EX2 R215, R6 ;  /* 0x0000000600d77308 */ /* 0x0007620000000800 */
[----:B-1----:R-:W-:-:S02]  /*5680*/  LOP3.LUT R7, R5, 0xffff, RZ, 0xc0, !PT ;  /* 0x0000ffff05077812 */ /* 0x002fc400078ec0ff */
[----:B------:R-:W-:Y:S02]  /*5690*/  SHF.R.U32.HI R5, RZ, 0x8, R10 ;  /* 0x00000008ff057819 */ /* 0x000fe4000001160a */
[----:B------:R-:W-:Y:S02]  /*56a0*/  SHF.R.U32.HI R7, RZ, 0x8, R7 ;  /* 0x00000008ff077819 */ /* 0x000fe40000011607 */
[----:B------:R-:W-:Y:S02]  /*56b0*/  PRMT R5, R19, 0x5410, R5 ;  /* 0x0000541013057816 */ /* 0x000fe40000000005 */
[----:B------:R-:W-:Y:S02]  /*56c0*/  PRMT R7, R17, 0x5410, R7 ;  /* 0x0000541011077816 */ /* 0x000fe40000000007 */
[----:B------:R-:W-:Y:S01]  /*56d0*/  LOP3.LUT R10, R11, 0xff, RZ, 0xc0, !PT ;  /* 0x000000ff0b0a7812 */ /* 0x000fe200078ec0ff */
[--C-:B------:R-:W-:Y:S01]  /*56e0*/  HSET2.LE.AND R9, R5, R99.reuse, PT ;  /* 0x0000006305097233 */ /* 0x100fe20003803000 */
[----:B---3--:R-:W-:Y:S01]  /*56f0*/  F2FP.BF16.PACK_AB R6, R34, R40 ;  /* 0x000000282206723e */ /* 0x008fe200000010ff */
[--C-:B------:R-:W-:Y:S01]  /*5700*/  HSET2.LE.AND R5, R7, R99.reuse, PT ;  /* 0x0000006307057233 */ /* 0x100fe20003803000 */
[----:B------:R-:W-:Y:S01]  /*5710*/  PRMT R18, R10, 0x5410, R18 ;  /* 0x000054100a127816 */ /* 0x000fe20000000012 */
[--C-:B------:R-:W-:Y:S01]  /*5720*/  HSET2.LE.AND R7, R8, R99.reuse, PT ;  /* 0x0000006308077233 */ /* 0x100fe20003803000 */
[----:B----4-:R-:W-:Y:S01]  /*5730*/  F2FP.BF16.PACK_AB R8, R29, R32 ;  /* 0x000000201d08723e */ /* 0x010fe200000010ff */
[--C-:B------:R-:W-:Y:S01]  /*5740*/  FFMA.FTZ R11, R173, c[0x0][0x23c], -R0.reuse ;  /* 0x00008f00ad0b7a23 */ /* 0x100fe20000010800 */
[----:B------:R-:W-:Y:S01]  /*5750*/  LOP3.LUT R92, R5, R6, RZ, 0xc0, !PT ;  /* 0x00000006055c7212 */ /* 0x000fe200078ec0ff */
[----:B------:R-:W-:Y:S01]  /*5760*/  HSET2.LE.AND R5, R18, R99, PT ;  /* 0x0000006312057233 */ /* 0x000fe20003803000 */
[----:B-----5:R-:W-:Y:S01]  /*5770*/  F2FP.BF16.PACK_AB R6, R215, R28 ;  /* 0x0000001cd706723e */ /* 0x020fe200000010ff */
[----:B------:R-:W1:Y:S01]  /*5780*/  LDSM.16.MT88.4 R16, [R187+0x7800] ;  /* 0x00780000bb10783b */ /* 0x000e620000004200 */
[----:B------:R-:W-:Y:S01]  /*5790*/  LOP3.LUT R93, R7, R8, RZ, 0xc0, !PT ;  /* 0x00000008075d7212 */ /* 0x000fe200078ec0ff */
[--C-:B------:R-:W-:Y:S01]  /*57a0*/  FFMA.FTZ R7, R174, c[0x0][0x23c], -R0.reuse ;  /* 0x00008f00ae077a23 */ /* 0x100fe20000010800 */
[----:B------:R-:W-:Y:S01]  /*57b0*/  LOP3.LUT R95, R5, R6, RZ, 0xc0, !PT ;  /* 0x00000006055f7212 */ /* 0x000fe200078ec0ff */
[--C-:B------:R-:W-:Y:S01]  /*57c0*/  FFMA.FTZ R5, R175, c[0x0][0x23c], -R0.reuse ;  /* 0x00008f00af057a23 */ /* 0x100fe20000010800 */
[----:B------:R-:W-:Y:S01]  /*57d0*/  F2FP.BF16.PACK_AB R10, R214, R33 ;  /* 0x00000021d60a723e */ /* 0x000fe200000010ff */
[----:B------:R-:W-:Y:S01]  /*57e0*/  FFMA.FTZ R0, R176, c[0x0][0x23c], -R0 ;  /* 0x00008f00b0007a23 */ /* 0x000fe20000010800 */
[----:B------:R-:W-:Y:S02]  /*57f0*/  MUFU.EX2 R23, R7 ;  /* 0x0000000700177308 */ /* 0x000fe40000000800 */
[----:B------:R-:W-:Y:S01]  /*5800*/  LOP3.LUT R94, R9, R10, RZ, 0xc0, !PT ;  /* 0x0000000a095e7212 */ /* 0x000fe200078ec0ff */
[----:B------:R-:W-:-:S05]  /*5810*/  FFMA.FTZ R9, R180, c[0x0][0x23c], -R4 ;  /* 0x00008f00b4097a23 */ /* 0x000fca0000010804 */
[----:B------:R3:W-:Y:S01]  /*5820*/  MUFU.EX2 R22, R0 ;  /* 0x0000000000167308 */ /* 0x0007e20000000800 */
[C---:B------:R-:W-:Y:S07]  /*5830*/  HMMA.16816.F32.BF16 R68, R92.reuse, R124, R80 ;  /* 0x0000007c5c44723c */ /* 0x040fee0000041850 */
[----:B------:R4:W5:Y:S01]  /*5840*/  MUFU.EX2 R25, R5 ;  /* 0x0000000500197308 */ /* 0x0009620000000800 */
[----:B--2---:R-:W-:Y:S01]  /*5850*/  HMMA.16816.F32.BF16 R80, R92, R84, R88 ;  /* 0x000000545c50723c */ /* 0x004fe20000041858 */
[----:B---3--:R-:W-:-:S06]  /*5860*/  LOP3.LUT R0, R21, UR5, R26, 0x96, !PT ;  /* 0x0000000515007c12 */ /* 0x008fcc000f8e961a */
[----:B------:R-:W-:Y:S01]  /*5870*/  MUFU.EX2 R14, R9 ;  /* 0x00000009000e7308 */ /* 0x000fe20000000800 */
[----:B------:R-:W-:Y:S01]  /*5880*/  HMMA.16816.F32.BF16 R108, R92, R116, R108 ;  /* 0x000000745c6c723c */ /* 0x000fe2000004186c */
[----:B------:R-:W-:-:S04]  /*5890*/  IMAD.WIDE.U32 R6, R0, -0x2daee0ad, RZ ;  /* 0xd2511f5300067825 */ /* 0x000fc800078e00ff */
[----:B----4-:R-:W-:Y:S01]  /*58a0*/  FFMA.FTZ R5, R178, c[0x0][0x23c], -R4 ;  /* 0x00008f00b2057a23 */ /* 0x010fe20000010804 */
[----:B------:R-:W-:Y:S01]  /*58b0*/  LOP3.LUT R0, R7, UR14, R24, 0x96, !PT ;  /* 0x0000000e07007c12 */ /* 0x000fe2000f8e9618 */
[----:B------:R2:W3:Y:S01]  /*58c0*/  MUFU.EX2 R27, R11 ;  /* 0x0000000b001b7308 */ /* 0x0004e20000000800 */
[C---:B------:R-:W-:Y:S01]  /*58d0*/  LOP3.LUT R8, R6.reuse, 0xffff, RZ, 0xc0, !PT ;  /* 0x0000ffff06087812 */ /* 0x040fe200078ec0ff */
[----:B------:R-:W-:Y:S01]  /*58e0*/  FFMA.FTZ R7, R179, c[0x0][0x23c], -R4 ;  /* 0x00008f00b3077a23 */ /* 0x000fe20000010804 */
[----:B------:R-:W-:Y:S01]  /*58f0*/  LOP3.LUT R10, R6, 0xff, RZ, 0xc0, !PT ;  /* 0x000000ff060a7812 */ /* 0x000fe200078ec0ff */
[C---:B-1----:R-:W-:Y:S01]  /*5900*/  HMMA.16816.F32.BF16 R88, R92.reuse, R16, R136 ;  /* 0x000000105c58723c */ /* 0x042fe20000041888 */
[----:B------:R-:W-:Y:S02]  /*5910*/  SHF.R.U32.HI R13, RZ, 0x18, R6 ;  /* 0x00000018ff0d7819 */ /* 0x000fe40000011606 */
[----:B------:R-:W-:Y:S01]  /*5920*/  LOP3.LUT R12, R0, 0xff, RZ, 0xc0, !PT ;  /* 0x000000ff000c7812 */ /* 0x000fe200078ec0ff */
[----:B------:R1:W4:Y:S04]  /*5930*/  MUFU.EX2 R20, R5 ;  /* 0x0000000500147308 */ /* 0x0003280000000800 */
[----:B------:R-:W-:Y:S04]  /*5940*/  HMMA.16816.F32.BF16 R112, R92, R118, R112 ;  /* 0x000000765c70723c */ /* 0x000fe80000041870 */
[----:B------:R3:W-:Y:S01]  /*5950*/  MUFU.EX2 R213, R7 ;  /* 0x0000000700d57308 */ /* 0x0007e20000000800 */
[----:B--2---:R-:W-:-:S03]  /*5960*/  SHF.R.U32.HI R11, RZ, 0x18, R0 ;  /* 0x00000018ff0b7819 */ /* 0x004fc60000011600 */
[----:B------:R-:W-:Y:S01]  /*5970*/  HMMA.16816.F32.BF16 R72, R92, R126, R72 ;  /* 0x0000007e5c48723c */ /* 0x000fe20000041848 */
[----:B-1----:R-:W-:Y:S01]  /*5980*/  FFMA.FTZ R5, R177, c[0x0][0x23c], -R4 ;  /* 0x00008f00b1057a23 */ /* 0x002fe20000010804 */
[----:B------:R-:W-:-:S03]  /*5990*/  LOP3.LUT R4, R0, 0xffff, RZ, 0xc0, !PT ;  /* 0x0000ffff00047812 */ /* 0x000fc600078ec0ff */
[----:B------:R1:W2:Y:S03]  /*59a0*/  MUFU.EX2 R15, R5 ;  /* 0x00000005000f7308 */ /* 0x0002a60000000800 */
[----:B------:R-:W-:Y:S01]  /*59b0*/  HMMA.16816.F32.BF16 R128, R92, R86, R128 ;  /* 0x000000565c80723c */ /* 0x000fe20000041880 */
[----:B---3--:R-:W-:-:S04]  /*59c0*/  SHF.R.U32.HI R7, RZ, 0x8, R4 ;  /* 0x00000008ff077819 */ /* 0x008fc80000011604 */
[----:B------:R-:W-:-:S03]  /*59d0*/  PRMT R7, R12, 0x5410, R7 ;  /* 0x000054100c077816 */ /* 0x000fc60000000007 */
[----:B------:R-:W-:Y:S02]  /*59e0*/  HMMA.16816.F32.BF16 R92, R92, R18, R100 ;  /* 0x000000125c5c723c */ /* 0x000fe40000041864 */
[----:B------:R-:W-:Y:S01]  /*59f0*/  HSET2.LE.AND R7, R7, R99, PT ;  /* 0x0000006307077233 */ /* 0x000fe20003803000 */
[----:B-1----:R-:W-:Y:S02]  /*5a00*/  SHF.R.U32.HI R5, RZ, 0x10, R6 ;  /* 0x00000010ff057819 */ /* 0x002fe40000011606 */
[----:B------:R-:W-:Y:S02]  /*5a10*/  SHF.R.U32.HI R6, RZ, 0x8, R8 ;  /* 0x00000008ff067819 */ /* 0x000fe40000011608 */
[----:B------:R-:W-:Y:S02]  /*5a20*/  LOP3.LUT R8, R5, 0xff, RZ, 0xc0, !PT ;  /* 0x000000ff05087812 */ /* 0x000fe400078ec0ff */
[----:B------:R-:W-:Y:S02]  /*5a30*/  SHF.R.U32.HI R5, RZ, 0x10, R0 ;  /* 0x00000010ff057819 */ /* 0x000fe40000011600 */
[----:B------:R-:W-:-:S02]  /*5a40*/  PRMT R0, R10, 0x5410, R6 ;  /* 0x000054100a007816 */ /* 0x000fc40000000006 */
[----:B------:R-:W-:Y:S02]  /*5a50*/  LOP3.LUT R4, R5, 0xff, RZ, 0xc0, !PT ;  /* 0x000000ff05047812 */ /* 0x000fe400078ec0ff */
[----:B------:R-:W-:Y:S01]  /*5a60*/  PRMT R5, R8, 0x5410, R13 ;  /* 0x0000541008057816 */ /* 0x000fe2000000000d */
[--C-:B------:R-:W-:Y:S01]  /*5a70*/  HSET2.LE.AND R0, R0, R99.reuse, PT ;  /* 0x0000006300007233 */ /* 0x100fe20003803000 */
[----:B------:R-:W-:Y:S02]  /*5a80*/  PRMT R6, R4, 0x5410, R11 ;  /* 0x0000541004067816 */ /* 0x000fe4000000000b */
[----:B-----5:R-:W-:Y:S01]  /*5a90*/  F2FP.BF16.PACK_AB R4, R22, R25 ;  /* 0x000000191604723e */ /* 0x020fe200000010ff */
[--C-:B------:R-:W-:Y:S01]  /*5aa0*/  HSET2.LE.AND R5, R5, R99.reuse, PT ;  /* 0x0000006305057233 */ /* 0x100fe20003803000 */
[----:B------:R-:W-:Y:S01]  /*5ab0*/  F2FP.BF16.PACK_AB R8, R23, R27 ;  /* 0x0000001b1708723e */ /* 0x000fe200000010ff */
[----:B------:R-:W-:Y:S01]  /*5ac0*/  HSET2.LE.AND R9, R6, R99, PT ;  /* 0x0000006306097233 */ /* 0x000fe20003803000 */
[----:B------:R-:W-:Y:S01]  /*5ad0*/  LOP3.LUT R138, R0, R4, RZ, 0xc0, !PT ;  /* 0x00000004008a7212 */ /* 0x000fe200078ec0ff */
[----:B------:R-:W-:Y:S01]  /*5ae0*/  FADD.FTZ R4, R147, R158 ;  /* 0x0000009e93047221 */ /* 0x000fe20000010000 */
[----:B----4-:R-:W-:-:S02]  /*5af0*/  F2FP.BF16.PACK_AB R0, R14, R20 ;  /* 0x000000140e00723e */ /* 0x010fc400000010ff */
[----:B--2---:R-:W-:Y:S01]  /*5b00*/  F2FP.BF16.PACK_AB R6, R213, R15 ;  /* 0x0000000fd506723e */ /* 0x004fe200000010ff */
[----:B------:R-:W-:Y:S01]  /*5b10*/  FADD.FTZ R4, R153, R4 ;  /* 0x0000000499047221 */ /* 0x000fe20000010000 */
[----:B------:R-:W-:Y:S01]  /*5b20*/  LOP3.LUT R137, R9, R0, RZ, 0xc0, !PT ;  /* 0x0000000009897212 */ /* 0x000fe200078ec0ff */
[----:B------:R-:W-:Y:S01]  /*5b30*/  FADD.FTZ R0, R235, R234 ;  /* 0x000000eaeb007221 */ /* 0x000fe20000010000 */
[----:B------:R-:W-:Y:S01]  /*5b40*/  LOP3.LUT R139, R5, R6, RZ, 0xc0, !PT ;  /* 0x00000006058b7212 */ /* 0x000fe200078ec0ff */
[----:B------:R-:W-:Y:S01]  /*5b50*/  FADD.FTZ R5, R226, R224 ;  /* 0x000000e0e2057221 */ /* 0x000fe20000010000 */
[----:B------:R-:W-:Y:S01]  /*5b60*/  LOP3.LUT R136, R7, R8, RZ, 0xc0, !PT ;  /* 0x0000000807887212 */ /* 0x000fe200078ec0ff */
        /* <DEDUP_REMOVED lines=64> */
[----:B------:R-:W-:Y:S05]  /*5f70*/  @!P1 BRA `(.L_x_1078) ;  /* 0x00003e6000009947 */ /* 0x000fea0003800000 */
[C---:B------:R-:W-:Y:S01]  /*5f80*/  IADD3 R155, R154.reuse, 0x4, RZ ;  /* 0x000000049a9b7810 */ /* 0x040fe20007ffe0ff */
[----:B------:R-:W-:Y:S01]  /*5f90*/  IMAD.WIDE.U32 R220, R154, -0x326172a9, RZ ;  /* 0xcd9e8d579adc7825 */ /* 0x000fe200078e00ff */
[----:B------:R-:W-:-:S02]  /*5fa0*/  ISETP.GE.AND P0, PT, R240, c[0x0][0x220], PT ;  /* 0x00008800f0007a0c */ /* 0x000fc40003f06270 */
[----:B------:R-:W-:Y:S01]  /*5fb0*/  LEA.HI.SX32 R200, R200, 0xfffffffe, 0x1a ;  /* 0xfffffffec8c87811 */ /* 0x000fe200078fd2ff */
[----:B------:R-:W-:Y:S01]  /*5fc0*/  IMAD.WIDE.U32 R218, R155, -0x326172a9, RZ ;  /* 0xcd9e8d579bda7825 */ /* 0x000fe200078e00ff */
[----:B------:R-:W-:Y:S02]  /*5fd0*/  LOP3.LUT R204, R221, R206, RZ, 0x3c, !PT ;  /* 0x000000ceddcc7212 */ /* 0x000fe400078e3cff */
[----:B------:R-:W-:Y:S01]  /*5fe0*/  MOV R98, R96 ;  /* 0x0000006000627202 */ /* 0x000fe20000000f00 */
[----:B------:R-:W-:Y:S01]  /*5ff0*/  IMAD.MOV.U32 R237, RZ, RZ, c[0x0][0x1a4] ;  /* 0x00006900ffed7624 */ /* 0x000fe200078e00ff */
[----:B------:R-:W-:Y:S01]  /*6000*/  LOP3.LUT R206, R219, R206, RZ, 0x3c, !PT ;  /* 0x000000cedbce7212 */ /* 0x000fe200078e3cff */
[----:B------:R-:W-:Y:S01]  /*6010*/  IMAD.MOV.U32 R102, RZ, RZ, R2 ;  /* 0x000000ffff667224 */ /* 0x000fe200078e0002 */
[----:B------:R-:W-:Y:S01]  /*6020*/  MOV R0, R97 ;  /* 0x0000006100007202 */ /* 0x000fe20000000f00 */
[----:B------:R-:W-:Y:S01]  /*6030*/  IMAD.WIDE.U32 R202, R216, -0x2daee0ad, RZ ;  /* 0xd2511f53d8ca7825 */ /* 0x000fe200078e00ff */
[----:B------:R-:W-:-:S02]  /*6040*/  MOV R101, R3 ;  /* 0x0000000300657202 */ /* 0x000fc40000000f00 */
[----:B------:R-:W-:Y:S01]  /*6050*/  PRMT R201, R201, 0x7054, R201 ;  /* 0x00007054c9c97816 */ /* 0x000fe200000000c9 */
[----:B------:R-:W-:Y:S02]  /*6060*/  @!P0 IMAD R237, R237, 0x30, RZ ;  /* 0x00000030eded8824 */ /* 0x000fe400078e02ff */
[----:B------:R-:W-:-:S04]  /*6070*/  IMAD.WIDE.U32 R204, R204, -0x2daee0ad, RZ ;  /* 0xd2511f53cccc7825 */ /* 0x000fc800078e00ff */
[----:B------:R-:W-:Y:S01]  /*6080*/  IMAD.WIDE.U32 R206, R206, -0x2daee0ad, RZ ;  /* 0xd2511f53cece7825 */ /* 0x000fe200078e00ff */
[----:B------:R-:W-:Y:S05]  /*6090*/  BRA `(.L_x_1079) ;  /* 0x000004e000007947 */ /* 0x000fea0003800000 */
.L_x_1081:
[----:B------:R-:W-:Y:S01]  /*60a0*/  IMAD.MOV.U32 R216, RZ, RZ, c[0x0][0x198] ;  /* 0x00006600ffd87624 */ /* 0x000fe200078e00ff */
[C---:B------:R-:W-:Y:S01]  /*60b0*/  @!P0 IADD3 R2, R200.reuse, -0x1, RZ ;  /* 0xffffffffc8028810 */ /* 0x040fe20007ffe0ff */
[----:B------:R-:W-:Y:S01]  /*60c0*/  IMAD.MOV.U32 R217, RZ, RZ, 0x4 ;  /* 0x00000004ffd97424 */ /* 0x000fe200078e00ff */
[----:B------:R-:W-:Y:S01]  /*60d0*/  @!P0 IADD3 R96, R200, -0x1, RZ ;  /* 0xffffffffc8608810 */ /* 0x000fe20007ffe0ff */
[----:B------:R-:W-:Y:S01]  /*60e0*/  IMAD.SHL.U32 R216, R216, 0x10, RZ ;  /* 0x00000010d8d87824 */ /* 0x000fe200078e00ff */
[----:B------:R-:W-:Y:S01]  /*60f0*/  @!P0 SHF.R.S32.HI R3, RZ, 0x1f, R2 ;  /* 0x0000001fff038819 */ /* 0x000fe20000011402 */
[----:B------:R1:W-:Y:S01]  /*6100*/  @P0 STS.128 [R199+0x4000], RZ ;  /* 0x004000ffc7000388 */ /* 0x0003e20000000c00 */
[----:B------:R-:W-:Y:S02]  /*6110*/  @!P0 SHF.R.S32.HI R97, RZ, 0x1f, R96 ;  /* 0x0000001fff618819 */ /* 0x000fe40000011460 */
[C---:B------:R-:W-:Y:S01]  /*6120*/  @!P0 IADD3 R140, R200.reuse, -0x1, RZ ;  /* 0xffffffffc88c8810 */ /* 0x040fe20007ffe0ff */
[----:B------:R-:W-:Y:S01]  /*6130*/  @!P0 IMAD R3, R3, c[0x0][0x198], RZ ;  /* 0x0000660003038a24 */ /* 0x000fe200078e02ff */
[----:B------:R-:W-:Y:S01]  /*6140*/  @!P0 IADD3 R99, R200, -0x1, RZ ;  /* 0xffffffffc8638810 */ /* 0x000fe20007ffe0ff */
[----:B------:R-:W-:Y:S01]  /*6150*/  @!P0 IMAD R97, R97, c[0x0][0x198], RZ ;  /* 0x0000660061618a24 */ /* 0x000fe200078e02ff */
[----:B------:R-:W-:Y:S01]  /*6160*/  @!P0 SHF.R.S32.HI R100, RZ, 0x1f, R140 ;  /* 0x0000001fff648819 */ /* 0x000fe2000001148c */
[C---:B------:R-:W-:Y:S01]  /*6170*/  @!P0 IMAD R142, R2.reuse, c[0x0][0x19c], R3 ;  /* 0x00006700028e8a24 */ /* 0x040fe200078e0203 */
[----:B------:R-:W-:Y:S01]  /*6180*/  @!P0 SHF.R.S32.HI R103, RZ, 0x1f, R99 ;  /* 0x0000001fff678819 */ /* 0x000fe20000011463 */
[----:B------:R-:W-:Y:S04]  /*6190*/  @!P0 IMAD.WIDE.U32 R2, R2, c[0x0][0x198], RZ ;  /* 0x0000660002028a25 */ /* 0x000fe800078e00ff */
[----:B------:R-:W-:Y:S01]  /*61a0*/  @!P0 IMAD R143, R96, c[0x0][0x19c], R97 ;  /* 0x00006700608f8a24 */ /* 0x000fe200078e0261 */
[-C--:B------:R-:W-:Y:S01]  /*61b0*/  @!P0 LEA R145, P3, R2, R210.reuse, 0x6 ;  /* 0x000000d202918211 */ /* 0x080fe200078630ff */
[----:B------:R-:W-:Y:S04]  /*61c0*/  @!P0 IMAD.WIDE.U32 R96, R96, c[0x0][0x198], RZ ;  /* 0x0000660060608a25 */ /* 0x000fe800078e00ff */
[----:B------:R-:W-:Y:S02]  /*61d0*/  @!P0 IMAD R100, R100, c[0x0][0x198], RZ ;  /* 0x0000660064648a24 */ /* 0x000fe400078e02ff */
[----:B------:R-:W-:Y:S01]  /*61e0*/  @!P0 IMAD.IADD R3, R3, 0x1, R142 ;  /* 0x0000000103038824 */ /* 0x000fe200078e028e */
[-C--:B------:R-:W-:Y:S01]  /*61f0*/  @!P0 LEA R142, P2, R96, R210.reuse, 0x6 ;  /* 0x000000d2608e8211 */ /* 0x080fe200078430ff */
[----:B------:R-:W-:Y:S02]  /*6200*/  @!P0 IMAD.IADD R97, R97, 0x1, R143 ;  /* 0x0000000161618824 */ /* 0x000fe400078e028f */
[----:B------:R-:W-:Y:S01]  /*6210*/  @!P0 IMAD R100, R140, c[0x0][0x19c], R100 ;  /* 0x000067008c648a24 */ /* 0x000fe200078e0264 */
[-C--:B------:R-:W-:Y:S01]  /*6220*/  @!P0 LEA.HI.X R146, R2, R209.reuse, R3, 0x6, P3 ;  /* 0x000000d102928211 */ /* 0x080fe200018f3403 */
[----:B------:R-:W-:Y:S01]  /*6230*/  @!P0 IMAD.WIDE.U32 R140, R140, c[0x0][0x198], RZ ;  /* 0x000066008c8c8a25 */ /* 0x000fe200078e00ff */
[-C--:B------:R-:W-:Y:S03]  /*6240*/  @!P0 LEA.HI.X R143, R96, R209.reuse, R97, 0x6, P2 ;  /* 0x000000d1608f8211 */ /* 0x080fe600010f3461 */
[----:B------:R-:W-:Y:S01]  /*6250*/  @!P0 IMAD R103, R103, c[0x0][0x198], RZ ;  /* 0x0000660067678a24 */ /* 0x000fe200078e02ff */
[-C--:B------:R-:W-:Y:S01]  /*6260*/  @!P0 LEA R144, P2, R140, R210.reuse, 0x6 ;  /* 0x000000d28c908211 */ /* 0x080fe200078430ff */
[C---:B------:R-:W-:Y:S04]  /*6270*/  @!P0 IMAD.WIDE.U32 R2, R99.reuse, c[0x0][0x198], RZ ;  /* 0x0000660063028a25 */ /* 0x040fe800078e00ff */
[----:B------:R-:W-:Y:S01]  /*6280*/  @!P0 IMAD R103, R99, c[0x0][0x19c], R103 ;  /* 0x0000670063678a24 */ /* 0x000fe200078e0267 */
[----:B------:R-:W-:Y:S01]  /*6290*/  @!P0 LEA R99, P3, R2, R210, 0x6 ;  /* 0x000000d202638211 */ /* 0x000fe200078630ff */
[----:B------:R-:W-:Y:S02]  /*62a0*/  @!P0 IMAD.IADD R97, R141, 0x1, R100 ;  /* 0x000000018d618824 */ /* 0x000fe400078e0264 */
[----:B------:R-:W-:Y:S02]  /*62b0*/  @!P0 IMAD.MOV.U32 R96, RZ, RZ, c[0x0][0x198] ;  /* 0x00006600ff608624 */ /* 0x000fe400078e00ff */
[----:B------:R-:W-:Y:S01]  /*62c0*/  @!P0 IMAD.IADD R103, R3, 0x1, R103 ;  /* 0x0000000103678824 */ /* 0x000fe200078e0267 */
[----:B------:R-:W-:Y:S01]  /*62d0*/  @!P0 LEA.HI.X R140, R140, R209, R97, 0x6, P2 ;  /* 0x000000d18c8c8211 */ /* 0x000fe200010f3461 */
[----:B------:R-:W-:Y:S01]  /*62e0*/  @!P0 IMAD.MOV.U32 R3, RZ, RZ, c[0x0][0x19c] ;  /* 0x00006700ff038624 */ /* 0x000fe200078e00ff */
[----:B------:R-:W-:Y:S01]  /*62f0*/  @!P0 LEA R97, P2, R96, R145, 0x5 ;  /* 0x0000009160618211 */ /* 0x000fe200078428ff */
[----:B------:R-:W-:Y:S01]  /*6300*/  @!P0 IMAD.MOV.U32 R100, RZ, RZ, c[0x0][0x19c] ;  /* 0x00006700ff648624 */ /* 0x000fe200078e00ff */
[----:B------:R-:W-:Y:S01]  /*6310*/  @!P0 LEA.HI.X R145, R2, R209, R103, 0x6, P3 ;  /* 0x000000d102918211 */ /* 0x000fe200018f3467 */
[----:B------:R-:W-:Y:S01]  /*6320*/  @!P0 IMAD.MOV.U32 R2, RZ, RZ, c[0x0][0x198] ;  /* 0x00006600ff028624 */ /* 0x000fe200078e00ff */
[----:B------:R-:W-:Y:S01]  /*6330*/  @!P0 LEA.HI.X R141, R96, R146, R3, 0x5, P2 ;  /* 0x00000092608d8211 */ /* 0x000fe200010f2c03 */
[----:B------:R-:W-:Y:S01]  /*6340*/  @!P0 IMAD R100, R100, 0x30, RZ ;  /* 0x0000003064648824 */ /* 0x000fe200078e02ff */
[----:B------:R-:W-:Y:S01]  /*6350*/  @!P0 IADD3 R96, P2, R216, R144, RZ ;  /* 0x00000090d8608210 */ /* 0x000fe20007f5e0ff */
[----:B------:R-:W-:Y:S01]  /*6360*/  IMAD.MOV.U32 R216, RZ, RZ, c[0x0][0x198] ;  /* 0x00006600ffd87624 */ /* 0x000fe200078e00ff */
[C---:B------:R-:W-:Y:S01]  /*6370*/  @!P0 LEA R144, P4, R99.reuse, c[0x0][0x168], 0x1 ;  /* 0x00005a0063908a11 */ /* 0x040fe200078808ff */
[----:B------:R-:W-:Y:S01]  /*6380*/  @!P0 IMAD.WIDE.U32 R2, R2, 0x30, R142 ;  /* 0x0000003002028825 */ /* 0x000fe200078e008e */
[----:B------:R-:W-:Y:S02]  /*6390*/  @!P0 LEA R142, P3, R96, c[0x0][0x168], 0x1 ;  /* 0x00005a00608e8a11 */ /* 0x000fe400078608ff */
[----:B------:R-:W-:Y:S01]  /*63a0*/  @!P0 LEA.HI.X R145, R99, c[0x0][0x16c], R145, 0x1, P4 ;  /* 0x00005b0063918a11 */ /* 0x000fe200020f0c91 */
[----:B------:R-:W-:Y:S01]  /*63b0*/  @!P0 IMAD.IADD R3, R100, 0x1, R3 ;  /* 0x0000000164038824 */ /* 0x000fe200078e0203 */
[----:B------:R-:W-:Y:S03]  /*63c0*/  SHF.L.U64.HI R216, R216, R217, c[0x0][0x19c] ;  /* 0x00006700d8d87619 */ /* 0x000fe600000102d9 */
[----:B------:R-:W-:Y:S01]  /*63d0*/  @!PT LDS RZ, [RZ] ;  /* 0x00000000fffff984 */ /* 0x000fe20000000800 */
[----:B------:R-:W-:Y:S01]  /*63e0*/  @!PT LDS RZ, [RZ] ;  /* 0x00000000fffff984 */ /* 0x000fe20000000800 */
[----:B------:R-:W-:Y:S01]  /*63f0*/  @!PT LDS RZ, [RZ] ;  /* 0x00000000fffff984 */ /* 0x000fe20000000800 */
[----:B------:R1:W-:Y:S02]  /*6400*/  @!P0 LDGSTS.E.BYPASS.LTC128B.128 [R199+0x4000], [R144.64] ;  /* 0x0400000090c78fae */ /* 0x0003e4000b901d50 */
[----:B------:R-:W-:Y:S01]  /*6410*/  @!P0 IMAD.X R103, R216, 0x1, R140, P2 ;  /* 0x00000001d8678824 */ /* 0x000fe200010e068c */
[C---:B------:R-:W-:Y:S02]  /*6420*/  @!P0 LEA R140, P2, R97.reuse, c[0x0][0x168], 0x1 ;  /* 0x00005a00618c8a11 */ /* 0x040fe400078408ff */
[----:B------:R1:W-:Y:S02]  /*6430*/  @P0 STS.128 [R199+0x4800], RZ ;  /* 0x004800ffc7000388 */ /* 0x0003e40000000c00 */
[----:B------:R-:W-:Y:S02]  /*6440*/  @!P0 LEA.HI.X R143, R96, c[0x0][0x16c], R103, 0x1, P3 ;  /* 0x00005b00608f8a11 */ /* 0x000fe400018f0c67 */
[----:B------:R-:W-:Y:S02]  /*6450*/  @!P0 LEA.HI.X R141, R97, c[0x0][0x16c], R141, 0x1, P2 ;  /* 0x00005b00618d8a11 */ /* 0x000fe400010f0c8d */
[C---:B------:R-:W-:Y:S01]  /*6460*/  @!P0 LEA R96, P2, R2.reuse, c[0x0][0x168], 0x1 ;  /* 0x00005a0002608a11 */ /* 0x040fe200078408ff */
[----:B------:R-:W-:Y:S01]  /*6470*/  @!PT LDS RZ, [RZ] ;  /* 0x00000000fffff984 */ /* 0x000fe20000000800 */
[----:B------:R-:W-:Y:S01]  /*6480*/  @!PT LDS RZ, [RZ] ;  /* 0x00000000fffff984 */ /* 0x000fe20000000800 */
[----:B------:R-:W-:Y:S01]  /*6490*/  @!PT LDS RZ, [RZ] ;  /* 0x00000000fffff984 */ /* 0x000fe20000000800 */
[----:B------:R1:W-:Y:S03]  /*64a0*/  @!P0 LDGSTS.E.BYPASS.LTC128B.128 [R199+0x4800], [R142.64] ;  /* 0x048000008ec78fae */ /* 0x0003e6000b901d50 */
[----:B------:R-:W-:Y:S02]  /*64b0*/  @!P0 LEA.HI.X R97, R2, c[0x0][0x16c], R3, 0x1, P2 ;  /* 0x00005b0002618a11 */ /* 0x000fe400010f0c03 */
[----:B------:R1:W-:Y:S05]  /*64c0*/  @P0 STS.128 [R199+0x5000], RZ ;  /* 0x005000ffc7000388 */ /* 0x0003ea0000000c00 */
[----:B------:R-:W-:Y:S01]  /*64d0*/  @!PT LDS RZ, [RZ] ;  /* 0x00000000fffff984 */ /* 0x000fe20000000800 */
[----:B------:R-:W-:Y:S01]  /*64e0*/  @!PT LDS RZ, [RZ] ;  /* 0x00000000fffff984 */ /* 0x000fe20000000800 */
[----:B------:R-:W-:Y:S01]  /*64f0*/  @!PT LDS RZ, [RZ] ;  /* 0x00000000fffff984 */ /* 0x000fe20000000800 */
[----:B------:R1:W-:Y:S05]  /*6500*/  @!P0 LDGSTS.E.BYPASS.LTC128B.128 [R199+0x5000], [R140.64] ;  /* 0x050000008cc78fae */ /* 0x0003ea000b901d50 */
[----:B------:R1:W-:Y:S05]  /*6510*/  @P0 STS.128 [R199+0x5800], RZ ;  /* 0x005800ffc7000388 */ /* 0x0003ea0000000c00 */
[----:B------:R-:W-:Y:S01]  /*6520*/  @!PT LDS RZ, [RZ] ;  /* 0x00000000fffff984 */ /* 0x000fe20000000800 */
[----:B------:R-:W-:Y:S01]  /*6530*/  @!PT LDS RZ, [RZ] ;  /* 0x00000000fffff984 */ /* 0x000fe20000000800 */
[----:B------:R-:W-:Y:S01]  /*6540*/  @!PT LDS RZ, [RZ] ;  /* 0x00000000fffff984 */ /* 0x000fe20000000800 */
[----:B------:R1:W-:Y:S05]  /*6550*/  @!P0 LDGSTS.E.BYPASS.LTC128B.128 [R199+0x5800], [R96.64] ;  /* 0x0580000060c78fae */ /* 0x0003ea000b901d50 */
[----:B------:R-:W0:Y:S01]  /*6560*/  LDGDEPBAR ;  /* 0x00000000000079af */ /* 0x000e220000000000 */
[----:B------:R-:W-:-:S05]  /*6570*/  BRA `(.L_x_1080) ;  /* 0x000008d000007947 */ /* 0x000fca0003800000 */
.L_x_1079:
[----:B------:R-:W-:Y:S04]  /*6580*/  DEPBAR.LE SB0, 0x0 ;  /* 0x000080000000791a */ /* 0x000fe80000000000 */
[----:B------:R-:W-:Y:S01]  /*6590*/  BAR.SYNC.DEFER_BLOCKING 0x0 ;  /* 0x0000000000007b1d */ /* 0x000fe20000010000 */
[----:B------:R-:W-:Y:S01]  /*65a0*/  SHF.R.S32.HI R2, RZ, 0x1f, R200 ;  /* 0x0000001fff027819 */ /* 0x000fe200000114c8 */
[----:B------:R-:W-:Y:S04]  /*65b0*/  IMAD.WIDE.U32 R6, R200, c[0x0][0x1a0], RZ ;  /* 0x00006800c8067a25 */ /* 0x000fe800078e00ff */
[----:B------:R-:W-:Y:S02]  /*65c0*/  IMAD R2, R2, c[0x0][0x1a0], RZ ;  /* 0x0000680002027a24 */ /* 0x000fe400078e02ff */
[----:B------:R-:W-:Y:S02]  /*65d0*/  IMAD.MOV.U32 R14, RZ, RZ, c[0x0][0x1a0] ;  /* 0x00006800ff0e7624 */ /* 0x000fe400078e00ff */
[----:B------:R-:W-:Y:S01]  /*65e0*/  IMAD R3, R200, c[0x0][0x1a4], R2 ;  /* 0x00006900c8037a24 */ /* 0x000fe200078e0202 */
[----:B------:R-:W-:Y:S01]  /*65f0*/  LEA R2, P2, R6, R244, 0x6 ;  /* 0x000000f406027211 */ /* 0x000fe200078430ff */
[----:B------:R-:W-:Y:S02]  /*6600*/  IMAD.MOV.U32 R15, RZ, RZ, c[0x0][0x1a4] ;  /* 0x00006900ff0f7624 */ /* 0x000fe400078e00ff */
[----:B------:R-:W-:Y:S01]  /*6610*/  IMAD.IADD R3, R7, 0x1, R3 ;  /* 0x0000000107037824 */ /* 0x000fe200078e0203 */
[----:B------:R-:W-:Y:S01]  /*6620*/  @!P0 LEA R10, P4, R2, c[0x0][0x170], 0x1 ;  /* 0x00005c00020a8a11 */ /* 0x000fe200078808ff */
[----:B------:R-:W-:Y:S01]  /*6630*/  IMAD.MOV.U32 R12, RZ, RZ, c[0x0][0x1a0] ;  /* 0x00006800ff0c7624 */ /* 0x000fe200078e00ff */
[-C--:B------:R-:W-:Y:S01]  /*6640*/  @!P0 LEA R4, P1, R14, R2.reuse, 0x4 ;  /* 0x000000020e048211 */ /* 0x080fe200078220ff */
[----:B------:R-:W-:Y:S01]  /*6650*/  IMAD.MOV.U32 R13, RZ, RZ, c[0x0][0x1a4] ;  /* 0x00006900ff0d7624 */ /* 0x000fe200078e00ff */
[----:B------:R-:W-:Y:S02]  /*6660*/  LEA.HI.X R3, R6, R247, R3, 0x6, P2 ;  /* 0x000000f706037211 */ /* 0x000fe400010f3403 */
[----:B------:R-:W-:Y:S02]  /*6670*/  @!P0 LEA R8, P3, R4, c[0x0][0x170], 0x1 ;  /* 0x00005c0004088a11 */ /* 0x000fe400078608ff */
[----:B------:R-:W-:Y:S01]  /*6680*/  @!P0 LEA.HI.X R11, R2, c[0x0][0x174], R3, 0x1, P4 ;  /* 0x00005d00020b8a11 */ /* 0x000fe200020f0c03 */
[----:B------:R-:W-:Y:S01]  /*6690*/  @P0 STS.128 [R199+0x6000], RZ ;  /* 0x006000ffc7000388 */ /* 0x000fe20000000c00 */
[-C--:B------:R-:W-:Y:S02]  /*66a0*/  @!P0 LEA.HI.X R7, R14, R3.reuse, R15, 0x4, P1 ;  /* 0x000000030e078211 */ /* 0x080fe400008f240f */
[----:B------:R-:W-:Y:S02]  /*66b0*/  @!P0 LEA R5, P2, R12, R2, 0x5 ;  /* 0x000000020c058211 */ /* 0x000fe400078428ff */
[----:B------:R-:W-:Y:S02]  /*66c0*/  @!P0 LEA.HI.X R9, R4, c[0x0][0x174], R7, 0x1, P3 ;  /* 0x00005d0004098a11 */ /* 0x000fe400018f0c07 */
[----:B------:R-:W-:Y:S01]  /*66d0*/  @!PT LDS RZ, [RZ] ;  /* 0x00000000fffff984 */ /* 0x000fe20000000800 */
[----:B------:R-:W-:Y:S01]  /*66e0*/  @!PT LDS RZ, [RZ] ;  /* 0x00000000fffff984 */ /* 0x000fe20000000800 */
[----:B------:R-:W-:Y:S01]  /*66f0*/  @!PT LDS RZ, [RZ] ;  /* 0x00000000fffff984 */ /* 0x000fe20000000800 */
[----:B------:R1:W-:Y:S01]  /*6700*/  @!P0 LDGSTS.E.BYPASS.LTC128B.128 [R199+0x6000], [R10.64] ;  /* 0x060000000ac78fae */ /* 0x0003e2000b901d50 */
[C---:B------:R-:W-:Y:S02]  /*6710*/  @!P0 LEA R6, P1, R5.reuse, c[0x0][0x170], 0x1 ;  /* 0x00005c0005068a11 */ /* 0x040fe400078208ff */
[----:B------:R-:W-:Y:S01]  /*6720*/  @!P0 LEA.HI.X R12, R12, R3, R13, 0x5, P2 ;  /* 0x000000030c0c8211 */ /* 0x000fe200010f2c0d */
[----:B------:R-:W-:Y:S03]  /*6730*/  IMAD.MOV.U32 R13, RZ, RZ, c[0x0][0x1a0] ;  /* 0x00006800ff0d7624 */ /* 0x000fe600078e00ff */
[----:B------:R-:W-:Y:S01]  /*6740*/  @P0 STS.128 [R199+0x6800], RZ ;  /* 0x006800ffc7000388 */ /* 0x000fe20000000c00 */
[----:B------:R-:W-:Y:S01]  /*6750*/  @!P0 LEA.HI.X R7, R5, c[0x0][0x174], R12, 0x1, P1 ;  /* 0x00005d0005078a11 */ /* 0x000fe200008f0c0c */
[----:B------:R-:W-:Y:S04]  /*6760*/  @!P0 IMAD.WIDE.U32 R2, R13, 0x30, R2 ;  /* 0x000000300d028825 */ /* 0x000fe800078e0002 */
[----:B------:R-:W-:Y:S01]  /*6770*/  @!P0 IMAD.IADD R3, R237, 0x1, R3 ;  /* 0x00000001ed038824 */ /* 0x000fe200078e0203 */
[----:B------:R-:W-:Y:S01]  /*6780*/  @!PT LDS RZ, [RZ] ;  /* 0x00000000fffff984 */ /* 0x000fe20000000800 */
[----:B------:R-:W-:Y:S01]  /*6790*/  @!PT LDS RZ, [RZ] ;  /* 0x00000000fffff984 */ /* 0x000fe20000000800 */
[----:B------:R-:W-:Y:S01]  /*67a0*/  @!PT LDS RZ, [RZ] ;  /* 0x00000000fffff984 */ /* 0x000fe20000000800 */
[----:B------:R1:W-:Y:S01]  /*67b0*/  @!P0 LDGSTS.E.BYPASS.LTC128B.128 [R199+0x6800], [R8.64] ;  /* 0x0680000008c78fae */ /* 0x0003e2000b901d50 */
[C---:B------:R-:W-:Y:S04]  /*67c0*/  @!P0 LEA R4, P1, R2.reuse, c[0x0][0x170], 0x1 ;  /* 0x00005c0002048a11 */ /* 0x040fe800078208ff */
[----:B------:R-:W-:Y:S02]  /*67d0*/  @!P0 LEA.HI.X R5, R2, c[0x0][0x174], R3, 0x1, P1 ;  /* 0x00005d0002058a11 */ /* 0x000fe400008f0c03 */
[----:B------:R-:W-:Y:S01]  /*67e0*/  @P0 STS.128 [R199+0x7000], RZ ;  /* 0x007000ffc7000388 */ /* 0x000fe20000000c00 */
[----:B------:R-:W-:Y:S06]  /*67f0*/  ISETP.GT.AND P1, PT, R200, RZ, PT ;  /* 0x000000ffc800720c */ /* 0x000fec0003f24270 */
[----:B------:R-:W-:Y:S01]  /*6800*/  @!PT LDS RZ, [RZ] ;  /* 0x00000000fffff984 */ /* 0x000fe20000000800 */
[----:B------:R-:W-:Y:S01]  /*6810*/  @!PT LDS RZ, [RZ] ;  /* 0x00000000fffff984 */ /* 0x000fe20000000800 */
[----:B------:R-:W-:Y:S01]  /*6820*/  @!PT LDS RZ, [RZ] ;  /* 0x00000000fffff984 */ /* 0x000fe20000000800 */
[----:B------:R2:W-:Y:S07]  /*6830*/  @!P0 LDGSTS.E.BYPASS.LTC128B.128 [R199+0x7000], [R6.64] ;  /* 0x0700000006c78fae */ /* 0x0005ee000b901d50 */
[----:B------:R-:W-:Y:S07]  /*6840*/  @P0 STS.128 [R199+0x7800], RZ ;  /* 0x007800ffc7000388 */ /* 0x000fee0000000c00 */
[----:B------:R-:W-:Y:S01]  /*6850*/  @!PT LDS RZ, [RZ] ;  /* 0x00000000fffff984 */ /* 0x000fe20000000800 */
[----:B------:R-:W-:Y:S01]  /*6860*/  @!PT LDS RZ, [RZ] ;  /* 0x00000000fffff984 */ /* 0x000fe20000000800 */
[----:B------:R-:W-:Y:S01]  /*6870*/  @!PT LDS RZ, [RZ] ;  /* 0x00000000fffff984 */ /* 0x000fe20000000800 */
[----:B------:R2:W-:Y:S07]  /*6880*/  @!P0 LDGSTS.E.BYPASS.LTC128B.128 [R199+0x7800], [R4.64] ;  /* 0x0780000004c78fae */ /* 0x0005ee000b901d50 */
[----:B------:R-:W-:Y:S07]  /*6890*/  LDSM.16.M88.4 R64, [R191] ;  /* 0x00000000bf40783b */ /* 0x000fee0000000200 */
[----:B------:R-:W2:Y:S07]  /*68a0*/  LDSM.16.M88.4 R16, [R184+0x4000] ;  /* 0x00400000b810783b */ /* 0x000eae0000000200 */
[----:B------:R-:W1:Y:S07]  /*68b0*/  LDSM.16.M88.4 R60, [R191+0x2000] ;  /* 0x00200000bf3c783b */ /* 0x000e6e0000000200 */
[----:B------:R-:W3:Y:S07]  /*68c0*/  LDSM.16.M88.4 R32, [R184+0x4800] ;  /* 0x00480000b820783b */ /* 0x000eee0000000200 */
[----:B------:R-:W0:Y:S07]  /*68d0*/  LDGDEPBAR ;  /* 0x00000000000079af */ /* 0x000e2e0000000000 */
[----:B------:R-:W4:Y:S07]  /*68e0*/  LDSM.16.M88.4 R48, [R184+0x5000] ;  /* 0x00500000b830783b */ /* 0x000f2e0000000200 */
[----:B------:R-:W5:Y:S01]  /*68f0*/  LDSM.16.M88.4 R140, [R184+0x5800] ;  /* 0x00580000b88c783b */ /* 0x000f620000000200 */
[-C--:B--2---:R-:W-:Y:S06]  /*6900*/  HMMA.16816.F32.BF16 R4, R64, R16.reuse, RZ ;  /* 0x000000104004723c */ /* 0x084fec00000418ff */
[----:B------:R-:W-:Y:S02]  /*6910*/  LDSM.16.M88.4 R144, [R194] ;  /* 0x00000000c290783b */ /* 0x000fe40000000200 */
[C---:B-1----:R-:W-:Y:S05]  /*6920*/  HMMA.16816.F32.BF16 R8, R60.reuse, R16, RZ ;  /* 0x000000103c08723c */ /* 0x042fea00000418ff */
[----:B------:R-:W1:Y:S03]  /*6930*/  LDSM.16.M88.4 R148, [R190+0x4000] ;  /* 0x00400000be94783b */ /* 0x000e660000000200 */
[-C--:B------:R-:W-:Y:S04]  /*6940*/  HMMA.16816.F32.BF16 R12, R60, R18.reuse, RZ ;  /* 0x000000123c0c723c */ /* 0x080fe800000418ff */
[----:B------:R-:W2:Y:S04]  /*6950*/  LDSM.16.M88.4 R152, [R194+0x2000] ;  /* 0x00200000c298783b */ /* 0x000ea80000000200 */
[C---:B------:R-:W-:Y:S03]  /*6960*/  HMMA.16816.F32.BF16 R16, R64.reuse, R18, RZ ;  /* 0x000000124010723c */ /* 0x040fe600000418ff */
[----:B------:R-:W1:Y:S05]  /*6970*/  LDSM.16.M88.4 R156, [R190+0x4800] ;  /* 0x00480000be9c783b */ /* 0x000e6a0000000200 */
[-C--:B---3--:R-:W-:Y:S02]  /*6980*/  HMMA.16816.F32.BF16 R20, R64, R32.reuse, RZ ;  /* 0x000000204014723c */ /* 0x088fe400000418ff */
[----:B------:R-:W3:Y:S06]  /*6990*/  LDSM.16.M88.4 R160, [R190+0x5000] ;  /* 0x00500000bea0783b */ /* 0x000eec0000000200 */
[C---:B------:R-:W-:Y:S01]  /*69a0*/  HMMA.16816.F32.BF16 R24, R60.reuse, R32, RZ ;  /* 0x000000203c18723c */ /* 0x040fe200000418ff */
[----:B------:R-:W1:Y:S07]  /*69b0*/  LDSM.16.M88.4 R164, [R190+0x5800] ;  /* 0x00580000bea4783b */ /* 0x000e6e0000000200 */
[-C--:B------:R-:W-:Y:S01]  /*69c0*/  HMMA.16816.F32.BF16 R28, R60, R34.reuse, RZ ;  /* 0x000000223c1c723c */ /* 0x080fe200000418ff */
[----:B------:R-:W-:Y:S07]  /*69d0*/  LDSM.16.M88.4 R168, [R192+0x2000] ;  /* 0x00200000c0a8783b */ /* 0x000fee0000000200 */
[C---:B------:R-:W-:Y:S01]  /*69e0*/  HMMA.16816.F32.BF16 R32, R64.reuse, R34, RZ ;  /* 0x000000224020723c */ /* 0x040fe200000418ff */
[----:B------:R-:W-:Y:S07]  /*69f0*/  LDSM.16.M88.4 R172, [R193+0x2000] ;  /* 0x00200000c1ac783b */ /* 0x000fee0000000200 */
[-C--:B----4-:R-:W-:Y:S01]  /*6a00*/  HMMA.16816.F32.BF16 R36, R64, R48.reuse, RZ ;  /* 0x000000304024723c */ /* 0x090fe200000418ff */
[----:B------:R-:W-:Y:S07]  /*6a10*/  LDSM.16.M88.4 R176, [R189+0x800] ;  /* 0x00080000bdb0783b */ /* 0x000fee0000000200 */
[C---:B------:R-:W-:Y:S01]  /*6a20*/  HMMA.16816.F32.BF16 R40, R60.reuse, R48, RZ ;  /* 0x000000303c28723c */ /* 0x040fe200000418ff */
[----:B------:R-:W-:Y:S07]  /*6a30*/  LDSM.16.M88.4 R180, [R189+0x1000] ;  /* 0x00100000bdb4783b */ /* 0x000fee0000000200 */
[-C--:B------:R-:W-:Y:S08]  /*6a40*/  HMMA.16816.F32.BF16 R44, R60, R50.reuse, RZ ;  /* 0x000000323c2c723c */ /* 0x080ff000000418ff */
[C---:B------:R-:W-:Y:S08]  /*6a50*/  HMMA.16816.F32.BF16 R48, R64.reuse, R50, RZ ;  /* 0x000000324030723c */ /* 0x040ff000000418ff */
[-C--:B-----5:R-:W-:Y:S08]  /*6a60*/  HMMA.16816.F32.BF16 R52, R64, R140.reuse, RZ ;  /* 0x0000008c4034723c */ /* 0x0a0ff000000418ff */
[C---:B------:R-:W-:Y:S08]  /*6a70*/  HMMA.16816.F32.BF16 R56, R60.reuse, R140, RZ ;  /* 0x0000008c3c38723c */ /* 0x040ff000000418ff */
[-C--:B------:R-:W-:Y:S08]  /*6a80*/  HMMA.16816.F32.BF16 R60, R60, R142.reuse, RZ ;  /* 0x0000008e3c3c723c */ /* 0x080ff000000418ff */
[----:B------:R-:W-:Y:S01]  /*6a90*/  HMMA.16816.F32.BF16 R64, R64, R142, RZ ;  /* 0x0000008e4040723c */ /* 0x000fe200000418ff */
[----:B------:R-:W-:Y:S07]  /*6aa0*/  LDSM.16.M88.4 R140, [R192] ;  /* 0x00000000c08c783b */ /* 0x000fee0000000200 */
[-C--:B-1----:R-:W-:Y:S08]  /*6ab0*/  HMMA.16816.F32.BF16 R4, R144, R148.reuse, R4 ;  /* 0x000000949004723c */ /* 0x082ff00000041804 */
[C---:B--2---:R-:W-:Y:S08]  /*6ac0*/  HMMA.16816.F32.BF16 R8, R152.reuse, R148, R8 ;  /* 0x000000949808723c */ /* 0x044ff00000041808 */
[-C--:B------:R-:W-:Y:S08]  /*6ad0*/  HMMA.16816.F32.BF16 R12, R152, R150.reuse, R12 ;  /* 0x00000096980c723c */ /* 0x080ff0000004180c */
[C---:B------:R-:W-:Y:S01]  /*6ae0*/  HMMA.16816.F32.BF16 R16, R144.reuse, R150, R16 ;  /* 0x000000969010723c */ /* 0x040fe20000041810 */
[----:B------:R-:W1:Y:S07]  /*6af0*/  LDSM.16.M88.4 R148, [R195] ;  /* 0x00000000c394783b */ /* 0x000e6e0000000200 */
[-C--:B------:R-:W-:Y:S08]  /*6b00*/  HMMA.16816.F32.BF16 R20, R144, R156.reuse, R20 ;  /* 0x0000009c9014723c */ /* 0x080ff00000041814 */
[C---:B------:R-:W-:Y:S08]  /*6b10*/  HMMA.16816.F32.BF16 R24, R152.reuse, R156, R24 ;  /* 0x0000009c9818723c */ /* 0x040ff00000041818 */
[-C--:B------:R-:W-:Y:S08]  /*6b20*/  HMMA.16816.F32.BF16 R28, R152, R158.reuse, R28 ;  /* 0x0000009e981c723c */ /* 0x080ff0000004181c */
[C---:B------:R-:W-:Y:S01]  /*6b30*/  HMMA.16816.F32.BF16 R32, R144.reuse, R158, R32 ;  /* 0x0000009e9020723c */ /* 0x040fe20000041820 */
[----:B------:R-:W2:Y:S07]  /*6b40*/  LDSM.16.M88.4 R156, [R198] ;  /* 0x00000000c69c783b */ /* 0x000eae0000000200 */
[-C--:B---3--:R-:W-:Y:S08]  /*6b50*/  HMMA.16816.F32.BF16 R36, R144, R160.reuse, R36 ;  /* 0x000000a09024723c */ /* 0x088ff00000041824 */
[C---:B------:R-:W-:Y:S08]  /*6b60*/  HMMA.16816.F32.BF16 R40, R152.reuse, R160, R40 ;  /* 0x000000a09828723c */ /* 0x040ff00000041828 */
[-C--:B------:R-:W-:Y:S08]  /*6b70*/  HMMA.16816.F32.BF16 R44, R152, R162.reuse, R44 ;  /* 0x000000a2982c723c */ /* 0x080ff0000004182c */
[C---:B------:R-:W-:Y:S01]  /*6b80*/  HMMA.16816.F32.BF16 R48, R144.reuse, R162, R48 ;  /* 0x000000a29030723c */ /* 0x040fe20000041830 */
[----:B------:R-:W-:Y:S07]  /*6b90*/  LDSM.16.M88.4 R160, [R196] ;  /* 0x00000000c4a0783b */ /* 0x000fee0000000200 */
[-C--:B------:R-:W-:Y:S08]  /*6ba0*/  HMMA.16816.F32.BF16 R52, R144, R164.reuse, R52 ;  /* 0x000000a49034723c */ /* 0x080ff00000041834 */
[C---:B------:R-:W-:Y:S08]  /*6bb0*/  HMMA.16816.F32.BF16 R56, R152.reuse, R164, R56 ;  /* 0x000000a49838723c */ /* 0x040ff00000041838 */
[-C--:B------:R-:W-:Y:S01]  /*6bc0*/  HMMA.16816.F32.BF16 R60, R152, R166.reuse, R60 ;  /* 0x000000a6983c723c */ /* 0x080fe2000004183c */
[----:B------:R-:W3:Y:S07]  /*6bd0*/  LDSM.16.M88.4 R152, [R197] ;  /* 0x00000000c598783b */ /* 0x000eee0000000200 */
[----:B------:R-:W-:Y:S01]  /*6be0*/  HMMA.16816.F32.BF16 R64, R144, R166, R64 ;  /* 0x000000a69040723c */ /* 0x000fe20000041840 */
[----:B------:R-:W-:Y:S07]  /*6bf0*/  LDSM.16.M88.4 R144, [R193] ;  /* 0x00000000c190783b */ /* 0x000fee0000000200 */
[-C--:B-1----:R-:W-:Y:S01]  /*6c00*/  HMMA.16816.F32.BF16 R4, R140, R148.reuse, R4 ;  /* 0x000000948c04723c */ /* 0x082fe20000041804 */
[----:B------:R-:W1:Y:S07]  /*6c10*/  LDSM.16.M88.4 R164, [R189] ;  /* 0x00000000bda4783b */ /* 0x000e6e0000000200 */
        /* <DEDUP_REMOVED lines=10> */
[-C--:B---3--:R-:W-:Y:S08]  /*6cc0*/  HMMA.16816.F32.BF16 R36, R140, R152.reuse, R36 ;  /* 0x000000988c24723c */ /* 0x088ff00000041824 */
[C---:B------:R-:W-:Y:S08]  /*6cd0*/  HMMA.16816.F32.BF16 R40, R168.reuse, R152, R40 ;  /* 0x00000098a828723c */ /* 0x040ff00000041828 */
[-C--:B------:R-:W-:Y:S08]  /*6ce0*/  HMMA.16816.F32.BF16 R44, R168, R154.reuse, R44 ;  /* 0x0000009aa82c723c */ /* 0x080ff0000004182c */
[C---:B------:R-:W-:Y:S08]  /*6cf0*/  HMMA.16816.F32.BF16 R48, R140.reuse, R154, R48 ;  /* 0x0000009a8c30723c */ /* 0x040ff00000041830 */
[-C--:B------:R-:W-:Y:S08]  /*6d00*/  HMMA.16816.F32.BF16 R52, R140, R160.reuse, R52 ;  /* 0x000000a08c34723c */ /* 0x080ff00000041834 */
[C---:B------:R-:W-:Y:S08]  /*6d10*/  HMMA.16816.F32.BF16 R56, R168.reuse, R160, R56 ;  /* 0x000000a0a838723c */ /* 0x040ff00000041838 */
[-C--:B------:R-:W-:Y:S08]  /*6d20*/  HMMA.16816.F32.BF16 R60, R168, R162.reuse, R60 ;  /* 0x000000a2a83c723c */ /* 0x080ff0000004183c */
[----:B------:R-:W-:Y:S08]  /*6d30*/  HMMA.16816.F32.BF16 R64, R140, R162, R64 ;  /* 0x000000a28c40723c */ /* 0x000ff00000041840 */
[-C--:B-1----:R-:W-:Y:S08]  /*6d40*/  HMMA.16816.F32.BF16 R4, R144, R164.reuse, R4 ;  /* 0x000000a49004723c */ /* 0x082ff00000041804 */
        /* <DEDUP_REMOVED lines=16> */
.L_x_1080:
[----:B------:R-:W-:Y:S01]  /*6e50*/  FMNMX.FTZ R2, R4, R0, !PT ;  /* 0x0000000004027209 */ /* 0x000fe20007810000 */
[----:B-1----:R-:W-:Y:S01]  /*6e60*/  LDSM.16.MT88.4 R144, [R185+0x6000] ;  /* 0x00600000b990783b */ /* 0x002fe20000004200 */
[----:B------:R-:W-:Y:S02]  /*6e70*/  IMAD.SHL.U32 R172, R200, 0x2, RZ ;  /* 0x00000002c8ac7824 */ /* 0x000fe400078e00ff */
        /* <DEDUP_REMOVED lines=48> */
[----:B------:R-:W-:Y:S04]  /*7180*/  FMNMX.FTZ R3, R60, R3, !PT ;  /* 0x000000033c037209 */ /* 0x000fe80007810000 */
[----:B------:R-:W-:Y:S03]  /*7190*/  FMNMX.FTZ R3, R61, R3, !PT ;  /* 0x000000033d037209 */ /* 0x000fe60007810000 */
[----:B------:R-:W2:Y:S08]  /*71a0*/  SHFL.BFLY PT, R96, R2, 0x2, 0x1f ;  /* 0x0c401f0002607f89 */ /* 0x000eb000000e0000 */
[----:B------:R-:W3:Y:S01]  /*71b0*/  SHFL.BFLY PT, R99, R3, 0x2, 0x1f ;  /* 0x0c401f0003637f89 */ /* 0x000ee200000e0000 */
[----:B-1----:R-:W-:Y:S04]  /*71c0*/  FMNMX.FTZ R97, R97, R100, !PT ;  /* 0x0000006461617209 */ /* 0x002fe80007810000 */
[C---:B------:R-:W-:Y:S01]  /*71d0*/  FSETP.NEU.FTZ.AND P2, PT, R97.reuse, -INF , PT ;  /* 0xff8000006100780b */ /* 0x040fe20003f5d000 */
[C---:B------:R-:W-:Y:S02]  /*71e0*/  FADD.FTZ R0, -R97.reuse, R0 ;  /* 0x0000000061007221 */ /* 0x040fe40000010100 */
[----:B------:R-:W-:Y:S01]  /*71f0*/  FMUL.FTZ R152, R97, c[0x0][0x23c] ;  /* 0x00008f0061987a20 */ /* 0x000fe20000410000 */
[----:B--2---:R-:W-:Y:S01]  /*7200*/  FMNMX.FTZ R2, R2, R96, !PT ;  /* 0x0000006002027209 */ /* 0x004fe20007810000 */
[----:B------:R-:W-:Y:S01]  /*7210*/  FMUL.FTZ R0, R0, c[0x0][0x23c] ;  /* 0x00008f0000007a20 */ /* 0x000fe20000410000 */
[----:B------:R-:W-:Y:S02]  /*7220*/  FMNMX.FTZ R96, R10, R102, !PT ;  /* 0x000000660a607209 */ /* 0x000fe40007810000 */
[----:B------:R-:W-:Y:S01]  /*7230*/  FSEL R152, R152, RZ, P2 ;  /* 0x000000ff98987208 */ /* 0x000fe20001000000 */
[----:B------:R1:W2:Y:S01]  /*7240*/  MUFU.EX2 R100, R0 ;  /* 0x0000000000647308 */ /* 0x0002a20000000800 */
[----:B------:R-:W4:Y:S01]  /*7250*/  SHFL.BFLY PT, R103, R2, 0x1, 0x1f ;  /* 0x0c201f0002677f89 */ /* 0x000f2200000e0000 */
[----:B------:R-:W-:Y:S02]  /*7260*/  FMNMX.FTZ R96, R11, R96, !PT ;  /* 0x000000600b607209 */ /* 0x000fe40007810000 */
[----:B---3--:R-:W-:Y:S01]  /*7270*/  FMNMX.FTZ R3, R3, R99, !PT ;  /* 0x0000006303037209 */ /* 0x008fe20007810000 */
[--C-:B------:R-:W-:Y:S01]  /*7280*/  FFMA.FTZ R16, R16, c[0x0][0x23c], -R152.reuse ;  /* 0x00008f0010107a23 */ /* 0x100fe20000010898 */
[----:B------:R-:W-:Y:S01]  /*7290*/  FMNMX.FTZ R96, R14, R96, !PT ;  /* 0x000000600e607209 */ /* 0x000fe20007810000 */
[--C-:B------:R-:W-:Y:S02]  /*72a0*/  FFMA.FTZ R64, R64, c[0x0][0x23c], -R152.reuse ;  /* 0x00008f0040407a23 */ /* 0x100fe40000010898 */
[----:B------:R-:W3:Y:S01]  /*72b0*/  SHFL.BFLY PT, R140, R3, 0x1, 0x1f ;  /* 0x0c201f00038c7f89 */ /* 0x000ee200000e0000 */
[----:B------:R5:W-:Y:S01]  /*72c0*/  MUFU.EX2 R236, R16 ;  /* 0x0000001000ec7308 */ /* 0x000be20000000800 */
[----:B------:R-:W-:Y:S01]  /*72d0*/  FMNMX.FTZ R96, R15, R96, !PT ;  /* 0x000000600f607209 */ /* 0x000fe20007810000 */
[--C-:B------:R-:W-:Y:S02]  /*72e0*/  FFMA.FTZ R17, R17, c[0x0][0x23c], -R152.reuse ;  /* 0x00008f0011117a23 */ /* 0x100fe40000010898 */
[--C-:B------:R-:W-:Y:S01]  /*72f0*/  FFMA.FTZ R4, R4, c[0x0][0x23c], -R152.reuse ;  /* 0x00008f0004047a23 */ /* 0x100fe20000010898 */
[----:B------:R-:W-:Y:S01]  /*7300*/  FMNMX.FTZ R96, R26, R96, !PT ;  /* 0x000000601a607209 */ /* 0x000fe20007810000 */
[--C-:B------:R-:W-:Y:S02]  /*7310*/  FFMA.FTZ R65, R65, c[0x0][0x23c], -R152.reuse ;  /* 0x00008f0041417a23 */ /* 0x100fe40000010898 */
[--C-:B------:R-:W-:Y:S01]  /*7320*/  FFMA.FTZ R52, R52, c[0x0][0x23c], -R152.reuse ;  /* 0x00008f0034347a23 */ /* 0x100fe20000010898 */
[----:B------:R-:W-:Y:S01]  /*7330*/  FMNMX.FTZ R99, R27, R96, !PT ;  /* 0x000000601b637209 */ /* 0x000fe20007810000 */
[----:B------:R5:W-:Y:S01]  /*7340*/  MUFU.EX2 R235, R17 ;  /* 0x0000001100eb7308 */ /* 0x000be20000000800 */
[--C-:B------:R-:W-:Y:S02]  /*7350*/  FFMA.FTZ R20, R20, c[0x0][0x23c], -R152.reuse ;  /* 0x00008f0014147a23 */ /* 0x100fe40000010898 */
[--C-:B------:R-:W-:Y:S01]  /*7360*/  FFMA.FTZ R21, R21, c[0x0][0x23c], -R152.reuse ;  /* 0x00008f0015157a23 */ /* 0x100fe20000010898 */
[----:B----4-:R-:W-:Y:S01]  /*7370*/  FMNMX.FTZ R96, R2, R103, !PT ;  /* 0x0000006702607209 */ /* 0x010fe20007810000 */
[--C-:B------:R-:W-:Y:S01]  /*7380*/  FFMA.FTZ R5, R5, c[0x0][0x23c], -R152.reuse ;  /* 0x00008f0005057a23 */ /* 0x100fe20000010898 */
[----:B------:R-:W-:Y:S01]  /*7390*/  FMNMX.FTZ R2, R30, R99, !PT ;  /* 0x000000631e027209 */ /* 0x000fe20007810000 */
[----:B------:R-:W-:Y:S01]  /*73a0*/  FFMA.FTZ R32, R32, c[0x0][0x23c], -R152 ;  /* 0x00008f0020207a23 */ /* 0x000fe20000010898 */
[C---:B------:R-:W-:Y:S02]  /*73b0*/  FSETP.NEU.FTZ.AND P2, PT, R96.reuse, -INF , PT ;  /* 0xff8000006000780b */ /* 0x040fe40003f5d000 */
[----:B------:R4:W-:Y:S01]  /*73c0*/  MUFU.EX2 R232, R4 ;  /* 0x0000000400e87308 */ /* 0x0009e20000000800 */
[C---:B-1----:R-:W-:Y:S01]  /*73d0*/  FADD.FTZ R0, -R96.reuse, R98 ;  /* 0x0000006260007221 */ /* 0x042fe20000010100 */
[----:B------:R-:W-:Y:S01]  /*73e0*/  FMNMX.FTZ R2, R31, R2, !PT ;  /* 0x000000021f027209 */ /* 0x000fe20007810000 */
[----:B------:R-:W-:Y:S01]  /*73f0*/  FMUL.FTZ R153, R96, c[0x0][0x23c] ;  /* 0x00008f0060997a20 */ /* 0x000fe20000410000 */
[----:B---3--:R-:W-:Y:S01]  /*7400*/  FMNMX.FTZ R3, R3, R140, !PT ;  /* 0x0000008c03037209 */ /* 0x008fe20007810000 */
[----:B------:R-:W-:Y:S01]  /*7410*/  FMUL.FTZ R0, R0, c[0x0][0x23c] ;  /* 0x00008f0000007a20 */ /* 0x000fe20000410000 */
[----:B------:R-:W-:Y:S01]  /*7420*/  FMNMX.FTZ R2, R42, R2, !PT ;  /* 0x000000022a027209 */ /* 0x000fe20007810000 */
[----:B------:R-:W-:Y:S01]  /*7430*/  FFMA.FTZ R33, R33, c[0x0][0x23c], -R152 ;  /* 0x00008f0021217a23 */ /* 0x000fe20000010898 */
[----:B------:R-:W-:Y:S01]  /*7440*/  FSEL R153, R153, RZ, P2 ;  /* 0x000000ff99997208 */ /* 0x000fe20001000000 */
[----:B------:R-:W-:Y:S01]  /*7450*/  FMUL.FTZ R154, R3, c[0x0][0x23c] ;  /* 0x00008f00039a7a20 */ /* 0x000fe20000410000 */
[----:B------:R1:W-:Y:S01]  /*7460*/  MUFU.EX2 R99, R0 ;  /* 0x0000000000637308 */ /* 0x0003e20000000800 */
[----:B------:R-:W-:Y:S01]  /*7470*/  FMNMX.FTZ R2, R43, R2, !PT ;  /* 0x000000022b027209 */ /* 0x000fe20007810000 */
[----:B--2---:R-:W-:Y:S01]  /*7480*/  FMUL.FTZ R76, R100, R76 ;  /* 0x0000004c644c7220 */ /* 0x004fe20000410000 */
[----:B------:R-:W-:Y:S01]  /*7490*/  FSETP.NEU.FTZ.AND P2, PT, R3, -INF , PT ;  /* 0xff8000000300780b */ /* 0x000fe20003f5d000 */
[--C-:B------:R-:W-:Y:S01]  /*74a0*/  FFMA.FTZ R22, R22, c[0x0][0x23c], -R153.reuse ;  /* 0x00008f0016167a23 */ /* 0x100fe20000010899 */
[----:B------:R-:W-:Y:S01]  /*74b0*/  FMNMX.FTZ R2, R46, R2, !PT ;  /* 0x000000022e027209 */ /* 0x000fe20007810000 */
[--C-:B------:R-:W-:Y:S01]  /*74c0*/  FFMA.FTZ R23, R23, c[0x0][0x23c], -R153.reuse ;  /* 0x00008f0017177a23 */ /* 0x100fe20000010899 */
[----:B------:R-:W-:Y:S01]  /*74d0*/  FSEL R154, R154, RZ, P2 ;  /* 0x000000ff9a9a7208 */ /* 0x000fe20001000000 */
[--C-:B------:R-:W-:Y:S01]  /*74e0*/  FFMA.FTZ R38, R38, c[0x0][0x23c], -R153.reuse ;  /* 0x00008f0026267a23 */ /* 0x100fe20000010899 */
[----:B------:R-:W-:Y:S01]  /*74f0*/  FMNMX.FTZ R2, R47, R2, !PT ;  /* 0x000000022f027209 */ /* 0x000fe20007810000 */
[----:B------:R-:W2:Y:S01]  /*7500*/  MUFU.EX2 R231, R5 ;  /* 0x0000000500e77308 */ /* 0x000ea20000000800 */
[--C-:B-----5:R-:W-:Y:S01]  /*7510*/  LOP3.LUT R16, R207, UR12, R202.reuse, 0x96, !PT ;  /* 0x0000000ccf107c12 */ /* 0x120fe2000f8e96ca */
[--C-:B------:R-:W-:Y:S01]  /*7520*/  FFMA.FTZ R18, R18, c[0x0][0x23c], -R153.reuse ;  /* 0x00008f0012127a23 */ /* 0x100fe20000010899 */
[----:B------:R-:W-:Y:S01]  /*7530*/  LOP3.LUT R17, R205, UR12, R202, 0x96, !PT ;  /* 0x0000000ccd117c12 */ /* 0x000fe2000f8e96ca */
[----:B------:R-:W-:Y:S01]  /*7540*/  FFMA.FTZ R45, R45, c[0x0][0x23c], -R154 ;  /* 0x00008f002d2d7a23 */ /* 0x000fe2000001089a */
[----:B----4-:R-:W-:Y:S01]  /*7550*/  LOP3.LUT R4, R203, UR19, R172, 0x96, !PT ;  /* 0x00000013cb047c12 */ /* 0x010fe2000f8e96ac */
[----:B------:R-:W-:Y:S04]  /*7560*/  IMAD.WIDE.U32 R170, R16, -0x326172a9, RZ ;  /* 0xcd9e8d5710aa7825 */ /* 0x000fe800078e00ff */
[----:B------:R-:W-:Y:S01]  /*7570*/  MUFU.EX2 R233, R18 ;  /* 0x0000001200e97308 */ /* 0x000fe20000000800 */
[----:B------:R-:W-:Y:S02]  /*7580*/  FFMA.FTZ R16, R6, c[0x0][0x23c], -R153 ;  /* 0x00008f0006107a23 */ /* 0x000fe40000010899 */
[--C-:B------:R-:W-:Y:S02]  /*7590*/  FFMA.FTZ R40, R40, c[0x0][0x23c], -R154.reuse ;  /* 0x00008f0028287a23 */ /* 0x100fe4000001089a */
[----:B-1----:R-:W-:Y:S02]  /*75a0*/  FADD.FTZ R0, -R3, R101 ;  /* 0x0000006503007221 */ /* 0x002fe40000010100 */
[--C-:B------:R-:W-:Y:S02]  /*75b0*/  FFMA.FTZ R101, R7, c[0x0][0x23c], -R153.reuse ;  /* 0x00008f0007657a23 */ /* 0x100fe40000010899 */
[----:B------:R-:W-:Y:S01]  /*75c0*/  FMUL.FTZ R0, R0, c[0x0][0x23c] ;  /* 0x00008f0000007a20 */ /* 0x000fe20000410000 */
[----:B------:R1:W-:Y:S01]  /*75d0*/  MUFU.EX2 R230, R16 ;  /* 0x0000001000e67308 */ /* 0x0003e20000000800 */
[--C-:B------:R-:W-:Y:S02]  /*75e0*/  FFMA.FTZ R41, R41, c[0x0][0x23c], -R154.reuse ;  /* 0x00008f0029297a23 */ /* 0x100fe4000001089a */
[--C-:B------:R-:W-:Y:S01]  /*75f0*/  FFMA.FTZ R56, R56, c[0x0][0x23c], -R154.reuse ;  /* 0x00008f0038387a23 */ /* 0x100fe2000001089a */
[----:B--2---:R-:W-:Y:S01]  /*7600*/  F2FP.BF16.PACK_AB R140, R231, R232 ;  /* 0x000000e8e78c723e */ /* 0x004fe200000010ff */
[----:B------:R-:W-:Y:S04]  /*7610*/  IMAD.WIDE.U32 R168, R17, -0x326172a9, RZ ;  /* 0xcd9e8d5711a87825 */ /* 0x000fe800078e00ff */
[--C-:B------:R-:W-:Y:S01]  /*7620*/  FFMA.FTZ R9, R9, c[0x0][0x23c], -R154.reuse ;  /* 0x00008f0009097a23 */ /* 0x100fe2000001089a */
[----:B------:R2:W-:Y:S01]  /*7630*/  MUFU.EX2 R98, R0 ;  /* 0x0000000000627308 */ /* 0x0005e20000000800 */
[--C-:B------:R-:W-:Y:S02]  /*7640*/  FFMA.FTZ R19, R19, c[0x0][0x23c], -R153.reuse ;  /* 0x00008f0013137a23 */ /* 0x100fe40000010899 */
[--C-:B------:R-:W-:Y:S02]  /*7650*/  FFMA.FTZ R24, R24, c[0x0][0x23c], -R154.reuse ;  /* 0x00008f0018187a23 */ /* 0x100fe4000001089a */
[--C-:B------:R-:W-:Y:S02]  /*7660*/  FFMA.FTZ R29, R29, c[0x0][0x23c], -R154.reuse ;  /* 0x00008f001d1d7a23 */ /* 0x100fe4000001089a */
[--C-:B------:R-:W-:Y:S02]  /*7670*/  FFMA.FTZ R28, R28, c[0x0][0x23c], -R154.reuse ;  /* 0x00008f001c1c7a23 */ /* 0x100fe4000001089a */
[--C-:B------:R-:W-:Y:S01]  /*7680*/  FFMA.FTZ R44, R44, c[0x0][0x23c], -R154.reuse ;  /* 0x00008f002c2c7a23 */ /* 0x100fe2000001089a */
[----:B------:R3:W4:Y:S01]  /*7690*/  MUFU.EX2 R234, R19 ;  /* 0x0000001300ea7308 */ /* 0x0007220000000800 */
[----:B------:R-:W-:Y:S04]  /*76a0*/  IMAD.WIDE.U32 R4, R4, -0x326172a9, RZ ;  /* 0xcd9e8d5704047825 */ /* 0x000fe800078e00ff */
[----:B------:R-:W-:Y:S01]  /*76b0*/  FFMA.FTZ R12, R12, c[0x0][0x23c], -R154 ;  /* 0x00008f000c0c7a23 */ /* 0x000fe2000001089a */
[----:B------:R-:W-:Y:S01]  /*76c0*/  LOP3.LUT R17, R169, UR11, R4, 0x96, !PT ;  /* 0x0000000ba9117c12 */ /* 0x000fe2000f8e9604 */
[----:B------:R-:W-:Y:S01]  /*76d0*/  FFMA.FTZ R8, R8, c[0x0][0x23c], -R154 ;  /* 0x00008f0008087a23 */ /* 0x000fe2000001089a */
[C---:B------:R-:W-:Y:S01]  /*76e0*/  LOP3.LUT R6, R5.reuse, UR13, R220, 0x96, !PT ;  /* 0x0000000d05067c12 */ /* 0x040fe2000f8e96dc */
[--C-:B------:R-:W-:Y:S01]  /*76f0*/  FFMA.FTZ R34, R34, c[0x0][0x23c], -R153.reuse ;  /* 0x00008f0022227a23 */ /* 0x100fe20000010899 */
[----:B------:R5:W-:Y:S01]  /*7700*/  MUFU.EX2 R228, R12 ;  /* 0x0000000c00e47308 */ /* 0x000be20000000800 */
[----:B------:R-:W-:Y:S01]  /*7710*/  LOP3.LUT R5, R5, UR13, R218, 0x96, !PT ;  /* 0x0000000d05057c12 */ /* 0x000fe2000f8e96da */
[----:B-1----:R-:W-:Y:S01]  /*7720*/  IMAD.WIDE.U32 R16, R17, -0x2daee0ad, RZ ;  /* 0xd2511f5311107825 */ /* 0x002fe200078e00ff */
[----:B------:R-:W-:Y:S02]  /*7730*/  LOP3.LUT R18, R171, UR11, R4, 0x96, !PT ;  /* 0x0000000bab127c12 */ /* 0x000fe4000f8e9604 */
[----:B--2---:R-:W-:Y:S01]  /*7740*/  FMNMX.FTZ R0, R58, R2, !PT ;  /* 0x000000023a007209 */ /* 0x004fe20007810000 */
[----:B------:R-:W-:Y:S03]  /*7750*/  IMAD.WIDE.U32 R6, R6, -0x2daee0ad, RZ ;  /* 0xd2511f5306067825 */ /* 0x000fe600078e00ff */
[----:B------:R-:W-:Y:S01]  /*7760*/  FMNMX.FTZ R0, R59, R0, !PT ;  /* 0x000000003b007209 */ /* 0x000fe20007810000 */
[----:B------:R-:W-:Y:S01]  /*7770*/  MUFU.EX2 R224, R8 ;  /* 0x0000000800e07308 */ /* 0x000fe20000000800 */
[----:B------:R-:W-:Y:S01]  /*7780*/  FFMA.FTZ R13, R13, c[0x0][0x23c], -R154 ;  /* 0x00008f000d0d7a23 */ /* 0x000fe2000001089a */
[----:B------:R-:W-:Y:S01]  /*7790*/  LOP3.LUT R17, R17, UR8, R6, 0x96, !PT ;  /* 0x0000000811117c12 */ /* 0x000fe2000f8e9606 */
[----:B------:R-:W-:Y:S01]  /*77a0*/  IMAD.WIDE.U32 R4, R5, -0x2daee0ad, RZ ;  /* 0xd2511f5305047825 */ /* 0x000fe200078e00ff */
[----:B------:R-:W-:Y:S02]  /*77b0*/  FMNMX.FTZ R0, R62, R0, !PT ;  /* 0x000000003e007209 */ /* 0x000fe40007810000 */
[----:B------:R-:W-:Y:S01]  /*77c0*/  LOP3.LUT R7, R7, UR10, R204, 0x96, !PT ;  /* 0x0000000a07077c12 */ /* 0x000fe2000f8e96cc */
[----:B---3--:R-:W-:Y:S01]  /*77d0*/  IMAD.WIDE.U32 R18, R18, -0x2daee0ad, RZ ;  /* 0xd2511f5312127825 */ /* 0x008fe200078e00ff */
[----:B------:R-:W-:Y:S02]  /*77e0*/  FMNMX.FTZ R0, R63, R0, !PT ;  /* 0x000000003f007209 */ /* 0x000fe40007810000 */
[----:B------:R-:W1:Y:S01]  /*77f0*/  MUFU.EX2 R227, R13 ;  /* 0x0000000d00e37308 */ /* 0x000e620000000800 */
[----:B------:R-:W-:Y:S01]  /*7800*/  IMAD.WIDE.U32 R160, R17, -0x326172a9, RZ ;  /* 0xcd9e8d5711a07825 */ /* 0x000fe200078e00ff */
[----:B------:R-:W-:Y:S01]  /*7810*/  LOP3.LUT R19, R19, UR8, R4, 0x96, !PT ;  /* 0x0000000813137c12 */ /* 0x000fe2000f8e9604 */
[----:B------:R-:W2:Y:S01]  /*7820*/  SHFL.BFLY PT, R2, R0, 0x2, 0x1f ;  /* 0x0c401f0000027f89 */ /* 0x000ea200000e0000 */
[----:B------:R-:W-:Y:S01]  /*7830*/  LOP3.LUT R5, R5, UR10, R206, 0x96, !PT ;  /* 0x0000000a05057c12 */ /* 0x000fe2000f8e96ce */
[----:B------:R-:W-:Y:S01]  /*7840*/  IMAD.WIDE.U32 R6, R7, -0x326172a9, RZ ;  /* 0xcd9e8d5707067825 */ /* 0x000fe200078e00ff */
[----:B----4-:R-:W-:Y:S03]  /*7850*/  F2FP.BF16.PACK_AB R143, R234, R233 ;  /* 0x000000e9ea8f723e */ /* 0x010fe600000010ff */
[----:B------:R-:W-:Y:S01]  /*7860*/  IMAD.WIDE.U32 R164, R19, -0x326172a9, RZ ;  /* 0xcd9e8d5713a47825 */ /* 0x000fe200078e00ff */
[----:B------:R-:W-:Y:S01]  /*7870*/  MUFU.EX2 R223, R9 ;  /* 0x0000000900df7308 */ /* 0x000fe20000000800 */
[----:B------:R-:W-:Y:S02]  /*7880*/  LOP3.LUT R6, R161, UR7, R6, 0x96, !PT ;  /* 0x00000007a1067c12 */ /* 0x000fe4000f8e9606 */
[----:B------:R-:W-:Y:S01]  /*7890*/  IMAD.WIDE.U32 R4, R5, -0x326172a9, RZ ;  /* 0xcd9e8d5705047825 */ /* 0x000fe200078e00ff */
[----:B------:R-:W-:Y:S03]  /*78a0*/  LOP3.LUT R7, R7, UR9, R168, 0x96, !PT ;  /* 0x0000000907077c12 */ /* 0x000fe6000f8e96a8 */
[----:B------:R-:W-:Y:S01]  /*78b0*/  IMAD.WIDE.U32 R162, R6, -0x2daee0ad, RZ ;  /* 0xd2511f5306a27825 */ /* 0x000fe200078e00ff */
[----:B-----5:R-:W-:Y:S02]  /*78c0*/  LOP3.LUT R12, R5, UR9, R170, 0x96, !PT ;  /* 0x00000009050c7c12 */ /* 0x020fe4000f8e96aa */
[----:B------:R-:W3:Y:S01]  /*78d0*/  MUFU.EX2 R229, R101 ;  /* 0x0000006500e57308 */ /* 0x000ee20000000800 */
[----:B------:R-:W-:Y:S02]  /*78e0*/  FFMA.FTZ R35, R35, c[0x0][0x23c], -R153 ;  /* 0x00008f0023237a23 */ /* 0x000fe40000010899 */
[----:B------:R-:W-:Y:S01]  /*78f0*/  FMUL.FTZ R19, R99, R119 ;  /* 0x0000007763137220 */ /* 0x000fe20000410000 */
[----:B-1----:R-:W-:Y:S01]  /*7900*/  F2FP.BF16.PACK_AB R150, R227, R228 ;  /* 0x000000e4e396723e */ /* 0x002fe200000010ff */
[----:B------:R-:W-:Y:S01]  /*7910*/  IMAD.WIDE.U32 R12, R12, -0x2daee0ad, RZ ;  /* 0xd2511f530c0c7825 */ /* 0x000fe200078e00ff */
[----:B--2---:R-:W-:Y:S03]  /*7920*/  FMNMX.FTZ R0, R0, R2, !PT ;  /* 0x0000000200007209 */ /* 0x004fe60007810000 */
[C---:B------:R-:W-:Y:S01]  /*7930*/  FMUL.FTZ R72, R98.reuse, R72 ;  /* 0x0000004862487220 */ /* 0x040fe20000410000 */
[----:B------:R1:W-:Y:S01]  /*7940*/  MUFU.EX2 R183, R32 ;  /* 0x0000002000b77308 */ /* 0x0003e20000000800 */
[C---:B------:R-:W-:Y:S01]  /*7950*/  FMUL.FTZ R73, R98.reuse, R73 ;  /* 0x0000004962497220 */ /* 0x040fe20000410000 */
[----:B------:R-:W2:Y:S01]  /*7960*/  SHFL.BFLY PT, R2, R0, 0x1, 0x1f ;  /* 0x0c201f0000027f89 */ /* 0x000ea200000e0000 */
[C---:B------:R-:W-:Y:S02]  /*7970*/  FMUL.FTZ R68, R98.reuse, R68 ;  /* 0x0000004462447220 */ /* 0x040fe40000410000 */
[C---:B------:R-:W-:Y:S02]  /*7980*/  FMUL.FTZ R69, R98.reuse, R69 ;  /* 0x0000004562457220 */ /* 0x040fe40000410000 */
[C---:B------:R-:W-:Y:S02]  /*7990*/  FMUL.FTZ R80, R98.reuse, R80 ;  /* 0x0000005062507220 */ /* 0x040fe40000410000 */
[C---:B------:R-:W-:Y:S01]  /*79a0*/  FMUL.FTZ R81, R98.reuse, R81 ;  /* 0x0000005162517220 */ /* 0x040fe20000410000 */
[----:B------:R4:W-:Y:S01]  /*79b0*/  MUFU.EX2 R216, R33 ;  /* 0x0000002100d87308 */ /* 0x0009e20000000800 */
[C---:B------:R-:W-:Y:S02]  /*79c0*/  FMUL.FTZ R88, R98.reuse, R88 ;  /* 0x0000005862587220 */ /* 0x040fe40000410000 */
[C---:B------:R-:W-:Y:S01]  /*79d0*/  FMUL.FTZ R89, R98.reuse, R89 ;  /* 0x0000005962597220 */ /* 0x040fe20000410000 */
[----:B---3--:R-:W-:Y:S01]  /*79e0*/  F2FP.BF16.PACK_AB R141, R229, R230 ;  /* 0x000000e6e58d723e */ /* 0x008fe200000010ff */
[C---:B------:R-:W-:Y:S02]  /*79f0*/  FMUL.FTZ R92, R98.reuse, R92 ;  /* 0x0000005c625c7220 */ /* 0x040fe40000410000 */
[----:B------:R-:W-:Y:S02]  /*7a00*/  FMUL.FTZ R93, R98, R93 ;  /* 0x0000005d625d7220 */ /* 0x000fe40000410000 */
[----:B------:R-:W-:Y:S01]  /*7a10*/  FFMA.FTZ R25, R25, c[0x0][0x23c], -R154 ;  /* 0x00008f0019197a23 */ /* 0x000fe2000001089a */
[----:B------:R3:W-:Y:S01]  /*7a20*/  MUFU.EX2 R181, R34 ;  /* 0x0000002200b57308 */ /* 0x0007e20000000800 */
[C---:B------:R-:W-:Y:S02]  /*7a30*/  FMUL.FTZ R77, R100.reuse, R77 ;  /* 0x0000004d644d7220 */ /* 0x040fe40000410000 */
[C---:B------:R-:W-:Y:S02]  /*7a40*/  FMUL.FTZ R78, R99.reuse, R78 ;  /* 0x0000004e634e7220 */ /* 0x040fe40000410000 */
[----:B-1----:R-:W-:Y:S01]  /*7a50*/  FMUL.FTZ R32, R100, R120 ;  /* 0x0000007864207220 */ /* 0x002fe20000410000 */
[----:B--2---:R-:W-:Y:S01]  /*7a60*/  FMNMX.FTZ R2, R0, R2, !PT ;  /* 0x0000000200027209 */ /* 0x004fe20007810000 */
[----:B------:R-:W-:Y:S01]  /*7a70*/  FMUL.FTZ R79, R99, R79 ;  /* 0x0000004f634f7220 */ /* 0x000fe20000410000 */
[----:B------:R-:W-:Y:S01]  /*7a80*/  LOP3.LUT R0, R165, UR7, R4, 0x96, !PT ;  /* 0x00000007a5007c12 */ /* 0x000fe2000f8e9604 */
[----:B------:R-:W-:Y:S01]  /*7a90*/  IMAD.WIDE.U32 R4, R7, -0x2daee0ad, RZ ;  /* 0xd2511f5307047825 */ /* 0x000fe200078e00ff */
[C---:B------:R-:W-:Y:S01]  /*7aa0*/  FSETP.NEU.FTZ.AND P2, PT, R2.reuse, -INF , PT ;  /* 0xff8000000200780b */ /* 0x040fe20003f5d000 */
[----:B------:R1:W-:Y:S02]  /*7ab0*/  MUFU.EX2 R182, R35 ;  /* 0x0000002300b67308 */ /* 0x0003e40000000800 */
[----:B------:R-:W-:Y:S01]  /*7ac0*/  FMUL.FTZ R155, R2, c[0x0][0x23c] ;  /* 0x00008f00029b7a20 */ /* 0x000fe20000410000 */
[----:B------:R-:W-:Y:S01]  /*7ad0*/  LOP3.LUT R6, R163, UR4, R4, 0x96, !PT ;  /* 0x00000004a3067c12 */ /* 0x000fe2000f8e9604 */
[----:B------:R-:W-:Y:S01]  /*7ae0*/  IMAD.WIDE.U32 R166, R0, -0x2daee0ad, RZ ;  /* 0xd2511f5300a67825 */ /* 0x000fe200078e00ff */
[----:B------:R-:W-:Y:S02]  /*7af0*/  LOP3.LUT R5, R5, UR6, R16, 0x96, !PT ;  /* 0x0000000605057c12 */ /* 0x000fe4000f8e9610 */
[----:B------:R-:W-:Y:S01]  /*7b00*/  FSEL R155, R155, RZ, P2 ;  /* 0x000000ff9b9b7208 */ /* 0x000fe20001000000 */
[----:B------:R-:W-:Y:S01]  /*7b10*/  IMAD.WIDE.U32 R6, R6, -0x326172a9, RZ ;  /* 0xcd9e8d5706067825 */ /* 0x000fe200078e00ff */
[----:B------:R-:W-:Y:S01]  /*7b20*/  LOP3.LUT R4, R167, UR4, R12, 0x96, !PT ;  /* 0x00000004a7047c12 */ /* 0x000fe2000f8e960c */
[----:B------:R-:W-:Y:S01]  /*7b30*/  MUFU.EX2 R176, R24 ;  /* 0x0000001800b07308 */ /* 0x000fe20000000800 */
[----:B------:R-:W-:Y:S01]  /*7b40*/  LOP3.LUT R12, R13, UR6, R18, 0x96, !PT ;  /* 0x000000060d0c7c12 */ /* 0x000fe2000f8e9612 */
[--C-:B------:R-:W-:Y:S01]  /*7b50*/  FFMA.FTZ R15, R15, c[0x0][0x23c], -R155.reuse ;  /* 0x00008f000f0f7a23 */ /* 0x100fe2000001089b */
[----:B------:R-:W-:Y:S01]  /*7b60*/  LOP3.LUT R0, R6, 0xffff, RZ, 0xc0, !PT ;  /* 0x0000ffff06007812 */ /* 0x000fe200078ec0ff */
[--C-:B------:R-:W-:Y:S01]  /*7b70*/  FFMA.FTZ R14, R14, c[0x0][0x23c], -R155.reuse ;  /* 0x00008f000e0e7a23 */ /* 0x100fe2000001089b */
[----:B------:R-:W-:Y:S01]  /*7b80*/  SHF.R.U32.HI R13, RZ, 0x10, R6 ;  /* 0x00000010ff0d7819 */ /* 0x000fe20000011606 */
[----:B------:R-:W-:Y:S01]  /*7b90*/  IMAD.WIDE.U32 R156, R5, -0x326172a9, RZ ;  /* 0xcd9e8d57059c7825 */ /* 0x000fe200078e00ff */
[----:B------:R-:W-:Y:S03]  /*7ba0*/  LOP3.LUT R16, R6, 0xff, RZ, 0xc0, !PT ;  /* 0x000000ff06107812 */ /* 0x000fe600078ec0ff */
[----:B------:R2:W-:Y:S01]  /*7bb0*/  MUFU.EX2 R225, R15 ;  /* 0x0000000f00e17308 */ /* 0x0005e20000000800 */
[----:B------:R-:W-:Y:S04]  /*7bc0*/  IMAD.WIDE.U32 R158, R12, -0x326172a9, RZ ;  /* 0xcd9e8d570c9e7825 */ /* 0x000fe800078e00ff */
[----:B------:R-:W-:Y:S04]  /*7bd0*/  IMAD.WIDE.U32 R4, R4, -0x326172a9, RZ ;  /* 0xcd9e8d5704047825 */ /* 0x000fe800078e00ff */
[--C-:B------:R-:W-:Y:S01]  /*7be0*/  FFMA.FTZ R10, R10, c[0x0][0x23c], -R155.reuse ;  /* 0x00008f000a0a7a23 */ /* 0x100fe2000001089b */
[----:B------:R5:W5:Y:S01]  /*7bf0*/  MUFU.EX2 R226, R14 ;  /* 0x0000000e00e27308 */ /* 0x000b620000000800 */
[----:B------:R-:W-:Y:S01]  /*7c00*/  LOP3.LUT R18, R4, 0xff, RZ, 0xc0, !PT ;  /* 0x000000ff04127812 */ /* 0x000fe200078ec0ff */
[--C-:B------:R-:W-:Y:S01]  /*7c10*/  FFMA.FTZ R11, R11, c[0x0][0x23c], -R155.reuse ;  /* 0x00008f000b0b7a23 */ /* 0x100fe2000001089b */
[----:B------:R-:W-:Y:S01]  /*7c20*/  SHF.R.U32.HI R17, RZ, 0x18, R4 ;  /* 0x00000018ff117819 */ /* 0x000fe20000011604 */
[----:B----4-:R-:W-:Y:S01]  /*7c30*/  FMUL.FTZ R33, R100, R121 ;  /* 0x0000007964217220 */ /* 0x010fe20000410000 */
[----:B------:R-:W-:Y:S01]  /*7c40*/  LOP3.LUT R12, R4, 0xffff, RZ, 0xc0, !PT ;  /* 0x0000ffff040c7812 */ /* 0x000fe200078ec0ff */
[C---:B---3--:R-:W-:Y:S02]  /*7c50*/  FMUL.FTZ R34, R99.reuse, R122 ;  /* 0x0000007a63227220 */ /* 0x048fe40000410000 */
[----:B-1----:R-:W-:Y:S02]  /*7c60*/  FMUL.FTZ R35, R99, R123 ;  /* 0x0000007b63237220 */ /* 0x002fe40000410000 */
[----:B------:R-:W-:Y:S01]  /*7c70*/  MUFU.EX2 R222, R10 ;  /* 0x0000000a00de7308 */ /* 0x000fe20000000800 */
[--C-:B------:R-:W-:Y:S02]  /*7c80*/  FFMA.FTZ R46, R46, c[0x0][0x23c], -R155.reuse ;  /* 0x00008f002e2e7a23 */ /* 0x100fe4000001089b */
[--C-:B------:R-:W-:Y:S01]  /*7c90*/  FFMA.FTZ R47, R47, c[0x0][0x23c], -R155.reuse ;  /* 0x00008f002f2f7a23 */ /* 0x100fe2000001089b */
[----:B--2---:R-:W-:Y:S01]  /*7ca0*/  SHF.R.U32.HI R15, RZ, 0x18, R6 ;  /* 0x00000018ff0f7819 */ /* 0x004fe20000011606 */
[--C-:B------:R-:W-:Y:S01]  /*7cb0*/  FFMA.FTZ R42, R42, c[0x0][0x23c], -R155.reuse ;  /* 0x00008f002a2a7a23 */ /* 0x100fe2000001089b */
[----:B------:R-:W-:Y:S01]  /*7cc0*/  LOP3.LUT R6, R7, UR15, R156, 0x96, !PT ;  /* 0x0000000f07067c12 */ /* 0x000fe2000f8e969c */
[----:B------:R-:W-:Y:S01]  /*7cd0*/  FFMA.FTZ R26, R26, c[0x0][0x23c], -R155 ;  /* 0x00008f001a1a7a23 */ /* 0x000fe2000001089b */
[----:B------:R-:W-:Y:S01]  /*7ce0*/  SHF.R.U32.HI R7, RZ, 0x8, R0 ;  /* 0x00000008ff077819 */ /* 0x000fe20000011600 */
[----:B------:R-:W-:Y:S01]  /*7cf0*/  FMUL.FTZ R84, R100, R84 ;  /* 0x0000005464547220 */ /* 0x000fe20000410000 */
[----:B------:R-:W-:Y:S01]  /*7d00*/  LOP3.LUT R0, R13, 0xff, RZ, 0xc0, !PT ;  /* 0x000000ff0d007812 */ /* 0x000fe200078ec0ff */
[----:B------:R-:W1:Y:S01]  /*7d10*/  MUFU.EX2 R217, R11 ;  /* 0x0000000b00d97308 */ /* 0x000e620000000800 */
[----:B------:R-:W-:Y:S01]  /*7d20*/  PRMT R16, R16, 0x5410, R7 ;  /* 0x0000541010107816 */ /* 0x000fe20000000007 */
[----:B------:R-:W-:Y:S01]  /*7d30*/  FMUL.FTZ R85, R100, R85 ;  /* 0x0000005564557220 */ /* 0x000fe20000410000 */
[----:B------:R-:W-:Y:S01]  /*7d40*/  PRMT R15, R0, 0x5410, R15 ;  /* 0x00005410000f7816 */ /* 0x000fe2000000000f */
[----:B------:R-:W-:Y:S01]  /*7d50*/  FMUL.FTZ R86, R99, R86 ;  /* 0x0000005663567220 */ /* 0x000fe20000410000 */
[----:B------:R-:W-:Y:S01]  /*7d60*/  LOP3.LUT R0, R6, 0xffff, RZ, 0xc0, !PT ;  /* 0x0000ffff06007812 */ /* 0x000fe200078ec0ff */
[--C-:B------:R-:W-:Y:S01]  /*7d70*/  HSET2.LE.AND R142, R16, R201.reuse, PT ;  /* 0x000000c9108e7233 */ /* 0x100fe20003803000 */
[----:B------:R-:W-:Y:S01]  /*7d80*/  SHF.R.U32.HI R7, RZ, 0x10, R6 ;  /* 0x00000010ff077819 */ /* 0x000fe20000011606 */
[----:B------:R-:W-:Y:S01]  /*7d90*/  FMUL.FTZ R16, R100, R116 ;  /* 0x0000007464107220 */ /* 0x000fe20000410000 */
[----:B-----5:R-:W-:Y:S01]  /*7da0*/  SHF.R.U32.HI R14, RZ, 0x10, R4 ;  /* 0x00000010ff0e7819 */ /* 0x020fe20000011604 */
[----:B------:R-:W-:Y:S01]  /*7db0*/  MUFU.EX2 R180, R20 ;  /* 0x0000001400b47308 */ /* 0x000fe20000000800 */
[----:B------:R-:W-:Y:S01]  /*7dc0*/  LOP3.LUT R4, R5, UR15, R158, 0x96, !PT ;  /* 0x0000000f05047c12 */ /* 0x000fe2000f8e969e */
[----:B------:R-:W-:Y:S01]  /*7dd0*/  FMUL.FTZ R87, R99, R87 ;  /* 0x0000005763577220 */ /* 0x000fe20000410000 */
[----:B------:R-:W-:Y:S01]  /*7de0*/  LOP3.LUT R8, R6, 0xff, RZ, 0xc0, !PT ;  /* 0x000000ff06087812 */ /* 0x000fe200078ec0ff */
[----:B------:R-:W-:Y:S01]  /*7df0*/  FFMA.FTZ R49, R49, c[0x0][0x23c], -R152 ;  /* 0x00008f0031317a23 */ /* 0x000fe20000010898 */
[----:B------:R-:W-:Y:S01]  /*7e00*/  SHF.R.U32.HI R6, RZ, 0x18, R6 ;  /* 0x00000018ff067819 */ /* 0x000fe20000011606 */
[----:B------:R-:W-:Y:S01]  /*7e10*/  FFMA.FTZ R120, R51, c[0x0][0x23c], -R153 ;  /* 0x00008f0033787a23 */ /* 0x000fe20000010899 */
[----:B------:R-:W-:Y:S01]  /*7e20*/  SHF.R.U32.HI R5, RZ, 0x8, R0 ;  /* 0x00000008ff057819 */ /* 0x000fe20000011600 */
[----:B------:R-:W-:Y:S01]  /*7e30*/  FMUL.FTZ R51, R99, R139 ;  /* 0x0000008b63337220 */ /* 0x000fe20000410000 */
[----:B------:R-:W-:Y:S01]  /*7e40*/  LOP3.LUT R0, R7, 0xff, RZ, 0xc0, !PT ;  /* 0x000000ff07007812 */ /* 0x000fe200078ec0ff */
[----:B------:R2:W-:Y:S01]  /*7e50*/  MUFU.EX2 R179, R21 ;  /* 0x0000001500b37308 */ /* 0x0005e20000000800 */
[----:B------:R-:W-:Y:S01]  /*7e60*/  PRMT R9, R8, 0x5410, R5 ;  /* 0x0000541008097816 */ /* 0x000fe20000000005 */
[----:B------:R-:W-:Y:S01]  /*7e70*/  FFMA.FTZ R37, R37, c[0x0][0x23c], -R152 ;  /* 0x00008f0025257a23 */ /* 0x000fe20000010898 */
[----:B------:R-:W-:Y:S01]  /*7e80*/  PRMT R8, R0, 0x5410, R6 ;  /* 0x0000541000087816 */ /* 0x000fe20000000006 */
[----:B------:R-:W-:Y:S01]  /*7e90*/  FFMA.FTZ R36, R36, c[0x0][0x23c], -R152 ;  /* 0x00008f0024247a23 */ /* 0x000fe20000010898 */
[C---:B------:R-:W-:Y:S01]  /*7ea0*/  LOP3.LUT R0, R4.reuse, 0xffff, RZ, 0xc0, !PT ;  /* 0x0000ffff04007812 */ /* 0x040fe200078ec0ff */
[----:B------:R-:W-:Y:S01]  /*7eb0*/  FFMA.FTZ R57, R57, c[0x0][0x23c], -R154 ;  /* 0x00008f0039397a23 */ /* 0x000fe2000001089a */
[----:B------:R-:W-:Y:S01]  /*7ec0*/  LOP3.LUT R7, R4, 0xff, RZ, 0xc0, !PT ;  /* 0x000000ff04077812 */ /* 0x000fe200078ec0ff */
[----:B------:R-:W-:Y:S01]  /*7ed0*/  FFMA.FTZ R58, R58, c[0x0][0x23c], -R155 ;  /* 0x00008f003a3a7a23 */ /* 0x000fe2000001089b */
[----:B------:R-:W-:Y:S01]  /*7ee0*/  SHF.R.U32.HI R0, RZ, 0x8, R0 ;  /* 0x00000008ff007819 */ /* 0x000fe20000011600 */
[----:B------:R-:W-:Y:S01]  /*7ef0*/  MUFU.EX2 R177, R22 ;  /* 0x0000001600b17308 */ /* 0x000fe20000000800 */
[----:B------:R-:W-:Y:S01]  /*7f00*/  SHF.R.U32.HI R5, RZ, 0x10, R4 ;  /* 0x00000010ff057819 */ /* 0x000fe20000011604 */
[----:B------:R-:W-:Y:S01]  /*7f10*/  FFMA.FTZ R54, R54, c[0x0][0x23c], -R153 ;  /* 0x00008f0036367a23 */ /* 0x000fe20000010899 */
[----:B------:R-:W-:Y:S01]  /*7f20*/  PRMT R148, R7, 0x5410, R0 ;  /* 0x0000541007947816 */ /* 0x000fe20000000000 */
[----:B------:R-:W-:Y:S01]  /*7f30*/  FADD.FTZ R0, -R2, R102 ;  /* 0x0000006602007221 */ /* 0x000fe20000010100 */
[----:B------:R-:W-:Y:S01]  /*7f40*/  SHF.R.U32.HI R6, RZ, 0x18, R4 ;  /* 0x00000018ff067819 */ /* 0x000fe20000011604 */
[----:B------:R-:W-:Y:S01]  /*7f50*/  FFMA.FTZ R59, R59, c[0x0][0x23c], -R155 ;  /* 0x00008f003b3b7a23 */ /* 0x000fe2000001089b */
[----:B------:R-:W-:Y:S01]  /*7f60*/  LOP3.LUT R5, R5, 0xff, RZ, 0xc0, !PT ;  /* 0x000000ff05057812 */ /* 0x000fe200078ec0ff */
[----:B------:R-:W-:Y:S01]  /*7f70*/  FMUL.FTZ R0, R0, c[0x0][0x23c] ;  /* 0x00008f0000007a20 */ /* 0x000fe20000410000 */
[----:B------:R-:W-:Y:S01]  /*7f80*/  SHF.R.U32.HI R13, RZ, 0x8, R12 ;  /* 0x00000008ff0d7819 */ /* 0x000fe2000001160c */
[--C-:B------:R-:W-:Y:S01]  /*7f90*/  HSET2.LE.AND R148, R148, R201.reuse, PT ;  /* 0x000000c994947233 */ /* 0x100fe20003803000 */
[----:B------:R-:W-:Y:S01]  /*7fa0*/  LOP3.LUT R12, R14, 0xff, RZ, 0xc0, !PT ;  /* 0x000000ff0e0c7812 */ /* 0x000fe200078ec0ff */
[----:B------:R-:W-:Y:S01]  /*7fb0*/  MUFU.EX2 R178, R23 ;  /* 0x0000001700b27308 */ /* 0x000fe20000000800 */
[----:B------:R-:W-:Y:S01]  /*7fc0*/  F2FP.BF16.PACK_AB R4, R235, R236 ;  /* 0x000000eceb04723e */ /* 0x000fe200000010ff */
[----:B--2---:R-:W-:Y:S01]  /*7fd0*/  FMUL.FTZ R21, R100, R125 ;  /* 0x0000007d64157220 */ /* 0x004fe20000410000 */
[----:B------:R-:W-:Y:S01]  /*7fe0*/  PRMT R13, R18, 0x5410, R13 ;  /* 0x00005410120d7816 */ /* 0x000fe2000000000d */
[----:B------:R-:W-:Y:S01]  /*7ff0*/  FMUL.FTZ R18, R99, R118 ;  /* 0x0000007663127220 */ /* 0x000fe20000410000 */
[----:B------:R-:W-:Y:S01]  /*8000*/  PRMT R12, R12, 0x5410, R17 ;  /* 0x000054100c0c7816 */ /* 0x000fe20000000011 */
[----:B------:R-:W-:Y:S01]  /*8010*/  FMUL.FTZ R17, R100, R117 ;  /* 0x0000007564117220 */ /* 0x000fe20000410000 */
[----:B------:R-:W-:Y:S01]  /*8020*/  PRMT R149, R5, 0x5410, R6 ;  /* 0x0000541005957816 */ /* 0x000fe20000000006 */
[--C-:B------:R-:W-:Y:S01]  /*8030*/  HSET2.LE.AND R5, R9, R201.reuse, PT ;  /* 0x000000c909057233 */ /* 0x100fe20003803000 */
[----:B------:R-:W-:Y:S01]  /*8040*/  LOP3.LUT R142, R142, R4, RZ, 0xc0, !PT ;  /* 0x000000048e8e7212 */ /* 0x000fe200078ec0ff */
[----:B------:R-:W2:Y:S01]  /*8050*/  MUFU.EX2 R0, R0 ;  /* 0x0000000000007308 */ /* 0x000ea20000000800 */
[--C-:B------:R-:W-:Y:S01]  /*8060*/  HSET2.LE.AND R6, R8, R201.reuse, PT ;  /* 0x000000c908067233 */ /* 0x100fe20003803000 */
[----:B------:R-:W-:Y:S01]  /*8070*/  FMUL.FTZ R8, R98, R108 ;  /* 0x0000006c62087220 */ /* 0x000fe20000410000 */
[--C-:B------:R-:W-:Y:S01]  /*8080*/  HSET2.LE.AND R4, R15, R201.reuse, PT ;  /* 0x000000c90f047233 */ /* 0x100fe20003803000 */
[----:B------:R-:W-:Y:S01]  /*8090*/  LOP3.LUT R140, R5, R140, RZ, 0xc0, !PT ;  /* 0x0000008c058c7212 */ /* 0x000fe200078ec0ff */
[--C-:B------:R-:W-:Y:S01]  /*80a0*/  HSET2.LE.AND R7, R13, R201.reuse, PT ;  /* 0x000000c90d077233 */ /* 0x100fe20003803000 */
[----:B------:R-:W-:Y:S01]  /*80b0*/  LOP3.LUT R141, R6, R141, RZ, 0xc0, !PT ;  /* 0x0000008d068d7212 */ /* 0x000fe200078ec0ff */
[--C-:B------:R-:W-:Y:S01]  /*80c0*/  HSET2.LE.AND R151, R12, R201.reuse, PT ;  /* 0x000000c90c977233 */ /* 0x100fe20003803000 */
[----:B------:R-:W-:Y:S01]  /*80d0*/  LOP3.LUT R143, R4, R143, RZ, 0xc0, !PT ;  /* 0x0000008f048f7212 */ /* 0x000fe200078ec0ff */
[--C-:B------:R-:W-:Y:S01]  /*80e0*/  HSET2.LE.AND R149, R149, R201.reuse, PT ;  /* 0x000000c995957233 */ /* 0x100fe20003803000 */
[----:B------:R-:W-:Y:S01]  /*80f0*/  F2FP.BF16.PACK_AB R4, R225, R226 ;  /* 0x000000e2e104723e */ /* 0x000fe200000010ff */
[C---:B------:R-:W-:Y:S01]  /*8100*/  FMUL.FTZ R9, R98.reuse, R109 ;  /* 0x0000006d62097220 */ /* 0x040fe20000410000 */
[----:B------:R-:W-:Y:S01]  /*8110*/  F2FP.BF16.PACK_AB R5, R223, R224 ;  /* 0x000000e0df05723e */ /* 0x000fe200000010ff */
[C---:B------:R-:W-:Y:S01]  /*8120*/  FMUL.FTZ R12, R98.reuse, R112 ;  /* 0x00000070620c7220 */ /* 0x040fe20000410000 */
[----:B-1----:R-:W-:Y:S01]  /*8130*/  F2FP.BF16.PACK_AB R6, R217, R222 ;  /* 0x000000ded906723e */ /* 0x002fe200000010ff */
[----:B------:R-:W-:Y:S01]  /*8140*/  FMUL.FTZ R13, R98, R113 ;  /* 0x00000071620d7220 */ /* 0x000fe20000410000 */
[----:B------:R-:W-:Y:S01]  /*8150*/  LOP3.LUT R150, R7, R150, RZ, 0xc0, !PT ;  /* 0x0000009607967212 */ /* 0x000fe200078ec0ff */
[----:B------:R-:W-:Y:S01]  /*8160*/  FMUL.FTZ R7, R99, R107 ;  /* 0x0000006b63077220 */ /* 0x000fe20000410000 */
[----:B------:R-:W-:Y:S01]  /*8170*/  LOP3.LUT R151, R151, R4, RZ, 0xc0, !PT ;  /* 0x0000000497977212 */ /* 0x000fe200078ec0ff */
[----:B------:R-:W-:Y:S01]  /*8180*/  FMUL.FTZ R4, R100, R104 ;  /* 0x0000006864047220 */ /* 0x000fe20000410000 */
[----:B------:R-:W-:Y:S01]  /*8190*/  LOP3.LUT R148, R148, R5, RZ, 0xc0, !PT ;  /* 0x0000000594947212 */ /* 0x000fe200078ec0ff */
[----:B------:R-:W-:Y:S01]  /*81a0*/  FMUL.FTZ R5, R100, R105 ;  /* 0x0000006964057220 */ /* 0x000fe20000410000 */
[----:B------:R-:W-:Y:S01]  /*81b0*/  LOP3.LUT R149, R149, R6, RZ, 0xc0, !PT ;  /* 0x0000000695957212 */ /* 0x000fe200078ec0ff */
[----:B------:R-:W-:Y:S01]  /*81c0*/  FMUL.FTZ R6, R99, R106 ;  /* 0x0000006a63067220 */ /* 0x000fe20000410000 */
[----:B------:R-:W-:Y:S01]  /*81d0*/  LOP3.LUT R20, R159, UR5, R164, 0x96, !PT ;  /* 0x000000059f147c12 */ /* 0x000fe2000f8e96a4 */
[----:B------:R-:W1:Y:S01]  /*81e0*/  LDSM.16.MT88.4 R104, [R188+0x6000] ;  /* 0x00600000bc68783b */ /* 0x000e620000004200 */
[C---:B--2---:R-:W-:Y:S01]  /*81f0*/  FMUL.FTZ R10, R0.reuse, R110 ;  /* 0x0000006e000a7220 */ /* 0x044fe20000410000 */
[----:B------:R-:W-:Y:S01]  /*8200*/  MUFU.EX2 R158, R40 ;  /* 0x00000028009e7308 */ /* 0x000fe20000000800 */
[C---:B------:R-:W-:Y:S01]  /*8210*/  FMUL.FTZ R11, R0.reuse, R111 ;  /* 0x0000006f000b7220 */ /* 0x040fe20000410000 */
[----:B------:R-:W-:Y:S01]  /*8220*/  LOP3.LUT R102, R157, UR5, R160, 0x96, !PT ;  /* 0x000000059d667c12 */ /* 0x000fe2000f8e96a0 */
[-C--:B------:R-:W-:Y:S01]  /*8230*/  HMMA.16816.F32.BF16 R4, R140, R144.reuse, R4 ;  /* 0x000000908c04723c */ /* 0x080fe20000041804 */
[C---:B------:R-:W-:Y:S02]  /*8240*/  FMUL.FTZ R14, R0.reuse, R114 ;  /* 0x00000072000e7220 */ /* 0x040fe40000410000 */
[----:B------:R-:W2:Y:S01]  /*8250*/  LDSM.16.MT88.4 R108, [R186+0x6000] ;  /* 0x00600000ba6c783b */ /* 0x000ea20000004200 */
[C---:B------:R-:W-:Y:S02]  /*8260*/  FMUL.FTZ R15, R0.reuse, R115 ;  /* 0x00000073000f7220 */ /* 0x040fe40000410000 */
[C---:B------:R-:W-:Y:S01]  /*8270*/  FMUL.FTZ R74, R0.reuse, R74 ;  /* 0x0000004a004a7220 */ /* 0x040fe20000410000 */
[----:B------:R-:W-:Y:S01]  /*8280*/  MUFU.EX2 R157, R41 ;  /* 0x00000029009d7308 */ /* 0x000fe20000000800 */
[C---:B------:R-:W-:Y:S01]  /*8290*/  HMMA.16816.F32.BF16 R8, R148.reuse, R144, R8 ;  /* 0x000000909408723c */ /* 0x040fe20000041808 */
[----:B------:R-:W-:Y:S03]  /*82a0*/  FMUL.FTZ R75, R0, R75 ;  /* 0x0000004b004b7220 */ /* 0x000fe60000410000 */
[C---:B------:R-:W-:Y:S02]  /*82b0*/  FMUL.FTZ R22, R99.reuse, R126 ;  /* 0x0000007e63167220 */ /* 0x040fe40000410000 */
[----:B------:R-:W-:Y:S02]  /*82c0*/  FMUL.FTZ R23, R99, R127 ;  /* 0x0000007f63177220 */ /* 0x000fe40000410000 */
[-C--:B------:R-:W-:Y:S01]  /*82d0*/  HMMA.16816.F32.BF16 R12, R148, R146.reuse, R12 ;  /* 0x00000092940c723c */ /* 0x080fe2000004180c */
[----:B------:R-:W-:Y:S03]  /*82e0*/  MUFU.EX2 R145, R65 ;  /* 0x0000004100917308 */ /* 0x000fe60000000800 */
[----:B------:R-:W-:Y:S04]  /*82f0*/  IMAD.WIDE.U32 R102, R102, -0x2daee0ad, RZ ;  /* 0xd2511f5366667825 */ /* 0x000fe800078e00ff */
[C---:B------:R-:W-:Y:S01]  /*8300*/  HMMA.16816.F32.BF16 R16, R140.reuse, R146, R16 ;  /* 0x000000928c10723c */ /* 0x040fe20000041810 */
[----:B------:R-:W-:Y:S02]  /*8310*/  SHF.R.U32.HI R113, RZ, 0x10, R102 ;  /* 0x00000010ff717819 */ /* 0x000fe40000011666 */
[----:B------:R-:W-:Y:S01]  /*8320*/  MUFU.EX2 R147, R47 ;  /* 0x0000002f00937308 */ /* 0x000fe20000000800 */
[----:B------:R-:W-:Y:S01]  /*8330*/  LOP3.LUT R112, R103, UR14, R162, 0x96, !PT ;  /* 0x0000000e67707c12 */ /* 0x000fe2000f8e96a2 */
[----:B------:R-:W-:Y:S01]  /*8340*/  FMUL.FTZ R70, R0, R70 ;  /* 0x0000004600467220 */ /* 0x000fe20000410000 */
[----:B------:R-:W-:Y:S01]  /*8350*/  LOP3.LUT R116, R102, 0xff, RZ, 0xc0, !PT ;  /* 0x000000ff66747812 */ /* 0x000fe200078ec0ff */
[C---:B------:R-:W-:Y:S01]  /*8360*/  FMUL.FTZ R71, R0.reuse, R71 ;  /* 0x0000004700477220 */ /* 0x040fe20000410000 */
[----:B------:R-:W-:Y:S01]  /*8370*/  LOP3.LUT R24, R113, 0xff, RZ, 0xc0, !PT ;  /* 0x000000ff71187812 */ /* 0x000fe200078ec0ff */
[----:B------:R-:W-:Y:S01]  /*8380*/  FMUL.FTZ R82, R0, R82 ;  /* 0x0000005200527220 */ /* 0x000fe20000410000 */
[-C--:B-1----:R-:W-:Y:S02]  /*8390*/  HMMA.16816.F32.BF16 R32, R140, R104.reuse, R32 ;  /* 0x000000688c20723c */ /* 0x082fe40000041820 */
[----:B------:R-:W-:Y:S01]  /*83a0*/  LOP3.LUT R103, R102, 0xffff, RZ, 0xc0, !PT ;  /* 0x0000ffff66677812 */ /* 0x000fe200078ec0ff */
[----:B------:R-:W-:Y:S01]  /*83b0*/  MUFU.EX2 R146, R64 ;  /* 0x0000004000927308 */ /* 0x000fe20000000800 */
[----:B------:R-:W-:Y:S01]  /*83c0*/  SHF.R.U32.HI R102, RZ, 0x18, R102 ;  /* 0x00000018ff667819 */ /* 0x000fe20000011666 */
[C---:B------:R-:W-:Y:S01]  /*83d0*/  FMUL.FTZ R83, R0.reuse, R83 ;  /* 0x0000005300537220 */ /* 0x040fe20000410000 */
[----:B------:R-:W-:Y:S01]  /*83e0*/  SHF.R.U32.HI R103, RZ, 0x8, R103 ;  /* 0x00000008ff677819 */ /* 0x000fe20000011667 */
[----:B------:R-:W-:Y:S01]  /*83f0*/  FMUL.FTZ R90, R0, R90 ;  /* 0x0000005a005a7220 */ /* 0x000fe20000410000 */
[----:B------:R-:W-:Y:S01]  /*8400*/  PRMT R118, R24, 0x5410, R102 ;  /* 0x0000541018767816 */ /* 0x000fe20000000066 */
[C---:B------:R-:W-:Y:S03]  /*8410*/  HMMA.16816.F32.BF16 R68, R148.reuse, R104, R68 ;  /* 0x000000689444723c */ /* 0x040fe60000041844 */
[----:B------:R-:W-:Y:S01]  /*8420*/  FFMA.FTZ R102, R27, c[0x0][0x23c], -R155 ;  /* 0x00008f001b667a23 */ /* 0x000fe2000001089b */
[----:B------:R-:W-:Y:S03]  /*8430*/  PRMT R119, R116, 0x5410, R103 ;  /* 0x0000541074777816 */ /* 0x000fe60000000067 */
[----:B------:R1:W-:Y:S01]  /*8440*/  MUFU.EX2 R173, R102 ;  /* 0x0000006600ad7308 */ /* 0x0003e20000000800 */
[----:B------:R-:W-:Y:S01]  /*8450*/  FMUL.FTZ R24, R98, R128 ;  /* 0x0000008062187220 */ /* 0x000fe20000410000 */
[-C--:B------:R-:W-:Y:S03]  /*8460*/  HMMA.16816.F32.BF16 R72, R148, R106.reuse, R72 ;  /* 0x0000006a9448723c */ /* 0x080fe60000041848 */
[----:B------:R-:W-:Y:S04]  /*8470*/  IMAD.WIDE.U32 R104, R20, -0x2daee0ad, RZ ;  /* 0xd2511f5314687825 */ /* 0x000fe800078e00ff */
[----:B------:R-:W-:Y:S01]  /*8480*/  FMUL.FTZ R20, R100, R124 ;  /* 0x0000007c64147220 */ /* 0x000fe20000410000 */
[----:B------:R-:W-:Y:S01]  /*8490*/  LOP3.LUT R101, R105, UR14, R166, 0x96, !PT ;  /* 0x0000000e69657c12 */ /* 0x000fe2000f8e96a6 */
[----:B------:R3:W-:Y:S03]  /*84a0*/  MUFU.EX2 R175, R25 ;  /* 0x0000001900af7308 */ /* 0x0007e60000000800 */
[----:B------:R-:W-:Y:S01]  /*84b0*/  LOP3.LUT R115, R104, 0xffff, RZ, 0xc0, !PT ;  /* 0x0000ffff68737812 */ /* 0x000fe200078ec0ff */
[C---:B------:R-:W-:Y:S01]  /*84c0*/  FMUL.FTZ R27, R0.reuse, R131 ;  /* 0x00000083001b7220 */ /* 0x040fe20000410000 */
[C---:B------:R-:W-:Y:S01]  /*84d0*/  HMMA.16816.F32.BF16 R20, R140.reuse, R106, R20 ;  /* 0x0000006a8c14723c */ /* 0x040fe20000041814 */
[--C-:B------:R-:W-:Y:S01]  /*84e0*/  SHF.R.U32.HI R117, RZ, 0x10, R104.reuse ;  /* 0x00000010ff757819 */ /* 0x100fe20000011668 */
[----:B------:R-:W-:Y:S01]  /*84f0*/  FMUL.FTZ R91, R0, R91 ;  /* 0x0000005b005b7220 */ /* 0x000fe20000410000 */
[----:B------:R-:W-:Y:S01]  /*8500*/  LOP3.LUT R114, R104, 0xff, RZ, 0xc0, !PT ;  /* 0x000000ff68727812 */ /* 0x000fe200078ec0ff */
[C---:B------:R-:W-:Y:S01]  /*8510*/  FMUL.FTZ R94, R0.reuse, R94 ;  /* 0x0000005e005e7220 */ /* 0x040fe20000410000 */
[----:B------:R4:W5:Y:S01]  /*8520*/  MUFU.EX2 R174, R26 ;  /* 0x0000001a00ae7308 */ /* 0x0009620000000800 */
[----:B------:R-:W-:Y:S01]  /*8530*/  SHF.R.U32.HI R113, RZ, 0x18, R104 ;  /* 0x00000018ff717819 */ /* 0x000fe20000011668 */
[----:B------:R-:W-:Y:S01]  /*8540*/  FMUL.FTZ R95, R0, R95 ;  /* 0x0000005f005f7220 */ /* 0x000fe20000410000 */
[-C--:B--2---:R-:W-:Y:S01]  /*8550*/  HMMA.16816.F32.BF16 R76, R140, R108.reuse, R76 ;  /* 0x0000006c8c4c723c */ /* 0x084fe2000004184c */
[----:B------:R-:W2:Y:S03]  /*8560*/  LDSM.16.MT88.4 R104, [R187+0x6000] ;  /* 0x00600000bb68783b */ /* 0x000ea60000004200 */
[----:B-1----:R-:W-:Y:S01]  /*8570*/  LOP3.LUT R102, R117, 0xff, RZ, 0xc0, !PT ;  /* 0x000000ff75667812 */ /* 0x002fe200078ec0ff */
[----:B------:R-:W-:Y:S01]  /*8580*/  FFMA.FTZ R60, R60, c[0x0][0x23c], -R154 ;  /* 0x00008f003c3c7a23 */ /* 0x000fe2000001089a */
[----:B------:R-:W-:Y:S01]  /*8590*/  SHF.R.U32.HI R103, RZ, 0x8, R115 ;  /* 0x00000008ff677819 */ /* 0x000fe20000011673 */
[----:B------:R1:W-:Y:S01]  /*85a0*/  MUFU.EX2 R166, R29 ;  /* 0x0000001d00a67308 */ /* 0x0003e20000000800 */
[C---:B------:R-:W-:Y:S01]  /*85b0*/  HMMA.16816.F32.BF16 R80, R148.reuse, R108, R80 ;  /* 0x0000006c9450723c */ /* 0x040fe20000041850 */
[----:B------:R-:W-:Y:S03]  /*85c0*/  FFMA.FTZ R115, R31, c[0x0][0x23c], -R155 ;  /* 0x00008f001f737a23 */ /* 0x000fe6000001089b */
[----:B---3--:R-:W-:Y:S01]  /*85d0*/  FMUL.FTZ R25, R98, R129 ;  /* 0x0000008162197220 */ /* 0x008fe20000410000 */
[----:B------:R-:W-:Y:S01]  /*85e0*/  PRMT R121, R102, 0x5410, R113 ;  /* 0x0000541066797816 */ /* 0x000fe20000000071 */
[----:B------:R-:W-:Y:S01]  /*85f0*/  FFMA.FTZ R113, R30, c[0x0][0x23c], -R155 ;  /* 0x00008f001e717a23 */ /* 0x000fe2000001089b */
[----:B------:R-:W-:Y:S01]  /*8600*/  PRMT R122, R114, 0x5410, R103 ;  /* 0x00005410727a7816 */ /* 0x000fe20000000067 */
[C---:B------:R-:W-:Y:S01]  /*8610*/  FMUL.FTZ R30, R99.reuse, R134 ;  /* 0x00000086631e7220 */ /* 0x040fe20000410000 */
[----:B------:R3:W2:Y:S03]  /*8620*/  MUFU.EX2 R167, R28 ;  /* 0x0000001c00a77308 */ /* 0x0006a60000000800 */
[----:B------:R-:W-:Y:S01]  /*8630*/  FMUL.FTZ R31, R99, R135 ;  /* 0x00000087631f7220 */ /* 0x000fe20000410000 */
[----:B------:R-:W-:Y:S01]  /*8640*/  SHF.R.U32.HI R103, RZ, 0x10, R112 ;  /* 0x00000010ff677819 */ /* 0x000fe20000011670 */
[----:B----4-:R-:W-:Y:S01]  /*8650*/  FMUL.FTZ R26, R0, R130 ;  /* 0x00000082001a7220 */ /* 0x010fe20000410000 */
[----:B------:R-:W-:Y:S01]  /*8660*/  LOP3.LUT R114, R112, 0xff, RZ, 0xc0, !PT ;  /* 0x000000ff70727812 */ /* 0x000fe200078ec0ff */
[----:B------:R-:W-:Y:S01]  /*8670*/  FFMA.FTZ R154, R61, c[0x0][0x23c], -R154 ;  /* 0x00008f003d9a7a23 */ /* 0x000fe2000001089a */
[----:B------:R-:W-:Y:S01]  /*8680*/  LOP3.LUT R103, R103, 0xff, RZ, 0xc0, !PT ;  /* 0x000000ff67677812 */ /* 0x000fe200078ec0ff */
[----:B------:R-:W-:Y:S01]  /*8690*/  FFMA.FTZ R62, R62, c[0x0][0x23c], -R155 ;  /* 0x00008f003e3e7a23 */ /* 0x000fe2000001089b */
[----:B------:R-:W-:Y:S01]  /*86a0*/  MUFU.EX2 R134, R113 ;  /* 0x0000007100867308 */ /* 0x000fe20000000800 */
[----:B------:R-:W-:Y:S01]  /*86b0*/  LOP3.LUT R102, R101, 0xffff, RZ, 0xc0, !PT ;  /* 0x0000ffff65667812 */ /* 0x000fe200078ec0ff */
[-C--:B------:R-:W-:Y:S01]  /*86c0*/  HMMA.16816.F32.BF16 R24, R148, R110.reuse, R24 ;  /* 0x0000006e9418723c */ /* 0x080fe20000041818 */
[--C-:B------:R-:W-:Y:S01]  /*86d0*/  SHF.R.U32.HI R109, RZ, 0x18, R101.reuse ;  /* 0x00000018ff6d7819 */ /* 0x100fe20000011665 */
[----:B-1----:R-:W-:Y:S01]  /*86e0*/  FMUL.FTZ R29, R100, R133 ;  /* 0x00000085641d7220 */ /* 0x002fe20000410000 */
[----:B------:R-:W-:Y:S01]  /*86f0*/  SHF.R.U32.HI R102, RZ, 0x8, R102 ;  /* 0x00000008ff667819 */ /* 0x000fe20000011666 */
[----:B------:R-:W-:Y:S02]  /*8700*/  FFMA.FTZ R0, R0, R215, R222 ;  /* 0x000000d700007223 */ /* 0x000fe400000100de */
[----:B------:R-:W-:Y:S02]  /*8710*/  FFMA.FTZ R98, R98, R214, R224 ;  /* 0x000000d662627223 */ /* 0x000fe400000100e0 */
[C---:B------:R-:W-:Y:S01]  /*8720*/  HMMA.16816.F32.BF16 R84, R140.reuse, R110, R84 ;  /* 0x0000006e8c54723c */ /* 0x040fe20000041854 */
[----:B------:R1:W4:Y:S03]  /*8730*/  MUFU.EX2 R133, R115 ;  /* 0x0000007300857308 */ /* 0x0003260000000800 */
[----:B---3--:R-:W-:Y:S01]  /*8740*/  LOP3.LUT R28, R112, 0xffff, RZ, 0xc0, !PT ;  /* 0x0000ffff701c7812 */ /* 0x008fe200078ec0ff */
[----:B------:R-:W-:Y:S01]  /*8750*/  FADD.FTZ R0, R217, R0 ;  /* 0x00000000d9007221 */ /* 0x000fe20000010000 */
[----:B------:R-:W-:Y:S02]  /*8760*/  SHF.R.U32.HI R112, RZ, 0x18, R112 ;  /* 0x00000018ff707819 */ /* 0x000fe40000011670 */
[----:B------:R-:W-:Y:S01]  /*8770*/  SHF.R.U32.HI R108, RZ, 0x8, R28 ;  /* 0x00000008ff6c7819 */ /* 0x000fe2000001161c */
[----:B------:R-:W-:Y:S02]  /*8780*/  FMUL.FTZ R28, R100, R132 ;  /* 0x00000084641c7220 */ /* 0x000fe40000410000 */
[----:B------:R-:W3:Y:S01]  /*8790*/  MUFU.EX2 R156, R42 ;  /* 0x0000002a009c7308 */ /* 0x000ee20000000800 */
[----:B------:R-:W-:Y:S01]  /*87a0*/  PRMT R116, R114, 0x5410, R108 ;  /* 0x0000541072747816 */ /* 0x000fe2000000006c */
[----:B------:R-:W-:Y:S01]  /*87b0*/  FADD.FTZ R0, R226, R0 ;  /* 0x00000000e2007221 */ /* 0x000fe20000010000 */
[----:B------:R-:W-:Y:S02]  /*87c0*/  PRMT R108, R103, 0x5410, R112 ;  /* 0x00005410676c7816 */ /* 0x000fe40000000070 */
[-C--:B--2---:R-:W-:Y:S01]  /*87d0*/  HMMA.16816.F32.BF16 R28, R140, R104.reuse, R28 ;  /* 0x000000688c1c723c */ /* 0x084fe2000004181c */
[----:B------:R-:W-:Y:S01]  /*87e0*/  LOP3.LUT R111, R101, 0xff, RZ, 0xc0, !PT ;  /* 0x000000ff656f7812 */ /* 0x000fe200078ec0ff */
[----:B------:R-:W-:Y:S01]  /*87f0*/  FADD.FTZ R0, R225, R0 ;  /* 0x00000000e1007221 */ /* 0x000fe20000010000 */
[----:B------:R-:W-:Y:S02]  /*8800*/  SHF.R.U32.HI R110, RZ, 0x10, R101 ;  /* 0x00000010ff6e7819 */ /* 0x000fe40000011665 */
[----:B------:R2:W-:Y:S01]  /*8810*/  MUFU.EX2 R164, R49 ;  /* 0x0000003100a47308 */ /* 0x0005e20000000800 */
[----:B------:R-:W-:Y:S01]  /*8820*/  PRMT R103, R111, 0x5410, R102 ;  /* 0x000054106f677816 */ /* 0x000fe20000000066 */
[--C-:B------:R-:W-:Y:S01]  /*8830*/  FFMA.FTZ R102, R48, c[0x0][0x23c], -R152.reuse ;  /* 0x00008f0030667a23 */ /* 0x100fe20000010898 */
[C---:B------:R-:W-:Y:S01]  /*8840*/  HMMA.16816.F32.BF16 R88, R148.reuse, R104, R88 ;  /* 0x000000689458723c */ /* 0x040fe20000041858 */
[----:B-1----:R-:W1:Y:S03]  /*8850*/  LDSM.16.MT88.4 R112, [R185+0x6800] ;  /* 0x00680000b970783b */ /* 0x002e660000004200 */
[--C-:B------:R-:W-:Y:S01]  /*8860*/  HSET2.LE.AND R48, R118, R201.reuse, PT ;  /* 0x000000c976307233 */ /* 0x100fe20003803000 */
[----:B------:R-:W-:Y:S01]  /*8870*/  F2FP.BF16.PACK_AB R111, R182, R181 ;  /* 0x000000b5b66f723e */ /* 0x000fe200000010ff */
[--C-:B------:R-:W-:Y:S01]  /*8880*/  HSET2.LE.AND R103, R103, R201.reuse, PT ;  /* 0x000000c967677233 */ /* 0x100fe20003803000 */
[----:B------:R3:W-:Y:S01]  /*8890*/  MUFU.EX2 R165, R102 ;  /* 0x0000006600a57308 */ /* 0x0007e20000000800 */
[-C--:B------:R-:W-:Y:S01]  /*88a0*/  HMMA.16816.F32.BF16 R92, R148, R106.reuse, R92 ;  /* 0x0000006a945c723c */ /* 0x080fe2000004185c */
[----:B------:R-:W-:Y:S03]  /*88b0*/  FFMA.FTZ R104, R50, c[0x0][0x23c], -R153 ;  /* 0x00008f0032687a23 */ /* 0x000fe60000010899 */
[----:B------:R-:W-:Y:S01]  /*88c0*/  LOP3.LUT R101, R110, 0xff, RZ, 0xc0, !PT ;  /* 0x000000ff6e657812 */ /* 0x000fe200078ec0ff */
[----:B------:R-:W-:Y:S01]  /*88d0*/  FMUL.FTZ R50, R99, R138 ;  /* 0x0000008a63327220 */ /* 0x000fe20000410000 */
[----:B------:R-:W-:Y:S01]  /*88e0*/  LOP3.LUT R111, R48, R111, RZ, 0xc0, !PT ;  /* 0x0000006f306f7212 */ /* 0x000fe200078ec0ff */
[C---:B------:R-:W-:Y:S01]  /*88f0*/  FMUL.FTZ R48, R100.reuse, R136 ;  /* 0x0000008864307220 */ /* 0x040fe20000410000 */
[----:B------:R-:W-:Y:S01]  /*8900*/  PRMT R109, R101, 0x5410, R109 ;  /* 0x00005410656d7816 */ /* 0x000fe2000000006d */
[----:B------:R1:W-:Y:S03]  /*8910*/  MUFU.EX2 R163, R104 ;  /* 0x0000006800a37308 */ /* 0x0003e60000000800 */
[--C-:B------:R-:W-:Y:S01]  /*8920*/  HSET2.LE.AND R101, R119, R201.reuse, PT ;  /* 0x000000c977657233 */ /* 0x100fe20003803000 */
[----:B--2---:R-:W-:Y:S01]  /*8930*/  FMUL.FTZ R49, R100, R137 ;  /* 0x0000008964317220 */ /* 0x004fe20000410000 */
[----:B------:R-:W-:Y:S01]  /*8940*/  F2FP.BF16.PACK_AB R110, R216, R183 ;  /* 0x000000b7d86e723e */ /* 0x000fe200000010ff */
[----:B------:R-:W-:Y:S01]  /*8950*/  FFMA.FTZ R152, R53, c[0x0][0x23c], -R152 ;  /* 0x00008f0035987a23 */ /* 0x000fe20000010898 */
[----:B-----5:R-:W-:Y:S01]  /*8960*/  F2FP.BF16.PACK_AB R105, R173, R174 ;  /* 0x000000aead69723e */ /* 0x020fe200000010ff */
[----:B------:R-:W-:Y:S01]  /*8970*/  FFMA.FTZ R100, R100, R212, R232 ;  /* 0x000000d464647223 */ /* 0x000fe200000100e8 */
[----:B------:R-:W-:Y:S01]  /*8980*/  LOP3.LUT R110, R101, R110, RZ, 0xc0, !PT ;  /* 0x0000006e656e7212 */ /* 0x000fe200078ec0ff */
[----:B------:R2:W5:Y:S01]  /*8990*/  MUFU.EX2 R162, R120 ;  /* 0x0000007800a27308 */ /* 0x0005620000000800 */
[----:B------:R-:W-:Y:S01]  /*89a0*/  HMMA.16816.F32.BF16 R48, R140, R106, R48 ;  /* 0x0000006a8c30723c */ /* 0x000fe20000041830 */
[--C-:B------:R-:W-:Y:S01]  /*89b0*/  HSET2.LE.AND R101, R116, R201.reuse, PT ;  /* 0x000000c974657233 */ /* 0x100fe20003803000 */
[----:B------:R-:W-:Y:S01]  /*89c0*/  FFMA.FTZ R99, R99, R213, R230 ;  /* 0x000000d563637223 */ /* 0x000fe200000100e6 */
[--C-:B------:R-:W-:Y:S01]  /*89d0*/  HSET2.LE.AND R116, R109, R201.reuse, PT ;  /* 0x000000c96d747233 */ /* 0x100fe20003803000 */
[----:B------:R-:W-:Y:S01]  /*89e0*/  F2FP.BF16.PACK_AB R109, R178, R177 ;  /* 0x000000b1b26d723e */ /* 0x000fe200000010ff */
[--C-:B---3--:R-:W-:Y:S01]  /*89f0*/  HSET2.LE.AND R102, R108, R201.reuse, PT ;  /* 0x000000c96c667233 */ /* 0x108fe20003803000 */
[----:B------:R-:W-:Y:S01]  /*8a00*/  F2FP.BF16.PACK_AB R108, R179, R180 ;  /* 0x000000b4b36c723e */ /* 0x000fe200000010ff */
[--C-:B------:R-:W-:Y:S01]  /*8a10*/  HSET2.LE.AND R106, R122, R201.reuse, PT ;  /* 0x000000c97a6a7233 */ /* 0x100fe20003803000 */
[----:B------:R-:W-:Y:S01]  /*8a20*/  LOP3.LUT R105, R116, R105, RZ, 0xc0, !PT ;  /* 0x0000006974697212 */ /* 0x000fe200078ec0ff */
[----:B------:R3:W-:Y:S01]  /*8a30*/  MUFU.EX2 R161, R37 ;  /* 0x0000002500a17308 */ /* 0x0007e20000000800 */
[----:B------:R-:W5:Y:S02]  /*8a40*/  LDSM.16.MT88.4 R116, [R188+0x6800] ;  /* 0x00680000bc74783b */ /* 0x000f640000004200 */
[----:B------:R-:W-:Y:S01]  /*8a50*/  LOP3.LUT R108, R101, R108, RZ, 0xc0, !PT ;  /* 0x0000006c656c7212 */ /* 0x000fe200078ec0ff */
[--C-:B------:R-:W-:Y:S01]  /*8a60*/  HSET2.LE.AND R107, R121, R201.reuse, PT ;  /* 0x000000c9796b7233 */ /* 0x100fe20003803000 */
[----:B------:R-:W-:Y:S01]  /*8a70*/  LOP3.LUT R109, R102, R109, RZ, 0xc0, !PT ;  /* 0x0000006d666d7212 */ /* 0x000fe200078ec0ff */
[----:B------:R-:W-:Y:S01]  /*8a80*/  FADD.FTZ R0, R174, R0 ;  /* 0x00000000ae007221 */ /* 0x000fe20000010000 */
[----:B------:R-:W-:Y:S02]  /*8a90*/  F2FP.BF16.PACK_AB R101, R166, R167 ;  /* 0x000000a7a665723e */ /* 0x000fe400000010ff */
[----:B-1----:R-:W-:Y:S01]  /*8aa0*/  F2FP.BF16.PACK_AB R104, R175, R176 ;  /* 0x000000b0af68723e */ /* 0x002fe200000010ff */
[----:B------:R-:W-:Y:S01]  /*8ab0*/  MUFU.EX2 R149, R45 ;  /* 0x0000002d00957308 */ /* 0x000fe20000000800 */
[----:B------:R-:W-:Y:S01]  /*8ac0*/  LOP3.LUT R106, R106, R101, RZ, 0xc0, !PT ;  /* 0x000000656a6a7212 */ /* 0x000fe200078ec0ff */
[-C--:B------:R-:W-:Y:S01]  /*8ad0*/  HMMA.16816.F32.BF16 R4, R108, R112.reuse, R4 ;  /* 0x000000706c04723c */ /* 0x080fe20000041804 */
[----:B----4-:R-:W-:Y:S01]  /*8ae0*/  F2FP.BF16.PACK_AB R102, R133, R134 ;  /* 0x000000868566723e */ /* 0x010fe200000010ff */
[----:B------:R-:W-:Y:S01]  /*8af0*/  FADD.FTZ R0, R173, R0 ;  /* 0x00000000ad007221 */ /* 0x000fe20000010000 */
[----:B------:R-:W-:Y:S02]  /*8b00*/  IADD3 R101, R172, 0x1, RZ ;  /* 0x00000001ac657810 */ /* 0x000fe40007ffe0ff */
[----:B------:R-:W-:Y:S01]  /*8b10*/  LOP3.LUT R104, R103, R104, RZ, 0xc0, !PT ;  /* 0x0000006867687212 */ /* 0x000fe200078ec0ff */
[----:B------:R-:W-:Y:S01]  /*8b20*/  FADD.FTZ R0, R134, R0 ;  /* 0x0000000086007221 */ /* 0x000fe20000010000 */
[----:B------:R-:W-:Y:S01]  /*8b30*/  LOP3.LUT R107, R107, R102, RZ, 0xc0, !PT ;  /* 0x000000666b6b7212 */ /* 0x000fe200078ec0ff */
[----:B------:R1:W-:Y:S01]  /*8b40*/  MUFU.EX2 R160, R38 ;  /* 0x0000002600a07308 */ /* 0x0003e20000000800 */
[----:B------:R-:W-:Y:S03]  /*8b50*/  LOP3.LUT R101, R203, UR19, R101, 0x96, !PT ;  /* 0x00000013cb657c12 */ /* 0x000fe6000f8e9665 */
[----:B------:R-:W-:Y:S02]  /*8b60*/  FADD.FTZ R0, R133, R0 ;  /* 0x0000000085007221 */ /* 0x000fe40000010000 */
[C---:B------:R-:W-:Y:S01]  /*8b70*/  HMMA.16816.F32.BF16 R8, R104.reuse, R112, R8 ;  /* 0x000000706808723c */ /* 0x040fe20000041808 */
[----:B--2---:R-:W-:Y:S03]  /*8b80*/  IMAD.WIDE.U32 R120, R101, -0x326172a9, RZ ;  /* 0xcd9e8d5765787825 */ /* 0x004fe600078e00ff */
[----:B------:R2:W-:Y:S01]  /*8b90*/  MUFU.EX2 R132, R36 ;  /* 0x0000002400847308 */ /* 0x0005e20000000800 */
[----:B------:R-:W-:Y:S01]  /*8ba0*/  FFMA.FTZ R101, R39, c[0x0][0x23c], -R153 ;  /* 0x00008f0027657a23 */ /* 0x000fe20000010899 */
[----:B---3--:R-:W-:Y:S01]  /*8bb0*/  LOP3.LUT R37, R169, UR11, R120, 0x96, !PT ;  /* 0x0000000ba9257c12 */ /* 0x008fe2000f8e9678 */
[----:B------:R-:W-:Y:S01]  /*8bc0*/  FADD.FTZ R0, R156, R0 ;  /* 0x000000009c007221 */ /* 0x000fe20000010000 */
[-C--:B------:R-:W-:Y:S01]  /*8bd0*/  HMMA.16816.F32.BF16 R12, R104, R114.reuse, R12 ;  /* 0x00000072680c723c */ /* 0x080fe2000004180c */
[C---:B------:R-:W-:Y:S03]  /*8be0*/  LOP3.LUT R102, R121.reuse, UR13, R220, 0x96, !PT ;  /* 0x0000000d79667c12 */ /* 0x040fe6000f8e96dc */
[----:B------:R-:W-:Y:S02]  /*8bf0*/  LOP3.LUT R121, R121, UR13, R218, 0x96, !PT ;  /* 0x0000000d79797c12 */ /* 0x000fe4000f8e96da */
[----:B------:R3:W4:Y:S01]  /*8c00*/  MUFU.EX2 R159, R101 ;  /* 0x00000065009f7308 */ /* 0x0007220000000800 */
[----:B------:R-:W-:Y:S01]  /*8c10*/  IMAD.WIDE.U32 R102, R102, -0x2daee0ad, RZ ;  /* 0xd2511f5366667825 */ /* 0x000fe200078e00ff */
[C---:B------:R-:W-:Y:S01]  /*8c20*/  HMMA.16816.F32.BF16 R16, R108.reuse, R114, R16 ;  /* 0x000000726c10723c */ /* 0x040fe20000041810 */
[----:B------:R-:W4:Y:S03]  /*8c30*/  LDSM.16.MT88.4 R112, [R186+0x6800] ;  /* 0x00680000ba70783b */ /* 0x000f260000004200 */
[----:B-1----:R-:W-:Y:S01]  /*8c40*/  IMAD.WIDE.U32 R38, R37, -0x2daee0ad, RZ ;  /* 0xd2511f5325267825 */ /* 0x002fe200078e00ff */
[----:B------:R-:W-:Y:S03]  /*8c50*/  LOP3.LUT R120, R171, UR11, R120, 0x96, !PT ;  /* 0x0000000bab787c12 */ /* 0x000fe6000f8e9678 */
[-C--:B-----5:R-:W-:Y:S01]  /*8c60*/  HMMA.16816.F32.BF16 R32, R108, R116.reuse, R32 ;  /* 0x000000746c20723c */ /* 0x0a0fe20000041820 */
[----:B------:R-:W-:Y:S01]  /*8c70*/  LOP3.LUT R102, R39, UR8, R102, 0x96, !PT ;  /* 0x0000000827667c12 */ /* 0x000fe2000f8e9666 */
[----:B------:R-:W-:Y:S02]  /*8c80*/  MUFU.EX2 R148, R46 ;  /* 0x0000002e00947308 */ /* 0x000fe40000000800 */
[----:B--2---:R-:W-:Y:S01]  /*8c90*/  LOP3.LUT R36, R103, UR10, R204, 0x96, !PT ;  /* 0x0000000a67247c12 */ /* 0x004fe2000f8e96cc */
[----:B------:R-:W-:Y:S03]  /*8ca0*/  IMAD.WIDE.U32 R122, R121, -0x2daee0ad, RZ ;  /* 0xd2511f53797a7825 */ /* 0x000fe600078e00ff */
[C---:B------:R-:W-:Y:S01]  /*8cb0*/  HMMA.16816.F32.BF16 R68, R104.reuse, R116, R68 ;  /* 0x000000746844723c */ /* 0x040fe20000041844 */
[----:B------:R-:W-:Y:S03]  /*8cc0*/  IMAD.WIDE.U32 R120, R120, -0x2daee0ad, RZ ;  /* 0xd2511f5378787825 */ /* 0x000fe600078e00ff */
[----:B------:R-:W-:Y:S01]  /*8cd0*/  LOP3.LUT R39, R123, UR10, R206, 0x96, !PT ;  /* 0x0000000a7b277c12 */ /* 0x000fe2000f8e96ce */
[----:B------:R-:W-:Y:S01]  /*8ce0*/  IMAD.WIDE.U32 R126, R102, -0x326172a9, RZ ;  /* 0xcd9e8d57667e7825 */ /* 0x000fe200078e00ff */
[----:B---3--:R-:W-:Y:S01]  /*8cf0*/  LOP3.LUT R101, R121, UR8, R122, 0x96, !PT ;  /* 0x0000000879657c12 */ /* 0x008fe2000f8e967a */
[----:B------:R-:W-:Y:S01]  /*8d00*/  MUFU.EX2 R142, R52 ;  /* 0x00000034008e7308 */ /* 0x000fe20000000800 */
[-C--:B------:R-:W-:Y:S01]  /*8d10*/  HMMA.16816.F32.BF16 R72, R104, R118.reuse, R72 ;  /* 0x000000766848723c */ /* 0x080fe20000041848 */
[----:B------:R-:W-:Y:S04]  /*8d20*/  IMAD.WIDE.U32 R36, R36, -0x326172a9, RZ ;  /* 0xcd9e8d5724247825 */ /* 0x000fe800078e00ff */
[----:B------:R-:W-:Y:S01]  /*8d30*/  IMAD.WIDE.U32 R102, R39, -0x326172a9, RZ ;  /* 0xcd9e8d5727667825 */ /* 0x000fe200078e00ff */
[----:B------:R-:W-:Y:S02]  /*8d40*/  LOP3.LUT R40, R127, UR7, R36, 0x96, !PT ;  /* 0x000000077f287c12 */ /* 0x000fe4000f8e9624 */
[C---:B------:R-:W-:Y:S01]  /*8d50*/  HMMA.16816.F32.BF16 R20, R108.reuse, R118, R20 ;  /* 0x000000766c14723c */ /* 0x040fe20000041814 */
[----:B------:R-:W-:Y:S01]  /*8d60*/  LOP3.LUT R37, R37, UR9, R168, 0x96, !PT ;  /* 0x0000000925257c12 */ /* 0x000fe2000f8e96a8 */
[----:B------:R1:W-:Y:S02]  /*8d70*/  MUFU.EX2 R150, R44 ;  /* 0x0000002c00967308 */ /* 0x0003e40000000800 */
[----:B------:R-:W-:Y:S01]  /*8d80*/  IMAD.WIDE.U32 R128, R101, -0x326172a9, RZ ;  /* 0xcd9e8d5765807825 */ /* 0x000fe200078e00ff */
[----:B------:R-:W-:Y:S03]  /*8d90*/  LOP3.LUT R39, R103, UR9, R170, 0x96, !PT ;  /* 0x0000000967277c12 */ /* 0x000fe6000f8e96aa */
[----:B------:R-:W-:Y:S01]  /*8da0*/  IMAD.WIDE.U32 R36, R37, -0x2daee0ad, RZ ;  /* 0xd2511f5325247825 */ /* 0x000fe200078e00ff */
[-C--:B----4-:R-:W-:Y:S03]  /*8db0*/  HMMA.16816.F32.BF16 R76, R108, R112.reuse, R76 ;  /* 0x000000706c4c723c */ /* 0x090fe6000004184c */
[----:B------:R-:W-:Y:S01]  /*8dc0*/  IMAD.WIDE.U32 R124, R40, -0x2daee0ad, RZ ;  /* 0xd2511f53287c7825 */ /* 0x000fe200078e00ff */
[----:B------:R-:W-:Y:S01]  /*8dd0*/  LOP3.LUT R101, R129, UR7, R102, 0x96, !PT ;  /* 0x0000000781657c12 */ /* 0x000fe2000f8e9666 */
[----:B------:R-:W-:Y:S01]  /*8de0*/  MUFU.EX2 R140, R56 ;  /* 0x00000038008c7308 */ /* 0x000fe20000000800 */
[----:B------:R-:W-:Y:S01]  /*8df0*/  LOP3.LUT R41, R37, UR6, R38, 0x96, !PT ;  /* 0x0000000625297c12 */ /* 0x000fe2000f8e9626 */
[----:B------:R-:W-:Y:S01]  /*8e00*/  IMAD.WIDE.U32 R38, R39, -0x2daee0ad, RZ ;  /* 0xd2511f5327267825 */ /* 0x000fe200078e00ff */
[C---:B------:R-:W-:Y:S01]  /*8e10*/  HMMA.16816.F32.BF16 R80, R104.reuse, R112, R80 ;  /* 0x000000706850723c */ /* 0x040fe20000041850 */
[----:B------:R-:W-:Y:S03]  /*8e20*/  LOP3.LUT R36, R125, UR4, R36, 0x96, !PT ;  /* 0x000000047d247c12 */ /* 0x000fe6000f8e9624 */
[----:B------:R-:W-:Y:S01]  /*8e30*/  IMAD.WIDE.U32 R130, R101, -0x2daee0ad, RZ ;  /* 0xd2511f5365827825 */ /* 0x000fe200078e00ff */
[----:B------:R-:W-:Y:S02]  /*8e40*/  LOP3.LUT R120, R39, UR6, R120, 0x96, !PT ;  /* 0x0000000627787c12 */ /* 0x000fe4000f8e9678 */
[----:B------:R-:W-:Y:S01]  /*8e50*/  MUFU.EX2 R141, R54 ;  /* 0x00000036008d7308 */ /* 0x000fe20000000800 */
[-C--:B------:R-:W-:Y:S01]  /*8e60*/  HMMA.16816.F32.BF16 R24, R104, R114.reuse, R24 ;  /* 0x000000726818723c */ /* 0x080fe20000041818 */
[----:B------:R-:W-:Y:S03]  /*8e70*/  FFMA.FTZ R101, R43, c[0x0][0x23c], -R155 ;  /* 0x00008f002b657a23 */ /* 0x000fe6000001089b */
[----:B------:R-:W-:Y:S01]  /*8e80*/  LOP3.LUT R40, R131, UR4, R38, 0x96, !PT ;  /* 0x0000000483287c12 */ /* 0x000fe2000f8e9626 */
[----:B------:R-:W-:Y:S02]  /*8e90*/  IMAD.WIDE.U32 R42, R36, -0x326172a9, RZ ;  /* 0xcd9e8d57242a7825 */ /* 0x000fe400078e00ff */
[----:B------:R-:W2:Y:S01]  /*8ea0*/  LDSM.16.MT88.4 R36, [R187+0x6800] ;  /* 0x00680000bb24783b */ /* 0x000ea20000004200 */
[C---:B------:R-:W-:Y:S01]  /*8eb0*/  HMMA.16816.F32.BF16 R84, R108.reuse, R114, R84 ;  /* 0x000000726c54723c */ /* 0x040fe20000041854 */
[----:B------:R3:W4:Y:S03]  /*8ec0*/  MUFU.EX2 R151, R101 ;  /* 0x0000006500977308 */ /* 0x0007260000000800 */
[----:B------:R-:W-:Y:S01]  /*8ed0*/  IMAD.WIDE.U32 R122, R41, -0x326172a9, RZ ;  /* 0xcd9e8d57297a7825 */ /* 0x000fe200078e00ff */
[----:B------:R-:W-:Y:S02]  /*8ee0*/  LOP3.LUT R116, R42, 0xffff, RZ, 0xc0, !PT ;  /* 0x0000ffff2a747812 */ /* 0x000fe400078ec0ff */
[--C-:B------:R-:W-:Y:S01]  /*8ef0*/  SHF.R.U32.HI R117, RZ, 0x10, R42.reuse ;  /* 0x00000010ff757819 */ /* 0x100fe2000001162a */
[----:B------:R-:W-:Y:S01]  /*8f00*/  IMAD.WIDE.U32 R40, R40, -0x326172a9, RZ ;  /* 0xcd9e8d5728287825 */ /* 0x000fe200078e00ff */
[----:B------:R-:W-:Y:S02]  /*8f10*/  LOP3.LUT R119, R42, 0xff, RZ, 0xc0, !PT ;  /* 0x000000ff2a777812 */ /* 0x000fe400078ec0ff */
[----:B------:R-:W-:Y:S01]  /*8f20*/  MUFU.EX2 R152, R152 ;  /* 0x0000009800987308 */ /* 0x000fe20000000800 */
[----:B------:R-:W-:Y:S01]  /*8f30*/  IMAD.WIDE.U32 R120, R120, -0x326172a9, RZ ;  /* 0xcd9e8d5778787825 */ /* 0x000fe200078e00ff */
[----:B------:R-:W-:Y:S02]  /*8f40*/  SHF.R.U32.HI R118, RZ, 0x18, R42 ;  /* 0x00000018ff767819 */ /* 0x000fe4000001162a */
[----:B------:R-:W-:Y:S01]  /*8f50*/  LOP3.LUT R42, R43, UR15, R122, 0x96, !PT ;  /* 0x0000000f2b2a7c12 */ /* 0x000fe2000f8e967a */
[----:B------:R-:W-:Y:S01]  /*8f60*/  FFMA.FTZ R115, R67, c[0x0][0x23c], -R153 ;  /* 0x00008f0043737a23 */ /* 0x000fe20000010899 */
[----:B-1----:R-:W-:Y:S01]  /*8f70*/  SHF.R.U32.HI R44, RZ, 0x8, R116 ;  /* 0x00000008ff2c7819 */ /* 0x002fe20000011674 */
[----:B------:R-:W-:Y:S01]  /*8f80*/  FFMA.FTZ R155, R63, c[0x0][0x23c], -R155 ;  /* 0x00008f003f9b7a23 */ /* 0x000fe2000001089b */
[----:B------:R-:W-:Y:S02]  /*8f90*/  SHF.R.U32.HI R43, RZ, 0x10, R40 ;  /* 0x00000010ff2b7819 */ /* 0x000fe40000011628 */
[----:B------:R-:W-:Y:S01]  /*8fa0*/  PRMT R119, R119, 0x5410, R44 ;  /* 0x0000541077777816 */ /* 0x000fe2000000002c */
[----:B------:R-:W-:Y:S01]  /*8fb0*/  MUFU.EX2 R143, R115 ;  /* 0x00000073008f7308 */ /* 0x000fe20000000800 */
[----:B------:R-:W-:Y:S02]  /*8fc0*/  SHF.R.U32.HI R44, RZ, 0x10, R42 ;  /* 0x00000010ff2c7819 */ /* 0x000fe4000001162a */
[C---:B---3--:R-:W-:Y:S02]  /*8fd0*/  LOP3.LUT R101, R40.reuse, 0xffff, RZ, 0xc0, !PT ;  /* 0x0000ffff28657812 */ /* 0x048fe400078ec0ff */
[----:B------:R-:W-:Y:S02]  /*8fe0*/  LOP3.LUT R103, R40, 0xff, RZ, 0xc0, !PT ;  /* 0x000000ff28677812 */ /* 0x000fe400078ec0ff */
[----:B------:R-:W-:Y:S02]  /*8ff0*/  SHF.R.U32.HI R102, RZ, 0x18, R40 ;  /* 0x00000018ff667819 */ /* 0x000fe40000011628 */
[----:B------:R-:W-:Y:S01]  /*9000*/  LOP3.LUT R40, R41, UR15, R120, 0x96, !PT ;  /* 0x0000000f29287c12 */ /* 0x000fe2000f8e9678 */
[----:B------:R-:W-:Y:S01]  /*9010*/  MUFU.EX2 R60, R60 ;  /* 0x0000003c003c7308 */ /* 0x000fe20000000800 */
[----:B------:R-:W-:Y:S02]  /*9020*/  LOP3.LUT R41, R117, 0xff, RZ, 0xc0, !PT ;  /* 0x000000ff75297812 */ /* 0x000fe400078ec0ff */
[----:B------:R-:W-:Y:S02]  /*9030*/  SHF.R.U32.HI R101, RZ, 0x8, R101 ;  /* 0x00000008ff657819 */ /* 0x000fe40000011665 */
[----:B------:R-:W-:Y:S01]  /*9040*/  LOP3.LUT R43, R43, 0xff, RZ, 0xc0, !PT ;  /* 0x000000ff2b2b7812 */ /* 0x000fe200078ec0ff */
[-C--:B--2---:R-:W-:Y:S01]  /*9050*/  HMMA.16816.F32.BF16 R28, R108, R36.reuse, R28 ;  /* 0x000000246c1c723c */ /* 0x084fe2000004181c */
[----:B------:R-:W-:Y:S02]  /*9060*/  PRMT R118, R41, 0x5410, R118 ;  /* 0x0000541029767816 */ /* 0x000fe40000000076 */
[----:B------:R-:W-:Y:S01]  /*9070*/  PRMT R116, R103, 0x5410, R101 ;  /* 0x0000541067747816 */ /* 0x000fe20000000065 */
[----:B------:R-:W-:Y:S01]  /*9080*/  MUFU.EX2 R154, R154 ;  /* 0x0000009a009a7308 */ /* 0x000fe20000000800 */
[----:B------:R-:W-:Y:S02]  /*9090*/  PRMT R117, R43, 0x5410, R102 ;  /* 0x000054102b757816 */ /* 0x000fe40000000066 */
[----:B------:R-:W-:Y:S01]  /*90a0*/  SHF.R.U32.HI R103, RZ, 0x18, R42 ;  /* 0x00000018ff677819 */ /* 0x000fe2000001162a */
[C---:B------:R-:W-:Y:S01]  /*90b0*/  HMMA.16816.F32.BF16 R88, R104.reuse, R36, R88 ;  /* 0x000000246858723c */ /* 0x040fe20000041858 */
[C---:B------:R-:W-:Y:S03]  /*90c0*/  LOP3.LUT R41, R40.reuse, 0xffff, RZ, 0xc0, !PT ;  /* 0x0000ffff28297812 */ /* 0x040fe600078ec0ff */
[----:B------:R-:W-:Y:S02]  /*90d0*/  LOP3.LUT R102, R40, 0xff, RZ, 0xc0, !PT ;  /* 0x000000ff28667812 */ /* 0x000fe400078ec0ff */
[--C-:B------:R-:W-:Y:S01]  /*90e0*/  SHF.R.U32.HI R101, RZ, 0x18, R40.reuse ;  /* 0x00000018ff657819 */ /* 0x100fe20000011628 */
[--C-:B------:R-:W-:Y:S01]  /*90f0*/  HSET2.LE.AND R37, R118, R201.reuse, PT ;  /* 0x000000c976257233 */ /* 0x100fe20003803000 */
[-C--:B------:R-:W-:Y:S01]  /*9100*/  HMMA.16816.F32.BF16 R92, R104, R38.reuse, R92 ;  /* 0x00000026685c723c */ /* 0x080fe2000004185c */
[C---:B------:R-:W-:Y:S01]  /*9110*/  LOP3.LUT R43, R42.reuse, 0xffff, RZ, 0xc0, !PT ;  /* 0x0000ffff2a2b7812 */ /* 0x040fe200078ec0ff */
[----:B------:R-:W-:Y:S01]  /*9120*/  LDSM.16.MT88.4 R104, [R186+0x7000] ;  /* 0x00700000ba68783b */ /* 0x000fe20000004200 */
[----:B------:R-:W-:Y:S01]  /*9130*/  MUFU.EX2 R62, R62 ;  /* 0x0000003e003e7308 */ /* 0x000fe20000000800 */
[----:B------:R-:W-:Y:S01]  /*9140*/  LOP3.LUT R112, R42, 0xff, RZ, 0xc0, !PT ;  /* 0x000000ff2a707812 */ /* 0x000fe200078ec0ff */
[--C-:B------:R-:W-:Y:S01]  /*9150*/  HSET2.LE.AND R36, R119, R201.reuse, PT ;  /* 0x000000c977247233 */ /* 0x100fe20003803000 */
[----:B------:R-:W-:Y:S02]  /*9160*/  SHF.R.U32.HI R42, RZ, 0x10, R40 ;  /* 0x00000010ff2a7819 */ /* 0x000fe40000011628 */
[----:B------:R-:W-:Y:S01]  /*9170*/  HMMA.16816.F32.BF16 R48, R108, R38, R48 ;  /* 0x000000266c30723c */ /* 0x000fe20000041830 */
[----:B------:R-:W-:Y:S02]  /*9180*/  LOP3.LUT R40, R44, 0xff, RZ, 0xc0, !PT ;  /* 0x000000ff2c287812 */ /* 0x000fe400078ec0ff */
[----:B------:R-:W1:Y:S01]  /*9190*/  LDSM.16.MT88.4 R44, [R185+0x7000] ;  /* 0x00700000b92c783b */ /* 0x000e620000004200 */
[----:B------:R-:W-:Y:S01]  /*91a0*/  SHF.R.U32.HI R43, RZ, 0x8, R43 ;  /* 0x00000008ff2b7819 */ /* 0x000fe2000001162b */
[----:B------:R-:W-:Y:S01]  /*91b0*/  MUFU.EX2 R155, R155 ;  /* 0x0000009b009b7308 */ /* 0x000fe20000000800 */
[----:B------:R-:W-:Y:S01]  /*91c0*/  SHF.R.U32.HI R41, RZ, 0x8, R41 ;  /* 0x00000008ff297819 */ /* 0x000fe20000011629 */
[--C-:B------:R-:W-:Y:S01]  /*91d0*/  HSET2.LE.AND R38, R116, R201.reuse, PT ;  /* 0x000000c974267233 */ /* 0x100fe20003803000 */
[----:B------:R-:W-:Y:S04]  /*91e0*/  LOP3.LUT R42, R42, 0xff, RZ, 0xc0, !PT ;  /* 0x000000ff2a2a7812 */ /* 0x000fe800078ec0ff */
[----:B------:R-:W-:Y:S02]  /*91f0*/  PRMT R113, R112, 0x5410, R43 ;  /* 0x0000541070717816 */ /* 0x000fe4000000002b */
[----:B------:R-:W-:Y:S01]  /*9200*/  PRMT R112, R40, 0x5410, R103 ;  /* 0x0000541028707816 */ /* 0x000fe20000000067 */
[----:B------:R-:W-:Y:S01]  /*9210*/  FFMA.FTZ R103, R66, c[0x0][0x23c], -R153 ;  /* 0x00008f0042677a23 */ /* 0x000fe20000010899 */
[----:B------:R-:W-:Y:S01]  /*9220*/  PRMT R102, R102, 0x5410, R41 ;  /* 0x0000541066667816 */ /* 0x000fe20000000029 */
[--C-:B------:R-:W-:Y:S01]  /*9230*/  HSET2.LE.AND R40, R113, R201.reuse, PT ;  /* 0x000000c971287233 */ /* 0x100fe20003803000 */
[----:B------:R-:W-:Y:S01]  /*9240*/  F2FP.BF16.PACK_AB R43, R162, R163 ;  /* 0x000000a3a22b723e */ /* 0x000fe200000010ff */
[--C-:B------:R-:W-:Y:S01]  /*9250*/  HSET2.LE.AND R41, R112, R201.reuse, PT ;  /* 0x000000c970297233 */ /* 0x100fe20003803000 */
[----:B------:R-:W-:Y:S01]  /*9260*/  PRMT R114, R42, 0x5410, R101 ;  /* 0x000054102a727816 */ /* 0x000fe20000000065 */
[--C-:B------:R-:W-:Y:S01]  /*9270*/  HSET2.LE.AND R101, R102, R201.reuse, PT ;  /* 0x000000c966657233 */ /* 0x100fe20003803000 */
[----:B------:R-:W-:Y:S01]  /*9280*/  F2FP.BF16.PACK_AB R42, R164, R165 ;  /* 0x000000a5a42a723e */ /* 0x000fe200000010ff */
[----:B------:R-:W2:Y:S01]  /*9290*/  LDSM.16.MT88.4 R64, [R188+0x7000] ;  /* 0x00700000bc40783b */ /* 0x000ea20000004200 */
[----:B------:R-:W-:Y:S01]  /*92a0*/  LOP3.LUT R43, R37, R43, RZ, 0xc0, !PT ;  /* 0x0000002b252b7212 */ /* 0x000fe200078ec0ff */
[----:B------:R-:W3:Y:S01]  /*92b0*/  MUFU.EX2 R144, R103 ;  /* 0x0000006700907308 */ /* 0x000ee20000000800 */
[----:B------:R-:W-:Y:S01]  /*92c0*/  F2FP.BF16.PACK_AB R37, R159, R160 ;  /* 0x000000a09f25723e */ /* 0x000fe200000010ff */
[----:B------:R-:W-:Y:S01]  /*92d0*/  FFMA.FTZ R153, R55, c[0x0][0x23c], -R153 ;  /* 0x00008f0037997a23 */ /* 0x000fe20000010899 */
[----:B------:R-:W-:Y:S02]  /*92e0*/  LOP3.LUT R42, R36, R42, RZ, 0xc0, !PT ;  /* 0x0000002a242a7212 */ /* 0x000fe400078ec0ff */
[----:B------:R-:W-:Y:S02]  /*92f0*/  F2FP.BF16.PACK_AB R36, R161, R132 ;  /* 0x00000084a124723e */ /* 0x000fe400000010ff */
[----:B------:R-:W-:Y:S02]  /*9300*/  F2FP.BF16.PACK_AB R102, R157, R158 ;  /* 0x0000009e9d66723e */ /* 0x000fe400000010ff */
[----:B------:R-:W-:Y:S01]  /*9310*/  LOP3.LUT R41, R41, R37, RZ, 0xc0, !PT ;  /* 0x0000002529297212 */ /* 0x000fe200078ec0ff */
[--C-:B------:R-:W-:Y:S01]  /*9320*/  HSET2.LE.AND R37, R114, R201.reuse, PT ;  /* 0x000000c972257233 */ /* 0x100fe20003803000 */
[----:B------:R-:W-:Y:S01]  /*9330*/  LOP3.LUT R40, R40, R36, RZ, 0xc0, !PT ;  /* 0x0000002428287212 */ /* 0x000fe200078ec0ff */
[----:B------:R5:W-:Y:S01]  /*9340*/  MUFU.EX2 R103, R57 ;  /* 0x0000003900677308 */ /* 0x000be20000000800 */
[----:B------:R-:W-:Y:S02]  /*9350*/  LOP3.LUT R36, R101, R102, RZ, 0xc0, !PT ;  /* 0x0000006665247212 */ /* 0x000fe400078ec0ff */
[----:B----4-:R-:W-:Y:S02]  /*9360*/  F2FP.BF16.PACK_AB R101, R151, R156 ;  /* 0x0000009c9765723e */ /* 0x010fe400000010ff */
[----:B------:R-:W-:Y:S01]  /*9370*/  F2FP.BF16.PACK_AB R39, R149, R150 ;  /* 0x000000969527723e */ /* 0x000fe200000010ff */
[-C--:B-1----:R-:W-:Y:S01]  /*9380*/  HMMA.16816.F32.BF16 R4, R40, R44.reuse, R4 ;  /* 0x0000002c2804723c */ /* 0x082fe20000041804 */
[----:B------:R-:W-:Y:S01]  /*9390*/  LOP3.LUT R37, R37, R101, RZ, 0xc0, !PT ;  /* 0x0000006525257212 */ /* 0x000fe200078ec0ff */
[--C-:B------:R-:W-:Y:S01]  /*93a0*/  HSET2.LE.AND R101, R117, R201.reuse, PT ;  /* 0x000000c975657233 */ /* 0x100fe20003803000 */
[----:B------:R-:W-:Y:S01]  /*93b0*/  F2FP.BF16.PACK_AB R102, R147, R148 ;  /* 0x000000949366723e */ /* 0x000fe200000010ff */
[----:B------:R-:W-:Y:S01]  /*93c0*/  LDSM.16.MT88.4 R116, [R185+0x7800] ;  /* 0x00780000b974783b */ /* 0x000fe20000004200 */
[----:B------:R-:W-:Y:S01]  /*93d0*/  LOP3.LUT R38, R38, R39, RZ, 0xc0, !PT ;  /* 0x0000002726267212 */ /* 0x000fe200078ec0ff */
[----:B------:R-:W1:Y:S01]  /*93e0*/  MUFU.EX2 R153, R153 ;  /* 0x0000009900997308 */ /* 0x000e620000000800 */
[----:B------:R-:W-:Y:S02]  /*93f0*/  LOP3.LUT R39, R101, R102, RZ, 0xc0, !PT ;  /* 0x0000006665277212 */ /* 0x000fe400078ec0ff */
[----:B------:R-:W-:Y:S03]  /*9400*/  LOP3.LUT R52, R123, UR5, R126, 0x96, !PT ;  /* 0x000000057b347c12 */ /* 0x000fe6000f8e967e */
[----:B------:R-:W-:Y:S02]  /*9410*/  LOP3.LUT R54, R121, UR5, R128, 0x96, !PT ;  /* 0x0000000579367c12 */ /* 0x000fe4000f8e9680 */
[C---:B------:R-:W-:Y:S01]  /*9420*/  HMMA.16816.F32.BF16 R8, R36.reuse, R44, R8 ;  /* 0x0000002c2408723c */ /* 0x040fe20000041808 */
[----:B------:R-:W-:Y:S01]  /*9430*/  IMAD.WIDE.U32 R52, R52, -0x2daee0ad, RZ ;  /* 0xd2511f5334347825 */ /* 0x000fe200078e00ff */
[----:B------:R4:W-:Y:S03]  /*9440*/  MUFU.EX2 R102, R58 ;  /* 0x0000003a00667308 */ /* 0x0009e60000000800 */
[----:B------:R-:W-:Y:S01]  /*9450*/  IMAD.WIDE.U32 R54, R54, -0x2daee0ad, RZ ;  /* 0xd2511f5336367825 */ /* 0x000fe200078e00ff */
[----:B------:R-:W-:Y:S02]  /*9460*/  LOP3.LUT R56, R53, UR14, R124, 0x96, !PT ;  /* 0x0000000e35387c12 */ /* 0x000fe4000f8e967c */
[-C--:B------:R-:W-:Y:S01]  /*9470*/  HMMA.16816.F32.BF16 R12, R36, R46.reuse, R12 ;  /* 0x0000002e240c723c */ /* 0x080fe2000004180c */
[----:B------:R-:W-:Y:S03]  /*9480*/  LDSM.16.MT88.4 R124, [R188+0x7800] ;  /* 0x00780000bc7c783b */ /* 0x000fe60000004200 */
[C---:B------:R-:W-:Y:S01]  /*9490*/  LOP3.LUT R53, R52.reuse, 0xffff, RZ, 0xc0, !PT ;  /* 0x0000ffff34357812 */ /* 0x040fe200078ec0ff */
[----:B------:R1:W1:Y:S01]  /*94a0*/  MUFU.EX2 R101, R59 ;  /* 0x0000003b00657308 */ /* 0x0002620000000800 */
[--C-:B-----5:R-:W-:Y:S02]  /*94b0*/  SHF.R.U32.HI R57, RZ, 0x10, R52.reuse ;  /* 0x00000010ff397819 */ /* 0x120fe40000011634 */
[C---:B------:R-:W-:Y:S01]  /*94c0*/  HMMA.16816.F32.BF16 R16, R40.reuse, R46, R16 ;  /* 0x0000002e2810723c */ /* 0x040fe20000041810 */
[----:B------:R-:W5:Y:S07]  /*94d0*/  LDSM.16.MT88.4 R44, [R187+0x7000] ;  /* 0x00700000bb2c783b */ /* 0x000f6e0000004200 */
[-C--:B--2---:R-:W-:Y:S01]  /*94e0*/  HMMA.16816.F32.BF16 R32, R40, R64.reuse, R32 ;  /* 0x000000402820723c */ /* 0x084fe20000041820 */
[----:B----4-:R-:W-:Y:S07]  /*94f0*/  SHF.R.U32.HI R58, RZ, 0x18, R52 ;  /* 0x00000018ff3a7819 */ /* 0x010fee0000011634 */
[C---:B------:R-:W-:Y:S01]  /*9500*/  HMMA.16816.F32.BF16 R68, R36.reuse, R64, R68 ;  /* 0x000000402444723c */ /* 0x040fe20000041844 */
[----:B-1----:R-:W-:Y:S06]  /*9510*/  SHF.R.U32.HI R59, RZ, 0x18, R54 ;  /* 0x00000018ff3b7819 */ /* 0x002fec0000011636 */
[----:B------:R-:W-:Y:S01]  /*9520*/  LOP3.LUT R64, R52, 0xff, RZ, 0xc0, !PT ;  /* 0x000000ff34407812 */ /* 0x000fe200078ec0ff */
[-C--:B------:R-:W-:Y:S01]  /*9530*/  HMMA.16816.F32.BF16 R72, R36, R66.reuse, R72 ;  /* 0x000000422448723c */ /* 0x080fe20000041848 */
[----:B------:R-:W-:Y:S03]  /*9540*/  LOP3.LUT R52, R55, UR14, R130, 0x96, !PT ;  /* 0x0000000e37347c12 */ /* 0x000fe6000f8e9682 */
[----:B------:R-:W-:Y:S02]  /*9550*/  LOP3.LUT R65, R54, 0xffff, RZ, 0xc0, !PT ;  /* 0x0000ffff36417812 */ /* 0x000fe400078ec0ff */
[----:B------:R-:W-:Y:S02]  /*9560*/  SHF.R.U32.HI R55, RZ, 0x8, R53 ;  /* 0x00000008ff377819 */ /* 0x000fe40000011635 */
[C---:B------:R-:W-:Y:S01]  /*9570*/  HMMA.16816.F32.BF16 R20, R40.reuse, R66, R20 ;  /* 0x000000422814723c */ /* 0x040fe20000041814 */
[----:B------:R-:W-:Y:S03]  /*9580*/  LOP3.LUT R53, R57, 0xff, RZ, 0xc0, !PT ;  /* 0x000000ff39357812 */ /* 0x000fe600078ec0ff */
[----:B------:R-:W-:Y:S02]  /*9590*/  PRMT R64, R64, 0x5410, R55 ;  /* 0x0000541040407816 */ /* 0x000fe40000000037 */
[----:B------:R-:W-:Y:S02]  /*95a0*/  LOP3.LUT R55, R56, 0xff, RZ, 0xc0, !PT ;  /* 0x000000ff38377812 */ /* 0x000fe400078ec0ff */
[-C--:B------:R-:W-:Y:S01]  /*95b0*/  HMMA.16816.F32.BF16 R76, R40, R104.reuse, R76 ;  /* 0x00000068284c723c */ /* 0x080fe2000004184c */
[--C-:B------:R-:W-:Y:S03]  /*95c0*/  HSET2.LE.AND R138, R64, R201.reuse, PT ;  /* 0x000000c9408a7233 */ /* 0x100fe60003803000 */
[----:B------:R-:W-:Y:S02]  /*95d0*/  SHF.R.U32.HI R66, RZ, 0x10, R54 ;  /* 0x00000010ff427819 */ /* 0x000fe40000011636 */
[----:B------:R-:W-:Y:S02]  /*95e0*/  LOP3.LUT R67, R54, 0xff, RZ, 0xc0, !PT ;  /* 0x000000ff36437812 */ /* 0x000fe400078ec0ff */
[C---:B------:R-:W-:Y:S01]  /*95f0*/  HMMA.16816.F32.BF16 R80, R36.reuse, R104, R80 ;  /* 0x000000682450723c */ /* 0x040fe20000041850 */
[----:B------:R-:W-:Y:S03]  /*9600*/  SHF.R.U32.HI R54, RZ, 0x10, R56 ;  /* 0x00000010ff367819 */ /* 0x000fe60000011638 */
[----:B------:R-:W-:Y:S02]  /*9610*/  PRMT R139, R53, 0x5410, R58 ;  /* 0x00005410358b7816 */ /* 0x000fe4000000003a */
[----:B------:R-:W-:Y:S02]  /*9620*/  LOP3.LUT R54, R54, 0xff, RZ, 0xc0, !PT ;  /* 0x000000ff36367812 */ /* 0x000fe400078ec0ff */
[-C--:B------:R-:W-:Y:S01]  /*9630*/  HMMA.16816.F32.BF16 R24, R36, R106.reuse, R24 ;  /* 0x0000006a2418723c */ /* 0x080fe20000041818 */
[----:B------:R-:W-:Y:S03]  /*9640*/  LOP3.LUT R53, R56, 0xffff, RZ, 0xc0, !PT ;  /* 0x0000ffff38357812 */ /* 0x000fe600078ec0ff */
[----:B------:R-:W-:Y:S01]  /*9650*/  SHF.R.U32.HI R56, RZ, 0x18, R56 ;  /* 0x00000018ff387819 */ /* 0x000fe20000011638 */
[--C-:B------:R-:W-:Y:S01]  /*9660*/  HSET2.LE.AND R139, R139, R201.reuse, PT ;  /* 0x000000c98b8b7233 */ /* 0x100fe20003803000 */
[----:B------:R-:W-:Y:S02]  /*9670*/  SHF.R.U32.HI R53, RZ, 0x8, R53 ;  /* 0x00000008ff357819 */ /* 0x000fe40000011635 */
[C---:B------:R-:W-:Y:S01]  /*9680*/  HMMA.16816.F32.BF16 R84, R40.reuse, R106, R84 ;  /* 0x0000006a2854723c */ /* 0x040fe20000041854 */
[----:B------:R-:W-:Y:S03]  /*9690*/  PRMT R137, R54, 0x5410, R56 ;  /* 0x0000541036897816 */ /* 0x000fe60000000038 */
[----:B------:R-:W-:Y:S02]  /*96a0*/  PRMT R136, R55, 0x5410, R53 ;  /* 0x0000541037887816 */ /* 0x000fe40000000035 */
[----:B------:R-:W-:Y:S01]  /*96b0*/  LOP3.LUT R54, R52, 0xff, RZ, 0xc0, !PT ;  /* 0x000000ff34367812 */ /* 0x000fe200078ec0ff */
[--C-:B------:R-:W-:Y:S01]  /*96c0*/  HSET2.LE.AND R137, R137, R201.reuse, PT ;  /* 0x000000c989897233 */ /* 0x100fe20003803000 */
[-C--:B-----5:R-:W-:Y:S01]  /*96d0*/  HMMA.16816.F32.BF16 R28, R40, R44.reuse, R28 ;  /* 0x0000002c281c723c */ /* 0x0a0fe2000004181c */
[----:B------:R-:W-:Y:S03]  /*96e0*/  SHF.R.U32.HI R53, RZ, 0x18, R52 ;  /* 0x00000018ff357819 */ /* 0x000fe60000011634 */
[--C-:B------:R-:W-:Y:S01]  /*96f0*/  HSET2.LE.AND R136, R136, R201.reuse, PT ;  /* 0x000000c988887233 */ /* 0x100fe20003803000 */
[----:B------:R-:W-:Y:S02]  /*9700*/  SHF.R.U32.HI R58, RZ, 0x8, R65 ;  /* 0x00000008ff3a7819 */ /* 0x000fe40000011641 */
[----:B------:R-:W-:Y:S01]  /*9710*/  LOP3.LUT R57, R66, 0xff, RZ, 0xc0, !PT ;  /* 0x000000ff42397812 */ /* 0x000fe200078ec0ff */
[C---:B------:R-:W-:Y:S01]  /*9720*/  HMMA.16816.F32.BF16 R88, R36.reuse, R44, R88 ;  /* 0x0000002c2458723c */ /* 0x040fe20000041858 */
[----:B------:R-:W-:Y:S03]  /*9730*/  PRMT R58, R67, 0x5410, R58 ;  /* 0x00005410433a7816 */ /* 0x000fe6000000003a */
[----:B------:R-:W-:Y:S03]  /*9740*/  PRMT R57, R57, 0x5410, R59 ;  /* 0x0000541039397816 */ /* 0x000fe6000000003b */
[----:B------:R-:W-:Y:S01]  /*9750*/  LOP3.LUT R44, R52, 0xffff, RZ, 0xc0, !PT ;  /* 0x0000ffff342c7812 */ /* 0x000fe200078ec0ff */
[-C--:B------:R-:W-:Y:S01]  /*9760*/  HMMA.16816.F32.BF16 R92, R36, R46.reuse, R92 ;  /* 0x0000002e245c723c */ /* 0x080fe2000004185c */
[----:B------:R-:W-:Y:S03]  /*9770*/  SHF.R.U32.HI R45, RZ, 0x10, R52 ;  /* 0x00000010ff2d7819 */ /* 0x000fe60000011634 */
[----:B------:R-:W-:Y:S02]  /*9780*/  SHF.R.U32.HI R52, RZ, 0x8, R44 ;  /* 0x00000008ff347819 */ /* 0x000fe4000001162c */
[----:B------:R-:W-:Y:S02]  /*9790*/  LOP3.LUT R45, R45, 0xff, RZ, 0xc0, !PT ;  /* 0x000000ff2d2d7812 */ /* 0x000fe400078ec0ff */
[----:B------:R-:W-:Y:S01]  /*97a0*/  HMMA.16816.F32.BF16 R48, R40, R46, R48 ;  /* 0x0000002e2830723c */ /* 0x000fe20000041830 */
[----:B------:R-:W-:Y:S03]  /*97b0*/  PRMT R56, R54, 0x5410, R52 ;  /* 0x0000541036387816 */ /* 0x000fe60000000034 */
[----:B------:R-:W-:Y:S02]  /*97c0*/  F2FP.BF16.PACK_AB R44, R145, R146 ;  /* 0x00000092912c723e */ /* 0x000fe400000010ff */
[----:B---3--:R-:W-:Y:S01]  /*97d0*/  F2FP.BF16.PACK_AB R36, R143, R144 ;  /* 0x000000908f24723e */ /* 0x008fe200000010ff */
[--C-:B------:R-:W-:Y:S01]  /*97e0*/  HSET2.LE.AND R39, R56, R201.reuse, PT ;  /* 0x000000c938277233 */ /* 0x100fe20003803000 */
[----:B------:R-:W-:Y:S01]  /*97f0*/  F2FP.BF16.PACK_AB R37, R152, R142 ;  /* 0x0000008e9825723e */ /* 0x000fe200000010ff */
[--C-:B------:R-:W-:Y:S03]  /*9800*/  HSET2.LE.AND R41, R57, R201.reuse, PT ;  /* 0x000000c939297233 */ /* 0x100fe60003803000 */
[----:B------:R-:W-:Y:S02]  /*9810*/  F2FP.BF16.PACK_AB R38, R153, R141 ;  /* 0x0000008d9926723e */ /* 0x000fe400000010ff */
[----:B------:R-:W-:Y:S02]  /*9820*/  PRMT R45, R45, 0x5410, R53 ;  /* 0x000054102d2d7816 */ /* 0x000fe40000000035 */
[----:B------:R-:W-:Y:S01]  /*9830*/  LOP3.LUT R138, R138, R44, RZ, 0xc0, !PT ;  /* 0x0000002c8a8a7212 */ /* 0x000fe200078ec0ff */
[----:B------:R-:W1:Y:S01]  /*9840*/  LDSM.16.MT88.4 R52, [R186+0x7800] ;  /* 0x00780000ba34783b */ /* 0x000e620000004200 */
[----:B------:R-:W-:Y:S02]  /*9850*/  F2FP.BF16.PACK_AB R44, R103, R140 ;  /* 0x0000008c672c723e */ /* 0x000fe400000010ff */
[----:B------:R-:W-:Y:S02]  /*9860*/  LOP3.LUT R139, R139, R36, RZ, 0xc0, !PT ;  /* 0x000000248b8b7212 */ /* 0x000fe400078ec0ff */
[----:B------:R-:W-:Y:S01]  /*9870*/  LOP3.LUT R136, R136, R37, RZ, 0xc0, !PT ;  /* 0x0000002588887212 */ /* 0x000fe200078ec0ff */
[--C-:B------:R-:W-:Y:S01]  /*9880*/  HSET2.LE.AND R37, R45, R201.reuse, PT ;  /* 0x000000c92d257233 */ /* 0x100fe20003803000 */
[----:B------:R-:W-:Y:S02]  /*9890*/  LOP3.LUT R137, R137, R38, RZ, 0xc0, !PT ;  /* 0x0000002689897212 */ /* 0x000fe400078ec0ff */
[----:B------:R-:W-:Y:S01]  /*98a0*/  LOP3.LUT R36, R39, R44, RZ, 0xc0, !PT ;  /* 0x0000002c27247212 */ /* 0x000fe200078ec0ff */
[----:B------:R-:W-:Y:S01]  /*98b0*/  HSET2.LE.AND R39, R58, R201, PT ;  /* 0x000000c93a277233 */ /* 0x000fe20003803000 */
[----:B------:R-:W-:Y:S02]  /*98c0*/  F2FP.BF16.PACK_AB R38, R101, R102 ;  /* 0x000000666526723e */ /* 0x000fe400000010ff */
[----:B------:R-:W-:Y:S01]  /*98d0*/  F2FP.BF16.PACK_AB R40, R154, R60 ;  /* 0x0000003c9a28723e */ /* 0x000fe200000010ff */
[-C--:B------:R-:W-:Y:S01]  /*98e0*/  HMMA.16816.F32.BF16 R104, R136, R116.reuse, R4 ;  /* 0x000000748868723c */ /* 0x080fe20000041804 */
[----:B------:R-:W-:Y:S01]  /*98f0*/  F2FP.BF16.PACK_AB R42, R155, R62 ;  /* 0x0000003e9b2a723e */ /* 0x000fe200000010ff */
[----:B------:R-:W2:Y:S01]  /*9900*/  LDSM.16.MT88.4 R4, [R187+0x7800] ;  /* 0x00780000bb04783b */ /* 0x000ea20000004200 */
[----:B------:R-:W-:Y:S02]  /*9910*/  LOP3.LUT R37, R37, R38, RZ, 0xc0, !PT ;  /* 0x0000002625257212 */ /* 0x000fe400078ec0ff */
[----:B------:R-:W-:Y:S02]  /*9920*/  LOP3.LUT R38, R39, R40, RZ, 0xc0, !PT ;  /* 0x0000002827267212 */ /* 0x000fe400078ec0ff */
[----:B------:R-:W-:Y:S07]  /*9930*/  LOP3.LUT R39, R41, R42, RZ, 0xc0, !PT ;  /* 0x0000002a29277212 */ /* 0x000fee00078ec0ff */
        /* <DEDUP_REMOVED lines=45> */
[----:B------:R-:W-:Y:S02]  /*9c10*/  IMAD.MOV.U32 R102, RZ, RZ, R2 ;  /* 0x000000ffff667224 */ /* 0x000fe400078e0002 */
[----:B------:R-:W-:Y:S01]  /*9c20*/  FADD.FTZ R0, R101, R0 ;  /* 0x0000000065007221 */ /* 0x000fe20000010000 */
[-C--:B--2---:R-:W-:Y:S01]  /*9c30*/  HMMA.16816.F32.BF16 R132, R136, R4.reuse, R28 ;  /* 0x000000048884723c */ /* 0x084fe2000004181c */
[----:B------:R-:W-:Y:S03]  /*9c40*/  IMAD.MOV.U32 R98, RZ, RZ, R96 ;  /* 0x000000ffff627224 */ /* 0x000fe600078e0060 */
[----:B------:R-:W-:Y:S04]  /*9c50*/  IMAD.MOV.U32 R101, RZ, RZ, R3 ;  /* 0x000000ffff657224 */ /* 0x000fe800078e0003 */
[C---:B------:R-:W-:Y:S07]  /*9c60*/  HMMA.16816.F32.BF16 R88, R36.reuse, R4, R88 ;  /* 0x000000042458723c */ /* 0x040fee0000041858 */
        /* <DEDUP_REMOVED lines=13> */
[----:B------:R-:W-:Y:S01]  /*9d40*/  FADD.FTZ R4, R62, R0 ;  /* 0x000000003e047221 */ /* 0x000fe20000010000 */
[----:B------:R-:W-:Y:S01]  /*9d50*/  IADD3 R0, R200, -0x1, RZ ;  /* 0xffffffffc8007810 */ /* 0x000fe20007ffe0ff */
[----:B------:R-:W-:Y:S02]  /*9d60*/  FADD.FTZ R6, R146, R9 ;  /* 0x0000000992067221 */ /* 0x000fe40000010000 */
[----:B------:R-:W-:Y:S02]  /*9d70*/  FADD.FTZ R213, R143, R7 ;  /* 0x000000078fd57221 */ /* 0x000fe40000010000 */
[----:B------:R-:W-:Y:S02]  /*9d80*/  FADD.FTZ R212, R145, R6 ;  /* 0x0000000691d47221 */ /* 0x000fe40000010000 */
[----:B------:R-:W-:Y:S02]  /*9d90*/  FADD.FTZ R214, R154, R5 ;  /* 0x000000059ad67221 */ /* 0x000fe40000010000 */
[----:B------:R-:W-:Y:S02]  /*9da0*/  FADD.FTZ R215, R155, R4 ;  /* 0x000000049bd77221 */ /* 0x000fe40000010000 */
[----:B------:R-:W-:Y:S02]  /*9db0*/  IMAD.MOV.U32 R200, RZ, RZ, R0 ;  /* 0x000000ffffc87224 */ /* 0x000fe400078e0000 */
[----:B------:R-:W-:Y:S01]  /*9dc0*/  IMAD.MOV.U32 R0, RZ, RZ, R97 ;  /* 0x000000ffff007224 */ /* 0x000fe200078e0061 */
[----:B------:R-:W-:-:S05]  /*9dd0*/  @P1 BRA `(.L_x_1079) ;  /* 0xffffc7a000001947 */ /* 0x000fca000383ffff */
.L_x_1078:
[----:B------:R-:W1:Y:S01]  /*9de0*/  SHFL.BFLY PT, R5, R212, 0x2, 0x1f ;  /* 0x0c401f00d4057f89 */ /* 0x000e6200000e0000 */
[----:B------:R-:W-:Y:S01]  /*9df0*/  ISETP.NE.AND P0, PT, R248, -0x1, PT ;  /* 0xfffffffff800780c */ /* 0x000fe20003f05270 */
[----:B------:R-:W2:Y:S01]  /*9e00*/  LDC.U8 R44, c[0x0][0x329] ;  /* 0x0000ca40ff2c7b82 */ /* 0x000ea20000000000 */
[----:B------:R-:W-:Y:S01]  /*9e10*/  BSSY B0, `(.L_x_1082) ;  /* 0x000012c000007945 */ /* 0x000fe20003800000 */
[----:B------:R-:W3:Y:S04]  /*9e20*/  SHFL.BFLY PT, R0, R214, 0x2, 0x1f ;  /* 0x0c401f00d6007f89 */ /* 0x000ee800000e0000 */
[----:B------:R-:W4:Y:S04]  /*9e30*/  SHFL.BFLY PT, R6, R215, 0x2, 0x1f ;  /* 0x0c401f00d7067f89 */ /* 0x000f2800000e0000 */
[----:B------:R-:W5:Y:S04]  /*9e40*/  SHFL.BFLY PT, R4, R213, 0x2, 0x1f ;  /* 0x0c401f00d5047f89 */ /* 0x000f6800000e0000 */
[----:B------:R-:W2:Y:S01]  /*9e50*/  S2R R43, SR_TID.X ;  /* 0x00000000002b7919 */ /* 0x000ea20000002100 */
[----:B-1----:R-:W-:-:S02]  /*9e60*/  FADD.FTZ R5, R5, R212 ;  /* 0x000000d405057221 */ /* 0x002fc40000010000 */
[----:B---3--:R-:W-:-:S03]  /*9e70*/  FADD.FTZ R0, R0, R214 ;  /* 0x000000d600007221 */ /* 0x008fc60000010000 */
[----:B------:R-:W1:Y:S01]  /*9e80*/  SHFL.BFLY PT, R9, R5, 0x1, 0x1f ;  /* 0x0c201f0005097f89 */ /* 0x000e6200000e0000 */
[----:B----4-:R-:W-:-:S03]  /*9e90*/  FADD.FTZ R6, R6, R215 ;  /* 0x000000d706067221 */ /* 0x010fc60000010000 */
[----:B------:R-:W3:Y:S01]  /*9ea0*/  SHFL.BFLY PT, R8, R0, 0x1, 0x1f ;  /* 0x0c201f0000087f89 */ /* 0x000ee200000e0000 */
[----:B-----5:R-:W-:-:S03]  /*9eb0*/  FADD.FTZ R4, R4, R213 ;  /* 0x000000d504047221 */ /* 0x020fc60000010000 */
[----:B------:R-:W4:Y:S01]  /*9ec0*/  SHFL.BFLY PT, R10, R6, 0x1, 0x1f ;  /* 0x0c201f00060a7f89 */ /* 0x000f2200000e0000 */
[----:B--2---:R-:W-:-:S03]  /*9ed0*/  SHF.R.S32.HI R33, RZ, 0x1f, R43 ;  /* 0x0000001fff217819 */ /* 0x004fc6000001142b */
[----:B------:R-:W2:Y:S01]  /*9ee0*/  SHFL.BFLY PT, R7, R4, 0x1, 0x1f ;  /* 0x0c201f0004077f89 */ /* 0x000ea200000e0000 */
[CC--:B------:R-:W-:Y:S02]  /*9ef0*/  LEA.HI R11, R33.reuse, R43.reuse, RZ, 0x2 ;  /* 0x0000002b210b7211 */ /* 0x0c0fe400078f10ff */
[----:B------:R-:W-:Y:S02]  /*9f00*/  LEA.HI R33, R33, R43, RZ, 0x5 ;  /* 0x0000002b21217211 */ /* 0x000fe400078f28ff */
[----:B------:R-:W-:Y:S02]  /*9f10*/  SHF.R.S32.HI R20, RZ, 0x1f, R11 ;  /* 0x0000001fff147819 */ /* 0x000fe4000001140b */
[----:B------:R-:W-:Y:S01]  /*9f20*/  SHF.R.S32.HI R33, RZ, 0x5, R33 ;  /* 0x00000005ff217819 */ /* 0x000fe20000011421 */
[----:B-1----:R-:W-:Y:S01]  /*9f30*/  FADD.FTZ R39, R5, R9 ;  /* 0x0000000905277221 */ /* 0x002fe20000010000 */
[----:B------:R-:W-:Y:S01]  /*9f40*/  SHF.R.S32.HI R9, RZ, 0x2, R11 ;  /* 0x00000002ff097819 */ /* 0x000fe2000001140b */
[----:B---3--:R-:W-:-:S03]  /*9f50*/  FADD.FTZ R41, R0, R8 ;  /* 0x0000000800297221 */ /* 0x008fc60000010000 */
[----:B------:R-:W-:Y:S02]  /*9f60*/  FSETP.NE.FTZ.AND P6, PT, R39, RZ, PT ;  /* 0x000000ff2700720b */ /* 0x000fe40003fd5000 */
[----:B------:R-:W-:Y:S01]  /*9f70*/  MOV R8, 0x3f800000 ;  /* 0x3f80000000087802 */ /* 0x000fe20000000f00 */
[----:B----4-:R-:W-:Y:S01]  /*9f80*/  FADD.FTZ R42, R6, R10 ;  /* 0x0000000a062a7221 */ /* 0x010fe20000010000 */
[----:B------:R-:W-:Y:S02]  /*9f90*/  FSETP.NE.FTZ.AND P4, PT, R41, RZ, PT ;  /* 0x000000ff2900720b */ /* 0x000fe40003f95000 */
[----:B------:R-:W-:Y:S01]  /*9fa0*/  MOV R6, 0x3f800000 ;  /* 0x3f80000000067802 */ /* 0x000fe20000000f00 */
[----:B--2---:R-:W-:Y:S01]  /*9fb0*/  FADD.FTZ R40, R4, R7 ;  /* 0x0000000704287221 */ /* 0x004fe20000010000 */
[----:B------:R-:W-:Y:S01]  /*9fc0*/  FSETP.NE.FTZ.AND P3, PT, R42, RZ, PT ;  /* 0x000000ff2a00720b */ /* 0x000fe20003f75000 */
[----:B------:R-:W-:Y:S01]  /*9fd0*/  @P0 IMAD.WIDE.U32 R4, R248, c[0x0][0x1e8], RZ ;  /* 0x00007a00f8040a25 */ /* 0x000fe200078e00ff */
[----:B------:R-:W-:-:S02]  /*9fe0*/  MOV R7, 0x3f800000 ;  /* 0x3f80000000077802 */ /* 0x000fc40000000f00 */
[----:B------:R-:W-:Y:S01]  /*9ff0*/  FSETP.NE.FTZ.AND P5, PT, R40, RZ, PT ;  /* 0x000000ff2800720b */ /* 0x000fe20003fb5000 */
[----:B------:R-:W-:Y:S01]  /*a000*/  @P0 IMAD R61, R248, c[0x0][0x1ec], R5 ;  /* 0x00007b00f83d0a24 */ /* 0x000fe200078e0205 */
[----:B------:R-:W-:Y:S02]  /*a010*/  @P0 MOV R60, R4 ;  /* 0x00000004003c0202 */ /* 0x000fe40000000f00 */
[----:B------:R-:W-:Y:S01]  /*a020*/  MOV R4, 0x3f800000 ;  /* 0x3f80000000047802 */ /* 0x000fe20000000f00 */
[----:B------:R-:W1:Y:S01]  /*a030*/  @P6 MUFU.RCP R7, R39 ;  /* 0x0000002700076308 */ /* 0x000e620000001000 */
[----:B------:R-:W-:Y:S02]  /*a040*/  LEA.HI R20, R20, R9, RZ, 0x3 ;  /* 0x0000000914147211 */ /* 0x000fe400078f18ff */
[----:B------:R-:W-:Y:S02]  /*a050*/  LOP3.LUT R0, R11, 0x3ffffffc, RZ, 0xc0, !PT ;  /* 0x3ffffffc0b007812 */ /* 0x000fe400078ec0ff */
[----:B------:R-:W-:-:S02]  /*a060*/  LOP3.LUT R20, R20, 0xfffffff8, RZ, 0xc0, !PT ;  /* 0xfffffff814147812 */ /* 0x000fc400078ec0ff */
[----:B------:R-:W-:Y:S01]  /*a070*/  IADD3 R43, -R0, R43, RZ ;  /* 0x0000002b002b7210 */ /* 0x000fe20007ffe1ff */
[----:B------:R-:W2:Y:S01]  /*a080*/  @P4 MUFU.RCP R4, R41 ;  /* 0x0000002900044308 */ /* 0x000ea20000001000 */
[----:B------:R-:W-:Y:S01]  /*a090*/  IADD3 R20, R9, -R20, RZ ;  /* 0x8000001409147210 */ /* 0x000fe20007ffe0ff */
[----:B------:R-:W-:-:S06]  /*a0a0*/  IMAD.MOV.U32 R9, RZ, RZ, -0x10 ;  /* 0xfffffff0ff097424 */ /* 0x000fcc00078e00ff */
[----:B------:R-:W3:Y:S01]  /*a0b0*/  @P3 MUFU.RCP R6, R42 ;  /* 0x0000002a00063308 */ /* 0x000ee20000001000 */
[----:B-1----:R-:W-:-:S04]  /*a0c0*/  FMUL.FTZ R0, R7, c[0x0][0x2dc] ;  /* 0x0000b70007007a20 */ /* 0x002fc80000410000 */
[C---:B------:R-:W-:Y:S02]  /*a0d0*/  FMUL.FTZ R104, R0.reuse, R104 ;  /* 0x0000006800687220 */ /* 0x040fe40000410000 */
[----:B------:R-:W-:Y:S01]  /*a0e0*/  FMUL.FTZ R10, R0, R105 ;  /* 0x00000069000a7220 */ /* 0x000fe20000410000 */
[----:B------:R-:W1:Y:S01]  /*a0f0*/  @P5 MUFU.RCP R8, R40 ;  /* 0x0000002800085308 */ /* 0x000e620000001000 */
[----:B--2---:R-:W-:Y:S02]  /*a100*/  FMUL.FTZ R4, R4, c[0x0][0x2dc] ;  /* 0x0000b70004047a20 */ /* 0x004fe40000410000 */
[----:B------:R-:W-:Y:S01]  /*a110*/  FMUL.FTZ R116, R0, R116 ;  /* 0x0000007400747220 */ /* 0x000fe20000410000 */
[----:B------:R-:W-:Y:S01]  /*a120*/  F2FP.BF16.PACK_AB R10, R10, R104 ;  /* 0x000000680a0a723e */ /* 0x000fe200000010ff */
[C---:B------:R-:W-:Y:S02]  /*a130*/  FMUL.FTZ R7, R0.reuse, R117 ;  /* 0x0000007500077220 */ /* 0x040fe40000410000 */
        /* <DEDUP_REMOVED lines=18> */
[----:B---3--:R-:W-:-:S02]  /*a260*/  FMUL.FTZ R0, R6, c[0x0][0x2dc] ;  /* 0x0000b70006007a20 */ /* 0x008fc40000410000 */
[----:B------:R-:W-:Y:S01]  /*a270*/  FMUL.FTZ R108, R4, R108 ;  /* 0x0000006c046c7220 */ /* 0x000fe20000410000 */
[----:B------:R-:W-:Y:S01]  /*a280*/  F2FP.BF16.PACK_AB R22, R22, R136 ;  /* 0x000000881616723e */ /* 0x000fe200000010ff */
[C---:B------:R-:W-:Y:S02]  /*a290*/  FMUL.FTZ R38, R4.reuse, R109 ;  /* 0x0000006d04267220 */ /* 0x040fe40000410000 */
        /* <DEDUP_REMOVED lines=20> */
[----:B------:R-:W-:Y:S01]  /*a3e0*/  SHF.L.U32 R4, R20, 0x6, RZ ;  /* 0x0000000614047819 */ /* 0x000fe200000006ff */
[----:B------:R-:W-:Y:S01]  /*a3f0*/  FMUL.FTZ R110, R0, R110 ;  /* 0x0000006e006e7220 */ /* 0x000fe20000410000 */
[----:B------:R-:W-:Y:S01]  /*a400*/  F2FP.BF16.PACK_AB R24, R24, R88 ;  /* 0x000000581818723e */ /* 0x000fe200000010ff */
        /* <DEDUP_REMOVED lines=24> */
[----:B------:R-:W-:Y:S01]  /*a590*/  LOP3.LUT R0, R20, 0x1, RZ, 0xc0, !PT ;  /* 0x0000000114007812 */ /* 0x000fe200078ec0ff */
[----:B-1----:R-:W-:Y:S01]  /*a5a0*/  FMUL.FTZ R5, R8, c[0x0][0x2dc] ;  /* 0x0000b70008057a20 */ /* 0x002fe20000410000 */
[----:B------:R-:W-:Y:S02]  /*a5b0*/  F2FP.BF16.PACK_AB R23, R23, R90 ;  /* 0x0000005a1717723e */ /* 0x000fe400000010ff */
[----:B------:R-:W-:Y:S01]  /*a5c0*/  ISETP.NE.U32.AND P1, PT, R0, 0x1, PT ;  /* 0x000000010000780c */ /* 0x000fe20003f25070 */
[----:B------:R-:W-:Y:S01]  /*a5d0*/  FMUL.FTZ R106, R5, R106 ;  /* 0x0000006a056a7220 */ /* 0x000fe20000410000 */
[----:B------:R-:W-:Y:S01]  /*a5e0*/  LEA R0, R33, R43, 0x9 ;  /* 0x0000002b21007211 */ /* 0x000fe200078e48ff */
[----:B------:R-:W-:Y:S01]  /*a5f0*/  FMUL.FTZ R8, R5, R107 ;  /* 0x0000006b05087220 */ /* 0x000fe20000410000 */
[----:B------:R-:W-:Y:S01]  /*a600*/  SEL R9, R9, 0x10, !P1 ;  /* 0x0000001009097807 */ /* 0x000fe20004800000 */
[C---:B------:R-:W-:Y:S01]  /*a610*/  FMUL.FTZ R118, R5.reuse, R118 ;  /* 0x0000007605767220 */ /* 0x040fe20000410000 */
[----:B------:R-:W-:Y:S01]  /*a620*/  LEA R4, R0, R4, 0x1 ;  /* 0x0000000400047211 */ /* 0x000fe200078e08ff */
[C---:B------:R-:W-:Y:S01]  /*a630*/  FMUL.FTZ R119, R5.reuse, R119 ;  /* 0x0000007705777220 */ /* 0x040fe20000410000 */
[----:B------:R-:W-:Y:S01]  /*a640*/  R2P PR, R20, 0x6 ;  /* 0x0000000614007804 */ /* 0x000fe20000000000 */
[C---:B------:R-:W-:Y:S01]  /*a650*/  FMUL.FTZ R122, R5.reuse, R122 ;  /* 0x0000007a057a7220 */ /* 0x040fe20000410000 */
[----:B------:R-:W-:Y:S01]  /*a660*/  SHF.L.U32 R4, R4, 0x1, RZ ;  /* 0x0000000104047819 */ /* 0x000fe200000006ff */
[C---:B------:R-:W-:Y:S01]  /*a670*/  FMUL.FTZ R17, R5.reuse, R123 ;  /* 0x0000007b05117220 */ /* 0x040fe20000410000 */
[----:B------:R-:W-:Y:S01]  /*a680*/  F2FP.BF16.PACK_AB R8, R8, R106 ;  /* 0x0000006a0808723e */ /* 0x000fe200000010ff */
[----:B------:R-:W-:Y:S01]  /*a690*/  FMUL.FTZ R126, R5, R126 ;  /* 0x0000007e057e7220 */ /* 0x000fe20000410000 */
[----:B------:R-:W-:Y:S01]  /*a6a0*/  F2FP.BF16.PACK_AB R6, R119, R118 ;  /* 0x000000767706723e */ /* 0x000fe200000010ff */
[C---:B------:R-:W-:Y:S01]  /*a6b0*/  FMUL.FTZ R13, R5.reuse, R127 ;  /* 0x0000007f050d7220 */ /* 0x040fe20000410000 */
[----:B------:R1:W-:Y:S01]  /*a6c0*/  STS [R4], R10 ;  /* 0x0000000a04007388 */ /* 0x0003e20000000800 */
[----:B------:R-:W-:Y:S01]  /*a6d0*/  FMUL.FTZ R78, R5, R78 ;  /* 0x0000004e054e7220 */ /* 0x000fe20000410000 */
[----:B------:R-:W-:Y:S01]  /*a6e0*/  F2FP.BF16.PACK_AB R17, R17, R122 ;  /* 0x0000007a1111723e */ /* 0x000fe200000010ff */
[C---:B------:R-:W-:Y:S01]  /*a6f0*/  FMUL.FTZ R32, R5.reuse, R79 ;  /* 0x0000004f05207220 */ /* 0x040fe20000410000 */
[----:B------:R-:W-:Y:S01]  /*a700*/  STS [R4+0x400], R8 ;  /* 0x0004000804007388 */ /* 0x000fe20000000800 */
[----:B------:R-:W-:Y:S01]  /*a710*/  FMUL.FTZ R86, R5, R86 ;  /* 0x0000005605567220 */ /* 0x000fe20000410000 */
[----:B------:R-:W-:Y:S01]  /*a720*/  F2FP.BF16.PACK_AB R13, R13, R126 ;  /* 0x0000007e0d0d723e */ /* 0x000fe200000010ff */
[C---:B------:R-:W-:Y:S01]  /*a730*/  FMUL.FTZ R29, R5.reuse, R87 ;  /* 0x00000057051d7220 */ /* 0x040fe20000410000 */
[----:B------:R-:W-:Y:S01]  /*a740*/  F2FP.BF16.PACK_AB R32, R32, R78 ;  /* 0x0000004e2020723e */ /* 0x000fe200000010ff */
[----:B------:R-:W-:Y:S01]  /*a750*/  FMUL.FTZ R134, R5, R134 ;  /* 0x0000008605867220 */ /* 0x000fe20000410000 */
[----:B------:R-:W-:Y:S01]  /*a760*/  F2FP.BF16.PACK_AB R25, R25, R94 ;  /* 0x0000005e1919723e */ /* 0x000fe200000010ff */
[----:B------:R-:W-:Y:S01]  /*a770*/  FMUL.FTZ R26, R5, R135 ;  /* 0x00000087051a7220 */ /* 0x000fe20000410000 */
[----:B------:R-:W-:Y:S01]  /*a780*/  F2FP.BF16.PACK_AB R29, R29, R86 ;  /* 0x000000561d1d723e */ /* 0x000fe200000010ff */
[----:B------:R-:W-:-:S02]  /*a790*/  FMUL.FTZ R138, R5, R138 ;  /* 0x0000008a058a7220 */ /* 0x000fc40000410000 */
[----:B------:R-:W-:Y:S01]  /*a7a0*/  FMUL.FTZ R5, R5, R139 ;  /* 0x0000008b05057220 */ /* 0x000fe20000410000 */
[----:B------:R-:W-:Y:S01]  /*a7b0*/  F2FP.BF16.PACK_AB R26, R26, R134 ;  /* 0x000000861a1a723e */ /* 0x000fe200000010ff */
[----:B------:R-:W-:-:S03]  /*a7c0*/  IMAD.MOV.U32 R0, RZ, RZ, 0x20 ;  /* 0x00000020ff007424 */ /* 0x000fc600078e00ff */
[----:B------:R-:W-:Y:S02]  /*a7d0*/  F2FP.BF16.PACK_AB R20, R5, R138 ;  /* 0x0000008a0514723e */ /* 0x000fe400000010ff */
[----:B------:R-:W-:Y:S01]  /*a7e0*/  IADD3 R5, R4, R9, RZ ;  /* 0x0000000904057210 */ /* 0x000fe20007ffe0ff */
[----:B-1----:R-:W1:Y:S04]  /*a7f0*/  LDC.U8 R10, c[0x0][0x328] ;  /* 0x0000ca00ff0a7b82 */ /* 0x002e680000000000 */
[----:B------:R2:W-:Y:S04]  /*a800*/  STS [R5], R7 ;  /* 0x0000000705007388 */ /* 0x0005e80000000800 */
[----:B------:R3:W-:Y:S04]  /*a810*/  STS [R5+0x400], R6 ;  /* 0x0004000605007388 */ /* 0x0007e80000000800 */
[----:B------:R-:W-:Y:S04]  /*a820*/  STS [R4+0x2000], R38 ;  /* 0x0020002604007388 */ /* 0x000fe80000000800 */
[----:B------:R4:W-:Y:S04]  /*a830*/  STS [R4+0x2400], R110 ;  /* 0x0024006e04007388 */ /* 0x0009e80000000800 */
[----:B------:R-:W-:Y:S04]  /*a840*/  STS [R5+0x2000], R37 ;  /* 0x0020002505007388 */ /* 0x000fe80000000800 */
[----:B------:R5:W-:Y:S01]  /*a850*/  STS [R5+0x2400], R19 ;  /* 0x0024001305007388 */ /* 0x000be20000000800 */
[----:B--2---:R-:W-:-:S02]  /*a860*/  SEL R7, R0, 0xffffffe0, !P1 ;  /* 0xffffffe000077807 */ /* 0x004fc40004800000 */
[----:B------:R-:W-:Y:S02]  /*a870*/  IADD3 R0, R4, 0x40, RZ ;  /* 0x0000004004007810 */ /* 0x000fe40007ffe0ff */
[----:B------:R-:W-:Y:S02]  /*a880*/  ISETP.NE.AND P1, PT, R44, RZ, PT ;  /* 0x000000ff2c00720c */ /* 0x000fe40003f25270 */
[C---:B---3--:R-:W-:Y:S02]  /*a890*/  IADD3 R6, R4.reuse, R7, RZ ;  /* 0x0000000704067210 */ /* 0x048fe40007ffe0ff */
[----:B------:R-:W-:-:S03]  /*a8a0*/  @P2 IADD3 R0, R4, -0x40, RZ ;  /* 0xffffffc004002810 */ /* 0x000fc60007ffe0ff */
[----:B------:R2:W-:Y:S01]  /*a8b0*/  STS [R6], R18 ;  /* 0x0000001206007388 */ /* 0x0005e20000000800 */
[----:B----4-:R-:W-:-:S03]  /*a8c0*/  IADD3 R4, R5, R7, RZ ;  /* 0x0000000705047210 */ /* 0x010fc60007ffe0ff */
[----:B------:R3:W-:Y:S02]  /*a8d0*/  STS [R6+0x400], R17 ;  /* 0x0004001106007388 */ /* 0x0007e40000000800 */
[----:B------:R-:W-:Y:S02]  /*a8e0*/  @P1 MOV R8, c[0x0][0x210] ;  /* 0x0000840000081a02 */ /* 0x000fe40000000f00 */
[----:B------:R4:W-:Y:S01]  /*a8f0*/  STS [R4], R14 ;  /* 0x0000000e04007388 */ /* 0x0009e20000000800 */
[----:B-1----:R-:W-:Y:S02]  /*a900*/  @!P1 ISETP.NE.AND P2, PT, R10, RZ, PT ;  /* 0x000000ff0a00920c */ /* 0x002fe40003f45270 */
[----:B-----5:R-:W-:Y:S01]  /*a910*/  @!P1 MOV R5, c[0x0][0x214] ;  /* 0x0000850000059a02 */ /* 0x020fe20000000f00 */
[----:B------:R-:W-:Y:S01]  /*a920*/  STS [R4+0x400], R13 ;  /* 0x0004000d04007388 */ /* 0x000fe20000000800 */
[----:B------:R-:W-:Y:S02]  /*a930*/  @P1 IMAD R8, R8, c[0x0][0x214], RZ ;  /* 0x0000850008081a24 */ /* 0x000fe400078e02ff */
[----:B------:R-:W-:Y:S01]  /*a940*/  @!P1 SEL R8, R5, c[0x0][0x234], !P2 ;  /* 0x00008d0005089a07 */ /* 0x000fe20005000000 */
[----:B------:R1:W-:Y:S01]  /*a950*/  STS [R6+0x2000], R16 ;  /* 0x0020001006007388 */ /* 0x0003e20000000800 */
[----:B------:R-:W-:-:S02]  /*a960*/  IADD3 R5, R7, R0, RZ ;  /* 0x0000000007057210 */ /* 0x000fc40007ffe0ff */
[----:B------:R-:W-:Y:S01]  /*a970*/  ISETP.NE.AND P2, PT, R10, RZ, PT ;  /* 0x000000ff0a00720c */ /* 0x000fe20003f45270 */
[----:B------:R5:W-:Y:S03]  /*a980*/  STS [R6+0x2400], R15 ;  /* 0x0024000f06007388 */ /* 0x000be60000000800 */
[----:B------:R-:W-:Y:S01]  /*a990*/  ISETP.EQ.AND P2, PT, R44, RZ, P2 ;  /* 0x000000ff2c00720c */ /* 0x000fe20001742270 */
[----:B------:R-:W-:Y:S01]  /*a9a0*/  STS [R4+0x2000], R12 ;  /* 0x0020000c04007388 */ /* 0x000fe20000000800 */
[----:B--2---:R-:W-:-:S03]  /*a9b0*/  MOV R18, 0x7f800000 ;  /* 0x7f80000000127802 */ /* 0x004fc60000000f00 */
[----:B------:R2:W-:Y:S01]  /*a9c0*/  STS [R4+0x2400], R11 ;  /* 0x0024000b04007388 */ /* 0x0005e20000000800 */
[----:B---3--:R-:W-:-:S03]  /*a9d0*/  MOV R17, 0x7f800000 ;  /* 0x7f80000000117802 */ /* 0x008fc60000000f00 */
[----:B------:R-:W-:Y:S01]  /*a9e0*/  STS [R0], R36 ;  /* 0x0000002400007388 */ /* 0x000fe20000000800 */
[----:B----4-:R-:W-:Y:S03]  /*a9f0*/  @P4 MUFU.LG2 R14, R41 ;  /* 0x00000029000e4308 */ /* 0x010fe60000000c00 */
[----:B------:R-:W-:Y:S04]  /*aa00*/  STS [R0+0x400], R32 ;  /* 0x0004002000007388 */ /* 0x000fe80000000800 */
[----:B------:R-:W3:Y:S04]  /*aa10*/  S2R R19, SR_CTAID.Z ;  /* 0x0000000000137919 */ /* 0x000ee80000002700 */
[----:B-1----:R-:W1:Y:S01]  /*aa20*/  S2R R16, SR_CTAID.X ;  /* 0x0000000000107919 */ /* 0x002e620000002500 */
[----:B-----5:R-:W-:Y:S01]  /*aa30*/  @P5 MUFU.LG2 R15, R40 ;  /* 0x00000028000f5308 */ /* 0x020fe20000000c00 */
[----:B--2---:R-:W-:-:S02]  /*aa40*/  IADD3 R4, R7, 0x400, R0 ;  /* 0x0000040007047810 */ /* 0x004fc40007ffe000 */
[----:B------:R-:W2:Y:S02]  /*aa50*/  S2R R11, SR_CTAID.Y ;  /* 0x00000000000b7919 */ /* 0x000ea40000002600 */
[C---:B------:R-:W-:Y:S01]  /*aa60*/  IADD3 R6, R9.reuse, R4, RZ ;  /* 0x0000000409067210 */ /* 0x040fe20007ffe0ff */
[----:B------:R-:W-:Y:S02]  /*aa70*/  IMAD.IADD R4, R9, 0x1, R0 ;  /* 0x0000000109047824 */ /* 0x000fe400078e0200 */
[----:B------:R-:W4:Y:S03]  /*aa80*/  @P6 MUFU.LG2 R9, R39 ;  /* 0x0000002700096308 */ /* 0x000f260000000c00 */
[----:B------:R-:W-:Y:S04]  /*aa90*/  STS [R4], R30 ;  /* 0x0000001e04007388 */ /* 0x000fe80000000800 */
[----:B------:R-:W-:Y:S04]  /*aaa0*/  STS [R4+0x400], R29 ;  /* 0x0004001d04007388 */ /* 0x000fe80000000800 */
[----:B------:R-:W-:Y:S04]  /*aab0*/  STS [R0+0x2000], R31 ;  /* 0x0020001f00007388 */ /* 0x000fe80000000800 */
[----:B------:R5:W-:Y:S01]  /*aac0*/  STS [R0+0x2400], R35 ;  /* 0x0024002300007388 */ /* 0x000be20000000800 */
[----:B----4-:R-:W-:-:S02]  /*aad0*/  @P6 FMUL.FTZ R9, R9, 0.69314718246459960938 ;  /* 0x3f31721809096820 */ /* 0x010fc40000410000 */
[----:B--2---:R-:W-:Y:S01]  /*aae0*/  @!P0 IMAD.WIDE.U32 R12, R11, c[0x0][0x1e0], RZ ;  /* 0x000078000b0c8a25 */ /* 0x004fe200078e00ff */
[----:B------:R-:W-:Y:S03]  /*aaf0*/  STS [R4+0x2000], R34 ;  /* 0x0020002204007388 */ /* 0x000fe60000000800 */
[----:B------:R-:W-:Y:S01]  /*ab00*/  @P6 FFMA.FTZ R18, R97, c[0x0][0x238], R9 ;  /* 0x00008e0061126a23 */ /* 0x000fe20000010009 */
[----:B------:R2:W-:Y:S01]  /*ab10*/  STS [R4+0x2400], R28 ;  /* 0x0024001c04007388 */ /* 0x0005e20000000800 */
[----:B------:R-:W-:Y:S01]  /*ab20*/  @!P0 MOV R60, R12 ;  /* 0x0000000c003c8202 */ /* 0x000fe20000000f00 */
[----:B------:R-:W-:Y:S01]  /*ab30*/  @P5 FMUL.FTZ R9, R15, 0.69314718246459960938 ;  /* 0x3f3172180f095820 */ /* 0x000fe20000410000 */
[----:B------:R-:W4:Y:S01]  /*ab40*/  @P3 MUFU.LG2 R12, R42 ;  /* 0x0000002a000c3308 */ /* 0x000f220000000c00 */
[----:B------:R-:W-:Y:S02]  /*ab50*/  STS [R5], R27 ;  /* 0x0000001b05007388 */ /* 0x000fe40000000800 */
[----:B------:R-:W-:-:S02]  /*ab60*/  @P5 FFMA.FTZ R17, R96, c[0x0][0x238], R9 ;  /* 0x00008e0060115a23 */ /* 0x000fc40000010009 */
[----:B------:R-:W-:Y:S01]  /*ab70*/  STS [R5+0x400], R26 ;  /* 0x0004001a05007388 */ /* 0x000fe20000000800 */
[----:B-----5:R-:W-:Y:S02]  /*ab80*/  IADD3 R0, R7, R4, RZ ;  /* 0x0000000407007210 */ /* 0x020fe40007ffe0ff */
[----:B------:R-:W-:Y:S01]  /*ab90*/  @P1 MOV R7, c[0x0][0x210] ;  /* 0x0000840000071a02 */ /* 0x000fe20000000f00 */
[----:B------:R-:W-:Y:S02]  /*aba0*/  @!P1 IMAD.MOV.U32 R7, RZ, RZ, 0x1 ;  /* 0x00000001ff079424 */ /* 0x000fe400078e00ff */
[----:B------:R-:W-:Y:S01]  /*abb0*/  STS [R0], R22 ;  /* 0x0000001600007388 */ /* 0x000fe20000000800 */
[----:B--2---:R-:W-:-:S03]  /*abc0*/  @!P0 SHF.R.S32.HI R4, RZ, 0x1f, R11 ;  /* 0x0000001fff048819 */ /* 0x004fc6000001140b */
[----:B------:R-:W-:Y:S04]  /*abd0*/  STS [R6], R20 ;  /* 0x0000001406007388 */ /* 0x000fe80000000800 */
[----:B------:R-:W-:Y:S01]  /*abe0*/  STS [R5+0x2000], R24 ;  /* 0x0020001805007388 */ /* 0x000fe20000000800 */
[----:B------:R-:W-:-:S03]  /*abf0*/  @!P0 IMAD R4, R4, c[0x0][0x1e0], RZ ;  /* 0x0000780004048a24 */ /* 0x000fc600078e02ff */
[----:B------:R2:W-:Y:S01]  /*ac00*/  STS [R5+0x2400], R23 ;  /* 0x0024001705007388 */ /* 0x0005e20000000800 */
[----:B------:R-:W-:-:S03]  /*ac10*/  @!P0 IMAD R10, R11, c[0x0][0x1e4], R4 ;  /* 0x000079000b0a8a24 */ /* 0x000fc600078e0204 */
[----:B------:R5:W-:Y:S02]  /*ac20*/  STS [R0+0x2000], R21 ;  /* 0x0020001500007388 */ /* 0x000be40000000800 */
[----:B------:R-:W-:Y:S02]  /*ac30*/  @!P0 IADD3 R61, R13, R10, RZ ;  /* 0x0000000a0d3d8210 */ /* 0x000fe40007ffe0ff */
[----:B------:R1:W-:Y:S01]  /*ac40*/  STS [R6+0x2000], R25 ;  /* 0x0020001906007388 */ /* 0x0003e20000000800 */
[----:B------:R-:W-:-:S03]  /*ac50*/  MOV R13, 0x7f800000 ;  /* 0x7f800000000d7802 */ /* 0x000fc60000000f00 */
[----:B------:R-:W-:Y:S01]  /*ac60*/  BAR.SYNC.DEFER_BLOCKING 0x0 ;  /* 0x0000000000007b1d */ /* 0x000fe20000010000 */
[----:B--2---:R-:W-:Y:S01]  /*ac70*/  @P2 IMAD R5, R11, c[0x0][0x214], RZ ;  /* 0x000085000b052a24 */ /* 0x004fe200078e02ff */
[----:B-----5:R-:W-:Y:S01]  /*ac80*/  @P1 MOV R0, 0x1 ;  /* 0x0000000100001802 */ /* 0x020fe20000000f00 */
[----:B------:R-:W-:-:S03]  /*ac90*/  @!P1 IMAD R0, R8, c[0x0][0x1c0], RZ ;  /* 0x0000700008009a24 */ /* 0x000fc600078e02ff */
[----:B-1----:R-:W-:Y:S01]  /*aca0*/  @P2 SEL R6, R5, R248, !P0 ;  /* 0x000000f805062207 */ /* 0x002fe20004000000 */
[----:B------:R-:W-:Y:S01]  /*acb0*/  IMAD R0, R11, R0, RZ ;  /* 0x000000000b007224 */ /* 0x000fe200078e02ff */
[----:B------:R-:W-:Y:S01]  /*acc0*/  @!P2 CS2R R4, SRZ ;  /* 0x000000000004a805 */ /* 0x000fe2000001ff00 */
[----:B------:R1:W2:Y:S01]  /*acd0*/  LDS.128 R20, [R199] ;  /* 0x00000000c7147984 */ /* 0x0002a20000000c00 */
[----:B------:R-:W-:Y:S02]  /*ace0*/  @P2 SHF.R.S32.HI R5, RZ, 0x1f, R6 ;  /* 0x0000001fff052819 */ /* 0x000fe40000011406 */
[----:B------:R-:W-:Y:S01]  /*acf0*/  SEL R0, R0, RZ, !P2 ;  /* 0x000000ff00007207 */ /* 0x000fe20005000000 */
[----:B------:R1:W1:Y:S01]  /*ad00*/  LDS.128 R24, [R199+0x800] ;  /* 0x00080000c7187984 */ /* 0x0002620000000c00 */
[----:B------:R-:W-:Y:S01]  /*ad10*/  @P2 MOV R4, R6 ;  /* 0x0000000600042202 */ /* 0x000fe20000000f00 */
[----:B------:R-:W-:Y:S01]  /*ad20*/  IMAD R6, R16, R7, RZ ;  /* 0x0000000710067224 */ /* 0x000fe200078e02ff */
[----:B------:R-:W-:Y:S01]  /*ad30*/  LOP3.LUT P2, RZ, R249, 0x3, RZ, 0xc0, !PT ;  /* 0x00000003f9ff7812 */ /* 0x000fe2000784c0ff */
[----:B------:R1:W1:Y:S01]  /*ad40*/  LDS.128 R28, [R199+0x1000] ;  /* 0x00100000c71c7984 */ /* 0x0002620000000c00 */
[----:B---3--:R-:W-:Y:S01]  /*ad50*/  IMAD R0, R19, R8, R0 ;  /* 0x0000000813007224 */ /* 0x008fe200078e0200 */
[----:B------:R-:W-:Y:S01]  /*ad60*/  MOV R16, 0x7f800000 ;  /* 0x7f80000000107802 */ /* 0x000fe20000000f00 */
[----:B------:R-:W-:Y:S01]  /*ad70*/  @P4 FMUL.FTZ R8, R14, 0.69314718246459960938 ;  /* 0x3f3172180e084820 */ /* 0x000fe20000410000 */
[----:B------:R3:W1:Y:S01]  /*ad80*/  LDS.128 R36, [R199+0x1800] ;  /* 0x00180000c7247984 */ /* 0x0006620000000c00 */
[----:B------:R-:W-:Y:S01]  /*ad90*/  SHF.L.U32 R11, R6, 0x7, RZ ;  /* 0x00000007060b7819 */ /* 0x000fe200000006ff */
[----:B----4-:R-:W-:-:S02]  /*ada0*/  @P3 FMUL.FTZ R6, R12, 0.69314718246459960938 ;  /* 0x3f3172180c063820 */ /* 0x010fc40000410000 */
[----:B------:R3:W4:Y:S01]  /*adb0*/  LDS.128 R44, [R199+0x2000] ;  /* 0x00200000c72c7984 */ /* 0x0007220000000c00 */
[----:B------:R-:W-:Y:S01]  /*adc0*/  IADD3 R10, P1, P0, R11, R4, R0 ;  /* 0x000000040b0a7210 */ /* 0x000fe2000783e000 */
[----:B------:R-:W-:Y:S01]  /*add0*/  @P4 FFMA.FTZ R13, R3, c[0x0][0x238], R8 ;  /* 0x00008e00030d4a23 */ /* 0x000fe20000010008 */
[----:B------:R-:W-:Y:S01]  /*ade0*/  SHF.R.S32.HI R4, RZ, 0x1f, R11 ;  /* 0x0000001fff047819 */ /* 0x000fe2000001140b */
[----:B------:R3:W1:Y:S01]  /*adf0*/  LDS.128 R48, [R199+0x2800] ;  /* 0x00280000c7307984 */ /* 0x0006620000000c00 */
[----:B------:R-:W-:Y:S01]  /*ae00*/  SHF.R.S32.HI R0, RZ, 0x1f, R0 ;  /* 0x0000001fff007819 */ /* 0x000fe20000011400 */
[----:B------:R-:W-:Y:S02]  /*ae10*/  @P3 FFMA.FTZ R16, R2, c[0x0][0x238], R6 ;  /* 0x00008e0002103a23 */ /* 0x000fe40000010006 */
[----:B------:R3:W1:Y:S01]  /*ae20*/  LDS.128 R52, [R199+0x3000] ;  /* 0x00300000c7347984 */ /* 0x0006620000000c00 */
[----:B------:R-:W-:-:S03]  /*ae30*/  IADD3.X R11, R4, R5, R0, P1, P0 ;  /* 0x00000005040b7210 */ /* 0x000fc60000fe0400 */
[----:B------:R3:W1:Y:S01]  /*ae40*/  LDS.128 R56, [R199+0x3800] ;  /* 0x00380000c7387984 */ /* 0x0006620000000c00 */
        /* <DEDUP_REMOVED lines=40> */
.L_x_1083:
[----:B------:R-:W-:Y:S05]  /*b0d0*/  BSYNC B0 ;  /* 0x0000000000007941 */ /* 0x000fea0003800000 */
.L_x_1082:
[C---:B---3--:R-:W-:Y:S01]  /*b0e0*/  IADD3 R2, P0, R240.reuse, R60, RZ ;  /* 0x0000003cf0027210 */ /* 0x048fe20007f1e0ff */
[----:B------:R-:W-:Y:S01]  /*b0f0*/  BSSY B0, `(.L_x_1084) ;  /* 0x0000012000007945 */ /* 0x000fe20003800000 */
[----:B------:R-:W-:-:S02]  /*b100*/  ISETP.GE.AND P1, PT, R240, c[0x0][0x220], PT ;  /* 0x00008800f0007a0c */ /* 0x000fc40003f26270 */
[----:B------:R-:W-:Y:S01]  /*b110*/  SHF.R.S32.HI R0, RZ, 0x1f, R19 ;  /* 0x0000001fff007819 */ /* 0x000fe20000011413 */
[----:B------:R-:W-:Y:S01]  /*b120*/  IMAD.X R3, R241, 0x1, R61, P0 ;  /* 0x00000001f1037824 */ /* 0x000fe200000e063d */
[----:B------:R-:W-:-:S03]  /*b130*/  ISETP.GE.OR P0, PT, R242, R246, P1 ;  /* 0x000000f6f200720c */ /* 0x000fc60000f06670 */
        /* <DEDUP_REMOVED lines=13> */
.L_x_1085:
[----:B------:R-:W-:Y:S05]  /*b210*/  BSYNC B0 ;  /* 0x0000000000007941 */ /* 0x000fea0003800000 */
.L_x_1084:
[----:B------:R-:W-:Y:S01]  /*b220*/  ISETP.GE.OR P0, PT, R251, R246, P1 ;  /* 0x000000f6fb00720c */ /* 0x000fe20000f06670 */
        /* <DEDUP_REMOVED lines=13> */
.L_x_1087:
[----:B------:R-:W-:Y:S05]  /*b300*/  BSYNC B0 ;  /* 0x0000000000007941 */ /* 0x000fea0003800000 */
.L_x_1086:
[----:B------:R-:W-:Y:S01]  /*b310*/  ISETP.GE.OR P0, PT, R250, R246, P1 ;  /* 0x000000f6fa00720c */ /* 0x000fe20000f06670 */
        /* <DEDUP_REMOVED lines=13> */
.L_x_1089:
[----:B------:R-:W-:Y:S05]  /*b3f0*/  BSYNC B0 ;  /* 0x0000000000007941 */ /* 0x000fea0003800000 */
.L_x_1088:
        /* <DEDUP_REMOVED lines=14> */
.L_x_1091:
[----:B------:R-:W-:Y:S05]  /*b4e0*/  BSYNC B0 ;  /* 0x0000000000007941 */ /* 0x000fea0003800000 */
.L_x_1090:
[----:B------:R-:W3:Y:S01]  /*b4f0*/  LDL.LU R0, [R1+0xc] ;  /* 0x00000c0001007983 */ /* 0x000ee20000300800 */
[----:B------:R-:W-:Y:S01]  /*b500*/  BSSY B0, `(.L_x_1092) ;  /* 0x000000e000007945 */ /* 0x000fe20003800000 */
[----:B---3--:R-:W-:-:S13]  /*b510*/  ISETP.GE.OR P0, PT, R0, R246, P1 ;  /* 0x000000f60000720c */ /* 0x008fda0000f06670 */
        /* <DEDUP_REMOVED lines=11> */
[----:B----4-:R1:W-:Y:S02]  /*b5d0*/  STG.E.128 [R4.64], R44 ;  /* 0x0000002c04007986 */ /* 0x0103e4000c101d10 */
.L_x_1093:
[----:B------:R-:W-:Y:S05]  /*b5e0*/  BSYNC B0 ;  /* 0x0000000000007941 */ /* 0x000fea0003800000 */
.L_x_1092:
        /* <DEDUP_REMOVED lines=15> */
.L_x_1095:
[----:B------:R-:W-:Y:S05]  /*b6e0*/  BSYNC B0 ;  /* 0x0000000000007941 */ /* 0x000fea0003800000 */
.L_x_1094:
        /* <DEDUP_REMOVED lines=15> */
.L_x_1097:
[----:B------:R-:W-:Y:S05]  /*b7e0*/  BSYNC B0 ;  /* 0x0000000000007941 */ /* 0x000fea0003800000 */
.L_x_1096:
[----:B------:R-:W3:Y:S02]  /*b7f0*/  LDL.LU R0, [R1] ;  /* 0x0000000001007983 */ /* 0x000ee40000300800 */
[----:B---3--:R-:W-:-:S13]  /*b800*/  ISETP.GE.OR P1, PT, R0, R246, P1 ;  /* 0x000000f60000720c */ /* 0x008fda0000f26670 */
        /* <DEDUP_REMOVED lines=13> */
.L_x_1040:
[----:B------:R-:W2:Y:S01]  /*b8e0*/  LDC.U8 R4, c[0x0][0x329] ;  /* 0x0000ca40ff047b82 */ /* 0x000ea20000000000 */
[----:B------:R-:W-:Y:S01]  /*b8f0*/  ISETP.NE.AND P4, PT, R248, -0x1, PT ;  /* 0xfffffffff800780c */ /* 0x000fe20003f85270 */
[----:B------:R-:W-:Y:S01]  /*b900*/  BSSY B0, `(.L_x_1098) ;  /* 0x0000040000007945 */ /* 0x000fe20003800000 */
[----:B-1----:R-:W-:Y:S02]  /*b910*/  LEA.HI R10, R19, R42, RZ, 0x3 ;  /* 0x0000002a130a7211 */ /* 0x002fe400078f18ff */
[----:B------:R-:W-:Y:S02]  /*b920*/  IADD3 R14, -R246, R14, RZ ;  /* 0x0000000ef60e7210 */ /* 0x000fe40007ffe1ff */
[----:B------:R-:W-:Y:S01]  /*b930*/  LOP3.LUT R8, R10, 0xfffffff8, RZ, 0xc0, !PT ;  /* 0xfffffff80a087812 */ /* 0x000fe200078ec0ff */
[----:B------:R-:W1:Y:S01]  /*b940*/  LDC.U8 R6, c[0x0][0x328] ;  /* 0x0000ca00ff067b82 */ /* 0x000e620000000000 */
[----:B------:R-:W-:-:S03]  /*b950*/  SHF.R.S32.HI R10, RZ, 0x3, R10 ;  /* 0x00000003ff0a7819 */ /* 0x000fc6000001140a */
[----:B------:R-:W-:Y:S01]  /*b960*/  IMAD.IADD R17, R42, 0x1, -R8 ;  /* 0x000000012a117824 */ /* 0x000fe200078e0a08 */
[----:B------:R-:W-:Y:S01]  /*b970*/  SHF.R.S32.HI R8, RZ, 0x1f, R21 ;  /* 0x0000001fff087819 */ /* 0x000fe20000011415 */
[C---:B------:R-:W-:Y:S01]  /*b980*/  @P4 IMAD.WIDE.U32 R2, R248.reuse, c[0x0][0x1e8], RZ ;  /* 0x00007a00f8024a25 */ /* 0x040fe200078e00ff */
[----:B------:R-:W-:Y:S02]  /*b990*/  @!P4 SHF.R.S32.HI R0, RZ, 0x1f, R18 ;  /* 0x0000001fff00c819 */ /* 0x000fe40000011412 */
[----:B------:R-:W-:Y:S01]  /*b9a0*/  SHF.R.S32.HI R11, RZ, 0x1f, R10 ;  /* 0x0000001fff0b7819 */ /* 0x000fe2000001140a */
[----:B------:R-:W-:Y:S02]  /*b9b0*/  @P4 IMAD R5, R248, c[0x0][0x1ec], R3 ;  /* 0x00007b00f8054a24 */ /* 0x000fe400078e0203 */
[----:B------:R-:W-:Y:S02]  /*b9c0*/  @!P4 IMAD R0, R0, c[0x0][0x1e0], RZ ;  /* 0x000078000000ca24 */ /* 0x000fe400078e02ff */
[----:B------:R-:W-:Y:S01]  /*b9d0*/  IMAD R8, R8, c[0x0][0x1f0], RZ ;  /* 0x00007c0008087a24 */ /* 0x000fe200078e02ff */
[----:B--2---:R-:W-:Y:S01]  /*b9e0*/  ISETP.NE.AND P2, PT, R4, RZ, PT ;  /* 0x000000ff0400720c */ /* 0x004fe20003f45270 */
[----:B------:R-:W-:-:S02]  /*b9f0*/  @!P4 IMAD R0, R18, c[0x0][0x1e4], R0 ;  /* 0x000079001200ca24 */ /* 0x000fc400078e0200 */
[----:B------:R-:W-:Y:S01]  /*ba00*/  IMAD R8, R21, c[0x0][0x1f4], R8 ;  /* 0x00007d0015087a24 */ /* 0x000fe200078e0208 */
[----:B-1----:R-:W-:-:S04]  /*ba10*/  ISETP.NE.AND P0, PT, R6, RZ, PT ;  /* 0x000000ff0600720c */ /* 0x002fc80003f05270 */
[----:B------:R-:W-:-:S05]  /*ba20*/  ISETP.EQ.AND P0, PT, R4, RZ, P0 ;  /* 0x000000ff0400720c */ /* 0x000fca0000702270 */
[----:B------:R-:W-:Y:S01]  /*ba30*/  @P2 IMAD.MOV.U32 R7, RZ, RZ, c[0x0][0x210] ;  /* 0x00008400ff072624 */ /* 0x000fe200078e00ff */
[----:B------:R-:W-:Y:S01]  /*ba40*/  @!P2 ISETP.NE.AND P3, PT, R6, RZ, PT ;  /* 0x000000ff0600a20c */ /* 0x000fe20003f65270 */
[----:B------:R-:W-:Y:S01]  /*ba50*/  @!P2 IMAD.MOV.U32 R6, RZ, RZ, c[0x0][0x214] ;  /* 0x00008500ff06a624 */ /* 0x000fe200078e00ff */
[----:B------:R-:W-:Y:S01]  /*ba60*/  ISETP.NE.OR P1, PT, R248, -0x1, !P0 ;  /* 0xfffffffff800780c */ /* 0x000fe20004725670 */
[----:B------:R-:W-:Y:S01]  /*ba70*/  @P4 IMAD.MOV.U32 R4, RZ, RZ, R2 ;  /* 0x000000ffff044224 */ /* 0x000fe200078e0002 */
[----:B------:R-:W-:Y:S01]  /*ba80*/  @P2 MOV R15, c[0x0][0x210] ;  /* 0x00008400000f2a02 */ /* 0x000fe20000000f00 */
[----:B------:R-:W-:-:S04]  /*ba90*/  @!P4 IMAD.WIDE.U32 R2, R18, c[0x0][0x1e0], RZ ;  /* 0x000078001202ca25 */ /* 0x000fc800078e00ff */
[----:B------:R-:W-:Y:S01]  /*baa0*/  @P2 IMAD R7, R7, c[0x0][0x214], RZ ;  /* 0x0000850007072a24 */ /* 0x000fe200078e02ff */
[----:B------:R-:W-:Y:S01]  /*bab0*/  @!P2 SEL R7, R6, c[0x0][0x234], !P3 ;  /* 0x00008d000607aa07 */ /* 0x000fe20005800000 */
[----:B------:R-:W-:Y:S01]  /*bac0*/  @!P4 IMAD.IADD R5, R3, 0x1, R0 ;  /* 0x000000010305c824 */ /* 0x000fe200078e0200 */
[----:B------:R-:W-:Y:S01]  /*bad0*/  @!P4 MOV R4, R2 ;  /* 0x000000020004c202 */ /* 0x000fe20000000f00 */
[----:B------:R-:W-:Y:S01]  /*bae0*/  IMAD.SHL.U32 R0, R17, 0x8, RZ ;  /* 0x0000000811007824 */ /* 0x000fe200078e00ff */
[----:B------:R-:W-:Y:S01]  /*baf0*/  @!P0 CS2R R2, SRZ ;  /* 0x0000000000028805 */ /* 0x000fe2000001ff00 */
[----:B------:R-:W-:Y:S02]  /*bb00*/  @P2 IMAD.MOV.U32 R6, RZ, RZ, 0x1 ;  /* 0x00000001ff062424 */ /* 0x000fe400078e00ff */
[----:B------:R-:W-:Y:S01]  /*bb10*/  @!P2 IMAD R6, R7, c[0x0][0x1c0], RZ ;  /* 0x000070000706aa24 */ /* 0x000fe200078e02ff */
[----:B------:R-:W-:Y:S01]  /*bb20*/  IADD3 R4, P3, R0, R4, RZ ;  /* 0x0000000400047210 */ /* 0x000fe20007f7e0ff */
[----:B------:R-:W-:Y:S01]  /*bb30*/  @!P1 IMAD R248, R18, c[0x0][0x214], RZ ;  /* 0x0000850012f89a24 */ /* 0x000fe200078e02ff */
[----:B------:R-:W-:Y:S01]  /*bb40*/  ISETP.GE.AND P1, PT, R0, c[0x0][0x220], PT ;  /* 0x0000880000007a0c */ /* 0x000fe20003f26270 */
[----:B------:R-:W-:Y:S01]  /*bb50*/  IMAD R6, R18, R6, RZ ;  /* 0x0000000612067224 */ /* 0x000fe200078e02ff */
[----:B------:R-:W-:Y:S01]  /*bb60*/  LEA.HI.X.SX32 R5, R0, R5, 0x1, P3 ;  /* 0x0000000500057211 */ /* 0x000fe200018f0eff */
[----:B------:R-:W-:Y:S01]  /*bb70*/  @!P2 IMAD.MOV.U32 R15, RZ, RZ, 0x1 ;  /* 0x00000001ff0fa424 */ /* 0x000fe200078e00ff */
[-C--:B------:R-:W-:Y:S01]  /*bb80*/  ISETP.GE.OR P3, PT, R10, R14.reuse, P1 ;  /* 0x0000000e0a00720c */ /* 0x080fe20000f66670 */
[--C-:B------:R-:W-:Y:S01]  /*bb90*/  @P0 IMAD.MOV.U32 R2, RZ, RZ, R248.reuse ;  /* 0x000000ffff020224 */ /* 0x100fe200078e00f8 */
[----:B------:R-:W-:Y:S01]  /*bba0*/  SEL R0, R6, RZ, !P0 ;  /* 0x000000ff06007207 */ /* 0x000fe20004000000 */
[----:B------:R-:W-:Y:S01]  /*bbb0*/  IMAD R6, R246, R15, RZ ;  /* 0x0000000ff6067224 */ /* 0x000fe200078e02ff */
[----:B------:R-:W-:Y:S01]  /*bbc0*/  @P0 SHF.R.S32.HI R3, RZ, 0x1f, R248 ;  /* 0x0000001fff030819 */ /* 0x000fe200000114f8 */
[----:B------:R-:W-:Y:S01]  /*bbd0*/  IMAD.WIDE.U32 R12, R21, c[0x0][0x1f0], R4 ;  /* 0x00007c00150c7a25 */ /* 0x000fe200078e0004 */
[----:B------:R-:W-:-:S02]  /*bbe0*/  ISETP.GE.AND P0, PT, R10, R14, PT ;  /* 0x0000000e0a00720c */ /* 0x000fc40003f06270 */
[----:B------:R-:W-:Y:S01]  /*bbf0*/  SHF.R.S32.HI R4, RZ, 0x1f, R6 ;  /* 0x0000001fff047819 */ /* 0x000fe20000011406 */
[----:B------:R-:W-:Y:S01]  /*bc00*/  IMAD R0, R21, R7, R0 ;  /* 0x0000000715007224 */ /* 0x000fe200078e0200 */
[----:B------:R-:W-:Y:S01]  /*bc10*/  P2R R27, PR, RZ, 0x1 ;  /* 0x00000001ff1b7803 */ /* 0x000fe20000000000 */
[----:B------:R-:W-:-:S03]  /*bc20*/  IMAD.IADD R9, R8, 0x1, R13 ;  /* 0x0000000108097824 */ /* 0x000fc600078e020d */
        /* <DEDUP_REMOVED lines=13> */
.L_x_1099:
[----:B------:R-:W-:Y:S05]  /*bd00*/  BSYNC B0 ;  /* 0x0000000000007941 */ /* 0x000fea0003800000 */
.L_x_1098:
[----:B------:R-:W-:Y:S01]  /*bd10*/  IADD3 R25, R10, 0x10, RZ ;  /* 0x000000100a197810 */ /* 0x000fe20007ffe0ff */
[----:B------:R-:W-:Y:S03]  /*bd20*/  BSSY B0, `(.L_x_1100) ;  /* 0x0000010000007945 */ /* 0x000fe60003800000 */
[CC--:B------:R-:W-:Y:S02]  /*bd30*/  ISETP.GE.OR P0, PT, R25.reuse, R14.reuse, P1 ;  /* 0x0000000e1900720c */ /* 0x0c0fe40000f06670 */
[----:B------:R-:W-:-:S04]  /*bd40*/  ISETP.GE.AND P2, PT, R25, R14, PT ;  /* 0x0000000e1900720c */ /* 0x000fc80003f46270 */
        /* <DEDUP_REMOVED lines=13> */
.L_x_1101:
[----:B------:R-:W-:Y:S05]  /*be20*/  BSYNC B0 ;  /* 0x0000000000007941 */ /* 0x000fea0003800000 */
.L_x_1100:
[----:B------:R-:W-:Y:S01]  /*be30*/  IADD3 R24, R10, 0x20, RZ ;  /* 0x000000200a187810 */ /* 0x000fe20007ffe0ff */
[----:B------:R-:W-:Y:S03]  /*be40*/  BSSY B0, `(.L_x_1102) ;  /* 0x000000f000007945 */ /* 0x000fe60003800000 */
[CC--:B------:R-:W-:Y:S02]  /*be50*/  ISETP.GE.OR P0, PT, R24.reuse, R14.reuse, P1 ;  /* 0x0000000e1800720c */ /* 0x0c0fe40000f06670 */
[----:B------:R-:W-:-:S11]  /*be60*/  ISETP.GE.AND P6, PT, R24, R14, PT ;  /* 0x0000000e1800720c */ /* 0x000fd60003fc6270 */
        /* <DEDUP_REMOVED lines=12> */
.L_x_1103:
[----:B------:R-:W-:Y:S05]  /*bf30*/  BSYNC B0 ;  /* 0x0000000000007941 */ /* 0x000fea0003800000 */
.L_x_1102:
        /* <DEDUP_REMOVED lines=16> */
.L_x_1105:
[----:B------:R-:W-:Y:S05]  /*c040*/  BSYNC B0 ;  /* 0x0000000000007941 */ /* 0x000fea0003800000 */
.L_x_1104:
        /* <DEDUP_REMOVED lines=16> */
.L_x_1107:
[----:B------:R-:W-:Y:S05]  /*c150*/  BSYNC B0 ;  /* 0x0000000000007941 */ /* 0x000fea0003800000 */
.L_x_1106:
        /* <DEDUP_REMOVED lines=16> */
.L_x_1109:
[----:B------:R-:W-:Y:S05]  /*c260*/  BSYNC B0 ;  /* 0x0000000000007941 */ /* 0x000fea0003800000 */
.L_x_1108:
        /* <DEDUP_REMOVED lines=16> */
.L_x_1111:
[----:B------:R-:W-:Y:S05]  /*c370*/  BSYNC B0 ;  /* 0x0000000000007941 */ /* 0x000fea0003800000 */
.L_x_1110:
[----:B------:R-:W-:Y:S01]  /*c380*/  IADD3 R20, R10, 0x70, RZ ;  /* 0x000000700a147810 */ /* 0x000fe20007ffe0ff */
[----:B------:R-:W-:Y:S03]  /*c390*/  BSSY B0, `(.L_x_1112) ;  /* 0x000000f000007945 */ /* 0x000fe60003800000 */
[CC--:B------:R-:W-:Y:S02]  /*c3a0*/  ISETP.GE.OR P0, PT, R20.reuse, R14.reuse, P1 ;  /* 0x0000000e1400720c */ /* 0x0c0fe40000f06670 */
[----:B------:R-:W-:-:S11]  /*c3b0*/  ISETP.GE.AND P1, PT, R20, R14, PT ;  /* 0x0000000e1400720c */ /* 0x000fd60003f26270 */
        /* <DEDUP_REMOVED lines=12> */
.L_x_1113:
[----:B------:R-:W-:Y:S05]  /*c480*/  BSYNC B0 ;  /* 0x0000000000007941 */ /* 0x000fea0003800000 */
.L_x_1112:
        /* <DEDUP_REMOVED lines=9> */
[----:B------:R-:W-:-:S05]  /*c520*/  @!P0 IMAD R0, R10, R15, RZ ;  /* 0x0000000f0a008224 */ /* 0x000fca00078e02ff */
[----:B-1----:R-:W-:Y:S01]  /*c530*/  @!P0 IADD3 R2, P1, R0, R18, RZ ;  /* 0x0000001200028210 */ /* 0x002fe20007f3e0ff */
[----:B------:R-:W-:-:S03]  /*c540*/  @!P6 IMAD.MOV.U32 R12, RZ, RZ, 0x7f800000 ;  /* 0x7f800000ff0ce424 */ /* 0x000fc600078e00ff */
[----:B------:R-:W-:Y:S02]  /*c550*/  @!P0 LEA.HI.X.SX32 R5, R0, R16, 0x1, P1 ;  /* 0x0000001000058211 */ /* 0x000fe400008f0eff */
[----:B------:R-:W-:-:S13]  /*c560*/  ISETP.NE.OR P1, PT, R17, RZ, P2 ;  /* 0x000000ff1100720c */ /* 0x000fda0001725670 */
[----:B------:R-:W-:-:S05]  /*c570*/  @!P1 IMAD R0, R25, R15, RZ ;  /* 0x0000000f19009224 */ /* 0x000fca00078e02ff */
[----:B------:R-:W-:-:S04]  /*c580*/  @!P1 IADD3 R3, P2, R0, R18, RZ ;  /* 0x0000001200039210 */ /* 0x000fc80007f5e0ff */
[----:B------:R-:W-:Y:S02]  /*c590*/  @!P1 LEA.HI.X.SX32 R0, R0, R16, 0x1, P2 ;  /* 0x0000001000009211 */ /* 0x000fe400010f0eff */
        /* <DEDUP_REMOVED lines=9> */
[----:B------:R-:W-:-:S03]  /*c630*/  @!P6 IMAD R4, R24, R15, RZ ;  /* 0x0000000f1804e224 */ /* 0x000fc600078e02ff */
[----:B------:R1:W-:Y:S01]  /*c640*/  @!P1 STG.E [R2.64], R0 ;  /* 0x0000000002009986 */ /* 0x0003e2000c101910 */
[----:B------:R-:W-:-:S04]  /*c650*/  ISETP.NE.AND P1, PT, R7, RZ, PT ;  /* 0x000000ff0700720c */ /* 0x000fc80003f25270 */
[----:B------:R-:W-:Y:S02]  /*c660*/  ISETP.NE.OR P1, PT, R17, RZ, P1 ;  /* 0x000000ff1100720c */ /* 0x000fe40000f25670 */
[----:B-1----:R-:W-:Y:S01]  /*c670*/  @!P6 IADD3 R0, P0, R4, R18, RZ ;  /* 0x000000120400e210 */ /* 0x002fe20007f1e0ff */
[----:B------:R-:W-:-:S03]  /*c680*/  @!P5 IMAD R2, R23, R15, RZ ;  /* 0x0000000f1702d224 */ /* 0x000fc600078e02ff */
[----:B------:R-:W-:Y:S02]  /*c690*/  @!P6 LEA.HI.X.SX32 R3, R4, R16, 0x1, P0 ;  /* 0x000000100403e211 */ /* 0x000fe400000f0eff */
[----:B------:R-:W-:-:S04]  /*c6a0*/  @!P6 LEA R10, P0, R0, c[0x0][0x200], 0x2 ;  /* 0x00008000000aea11 */ /* 0x000fc800078010ff */
[----:B------:R-:W-:Y:S02]  /*c6b0*/  @!P6 LEA.HI.X R11, R0, c[0x0][0x204], R3, 0x2, P0 ;  /* 0x00008100000bea11 */ /* 0x000fe400000f1403 */
[----:B------:R-:W-:-:S03]  /*c6c0*/  @!P5 IADD3 R0, P0, R2, R18, RZ ;  /* 0x000000120200d210 */ /* 0x000fc60007f1e0ff */
[----:B------:R1:W-:Y:S01]  /*c6d0*/  @!P6 STG.E [R10.64], R12 ;  /* 0x0000000c0a00e986 */ /* 0x0003e2000c101910 */
[----:B------:R-:W-:Y:S01]  /*c6e0*/  @!P5 LEA.HI.X.SX32 R3, R2, R16, 0x1, P0 ;  /* 0x000000100203d211 */ /* 0x000fe200000f0eff */
[----:B------:R-:W-:Y:S01]  /*c6f0*/  @!P4 IMAD R2, R22, R15, RZ ;  /* 0x0000000f1602c224 */ /* 0x000fe200078e02ff */
[----:B------:R-:W-:-:S04]  /*c700*/  @!P5 LEA R8, P0, R0, c[0x0][0x200], 0x2 ;  /* 0x000080000008da11 */ /* 0x000fc800078010ff */
[----:B------:R-:W-:Y:S01]  /*c710*/  @!P5 LEA.HI.X R9, R0, c[0x0][0x204], R3, 0x2, P0 ;  /* 0x000081000009da11 */ /* 0x000fe200000f1403 */
[----:B------:R-:W-:Y:S01]  /*c720*/  @!P3 IMAD R3, R21, R15, RZ ;  /* 0x0000000f1503b224 */ /* 0x000fe200078e02ff */
[----:B------:R-:W-:-:S04]  /*c730*/  @!P4 IADD3 R0, P0, R2, R18, RZ ;  /* 0x000000120200c210 */ /* 0x000fc80007f1e0ff */
[----:B------:R-:W-:Y:S02]  /*c740*/  @!P4 LEA.HI.X.SX32 R2, R2, R16, 0x1, P0 ;  /* 0x000000100202c211 */ /* 0x000fe400000f0eff */
[----:B------:R-:W-:-:S04]  /*c750*/  @!P4 LEA R6, P0, R0, c[0x0][0x200], 0x2 ;  /* 0x000080000006ca11 */ /* 0x000fc800078010ff */
[----:B------:R-:W-:Y:S01]  /*c760*/  @!P4 LEA.HI.X R7, R0, c[0x0][0x204], R2, 0x2, P0 ;  /* 0x000081000007ca11 */ /* 0x000fe200000f1402 */
[----:B------:R-:W-:Y:S01]  /*c770*/  @!P2 IMAD R2, R19, R15, RZ ;  /* 0x0000000f1302a224 */ /* 0x000fe200078e02ff */
[----:B------:R-:W-:-:S04]  /*c780*/  @!P3 IADD3 R0, P0, R3, R18, RZ ;  /* 0x000000120300b210 */ /* 0x000fc80007f1e0ff */
[----:B------:R-:W-:Y:S02]  /*c790*/  @!P3 LEA.HI.X.SX32 R3, R3, R16, 0x1, P0 ;  /* 0x000000100303b211 */ /* 0x000fe400000f0eff */
[----:B------:R-:W-:Y:S01]  /*c7a0*/  @!P3 LEA R4, P0, R0, c[0x0][0x200], 0x2 ;  /* 0x000080000004ba11 */ /* 0x000fe200078010ff */
[----:B-1----:R-:W-:-:S03]  /*c7b0*/  @!P4 IMAD.MOV.U32 R10, RZ, RZ, 0x7f800000 ;  /* 0x7f800000ff0ac424 */ /* 0x002fc600078e00ff */
        /* <DEDUP_REMOVED lines=13> */
[----:B--2---:R-:W-:-:S05]  /*c890*/  IMAD R0, R20, R15, RZ ;  /* 0x0000000f14007224 */ /* 0x004fca00078e02ff */
[----:B------:R-:W-:-:S04]  /*c8a0*/  IADD3 R3, P0, R0, R18, RZ ;  /* 0x0000001200037210 */ /* 0x000fc80007f1e0ff */
[----:B------:R-:W-:Y:S02]  /*c8b0*/  LEA.HI.X.SX32 R0, R0, R16, 0x1, P0 ;  /* 0x0000001000007211 */ /* 0x000fe400000f0eff */
[----:B------:R-:W-:-:S04]  /*c8c0*/  LEA R2, P0, R3, c[0x0][0x200], 0x2 ;  /* 0x0000800003027a11 */ /* 0x000fc800078010ff */
[----:B------:R-:W-:Y:S01]  /*c8d0*/  LEA.HI.X R3, R3, c[0x0][0x204], R0, 0x2, P0 ;  /* 0x0000810003037a11 */ /* 0x000fe200000f1400 */
[----:B------:R-:W-:-:S05]  /*c8e0*/  IMAD.MOV.U32 R0, RZ, RZ, 0x7f800000 ;  /* 0x7f800000ff007424 */ /* 0x000fca00078e00ff */
[----:B------:R-:W-:Y:S01]  /*c8f0*/  STG.E [R2.64], R0 ;  /* 0x0000000002007986 */ /* 0x000fe2000c101910 */
[----:B------:R-:W-:Y:S05]  /*c900*/  EXIT ;  /* 0x000000000000794d */ /* 0x000fea0003800000 */
.L_x_1114:
        /* <DEDUP_REMOVED lines=15> */
.L_x_2128:


//--------------------- .text._ZN5flash16flash_fwd_kernelI23Flash_fwd_kernel_traitsILi64ELi128ELi64ELi4ELb0ELb0EN7cutlass10bfloat16_tE19Flash_kernel_traitsILi64ELi128ELi64ELi4ES3_EELb1ELb0ELb1ELb0ELb0ELb0ELb0ELb0EEEvNS_16Flash_fwd_paramsE --------------------------
	.section	.text._ZN5flash16flash_fwd_kernelI23Flash_fwd_kernel_traitsILi64ELi128ELi64ELi4ELb0ELb0EN7cutlass10bfloat16_tE19Flash_kernel_traitsILi64ELi128ELi64ELi4ES3_EELb1ELb0ELb1ELb0ELb0ELb0ELb0ELb0EEEvNS_16Flash_fwd_paramsE,"ax",@progbits
	.sectioninfo	@"SHI_REGISTERS=255"
	.align	128
        .global         _ZN5flash16flash_fwd_kernelI23Flash_fwd_kernel_traitsILi64ELi128ELi64ELi4ELb0ELb0EN7cutlass10bfloat16_tE19Flash_kernel_traitsILi64ELi128ELi64ELi4ES3_EELb1ELb0ELb1ELb0ELb0ELb0ELb0ELb0EEEvNS_16Flash_fwd_paramsE
        .type           _ZN5flash16flash_fwd_kernelI23Flash_fwd_kernel_traitsILi64ELi128ELi64ELi4ELb0ELb0EN7cutlass10bfloat16_tE19Flash_kernel_traitsILi64ELi128ELi64ELi4ES3_EELb1ELb0ELb1ELb0ELb0ELb0ELb0ELb0EEEvNS_16Flash_fwd_paramsE,@function
        .size           _ZN5flash16flash_fwd_kernelI23Flash_fwd_kernel_traitsILi64ELi128ELi64ELi4ELb0ELb0EN7cutlass10bfloat16_tE19Flash_kernel_traitsILi64ELi128ELi64ELi4ES3_EELb1ELb0ELb1ELb0ELb0ELb0ELb0ELb0EEEvNS_16Flash_fwd_paramsE,(.L_x_2129 - _ZN5flash16flash_fwd_kernelI23Flash_fwd_kernel_traitsILi64ELi128ELi64ELi4ELb0ELb0EN7cutlass10bfloat16_tE19Flash_kernel_traitsILi64ELi128ELi64ELi4ES3_EELb1ELb0ELb1ELb0ELb0ELb0ELb0ELb0EEEvNS_16Flash_fwd_paramsE)
        .other          _ZN5flash16flash_fwd_kernelI23Flash_fwd_kernel_traitsILi64ELi128ELi64ELi4ELb0ELb0EN7cutlass10bfloat16_tE19Flash_kernel_traitsILi64ELi128ELi64ELi4ES3_EELb1ELb0ELb1ELb0ELb0ELb0ELb0ELb0EEEvNS_16Flash_fwd_paramsE,@"STO_CUDA_ENTRY STV_DEFAULT"
_ZN5flash16flash_fwd_kernelI23Flash_fwd_kernel_traitsILi64ELi128ELi64ELi4ELb0ELb0EN7cutlass10bfloat16_tE19Flash_kernel_traitsILi64ELi128ELi64ELi4ES3_EELb1ELb0ELb1ELb0ELb0ELb0ELb0ELb0EEEvNS_16Flash_fwd_paramsE:
.text._ZN5flash16flash_fwd_kernelI23Flash_fwd_kernel_traitsILi64ELi128ELi64ELi4ELb0ELb0EN7cutlass10bfloat16_tE19Flash_kernel_traitsILi64ELi128ELi64ELi4ES3_EELb1ELb0ELb1ELb0ELb0ELb0ELb0ELb0EEEvNS_16Flash_fwd_paramsE:
        /* <DEDUP_REMOVED lines=38> */
[----:B------:R1:W-:Y:S02]  /*0260*/  @!P0 STG.E.64 [R8.64], R2 ;  /* 0x0000000208008986 */ /* 0x0003e4000c101b16 */
[----:B-1----:R-:W-:-:S02]  /*0270*/  @!P0 IMAD.MOV.U32 R2, RZ, RZ, R6 ;  /* 0x000000ffff028224 */ /* 0x002fc400078e0006 */
[----:B------:R-:W-:-:S05]  /*0280*/  @!P0 IMAD.MOV.U32 R3, RZ, RZ, R7 ;  /* 0x000000ffff038224 */ /* 0x000fca00078e0007 */
[----:B------:R1:W-:Y:S01]  /*0290*/  @!P0 STG.E.64 [R8.64+0x8], R2 ;  /* 0x0000080208008986 */ /* 0x0003e2000c101b16 */
[----:B------:R-:W-:Y:S02]  /*02a0*/  SHF.R.S32.HI R22, RZ, 0x1f, R23 ;  /* 0x0000001fff167819 */ /* 0x000fe40000011417 */
[----:B------:R-:W-:Y:S01]  /*02b0*/  ISETP.EQ.OR.EX P0, PT, RZ, c[0x0][0x24c], !P4, P2 ;  /* 0x00009300ff007a0c */ /* 0x000fe20006702720 */
[----:B------:R2:W3:Y:S04]  /*02c0*/  @P3 LDG.E R30, [R4.64] ;  /* 0x00000016041e3981 */ /* 0x0004e8000c1e1900 */
[----:B--2---:R-:W2:Y:S01]  /*02d0*/  @P3 LDG.E R4, [R4.64+0x4] ;  /* 0x0000041604043981 */ /* 0x004ea2000c1e1900 */
[----:B-1----:R-:W-:Y:S02]  /*02e0*/  IMAD.MOV.U32 R8, RZ, RZ, RZ ;  /* 0x000000ffff087224 */ /* 0x002fe400078e00ff */
[----:B------:R-:W-:Y:S01]  /*02f0*/  @P1 IMAD.WIDE R2, R12, R24, c[0x0][0x250] ;  /* 0x000094000c021625 */ /* 0x000fe200078e0218 */
[----:B------:R-:W-:-:S03]  /*0300*/  LEA.HI R17, R22, R23, RZ, 0x5 ;  /* 0x0000001716117211 */ /* 0x000fc600078f28ff */
[C---:B------:R-:W-:Y:S01]  /*0310*/  IMAD R0, R12.reuse, c[0x0][0x1c0], R18 ;  /* 0x000070000c007a24 */ /* 0x040fe200078e0212 */
[----:B------:R1:W5:Y:S01]  /*0320*/  @P1 LDG.E R8, [R2.64] ;  /* 0x0000001602081981 */ /* 0x000362000c1e1900 */
[----:B------:R-:W-:Y:S02]  /*0330*/  IMAD.MOV.U32 R9, RZ, RZ, -0x1 ;  /* 0xffffffffff097424 */ /* 0x000fe400078e00ff */
[----:B------:R-:W-:Y:S01]  /*0340*/  IMAD.WIDE R10, R12, R24, c[0x0][0x248] ;  /* 0x000092000c0a7625 */ /* 0x000fe200078e0218 */
[----:B------:R-:W-:-:S04]  /*0350*/  SHF.L.U32 R0, R0, 0x5, RZ ;  /* 0x0000000500007819 */ /* 0x000fc800000006ff */
[----:B------:R4:W5:Y:S01]  /*0360*/  @!P0 LDG.E R9, [R10.64] ;  /* 0x000000160a098981 */ /* 0x000962000c1e1900 */
[----:B------:R-:W-:Y:S02]  /*0370*/  ISETP.NE.U32.AND P2, PT, RZ, c[0x0][0x248], PT ;  /* 0x00009200ff007a0c */ /* 0x000fe40003f45070 */
[----:B-1----:R-:W-:-:S05]  /*0380*/  LOP3.LUT R2, R17, 0xffffffe0, RZ, 0xc0, !PT ;  /* 0xffffffe011027812 */ /* 0x002fca00078ec0ff */
[----:B------:R-:W-:-:S05]  /*0390*/  IMAD.IADD R20, R23, 0x1, -R2 ;  /* 0x0000000117147824 */ /* 0x000fca00078e0a02 */
[----:B------:R-:W-:Y:S02]  /*03a0*/  IADD3 R245, P1, P0, R0, R6, R20 ;  /* 0x0000000600f57210 */ /* 0x000fe4000783e014 */
[----:B------:R-:W-:Y:S02]  /*03b0*/  ISETP.NE.AND.EX P2, PT, RZ, c[0x0][0x24c], PT, P2 ;  /* 0x00009300ff007a0c */ /* 0x000fe40003f45320 */
[----:B------:R-:W-:Y:S02]  /*03c0*/  SHF.R.S32.HI R0, RZ, 0x1f, R0 ;  /* 0x0000001fff007819 */ /* 0x000fe40000011400 */
[----:B------:R-:W-:-:S04]  /*03d0*/  SHF.R.S32.HI R2, RZ, 0x1f, R20 ;  /* 0x0000001fff027819 */ /* 0x000fc80000011414 */
[----:B------:R-:W-:Y:S01]  /*03e0*/  IADD3.X R250, R0, R7, R2, P1, P0 ;  /* 0x0000000700fa7210 */ /* 0x000fe20000fe0402 */
[----:B---3--:R4:W-:Y:S04]  /*03f0*/  STL [R1+0x58], R30 ;  /* 0x0000581e01007387 */ /* 0x0089e80000100800 */
[----:B------:R4:W-:Y:S01]  /*0400*/  STL [R1+0x18], R245 ;  /* 0x000018f501007387 */ /* 0x0009e20000100800 */
[----:B--2---:R-:W-:Y:S02]  /*0410*/  @P3 IMAD.IADD R16, R4, 0x1, -R30 ;  /* 0x0000000104103824 */ /* 0x004fe400078e0a1e */
[----:B------:R-:W-:Y:S01]  /*0420*/  @!P3 IMAD.MOV.U32 R16, RZ, RZ, c[0x0][0x214] ;  /* 0x00008500ff10b624 */ /* 0x000fe200078e00ff */
[----:B------:R-:W-:Y:S05]  /*0430*/  @!P2 BRA `(.L_x_1115) ;  /* 0x000000400000a947 */ /* 0x000fea0003800000 */
[----:B------:R-:W2:Y:S02]  /*0440*/  @P4 LDG.E R0, [R10.64+0x4] ;  /* 0x000004160a004981 */ /* 0x000ea4000c1e1900 */
[----:B--2--5:R-:W-:-:S06]  /*0450*/  @P4 IADD3 R0, R0, -R9, RZ ;  /* 0x8000000900004210 */ /* 0x024fcc0007ffe0ff */
[----:B------:R1:W5:Y:S01]  /*0460*/  @!P4 LDG.E R0, [R10.64] ;  /* 0x000000160a00c981 */ /* 0x000362000c1e1900 */
[----:B------:R-:W-:Y:S05]  /*0470*/  BRA `(.L_x_1116) ;  /* 0x0000001000007947 */ /* 0x000fea0003800000 */
.L_x_1115:
[----:B------:R-:W-:Y:S02]  /*0480*/  MOV R0, c[0x0][0x218] ;  /* 0x0000860000007a02 */ /* 0x000fe40000000f00 */
.L_x_1116:
[----:B------:R-:W-:-:S04]  /*0490*/  ISETP.NE.U32.AND P0, PT, RZ, c[0x0][0x258], PT ;  /* 0x00009600ff007a0c */ /* 0x000fc80003f05070 */
[----:B------:R-:W-:-:S13]  /*04a0*/  ISETP.NE.AND.EX P1, PT, RZ, c[0x0][0x25c], PT, P0 ;  /* 0x00009700ff007a0c */ /* 0x000fda0003f25300 */
[----:B------:R-:W-:-:S06]  /*04b0*/  @P1 IMAD.WIDE R2, R12, R24, c[0x0][0x258] ;  /* 0x000096000c021625 */ /* 0x000fcc00078e0218 */
[----:B------:R-:W2:Y:S01]  /*04c0*/  @P1 LDG.E R3, [R2.64] ;  /* 0x0000001602031981 */ /* 0x000ea2000c1e1900 */
[----:B------:R-:W-:Y:S01]  /*04d0*/  @!P1 ISETP.NE.U32.AND P0, PT, RZ, c[0x0][0x268], PT ;  /* 0x00009a00ff009a0c */ /* 0x000fe20003f05070 */
[----:B------:R-:W-:-:S03]  /*04e0*/  IMAD.SHL.U32 R74, R251, 0x80, RZ ;  /* 0x00000080fb4a7824 */ /* 0x000fc600078e00ff */
[----:B------:R-:W-:Y:S02]  /*04f0*/  @!P1 ISETP.NE.AND.EX P2, PT, RZ, c[0x0][0x26c], PT, P0 ;  /* 0x00009b00ff009a0c */ /* 0x000fe40003f45300 */
[----:B------:R-:W-:Y:S02]  /*0500*/  ISETP.GT.AND P0, PT, R16, R74, PT ;  /* 0x0000004a1000720c */ /* 0x000fe40003f04270 */
[----:B------:R-:W-:Y:S01]  /*0510*/  @!P1 SEL R2, RZ, c[0x0][0x21c], !P2 ;  /* 0x00008700ff029a07 */ /* 0x000fe20005000000 */
[----:B--2--5:R-:W-:-:S03]  /*0520*/  @P1 IMAD.IADD R41, R3, 0x1, -R8 ;  /* 0x0000000103291824 */ /* 0x024fc600078e0a08 */
[----:B------:R-:W-:-:S07]  /*0530*/  @!P1 IADD3 R41, R2, R0, -R8 ;  /* 0x0000000002299210 */ /* 0x000fce0007ffe808 */
[----:B------:R-:W-:Y:S05]  /*0540*/  @!P0 EXIT ;  /* 0x000000000000894d */ /* 0x000fea0003800000 */
[----:B------:R-:W-:-:S04]  /*0550*/  IADD3 R0, R41, R74, -R16 ;  /* 0x0000004a29007210 */ /* 0x000fc80007ffe810 */
[----:B------:R-:W-:-:S04]  /*0560*/  IADD3 R0, R0, -c[0x0][0x2e4], RZ ;  /* 0x8000b90000007a10 */ /* 0x000fc80007ffe0ff */
[----:B------:R-:W-:-:S04]  /*0570*/  SHF.R.S32.HI R2, RZ, 0x1f, R0 ;  /* 0x0000001fff027819 */ /* 0x000fc80000011400 */
[----:B------:R-:W-:Y:S02]  /*0580*/  LEA.HI R0, R2, R0, RZ, 0x6 ;  /* 0x0000000002007211 */ /* 0x000fe400078f30ff */
[----:B------:R-:W-:Y:S02]  /*0590*/  IADD3 R2, R41, 0x3f, RZ ;  /* 0x0000003f29027810 */ /* 0x000fe40007ffe0ff */
[----:B------:R2:W3:Y:S02]  /*05a0*/  R2UR UR18, R0 ;  /* 0x00000000001273c2 */ /* 0x0004e400000e0000 */
[----:B------:R-:W-:-:S04]  /*05b0*/  SHF.R.S32.HI R3, RZ, 0x1f, R2 ;  /* 0x0000001fff037819 */ /* 0x000fc80000011402 */
[----:B------:R-:W-:-:S04]  /*05c0*/  LEA.HI R2, R3, R2, RZ, 0x6 ;  /* 0x0000000203027211 */ /* 0x000fc800078f30ff */
[----:B------:R-:W-:Y:S02]  /*05d0*/  SHF.R.S32.HI R2, RZ, 0x6, R2 ;  /* 0x00000006ff027819 */ /* 0x000fe40000011402 */
[----:B--2---:R-:W-:Y:S01]  /*05e0*/  IADD3 R0, -R16, 0xbf, R74 ;  /* 0x000000bf10007810 */ /* 0x004fe20007ffe14a */
[----:B---3--:R-:W-:-:S03]  /*05f0*/  USHF.R.S32.HI UR18, URZ, 0x6, UR18 ;  /* 0x000000063f127899 */ /* 0x008fc60008011412 */
[----:B------:R-:W-:Y:S01]  /*0600*/  IADD3 R0, R0, c[0x0][0x2e8], R41 ;  /* 0x0000ba0000007a10 */ /* 0x000fe20007ffe029 */
[----:B------:R-:W-:-:S03]  /*0610*/  UISETP.LT.AND UP0, UPT, URZ, UR18, UPT ;  /* 0x000000123f00728c */ /* 0x000fc6000bf01270 */
[----:B------:R-:W-:Y:S01]  /*0620*/  SHF.R.S32.HI R4, RZ, 0x1f, R0 ;  /* 0x0000001fff047819 */ /* 0x000fe20000011400 */
[----:B------:R-:W-:-:S03]  /*0630*/  USEL UR18, URZ, UR18, !UP0 ;  /* 0x000000123f127287 */ /* 0x000fc6000c000000 */
[----:B------:R-:W-:-:S04]  /*0640*/  LEA.HI R0, R4, R0, RZ, 0x6 ;  /* 0x0000000004007211 */ /* 0x000fc800078f30ff */
[----:B------:R-:W-:-:S04]  /*0650*/  SHF.R.S32.HI R0, RZ, 0x6, R0 ;  /* 0x00000006ff007819 */ /* 0x000fc80000011400 */
[----:B------:R-:W-:-:S04]  /*0660*/  IMNMX R234, R2, R0, PT ;  /* 0x0000000002ea7217 */ /* 0x000fc80003800200 */
[----:B------:R-:W-:-:S13]  /*0670*/  ISETP.GT.AND P0, PT, R234, UR18, PT ;  /* 0x00000012ea007c0c */ /* 0x000fda000bf04270 */
[----:B------:R-:W-:Y:S05]  /*0680*/  @P0 BRA `(.L_x_1117) ;  /* 0x0000103000000947 */ /* 0x000fea0003800000 */
[----:B------:R-:W2:Y:S01]  /*0690*/  LDC.U8 R0, c[0x0][0x329] ;  /* 0x0000ca40ff007b82 */ /* 0x000ea20000000000 */
[----:B------:R-:W-:Y:S01]  /*06a0*/  ISETP.NE.AND P0, PT, R30, -0x1, PT ;  /* 0xffffffff1e00780c */ /* 0x000fe20003f05270 */
[----:B------:R-:W-:Y:S01]  /*06b0*/  BSSY B0, `(.L_x_1118) ;  /* 0x0000040000007945 */ /* 0x000fe20003800000 */
[----:B-1--4-:R-:W-:Y:S02]  /*06c0*/  LEA.HI R10, R22, R23, RZ, 0x3 ;  /* 0x00000017160a7211 */ /* 0x012fe400078f18ff */
[----:B------:R-:W-:Y:S02]  /*06d0*/  IADD3 R14, -R74, R16, RZ ;  /* 0x000000104a0e7210 */ /* 0x000fe40007ffe1ff */
[----:B------:R-:W-:Y:S01]  /*06e0*/  LOP3.LUT R5, R10, 0xfffffff8, RZ, 0xc0, !PT ;  /* 0xfffffff80a057812 */ /* 0x000fe200078ec0ff */
[----:B------:R-:W1:Y:S01]  /*06f0*/  LDC.U8 R6, c[0x0][0x328] ;  /* 0x0000ca00ff067b82 */ /* 0x000e620000000000 */
[----:B------:R-:W-:Y:S02]  /*0700*/  SHF.R.S32.HI R10, RZ, 0x3, R10 ;  /* 0x00000003ff0a7819 */ /* 0x000fe4000001140a */
[----:B------:R-:W-:Y:S01]  /*0710*/  SHF.R.S32.HI R11, RZ, 0x1f, R18 ;  /* 0x0000001fff0b7819 */ /* 0x000fe20000011412 */
[----:B------:R-:W-:-:S02]  /*0720*/  IMAD.IADD R19, R23, 0x1, -R5 ;  /* 0x0000000117137824 */ /* 0x000fc400078e0a05 */
[----:B------:R-:W-:-:S04]  /*0730*/  @P0 IMAD.WIDE.U32 R2, R30, c[0x0][0x1e8], RZ ;  /* 0x00007a001e020a25 */ /* 0x000fc800078e00ff */
[----:B------:R-:W-:Y:S02]  /*0740*/  @P0 IMAD R9, R30, c[0x0][0x1ec], R3 ;  /* 0x00007b001e090a24 */ /* 0x000fe400078e0203 */
[----:B------:R-:W-:Y:S02]  /*0750*/  @P0 IMAD.MOV.U32 R4, RZ, RZ, R2 ;  /* 0x000000ffff040224 */ /* 0x000fe400078e0002 */
[----:B------:R-:W-:Y:S01]  /*0760*/  @!P0 IMAD.WIDE.U32 R2, R12, c[0x0][0x1e0], RZ ;  /* 0x000078000c028a25 */ /* 0x000fe200078e00ff */
[----:B--2---:R-:W-:-:S04]  /*0770*/  ISETP.NE.AND P2, PT, R0, RZ, PT ;  /* 0x000000ff0000720c */ /* 0x004fc80003f45270 */
[----:B------:R-:W-:Y:S02]  /*0780*/  @!P0 MOV R4, R2 ;  /* 0x0000000200048202 */ /* 0x000fe40000000f00 */
[----:B-1----:R-:W-:-:S04]  /*0790*/  ISETP.NE.AND P1, PT, R6, RZ, PT ;  /* 0x000000ff0600720c */ /* 0x002fc80003f25270 */
[----:B------:R-:W-:-:S03]  /*07a0*/  ISETP.EQ.AND P1, PT, R0, RZ, P1 ;  /* 0x000000ff0000720c */ /* 0x000fc60000f22270 */
[----:B------:R-:W-:Y:S01]  /*07b0*/  @P2 IMAD.MOV.U32 R8, RZ, RZ, c[0x0][0x210] ;  /* 0x00008400ff082624 */ /* 0x000fe200078e00ff */
[----:B------:R-:W-:Y:S01]  /*07c0*/  @!P0 SHF.R.S32.HI R0, RZ, 0x1f, R12 ;  /* 0x0000001fff008819 */ /* 0x000fe2000001140c */
[----:B------:R-:W-:Y:S01]  /*07d0*/  @!P2 IMAD.MOV.U32 R5, RZ, RZ, c[0x0][0x214] ;  /* 0x00008500ff05a624 */ /* 0x000fe200078e00ff */
[----:B------:R-:W-:Y:S01]  /*07e0*/  @!P2 ISETP.NE.AND P3, PT, R6, RZ, PT ;  /* 0x000000ff0600a20c */ /* 0x000fe20003f65270 */
[----:B------:R-:W-:Y:S01]  /*07f0*/  @P2 IMAD R8, R8, c[0x0][0x214], RZ ;  /* 0x0000850008082a24 */ /* 0x000fe200078e02ff */
[----:B------:R-:W-:Y:S01]  /*0800*/  @P2 MOV R15, c[0x0][0x210] ;  /* 0x00008400000f2a02 */ /* 0x000fe20000000f00 */
[----:B------:R-:W-:Y:S01]  /*0810*/  @!P0 IMAD R0, R0, c[0x0][0x1e0], RZ ;  /* 0x0000780000008a24 */ /* 0x000fe200078e02ff */
[----:B------:R-:W-:Y:S01]  /*0820*/  @!P2 SEL R8, R5, c[0x0][0x234], !P3 ;  /* 0x00008d000508aa07 */ /* 0x000fe20005800000 */
[----:B------:R-:W-:Y:S02]  /*0830*/  @P2 IMAD.MOV.U32 R6, RZ, RZ, 0x1 ;  /* 0x00000001ff062424 */ /* 0x000fe400078e00ff */
[----:B------:R-:W-:-:S02]  /*0840*/  @!P0 IMAD R0, R12, c[0x0][0x1e4], R0 ;  /* 0x000079000c008a24 */ /* 0x000fc400078e0200 */
[----:B------:R-:W-:Y:S02]  /*0850*/  @P1 IMAD R7, R12, c[0x0][0x214], RZ ;  /* 0x000085000c071a24 */ /* 0x000fe400078e02ff */
[----:B------:R-:W-:Y:S02]  /*0860*/  @!P0 IMAD.IADD R9, R3, 0x1, R0 ;  /* 0x0000000103098824 */ /* 0x000fe400078e0200 */
[----:B------:R-:W-:Y:S01]  /*0870*/  IMAD.SHL.U32 R0, R19, 0x8, RZ ;  /* 0x0000000813007824 */ /* 0x000fe200078e00ff */
[----:B------:R-:W-:Y:S01]  /*0880*/  @P1 SEL R7, R7, R30, !P0 ;  /* 0x0000001e07071207 */ /* 0x000fe20004000000 */
[----:B------:R-:W-:Y:S01]  /*0890*/  @!P2 IMAD R6, R8, c[0x0][0x1c0], RZ ;  /* 0x000070000806aa24 */ /* 0x000fe200078e02ff */
[----:B------:R-:W-:Y:S01]  /*08a0*/  @!P1 CS2R R2, SRZ ;  /* 0x0000000000029805 */ /* 0x000fe2000001ff00 */
[----:B------:R-:W-:Y:S01]  /*08b0*/  @!P2 IMAD.MOV.U32 R15, RZ, RZ, 0x1 ;  /* 0x00000001ff0fa424 */ /* 0x000fe200078e00ff */
[----:B------:R-:W-:Y:S01]  /*08c0*/  IADD3 R4, P0, R0, R4, RZ ;  /* 0x0000000400047210 */ /* 0x000fe20007f1e0ff */
[----:B------:R-:W-:Y:S01]  /*08d0*/  IMAD R6, R12, R6, RZ ;  /* 0x000000060c067224 */ /* 0x000fe200078e02ff */
[C---:B------:R-:W-:Y:S01]  /*08e0*/  ISETP.GE.AND P3, PT, R0.reuse, c[0x0][0x220], PT ;  /* 0x0000880000007a0c */ /* 0x040fe20003f66270 */
[----:B------:R-:W-:Y:S01]  /*08f0*/  @P1 IMAD.MOV.U32 R2, RZ, RZ, R7 ;  /* 0x000000ffff021224 */ /* 0x000fe200078e0007 */
[----:B------:R-:W-:Y:S01]  /*0900*/  LEA.HI.X.SX32 R5, R0, R9, 0x1, P0 ;  /* 0x0000000900057211 */ /* 0x000fe200000f0eff */
[----:B------:R-:W-:Y:S01]  /*0910*/  IMAD R9, R11, c[0x0][0x1f0], RZ ;  /* 0x00007c000b097a24 */ /* 0x000fe200078e02ff */
[----:B------:R-:W-:Y:S01]  /*0920*/  SEL R0, R6, RZ, !P1 ;  /* 0x000000ff06007207 */ /* 0x000fe20004800000 */
[----:B------:R-:W-:Y:S01]  /*0930*/  IMAD R6, R74, R15, RZ ;  /* 0x0000000f4a067224 */ /* 0x000fe200078e02ff */
[-C--:B------:R-:W-:Y:S01]  /*0940*/  ISETP.GE.OR P2, PT, R10, R14.reuse, P3 ;  /* 0x0000000e0a00720c */ /* 0x080fe20001f46670 */
[----:B------:R-:W-:Y:S01]  /*0950*/  IMAD R9, R18, c[0x0][0x1f4], R9 ;  /* 0x00007d0012097a24 */ /* 0x000fe200078e0209 */
[----:B------:R-:W-:Y:S01]  /*0960*/  ISETP.GE.AND P0, PT, R10, R14, PT ;  /* 0x0000000e0a00720c */ /* 0x000fe20003f06270 */
[C---:B------:R-:W-:Y:S01]  /*0970*/  IMAD R0, R18.reuse, R8, R0 ;  /* 0x0000000812007224 */ /* 0x040fe200078e0200 */
[----:B------:R-:W-:Y:S01]  /*0980*/  @P1 SHF.R.S32.HI R3, RZ, 0x1f, R7 ;  /* 0x0000001fff031819 */ /* 0x000fe20000011407 */
[----:B------:R-:W-:Y:S01]  /*0990*/  IMAD.WIDE.U32 R12, R18, c[0x0][0x1f0], R4 ;  /* 0x00007c00120c7a25 */ /* 0x000fe200078e0004 */
[----:B------:R-:W-:-:S02]  /*09a0*/  P2R R29, PR, RZ, 0x1 ;  /* 0x00000001ff1d7803 */ /* 0x000fc40000000000 */
[----:B------:R-:W-:Y:S01]  /*09b0*/  SHF.R.S32.HI R11, RZ, 0x1f, R10 ;  /* 0x0000001fff0b7819 */ /* 0x000fe2000001140a */
[----:B------:R-:W-:Y:S01]  /*09c0*/  IMAD.IADD R9, R13, 0x1, R9 ;  /* 0x000000010d097824 */ /* 0x000fe200078e0209 */
[----:B------:R-:W-:Y:S02]  /*09d0*/  IADD3 R18, P1, P0, R6, R2, R0 ;  /* 0x0000000206127210 */ /* 0x000fe4000783e000 */
[----:B------:R-:W-:Y:S01]  /*09e0*/  SHF.R.S32.HI R4, RZ, 0x1f, R6 ;  /* 0x0000001fff047819 */ /* 0x000fe20000011406 */
        /* <DEDUP_REMOVED lines=12> */
.L_x_1119:
[----:B------:R-:W-:Y:S05]  /*0ab0*/  BSYNC B0 ;  /* 0x0000000000007941 */ /* 0x000fea0003800000 */
.L_x_1118:
        /* <DEDUP_REMOVED lines=16> */
.L_x_1121:
[----:B------:R-:W-:Y:S05]  /*0bc0*/  BSYNC B0 ;  /* 0x0000000000007941 */ /* 0x000fea0003800000 */
.L_x_1120:
        /* <DEDUP_REMOVED lines=16> */
.L_x_1123:
[----:B------:R-:W-:Y:S05]  /*0cd0*/  BSYNC B0 ;  /* 0x0000000000007941 */ /* 0x000fea0003800000 */
.L_x_1122:
        /* <DEDUP_REMOVED lines=17> */
.L_x_1125:
[----:B------:R-:W-:Y:S05]  /*0df0*/  BSYNC B0 ;  /* 0x0000000000007941 */ /* 0x000fea0003800000 */
.L_x_1124:
        /* <DEDUP_REMOVED lines=17> */
.L_x_1127:
[----:B------:R-:W-:Y:S05]  /*0f10*/  BSYNC B0 ;  /* 0x0000000000007941 */ /* 0x000fea0003800000 */
.L_x_1126:
        /* <DEDUP_REMOVED lines=17> */
.L_x_1129:
[----:B------:R-:W-:Y:S05]  /*1030*/  BSYNC B0 ;  /* 0x0000000000007941 */ /* 0x000fea0003800000 */
.L_x_1128:
        /* <DEDUP_REMOVED lines=16> */
.L_x_1131:
[----:B------:R-:W-:Y:S05]  /*1140*/  BSYNC B0 ;  /* 0x0000000000007941 */ /* 0x000fea0003800000 */
.L_x_1130:
        /* <DEDUP_REMOVED lines=16> */
.L_x_1133:
[----:B------:R-:W-:Y:S05]  /*1250*/  BSYNC B0 ;  /* 0x0000000000007941 */ /* 0x000fea0003800000 */
.L_x_1132:
[----:B------:R-:W-:Y:S02]  /*1260*/  ISETP.NE.AND P0, PT, R29, RZ, PT ;  /* 0x000000ff1d00720c */ /* 0x000fe40003f05270 */
[C---:B------:R-:W-:Y:S02]  /*1270*/  ISETP.NE.OR P4, PT, R19.reuse, RZ, P4 ;  /* 0x000000ff1300720c */ /* 0x040fe40002785670 */
[----:B------:R-:W-:Y:S02]  /*1280*/  ISETP.NE.OR P1, PT, R19, RZ, P0 ;  /* 0x000000ff1300720c */ /* 0x000fe40000725670 */
[----:B------:R-:W-:-:S04]  /*1290*/  ISETP.NE.AND P3, PT, R28, RZ, PT ;  /* 0x000000ff1c00720c */ /* 0x000fc80003f65270 */
[----:B------:R-:W-:-:S05]  /*12a0*/  ISETP.NE.OR P3, PT, R19, RZ, P3 ;  /* 0x000000ff1300720c */ /* 0x000fca0001f65670 */
[----:B------:R-:W-:Y:S02]  /*12b0*/  @!P4 IMAD.MOV.U32 R12, RZ, RZ, 0x7f800000 ;  /* 0x7f800000ff0cc424 */ /* 0x000fe400078e00ff */
[----:B------:R-:W-:-:S05]  /*12c0*/  @!P1 IMAD R0, R10, R15, RZ ;  /* 0x0000000f0a009224 */ /* 0x000fca00078e02ff */
[----:B-1----:R-:W-:-:S04]  /*12d0*/  @!P1 IADD3 R2, P0, R0, R18, RZ ;  /* 0x0000001200029210 */ /* 0x002fc80007f1e0ff */
        /* <DEDUP_REMOVED lines=16> */
[----:B------:R-:W-:-:S03]  /*13e0*/  @!P4 IMAD R4, R24, R15, RZ ;  /* 0x0000000f1804c224 */ /* 0x000fc600078e02ff */
[----:B------:R1:W-:Y:S02]  /*13f0*/  @!P0 STG.E [R2.64], R0 ;  /* 0x0000000002008986 */ /* 0x0003e4000c101916 */
        /* <DEDUP_REMOVED lines=12> */
[----:B------:R-:W-:Y:S02]  /*14c0*/  ISETP.NE.OR P0, PT, R19, RZ, P5 ;  /* 0x000000ff1300720c */ /* 0x000fe40002f05670 */
[----:B------:R-:W-:-:S04]  /*14d0*/  @!P2 IADD3 R0, P5, R2, R18, RZ ;  /* 0x000000120200a210 */ /* 0x000fc80007fbe0ff */
[----:B------:R-:W-:Y:S02]  /*14e0*/  @!P2 LEA.HI.X.SX32 R2, R2, R16, 0x1, P5 ;  /* 0x000000100202a211 */ /* 0x000fe400028f0eff */
[----:B------:R-:W-:-:S04]  /*14f0*/  @!P2 LEA R6, P5, R0, c[0x0][0x200], 0x2 ;  /* 0x000080000006aa11 */ /* 0x000fc800078a10ff */
[----:B------:R-:W-:Y:S01]  /*1500*/  @!P2 LEA.HI.X R7, R0, c[0x0][0x204], R2, 0x2, P5 ;  /* 0x000081000007aa11 */ /* 0x000fe200028f1402 */
[----:B------:R-:W-:Y:S01]  /*1510*/  @!P0 IMAD R2, R17, R15, RZ ;  /* 0x0000000f11028224 */ /* 0x000fe200078e02ff */
[----:B------:R-:W-:-:S04]  /*1520*/  @!P1 IADD3 R0, P5, R3, R18, RZ ;  /* 0x0000001203009210 */ /* 0x000fc80007fbe0ff */
[----:B------:R-:W-:Y:S01]  /*1530*/  @!P1 LEA.HI.X.SX32 R3, R3, R16, 0x1, P5 ;  /* 0x0000001003039211 */ /* 0x000fe200028f0eff */
[----:B-1----:R-:W-:Y:S01]  /*1540*/  @!P2 IMAD.MOV.U32 R10, RZ, RZ, 0x7f800000 ;  /* 0x7f800000ff0aa424 */ /* 0x002fe200078e00ff */
        /* <DEDUP_REMOVED lines=23> */
.L_x_1117:
        /* <DEDUP_REMOVED lines=8> */
[----:B-1--4-:R-:W-:Y:S02]  /*1740*/  @P1 IMAD R11, R30, c[0x0][0x194], R3 ;  /* 0x000065001e0b1a24 */ /* 0x012fe400078e0203 */
        /* <DEDUP_REMOVED lines=19> */
.L_x_1134:
[----:B--2---:R-:W-:Y:S02]  /*1880*/  IABS R4, c[0x0][0x1c8] ;  /* 0x0000720000047a13 */ /* 0x004fe40000000000 */
[----:B------:R-:W-:Y:S02]  /*1890*/  IABS R5, R18 ;  /* 0x0000001200057213 */ /* 0x000fe40000000000 */
[----:B------:R-:W1:Y:S01]  /*18a0*/  I2F.RP R2, R4 ;  /* 0x0000000400027306 */ /* 0x000e620000209400 */
[----:B------:R-:W-:-:S07]  /*18b0*/  SHF.R.S32.HI R6, RZ, 0x1f, R18 ;  /* 0x0000001fff067819 */ /* 0x000fce0000011412 */
[----:B-1----:R-:W1:Y:S02]  /*18c0*/  MUFU.RCP R2, R2 ;  /* 0x0000000200027308 */ /* 0x002e640000001000 */
[----:B-1----:R-:W-:-:S06]  /*18d0*/  IADD3 R2, R2, 0xffffffe, RZ ;  /* 0x0ffffffe02027810 */ /* 0x002fcc0007ffe0ff */
        /* <DEDUP_REMOVED lines=36> */
.L_x_1135:
[-C--:B------:R-:W-:Y:S01]  /*1b20*/  LEA.HI R0, R22, R23.reuse, RZ, 0x3 ;  /* 0x0000001716007211 */ /* 0x080fe200078f18ff */
        /* <DEDUP_REMOVED lines=11> */
[----:B------:R-:W-:Y:S01]  /*1be0*/  IMAD R6, R18, c[0x0][0x1ac], R6 ;  /* 0x00006b0012067a24 */ /* 0x000fe200078e0206 */
[----:B------:R-:W-:Y:S01]  /*1bf0*/  LOP3.LUT R2, R2, 0x1c0, RZ, 0xc0, !PT ;  /* 0x000001c002027812 */ /* 0x000fe200078ec0ff */
[----:B------:R-:W-:-:S03]  /*1c00*/  IMAD.SHL.U32 R182, R36, 0x8, RZ ;  /* 0x0000000824b67824 */ /* 0x000fc600078e00ff */
[----:B------:R-:W-:Y:S02]  /*1c10*/  SHF.R.U32.HI R3, RZ, 0x3, R2 ;  /* 0x00000003ff037819 */ /* 0x000fe40000011602 */
[--C-:B------:R-:W-:Y:S02]  /*1c20*/  LOP3.LUT R0, R2, 0x38, R182.reuse, 0xf8, !PT ;  /* 0x0000003802007812 */ /* 0x100fe400078ef8b6 */
[----:B------:R-:W-:Y:S02]  /*1c30*/  IADD3 R2, P0, R182, R7, RZ ;  /* 0x00000007b6027210 */ /* 0x000fe40007f1e0ff */
[----:B------:R-:W-:Y:S02]  /*1c40*/  SHF.R.S32.HI R183, RZ, 0x1f, R182 ;  /* 0x0000001fffb77819 */ /* 0x000fe400000114b6 */
[----:B------:R-:W-:-:S03]  /*1c50*/  LOP3.LUT R0, R0, R3, RZ, 0x3c, !PT ;  /* 0x0000000300007212 */ /* 0x000fc600078e3cff */
[----:B------:R-:W-:Y:S01]  /*1c60*/  IMAD.X R3, R183, 0x1, R11, P0 ;  /* 0x00000001b7037824 */ /* 0x000fe200000e060b */
[----:B------:R-:W-:Y:S01]  /*1c70*/  SHF.R.S32.HI R11, RZ, 0x1f, R10 ;  /* 0x0000001fff0b7819 */ /* 0x000fe2000001140a */
[----:B------:R1:W-:Y:S01]  /*1c80*/  STL.64 [R1+0x40], R182 ;  /* 0x000040b601007387 */ /* 0x0003e20000100a00 */
[----:B------:R-:W-:Y:S01]  /*1c90*/  ISETP.GE.AND P0, PT, R10, R25, PT ;  /* 0x000000190a00720c */ /* 0x000fe20003f06270 */
[----:B------:R-:W-:Y:S01]  /*1ca0*/  IMAD.WIDE.U32 R8, R18, c[0x0][0x1a8], R2 ;  /* 0x00006a0012087a25 */ /* 0x000fe200078e0002 */
[----:B------:R-:W-:Y:S01]  /*1cb0*/  LOP3.LUT R0, R0, 0xfffffe00, R4, 0xf8, !PT ;  /* 0xfffffe0000007812 */ /* 0x000fe200078ef804 */
[----:B------:R1:W-:Y:S02]  /*1cc0*/  STL [R1+0x2c], R25 ;  /* 0x00002c1901007387 */ /* 0x0003e40000100800 */
[----:B------:R-:W-:-:S04]  /*1cd0*/  IMAD.WIDE R28, R251, 0x80, R10 ;  /* 0x00000080fb1c7825 */ /* 0x000fc800078e020a */
[----:B------:R-:W-:Y:S01]  /*1ce0*/  IMAD.SHL.U32 R207, R0, 0x2, RZ ;  /* 0x0000000200cf7824 */ /* 0x000fe200078e00ff */
[----:B------:R1:W-:Y:S01]  /*1cf0*/  STL.64 [R1+0x38], R28 ;  /* 0x0000381c01007387 */ /* 0x0003e20000100a00 */
        /* <DEDUP_REMOVED lines=16> */
.L_x_1137:
[----:B------:R-:W-:Y:S05]  /*1e00*/  BSYNC B0 ;  /* 0x0000000000007941 */ /* 0x000fea0003800000 */
.L_x_1136:
[----:B------:R-:W-:Y:S01]  /*1e10*/  IADD3 R18, R10, 0x10, RZ ;  /* 0x000000100a127810 */ /* 0x000fe20007ffe0ff */
[----:B------:R-:W-:Y:S03]  /*1e20*/  BSSY B0, `(.L_x_1138) ;  /* 0x0000014000007945 */ /* 0x000fe60003800000 */
[----:B------:R-:W-:-:S13]  /*1e30*/  ISETP.GE.AND P0, PT, R18, R25, PT ;  /* 0x000000191200720c */ /* 0x000fda0003f06270 */
        /* <DEDUP_REMOVED lines=18> */
.L_x_1139:
[----:B------:R-:W-:Y:S05]  /*1f60*/  BSYNC B0 ;  /* 0x0000000000007941 */ /* 0x000fea0003800000 */
.L_x_1138:
        /* <DEDUP_REMOVED lines=21> */
.L_x_1141:
[----:B------:R-:W-:Y:S05]  /*20c0*/  BSYNC B0 ;  /* 0x0000000000007941 */ /* 0x000fea0003800000 */
.L_x_1140:
        /* <DEDUP_REMOVED lines=22> */
.L_x_1143:
[----:B------:R-:W-:Y:S05]  /*2230*/  BSYNC B0 ;  /* 0x0000000000007941 */ /* 0x000fea0003800000 */
.L_x_1142:
        /* <DEDUP_REMOVED lines=22> */
.L_x_1145:
[----:B------:R-:W-:Y:S05]  /*23a0*/  BSYNC B0 ;  /* 0x0000000000007941 */ /* 0x000fea0003800000 */
.L_x_1144:
        /* <DEDUP_REMOVED lines=22> */
.L_x_1147:
[----:B------:R-:W-:Y:S05]  /*2510*/  BSYNC B0 ;  /* 0x0000000000007941 */ /* 0x000fea0003800000 */
.L_x_1146:
        /* <DEDUP_REMOVED lines=22> */
.L_x_1149:
[----:B------:R-:W-:Y:S05]  /*2680*/  BSYNC B0 ;  /* 0x0000000000007941 */ /* 0x000fea0003800000 */
.L_x_1148:
[----:B-1----:R-:W-:Y:S01]  /*2690*/  IADD3 R0, R10, 0x70, RZ ;  /* 0x000000700a007810 */ /* 0x002fe20007ffe0ff */
[----:B------:R-:W-:Y:S01]  /*26a0*/  IMAD.MOV.U32 R147, RZ, RZ, c[0x0][0x198] ;  /* 0x00006600ff937624 */ /* 0x000fe200078e00ff */
[----:B------:R-:W-:Y:S02]  /*26b0*/  BSSY B0, `(.L_x_1150) ;  /* 0x0000018000007945 */ /* 0x000fe40003800000 */
[----:B------:R-:W-:Y:S01]  /*26c0*/  ISETP.GE.AND P0, PT, R0, R25, PT ;  /* 0x000000190000720c */ /* 0x000fe20003f06270 */
[----:B------:R1:W-:Y:S01]  /*26d0*/  STL [R1+0x6c], R0 ;  /* 0x00006c0001007387 */ /* 0x0003e20000100800 */
[----:B------:R-:W-:Y:S02]  /*26e0*/  IMAD.MOV.U32 R25, RZ, RZ, 0x6 ;  /* 0x00000006ff197424 */ /* 0x000fe400078e00ff */
[----:B------:R-:W-:-:S03]  /*26f0*/  IMAD.SHL.U32 R156, R147, 0x40, RZ ;  /* 0x00000040939c7824 */ /* 0x000fc600078e00ff */
[----:B------:R-:W-:-:S06]  /*2700*/  SHF.L.U64.HI R146, R147, R25, c[0x0][0x19c] ;  /* 0x0000670093927619 */ /* 0x000fcc0000010219 */
        /* <DEDUP_REMOVED lines=18> */
.L_x_1151:
[----:B------:R-:W-:Y:S05]  /*2830*/  BSYNC B0 ;  /* 0x0000000000007941 */ /* 0x000fea0003800000 */
.L_x_1150:
[C---:B------:R-:W-:Y:S01]  /*2840*/  IMAD R6, R11.reuse, c[0x0][0x198], RZ ;  /* 0x000066000b067a24 */ /* 0x040fe200078e02ff */
[----:B------:R-:W-:Y:S01]  /*2850*/  IADD3 R40, R234, -0x1, RZ ;  /* 0xffffffffea287810 */ /* 0x000fe20007ffe0ff */
[----:B-1----:R-:W-:Y:S01]  /*2860*/  IMAD R0, R11, c[0x0][0x1a0], RZ ;  /* 0x000068000b007a24 */ /* 0x002fe200078e02ff */
[----:B------:R-:W-:Y:S01]  /*2870*/  BSSY B0, `(.L_x_1152) ;  /* 0x0000031000007945 */ /* 0x000fe20003800000 */
[----:B---3--:R-:W-:-:S04]  /*2880*/  IMAD.WIDE.U32 R4, R10, c[0x0][0x198], R182 ;  /* 0x000066000a047a25 */ /* 0x008fc800078e00b6 */
[----:B------:R-:W-:Y:S01]  /*2890*/  IMAD.WIDE.U32 R2, R10, c[0x0][0x1a0], R182 ;  /* 0x000068000a027a25 */ /* 0x000fe200078e00b6 */
[----:B------:R-:W-:Y:S02]  /*28a0*/  IADD3 R4, P1, R15, R4, RZ ;  /* 0x000000040f047210 */ /* 0x000fe40007f3e0ff */
[----:B------:R-:W-:Y:S01]  /*28b0*/  LEA.HI R15, R22, R23, RZ, 0x4 ;  /* 0x00000017160f7211 */ /* 0x000fe200078f20ff */
[C---:B------:R-:W-:Y:S01]  /*28c0*/  IMAD R6, R10.reuse, c[0x0][0x19c], R6 ;  /* 0x000067000a067a24 */ /* 0x040fe200078e0206 */
[----:B------:R-:W-:Y:S01]  /*28d0*/  IADD3 R2, P0, R13, R2, RZ ;  /* 0x000000020d027210 */ /* 0x000fe20007f1e0ff */
[----:B------:R-:W-:Y:S01]  /*28e0*/  IMAD R0, R10, c[0x0][0x1a4], R0 ;  /* 0x000069000a007a24 */ /* 0x000fe200078e0200 */
[----:B------:R-:W-:Y:S01]  /*28f0*/  SHF.R.S32.HI R13, RZ, 0x1f, R40 ;  /* 0x0000001fff0d7819 */ /* 0x000fe20000011428 */
[----:B------:R-:W-:Y:S01]  /*2900*/  IMAD R7, R12, c[0x0][0x1b8], RZ ;  /* 0x00006e000c077a24 */ /* 0x000fe200078e02ff */
[----:B------:R-:W-:Y:S01]  /*2910*/  IADD3.X R5, R21, R5, R6, P1, !PT ;  /* 0x0000000515057210 */ /* 0x000fe20000ffe406 */
[----:B------:R-:W-:Y:S01]  /*2920*/  IMAD R8, R40, -0x40, R41 ;  /* 0xffffffc028087824 */ /* 0x000fe200078e0229 */
[----:B------:R-:W-:Y:S01]  /*2930*/  IADD3.X R3, R19, R3, R0, P0, !PT ;  /* 0x0000000313037210 */ /* 0x000fe200007fe400 */
[----:B------:R-:W-:Y:S01]  /*2940*/  IMAD R0, R12, c[0x0][0x1b0], RZ ;  /* 0x00006c000c007a24 */ /* 0x000fe200078e02ff */
[----:B------:R-:W-:Y:S01]  /*2950*/  LOP3.LUT R6, R15, 0xfffffff0, RZ, 0xc0, !PT ;  /* 0xfffffff00f067812 */ /* 0x000fe200078ec0ff */
[----:B------:R-:W-:Y:S01]  /*2960*/  IMAD.WIDE.U32 R32, R14, c[0x0][0x1b0], R4 ;  /* 0x00006c000e207a25 */ /* 0x000fe200078e0004 */
[----:B------:R-:W-:-:S02]  /*2970*/  ISETP.GE.AND P0, PT, R10, R8, PT ;  /* 0x000000080a00720c */ /* 0x000fc40003f06270 */
[----:B------:R-:W-:Y:S01]  /*2980*/  IADD3 R6, -R6, R23, RZ ;  /* 0x0000001706067210 */ /* 0x000fe20007ffe1ff */
[C---:B------:R-:W-:Y:S01]  /*2990*/  IMAD R9, R14.reuse, c[0x0][0x1b4], R0 ;  /* 0x00006d000e097a24 */ /* 0x040fe200078e0200 */
[----:B------:R1:W-:Y:S01]  /*29a0*/  STL.64 [R1+0x50], R32 ;  /* 0x0000502001007387 */ /* 0x0003e20000100a00 */
[C---:B------:R-:W-:Y:S01]  /*29b0*/  IMAD R12, R14.reuse, c[0x0][0x1bc], R7 ;  /* 0x00006f000e0c7a24 */ /* 0x040fe200078e0207 */
[----:B------:R-:W-:Y:S01]  /*29c0*/  SHF.R.S32.HI R0, RZ, 0x1f, R6 ;  /* 0x0000001fff007819 */ /* 0x000fe20000011406 */
[----:B------:R-:W-:Y:S01]  /*29d0*/  IMAD.WIDE.U32 R28, R14, c[0x0][0x1b8], R2 ;  /* 0x00006e000e1c7a25 */ /* 0x000fe200078e0002 */
[----:B------:R-:W-:Y:S02]  /*29e0*/  IADD3 R249, R33, R9, RZ ;  /* 0x0000000921f97210 */ /* 0x000fe40007ffe0ff */
[----:B------:R-:W-:Y:S01]  /*29f0*/  LEA.HI R0, R0, R6, RZ, 0x3 ;  /* 0x0000000600007211 */ /* 0x000fe200078f18ff */
[----:B------:R-:W-:Y:S01]  /*2a00*/  IMAD.MOV.U32 R248, RZ, RZ, R32 ;  /* 0x000000fffff87224 */ /* 0x000fe200078e0020 */
[----:B------:R-:W-:Y:S01]  /*2a10*/  IADD3 R31, R29, R12, RZ ;  /* 0x0000000c1d1f7210 */ /* 0x000fe20007ffe0ff */
[----:B------:R1:W-:Y:S01]  /*2a20*/  STL.64 [R1+0x30], R28 ;  /* 0x0000301c01007387 */ /* 0x0003e20000100a00 */
[----:B------:R-:W-:Y:S01]  /*2a30*/  IMAD R7, R146, R40, RZ ;  /* 0x0000002892077224 */ /* 0x000fe200078e02ff */
[----:B------:R-:W-:Y:S01]  /*2a40*/  LOP3.LUT R5, R0, 0xfffffff8, RZ, 0xc0, !PT ;  /* 0xfffffff800057812 */ /* 0x000fe200078ec0ff */
[----:B------:R-:W-:Y:S01]  /*2a50*/  IMAD.WIDE.U32 R2, R40, R156, R248 ;  /* 0x0000009c28027225 */ /* 0x000fe200078e00f8 */
[----:B------:R1:W-:Y:S01]  /*2a60*/  STL.64 [R1+0x48], R248 ;  /* 0x000048f801007387 */ /* 0x0003e20000100a00 */
[----:B------:R-:W-:-:S02]  /*2a70*/  SHF.L.U32 R0, R0, 0x6, RZ ;  /* 0x0000000600007819 */ /* 0x000fc400000006ff */
[----:B------:R-:W-:Y:S01]  /*2a80*/  IMAD R4, R13, R156, R7 ;  /* 0x0000009c0d047224 */ /* 0x000fe200078e0207 */
[----:B------:R1:W-:Y:S01]  /*2a90*/  STL [R1+0x14], R31 ;  /* 0x0000141f01007387 */ /* 0x0003e20000100800 */
[----:B------:R-:W-:Y:S01]  /*2aa0*/  IADD3 R9, R6, -R5, RZ ;  /* 0x8000000506097210 */ /* 0x000fe20007ffe0ff */
[----:B------:R-:W-:Y:S01]  /*2ab0*/  IMAD.MOV.U32 R75, RZ, RZ, R40 ;  /* 0x000000ffff4b7224 */ /* 0x000fe200078e0028 */
[----:B------:R-:W-:Y:S02]  /*2ac0*/  LOP3.LUT R145, R0, 0xfffffe00, RZ, 0xc0, !PT ;  /* 0xfffffe0000917812 */ /* 0x000fe400078ec0ff */
[----:B------:R-:W-:Y:S01]  /*2ad0*/  IADD3 R5, R3, R4, RZ ;  /* 0x0000000403057210 */ /* 0x000fe20007ffe0ff */
        /* <DEDUP_REMOVED lines=10> */
.L_x_1153:
[----:B------:R-:W-:Y:S05]  /*2b80*/  BSYNC B0 ;  /* 0x0000000000007941 */ /* 0x000fea0003800000 */
.L_x_1152:
[C---:B------:R-:W-:Y:S01]  /*2b90*/  SHF.L.U64.HI R247, R147.reuse, R24, c[0x0][0x19c] ;  /* 0x0000670093f77619 */ /* 0x040fe20000010218 */
[----:B------:R-:W-:Y:S01]  /*2ba0*/  BSSY B0, `(.L_x_1154) ;  /* 0x0000010000007945 */ /* 0x000fe20003800000 */
[----:B------:R-:W-:Y:S01]  /*2bb0*/  ISETP.GE.AND P0, PT, R18, R8, PT ;  /* 0x000000081200720c */ /* 0x000fe20003f06270 */
[----:B------:R-:W-:Y:S02]  /*2bc0*/  IMAD.SHL.U32 R157, R147, 0x10, RZ ;  /* 0x00000010939d7824 */ /* 0x000fe400078e00ff */
[----:B------:R1:W-:Y:S10]  /*2bd0*/  STL [R1+0x64], R247 ;  /* 0x000064f701007387 */ /* 0x0003f40000100800 */
[----:B------:R-:W-:Y:S05]  /*2be0*/  @P0 BRA `(.L_x_1155) ;  /* 0x000000b000000947 */ /* 0x000fea0003800000 */
[----:B------:R-:W-:-:S13]  /*2bf0*/  ISETP.GE.AND P0, PT, R182, c[0x0][0x220], PT ;  /* 0x00008800b6007a0c */ /* 0x000fda0003f06270 */
[----:B------:R1:W-:Y:S01]  /*2c00*/  @P0 STS.128 [R207+0x4800], RZ ;  /* 0x004800ffcf000388 */ /* 0x0003e20000000c00 */
[----:B------:R-:W-:Y:S05]  /*2c10*/  @P0 BRA `(.L_x_1155) ;  /* 0x0000008000000947 */ /* 0x000fea0003800000 */
[----:B------:R-:W-:-:S05]  /*2c20*/  IADD3 R0, P0, R157, R2, RZ ;  /* 0x000000029d007210 */ /* 0x000fca0007f1e0ff */
[----:B-1----:R-:W-:Y:S01]  /*2c30*/  IMAD.X R7, R247, 0x1, R5, P0 ;  /* 0x00000001f7077824 */ /* 0x002fe200000e0605 */
[----:B------:R-:W-:-:S04]  /*2c40*/  LEA R6, P0, R0, c[0x0][0x168], 0x1 ;  /* 0x00005a0000067a11 */ /* 0x000fc800078008ff */
[----:B------:R-:W-:-:S05]  /*2c50*/  LEA.HI.X R7, R0, c[0x0][0x16c], R7, 0x1, P0 ;  /* 0x00005b0000077a11 */ /* 0x000fca00000f0c07 */
[----:B------:R-:W-:Y:S01]  /*2c60*/  @!PT LDS RZ, [RZ] ;  /* 0x00000000fffff984 */ /* 0x000fe20000000800 */
[----:B------:R-:W-:Y:S01]  /*2c70*/  @!PT LDS RZ, [RZ] ;  /* 0x00000000fffff984 */ /* 0x000fe20000000800 */
[----:B------:R-:W-:Y:S01]  /*2c80*/  @!PT LDS RZ, [RZ] ;  /* 0x00000000fffff984 */ /* 0x000fe20000000800 */
[----:B------:R1:W-:Y:S04]  /*2c90*/  LDGSTS.E.BYPASS.LTC128B.128 [R207+0x4800], [R6.64] ;  /* 0x0480000006cf7fae */ /* 0x0003e8000b901d56 */
.L_x_1155:
[----:B------:R-:W-:Y:S05]  /*2ca0*/  BSYNC B0 ;  /* 0x0000000000007941 */ /* 0x000fea0003800000 */
.L_x_1154:
[----:B------:R-:W-:Y:S01]  /*2cb0*/  ISETP.GE.AND P0, PT, R17, R8, PT ;  /* 0x000000081100720c */ /* 0x000fe20003f06270 */
[----:B------:R-:W-:-:S12]  /*2cc0*/  BSSY B0, `(.L_x_1156) ;  /* 0x000000e000007945 */ /* 0x000fd80003800000 */
[----:B------:R-:W-:Y:S05]  /*2cd0*/  @P0 BRA `(.L_x_1157) ;  /* 0x000000c000000947 */ /* 0x000fea0003800000 */
[----:B------:R-:W-:-:S13]  /*2ce0*/  ISETP.GE.AND P0, PT, R182, c[0x0][0x220], PT ;  /* 0x00008800b6007a0c */ /* 0x000fda0003f06270 */
[----:B------:R1:W-:Y:S01]  /*2cf0*/  @P0 STS.128 [R207+0x5000], RZ ;  /* 0x005000ffcf000388 */ /* 0x0003e20000000c00 */
[----:B------:R-:W-:Y:S05]  /*2d00*/  @P0 BRA `(.L_x_1157) ;  /* 0x0000009000000947 */ /* 0x000fea0003800000 */
[----:B-1----:R-:W-:Y:S01]  /*2d10*/  IMAD.MOV.U32 R7, RZ, RZ, c[0x0][0x19c] ;  /* 0x00006700ff077624 */ /* 0x002fe200078e00ff */
        /* <DEDUP_REMOVED lines=8> */
.L_x_1157:
[----:B------:R-:W-:Y:S05]  /*2da0*/  BSYNC B0 ;  /* 0x0000000000007941 */ /* 0x000fea0003800000 */
.L_x_1156:
[----:B------:R-:W-:Y:S01]  /*2db0*/  IMAD.MOV.U32 R12, RZ, RZ, c[0x0][0x1a0] ;  /* 0x00006800ff0c7624 */ /* 0x000fe200078e00ff */
[----:B------:R-:W-:Y:S01]  /*2dc0*/  ISETP.GE.AND P0, PT, R26, R8, PT ;  /* 0x000000081a00720c */ /* 0x000fe20003f06270 */
[----:B------:R-:W-:Y:S02]  /*2dd0*/  BSSY B0, `(.L_x_1158) ;  /* 0x0000013000007945 */ /* 0x000fe40003800000 */
[C---:B-1----:R-:W-:Y:S01]  /*2de0*/  IMAD.SHL.U32 R7, R12.reuse, 0x40, RZ ;  /* 0x000000400c077824 */ /* 0x042fe200078e00ff */
[----:B------:R-:W-:-:S05]  /*2df0*/  SHF.L.U64.HI R14, R12, R25, c[0x0][0x1a4] ;  /* 0x000069000c0e7619 */ /* 0x000fca0000010219 */
[----:B------:R1:W-:Y:S04]  /*2e00*/  STL [R1+0x7c], R14 ;  /* 0x00007c0e01007387 */ /* 0x0003e80000100800 */
        /* <DEDUP_REMOVED lines=15> */
.L_x_1159:
[----:B------:R-:W-:Y:S05]  /*2f00*/  BSYNC B0 ;  /* 0x0000000000007941 */ /* 0x000fea0003800000 */
.L_x_1158:
[----:B------:R-:W0:Y:S01]  /*2f10*/  LDGDEPBAR ;  /* 0x00000000000079af */ /* 0x000e220000000000 */
[----:B------:R-:W-:Y:S01]  /*2f20*/  ISETP.GE.AND P0, PT, R10, R8, PT ;  /* 0x000000080a00720c */ /* 0x000fe20003f06270 */
[----:B-1----:R-:W-:Y:S01]  /*2f30*/  IMAD.MOV.U32 R2, RZ, RZ, R30 ;  /* 0x000000ffff027224 */ /* 0x002fe200078e001e */
[----:B------:R-:W-:Y:S01]  /*2f40*/  SHF.R.S32.HI R5, RZ, 0x1f, R20 ;  /* 0x0000001fff057819 */ /* 0x000fe20000011414 */
[----:B------:R-:W-:Y:S01]  /*2f50*/  IMAD.MOV.U32 R3, RZ, RZ, R31 ;  /* 0x000000ffff037224 */ /* 0x000fe200078e001f */
[----:B------:R-:W-:Y:S01]  /*2f60*/  IADD3 R4, R41, 0x1, -R16 ;  /* 0x0000000129047810 */ /* 0x000fe20007ffe810 */
[----:B------:R-:W-:Y:S01]  /*2f70*/  IMAD.MOV.U32 R2, RZ, RZ, R28 ;  /* 0x000000ffff027224 */ /* 0x000fe200078e001c */
[----:B------:R-:W-:Y:S01]  /*2f80*/  LEA.HI R5, R5, R20, RZ, 0x2 ;  /* 0x0000001405057211 */ /* 0x000fe200078f10ff */
[----:B------:R-:W-:Y:S01]  /*2f90*/  IMAD R0, R14, R40, RZ ;  /* 0x000000280e007224 */ /* 0x000fe200078e02ff */
[----:B------:R-:W-:Y:S01]  /*2fa0*/  UIADD3 UR17, UR26, -0x4ab325aa, URZ ;  /* 0xb54cda561a117890 */ /* 0x000fe2000fffe03f */
[----:B------:R-:W-:Y:S01]  /*2fb0*/  IMAD.SHL.U32 R23, R23, 0x2, RZ ;  /* 0x0000000217177824 */ /* 0x000fe200078e00ff */
[----:B------:R-:W-:Y:S01]  /*2fc0*/  SHF.R.S32.HI R149, RZ, 0x2, R5 ;  /* 0x00000002ff957819 */ /* 0x000fe20000011405 */
[----:B------:R1:W-:Y:S01]  /*2fd0*/  STL.64 [R1+0x10], R2 ;  /* 0x0000100201007387 */ /* 0x0003e20000100a00 */
[----:B------:R-:W-:Y:S01]  /*2fe0*/  IMAD R0, R13, R7, R0 ;  /* 0x000000070d007224 */ /* 0x000fe200078e0200 */
[----:B------:R-:W-:Y:S01]  /*2ff0*/  BSSY B0, `(.L_x_1160) ;  /* 0x0000015000007945 */ /* 0x000fe20003800000 */
[----:B------:R-:W-:Y:S01]  /*3000*/  LEA R251, R251, R72, 0x3 ;  /* 0x00000048fbfb7211 */ /* 0x000fe200078e18ff */
[----:B------:R2:W-:Y:S01]  /*3010*/  STL [R1+0x60], R149 ;  /* 0x0000609501007387 */ /* 0x0005e20000100800 */
[----:B------:R-:W-:-:S02]  /*3020*/  IADD3 R43, R41, -c[0x0][0x2e4], -R16 ;  /* 0x8000b900292b7a10 */ /* 0x000fc40007ffe810 */
[----:B------:R-:W-:Y:S02]  /*3030*/  LOP3.LUT R148, R23, 0x6, RZ, 0xc0, !PT ;  /* 0x0000000617947812 */ /* 0x000fe400078ec0ff */
[----:B------:R-:W-:Y:S01]  /*3040*/  IADD3 R42, R4, c[0x0][0x2e8], RZ ;  /* 0x0000ba00042a7a10 */ /* 0x000fe20007ffe0ff */
[----:B------:R-:W-:-:S04]  /*3050*/  DEPBAR.LE SB0, 0x0 ;  /* 0x000080000000791a */ /* 0x000fc80000000000 */
[----:B------:R-:W-:Y:S01]  /*3060*/  BAR.SYNC.DEFER_BLOCKING 0x0 ;  /* 0x0000000000007b1d */ /* 0x000fe20000010000 */
[----:B-1----:R-:W-:-:S05]  /*3070*/  IMAD.WIDE.U32 R2, R40, R7, R2 ;  /* 0x0000000728027225 */ /* 0x002fca00078e0002 */
[----:B------:R-:W-:Y:S01]  /*3080*/  IADD3 R7, R3, R0, RZ ;  /* 0x0000000003077210 */ /* 0x000fe20007ffe0ff */
        /* <DEDUP_REMOVED lines=11> */
.L_x_1161:
[----:B------:R-:W-:Y:S05]  /*3140*/  BSYNC B0 ;  /* 0x0000000000007941 */ /* 0x000fea0003800000 */
.L_x_1160:
[----:B------:R-:W-:Y:S01]  /*3150*/  ISETP.GE.AND P0, PT, R18, R8, PT ;  /* 0x000000081200720c */ /* 0x000fe20003f06270 */
[----:B------:R-:W-:Y:S01]  /*3160*/  BSSY B0, `(.L_x_1162) ;  /* 0x0000011000007945 */ /* 0x000fe20003800000 */
[C---:B-1----:R-:W-:Y:S01]  /*3170*/  SHF.L.U64.HI R4, R12.reuse, R24, c[0x0][0x1a4] ;  /* 0x000069000c047619 */ /* 0x042fe20000010218 */
[----:B------:R-:W-:-:S04]  /*3180*/  IMAD.SHL.U32 R0, R12, 0x10, RZ ;  /* 0x000000100c007824 */ /* 0x000fc800078e00ff */
[----:B------:R1:W-:Y:S06]  /*3190*/  STL [R1+0x68], R4 ;  /* 0x0000680401007387 */ /* 0x0003ec0000100800 */
[----:B------:R1:W-:Y:S01]  /*31a0*/  @P0 STS.128 [R207+0x6800], RZ ;  /* 0x006800ffcf000388 */ /* 0x0003e20000000c00 */
[----:B------:R-:W-:Y:S05]  /*31b0*/  @P0 BRA `(.L_x_1163) ;  /* 0x000000b000000947 */ /* 0x000fea0003800000 */
[----:B------:R-:W-:-:S13]  /*31c0*/  ISETP.GE.AND P0, PT, R182, c[0x0][0x220], PT ;  /* 0x00008800b6007a0c */ /* 0x000fda0003f06270 */
[----:B------:R1:W-:Y:S01]  /*31d0*/  @P0 STS.128 [R207+0x6800], RZ ;  /* 0x006800ffcf000388 */ /* 0x0003e20000000c00 */
[----:B------:R-:W-:Y:S05]  /*31e0*/  @P0 BRA `(.L_x_1163) ;  /* 0x0000008000000947 */ /* 0x000fea0003800000 */
[----:B------:R-:W-:-:S05]  /*31f0*/  IADD3 R0, P0, R0, R2, RZ ;  /* 0x0000000200007210 */ /* 0x000fca0007f1e0ff */
[----:B------:R-:W-:Y:S01]  /*3200*/  IMAD.X R5, R4, 0x1, R7, P0 ;  /* 0x0000000104057824 */ /* 0x000fe200000e0607 */
[----:B-1----:R-:W-:-:S04]  /*3210*/  LEA R4, P0, R0, c[0x0][0x170], 0x1 ;  /* 0x00005c0000047a11 */ /* 0x002fc800078008ff */
[----:B------:R-:W-:-:S05]  /*3220*/  LEA.HI.X R5, R0, c[0x0][0x174], R5, 0x1, P0 ;  /* 0x00005d0000057a11 */ /* 0x000fca00000f0c05 */
[----:B------:R-:W-:Y:S01]  /*3230*/  @!PT LDS RZ, [RZ] ;  /* 0x00000000fffff984 */ /* 0x000fe20000000800 */
[----:B------:R-:W-:Y:S01]  /*3240*/  @!PT LDS RZ, [RZ] ;  /* 0x00000000fffff984 */ /* 0x000fe20000000800 */
[----:B------:R-:W-:Y:S01]  /*3250*/  @!PT LDS RZ, [RZ] ;  /* 0x00000000fffff984 */ /* 0x000fe20000000800 */
[----:B------:R1:W-:Y:S04]  /*3260*/  LDGSTS.E.BYPASS.LTC128B.128 [R207+0x6800], [R4.64] ;  /* 0x0680000004cf7fae */ /* 0x0003e8000b901d56 */
.L_x_1163:
[----:B------:R-:W-:Y:S05]  /*3270*/  BSYNC B0 ;  /* 0x0000000000007941 */ /* 0x000fea0003800000 */
.L_x_1162:
        /* <DEDUP_REMOVED lines=16> */
.L_x_1165:
[----:B------:R-:W-:Y:S05]  /*3380*/  BSYNC B0 ;  /* 0x0000000000007941 */ /* 0x000fea0003800000 */
.L_x_1164:
[----:B------:R-:W-:Y:S01]  /*3390*/  ISETP.GE.AND P0, PT, R26, R8, PT ;  /* 0x000000081a00720c */ /* 0x000fe20003f06270 */
[----:B------:R-:W-:Y:S01]  /*33a0*/  IMAD.MOV.U32 R0, RZ, RZ, 0x10 ;  /* 0x00000010ff007424 */ /* 0x000fe200078e00ff */
[----:B------:R-:W-:Y:S01]  /*33b0*/  BSSY B0, `(.L_x_1166) ;  /* 0x0000015000007945 */ /* 0x000fe20003800000 */
[----:B------:R-:W-:Y:S01]  /*33c0*/  IMAD.MOV.U32 R244, RZ, RZ, 0x20 ;  /* 0x00000020fff47424 */ /* 0x000fe200078e00ff */
[----:B------:R-:W-:-:S05]  /*33d0*/  R2P PR, R9, 0x6 ;  /* 0x0000000609007804 */ /* 0x000fca0000000000 */
[----:B------:R-:W-:Y:S02]  /*33e0*/  SEL R0, R0, 0xfffffff0, !P1 ;  /* 0xfffffff000007807 */ /* 0x000fe40004800000 */
[----:B-1----:R-:W-:Y:S02]  /*33f0*/  SEL R4, R244, 0xffffffe0, !P2 ;  /* 0xffffffe0f4047807 */ /* 0x002fe40005000000 */
[----:B------:R1:W-:Y:S01]  /*3400*/  @P0 STS.128 [R207+0x7800], RZ ;  /* 0x007800ffcf000388 */ /* 0x0003e20000000c00 */
        /* <DEDUP_REMOVED lines=15> */
.L_x_1167:
[----:B------:R-:W-:Y:S05]  /*3500*/  BSYNC B0 ;  /* 0x0000000000007941 */ /* 0x000fea0003800000 */
.L_x_1166:
[----:B------:R-:W-:Y:S01]  /*3510*/  SHF.R.S32.HI R7, RZ, 0x4, R15 ;  /* 0x00000004ff077819 */ /* 0x000fe2000001140f */
[C---:B------:R-:W-:Y:S01]  /*3520*/  IMAD.SHL.U32 R5, R36.reuse, 0x40, RZ ;  /* 0x0000004024057824 */ /* 0x040fe200078e00ff */
[----:B------:R-:W-:Y:S01]  /*3530*/  R2P PR, R36, 0x6 ;  /* 0x0000000624007804 */ /* 0x000fe20000000000 */
[----:B-1----:R-:W-:Y:S01]  /*3540*/  IMAD.SHL.U32 R3, R9, 0x40, RZ ;  /* 0x0000004009037824 */ /* 0x002fe200078e00ff */
[----:B------:R-:W-:Y:S01]  /*3550*/  LEA.HI R2, R15, R7, RZ, 0x1 ;  /* 0x000000070f027211 */ /* 0x000fe200078f08ff */
[----:B------:R-:W-:Y:S01]  /*3560*/  IMAD.SHL.U32 R10, R10, 0x8, RZ ;  /* 0x000000080a0a7824 */ /* 0x000fe200078e00ff */
[----:B------:R-:W0:Y:S01]  /*3570*/  LDGDEPBAR ;  /* 0x00000000000079af */ /* 0x000e220000000000 */
[----:B------:R-:W-:Y:S01]  /*3580*/  UIADD3 UR16, UR27, 0x646e171e, URZ ;  /* 0x646e171e1b107890 */ /* 0x000fe2000fffe03f */
        /* <DEDUP_REMOVED lines=25> */
[----:B------:R-:W-:Y:S02]  /*3720*/  LDSM.16.M88.4 R20, [R184+0x4000] ;  /* 0x00400000b814783b */ /* 0x000fe40000000200 */
[----:B------:R-:W-:Y:S01]  /*3730*/  IMAD R193, R0, 0x2, R192 ;  /* 0x0000000200c17824 */ /* 0x000fe200078e02c0 */
[C---:B------:R-:W-:Y:S01]  /*3740*/  IADD3 R198, R195.reuse, 0x800, RZ ;  /* 0x00000800c3c67810 */ /* 0x040fe20007ffe0ff */
[----:B------:R-:W5:Y:S01]  /*3750*/  LDSM.16.M88.4 R12, [R191] ;  /* 0x00000000bf0c783b */ /* 0x000f620000000200 */
[----:B------:R-:W-:Y:S01]  /*3760*/  IMAD.IADD R189, R2, 0x1, R195 ;  /* 0x0000000102bd7824 */ /* 0x000fe200078e02c3 */
[C---:B------:R-:W-:Y:S01]  /*3770*/  IADD3 R197, R195.reuse, 0x1000, RZ ;  /* 0x00001000c3c57810 */ /* 0x040fe20007ffe0ff */
[----:B------:R-:W-:Y:S01]  /*3780*/  IMAD R2, R72, 0x10, R74 ;  /* 0x0000001048027824 */ /* 0x000fe200078e024a */
[----:B------:R-:W2:Y:S01]  /*3790*/  LDSM.16.M88.4 R24, [R184+0x5800] ;  /* 0x00580000b818783b */ /* 0x000ea20000000200 */
[----:B------:R-:W-:-:S02]  /*37a0*/  IADD3 R196, R195, 0x1800, RZ ;  /* 0x00001800c3c47810 */ /* 0x000fc40007ffe0ff */
[----:B------:R-:W-:Y:S01]  /*37b0*/  IMAD.IADD R2, R149, 0x1, R2 ;  /* 0x0000000195027824 */ /* 0x000fe200078e0202 */
[----:B------:R-:W3:Y:S03]  /*37c0*/  LDSM.16.M88.4 R28, [R184+0x5000] ;  /* 0x00500000b81c783b */ /* 0x000ee60000000200 */
[----:B------:R-:W-:Y:S01]  /*37d0*/  IMAD.IADD R7, R42, 0x1, R2 ;  /* 0x000000012a077824 */ /* 0x000fe200078e0202 */
[----:B------:R-:W-:Y:S01]  /*37e0*/  LDSM.16.M88.4 R16, [R194+0x2000] ;  /* 0x00200000c210783b */ /* 0x000fe20000000200 */
[C---:B------:R-:W-:Y:S02]  /*37f0*/  IADD3 R5, R2.reuse, 0x8, RZ ;  /* 0x0000000802057810 */ /* 0x040fe40007ffe0ff */
[----:B------:R-:W-:Y:S01]  /*3800*/  IADD3 R3, R2, 0x40, RZ ;  /* 0x0000004002037810 */ /* 0x000fe20007ffe0ff */
[----:B------:R-:W4:Y:S01]  /*3810*/  LDSM.16.M88.4 R48, [R190+0x4800] ;  /* 0x00480000be30783b */ /* 0x000f220000000200 */
[----:B------:R-:W-:Y:S01]  /*3820*/  IMNMX R205, R7, R41, PT ;  /* 0x0000002907cd7217 */ /* 0x000fe20003800200 */
[----:B------:R-:W-:-:S02]  /*3830*/  IMAD.IADD R6, R42, 0x1, R5 ;  /* 0x000000012a067824 */ /* 0x000fc400078e0205 */
[----:B------:R-:W2:Y:S03]  /*3840*/  LDSM.16.M88.4 R36, [R190+0x4000] ;  /* 0x00400000be24783b */ /* 0x000ea60000000200 */
[----:B------:R-:W-:Y:S01]  /*3850*/  IMNMX R204, R6, R41, PT ;  /* 0x0000002906cc7217 */ /* 0x000fe20003800200 */
[----:B------:R-:W2:Y:S04]  /*3860*/  LDSM.16.M88.4 R52, [R190+0x5800] ;  /* 0x00580000be34783b */ /* 0x000ea80000000200 */
[----:B------:R-:W2:Y:S01]  /*3870*/  LDSM.16.M88.4 R56, [R190+0x5000] ;  /* 0x00500000be38783b */ /* 0x000ea20000000200 */
[----:B-1----:R-:W-:Y:S08]  /*3880*/  HMMA.16816.F32.BF16 R88, R8, R32, RZ ;  /* 0x000000200858723c */ /* 0x002ff000000418ff */
[-C--:B-----5:R-:W-:Y:S08]  /*3890*/  HMMA.16816.F32.BF16 R96, R12, R20.reuse, RZ ;  /* 0x000000140c60723c */ /* 0x0a0ff000000418ff */
[C---:B------:R-:W-:Y:S08]  /*38a0*/  HMMA.16816.F32.BF16 R44, R8.reuse, R20, RZ ;  /* 0x00000014082c723c */ /* 0x040ff000000418ff */
[-C--:B------:R-:W-:Y:S08]  /*38b0*/  HMMA.16816.F32.BF16 R64, R8, R22.reuse, RZ ;  /* 0x000000160840723c */ /* 0x080ff000000418ff */
[----:B------:R-:W-:Y:S01]  /*38c0*/  HMMA.16816.F32.BF16 R92, R12, R22, RZ ;  /* 0x000000160c5c723c */ /* 0x000fe200000418ff */
[----:B------:R-:W1:Y:S07]  /*38d0*/  LDSM.16.M88.4 R20, [R194] ;  /* 0x00000000c214783b */ /* 0x000e6e0000000200 */
[C---:B------:R-:W-:Y:S08]  /*38e0*/  HMMA.16816.F32.BF16 R84, R8.reuse, R34, RZ ;  /* 0x000000220854723c */ /* 0x040ff000000418ff */
[C---:B--2---:R-:W-:Y:S08]  /*38f0*/  HMMA.16816.F32.BF16 R68, R8.reuse, R24, RZ ;  /* 0x000000180844723c */ /* 0x044ff000000418ff */
[C---:B---3--:R-:W-:Y:S08]  /*3900*/  HMMA.16816.F32.BF16 R80, R8.reuse, R28, RZ ;  /* 0x0000001c0850723c */ /* 0x048ff000000418ff */
[C---:B------:R-:W-:Y:S08]  /*3910*/  HMMA.16816.F32.BF16 R76, R8.reuse, R30, RZ ;  /* 0x0000001e084c723c */ /* 0x040ff000000418ff */
[----:B------:R-:W-:Y:S08]  /*3920*/  HMMA.16816.F32.BF16 R60, R8, R26, RZ ;  /* 0x0000001a083c723c */ /* 0x000ff000000418ff */
[C---:B------:R-:W-:Y:S08]  /*3930*/  HMMA.16816.F32.BF16 R8, R12.reuse, R32, RZ ;  /* 0x000000200c08723c */ /* 0x040ff000000418ff */
[C---:B------:R-:W-:Y:S01]  /*3940*/  HMMA.16816.F32.BF16 R100, R12.reuse, R34, RZ ;  /* 0x000000220c64723c */ /* 0x040fe200000418ff */
[----:B------:R-:W-:Y:S07]  /*3950*/  LDSM.16.M88.4 R32, [R195+0x1000] ;  /* 0x00100000c320783b */ /* 0x000fee0000000200 */
[C---:B------:R-:W-:Y:S08]  /*3960*/  HMMA.16816.F32.BF16 R112, R12.reuse, R24, RZ ;  /* 0x000000180c70723c */ /* 0x040ff000000418ff */
[C---:B------:R-:W-:Y:S08]  /*3970*/  HMMA.16816.F32.BF16 R116, R12.reuse, R28, RZ ;  /* 0x0000001c0c74723c */ /* 0x040ff000000418ff */
[----:B------:R-:W-:Y:S01]  /*3980*/  HMMA.16816.F32.BF16 R124, R12, R30, RZ ;  /* 0x0000001e0c7c723c */ /* 0x000fe200000418ff */
[----:B------:R-:W-:Y:S07]  /*3990*/  LDSM.16.M88.4 R28, [R195+0x1800] ;  /* 0x00180000c31c783b */ /* 0x000fee0000000200 */
[----:B----4-:R-:W-:Y:S08]  /*39a0*/  HMMA.16816.F32.BF16 R140, R16, R48, R88 ;  /* 0x00000030108c723c */ /* 0x010ff00000041858 */
[----:B------:R-:W-:Y:S01]  /*39b0*/  HMMA.16816.F32.BF16 R12, R12, R26, RZ ;  /* 0x0000001a0c0c723c */ /* 0x000fe200000418ff */
[----:B------:R-:W-:Y:S07]  /*39c0*/  LDSM.16.M88.4 R24, [R192+0x2000] ;  /* 0x00200000c018783b */ /* 0x000fee0000000200 */
[C---:B------:R-:W-:Y:S01]  /*39d0*/  HMMA.16816.F32.BF16 R128, R16.reuse, R36, R44 ;  /* 0x000000241080723c */ /* 0x040fe2000004182c */
[----:B------:R-:W-:Y:S07]  /*39e0*/  LDSM.16.M88.4 R44, [R195] ;  /* 0x00000000c32c783b */ /* 0x000fee0000000200 */
[C---:B------:R-:W-:Y:S08]  /*39f0*/  HMMA.16816.F32.BF16 R136, R16.reuse, R38, R64 ;  /* 0x000000261088723c */ /* 0x040ff00000041840 */
[C---:B------:R-:W-:Y:S08]  /*3a00*/  HMMA.16816.F32.BF16 R132, R16.reuse, R50, R84 ;  /* 0x000000321084723c */ /* 0x040ff00000041854 */
[C---:B------:R-:W-:Y:S08]  /*3a10*/  HMMA.16816.F32.BF16 R120, R16.reuse, R52, R68 ;  /* 0x000000341078723c */ /* 0x040ff00000041844 */
[C---:B------:R-:W-:Y:S08]  /*3a20*/  HMMA.16816.F32.BF16 R108, R16.reuse, R56, R80 ;  /* 0x00000038106c723c */ /* 0x040ff00000041850 */
[C---:B------:R-:W-:Y:S08]  /*3a30*/  HMMA.16816.F32.BF16 R104, R16.reuse, R58, R76 ;  /* 0x0000003a1068723c */ /* 0x040ff0000004184c */
[----:B------:R-:W-:Y:S01]  /*3a40*/  HMMA.16816.F32.BF16 R88, R16, R54, R60 ;  /* 0x000000361058723c */ /* 0x000fe2000004183c */
[----:B------:R-:W2:Y:S07]  /*3a50*/  LDSM.16.M88.4 R16, [R192] ;  /* 0x00000000c010783b */ /* 0x000eae0000000200 */
[C---:B-1----:R-:W-:Y:S08]  /*3a60*/  HMMA.16816.F32.BF16 R84, R20.reuse, R36, R96 ;  /* 0x000000241454723c */ /* 0x042ff00000041860 */
[C---:B------:R-:W-:Y:S01]  /*3a70*/  HMMA.16816.F32.BF16 R92, R20.reuse, R38, R92 ;  /* 0x00000026145c723c */ /* 0x040fe2000004185c */
[----:B------:R-:W1:Y:S07]  /*3a80*/  LDSM.16.M88.4 R36, [R195+0x800] ;  /* 0x00080000c324783b */ /* 0x000e6e0000000200 */
[C---:B------:R-:W-:Y:S01]  /*3a90*/  HMMA.16816.F32.BF16 R80, R20.reuse, R48, R8 ;  /* 0x000000301450723c */ /* 0x040fe20000041808 */
[----:B------:R-:W-:Y:S07]  /*3aa0*/  LDSM.16.M88.4 R8, [R193+0x2000] ;  /* 0x00200000c108783b */ /* 0x000fee0000000200 */
[C---:B------:R-:W-:Y:S01]  /*3ab0*/  HMMA.16816.F32.BF16 R76, R20.reuse, R50, R100 ;  /* 0x00000032144c723c */ /* 0x040fe20000041864 */
[----:B------:R-:W-:Y:S07]  /*3ac0*/  LDSM.16.M88.4 R48, [R189] ;  /* 0x00000000bd30783b */ /* 0x000fee0000000200 */
[C---:B------:R-:W-:Y:S08]  /*3ad0*/  HMMA.16816.F32.BF16 R68, R20.reuse, R52, R112 ;  /* 0x000000341444723c */ /* 0x040ff00000041870 */
[C---:B------:R-:W-:Y:S08]  /*3ae0*/  HMMA.16816.F32.BF16 R64, R20.reuse, R56, R116 ;  /* 0x000000381440723c */ /* 0x040ff00000041874 */
[C---:B------:R-:W-:Y:S08]  /*3af0*/  HMMA.16816.F32.BF16 R60, R20.reuse, R58, R124 ;  /* 0x0000003a143c723c */ /* 0x040ff0000004187c */
[----:B------:R-:W-:Y:S01]  /*3b00*/  HMMA.16816.F32.BF16 R20, R20, R54, R12 ;  /* 0x000000361414723c */ /* 0x000fe2000004180c */
[----:B------:R-:W3:Y:S07]  /*3b10*/  LDSM.16.M88.4 R12, [R193] ;  /* 0x00000000c10c783b */ /* 0x000eee0000000200 */
[C---:B--2---:R-:W-:Y:S08]  /*3b20*/  HMMA.16816.F32.BF16 R56, R16.reuse, R44, R84 ;  /* 0x0000002c1038723c */ /* 0x044ff00000041854 */
[----:B------:R-:W-:Y:S08]  /*3b30*/  HMMA.16816.F32.BF16 R92, R16, R46, R92 ;  /* 0x0000002e105c723c */ /* 0x000ff0000004185c */
[----:B------:R-:W-:Y:S08]  /*3b40*/  HMMA.16816.F32.BF16 R52, R24, R44, R128 ;  /* 0x0000002c1834723c */ /* 0x000ff00000041880 */
[C---:B-1----:R-:W-:Y:S08]  /*3b50*/  HMMA.16816.F32.BF16 R80, R16.reuse, R36, R80 ;  /* 0x000000241050723c */ /* 0x042ff00000041850 */
[C---:B------:R-:W-:Y:S08]  /*3b60*/  HMMA.16816.F32.BF16 R76, R16.reuse, R38, R76 ;  /* 0x00000026104c723c */ /* 0x040ff0000004184c */
[C---:B------:R-:W-:Y:S08]  /*3b70*/  HMMA.16816.F32.BF16 R64, R16.reuse, R32, R64 ;  /* 0x000000201040723c */ /* 0x040ff00000041840 */
[C---:B------:R-:W-:Y:S08]  /*3b80*/  HMMA.16816.F32.BF16 R60, R16.reuse, R34, R60 ;  /* 0x00000022103c723c */ /* 0x040ff0000004183c */
[C---:B------:R-:W-:Y:S08]  /*3b90*/  HMMA.16816.F32.BF16 R68, R16.reuse, R28, R68 ;  /* 0x0000001c1044723c */ /* 0x040ff00000041844 */
[----:B------:R-:W-:Y:S07]  /*3ba0*/  HMMA.16816.F32.BF16 R84, R16, R30, R20 ;  /* 0x0000001e1054723c */ /* 0x000fee0000041814 */
[C---:B------:R-:W-:Y:S01]  /*3bb0*/  IMAD.IADD R17, R43.reuse, 0x1, R2 ;  /* 0x000000012b117824 */ /* 0x040fe200078e0202 */
[----:B------:R-:W-:Y:S01]  /*3bc0*/  IADD3 R2, R2, 0x48, RZ ;  /* 0x0000004802027810 */ /* 0x000fe20007ffe0ff */
[C---:B------:R-:W-:Y:S01]  /*3bd0*/  IMAD.IADD R16, R43.reuse, 0x1, R5 ;  /* 0x000000012b107824 */ /* 0x040fe200078e0205 */
[C---:B------:R-:W-:Y:S01]  /*3be0*/  HMMA.16816.F32.BF16 R120, R24.reuse, R28, R120 ;  /* 0x0000001c1878723c */ /* 0x040fe20000041878 */
[--C-:B------:R-:W-:Y:S01]  /*3bf0*/  IMAD.IADD R20, R43, 0x1, R3.reuse ;  /* 0x000000012b147824 */ /* 0x100fe200078e0203 */
[----:B------:R-:W-:Y:S01]  /*3c00*/  IMNMX R202, RZ, R17, !PT ;  /* 0x00000011ffca7217 */ /* 0x000fe20007800200 */
[C---:B------:R-:W-:Y:S01]  /*3c10*/  IMAD.IADD R5, R42.reuse, 0x1, R3 ;  /* 0x000000012a057824 */ /* 0x040fe200078e0203 */
[----:B------:R-:W-:Y:S01]  /*3c20*/  IMNMX R201, RZ, R16, !PT ;  /* 0x00000010ffc97217 */ /* 0x000fe20007800200 */
[----:B------:R-:W-:Y:S01]  /*3c30*/  IMAD.IADD R3, R42, 0x1, R2 ;  /* 0x000000012a037824 */ /* 0x000fe200078e0202 */
[----:B------:R-:W1:Y:S01]  /*3c40*/  LDSM.16.M88.4 R16, [R189+0x800] ;  /* 0x00080000bd10783b */ /* 0x000e620000000200 */
[----:B------:R-:W-:Y:S01]  /*3c50*/  IMNMX R200, RZ, R20, !PT ;  /* 0x00000014ffc87217 */ /* 0x000fe20007800200 */
[----:B------:R-:W-:Y:S01]  /*3c60*/  HMMA.16816.F32.BF16 R100, R24, R30, R88 ;  /* 0x0000001e1864723c */ /* 0x000fe20000041858 */
[----:B------:R-:W-:-:S02]  /*3c70*/  IMNMX R203, R5, R41, PT ;  /* 0x0000002905cb7217 */ /* 0x000fc40003800200 */
[----:B------:R-:W-:-:S05]  /*3c80*/  IMNMX R206, R3, R41, PT ;  /* 0x0000002903ce7217 */ /* 0x000fca0003800200 */
[C---:B------:R-:W-:Y:S08]  /*3c90*/  HMMA.16816.F32.BF16 R96, R24.reuse, R46, R136 ;  /* 0x0000002e1860723c */ /* 0x040ff00000041888 */
[C---:B------:R-:W-:Y:S08]  /*3ca0*/  HMMA.16816.F32.BF16 R140, R24.reuse, R36, R140 ;  /* 0x00000024188c723c */ /* 0x040ff0000004188c */
[C---:B------:R-:W-:Y:S08]  /*3cb0*/  HMMA.16816.F32.BF16 R132, R24.reuse, R38, R132 ;  /* 0x000000261884723c */ /* 0x040ff00000041884 */
[C---:B------:R-:W-:Y:S08]  /*3cc0*/  HMMA.16816.F32.BF16 R108, R24.reuse, R32, R108 ;  /* 0x00000020186c723c */ /* 0x040ff0000004186c */
[----:B------:R-:W-:Y:S07]  /*3cd0*/  HMMA.16816.F32.BF16 R104, R24, R34, R104 ;  /* 0x000000221868723c */ /* 0x000fee0000041868 */
[----:B------:R-:W-:Y:S01]  /*3ce0*/  IMAD.IADD R24, R43, 0x1, R2 ;  /* 0x000000012b187824 */ /* 0x000fe200078e0202 */
[----:B---3--:R-:W-:Y:S01]  /*3cf0*/  HMMA.16816.F32.BF16 R28, R12, R48, R56 ;  /* 0x000000300c1c723c */ /* 0x008fe20000041838 */
[----:B------:R-:W-:-:S03]  /*3d00*/  IMAD R2, R40, 0x40, R148 ;  /* 0x0000004028027824 */ /* 0x000fc600078e0294 */
[----:B------:R-:W-:Y:S02]  /*3d10*/  IMNMX R199, RZ, R24, !PT ;  /* 0x00000018ffc77217 */ /* 0x000fe40007800200 */
[C---:B------:R-:W-:Y:S02]  /*3d20*/  IADD3 R3, R2.reuse, 0x1, RZ ;  /* 0x0000000102037810 */ /* 0x040fe40007ffe0ff */
[----:B------:R-:W-:Y:S01]  /*3d30*/  HMMA.16816.F32.BF16 R20, R12, R50, R92 ;  /* 0x000000320c14723c */ /* 0x000fe2000004185c */
[-C--:B------:R-:W-:Y:S02]  /*3d40*/  ISETP.GE.AND P4, PT, R2, R205.reuse, PT ;  /* 0x000000cd0200720c */ /* 0x080fe40003f86270 */
[C---:B------:R-:W-:Y:S02]  /*3d50*/  ISETP.GE.AND P0, PT, R3.reuse, R206, PT ;  /* 0x000000ce0300720c */ /* 0x040fe40003f06270 */
[C---:B------:R-:W-:Y:S02]  /*3d60*/  ISETP.GE.AND P3, PT, R3.reuse, R205, PT ;  /* 0x000000cd0300720c */ /* 0x040fe40003f66270 */
[C---:B------:R-:W-:Y:S01]  /*3d70*/  ISETP.LT.OR P0, PT, R3.reuse, R199, P0 ;  /* 0x000000c70300720c */ /* 0x040fe20000701670 */
[----:B------:R-:W-:Y:S01]  /*3d80*/  HMMA.16816.F32.BF16 R52, R8, R48, R52 ;  /* 0x000000300834723c */ /* 0x000fe20000041834 */
[----:B------:R-:W-:-:S02]  /*3d90*/  ISETP.GE.AND P2, PT, R3, R204, PT ;  /* 0x000000cc0300720c */ /* 0x000fc40003f46270 */
[----:B------:R-:W-:Y:S02]  /*3da0*/  P2R R6, PR, RZ, 0x1 ;  /* 0x00000001ff067803 */ /* 0x000fe40000000000 */
[-C--:B------:R-:W-:Y:S02]  /*3db0*/  ISETP.LT.OR P0, PT, R2, R202.reuse, P4 ;  /* 0x000000ca0200720c */ /* 0x080fe40002701670 */
[C---:B------:R-:W-:Y:S01]  /*3dc0*/  ISETP.GE.AND P1, PT, R3.reuse, R203, PT ;  /* 0x000000cb0300720c */ /* 0x040fe20003f26270 */
[----:B------:R-:W-:Y:S01]  /*3dd0*/  HMMA.16816.F32.BF16 R48, R8, R50, R96 ;  /* 0x000000320830723c */ /* 0x000fe20000041860 */
[----:B------:R-:W-:Y:S02]  /*3de0*/  FSEL R95, R28, -INF , !P0 ;  /* 0xff8000001c5f7808 */ /* 0x000fe40004000000 */
[C---:B------:R-:W-:Y:S02]  /*3df0*/  ISETP.LT.OR P3, PT, R3.reuse, R202, P3 ;  /* 0x000000ca0300720c */ /* 0x040fe40001f61670 */
[----:B------:R-:W-:-:S02]  /*3e00*/  ISETP.LT.OR P5, PT, R3, R201, P2 ;  /* 0x000000c90300720c */ /* 0x000fc400017a1670 */
[----:B------:R-:W-:Y:S01]  /*3e10*/  ISETP.LT.OR P6, PT, R3, R200, P1 ;  /* 0x000000c80300720c */ /* 0x000fe20000fc1670 */
[C---:B-1----:R-:W-:Y:S01]  /*3e20*/  HMMA.16816.F32.BF16 R32, R8.reuse, R16, R140 ;  /* 0x000000100820723c */ /* 0x042fe2000004188c */
[C---:B------:R-:W-:Y:S02]  /*3e30*/  ISETP.GE.AND P0, PT, R2.reuse, R204, PT ;  /* 0x000000cc0200720c */ /* 0x040fe40003f06270 */
[C---:B------:R-:W-:Y:S02]  /*3e40*/  IADD3 R3, R2.reuse, 0x9, RZ ;  /* 0x0000000902037810 */ /* 0x040fe40007ffe0ff */
[C---:B------:R-:W-:Y:S02]  /*3e50*/  ISETP.LT.OR P0, PT, R2.reuse, R201, P0 ;  /* 0x000000c90200720c */ /* 0x040fe40000701670 */
[----:B------:R-:W-:Y:S01]  /*3e60*/  IADD3 R5, R2, 0x8, RZ ;  /* 0x0000000802057810 */ /* 0x000fe20007ffe0ff */
[----:B------:R-:W-:Y:S01]  /*3e70*/  HMMA.16816.F32.BF16 R36, R8, R18, R132 ;  /* 0x000000120824723c */ /* 0x000fe20000041884 */
[----:B------:R-:W-:-:S02]  /*3e80*/  ISETP.GE.AND P1, PT, R3, R205, PT ;  /* 0x000000cd0300720c */ /* 0x000fc40003f26270 */
[----:B------:R-:W-:Y:S02]  /*3e90*/  FSEL R117, R30, -INF , !P0 ;  /* 0xff8000001e757808 */ /* 0x000fe40004000000 */
[----:B------:R-:W-:Y:S02]  /*3ea0*/  ISETP.GE.AND P2, PT, R5, R205, PT ;  /* 0x000000cd0500720c */ /* 0x000fe40003f46270 */
[-C--:B------:R-:W-:Y:S01]  /*3eb0*/  ISETP.LT.OR P1, PT, R3, R202.reuse, P1 ;  /* 0x000000ca0300720c */ /* 0x080fe20000f21670 */
[----:B------:R-:W-:Y:S01]  /*3ec0*/  HMMA.16816.F32.BF16 R24, R12, R18, R76 ;  /* 0x000000120c18723c */ /* 0x000fe2000004184c */
[----:B------:R-:W-:Y:S02]  /*3ed0*/  ISETP.GE.AND P0, PT, R2, R203, PT ;  /* 0x000000cb0200720c */ /* 0x000fe40003f06270 */
[----:B------:R-:W-:Y:S02]  /*3ee0*/  ISETP.LT.OR P2, PT, R5, R202, P2 ;  /* 0x000000ca0500720c */ /* 0x000fe40001741670 */
[----:B------:R-:W-:-:S02]  /*3ef0*/  FSEL R115, R21, -INF , !P1 ;  /* 0xff80000015737808 */ /* 0x000fc40004800000 */
[----:B------:R-:W-:Y:S02]  /*3f00*/  ISETP.LT.OR P0, PT, R2, R200, P0 ;  /* 0x000000c80200720c */ /* 0x000fe40000701670 */
[C---:B------:R-:W-:Y:S02]  /*3f10*/  ISETP.GE.AND P4, PT, R5.reuse, R204, PT ;  /* 0x000000cc0500720c */ /* 0x040fe40003f86270 */
[----:B------:R-:W-:Y:S02]  /*3f20*/  ISETP.GE.AND P1, PT, R5, R206, PT ;  /* 0x000000ce0500720c */ /* 0x000fe40003f26270 */
[----:B------:R-:W-:Y:S02]  /*3f30*/  FSEL R112, R29, -INF , !P3 ;  /* 0xff8000001d707808 */ /* 0x000fe40005800000 */
[----:B------:R-:W-:Y:S02]  /*3f40*/  FSEL R119, R31, -INF , !P5 ;  /* 0xff8000001f777808 */ /* 0x000fe40006800000 */
[----:B------:R-:W-:Y:S01]  /*3f50*/  HMMA.16816.F32.BF16 R28, R12, R16, R80 ;  /* 0x000000100c1c723c */ /* 0x000fe20000041850 */
[----:B------:R-:W-:Y:S01]  /*3f60*/  FSEL R114, R20, -INF , !P2 ;  /* 0xff80000014727808 */ /* 0x000fe20005000000 */
[----:B------:R-:W-:Y:S01]  /*3f70*/  LDSM.16.M88.4 R16, [R189+0x1800] ;  /* 0x00180000bd10783b */ /* 0x000fe20000000200 */
[----:B------:R-:W-:-:S02]  /*3f80*/  ISETP.GE.AND P3, PT, R5, R203, PT ;  /* 0x000000cb0500720c */ /* 0x000fc40003f66270 */
[----:B------:R-:W-:Y:S02]  /*3f90*/  FSEL R44, R52, -INF , !P0 ;  /* 0xff800000342c7808 */ /* 0x000fe40004000000 */
[C---:B------:R-:W-:Y:S02]  /*3fa0*/  ISETP.LT.OR P2, PT, R5.reuse, R201, P4 ;  /* 0x000000c90500720c */ /* 0x040fe40002741670 */
[----:B------:R-:W-:Y:S02]  /*3fb0*/  ISETP.LT.OR P1, PT, R5, R199, P1 ;  /* 0x000000c70500720c */ /* 0x000fe40000f21670 */
[----:B------:R-:W-:Y:S02]  /*3fc0*/  ISETP.GE.AND P0, PT, R3, R206, PT ;  /* 0x000000ce0300720c */ /* 0x000fe40003f06270 */
[----:B------:R-:W-:Y:S02]  /*3fd0*/  ISETP.LT.OR P4, PT, R5, R200, P3 ;  /* 0x000000c80500720c */ /* 0x000fe40001f81670 */
[----:B------:R-:W-:-:S02]  /*3fe0*/  P2R R5, PR, RZ, 0x2 ;  /* 0x00000002ff057803 */ /* 0x000fc40000000000 */
[C---:B------:R-:W-:Y:S02]  /*3ff0*/  ISETP.GE.AND P3, PT, R3.reuse, R204, PT ;  /* 0x000000cc0300720c */ /* 0x040fe40003f66270 */
[----:B------:R-:W-:Y:S02]  /*4000*/  FSEL R116, R22, -INF , !P2 ;  /* 0xff80000016747808 */ /* 0x000fe40005000000 */
[C---:B------:R-:W-:Y:S02]  /*4010*/  ISETP.LT.OR P0, PT, R3.reuse, R199, P0 ;  /* 0x000000c70300720c */ /* 0x040fe40000701670 */
[----:B------:R-:W-:Y:S02]  /*4020*/  ISETP.GE.AND P2, PT, R3, R203, PT ;  /* 0x000000cb0300720c */ /* 0x000fe40003f46270 */
[----:B------:R-:W-:Y:S02]  /*4030*/  ISETP.GE.AND P1, PT, R2, R206, PT ;  /* 0x000000ce0200720c */ /* 0x000fe40003f26270 */
[----:B------:R-:W-:-:S02]  /*4040*/  ISETP.NE.AND P5, PT, R6, RZ, PT ;  /* 0x000000ff0600720c */ /* 0x000fc40003fa5270 */
[----:B------:R-:W-:Y:S02]  /*4050*/  FSEL R45, R53, -INF , !P6 ;  /* 0xff800000352d7808 */ /* 0x000fe40007000000 */
[----:B------:R-:W-:Y:S02]  /*4060*/  ISETP.LT.OR P3, PT, R3, R201, P3 ;  /* 0x000000c90300720c */ /* 0x000fe40001f61670 */
[----:B------:R-:W-:Y:S02]  /*4070*/  P2R R6, PR, RZ, 0x1 ;  /* 0x00000001ff067803 */ /* 0x000fe40000000000 */
[----:B------:R-:W-:Y:S02]  /*4080*/  ISETP.NE.AND P6, PT, R5, RZ, PT ;  /* 0x000000ff0500720c */ /* 0x000fe40003fc5270 */
[----:B------:R-:W-:Y:S02]  /*4090*/  ISETP.LT.OR P2, PT, R3, R200, P2 ;  /* 0x000000c80300720c */ /* 0x000fe40001741670 */
[----:B------:R-:W-:-:S02]  /*40a0*/  ISETP.LT.OR P0, PT, R2, R199, P1 ;  /* 0x000000c70200720c */ /* 0x000fc40000f01670 */
[C---:B------:R-:W-:Y:S02]  /*40b0*/  IADD3 R5, R2.reuse, 0x10, RZ ;  /* 0x0000001002057810 */ /* 0x040fe40007ffe0ff */
[----:B------:R-:W-:Y:S02]  /*40c0*/  IADD3 R3, R2, 0x11, RZ ;  /* 0x0000001102037810 */ /* 0x000fe40007ffe0ff */
[----:B------:R-:W-:Y:S02]  /*40d0*/  FSEL R113, R23, -INF , !P3 ;  /* 0xff80000017717808 */ /* 0x000fe40005800000 */
[----:B------:R-:W-:Y:S01]  /*40e0*/  FSEL R56, R54, -INF , !P0 ;  /* 0xff80000036387808 */ /* 0x000fe20004000000 */
[----:B------:R-:W1:Y:S01]  /*40f0*/  LDSM.16.M88.4 R20, [R189+0x1000] ;  /* 0x00100000bd14783b */ /* 0x000e620000000200 */
[----:B------:R-:W-:Y:S01]  /*4100*/  ISETP.GE.AND P1, PT, R5, R205, PT ;  /* 0x000000cd0500720c */ /* 0x000fe20003f26270 */
[----:B------:R-:W-:-:S04]  /*4110*/  DEPBAR.LE SB0, 0x0 ;  /* 0x000080000000791a */ /* 0x000fc80000000000 */
[----:B------:R-:W-:Y:S02]  /*4120*/  ISETP.GE.AND P0, PT, R3, R205, PT ;  /* 0x000000cd0300720c */ /* 0x000fe40003f06270 */
[-C--:B------:R-:W-:Y:S02]  /*4130*/  ISETP.LT.OR P1, PT, R5, R202.reuse, P1 ;  /* 0x000000ca0500720c */ /* 0x080fe40000f21670 */
[----:B------:R-:W-:Y:S02]  /*4140*/  ISETP.LT.OR P0, PT, R3, R202, P0 ;  /* 0x000000ca0300720c */ /* 0x000fe40000701670 */
[----:B------:R-:W-:Y:S02]  /*4150*/  FSEL R47, R49, -INF , !P2 ;  /* 0xff800000312f7808 */ /* 0x000fe40005000000 */
[----:B------:R-:W-:Y:S02]  /*4160*/  FSEL R118, R28, -INF , !P1 ;  /* 0xff8000001c767808 */ /* 0x000fe40004800000 */
[----:B------:R-:W-:-:S02]  /*4170*/  FSEL R124, R29, -INF , !P0 ;  /* 0xff8000001d7c7808 */ /* 0x000fc40004000000 */
[----:B------:R-:W-:Y:S02]  /*4180*/  FSEL R74, R55, -INF , !P5 ;  /* 0xff800000374a7808 */ /* 0x000fe40006800000 */
[----:B------:R-:W-:Y:S02]  /*4190*/  FSEL R46, R48, -INF , !P4 ;  /* 0xff800000302e7808 */ /* 0x000fe40006000000 */
[----:B------:R-:W-:Y:S01]  /*41a0*/  ISETP.GE.AND P2, PT, R5, R206, PT ;  /* 0x000000ce0500720c */ /* 0x000fe20003f46270 */
[----:B------:R-:W-:Y:S01]  /*41b0*/  BAR.SYNC.DEFER_BLOCKING 0x0 ;  /* 0x0000000000007b1d */ /* 0x000fe20000010000 */
[C---:B------:R-:W-:Y:S02]  /*41c0*/  ISETP.GE.AND P0, PT, R3.reuse, R204, PT ;  /* 0x000000cc0300720c */ /* 0x040fe40003f06270 */
[C---:B------:R-:W-:Y:S02]  /*41d0*/  ISETP.GE.AND P3, PT, R3.reuse, R203, PT ;  /* 0x000000cb0300720c */ /* 0x040fe40003f66270 */
[----:B------:R-:W-:-:S02]  /*41e0*/  ISETP.GE.AND P1, PT, R3, R206, PT ;  /* 0x000000ce0300720c */ /* 0x000fc40003f26270 */
[C---:B------:R-:W-:Y:S02]  /*41f0*/  ISETP.GE.AND P5, PT, R5.reuse, R204, PT ;  /* 0x000000cc0500720c */ /* 0x040fe40003fa6270 */
[C---:B------:R-:W-:Y:S02]  /*4200*/  ISETP.GE.AND P4, PT, R5.reuse, R203, PT ;  /* 0x000000cb0500720c */ /* 0x040fe40003f86270 */
[----:B------:R-:W-:Y:S02]  /*4210*/  FSEL R50, R50, -INF , !P6 ;  /* 0xff80000032327808 */ /* 0x000fe40007000000 */
[----:B------:R-:W-:Y:S02]  /*4220*/  ISETP.LT.OR P6, PT, R5, R199, P2 ;  /* 0x000000c70500720c */ /* 0x000fe400017c1670 */
[C---:B------:R-:W-:Y:S02]  /*4230*/  ISETP.LT.OR P0, PT, R3.reuse, R201, P0 ;  /* 0x000000c90300720c */ /* 0x040fe40000701670 */
[C---:B------:R-:W-:Y:S01]  /*4240*/  ISETP.LT.OR P3, PT, R3.reuse, R200, P3 ;  /* 0x000000c80300720c */ /* 0x040fe20001f61670 */
[----:B-1----:R-:W-:Y:S01]  /*4250*/  HMMA.16816.F32.BF16 R40, R8, R20, R108 ;  /* 0x000000140828723c */ /* 0x002fe2000004186c */
[----:B------:R-:W-:-:S02]  /*4260*/  ISETP.LT.OR P1, PT, R3, R199, P1 ;  /* 0x000000c70300720c */ /* 0x000fc40000f21670 */
[C---:B------:R-:W-:Y:S02]  /*4270*/  ISETP.LT.OR P5, PT, R5.reuse, R201, P5 ;  /* 0x000000c90500720c */ /* 0x040fe40002fa1670 */
[----:B------:R-:W-:Y:S02]  /*4280*/  ISETP.LT.OR P4, PT, R5, R200, P4 ;  /* 0x000000c80500720c */ /* 0x000fe40002781670 */
[----:B------:R-:W-:Y:S02]  /*4290*/  ISETP.NE.AND P2, PT, R6, RZ, PT ;  /* 0x000000ff0600720c */ /* 0x000fe40003f45270 */
[C---:B------:R-:W-:Y:S02]  /*42a0*/  IADD3 R3, R2.reuse, 0x19, RZ ;  /* 0x0000001902037810 */ /* 0x040fe40007ffe0ff */
[----:B------:R-:W-:Y:S02]  /*42b0*/  IADD3 R5, R2, 0x18, RZ ;  /* 0x0000001802057810 */ /* 0x000fe40007ffe0ff */
[----:B------:R-:W-:-:S02]  /*42c0*/  FSEL R148, R31, -INF , !P0 ;  /* 0xff8000001f947808 */ /* 0x000fc40004000000 */
[----:B------:R-:W-:Y:S02]  /*42d0*/  FSEL R51, R51, -INF , !P2 ;  /* 0xff80000033337808 */ /* 0x000fe40005000000 */
[----:B------:R-:W-:Y:S02]  /*42e0*/  ISETP.GE.AND P0, PT, R3, R203, PT ;  /* 0x000000cb0300720c */ /* 0x000fe40003f06270 */
[----:B------:R-:W-:Y:S02]  /*42f0*/  P2R R6, PR, RZ, 0x2 ;  /* 0x00000002ff067803 */ /* 0x000fe40000000000 */
[C---:B------:R-:W-:Y:S02]  /*4300*/  ISETP.GE.AND P2, PT, R5.reuse, R205, PT ;  /* 0x000000cd0500720c */ /* 0x040fe40003f46270 */
[----:B------:R-:W-:Y:S02]  /*4310*/  ISETP.GE.AND P1, PT, R5, R203, PT ;  /* 0x000000cb0500720c */ /* 0x000fe40003f26270 */
[----:B------:R-:W-:-:S02]  /*4320*/  ISETP.LT.OR P0, PT, R3, R200, P0 ;  /* 0x000000c80300720c */ /* 0x000fc40000701670 */
[----:B------:R-:W-:Y:S02]  /*4330*/  FSEL R49, R33, -INF , !P3 ;  /* 0xff80000021317808 */ /* 0x000fe40005800000 */
[C---:B------:R-:W-:Y:S02]  /*4340*/  ISETP.LT.OR P2, PT, R5.reuse, R202, P2 ;  /* 0x000000ca0500720c */ /* 0x040fe40001741670 */
[C---:B------:R-:W-:Y:S02]  /*4350*/  ISETP.LT.OR P1, PT, R5.reuse, R200, P1 ;  /* 0x000000c80500720c */ /* 0x040fe40000f21670 */
[----:B------:R-:W-:Y:S02]  /*4360*/  ISETP.GE.AND P3, PT, R5, R204, PT ;  /* 0x000000cc0500720c */ /* 0x000fe40003f66270 */
[----:B------:R-:W-:Y:S02]  /*4370*/  FSEL R37, R37, -INF , !P0 ;  /* 0xff80000025257808 */ /* 0x000fe40004000000 */
[----:B------:R-:W-:-:S02]  /*4380*/  P2R R7, PR, RZ, 0x4 ;  /* 0x00000004ff077803 */ /* 0x000fc40000000000 */
[----:B------:R-:W-:Y:S02]  /*4390*/  ISETP.GE.AND P0, PT, R5, R206, PT ;  /* 0x000000ce0500720c */ /* 0x000fe40003f06270 */
[----:B------:R-:W-:Y:S02]  /*43a0*/  FSEL R48, R32, -INF , !P4 ;  /* 0xff80000020307808 */ /* 0x000fe40006000000 */
[----:B------:R-:W-:Y:S02]  /*43b0*/  FSEL R36, R36, -INF , !P1 ;  /* 0xff80000024247808 */ /* 0x000fe40004800000 */
[----:B------:R-:W-:Y:S02]  /*43c0*/  ISETP.GE.AND P2, PT, R3, R204, PT ;  /* 0x000000cc0300720c */ /* 0x000fe40003f46270 */
[----:B------:R-:W-:Y:S02]  /*43d0*/  ISETP.LT.OR P3, PT, R5, R201, P3 ;  /* 0x000000c90500720c */ /* 0x000fe40001f61670 */
[----:B------:R-:W-:-:S02]  /*43e0*/  ISETP.GE.AND P4, PT, R3, R205, PT ;  /* 0x000000cd0300720c */ /* 0x000fc40003f86270 */
[----:B------:R-:W-:Y:S02]  /*43f0*/  ISETP.GE.AND P1, PT, R3, R206, PT ;  /* 0x000000ce0300720c */ /* 0x000fe40003f26270 */
[----:B------:R-:W-:Y:S02]  /*4400*/  FSEL R125, R30, -INF , !P5 ;  /* 0xff8000001e7d7808 */ /* 0x000fe40006800000 */
[----:B------:R-:W-:Y:S01]  /*4410*/  FSEL R88, R34, -INF , !P6 ;  /* 0xff80000022587808 */ /* 0x000fe20007000000 */
[----:B------:R-:W-:Y:S01]  /*4420*/  HMMA.16816.F32.BF16 R28, R12, R20, R64 ;  /* 0x000000140c1c723c */ /* 0x000fe20000041840 */
[----:B------:R-:W-:Y:S02]  /*4430*/  ISETP.LT.OR P5, PT, R5, R199, P0 ;  /* 0x000000c70500720c */ /* 0x000fe400007a1670 */
[----:B------:R-:W-:Y:S02]  /*4440*/  P2R R5, PR, RZ, 0x8 ;  /* 0x00000008ff057803 */ /* 0x000fe40000000000 */
[----:B------:R-:W-:-:S02]  /*4450*/  ISETP.LT.OR P6, PT, R3, R201, P2 ;  /* 0x000000c90300720c */ /* 0x000fc400017c1670 */
[C---:B------:R-:W-:Y:S02]  /*4460*/  ISETP.LT.OR P0, PT, R3.reuse, R202, P4 ;  /* 0x000000ca0300720c */ /* 0x040fe40002701670 */
[----:B------:R-:W-:Y:S02]  /*4470*/  ISETP.NE.AND P2, PT, R6, RZ, PT ;  /* 0x000000ff0600720c */ /* 0x000fe40003f45270 */
[----:B------:R-:W-:Y:S02]  /*4480*/  ISETP.LT.OR P3, PT, R3, R199, P1 ;  /* 0x000000c70300720c */ /* 0x000fe40000f61670 */
[----:B------:R-:W-:Y:S02]  /*4490*/  IADD3 R3, R2, 0x20, RZ ;  /* 0x0000002002037810 */ /* 0x000fe40007ffe0ff */
[----:B------:R-:W-:Y:S02]  /*44a0*/  FSEL R94, R35, -INF , !P2 ;  /* 0xff800000235e7808 */ /* 0x000fe40005000000 */
[----:B------:R-:W-:Y:S01]  /*44b0*/  ISETP.GE.AND P2, PT, R3, R204, PT ;  /* 0x000000cc0300720c */ /* 0x000fe20003f46270 */
[----:B------:R-:W-:Y:S01]  /*44c0*/  HMMA.16816.F32.BF16 R32, R12, R16, R68 ;  /* 0x000000100c20723c */ /* 0x000fe20000041844 */
[----:B------:R-:W-:-:S02]  /*44d0*/  ISETP.NE.AND P4, PT, R7, RZ, PT ;  /* 0x000000ff0700720c */ /* 0x000fc40003f85270 */
[----:B------:R-:W-:Y:S02]  /*44e0*/  FSEL R38, R38, -INF , !P5 ;  /* 0xff80000026267808 */ /* 0x000fe40006800000 */
[----:B------:R-:W-:Y:S02]  /*44f0*/  ISETP.LT.OR P5, PT, R3, R201, P2 ;  /* 0x000000c90300720c */ /* 0x000fe400017a1670 */
[----:B------:R-:W-:Y:S02]  /*4500*/  ISETP.NE.AND P2, PT, R5, RZ, PT ;  /* 0x000000ff0500720c */ /* 0x000fe40003f45270 */
[----:B------:R-:W-:Y:S02]  /*4510*/  FSEL R108, R24, -INF , !P4 ;  /* 0xff800000186c7808 */ /* 0x000fe40006000000 */
[----:B------:R-:W-:Y:S02]  /*4520*/  FSEL R109, R25, -INF , !P0 ;  /* 0xff800000196d7808 */ /* 0x000fe40004000000 */
[----:B------:R-:W-:-:S02]  /*4530*/  ISETP.GE.AND P4, PT, R3, R205, PT ;  /* 0x000000cd0300720c */ /* 0x000fc40003f86270 */
[C---:B------:R-:W-:Y:S02]  /*4540*/  ISETP.GE.AND P1, PT, R3.reuse, R203, PT ;  /* 0x000000cb0300720c */ /* 0x040fe40003f26270 */
[----:B------:R-:W-:Y:S02]  /*4550*/  ISETP.GE.AND P0, PT, R3, R206, PT ;  /* 0x000000ce0300720c */ /* 0x000fe40003f06270 */
[----:B------:R-:W-:Y:S02]  /*4560*/  FSEL R110, R26, -INF , !P2 ;  /* 0xff8000001a6e7808 */ /* 0x000fe40005000000 */
[----:B------:R-:W-:Y:S02]  /*4570*/  FSEL R111, R27, -INF , !P6 ;  /* 0xff8000001b6f7808 */ /* 0x000fe40007000000 */
[----:B------:R-:W-:Y:S01]  /*4580*/  HMMA.16816.F32.BF16 R24, R8, R22, R104 ;  /* 0x000000160818723c */ /* 0x000fe20000041868 */
[C---:B------:R-:W-:Y:S02]  /*4590*/  ISETP.LT.OR P4, PT, R3.reuse, R202, P4 ;  /* 0x000000ca0300720c */ /* 0x040fe40002781670 */
[----:B------:R-:W-:-:S02]  /*45a0*/  ISETP.LT.OR P1, PT, R3, R200, P1 ;  /* 0x000000c80300720c */ /* 0x000fc40000f21670 */
[----:B------:R-:W-:Y:S02]  /*45b0*/  ISETP.LT.OR P0, PT, R3, R199, P0 ;  /* 0x000000c70300720c */ /* 0x000fe40000701670 */
[----:B------:R-:W-:Y:S01]  /*45c0*/  IADD3 R3, R2, 0x21, RZ ;  /* 0x0000002102037810 */ /* 0x000fe20007ffe0ff */
[C---:B------:R-:W-:Y:S01]  /*45d0*/  HMMA.16816.F32.BF16 R20, R12.reuse, R22, R60 ;  /* 0x000000160c14723c */ /* 0x040fe2000004183c */
[----:B------:R-:W-:Y:S02]  /*45e0*/  P2R R5, PR, RZ, 0x1 ;  /* 0x00000001ff057803 */ /* 0x000fe40000000000 */
[----:B------:R-:W-:Y:S02]  /*45f0*/  P2R R6, PR, RZ, 0x2 ;  /* 0x00000002ff067803 */ /* 0x000fe40000000000 */
[----:B------:R-:W-:Y:S02]  /*4600*/  ISETP.GE.AND P0, PT, R3, R204, PT ;  /* 0x000000cc0300720c */ /* 0x000fe40003f06270 */
[----:B------:R-:W-:Y:S01]  /*4610*/  FSEL R39, R39, -INF , !P3 ;  /* 0xff80000027277808 */ /* 0x000fe20005800000 */
[----:B------:R-:W-:Y:S01]  /*4620*/  HMMA.16816.F32.BF16 R12, R12, R18, R84 ;  /* 0x000000120c0c723c */ /* 0x000fe20000041854 */
[----:B------:R-:W-:-:S02]  /*4630*/  ISETP.GE.AND P1, PT, R3, R205, PT ;  /* 0x000000cd0300720c */ /* 0x000fc40003f26270 */
[C---:B------:R-:W-:Y:S02]  /*4640*/  ISETP.GE.AND P3, PT, R3.reuse, R203, PT ;  /* 0x000000cb0300720c */ /* 0x040fe40003f66270 */
[----:B------:R-:W-:Y:S02]  /*4650*/  ISETP.GE.AND P2, PT, R3, R206, PT ;  /* 0x000000ce0300720c */ /* 0x000fe40003f46270 */
[----:B------:R-:W-:Y:S02]  /*4660*/  ISETP.NE.AND P6, PT, R5, RZ, PT ;  /* 0x000000ff0500720c */ /* 0x000fe40003fc5270 */
[C---:B------:R-:W-:Y:S02]  /*4670*/  ISETP.LT.OR P0, PT, R3.reuse, R201, P0 ;  /* 0x000000c90300720c */ /* 0x040fe40000701670 */
[----:B------:R-:W-:Y:S02]  /*4680*/  ISETP.LT.OR P1, PT, R3, R202, P1 ;  /* 0x000000ca0300720c */ /* 0x000fe40000f21670 */
[----:B------:R-:W-:-:S02]  /*4690*/  IADD3 R5, R2, 0x28, RZ ;  /* 0x0000002802057810 */ /* 0x000fc40007ffe0ff */
[C---:B------:R-:W-:Y:S02]  /*46a0*/  ISETP.LT.OR P3, PT, R3.reuse, R200, P3 ;  /* 0x000000c80300720c */ /* 0x040fe40001f61670 */
[----:B------:R-:W-:Y:S02]  /*46b0*/  ISETP.LT.OR P2, PT, R3, R199, P2 ;  /* 0x000000c70300720c */ /* 0x000fe40001741670 */
[----:B------:R-:W-:Y:S02]  /*46c0*/  IADD3 R3, R2, 0x29, RZ ;  /* 0x0000002902037810 */ /* 0x000fe40007ffe0ff */
[----:B------:R-:W-:Y:S02]  /*46d0*/  FSEL R161, R28, -INF , !P4 ;  /* 0xff8000001ca17808 */ /* 0x000fe40006000000 */
[----:B------:R-:W-:Y:S02]  /*46e0*/  FSEL R170, R31, -INF , !P0 ;  /* 0xff8000001faa7808 */ /* 0x000fe40004000000 */
[----:B------:R-:W-:-:S02]  /*46f0*/  ISETP.NE.AND P4, PT, R6, RZ, PT ;  /* 0x000000ff0600720c */ /* 0x000fc40003f85270 */
[----:B------:R-:W-:Y:S02]  /*4700*/  FSEL R160, R29, -INF , !P1 ;  /* 0xff8000001da07808 */ /* 0x000fe40004800000 */
[C---:B------:R-:W-:Y:S02]  /*4710*/  ISETP.GE.AND P0, PT, R5.reuse, R203, PT ;  /* 0x000000cb0500720c */ /* 0x040fe40003f06270 */
[----:B------:R-:W-:Y:S02]  /*4720*/  P2R R6, PR, RZ, 0x4 ;  /* 0x00000004ff067803 */ /* 0x000fe40000000000 */
[----:B------:R-:W-:Y:S02]  /*4730*/  ISETP.GE.AND P1, PT, R5, R205, PT ;  /* 0x000000cd0500720c */ /* 0x000fe40003f26270 */
[----:B------:R-:W-:Y:S02]  /*4740*/  ISETP.GE.AND P2, PT, R3, R203, PT ;  /* 0x000000cb0300720c */ /* 0x000fe40003f46270 */
[----:B------:R-:W-:-:S02]  /*4750*/  FSEL R163, R30, -INF , !P5 ;  /* 0xff8000001ea37808 */ /* 0x000fc40006800000 */
[C---:B------:R-:W-:Y:S01]  /*4760*/  ISETP.LT.OR P0, PT, R5.reuse, R200, P0 ;  /* 0x000000c80500720c */ /* 0x040fe20000701670 */
[C---:B------:R-:W-:Y:S01]  /*4770*/  HMMA.16816.F32.BF16 R28, R8.reuse, R16, R120 ;  /* 0x00000010081c723c */ /* 0x040fe20000041878 */
[----:B------:R-:W-:Y:S02]  /*4780*/  ISETP.LT.OR P5, PT, R5, R202, P1 ;  /* 0x000000ca0500720c */ /* 0x000fe40000fa1670 */
[----:B------:R-:W-:Y:S02]  /*4790*/  FSEL R127, R41, -INF , !P3 ;  /* 0xff800000297f7808 */ /* 0x000fe40005800000 */
[----:B------:R-:W-:Y:S02]  /*47a0*/  ISETP.LT.OR P1, PT, R3, R200, P2 ;  /* 0x000000c80300720c */ /* 0x000fe40001721670 */
[----:B------:R-:W-:Y:S01]  /*47b0*/  ISETP.GE.AND P3, PT, R5, R204, PT ;  /* 0x000000cc0500720c */ /* 0x000fe20003f66270 */
[----:B------:R-:W-:Y:S01]  /*47c0*/  HMMA.16816.F32.BF16 R8, R8, R18, R100 ;  /* 0x000000120808723c */ /* 0x000fe20000041864 */
[----:B------:R-:W-:-:S02]  /*47d0*/  FSEL R149, R24, -INF , !P0 ;  /* 0xff80000018957808 */ /* 0x000fc40004000000 */
[----:B------:R-:W-:Y:S02]  /*47e0*/  ISETP.GE.AND P0, PT, R5, R206, PT ;  /* 0x000000ce0500720c */ /* 0x000fe40003f06270 */
[----:B------:R-:W-:Y:S02]  /*47f0*/  FSEL R126, R40, -INF , !P4 ;  /* 0xff800000287e7808 */ /* 0x000fe40006000000 */
[----:B------:R-:W-:Y:S02]  /*4800*/  FSEL R150, R25, -INF , !P1 ;  /* 0xff80000019967808 */ /* 0x000fe40004800000 */
[----:B------:R-:W-:Y:S02]  /*4810*/  ISETP.GE.AND P2, PT, R3, R204, PT ;  /* 0x000000cc0300720c */ /* 0x000fe40003f46270 */
[----:B------:R-:W-:Y:S02]  /*4820*/  ISETP.LT.OR P3, PT, R5, R201, P3 ;  /* 0x000000c90500720c */ /* 0x000fe40001f61670 */
[----:B------:R-:W-:-:S02]  /*4830*/  ISETP.GE.AND P4, PT, R3, R205, PT ;  /* 0x000000cd0300720c */ /* 0x000fc40003f86270 */
[----:B------:R-:W-:Y:S02]  /*4840*/  ISETP.GE.AND P1, PT, R3, R206, PT ;  /* 0x000000ce0300720c */ /* 0x000fe40003f26270 */
[----:B------:R-:W-:Y:S02]  /*4850*/  P2R R7, PR, RZ, 0x20 ;  /* 0x00000020ff077803 */ /* 0x000fe40000000000 */
[----:B------:R-:W-:Y:S02]  /*4860*/  FSEL R152, R42, -INF , !P6 ;  /* 0xff8000002a987808 */ /* 0x000fe40007000000 */
[----:B------:R-:W-:Y:S02]  /*4870*/  ISETP.LT.OR P5, PT, R5, R199, P0 ;  /* 0x000000c70500720c */ /* 0x000fe400007a1670 */
[----:B------:R-:W-:Y:S02]  /*4880*/  P2R R5, PR, RZ, 0x8 ;  /* 0x00000008ff057803 */ /* 0x000fe40000000000 */
[----:B------:R-:W-:-:S02]  /*4890*/  ISETP.LT.OR P6, PT, R3, R201, P2 ;  /* 0x000000c90300720c */ /* 0x000fc400017c1670 */
[C---:B------:R-:W-:Y:S02]  /*48a0*/  ISETP.LT.OR P0, PT, R3.reuse, R202, P4 ;  /* 0x000000ca0300720c */ /* 0x040fe40002701670 */
[----:B------:R-:W-:Y:S02]  /*48b0*/  ISETP.NE.AND P2, PT, R6, RZ, PT ;  /* 0x000000ff0600720c */ /* 0x000fe40003f45270 */
[----:B------:R-:W-:Y:S02]  /*48c0*/  ISETP.LT.OR P3, PT, R3, R199, P1 ;  /* 0x000000c70300720c */ /* 0x000fe40000f61670 */
[----:B------:R-:W-:Y:S02]  /*48d0*/  ISETP.NE.AND P4, PT, R7, RZ, PT ;  /* 0x000000ff0700720c */ /* 0x000fe40003f85270 */
[----:B------:R-:W-:Y:S02]  /*48e0*/  IADD3 R3, R2, 0x30, RZ ;  /* 0x0000003002037810 */ /* 0x000fe40007ffe0ff */
[----:B------:R-:W-:-:S02]  /*48f0*/  FSEL R151, R43, -INF , !P2 ;  /* 0xff8000002b977808 */ /* 0x000fc40005000000 */
        /* <DEDUP_REMOVED lines=8> */
[----:B------:R-:W-:Y:S02]  /*4980*/  ISETP.LT.OR P4, PT, R3, R202, P4 ;  /* 0x000000ca0300720c */ /* 0x000fe40002781670 */
[----:B------:R-:W-:Y:S02]  /*4990*/  ISETP.NE.AND P2, PT, R5, RZ, PT ;  /* 0x000000ff0500720c */ /* 0x000fe40003f45270 */
[C---:B------:R-:W-:Y:S02]  /*49a0*/  ISETP.LT.OR P1, PT, R3.reuse, R200, P1 ;  /* 0x000000c80300720c */ /* 0x040fe40000f21670 */
[----:B------:R-:W-:-:S02]  /*49b0*/  ISETP.LT.OR P0, PT, R3, R199, P0 ;  /* 0x000000c70300720c */ /* 0x000fc40000701670 */
[----:B------:R-:W-:Y:S02]  /*49c0*/  IADD3 R3, R2, 0x31, RZ ;  /* 0x0000003102037810 */ /* 0x000fe40007ffe0ff */
[----:B------:R-:W-:Y:S02]  /*49d0*/  P2R R6, PR, RZ, 0x2 ;  /* 0x00000002ff067803 */ /* 0x000fe40000000000 */
[----:B------:R-:W-:Y:S02]  /*49e0*/  P2R R5, PR, RZ, 0x1 ;  /* 0x00000001ff057803 */ /* 0x000fe40000000000 */
[----:B------:R-:W-:Y:S02]  /*49f0*/  FSEL R154, R27, -INF , !P3 ;  /* 0xff8000001b9a7808 */ /* 0x000fe40005800000 */
[----:B------:R-:W-:Y:S02]  /*4a00*/  FSEL R159, R22, -INF , !P2 ;  /* 0xff800000169f7808 */ /* 0x000fe40005000000 */
[----:B------:R-:W-:-:S02]  /*4a10*/  ISETP.GE.AND P1, PT, R3, R205, PT ;  /* 0x000000cd0300720c */ /* 0x000fc40003f26270 */
[C---:B------:R-:W-:Y:S02]  /*4a20*/  ISETP.GE.AND P0, PT, R3.reuse, R204, PT ;  /* 0x000000cc0300720c */ /* 0x040fe40003f06270 */
[C---:B------:R-:W-:Y:S02]  /*4a30*/  ISETP.GE.AND P3, PT, R3.reuse, R203, PT ;  /* 0x000000cb0300720c */ /* 0x040fe40003f66270 */
[----:B------:R-:W-:Y:S02]  /*4a40*/  ISETP.GE.AND P2, PT, R3, R206, PT ;  /* 0x000000ce0300720c */ /* 0x000fe40003f46270 */
[----:B------:R-:W-:Y:S02]  /*4a50*/  FSEL R162, R23, -INF , !P6 ;  /* 0xff80000017a27808 */ /* 0x000fe40007000000 */
[C---:B------:R-:W-:Y:S02]  /*4a60*/  ISETP.LT.OR P1, PT, R3.reuse, R202, P1 ;  /* 0x000000ca0300720c */ /* 0x040fe40000f21670 */
[----:B------:R-:W-:-:S02]  /*4a70*/  ISETP.LT.OR P0, PT, R3, R201, P0 ;  /* 0x000000c90300720c */ /* 0x000fc40000701670 */
[C---:B------:R-:W-:Y:S02]  /*4a80*/  ISETP.LT.OR P3, PT, R3.reuse, R200, P3 ;  /* 0x000000c80300720c */ /* 0x040fe40001f61670 */
[----:B------:R-:W-:Y:S02]  /*4a90*/  ISETP.LT.OR P2, PT, R3, R199, P2 ;  /* 0x000000c70300720c */ /* 0x000fe40001741670 */
[----:B------:R-:W-:Y:S02]  /*4aa0*/  ISETP.NE.AND P6, PT, R6, RZ, PT ;  /* 0x000000ff0600720c */ /* 0x000fe40003fc5270 */
[C---:B------:R-:W-:Y:S02]  /*4ab0*/  IADD3 R3, R2.reuse, 0x38, RZ ;  /* 0x0000003802037810 */ /* 0x040fe40007ffe0ff */
[----:B------:R-:W-:Y:S02]  /*4ac0*/  IADD3 R2, R2, 0x39, RZ ;  /* 0x0000003902027810 */ /* 0x000fe40007ffe0ff */
[----:B------:R-:W-:-:S02]  /*4ad0*/  FSEL R164, R28, -INF , !P6 ;  /* 0xff8000001ca47808 */ /* 0x000fc40007000000 */
[C---:B------:R-:W-:Y:S02]  /*4ae0*/  ISETP.GE.AND P6, PT, R2.reuse, R205, PT ;  /* 0x000000cd0200720c */ /* 0x040fe40003fc6270 */
[----:B------:R-:W-:Y:S02]  /*4af0*/  P2R R6, PR, RZ, 0x4 ;  /* 0x00000004ff067803 */ /* 0x000fe40000000000 */
[----:B------:R-:W-:Y:S02]  /*4b00*/  FSEL R166, R29, -INF , !P3 ;  /* 0xff8000001da67808 */ /* 0x000fe40005800000 */
[----:B------:R-:W-:Y:S02]  /*4b10*/  ISETP.LT.OR P3, PT, R2, R202, P6 ;  /* 0x000000ca0200720c */ /* 0x000fe40003761670 */
[----:B------:R-:W-:Y:S02]  /*4b20*/  FSEL R180, R35, -INF , !P0 ;  /* 0xff80000023b47808 */ /* 0x000fe40004000000 */
[----:B------:R-:W-:-:S02]  /*4b30*/  ISETP.NE.AND P6, PT, R6, RZ, PT ;  /* 0x000000ff0600720c */ /* 0x000fc40003fc5270 */
[----:B------:R-:W-:Y:S02]  /*4b40*/  FSEL R174, R33, -INF , !P1 ;  /* 0xff80000021ae7808 */ /* 0x000fe40004800000 */
[C---:B------:R-:W-:Y:S02]  /*4b50*/  ISETP.GE.AND P0, PT, R3.reuse, R203, PT ;  /* 0x000000cb0300720c */ /* 0x040fe40003f06270 */
[----:B------:R-:W-:Y:S02]  /*4b60*/  ISETP.GE.AND P1, PT, R3, R205, PT ;  /* 0x000000cd0300720c */ /* 0x000fe40003f26270 */
[----:B------:R-:W-:Y:S02]  /*4b70*/  ISETP.GE.AND P2, PT, R2, R203, PT ;  /* 0x000000cb0200720c */ /* 0x000fe40003f46270 */
[----:B------:R-:W-:Y:S02]  /*4b80*/  FSEL R169, R31, -INF , !P6 ;  /* 0xff8000001fa97808 */ /* 0x000fe40007000000 */
[----:B------:R-:W-:-:S02]  /*4b90*/  FSEL R176, R32, -INF , !P4 ;  /* 0xff80000020b07808 */ /* 0x000fc40006000000 */
[----:B------:R-:W-:Y:S02]  /*4ba0*/  FSEL R179, R34, -INF , !P5 ;  /* 0xff80000022b37808 */ /* 0x000fe40006800000 */
[----:B------:R-:W-:Y:S02]  /*4bb0*/  ISETP.LT.OR P0, PT, R3, R200, P0 ;  /* 0x000000c80300720c */ /* 0x000fe40000701670 */
[----:B------:R-:W-:Y:S02]  /*4bc0*/  ISETP.GT.AND P6, PT, R75, UR18, PT ;  /* 0x000000124b007c0c */ /* 0x000fe4000bfc4270 */
[----:B------:R-:W-:Y:S02]  /*4bd0*/  ISETP.NE.AND P4, PT, R5, RZ, PT ;  /* 0x000000ff0500720c */ /* 0x000fe40003f85270 */
[----:B------:R-:W-:Y:S02]  /*4be0*/  ISETP.LT.OR P5, PT, R3, R202, P1 ;  /* 0x000000ca0300720c */ /* 0x000fe40000fa1670 */
[----:B------:R-:W-:-:S02]  /*4bf0*/  ISETP.LT.OR P1, PT, R2, R200, P2 ;  /* 0x000000c80200720c */ /* 0x000fc40001721670 */
[C---:B------:R-:W-:Y:S02]  /*4c00*/  ISETP.GE.AND P2, PT, R3.reuse, R204, PT ;  /* 0x000000cc0300720c */ /* 0x040fe40003f46270 */
[----:B------:R-:W-:Y:S02]  /*4c10*/  FSEL R165, R8, -INF , !P0 ;  /* 0xff80000008a57808 */ /* 0x000fe40004000000 */
[-C--:B------:R-:W-:Y:S02]  /*4c20*/  ISETP.GE.AND P0, PT, R3, R206.reuse, PT ;  /* 0x000000ce0300720c */ /* 0x080fe40003f06270 */
[----:B------:R-:W-:Y:S02]  /*4c30*/  FSEL R168, R30, -INF , !P4 ;  /* 0xff8000001ea87808 */ /* 0x000fe40006000000 */
[----:B------:R-:W-:Y:S02]  /*4c40*/  FSEL R167, R9, -INF , !P1 ;  /* 0xff80000009a77808 */ /* 0x000fe40004800000 */
[----:B------:R-:W-:-:S02]  /*4c50*/  ISETP.GE.AND P4, PT, R2, R206, PT ;  /* 0x000000ce0200720c */ /* 0x000fc40003f86270 */
[----:B------:R-:W-:Y:S02]  /*4c60*/  P2R R5, PR, RZ, 0x20 ;  /* 0x00000020ff057803 */ /* 0x000fe40000000000 */
[C---:B------:R-:W-:Y:S02]  /*4c70*/  ISETP.GE.AND P1, PT, R2.reuse, R204, PT ;  /* 0x000000cc0200720c */ /* 0x040fe40003f26270 */
[C---:B------:R-:W-:Y:S02]  /*4c80*/  ISETP.LT.OR P5, PT, R3.reuse, R201, P2 ;  /* 0x000000c90300720c */ /* 0x040fe400017a1670 */
[-C--:B------:R-:W-:Y:S02]  /*4c90*/  ISETP.LT.OR P2, PT, R3, R199.reuse, P0 ;  /* 0x000000c70300720c */ /* 0x080fe40000741670 */
[C---:B------:R-:W-:Y:S02]  /*4ca0*/  ISETP.LT.OR P0, PT, R2.reuse, R199, P4 ;  /* 0x000000c70200720c */ /* 0x040fe40002701670 */
[----:B------:R-:W-:Y:S01]  /*4cb0*/  ISETP.LT.OR P1, PT, R2, R201, P1 ;  /* 0x000000c90200720c */ /* 0x000fe20000f21670 */
[----:B------:R-:W-:Y:S01]  /*4cc0*/  IMAD.IADD R2, R145, 0x1, R73 ;  /* 0x0000000191027824 */ /* 0x000fe200078e0249 */
[----:B------:R-:W-:-:S02]  /*4cd0*/  ISETP.NE.AND P4, PT, R5, RZ, PT ;  /* 0x000000ff0500720c */ /* 0x000fc40003f85270 */
[----:B------:R-:W-:Y:S02]  /*4ce0*/  FSEL R171, R10, -INF , !P2 ;  /* 0xff8000000aab7808 */ /* 0x000fe40005000000 */
[----:B------:R-:W-:Y:S02]  /*4cf0*/  FSEL R172, R11, -INF , !P0 ;  /* 0xff8000000bac7808 */ /* 0x000fe40004000000 */
[----:B------:R-:W-:Y:S02]  /*4d00*/  FSEL R173, R12, -INF , !P4 ;  /* 0xff8000000cad7808 */ /* 0x000fe40006000000 */
[----:B------:R-:W-:Y:S02]  /*4d10*/  FSEL R175, R13, -INF , !P3 ;  /* 0xff8000000daf7808 */ /* 0x000fe40005800000 */
[----:B------:R-:W-:Y:S02]  /*4d20*/  FSEL R177, R14, -INF , !P5 ;  /* 0xff8000000eb17808 */ /* 0x000fe40006800000 */
[----:B------:R-:W-:Y:S01]  /*4d30*/  FSEL R178, R15, -INF , !P1 ;  /* 0xff8000000fb27808 */ /* 0x000fe20004800000 */
[----:B------:R-:W-:Y:S05]  /*4d40*/  @!P6 BRA `(.L_x_1168) ;  /* 0x000003100000e947 */ /* 0x000fea0003800000 */
[----:B------:R-:W-:Y:S01]  /*4d50*/  ISETP.GE.AND P0, PT, R182, c[0x0][0x220], PT ;  /* 0x00008800b6007a0c */ /* 0x000fe20003f06270 */
[----:B------:R-:W-:Y:S01]  /*4d60*/  BSSY B0, `(.L_x_1169) ;  /* 0x000002e000007945 */ /* 0x000fe20003800000 */
[----:B------:R-:W-:-:S04]  /*4d70*/  IADD3 R8, R234, -0x2, RZ ;  /* 0xfffffffeea087810 */ /* 0x000fc80007ffe0ff */
        /* <DEDUP_REMOVED lines=44> */
.L_x_1170:
[----:B------:R-:W-:Y:S05]  /*5040*/  BSYNC B0 ;  /* 0x0000000000007941 */ /* 0x000fea0003800000 */
.L_x_1169:
[----:B------:R-:W0:Y:S02]  /*5050*/  LDGDEPBAR ;  /* 0x00000000000079af */ /* 0x000e240000000000 */
.L_x_1168:
[----:B------:R-:W-:Y:S01]  /*5060*/  FMNMX.FTZ R3, R44, R45, !PT ;  /* 0x0000002d2c037209 */ /* 0x000fe20007810000 */
[----:B------:R-:W-:Y:S01]  /*5070*/  UIADD3 UR14, UR27, -0x4498517b, URZ ;  /* 0xbb67ae851b0e7890 */ /* 0x000fe2000fffe03f */
[----:B------:R-:W-:Y:S01]  /*5080*/  FMNMX.FTZ R5, R56, R74, !PT ;  /* 0x0000004a38057209 */ /* 0x000fe20007810000 */
[----:B------:R-:W-:Y:S01]  /*5090*/  IMAD.WIDE.U32 R72, R245, -0x2daee0ad, RZ ;  /* 0xd2511f53f5487825 */ /* 0x000fe200078e00ff */
[----:B------:R-:W-:Y:S01]  /*50a0*/  FMNMX.FTZ R3, R46, R3, !PT ;  /* 0x000000032e037209 */ /* 0x000fe20007810000 */
[----:B------:R-:W-:Y:S01]  /*50b0*/  UIADD3 UR15, UR26, -0x61c88647, URZ ;  /* 0x9e3779b91a0f7890 */ /* 0x000fe2000fffe03f */
[----:B------:R-:W-:Y:S01]  /*50c0*/  FMNMX.FTZ R5, R50, R5, !PT ;  /* 0x0000000532057209 */ /* 0x000fe20007810000 */
[----:B------:R-:W-:Y:S01]  /*50d0*/  IMAD.SHL.U32 R68, R75, 0x2, RZ ;  /* 0x000000024b447824 */ /* 0x000fe200078e00ff */
        /* <DEDUP_REMOVED lines=17> */
[----:B------:R-:W-:Y:S01]  /*51f0*/  UIADD3 UR7, UR26, 0x1715609d, URZ ;  /* 0x1715609d1a077890 */ /* 0x000fe2000fffe03f */
[----:B------:R-:W-:Y:S01]  /*5200*/  IADD3 R246, R251, 0x4, RZ ;  /* 0x00000004fbf67810 */ /* 0x000fe20007ffe0ff */
[----:B------:R-:W-:Y:S01]  /*5210*/  IMAD.SHL.U32 R185, R2, 0x2, RZ ;  /* 0x0000000202b97824 */ /* 0x000fe200078e00ff */
[----:B------:R-:W-:-:S02]  /*5220*/  FMNMX.FTZ R3, R126, R3, !PT ;  /* 0x000000037e037209 */ /* 0x000fc40007810000 */
[----:B------:R-:W-:Y:S01]  /*5230*/  LOP3.LUT R250, R250, UR26, RZ, 0x3c, !PT ;  /* 0x0000001afafa7c12 */ /* 0x000fe2000f8e3cff */
[----:B------:R-:W-:Y:S01]  /*5240*/  IMAD.WIDE.U32 R54, R246, -0x326172a9, RZ ;  /* 0xcd9e8d57f6367825 */ /* 0x000fe200078e00ff */
[----:B------:R-:W-:Y:S01]  /*5250*/  FMNMX.FTZ R3, R127, R3, !PT ;  /* 0x000000037f037209 */ /* 0x000fe20007810000 */
[----:B------:R-:W-:Y:S01]  /*5260*/  LDSM.16.MT88.4 R80, [R185+0x6800] ;  /* 0x00680000b950783b */ /* 0x000fe20000004200 */
[-C--:B------:R-:W-:Y:S01]  /*5270*/  LOP3.LUT R8, R183, R250.reuse, RZ, 0x3c, !PT ;  /* 0x000000fab7087212 */ /* 0x080fe200078e3cff */
[--C-:B------:R-:W-:Y:S01]  /*5280*/  IMAD R186, R4, 0x2, R185.reuse ;  /* 0x0000000204ba7824 */ /* 0x100fe200078e02b9 */
[----:B------:R-:W-:Y:S01]  /*5290*/  FMNMX.FTZ R3, R149, R3, !PT ;  /* 0x0000000395037209 */ /* 0x000fe20007810000 */
[----:B------:R-:W-:Y:S01]  /*52a0*/  IMAD R188, R0, 0x2, R185 ;  /* 0x0000000200bc7824 */ /* 0x000fe200078e02b9 */
[----:B--2---:R-:W-:Y:S01]  /*52b0*/  LOP3.LUT R7, R55, R250, RZ, 0x3c, !PT ;  /* 0x000000fa37077212 */ /* 0x004fe200078e3cff */
[----:B------:R-:W-:Y:S01]  /*52c0*/  IMAD.WIDE.U32 R92, R8, -0x2daee0ad, RZ ;  /* 0xd2511f53085c7825 */ /* 0x000fe200078e00ff */
[----:B------:R-:W-:Y:S01]  /*52d0*/  FMNMX.FTZ R3, R150, R3, !PT ;  /* 0x0000000396037209 */ /* 0x000fe20007810000 */
[----:B------:R-:W-:Y:S02]  /*52e0*/  LDSM.16.MT88.4 R76, [R186+0x6000] ;  /* 0x00600000ba4c783b */ /* 0x000fe40000004200 */
[----:B------:R-:W-:Y:S01]  /*52f0*/  IMAD.WIDE.U32 R60, R7, -0x2daee0ad, RZ ;  /* 0xd2511f53073c7825 */ /* 0x000fe200078e00ff */
[----:B------:R-:W-:Y:S01]  /*5300*/  FMNMX.FTZ R3, R164, R3, !PT ;  /* 0x00000003a4037209 */ /* 0x000fe20007810000 */
[----:B------:R-:W-:Y:S01]  /*5310*/  LDSM.16.MT88.4 R64, [R188+0x6000] ;  /* 0x00600000bc40783b */ /* 0x000fe20000004200 */
[----:B-1----:R-:W-:Y:S01]  /*5320*/  LOP3.LUT R11, R93, UR14, R72, 0x96, !PT ;  /* 0x0000000e5d0b7c12 */ /* 0x002fe2000f8e9648 */
[----:B------:R-:W-:Y:S01]  /*5330*/  IMAD R187, R0, 0x2, R186 ;  /* 0x0000000200bb7824 */ /* 0x000fe200078e02ba */
[----:B------:R-:W-:Y:S01]  /*5340*/  FMNMX.FTZ R3, R166, R3, !PT ;  /* 0x00000003a6037209 */ /* 0x000fe20007810000 */
[----:B------:R-:W-:Y:S02]  /*5350*/  LDSM.16.MT88.4 R96, [R186+0x6800] ;  /* 0x00680000ba60783b */ /* 0x000fe40000004200 */
[----:B------:R-:W-:Y:S01]  /*5360*/  IMAD.WIDE.U32 R232, R11, -0x326172a9, RZ ;  /* 0xcd9e8d570be87825 */ /* 0x000fe200078e00ff */
[----:B------:R-:W-:Y:S01]  /*5370*/  FMNMX.FTZ R3, R165, R3, !PT ;  /* 0x00000003a5037209 */ /* 0x000fe20007810000 */
[----:B------:R-:W-:Y:S03]  /*5380*/  LDSM.16.MT88.4 R84, [R187+0x6000] ;  /* 0x00600000bb54783b */ /* 0x000fe60000004200 */
[----:B------:R-:W-:Y:S01]  /*5390*/  FMNMX.FTZ R3, R167, R3, !PT ;  /* 0x00000003a7037209 */ /* 0x000fe20007810000 */
[----:B------:R-:W-:Y:S04]  /*53a0*/  LDSM.16.MT88.4 R100, [R187+0x6800] ;  /* 0x00680000bb64783b */ /* 0x000fe80000004200 */
[----:B------:R-:W1:Y:S02]  /*53b0*/  SHFL.BFLY PT, R6, R3, 0x2, 0x1f ;  /* 0x0c401f0003067f89 */ /* 0x000e6400000e0000 */
        /* <DEDUP_REMOVED lines=13> */
[----:B------:R-:W-:-:S02]  /*5490*/  LOP3.LUT R5, R61, UR14, R72, 0x96, !PT ;  /* 0x0000000e3d057c12 */ /* 0x000fc4000f8e9648 */
[----:B------:R-:W-:Y:S02]  /*54a0*/  LOP3.LUT R6, R73, UR27, R68, 0x96, !PT ;  /* 0x0000001b49067c12 */ /* 0x000fe4000f8e9644 */
[----:B------:R-:W-:Y:S01]  /*54b0*/  FMNMX.FTZ R10, R108, R9, !PT ;  /* 0x000000096c0a7209 */ /* 0x000fe20007810000 */
[----:B------:R-:W-:Y:S01]  /*54c0*/  IMAD.WIDE.U32 R52, R5, -0x326172a9, RZ ;  /* 0xcd9e8d5705347825 */ /* 0x000fe200078e00ff */
[----:B------:R-:W-:Y:S02]  /*54d0*/  FMNMX.FTZ R3, R169, R3, !PT ;  /* 0x00000003a9037209 */ /* 0x000fe40007810000 */
[----:B------:R-:W-:Y:S01]  /*54e0*/  FMNMX.FTZ R5, R109, R10, !PT ;  /* 0x0000000a6d057209 */ /* 0x000fe20007810000 */
[----:B------:R-:W-:Y:S01]  /*54f0*/  IMAD.WIDE.U32 R6, R6, -0x326172a9, RZ ;  /* 0xcd9e8d5706067825 */ /* 0x000fe200078e00ff */
[----:B------:R-:W-:Y:S02]  /*5500*/  FMNMX.FTZ R3, R171, R3, !PT ;  /* 0x00000003ab037209 */ /* 0x000fe40007810000 */
[----:B------:R-:W-:-:S02]  /*5510*/  FMNMX.FTZ R5, R161, R5, !PT ;  /* 0x00000005a1057209 */ /* 0x000fc40007810000 */
[----:B------:R-:W-:Y:S02]  /*5520*/  LOP3.LUT R8, R7, UR15, R54, 0x96, !PT ;  /* 0x0000000f07087c12 */ /* 0x000fe4000f8e9636 */
[----:B------:R-:W-:Y:S02]  /*5530*/  FMNMX.FTZ R3, R172, R3, !PT ;  /* 0x00000003ac037209 */ /* 0x000fe40007810000 */
[----:B------:R-:W-:Y:S01]  /*5540*/  FMNMX.FTZ R5, R160, R5, !PT ;  /* 0x00000005a0057209 */ /* 0x000fe20007810000 */
[----:B------:R-:W-:Y:S01]  /*5550*/  IMAD.WIDE.U32 R8, R8, -0x2daee0ad, RZ ;  /* 0xd2511f5308087825 */ /* 0x000fe200078e00ff */
[----:B------:R-:W-:Y:S01]  /*5560*/  LOP3.LUT R12, R53, UR13, R6, 0x96, !PT ;  /* 0x0000000d350c7c12 */ /* 0x000fe2000f8e9606 */
[----:B------:R-:W2:Y:S01]  /*5570*/  SHFL.BFLY PT, R15, R3, 0x2, 0x1f ;  /* 0x0c401f00030f7f89 */ /* 0x000ea200000e0000 */
[----:B------:R-:W-:Y:S02]  /*5580*/  FMNMX.FTZ R5, R155, R5, !PT ;  /* 0x000000059b057209 */ /* 0x000fe40007810000 */
[----:B------:R-:W-:Y:S01]  /*5590*/  LOP3.LUT R10, R9, UR12, R60, 0x96, !PT ;  /* 0x0000000c090a7c12 */ /* 0x000fe2000f8e963c */
[----:B------:R-:W-:Y:S01]  /*55a0*/  IMAD.WIDE.U32 R12, R12, -0x2daee0ad, RZ ;  /* 0xd2511f530c0c7825 */ /* 0x000fe200078e00ff */
[----:B------:R-:W-:-:S02]  /*55b0*/  FMNMX.FTZ R5, R158, R5, !PT ;  /* 0x000000059e057209 */ /* 0x000fc40007810000 */
[----:B------:R-:W-:Y:S01]  /*55c0*/  LOP3.LUT R9, R233, UR13, R6, 0x96, !PT ;  /* 0x0000000de9097c12 */ /* 0x000fe2000f8e9606 */
[----:B------:R-:W-:Y:S01]  /*55d0*/  IMAD.WIDE.U32 R10, R10, -0x326172a9, RZ ;  /* 0xcd9e8d570a0a7825 */ /* 0x000fe200078e00ff */
[----:B------:R-:W-:Y:S02]  /*55e0*/  FMNMX.FTZ R5, R176, R5, !PT ;  /* 0x00000005b0057209 */ /* 0x000fe40007810000 */
[----:B------:R-:W-:Y:S01]  /*55f0*/  LOP3.LUT R8, R13, UR10, R8, 0x96, !PT ;  /* 0x0000000a0d087c12 */ /* 0x000fe2000f8e9608 */
[----:B------:R-:W-:Y:S01]  /*5600*/  IMAD.WIDE.U32 R104, R9, -0x2daee0ad, RZ ;  /* 0xd2511f5309687825 */ /* 0x000fe200078e00ff */
[----:B------:R-:W-:Y:S02]  /*5610*/  FMNMX.FTZ R5, R174, R5, !PT ;  /* 0x00000005ae057209 */ /* 0x000fe40007810000 */
[----:B------:R-:W-:Y:S01]  /*5620*/  LOP3.LUT R7, R7, UR15, R182, 0x96, !PT ;  /* 0x0000000f07077c12 */ /* 0x000fe2000f8e96b6 */
[----:B------:R-:W-:Y:S01]  /*5630*/  IMAD.WIDE.U32 R8, R8, -0x326172a9, RZ ;  /* 0xcd9e8d5708087825 */ /* 0x000fe200078e00ff */
[----:B------:R-:W-:-:S02]  /*5640*/  LOP3.LUT R18, R11, UR11, R52, 0x96, !PT ;  /* 0x0000000b0b127c12 */ /* 0x000fc4000f8e9634 */
[----:B------:R-:W-:Y:S01]  /*5650*/  FMNMX.FTZ R5, R173, R5, !PT ;  /* 0x00000005ad057209 */ /* 0x000fe20007810000 */
[----:B------:R-:W-:Y:S01]  /*5660*/  IMAD.WIDE.U32 R6, R7, -0x2daee0ad, RZ ;  /* 0xd2511f5307067825 */ /* 0x000fe200078e00ff */
[----:B------:R-:W-:Y:S02]  /*5670*/  LOP3.LUT R14, R9, UR9, R10, 0x96, !PT ;  /* 0x00000009090e7c12 */ /* 0x000fe4000f8e960a */
[----:B------:R-:W-:Y:S01]  /*5680*/  FMNMX.FTZ R9, R175, R5, !PT ;  /* 0x00000005af097209 */ /* 0x000fe20007810000 */
[----:B------:R-:W-:Y:S01]  /*5690*/  IMAD.WIDE.U32 R18, R18, -0x2daee0ad, RZ ;  /* 0xd2511f5312127825 */ /* 0x000fe200078e00ff */
[----:B-1----:R-:W-:Y:S02]  /*56a0*/  FMNMX.FTZ R70, R70, R17, !PT ;  /* 0x0000001146467209 */ /* 0x002fe40007810000 */
[----:B--2---:R-:W-:Y:S01]  /*56b0*/  FMNMX.FTZ R3, R3, R15, !PT ;  /* 0x0000000f03037209 */ /* 0x004fe20007810000 */
[----:B------:R-:W-:Y:S01]  /*56c0*/  IMAD.WIDE.U32 R14, R14, -0x2daee0ad, RZ ;  /* 0xd2511f530e0e7825 */ /* 0x000fe200078e00ff */
[----:B------:R-:W-:-:S02]  /*56d0*/  LOP3.LUT R11, R7, UR12, R92, 0x96, !PT ;  /* 0x0000000c070b7c12 */ /* 0x000fc4000f8e965c */
[----:B------:R-:W-:Y:S01]  /*56e0*/  LOP3.LUT R16, R19, UR8, R12, 0x96, !PT ;  /* 0x0000000813107c12 */ /* 0x000fe2000f8e960c */
[C---:B------:R-:W-:Y:S01]  /*56f0*/  FMUL.FTZ R5, R70.reuse, c[0x0][0x23c] ;  /* 0x00008f0046057a20 */ /* 0x040fe20000410000 */
[----:B------:R-:W1:Y:S01]  /*5700*/  SHFL.BFLY PT, R19, R9, 0x2, 0x1f ;  /* 0x0c401f0009137f89 */ /* 0x000e6200000e0000 */
[----:B------:R-:W-:Y:S01]  /*5710*/  FSETP.NEU.FTZ.AND P0, PT, R70, -INF , PT ;  /* 0xff8000004600780b */ /* 0x000fe20003f1d000 */
[----:B------:R-:W-:Y:S01]  /*5720*/  IMAD.WIDE.U32 R10, R11, -0x326172a9, RZ ;  /* 0xcd9e8d570b0a7825 */ /* 0x000fe200078e00ff */
[----:B------:R-:W-:Y:S01]  /*5730*/  LOP3.LUT R7, R105, UR10, R6, 0x96, !PT ;  /* 0x0000000a69077c12 */ /* 0x000fe2000f8e9606 */
[----:B------:R-:W2:Y:S01]  /*5740*/  SHFL.BFLY PT, R69, R3, 0x1, 0x1f ;  /* 0x0c201f0003457f89 */ /* 0x000ea200000e0000 */
[----:B------:R-:W-:Y:S01]  /*5750*/  FSEL R5, R5, RZ, P0 ;  /* 0x000000ff05057208 */ /* 0x000fe20000000000 */
[----:B------:R-:W-:Y:S01]  /*5760*/  IMAD.WIDE.U32 R16, R16, -0x326172a9, RZ ;  /* 0xcd9e8d5710107825 */ /* 0x000fe200078e00ff */
[----:B------:R-:W-:Y:S02]  /*5770*/  LOP3.LUT R6, R15, UR6, R18, 0x96, !PT ;  /* 0x000000060f067c12 */ /* 0x000fe4000f8e9612 */
[----:B------:R-:W-:Y:S01]  /*5780*/  LOP3.LUT R21, R11, UR11, R232, 0x96, !PT ;  /* 0x0000000b0b157c12 */ /* 0x000fe2000f8e96e8 */
[----:B------:R-:W-:Y:S01]  /*5790*/  IMAD.WIDE.U32 R156, R7, -0x326172a9, RZ ;  /* 0xcd9e8d57079c7825 */ /* 0x000fe200078e00ff */
[----:B------:R-:W-:-:S02]  /*57a0*/  LOP3.LUT R12, R17, UR7, R8, 0x96, !PT ;  /* 0x00000007110c7c12 */ /* 0x000fc4000f8e9608 */
[----:B------:R-:W-:Y:S01]  /*57b0*/  FMNMX.FTZ R11, R117, R119, !PT ;  /* 0x00000077750b7209 */ /* 0x000fe20007810000 */
[--C-:B------:R-:W-:Y:S01]  /*57c0*/  FFMA.FTZ R8, R44, c[0x0][0x23c], -R5.reuse ;  /* 0x00008f002c087a23 */ /* 0x100fe20000010805 */
[----:B------:R-:W-:Y:S01]  /*57d0*/  LOP3.LUT R62, R157, UR9, R10, 0x96, !PT ;  /* 0x000000099d3e7c12 */ /* 0x000fe2000f8e960a */
[----:B------:R-:W-:Y:S01]  /*57e0*/  IMAD.WIDE.U32 R6, R6, -0x326172a9, RZ ;  /* 0xcd9e8d5706067825 */ /* 0x000fe200078e00ff */
[----:B------:R-:W-:Y:S01]  /*57f0*/  FMNMX.FTZ R11, R116, R11, !PT ;  /* 0x0000000b740b7209 */ /* 0x000fe20007810000 */
[----:B------:R3:W-:Y:S02]  /*5800*/  MUFU.EX2 R243, R8 ;  /* 0x0000000800f37308 */ /* 0x0007e40000000800 */
[----:B------:R-:W-:Y:S01]  /*5810*/  FFMA.FTZ R10, R45, c[0x0][0x23c], -R5 ;  /* 0x00008f002d0a7a23 */ /* 0x000fe20000010805 */
[----:B------:R-:W-:Y:S01]  /*5820*/  LOP3.LUT R15, R6, 0xffff, RZ, 0xc0, !PT ;  /* 0x0000ffff060f7812 */ /* 0x000fe200078ec0ff */
[----:B------:R-:W-:Y:S01]  /*5830*/  IMAD R157, R144, 0x10000, R144 ;  /* 0x00010000909d7824 */ /* 0x000fe200078e0290 */
[----:B------:R-:W-:Y:S01]  /*5840*/  LOP3.LUT R18, R6, 0xff, RZ, 0xc0, !PT ;  /* 0x000000ff06127812 */ /* 0x000fe200078ec0ff */
[----:B------:R-:W-:Y:S01]  /*5850*/  IMAD.WIDE.U32 R12, R12, -0x2daee0ad, RZ ;  /* 0xd2511f530c0c7825 */ /* 0x000fe200078e00ff */
[----:B------:R-:W-:Y:S01]  /*5860*/  SHF.R.U32.HI R17, RZ, 0x18, R6 ;  /* 0x00000018ff117819 */ /* 0x000fe20000011606 */
[----:B------:R4:W-:Y:S01]  /*5870*/  MUFU.EX2 R242, R10 ;  /* 0x0000000a00f27308 */ /* 0x0009e20000000800 */
[----:B-1----:R-:W-:Y:S01]  /*5880*/  FMNMX.FTZ R20, R9, R19, !PT ;  /* 0x0000001309147209 */ /* 0x002fe20007810000 */
[----:B------:R-:W-:Y:S01]  /*5890*/  IMAD.WIDE.U32 R62, R62, -0x2daee0ad, RZ ;  /* 0xd2511f533e3e7825 */ /* 0x000fe200078e00ff */
[----:B--2---:R-:W-:-:S02]  /*58a0*/  FMNMX.FTZ R69, R3, R69, !PT ;  /* 0x0000004503457209 */ /* 0x004fc40007810000 */
[----:B------:R-:W-:Y:S01]  /*58b0*/  SHF.R.U32.HI R3, RZ, 0x8, R15 ;  /* 0x00000008ff037819 */ /* 0x000fe2000001160f */
[----:B------:R-:W1:Y:S01]  /*58c0*/  SHFL.BFLY PT, R19, R20, 0x1, 0x1f ;  /* 0x0c201f0014137f89 */ /* 0x000e6200000e0000 */
[----:B------:R-:W-:Y:S02]  /*58d0*/  FSETP.NEU.FTZ.AND P0, PT, R69, -INF , PT ;  /* 0xff8000004500780b */ /* 0x000fe40003f1d000 */
[----:B---3--:R-:W-:Y:S01]  /*58e0*/  LOP3.LUT R8, R7, UR17, R16, 0x96, !PT ;  /* 0x0000001107087c12 */ /* 0x008fe2000f8e9610 */
[--C-:B------:R-:W-:Y:S01]  /*58f0*/  FFMA.FTZ R7, R46, c[0x0][0x23c], -R5.reuse ;  /* 0x00008f002e077a23 */ /* 0x100fe20000010805 */
[----:B------:R-:W-:Y:S02]  /*5900*/  SHF.R.U32.HI R16, RZ, 0x10, R6 ;  /* 0x00000010ff107819 */ /* 0x000fe40000011606 */
[----:B------:R-:W-:Y:S01]  /*5910*/  FMNMX.FTZ R6, R113, R11, !PT ;  /* 0x0000000b71067209 */ /* 0x000fe20007810000 */
[----:B------:R2:W-:Y:S01]  /*5920*/  MUFU.EX2 R241, R7 ;  /* 0x0000000700f17308 */ /* 0x0005e20000000800 */
[----:B------:R-:W-:Y:S01]  /*5930*/  LOP3.LUT R9, R16, 0xff, RZ, 0xc0, !PT ;  /* 0x000000ff10097812 */ /* 0x000fe200078ec0ff */
[----:B----4-:R-:W-:Y:S01]  /*5940*/  FFMA.FTZ R10, R47, c[0x0][0x23c], -R5 ;  /* 0x00008f002f0a7a23 */ /* 0x010fe20000010805 */
[----:B------:R-:W-:-:S02]  /*5950*/  FMNMX.FTZ R6, R125, R6, !PT ;  /* 0x000000067d067209 */ /* 0x000fc40007810000 */
[----:B------:R-:W-:Y:S02]  /*5960*/  PRMT R17, R9, 0x5410, R17 ;  /* 0x0000541009117816 */ /* 0x000fe40000000011 */
[----:B------:R-:W-:Y:S01]  /*5970*/  FMNMX.FTZ R6, R148, R6, !PT ;  /* 0x0000000694067209 */ /* 0x000fe20007810000 */
[----:B------:R3:W4:Y:S01]  /*5980*/  MUFU.EX2 R240, R10 ;  /* 0x0000000a00f07308 */ /* 0x0007220000000800 */
[----:B------:R-:W-:Y:S02]  /*5990*/  PRMT R18, R18, 0x5410, R3 ;  /* 0x0000541012127816 */ /* 0x000fe40000000003 */
[----:B------:R-:W-:Y:S02]  /*59a0*/  FMNMX.FTZ R9, R110, R6, !PT ;  /* 0x000000066e097209 */ /* 0x000fe40007810000 */
[C---:B------:R-:W-:Y:S02]  /*59b0*/  LOP3.LUT R6, R8.reuse, 0xffff, RZ, 0xc0, !PT ;  /* 0x0000ffff08067812 */ /* 0x040fe400078ec0ff */
[----:B------:R-:W-:Y:S01]  /*59c0*/  FMNMX.FTZ R9, R111, R9, !PT ;  /* 0x000000096f097209 */ /* 0x000fe20007810000 */
[----:B--2---:R-:W-:Y:S01]  /*59d0*/  FMUL.FTZ R7, R69, c[0x0][0x23c] ;  /* 0x00008f0045077a20 */ /* 0x004fe20000410000 */
[----:B------:R-:W-:-:S02]  /*59e0*/  LOP3.LUT R15, R8, 0xff, RZ, 0xc0, !PT ;  /* 0x000000ff080f7812 */ /* 0x000fc400078ec0ff */
[----:B------:R-:W-:Y:S02]  /*59f0*/  FMNMX.FTZ R2, R163, R9, !PT ;  /* 0x00000009a3027209 */ /* 0x000fe40007810000 */
[----:B------:R-:W-:Y:S02]  /*5a00*/  FSEL R3, R7, RZ, P0 ;  /* 0x000000ff07037208 */ /* 0x000fe40000000000 */
[----:B------:R-:W-:Y:S02]  /*5a10*/  FMNMX.FTZ R4, R170, R2, !PT ;  /* 0x00000002aa047209 */ /* 0x000fe40007810000 */
[----:B---3--:R-:W-:Y:S01]  /*5a20*/  SHF.R.U32.HI R10, RZ, 0x10, R8 ;  /* 0x00000010ff0a7819 */ /* 0x008fe20000011608 */
[--C-:B------:R-:W-:Y:S01]  /*5a30*/  FFMA.FTZ R7, R50, c[0x0][0x23c], -R3.reuse ;  /* 0x00008f0032077a23 */ /* 0x100fe20000010803 */
[----:B------:R-:W-:Y:S01]  /*5a40*/  FMNMX.FTZ R4, R159, R4, !PT ;  /* 0x000000049f047209 */ /* 0x000fe20007810000 */
[--C-:B------:R-:W-:Y:S01]  /*5a50*/  FFMA.FTZ R2, R56, c[0x0][0x23c], -R3.reuse ;  /* 0x00008f0038027a23 */ /* 0x100fe20000010803 */
[----:B------:R-:W-:Y:S01]  /*5a60*/  SHF.R.U32.HI R11, RZ, 0x8, R6 ;  /* 0x00000008ff0b7819 */ /* 0x000fe20000011606 */
[----:B------:R2:W-:Y:S01]  /*5a70*/  MUFU.EX2 R239, R7 ;  /* 0x0000000700ef7308 */ /* 0x0005e20000000800 */
[----:B------:R-:W-:Y:S01]  /*5a80*/  SHF.R.U32.HI R8, RZ, 0x18, R8 ;  /* 0x00000018ff087819 */ /* 0x000fe20000011608 */
[----:B------:R-:W-:Y:S01]  /*5a90*/  FFMA.FTZ R0, R74, c[0x0][0x23c], -R3 ;  /* 0x00008f004a007a23 */ /* 0x000fe20000010803 */
[----:B------:R-:W-:Y:S01]  /*5aa0*/  LOP3.LUT R6, R10, 0xff, RZ, 0xc0, !PT ;  /* 0x000000ff0a067812 */ /* 0x000fe200078ec0ff */
[----:B------:R-:W3:Y:S01]  /*5ab0*/  LDSM.16.MT88.4 R56, [R185+0x6000] ;  /* 0x00600000b938783b */ /* 0x000ee20000004200 */
[----:B------:R-:W-:-:S02]  /*5ac0*/  PRMT R15, R15, 0x5410, R11 ;  /* 0x000054100f0f7816 */ /* 0x000fc4000000000b */
[----:B------:R-:W-:Y:S01]  /*5ad0*/  PRMT R9, R6, 0x5410, R8 ;  /* 0x0000541006097816 */ /* 0x000fe20000000008 */
[----:B------:R5:W-:Y:S01]  /*5ae0*/  MUFU.EX2 R230, R2 ;  /* 0x0000000200e67308 */ /* 0x000be20000000800 */
[----:B------:R-:W-:Y:S02]  /*5af0*/  LOP3.LUT R14, R13, UR16, R14, 0x96, !PT ;  /* 0x000000100d0e7c12 */ /* 0x000fe4000f8e960e */
[----:B-1----:R-:W-:-:S04]  /*5b00*/  FMNMX.FTZ R72, R20, R19, !PT ;  /* 0x0000001314487209 */ /* 0x002fc80007810000 */
[----:B------:R-:W-:Y:S01]  /*5b10*/  FSETP.NEU.FTZ.AND P0, PT, R72, -INF , PT ;  /* 0xff8000004800780b */ /* 0x000fe20003f1d000 */
[----:B--2---:R-:W-:Y:S01]  /*5b20*/  FFMA.FTZ R7, R51, c[0x0][0x23c], -R3 ;  /* 0x00008f0033077a23 */ /* 0x004fe20000010803 */
[----:B------:R1:W-:Y:S01]  /*5b30*/  MUFU.EX2 R228, R0 ;  /* 0x0000000000e47308 */ /* 0x0003e20000000800 */
[----:B-----5:R-:W-:-:S07]  /*5b40*/  FMNMX.FTZ R2, R162, R4, !PT ;  /* 0x00000004a2027209 */ /* 0x020fce0007810000 */
[----:B------:R2:W5:Y:S01]  /*5b50*/  MUFU.EX2 R238, R7 ;  /* 0x0000000700ee7308 */ /* 0x0005620000000800 */
[--C-:B------:R-:W-:Y:S01]  /*5b60*/  HSET2.LE.AND R4, R17, R157.reuse, PT ;  /* 0x0000009d11047233 */ /* 0x100fe20003803000 */
[----:B------:R-:W-:Y:S02]  /*5b70*/  FMNMX.FTZ R8, R179, R2, !PT ;  /* 0x00000002b3087209 */ /* 0x000fe40007810000 */
[----:B----4-:R-:W-:Y:S01]  /*5b80*/  F2FP.BF16.PACK_AB R2, R240, R241 ;  /* 0x000000f1f002723e */ /* 0x010fe200000010ff */
[----:B-1----:R-:W-:-:S05]  /*5b90*/  HSET2.LE.AND R0, R18, R157, PT ;  /* 0x0000009d12007233 */ /* 0x002fca0003803000 */
[----:B------:R-:W-:Y:S02]  /*5ba0*/  LOP3.LUT R10, R0, R2, RZ, 0xc0, !PT ;  /* 0x00000002000a7212 */ /* 0x000fe400078ec0ff */
[----:B------:R-:W-:Y:S01]  /*5bb0*/  FMNMX.FTZ R0, R180, R8, !PT ;  /* 0x00000008b4007209 */ /* 0x000fe20007810000 */
[--C-:B--2---:R-:W-:Y:S01]  /*5bc0*/  FFMA.FTZ R7, R48, c[0x0][0x23c], -R5.reuse ;  /* 0x00008f0030077a23 */ /* 0x104fe20000010805 */
[----:B-----5:R-:W-:Y:S02]  /*5bd0*/  F2FP.BF16.PACK_AB R6, R238, R239 ;  /* 0x000000efee06723e */ /* 0x020fe400000010ff */
[----:B------:R-:W-:Y:S01]  /*5be0*/  F2FP.BF16.PACK_AB R2, R242, R243 ;  /* 0x000000f3f202723e */ /* 0x000fe200000010ff */
[----:B------:R1:W-:Y:S01]  /*5bf0*/  MUFU.EX2 R237, R7 ;  /* 0x0000000700ed7308 */ /* 0x0003e20000000800 */
[----:B------:R-:W-:Y:S01]  /*5c00*/  LOP3.LUT R11, R4, R6, RZ, 0xc0, !PT ;  /* 0x00000006040b7212 */ /* 0x000fe200078ec0ff */
[----:B------:R-:W-:Y:S01]  /*5c10*/  FFMA.FTZ R6, R49, c[0x0][0x23c], -R5 ;  /* 0x00008f0031067a23 */ /* 0x000fe20000010805 */
[----:B------:R-:W-:-:S05]  /*5c20*/  HSET2.LE.AND R4, R9, R157, PT ;  /* 0x0000009d09047233 */ /* 0x000fca0003803000 */
[----:B------:R2:W-:Y:S01]  /*5c30*/  MUFU.EX2 R235, R6 ;  /* 0x0000000600eb7308 */ /* 0x0005e20000000800 */
[----:B-1----:R-:W-:Y:S01]  /*5c40*/  FMNMX.FTZ R7, R177, R0, !PT ;  /* 0x00000000b1077209 */ /* 0x002fe20007810000 */
[----:B------:R-:W-:Y:S01]  /*5c50*/  HSET2.LE.AND R0, R15, R157, PT ;  /* 0x0000009d0f007233 */ /* 0x000fe20003803000 */
[----:B------:R-:W-:Y:S02]  /*5c60*/  SHF.R.U32.HI R15, RZ, 0x18, R12 ;  /* 0x00000018ff0f7819 */ /* 0x000fe4000001160c */
[----:B------:R-:W-:Y:S02]  /*5c70*/  FMNMX.FTZ R7, R178, R7, !PT ;  /* 0x00000007b2077209 */ /* 0x000fe40007810000 */
[----:B------:R-:W-:Y:S01]  /*5c80*/  LOP3.LUT R8, R0, R2, RZ, 0xc0, !PT ;  /* 0x0000000200087212 */ /* 0x000fe200078ec0ff */
[----:B------:R-:W-:Y:S01]  /*5c90*/  FFMA.FTZ R2, R36, c[0x0][0x23c], -R5 ;  /* 0x00008f0024027a23 */ /* 0x000fe20000010805 */
[----:B--2---:R-:W-:Y:S01]  /*5ca0*/  F2FP.BF16.PACK_AB R6, R228, R230 ;  /* 0x000000e6e406723e */ /* 0x004fe200000010ff */
[----:B------:R-:W1:Y:S01]  /*5cb0*/  SHFL.BFLY PT, R17, R7, 0x2, 0x1f ;  /* 0x0c401f0007117f89 */ /* 0x000e6200000e0000 */
[----:B------:R-:W-:Y:S01]  /*5cc0*/  LOP3.LUT R0, R12, 0xffff, RZ, 0xc0, !PT ;  /* 0x0000ffff0c007812 */ /* 0x000fe200078ec0ff */
[----:B------:R2:W-:Y:S01]  /*5cd0*/  MUFU.EX2 R236, R2 ;  /* 0x0000000200ec7308 */ /* 0x0005e20000000800 */
[----:B------:R-:W-:-:S02]  /*5ce0*/  LOP3.LUT R9, R4, R6, RZ, 0xc0, !PT ;  /* 0x0000000604097212 */ /* 0x000fc400078ec0ff */
[----:B------:R-:W-:Y:S02]  /*5cf0*/  SHF.R.U32.HI R4, RZ, 0x10, R12 ;  /* 0x00000010ff047819 */ /* 0x000fe4000001160c */
[----:B------:R-:W-:Y:S02]  /*5d00*/  LOP3.LUT R6, R12, 0xff, RZ, 0xc0, !PT ;  /* 0x000000ff0c067812 */ /* 0x000fe400078ec0ff */
[----:B------:R-:W-:Y:S01]  /*5d10*/  SHF.R.U32.HI R0, RZ, 0x8, R0 ;  /* 0x00000008ff007819 */ /* 0x000fe20000011600 */
[C---:B---3--:R-:W-:Y:S01]  /*5d20*/  HMMA.16816.F32.BF16 R28, R8.reuse, R56, RZ ;  /* 0x00000038081c723c */ /* 0x048fe200000418ff */
[----:B------:R-:W-:Y:S01]  /*5d30*/  LOP3.LUT R12, R4, 0xff, RZ, 0xc0, !PT ;  /* 0x000000ff040c7812 */ /* 0x000fe200078ec0ff */
[----:B------:R-:W-:Y:S01]  /*5d40*/  FFMA.FTZ R4, R38, c[0x0][0x23c], -R3 ;  /* 0x00008f0026047a23 */ /* 0x000fe20000010803 */
[----:B------:R-:W-:Y:S02]  /*5d50*/  PRMT R18, R6, 0x5410, R0 ;  /* 0x0000541006127816 */ /* 0x000fe40000000000 */
[C---:B------:R-:W-:Y:S01]  /*5d60*/  LOP3.LUT R0, R14.reuse, 0xffff, RZ, 0xc0, !PT ;  /* 0x0000ffff0e007812 */ /* 0x040fe200078ec0ff */
[----:B------:R3:W-:Y:S01]  /*5d70*/  MUFU.EX2 R229, R4 ;  /* 0x0000000400e57308 */ /* 0x0007e20000000800 */
[----:B------:R-:W-:Y:S01]  /*5d80*/  SHF.R.U32.HI R6, RZ, 0x18, R14 ;  /* 0x00000018ff067819 */ /* 0x000fe2000001160e */
[----:B--2---:R-:W-:Y:S01]  /*5d90*/  FFMA.FTZ R2, R37, c[0x0][0x23c], -R5 ;  /* 0x00008f0025027a23 */ /* 0x004fe20000010805 */
[----:B------:R-:W-:Y:S01]  /*5da0*/  LOP3.LUT R13, R14, 0xff, RZ, 0xc0, !PT ;  /* 0x000000ff0e0d7812 */ /* 0x000fe200078ec0ff */
[----:B------:R-:W-:Y:S01]  /*5db0*/  HMMA.16816.F32.BF16 R32, R8, R64, RZ ;  /* 0x000000400820723c */ /* 0x000fe200000418ff */
[----:B------:R-:W-:-:S03]  /*5dc0*/  PRMT R12, R12, 0x5410, R15 ;  /* 0x000054100c0c7816 */ /* 0x000fc6000000000f */
[----:B------:R2:W-:Y:S01]  /*5dd0*/  MUFU.EX2 R231, R2 ;  /* 0x0000000200e77308 */ /* 0x0005e20000000800 */
[----:B-1----:R-:W-:-:S03]  /*5de0*/  FMNMX.FTZ R17, R7, R17, !PT ;  /* 0x0000001107117209 */ /* 0x002fc60007810000 */
[----:B------:R-:W-:Y:S01]  /*5df0*/  HMMA.16816.F32.BF16 R24, R8, R84, RZ ;  /* 0x000000540818723c */ /* 0x000fe200000418ff */
[----:B---3--:R-:W-:-:S04]  /*5e00*/  SHF.R.U32.HI R4, RZ, 0x8, R0 ;  /* 0x00000008ff047819 */ /* 0x008fc80000011600 */
[----:B------:R-:W-:Y:S01]  /*5e10*/  PRMT R13, R13, 0x5410, R4 ;  /* 0x000054100d0d7816 */ /* 0x000fe20000000004 */
[----:B------:R-:W-:Y:S02]  /*5e20*/  FMUL.FTZ R4, R72, c[0x0][0x23c] ;  /* 0x00008f0048047a20 */ /* 0x000fe40000410000 */
[----:B------:R-:W-:Y:S01]  /*5e30*/  HMMA.16816.F32.BF16 R40, R8, R58, RZ ;  /* 0x0000003a0828723c */ /* 0x000fe200000418ff */
[----:B--2---:R-:W-:-:S04]  /*5e40*/  SHF.R.U32.HI R2, RZ, 0x10, R14 ;  /* 0x00000010ff027819 */ /* 0x004fc8000001160e */
[----:B------:R-:W-:Y:S01]  /*5e50*/  LOP3.LUT R0, R2, 0xff, RZ, 0xc0, !PT ;  /* 0x000000ff02007812 */ /* 0x000fe200078ec0ff */
[--C-:B------:R-:W-:Y:S02]  /*5e60*/  FFMA.FTZ R2, R39, c[0x0][0x23c], -R3.reuse ;  /* 0x00008f0027027a23 */ /* 0x100fe40000010803 */
[C---:B------:R-:W-:Y:S01]  /*5e70*/  HMMA.16816.F32.BF16 R48, R8.reuse, R66, RZ ;  /* 0x000000420830723c */ /* 0x040fe200000418ff */
[----:B------:R-:W-:Y:S01]  /*5e80*/  PRMT R16, R0, 0x5410, R6 ;  /* 0x0000541000107816 */ /* 0x000fe20000000006 */
[----:B------:R1:W2:Y:S01]  /*5e90*/  MUFU.EX2 R227, R2 ;  /* 0x0000000200e37308 */ /* 0x0002a20000000800 */
[--C-:B------:R-:W-:Y:S01]  /*5ea0*/  FFMA.FTZ R0, R88, c[0x0][0x23c], -R3.reuse ;  /* 0x00008f0058007a23 */ /* 0x100fe20000010803 */
[--C-:B------:R-:W-:Y:S01]  /*5eb0*/  HSET2.LE.AND R6, R12, R157.reuse, PT ;  /* 0x0000009d0c067233 */ /* 0x100fe20003803000 */
[----:B------:R-:W-:Y:S03]  /*5ec0*/  LDSM.16.MT88.4 R88, [R188+0x6800] ;  /* 0x00680000bc58783b */ /* 0x000fe60000004200 */
[C---:B------:R-:W-:Y:S02]  /*5ed0*/  HMMA.16816.F32.BF16 R36, R8.reuse, R76, RZ ;  /* 0x0000004c0824723c */ /* 0x040fe400000418ff */
[----:B------:R3:W-:Y:S06]  /*5ee0*/  MUFU.EX2 R225, R0 ;  /* 0x0000000000e17308 */ /* 0x0007ec0000000800 */
[----:B------:R-:W-:Y:S01]  /*5ef0*/  HMMA.16816.F32.BF16 R44, R8, R78, RZ ;  /* 0x0000004e082c723c */ /* 0x000fe200000418ff */
[----:B-1----:R-:W-:Y:S01]  /*5f00*/  HSET2.LE.AND R2, R18, R157, PT ;  /* 0x0000009d12027233 */ /* 0x002fe20003803000 */
[----:B--2---:R-:W-:Y:S01]  /*5f10*/  F2FP.BF16.PACK_AB R7, R227, R229 ;  /* 0x000000e5e307723e */ /* 0x004fe200000010ff */
[----:B------:R-:W1:Y:S03]  /*5f20*/  SHFL.BFLY PT, R18, R17, 0x1, 0x1f ;  /* 0x0c201f0011127f89 */ /* 0x000e6600000e0000 */
[----:B------:R-:W-:Y:S01]  /*5f30*/  LOP3.LUT R15, R6, R7, RZ, 0xc0, !PT ;  /* 0x00000007060f7212 */ /* 0x000fe200078ec0ff */
[----:B---3--:R-:W-:-:S04]  /*5f40*/  FFMA.FTZ R0, R94, c[0x0][0x23c], -R3 ;  /* 0x00008f005e007a23 */ /* 0x008fc80000010803 */
[----:B------:R2:W3:Y:S01]  /*5f50*/  MUFU.EX2 R226, R0 ;  /* 0x0000000000e27308 */ /* 0x0004e20000000800 */
[----:B-1----:R-:W-:Y:S02]  /*5f60*/  FMNMX.FTZ R71, R17, R18, !PT ;  /* 0x0000001211477209 */ /* 0x002fe40007810000 */
[----:B--2---:R-:W-:Y:S02]  /*5f70*/  FSEL R0, R4, RZ, P0 ;  /* 0x000000ff04007208 */ /* 0x004fe40000000000 */
[----:B------:R-:W-:Y:S02]  /*5f80*/  F2FP.BF16.PACK_AB R4, R231, R236 ;  /* 0x000000ece704723e */ /* 0x000fe400000010ff */
[----:B------:R-:W-:Y:S01]  /*5f90*/  FSETP.NEU.FTZ.AND P0, PT, R71, -INF , PT ;  /* 0xff8000004700780b */ /* 0x000fe20003f1d000 */
[--C-:B------:R-:W-:Y:S01]  /*5fa0*/  FFMA.FTZ R6, R112, c[0x0][0x23c], -R0.reuse ;  /* 0x00008f0070067a23 */ /* 0x100fe20000010800 */
[----:B------:R-:W-:Y:S01]  /*5fb0*/  LOP3.LUT R14, R2, R4, RZ, 0xc0, !PT ;  /* 0x00000004020e7212 */ /* 0x000fe200078ec0ff */
[----:B------:R-:W-:Y:S01]  /*5fc0*/  FFMA.FTZ R12, R95, c[0x0][0x23c], -R0 ;  /* 0x00008f005f0c7a23 */ /* 0x000fe20000010800 */
[--C-:B------:R-:W-:Y:S01]  /*5fd0*/  HSET2.LE.AND R2, R13, R157.reuse, PT ;  /* 0x0000009d0d027233 */ /* 0x100fe20003803000 */
[----:B------:R-:W-:Y:S01]  /*5fe0*/  F2FP.BF16.PACK_AB R4, R235, R237 ;  /* 0x000000edeb04723e */ /* 0x000fe200000010ff */
[----:B------:R1:W-:Y:S01]  /*5ff0*/  MUFU.EX2 R223, R6 ;  /* 0x0000000600df7308 */ /* 0x0003e20000000800 */
[----:B------:R-:W-:Y:S01]  /*6000*/  HSET2.LE.AND R13, R16, R157, PT ;  /* 0x0000009d100d7233 */ /* 0x000fe20003803000 */
[----:B---3--:R-:W-:-:S04]  /*6010*/  F2FP.BF16.PACK_AB R16, R226, R225 ;  /* 0x000000e1e210723e */ /* 0x008fc800000010ff */
[----:B------:R-:W-:Y:S02]  /*6020*/  LOP3.LUT R13, R13, R16, RZ, 0xc0, !PT ;  /* 0x000000100d0d7212 */ /* 0x000fe400078ec0ff */
[----:B------:R2:W-:Y:S01]  /*6030*/  MUFU.EX2 R224, R12 ;  /* 0x0000000c00e07308 */ /* 0x0005e20000000800 */
[----:B-1----:R-:W-:Y:S02]  /*6040*/  IMAD.WIDE.U32 R6, R21, -0x2daee0ad, RZ ;  /* 0xd2511f5315067825 */ /* 0x002fe400078e00ff */
[----:B------:R-:W-:Y:S03]  /*6050*/  HMMA.16816.F32.BF16 R20, R8, R86, RZ ;  /* 0x000000560814723c */ /* 0x000fe600000418ff */
[----:B------:R-:W-:Y:S02]  /*6060*/  LOP3.LUT R7, R7, UR8, R104, 0x96, !PT ;  /* 0x0000000807077c12 */ /* 0x000fe4000f8e9668 */
[----:B------:R-:W-:-:S02]  /*6070*/  LOP3.LUT R6, R63, UR6, R6, 0x96, !PT ;  /* 0x000000063f067c12 */ /* 0x000fc4000f8e9606 */
[----:B--2---:R-:W-:Y:S01]  /*6080*/  LOP3.LUT R12, R2, R4, RZ, 0xc0, !PT ;  /* 0x00000004020c7212 */ /* 0x004fe200078ec0ff */
[--C-:B------:R-:W-:Y:S01]  /*6090*/  FFMA.FTZ R2, R114, c[0x0][0x23c], -R0.reuse ;  /* 0x00008f0072027a23 */ /* 0x100fe20000010800 */
[----:B------:R-:W-:Y:S01]  /*60a0*/  IADD3 R9, R68, 0x1, RZ ;  /* 0x0000000144097810 */ /* 0x000fe20007ffe0ff */
[----:B------:R-:W-:Y:S02]  /*60b0*/  IMAD.WIDE.U32 R16, R7, -0x326172a9, RZ ;  /* 0xcd9e8d5707107825 */ /* 0x000fe400078e00ff */
[----:B------:R1:W-:Y:S01]  /*60c0*/  MUFU.EX2 R222, R2 ;  /* 0x0000000200de7308 */ /* 0x0003e20000000800 */
[----:B------:R-:W-:Y:S01]  /*60d0*/  LOP3.LUT R18, R73, UR27, R9, 0x96, !PT ;  /* 0x0000001b49127c12 */ /* 0x000fe2000f8e9609 */
[----:B------:R-:W-:Y:S01]  /*60e0*/  FFMA.FTZ R4, R115, c[0x0][0x23c], -R0 ;  /* 0x00008f0073047a23 */ /* 0x000fe20000010800 */
[----:B------:R-:W-:Y:S01]  /*60f0*/  HMMA.16816.F32.BF16 R144, R12, R80, R28 ;  /* 0x000000500c90723c */ /* 0x000fe2000004181c */
[----:B------:R-:W-:-:S04]  /*6100*/  IMAD.WIDE.U32 R6, R6, -0x326172a9, RZ ;  /* 0xcd9e8d5706067825 */ /* 0x000fc800078e00ff */
[----:B------:R2:W3:Y:S01]  /*6110*/  MUFU.EX2 R221, R4 ;  /* 0x0000000400dd7308 */ /* 0x0004e20000000800 */
[C---:B------:R-:W-:Y:S02]  /*6120*/  LOP3.LUT R11, R6.reuse, 0xffff, RZ, 0xc0, !PT ;  /* 0x0000ffff060b7812 */ /* 0x040fe400078ec0ff */
[----:B------:R-:W-:Y:S01]  /*6130*/  LOP3.LUT R9, R6, 0xff, RZ, 0xc0, !PT ;  /* 0x000000ff06097812 */ /* 0x000fe200078ec0ff */
[----:B------:R-:W-:Y:S01]  /*6140*/  HMMA.16816.F32.BF16 R104, R12, R102, R20 ;  /* 0x000000660c68723c */ /* 0x000fe20000041814 */
[----:B------:R-:W-:Y:S01]  /*6150*/  SHF.R.U32.HI R11, RZ, 0x8, R11 ;  /* 0x00000008ff0b7819 */ /* 0x000fe2000001160b */
[----:B-1----:R-:W-:-:S03]  /*6160*/  FMUL.FTZ R2, R71, c[0x0][0x23c] ;  /* 0x00008f0047027a20 */ /* 0x002fc60000410000 */
[----:B------:R-:W-:Y:S02]  /*6170*/  PRMT R11, R9, 0x5410, R11 ;  /* 0x00005410090b7816 */ /* 0x000fe4000000000b */
[----:B------:R-:W-:Y:S01]  /*6180*/  IMAD.WIDE.U32 R20, R18, -0x326172a9, RZ ;  /* 0xcd9e8d5712147825 */ /* 0x000fe200078e00ff */
[----:B------:R-:W-:Y:S01]  /*6190*/  HMMA.16816.F32.BF16 R140, R12, R88, R32 ;  /* 0x000000580c8c723c */ /* 0x000fe20000041820 */
[----:B------:R-:W-:Y:S02]  /*61a0*/  FSEL R2, R2, RZ, P0 ;  /* 0x000000ff02027208 */ /* 0x000fe40000000000 */
[----:B--2---:R-:W-:-:S03]  /*61b0*/  LOP3.LUT R4, R7, UR17, R16, 0x96, !PT ;  /* 0x0000001107047c12 */ /* 0x004fc6000f8e9610 */
[----:B------:R-:W-:Y:S01]  /*61c0*/  FFMA.FTZ R7, R113, c[0x0][0x23c], -R2 ;  /* 0x00008f0071077a23 */ /* 0x000fe20000010802 */
[----:B------:R-:W-:Y:S01]  /*61d0*/  SHF.R.U32.HI R16, RZ, 0x18, R6 ;  /* 0x00000018ff107819 */ /* 0x000fe20000011606 */
[--C-:B------:R-:W-:Y:S01]  /*61e0*/  FFMA.FTZ R8, R116, c[0x0][0x23c], -R2.reuse ;  /* 0x00008f0074087a23 */ /* 0x100fe20000010802 */
[----:B------:R-:W-:Y:S01]  /*61f0*/  LOP3.LUT R10, R4, 0xff, RZ, 0xc0, !PT ;  /* 0x000000ff040a7812 */ /* 0x000fe200078ec0ff */
[----:B------:R1:W-:Y:S01]  /*6200*/  MUFU.EX2 R219, R7 ;  /* 0x0000000700db7308 */ /* 0x0003e20000000800 */
[C---:B------:R-:W-:Y:S07]  /*6210*/  HMMA.16816.F32.BF16 R136, R12.reuse, R96, R36 ;  /* 0x000000600c88723c */ /* 0x040fee0000041824 */
[----:B------:R2:W4:Y:S01]  /*6220*/  MUFU.EX2 R220, R8 ;  /* 0x0000000800dc7308 */ /* 0x0005220000000800 */
[----:B------:R-:W-:Y:S01]  /*6230*/  HMMA.16816.F32.BF16 R128, R12, R100, R24 ;  /* 0x000000640c80723c */ /* 0x000fe20000041818 */
[----:B-1----:R-:W-:-:S07]  /*6240*/  FFMA.FTZ R7, R117, c[0x0][0x23c], -R2 ;  /* 0x00008f0075077a23 */ /* 0x002fce0000010802 */
[----:B------:R-:W-:Y:S01]  /*6250*/  HMMA.16816.F32.BF16 R132, R12, R82, R40 ;  /* 0x000000520c84723c */ /* 0x000fe20000041828 */
[----:B------:R1:W-:Y:S01]  /*6260*/  MUFU.EX2 R218, R7 ;  /* 0x0000000700da7308 */ /* 0x0003e20000000800 */
[----:B--2---:R-:W-:-:S06]  /*6270*/  SHF.R.U32.HI R8, RZ, 0x10, R6 ;  /* 0x00000010ff087819 */ /* 0x004fcc0000011606 */
[----:B------:R-:W-:Y:S01]  /*6280*/  HMMA.16816.F32.BF16 R120, R12, R90, R48 ;  /* 0x0000005a0c78723c */ /* 0x000fe20000041830 */
[----:B------:R-:W-:Y:S02]  /*6290*/  LOP3.LUT R6, R4, 0xffff, RZ, 0xc0, !PT ;  /* 0x0000ffff04067812 */ /* 0x000fe400078ec0ff */
[----:B------:R-:W-:Y:S02]  /*62a0*/  LOP3.LUT R8, R8, 0xff, RZ, 0xc0, !PT ;  /* 0x000000ff08087812 */ /* 0x000fe400078ec0ff */
[----:B------:R-:W-:Y:S02]  /*62b0*/  SHF.R.U32.HI R9, RZ, 0x8, R6 ;  /* 0x00000008ff097819 */ /* 0x000fe40000011606 */
[----:B------:R-:W-:Y:S02]  /*62c0*/  SHF.R.U32.HI R6, RZ, 0x10, R4 ;  /* 0x00000010ff067819 */ /* 0x000fe40000011604 */
[----:B------:R-:W-:Y:S01]  /*62d0*/  PRMT R8, R8, 0x5410, R16 ;  /* 0x0000541008087816 */ /* 0x000fe20000000010 */
[----:B-1----:R-:W-:Y:S01]  /*62e0*/  FFMA.FTZ R7, R119, c[0x0][0x23c], -R2 ;  /* 0x00008f0077077a23 */ /* 0x002fe20000010802 */
[----:B------:R-:W-:-:S02]  /*62f0*/  PRMT R16, R10, 0x5410, R9 ;  /* 0x000054100a107816 */ /* 0x000fc40000000009 */
[----:B------:R-:W-:Y:S01]  /*6300*/  SHF.R.U32.HI R10, RZ, 0x18, R4 ;  /* 0x00000018ff0a7819 */ /* 0x000fe20000011604 */
[----:B------:R1:W2:Y:S01]  /*6310*/  MUFU.EX2 R216, R7 ;  /* 0x0000000700d87308 */ /* 0x0002a20000000800 */
[----:B------:R-:W-:Y:S01]  /*6320*/  LOP3.LUT R9, R6, 0xff, RZ, 0xc0, !PT ;  /* 0x000000ff06097812 */ /* 0x000fe200078ec0ff */
[--C-:B------:R-:W-:Y:S01]  /*6330*/  HSET2.LE.AND R4, R11, R157.reuse, PT ;  /* 0x0000009d0b047233 */ /* 0x100fe20003803000 */
[----:B---3--:R-:W-:Y:S02]  /*6340*/  F2FP.BF16.PACK_AB R6, R221, R222 ;  /* 0x000000dedd06723e */ /* 0x008fe400000010ff */
[----:B------:R-:W-:Y:S02]  /*6350*/  PRMT R9, R9, 0x5410, R10 ;  /* 0x0000541009097816 */ /* 0x000fe4000000000a */
[----:B------:R-:W-:Y:S01]  /*6360*/  LOP3.LUT R10, R4, R6, RZ, 0xc0, !PT ;  /* 0x00000006040a7212 */ /* 0x000fe200078ec0ff */
[----:B------:R-:W-:Y:S01]  /*6370*/  HSET2.LE.AND R4, R16, R157, PT ;  /* 0x0000009d10047233 */ /* 0x000fe20003803000 */
[----:B----4-:R-:W-:Y:S01]  /*6380*/  F2FP.BF16.PACK_AB R11, R219, R220 ;  /* 0x000000dcdb0b723e */ /* 0x010fe200000010ff */
[----:B------:R-:W-:Y:S01]  /*6390*/  FFMA.FTZ R16, R124, c[0x0][0x23c], -R0 ;  /* 0x00008f007c107a23 */ /* 0x000fe20000010800 */
[----:B------:R-:W-:-:S03]  /*63a0*/  F2FP.BF16.PACK_AB R6, R223, R224 ;  /* 0x000000e0df06723e */ /* 0x000fc600000010ff */
[----:B------:R-:W-:Y:S01]  /*63b0*/  MUFU.EX2 R215, R16 ;  /* 0x0000001000d77308 */ /* 0x000fe20000000800 */
[--C-:B-1----:R-:W-:Y:S01]  /*63c0*/  HSET2.LE.AND R7, R8, R157.reuse, PT ;  /* 0x0000009d08077233 */ /* 0x102fe20003803000 */
[----:B------:R-:W-:Y:S02]  /*63d0*/  FFMA.FTZ R8, R118, c[0x0][0x23c], -R0 ;  /* 0x00008f0076087a23 */ /* 0x000fe40000010800 */
[----:B------:R-:W-:Y:S02]  /*63e0*/  HMMA.16816.F32.BF16 R116, R12, R98, R44 ;  /* 0x000000620c74723c */ /* 0x000fe4000004182c */
[----:B------:R-:W-:Y:S02]  /*63f0*/  LOP3.LUT R11, R7, R11, RZ, 0xc0, !PT ;  /* 0x0000000b070b7212 */ /* 0x000fe400078ec0ff */
[----:B------:R1:W-:Y:S01]  /*6400*/  MUFU.EX2 R217, R8 ;  /* 0x0000000800d97308 */ /* 0x0003e20000000800 */
[----:B------:R-:W-:Y:S01]  /*6410*/  HSET2.LE.AND R7, R9, R157, PT ;  /* 0x0000009d09077233 */ /* 0x000fe20003803000 */
[----:B--2---:R-:W-:Y:S01]  /*6420*/  F2FP.BF16.PACK_AB R9, R216, R218 ;  /* 0x000000dad809723e */ /* 0x004fe200000010ff */
[----:B------:R-:W-:-:S03]  /*6430*/  FFMA.FTZ R13, R110, c[0x0][0x23c], -R2 ;  /* 0x00008f006e0d7a23 */ /* 0x000fc60000010802 */
[----:B------:R-:W-:Y:S01]  /*6440*/  LOP3.LUT R9, R7, R9, RZ, 0xc0, !PT ;  /* 0x0000000907097212 */ /* 0x000fe200078ec0ff */
[--C-:B------:R-:W-:Y:S01]  /*6450*/  FFMA.FTZ R7, R109, c[0x0][0x23c], -R0.reuse ;  /* 0x00008f006d077a23 */ /* 0x100fe20000010800 */
[----:B------:R-:W-:Y:S01]  /*6460*/  MUFU.EX2 R212, R13 ;  /* 0x0000000d00d47308 */ /* 0x000fe20000000800 */
[----:B-1----:R-:W-:Y:S01]  /*6470*/  LOP3.LUT R8, R4, R6, RZ, 0xc0, !PT ;  /* 0x0000000604087212 */ /* 0x002fe200078ec0ff */
[----:B------:R-:W-:Y:S01]  /*6480*/  FFMA.FTZ R4, R108, c[0x0][0x23c], -R0 ;  /* 0x00008f006c047a23 */ /* 0x000fe20000010800 */
[----:B------:R-:W-:-:S05]  /*6490*/  LOP3.LUT R6, R17, UR7, R156, 0x96, !PT ;  /* 0x0000000711067c12 */ /* 0x000fca000f8e969c */
[----:B------:R1:W-:Y:S01]  /*64a0*/  MUFU.EX2 R213, R7 ;  /* 0x0000000700d57308 */ /* 0x0003e20000000800 */
[C---:B------:R-:W-:Y:S07]  /*64b0*/  HMMA.16816.F32.BF16 R32, R8.reuse, R64, RZ ;  /* 0x000000400820723c */ /* 0x040fee00000418ff */
[----:B------:R2:W3:Y:S01]  /*64c0*/  MUFU.EX2 R214, R4 ;  /* 0x0000000400d67308 */ /* 0x0004e20000000800 */
[----:B------:R-:W-:Y:S01]  /*64d0*/  HMMA.16816.F32.BF16 R36, R8, R56, RZ ;  /* 0x000000380824723c */ /* 0x000fe200000418ff */
[----:B-1----:R-:W-:-:S07]  /*64e0*/  IMAD.WIDE.U32 R6, R6, -0x2daee0ad, RZ ;  /* 0xd2511f5306067825 */ /* 0x002fce00078e00ff */
[C---:B------:R-:W-:Y:S01]  /*64f0*/  HMMA.16816.F32.BF16 R56, R8.reuse, R58, RZ ;  /* 0x0000003a0838723c */ /* 0x040fe200000418ff */
[C---:B------:R-:W-:Y:S02]  /*6500*/  LOP3.LUT R12, R6.reuse, 0xffff, RZ, 0xc0, !PT ;  /* 0x0000ffff060c7812 */ /* 0x040fe400078ec0ff */
[----:B------:R-:W-:Y:S02]  /*6510*/  LOP3.LUT R14, R6, 0xff, RZ, 0xc0, !PT ;  /* 0x000000ff060e7812 */ /* 0x000fe400078ec0ff */
[----:B--2---:R-:W-:Y:S02]  /*6520*/  LOP3.LUT R4, R21, UR15, R54, 0x96, !PT ;  /* 0x0000000f15047c12 */ /* 0x004fe4000f8e9636 */
[----:B------:R-:W-:Y:S01]  /*6530*/  SHF.R.U32.HI R18, RZ, 0x18, R6 ;  /* 0x00000018ff127819 */ /* 0x000fe20000011606 */
[----:B------:R-:W-:Y:S01]  /*6540*/  HMMA.16816.F32.BF16 R48, R8, R66, RZ ;  /* 0x000000420830723c */ /* 0x000fe200000418ff */
[----:B------:R-:W-:Y:S01]  /*6550*/  SHF.R.U32.HI R12, RZ, 0x8, R12 ;  /* 0x00000008ff0c7819 */ /* 0x000fe2000001160c */
[----:B------:R-:W-:-:S03]  /*6560*/  IMAD.WIDE.U32 R22, R4, -0x2daee0ad, RZ ;  /* 0xd2511f5304167825 */ /* 0x000fc600078e00ff */
[----:B------:R-:W-:Y:S01]  /*6570*/  PRMT R14, R14, 0x5410, R12 ;  /* 0x000054100e0e7816 */ /* 0x000fe2000000000c */
[----:B------:R-:W-:Y:S01]  /*6580*/  FFMA.FTZ R4, R125, c[0x0][0x23c], -R2 ;  /* 0x00008f007d047a23 */ /* 0x000fe20000010802 */
[----:B------:R-:W-:Y:S01]  /*6590*/  LOP3.LUT R19, R23, UR12, R60, 0x96, !PT ;  /* 0x0000000c17137c12 */ /* 0x000fe2000f8e963c */
[----:B------:R-:W-:Y:S01]  /*65a0*/  FFMA.FTZ R12, R148, c[0x0][0x23c], -R2 ;  /* 0x00008f00940c7a23 */ /* 0x000fe20000010802 */
[C---:B------:R-:W-:Y:S01]  /*65b0*/  HMMA.16816.F32.BF16 R28, R8.reuse, R76, RZ ;  /* 0x0000004c081c723c */ /* 0x040fe200000418ff */
[----:B------:R1:W-:Y:S07]  /*65c0*/  MUFU.EX2 R211, R4 ;  /* 0x0000000400d37308 */ /* 0x0003ee0000000800 */
[C---:B------:R-:W-:Y:S01]  /*65d0*/  HMMA.16816.F32.BF16 R44, R8.reuse, R78, RZ ;  /* 0x0000004e082c723c */ /* 0x040fe200000418ff */
[----:B------:R2:W-:Y:S07]  /*65e0*/  MUFU.EX2 R209, R12 ;  /* 0x0000000c00d17308 */ /* 0x0005ee0000000800 */
[----:B------:R-:W-:Y:S01]  /*65f0*/  HMMA.16816.F32.BF16 R24, R8, R84, RZ ;  /* 0x000000540818723c */ /* 0x000fe200000418ff */
[----:B-1----:R-:W-:-:S02]  /*6600*/  LOP3.LUT R4, R7, UR16, R62, 0x96, !PT ;  /* 0x0000001007047c12 */ /* 0x002fc4000f8e963e */
[----:B------:R-:W-:Y:S01]  /*6610*/  SHF.R.U32.HI R7, RZ, 0x10, R6 ;  /* 0x00000010ff077819 */ /* 0x000fe20000011606 */
[----:B------:R-:W-:Y:S01]  /*6620*/  FFMA.FTZ R6, R111, c[0x0][0x23c], -R2 ;  /* 0x00008f006f067a23 */ /* 0x000fe20000010802 */
[C---:B------:R-:W-:Y:S02]  /*6630*/  LOP3.LUT R17, R4.reuse, 0xff, RZ, 0xc0, !PT ;  /* 0x000000ff04117812 */ /* 0x040fe400078ec0ff */
[----:B------:R-:W-:Y:S01]  /*6640*/  LOP3.LUT R15, R7, 0xff, RZ, 0xc0, !PT ;  /* 0x000000ff070f7812 */ /* 0x000fe200078ec0ff */
[----:B------:R1:W4:Y:S01]  /*6650*/  MUFU.EX2 R210, R6 ;  /* 0x0000000600d27308 */ /* 0x0003220000000800 */
[----:B------:R-:W-:Y:S01]  /*6660*/  LOP3.LUT R7, R4, 0xffff, RZ, 0xc0, !PT ;  /* 0x0000ffff04077812 */ /* 0x000fe200078ec0ff */
[----:B------:R-:W-:Y:S01]  /*6670*/  HMMA.16816.F32.BF16 R60, R8, R86, RZ ;  /* 0x00000056083c723c */ /* 0x000fe200000418ff */
[----:B------:R-:W-:Y:S02]  /*6680*/  SHF.R.U32.HI R16, RZ, 0x18, R4 ;  /* 0x00000018ff107819 */ /* 0x000fe40000011604 */
[----:B------:R-:W-:-:S02]  /*6690*/  SHF.R.U32.HI R13, RZ, 0x8, R7 ;  /* 0x00000008ff0d7819 */ /* 0x000fc40000011607 */
[----:B--2---:R-:W-:Y:S02]  /*66a0*/  PRMT R12, R15, 0x5410, R18 ;  /* 0x000054100f0c7816 */ /* 0x004fe40000000012 */
[----:B------:R-:W-:Y:S01]  /*66b0*/  PRMT R13, R17, 0x5410, R13 ;  /* 0x00005410110d7816 */ /* 0x000fe2000000000d */
[----:B------:R-:W-:Y:S01]  /*66c0*/  FFMA.FTZ R8, R126, c[0x0][0x23c], -R5 ;  /* 0x00008f007e087a23 */ /* 0x000fe20000010805 */
[--C-:B------:R-:W-:Y:S02]  /*66d0*/  LOP3.LUT R17, R53, UR13, R20.reuse, 0x96, !PT ;  /* 0x0000000d35117c12 */ /* 0x100fe4000f8e9614 */
[----:B------:R-:W-:Y:S01]  /*66e0*/  LOP3.LUT R10, R233, UR13, R20, 0x96, !PT ;  /* 0x0000000de90a7c12 */ /* 0x000fe2000f8e9614 */
[----:B------:R2:W-:Y:S01]  /*66f0*/  MUFU.EX2 R208, R8 ;  /* 0x0000000800d07308 */ /* 0x0005e20000000800 */
[----:B-1----:R-:W-:Y:S01]  /*6700*/  SHF.R.U32.HI R6, RZ, 0x10, R4 ;  /* 0x00000010ff067819 */ /* 0x002fe20000011604 */
[----:B------:R-:W-:Y:S02]  /*6710*/  HSET2.LE.AND R4, R14, R157, PT ;  /* 0x0000009d0e047233 */ /* 0x000fe40003803000 */
[----:B------:R-:W-:Y:S01]  /*6720*/  IMAD.WIDE.U32 R76, R10, -0x2daee0ad, RZ ;  /* 0xd2511f530a4c7825 */ /* 0x000fe200078e00ff */
[----:B------:R-:W-:-:S02]  /*6730*/  LOP3.LUT R7, R6, 0xff, RZ, 0xc0, !PT ;  /* 0x000000ff06077812 */ /* 0x000fc400078ec0ff */
[----:B---3--:R-:W-:Y:S02]  /*6740*/  F2FP.BF16.PACK_AB R6, R213, R214 ;  /* 0x000000d6d506723e */ /* 0x008fe400000010ff */
[----:B------:R-:W-:Y:S01]  /*6750*/  PRMT R16, R7, 0x5410, R16 ;  /* 0x0000541007107816 */ /* 0x000fe20000000010 */
[--C-:B------:R-:W-:Y:S01]  /*6760*/  HSET2.LE.AND R7, R13, R157.reuse, PT ;  /* 0x0000009d0d077233 */ /* 0x100fe20003803000 */
[----:B------:R-:W-:Y:S01]  /*6770*/  LOP3.LUT R14, R4, R6, RZ, 0xc0, !PT ;  /* 0x00000006040e7212 */ /* 0x000fe200078ec0ff */
[--C-:B------:R-:W-:Y:S01]  /*6780*/  HSET2.LE.AND R4, R12, R157.reuse, PT ;  /* 0x0000009d0c047233 */ /* 0x100fe20003803000 */
[----:B----4-:R-:W-:Y:S02]  /*6790*/  F2FP.BF16.PACK_AB R6, R210, R212 ;  /* 0x000000d4d206723e */ /* 0x010fe400000010ff */
[----:B------:R-:W-:Y:S01]  /*67a0*/  F2FP.BF16.PACK_AB R12, R215, R217 ;  /* 0x000000d9d70c723e */ /* 0x000fe200000010ff */
[----:B--2---:R-:W-:Y:S01]  /*67b0*/  FFMA.FTZ R8, R127, c[0x0][0x23c], -R5 ;  /* 0x00008f007f087a23 */ /* 0x004fe20000010805 */
[----:B------:R-:W-:Y:S01]  /*67c0*/  LOP3.LUT R15, R4, R6, RZ, 0xc0, !PT ;  /* 0x00000006040f7212 */ /* 0x000fe200078ec0ff */
[----:B------:R-:W-:Y:S01]  /*67d0*/  HSET2.LE.AND R4, R16, R157, PT ;  /* 0x0000009d10047233 */ /* 0x000fe20003803000 */
[----:B------:R-:W-:Y:S01]  /*67e0*/  F2FP.BF16.PACK_AB R6, R209, R211 ;  /* 0x000000d3d106723e */ /* 0x000fe200000010ff */
[----:B------:R-:W-:Y:S01]  /*67f0*/  IMAD.WIDE.U32 R16, R17, -0x2daee0ad, RZ ;  /* 0xd2511f5311107825 */ /* 0x000fe200078e00ff */
[----:B------:R-:W-:Y:S01]  /*6800*/  LOP3.LUT R12, R7, R12, RZ, 0xc0, !PT ;  /* 0x0000000c070c7212 */ /* 0x000fe200078ec0ff */
[----:B------:R1:W-:Y:S01]  /*6810*/  MUFU.EX2 R183, R8 ;  /* 0x0000000800b77308 */ /* 0x0003e20000000800 */
[----:B------:R-:W-:Y:S01]  /*6820*/  LOP3.LUT R13, R4, R6, RZ, 0xc0, !PT ;  /* 0x00000006040d7212 */ /* 0x000fe200078ec0ff */
[----:B------:R-:W-:Y:S01]  /*6830*/  IMAD.WIDE.U32 R6, R19, -0x326172a9, RZ ;  /* 0xcd9e8d5713067825 */ /* 0x000fe200078e00ff */
[----:B------:R-:W-:-:S04]  /*6840*/  LOP3.LUT R4, R17, UR10, R22, 0x96, !PT ;  /* 0x0000000a11047c12 */ /* 0x000fc8000f8e9616 */
[----:B------:R-:W-:Y:S01]  /*6850*/  LOP3.LUT R7, R7, UR11, R52, 0x96, !PT ;  /* 0x0000000b07077c12 */ /* 0x000fe2000f8e9634 */
[----:B------:R-:W-:Y:S01]  /*6860*/  IMAD.WIDE.U32 R42, R4, -0x326172a9, RZ ;  /* 0xcd9e8d57042a7825 */ /* 0x000fe200078e00ff */
[----:B------:R-:W-:Y:S04]  /*6870*/  HMMA.16816.F32.BF16 R52, R12, R88, R32 ;  /* 0x000000580c34723c */ /* 0x000fe80000041820 */
[----:B------:R-:W-:Y:S01]  /*6880*/  LOP3.LUT R4, R43, UR9, R6, 0x96, !PT ;  /* 0x000000092b047c12 */ /* 0x000fe2000f8e9606 */
[----:B------:R-:W-:-:S03]  /*6890*/  IMAD.WIDE.U32 R6, R7, -0x2daee0ad, RZ ;  /* 0xd2511f5307067825 */ /* 0x000fc600078e00ff */
[C---:B------:R-:W-:Y:S01]  /*68a0*/  HMMA.16816.F32.BF16 R64, R12.reuse, R80, R36 ;  /* 0x000000500c40723c */ /* 0x040fe20000041824 */
[----:B------:R-:W-:Y:S01]  /*68b0*/  IMAD.WIDE.U32 R40, R4, -0x2daee0ad, RZ ;  /* 0xd2511f5304287825 */ /* 0x000fe200078e00ff */
[----:B------:R-:W-:Y:S01]  /*68c0*/  LOP3.LUT R4, R21, UR15, R182, 0x96, !PT ;  /* 0x0000000f15047c12 */ /* 0x000fe2000f8e96b6 */
[----:B------:R-:W-:Y:S01]  /*68d0*/  LDSM.16.MT88.4 R36, [R187+0x7000] ;  /* 0x00700000bb24783b */ /* 0x000fe20000004200 */
[----:B------:R-:W-:Y:S01]  /*68e0*/  LOP3.LUT R7, R7, UR8, R16, 0x96, !PT ;  /* 0x0000000807077c12 */ /* 0x000fe2000f8e9610 */
[----:B-1----:R-:W-:Y:S01]  /*68f0*/  FFMA.FTZ R8, R149, c[0x0][0x23c], -R5 ;  /* 0x00008f0095087a23 */ /* 0x002fe20000010805 */
[----:B------:R-:W-:Y:S01]  /*6900*/  LOP3.LUT R6, R41, UR6, R6, 0x96, !PT ;  /* 0x0000000629067c12 */ /* 0x000fe2000f8e9606 */
[----:B------:R-:W-:Y:S01]  /*6910*/  LDSM.16.MT88.4 R20, [R188+0x7000] ;  /* 0x00700000bc14783b */ /* 0x000fe20000004200 */
[----:B------:R-:W-:Y:S01]  /*6920*/  HMMA.16816.F32.BF16 R108, R12, R96, R28 ;  /* 0x000000600c6c723c */ /* 0x000fe2000004181c */
[----:B------:R1:W-:Y:S01]  /*6930*/  MUFU.EX2 R182, R8 ;  /* 0x0000000800b67308 */ /* 0x0003e20000000800 */
[----:B------:R-:W-:Y:S01]  /*6940*/  IMAD.WIDE.U32 R32, R7, -0x326172a9, RZ ;  /* 0xcd9e8d5707207825 */ /* 0x000fe200078e00ff */
[----:B------:R-:W2:Y:S03]  /*6950*/  LDSM.16.MT88.4 R28, [R185+0x7000] ;  /* 0x00700000b91c783b */ /* 0x000ea60000004200 */
[----:B------:R-:W-:-:S02]  /*6960*/  IMAD.WIDE.U32 R6, R6, -0x326172a9, RZ ;  /* 0xcd9e8d5706067825 */ /* 0x000fc400078e00ff */
[C---:B------:R-:W-:Y:S01]  /*6970*/  HMMA.16816.F32.BF16 R124, R12.reuse, R100, R24 ;  /* 0x000000640c7c723c */ /* 0x040fe20000041818 */
[----:B------:R-:W3:Y:S02]  /*6980*/  LDSM.16.MT88.4 R24, [R186+0x7000] ;  /* 0x00700000ba18783b */ /* 0x000ee40000004200 */
[----:B------:R-:W-:Y:S02]  /*6990*/  LOP3.LUT R16, R6, 0xff, RZ, 0xc0, !PT ;  /* 0x000000ff06107812 */ /* 0x000fe400078ec0ff */
[--C-:B------:R-:W-:Y:S02]  /*69a0*/  SHF.R.U32.HI R17, RZ, 0x10, R6.reuse ;  /* 0x00000010ff117819 */ /* 0x100fe40000011606 */
[----:B------:R-:W-:Y:S01]  /*69b0*/  SHF.R.U32.HI R18, RZ, 0x18, R6 ;  /* 0x00000018ff127819 */ /* 0x000fe20000011606 */
[----:B------:R-:W-:Y:S01]  /*69c0*/  HMMA.16816.F32.BF16 R56, R12, R82, R56 ;  /* 0x000000520c38723c */ /* 0x000fe20000041838 */
[----:B-1----:R-:W-:-:S04]  /*69d0*/  IMAD.WIDE.U32 R8, R4, -0x2daee0ad, RZ ;  /* 0xd2511f5304087825 */ /* 0x002fc800078e00ff */
[----:B------:R-:W-:Y:S01]  /*69e0*/  FFMA.FTZ R4, R150, c[0x0][0x23c], -R5 ;  /* 0x00008f0096047a23 */ /* 0x000fe20000010805 */
[----:B------:R-:W-:Y:S01]  /*69f0*/  LOP3.LUT R19, R77, UR10, R8, 0x96, !PT ;  /* 0x0000000a4d137c12 */ /* 0x000fe2000f8e9608 */
[----:B------:R-:W-:Y:S01]  /*6a00*/  FFMA.FTZ R8, R152, c[0x0][0x23c], -R3 ;  /* 0x00008f0098087a23 */ /* 0x000fe20000010803 */
[----:B------:R-:W-:Y:S01]  /*6a10*/  LOP3.LUT R34, R9, UR12, R92, 0x96, !PT ;  /* 0x0000000c09227c12 */ /* 0x000fe2000f8e965c */
[----:B------:R1:W-:Y:S01]  /*6a20*/  MUFU.EX2 R181, R4 ;  /* 0x0000000400b57308 */ /* 0x0003e20000000800 */
[C---:B------:R-:W-:Y:S01]  /*6a30*/  HMMA.16816.F32.BF16 R48, R12.reuse, R90, R48 ;  /* 0x0000005a0c30723c */ /* 0x040fe20000041830 */
[----:B------:R-:W-:Y:S01]  /*6a40*/  IMAD.WIDE.U32 R92, R19, -0x326172a9, RZ ;  /* 0xcd9e8d57135c7825 */ /* 0x000fe200078e00ff */
[----:B------:R-:W4:Y:S05]  /*6a50*/  LDSM.16.MT88.4 R88, [R185+0x7800] ;  /* 0x00780000b958783b */ /* 0x000f2a0000004200 */
[----:B------:R5:W-:Y:S01]  /*6a60*/  MUFU.EX2 R156, R8 ;  /* 0x00000008009c7308 */ /* 0x000be20000000800 */
[----:B------:R-:W-:Y:S01]  /*6a70*/  HMMA.16816.F32.BF16 R44, R12, R98, R44 ;  /* 0x000000620c2c723c */ /* 0x000fe2000004182c */
[----:B-1----:R-:W-:-:S07]  /*6a80*/  LOP3.LUT R4, R7, UR17, R32, 0x96, !PT ;  /* 0x0000001107047c12 */ /* 0x002fce000f8e9620 */
[----:B------:R-:W-:Y:S01]  /*6a90*/  HMMA.16816.F32.BF16 R60, R12, R102, R60 ;  /* 0x000000660c3c723c */ /* 0x000fe2000004183c */
[----:B------:R-:W-:Y:S02]  /*6aa0*/  LOP3.LUT R7, R6, 0xffff, RZ, 0xc0, !PT ;  /* 0x0000ffff06077812 */ /* 0x000fe400078ec0ff */
[C---:B------:R-:W-:Y:S02]  /*6ab0*/  LOP3.LUT R6, R4.reuse, 0xffff, RZ, 0xc0, !PT ;  /* 0x0000ffff04067812 */ /* 0x040fe400078ec0ff */
[----:B------:R-:W-:Y:S02]  /*6ac0*/  LOP3.LUT R11, R4, 0xff, RZ, 0xc0, !PT ;  /* 0x000000ff040b7812 */ /* 0x000fe400078ec0ff */
[--C-:B-----5:R-:W-:Y:S02]  /*6ad0*/  SHF.R.U32.HI R8, RZ, 0x10, R4.reuse ;  /* 0x00000010ff087819 */ /* 0x120fe40000011604 */
[----:B------:R-:W-:Y:S02]  /*6ae0*/  SHF.R.U32.HI R9, RZ, 0x18, R4 ;  /* 0x00000018ff097819 */ /* 0x000fe40000011604 */
[----:B------:R-:W-:Y:S01]  /*6af0*/  SHF.R.U32.HI R10, RZ, 0x8, R7 ;  /* 0x00000008ff0a7819 */ /* 0x000fe20000011607 */
[--C-:B------:R-:W-:Y:S01]  /*6b00*/  FFMA.FTZ R7, R151, c[0x0][0x23c], -R3.reuse ;  /* 0x00008f0097077a23 */ /* 0x100fe20000010803 */
[----:B------:R-:W-:Y:S01]  /*6b10*/  SHF.R.U32.HI R4, RZ, 0x8, R6 ;  /* 0x00000008ff047819 */ /* 0x000fe20000011606 */
[----:B------:R-:W-:Y:S01]  /*6b20*/  FFMA.FTZ R6, R153, c[0x0][0x23c], -R3 ;  /* 0x00008f0099067a23 */ /* 0x000fe20000010803 */
[----:B------:R-:W-:Y:S01]  /*6b30*/  PRMT R10, R16, 0x5410, R10 ;  /* 0x00005410100a7816 */ /* 0x000fe2000000000a */
[----:B------:R1:W5:Y:S01]  /*6b40*/  MUFU.EX2 R152, R7 ;  /* 0x0000000700987308 */ /* 0x0003620000000800 */
[----:B------:R-:W-:-:S05]  /*6b50*/  PRMT R4, R11, 0x5410, R4 ;  /* 0x000054100b047816 */ /* 0x000fca0000000004 */
[----:B------:R-:W-:Y:S02]  /*6b60*/  HSET2.LE.AND R4, R4, R157, PT ;  /* 0x0000009d04047233 */ /* 0x000fe40003803000 */
[----:B------:R2:W-:Y:S01]  /*6b70*/  MUFU.EX2 R151, R6 ;  /* 0x0000000600977308 */ /* 0x0005e20000000800 */
[----:B-1----:R-:W-:Y:S02]  /*6b80*/  LOP3.LUT R7, R8, 0xff, RZ, 0xc0, !PT ;  /* 0x000000ff08077812 */ /* 0x002fe400078ec0ff */
[----:B------:R-:W-:Y:S02]  /*6b90*/  LOP3.LUT R8, R17, 0xff, RZ, 0xc0, !PT ;  /* 0x000000ff11087812 */ /* 0x000fe400078ec0ff */
[----:B------:R-:W-:Y:S02]  /*6ba0*/  PRMT R7, R7, 0x5410, R9 ;  /* 0x0000541007077816 */ /* 0x000fe40000000009 */
[----:B------:R-:W-:Y:S01]  /*6bb0*/  PRMT R11, R8, 0x5410, R18 ;  /* 0x00005410080b7816 */ /* 0x000fe20000000012 */
[----:B--2---:R-:W-:-:S02]  /*6bc0*/  FFMA.FTZ R6, R154, c[0x0][0x23c], -R3 ;  /* 0x00008f009a067a23 */ /* 0x004fc40000010803 */
[----:B------:R-:W-:Y:S01]  /*6bd0*/  HSET2.LE.AND R7, R7, R157, PT ;  /* 0x0000009d07077233 */ /* 0x000fe20003803000 */
[----:B-----5:R-:W-:Y:S01]  /*6be0*/  F2FP.BF16.PACK_AB R9, R152, R156 ;  /* 0x0000009c9809723e */ /* 0x020fe200000010ff */
[----:B------:R1:W2:Y:S03]  /*6bf0*/  MUFU.EX2 R150, R6 ;  /* 0x0000000600967308 */ /* 0x0002a60000000800 */
[----:B------:R-:W-:Y:S01]  /*6c00*/  LOP3.LUT R9, R7, R9, RZ, 0xc0, !PT ;  /* 0x0000000907097212 */ /* 0x000fe200078ec0ff */
[----:B------:R-:W-:-:S04]  /*6c10*/  FFMA.FTZ R7, R161, c[0x0][0x23c], -R0 ;  /* 0x00008f00a1077a23 */ /* 0x000fc80000010800 */
[----:B------:R5:W-:Y:S01]  /*6c20*/  MUFU.EX2 R149, R7 ;  /* 0x0000000700957308 */ /* 0x000be20000000800 */
[----:B-1----:R-:W-:-:S04]  /*6c30*/  F2FP.BF16.PACK_AB R6, R183, R208 ;  /* 0x000000d0b706723e */ /* 0x002fc800000010ff */
[----:B------:R-:W-:Y:S01]  /*6c40*/  LOP3.LUT R8, R4, R6, RZ, 0xc0, !PT ;  /* 0x0000000604087212 */ /* 0x000fe200078ec0ff */
[----:B------:R-:W-:Y:S01]  /*6c50*/  HSET2.LE.AND R4, R10, R157, PT ;  /* 0x0000009d0a047233 */ /* 0x000fe20003803000 */
[----:B------:R-:W-:-:S04]  /*6c60*/  F2FP.BF16.PACK_AB R6, R181, R182 ;  /* 0x000000b6b506723e */ /* 0x000fc800000010ff */
[----:B------:R-:W-:Y:S01]  /*6c70*/  LOP3.LUT R10, R4, R6, RZ, 0xc0, !PT ;  /* 0x00000006040a7212 */ /* 0x000fe200078ec0ff */
[----:B------:R-:W-:Y:S01]  /*6c80*/  HSET2.LE.AND R4, R11, R157, PT ;  /* 0x0000009d0b047233 */ /* 0x000fe20003803000 */
[----:B--2---:R-:W-:-:S04]  /*6c90*/  F2FP.BF16.PACK_AB R6, R150, R151 ;  /* 0x000000979606723e */ /* 0x004fc800000010ff */
[----:B------:R-:W-:Y:S01]  /*6ca0*/  LOP3.LUT R11, R4, R6, RZ, 0xc0, !PT ;  /* 0x00000006040b7212 */ /* 0x000fe200078ec0ff */
[----:B-----5:R-:W-:-:S04]  /*6cb0*/  IMAD.WIDE.U32 R6, R34, -0x326172a9, RZ ;  /* 0xcd9e8d5722067825 */ /* 0x020fc800078e00ff */
[----:B------:R-:W-:Y:S01]  /*6cc0*/  FFMA.FTZ R4, R160, c[0x0][0x23c], -R0 ;  /* 0x00008f00a0047a23 */ /* 0x000fe20000010800 */
[----:B------:R-:W-:Y:S01]  /*6cd0*/  LOP3.LUT R6, R93, UR9, R6, 0x96, !PT ;  /* 0x000000095d067c12 */ /* 0x000fe2000f8e9606 */
[----:B------:R-:W-:Y:S02]  /*6ce0*/  HMMA.16816.F32.BF16 R80, R8, R28, R144 ;  /* 0x0000001c0850723c */ /* 0x000fe40000041890 */
[----:B------:R1:W2:Y:S02]  /*6cf0*/  MUFU.EX2 R148, R4 ;  /* 0x0000000400947308 */ /* 0x0002a40000000800 */
[----:B------:R-:W-:-:S04]  /*6d00*/  IMAD.WIDE.U32 R34, R6, -0x2daee0ad, RZ ;  /* 0xd2511f5306227825 */ /* 0x000fc800078e00ff */
[C---:B------:R-:W-:Y:S08]  /*6d10*/  HMMA.16816.F32.BF16 R96, R8.reuse, R20, R140 ;  /* 0x000000140860723c */ /* 0x040ff0000004188c */
[----:B---3--:R-:W-:Y:S01]  /*6d20*/  HMMA.16816.F32.BF16 R112, R8, R24, R136 ;  /* 0x000000180870723c */ /* 0x008fe20000041888 */
[----:B-1----:R-:W-:Y:S01]  /*6d30*/  LOP3.LUT R4, R7, UR11, R232, 0x96, !PT ;  /* 0x0000000b07047c12 */ /* 0x002fe2000f8e96e8 */
[----:B------:R-:W-:-:S04]  /*6d40*/  FFMA.FTZ R7, R155, c[0x0][0x23c], -R0 ;  /* 0x00008f009b077a23 */ /* 0x000fc80000010800 */
[----:B------:R-:W-:Y:S01]  /*6d50*/  IMAD.WIDE.U32 R12, R4, -0x2daee0ad, RZ ;  /* 0xd2511f53040c7825 */ /* 0x000fe200078e00ff */
[----:B------:R1:W-:Y:S01]  /*6d60*/  MUFU.EX2 R74, R7 ;  /* 0x00000007004a7308 */ /* 0x0003e20000000800 */
[C---:B------:R-:W-:Y:S02]  /*6d70*/  HMMA.16816.F32.BF16 R128, R8.reuse, R36, R128 ;  /* 0x000000240880723c */ /* 0x040fe40000041880 */
[----:B------:R-:W-:Y:S01]  /*6d80*/  FFMA.FTZ R4, R158, c[0x0][0x23c], -R0 ;  /* 0x00008f009e047a23 */ /* 0x000fe20000010800 */
[----:B------:R-:W-:Y:S02]  /*6d90*/  LOP3.LUT R6, R35, UR6, R12, 0x96, !PT ;  /* 0x0000000623067c12 */ /* 0x000fe4000f8e960c */
[----:B------:R-:W-:Y:S01]  /*6da0*/  LOP3.LUT R14, R13, UR8, R76, 0x96, !PT ;  /* 0x000000080d0e7c12 */ /* 0x000fe2000f8e964c */
[----:B------:R-:W-:Y:S01]  /*6db0*/  FFMA.FTZ R13, R159, c[0x0][0x23c], -R2 ;  /* 0x00008f009f0d7a23 */ /* 0x000fe20000010802 */
[----:B------:R3:W-:Y:S01]  /*6dc0*/  MUFU.EX2 R73, R4 ;  /* 0x0000000400497308 */ /* 0x0007e20000000800 */
[----:B------:R-:W-:Y:S02]  /*6dd0*/  HMMA.16816.F32.BF16 R84, R8, R30, R132 ;  /* 0x0000001e0854723c */ /* 0x000fe40000041884 */
[----:B------:R-:W-:-:S04]  /*6de0*/  IMAD.WIDE.U32 R18, R14, -0x326172a9, RZ ;  /* 0xcd9e8d570e127825 */ /* 0x000fc800078e00ff */
[----:B-1----:R-:W-:Y:S01]  /*6df0*/  IMAD.WIDE.U32 R6, R6, -0x326172a9, RZ ;  /* 0xcd9e8d5706067825 */ /* 0x002fe200078e00ff */
[----:B------:R-:W-:Y:S01]  /*6e00*/  MUFU.EX2 R68, R13 ;  /* 0x0000000d00447308 */ /* 0x000fe20000000800 */
[C---:B------:R-:W-:Y:S01]  /*6e10*/  HMMA.16816.F32.BF16 R100, R8.reuse, R22, R120 ;  /* 0x000000160864723c */ /* 0x040fe20000041878 */
[----:B------:R-:W-:Y:S02]  /*6e20*/  LDSM.16.MT88.4 R120, [R186+0x7800] ;  /* 0x00780000ba78783b */ /* 0x000fe40000004200 */
[----:B------:R-:W-:Y:S02]  /*6e30*/  LOP3.LUT R12, R6, 0xff, RZ, 0xc0, !PT ;  /* 0x000000ff060c7812 */ /* 0x000fe400078ec0ff */
[----:B------:R-:W-:Y:S01]  /*6e40*/  SHF.R.U32.HI R16, RZ, 0x18, R6 ;  /* 0x00000018ff107819 */ /* 0x000fe20000011606 */
[----:B---3--:R-:W-:Y:S02]  /*6e50*/  FFMA.FTZ R4, R163, c[0x0][0x23c], -R2 ;  /* 0x00008f00a3047a23 */ /* 0x008fe40000010802 */
[C---:B------:R-:W-:Y:S02]  /*6e60*/  HMMA.16816.F32.BF16 R116, R8.reuse, R26, R116 ;  /* 0x0000001a0874723c */ /* 0x040fe40000041874 */
[----:B------:R1:W-:Y:S06]  /*6e70*/  MUFU.EX2 R43, R4 ;  /* 0x00000004002b7308 */ /* 0x0003ec0000000800 */
[----:B------:R-:W-:Y:S01]  /*6e80*/  HMMA.16816.F32.BF16 R76, R8, R38, R104 ;  /* 0x00000026084c723c */ /* 0x000fe20000041868 */
[----:B------:R-:W3:Y:S06]  /*6e90*/  LDSM.16.MT88.4 R104, [R188+0x7800] ;  /* 0x00780000bc68783b */ /* 0x000eec0000004200 */
[----:B--2---:R-:W-:-:S02]  /*6ea0*/  F2FP.BF16.PACK_AB R9, R148, R149 ;  /* 0x000000959409723e */ /* 0x004fc400000010ff */
[----:B-1----:R-:W-:-:S04]  /*6eb0*/  LOP3.LUT R4, R6, 0xffff, RZ, 0xc0, !PT ;  /* 0x0000ffff06047812 */ /* 0x002fc800078ec0ff */
[----:B------:R-:W-:-:S04]  /*6ec0*/  SHF.R.U32.HI R4, RZ, 0x8, R4 ;  /* 0x00000008ff047819 */ /* 0x000fc80000011604 */
[----:B------:R-:W-:Y:S01]  /*6ed0*/  PRMT R17, R12, 0x5410, R4 ;  /* 0x000054100c117816 */ /* 0x000fe20000000004 */
[----:B------:R-:W-:Y:S01]  /*6ee0*/  FFMA.FTZ R12, R162, c[0x0][0x23c], -R2 ;  /* 0x00008f00a20c7a23 */ /* 0x000fe20000010802 */
[----:B------:R-:W-:Y:S02]  /*6ef0*/  SHF.R.U32.HI R4, RZ, 0x10, R6 ;  /* 0x00000010ff047819 */ /* 0x000fe40000011606 */
[----:B------:R-:W-:Y:S01]  /*6f00*/  LOP3.LUT R6, R7, UR17, R18, 0x96, !PT ;  /* 0x0000001107067c12 */ /* 0x000fe2000f8e9612 */
[----:B------:R-:W-:Y:S01]  /*6f10*/  FFMA.FTZ R7, R170, c[0x0][0x23c], -R2 ;  /* 0x00008f00aa077a23 */ /* 0x000fe20000010802 */
[----:B------:R-:W-:Y:S01]  /*6f20*/  LOP3.LUT R13, R4, 0xff, RZ, 0xc0, !PT ;  /* 0x000000ff040d7812 */ /* 0x000fe200078ec0ff */
[----:B------:R1:W2:Y:S01]  /*6f30*/  MUFU.EX2 R41, R12 ;  /* 0x0000000c00297308 */ /* 0x0002a20000000800 */
[C---:B------:R-:W-:Y:S02]  /*6f40*/  LOP3.LUT R4, R6.reuse, 0xffff, RZ, 0xc0, !PT ;  /* 0x0000ffff06047812 */ /* 0x040fe400078ec0ff */
[----:B------:R-:W-:-:S02]  /*6f50*/  LOP3.LUT R15, R6, 0xff, RZ, 0xc0, !PT ;  /* 0x000000ff060f7812 */ /* 0x000fc400078ec0ff */
[----:B------:R-:W-:-:S03]  /*6f60*/  SHF.R.U32.HI R14, RZ, 0x18, R6 ;  /* 0x00000018ff0e7819 */ /* 0x000fc60000011606 */
[----:B------:R5:W2:Y:S01]  /*6f70*/  MUFU.EX2 R35, R7 ;  /* 0x0000000700237308 */ /* 0x000aa20000000800 */
[----:B-1----:R-:W-:Y:S02]  /*6f80*/  SHF.R.U32.HI R12, RZ, 0x10, R6 ;  /* 0x00000010ff0c7819 */ /* 0x002fe40000011606 */
[----:B------:R-:W-:Y:S02]  /*6f90*/  SHF.R.U32.HI R6, RZ, 0x8, R4 ;  /* 0x00000008ff067819 */ /* 0x000fe40000011604 */
[----:B------:R-:W-:Y:S02]  /*6fa0*/  LOP3.LUT R4, R12, 0xff, RZ, 0xc0, !PT ;  /* 0x000000ff0c047812 */ /* 0x000fe400078ec0ff */
[----:B------:R-:W-:Y:S02]  /*6fb0*/  PRMT R12, R15, 0x5410, R6 ;  /* 0x000054100f0c7816 */ /* 0x000fe40000000006 */
[----:B------:R-:W-:Y:S01]  /*6fc0*/  PRMT R6, R4, 0x5410, R14 ;  /* 0x0000541004067816 */ /* 0x000fe2000000000e */
[--C-:B------:R-:W-:Y:S01]  /*6fd0*/  HSET2.LE.AND R4, R17, R157.reuse, PT ;  /* 0x0000009d11047233 */ /* 0x100fe20003803000 */
[----:B-----5:R-:W-:Y:S01]  /*6fe0*/  PRMT R7, R13, 0x5410, R16 ;  /* 0x000054100d077816 */ /* 0x020fe20000000010 */
[--C-:B------:R-:W-:Y:S01]  /*6ff0*/  HSET2.LE.AND R8, R12, R157.reuse, PT ;  /* 0x0000009d0c087233 */ /* 0x100fe20003803000 */
[----:B--2---:R-:W-:Y:S01]  /*7000*/  F2FP.BF16.PACK_AB R11, R41, R68 ;  /* 0x00000044290b723e */ /* 0x004fe200000010ff */
[--C-:B------:R-:W-:Y:S01]  /*7010*/  HSET2.LE.AND R12, R6, R157.reuse, PT ;  /* 0x0000009d060c7233 */ /* 0x100fe20003803000 */
[----:B------:R-:W-:Y:S01]  /*7020*/  F2FP.BF16.PACK_AB R6, R73, R74 ;  /* 0x0000004a4906723e */ /* 0x000fe200000010ff */
[----:B------:R-:W-:Y:S01]  /*7030*/  HSET2.LE.AND R7, R7, R157, PT ;  /* 0x0000009d07077233 */ /* 0x000fe20003803000 */
[----:B------:R-:W-:-:S02]  /*7040*/  F2FP.BF16.PACK_AB R13, R35, R43 ;  /* 0x0000002b230d723e */ /* 0x000fc400000010ff */
[----:B------:R-:W-:Y:S01]  /*7050*/  LOP3.LUT R10, R4, R6, RZ, 0xc0, !PT ;  /* 0x00000006040a7212 */ /* 0x000fe200078ec0ff */
[----:B------:R-:W-:Y:S01]  /*7060*/  FFMA.FTZ R4, R164, c[0x0][0x23c], -R5 ;  /* 0x00008f00a4047a23 */ /* 0x000fe20000010805 */
[----:B------:R-:W-:Y:S02]  /*7070*/  LOP3.LUT R8, R8, R9, RZ, 0xc0, !PT ;  /* 0x0000000908087212 */ /* 0x000fe400078ec0ff */
[----:B------:R-:W-:Y:S01]  /*7080*/  LOP3.LUT R11, R7, R11, RZ, 0xc0, !PT ;  /* 0x0000000b070b7212 */ /* 0x000fe200078ec0ff */
[----:B------:R1:W-:Y:S01]  /*7090*/  MUFU.EX2 R32, R4 ;  /* 0x0000000400207308 */ /* 0x0003e20000000800 */
[----:B------:R-:W-:Y:S01]  /*70a0*/  LOP3.LUT R9, R12, R13, RZ, 0xc0, !PT ;  /* 0x0000000d0c097212 */ /* 0x000fe200078ec0ff */
[--C-:B------:R-:W-:Y:S02]  /*70b0*/  FFMA.FTZ R7, R168, c[0x0][0x23c], -R3.reuse ;  /* 0x00008f00a8077a23 */ /* 0x100fe40000010803 */
[----:B------:R-:W-:-:S04]  /*70c0*/  FFMA.FTZ R12, R171, c[0x0][0x23c], -R3 ;  /* 0x00008f00ab0c7a23 */ /* 0x000fc80000010803 */
[----:B------:R-:W-:Y:S01]  /*70d0*/  HMMA.16816.F32.BF16 R56, R8, R30, R56 ;  /* 0x0000001e0838723c */ /* 0x000fe20000041838 */
[----:B-1----:R-:W-:-:S07]  /*70e0*/  FFMA.FTZ R4, R166, c[0x0][0x23c], -R5 ;  /* 0x00008f00a6047a23 */ /* 0x002fce0000010805 */
[C---:B------:R-:W-:Y:S01]  /*70f0*/  HMMA.16816.F32.BF16 R64, R8.reuse, R28, R64 ;  /* 0x0000001c0840723c */ /* 0x040fe20000041840 */
[----:B------:R-:W-:Y:S07]  /*7100*/  MUFU.EX2 R28, R7 ;  /* 0x00000007001c7308 */ /* 0x000fee0000000800 */
[C---:B------:R-:W-:Y:S01]  /*7110*/  HMMA.16816.F32.BF16 R44, R8.reuse, R26, R44 ;  /* 0x0000001a082c723c */ /* 0x040fe2000004182c */
[----:B------:R1:W-:Y:S07]  /*7120*/  MUFU.EX2 R31, R4 ;  /* 0x00000004001f7308 */ /* 0x0003ee0000000800 */
[C---:B------:R-:W-:Y:S01]  /*7130*/  HMMA.16816.F32.BF16 R108, R8.reuse, R24, R108 ;  /* 0x00000018086c723c */ /* 0x040fe2000004186c */
[----:B------:R-:W-:Y:S07]  /*7140*/  MUFU.EX2 R25, R12 ;  /* 0x0000000c00197308 */ /* 0x000fee0000000800 */
[----:B------:R-:W-:Y:S01]  /*7150*/  HMMA.16816.F32.BF16 R52, R8, R20, R52 ;  /* 0x000000140834723c */ /* 0x000fe20000041834 */
[----:B-1----:R-:W-:-:S02]  /*7160*/  FFMA.FTZ R4, R165, c[0x0][0x23c], -R5 ;  /* 0x00008f00a5047a23 */ /* 0x002fc40000010805 */
[----:B------:R-:W-:Y:S02]  /*7170*/  FFMA.FTZ R5, R167, c[0x0][0x23c], -R5 ;  /* 0x00008f00a7057a23 */ /* 0x000fe40000010805 */
[----:B------:R1:W-:Y:S03]  /*7180*/  MUFU.EX2 R30, R4 ;  /* 0x00000004001e7308 */ /* 0x0003e60000000800 */
[C---:B------:R-:W-:Y:S05]  /*7190*/  HMMA.16816.F32.BF16 R48, R8.reuse, R22, R48 ;  /* 0x000000160830723c */ /* 0x040fea0000041830 */
[----:B------:R2:W5:Y:S03]  /*71a0*/  MUFU.EX2 R29, R5 ;  /* 0x00000005001d7308 */ /* 0x0005660000000800 */
[----:B------:R-:W-:Y:S01]  /*71b0*/  HMMA.16816.F32.BF16 R124, R8, R36, R124 ;  /* 0x00000024087c723c */ /* 0x000fe2000004187c */
[----:B-1----:R-:W-:-:S07]  /*71c0*/  LOP3.LUT R4, R33, UR7, R42, 0x96, !PT ;  /* 0x0000000721047c12 */ /* 0x002fce000f8e962a */
[----:B------:R-:W-:Y:S01]  /*71d0*/  HMMA.16816.F32.BF16 R60, R8, R38, R60 ;  /* 0x00000026083c723c */ /* 0x000fe2000004183c */
[----:B--2---:R-:W-:Y:S01]  /*71e0*/  IMAD.WIDE.U32 R4, R4, -0x2daee0ad, RZ ;  /* 0xd2511f5304047825 */ /* 0x004fe200078e00ff */
[----:B-----5:R-:W-:-:S04]  /*71f0*/  F2FP.BF16.PACK_AB R12, R29, R30 ;  /* 0x0000001e1d0c723e */ /* 0x020fc800000010ff */
[----:B------:R-:W-:Y:S02]  /*7200*/  LOP3.LUT R6, R5, UR16, R40, 0x96, !PT ;  /* 0x0000001005067c12 */ /* 0x000fe4000f8e9628 */
[C---:B------:R-:W-:Y:S01]  /*7210*/  LOP3.LUT R13, R4.reuse, 0xffff, RZ, 0xc0, !PT ;  /* 0x0000ffff040d7812 */ /* 0x040fe200078ec0ff */
[--C-:B------:R-:W-:Y:S01]  /*7220*/  FFMA.FTZ R5, R169, c[0x0][0x23c], -R3.reuse ;  /* 0x00008f00a9057a23 */ /* 0x100fe20000010803 */
[----:B------:R-:W-:Y:S01]  /*7230*/  LOP3.LUT R18, R4, 0xff, RZ, 0xc0, !PT ;  /* 0x000000ff04127812 */ /* 0x000fe200078ec0ff */
[----:B------:R-:W-:Y:S01]  /*7240*/  FFMA.FTZ R3, R172, c[0x0][0x23c], -R3 ;  /* 0x00008f00ac037a23 */ /* 0x000fe20000010803 */
[--C-:B------:R-:W-:Y:S01]  /*7250*/  SHF.R.U32.HI R14, RZ, 0x10, R4.reuse ;  /* 0x00000010ff0e7819 */ /* 0x100fe20000011604 */
[----:B------:R1:W2:Y:S01]  /*7260*/  MUFU.EX2 R26, R5 ;  /* 0x00000005001a7308 */ /* 0x0002a20000000800 */
[----:B------:R-:W-:Y:S02]  /*7270*/  SHF.R.U32.HI R17, RZ, 0x18, R4 ;  /* 0x00000018ff117819 */ /* 0x000fe40000011604 */
[----:B------:R-:W-:-:S02]  /*7280*/  LOP3.LUT R16, R6, 0xff, RZ, 0xc0, !PT ;  /* 0x000000ff06107812 */ /* 0x000fc400078ec0ff */
[----:B------:R-:W-:Y:S02]  /*7290*/  SHF.R.U32.HI R4, RZ, 0x8, R13 ;  /* 0x00000008ff047819 */ /* 0x000fe4000001160d */
[----:B------:R-:W-:Y:S01]  /*72a0*/  SHF.R.U32.HI R7, RZ, 0x10, R6 ;  /* 0x00000010ff077819 */ /* 0x000fe20000011606 */
[----:B------:R5:W2:Y:S01]  /*72b0*/  MUFU.EX2 R24, R3 ;  /* 0x0000000300187308 */ /* 0x000aa20000000800 */
[----:B------:R-:W-:Y:S02]  /*72c0*/  PRMT R4, R18, 0x5410, R4 ;  /* 0x0000541012047816 */ /* 0x000fe40000000004 */
[----:B------:R-:W-:Y:S02]  /*72d0*/  SHF.R.U32.HI R15, RZ, 0x18, R6 ;  /* 0x00000018ff0f7819 */ /* 0x000fe40000011606 */
[----:B------:R-:W-:Y:S02]  /*72e0*/  LOP3.LUT R13, R14, 0xff, RZ, 0xc0, !PT ;  /* 0x000000ff0e0d7812 */ /* 0x000fe400078ec0ff */
[----:B-1----:R-:W-:-:S02]  /*72f0*/  LOP3.LUT R5, R6, 0xffff, RZ, 0xc0, !PT ;  /* 0x0000ffff06057812 */ /* 0x002fc400078ec0ff */
[----:B------:R-:W-:Y:S01]  /*7300*/  LOP3.LUT R6, R7, 0xff, RZ, 0xc0, !PT ;  /* 0x000000ff07067812 */ /* 0x000fe200078ec0ff */
[--C-:B------:R-:W-:Y:S01]  /*7310*/  HSET2.LE.AND R7, R4, R157.reuse, PT ;  /* 0x0000009d04077233 */ /* 0x100fe20003803000 */
[----:B------:R-:W-:Y:S02]  /*7320*/  SHF.R.U32.HI R5, RZ, 0x8, R5 ;  /* 0x00000008ff057819 */ /* 0x000fe40000011605 */
[----:B------:R-:W-:Y:S01]  /*7330*/  PRMT R14, R13, 0x5410, R17 ;  /* 0x000054100d0e7816 */ /* 0x000fe20000000011 */
[----:B------:R-:W-:Y:S01]  /*7340*/  FFMA.FTZ R13, R176, c[0x0][0x23c], -R0 ;  /* 0x00008f00b00d7a23 */ /* 0x000fe20000010800 */
[----:B------:R-:W-:Y:S02]  /*7350*/  PRMT R5, R16, 0x5410, R5 ;  /* 0x0000541010057816 */ /* 0x000fe40000000005 */
[----:B------:R-:W-:Y:S01]  /*7360*/  PRMT R6, R6, 0x5410, R15 ;  /* 0x0000541006067816 */ /* 0x000fe2000000000f */
[----:B------:R1:W-:Y:S01]  /*7370*/  MUFU.EX2 R23, R13 ;  /* 0x0000000d00177308 */ /* 0x0003e20000000800 */
[----:B------:R-:W-:Y:S01]  /*7380*/  F2FP.BF16.PACK_AB R4, R31, R32 ;  /* 0x000000201f04723e */ /* 0x000fe200000010ff */
[--C-:B-----5:R-:W-:Y:S01]  /*7390*/  HSET2.LE.AND R3, R5, R157.reuse, PT ;  /* 0x0000009d05037233 */ /* 0x120fe20003803000 */
[----:B------:R-:W-:Y:S01]  /*73a0*/  LOP3.LUT R134, R7, R12, RZ, 0xc0, !PT ;  /* 0x0000000c07867212 */ /* 0x000fe200078ec0ff */
[----:B------:R-:W-:Y:S01]  /*73b0*/  HSET2.LE.AND R5, R6, R157, PT ;  /* 0x0000009d06057233 */ /* 0x000fe20003803000 */
[----:B--2---:R-:W-:-:S02]  /*73c0*/  F2FP.BF16.PACK_AB R6, R26, R28 ;  /* 0x0000001c1a06723e */ /* 0x004fc400000010ff */
[----:B------:R-:W-:Y:S01]  /*73d0*/  LOP3.LUT R132, R3, R4, RZ, 0xc0, !PT ;  /* 0x0000000403847212 */ /* 0x000fe200078ec0ff */
[----:B------:R-:W-:Y:S01]  /*73e0*/  HSET2.LE.AND R3, R14, R157, PT ;  /* 0x0000009d0e037233 */ /* 0x000fe20003803000 */
[----:B------:R-:W-:Y:S02]  /*73f0*/  F2FP.BF16.PACK_AB R4, R24, R25 ;  /* 0x000000191804723e */ /* 0x000fe400000010ff */
[----:B------:R-:W-:Y:S01]  /*7400*/  LOP3.LUT R133, R5, R6, RZ, 0xc0, !PT ;  /* 0x0000000605857212 */ /* 0x000fe200078ec0ff */
[--C-:B------:R-:W-:Y:S01]  /*7410*/  FFMA.FTZ R5, R174, c[0x0][0x23c], -R0.reuse ;  /* 0x00008f00ae057a23 */ /* 0x100fe20000010800 */
[----:B------:R-:W-:Y:S01]  /*7420*/  LOP3.LUT R135, R3, R4, RZ, 0xc0, !PT ;  /* 0x0000000403877212 */ /* 0x000fe200078ec0ff */
[--C-:B------:R-:W-:Y:S02]  /*7430*/  FFMA.FTZ R3, R173, c[0x0][0x23c], -R0.reuse ;  /* 0x00008f00ad037a23 */ /* 0x100fe40000010800 */
[----:B------:R-:W-:Y:S01]  /*7440*/  FFMA.FTZ R0, R175, c[0x0][0x23c], -R0 ;  /* 0x00008f00af007a23 */ /* 0x000fe20000010800 */
[----:B------:R-:W-:Y:S01]  /*7450*/  MUFU.EX2 R21, R5 ;  /* 0x0000000500157308 */ /* 0x000fe20000000800 */
[----:B-1----:R-:W1:Y:S02]  /*7460*/  LDSM.16.MT88.4 R12, [R187+0x7800] ;  /* 0x00780000bb0c783b */ /* 0x002e640000004200 */
[C---:B----4-:R-:W-:Y:S05]  /*7470*/  HMMA.16816.F32.BF16 R80, R132.reuse, R88, R80 ;  /* 0x000000588450723c */ /* 0x050fea0000041850 */
[----:B------:R2:W-:Y:S03]  /*7480*/  MUFU.EX2 R22, R3 ;  /* 0x0000000300167308 */ /* 0x0005e60000000800 */
[C---:B------:R-:W-:Y:S05]  /*7490*/  HMMA.16816.F32.BF16 R84, R132.reuse, R90, R84 ;  /* 0x0000005a8454723c */ /* 0x040fea0000041854 */
[----:B------:R4:W5:Y:S03]  /*74a0*/  MUFU.EX2 R20, R0 ;  /* 0x0000000000147308 */ /* 0x0009660000000800 */
[----:B---3--:R-:W-:Y:S01]  /*74b0*/  HMMA.16816.F32.BF16 R96, R132, R104, R96 ;  /* 0x000000688460723c */ /* 0x008fe20000041860 */
[----:B--2---:R-:W-:-:S07]  /*74c0*/  FFMA.FTZ R3, R179, c[0x0][0x23c], -R2 ;  /* 0x00008f00b3037a23 */ /* 0x004fce0000010802 */
[C---:B------:R-:W-:Y:S01]  /*74d0*/  HMMA.16816.F32.BF16 R100, R132.reuse, R106, R100 ;  /* 0x0000006a8464723c */ /* 0x040fe20000041864 */
[----:B----4-:R-:W-:Y:S02]  /*74e0*/  LOP3.LUT R0, R19, UR7, R92, 0x96, !PT ;  /* 0x0000000713007c12 */ /* 0x010fe4000f8e965c */
[----:B------:R2:W-:Y:S05]  /*74f0*/  MUFU.EX2 R19, R3 ;  /* 0x0000000300137308 */ /* 0x0005ea0000000800 */
[----:B------:R-:W-:Y:S01]  /*7500*/  HMMA.16816.F32.BF16 R112, R132, R120, R112 ;  /* 0x000000788470723c */ /* 0x000fe20000041870 */
[----:B------:R-:W-:-:S05]  /*7510*/  IMAD.WIDE.U32 R4, R0, -0x2daee0ad, RZ ;  /* 0xd2511f5300047825 */ /* 0x000fca00078e00ff */
[C---:B------:R-:W-:Y:S02]  /*7520*/  LOP3.LUT R6, R4.reuse, 0xffff, RZ, 0xc0, !PT ;  /* 0x0000ffff04067812 */ /* 0x040fe400078ec0ff */
[C---:B------:R-:W-:Y:S01]  /*7530*/  HMMA.16816.F32.BF16 R116, R132.reuse, R122, R116 ;  /* 0x0000007a8474723c */ /* 0x040fe20000041874 */
[----:B------:R-:W-:Y:S02]  /*7540*/  LOP3.LUT R8, R4, 0xff, RZ, 0xc0, !PT ;  /* 0x000000ff04087812 */ /* 0x000fe400078ec0ff */
[----:B------:R-:W-:Y:S02]  /*7550*/  SHF.R.U32.HI R11, RZ, 0x18, R4 ;  /* 0x00000018ff0b7819 */ /* 0x000fe40000011604 */
[----:B------:R-:W-:Y:S01]  /*7560*/  LOP3.LUT R0, R5, UR16, R34, 0x96, !PT ;  /* 0x0000001005007c12 */ /* 0x000fe2000f8e9622 */
[----:B------:R-:W-:Y:S01]  /*7570*/  FFMA.FTZ R5, R178, c[0x0][0x23c], -R2 ;  /* 0x00008f00b2057a23 */ /* 0x000fe20000010802 */
[----:B------:R-:W-:Y:S01]  /*7580*/  SHF.R.U32.HI R6, RZ, 0x8, R6 ;  /* 0x00000008ff067819 */ /* 0x000fe20000011606 */
[----:B--2---:R-:W-:Y:S01]  /*7590*/  FFMA.FTZ R3, R177, c[0x0][0x23c], -R2 ;  /* 0x00008f00b1037a23 */ /* 0x004fe20000010802 */
[----:B------:R-:W-:Y:S01]  /*75a0*/  LOP3.LUT R10, R0, 0xff, RZ, 0xc0, !PT ;  /* 0x000000ff000a7812 */ /* 0x000fe200078ec0ff */
[----:B------:R-:W-:Y:S01]  /*75b0*/  MUFU.EX2 R17, R5 ;  /* 0x0000000500117308 */ /* 0x000fe20000000800 */
[----:B------:R-:W-:Y:S01]  /*75c0*/  SHF.R.U32.HI R9, RZ, 0x18, R0 ;  /* 0x00000018ff097819 */ /* 0x000fe20000011600 */
[C---:B-1----:R-:W-:Y:S06]  /*75d0*/  HMMA.16816.F32.BF16 R128, R132.reuse, R12, R128 ;  /* 0x0000000c8480723c */ /* 0x042fec0000041880 */
[----:B------:R1:W-:Y:S02]  /*75e0*/  MUFU.EX2 R18, R3 ;  /* 0x0000000300127308 */ /* 0x0003e40000000800 */
[----:B------:R-:W-:Y:S01]  /*75f0*/  HMMA.16816.F32.BF16 R132, R132, R14, R76 ;  /* 0x0000000e8484723c */ /* 0x000fe2000004184c */
[----:B-1----:R-:W-:Y:S01]  /*7600*/  SHF.R.U32.HI R3, RZ, 0x10, R4 ;  /* 0x00000010ff037819 */ /* 0x002fe20000011604 */
[----:B------:R-:W-:Y:S01]  /*7610*/  FFMA.FTZ R4, R180, c[0x0][0x23c], -R2 ;  /* 0x00008f00b4047a23 */ /* 0x000fe20000010802 */
[----:B------:R-:W-:-:S02]  /*7620*/  LOP3.LUT R2, R0, 0xffff, RZ, 0xc0, !PT ;  /* 0x0000ffff00027812 */ /* 0x000fc400078ec0ff */
[----:B------:R-:W-:Y:S01]  /*7630*/  LOP3.LUT R7, R3, 0xff, RZ, 0xc0, !PT ;  /* 0x000000ff03077812 */ /* 0x000fe200078ec0ff */
[----:B------:R-:W1:Y:S01]  /*7640*/  MUFU.EX2 R16, R4 ;  /* 0x0000000400107308 */ /* 0x000e620000000800 */
[----:B------:R-:W-:Y:S02]  /*7650*/  SHF.R.U32.HI R3, RZ, 0x10, R0 ;  /* 0x00000010ff037819 */ /* 0x000fe40000011600 */
[----:B------:R-:W-:Y:S02]  /*7660*/  SHF.R.U32.HI R5, RZ, 0x8, R2 ;  /* 0x00000008ff057819 */ /* 0x000fe40000011602 */
[----:B------:R-:W-:Y:S02]  /*7670*/  PRMT R0, R8, 0x5410, R6 ;  /* 0x0000541008007816 */ /* 0x000fe40000000006 */
[----:B------:R-:W-:Y:S02]  /*7680*/  LOP3.LUT R2, R3, 0xff, RZ, 0xc0, !PT ;  /* 0x000000ff03027812 */ /* 0x000fe400078ec0ff */
[----:B------:R-:W-:Y:S01]  /*7690*/  PRMT R3, R7, 0x5410, R11 ;  /* 0x0000541007037816 */ /* 0x000fe2000000000b */
[----:B------:R-:W-:Y:S01]  /*76a0*/  HSET2.LE.AND R0, R0, R157, PT ;  /* 0x0000009d00007233 */ /* 0x000fe20003803000 */
[----:B------:R-:W-:-:S02]  /*76b0*/  PRMT R7, R2, 0x5410, R9 ;  /* 0x0000541002077816 */ /* 0x000fc40000000009 */
[----:B-----5:R-:W-:Y:S01]  /*76c0*/  F2FP.BF16.PACK_AB R2, R20, R22 ;  /* 0x000000161402723e */ /* 0x020fe200000010ff */
[--C-:B------:R-:W-:Y:S01]  /*76d0*/  HSET2.LE.AND R3, R3, R157.reuse, PT ;  /* 0x0000009d03037233 */ /* 0x100fe20003803000 */
[----:B------:R-:W-:Y:S01]  /*76e0*/  PRMT R5, R10, 0x5410, R5 ;  /* 0x000054100a057816 */ /* 0x000fe20000000005 */
[--C-:B------:R-:W-:Y:S01]  /*76f0*/  HSET2.LE.AND R7, R7, R157.reuse, PT ;  /* 0x0000009d07077233 */ /* 0x100fe20003803000 */
[----:B------:R-:W-:Y:S01]  /*7700*/  LOP3.LUT R138, R0, R2, RZ, 0xc0, !PT ;  /* 0x00000002008a7212 */ /* 0x000fe200078ec0ff */
[----:B------:R-:W-:Y:S01]  /*7710*/  FADD.FTZ R2, R243, R242 ;  /* 0x000000f2f3027221 */ /* 0x000fe20000010000 */
[----:B-1----:R-:W-:Y:S01]  /*7720*/  F2FP.BF16.PACK_AB R0, R16, R19 ;  /* 0x000000131000723e */ /* 0x002fe200000010ff */
[----:B------:R-:W-:Y:S01]  /*7730*/  HSET2.LE.AND R5, R5, R157, PT ;  /* 0x0000009d05057233 */ /* 0x000fe20003803000 */
[----:B------:R-:W-:Y:S01]  /*7740*/  F2FP.BF16.PACK_AB R4, R17, R18 ;  /* 0x000000121104723e */ /* 0x000fe200000010ff */
[----:B------:R-:W-:Y:S01]  /*7750*/  FADD.FTZ R2, R241, R2 ;  /* 0x00000002f1027221 */ /* 0x000fe20000010000 */
[----:B------:R-:W-:-:S02]  /*7760*/  F2FP.BF16.PACK_AB R6, R21, R23 ;  /* 0x000000171506723e */ /* 0x000fc400000010ff */
[----:B------:R-:W-:Y:S01]  /*7770*/  LOP3.LUT R137, R7, R0, RZ, 0xc0, !PT ;  /* 0x0000000007897212 */ /* 0x000fe200078ec0ff */
[----:B------:R-:W-:Y:S01]  /*7780*/  FADD.FTZ R0, R224, R223 ;  /* 0x000000dfe0007221 */ /* 0x000fe20000010000 */
[----:B------:R-:W-:Y:S01]  /*7790*/  LOP3.LUT R139, R3, R4, RZ, 0xc0, !PT ;  /* 0x00000004038b7212 */ /* 0x000fe200078ec0ff */
[----:B------:R-:W-:Y:S01]  /*77a0*/  FADD.FTZ R3, R218, R216 ;  /* 0x000000d8da037221 */ /* 0x000fe20000010000 */
[----:B------:R-:W-:Y:S01]  /*77b0*/  LOP3.LUT R136, R5, R6, RZ, 0xc0, !PT ;  /* 0x0000000605887212 */ /* 0x000fe200078ec0ff */
        /* <DEDUP_REMOVED lines=63> */
[----:B------:R1:W-:Y:S01]  /*7bb0*/  STL [R1+0x1c], R242 ;  /* 0x00001cf201007387 */ /* 0x0003e20000100800 */
[----:B------:R-:W-:-:S03]  /*7bc0*/  FADD.FTZ R241, R29, R2 ;  /* 0x000000021df17221 */ /* 0x000fc60000010000 */
[----:B------:R1:W-:Y:S04]  /*7bd0*/  STL [R1+0x28], R252 ;  /* 0x000028fc01007387 */ /* 0x0003e80000100800 */
[----:B------:R1:W-:Y:S04]  /*7be0*/  STL [R1+0x20], R239 ;  /* 0x000020ef01007387 */ /* 0x0003e80000100800 */
[----:B------:R1:W-:Y:S01]  /*7bf0*/  STL [R1+0x24], R241 ;  /* 0x000024f101007387 */ /* 0x0003e20000100800 */
[----:B------:R-:W-:Y:S05]  /*7c00*/  @!P6 BRA `(.L_x_1171) ;  /* 0x000099300000e947 */ /* 0x000fea0003800000 */
[----:B------:R-:W2:Y:S04]  /*7c10*/  LDL R154, [R1+0x7c] ;  /* 0x00007c00019a7983 */ /* 0x000ea80000100800 */
[----:B------:R-:W3:Y:S04]  /*7c20*/  LDL.64 R144, [R1+0x40] ;  /* 0x0000400001907983 */ /* 0x000ee80000100a00 */
[----:B------:R-:W4:Y:S04]  /*7c30*/  LDL.64 R160, [R1+0x10] ;  /* 0x0000100001a07983 */ /* 0x000f280000100a00 */
[----:B------:R-:W5:Y:S01]  /*7c40*/  LDL R153, [R1+0x68] ;  /* 0x0000680001997983 */ /* 0x000f620000100800 */
[----:B------:R-:W-:Y:S01]  /*7c50*/  IADD3 R2, R234, -0x2, RZ ;  /* 0xfffffffeea027810 */ /* 0x000fe20007ffe0ff */
[----:B------:R-:W-:-:S04]  /*7c60*/  DEPBAR.LE SB0, 0x0 ;  /* 0x000080000000791a */ /* 0x000fc80000000000 */
[----:B------:R-:W-:Y:S01]  /*7c70*/  SHF.R.S32.HI R4, RZ, 0x1f, R2 ;  /* 0x0000001fff047819 */ /* 0x000fe20000011402 */
[----:B------:R-:W-:-:S04]  /*7c80*/  IMAD.WIDE.U32 R12, R244, c[0x0][0x1a0], RZ ;  /* 0x00006800f40c7a25 */ /* 0x000fc800078e00ff */
[----:B------:R-:W-:-:S04]  /*7c90*/  IMAD.MOV.U32 R14, RZ, RZ, c[0x0][0x1a4] ;  /* 0x00006900ff0e7624 */ /* 0x000fc800078e00ff */
[----:B------:R-:W-:Y:S01]  /*7ca0*/  IMAD.SHL.U32 R6, R14, 0x20, RZ ;  /* 0x000000200e067824 */ /* 0x000fe200078e00ff */
[----:B------:R-:W1:Y:S02]  /*7cb0*/  S2R R243, SR_TID.X ;  /* 0x0000000000f37919 */ /* 0x000e640000002100 */
[----:B-1----:R-:W-:-:S05]  /*7cc0*/  IMAD.SHL.U32 R243, R243, 0x2, RZ ;  /* 0x00000002f3f37824 */ /* 0x002fca00078e00ff */
[----:B------:R-:W-:Y:S01]  /*7cd0*/  LOP3.LUT R243, R243, 0x6, RZ, 0xc0, !PT ;  /* 0x00000006f3f37812 */ /* 0x000fe200078ec0ff */
[----:B------:R-:W-:Y:S01]  /*7ce0*/  BAR.SYNC.DEFER_BLOCKING 0x0 ;  /* 0x0000000000007b1d */ /* 0x000fe20000010000 */
[----:B--2---:R-:W-:Y:S02]  /*7cf0*/  IMAD.MOV.U32 R147, RZ, RZ, R154 ;  /* 0x000000ffff937224 */ /* 0x004fe400078e009a */
[----:B------:R-:W-:Y:S02]  /*7d00*/  IMAD.MOV.U32 R154, RZ, RZ, c[0x0][0x1a0] ;  /* 0x00006800ff9a7624 */ /* 0x000fe400078e00ff */
[----:B------:R-:W-:Y:S01]  /*7d10*/  IMAD R0, R147, R2, RZ ;  /* 0x0000000293007224 */ /* 0x000fe200078e02ff */
[----:B---3--:R-:W-:Y:S01]  /*7d20*/  ISETP.GE.AND P0, PT, R144, c[0x0][0x220], PT ;  /* 0x0000880090007a0c */ /* 0x008fe20003f06270 */
[----:B------:R-:W-:-:S04]  /*7d30*/  IMAD.SHL.U32 R154, R154, 0x40, RZ ;  /* 0x000000409a9a7824 */ /* 0x000fc800078e00ff */
[----:B----4-:R-:W-:-:S04]  /*7d40*/  IMAD.WIDE.U32 R2, R2, R154, R160 ;  /* 0x0000009a02027225 */ /* 0x010fc800078e00a0 */
[----:B------:R-:W-:Y:S02]  /*7d50*/  IMAD R0, R4, R154, R0 ;  /* 0x0000009a04007224 */ /* 0x000fe400078e0200 */
[----:B------:R-:W-:-:S04]  /*7d60*/  IMAD.MOV.U32 R154, RZ, RZ, c[0x0][0x1a0] ;  /* 0x00006800ff9a7624 */ /* 0x000fc800078e00ff */
[----:B------:R-:W-:Y:S02]  /*7d70*/  IMAD.SHL.U32 R154, R154, 0x10, RZ ;  /* 0x000000109a9a7824 */ /* 0x000fe400078e00ff */
[----:B------:R-:W-:-:S03]  /*7d80*/  IMAD.IADD R3, R3, 0x1, R0 ;  /* 0x0000000103037824 */ /* 0x000fc600078e0200 */
[----:B------:R-:W-:Y:S01]  /*7d90*/  @!P0 IADD3 R0, P3, R154, R2, RZ ;  /* 0x000000029a008210 */ /* 0x000fe20007f7e0ff */
[----:B------:R-:W-:Y:S01]  /*7da0*/  @!P0 IMAD.MOV.U32 R5, RZ, RZ, 0x30 ;  /* 0x00000030ff058424 */ /* 0x000fe200078e00ff */
[C---:B------:R-:W-:Y:S02]  /*7db0*/  @!P0 IADD3 R4, P1, R2.reuse, R12, RZ ;  /* 0x0000000c02048210 */ /* 0x040fe40007f3e0ff */
[----:B------:R-:W-:Y:S01]  /*7dc0*/  @!P0 LEA R10, P4, R2, c[0x0][0x170], 0x1 ;  /* 0x00005c00020a8a11 */ /* 0x000fe200078808ff */
[--C-:B-----5:R-:W-:Y:S01]  /*7dd0*/  @!P0 IMAD.X R7, R153, 0x1, R3.reuse, P3 ;  /* 0x0000000199078824 */ /* 0x120fe200018e0603 */
[----:B------:R-:W-:Y:S02]  /*7de0*/  @!P0 LEA R8, P2, R0, c[0x0][0x170], 0x1 ;  /* 0x00005c0000088a11 */ /* 0x000fe400078408ff */
[----:B------:R-:W-:Y:S02]  /*7df0*/  @!P0 IADD3.X R12, R3, R13, R6, P1, !PT ;  /* 0x0000000d030c8210 */ /* 0x000fe40000ffe406 */
[--C-:B------:R-:W-:Y:S01]  /*7e00*/  @!P0 LEA.HI.X R11, R2, c[0x0][0x174], R3.reuse, 0x1, P4 ;  /* 0x00005d00020b8a11 */ /* 0x100fe200020f0c03 */
[----:B------:R-:W-:Y:S01]  /*7e10*/  @!P0 IMAD.WIDE.U32 R2, R5, c[0x0][0x1a0], R2 ;  /* 0x0000680005028a25 */ /* 0x000fe200078e0002 */
[----:B------:R-:W-:-:S02]  /*7e20*/  @!P0 LEA.HI.X R9, R0, c[0x0][0x174], R7, 0x1, P2 ;  /* 0x00005d0000098a11 */ /* 0x000fc400010f0c07 */
[----:B------:R-:W-:Y:S01]  /*7e30*/  @!P0 LEA R6, P1, R4, c[0x0][0x170], 0x1 ;  /* 0x00005c0004068a11 */ /* 0x000fe200078208ff */
[----:B------:R-:W-:-:S03]  /*7e40*/  @!P0 IMAD R0, R14, 0x30, RZ ;  /* 0x000000300e008824 */ /* 0x000fc600078e02ff */
[----:B------:R-:W-:Y:S01]  /*7e50*/  @!P0 LEA.HI.X R7, R4, c[0x0][0x174], R12, 0x1, P1 ;  /* 0x00005d0004078a11 */ /* 0x000fe200008f0c0c */
[----:B------:R-:W-:Y:S01]  /*7e60*/  @!P0 IMAD.IADD R0, R0, 0x1, R3 ;  /* 0x0000000100008824 */ /* 0x000fe200078e0203 */
[C---:B------:R-:W-:Y:S01]  /*7e70*/  @!P0 LEA R4, P1, R2.reuse, c[0x0][0x170], 0x1 ;  /* 0x00005c0002048a11 */ /* 0x040fe200078208ff */
[----:B------:R-:W-:Y:S03]  /*7e80*/  @P0 STS.128 [R207+0x6000], RZ ;  /* 0x006000ffcf000388 */ /* 0x000fe60000000c00 */
        /* <DEDUP_REMOVED lines=20> */
[----:B------:R-:W-:Y:S04]  /*7fd0*/  LDSM.16.M88.4 R12, [R191] ;  /* 0x00000000bf0c783b */ /* 0x000fe80000000200 */
[----:B------:R-:W3:Y:S04]  /*7fe0*/  LDSM.16.M88.4 R16, [R184+0x4000] ;  /* 0x00400000b810783b */ /* 0x000ee80000000200 */
[----:B-1----:R-:W1:Y:S04]  /*7ff0*/  LDSM.16.M88.4 R8, [R191+0x2000] ;  /* 0x00200000bf08783b */ /* 0x002e680000000200 */
[----:B------:R-:W4:Y:S04]  /*8000*/  LDSM.16.M88.4 R24, [R184+0x5800] ;  /* 0x00580000b818783b */ /* 0x000f280000000200 */
[----:B------:R-:W5:Y:S04]  /*8010*/  LDSM.16.M88.4 R32, [R184+0x4800] ;  /* 0x00480000b820783b */ /* 0x000f680000000200 */
[----:B------:R-:W4:Y:S04]  /*8020*/  LDSM.16.M88.4 R28, [R184+0x5000] ;  /* 0x00500000b81c783b */ /* 0x000f280000000200 */
[----:B--2---:R-:W-:Y:S04]  /*8030*/  LDSM.16.M88.4 R4, [R194+0x2000] ;  /* 0x00200000c204783b */ /* 0x004fe80000000200 */
[----:B------:R-:W2:Y:S04]  /*8040*/  LDSM.16.M88.4 R52, [R190+0x5800] ;  /* 0x00580000be34783b */ /* 0x000ea80000000200 */
[----:B------:R-:W2:Y:S04]  /*8050*/  LDSM.16.M88.4 R44, [R190+0x4000] ;  /* 0x00400000be2c783b */ /* 0x000ea80000000200 */
[----:B------:R-:W2:Y:S04]  /*8060*/  LDSM.16.M88.4 R36, [R190+0x4800] ;  /* 0x00480000be24783b */ /* 0x000ea80000000200 */
[----:B------:R-:W2:Y:S01]  /*8070*/  LDSM.16.M88.4 R48, [R190+0x5000] ;  /* 0x00500000be30783b */ /* 0x000ea20000000200 */
[----:B---3--:R-:W-:Y:S03]  /*8080*/  HMMA.16816.F32.BF16 R156, R12, R16, RZ ;  /* 0x000000100c9c723c */ /* 0x008fe600000418ff */
[----:B------:R-:W3:Y:S01]  /*8090*/  LDSM.16.M88.4 R20, [R194] ;  /* 0x00000000c214783b */ /* 0x000ee20000000200 */
[----:B------:R-:W-:-:S03]  /*80a0*/  P2R R68, PR, RZ, 0x1 ;  /* 0x00000001ff447803 */ /* 0x000fc60000000000 */
[----:B------:R-:W0:Y:S01]  /*80b0*/  LDGDEPBAR ;  /* 0x00000000000079af */ /* 0x000e220000000000 */
[C---:B-1----:R-:W-:Y:S08]  /*80c0*/  HMMA.16816.F32.BF16 R152, R8.reuse, R16, RZ ;  /* 0x000000100898723c */ /* 0x042ff000000418ff */
[-C--:B------:R-:W-:Y:S08]  /*80d0*/  HMMA.16816.F32.BF16 R148, R8, R18.reuse, RZ ;  /* 0x000000120894723c */ /* 0x080ff000000418ff */
[----:B------:R-:W-:Y:S08]  /*80e0*/  HMMA.16816.F32.BF16 R180, R12, R18, RZ ;  /* 0x000000120cb4723c */ /* 0x000ff000000418ff */
[C---:B----4-:R-:W-:Y:S08]  /*80f0*/  HMMA.16816.F32.BF16 R16, R8.reuse, R26, RZ ;  /* 0x0000001a0810723c */ /* 0x050ff000000418ff */
[C---:B-----5:R-:W-:Y:S08]  /*8100*/  HMMA.16816.F32.BF16 R144, R8.reuse, R32, RZ ;  /* 0x000000200890723c */ /* 0x060ff000000418ff */
        /* <DEDUP_REMOVED lines=9> */
[----:B------:R-:W-:Y:S07]  /*81a0*/  LDSM.16.M88.4 R32, [R195] ;  /* 0x00000000c320783b */ /* 0x000fee0000000200 */
[C---:B--2---:R-:W-:Y:S01]  /*81b0*/  HMMA.16816.F32.BF16 R160, R4.reuse, R54, R16 ;  /* 0x0000003604a0723c */ /* 0x044fe20000041810 */
[----:B------:R-:W1:Y:S07]  /*81c0*/  LDSM.16.M88.4 R16, [R192] ;  /* 0x00000000c010783b */ /* 0x000e6e0000000200 */
[C---:B------:R-:W-:Y:S08]  /*81d0*/  HMMA.16816.F32.BF16 R228, R4.reuse, R44, R152 ;  /* 0x0000002c04e4723c */ /* 0x040ff00000041898 */
[C---:B------:R-:W-:Y:S08]  /*81e0*/  HMMA.16816.F32.BF16 R224, R4.reuse, R36, R144 ;  /* 0x0000002404e0723c */ /* 0x040ff00000041890 */
[C---:B------:R-:W-:Y:S08]  /*81f0*/  HMMA.16816.F32.BF16 R220, R4.reuse, R48, R64 ;  /* 0x0000003004dc723c */ /* 0x040ff00000041840 */
[C---:B------:R-:W-:Y:S08]  /*8200*/  HMMA.16816.F32.BF16 R208, R4.reuse, R52, R56 ;  /* 0x0000003404d0723c */ /* 0x040ff00000041838 */
[C---:B------:R-:W-:Y:S08]  /*8210*/  HMMA.16816.F32.BF16 R172, R4.reuse, R46, R148 ;  /* 0x0000002e04ac723c */ /* 0x040ff00000041894 */
[C---:B------:R-:W-:Y:S08]  /*8220*/  HMMA.16816.F32.BF16 R168, R4.reuse, R38, R140 ;  /* 0x0000002604a8723c */ /* 0x040ff0000004188c */
[----:B------:R-:W-:Y:S01]  /*8230*/  HMMA.16816.F32.BF16 R164, R4, R50, R60 ;  /* 0x0000003204a4723c */ /* 0x000fe2000004183c */
[----:B------:R-:W2:Y:S07]  /*8240*/  LDSM.16.M88.4 R4, [R192+0x2000] ;  /* 0x00200000c004783b */ /* 0x000eae0000000200 */
[----:B------:R-:W-:Y:S01]  /*8250*/  HMMA.16816.F32.BF16 R212, R12, R26, RZ ;  /* 0x0000001a0cd4723c */ /* 0x000fe200000418ff */
[----:B------:R-:W-:Y:S04]  /*8260*/  LDSM.16.M88.4 R24, [R197] ;  /* 0x00000000c518783b */ /* 0x000fe80000000200 */
[----:B------:R-:W-:Y:S03]  /*8270*/  LDSM.16.M88.4 R12, [R193] ;  /* 0x00000000c10c783b */ /* 0x000fe60000000200 */
[C---:B---3--:R-:W-:Y:S08]  /*8280*/  HMMA.16816.F32.BF16 R144, R20.reuse, R44, R156 ;  /* 0x0000002c1490723c */ /* 0x048ff0000004189c */
[C---:B------:R-:W-:Y:S01]  /*8290*/  HMMA.16816.F32.BF16 R64, R20.reuse, R52, R28 ;  /* 0x000000341440723c */ /* 0x040fe2000004181c */
[----:B------:R-:W3:Y:S07]  /*82a0*/  LDSM.16.M88.4 R28, [R198] ;  /* 0x00000000c61c783b */ /* 0x000eee0000000200 */
[C---:B------:R-:W-:Y:S01]  /*82b0*/  HMMA.16816.F32.BF16 R152, R20.reuse, R36, R8 ;  /* 0x000000241498723c */ /* 0x040fe20000041808 */
[----:B------:R-:W-:Y:S07]  /*82c0*/  LDSM.16.M88.4 R8, [R193+0x2000] ;  /* 0x00200000c108783b */ /* 0x000fee0000000200 */
[C---:B------:R-:W-:Y:S01]  /*82d0*/  HMMA.16816.F32.BF16 R60, R20.reuse, R38, R176 ;  /* 0x00000026143c723c */ /* 0x040fe200000418b0 */
[----:B------:R-:W4:Y:S07]  /*82e0*/  LDSM.16.M88.4 R36, [R189] ;  /* 0x00000000bd24783b */ /* 0x000f2e0000000200 */
[C---:B------:R-:W-:Y:S01]  /*82f0*/  HMMA.16816.F32.BF16 R148, R20.reuse, R48, R40 ;  /* 0x000000301494723c */ /* 0x040fe20000041828 */
[----:B------:R-:W5:Y:S07]  /*8300*/  LDSM.16.M88.4 R40, [R196] ;  /* 0x00000000c428783b */ /* 0x000f6e0000000200 */
[C---:B------:R-:W-:Y:S08]  /*8310*/  HMMA.16816.F32.BF16 R56, R20.reuse, R46, R180 ;  /* 0x0000002e1438723c */ /* 0x040ff000000418b4 */
[C---:B------:R-:W-:Y:S08]  /*8320*/  HMMA.16816.F32.BF16 R48, R20.reuse, R50, R216 ;  /* 0x000000321430723c */ /* 0x040ff000000418d8 */
[----:B------:R-:W-:Y:S08]  /*8330*/  HMMA.16816.F32.BF16 R140, R20, R54, R212 ;  /* 0x00000036148c723c */ /* 0x000ff000000418d4 */
[-C--:B-1----:R-:W-:Y:S08]  /*8340*/  HMMA.16816.F32.BF16 R20, R16, R32.reuse, R144 ;  /* 0x000000201014723c */ /* 0x082ff00000041890 */
[----:B--2---:R-:W-:Y:S08]  /*8350*/  HMMA.16816.F32.BF16 R44, R4, R32, R228 ;  /* 0x00000020042c723c */ /* 0x004ff000000418e4 */
[----:B---3--:R-:W-:Y:S07]  /*8360*/  HMMA.16816.F32.BF16 R52, R16, R28, R152 ;  /* 0x0000001c1034723c */ /* 0x008fee0000041898 */
[----:B------:R-:W-:Y:S01]  /*8370*/  IADD3 R152, R234, -0x2, RZ ;  /* 0xfffffffeea987810 */ /* 0x000fe20007ffe0ff */
[----:B------:R-:W-:Y:S04]  /*8380*/  HMMA.16816.F32.BF16 R144, R4, R34, R172 ;  /* 0x000000220490723c */ /* 0x000fe800000418ac */
[----:B------:R-:W-:-:S04]  /*8390*/  IMAD R0, R152, 0x40, R243 ;  /* 0x0000004098007824 */ /* 0x000fc800078e02f3 */
[----:B------:R-:W-:Y:S08]  /*83a0*/  HMMA.16816.F32.BF16 R32, R16, R34, R56 ;  /* 0x000000221020723c */ /* 0x000ff00000041838 */
[C---:B------:R-:W-:Y:S08]  /*83b0*/  HMMA.16816.F32.BF16 R220, R4.reuse, R24, R220 ;  /* 0x0000001804dc723c */ /* 0x040ff000000418dc */
[----:B------:R-:W-:Y:S08]  /*83c0*/  HMMA.16816.F32.BF16 R164, R4, R26, R164 ;  /* 0x0000001a04a4723c */ /* 0x000ff000000418a4 */
[C---:B------:R-:W-:Y:S08]  /*83d0*/  HMMA.16816.F32.BF16 R148, R16.reuse, R24, R148 ;  /* 0x000000181094723c */ /* 0x040ff00000041894 */
[----:B------:R-:W-:Y:S01]  /*83e0*/  HMMA.16816.F32.BF16 R48, R16, R26, R48 ;  /* 0x0000001a1030723c */ /* 0x000fe20000041830 */
[----:B------:R-:W-:-:S07]  /*83f0*/  IADD3 R2, R0, 0x1, RZ ;  /* 0x0000000100027810 */ /* 0x000fce0007ffe0ff */
[----:B----4-:R-:W-:Y:S08]  /*8400*/  HMMA.16816.F32.BF16 R24, R12, R36, R20 ;  /* 0x000000240c18723c */ /* 0x010ff00000041814 */
[C---:B------:R-:W-:Y:S08]  /*8410*/  HMMA.16816.F32.BF16 R156, R4.reuse, R28, R224 ;  /* 0x0000001c049c723c */ /* 0x040ff000000418e0 */
[C---:B-----5:R-:W-:Y:S08]  /*8420*/  HMMA.16816.F32.BF16 R208, R4.reuse, R40, R208 ;  /* 0x0000002804d0723c */ /* 0x060ff000000418d0 */
[C---:B------:R-:W-:Y:S08]  /*8430*/  HMMA.16816.F32.BF16 R168, R4.reuse, R30, R168 ;  /* 0x0000001e04a8723c */ /* 0x040ff000000418a8 */
[----:B------:R-:W-:Y:S01]  /*8440*/  HMMA.16816.F32.BF16 R160, R4, R42, R160 ;  /* 0x0000002a04a0723c */ /* 0x000fe200000418a0 */
[----:B------:R-:W1:Y:S01]  /*8450*/  LDSM.16.M88.4 R4, [R189+0x800] ;  /* 0x00080000bd04783b */ /* 0x000e620000000200 */
[----:B------:R-:W-:-:S06]  /*8460*/  ISETP.GE.AND P1, PT, R0, R204, PT ;  /* 0x000000cc0000720c */ /* 0x000fcc0003f26270 */
[----:B------:R-:W-:Y:S01]  /*8470*/  HMMA.16816.F32.BF16 R20, R8, R36, R44 ;  /* 0x000000240814723c */ /* 0x000fe2000004182c */
[-C--:B------:R-:W-:Y:S02]  /*8480*/  ISETP.GE.AND P2, PT, R0, R205.reuse, PT ;  /* 0x000000cd0000720c */ /* 0x080fe40003f46270 */
[----:B------:R-:W-:Y:S02]  /*8490*/  ISETP.GE.AND P4, PT, R2, R205, PT ;  /* 0x000000cd0200720c */ /* 0x000fe40003f86270 */
[C---:B------:R-:W-:Y:S02]  /*84a0*/  ISETP.LT.OR P5, PT, R0.reuse, R201, P1 ;  /* 0x000000c90000720c */ /* 0x040fe40000fa1670 */
[----:B------:R-:W-:Y:S02]  /*84b0*/  ISETP.LT.OR P6, PT, R0, R202, P2 ;  /* 0x000000ca0000720c */ /* 0x000fe400017c1670 */
[C---:B------:R-:W-:Y:S02]  /*84c0*/  ISETP.GE.AND P1, PT, R2.reuse, R206, PT ;  /* 0x000000ce0200720c */ /* 0x040fe40003f26270 */
[----:B------:R-:W-:-:S02]  /*84d0*/  ISETP.LT.OR P0, PT, R2, R202, P4 ;  /* 0x000000ca0200720c */ /* 0x000fc40002701670 */
[C---:B------:R-:W-:Y:S02]  /*84e0*/  ISETP.GE.AND P2, PT, R2.reuse, R203, PT ;  /* 0x000000cb0200720c */ /* 0x040fe40003f46270 */
[----:B------:R-:W-:Y:S02]  /*84f0*/  P2R R3, PR, RZ, 0x1 ;  /* 0x00000001ff037803 */ /* 0x000fe40000000000 */
[C---:B------:R-:W-:Y:S01]  /*8500*/  ISETP.LT.OR P1, PT, R2.reuse, R199, P1 ;  /* 0x000000c70200720c */ /* 0x040fe20000f21670 */
[----:B------:R-:W-:Y:S01]  /*8510*/  HMMA.16816.F32.BF16 R60, R16, R30, R60 ;  /* 0x0000001e103c723c */ /* 0x000fe2000004183c */
[----:B------:R-:W-:Y:S02]  /*8520*/  ISETP.LT.OR P0, PT, R2, R200, P2 ;  /* 0x000000c80200720c */ /* 0x000fe40001701670 */
[----:B------:R-:W-:Y:S02]  /*8530*/  ISETP.GE.AND P2, PT, R0, R203, PT ;  /* 0x000000cb0000720c */ /* 0x000fe40003f46270 */
[----:B------:R-:W-:-:S03]  /*8540*/  ISETP.GE.AND P3, PT, R2, R204, PT ;  /* 0x000000cc0200720c */ /* 0x000fc60003f66270 */
[----:B------:R-:W-:Y:S01]  /*8550*/  HMMA.16816.F32.BF16 R64, R16, R40, R64 ;  /* 0x000000281040723c */ /* 0x000fe20000041840 */
[----:B------:R-:W-:Y:S02]  /*8560*/  FSEL R59, R26, -INF , !P5 ;  /* 0xff8000001a3b7808 */ /* 0x000fe40006800000 */
[----:B------:R-:W-:Y:S02]  /*8570*/  ISETP.NE.AND P5, PT, R3, RZ, PT ;  /* 0x000000ff0300720c */ /* 0x000fe40003fa5270 */
[----:B------:R-:W-:-:S03]  /*8580*/  ISETP.LT.OR P2, PT, R0, R200, P2 ;  /* 0x000000c80000720c */ /* 0x000fc60001741670 */
[----:B------:R-:W-:Y:S01]  /*8590*/  HMMA.16816.F32.BF16 R140, R16, R42, R140 ;  /* 0x0000002a108c723c */ /* 0x000fe2000004188c */
[----:B------:R-:W-:Y:S02]  /*85a0*/  ISETP.LT.OR P3, PT, R2, R201, P3 ;  /* 0x000000c90200720c */ /* 0x000fe40001f61670 */
[----:B------:R-:W-:-:S04]  /*85b0*/  IADD3 R3, R0, 0x8, RZ ;  /* 0x0000000800037810 */ /* 0x000fc80007ffe0ff */
[----:B------:R-:W-:Y:S01]  /*85c0*/  P2R R16, PR, RZ, 0x2 ;  /* 0x00000002ff107803 */ /* 0x000fe20000000000 */
[-C--:B------:R-:W-:Y:S01]  /*85d0*/  HMMA.16816.F32.BF16 R28, R12, R38.reuse, R32 ;  /* 0x000000260c1c723c */ /* 0x080fe20000041820 */
[----:B------:R-:W-:Y:S02]  /*85e0*/  ISETP.GE.AND P1, PT, R0, R206, PT ;  /* 0x000000ce0000720c */ /* 0x000fe40003f26270 */
[----:B------:R-:W-:Y:S02]  /*85f0*/  FSEL R41, R20, -INF , !P2 ;  /* 0xff80000014297808 */ /* 0x000fe40005000000 */
[----:B------:R-:W-:Y:S02]  /*8600*/  ISETP.LT.OR P1, PT, R0, R199, P1 ;  /* 0x000000c70000720c */ /* 0x000fe40000f21670 */
[----:B------:R-:W-:Y:S02]  /*8610*/  P2R R2, PR, RZ, 0x8 ;  /* 0x00000008ff027803 */ /* 0x000fe40000000000 */
[C---:B------:R-:W-:Y:S01]  /*8620*/  ISETP.GE.AND P2, PT, R3.reuse, R203, PT ;  /* 0x000000cb0300720c */ /* 0x040fe20003f46270 */
[----:B------:R-:W-:Y:S01]  /*8630*/  HMMA.16816.F32.BF16 R36, R8, R38, R144 ;  /* 0x000000260824723c */ /* 0x000fe20000041890 */
[----:B------:R-:W-:-:S02]  /*8640*/  ISETP.GE.AND P4, PT, R3, R205, PT ;  /* 0x000000cd0300720c */ /* 0x000fc40003f86270 */
[----:B------:R-:W-:Y:S02]  /*8650*/  FSEL R44, R22, -INF , !P1 ;  /* 0xff800000162c7808 */ /* 0x000fe40004800000 */
[----:B------:R-:W-:Y:S02]  /*8660*/  FSEL R56, R24, -INF , !P6 ;  /* 0xff80000018387808 */ /* 0x000fe40007000000 */
[C---:B------:R-:W-:Y:S02]  /*8670*/  ISETP.GE.AND P3, PT, R3.reuse, R204, PT ;  /* 0x000000cc0300720c */ /* 0x040fe40003f66270 */
[C---:B------:R-:W-:Y:S02]  /*8680*/  ISETP.GE.AND P1, PT, R3.reuse, R206, PT ;  /* 0x000000ce0300720c */ /* 0x040fe40003f26270 */
[----:B------:R-:W-:Y:S02]  /*8690*/  ISETP.NE.AND P6, PT, R2, RZ, PT ;  /* 0x000000ff0200720c */ /* 0x000fe40003fc5270 */
[----:B------:R-:W-:-:S02]  /*86a0*/  ISETP.LT.OR P2, PT, R3, R200, P2 ;  /* 0x000000c80300720c */ /* 0x000fc40001741670 */
[----:B------:R-:W-:Y:S02]  /*86b0*/  IADD3 R2, R0, 0x9, RZ ;  /* 0x0000000900027810 */ /* 0x000fe40007ffe0ff */
[----:B------:R-:W-:Y:S02]  /*86c0*/  FSEL R58, R25, -INF , !P5 ;  /* 0xff800000193a7808 */ /* 0x000fe40006800000 */
[----:B------:R-:W-:Y:S02]  /*86d0*/  FSEL R42, R21, -INF , !P0 ;  /* 0xff800000152a7808 */ /* 0x000fe40004000000 */
[C---:B------:R-:W-:Y:S02]  /*86e0*/  ISETP.LT.OR P5, PT, R3.reuse, R202, P4 ;  /* 0x000000ca0300720c */ /* 0x040fe400027a1670 */
[C---:B------:R-:W-:Y:S02]  /*86f0*/  ISETP.LT.OR P4, PT, R3.reuse, R201, P3 ;  /* 0x000000c90300720c */ /* 0x040fe40001f81670 */
[----:B------:R-:W-:-:S02]  /*8700*/  ISETP.LT.OR P0, PT, R3, R199, P1 ;  /* 0x000000c70300720c */ /* 0x000fc40000f01670 */
[----:B------:R-:W-:Y:S02]  /*8710*/  ISETP.NE.AND P3, PT, R16, RZ, PT ;  /* 0x000000ff1000720c */ /* 0x000fe40003f65270 */
[----:B------:R-:W-:Y:S02]  /*8720*/  P2R R3, PR, RZ, 0x4 ;  /* 0x00000004ff037803 */ /* 0x000fe40000000000 */
[C---:B------:R-:W-:Y:S02]  /*8730*/  ISETP.GE.AND P2, PT, R2.reuse, R204, PT ;  /* 0x000000cc0200720c */ /* 0x040fe40003f46270 */
[----:B------:R-:W-:Y:S02]  /*8740*/  FSEL R73, R27, -INF , !P6 ;  /* 0xff8000001b497808 */ /* 0x000fe40007000000 */
[----:B------:R-:W-:Y:S01]  /*8750*/  FSEL R45, R23, -INF , !P3 ;  /* 0xff800000172d7808 */ /* 0x000fe20005800000 */
[----:B-1----:R-:W-:Y:S01]  /*8760*/  HMMA.16816.F32.BF16 R24, R12, R4, R52 ;  /* 0x000000040c18723c */ /* 0x002fe20000041834 */
[----:B------:R-:W-:-:S02]  /*8770*/  ISETP.GE.AND P3, PT, R2, R205, PT ;  /* 0x000000cd0200720c */ /* 0x000fc40003f66270 */
[----:B------:R-:W-:Y:S02]  /*8780*/  ISETP.LT.OR P2, PT, R2, R201, P2 ;  /* 0x000000c90200720c */ /* 0x000fe40001741670 */
[----:B------:R-:W-:Y:S02]  /*8790*/  FSEL R57, R28, -INF , !P5 ;  /* 0xff8000001c397808 */ /* 0x000fe40006800000 */
[C---:B------:R-:W-:Y:S02]  /*87a0*/  ISETP.LT.OR P5, PT, R2.reuse, R202, P3 ;  /* 0x000000ca0200720c */ /* 0x040fe40001fa1670 */
[----:B------:R-:W-:Y:S02]  /*87b0*/  P2R R16, PR, RZ, 0x4 ;  /* 0x00000004ff107803 */ /* 0x000fe40000000000 */
[----:B------:R-:W-:Y:S02]  /*87c0*/  ISETP.GE.AND P1, PT, R2, R203, PT ;  /* 0x000000cb0200720c */ /* 0x000fe40003f26270 */
[----:B------:R-:W-:-:S02]  /*87d0*/  FSEL R52, R30, -INF , !P4 ;  /* 0xff8000001e347808 */ /* 0x000fc40006000000 */
[----:B------:R-:W-:Y:S02]  /*87e0*/  ISETP.GE.AND P4, PT, R2, R206, PT ;  /* 0x000000ce0200720c */ /* 0x000fe40003f86270 */
[----:B------:R-:W-:Y:S02]  /*87f0*/  ISETP.NE.AND P3, PT, R3, RZ, PT ;  /* 0x000000ff0300720c */ /* 0x000fe40003f65270 */
[----:B------:R-:W-:Y:S02]  /*8800*/  IADD3 R3, R0, 0x10, RZ ;  /* 0x0000001000037810 */ /* 0x000fe40007ffe0ff */
[----:B------:R-:W-:Y:S02]  /*8810*/  FSEL R46, R29, -INF , !P5 ;  /* 0xff8000001d2e7808 */ /* 0x000fe40006800000 */
[----:B------:R-:W-:Y:S02]  /*8820*/  ISETP.NE.AND P5, PT, R16, RZ, PT ;  /* 0x000000ff1000720c */ /* 0x000fe40003fa5270 */
[C---:B------:R-:W-:Y:S01]  /*8830*/  ISETP.LT.OR P1, PT, R2.reuse, R200, P1 ;  /* 0x000000c80200720c */ /* 0x040fe20000f21670 */
[----:B------:R-:W1:Y:S01]  /*8840*/  LDSM.16.M88.4 R16, [R189+0x1000] ;  /* 0x00100000bd10783b */ /* 0x000e620000000200 */
[----:B------:R-:W-:Y:S01]  /*8850*/  ISETP.LT.OR P6, PT, R2, R199, P4 ;  /* 0x000000c70200720c */ /* 0x000fe200027c1670 */
[----:B------:R-:W-:Y:S01]  /*8860*/  HMMA.16816.F32.BF16 R20, R8, R4, R156 ;  /* 0x000000040814723c */ /* 0x000fe2000004189c */
[----:B------:R-:W-:-:S02]  /*8870*/  ISETP.GE.AND P4, PT, R3, R203, PT ;  /* 0x000000cb0300720c */ /* 0x000fc40003f86270 */
[----:B------:R-:W-:Y:S02]  /*8880*/  FSEL R43, R38, -INF , !P0 ;  /* 0xff800000262b7808 */ /* 0x000fe40004000000 */
[----:B------:R-:W-:Y:S02]  /*8890*/  FSEL R40, R36, -INF , !P3 ;  /* 0xff80000024287808 */ /* 0x000fe40005800000 */
[----:B------:R-:W-:Y:S02]  /*88a0*/  FSEL R38, R37, -INF , !P1 ;  /* 0xff80000025267808 */ /* 0x000fe40004800000 */
[C---:B------:R-:W-:Y:S02]  /*88b0*/  ISETP.GE.AND P3, PT, R3.reuse, R205, PT ;  /* 0x000000cd0300720c */ /* 0x040fe40003f66270 */
[C---:B------:R-:W-:Y:S02]  /*88c0*/  ISETP.GE.AND P2, PT, R3.reuse, R204, PT ;  /* 0x000000cc0300720c */ /* 0x040fe40003f46270 */
[----:B------:R-:W-:-:S02]  /*88d0*/  ISETP.GE.AND P1, PT, R3, R206, PT ;  /* 0x000000ce0300720c */ /* 0x000fc40003f26270 */
[----:B------:R-:W-:Y:S02]  /*88e0*/  IADD3 R2, R0, 0x11, RZ ;  /* 0x0000001100027810 */ /* 0x000fe40007ffe0ff */
[C---:B------:R-:W-:Y:S02]  /*88f0*/  ISETP.LT.OR P4, PT, R3.reuse, R200, P4 ;  /* 0x000000c80300720c */ /* 0x040fe40002781670 */
[C---:B------:R-:W-:Y:S02]  /*8900*/  ISETP.LT.OR P3, PT, R3.reuse, R202, P3 ;  /* 0x000000ca0300720c */ /* 0x040fe40001f61670 */
[C---:B------:R-:W-:Y:S02]  /*8910*/  ISETP.LT.OR P2, PT, R3.reuse, R201, P2 ;  /* 0x000000c90300720c */ /* 0x040fe40001741670 */
[----:B------:R-:W-:Y:S02]  /*8920*/  ISETP.LT.OR P0, PT, R3, R199, P1 ;  /* 0x000000c70300720c */ /* 0x000fe40000f01670 */
[----:B------:R-:W-:-:S02]  /*8930*/  P2R R3, PR, RZ, 0x10 ;  /* 0x00000010ff037803 */ /* 0x000fc40000000000 */
[C---:B------:R-:W-:Y:S02]  /*8940*/  ISETP.GE.AND P1, PT, R2.reuse, R205, PT ;  /* 0x000000cd0200720c */ /* 0x040fe40003f26270 */
[----:B------:R-:W-:Y:S02]  /*8950*/  FSEL R47, R31, -INF , !P5 ;  /* 0xff8000001f2f7808 */ /* 0x000fe40006800000 */
[C---:B------:R-:W-:Y:S02]  /*8960*/  ISETP.GE.AND P4, PT, R2.reuse, R204, PT ;  /* 0x000000cc0200720c */ /* 0x040fe40003f86270 */
[----:B------:R-:W-:Y:S01]  /*8970*/  ISETP.GE.AND P5, PT, R2, R203, PT ;  /* 0x000000cb0200720c */ /* 0x000fe20003fa6270 */
[----:B------:R-:W-:Y:S01]  /*8980*/  HMMA.16816.F32.BF16 R32, R12, R6, R60 ;  /* 0x000000060c20723c */ /* 0x000fe2000004183c */
[----:B------:R-:W-:Y:S02]  /*8990*/  FSEL R157, R26, -INF , !P2 ;  /* 0xff8000001a9d7808 */ /* 0x000fe40005000000 */
[----:B------:R-:W-:-:S02]  /*89a0*/  ISETP.LT.OR P2, PT, R2, R202, P1 ;  /* 0x000000ca0200720c */ /* 0x000fc40000f41670 */
[C---:B------:R-:W-:Y:S02]  /*89b0*/  ISETP.LT.OR P1, PT, R2.reuse, R201, P4 ;  /* 0x000000c90200720c */ /* 0x040fe40002721670 */
[----:B------:R-:W-:Y:S02]  /*89c0*/  ISETP.LT.OR P4, PT, R2, R200, P5 ;  /* 0x000000c80200720c */ /* 0x000fe40002f81670 */
[----:B------:R-:W-:Y:S02]  /*89d0*/  ISETP.NE.AND P5, PT, R3, RZ, PT ;  /* 0x000000ff0300720c */ /* 0x000fe40003fa5270 */
[----:B------:R-:W-:Y:S02]  /*89e0*/  IADD3 R3, R0, 0x18, RZ ;  /* 0x0000001800037810 */ /* 0x000fe40007ffe0ff */
[----:B------:R-:W-:Y:S02]  /*89f0*/  FSEL R155, R24, -INF , !P3 ;  /* 0xff800000189b7808 */ /* 0x000fe40005800000 */
[----:B------:R-:W-:-:S02]  /*8a00*/  ISETP.GE.AND P3, PT, R2, R206, PT ;  /* 0x000000ce0200720c */ /* 0x000fc40003f66270 */
[----:B------:R-:W-:Y:S01]  /*8a10*/  FSEL R154, R25, -INF , !P2 ;  /* 0xff800000199a7808 */ /* 0x000fe20005000000 */
[----:B------:R-:W-:Y:S01]  /*8a20*/  HMMA.16816.F32.BF16 R28, R8, R6, R168 ;  /* 0x00000006081c723c */ /* 0x000fe200000418a8 */
[----:B------:R-:W-:Y:S02]  /*8a30*/  ISETP.GE.AND P2, PT, R3, R203, PT ;  /* 0x000000cb0300720c */ /* 0x000fe40003f46270 */
[----:B------:R-:W-:Y:S02]  /*8a40*/  FSEL R39, R39, -INF , !P6 ;  /* 0xff80000027277808 */ /* 0x000fe40007000000 */
[----:B------:R-:W-:Y:S02]  /*8a50*/  P2R R4, PR, RZ, 0x10 ;  /* 0x00000010ff047803 */ /* 0x000fe40000000000 */
[----:B------:R-:W-:Y:S02]  /*8a60*/  ISETP.LT.OR P6, PT, R2, R199, P3 ;  /* 0x000000c70200720c */ /* 0x000fe40001fc1670 */
[----:B------:R-:W-:-:S02]  /*8a70*/  FSEL R168, R27, -INF , !P1 ;  /* 0xff8000001ba87808 */ /* 0x000fc40004800000 */
[C---:B------:R-:W-:Y:S02]  /*8a80*/  ISETP.GE.AND P4, PT, R3.reuse, R205, PT ;  /* 0x000000cd0300720c */ /* 0x040fe40003f86270 */
[C---:B------:R-:W-:Y:S02]  /*8a90*/  ISETP.GE.AND P3, PT, R3.reuse, R204, PT ;  /* 0x000000cc0300720c */ /* 0x040fe40003f66270 */
[C---:B------:R-:W-:Y:S02]  /*8aa0*/  ISETP.GE.AND P1, PT, R3.reuse, R206, PT ;  /* 0x000000ce0300720c */ /* 0x040fe40003f26270 */
[----:B------:R-:W-:Y:S02]  /*8ab0*/  ISETP.LT.OR P2, PT, R3, R200, P2 ;  /* 0x000000c80300720c */ /* 0x000fe40001741670 */
[----:B------:R-:W-:Y:S02]  /*8ac0*/  IADD3 R2, R0, 0x19, RZ ;  /* 0x0000001900027810 */ /* 0x000fe40007ffe0ff */
[----:B------:R-:W-:-:S02]  /*8ad0*/  FSEL R75, R20, -INF , !P5 ;  /* 0xff800000144b7808 */ /* 0x000fc40006800000 */
[----:B------:R-:W-:Y:S02]  /*8ae0*/  FSEL R146, R22, -INF , !P0 ;  /* 0xff80000016927808 */ /* 0x000fe40004000000 */
[C---:B------:R-:W-:Y:S02]  /*8af0*/  ISETP.LT.OR P5, PT, R3.reuse, R202, P4 ;  /* 0x000000ca0300720c */ /* 0x040fe400027a1670 */
[C---:B------:R-:W-:Y:S02]  /*8b00*/  ISETP.LT.OR P4, PT, R3.reuse, R201, P3 ;  /* 0x000000c90300720c */ /* 0x040fe40001f81670 */
[----:B------:R-:W-:Y:S02]  /*8b10*/  ISETP.LT.OR P0, PT, R3, R199, P1 ;  /* 0x000000c70300720c */ /* 0x000fe40000f01670 */
[----:B------:R-:W-:Y:S02]  /*8b20*/  ISETP.NE.AND P3, PT, R4, RZ, PT ;  /* 0x000000ff0400720c */ /* 0x000fe40003f65270 */
[----:B------:R-:W-:-:S02]  /*8b30*/  P2R R3, PR, RZ, 0x4 ;  /* 0x00000004ff037803 */ /* 0x000fc40000000000 */
[C---:B------:R-:W-:Y:S02]  /*8b40*/  ISETP.GE.AND P2, PT, R2.reuse, R204, PT ;  /* 0x000000cc0200720c */ /* 0x040fe40003f46270 */
[----:B------:R-:W-:Y:S02]  /*8b50*/  FSEL R55, R21, -INF , !P3 ;  /* 0xff80000015377808 */ /* 0x000fe40005800000 */
[C---:B------:R-:W-:Y:S02]  /*8b60*/  ISETP.GE.AND P3, PT, R2.reuse, R205, PT ;  /* 0x000000cd0200720c */ /* 0x040fe40003f66270 */
[----:B------:R-:W-:Y:S02]  /*8b70*/  ISETP.LT.OR P2, PT, R2, R201, P2 ;  /* 0x000000c90200720c */ /* 0x000fe40001741670 */
[----:B------:R-:W-:Y:S01]  /*8b80*/  FSEL R153, R32, -INF , !P5 ;  /* 0xff80000020997808 */ /* 0x000fe20006800000 */
[----:B-1----:R-:W-:Y:S01]  /*8b90*/  HMMA.16816.F32.BF16 R24, R12, R16, R148 ;  /* 0x000000100c18723c */ /* 0x002fe20000041894 */
[----:B------:R-:W-:-:S02]  /*8ba0*/  ISETP.LT.OR P5, PT, R2, R202, P3 ;  /* 0x000000ca0200720c */ /* 0x000fc40001fa1670 */
[----:B------:R-:W-:-:S04]  /*8bb0*/  P2R R4, PR, RZ, 0x4 ;  /* 0x00000004ff047803 */ /* 0x000fc80000000000 */
[----:B------:R-:W-:Y:S02]  /*8bc0*/  FSEL R148, R33, -INF , !P5 ;  /* 0xff80000021947808 */ /* 0x000fe40006800000 */
[----:B------:R-:W-:Y:S02]  /*8bd0*/  ISETP.NE.AND P5, PT, R4, RZ, PT ;  /* 0x000000ff0400720c */ /* 0x000fe40003fa5270 */
[----:B------:R-:W1:Y:S01]  /*8be0*/  LDSM.16.M88.4 R4, [R189+0x1800] ;  /* 0x00180000bd04783b */ /* 0x000e620000000200 */
[----:B------:R-:W-:Y:S01]  /*8bf0*/  ISETP.GE.AND P1, PT, R2, R203, PT ;  /* 0x000000cb0200720c */ /* 0x000fe20003f26270 */
[----:B------:R-:W-:-:S04]  /*8c00*/  DEPBAR.LE SB0, 0x0 ;  /* 0x000080000000791a */ /* 0x000fc80000000000 */
[----:B------:R-:W-:Y:S01]  /*8c10*/  FSEL R150, R34, -INF , !P4 ;  /* 0xff80000022967808 */ /* 0x000fe20006000000 */
[----:B------:R-:W-:Y:S01]  /*8c20*/  BAR.SYNC.DEFER_BLOCKING 0x0 ;  /* 0x0000000000007b1d */ /* 0x000fe20000010000 */
[----:B------:R-:W-:Y:S02]  /*8c30*/  ISETP.GE.AND P4, PT, R2, R206, PT ;  /* 0x000000ce0200720c */ /* 0x000fe40003f86270 */
[----:B------:R-:W-:Y:S02]  /*8c40*/  ISETP.NE.AND P3, PT, R3, RZ, PT ;  /* 0x000000ff0300720c */ /* 0x000fe40003f65270 */
[----:B------:R-:W-:Y:S02]  /*8c50*/  IADD3 R3, R0, 0x20, RZ ;  /* 0x0000002000037810 */ /* 0x000fe40007ffe0ff */
[----:B------:R-:W-:Y:S02]  /*8c60*/  FSEL R147, R23, -INF , !P6 ;  /* 0xff80000017937808 */ /* 0x000fe40007000000 */
[C---:B------:R-:W-:Y:S01]  /*8c70*/  ISETP.LT.OR P1, PT, R2.reuse, R200, P1 ;  /* 0x000000c80200720c */ /* 0x040fe20000f21670 */
[----:B------:R-:W-:Y:S01]  /*8c80*/  HMMA.16816.F32.BF16 R20, R8, R16, R220 ;  /* 0x000000100814723c */ /* 0x000fe200000418dc */
[----:B------:R-:W-:-:S02]  /*8c90*/  ISETP.LT.OR P6, PT, R2, R199, P4 ;  /* 0x000000c70200720c */ /* 0x000fc400027c1670 */
[----:B------:R-:W-:Y:S02]  /*8ca0*/  FSEL R53, R28, -INF , !P3 ;  /* 0xff8000001c357808 */ /* 0x000fe40005800000 */
[C---:B------:R-:W-:Y:S02]  /*8cb0*/  ISETP.GE.AND P4, PT, R3.reuse, R203, PT ;  /* 0x000000cb0300720c */ /* 0x040fe40003f86270 */
[----:B------:R-:W-:Y:S02]  /*8cc0*/  ISETP.GE.AND P3, PT, R3, R205, PT ;  /* 0x000000cd0300720c */ /* 0x000fe40003f66270 */
[----:B------:R-:W-:Y:S02]  /*8cd0*/  FSEL R54, R29, -INF , !P1 ;  /* 0xff8000001d367808 */ /* 0x000fe40004800000 */
[C---:B------:R-:W-:Y:S02]  /*8ce0*/  ISETP.GE.AND P2, PT, R3.reuse, R204, PT ;  /* 0x000000cc0300720c */ /* 0x040fe40003f46270 */
[----:B------:R-:W-:-:S02]  /*8cf0*/  ISETP.GE.AND P1, PT, R3, R206, PT ;  /* 0x000000ce0300720c */ /* 0x000fc40003f26270 */
[----:B------:R-:W-:Y:S02]  /*8d00*/  IADD3 R2, R0, 0x21, RZ ;  /* 0x0000002100027810 */ /* 0x000fe40007ffe0ff */
[C---:B------:R-:W-:Y:S02]  /*8d10*/  ISETP.LT.OR P4, PT, R3.reuse, R200, P4 ;  /* 0x000000c80300720c */ /* 0x040fe40002781670 */
[C---:B------:R-:W-:Y:S02]  /*8d20*/  ISETP.LT.OR P3, PT, R3.reuse, R202, P3 ;  /* 0x000000ca0300720c */ /* 0x040fe40001f61670 */
[----:B------:R-:W-:Y:S02]  /*8d30*/  FSEL R145, R30, -INF , !P0 ;  /* 0xff8000001e917808 */ /* 0x000fe40004000000 */
[C---:B------:R-:W-:Y:S02]  /*8d40*/  ISETP.LT.OR P2, PT, R3.reuse, R201, P2 ;  /* 0x000000c90300720c */ /* 0x040fe40001741670 */
[----:B------:R-:W-:-:S02]  /*8d50*/  ISETP.LT.OR P0, PT, R3, R199, P1 ;  /* 0x000000c70300720c */ /* 0x000fc40000f01670 */
        /* <DEDUP_REMOVED lines=8> */
[C---:B------:R-:W-:Y:S01]  /*8de0*/  ISETP.LT.OR P2, PT, R2.reuse, R202, P1 ;  /* 0x000000ca0200720c */ /* 0x040fe20000f41670 */
[----:B------:R-:W-:Y:S01]  /*8df0*/  HMMA.16816.F32.BF16 R32, R12, R18, R48 ;  /* 0x000000120c20723c */ /* 0x000fe20000041830 */
[----:B------:R-:W-:Y:S02]  /*8e00*/  FSEL R144, R31, -INF , !P6 ;  /* 0xff8000001f907808 */ /* 0x000fe40007000000 */
[C---:B------:R-:W-:Y:S02]  /*8e10*/  ISETP.LT.OR P1, PT, R2.reuse, R201, P4 ;  /* 0x000000c90200720c */ /* 0x040fe40002721670 */
[----:B------:R-:W-:-:S02]  /*8e20*/  ISETP.LT.OR P4, PT, R2, R200, P5 ;  /* 0x000000c80200720c */ /* 0x000fc40002f81670 */
[----:B------:R-:W-:Y:S02]  /*8e30*/  ISETP.LT.OR P6, PT, R2, R199, P3 ;  /* 0x000000c70200720c */ /* 0x000fe40001fc1670 */
[----:B------:R-:W-:Y:S02]  /*8e40*/  IADD3 R2, R0, 0x28, RZ ;  /* 0x0000002800027810 */ /* 0x000fe40007ffe0ff */
[----:B------:R-:W-:Y:S02]  /*8e50*/  ISETP.NE.AND P5, PT, R3, RZ, PT ;  /* 0x000000ff0300720c */ /* 0x000fe40003fa5270 */
[----:B------:R-:W-:Y:S01]  /*8e60*/  P2R R3, PR, RZ, 0x10 ;  /* 0x00000010ff037803 */ /* 0x000fe20000000000 */
[----:B------:R-:W-:Y:S01]  /*8e70*/  HMMA.16816.F32.BF16 R28, R8, R18, R164 ;  /* 0x00000012081c723c */ /* 0x000fe200000418a4 */
[C---:B------:R-:W-:Y:S02]  /*8e80*/  ISETP.GE.AND P4, PT, R2.reuse, R205, PT ;  /* 0x000000cd0200720c */ /* 0x040fe40003f86270 */
[----:B------:R-:W-:-:S02]  /*8e90*/  ISETP.GE.AND P3, PT, R2, R204, PT ;  /* 0x000000cc0200720c */ /* 0x000fc40003f66270 */
[----:B------:R-:W-:Y:S02]  /*8ea0*/  FSEL R156, R20, -INF , !P5 ;  /* 0xff800000149c7808 */ /* 0x000fe40006800000 */
[C---:B------:R-:W-:Y:S02]  /*8eb0*/  ISETP.LT.OR P5, PT, R2.reuse, R202, P4 ;  /* 0x000000ca0200720c */ /* 0x040fe400027a1670 */
[C---:B------:R-:W-:Y:S02]  /*8ec0*/  ISETP.LT.OR P4, PT, R2.reuse, R201, P3 ;  /* 0x000000c90200720c */ /* 0x040fe40001f81670 */
[----:B------:R-:W-:Y:S02]  /*8ed0*/  ISETP.NE.AND P3, PT, R3, RZ, PT ;  /* 0x000000ff0300720c */ /* 0x000fe40003f65270 */
[----:B------:R-:W-:Y:S02]  /*8ee0*/  FSEL R171, R25, -INF , !P2 ;  /* 0xff80000019ab7808 */ /* 0x000fe40005000000 */
[----:B------:R-:W-:-:S02]  /*8ef0*/  ISETP.GE.AND P2, PT, R2, R203, PT ;  /* 0x000000cb0200720c */ /* 0x000fc40003f46270 */
[----:B------:R-:W-:Y:S02]  /*8f00*/  FSEL R164, R22, -INF , !P0 ;  /* 0xff80000016a47808 */ /* 0x000fe40004000000 */
[----:B------:R-:W-:Y:S02]  /*8f10*/  FSEL R159, R21, -INF , !P3 ;  /* 0xff800000159f7808 */ /* 0x000fe40005800000 */
[----:B------:R-:W-:Y:S02]  /*8f20*/  FSEL R165, R23, -INF , !P6 ;  /* 0xff80000017a57808 */ /* 0x000fe40007000000 */
[----:B------:R-:W-:Y:S01]  /*8f30*/  FSEL R175, R27, -INF , !P1 ;  /* 0xff8000001baf7808 */ /* 0x000fe20004800000 */
[----:B-1----:R-:W-:Y:S01]  /*8f40*/  HMMA.16816.F32.BF16 R20, R12, R4, R64 ;  /* 0x000000040c14723c */ /* 0x002fe20000041840 */
[C---:B------:R-:W-:Y:S02]  /*8f50*/  ISETP.GE.AND P1, PT, R2.reuse, R206, PT ;  /* 0x000000ce0200720c */ /* 0x040fe40003f26270 */
[----:B------:R-:W-:-:S02]  /*8f60*/  ISETP.LT.OR P2, PT, R2, R200, P2 ;  /* 0x000000c80200720c */ /* 0x000fc40001741670 */
[----:B------:R-:W-:Y:S02]  /*8f70*/  IADD3 R3, R0, 0x29, RZ ;  /* 0x0000002900037810 */ /* 0x000fe40007ffe0ff */
[----:B------:R-:W-:Y:S02]  /*8f80*/  ISETP.LT.OR P0, PT, R2, R199, P1 ;  /* 0x000000c70200720c */ /* 0x000fe40000f01670 */
[----:B------:R-:W-:Y:S02]  /*8f90*/  P2R R16, PR, RZ, 0x4 ;  /* 0x00000004ff107803 */ /* 0x000fe40000000000 */
[C---:B------:R-:W-:Y:S02]  /*8fa0*/  ISETP.GE.AND P3, PT, R3.reuse, R205, PT ;  /* 0x000000cd0300720c */ /* 0x040fe40003f66270 */
[C---:B------:R-:W-:Y:S02]  /*8fb0*/  ISETP.GE.AND P2, PT, R3.reuse, R204, PT ;  /* 0x000000cc0300720c */ /* 0x040fe40003f46270 */
[----:B------:R-:W-:-:S02]  /*8fc0*/  ISETP.GE.AND P1, PT, R3, R203, PT ;  /* 0x000000cb0300720c */ /* 0x000fc40003f26270 */
[----:B------:R-:W-:Y:S02]  /*8fd0*/  FSEL R169, R32, -INF , !P5 ;  /* 0xff80000020a97808 */ /* 0x000fe40006800000 */
[----:B------:R-:W-:Y:S02]  /*8fe0*/  FSEL R170, R34, -INF , !P4 ;  /* 0xff80000022aa7808 */ /* 0x000fe40006000000 */
[C---:B------:R-:W-:Y:S02]  /*8ff0*/  ISETP.GE.AND P4, PT, R3.reuse, R206, PT ;  /* 0x000000ce0300720c */ /* 0x040fe40003f86270 */
[C---:B------:R-:W-:Y:S02]  /*9000*/  ISETP.LT.OR P5, PT, R3.reuse, R202, P3 ;  /* 0x000000ca0300720c */ /* 0x040fe40001fa1670 */
[----:B------:R-:W-:Y:S02]  /*9010*/  ISETP.NE.AND P3, PT, R16, RZ, PT ;  /* 0x000000ff1000720c */ /* 0x000fe40003f65270 */
[C---:B------:R-:W-:Y:S01]  /*9020*/  ISETP.LT.OR P2, PT, R3.reuse, R201, P2 ;  /* 0x000000c90300720c */ /* 0x040fe20001741670 */
[----:B------:R-:W-:Y:S01]  /*9030*/  HMMA.16816.F32.BF16 R16, R8, R4, R208 ;  /* 0x000000040810723c */ /* 0x000fe200000418d0 */
[----:B------:R-:W-:-:S02]  /*9040*/  ISETP.LT.OR P1, PT, R3, R200, P1 ;  /* 0x000000c80300720c */ /* 0x000fc40000f21670 */
[----:B------:R-:W-:Y:S02]  /*9050*/  IADD3 R2, R0, 0x30, RZ ;  /* 0x0000003000027810 */ /* 0x000fe40007ffe0ff */
[----:B------:R-:W-:Y:S02]  /*9060*/  ISETP.LT.OR P6, PT, R3, R199, P4 ;  /* 0x000000c70300720c */ /* 0x000fe400027c1670 */
        /* <DEDUP_REMOVED lines=8> */
[----:B------:R-:W-:Y:S01]  /*90f0*/  FSEL R167, R33, -INF , !P5 ;  /* 0xff80000021a77808 */ /* 0x000fe20006800000 */
[----:B------:R-:W-:Y:S01]  /*9100*/  HMMA.16816.F32.BF16 R8, R8, R6, R160 ;  /* 0x000000060808723c */ /* 0x000fe200000418a0 */
[----:B------:R-:W-:-:S02]  /*9110*/  ISETP.NE.AND P5, PT, R3, RZ, PT ;  /* 0x000000ff0300720c */ /* 0x000fc40003fa5270 */
[C---:B------:R-:W-:Y:S02]  /*9120*/  ISETP.LT.OR P3, PT, R2.reuse, R202, P3 ;  /* 0x000000ca0200720c */ /* 0x040fe40001f61670 */
[C---:B------:R-:W-:Y:S02]  /*9130*/  ISETP.LT.OR P2, PT, R2.reuse, R201, P2 ;  /* 0x000000c90200720c */ /* 0x040fe40001741670 */
[C---:B------:R-:W-:Y:S02]  /*9140*/  ISETP.LT.OR P4, PT, R2.reuse, R200, P4 ;  /* 0x000000c80200720c */ /* 0x040fe40002781670 */
[----:B------:R-:W-:Y:S02]  /*9150*/  ISETP.LT.OR P0, PT, R2, R199, P1 ;  /* 0x000000c70200720c */ /* 0x000fe40000f01670 */
[----:B------:R-:W-:Y:S02]  /*9160*/  IADD3 R2, R0, 0x31, RZ ;  /* 0x0000003100027810 */ /* 0x000fe40007ffe0ff */
[----:B------:R-:W-:-:S02]  /*9170*/  FSEL R161, R35, -INF , !P5 ;  /* 0xff80000023a17808 */ /* 0x000fc40006800000 */
[----:B------:R-:W-:Y:S02]  /*9180*/  P2R R3, PR, RZ, 0x10 ;  /* 0x00000010ff037803 */ /* 0x000fe40000000000 */
[----:B------:R-:W-:Y:S02]  /*9190*/  ISETP.GE.AND P1, PT, R2, R205, PT ;  /* 0x000000cd0200720c */ /* 0x000fe40003f26270 */
[----:B------:R-:W-:Y:S02]  /*91a0*/  FSEL R182, R20, -INF , !P3 ;  /* 0xff80000014b67808 */ /* 0x000fe40005800000 */
[C---:B------:R-:W-:Y:S02]  /*91b0*/  ISETP.GE.AND P5, PT, R2.reuse, R203, PT ;  /* 0x000000cb0200720c */ /* 0x040fe40003fa6270 */
[C---:B------:R-:W-:Y:S02]  /*91c0*/  ISETP.GE.AND P4, PT, R2.reuse, R204, PT ;  /* 0x000000cc0200720c */ /* 0x040fe40003f86270 */
[----:B------:R-:W-:Y:S01]  /*91d0*/  ISETP.GE.AND P3, PT, R2, R206, PT ;  /* 0x000000ce0200720c */ /* 0x000fe20003f66270 */
[----:B------:R-:W-:Y:S01]  /*91e0*/  HMMA.16816.F32.BF16 R12, R12, R6, R140 ;  /* 0x000000060c0c723c */ /* 0x000fe2000004188c */
[----:B------:R-:W-:-:S02]  /*91f0*/  FSEL R160, R31, -INF , !P6 ;  /* 0xff8000001fa07808 */ /* 0x000fc40007000000 */
[----:B------:R-:W-:Y:S02]  /*9200*/  FSEL R210, R22, -INF , !P2 ;  /* 0xff80000016d27808 */ /* 0x000fe40005000000 */
[C---:B------:R-:W-:Y:S02]  /*9210*/  ISETP.LT.OR P2, PT, R2.reuse, R202, P1 ;  /* 0x000000ca0200720c */ /* 0x040fe40000f41670 */
[C---:B------:R-:W-:Y:S02]  /*9220*/  ISETP.LT.OR P6, PT, R2.reuse, R200, P5 ;  /* 0x000000c80200720c */ /* 0x040fe40002fc1670 */
[C---:B------:R-:W-:Y:S02]  /*9230*/  ISETP.LT.OR P1, PT, R2.reuse, R201, P4 ;  /* 0x000000c90200720c */ /* 0x040fe40002721670 */
[----:B------:R-:W-:Y:S02]  /*9240*/  ISETP.LT.OR P5, PT, R2, R199, P3 ;  /* 0x000000c70200720c */ /* 0x000fe40001fa1670 */
[----:B------:R-:W-:-:S02]  /*9250*/  IADD3 R2, R0, 0x38, RZ ;  /* 0x0000003800027810 */ /* 0x000fc40007ffe0ff */
[----:B------:R-:W-:Y:S02]  /*9260*/  ISETP.NE.AND P4, PT, R3, RZ, PT ;  /* 0x000000ff0300720c */ /* 0x000fe40003f85270 */
[----:B------:R-:W-:Y:S02]  /*9270*/  FSEL R181, R21, -INF , !P2 ;  /* 0xff80000015b57808 */ /* 0x000fe40005000000 */
[----:B------:R-:W-:Y:S02]  /*9280*/  FSEL R209, R23, -INF , !P1 ;  /* 0xff80000017d17808 */ /* 0x000fe40004800000 */
[C---:B------:R-:W-:Y:S02]  /*9290*/  ISETP.GE.AND P3, PT, R2.reuse, R205, PT ;  /* 0x000000cd0200720c */ /* 0x040fe40003f66270 */
[----:B------:R-:W-:Y:S02]  /*92a0*/  ISETP.GE.AND P2, PT, R2, R204, PT ;  /* 0x000000cc0200720c */ /* 0x000fe40003f46270 */
[----:B------:R-:W-:-:S02]  /*92b0*/  FSEL R142, R16, -INF , !P4 ;  /* 0xff800000108e7808 */ /* 0x000fc40006000000 */
[C---:B------:R-:W-:Y:S02]  /*92c0*/  ISETP.GE.AND P1, PT, R2.reuse, R203, PT ;  /* 0x000000cb0200720c */ /* 0x040fe40003f26270 */
[----:B------:R-:W-:Y:S02]  /*92d0*/  ISETP.GE.AND P4, PT, R2, R206, PT ;  /* 0x000000ce0200720c */ /* 0x000fe40003f86270 */
[----:B------:R-:W-:Y:S02]  /*92e0*/  FSEL R173, R18, -INF , !P0 ;  /* 0xff80000012ad7808 */ /* 0x000fe40004000000 */
[----:B------:R-:W-:Y:S02]  /*92f0*/  FSEL R162, R17, -INF , !P6 ;  /* 0xff80000011a27808 */ /* 0x000fe40007000000 */
[C---:B------:R-:W-:Y:S02]  /*9300*/  ISETP.LT.OR P3, PT, R2.reuse, R202, P3 ;  /* 0x000000ca0200720c */ /* 0x040fe40001f61670 */
[----:B------:R-:W-:-:S02]  /*9310*/  ISETP.LT.OR P0, PT, R2, R201, P2 ;  /* 0x000000c90200720c */ /* 0x000fc40001701670 */
[----:B------:R-:W-:Y:S02]  /*9320*/  ISETP.GT.AND P6, PT, R152, UR18, PT ;  /* 0x0000001298007c0c */ /* 0x000fe4000bfc4270 */
[----:B------:R-:W-:Y:S02]  /*9330*/  IADD3 R0, R0, 0x39, RZ ;  /* 0x0000003900007810 */ /* 0x000fe40007ffe0ff */
[C---:B------:R-:W-:Y:S02]  /*9340*/  ISETP.LT.OR P2, PT, R2.reuse, R200, P1 ;  /* 0x000000c80200720c */ /* 0x040fe40000f41670 */
[----:B------:R-:W-:Y:S02]  /*9350*/  ISETP.LT.OR P1, PT, R2, R199, P4 ;  /* 0x000000c70200720c */ /* 0x000fe40002721670 */
[----:B------:R-:W-:Y:S02]  /*9360*/  P2R R3, PR, RZ, 0x8 ;  /* 0x00000008ff037803 */ /* 0x000fe40000000000 */
[----:B------:R-:W-:-:S02]  /*9370*/  ISETP.GE.AND P3, PT, R0, R203, PT ;  /* 0x000000cb0000720c */ /* 0x000fc40003f66270 */
[----:B------:R-:W-:Y:S02]  /*9380*/  FSEL R174, R19, -INF , !P5 ;  /* 0xff80000013ae7808 */ /* 0x000fe40006800000 */
[----:B------:R-:W-:Y:S02]  /*9390*/  ISETP.GE.AND P4, PT, R0, R204, PT ;  /* 0x000000cc0000720c */ /* 0x000fe40003f86270 */
[----:B------:R-:W-:Y:S02]  /*93a0*/  FSEL R176, R10, -INF , !P1 ;  /* 0xff8000000ab07808 */ /* 0x000fe40004800000 */
[C---:B------:R-:W-:Y:S02]  /*93b0*/  ISETP.GE.AND P5, PT, R0.reuse, R205, PT ;  /* 0x000000cd0000720c */ /* 0x040fe40003fa6270 */
[----:B------:R-:W-:Y:S02]  /*93c0*/  ISETP.GE.AND P1, PT, R0, R206, PT ;  /* 0x000000ce0000720c */ /* 0x000fe40003f26270 */
[----:B------:R-:W-:-:S02]  /*93d0*/  FSEL R143, R8, -INF , !P2 ;  /* 0xff800000088f7808 */ /* 0x000fc40005000000 */
[C---:B------:R-:W-:Y:S02]  /*93e0*/  ISETP.LT.OR P2, PT, R0.reuse, R200, P3 ;  /* 0x000000c80000720c */ /* 0x040fe40001f41670 */
[C---:B------:R-:W-:Y:S02]  /*93f0*/  ISETP.LT.OR P3, PT, R0.reuse, R201, P4 ;  /* 0x000000c90000720c */ /* 0x040fe40002761670 */
[C---:B------:R-:W-:Y:S02]  /*9400*/  ISETP.LT.OR P5, PT, R0.reuse, R202, P5 ;  /* 0x000000ca0000720c */ /* 0x040fe40002fa1670 */
[----:B------:R-:W-:Y:S02]  /*9410*/  ISETP.NE.AND P4, PT, R3, RZ, PT ;  /* 0x000000ff0300720c */ /* 0x000fe40003f85270 */
[----:B------:R-:W-:Y:S02]  /*9420*/  ISETP.LT.OR P1, PT, R0, R199, P1 ;  /* 0x000000c70000720c */ /* 0x000fe40000f21670 */
[----:B------:R-:W-:-:S02]  /*9430*/  FSEL R183, R14, -INF , !P0 ;  /* 0xff8000000eb77808 */ /* 0x000fc40004000000 */
[----:B------:R-:W-:Y:S02]  /*9440*/  FSEL R163, R9, -INF , !P2 ;  /* 0xff80000009a37808 */ /* 0x000fe40005000000 */
[----:B------:R-:W-:Y:S02]  /*9450*/  FSEL R178, R11, -INF , !P1 ;  /* 0xff8000000bb27808 */ /* 0x000fe40004800000 */
[----:B------:R-:W-:Y:S02]  /*9460*/  FSEL R180, R12, -INF , !P4 ;  /* 0xff8000000cb47808 */ /* 0x000fe40006000000 */
[----:B------:R-:W-:Y:S02]  /*9470*/  ISETP.NE.AND P0, PT, R68, RZ, PT ;  /* 0x000000ff4400720c */ /* 0x000fe40003f05270 */
[----:B------:R-:W-:Y:S02]  /*9480*/  FSEL R179, R13, -INF , !P5 ;  /* 0xff8000000db37808 */ /* 0x000fe40006800000 */
[----:B------:R-:W-:Y:S01]  /*9490*/  FSEL R208, R15, -INF , !P3 ;  /* 0xff8000000fd07808 */ /* 0x000fe20005800000 */
[----:B------:R-:W-:Y:S05]  /*94a0*/  @!P6 BRA `(.L_x_1172) ;  /* 0x000003500000e947 */ /* 0x000fea0003800000 */
[----:B------:R-:W2:Y:S01]  /*94b0*/  LDL.64 R236, [R1+0x50] ;  /* 0x0000500001ec7983 */ /* 0x000ea20000100a00 */
[----:B------:R-:W-:Y:S01]  /*94c0*/  IADD3 R0, R234, -0x3, RZ ;  /* 0xfffffffdea007810 */ /* 0x000fe20007ffe0ff */
[----:B------:R-:W-:Y:S01]  /*94d0*/  IMAD.MOV.U32 R243, RZ, RZ, c[0x0][0x198] ;  /* 0x00006600fff37624 */ /* 0x000fe200078e00ff */
[----:B------:R-:W-:Y:S01]  /*94e0*/  BSSY B0, `(.L_x_1173) ;  /* 0x0000030000007945 */ /* 0x000fe20003800000 */
[----:B------:R-:W-:Y:S01]  /*94f0*/  IMAD.MOV.U32 R12, RZ, RZ, c[0x0][0x198] ;  /* 0x00006600ff0c7624 */ /* 0x000fe200078e00ff */
[----:B------:R-:W-:Y:S01]  /*9500*/  SHF.R.S32.HI R2, RZ, 0x1f, R0 ;  /* 0x0000001fff027819 */ /* 0x000fe20000011400 */
[----:B------:R-:W-:Y:S01]  /*9510*/  IMAD.WIDE.U32 R4, R0, c[0x0][0x198], RZ ;  /* 0x0000660000047a25 */ /* 0x000fe200078e00ff */
[----:B------:R1:W-:Y:S03]  /*9520*/  @P0 STS.128 [R207+0x4000], RZ ;  /* 0x004000ffcf000388 */ /* 0x0003e60000000c00 */
[----:B------:R-:W-:-:S02]  /*9530*/  IMAD R2, R2, c[0x0][0x198], RZ ;  /* 0x0000660002027a24 */ /* 0x000fc400078e02ff */
[----:B------:R-:W-:Y:S02]  /*9540*/  IMAD.SHL.U32 R243, R243, 0x10, RZ ;  /* 0x00000010f3f37824 */ /* 0x000fe400078e00ff */
[----:B------:R-:W-:Y:S02]  /*9550*/  IMAD R0, R0, c[0x0][0x19c], R2 ;  /* 0x0000670000007a24 */ /* 0x000fe400078e0202 */
[----:B------:R-:W-:Y:S02]  /*9560*/  @!P0 IMAD.MOV.U32 R7, RZ, RZ, c[0x0][0x19c] ;  /* 0x00006700ff078624 */ /* 0x000fe400078e00ff */
[----:B------:R-:W-:Y:S01]  /*9570*/  IMAD.IADD R3, R5, 0x1, R0 ;  /* 0x0000000105037824 */ /* 0x000fe200078e0200 */
[----:B--2---:R-:W-:-:S04]  /*9580*/  LEA R2, P1, R4, R236, 0x6 ;  /* 0x000000ec04027211 */ /* 0x004fc800078230ff */
[-C--:B------:R-:W-:Y:S02]  /*9590*/  @!P0 IADD3 R0, P5, R243, R2.reuse, RZ ;  /* 0x00000002f3008210 */ /* 0x080fe40007fbe0ff */
[----:B------:R-:W-:Y:S02]  /*95a0*/  LEA.HI.X R3, R4, R249, R3, 0x6, P1 ;  /* 0x000000f904037211 */ /* 0x000fe400008f3403 */
[----:B------:R-:W-:Y:S02]  /*95b0*/  @!P0 LEA R5, P4, R12, R2, 0x5 ;  /* 0x000000020c058211 */ /* 0x000fe400078828ff */
[----:B------:R-:W-:Y:S01]  /*95c0*/  @!P0 LEA R8, P3, R2, c[0x0][0x168], 0x1 ;  /* 0x00005a0002088a11 */ /* 0x000fe200078608ff */
[----:B------:R-:W-:Y:S01]  /*95d0*/  @!P0 IMAD.X R11, R247, 0x1, R3, P5 ;  /* 0x00000001f70b8824 */ /* 0x000fe200028e0603 */
[----:B------:R-:W-:Y:S02]  /*95e0*/  @!P0 LEA R6, P2, R0, c[0x0][0x168], 0x1 ;  /* 0x00005a0000068a11 */ /* 0x000fe400078408ff */
[----:B------:R-:W-:-:S02]  /*95f0*/  @!P0 LEA R4, P1, R5, c[0x0][0x168], 0x1 ;  /* 0x00005a0005048a11 */ /* 0x000fc400078208ff */
[----:B------:R-:W-:Y:S02]  /*9600*/  @!P0 LEA.HI.X R10, R12, R3, R7, 0x5, P4 ;  /* 0x000000030c0a8211 */ /* 0x000fe400020f2c07 */
        /* <DEDUP_REMOVED lines=19> */
[----:B------:R-:W-:Y:S01]  /*9740*/  ULDC UR4, c[0x0][0x19c] ;  /* 0x0000670000047ab9 */ /* 0x000fe20000000800 */
[----:B-1----:R-:W-:Y:S01]  /*9750*/  IMAD.WIDE.U32 R4, R12, 0x30, R2 ;  /* 0x000000300c047825 */ /* 0x002fe200078e0002 */
[----:B------:R-:W-:-:S04]  /*9760*/  UIMAD UR4, UR4, 0x30, URZ ;  /* 0x00000030040478a4 */ /* 0x000fc8000f8e023f */
[----:B------:R-:W-:Y:S02]  /*9770*/  LEA R2, P1, R4, c[0x0][0x168], 0x1 ;  /* 0x00005a0004027a11 */ /* 0x000fe400078208ff */
[----:B------:R-:W-:-:S04]  /*9780*/  IADD3 R0, R5, UR4, RZ ;  /* 0x0000000405007c10 */ /* 0x000fc8000fffe0ff */
[----:B------:R-:W-:-:S05]  /*9790*/  LEA.HI.X R3, R4, c[0x0][0x16c], R0, 0x1, P1 ;  /* 0x00005b0004037a11 */ /* 0x000fca00008f0c00 */
[----:B------:R-:W-:Y:S01]  /*97a0*/  @!PT LDS RZ, [RZ] ;  /* 0x00000000fffff984 */ /* 0x000fe20000000800 */
[----:B------:R-:W-:Y:S01]  /*97b0*/  @!PT LDS RZ, [RZ] ;  /* 0x00000000fffff984 */ /* 0x000fe20000000800 */
[----:B------:R-:W-:Y:S01]  /*97c0*/  @!PT LDS RZ, [RZ] ;  /* 0x00000000fffff984 */ /* 0x000fe20000000800 */
[----:B------:R1:W-:Y:S02]  /*97d0*/  LDGSTS.E.BYPASS.LTC128B.128 [R207+0x5800], [R2.64] ;  /* 0x0580000002cf7fae */ /* 0x0003e4000b901d56 */
.L_x_1174:
[----:B------:R-:W-:Y:S05]  /*97e0*/  BSYNC B0 ;  /* 0x0000000000007941 */ /* 0x000fea0003800000 */
.L_x_1173:
[----:B------:R-:W0:Y:S02]  /*97f0*/  LDGDEPBAR ;  /* 0x00000000000079af */ /* 0x000e240000000000 */
.L_x_1172:
[----:B------:R-:W-:Y:S01]  /*9800*/  FMNMX.FTZ R0, R70, R41, !PT ;  /* 0x0000002946007209 */ /* 0x000fe20007810000 */
[----:B------:R-:W-:Y:S01]  /*9810*/  IMAD.WIDE.U32 R220, R246, -0x326172a9, RZ ;  /* 0xcd9e8d57f6dc7825 */ /* 0x000fe200078e00ff */
[----:B------:R-:W-:Y:S02]  /*9820*/  LDSM.16.MT88.4 R28, [R185+0x6000] ;  /* 0x00600000b91c783b */ /* 0x000fe40000004200 */
[----:B------:R-:W-:Y:S01]  /*9830*/  FMNMX.FTZ R0, R42, R0, !PT ;  /* 0x000000002a007209 */ /* 0x000fe20007810000 */
[----:B------:R-:W-:Y:S01]  /*9840*/  IMAD.SHL.U32 R68, R152, 0x2, RZ ;  /* 0x0000000298447824 */ /* 0x000fe200078e00ff */
[----:B------:R-:W-:Y:S01]  /*9850*/  LDSM.16.MT88.4 R24, [R188+0x6000] ;  /* 0x00600000bc18783b */ /* 0x000fe20000004200 */
[----:B------:R-:W-:Y:S01]  /*9860*/  IMAD.WIDE.U32 R140, R245, -0x2daee0ad, RZ ;  /* 0xd2511f53f58c7825 */ /* 0x000fe200078e00ff */
[----:B------:R-:W-:Y:S02]  /*9870*/  FMNMX.FTZ R0, R40, R0, !PT ;  /* 0x0000000028007209 */ /* 0x000fe40007810000 */
[----:B------:R-:W-:Y:S02]  /*9880*/  LDSM.16.MT88.4 R20, [R186+0x6000] ;  /* 0x00600000ba14783b */ /* 0x000fe40000004200 */
[----:B------:R-:W-:-:S02]  /*9890*/  FMNMX.FTZ R0, R38, R0, !PT ;  /* 0x0000000026007209 */ /* 0x000fc40007810000 */
[----:B-1----:R-:W-:Y:S01]  /*98a0*/  LOP3.LUT R8, R141, UR27, R68, 0x96, !PT ;  /* 0x0000001b8d087c12 */ /* 0x002fe2000f8e9644 */
[----:B------:R-:W-:Y:S01]  /*98b0*/  LDSM.16.MT88.4 R32, [R187+0x6000] ;  /* 0x00600000bb20783b */ /* 0x000fe20000004200 */
[----:B------:R-:W-:-:S03]  /*98c0*/  FMNMX.FTZ R0, R75, R0, !PT ;  /* 0x000000004b007209 */ /* 0x000fc60007810000 */
[----:B------:R-:W-:Y:S01]  /*98d0*/  IMAD.WIDE.U32 R8, R8, -0x326172a9, RZ ;  /* 0xcd9e8d5708087825 */ /* 0x000fe200078e00ff */
        /* <DEDUP_REMOVED lines=20> */
[----:B------:R-:W-:-:S03]  /*9a20*/  FMNMX.FTZ R2, R165, R2, !PT ;  /* 0x00000002a5027209 */ /* 0x000fc60007810000 */
[----:B------:R-:W1:Y:S01]  /*9a30*/  SHFL.BFLY PT, R3, R0, 0x2, 0x1f ;  /* 0x0c401f0000037f89 */ /* 0x000e6200000e0000 */
[----:B------:R-:W-:-:S04]  /*9a40*/  FMNMX.FTZ R2, R166, R2, !PT ;  /* 0x00000002a6027209 */ /* 0x000fc80007810000 */
[----:B------:R-:W-:-:S04]  /*9a50*/  FMNMX.FTZ R2, R160, R2, !PT ;  /* 0x00000002a0027209 */ /* 0x000fc80007810000 */
[----:B------:R-:W-:-:S04]  /*9a60*/  FMNMX.FTZ R2, R173, R2, !PT ;  /* 0x00000002ad027209 */ /* 0x000fc80007810000 */
[----:B------:R-:W-:-:S04]  /*9a70*/  FMNMX.FTZ R2, R174, R2, !PT ;  /* 0x00000002ae027209 */ /* 0x000fc80007810000 */
[----:B------:R-:W-:-:S04]  /*9a80*/  FMNMX.FTZ R2, R176, R2, !PT ;  /* 0x00000002b0027209 */ /* 0x000fc80007810000 */
[----:B------:R-:W-:Y:S02]  /*9a90*/  FMNMX.FTZ R2, R178, R2, !PT ;  /* 0x00000002b2027209 */ /* 0x000fe40007810000 */
[----:B-1----:R-:W-:-:S03]  /*9aa0*/  FMNMX.FTZ R0, R0, R3, !PT ;  /* 0x0000000300007209 */ /* 0x002fc60007810000 */
[----:B------:R-:W1:Y:S01]  /*9ab0*/  SHFL.BFLY PT, R6, R2, 0x2, 0x1f ;  /* 0x0c401f0002067f89 */ /* 0x000e6200000e0000 */
[----:B------:R-:W-:-:S03]  /*9ac0*/  LOP3.LUT R3, R221, R250, RZ, 0x3c, !PT ;  /* 0x000000fadd037212 */ /* 0x000fc600078e3cff */
[----:B------:R-:W2:Y:S02]  /*9ad0*/  SHFL.BFLY PT, R4, R0, 0x1, 0x1f ;  /* 0x0c201f0000047f89 */ /* 0x000ea400000e0000 */
[----:B------:R-:W-:-:S05]  /*9ae0*/  IMAD.WIDE.U32 R48, R3, -0x2daee0ad, RZ ;  /* 0xd2511f5303307825 */ /* 0x000fca00078e00ff */
[----:B------:R-:W-:Y:S02]  /*9af0*/  LOP3.LUT R3, R49, UR14, R140, 0x96, !PT ;  /* 0x0000000e31037c12 */ /* 0x000fe4000f8e968c */
[----:B------:R-:W3:Y:S03]  /*9b00*/  LDC.U8 R140, c[0x0][0x2d8] ;  /* 0x0000b600ff8c7b82 */ /* 0x000ee60000000000 */
[----:B------:R-:W-:Y:S01]  /*9b10*/  IMAD.WIDE.U32 R36, R3, -0x326172a9, RZ ;  /* 0xcd9e8d5703247825 */ /* 0x000fe200078e00ff */
[----:B-1----:R-:W-:Y:S02]  /*9b20*/  FMNMX.FTZ R6, R2, R6, !PT ;  /* 0x0000000602067209 */ /* 0x002fe40007810000 */
[----:B------:R-:W-:Y:S02]  /*9b30*/  LOP3.LUT R2, R9, UR15, R220, 0x96, !PT ;  /* 0x0000000f09027c12 */ /* 0x000fe4000f8e96dc */
[----:B--2---:R-:W-:Y:S01]  /*9b40*/  FMNMX.FTZ R222, R0, R4, !PT ;  /* 0x0000000400de7209 */ /* 0x004fe20007810000 */
[----:B------:R-:W1:Y:S01]  /*9b50*/  SHFL.BFLY PT, R7, R6, 0x1, 0x1f ;  /* 0x0c201f0006077f89 */ /* 0x000e6200000e0000 */
[----:B------:R-:W-:Y:S01]  /*9b60*/  LOP3.LUT R4, R37, UR13, R8, 0x96, !PT ;  /* 0x0000000d25047c12 */ /* 0x000fe2000f8e9608 */
[----:B------:R-:W-:Y:S01]  /*9b70*/  IMAD.WIDE.U32 R2, R2, -0x2daee0ad, RZ ;  /* 0xd2511f5302027825 */ /* 0x000fe200078e00ff */
[----:B------:R-:W-:-:S03]  /*9b80*/  FSETP.NEU.FTZ.AND P2, PT, R222, -INF , PT ;  /* 0xff800000de00780b */ /* 0x000fc60003f5d000 */
[----:B------:R-:W-:Y:S01]  /*9b90*/  FMUL.FTZ R10, R222, c[0x0][0x23c] ;  /* 0x00008f00de0a7a20 */ /* 0x000fe20000410000 */
[----:B------:R-:W-:Y:S01]  /*9ba0*/  LOP3.LUT R3, R3, UR12, R48, 0x96, !PT ;  /* 0x0000000c03037c12 */ /* 0x000fe2000f8e9630 */
[----:B------:R-:W-:Y:S01]  /*9bb0*/  IMAD.WIDE.U32 R4, R4, -0x2daee0ad, RZ ;  /* 0xd2511f5304047825 */ /* 0x000fe200078e00ff */
[----:B---3--:R-:W-:Y:S02]  /*9bc0*/  PRMT R140, R140, 0x7054, R140 ;  /* 0x000070548c8c7816 */ /* 0x008fe4000000008c */
[----:B------:R-:W-:-:S05]  /*9bd0*/  FSEL R10, R10, RZ, P2 ;  /* 0x000000ff0a0a7208 */ /* 0x000fca0001000000 */
[----:B------:R-:W-:-:S04]  /*9be0*/  FFMA.FTZ R0, R41, c[0x0][0x23c], -R10 ;  /* 0x00008f0029007a23 */ /* 0x000fc8000001080a */
[----:B------:R2:W-:Y:S01]  /*9bf0*/  MUFU.EX2 R249, R0 ;  /* 0x0000000000f97308 */ /* 0x0005e20000000800 */
[----:B-1----:R-:W-:Y:S02]  /*9c00*/  FMNMX.FTZ R221, R6, R7, !PT ;  /* 0x0000000706dd7209 */ /* 0x002fe40007810000 */
[----:B------:R-:W-:Y:S02]  /*9c10*/  FSEL R6, R222, RZ, P2 ;  /* 0x000000ffde067208 */ /* 0x000fe40001000000 */
[C---:B------:R-:W-:Y:S01]  /*9c20*/  FSETP.NEU.FTZ.AND P1, PT, R221.reuse, -INF , PT ;  /* 0xff800000dd00780b */ /* 0x040fe20003f3d000 */
[----:B------:R-:W-:-:S05]  /*9c30*/  FMUL.FTZ R11, R221, c[0x0][0x23c] ;  /* 0x00008f00dd0b7a20 */ /* 0x000fca0000410000 */
[----:B------:R-:W-:Y:S02]  /*9c40*/  FSEL R11, R11, RZ, P1 ;  /* 0x000000ff0b0b7208 */ /* 0x000fe40000800000 */
[----:B--2---:R-:W-:Y:S01]  /*9c50*/  LOP3.LUT R0, R5, UR10, R2, 0x96, !PT ;  /* 0x0000000a05007c12 */ /* 0x004fe2000f8e9602 */
[----:B------:R-:W-:Y:S02]  /*9c60*/  FFMA.FTZ R5, R42, c[0x0][0x23c], -R10 ;  /* 0x00008f002a057a23 */ /* 0x000fe4000001080a */
[----:B------:R-:W-:Y:S02]  /*9c70*/  IMAD.WIDE.U32 R2, R3, -0x326172a9, RZ ;  /* 0xcd9e8d5703027825 */ /* 0x000fe400078e00ff */
[----:B------:R1:W-:Y:S02]  /*9c80*/  MUFU.EX2 R248, R5 ;  /* 0x0000000500f87308 */ /* 0x0003e40000000800 */
[----:B------:R-:W-:Y:S01]  /*9c90*/  IMAD.WIDE.U32 R16, R0, -0x326172a9, RZ ;  /* 0xcd9e8d5700107825 */ /* 0x000fe200078e00ff */
[----:B------:R-:W-:-:S03]  /*9ca0*/  LOP3.LUT R3, R3, UR11, R36, 0x96, !PT ;  /* 0x0000000b03037c12 */ /* 0x000fc6000f8e9624 */
[----:B------:R-:W-:-:S04]  /*9cb0*/  FFMA.FTZ R0, R40, c[0x0][0x23c], -R10 ;  /* 0x00008f0028007a23 */ /* 0x000fc8000001080a */
[----:B------:R2:W-:Y:S01]  /*9cc0*/  MUFU.EX2 R247, R0 ;  /* 0x0000000000f77308 */ /* 0x0005e20000000800 */
[----:B-1----:R-:W-:Y:S01]  /*9cd0*/  LOP3.LUT R5, R17, UR9, R2, 0x96, !PT ;  /* 0x0000000911057c12 */ /* 0x002fe2000f8e9602 */
[----:B------:R-:W-:-:S04]  /*9ce0*/  IMAD.WIDE.U32 R2, R3, -0x2daee0ad, RZ ;  /* 0xd2511f5303027825 */ /* 0x000fc800078e00ff */
[----:B------:R-:W-:Y:S01]  /*9cf0*/  IMAD.WIDE.U32 R40, R5, -0x2daee0ad, RZ ;  /* 0xd2511f5305287825 */ /* 0x000fe200078e00ff */
[----:B------:R-:W-:-:S03]  /*9d00*/  LOP3.LUT R4, R3, UR8, R4, 0x96, !PT ;  /* 0x0000000803047c12 */ /* 0x000fc6000f8e9604 */
[----:B------:R-:W-:Y:S01]  /*9d10*/  FFMA.FTZ R5, R43, c[0x0][0x23c], -R11 ;  /* 0x00008f002b057a23 */ /* 0x000fe2000001080b */
[----:B------:R-:W-:Y:S01]  /*9d20*/  LOP3.LUT R2, R41, UR6, R2, 0x96, !PT ;  /* 0x0000000629027c12 */ /* 0x000fe2000f8e9602 */
[----:B--2---:R-:W-:Y:S02]  /*9d30*/  FFMA.FTZ R0, R38, c[0x0][0x23c], -R10 ;  /* 0x00008f0026007a23 */ /* 0x004fe4000001080a */
[----:B------:R-:W-:Y:S01]  /*9d40*/  IMAD.WIDE.U32 R14, R4, -0x326172a9, RZ ;  /* 0xcd9e8d57040e7825 */ /* 0x000fe200078e00ff */
[----:B------:R1:W-:Y:S03]  /*9d50*/  MUFU.EX2 R245, R5 ;  /* 0x0000000500f57308 */ /* 0x0003e60000000800 */
[----:B------:R-:W-:-:S05]  /*9d60*/  IMAD.WIDE.U32 R2, R2, -0x326172a9, RZ ;  /* 0xcd9e8d5702027825 */ /* 0x000fca00078e00ff */
[----:B------:R2:W-:Y:S01]  /*9d70*/  MUFU.EX2 R246, R0 ;  /* 0x0000000000f67308 */ /* 0x0005e20000000800 */
[----:B------:R-:W-:Y:S02]  /*9d80*/  LOP3.LUT R4, R2, 0xff, RZ, 0xc0, !PT ;  /* 0x000000ff02047812 */ /* 0x000fe400078ec0ff */
[--C-:B------:R-:W-:Y:S02]  /*9d90*/  SHF.R.U32.HI R12, RZ, 0x10, R2.reuse ;  /* 0x00000010ff0c7819 */ /* 0x100fe40000011602 */
[----:B------:R-:W-:Y:S02]  /*9da0*/  SHF.R.U32.HI R13, RZ, 0x18, R2 ;  /* 0x00000018ff0d7819 */ /* 0x000fe40000011602 */
[----:B-1----:R-:W-:-:S05]  /*9db0*/  FSEL R5, R221, RZ, P1 ;  /* 0x000000ffdd057208 */ /* 0x002fca0000800000 */
[----:B------:R-:W-:Y:S02]  /*9dc0*/  FADD.FTZ R7, R69, -R5 ;  /* 0x8000000545077221 */ /* 0x000fe40000010000 */
[----:B------:R-:W-:Y:S02]  /*9dd0*/  IMAD.MOV.U32 R69, RZ, RZ, R242 ;  /* 0x000000ffff457224 */ /* 0x000fe400078e00f2 */
[--C-:B--2---:R-:W-:Y:S02]  /*9de0*/  FFMA.FTZ R0, R44, c[0x0][0x23c], -R11.reuse ;  /* 0x00008f002c007a23 */ /* 0x104fe4000001080b */
[----:B------:R-:W-:Y:S02]  /*9df0*/  FMUL.FTZ R7, R7, c[0x0][0x23c] ;  /* 0x00008f0007077a20 */ /* 0x000fe40000410000 */
[----:B------:R1:W-:Y:S02]  /*9e00*/  MUFU.EX2 R244, R0 ;  /* 0x0000000000f47308 */ /* 0x0003e40000000800 */
[----:B-1----:R-:W-:-:S06]  /*9e10*/  FFMA.FTZ R0, R45, c[0x0][0x23c], -R11 ;  /* 0x00008f002d007a23 */ /* 0x002fcc000001080b */
[----:B------:R1:W-:Y:S02]  /*9e20*/  MUFU.EX2 R243, R0 ;  /* 0x0000000000f37308 */ /* 0x0003e40000000800 */
[----:B-1----:R-:W-:Y:S02]  /*9e30*/  LOP3.LUT R0, R3, UR17, R14, 0x96, !PT ;  /* 0x0000001103007c12 */ /* 0x002fe4000f8e960e */
[----:B------:R-:W-:Y:S01]  /*9e40*/  LOP3.LUT R3, R2, 0xffff, RZ, 0xc0, !PT ;  /* 0x0000ffff02037812 */ /* 0x000fe200078ec0ff */
[----:B------:R-:W-:Y:S01]  /*9e50*/  FFMA.FTZ R2, R39, c[0x0][0x23c], -R11 ;  /* 0x00008f0027027a23 */ /* 0x000fe2000001080b */
[----:B------:R-:W-:Y:S02]  /*9e60*/  SHF.R.U32.HI R5, RZ, 0x18, R0 ;  /* 0x00000018ff057819 */ /* 0x000fe40000011600 */
[----:B------:R-:W-:Y:S01]  /*9e70*/  SHF.R.U32.HI R3, RZ, 0x8, R3 ;  /* 0x00000008ff037819 */ /* 0x000fe20000011603 */
[----:B------:R1:W2:Y:S03]  /*9e80*/  MUFU.EX2 R242, R2 ;  /* 0x0000000200f27308 */ /* 0x0002a60000000800 */
[----:B------:R-:W-:Y:S01]  /*9e90*/  PRMT R14, R4, 0x5410, R3 ;  /* 0x00005410040e7816 */ /* 0x000fe20000000003 */
[----:B------:R-:W-:Y:S01]  /*9ea0*/  FADD.FTZ R3, R70, -R6 ;  /* 0x8000000646037221 */ /* 0x000fe20000010000 */
[----:B------:R-:W-:-:S02]  /*9eb0*/  LOP3.LUT R4, R12, 0xff, RZ, 0xc0, !PT ;  /* 0x000000ff0c047812 */ /* 0x000fc400078ec0ff */
[C---:B------:R-:W-:Y:S01]  /*9ec0*/  LOP3.LUT R6, R0.reuse, 0xff, RZ, 0xc0, !PT ;  /* 0x000000ff00067812 */ /* 0x040fe200078ec0ff */
[----:B------:R-:W-:Y:S01]  /*9ed0*/  FMUL.FTZ R12, R3, c[0x0][0x23c] ;  /* 0x00008f00030c7a20 */ /* 0x000fe20000410000 */
[----:B------:R-:W-:Y:S01]  /*9ee0*/  SHF.R.U32.HI R3, RZ, 0x10, R0 ;  /* 0x00000010ff037819 */ /* 0x000fe20000011600 */
[----:B------:R2:W3:Y:S01]  /*9ef0*/  MUFU.EX2 R70, R7 ;  /* 0x0000000700467308 */ /* 0x0004e20000000800 */
[----:B-1----:R-:W-:Y:S02]  /*9f00*/  LOP3.LUT R2, R0, 0xffff, RZ, 0xc0, !PT ;  /* 0x0000ffff00027812 */ /* 0x002fe400078ec0ff */
[----:B------:R-:W-:-:S05]  /*9f10*/  LOP3.LUT R0, R3, 0xff, RZ, 0xc0, !PT ;  /* 0x000000ff03007812 */ /* 0x000fca00078ec0ff */
[----:B------:R1:W4:Y:S01]  /*9f20*/  MUFU.EX2 R74, R12 ;  /* 0x0000000c004a7308 */ /* 0x0003220000000800 */
[----:B------:R-:W-:Y:S02]  /*9f30*/  SHF.R.U32.HI R2, RZ, 0x8, R2 ;  /* 0x00000008ff027819 */ /* 0x000fe40000011602 */
[----:B------:R-:W-:Y:S02]  /*9f40*/  PRMT R3, R4, 0x5410, R13 ;  /* 0x0000541004037816 */ /* 0x000fe4000000000d */
[----:B------:R-:W-:Y:S02]  /*9f50*/  PRMT R4, R6, 0x5410, R2 ;  /* 0x0000541006047816 */ /* 0x000fe40000000002 */
[----:B------:R-:W-:Y:S01]  /*9f60*/  PRMT R2, R0, 0x5410, R5 ;  /* 0x0000541000027816 */ /* 0x000fe20000000005 */
[--C-:B------:R-:W-:Y:S01]  /*9f70*/  HSET2.LE.AND R0, R14, R140.reuse, PT ;  /* 0x0000008c0e007233 */ /* 0x100fe20003803000 */
[----:B--2---:R-:W-:Y:S01]  /*9f80*/  F2FP.BF16.PACK_AB R7, R242, R245 ;  /* 0x000000f5f207723e */ /* 0x004fe200000010ff */
[--C-:B------:R-:W-:Y:S01]  /*9f90*/  HSET2.LE.AND R3, R3, R140.reuse, PT ;  /* 0x0000008c03037233 */ /* 0x100fe20003803000 */
[----:B------:R-:W-:Y:S01]  /*9fa0*/  F2FP.BF16.PACK_AB R5, R248, R249 ;  /* 0x000000f9f805723e */ /* 0x000fe200000010ff */
[--C-:B------:R-:W-:Y:S01]  /*9fb0*/  HSET2.LE.AND R4, R4, R140.reuse, PT ;  /* 0x0000008c04047233 */ /* 0x100fe20003803000 */
[----:B------:R-:W-:Y:S01]  /*9fc0*/  F2FP.BF16.PACK_AB R13, R243, R244 ;  /* 0x000000f4f30d723e */ /* 0x000fe200000010ff */
[----:B---3--:R-:W-:Y:S01]  /*9fd0*/  FMUL.FTZ R82, R82, R70 ;  /* 0x0000004652527220 */ /* 0x008fe20000410000 */
[----:B------:R-:W-:Y:S01]  /*9fe0*/  LOP3.LUT R7, R3, R7, RZ, 0xc0, !PT ;  /* 0x0000000703077212 */ /* 0x000fe200078ec0ff */
[----:B-1----:R-:W-:Y:S01]  /*9ff0*/  HSET2.LE.AND R12, R2, R140, PT ;  /* 0x0000008c020c7233 */ /* 0x002fe20003803000 */
[----:B------:R-:W-:Y:S01]  /*a000*/  F2FP.BF16.PACK_AB R2, R246, R247 ;  /* 0x000000f7f602723e */ /* 0x000fe200000010ff */
[-C--:B----4-:R-:W-:Y:S01]  /*a010*/  FMUL.FTZ R80, R80, R74.reuse ;  /* 0x0000004a50507220 */ /* 0x090fe20000410000 */
[----:B------:R-:W-:Y:S01]  /*a020*/  LOP3.LUT R4, R4, R5, RZ, 0xc0, !PT ;  /* 0x0000000504047212 */ /* 0x000fe200078ec0ff */
[----:B------:R-:W-:Y:S01]  /*a030*/  FMUL.FTZ R81, R81, R74 ;  /* 0x0000004a51517220 */ /* 0x000fe20000410000 */
[----:B------:R-:W-:Y:S01]  /*a040*/  LOP3.LUT R6, R0, R2, RZ, 0xc0, !PT ;  /* 0x0000000200067212 */ /* 0x000fe200078ec0ff */
[----:B------:R-:W-:Y:S01]  /*a050*/  FMUL.FTZ R83, R83, R70 ;  /* 0x0000004653537220 */ /* 0x000fe20000410000 */
[----:B------:R-:W-:Y:S01]  /*a060*/  FMNMX.FTZ R0, R72, R56, !PT ;  /* 0x0000003848007209 */ /* 0x000fe20007810000 */
[-C--:B------:R-:W-:Y:S01]  /*a070*/  FMUL.FTZ R84, R84, R74.reuse ;  /* 0x0000004a54547220 */ /* 0x080fe20000410000 */
[----:B------:R-:W-:Y:S01]  /*a080*/  LOP3.LUT R5, R12, R13, RZ, 0xc0, !PT ;  /* 0x0000000d0c057212 */ /* 0x000fe200078ec0ff */
[----:B------:R-:W-:Y:S01]  /*a090*/  FMUL.FTZ R85, R85, R74 ;  /* 0x0000004a55557220 */ /* 0x000fe20000410000 */
[----:B------:R-:W-:Y:S01]  /*a0a0*/  FMNMX.FTZ R0, R58, R0, !PT ;  /* 0x000000003a007209 */ /* 0x000fe20007810000 */
[-C--:B------:R-:W-:Y:S01]  /*a0b0*/  FMUL.FTZ R86, R86, R70.reuse ;  /* 0x0000004656567220 */ /* 0x080fe20000410000 */
[----:B------:R-:W-:Y:S01]  /*a0c0*/  LOP3.LUT R14, R15, UR7, R16, 0x96, !PT ;  /* 0x000000070f0e7c12 */ /* 0x000fe2000f8e9610 */
[----:B------:R-:W-:Y:S01]  /*a0d0*/  FMUL.FTZ R87, R87, R70 ;  /* 0x0000004657577220 */ /* 0x000fe20000410000 */
[----:B------:R-:W-:Y:S01]  /*a0e0*/  FMNMX.FTZ R0, R57, R0, !PT ;  /* 0x0000000039007209 */ /* 0x000fe20007810000 */
[-C--:B------:R-:W-:Y:S01]  /*a0f0*/  FMUL.FTZ R96, R96, R74.reuse ;  /* 0x0000004a60607220 */ /* 0x080fe20000410000 */
[----:B------:R-:W-:Y:S01]  /*a100*/  HMMA.16816.F32.BF16 R80, R4, R28, R80 ;  /* 0x0000001c0450723c */ /* 0x000fe20000041850 */
[----:B------:R-:W-:Y:S01]  /*a110*/  FMUL.FTZ R97, R97, R74 ;  /* 0x0000004a61617220 */ /* 0x000fe20000410000 */
[----:B------:R-:W-:Y:S01]  /*a120*/  FMNMX.FTZ R0, R46, R0, !PT ;  /* 0x000000002e007209 */ /* 0x000fe20007810000 */
[----:B------:R-:W-:-:S02]  /*a130*/  FMUL.FTZ R98, R98, R70 ;  /* 0x0000004662627220 */ /* 0x000fc40000410000 */
[----:B------:R-:W-:Y:S01]  /*a140*/  FMUL.FTZ R99, R99, R70 ;  /* 0x0000004663637220 */ /* 0x000fe20000410000 */
[----:B------:R-:W-:Y:S01]  /*a150*/  FMNMX.FTZ R0, R155, R0, !PT ;  /* 0x000000009b007209 */ /* 0x000fe20007810000 */
[-C--:B------:R-:W-:Y:S01]  /*a160*/  FMUL.FTZ R100, R100, R74.reuse ;  /* 0x0000004a64647220 */ /* 0x080fe20000410000 */
[C---:B------:R-:W-:Y:S01]  /*a170*/  HMMA.16816.F32.BF16 R84, R4.reuse, R30, R84 ;  /* 0x0000001e0454723c */ /* 0x040fe20000041854 */
[----:B------:R-:W-:Y:S01]  /*a180*/  FMUL.FTZ R101, R101, R74 ;  /* 0x0000004a65657220 */ /* 0x000fe20000410000 */
[----:B------:R-:W-:Y:S01]  /*a190*/  FMNMX.FTZ R2, R154, R0, !PT ;  /* 0x000000009a027209 */ /* 0x000fe20007810000 */
[-C--:B------:R-:W-:Y:S01]  /*a1a0*/  FMUL.FTZ R102, R102, R70.reuse ;  /* 0x0000004666667220 */ /* 0x080fe20000410000 */
[----:B------:R-:W-:Y:S01]  /*a1b0*/  FMNMX.FTZ R0, R71, R59, !PT ;  /* 0x0000003b47007209 */ /* 0x000fe20007810000 */
[----:B------:R-:W-:Y:S01]  /*a1c0*/  FMUL.FTZ R103, R103, R70 ;  /* 0x0000004667677220 */ /* 0x000fe20000410000 */
        /* <DEDUP_REMOVED lines=33> */
[----:B------:R-:W-:Y:S01]  /*a3e0*/  HMMA.16816.F32.BF16 R96, R4, R24, R96 ;  /* 0x000000180460723c */ /* 0x000fe20000041860 */
[----:B------:R-:W-:-:S02]  /*a3f0*/  FMNMX.FTZ R2, R175, R0, !PT ;  /* 0x00000000af027209 */ /* 0x000fc40007810000 */
[----:B------:R-:W-:Y:S02]  /*a400*/  FMNMX.FTZ R0, R179, R3, !PT ;  /* 0x00000003b3007209 */ /* 0x000fe40007810000 */
[----:B------:R-:W-:-:S03]  /*a410*/  FMNMX.FTZ R2, R170, R2, !PT ;  /* 0x00000002aa027209 */ /* 0x000fc60007810000 */
[----:B------:R-:W-:Y:S01]  /*a420*/  HMMA.16816.F32.BF16 R100, R4, R26, R100 ;  /* 0x0000001a0464723c */ /* 0x000fe20000041864 */
[----:B------:R-:W-:-:S04]  /*a430*/  FMNMX.FTZ R2, R161, R2, !PT ;  /* 0x00000002a1027209 */ /* 0x000fc80007810000 */
[----:B------:R-:W-:-:S03]  /*a440*/  FMNMX.FTZ R2, R210, R2, !PT ;  /* 0x00000002d2027209 */ /* 0x000fc60007810000 */
[----:B------:R-:W-:Y:S01]  /*a450*/  HMMA.16816.F32.BF16 R112, R4, R20, R112 ;  /* 0x000000140470723c */ /* 0x000fe20000041870 */
[----:B------:R-:W-:-:S04]  /*a460*/  FMNMX.FTZ R2, R209, R2, !PT ;  /* 0x00000002d1027209 */ /* 0x000fc80007810000 */
[----:B------:R-:W-:-:S03]  /*a470*/  FMNMX.FTZ R2, R183, R2, !PT ;  /* 0x00000002b7027209 */ /* 0x000fc60007810000 */
[C---:B------:R-:W-:Y:S08]  /*a480*/  HMMA.16816.F32.BF16 R116, R4.reuse, R22, R116 ;  /* 0x000000160474723c */ /* 0x040ff00000041874 */
[C---:B------:R-:W-:Y:S07]  /*a490*/  HMMA.16816.F32.BF16 R64, R4.reuse, R32, R128 ;  /* 0x000000200440723c */ /* 0x040fee0000041880 */
[----:B------:R-:W-:Y:S01]  /*a4a0*/  IMAD.WIDE.U32 R128, R251, -0x326172a9, RZ ;  /* 0xcd9e8d57fb807825 */ /* 0x000fe200078e00ff */
[----:B------:R-:W-:Y:S01]  /*a4b0*/  HMMA.16816.F32.BF16 R60, R4, R34, R132 ;  /* 0x00000022043c723c */ /* 0x000fe20000041884 */
[----:B------:R-:W1:Y:S02]  /*a4c0*/  SHFL.BFLY PT, R6, R0, 0x2, 0x1f ;  /* 0x0c401f0000067f89 */ /* 0x000e6400000e0000 */
[----:B------:R-:W-:Y:S01]  /*a4d0*/  IMAD.MOV.U32 R130, RZ, RZ, R241 ;  /* 0x000000ffff827224 */ /* 0x000fe200078e00f1 */
[----:B------:R-:W-:Y:S01]  /*a4e0*/  LOP3.LUT R3, R9, UR15, R128, 0x96, !PT ;  /* 0x0000000f09037c12 */ /* 0x000fe2000f8e9680 */
[----:B------:R-:W-:-:S02]  /*a4f0*/  IMAD.MOV.U32 R131, RZ, RZ, R239 ;  /* 0x000000ffff837224 */ /* 0x000fc400078e00ef */
[----:B------:R-:W-:Y:S02]  /*a500*/  FMNMX.FTZ R4, R208, R2, !PT ;  /* 0x00000002d0047209 */ /* 0x000fe40007810000 */
[----:B------:R-:W-:Y:S02]  /*a510*/  LOP3.LUT R2, R129, R250, RZ, 0x3c, !PT ;  /* 0x000000fa81027212 */ /* 0x000fe400078e3cff */
[----:B------:R-:W-:-:S03]  /*a520*/  LOP3.LUT R5, R233, UR13, R8, 0x96, !PT ;  /* 0x0000000de9057c12 */ /* 0x000fc6000f8e9608 */
[----:B------:R-:W-:Y:S02]  /*a530*/  IMAD R51, R2, -0x2daee0ad, RZ ;  /* 0xd2511f5302337824 */ /* 0x000fe400078e02ff */
[----:B------:R-:W-:-:S04]  /*a540*/  IMAD.WIDE.U32 R2, R3, -0x2daee0ad, RZ ;  /* 0xd2511f5303027825 */ /* 0x000fc800078e00ff */
[----:B------:R-:W-:Y:S01]  /*a550*/  IMAD.WIDE.U32 R8, R5, -0x2daee0ad, RZ ;  /* 0xd2511f5305087825 */ /* 0x000fe200078e00ff */
[----:B------:R-:W-:Y:S02]  /*a560*/  LOP3.LUT R3, R3, UR12, R51, 0x96, !PT ;  /* 0x0000000c03037c12 */ /* 0x000fe4000f8e9633 */
[----:B-1----:R-:W-:Y:S02]  /*a570*/  FMNMX.FTZ R0, R0, R6, !PT ;  /* 0x0000000600007209 */ /* 0x002fe40007810000 */
[----:B------:R-:W1:Y:S01]  /*a580*/  SHFL.BFLY PT, R6, R4, 0x2, 0x1f ;  /* 0x0c401f0004067f89 */ /* 0x000e6200000e0000 */
[----:B------:R-:W-:Y:S01]  /*a590*/  LOP3.LUT R5, R9, UR10, R2, 0x96, !PT ;  /* 0x0000000a09057c12 */ /* 0x000fe2000f8e9602 */
[----:B------:R-:W-:Y:S02]  /*a5a0*/  IMAD.WIDE.U32 R2, R3, -0x326172a9, RZ ;  /* 0xcd9e8d5703027825 */ /* 0x000fe400078e00ff */
[----:B------:R-:W2:Y:S02]  /*a5b0*/  SHFL.BFLY PT, R7, R0, 0x1, 0x1f ;  /* 0x0c201f0000077f89 */ /* 0x000ea400000e0000 */
[----:B------:R-:W-:Y:S01]  /*a5c0*/  IMAD.WIDE.U32 R42, R5, -0x326172a9, RZ ;  /* 0xcd9e8d57052a7825 */ /* 0x000fe200078e00ff */
[----:B------:R-:W-:-:S04]  /*a5d0*/  LOP3.LUT R3, R3, UR11, R232, 0x96, !PT ;  /* 0x0000000b03037c12 */ /* 0x000fc8000f8e96e8 */
[----:B------:R-:W-:Y:S01]  /*a5e0*/  LOP3.LUT R5, R43, UR9, R2, 0x96, !PT ;  /* 0x000000092b057c12 */ /* 0x000fe2000f8e9602 */
[----:B------:R-:W-:-:S04]  /*a5f0*/  IMAD.WIDE.U32 R2, R3, -0x2daee0ad, RZ ;  /* 0xd2511f5303027825 */ /* 0x000fc800078e00ff */
[----:B------:R-:W-:-:S05]  /*a600*/  IMAD.WIDE.U32 R38, R5, -0x2daee0ad, RZ ;  /* 0xd2511f5305267825 */ /* 0x000fca00078e00ff */
[----:B------:R-:W-:Y:S02]  /*a610*/  LOP3.LUT R2, R39, UR6, R2, 0x96, !PT ;  /* 0x0000000627027c12 */ /* 0x000fe4000f8e9602 */
[----:B-1----:R-:W-:Y:S02]  /*a620*/  FMNMX.FTZ R4, R4, R6, !PT ;  /* 0x0000000604047209 */ /* 0x002fe40007810000 */
[----:B------:R-:W-:Y:S01]  /*a630*/  LOP3.LUT R6, R3, UR8, R8, 0x96, !PT ;  /* 0x0000000803067c12 */ /* 0x000fe2000f8e9608 */
[----:B------:R-:W-:Y:S01]  /*a640*/  IMAD.WIDE.U32 R2, R2, -0x326172a9, RZ ;  /* 0xcd9e8d5702027825 */ /* 0x000fe200078e00ff */
[----:B--2---:R-:W-:Y:S01]  /*a650*/  FMNMX.FTZ R224, R0, R7, !PT ;  /* 0x0000000700e07209 */ /* 0x004fe20007810000 */
[----:B------:R-:W1:Y:S02]  /*a660*/  SHFL.BFLY PT, R5, R4, 0x1, 0x1f ;  /* 0x0c201f0004057f89 */ /* 0x000e6400000e0000 */
[----:B------:R-:W-:Y:S01]  /*a670*/  IMAD.WIDE.U32 R18, R6, -0x326172a9, RZ ;  /* 0xcd9e8d5706127825 */ /* 0x000fe200078e00ff */
[----:B------:R-:W-:-:S02]  /*a680*/  FSETP.NEU.FTZ.AND P2, PT, R224, -INF , PT ;  /* 0xff800000e000780b */ /* 0x000fc40003f5d000 */
[----:B------:R-:W-:Y:S01]  /*a690*/  LOP3.LUT R7, R2, 0xffff, RZ, 0xc0, !PT ;  /* 0x0000ffff02077812 */ /* 0x000fe200078ec0ff */
[----:B------:R-:W-:Y:S01]  /*a6a0*/  FMUL.FTZ R0, R224, c[0x0][0x23c] ;  /* 0x00008f00e0007a20 */ /* 0x000fe20000410000 */
[----:B------:R-:W-:Y:S02]  /*a6b0*/  LOP3.LUT R8, R2, 0xff, RZ, 0xc0, !PT ;  /* 0x000000ff02087812 */ /* 0x000fe400078ec0ff */
[----:B------:R-:W-:Y:S02]  /*a6c0*/  SHF.R.U32.HI R7, RZ, 0x8, R7 ;  /* 0x00000008ff077819 */ /* 0x000fe40000011607 */
[----:B------:R-:W-:Y:S02]  /*a6d0*/  FSEL R0, R0, RZ, P2 ;  /* 0x000000ff00007208 */ /* 0x000fe40001000000 */
[----:B------:R-:W-:Y:S02]  /*a6e0*/  PRMT R12, R8, 0x5410, R7 ;  /* 0x00005410080c7816 */ /* 0x000fe40000000007 */
[----:B-1----:R-:W-:Y:S01]  /*a6f0*/  FMNMX.FTZ R223, R4, R5, !PT ;  /* 0x0000000504df7209 */ /* 0x002fe20007810000 */
[----:B------:R-:W-:Y:S01]  /*a700*/  FFMA.FTZ R4, R56, c[0x0][0x23c], -R0 ;  /* 0x00008f0038047a23 */ /* 0x000fe20000010800 */
[----:B------:R-:W-:-:S02]  /*a710*/  SHF.R.U32.HI R5, RZ, 0x10, R2 ;  /* 0x00000010ff057819 */ /* 0x000fc40000011602 */
[----:B------:R-:W-:Y:S01]  /*a720*/  SHF.R.U32.HI R2, RZ, 0x18, R2 ;  /* 0x00000018ff027819 */ /* 0x000fe20000011602 */
[----:B------:R1:W-:Y:S01]  /*a730*/  MUFU.EX2 R241, R4 ;  /* 0x0000000400f17308 */ /* 0x0003e20000000800 */
[----:B------:R-:W-:Y:S02]  /*a740*/  LOP3.LUT R5, R5, 0xff, RZ, 0xc0, !PT ;  /* 0x000000ff05057812 */ /* 0x000fe400078ec0ff */
[----:B------:R-:W-:Y:S02]  /*a750*/  FSETP.NEU.FTZ.AND P1, PT, R223, -INF , PT ;  /* 0xff800000df00780b */ /* 0x000fe40003f3d000 */
[----:B------:R-:W-:Y:S02]  /*a760*/  PRMT R7, R5, 0x5410, R2 ;  /* 0x0000541005077816 */ /* 0x000fe40000000002 */
[----:B------:R-:W-:Y:S01]  /*a770*/  LOP3.LUT R2, R3, UR17, R18, 0x96, !PT ;  /* 0x0000001103027c12 */ /* 0x000fe2000f8e9612 */
[----:B------:R-:W-:-:S05]  /*a780*/  FMUL.FTZ R3, R223, c[0x0][0x23c] ;  /* 0x00008f00df037a20 */ /* 0x000fca0000410000 */
[----:B------:R-:W-:Y:S02]  /*a790*/  FSEL R8, R3, RZ, P1 ;  /* 0x000000ff03087208 */ /* 0x000fe40000800000 */
[----:B------:R-:W-:Y:S01]  /*a7a0*/  LOP3.LUT R3, R2, 0xffff, RZ, 0xc0, !PT ;  /* 0x0000ffff02037812 */ /* 0x000fe200078ec0ff */
[----:B-1----:R-:W-:Y:S02]  /*a7b0*/  FFMA.FTZ R4, R58, c[0x0][0x23c], -R0 ;  /* 0x00008f003a047a23 */ /* 0x002fe40000010800 */
[----:B------:R-:W-:Y:S02]  /*a7c0*/  FFMA.FTZ R5, R59, c[0x0][0x23c], -R8 ;  /* 0x00008f003b057a23 */ /* 0x000fe40000010808 */
[----:B------:R1:W-:Y:S08]  /*a7d0*/  MUFU.EX2 R238, R4 ;  /* 0x0000000400ee7308 */ /* 0x0003f00000000800 */
[----:B------:R-:W-:Y:S01]  /*a7e0*/  MUFU.EX2 R235, R5 ;  /* 0x0000000500eb7308 */ /* 0x000fe20000000800 */
[----:B-1----:R-:W-:-:S07]  /*a7f0*/  FFMA.FTZ R4, R57, c[0x0][0x23c], -R0 ;  /* 0x00008f0039047a23 */ /* 0x002fce0000010800 */
[----:B------:R1:W-:Y:S02]  /*a800*/  MUFU.EX2 R239, R4 ;  /* 0x0000000400ef7308 */ /* 0x0003e40000000800 */
[----:B-1----:R-:W-:-:S06]  /*a810*/  FFMA.FTZ R4, R46, c[0x0][0x23c], -R0 ;  /* 0x00008f002e047a23 */ /* 0x002fcc0000010800 */
[----:B------:R1:W2:Y:S02]  /*a820*/  MUFU.EX2 R240, R4 ;  /* 0x0000000400f07308 */ /* 0x0002a40000000800 */
[----:B-1----:R-:W-:Y:S02]  /*a830*/  SHF.R.U32.HI R4, RZ, 0x8, R3 ;  /* 0x00000008ff047819 */ /* 0x002fe40000011603 */
[----:B------:R-:W-:-:S04]  /*a840*/  LOP3.LUT R3, R2, 0xff, RZ, 0xc0, !PT ;  /* 0x000000ff02037812 */ /* 0x000fc800078ec0ff */
[----:B------:R-:W-:Y:S01]  /*a850*/  PRMT R9, R3, 0x5410, R4 ;  /* 0x0000541003097816 */ /* 0x000fe20000000004 */
[----:B------:R-:W-:Y:S01]  /*a860*/  FFMA.FTZ R3, R52, c[0x0][0x23c], -R8 ;  /* 0x00008f0034037a23 */ /* 0x000fe20000010808 */
[----:B------:R-:W-:-:S03]  /*a870*/  SHF.R.U32.HI R4, RZ, 0x10, R2 ;  /* 0x00000010ff047819 */ /* 0x000fc60000011602 */
[----:B------:R1:W-:Y:S02]  /*a880*/  MUFU.EX2 R237, R3 ;  /* 0x0000000300ed7308 */ /* 0x0003e40000000800 */
[----:B-1----:R-:W-:Y:S02]  /*a890*/  SHF.R.U32.HI R3, RZ, 0x18, R2 ;  /* 0x00000018ff037819 */ /* 0x002fe40000011602 */
[----:B------:R-:W-:Y:S01]  /*a8a0*/  LOP3.LUT R2, R4, 0xff, RZ, 0xc0, !PT ;  /* 0x000000ff04027812 */ /* 0x000fe200078ec0ff */
[----:B------:R-:W-:-:S03]  /*a8b0*/  FFMA.FTZ R4, R47, c[0x0][0x23c], -R8 ;  /* 0x00008f002f047a23 */ /* 0x000fc60000010808 */
[----:B------:R-:W-:Y:S01]  /*a8c0*/  PRMT R5, R2, 0x5410, R3 ;  /* 0x0000541002057816 */ /* 0x000fe20000000003 */
[----:B------:R1:W3:Y:S01]  /*a8d0*/  MUFU.EX2 R236, R4 ;  /* 0x0000000400ec7308 */ /* 0x0002e20000000800 */
[----:B------:R-:W-:Y:S01]  /*a8e0*/  FSEL R3, R224, RZ, P2 ;  /* 0x000000ffe0037208 */ /* 0x000fe20001000000 */
[----:B------:R-:W-:-:S04]  /*a8f0*/  FFMA.FTZ R2, R73, c[0x0][0x23c], -R8 ;  /* 0x00008f0049027a23 */ /* 0x000fc80000010808 */
[----:B------:R-:W-:Y:S02]  /*a900*/  FADD.FTZ R3, R72, -R3 ;  /* 0x8000000348037221 */ /* 0x000fe40000010000 */
[----:B------:R4:W-:Y:S01]  /*a910*/  MUFU.EX2 R231, R2 ;  /* 0x0000000200e77308 */ /* 0x0009e20000000800 */
[----:B-1----:R-:W-:-:S05]  /*a920*/  FSEL R4, R223, RZ, P1 ;  /* 0x000000ffdf047208 */ /* 0x002fca0000800000 */
[----:B------:R-:W-:Y:S01]  /*a930*/  FADD.FTZ R4, R71, -R4 ;  /* 0x8000000447047221 */ /* 0x000fe20000010000 */
[--C-:B----4-:R-:W-:Y:S01]  /*a940*/  HSET2.LE.AND R2, R12, R140.reuse, PT ;  /* 0x0000008c0c027233 */ /* 0x110fe20003803000 */
[----:B------:R-:W-:Y:S01]  /*a950*/  FMUL.FTZ R12, R3, c[0x0][0x23c] ;  /* 0x00008f00030c7a20 */ /* 0x000fe20000410000 */
[----:B--2---:R-:W-:Y:S01]  /*a960*/  F2FP.BF16.PACK_AB R3, R240, R239 ;  /* 0x000000eff003723e */ /* 0x004fe200000010ff */
[----:B------:R-:W-:Y:S02]  /*a970*/  FMUL.FTZ R4, R4, c[0x0][0x23c] ;  /* 0x00008f0004047a20 */ /* 0x000fe40000410000 */
[----:B------:R1:W2:Y:S01]  /*a980*/  MUFU.EX2 R50, R12 ;  /* 0x0000000c00327308 */ /* 0x0002a20000000800 */
[----:B------:R-:W-:Y:S01]  /*a990*/  LOP3.LUT R6, R2, R3, RZ, 0xc0, !PT ;  /* 0x0000000302067212 */ /* 0x000fe200078ec0ff */
[----:B------:R-:W-:Y:S01]  /*a9a0*/  HSET2.LE.AND R2, R7, R140, PT ;  /* 0x0000008c07027233 */ /* 0x000fe20003803000 */
[----:B---3--:R-:W-:-:S04]  /*a9b0*/  F2FP.BF16.PACK_AB R3, R236, R237 ;  /* 0x000000edec03723e */ /* 0x008fc800000010ff */
[----:B------:R-:W-:Y:S01]  /*a9c0*/  LOP3.LUT R7, R2, R3, RZ, 0xc0, !PT ;  /* 0x0000000302077212 */ /* 0x000fe200078ec0ff */
[----:B------:R-:W-:Y:S01]  /*a9d0*/  HSET2.LE.AND R2, R9, R140, PT ;  /* 0x0000008c09027233 */ /* 0x000fe20003803000 */
[----:B------:R-:W-:Y:S01]  /*a9e0*/  F2FP.BF16.PACK_AB R3, R238, R241 ;  /* 0x000000f1ee03723e */ /* 0x000fe200000010ff */
[----:B------:R3:W4:Y:S01]  /*a9f0*/  MUFU.EX2 R49, R4 ;  /* 0x0000000400317308 */ /* 0x0007220000000800 */
[----:B-1----:R-:W-:Y:S02]  /*aa00*/  FFMA.FTZ R12, R53, c[0x0][0x23c], -R10 ;  /* 0x00008f00350c7a23 */ /* 0x002fe4000001080a */
[----:B--2---:R-:W-:-:S05]  /*aa10*/  FMUL.FTZ R76, R76, R50 ;  /* 0x000000324c4c7220 */ /* 0x004fca0000410000 */
[----:B------:R-:W-:Y:S01]  /*aa20*/  MUFU.EX2 R228, R12 ;  /* 0x0000000c00e47308 */ /* 0x000fe20000000800 */
[-C--:B------:R-:W-:Y:S02]  /*aa30*/  FMUL.FTZ R77, R77, R50.reuse ;  /* 0x000000324d4d7220 */ /* 0x080fe40000410000 */
[-C--:B------:R-:W-:Y:S02]  /*aa40*/  FMUL.FTZ R88, R88, R50.reuse ;  /* 0x0000003258587220 */ /* 0x080fe40000410000 */
[----:B------:R-:W-:Y:S01]  /*aa50*/  FMUL.FTZ R89, R89, R50 ;  /* 0x0000003259597220 */ /* 0x000fe20000410000 */
[----:B---3--:R-:W-:Y:S01]  /*aa60*/  LOP3.LUT R4, R2, R3, RZ, 0xc0, !PT ;  /* 0x0000000302047212 */ /* 0x008fe200078ec0ff */
[----:B------:R-:W-:Y:S01]  /*aa70*/  HSET2.LE.AND R2, R5, R140, PT ;  /* 0x0000008c05027233 */ /* 0x000fe20003803000 */
[----:B------:R-:W-:Y:S01]  /*aa80*/  F2FP.BF16.PACK_AB R3, R231, R235 ;  /* 0x000000ebe703723e */ /* 0x000fe200000010ff */
[-C--:B----4-:R-:W-:Y:S02]  /*aa90*/  FMUL.FTZ R78, R78, R49.reuse ;  /* 0x000000314e4e7220 */ /* 0x090fe40000410000 */
[----:B------:R-:W-:Y:S01]  /*aaa0*/  FMUL.FTZ R79, R79, R49 ;  /* 0x000000314f4f7220 */ /* 0x000fe20000410000 */
[----:B------:R-:W-:Y:S01]  /*aab0*/  LOP3.LUT R5, R2, R3, RZ, 0xc0, !PT ;  /* 0x0000000302057212 */ /* 0x000fe200078ec0ff */
[----:B------:R-:W-:-:S02]  /*aac0*/  FFMA.FTZ R2, R75, c[0x0][0x23c], -R10 ;  /* 0x00008f004b027a23 */ /* 0x000fc4000001080a */
[-C--:B------:R-:W-:Y:S02]  /*aad0*/  FMUL.FTZ R90, R90, R49.reuse ;  /* 0x000000315a5a7220 */ /* 0x080fe40000410000 */
[----:B------:R1:W-:Y:S01]  /*aae0*/  MUFU.EX2 R230, R2 ;  /* 0x0000000200e67308 */ /* 0x0003e20000000800 */
[-C--:B------:R-:W-:Y:S01]  /*aaf0*/  FMUL.FTZ R91, R91, R49.reuse ;  /* 0x000000315b5b7220 */ /* 0x080fe20000410000 */
[C---:B------:R-:W-:Y:S01]  /*ab00*/  HMMA.16816.F32.BF16 R76, R4.reuse, R28, R76 ;  /* 0x0000001c044c723c */ /* 0x040fe2000004184c */
[-C--:B------:R-:W-:Y:S02]  /*ab10*/  FMUL.FTZ R92, R92, R50.reuse ;  /* 0x000000325c5c7220 */ /* 0x080fe40000410000 */
[-C--:B------:R-:W-:Y:S02]  /*ab20*/  FMUL.FTZ R93, R93, R50.reuse ;  /* 0x000000325d5d7220 */ /* 0x080fe40000410000 */
[-C--:B------:R-:W-:Y:S02]  /*ab30*/  FMUL.FTZ R94, R94, R49.reuse ;  /* 0x000000315e5e7220 */ /* 0x080fe40000410000 */
[----:B------:R-:W-:Y:S01]  /*ab40*/  FMUL.FTZ R95, R95, R49 ;  /* 0x000000315f5f7220 */ /* 0x000fe20000410000 */
[----:B------:R-:W-:Y:S01]  /*ab50*/  HMMA.16816.F32.BF16 R88, R4, R30, R88 ;  /* 0x0000001e0458723c */ /* 0x000fe20000041858 */
[-C--:B------:R-:W-:Y:S01]  /*ab60*/  FMUL.FTZ R104, R104, R50.reuse ;  /* 0x0000003268687220 */ /* 0x080fe20000410000 */
[----:B------:R-:W-:Y:S01]  /*ab70*/  LDSM.16.MT88.4 R28, [R186+0x6800] ;  /* 0x00680000ba1c783b */ /* 0x000fe20000004200 */
[----:B------:R-:W-:-:S02]  /*ab80*/  FMUL.FTZ R105, R105, R50 ;  /* 0x0000003269697220 */ /* 0x000fc40000410000 */
[-C--:B------:R-:W-:Y:S02]  /*ab90*/  FMUL.FTZ R106, R106, R49.reuse ;  /* 0x000000316a6a7220 */ /* 0x080fe40000410000 */
[----:B-1----:R-:W-:Y:S01]  /*aba0*/  FFMA.FTZ R2, R55, c[0x0][0x23c], -R10 ;  /* 0x00008f0037027a23 */ /* 0x002fe2000001080a */
[C---:B------:R-:W-:Y:S01]  /*abb0*/  HMMA.16816.F32.BF16 R92, R4.reuse, R24, R92 ;  /* 0x00000018045c723c */ /* 0x040fe2000004185c */
[-C--:B------:R-:W-:Y:S02]  /*abc0*/  FMUL.FTZ R107, R107, R49.reuse ;  /* 0x000000316b6b7220 */ /* 0x080fe40000410000 */
[----:B------:R1:W-:Y:S01]  /*abd0*/  MUFU.EX2 R229, R2 ;  /* 0x0000000200e57308 */ /* 0x0003e20000000800 */
[-C--:B------:R-:W-:Y:S02]  /*abe0*/  FMUL.FTZ R108, R108, R50.reuse ;  /* 0x000000326c6c7220 */ /* 0x080fe40000410000 */
[-C--:B------:R-:W-:Y:S02]  /*abf0*/  FMUL.FTZ R109, R109, R50.reuse ;  /* 0x000000326d6d7220 */ /* 0x080fe40000410000 */
[-C--:B------:R-:W-:Y:S01]  /*ac00*/  FMUL.FTZ R110, R110, R49.reuse ;  /* 0x000000316e6e7220 */ /* 0x080fe20000410000 */
[----:B------:R-:W-:Y:S01]  /*ac10*/  HMMA.16816.F32.BF16 R104, R4, R26, R104 ;  /* 0x0000001a0468723c */ /* 0x000fe20000041868 */
[----:B------:R-:W-:Y:S01]  /*ac20*/  FMUL.FTZ R111, R111, R49 ;  /* 0x000000316f6f7220 */ /* 0x000fe20000410000 */
[----:B------:R-:W-:Y:S01]  /*ac30*/  LDSM.16.MT88.4 R24, [R188+0x6800] ;  /* 0x00680000bc18783b */ /* 0x000fe20000004200 */
[----:B------:R-:W-:-:S02]  /*ac40*/  FMUL.FTZ R120, R120, R50 ;  /* 0x0000003278787220 */ /* 0x000fc40000410000 */
[----:B------:R-:W-:Y:S02]  /*ac50*/  FMUL.FTZ R121, R121, R50 ;  /* 0x0000003279797220 */ /* 0x000fe40000410000 */
[-C--:B------:R-:W-:Y:S01]  /*ac60*/  FMUL.FTZ R122, R122, R49.reuse ;  /* 0x000000317a7a7220 */ /* 0x080fe20000410000 */
[----:B------:R-:W-:Y:S01]  /*ac70*/  HMMA.16816.F32.BF16 R108, R4, R20, R108 ;  /* 0x00000014046c723c */ /* 0x000fe2000004186c */
[----:B------:R-:W-:Y:S02]  /*ac80*/  FMUL.FTZ R123, R123, R49 ;  /* 0x000000317b7b7220 */ /* 0x000fe40000410000 */
[----:B-1----:R-:W-:-:S04]  /*ac90*/  IMAD.WIDE.U32 R2, R14, -0x2daee0ad, RZ ;  /* 0xd2511f530e027825 */ /* 0x002fc800078e00ff */
[-C--:B------:R-:W-:Y:S01]  /*aca0*/  FMUL.FTZ R124, R124, R50.reuse ;  /* 0x000000327c7c7220 */ /* 0x080fe20000410000 */
[C---:B------:R-:W-:Y:S01]  /*acb0*/  LOP3.LUT R9, R2.reuse, 0xffff, RZ, 0xc0, !PT ;  /* 0x0000ffff02097812 */ /* 0x040fe200078ec0ff */
[-C--:B------:R-:W-:Y:S01]  /*acc0*/  FMUL.FTZ R125, R125, R50.reuse ;  /* 0x000000327d7d7220 */ /* 0x080fe20000410000 */
[----:B------:R-:W-:Y:S01]  /*acd0*/  LOP3.LUT R13, R2, 0xff, RZ, 0xc0, !PT ;  /* 0x000000ff020d7812 */ /* 0x000fe200078ec0ff */
[-C--:B------:R-:W-:Y:S01]  /*ace0*/  FMUL.FTZ R126, R126, R49.reuse ;  /* 0x000000317e7e7220 */ /* 0x080fe20000410000 */
[----:B------:R-:W-:Y:S01]  /*acf0*/  SHF.R.U32.HI R12, RZ, 0x8, R9 ;  /* 0x00000008ff0c7819 */ /* 0x000fe20000011609 */
[----:B------:R-:W-:Y:S01]  /*ad00*/  FFMA.FTZ R9, R54, c[0x0][0x23c], -R10 ;  /* 0x00008f0036097a23 */ /* 0x000fe2000001080a */
[----:B------:R-:W-:Y:S01]  /*ad10*/  LOP3.LUT R3, R3, UR16, R40, 0x96, !PT ;  /* 0x0000001003037c12 */ /* 0x000fe2000f8e9628 */
[-C--:B------:R-:W-:Y:S01]  /*ad20*/  FMUL.FTZ R127, R127, R49.reuse ;  /* 0x000000317f7f7220 */ /* 0x080fe20000410000 */
[----:B------:R-:W-:Y:S01]  /*ad30*/  SHF.R.U32.HI R17, RZ, 0x18, R2 ;  /* 0x00000018ff117819 */ /* 0x000fe20000011602 */
[----:B------:R1:W2:Y:S01]  /*ad40*/  MUFU.EX2 R227, R9 ;  /* 0x0000000900e37308 */ /* 0x0002a20000000800 */
[----:B------:R-:W-:Y:S01]  /*ad50*/  PRMT R18, R13, 0x5410, R12 ;  /* 0x000054100d127816 */ /* 0x000fe2000000000c */
[-C--:B------:R-:W-:Y:S01]  /*ad60*/  FMUL.FTZ R136, R136, R50.reuse ;  /* 0x0000003288887220 */ /* 0x080fe20000410000 */
[----:B------:R-:W-:Y:S01]  /*ad70*/  LOP3.LUT R12, R3, 0xffff, RZ, 0xc0, !PT ;  /* 0x0000ffff030c7812 */ /* 0x000fe200078ec0ff */
[----:B------:R-:W-:Y:S01]  /*ad80*/  FMUL.FTZ R137, R137, R50 ;  /* 0x0000003289897220 */ /* 0x000fe20000410000 */
[----:B------:R-:W-:Y:S01]  /*ad90*/  LOP3.LUT R16, R3, 0xff, RZ, 0xc0, !PT ;  /* 0x000000ff03107812 */ /* 0x000fe200078ec0ff */
[-C--:B------:R-:W-:Y:S01]  /*ada0*/  FMUL.FTZ R138, R138, R49.reuse ;  /* 0x000000318a8a7220 */ /* 0x080fe20000410000 */
[----:B------:R-:W-:Y:S01]  /*adb0*/  SHF.R.U32.HI R13, RZ, 0x8, R12 ;  /* 0x00000008ff0d7819 */ /* 0x000fe2000001160c */
[----:B------:R-:W-:Y:S01]  /*adc0*/  FFMA.FTZ R12, R144, c[0x0][0x23c], -R11 ;  /* 0x00008f00900c7a23 */ /* 0x000fe2000001080b */
[----:B------:R-:W-:Y:S01]  /*add0*/  SHF.R.U32.HI R15, RZ, 0x18, R3 ;  /* 0x00000018ff0f7819 */ /* 0x000fe20000011603 */
[----:B------:R-:W-:Y:S01]  /*ade0*/  FMUL.FTZ R139, R139, R49 ;  /* 0x000000318b8b7220 */ /* 0x000fe20000410000 */
[----:B------:R-:W-:Y:S01]  /*adf0*/  HMMA.16816.F32.BF16 R120, R4, R22, R120 ;  /* 0x000000160478723c */ /* 0x000fe20000041878 */
[----:B------:R-:W-:Y:S01]  /*ae00*/  MUFU.EX2 R225, R12 ;  /* 0x0000000c00e17308 */ /* 0x000fe20000000800 */
[----:B------:R-:W3:Y:S01]  /*ae10*/  LDSM.16.MT88.4 R20, [R185+0x6800] ;  /* 0x00680000b914783b */ /* 0x000ee20000004200 */
[----:B------:R-:W-:-:S02]  /*ae20*/  PRMT R13, R16, 0x5410, R13 ;  /* 0x00005410100d7816 */ /* 0x000fc4000000000d */
[----:B-1----:R-:W-:Y:S01]  /*ae30*/  SHF.R.U32.HI R9, RZ, 0x10, R2 ;  /* 0x00000010ff097819 */ /* 0x002fe20000011602 */
[----:B------:R-:W-:Y:S02]  /*ae40*/  FFMA.FTZ R2, R146, c[0x0][0x23c], -R11 ;  /* 0x00008f0092027a23 */ /* 0x000fe4000001080b */
[----:B------:R-:W-:Y:S01]  /*ae50*/  HMMA.16816.F32.BF16 R124, R4, R32, R124 ;  /* 0x00000020047c723c */ /* 0x000fe2000004187c */
[----:B------:R-:W-:Y:S01]  /*ae60*/  LOP3.LUT R14, R9, 0xff, RZ, 0xc0, !PT ;  /* 0x000000ff090e7812 */ /* 0x000fe200078ec0ff */
[----:B------:R1:W-:Y:S01]  /*ae70*/  MUFU.EX2 R219, R2 ;  /* 0x0000000200db7308 */ /* 0x0003e20000000800 */
[----:B------:R-:W-:-:S04]  /*ae80*/  SHF.R.U32.HI R9, RZ, 0x10, R3 ;  /* 0x00000010ff097819 */ /* 0x000fc80000011603 */
[----:B------:R-:W-:Y:S01]  /*ae90*/  LOP3.LUT R3, R9, 0xff, RZ, 0xc0, !PT ;  /* 0x000000ff09037812 */ /* 0x000fe200078ec0ff */
[----:B------:R-:W-:Y:S01]  /*aea0*/  HMMA.16816.F32.BF16 R136, R4, R34, R136 ;  /* 0x000000220488723c */ /* 0x000fe20000041888 */
[----:B------:R-:W-:Y:S01]  /*aeb0*/  PRMT R9, R14, 0x5410, R17 ;  /* 0x000054100e097816 */ /* 0x000fe20000000011 */
[----:B------:R-:W4:Y:S01]  /*aec0*/  LDSM.16.MT88.4 R32, [R187+0x6800] ;  /* 0x00680000bb20783b */ /* 0x000f220000004200 */
[----:B------:R-:W-:Y:S02]  /*aed0*/  PRMT R14, R3, 0x5410, R15 ;  /* 0x00005410030e7816 */ /* 0x000fe4000000000f */
[----:B--2---:R-:W-:Y:S02]  /*aee0*/  F2FP.BF16.PACK_AB R3, R227, R228 ;  /* 0x000000e4e303723e */ /* 0x004fe400000010ff */
[--C-:B------:R-:W-:Y:S02]  /*aef0*/  FFMA.FTZ R4, R147, c[0x0][0x23c], -R11.reuse ;  /* 0x00008f0093047a23 */ /* 0x100fe4000001080b */
[----:B-1----:R-:W-:-:S02]  /*af00*/  FFMA.FTZ R2, R145, c[0x0][0x23c], -R11 ;  /* 0x00008f0091027a23 */ /* 0x002fc4000001080b */
[----:B------:R-:W-:Y:S08]  /*af10*/  MUFU.EX2 R218, R4 ;  /* 0x0000000400da7308 */ /* 0x000ff00000000800 */
[----:B------:R1:W2:Y:S02]  /*af20*/  MUFU.EX2 R226, R2 ;  /* 0x0000000200e27308 */ /* 0x0002a40000000800 */
[----:B-1----:R-:W-:-:S05]  /*af30*/  HSET2.LE.AND R2, R18, R140, PT ;  /* 0x0000008c12027233 */ /* 0x002fca0003803000 */
[----:B------:R-:W-:Y:S01]  /*af40*/  LOP3.LUT R6, R2, R3, RZ, 0xc0, !PT ;  /* 0x0000000302067212 */ /* 0x000fe200078ec0ff */
[----:B------:R-:W-:Y:S01]  /*af50*/  HSET2.LE.AND R2, R9, R140, PT ;  /* 0x0000008c09027233 */ /* 0x000fe20003803000 */
[----:B--2---:R-:W-:-:S04]  /*af60*/  F2FP.BF16.PACK_AB R3, R225, R226 ;  /* 0x000000e2e103723e */ /* 0x004fc800000010ff */
[----:B------:R-:W-:Y:S01]  /*af70*/  LOP3.LUT R7, R2, R3, RZ, 0xc0, !PT ;  /* 0x0000000302077212 */ /* 0x000fe200078ec0ff */
[----:B------:R-:W-:Y:S01]  /*af80*/  HSET2.LE.AND R2, R13, R140, PT ;  /* 0x0000008c0d027233 */ /* 0x000fe20003803000 */
[----:B------:R-:W-:-:S04]  /*af90*/  F2FP.BF16.PACK_AB R3, R229, R230 ;  /* 0x000000e6e503723e */ /* 0x000fc800000010ff */
[----:B------:R-:W-:Y:S01]  /*afa0*/  LOP3.LUT R4, R2, R3, RZ, 0xc0, !PT ;  /* 0x0000000302047212 */ /* 0x000fe200078ec0ff */
[----:B------:R-:W-:Y:S01]  /*afb0*/  HSET2.LE.AND R2, R14, R140, PT ;  /* 0x0000008c0e027233 */ /* 0x000fe20003803000 */
[----:B------:R-:W-:-:S04]  /*afc0*/  F2FP.BF16.PACK_AB R3, R218, R219 ;  /* 0x000000dbda03723e */ /* 0x000fc800000010ff */
[----:B------:R-:W-:Y:S01]  /*afd0*/  LOP3.LUT R5, R2, R3, RZ, 0xc0, !PT ;  /* 0x0000000302057212 */ /* 0x000fe200078ec0ff */
[----:B------:R-:W-:Y:S01]  /*afe0*/  FFMA.FTZ R2, R155, c[0x0][0x23c], -R0 ;  /* 0x00008f009b027a23 */ /* 0x000fe20000010800 */
[----:B------:R-:W-:Y:S02]  /*aff0*/  LOP3.LUT R3, R19, UR7, R42, 0x96, !PT ;  /* 0x0000000713037c12 */ /* 0x000fe4000f8e962a */
[----:B------:R-:W-:Y:S01]  /*b000*/  LDSM.16.MT88.4 R40, [R187+0x7000] ;  /* 0x00700000bb28783b */ /* 0x000fe20000004200 */
[----:B------:R1:W-:Y:S02]  /*b010*/  MUFU.EX2 R214, R2 ;  /* 0x0000000200d67308 */ /* 0x0003e40000000800 */
[C---:B---3--:R-:W-:Y:S08]  /*b020*/  HMMA.16816.F32.BF16 R80, R4.reuse, R20, R80 ;  /* 0x000000140450723c */ /* 0x048ff00000041850 */
[----:B------:R-:W-:Y:S01]  /*b030*/  HMMA.16816.F32.BF16 R84, R4, R22, R84 ;  /* 0x000000160454723c */ /* 0x000fe20000041854 */
[----:B-1----:R-:W-:-:S07]  /*b040*/  FFMA.FTZ R2, R154, c[0x0][0x23c], -R0 ;  /* 0x00008f009a027a23 */ /* 0x002fce0000010800 */
[C---:B------:R-:W-:Y:S01]  /*b050*/  HMMA.16816.F32.BF16 R96, R4.reuse, R24, R96 ;  /* 0x000000180460723c */ /* 0x040fe20000041860 */
[----:B------:R1:W-:Y:S07]  /*b060*/  MUFU.EX2 R215, R2 ;  /* 0x0000000200d77308 */ /* 0x0003ee0000000800 */
[C---:B------:R-:W-:Y:S08]  /*b070*/  HMMA.16816.F32.BF16 R44, R4.reuse, R26, R100 ;  /* 0x0000001a042c723c */ /* 0x040ff00000041864 */
[----:B------:R-:W-:Y:S01]  /*b080*/  HMMA.16816.F32.BF16 R52, R4, R28, R112 ;  /* 0x0000001c0434723c */ /* 0x000fe20000041870 */
[----:B-1----:R-:W-:-:S04]  /*b090*/  FFMA.FTZ R2, R153, c[0x0][0x23c], -R0 ;  /* 0x00008f0099027a23 */ /* 0x002fc80000010800 */
[----:B------:R1:W-:Y:S03]  /*b0a0*/  MUFU.EX2 R216, R2 ;  /* 0x0000000200d87308 */ /* 0x0003e60000000800 */
[C---:B------:R-:W-:Y:S08]  /*b0b0*/  HMMA.16816.F32.BF16 R56, R4.reuse, R30, R116 ;  /* 0x0000001e0438723c */ /* 0x040ff00000041874 */
[----:B----4-:R-:W-:Y:S01]  /*b0c0*/  HMMA.16816.F32.BF16 R64, R4, R32, R64 ;  /* 0x000000200440723c */ /* 0x010fe20000041840 */
[----:B-1----:R-:W-:-:S07]  /*b0d0*/  FFMA.FTZ R2, R148, c[0x0][0x23c], -R0 ;  /* 0x00008f0094027a23 */ /* 0x002fce0000010800 */
[----:B------:R-:W-:Y:S01]  /*b0e0*/  HMMA.16816.F32.BF16 R60, R4, R34, R60 ;  /* 0x00000022043c723c */ /* 0x000fe2000004183c */
[----:B------:R1:W2:Y:S06]  /*b0f0*/  MUFU.EX2 R217, R2 ;  /* 0x0000000200d97308 */ /* 0x0002ac0000000800 */
[----:B------:R-:W-:Y:S01]  /*b100*/  FFMA.FTZ R5, R157, c[0x0][0x23c], -R8 ;  /* 0x00008f009d057a23 */ /* 0x000fe20000010808 */
[----:B------:R-:W-:-:S03]  /*b110*/  IADD3 R4, R68, 0x1, RZ ;  /* 0x0000000144047810 */ /* 0x000fc60007ffe0ff */
[----:B------:R3:W-:Y:S01]  /*b120*/  MUFU.EX2 R211, R5 ;  /* 0x0000000500d37308 */ /* 0x0007e20000000800 */
[----:B------:R-:W-:-:S05]  /*b130*/  LOP3.LUT R14, R141, UR27, R4, 0x96, !PT ;  /* 0x0000001b8d0e7c12 */ /* 0x000fca000f8e9604 */
[----:B------:R-:W-:-:S04]  /*b140*/  IMAD.WIDE.U32 R16, R14, -0x326172a9, RZ ;  /* 0xcd9e8d570e107825 */ /* 0x000fc800078e00ff */
[----:B-1----:R-:W-:-:S04]  /*b150*/  IMAD.WIDE.U32 R2, R3, -0x2daee0ad, RZ ;  /* 0xd2511f5303027825 */ /* 0x002fc800078e00ff */
[----:B------:R-:W-:Y:S01]  /*b160*/  FFMA.FTZ R14, R156, c[0x0][0x23c], -R10 ;  /* 0x00008f009c0e7a23 */ /* 0x000fe2000001080a */
[----:B------:R-:W-:Y:S01]  /*b170*/  SHF.R.U32.HI R7, RZ, 0x10, R2 ;  /* 0x00000010ff077819 */ /* 0x000fe20000011602 */
[----:B---3--:R-:W-:Y:S01]  /*b180*/  FFMA.FTZ R5, R150, c[0x0][0x23c], -R8 ;  /* 0x00008f0096057a23 */ /* 0x008fe20000010808 */
[----:B------:R-:W-:Y:S01]  /*b190*/  LOP3.LUT R4, R3, UR16, R38, 0x96, !PT ;  /* 0x0000001003047c12 */ /* 0x000fe2000f8e9626 */
[----:B------:R-:W-:Y:S01]  /*b1a0*/  MUFU.EX2 R157, R14 ;  /* 0x0000000e009d7308 */ /* 0x000fe20000000800 */
[C---:B------:R-:W-:Y:S02]  /*b1b0*/  LOP3.LUT R3, R2.reuse, 0xffff, RZ, 0xc0, !PT ;  /* 0x0000ffff02037812 */ /* 0x040fe400078ec0ff */
[----:B------:R-:W-:Y:S02]  /*b1c0*/  LOP3.LUT R9, R2, 0xff, RZ, 0xc0, !PT ;  /* 0x000000ff02097812 */ /* 0x000fe400078ec0ff */
[----:B------:R-:W-:Y:S02]  /*b1d0*/  SHF.R.U32.HI R6, RZ, 0x18, R2 ;  /* 0x00000018ff067819 */ /* 0x000fe40000011602 */
[----:B------:R-:W-:Y:S01]  /*b1e0*/  LOP3.LUT R2, R7, 0xff, RZ, 0xc0, !PT ;  /* 0x000000ff07027812 */ /* 0x000fe200078ec0ff */
[----:B------:R1:W-:Y:S01]  /*b1f0*/  MUFU.EX2 R213, R5 ;  /* 0x0000000500d57308 */ /* 0x0003e20000000800 */
[----:B------:R-:W-:Y:S01]  /*b200*/  FFMA.FTZ R7, R168, c[0x0][0x23c], -R8 ;  /* 0x00008f00a8077a23 */ /* 0x000fe20000010808 */
[----:B------:R-:W-:-:S02]  /*b210*/  SHF.R.U32.HI R3, RZ, 0x8, R3 ;  /* 0x00000008ff037819 */ /* 0x000fc40000011603 */
[----:B------:R-:W-:Y:S02]  /*b220*/  PRMT R12, R2, 0x5410, R6 ;  /* 0x00005410020c7816 */ /* 0x000fe40000000006 */
[C---:B------:R-:W-:Y:S02]  /*b230*/  LOP3.LUT R2, R4.reuse, 0xffff, RZ, 0xc0, !PT ;  /* 0x0000ffff04027812 */ /* 0x040fe400078ec0ff */
[----:B------:R3:W-:Y:S01]  /*b240*/  MUFU.EX2 R168, R7 ;  /* 0x0000000700a87308 */ /* 0x0007e20000000800 */
[----:B------:R-:W-:Y:S02]  /*b250*/  PRMT R13, R9, 0x5410, R3 ;  /* 0x00005410090d7816 */ /* 0x000fe40000000003 */
[----:B------:R-:W-:Y:S02]  /*b260*/  LOP3.LUT R6, R4, 0xff, RZ, 0xc0, !PT ;  /* 0x000000ff04067812 */ /* 0x000fe400078ec0ff */
[----:B------:R-:W-:Y:S01]  /*b270*/  SHF.R.U32.HI R3, RZ, 0x8, R2 ;  /* 0x00000008ff037819 */ /* 0x000fe20000011602 */
[----:B-1----:R-:W-:-:S03]  /*b280*/  FFMA.FTZ R5, R149, c[0x0][0x23c], -R8 ;  /* 0x00008f0095057a23 */ /* 0x002fc60000010808 */
[----:B------:R-:W-:Y:S02]  /*b290*/  PRMT R9, R6, 0x5410, R3 ;  /* 0x0000541006097816 */ /* 0x000fe40000000003 */
[----:B--2---:R-:W-:Y:S01]  /*b2a0*/  F2FP.BF16.PACK_AB R3, R217, R216 ;  /* 0x000000d8d903723e */ /* 0x004fe200000010ff */
[----:B------:R1:W2:Y:S01]  /*b2b0*/  MUFU.EX2 R212, R5 ;  /* 0x0000000500d47308 */ /* 0x0002a20000000800 */
[----:B---3--:R-:W-:Y:S01]  /*b2c0*/  HSET2.LE.AND R7, R12, R140, PT ;  /* 0x0000008c0c077233 */ /* 0x008fe20003803000 */
[--C-:B-1----:R-:W-:Y:S02]  /*b2d0*/  SHF.R.U32.HI R5, RZ, 0x10, R4.reuse ;  /* 0x00000010ff057819 */ /* 0x102fe40000011604 */
[----:B------:R-:W-:Y:S02]  /*b2e0*/  SHF.R.U32.HI R4, RZ, 0x18, R4 ;  /* 0x00000018ff047819 */ /* 0x000fe40000011604 */
[----:B------:R-:W-:-:S04]  /*b2f0*/  LOP3.LUT R2, R5, 0xff, RZ, 0xc0, !PT ;  /* 0x000000ff05027812 */ /* 0x000fc800078ec0ff */
[----:B------:R-:W-:Y:S01]  /*b300*/  PRMT R5, R2, 0x5410, R4 ;  /* 0x0000541002057816 */ /* 0x000fe20000000004 */
[----:B------:R-:W-:Y:S01]  /*b310*/  HSET2.LE.AND R2, R13, R140, PT ;  /* 0x0000008c0d027233 */ /* 0x000fe20003803000 */
[----:B--2---:R-:W-:-:S03]  /*b320*/  F2FP.BF16.PACK_AB R4, R212, R213 ;  /* 0x000000d5d404723e */ /* 0x004fc600000010ff */
[--C-:B------:R-:W-:Y:S01]  /*b330*/  HSET2.LE.AND R5, R5, R140.reuse, PT ;  /* 0x0000008c05057233 */ /* 0x100fe20003803000 */
[----:B------:R-:W-:Y:S01]  /*b340*/  LOP3.LUT R6, R2, R3, RZ, 0xc0, !PT ;  /* 0x0000000302067212 */ /* 0x000fe200078ec0ff */
[----:B------:R-:W-:Y:S01]  /*b350*/  HSET2.LE.AND R2, R9, R140, PT ;  /* 0x0000008c09027233 */ /* 0x000fe20003803000 */
[----:B------:R-:W-:Y:S02]  /*b360*/  F2FP.BF16.PACK_AB R3, R215, R214 ;  /* 0x000000d6d703723e */ /* 0x000fe400000010ff */
[----:B------:R-:W-:Y:S02]  /*b370*/  F2FP.BF16.PACK_AB R9, R168, R211 ;  /* 0x000000d3a809723e */ /* 0x000fe400000010ff */
[----:B------:R-:W-:Y:S02]  /*b380*/  LOP3.LUT R7, R7, R4, RZ, 0xc0, !PT ;  /* 0x0000000407077212 */ /* 0x000fe400078ec0ff */
[----:B------:R-:W-:Y:S02]  /*b390*/  LOP3.LUT R4, R2, R3, RZ, 0xc0, !PT ;  /* 0x0000000302047212 */ /* 0x000fe400078ec0ff */
[----:B------:R-:W-:-:S02]  /*b3a0*/  LOP3.LUT R5, R5, R9, RZ, 0xc0, !PT ;  /* 0x0000000905057212 */ /* 0x000fc400078ec0ff */
[----:B------:R-:W-:Y:S01]  /*b3b0*/  LOP3.LUT R2, R17, UR15, R220, 0x96, !PT ;  /* 0x0000000f11027c12 */ /* 0x000fe2000f8e96dc */
[----:B------:R-:W-:Y:S01]  /*b3c0*/  IMAD.MOV.U32 R220, RZ, RZ, R130 ;  /* 0x000000ffffdc7224 */ /* 0x000fe200078e0082 */
[----:B------:R-:W-:-:S03]  /*b3d0*/  LOP3.LUT R9, R37, UR13, R16, 0x96, !PT ;  /* 0x0000000d25097c12 */ /* 0x000fc6000f8e9610 */
[----:B------:R-:W-:Y:S01]  /*b3e0*/  IMAD.WIDE.U32 R2, R2, -0x2daee0ad, RZ ;  /* 0xd2511f5302027825 */ /* 0x000fe200078e00ff */
[----:B------:R-:W-:Y:S03]  /*b3f0*/  HMMA.16816.F32.BF16 R108, R4, R28, R108 ;  /* 0x0000001c046c723c */ /* 0x000fe6000004186c */
[----:B------:R-:W-:Y:S01]  /*b400*/  IMAD.WIDE.U32 R12, R9, -0x2daee0ad, RZ ;  /* 0xd2511f53090c7825 */ /* 0x000fe200078e00ff */
[----:B------:R-:W-:-:S04]  /*b410*/  LOP3.LUT R3, R3, UR12, R48, 0x96, !PT ;  /* 0x0000000c03037c12 */ /* 0x000fc8000f8e9630 */
[----:B------:R-:W-:Y:S01]  /*b420*/  LOP3.LUT R9, R13, UR10, R2, 0x96, !PT ;  /* 0x0000000a0d097c12 */ /* 0x000fe2000f8e9602 */
[----:B------:R-:W-:Y:S01]  /*b430*/  IMAD.WIDE.U32 R2, R3, -0x326172a9, RZ ;  /* 0xcd9e8d5703027825 */ /* 0x000fe200078e00ff */
[----:B------:R-:W-:Y:S03]  /*b440*/  HMMA.16816.F32.BF16 R76, R4, R20, R76 ;  /* 0x00000014044c723c */ /* 0x000fe6000004184c */
[----:B------:R-:W-:Y:S01]  /*b450*/  IMAD.WIDE.U32 R38, R9, -0x326172a9, RZ ;  /* 0xcd9e8d5709267825 */ /* 0x000fe200078e00ff */
[----:B------:R-:W-:-:S03]  /*b460*/  LOP3.LUT R3, R3, UR11, R36, 0x96, !PT ;  /* 0x0000000b03037c12 */ /* 0x000fc6000f8e9624 */
[--C-:B------:R-:W-:Y:S01]  /*b470*/  FFMA.FTZ R9, R159, c[0x0][0x23c], -R10.reuse ;  /* 0x00008f009f097a23 */ /* 0x100fe2000001080a */
[----:B------:R-:W-:Y:S01]  /*b480*/  HMMA.16816.F32.BF16 R88, R4, R22, R88 ;  /* 0x000000160458723c */ /* 0x000fe20000041858 */
[----:B------:R-:W-:Y:S01]  /*b490*/  FFMA.FTZ R13, R151, c[0x0][0x23c], -R10 ;  /* 0x00008f00970d7a23 */ /* 0x000fe2000001080a */
[----:B------:R-:W1:Y:S01]  /*b4a0*/  LDSM.16.MT88.4 R20, [R185+0x7000] ;  /* 0x00700000b914783b */ /* 0x000e620000004200 */
[----:B------:R2:W-:Y:S01]  /*b4b0*/  MUFU.EX2 R156, R9 ;  /* 0x00000009009c7308 */ /* 0x0005e20000000800 */
[----:B------:R-:W-:-:S04]  /*b4c0*/  IMAD.MOV.U32 R159, RZ, RZ, R131 ;  /* 0x000000ffff9f7224 */ /* 0x000fc800078e0083 */
[C---:B------:R-:W-:Y:S03]  /*b4d0*/  HMMA.16816.F32.BF16 R92, R4.reuse, R24, R92 ;  /* 0x00000018045c723c */ /* 0x040fe6000004185c */
[----:B------:R3:W-:Y:S05]  /*b4e0*/  MUFU.EX2 R155, R13 ;  /* 0x0000000d009b7308 */ /* 0x0007ea0000000800 */
[----:B------:R-:W-:Y:S01]  /*b4f0*/  HMMA.16816.F32.BF16 R104, R4, R26, R104 ;  /* 0x0000001a0468723c */ /* 0x000fe20000041868 */
[----:B------:R-:W4:Y:S01]  /*b500*/  LDSM.16.MT88.4 R24, [R188+0x7000] ;  /* 0x00700000bc18783b */ /* 0x000f220000004200 */
[----:B--2---:R-:W-:Y:S01]  /*b510*/  LOP3.LUT R9, R39, UR9, R2, 0x96, !PT ;  /* 0x0000000927097c12 */ /* 0x004fe2000f8e9602 */
[----:B------:R-:W-:-:S04]  /*b520*/  IMAD.WIDE.U32 R2, R3, -0x2daee0ad, RZ ;  /* 0xd2511f5303027825 */ /* 0x000fc800078e00ff */
[----:B------:R-:W-:Y:S01]  /*b530*/  IMAD.WIDE.U32 R36, R9, -0x2daee0ad, RZ ;  /* 0xd2511f5309247825 */ /* 0x000fe200078e00ff */
[----:B------:R-:W-:Y:S01]  /*b540*/  LOP3.LUT R3, R3, UR8, R12, 0x96, !PT ;  /* 0x0000000803037c12 */ /* 0x000fe2000f8e960c */
[C---:B------:R-:W-:Y:S02]  /*b550*/  HMMA.16816.F32.BF16 R120, R4.reuse, R30, R120 ;  /* 0x0000001e0478723c */ /* 0x040fe40000041878 */
[----:B------:R-:W-:Y:S01]  /*b560*/  FFMA.FTZ R9, R158, c[0x0][0x23c], -R10 ;  /* 0x00008f009e097a23 */ /* 0x000fe2000001080a */
[----:B------:R-:W-:Y:S01]  /*b570*/  LOP3.LUT R2, R37, UR6, R2, 0x96, !PT ;  /* 0x0000000625027c12 */ /* 0x000fe2000f8e9602 */
[----:B------:R-:W-:Y:S02]  /*b580*/  IMAD.WIDE.U32 R28, R3, -0x326172a9, RZ ;  /* 0xcd9e8d57031c7825 */ /* 0x000fe400078e00ff */
[----:B------:R2:W-:Y:S02]  /*b590*/  MUFU.EX2 R154, R9 ;  /* 0x00000009009a7308 */ /* 0x0005e40000000800 */
[----:B------:R-:W-:Y:S01]  /*b5a0*/  IMAD.WIDE.U32 R2, R2, -0x326172a9, RZ ;  /* 0xcd9e8d5702027825 */ /* 0x000fe200078e00ff */
[----:B------:R-:W-:Y:S03]  /*b5b0*/  HMMA.16816.F32.BF16 R124, R4, R32, R124 ;  /* 0x00000020047c723c */ /* 0x000fe6000004187c */
[----:B------:R-:W-:Y:S01]  /*b5c0*/  IMAD.MOV.U32 R158, RZ, RZ, R69 ;  /* 0x000000ffff9e7224 */ /* 0x000fe200078e0045 */
[----:B---3--:R-:W-:-:S02]  /*b5d0*/  LOP3.LUT R13, R2, 0xffff, RZ, 0xc0, !PT ;  /* 0x0000ffff020d7812 */ /* 0x008fc400078ec0ff */
[----:B------:R-:W-:Y:S02]  /*b5e0*/  LOP3.LUT R18, R2, 0xff, RZ, 0xc0, !PT ;  /* 0x000000ff02127812 */ /* 0x000fe400078ec0ff */
[--C-:B------:R-:W-:Y:S01]  /*b5f0*/  SHF.R.U32.HI R14, RZ, 0x10, R2.reuse ;  /* 0x00000010ff0e7819 */ /* 0x100fe20000011602 */
[----:B------:R-:W-:Y:S01]  /*b600*/  HMMA.16816.F32.BF16 R136, R4, R34, R136 ;  /* 0x000000220488723c */ /* 0x000fe20000041888 */
[----:B------:R-:W-:Y:S01]  /*b610*/  SHF.R.U32.HI R15, RZ, 0x18, R2 ;  /* 0x00000018ff0f7819 */ /* 0x000fe20000011602 */
[--C-:B------:R-:W-:Y:S01]  /*b620*/  FFMA.FTZ R2, R166, c[0x0][0x23c], -R11.reuse ;  /* 0x00008f00a6027a23 */ /* 0x100fe2000001080b */
[----:B------:R-:W3:Y:S01]  /*b630*/  LDSM.16.MT88.4 R32, [R186+0x7000] ;  /* 0x00700000ba20783b */ /* 0x000ee20000004200 */
[--C-:B--2---:R-:W-:Y:S02]  /*b640*/  FFMA.FTZ R9, R164, c[0x0][0x23c], -R11.reuse ;  /* 0x00008f00a4097a23 */ /* 0x104fe4000001080b */
[----:B------:R2:W-:Y:S01]  /*b650*/  MUFU.EX2 R151, R2 ;  /* 0x0000000200977308 */ /* 0x0005e20000000800 */
[----:B------:R-:W-:-:S07]  /*b660*/  FFMA.FTZ R6, R160, c[0x0][0x23c], -R11 ;  /* 0x00008f00a0067a23 */ /* 0x000fce000001080b */
[----:B------:R5:W-:Y:S01]  /*b670*/  MUFU.EX2 R153, R9 ;  /* 0x0000000900997308 */ /* 0x000be20000000800 */
[----:B--2---:R-:W-:-:S07]  /*b680*/  LOP3.LUT R2, R14, 0xff, RZ, 0xc0, !PT ;  /* 0x000000ff0e027812 */ /* 0x004fce00078ec0ff */
[----:B------:R-:W-:Y:S01]  /*b690*/  MUFU.EX2 R150, R6 ;  /* 0x0000000600967308 */ /* 0x000fe20000000800 */
[----:B-----5:R-:W-:Y:S01]  /*b6a0*/  LOP3.LUT R9, R3, UR17, R28, 0x96, !PT ;  /* 0x0000001103097c12 */ /* 0x020fe2000f8e961c */
[----:B------:R-:W-:-:S03]  /*b6b0*/  FFMA.FTZ R3, R165, c[0x0][0x23c], -R11 ;  /* 0x00008f00a5037a23 */ /* 0x000fc6000001080b */
[----:B------:R-:W-:-:S03]  /*b6c0*/  LOP3.LUT R4, R9, 0xffff, RZ, 0xc0, !PT ;  /* 0x0000ffff09047812 */ /* 0x000fc600078ec0ff */
[----:B------:R2:W5:Y:S01]  /*b6d0*/  MUFU.EX2 R149, R3 ;  /* 0x0000000300957308 */ /* 0x0005620000000800 */
[--C-:B------:R-:W-:Y:S02]  /*b6e0*/  SHF.R.U32.HI R5, RZ, 0x10, R9.reuse ;  /* 0x00000010ff057819 */ /* 0x100fe40000011609 */
[----:B------:R-:W-:Y:S02]  /*b6f0*/  LOP3.LUT R12, R9, 0xff, RZ, 0xc0, !PT ;  /* 0x000000ff090c7812 */ /* 0x000fe400078ec0ff */
[----:B------:R-:W-:Y:S02]  /*b700*/  SHF.R.U32.HI R7, RZ, 0x18, R9 ;  /* 0x00000018ff077819 */ /* 0x000fe40000011609 */
[----:B------:R-:W-:Y:S02]  /*b710*/  SHF.R.U32.HI R4, RZ, 0x8, R4 ;  /* 0x00000008ff047819 */ /* 0x000fe40000011604 */
[----:B------:R-:W-:Y:S02]  /*b720*/  LOP3.LUT R5, R5, 0xff, RZ, 0xc0, !PT ;  /* 0x000000ff05057812 */ /* 0x000fe400078ec0ff */
[----:B------:R-:W-:-:S02]  /*b730*/  PRMT R9, R2, 0x5410, R15 ;  /* 0x0000541002097816 */ /* 0x000fc4000000000f */
[----:B------:R-:W-:Y:S02]  /*b740*/  PRMT R2, R12, 0x5410, R4 ;  /* 0x000054100c027816 */ /* 0x000fe40000000004 */
[----:B--2---:R-:W-:-:S03]  /*b750*/  SHF.R.U32.HI R3, RZ, 0x8, R13 ;  /* 0x00000008ff037819 */ /* 0x004fc6000001160d */
[--C-:B------:R-:W-:Y:S01]  /*b760*/  HSET2.LE.AND R2, R2, R140.reuse, PT ;  /* 0x0000008c02027233 */ /* 0x100fe20003803000 */
[----:B-----5:R-:W-:Y:S02]  /*b770*/  F2FP.BF16.PACK_AB R6, R149, R153 ;  /* 0x000000999506723e */ /* 0x020fe400000010ff */
[----:B------:R-:W-:Y:S02]  /*b780*/  PRMT R13, R18, 0x5410, R3 ;  /* 0x00005410120d7816 */ /* 0x000fe40000000003 */
[----:B------:R-:W-:Y:S01]  /*b790*/  PRMT R3, R5, 0x5410, R7 ;  /* 0x0000541005037816 */ /* 0x000fe20000000007 */
[----:B------:R-:W-:Y:S01]  /*b7a0*/  HSET2.LE.AND R7, R9, R140, PT ;  /* 0x0000008c09077233 */ /* 0x000fe20003803000 */
[----:B------:R-:W-:-:S03]  /*b7b0*/  F2FP.BF16.PACK_AB R9, R150, R151 ;  /* 0x000000979609723e */ /* 0x000fc600000010ff */
[--C-:B------:R-:W-:Y:S01]  /*b7c0*/  HSET2.LE.AND R5, R3, R140.reuse, PT ;  /* 0x0000008c03057233 */ /* 0x100fe20003803000 */
[----:B------:R-:W-:Y:S02]  /*b7d0*/  F2FP.BF16.PACK_AB R3, R156, R157 ;  /* 0x0000009d9c03723e */ /* 0x000fe400000010ff */
[----:B------:R-:W-:Y:S02]  /*b7e0*/  LOP3.LUT R7, R7, R9, RZ, 0xc0, !PT ;  /* 0x0000000907077212 */ /* 0x000fe400078ec0ff */
[----:B------:R-:W-:Y:S01]  /*b7f0*/  LOP3.LUT R4, R2, R3, RZ, 0xc0, !PT ;  /* 0x0000000302047212 */ /* 0x000fe200078ec0ff */
[----:B------:R-:W-:Y:S01]  /*b800*/  HSET2.LE.AND R2, R13, R140, PT ;  /* 0x0000008c0d027233 */ /* 0x000fe20003803000 */
[----:B------:R-:W-:Y:S02]  /*b810*/  F2FP.BF16.PACK_AB R3, R154, R155 ;  /* 0x0000009b9a03723e */ /* 0x000fe400000010ff */
[----:B------:R-:W-:Y:S02]  /*b820*/  LOP3.LUT R5, R5, R6, RZ, 0xc0, !PT ;  /* 0x0000000605057212 */ /* 0x000fe400078ec0ff */
[----:B------:R-:W-:-:S02]  /*b830*/  LOP3.LUT R6, R2, R3, RZ, 0xc0, !PT ;  /* 0x0000000302067212 */ /* 0x000fc400078ec0ff */
[----:B------:R-:W-:Y:S02]  /*b840*/  LOP3.LUT R2, R17, UR15, R128, 0x96, !PT ;  /* 0x0000000f11027c12 */ /* 0x000fe4000f8e9680 */
[----:B------:R-:W-:-:S03]  /*b850*/  LOP3.LUT R9, R233, UR13, R16, 0x96, !PT ;  /* 0x0000000de9097c12 */ /* 0x000fc6000f8e9610 */
[----:B------:R-:W-:Y:S01]  /*b860*/  IMAD.WIDE.U32 R2, R2, -0x2daee0ad, RZ ;  /* 0xd2511f5302027825 */ /* 0x000fe200078e00ff */
[----:B-1----:R-:W-:Y:S03]  /*b870*/  HMMA.16816.F32.BF16 R80, R4, R20, R80 ;  /* 0x000000140450723c */ /* 0x002fe60000041850 */
[----:B------:R-:W-:Y:S01]  /*b880*/  IMAD.WIDE.U32 R12, R9, -0x2daee0ad, RZ ;  /* 0xd2511f53090c7825 */ /* 0x000fe200078e00ff */
[----:B------:R-:W-:-:S04]  /*b890*/  LOP3.LUT R3, R3, UR12, R51, 0x96, !PT ;  /* 0x0000000c03037c12 */ /* 0x000fc8000f8e9633 */
[----:B------:R-:W-:Y:S01]  /*b8a0*/  LOP3.LUT R9, R13, UR10, R2, 0x96, !PT ;  /* 0x0000000a0d097c12 */ /* 0x000fe2000f8e9602 */
[----:B------:R-:W-:Y:S01]  /*b8b0*/  IMAD.WIDE.U32 R2, R3, -0x326172a9, RZ ;  /* 0xcd9e8d5703027825 */ /* 0x000fe200078e00ff */
[----:B------:R-:W-:Y:S03]  /*b8c0*/  HMMA.16816.F32.BF16 R84, R4, R22, R84 ;  /* 0x000000160454723c */ /* 0x000fe60000041854 */
[----:B------:R-:W-:Y:S01]  /*b8d0*/  IMAD.WIDE.U32 R68, R9, -0x326172a9, RZ ;  /* 0xcd9e8d5709447825 */ /* 0x000fe200078e00ff */
[----:B------:R-:W-:-:S04]  /*b8e0*/  LOP3.LUT R3, R3, UR11, R232, 0x96, !PT ;  /* 0x0000000b03037c12 */ /* 0x000fc8000f8e96e8 */
[----:B------:R-:W-:Y:S01]  /*b8f0*/  LOP3.LUT R9, R69, UR9, R2, 0x96, !PT ;  /* 0x0000000945097c12 */ /* 0x000fe2000f8e9602 */
[----:B----4-:R-:W-:Y:S01]  /*b900*/  HMMA.16816.F32.BF16 R96, R4, R24, R96 ;  /* 0x000000180460723c */ /* 0x010fe20000041860 */
[----:B------:R-:W-:-:S03]  /*b910*/  FFMA.FTZ R2, R172, c[0x0][0x23c], -R0 ;  /* 0x00008f00ac027a23 */ /* 0x000fc60000010800 */
[----:B------:R-:W-:Y:S01]  /*b920*/  IMAD.WIDE.U32 R30, R9, -0x2daee0ad, RZ ;  /* 0xd2511f53091e7825 */ /* 0x000fe200078e00ff */
[----:B------:R1:W-:Y:S03]  /*b930*/  MUFU.EX2 R145, R2 ;  /* 0x0000000200917308 */ /* 0x0003e60000000800 */
[C---:B------:R-:W-:Y:S08]  /*b940*/  HMMA.16816.F32.BF16 R44, R4.reuse, R26, R44 ;  /* 0x0000001a042c723c */ /* 0x040ff0000004182c */
[C---:B---3--:R-:W-:Y:S08]  /*b950*/  HMMA.16816.F32.BF16 R52, R4.reuse, R32, R52 ;  /* 0x000000200434723c */ /* 0x048ff00000041834 */
[C---:B------:R-:W-:Y:S08]  /*b960*/  HMMA.16816.F32.BF16 R56, R4.reuse, R34, R56 ;  /* 0x000000220438723c */ /* 0x040ff00000041838 */
[C---:B------:R-:W-:Y:S08]  /*b970*/  HMMA.16816.F32.BF16 R64, R4.reuse, R40, R64 ;  /* 0x000000280440723c */ /* 0x040ff00000041840 */
[----:B------:R-:W-:Y:S07]  /*b980*/  HMMA.16816.F32.BF16 R60, R4, R42, R60 ;  /* 0x0000002a043c723c */ /* 0x000fee000004183c */
[----:B------:R-:W-:-:S04]  /*b990*/  IMAD.WIDE.U32 R4, R3, -0x2daee0ad, RZ ;  /* 0xd2511f5303047825 */ /* 0x000fc800078e00ff */
[----:B------:R-:W-:Y:S01]  /*b9a0*/  FFMA.FTZ R3, R171, c[0x0][0x23c], -R0 ;  /* 0x00008f00ab037a23 */ /* 0x000fe20000010800 */
[----:B-1----:R-:W-:Y:S01]  /*b9b0*/  LOP3.LUT R2, R31, UR6, R4, 0x96, !PT ;  /* 0x000000061f027c12 */ /* 0x002fe2000f8e9604 */
[----:B------:R-:W-:Y:S01]  /*b9c0*/  FFMA.FTZ R4, R169, c[0x0][0x23c], -R0 ;  /* 0x00008f00a9047a23 */ /* 0x000fe20000010800 */
[----:B------:R-:W-:Y:S01]  /*b9d0*/  LOP3.LUT R7, R5, UR8, R12, 0x96, !PT ;  /* 0x0000000805077c12 */ /* 0x000fe2000f8e960c */
[----:B------:R1:W-:Y:S01]  /*b9e0*/  MUFU.EX2 R146, R3 ;  /* 0x0000000300927308 */ /* 0x0003e20000000800 */
[----:B------:R-:W-:-:S03]  /*b9f0*/  FFMA.FTZ R6, R167, c[0x0][0x23c], -R0 ;  /* 0x00008f00a7067a23 */ /* 0x000fc60000010800 */
[----:B------:R-:W-:-:S04]  /*ba00*/  IMAD.WIDE.U32 R18, R7, -0x326172a9, RZ ;  /* 0xcd9e8d5707127825 */ /* 0x000fc800078e00ff */
[----:B------:R2:W-:Y:S01]  /*ba10*/  MUFU.EX2 R147, R4 ;  /* 0x0000000400937308 */ /* 0x0005e20000000800 */
[----:B-1----:R-:W-:-:S07]  /*ba20*/  IMAD.WIDE.U32 R2, R2, -0x326172a9, RZ ;  /* 0xcd9e8d5702027825 */ /* 0x002fce00078e00ff */
[----:B------:R1:W3:Y:S01]  /*ba30*/  MUFU.EX2 R148, R6 ;  /* 0x0000000600947308 */ /* 0x0002e20000000800 */
[C---:B------:R-:W-:Y:S02]  /*ba40*/  LOP3.LUT R5, R2.reuse, 0xff, RZ, 0xc0, !PT ;  /* 0x000000ff02057812 */ /* 0x040fe400078ec0ff */
[----:B--2---:R-:W-:-:S04]  /*ba50*/  LOP3.LUT R4, R2, 0xffff, RZ, 0xc0, !PT ;  /* 0x0000ffff02047812 */ /* 0x004fc800078ec0ff */
[----:B------:R-:W-:-:S04]  /*ba60*/  SHF.R.U32.HI R4, RZ, 0x8, R4 ;  /* 0x00000008ff047819 */ /* 0x000fc80000011604 */
[----:B------:R-:W-:Y:S01]  /*ba70*/  PRMT R13, R5, 0x5410, R4 ;  /* 0x00005410050d7816 */ /* 0x000fe20000000004 */
[----:B------:R-:W-:Y:S01]  /*ba80*/  FFMA.FTZ R5, R170, c[0x0][0x23c], -R8 ;  /* 0x00008f00aa057a23 */ /* 0x000fe20000010808 */
[--C-:B------:R-:W-:Y:S02]  /*ba90*/  SHF.R.U32.HI R4, RZ, 0x10, R2.reuse ;  /* 0x00000010ff047819 */ /* 0x100fe40000011602 */
[----:B-1----:R-:W-:Y:S01]  /*baa0*/  SHF.R.U32.HI R6, RZ, 0x18, R2 ;  /* 0x00000018ff067819 */ /* 0x002fe20000011602 */
[----:B------:R1:W-:Y:S01]  /*bab0*/  MUFU.EX2 R141, R5 ;  /* 0x00000005008d7308 */ /* 0x0003e20000000800 */
[----:B------:R-:W-:Y:S02]  /*bac0*/  LOP3.LUT R2, R3, UR17, R18, 0x96, !PT ;  /* 0x0000001103027c12 */ /* 0x000fe4000f8e9612 */
[----:B------:R-:W-:Y:S01]  /*bad0*/  LOP3.LUT R3, R4, 0xff, RZ, 0xc0, !PT ;  /* 0x000000ff04037812 */ /* 0x000fe200078ec0ff */
[----:B------:R-:W-:Y:S01]  /*bae0*/  FFMA.FTZ R4, R161, c[0x0][0x23c], -R8 ;  /* 0x00008f00a1047a23 */ /* 0x000fe20000010808 */
[----:B------:R-:W-:-:S02]  /*baf0*/  LOP3.LUT R7, R2, 0xff, RZ, 0xc0, !PT ;  /* 0x000000ff02077812 */ /* 0x000fc400078ec0ff */
[----:B------:R-:W-:Y:S01]  /*bb00*/  PRMT R12, R3, 0x5410, R6 ;  /* 0x00005410030c7816 */ /* 0x000fe20000000006 */
[----:B------:R2:W4:Y:S01]  /*bb10*/  MUFU.EX2 R144, R4 ;  /* 0x0000000400907308 */ /* 0x0005220000000800 */
[----:B------:R-:W-:Y:S02]  /*bb20*/  LOP3.LUT R3, R2, 0xffff, RZ, 0xc0, !PT ;  /* 0x0000ffff02037812 */ /* 0x000fe400078ec0ff */
[----:B------:R-:W-:Y:S02]  /*bb30*/  SHF.R.U32.HI R6, RZ, 0x18, R2 ;  /* 0x00000018ff067819 */ /* 0x000fe40000011602 */
[----:B-1----:R-:W-:Y:S01]  /*bb40*/  SHF.R.U32.HI R5, RZ, 0x8, R3 ;  /* 0x00000008ff057819 */ /* 0x002fe20000011603 */
[----:B------:R-:W-:-:S03]  /*bb50*/  FFMA.FTZ R3, R177, c[0x0][0x23c], -R8 ;  /* 0x00008f00b1037a23 */ /* 0x000fc60000010808 */
[----:B------:R-:W-:Y:S01]  /*bb60*/  PRMT R9, R7, 0x5410, R5 ;  /* 0x0000541007097816 */ /* 0x000fe20000000005 */
[----:B------:R3:W-:Y:S01]  /*bb70*/  MUFU.EX2 R72, R3 ;  /* 0x0000000300487308 */ /* 0x0007e20000000800 */
[----:B--2---:R-:W-:-:S04]  /*bb80*/  SHF.R.U32.HI R4, RZ, 0x10, R2 ;  /* 0x00000010ff047819 */ /* 0x004fc80000011602 */
[----:B------:R-:W-:Y:S01]  /*bb90*/  LOP3.LUT R2, R4, 0xff, RZ, 0xc0, !PT ;  /* 0x000000ff04027812 */ /* 0x000fe200078ec0ff */
[----:B------:R-:W-:-:S03]  /*bba0*/  FFMA.FTZ R4, R175, c[0x0][0x23c], -R8 ;  /* 0x00008f00af047a23 */ /* 0x000fc60000010808 */
[----:B------:R-:W-:Y:S01]  /*bbb0*/  PRMT R5, R2, 0x5410, R6 ;  /* 0x0000541002057816 */ /* 0x000fe20000000006 */
[----:B------:R-:W-:Y:S01]  /*bbc0*/  HSET2.LE.AND R2, R13, R140, PT ;  /* 0x0000008c0d027233 */ /* 0x000fe20003803000 */
[----:B------:R1:W2:Y:S01]  /*bbd0*/  MUFU.EX2 R71, R4 ;  /* 0x0000000400477308 */ /* 0x0002a20000000800 */
[----:B---3--:R-:W-:-:S04]  /*bbe0*/  F2FP.BF16.PACK_AB R3, R148, R147 ;  /* 0x000000939403723e */ /* 0x008fc800000010ff */
[----:B------:R-:W-:Y:S01]  /*bbf0*/  LOP3.LUT R6, R2, R3, RZ, 0xc0, !PT ;  /* 0x0000000302067212 */ /* 0x000fe200078ec0ff */
[----:B------:R-:W-:Y:S01]  /*bc00*/  HSET2.LE.AND R2, R12, R140, PT ;  /* 0x0000008c0c027233 */ /* 0x000fe20003803000 */
[----:B----4-:R-:W-:Y:S01]  /*bc10*/  F2FP.BF16.PACK_AB R3, R144, R141 ;  /* 0x0000008d9003723e */ /* 0x010fe200000010ff */
[----:B------:R-:W-:-:S03]  /*bc20*/  FFMA.FTZ R12, R176, c[0x0][0x23c], -R11 ;  /* 0x00008f00b00c7a23 */ /* 0x000fc6000001080b */
[----:B------:R-:W-:Y:S01]  /*bc30*/  LOP3.LUT R7, R2, R3, RZ, 0xc0, !PT ;  /* 0x0000000302077212 */ /* 0x000fe200078ec0ff */
[----:B------:R-:W-:Y:S01]  /*bc40*/  HSET2.LE.AND R2, R9, R140, PT ;  /* 0x0000008c09027233 */ /* 0x000fe20003803000 */
[----:B------:R-:W-:-:S04]  /*bc50*/  F2FP.BF16.PACK_AB R3, R146, R145 ;  /* 0x000000919203723e */ /* 0x000fc800000010ff */
[----:B-1----:R-:W-:Y:S01]  /*bc60*/  LOP3.LUT R4, R2, R3, RZ, 0xc0, !PT ;  /* 0x0000000302047212 */ /* 0x002fe200078ec0ff */
[----:B------:R-:W-:Y:S01]  /*bc70*/  HSET2.LE.AND R2, R5, R140, PT ;  /* 0x0000008c05027233 */ /* 0x000fe20003803000 */
[----:B--2---:R-:W-:-:S04]  /*bc80*/  F2FP.BF16.PACK_AB R3, R71, R72 ;  /* 0x000000484703723e */ /* 0x004fc800000010ff */
[----:B------:R-:W-:Y:S01]  /*bc90*/  LOP3.LUT R5, R2, R3, RZ, 0xc0, !PT ;  /* 0x0000000302057212 */ /* 0x000fe200078ec0ff */
[----:B------:R-:W-:Y:S01]  /*bca0*/  FFMA.FTZ R2, R142, c[0x0][0x23c], -R10 ;  /* 0x00008f008e027a23 */ /* 0x000fe2000001080a */
[----:B------:R-:W-:Y:S02]  /*bcb0*/  LOP3.LUT R3, R29, UR7, R38, 0x96, !PT ;  /* 0x000000071d037c12 */ /* 0x000fe4000f8e9626 */
[----:B------:R-:W-:Y:S03]  /*bcc0*/  MUFU.EX2 R38, R12 ;  /* 0x0000000c00267308 */ /* 0x000fe60000000800 */
[C---:B------:R-:W-:Y:S05]  /*bcd0*/  HMMA.16816.F32.BF16 R76, R4.reuse, R20, R76 ;  /* 0x00000014044c723c */ /* 0x040fea000004184c */
[----:B------:R1:W-:Y:S03]  /*bce0*/  MUFU.EX2 R75, R2 ;  /* 0x00000002004b7308 */ /* 0x0003e60000000800 */
[C---:B------:R-:W-:Y:S08]  /*bcf0*/  HMMA.16816.F32.BF16 R92, R4.reuse, R24, R92 ;  /* 0x00000018045c723c */ /* 0x040ff0000004185c */
[----:B------:R-:W-:Y:S01]  /*bd00*/  HMMA.16816.F32.BF16 R108, R4, R32, R108 ;  /* 0x00000020046c723c */ /* 0x000fe2000004186c */
[----:B-1----:R-:W-:-:S07]  /*bd10*/  FFMA.FTZ R2, R162, c[0x0][0x23c], -R10 ;  /* 0x00008f00a2027a23 */ /* 0x002fce000001080a */
[C---:B------:R-:W-:Y:S01]  /*bd20*/  HMMA.16816.F32.BF16 R124, R4.reuse, R40, R124 ;  /* 0x00000028047c723c */ /* 0x040fe2000004187c */
[----:B------:R1:W-:Y:S07]  /*bd30*/  MUFU.EX2 R73, R2 ;  /* 0x0000000200497308 */ /* 0x0003ee0000000800 */
[C---:B------:R-:W-:Y:S01]  /*bd40*/  HMMA.16816.F32.BF16 R20, R4.reuse, R22, R88 ;  /* 0x000000160414723c */ /* 0x040fe20000041858 */
[----:B------:R-:W2:Y:S07]  /*bd50*/  LDSM.16.MT88.4 R88, [R185+0x7800] ;  /* 0x00780000b958783b */ /* 0x000eae0000004200 */
[C---:B------:R-:W-:Y:S01]  /*bd60*/  HMMA.16816.F32.BF16 R24, R4.reuse, R26, R104 ;  /* 0x0000001a0418723c */ /* 0x040fe20000041868 */
[--C-:B-1----:R-:W-:Y:S01]  /*bd70*/  FFMA.FTZ R2, R143, c[0x0][0x23c], -R10.reuse ;  /* 0x00008f008f027a23 */ /* 0x102fe2000001080a */
[----:B------:R-:W1:Y:S03]  /*bd80*/  LDSM.16.MT88.4 R104, [R188+0x7800] ;  /* 0x00780000bc68783b */ /* 0x000e660000004200 */
[----:B------:R3:W-:Y:S03]  /*bd90*/  MUFU.EX2 R69, R2 ;  /* 0x0000000200457308 */ /* 0x0007e60000000800 */
[C---:B------:R-:W-:Y:S01]  /*bda0*/  HMMA.16816.F32.BF16 R32, R4.reuse, R34, R120 ;  /* 0x000000220420723c */ /* 0x040fe20000041878 */
[----:B------:R-:W4:Y:S07]  /*bdb0*/  LDSM.16.MT88.4 R120, [R186+0x7800] ;  /* 0x00780000ba78783b */ /* 0x000f2e0000004200 */
[----:B------:R-:W-:Y:S01]  /*bdc0*/  HMMA.16816.F32.BF16 R40, R4, R42, R136 ;  /* 0x0000002a0428723c */ /* 0x000fe20000041888 */
[----:B---3--:R-:W-:-:S02]  /*bdd0*/  FFMA.FTZ R2, R163, c[0x0][0x23c], -R10 ;  /* 0x00008f00a3027a23 */ /* 0x008fc4000001080a */
[----:B------:R-:W-:Y:S02]  /*bde0*/  FFMA.FTZ R10, R173, c[0x0][0x23c], -R11 ;  /* 0x00008f00ad0a7a23 */ /* 0x000fe4000001080b */
[----:B------:R3:W5:Y:S02]  /*bdf0*/  MUFU.EX2 R51, R2 ;  /* 0x0000000200337308 */ /* 0x0007640000000800 */
[--C-:B------:R-:W-:Y:S02]  /*be00*/  FFMA.FTZ R4, R183, c[0x0][0x23c], -R8.reuse ;  /* 0x00008f00b7047a23 */ /* 0x100fe40000010808 */
[----:B------:R-:W-:-:S04]  /*be10*/  FFMA.FTZ R6, R209, c[0x0][0x23c], -R8 ;  /* 0x00008f00d1067a23 */ /* 0x000fc80000010808 */
[----:B------:R1:W-:Y:S01]  /*be20*/  MUFU.EX2 R48, R10 ;  /* 0x0000000a00307308 */ /* 0x0003e20000000800 */
[----:B---3--:R-:W-:Y:S01]  /*be30*/  IMAD.WIDE.U32 R2, R3, -0x2daee0ad, RZ ;  /* 0xd2511f5303027825 */ /* 0x008fe200078e00ff */
[----:B-----5:R-:W-:-:S04]  /*be40*/  F2FP.BF16.PACK_AB R12, R51, R69 ;  /* 0x00000045330c723e */ /* 0x020fc800000010ff */
[----:B------:R-:W-:Y:S02]  /*be50*/  LOP3.LUT R9, R3, UR16, R36, 0x96, !PT ;  /* 0x0000001003097c12 */ /* 0x000fe4000f8e9624 */
[----:B------:R-:W-:Y:S01]  /*be60*/  LOP3.LUT R13, R2, 0xffff, RZ, 0xc0, !PT ;  /* 0x0000ffff020d7812 */ /* 0x000fe200078ec0ff */
[----:B------:R-:W-:Y:S01]  /*be70*/  FFMA.FTZ R3, R174, c[0x0][0x23c], -R11 ;  /* 0x00008f00ae037a23 */ /* 0x000fe2000001080b */
[----:B------:R-:W-:Y:S02]  /*be80*/  LOP3.LUT R18, R2, 0xff, RZ, 0xc0, !PT ;  /* 0x000000ff02127812 */ /* 0x000fe400078ec0ff */
[--C-:B------:R-:W-:Y:S01]  /*be90*/  SHF.R.U32.HI R14, RZ, 0x10, R2.reuse ;  /* 0x00000010ff0e7819 */ /* 0x100fe20000011602 */
[----:B------:R3:W5:Y:S01]  /*bea0*/  MUFU.EX2 R39, R3 ;  /* 0x0000000300277308 */ /* 0x0007620000000800 */
[----:B------:R-:W-:Y:S02]  /*beb0*/  SHF.R.U32.HI R17, RZ, 0x18, R2 ;  /* 0x00000018ff117819 */ /* 0x000fe40000011602 */
[----:B------:R-:W-:-:S02]  /*bec0*/  SHF.R.U32.HI R2, RZ, 0x8, R13 ;  /* 0x00000008ff027819 */ /* 0x000fc4000001160d */
[----:B------:R-:W-:Y:S02]  /*bed0*/  LOP3.LUT R16, R9, 0xff, RZ, 0xc0, !PT ;  /* 0x000000ff09107812 */ /* 0x000fe400078ec0ff */
[--C-:B-1----:R-:W-:Y:S02]  /*bee0*/  SHF.R.U32.HI R10, RZ, 0x10, R9.reuse ;  /* 0x00000010ff0a7819 */ /* 0x102fe40000011609 */
[----:B------:R-:W-:Y:S02]  /*bef0*/  SHF.R.U32.HI R15, RZ, 0x18, R9 ;  /* 0x00000018ff0f7819 */ /* 0x000fe40000011609 */
[----:B------:R-:W-:Y:S02]  /*bf00*/  LOP3.LUT R13, R14, 0xff, RZ, 0xc0, !PT ;  /* 0x000000ff0e0d7812 */ /* 0x000fe400078ec0ff */
[----:B------:R-:W-:Y:S02]  /*bf10*/  LOP3.LUT R10, R10, 0xff, RZ, 0xc0, !PT ;  /* 0x000000ff0a0a7812 */ /* 0x000fe400078ec0ff */
[----:B------:R-:W-:Y:S01]  /*bf20*/  PRMT R14, R13, 0x5410, R17 ;  /* 0x000054100d0e7816 */ /* 0x000fe20000000011 */
[----:B------:R-:W-:Y:S01]  /*bf30*/  FFMA.FTZ R13, R182, c[0x0][0x23c], -R0 ;  /* 0x00008f00b60d7a23 */ /* 0x000fe20000010800 */
[----:B---3--:R-:W-:-:S02]  /*bf40*/  LOP3.LUT R3, R9, 0xffff, RZ, 0xc0, !PT ;  /* 0x0000ffff09037812 */ /* 0x008fc400078ec0ff */
[----:B------:R-:W-:Y:S01]  /*bf50*/  PRMT R10, R10, 0x5410, R15 ;  /* 0x000054100a0a7816 */ /* 0x000fe2000000000f */
[----:B------:R-:W-:Y:S01]  /*bf60*/  MUFU.EX2 R36, R13 ;  /* 0x0000000d00247308 */ /* 0x000fe20000000800 */
[----:B------:R-:W-:Y:S02]  /*bf70*/  SHF.R.U32.HI R9, RZ, 0x8, R3 ;  /* 0x00000008ff097819 */ /* 0x000fe40000011603 */
[----:B------:R-:W-:Y:S01]  /*bf80*/  PRMT R3, R18, 0x5410, R2 ;  /* 0x0000541012037816 */ /* 0x000fe20000000002 */
[----:B------:R-:W-:Y:S01]  /*bf90*/  FFMA.FTZ R2, R178, c[0x0][0x23c], -R11 ;  /* 0x00008f00b2027a23 */ /* 0x000fe2000001080b */
[----:B------:R-:W-:-:S03]  /*bfa0*/  PRMT R9, R16, 0x5410, R9 ;  /* 0x0000541010097816 */ /* 0x000fc60000000009 */
[----:B------:R1:W3:Y:S01]  /*bfb0*/  MUFU.EX2 R37, R2 ;  /* 0x0000000200257308 */ /* 0x0002e20000000800 */
[----:B------:R-:W-:Y:S01]  /*bfc0*/  HSET2.LE.AND R11, R3, R140, PT ;  /* 0x0000008c030b7233 */ /* 0x000fe20003803000 */
[----:B------:R-:W-:-:S04]  /*bfd0*/  F2FP.BF16.PACK_AB R3, R73, R75 ;  /* 0x0000004b4903723e */ /* 0x000fc800000010ff */
[----:B------:R-:W-:Y:S02]  /*bfe0*/  LOP3.LUT R134, R11, R12, RZ, 0xc0, !PT ;  /* 0x0000000c0b867212 */ /* 0x000fe400078ec0ff */
[----:B------:R-:W-:Y:S01]  /*bff0*/  MUFU.EX2 R16, R6 ;  /* 0x0000000600107308 */ /* 0x000fe20000000800 */
[--C-:B-1----:R-:W-:Y:S02]  /*c000*/  HSET2.LE.AND R2, R9, R140.reuse, PT ;  /* 0x0000008c09027233 */ /* 0x102fe40003803000 */
[--C-:B------:R-:W-:Y:S01]  /*c010*/  HSET2.LE.AND R9, R10, R140.reuse, PT ;  /* 0x0000008c0a097233 */ /* 0x100fe20003803000 */
[----:B-----5:R-:W-:Y:S02]  /*c020*/  F2FP.BF16.PACK_AB R10, R39, R48 ;  /* 0x00000030270a723e */ /* 0x020fe400000010ff */
[----:B------:R-:W-:Y:S01]  /*c030*/  LOP3.LUT R132, R2, R3, RZ, 0xc0, !PT ;  /* 0x0000000302847212 */ /* 0x000fe200078ec0ff */
[----:B------:R-:W-:Y:S01]  /*c040*/  HSET2.LE.AND R2, R14, R140, PT ;  /* 0x0000008c0e027233 */ /* 0x000fe20003803000 */
[----:B---3--:R-:W-:Y:S01]  /*c050*/  F2FP.BF16.PACK_AB R3, R37, R38 ;  /* 0x000000262503723e */ /* 0x008fe200000010ff */
[----:B------:R-:W1:Y:S01]  /*c060*/  LDSM.16.MT88.4 R12, [R187+0x7800] ;  /* 0x00780000bb0c783b */ /* 0x000e620000004200 */
[----:B------:R-:W-:Y:S01]  /*c070*/  LOP3.LUT R133, R9, R10, RZ, 0xc0, !PT ;  /* 0x0000000a09857212 */ /* 0x000fe200078ec0ff */
[--C-:B------:R-:W-:Y:S01]  /*c080*/  FFMA.FTZ R9, R181, c[0x0][0x23c], -R0.reuse ;  /* 0x00008f00b5097a23 */ /* 0x100fe20000010800 */
[----:B------:R-:W-:Y:S01]  /*c090*/  LOP3.LUT R135, R2, R3, RZ, 0xc0, !PT ;  /* 0x0000000302877212 */ /* 0x000fe200078ec0ff */
[----:B------:R-:W-:-:S02]  /*c0a0*/  FFMA.FTZ R2, R180, c[0x0][0x23c], -R0 ;  /* 0x00008f00b4027a23 */ /* 0x000fc40000010800 */
[----:B------:R-:W-:Y:S01]  /*c0b0*/  FFMA.FTZ R0, R179, c[0x0][0x23c], -R0 ;  /* 0x00008f00b3007a23 */ /* 0x000fe20000010800 */
[----:B------:R-:W3:Y:S03]  /*c0c0*/  MUFU.EX2 R29, R9 ;  /* 0x00000009001d7308 */ /* 0x000ee60000000800 */
[C---:B--2---:R-:W-:Y:S05]  /*c0d0*/  HMMA.16816.F32.BF16 R80, R132.reuse, R88, R80 ;  /* 0x000000588450723c */ /* 0x044fea0000041850 */
[----:B------:R2:W-:Y:S03]  /*c0e0*/  MUFU.EX2 R31, R2 ;  /* 0x00000002001f7308 */ /* 0x0005e60000000800 */
[----:B------:R-:W-:Y:S05]  /*c0f0*/  HMMA.16816.F32.BF16 R84, R132, R90, R84 ;  /* 0x0000005a8454723c */ /* 0x000fea0000041854 */
[----:B------:R5:W1:Y:S01]  /*c100*/  MUFU.EX2 R28, R0 ;  /* 0x00000000001c7308 */ /* 0x000a620000000800 */
[----:B---3--:R-:W-:-:S02]  /*c110*/  F2FP.BF16.PACK_AB R6, R29, R36 ;  /* 0x000000241d06723e */ /* 0x008fc400000010ff */
[----:B------:R-:W-:Y:S01]  /*c120*/  HMMA.16816.F32.BF16 R96, R132, R104, R96 ;  /* 0x000000688460723c */ /* 0x000fe20000041860 */
[----:B--2---:R-:W-:-:S04]  /*c130*/  LOP3.LUT R2, R19, UR7, R68, 0x96, !PT ;  /* 0x0000000713027c12 */ /* 0x004fc8000f8e9644 */
[----:B------:R2:W-:Y:S03]  /*c140*/  MUFU.EX2 R19, R4 ;  /* 0x0000000400137308 */ /* 0x0005e60000000800 */
[----:B------:R-:W-:Y:S01]  /*c150*/  HMMA.16816.F32.BF16 R100, R132, R106, R44 ;  /* 0x0000006a8464723c */ /* 0x000fe2000004182c */
[----:B------:R-:W-:-:S04]  /*c160*/  IMAD.WIDE.U32 R2, R2, -0x2daee0ad, RZ ;  /* 0xd2511f5302027825 */ /* 0x000fc800078e00ff */
[----:B-----5:R-:W-:Y:S01]  /*c170*/  FFMA.FTZ R0, R210, c[0x0][0x23c], -R8 ;  /* 0x00008f00d2007a23 */ /* 0x020fe20000010808 */
[C---:B------:R-:W-:Y:S02]  /*c180*/  LOP3.LUT R5, R2.reuse, 0xffff, RZ, 0xc0, !PT ;  /* 0x0000ffff02057812 */ /* 0x040fe400078ec0ff */
[C---:B----4-:R-:W-:Y:S01]  /*c190*/  HMMA.16816.F32.BF16 R112, R132.reuse, R120, R52 ;  /* 0x000000788470723c */ /* 0x050fe20000041834 */
[----:B------:R-:W-:Y:S01]  /*c1a0*/  LOP3.LUT R9, R2, 0xff, RZ, 0xc0, !PT ;  /* 0x000000ff02097812 */ /* 0x000fe200078ec0ff */
[----:B------:R3:W-:Y:S01]  /*c1b0*/  MUFU.EX2 R18, R0 ;  /* 0x0000000000127308 */ /* 0x0007e20000000800 */
[----:B------:R-:W-:Y:S02]  /*c1c0*/  SHF.R.U32.HI R11, RZ, 0x18, R2 ;  /* 0x00000018ff0b7819 */ /* 0x000fe40000011602 */
[----:B------:R-:W-:Y:S01]  /*c1d0*/  SHF.R.U32.HI R5, RZ, 0x8, R5 ;  /* 0x00000008ff057819 */ /* 0x000fe20000011605 */
[----:B--2---:R-:W-:Y:S02]  /*c1e0*/  FFMA.FTZ R4, R208, c[0x0][0x23c], -R8 ;  /* 0x00008f00d0047a23 */ /* 0x004fe40000010808 */
[C---:B------:R-:W-:Y:S02]  /*c1f0*/  HMMA.16816.F32.BF16 R116, R132.reuse, R122, R56 ;  /* 0x0000007a8474723c */ /* 0x040fe40000041838 */
[----:B------:R2:W4:Y:S06]  /*c200*/  MUFU.EX2 R17, R4 ;  /* 0x0000000400117308 */ /* 0x00052c0000000800 */
[----:B-1----:R-:W-:Y:S01]  /*c210*/  HMMA.16816.F32.BF16 R128, R132, R12, R64 ;  /* 0x0000000c8480723c */ /* 0x002fe20000041840 */
[----:B---3--:R-:W-:-:S02]  /*c220*/  LOP3.LUT R0, R3, UR16, R30, 0x96, !PT ;  /* 0x0000001003007c12 */ /* 0x008fc4000f8e961e */
[----:B------:R-:W-:Y:S02]  /*c230*/  SHF.R.U32.HI R3, RZ, 0x10, R2 ;  /* 0x00000010ff037819 */ /* 0x000fe40000011602 */
[C---:B------:R-:W-:Y:S02]  /*c240*/  LOP3.LUT R2, R0.reuse, 0xffff, RZ, 0xc0, !PT ;  /* 0x0000ffff00027812 */ /* 0x040fe400078ec0ff */
[----:B------:R-:W-:Y:S01]  /*c250*/  LOP3.LUT R7, R3, 0xff, RZ, 0xc0, !PT ;  /* 0x000000ff03077812 */ /* 0x000fe200078ec0ff */
[----:B------:R-:W-:Y:S01]  /*c260*/  HMMA.16816.F32.BF16 R132, R132, R14, R60 ;  /* 0x0000000e8484723c */ /* 0x000fe2000004183c */
[--C-:B------:R-:W-:Y:S02]  /*c270*/  SHF.R.U32.HI R3, RZ, 0x10, R0.reuse ;  /* 0x00000010ff037819 */ /* 0x100fe40000011600 */
[----:B------:R-:W-:Y:S02]  /*c280*/  LOP3.LUT R10, R0, 0xff, RZ, 0xc0, !PT ;  /* 0x000000ff000a7812 */ /* 0x000fe400078ec0ff */
[----:B------:R-:W-:-:S02]  /*c290*/  SHF.R.U32.HI R8, RZ, 0x18, R0 ;  /* 0x00000018ff087819 */ /* 0x000fc40000011600 */
[----:B--2---:R-:W-:Y:S02]  /*c2a0*/  SHF.R.U32.HI R4, RZ, 0x8, R2 ;  /* 0x00000008ff047819 */ /* 0x004fe40000011602 */
[----:B------:R-:W-:Y:S02]  /*c2b0*/  PRMT R0, R9, 0x5410, R5 ;  /* 0x0000541009007816 */ /* 0x000fe40000000005 */
[----:B------:R-:W-:Y:S02]  /*c2c0*/  LOP3.LUT R2, R3, 0xff, RZ, 0xc0, !PT ;  /* 0x000000ff03027812 */ /* 0x000fe400078ec0ff */
[----:B------:R-:W-:Y:S01]  /*c2d0*/  PRMT R3, R7, 0x5410, R11 ;  /* 0x0000541007037816 */ /* 0x000fe2000000000b */
[--C-:B------:R-:W-:Y:S01]  /*c2e0*/  HSET2.LE.AND R0, R0, R140.reuse, PT ;  /* 0x0000008c00007233 */ /* 0x100fe20003803000 */
[----:B------:R-:W-:Y:S02]  /*c2f0*/  PRMT R7, R2, 0x5410, R8 ;  /* 0x0000541002077816 */ /* 0x000fe40000000008 */
[----:B------:R-:W-:Y:S01]  /*c300*/  F2FP.BF16.PACK_AB R2, R28, R31 ;  /* 0x0000001f1c02723e */ /* 0x000fe200000010ff */
[--C-:B------:R-:W-:Y:S01]  /*c310*/  HSET2.LE.AND R3, R3, R140.reuse, PT ;  /* 0x0000008c03037233 */ /* 0x100fe20003803000 */
[----:B------:R-:W-:Y:S01]  /*c320*/  PRMT R5, R10, 0x5410, R4 ;  /* 0x000054100a057816 */ /* 0x000fe20000000004 */
[----:B------:R-:W-:Y:S01]  /*c330*/  HSET2.LE.AND R7, R7, R140, PT ;  /* 0x0000008c07077233 */ /* 0x000fe20003803000 */
[----:B----4-:R-:W-:-:S02]  /*c340*/  F2FP.BF16.PACK_AB R4, R17, R19 ;  /* 0x000000131104723e */ /* 0x010fc400000010ff */
[----:B------:R-:W-:Y:S01]  /*c350*/  LOP3.LUT R138, R0, R2, RZ, 0xc0, !PT ;  /* 0x00000002008a7212 */ /* 0x000fe200078ec0ff */
[----:B------:R-:W-:Y:S01]  /*c360*/  HSET2.LE.AND R5, R5, R140, PT ;  /* 0x0000008c05057233 */ /* 0x000fe20003803000 */
[----:B------:R-:W-:Y:S01]  /*c370*/  F2FP.BF16.PACK_AB R0, R16, R18 ;  /* 0x000000121000723e */ /* 0x000fe200000010ff */
[----:B------:R-:W-:Y:S01]  /*c380*/  FFMA.FTZ R2, R220, R74, R249 ;  /* 0x0000004adc027223 */ /* 0x000fe200000100f9 */
[----:B------:R-:W-:Y:S01]  /*c390*/  LOP3.LUT R139, R3, R4, RZ, 0xc0, !PT ;  /* 0x00000004038b7212 */ /* 0x000fe200078ec0ff */
[----:B------:R-:W-:Y:S01]  /*c3a0*/  FFMA.FTZ R4, R158, R50, R241 ;  /* 0x000000329e047223 */ /* 0x000fe200000100f1 */
[----:B------:R-:W-:Y:S01]  /*c3b0*/  LOP3.LUT R137, R7, R0, RZ, 0xc0, !PT ;  /* 0x0000000007897212 */ /* 0x000fe200078ec0ff */
[----:B------:R-:W-:Y:S01]  /*c3c0*/  FFMA.FTZ R3, R159, R49, R235 ;  /* 0x000000319f037223 */ /* 0x000fe200000100eb */
[----:B------:R-:W-:Y:S01]  /*c3d0*/  LOP3.LUT R136, R5, R6, RZ, 0xc0, !PT ;  /* 0x0000000605887212 */ /* 0x000fe200078ec0ff */
[----:B------:R-:W-:Y:S02]  /*c3e0*/  FFMA.FTZ R0, R252, R70, R244 ;  /* 0x00000046fc007223 */ /* 0x000fe400000100f4 */
        /* <DEDUP_REMOVED lines=69> */
[----:B------:R-:W-:Y:S01]  /*c840*/  IMAD.MOV.U32 R75, RZ, RZ, R152 ;  /* 0x000000ffff4b7224 */ /* 0x000fe200078e0098 */
[----:B------:R1:W-:Y:S01]  /*c850*/  STL [R1+0x20], R249 ;  /* 0x000020f901007387 */ /* 0x0003e20000100800 */
[----:B------:R-:W-:-:S02]  /*c860*/  IMAD.MOV.U32 R71, RZ, RZ, R223 ;  /* 0x000000ffff477224 */ /* 0x000fc400078e00df */
[----:B------:R-:W-:Y:S01]  /*c870*/  IMAD.MOV.U32 R72, RZ, RZ, R224 ;  /* 0x000000ffff487224 */ /* 0x000fe200078e00e0 */
[----:B------:R1:W-:Y:S01]  /*c880*/  STL [R1+0x24], R244 ;  /* 0x000024f401007387 */ /* 0x0003e20000100800 */
[----:B------:R-:W-:Y:S02]  /*c890*/  IMAD.MOV.U32 R69, RZ, RZ, R221 ;  /* 0x000000ffff457224 */ /* 0x000fe400078e00dd */
[----:B------:R-:W-:Y:S01]  /*c8a0*/  IMAD.MOV.U32 R70, RZ, RZ, R222 ;  /* 0x000000ffff467224 */ /* 0x000fe200078e00de */
[----:B------:R1:W-:Y:S01]  /*c8b0*/  STL [R1+0x28], R252 ;  /* 0x000028fc01007387 */ /* 0x0003e20000100800 */
[----:B------:R-:W-:Y:S05]  /*c8c0*/  @!P6 BRA `(.L_x_1171) ;  /* 0x00004c700000e947 */ /* 0x000fea0003800000 */
[----:B------:R-:W2:Y:S04]  /*c8d0*/  LDL.64 R166, [R1+0x30] ;  /* 0x0000300001a67983 */ /* 0x000ea80000100a00 */
[----:B------:R-:W3:Y:S04]  /*c8e0*/  LDL.64 R164, [R1+0x10] ;  /* 0x0000100001a47983 */ /* 0x000ee80000100a00 */
[----:B------:R-:W4:Y:S01]  /*c8f0*/  LDL R159, [R1+0x68] ;  /* 0x00006800019f7983 */ /* 0x000f220000100800 */
[----:B------:R-:W-:Y:S01]  /*c900*/  IADD3 R220, R234, -0x3, RZ ;  /* 0xfffffffdeadc7810 */ /* 0x000fe20007ffe0ff */
[----:B------:R-:W-:Y:S01]  /*c910*/  IMAD.MOV.U32 R158, RZ, RZ, c[0x0][0x1a0] ;  /* 0x00006800ff9e7624 */ /* 0x000fe200078e00ff */
[----:B------:R-:W-:-:S04]  /*c920*/  DEPBAR.LE SB0, 0x0 ;  /* 0x000080000000791a */ /* 0x000fc80000000000 */
[----:B------:R-:W-:Y:S01]  /*c930*/  SHF.R.S32.HI R0, RZ, 0x1f, R220 ;  /* 0x0000001fff007819 */ /* 0x000fe200000114dc */
[----:B------:R-:W-:Y:S01]  /*c940*/  IMAD.WIDE.U32 R4, R220, c[0x0][0x1a0], RZ ;  /* 0x00006800dc047a25 */ /* 0x000fe200078e00ff */
[----:B------:R-:W-:Y:S03]  /*c950*/  BAR.SYNC.DEFER_BLOCKING 0x0 ;  /* 0x0000000000007b1d */ /* 0x000fe60000010000 */
[----:B------:R-:W-:Y:S02]  /*c960*/  IMAD R0, R0, c[0x0][0x1a0], RZ ;  /* 0x0000680000007a24 */ /* 0x000fe400078e02ff */
[----:B------:R-:W-:Y:S02]  /*c970*/  IMAD.SHL.U32 R158, R158, 0x10, RZ ;  /* 0x000000109e9e7824 */ /* 0x000fe400078e00ff */
[----:B------:R-:W-:Y:S02]  /*c980*/  IMAD R0, R220, c[0x0][0x1a4], R0 ;  /* 0x00006900dc007a24 */ /* 0x000fe400078e0200 */
[----:B------:R-:W-:-:S02]  /*c990*/  IMAD.MOV.U32 R7, RZ, RZ, c[0x0][0x1a0] ;  /* 0x00006800ff077624 */ /* 0x000fc400078e00ff */
[----:B------:R-:W-:Y:S02]  /*c9a0*/  IMAD.IADD R3, R5, 0x1, R0 ;  /* 0x0000000105037824 */ /* 0x000fe400078e0200 */
[----:B------:R-:W-:Y:S01]  /*c9b0*/  IMAD.MOV.U32 R12, RZ, RZ, c[0x0][0x1a4] ;  /* 0x00006900ff0c7624 */ /* 0x000fe200078e00ff */
[----:B------:R-:W-:Y:S01]  /*c9c0*/  @P0 STS.128 [R207+0x6000], RZ ;  /* 0x006000ffcf000388 */ /* 0x000fe20000000c00 */
[----:B--2---:R-:W-:-:S04]  /*c9d0*/  LEA R2, P1, R4, R166, 0x6 ;  /* 0x000000a604027211 */ /* 0x004fc800078230ff */
[-C--:B------:R-:W-:Y:S02]  /*c9e0*/  @!P0 IADD3 R0, P2, R158, R2.reuse, RZ ;  /* 0x000000029e008210 */ /* 0x080fe40007f5e0ff */
[----:B---3--:R-:W-:Y:S02]  /*c9f0*/  LEA.HI.X R3, R4, R165, R3, 0x6, P1 ;  /* 0x000000a504037211 */ /* 0x008fe400008f3403 */
[----:B------:R-:W-:Y:S02]  /*ca00*/  @!P0 LEA R8, P1, R0, c[0x0][0x170], 0x1 ;  /* 0x00005c0000088a11 */ /* 0x000fe400078208ff */
[C---:B------:R-:W-:Y:S01]  /*ca10*/  @!P0 LEA R10, P3, R2.reuse, c[0x0][0x170], 0x1 ;  /* 0x00005c00020a8a11 */ /* 0x040fe200078608ff */
[--C-:B----4-:R-:W-:Y:S01]  /*ca20*/  @!P0 IMAD.X R5, R159, 0x1, R3.reuse, P2 ;  /* 0x000000019f058824 */ /* 0x110fe200010e0603 */
[----:B------:R-:W-:Y:S02]  /*ca30*/  @!P0 LEA R4, P2, R7, R2, 0x5 ;  /* 0x0000000207048211 */ /* 0x000fe400078428ff */
[----:B------:R-:W-:-:S02]  /*ca40*/  @!P0 LEA.HI.X R11, R2, c[0x0][0x174], R3, 0x1, P3 ;  /* 0x00005d00020b8a11 */ /* 0x000fc400018f0c03 */
[----:B------:R-:W-:Y:S02]  /*ca50*/  @!P0 LEA.HI.X R9, R0, c[0x0][0x174], R5, 0x1, P1 ;  /* 0x00005d0000098a11 */ /* 0x000fe400008f0c05 */
[C---:B------:R-:W-:Y:S01]  /*ca60*/  @!P0 LEA R6, P1, R4.reuse, c[0x0][0x170], 0x1 ;  /* 0x00005c0004068a11 */ /* 0x040fe200078208ff */
[----:B------:R-:W-:Y:S01]  /*ca70*/  @!PT LDS RZ, [RZ] ;  /* 0x00000000fffff984 */ /* 0x000fe20000000800 */
[----:B------:R-:W-:Y:S01]  /*ca80*/  @!PT LDS RZ, [RZ] ;  /* 0x00000000fffff984 */ /* 0x000fe20000000800 */
[----:B------:R-:W-:Y:S01]  /*ca90*/  @!PT LDS RZ, [RZ] ;  /* 0x00000000fffff984 */ /* 0x000fe20000000800 */
[----:B------:R2:W-:Y:S01]  /*caa0*/  @!P0 LDGSTS.E.BYPASS.LTC128B.128 [R207+0x6000], [R10.64] ;  /* 0x060000000acf8fae */ /* 0x0005e2000b901d56 */
[C---:B------:R-:W-:Y:S01]  /*cab0*/  @!P0 LEA.HI.X R0, R7.reuse, R3, R12, 0x5, P2 ;  /* 0x0000000307008211 */ /* 0x040fe200010f2c0c */
[----:B------:R-:W-:Y:S02]  /*cac0*/  @!P0 IMAD.WIDE.U32 R2, R7, 0x30, R2 ;  /* 0x0000003007028825 */ /* 0x000fe400078e0002 */
[----:B------:R-:W-:Y:S01]  /*cad0*/  @P0 STS.128 [R207+0x6800], RZ ;  /* 0x006800ffcf000388 */ /* 0x000fe20000000c00 */
[----:B------:R-:W-:Y:S01]  /*cae0*/  @!P0 LEA.HI.X R7, R4, c[0x0][0x174], R0, 0x1, P1 ;  /* 0x00005d0004078a11 */ /* 0x000fe200008f0c00 */
[----:B------:R-:W-:Y:S01]  /*caf0*/  @!P0 IMAD R0, R12, 0x30, RZ ;  /* 0x000000300c008824 */ /* 0x000fe200078e02ff */
[----:B------:R-:W-:Y:S01]  /*cb00*/  @!P0 LEA R4, P1, R2, c[0x0][0x170], 0x1 ;  /* 0x00005c0002048a11 */ /* 0x000fe200078208ff */
[----:B------:R-:W-:Y:S01]  /*cb10*/  @!PT LDS RZ, [RZ] ;  /* 0x00000000fffff984 */ /* 0x000fe20000000800 */
[----:B------:R-:W-:Y:S01]  /*cb20*/  @!PT LDS RZ, [RZ] ;  /* 0x00000000fffff984 */ /* 0x000fe20000000800 */
[----:B------:R-:W-:Y:S01]  /*cb30*/  @!PT LDS RZ, [RZ] ;  /* 0x00000000fffff984 */ /* 0x000fe20000000800 */
[----:B------:R2:W-:Y:S02]  /*cb40*/  @!P0 LDGSTS.E.BYPASS.LTC128B.128 [R207+0x6800], [R8.64] ;  /* 0x0680000008cf8fae */ /* 0x0005e4000b901d56 */
[----:B------:R-:W-:-:S02]  /*cb50*/  @!P0 IMAD.IADD R0, R0, 0x1, R3 ;  /* 0x0000000100008824 */ /* 0x000fc400078e0203 */
[----:B------:R-:W-:Y:S03]  /*cb60*/  @P0 STS.128 [R207+0x7000], RZ ;  /* 0x007000ffcf000388 */ /* 0x000fe60000000c00 */
[----:B------:R-:W-:Y:S01]  /*cb70*/  @!P0 LEA.HI.X R5, R2, c[0x0][0x174], R0, 0x1, P1 ;  /* 0x00005d0002058a11 */ /* 0x000fe200008f0c00 */
[----:B------:R-:W-:Y:S01]  /*cb80*/  @!PT LDS RZ, [RZ] ;  /* 0x00000000fffff984 */ /* 0x000fe20000000800 */
[----:B------:R-:W-:Y:S01]  /*cb90*/  @!PT LDS RZ, [RZ] ;  /* 0x00000000fffff984 */ /* 0x000fe20000000800 */
[----:B------:R-:W-:Y:S01]  /*cba0*/  @!PT LDS RZ, [RZ] ;  /* 0x00000000fffff984 */ /* 0x000fe20000000800 */
[----:B------:R3:W-:Y:S01]  /*cbb0*/  @!P0 LDGSTS.E.BYPASS.LTC128B.128 [R207+0x7000], [R6.64] ;  /* 0x0700000006cf8fae */ /* 0x0007e2000b901d56 */
[----:B------:R-:W-:-:S03]  /*cbc0*/  ISETP.GT.AND P1, PT, R220, UR18, PT ;  /* 0x00000012dc007c0c */ /* 0x000fc6000bf24270 */
[----:B------:R-:W-:Y:S04]  /*cbd0*/  @P0 STS.128 [R207+0x7800], RZ ;  /* 0x007800ffcf000388 */ /* 0x000fe80000000c00 */
[----:B------:R-:W-:Y:S01]  /*cbe0*/  @!PT LDS RZ, [RZ] ;  /* 0x00000000fffff984 */ /* 0x000fe20000000800 */
[----:B------:R-:W-:Y:S01]  /*cbf0*/  @!PT LDS RZ, [RZ] ;  /* 0x00000000fffff984 */ /* 0x000fe20000000800 */
[----:B------:R-:W-:Y:S01]  /*cc00*/  @!PT LDS RZ, [RZ] ;  /* 0x00000000fffff984 */ /* 0x000fe20000000800 */
[----:B------:R3:W-:Y:S04]  /*cc10*/  @!P0 LDGSTS.E.BYPASS.LTC128B.128 [R207+0x7800], [R4.64] ;  /* 0x0780000004cf8fae */ /* 0x0007e8000b901d56 */
[----:B------:R-:W-:Y:S04]  /*cc20*/  LDSM.16.M88.4 R12, [R184+0x4000] ;  /* 0x00400000b80c783b */ /* 0x000fe80000000200 */
[----:B------:R-:W-:Y:S04]  /*cc30*/  LDSM.16.M88.4 R20, [R184+0x4800] ;  /* 0x00480000b814783b */ /* 0x000fe80000000200 */
[----:B--2---:R-:W2:Y:S04]  /*cc40*/  LDSM.16.M88.4 R8, [R191] ;  /* 0x00000000bf08783b */ /* 0x004ea80000000200 */
[----:B------:R-:W-:Y:S04]  /*cc50*/  LDSM.16.M88.4 R16, [R184+0x5000] ;  /* 0x00500000b810783b */ /* 0x000fe80000000200 */
[----:B------:R-:W-:Y:S04]  /*cc60*/  LDSM.16.M88.4 R28, [R184+0x5800] ;  /* 0x00580000b81c783b */ /* 0x000fe80000000200 */
[----:B------:R-:W-:Y:S04]  /*cc70*/  LDSM.16.M88.4 R24, [R190+0x4800] ;  /* 0x00480000be18783b */ /* 0x000fe80000000200 */
[----:B---3--:R-:W3:Y:S04]  /*cc80*/  LDSM.16.M88.4 R4, [R191+0x2000] ;  /* 0x00200000bf04783b */ /* 0x008ee80000000200 */
[----:B------:R-:W-:Y:S04]  /*cc90*/  LDSM.16.M88.4 R32, [R190+0x4000] ;  /* 0x00400000be20783b */ /* 0x000fe80000000200 */
[----:B------:R-:W-:Y:S04]  /*cca0*/  LDSM.16.M88.4 R40, [R197] ;  /* 0x00000000c528783b */ /* 0x000fe80000000200 */
[----:B------:R-:W-:Y:S04]  /*ccb0*/  LDSM.16.M88.4 R48, [R195] ;  /* 0x00000000c330783b */ /* 0x000fe80000000200 */
[----:B------:R-:W-:Y:S04]  /*ccc0*/  LDSM.16.M88.4 R44, [R198] ;  /* 0x00000000c62c783b */ /* 0x000fe80000000200 */
[----:B------:R-:W-:Y:S01]  /*ccd0*/  LDSM.16.M88.4 R36, [R196] ;  /* 0x00000000c424783b */ /* 0x000fe20000000200 */
[C---:B--2---:R-:W-:Y:S03]  /*cce0*/  HMMA.16816.F32.BF16 R176, R8.reuse, R12, RZ ;  /* 0x0000000c08b0723c */ /* 0x044fe600000418ff */
[----:B------:R-:W0:Y:S05]  /*ccf0*/  LDGDEPBAR ;  /* 0x00000000000079af */ /* 0x000e2a0000000000 */
[----:B------:R-:W-:Y:S08]  /*cd00*/  HMMA.16816.F32.BF16 R172, R8, R14, RZ ;  /* 0x0000000e08ac723c */ /* 0x000ff000000418ff */
[C---:B---3--:R-:W-:Y:S08]  /*cd10*/  HMMA.16816.F32.BF16 R56, R4.reuse, R12, RZ ;  /* 0x0000000c0438723c */ /* 0x048ff000000418ff */
[C---:B------:R-:W-:Y:S01]  /*cd20*/  HMMA.16816.F32.BF16 R72, R4.reuse, R14, RZ ;  /* 0x0000000e0448723c */ /* 0x040fe200000418ff */
[----:B------:R-:W-:Y:S07]  /*cd30*/  LDSM.16.M88.4 R12, [R190+0x5800] ;  /* 0x00580000be0c783b */ /* 0x000fee0000000200 */
[C---:B------:R-:W-:Y:S08]  /*cd40*/  HMMA.16816.F32.BF16 R52, R4.reuse, R20, RZ ;  /* 0x000000140434723c */ /* 0x040ff000000418ff */
[C---:B------:R-:W-:Y:S08]  /*cd50*/  HMMA.16816.F32.BF16 R60, R4.reuse, R16, RZ ;  /* 0x00000010043c723c */ /* 0x040ff000000418ff */
[C---:B------:R-:W-:Y:S08]  /*cd60*/  HMMA.16816.F32.BF16 R68, R4.reuse, R28, RZ ;  /* 0x0000001c0444723c */ /* 0x040ff000000418ff */
[C---:B------:R-:W-:Y:S08]  /*cd70*/  HMMA.16816.F32.BF16 R140, R4.reuse, R22, RZ ;  /* 0x00000016048c723c */ /* 0x040ff000000418ff */
[C---:B------:R-:W-:Y:S08]  /*cd80*/  HMMA.16816.F32.BF16 R164, R4.reuse, R18, RZ ;  /* 0x0000001204a4723c */ /* 0x040ff000000418ff */
[----:B------:R-:W-:Y:S01]  /*cd90*/  HMMA.16816.F32.BF16 R156, R4, R30, RZ ;  /* 0x0000001e049c723c */ /* 0x000fe200000418ff */
[----:B------:R-:W2:Y:S07]  /*cda0*/  LDSM.16.M88.4 R4, [R194+0x2000] ;  /* 0x00200000c204783b */ /* 0x000eae0000000200 */
[C---:B------:R-:W-:Y:S08]  /*cdb0*/  HMMA.16816.F32.BF16 R152, R8.reuse, R20, RZ ;  /* 0x000000140898723c */ /* 0x040ff000000418ff */
[C---:B------:R-:W-:Y:S01]  /*cdc0*/  HMMA.16816.F32.BF16 R168, R8.reuse, R22, RZ ;  /* 0x0000001608a8723c */ /* 0x040fe200000418ff */
[----:B------:R-:W3:Y:S07]  /*cdd0*/  LDSM.16.M88.4 R20, [R190+0x5000] ;  /* 0x00500000be14783b */ /* 0x000eee0000000200 */
[C---:B------:R-:W-:Y:S08]  /*cde0*/  HMMA.16816.F32.BF16 R148, R8.reuse, R16, RZ ;  /* 0x000000100894723c */ /* 0x040ff000000418ff */
[C---:B------:R-:W-:Y:S01]  /*cdf0*/  HMMA.16816.F32.BF16 R160, R8.reuse, R18, RZ ;  /* 0x0000001208a0723c */ /* 0x040fe200000418ff */
[----:B------:R-:W-:Y:S07]  /*ce00*/  LDSM.16.M88.4 R16, [R192+0x2000] ;  /* 0x00200000c010783b */ /* 0x000fee0000000200 */
[C---:B------:R-:W-:Y:S08]  /*ce10*/  HMMA.16816.F32.BF16 R144, R8.reuse, R28, RZ ;  /* 0x0000001c0890723c */ /* 0x040ff000000418ff */
[----:B------:R-:W-:Y:S01]  /*ce20*/  HMMA.16816.F32.BF16 R64, R8, R30, RZ ;  /* 0x0000001e0840723c */ /* 0x000fe200000418ff */
[----:B------:R-:W4:Y:S07]  /*ce30*/  LDSM.16.M88.4 R8, [R194] ;  /* 0x00000000c208783b */ /* 0x000f2e0000000200 */
[C---:B--2---:R-:W-:Y:S08]  /*ce40*/  HMMA.16816.F32.BF16 R180, R4.reuse, R14, R156 ;  /* 0x0000000e04b4723c */ /* 0x044ff0000004189c */
[C---:B---3--:R-:W-:Y:S08]  /*ce50*/  HMMA.16816.F32.BF16 R28, R4.reuse, R20, R60 ;  /* 0x00000014041c723c */ /* 0x048ff0000004183c */
[C---:B------:R-:W-:Y:S08]  /*ce60*/  HMMA.16816.F32.BF16 R60, R4.reuse, R12, R68 ;  /* 0x0000000c043c723c */ /* 0x040ff00000041844 */
[C---:B------:R-:W-:Y:S08]  /*ce70*/  HMMA.16816.F32.BF16 R68, R4.reuse, R34, R72 ;  /* 0x000000220444723c */ /* 0x040ff00000041848 */
[----:B------:R-:W-:Y:S08]  /*ce80*/  HMMA.16816.F32.BF16 R56, R4, R32, R56 ;  /* 0x000000200438723c */ /* 0x000ff00000041838 */
[C---:B----4-:R-:W-:Y:S08]  /*ce90*/  HMMA.16816.F32.BF16 R208, R8.reuse, R24, R152 ;  /* 0x0000001808d0723c */ /* 0x050ff00000041898 */
[C---:B------:R-:W-:Y:S08]  /*cea0*/  HMMA.16816.F32.BF16 R216, R8.reuse, R12, R144 ;  /* 0x0000000c08d8723c */ /* 0x040ff00000041890 */
[----:B------:R-:W-:Y:S01]  /*ceb0*/  HMMA.16816.F32.BF16 R152, R8, R14, R64 ;  /* 0x0000000e0898723c */ /* 0x000fe20000041840 */
[----:B------:R-:W2:Y:S07]  /*cec0*/  LDSM.16.M88.4 R12, [R192] ;  /* 0x00000000c00c783b */ /* 0x000eae0000000200 */
[C---:B------:R-:W-:Y:S08]  /*ced0*/  HMMA.16816.F32.BF16 R52, R4.reuse, R24, R52 ;  /* 0x000000180434723c */ /* 0x040ff00000041834 */
[C---:B------:R-:W-:Y:S08]  /*cee0*/  HMMA.16816.F32.BF16 R140, R4.reuse, R26, R140 ;  /* 0x0000001a048c723c */ /* 0x040ff0000004188c */
[----:B------:R-:W-:Y:S01]  /*cef0*/  HMMA.16816.F32.BF16 R72, R4, R22, R164 ;  /* 0x000000160448723c */ /* 0x000fe200000418a4 */
[----:B------:R-:W-:Y:S07]  /*cf00*/  LDSM.16.M88.4 R4, [R193+0x2000] ;  /* 0x00200000c104783b */ /* 0x000fee0000000200 */
[C---:B------:R-:W-:Y:S08]  /*cf10*/  HMMA.16816.F32.BF16 R176, R8.reuse, R32, R176 ;  /* 0x0000002008b0723c */ /* 0x040ff000000418b0 */
[C---:B------:R-:W-:Y:S08]  /*cf20*/  HMMA.16816.F32.BF16 R32, R8.reuse, R34, R172 ;  /* 0x000000220820723c */ /* 0x040ff000000418ac */
[C---:B------:R-:W-:Y:S01]  /*cf30*/  HMMA.16816.F32.BF16 R144, R8.reuse, R26, R168 ;  /* 0x0000001a0890723c */ /* 0x040fe200000418a8 */
[----:B------:R-:W-:Y:S07]  /*cf40*/  LDSM.16.M88.4 R24, [R189+0x800] ;  /* 0x00080000bd18783b */ /* 0x000fee0000000200 */
[C---:B------:R-:W-:Y:S08]  /*cf50*/  HMMA.16816.F32.BF16 R212, R8.reuse, R20, R148 ;  /* 0x0000001408d4723c */ /* 0x040ff00000041894 */
[----:B------:R-:W-:Y:S01]  /*cf60*/  HMMA.16816.F32.BF16 R160, R8, R22, R160 ;  /* 0x0000001608a0723c */ /* 0x000fe200000418a0 */
[----:B------:R-:W-:Y:S04]  /*cf70*/  LDSM.16.M88.4 R20, [R189+0x1000] ;  /* 0x00100000bd14783b */ /* 0x000fe80000000200 */
[----:B------:R-:W-:Y:S03]  /*cf80*/  LDSM.16.M88.4 R8, [R193] ;  /* 0x00000000c108783b */ /* 0x000fe60000000200 */
[C---:B------:R-:W-:Y:S01]  /*cf90*/  HMMA.16816.F32.BF16 R164, R16.reuse, R40, R28 ;  /* 0x0000002810a4723c */ /* 0x040fe2000004181c */
[----:B------:R-:W3:Y:S07]  /*cfa0*/  LDSM.16.M88.4 R28, [R189] ;  /* 0x00000000bd1c783b */ /* 0x000eee0000000200 */
[C---:B------:R-:W-:Y:S08]  /*cfb0*/  HMMA.16816.F32.BF16 R148, R16.reuse, R48, R56 ;  /* 0x000000301094723c */ /* 0x040ff00000041838 */
[C---:B------:R-:W-:Y:S08]  /*cfc0*/  HMMA.16816.F32.BF16 R156, R16.reuse, R44, R52 ;  /* 0x0000002c109c723c */ /* 0x040ff00000041834 */
[C---:B------:R-:W-:Y:S08]  /*cfd0*/  HMMA.16816.F32.BF16 R168, R16.reuse, R36, R60 ;  /* 0x0000002410a8723c */ /* 0x040ff0000004183c */
[C---:B------:R-:W-:Y:S08]  /*cfe0*/  HMMA.16816.F32.BF16 R68, R16.reuse, R50, R68 ;  /* 0x000000321044723c */ /* 0x040ff00000041844 */
[C---:B------:R-:W-:Y:S08]  /*cff0*/  HMMA.16816.F32.BF16 R140, R16.reuse, R46, R140 ;  /* 0x0000002e108c723c */ /* 0x040ff0000004188c */
[C---:B------:R-:W-:Y:S08]  /*d000*/  HMMA.16816.F32.BF16 R72, R16.reuse, R42, R72 ;  /* 0x0000002a1048723c */ /* 0x040ff00000041848 */
[----:B------:R-:W-:Y:S01]  /*d010*/  HMMA.16816.F32.BF16 R64, R16, R38, R180 ;  /* 0x000000261040723c */ /* 0x000fe200000418b4 */
[----:B------:R-:W4:Y:S01]  /*d020*/  LDSM.16.M88.4 R16, [R189+0x1800] ;  /* 0x00180000bd10783b */ /* 0x000f220000000200 */
[----:B------:R-:W-:-:S06]  /*d030*/  DEPBAR.LE SB0, 0x0 ;  /* 0x000080000000791a */ /* 0x000fcc0000000000 */
[C---:B--2---:R-:W-:Y:S08]  /*d040*/  HMMA.16816.F32.BF16 R60, R12.reuse, R48, R176 ;  /* 0x000000300c3c723c */ /* 0x044ff000000418b0 */
[C---:B------:R-:W-:Y:S08]  /*d050*/  HMMA.16816.F32.BF16 R56, R12.reuse, R50, R32 ;  /* 0x000000320c38723c */ /* 0x040ff00000041820 */
[C---:B------:R-:W-:Y:S08]  /*d060*/  HMMA.16816.F32.BF16 R52, R12.reuse, R44, R208 ;  /* 0x0000002c0c34723c */ /* 0x040ff000000418d0 */
[C---:B------:R-:W-:Y:S08]  /*d070*/  HMMA.16816.F32.BF16 R48, R12.reuse, R46, R144 ;  /* 0x0000002e0c30723c */ /* 0x040ff00000041890 */
[C---:B------:R-:W-:Y:S08]  /*d080*/  HMMA.16816.F32.BF16 R44, R12.reuse, R40, R212 ;  /* 0x000000280c2c723c */ /* 0x040ff000000418d4 */
[C---:B------:R-:W-:Y:S08]  /*d090*/  HMMA.16816.F32.BF16 R40, R12.reuse, R42, R160 ;  /* 0x0000002a0c28723c */ /* 0x040ff000000418a0 */
[C---:B------:R-:W-:Y:S08]  /*d0a0*/  HMMA.16816.F32.BF16 R32, R12.reuse, R36, R216 ;  /* 0x000000240c20723c */ /* 0x040ff000000418d8 */
[----:B------:R-:W-:Y:S08]  /*d0b0*/  HMMA.16816.F32.BF16 R12, R12, R38, R152 ;  /* 0x000000260c0c723c */ /* 0x000ff00000041898 */
[C---:B---3--:R-:W-:Y:S08]  /*d0c0*/  HMMA.16816.F32.BF16 R36, R4.reuse, R28, R148 ;  /* 0x0000001c0424723c */ /* 0x048ff00000041894 */
[C---:B------:R-:W-:Y:S08]  /*d0d0*/  HMMA.16816.F32.BF16 R148, R4.reuse, R20, R164 ;  /* 0x000000140494723c */ /* 0x040ff000000418a4 */
[C---:B------:R-:W-:Y:S08]  /*d0e0*/  HMMA.16816.F32.BF16 R144, R4.reuse, R24, R156 ;  /* 0x000000180490723c */ /* 0x040ff0000004189c */
[----:B----4-:R-:W-:Y:S08]  /*d0f0*/  HMMA.16816.F32.BF16 R152, R4, R16, R168 ;  /* 0x000000100498723c */ /* 0x010ff000000418a8 */
[-C--:B------:R-:W-:Y:S08]  /*d100*/  HMMA.16816.F32.BF16 R164, R8, R30.reuse, R56 ;  /* 0x0000001e08a4723c */ /* 0x080ff00000041838 */
        /* <DEDUP_REMOVED lines=13> */
[----:B------:R-:W2:Y:S04]  /*d1e0*/  LDL.64 R246, [R1+0x50] ;  /* 0x0000500001f67983 */ /* 0x000ea80000100a00 */
[----:B------:R-:W3:Y:S04]  /*d1f0*/  LDL.64 R236, [R1+0x48] ;  /* 0x0000480001ec7983 */ /* 0x000ee80000100a00 */
[----:B------:R-:W4:Y:S01]  /*d200*/  LDL R241, [R1+0x64] ;  /* 0x0000640001f17983 */ /* 0x000f220000100800 */
        /* <DEDUP_REMOVED lines=14> */
[----:B---3--:R-:W-:Y:S02]  /*d2f0*/  LEA.HI.X R3, R4, R237, R3, 0x6, P1 ;  /* 0x000000ed04037211 */ /* 0x008fe400008f3403 */
[----:B------:R-:W-:Y:S02]  /*d300*/  @!P0 LEA R5, P4, R12, R2, 0x5 ;  /* 0x000000020c058211 */ /* 0x000fe400078828ff */
[----:B------:R-:W-:Y:S01]  /*d310*/  @!P0 LEA R8, P3, R2, c[0x0][0x168], 0x1 ;  /* 0x00005a0002088a11 */ /* 0x000fe200078608ff */
[----:B----4-:R-:W-:Y:S01]  /*d320*/  @!P0 IMAD.X R11, R241, 0x1, R3, P5 ;  /* 0x00000001f10b8824 */ /* 0x010fe200028e0603 */
        /* <DEDUP_REMOVED lines=32> */
.L_x_1177:
[----:B------:R-:W-:Y:S05]  /*d530*/  BSYNC B0 ;  /* 0x0000000000007941 */ /* 0x000fea0003800000 */
.L_x_1176:
[----:B------:R-:W0:Y:S02]  /*d540*/  LDGDEPBAR ;  /* 0x00000000000079af */ /* 0x000e240000000000 */
.L_x_1175:
[----:B-1----:R-:W2:Y:S01]  /*d550*/  LDL R3, [R1+0x18] ;  /* 0x0000180001037983 */ /* 0x002ea20000100800 */
[----:B------:R-:W-:Y:S01]  /*d560*/  IADD3 R9, R251, 0x4, RZ ;  /* 0x00000004fb097810 */ /* 0x000fe20007ffe0ff */
[----:B------:R-:W-:Y:S01]  /*d570*/  IMAD.MOV.U32 R212, RZ, RZ, R249 ;  /* 0x000000ffffd47224 */ /* 0x000fe200078e00f9 */
[----:B------:R-:W1:Y:S01]  /*d580*/  LDC.U8 R208, c[0x0][0x2d8] ;  /* 0x0000b600ffd07b82 */ /* 0x000e620000000000 */
[----:B------:R-:W3:Y:S01]  /*d590*/  S2R R2, SR_TID.X ;  /* 0x0000000000027919 */ /* 0x000ee20000002100 */
[----:B------:R-:W-:Y:S01]  /*d5a0*/  LOP3.LUT R0, R0, 0xfffffffe, RZ, 0xc0, !PT ;  /* 0xfffffffe00007812 */ /* 0x000fe200078ec0ff */
[----:B------:R-:W-:Y:S02]  /*d5b0*/  IMAD.WIDE.U32 R26, R9, -0x326172a9, RZ ;  /* 0xcd9e8d57091a7825 */ /* 0x000fe400078e00ff */
[----:B------:R-:W-:Y:S04]  /*d5c0*/  LDSM.16.MT88.4 R48, [R186+0x6000] ;  /* 0x00600000ba30783b */ /* 0x000fe80000004200 */
[----:B------:R-:W-:Y:S04]  /*d5d0*/  LDSM.16.MT88.4 R60, [R187+0x6000] ;  /* 0x00600000bb3c783b */ /* 0x000fe80000004200 */
[----:B------:R-:W-:Y:S01]  /*d5e0*/  LDSM.16.MT88.4 R44, [R185+0x6000] ;  /* 0x00600000b92c783b */ /* 0x000fe20000004200 */
[----:B-1----:R-:W-:Y:S01]  /*d5f0*/  PRMT R208, R208, 0x7054, R208 ;  /* 0x00007054d0d07816 */ /* 0x002fe200000000d0 */
[----:B---3--:R-:W-:-:S05]  /*d600*/  IMAD.SHL.U32 R2, R2, 0x2, RZ ;  /* 0x0000000202027824 */ /* 0x008fca00078e00ff */
[----:B------:R-:W-:-:S05]  /*d610*/  LOP3.LUT R2, R2, 0x6, RZ, 0xc0, !PT ;  /* 0x0000000602027812 */ /* 0x000fca00078ec0ff */
[----:B------:R-:W-:-:S05]  /*d620*/  IMAD R2, R220, 0x40, R2 ;  /* 0x00000040dc027824 */ /* 0x000fca00078e0202 */
[C---:B------:R-:W-:Y:S02]  /*d630*/  IADD3 R25, R2.reuse, 0x1, RZ ;  /* 0x0000000102197810 */ /* 0x040fe40007ffe0ff */
[CC--:B------:R-:W-:Y:S02]  /*d640*/  ISETP.GE.AND P1, PT, R2.reuse, R203.reuse, PT ;  /* 0x000000cb0200720c */ /* 0x0c0fe40003f26270 */
[CC--:B------:R-:W-:Y:S02]  /*d650*/  ISETP.GE.AND P0, PT, R2.reuse, R206.reuse, PT ;  /* 0x000000ce0200720c */ /* 0x0c0fe40003f06270 */
[C---:B------:R-:W-:Y:S02]  /*d660*/  ISETP.GE.AND P2, PT, R25.reuse, R203, PT ;  /* 0x000000cb1900720c */ /* 0x040fe40003f46270 */
[----:B------:R-:W-:Y:S02]  /*d670*/  ISETP.GE.AND P3, PT, R25, R206, PT ;  /* 0x000000ce1900720c */ /* 0x000fe40003f66270 */
[----:B------:R-:W-:-:S02]  /*d680*/  ISETP.LT.OR P4, PT, R2, R200, P1 ;  /* 0x000000c80200720c */ /* 0x000fc40000f81670 */
[CC--:B------:R-:W-:Y:S02]  /*d690*/  ISETP.LT.OR P1, PT, R2.reuse, R199.reuse, P0 ;  /* 0x000000c70200720c */ /* 0x0c0fe40000721670 */
[C---:B------:R-:W-:Y:S02]  /*d6a0*/  ISETP.LT.OR P2, PT, R25.reuse, R200, P2 ;  /* 0x000000c81900720c */ /* 0x040fe40001741670 */
[----:B------:R-:W-:Y:S02]  /*d6b0*/  ISETP.LT.OR P0, PT, R25, R199, P3 ;  /* 0x000000c71900720c */ /* 0x000fe40001f01670 */
[C---:B------:R-:W-:Y:S02]  /*d6c0*/  IADD3 R24, R2.reuse, 0x8, RZ ;  /* 0x0000000802187810 */ /* 0x040fe40007ffe0ff */
[----:B------:R-:W-:Y:S02]  /*d6d0*/  IADD3 R23, R2, 0x9, RZ ;  /* 0x0000000902177810 */ /* 0x000fe40007ffe0ff */
[----:B------:R-:W-:-:S02]  /*d6e0*/  FSEL R33, R38, -INF , !P1 ;  /* 0xff80000026217808 */ /* 0x000fc40004800000 */
[----:B------:R-:W-:Y:S02]  /*d6f0*/  FSEL R29, R37, -INF , !P2 ;  /* 0xff800000251d7808 */ /* 0x000fe40005000000 */
[----:B------:R-:W-:Y:S02]  /*d700*/  FSEL R37, R39, -INF , !P0 ;  /* 0xff80000027257808 */ /* 0x000fe40004000000 */
[C---:B------:R-:W-:Y:S02]  /*d710*/  ISETP.GE.AND P1, PT, R24.reuse, R203, PT ;  /* 0x000000cb1800720c */ /* 0x040fe40003f26270 */
[-C--:B------:R-:W-:Y:S02]  /*d720*/  ISETP.GE.AND P0, PT, R24, R206.reuse, PT ;  /* 0x000000ce1800720c */ /* 0x080fe40003f06270 */
[----:B------:R-:W-:Y:S02]  /*d730*/  ISETP.GE.AND P3, PT, R23, R206, PT ;  /* 0x000000ce1700720c */ /* 0x000fe40003f66270 */
[----:B------:R-:W-:-:S02]  /*d740*/  FSEL R28, R36, -INF , !P4 ;  /* 0xff800000241c7808 */ /* 0x000fc40006000000 */
[C---:B------:R-:W-:Y:S02]  /*d750*/  ISETP.LT.OR P4, PT, R24.reuse, R200, P1 ;  /* 0x000000c81800720c */ /* 0x040fe40000f81670 */
[-C--:B------:R-:W-:Y:S02]  /*d760*/  ISETP.LT.OR P1, PT, R24, R199.reuse, P0 ;  /* 0x000000c71800720c */ /* 0x080fe40000721670 */
[C---:B------:R-:W-:Y:S02]  /*d770*/  IADD3 R22, R2.reuse, 0x10, RZ ;  /* 0x0000001002167810 */ /* 0x040fe40007ffe0ff */
[C---:B------:R-:W-:Y:S02]  /*d780*/  ISETP.LT.OR P0, PT, R23.reuse, R199, P3 ;  /* 0x000000c71700720c */ /* 0x040fe40001f01670 */
[----:B------:R-:W-:Y:S02]  /*d790*/  IADD3 R21, R2, 0x11, RZ ;  /* 0x0000001102157810 */ /* 0x000fe40007ffe0ff */
[----:B------:R-:W-:-:S02]  /*d7a0*/  ISETP.GE.AND P2, PT, R23, R203, PT ;  /* 0x000000cb1700720c */ /* 0x000fc40003f46270 */
[----:B------:R-:W-:Y:S02]  /*d7b0*/  FSEL R32, R70, -INF , !P1 ;  /* 0xff80000046207808 */ /* 0x000fe40004800000 */
[----:B------:R-:W-:Y:S01]  /*d7c0*/  FSEL R34, R71, -INF , !P0 ;  /* 0xff80000047227808 */ /* 0x000fe20004000000 */
[----:B------:R-:W-:Y:S01]  /*d7d0*/  IMAD.MOV.U32 R71, RZ, RZ, R244 ;  /* 0x000000ffff477224 */ /* 0x000fe200078e00f4 */
[C---:B------:R-:W-:Y:S02]  /*d7e0*/  ISETP.GE.AND P1, PT, R22.reuse, R203, PT ;  /* 0x000000cb1600720c */ /* 0x040fe40003f26270 */
[-C--:B------:R-:W-:Y:S02]  /*d7f0*/  ISETP.GE.AND P0, PT, R22, R206.reuse, PT ;  /* 0x000000ce1600720c */ /* 0x080fe40003f06270 */
[----:B------:R-:W-:Y:S02]  /*d800*/  ISETP.GE.AND P3, PT, R21, R206, PT ;  /* 0x000000ce1500720c */ /* 0x000fe40003f66270 */
[----:B------:R-:W-:-:S02]  /*d810*/  ISETP.LT.OR P2, PT, R23, R200, P2 ;  /* 0x000000c81700720c */ /* 0x000fc40001741670 */
[----:B------:R-:W-:Y:S02]  /*d820*/  FSEL R31, R68, -INF , !P4 ;  /* 0xff800000441f7808 */ /* 0x000fe40006000000 */
[C---:B------:R-:W-:Y:S02]  /*d830*/  ISETP.LT.OR P4, PT, R22.reuse, R200, P1 ;  /* 0x000000c81600720c */ /* 0x040fe40000f81670 */
[-C--:B------:R-:W-:Y:S02]  /*d840*/  ISETP.LT.OR P1, PT, R22, R199.reuse, P0 ;  /* 0x000000c71600720c */ /* 0x080fe40000721670 */
[----:B------:R-:W-:Y:S02]  /*d850*/  ISETP.LT.OR P0, PT, R21, R199, P3 ;  /* 0x000000c71500720c */ /* 0x000fe40001f01670 */
[----:B------:R-:W-:Y:S02]  /*d860*/  IADD3 R20, R2, 0x18, RZ ;  /* 0x0000001802147810 */ /* 0x000fe40007ffe0ff */
[----:B------:R-:W-:-:S02]  /*d870*/  FSEL R30, R69, -INF , !P2 ;  /* 0xff800000451e7808 */ /* 0x000fc40005000000 */
[-C--:B------:R-:W-:Y:S02]  /*d880*/  ISETP.GE.AND P2, PT, R21, R203.reuse, PT ;  /* 0x000000cb1500720c */ /* 0x080fe40003f46270 */
[----:B------:R-:W-:Y:S02]  /*d890*/  IADD3 R19, R2, 0x19, RZ ;  /* 0x0000001902137810 */ /* 0x000fe40007ffe0ff */
[----:B------:R-:W-:Y:S02]  /*d8a0*/  FSEL R146, R146, -INF , !P1 ;  /* 0xff80000092927808 */ /* 0x000fe40004800000 */
[----:B------:R-:W-:Y:S02]  /*d8b0*/  FSEL R147, R147, -INF , !P0 ;  /* 0xff80000093937808 */ /* 0x000fe40004000000 */
[C---:B------:R-:W-:Y:S02]  /*d8c0*/  ISETP.GE.AND P1, PT, R20.reuse, R203, PT ;  /* 0x000000cb1400720c */ /* 0x040fe40003f26270 */
[----:B------:R-:W-:-:S02]  /*d8d0*/  ISETP.GE.AND P0, PT, R20, R206, PT ;  /* 0x000000ce1400720c */ /* 0x000fc40003f06270 */
[----:B------:R-:W-:Y:S02]  /*d8e0*/  ISETP.LT.OR P2, PT, R21, R200, P2 ;  /* 0x000000c81500720c */ /* 0x000fe40001741670 */
[----:B------:R-:W-:Y:S02]  /*d8f0*/  FSEL R54, R144, -INF , !P4 ;  /* 0xff80000090367808 */ /* 0x000fe40006000000 */
[----:B------:R-:W-:Y:S02]  /*d900*/  ISETP.GE.AND P3, PT, R19, R206, PT ;  /* 0x000000ce1300720c */ /* 0x000fe40003f66270 */
[C---:B------:R-:W-:Y:S02]  /*d910*/  ISETP.LT.OR P4, PT, R20.reuse, R200, P1 ;  /* 0x000000c81400720c */ /* 0x040fe40000f81670 */
[----:B------:R-:W-:Y:S02]  /*d920*/  ISETP.LT.OR P1, PT, R20, R199, P0 ;  /* 0x000000c71400720c */ /* 0x000fe40000721670 */
[----:B------:R-:W-:-:S02]  /*d930*/  FSEL R55, R145, -INF , !P2 ;  /* 0xff80000091377808 */ /* 0x000fc40005000000 */
[C---:B------:R-:W-:Y:S02]  /*d940*/  IADD3 R18, R2.reuse, 0x20, RZ ;  /* 0x0000002002127810 */ /* 0x040fe40007ffe0ff */
[C---:B------:R-:W-:Y:S02]  /*d950*/  ISETP.LT.OR P0, PT, R19.reuse, R199, P3 ;  /* 0x000000c71300720c */ /* 0x040fe40001f01670 */
[----:B------:R-:W-:Y:S02]  /*d960*/  IADD3 R17, R2, 0x21, RZ ;  /* 0x0000002102117810 */ /* 0x000fe40007ffe0ff */
[----:B------:R-:W-:Y:S02]  /*d970*/  ISETP.GE.AND P2, PT, R19, R203, PT ;  /* 0x000000cb1300720c */ /* 0x000fe40003f46270 */
[----:B------:R-:W-:Y:S02]  /*d980*/  FSEL R142, R142, -INF , !P1 ;  /* 0xff8000008e8e7808 */ /* 0x000fe40004800000 */
[----:B------:R-:W-:-:S02]  /*d990*/  FSEL R140, R140, -INF , !P4 ;  /* 0xff8000008c8c7808 */ /* 0x000fc40006000000 */
[----:B------:R-:W-:Y:S02]  /*d9a0*/  FSEL R143, R143, -INF , !P0 ;  /* 0xff8000008f8f7808 */ /* 0x000fe40004000000 */
[C---:B------:R-:W-:Y:S02]  /*d9b0*/  ISETP.GE.AND P1, PT, R18.reuse, R203, PT ;  /* 0x000000cb1200720c */ /* 0x040fe40003f26270 */
[CC--:B------:R-:W-:Y:S02]  /*d9c0*/  ISETP.GE.AND P0, PT, R18.reuse, R206.reuse, PT ;  /* 0x000000ce1200720c */ /* 0x0c0fe40003f06270 */
[----:B------:R-:W-:Y:S02]  /*d9d0*/  ISETP.GE.AND P3, PT, R17, R206, PT ;  /* 0x000000ce1100720c */ /* 0x000fe40003f66270 */
[-C--:B------:R-:W-:Y:S02]  /*d9e0*/  ISETP.LT.OR P2, PT, R19, R200.reuse, P2 ;  /* 0x000000c81300720c */ /* 0x080fe40001741670 */
[----:B------:R-:W-:-:S02]  /*d9f0*/  ISETP.LT.OR P4, PT, R18, R200, P1 ;  /* 0x000000c81200720c */ /* 0x000fc40000f81670 */
[-C--:B------:R-:W-:Y:S02]  /*da00*/  ISETP.LT.OR P1, PT, R18, R199.reuse, P0 ;  /* 0x000000c71200720c */ /* 0x080fe40000721670 */
[----:B------:R-:W-:Y:S02]  /*da10*/  ISETP.LT.OR P0, PT, R17, R199, P3 ;  /* 0x000000c71100720c */ /* 0x000fe40001f01670 */
[----:B------:R-:W-:Y:S02]  /*da20*/  FSEL R141, R141, -INF , !P2 ;  /* 0xff8000008d8d7808 */ /* 0x000fe40005000000 */
[----:B------:R-:W-:Y:S02]  /*da30*/  IADD3 R16, R2, 0x28, RZ ;  /* 0x0000002802107810 */ /* 0x000fe40007ffe0ff */
[----:B------:R-:W-:Y:S02]  /*da40*/  ISETP.GE.AND P2, PT, R17, R203, PT ;  /* 0x000000cb1100720c */ /* 0x000fe40003f46270 */
[----:B------:R-:W-:-:S02]  /*da50*/  FSEL R229, R151, -INF , !P0 ;  /* 0xff80000097e57808 */ /* 0x000fc40004000000 */
[----:B------:R-:W-:Y:S02]  /*da60*/  ISETP.GE.AND P0, PT, R16, R203, PT ;  /* 0x000000cb1000720c */ /* 0x000fe40003f06270 */
[----:B------:R-:W-:Y:S02]  /*da70*/  ISETP.LT.OR P2, PT, R17, R200, P2 ;  /* 0x000000c81100720c */ /* 0x000fe40001741670 */
[----:B------:R-:W-:Y:S02]  /*da80*/  FSEL R209, R148, -INF , !P4 ;  /* 0xff80000094d17808 */ /* 0x000fe40006000000 */
[----:B------:R-:W-:Y:S02]  /*da90*/  IADD3 R15, R2, 0x29, RZ ;  /* 0x00000029020f7810 */ /* 0x000fe40007ffe0ff */
[----:B------:R-:W-:Y:S02]  /*daa0*/  FSEL R228, R150, -INF , !P1 ;  /* 0xff80000096e47808 */ /* 0x000fe40004800000 */
[----:B------:R-:W-:-:S02]  /*dab0*/  IADD3 R14, R2, 0x30, RZ ;  /* 0x00000030020e7810 */ /* 0x000fc40007ffe0ff */
[----:B------:R-:W-:Y:S02]  /*dac0*/  ISETP.LT.OR P0, PT, R16, R200, P0 ;  /* 0x000000c81000720c */ /* 0x000fe40000701670 */
[----:B------:R-:W-:Y:S02]  /*dad0*/  FSEL R210, R149, -INF , !P2 ;  /* 0xff80000095d27808 */ /* 0x000fe40005000000 */
[-C--:B------:R-:W-:Y:S02]  /*dae0*/  ISETP.GE.AND P1, PT, R15, R203.reuse, PT ;  /* 0x000000cb0f00720c */ /* 0x080fe40003f26270 */
[----:B------:R-:W-:Y:S02]  /*daf0*/  ISETP.GE.AND P2, PT, R14, R203, PT ;  /* 0x000000cb0e00720c */ /* 0x000fe40003f46270 */
[----:B------:R-:W-:Y:S02]  /*db00*/  FSEL R211, R72, -INF , !P0 ;  /* 0xff80000048d37808 */ /* 0x000fe40004000000 */
[----:B------:R-:W-:-:S02]  /*db10*/  IADD3 R11, R2, 0x31, RZ ;  /* 0x00000031020b7810 */ /* 0x000fc40007ffe0ff */
[-C--:B------:R-:W-:Y:S02]  /*db20*/  ISETP.LT.OR P0, PT, R15, R200.reuse, P1 ;  /* 0x000000c80f00720c */ /* 0x080fe40000f01670 */
[----:B------:R-:W-:Y:S02]  /*db30*/  ISETP.LT.OR P2, PT, R14, R200, P2 ;  /* 0x000000c80e00720c */ /* 0x000fe40001741670 */
[----:B------:R-:W-:Y:S02]  /*db40*/  IADD3 R8, R2, 0x38, RZ ;  /* 0x0000003802087810 */ /* 0x000fe40007ffe0ff */
[----:B------:R-:W-:Y:S02]  /*db50*/  ISETP.GE.AND P3, PT, R11, R203, PT ;  /* 0x000000cb0b00720c */ /* 0x000fe40003f66270 */
[----:B------:R-:W-:Y:S01]  /*db60*/  FSEL R225, R73, -INF , !P0 ;  /* 0xff80000049e17808 */ /* 0x000fe20004000000 */
[----:B------:R-:W-:Y:S01]  /*db70*/  IMAD.SHL.U32 R73, R220, 0x2, RZ ;  /* 0x00000002dc497824 */ /* 0x000fe200078e00ff */
[----:B------:R-:W-:-:S02]  /*db80*/  FSEL R231, R152, -INF , !P2 ;  /* 0xff80000098e77808 */ /* 0x000fc40005000000 */
[----:B------:R-:W-:Y:S02]  /*db90*/  IADD3 R36, R2, 0x39, RZ ;  /* 0x0000003902247810 */ /* 0x000fe40007ffe0ff */
[-C--:B------:R-:W-:Y:S02]  /*dba0*/  ISETP.GE.AND P1, PT, R8, R203.reuse, PT ;  /* 0x000000cb0800720c */ /* 0x080fe40003f26270 */
[-C--:B------:R-:W-:Y:S02]  /*dbb0*/  ISETP.LT.OR P2, PT, R11, R200.reuse, P3 ;  /* 0x000000c80b00720c */ /* 0x080fe40001f41670 */
[----:B------:R-:W-:Y:S02]  /*dbc0*/  ISETP.GE.AND P0, PT, R36, R203, PT ;  /* 0x000000cb2400720c */ /* 0x000fe40003f06270 */
[----:B------:R-:W-:Y:S02]  /*dbd0*/  ISETP.LT.OR P1, PT, R8, R200, P1 ;  /* 0x000000c80800720c */ /* 0x000fe40000f21670 */
[----:B------:R-:W-:-:S02]  /*dbe0*/  FSEL R234, R153, -INF , !P2 ;  /* 0xff80000099ea7808 */ /* 0x000fc40005000000 */
[----:B------:R-:W-:Y:S02]  /*dbf0*/  ISETP.GE.AND P4, PT, R16, R206, PT ;  /* 0x000000ce1000720c */ /* 0x000fe40003f86270 */
[----:B------:R-:W-:Y:S02]  /*dc00*/  ISETP.LT.OR P0, PT, R36, R200, P0 ;  /* 0x000000c82400720c */ /* 0x000fe40000701670 */
[----:B------:R-:W-:Y:S02]  /*dc10*/  FSEL R230, R64, -INF , !P1 ;  /* 0xff80000040e67808 */ /* 0x000fe40004800000 */
[----:B------:R-:W-:Y:S02]  /*dc20*/  ISETP.LT.OR P1, PT, R16, R199, P4 ;  /* 0x000000c71000720c */ /* 0x000fe40002721670 */
[-C--:B------:R-:W-:Y:S02]  /*dc30*/  ISETP.GE.AND P3, PT, R15, R206.reuse, PT ;  /* 0x000000ce0f00720c */ /* 0x080fe40003f66270 */
[----:B------:R-:W-:-:S02]  /*dc40*/  ISETP.GE.AND P6, PT, R14, R206, PT ;  /* 0x000000ce0e00720c */ /* 0x000fc40003fc6270 */
[----:B------:R-:W-:Y:S02]  /*dc50*/  FSEL R240, R65, -INF , !P0 ;  /* 0xff80000041f07808 */ /* 0x000fe40004000000 */
[-C--:B------:R-:W-:Y:S02]  /*dc60*/  ISETP.LT.OR P0, PT, R15, R199.reuse, P3 ;  /* 0x000000c70f00720c */ /* 0x080fe40001f01670 */
[----:B------:R-:W-:Y:S02]  /*dc70*/  FSEL R226, R74, -INF , !P1 ;  /* 0xff8000004ae27808 */ /* 0x000fe40004800000 */
[----:B------:R-:W-:Y:S02]  /*dc80*/  ISETP.GE.AND P5, PT, R11, R206, PT ;  /* 0x000000ce0b00720c */ /* 0x000fe40003fa6270 */
[----:B------:R-:W-:Y:S02]  /*dc90*/  ISETP.LT.OR P1, PT, R14, R199, P6 ;  /* 0x000000c70e00720c */ /* 0x000fe40003721670 */
[----:B------:R-:W-:-:S02]  /*dca0*/  FSEL R227, R75, -INF , !P0 ;  /* 0xff8000004be37808 */ /* 0x000fc40004000000 */
[-C--:B------:R-:W-:Y:S02]  /*dcb0*/  ISETP.LT.OR P0, PT, R11, R199.reuse, P5 ;  /* 0x000000c70b00720c */ /* 0x080fe40002f01670 */
[----:B------:R-:W-:Y:S02]  /*dcc0*/  FSEL R235, R154, -INF , !P1 ;  /* 0xff8000009aeb7808 */ /* 0x000fe40004800000 */
[-C--:B------:R-:W-:Y:S02]  /*dcd0*/  ISETP.GE.AND P1, PT, R8, R206.reuse, PT ;  /* 0x000000ce0800720c */ /* 0x080fe40003f26270 */
[----:B------:R-:W-:Y:S02]  /*dce0*/  FSEL R241, R155, -INF , !P0 ;  /* 0xff8000009bf17808 */ /* 0x000fe40004000000 */
[----:B------:R-:W-:Y:S02]  /*dcf0*/  ISETP.GE.AND P0, PT, R36, R206, PT ;  /* 0x000000ce2400720c */ /* 0x000fe40003f06270 */
[----:B------:R-:W-:-:S02]  /*dd00*/  ISETP.LT.OR P1, PT, R8, R199, P1 ;  /* 0x000000c70800720c */ /* 0x000fc40000f21670 */
[----:B------:R-:W-:Y:S02]  /*dd10*/  ISETP.LT.OR P0, PT, R36, R199, P0 ;  /* 0x000000c72400720c */ /* 0x000fe40000701670 */
[----:B------:R-:W-:Y:S02]  /*dd20*/  FSEL R242, R66, -INF , !P1 ;  /* 0xff80000042f27808 */ /* 0x000fe40004800000 */
[----:B------:R-:W-:Y:S01]  /*dd30*/  FSEL R243, R67, -INF , !P0 ;  /* 0xff80000043f37808 */ /* 0x000fe20004000000 */
[----:B------:R-:W-:Y:S02]  /*dd40*/  IMAD.MOV.U32 R67, RZ, RZ, R238 ;  /* 0x000000ffff437224 */ /* 0x000fe400078e00ee */
[----:B--2---:R-:W-:Y:S01]  /*dd50*/  IMAD.MOV.U32 R6, RZ, RZ, R3 ;  /* 0x000000ffff067224 */ /* 0x004fe200078e0003 */
[----:B------:R-:W-:-:S03]  /*dd60*/  FMNMX.FTZ R3, R222, R28, !PT ;  /* 0x0000001cde037209 */ /* 0x000fc60007810000 */
[----:B------:R-:W-:Y:S01]  /*dd70*/  IMAD.WIDE.U32 R144, R6, -0x2daee0ad, RZ ;  /* 0xd2511f5306907825 */ /* 0x000fe200078e00ff */
        /* <DEDUP_REMOVED lines=25> */
[----:B------:R-:W-:Y:S01]  /*df10*/  LOP3.LUT R5, R27, R250, RZ, 0x3c, !PT ;  /* 0x000000fa1b057212 */ /* 0x000fe200078e3cff */
[----:B------:R-:W1:Y:S01]  /*df20*/  SHFL.BFLY PT, R7, R3, 0x2, 0x1f ;  /* 0x0c401f0003077f89 */ /* 0x000e6200000e0000 */
[----:B------:R-:W-:-:S03]  /*df30*/  FMNMX.FTZ R4, R226, R4, !PT ;  /* 0x00000004e2047209 */ /* 0x000fc60007810000 */
[----:B------:R-:W-:Y:S01]  /*df40*/  IMAD.WIDE.U32 R68, R5, -0x2daee0ad, RZ ;  /* 0xd2511f5305447825 */ /* 0x000fe200078e00ff */
[----:B------:R-:W-:-:S04]  /*df50*/  FMNMX.FTZ R4, R227, R4, !PT ;  /* 0x00000004e3047209 */ /* 0x000fc80007810000 */
[----:B------:R-:W-:Y:S02]  /*df60*/  FMNMX.FTZ R4, R235, R4, !PT ;  /* 0x00000004eb047209 */ /* 0x000fe40007810000 */
[----:B------:R-:W-:Y:S02]  /*df70*/  LOP3.LUT R5, R69, UR14, R144, 0x96, !PT ;  /* 0x0000000e45057c12 */ /* 0x000fe4000f8e9690 */
[----:B------:R-:W-:Y:S02]  /*df80*/  FMNMX.FTZ R6, R241, R4, !PT ;  /* 0x00000004f1067209 */ /* 0x000fe40007810000 */
[----:B------:R-:W-:Y:S01]  /*df90*/  LOP3.LUT R4, R145, UR27, R73, 0x96, !PT ;  /* 0x0000001b91047c12 */ /* 0x000fe2000f8e9649 */
[----:B------:R-:W-:Y:S01]  /*dfa0*/  IMAD.WIDE.U32 R42, R5, -0x326172a9, RZ ;  /* 0xcd9e8d57052a7825 */ /* 0x000fe200078e00ff */
[----:B------:R-:W-:-:S03]  /*dfb0*/  FMNMX.FTZ R6, R242, R6, !PT ;  /* 0x00000006f2067209 */ /* 0x000fc60007810000 */
[----:B------:R-:W-:Y:S01]  /*dfc0*/  IMAD.WIDE.U32 R12, R4, -0x326172a9, RZ ;  /* 0xcd9e8d57040c7825 */ /* 0x000fe200078e00ff */
[----:B------:R-:W-:Y:S02]  /*dfd0*/  FMNMX.FTZ R6, R243, R6, !PT ;  /* 0x00000006f3067209 */ /* 0x000fe40007810000 */
[----:B-1----:R-:W-:-:S03]  /*dfe0*/  FMNMX.FTZ R3, R3, R7, !PT ;  /* 0x0000000703037209 */ /* 0x002fc60007810000 */
[----:B------:R-:W1:Y:S01]  /*dff0*/  SHFL.BFLY PT, R10, R6, 0x2, 0x1f ;  /* 0x0c401f00060a7f89 */ /* 0x000e6200000e0000 */
[----:B------:R-:W-:Y:S02]  /*e000*/  LOP3.LUT R4, R13, UR15, R26, 0x96, !PT ;  /* 0x0000000f0d047c12 */ /* 0x000fe4000f8e961a */
[----:B------:R-:W-:Y:S01]  /*e010*/  LOP3.LUT R7, R43, UR13, R12, 0x96, !PT ;  /* 0x0000000d2b077c12 */ /* 0x000fe2000f8e960c */
[----:B------:R-:W2:Y:S02]  /*e020*/  SHFL.BFLY PT, R9, R3, 0x1, 0x1f ;  /* 0x0c201f0003097f89 */ /* 0x000ea400000e0000 */
[----:B------:R-:W-:-:S04]  /*e030*/  IMAD.WIDE.U32 R4, R4, -0x2daee0ad, RZ ;  /* 0xd2511f5304047825 */ /* 0x000fc800078e00ff */
[----:B------:R-:W-:Y:S01]  /*e040*/  IMAD.WIDE.U32 R26, R7, -0x2daee0ad, RZ ;  /* 0xd2511f53071a7825 */ /* 0x000fe200078e00ff */
[----:B------:R-:W-:-:S04]  /*e050*/  LOP3.LUT R5, R5, UR12, R68, 0x96, !PT ;  /* 0x0000000c05057c12 */ /* 0x000fc8000f8e9644 */
[----:B------:R-:W-:Y:S01]  /*e060*/  LOP3.LUT R7, R27, UR10, R4, 0x96, !PT ;  /* 0x0000000a1b077c12 */ /* 0x000fe2000f8e9604 */
[----:B------:R-:W-:-:S04]  /*e070*/  IMAD.WIDE.U32 R4, R5, -0x326172a9, RZ ;  /* 0xcd9e8d5705047825 */ /* 0x000fc800078e00ff */
[----:B------:R-:W-:Y:S01]  /*e080*/  IMAD.WIDE.U32 R40, R7, -0x326172a9, RZ ;  /* 0xcd9e8d5707287825 */ /* 0x000fe200078e00ff */
        /* <DEDUP_REMOVED lines=8> */
[----:B------:R-:W-:Y:S01]  /*e110*/  LOP3.LUT R7, R7, UR8, R26, 0x96, !PT ;  /* 0x0000000807077c12 */ /* 0x000fe2000f8e961a */
[----:B------:R-:W-:Y:S01]  /*e120*/  FMUL.FTZ R3, R70, c[0x0][0x23c] ;  /* 0x00008f0046037a20 */ /* 0x000fe20000410000 */
[----:B------:R-:W-:-:S03]  /*e130*/  LOP3.LUT R4, R53, UR6, R6, 0x96, !PT ;  /* 0x0000000635047c12 */ /* 0x000fc6000f8e9606 */
[----:B------:R-:W-:Y:S01]  /*e140*/  IMAD.WIDE.U32 R38, R7, -0x326172a9, RZ ;  /* 0xcd9e8d5707267825 */ /* 0x000fe200078e00ff */
[----:B------:R-:W-:-:S03]  /*e150*/  FSEL R9, R3, RZ, P1 ;  /* 0x000000ff03097208 */ /* 0x000fc60000800000 */
[----:B------:R-:W-:-:S04]  /*e160*/  IMAD.WIDE.U32 R4, R4, -0x326172a9, RZ ;  /* 0xcd9e8d5704047825 */ /* 0x000fc800078e00ff */
[--C-:B------:R-:W-:Y:S01]  /*e170*/  FFMA.FTZ R3, R28, c[0x0][0x23c], -R9.reuse ;  /* 0x00008f001c037a23 */ /* 0x100fe20000010809 */
[C---:B------:R-:W-:Y:S02]  /*e180*/  LOP3.LUT R6, R4.reuse, 0xffff, RZ, 0xc0, !PT ;  /* 0x0000ffff04067812 */ /* 0x040fe400078ec0ff */
[----:B------:R-:W-:Y:S01]  /*e190*/  LOP3.LUT R26, R4, 0xff, RZ, 0xc0, !PT ;  /* 0x000000ff041a7812 */ /* 0x000fe200078ec0ff */
[----:B------:R2:W-:Y:S01]  /*e1a0*/  MUFU.EX2 R249, R3 ;  /* 0x0000000300f97308 */ /* 0x0005e20000000800 */
[----:B------:R-:W-:Y:S02]  /*e1b0*/  SHF.R.U32.HI R7, RZ, 0x8, R6 ;  /* 0x00000008ff077819 */ /* 0x000fe40000011606 */
[----:B-1----:R-:W-:Y:S02]  /*e1c0*/  FMNMX.FTZ R69, R10, R35, !PT ;  /* 0x000000230a457209 */ /* 0x002fe40007810000 */
[--C-:B------:R-:W-:Y:S02]  /*e1d0*/  SHF.R.U32.HI R6, RZ, 0x10, R4.reuse ;  /* 0x00000010ff067819 */ /* 0x100fe40000011604 */
[----:B------:R-:W-:Y:S01]  /*e1e0*/  SHF.R.U32.HI R27, RZ, 0x18, R4 ;  /* 0x00000018ff1b7819 */ /* 0x000fe20000011604 */
[----:B------:R-:W-:Y:S01]  /*e1f0*/  FFMA.FTZ R4, R31, c[0x0][0x23c], -R9 ;  /* 0x00008f001f047a23 */ /* 0x000fe20000010809 */
[----:B------:R-:W-:-:S02]  /*e200*/  FSETP.NEU.FTZ.AND P0, PT, R69, -INF , PT ;  /* 0xff8000004500780b */ /* 0x000fc40003f1d000 */
[----:B------:R-:W-:Y:S01]  /*e210*/  PRMT R31, R26, 0x5410, R7 ;  /* 0x000054101a1f7816 */ /* 0x000fe20000000007 */
[----:B------:R1:W-:Y:S01]  /*e220*/  MUFU.EX2 R247, R4 ;  /* 0x0000000400f77308 */ /* 0x0003e20000000800 */
[----:B--2---:R-:W-:-:S07]  /*e230*/  FFMA.FTZ R3, R29, c[0x0][0x23c], -R9 ;  /* 0x00008f001d037a23 */ /* 0x004fce0000010809 */
[----:B------:R2:W-:Y:S01]  /*e240*/  MUFU.EX2 R248, R3 ;  /* 0x0000000300f87308 */ /* 0x0005e20000000800 */
[----:B-1----:R-:W-:Y:S01]  /*e250*/  LOP3.LUT R4, R6, 0xff, RZ, 0xc0, !PT ;  /* 0x000000ff06047812 */ /* 0x002fe200078ec0ff */
[----:B------:R-:W-:-:S03]  /*e260*/  FFMA.FTZ R6, R30, c[0x0][0x23c], -R9 ;  /* 0x00008f001e067a23 */ /* 0x000fc60000010809 */
[----:B------:R-:W-:-:S03]  /*e270*/  PRMT R29, R4, 0x5410, R27 ;  /* 0x00005410041d7816 */ /* 0x000fc6000000001b */
[----:B------:R1:W3:Y:S01]  /*e280*/  MUFU.EX2 R246, R6 ;  /* 0x0000000600f67308 */ /* 0x0002e20000000800 */
[----:B--2---:R-:W-:Y:S01]  /*e290*/  LOP3.LUT R3, R5, UR17, R38, 0x96, !PT ;  /* 0x0000001105037c12 */ /* 0x004fe2000f8e9626 */
[----:B------:R-:W-:-:S03]  /*e2a0*/  FMUL.FTZ R5, R69, c[0x0][0x23c] ;  /* 0x00008f0045057a20 */ /* 0x000fc60000410000 */
[----:B------:R-:W-:Y:S02]  /*e2b0*/  LOP3.LUT R4, R3, 0xffff, RZ, 0xc0, !PT ;  /* 0x0000ffff03047812 */ /* 0x000fe400078ec0ff */
[----:B------:R-:W-:Y:S02]  /*e2c0*/  FSEL R10, R5, RZ, P0 ;  /* 0x000000ff050a7208 */ /* 0x000fe40000000000 */
[--C-:B------:R-:W-:Y:S02]  /*e2d0*/  SHF.R.U32.HI R5, RZ, 0x10, R3.reuse ;  /* 0x00000010ff057819 */ /* 0x100fe40000011603 */
[----:B------:R-:W-:Y:S02]  /*e2e0*/  LOP3.LUT R26, R3, 0xff, RZ, 0xc0, !PT ;  /* 0x000000ff031a7812 */ /* 0x000fe400078ec0ff */
[----:B------:R-:W-:Y:S02]  /*e2f0*/  SHF.R.U32.HI R7, RZ, 0x18, R3 ;  /* 0x00000018ff077819 */ /* 0x000fe40000011603 */
[----:B------:R-:W-:-:S02]  /*e300*/  LOP3.LUT R3, R5, 0xff, RZ, 0xc0, !PT ;  /* 0x000000ff05037812 */ /* 0x000fc400078ec0ff */
[----:B------:R-:W-:Y:S02]  /*e310*/  FSEL R5, R70, RZ, P1 ;  /* 0x000000ff46057208 */ /* 0x000fe40000800000 */
[-C--:B------:R-:W-:Y:S02]  /*e320*/  ISETP.GE.AND P1, PT, R2, R205.reuse, PT ;  /* 0x000000cd0200720c */ /* 0x080fe40003f26270 */
[----:B-1----:R-:W-:Y:S01]  /*e330*/  SHF.R.U32.HI R6, RZ, 0x8, R4 ;  /* 0x00000008ff067819 */ /* 0x002fe20000011604 */
[--C-:B------:R-:W-:Y:S01]  /*e340*/  FFMA.FTZ R4, R32, c[0x0][0x23c], -R10.reuse ;  /* 0x00008f0020047a23 */ /* 0x100fe2000001080a */
[-C--:B------:R-:W-:Y:S02]  /*e350*/  ISETP.LT.OR P4, PT, R2, R202.reuse, P1 ;  /* 0x000000ca0200720c */ /* 0x080fe40000f81670 */
[----:B------:R-:W-:Y:S01]  /*e360*/  ISETP.GE.AND P1, PT, R25, R205, PT ;  /* 0x000000cd1900720c */ /* 0x000fe20003f26270 */
[----:B------:R1:W-:Y:S01]  /*e370*/  MUFU.EX2 R245, R4 ;  /* 0x0000000400f57308 */ /* 0x0003e20000000800 */
[----:B------:R-:W-:Y:S01]  /*e380*/  PRMT R27, R3, 0x5410, R7 ;  /* 0x00005410031b7816 */ /* 0x000fe20000000007 */
[----:B------:R-:W-:Y:S01]  /*e390*/  FFMA.FTZ R3, R34, c[0x0][0x23c], -R10 ;  /* 0x00008f0022037a23 */ /* 0x000fe2000001080a */
[----:B------:R-:W-:-:S02]  /*e3a0*/  ISETP.LT.OR P3, PT, R25, R202, P1 ;  /* 0x000000ca1900720c */ /* 0x000fc40000f61670 */
[----:B------:R-:W-:Y:S02]  /*e3b0*/  ISETP.GE.AND P1, PT, R24, R205, PT ;  /* 0x000000cd1800720c */ /* 0x000fe40003f26270 */
[----:B------:R-:W-:Y:S01]  /*e3c0*/  PRMT R28, R26, 0x5410, R6 ;  /* 0x000054101a1c7816 */ /* 0x000fe20000000006 */
[----:B------:R2:W4:Y:S01]  /*e3d0*/  MUFU.EX2 R244, R3 ;  /* 0x0000000300f47308 */ /* 0x0005220000000800 */
[----:B------:R-:W-:Y:S01]  /*e3e0*/  ISETP.LT.OR P6, PT, R24, R202, P1 ;  /* 0x000000ca1800720c */ /* 0x000fe20000fc1670 */
[----:B------:R-:W-:Y:S01]  /*e3f0*/  FADD.FTZ R26, R222, -R5 ;  /* 0x80000005de1a7221 */ /* 0x000fe20000010000 */
[----:B---3--:R-:W-:Y:S02]  /*e400*/  F2FP.BF16.PACK_AB R6, R246, R247 ;  /* 0x000000f7f606723e */ /* 0x008fe400000010ff */
[----:B------:R-:W-:Y:S02]  /*e410*/  ISETP.GE.AND P1, PT, R23, R205, PT ;  /* 0x000000cd1700720c */ /* 0x000fe40003f26270 */
[----:B-1----:R-:W-:-:S02]  /*e420*/  FSEL R4, R69, RZ, P0 ;  /* 0x000000ff45047208 */ /* 0x002fc40000000000 */
[----:B------:R-:W-:-:S03]  /*e430*/  ISETP.GE.AND P0, PT, R2, R204, PT ;  /* 0x000000cc0200720c */ /* 0x000fc60003f06270 */
[----:B------:R-:W-:Y:S01]  /*e440*/  FADD.FTZ R5, R221, -R4 ;  /* 0x80000004dd057221 */ /* 0x000fe20000010000 */
[-C--:B------:R-:W-:Y:S01]  /*e450*/  ISETP.LT.OR P2, PT, R2, R201.reuse, P0 ;  /* 0x000000c90200720c */ /* 0x080fe20000741670 */
[--C-:B------:R-:W-:Y:S01]  /*e460*/  FFMA.FTZ R4, R37, c[0x0][0x23c], -R10.reuse ;  /* 0x00008f0025047a23 */ /* 0x100fe2000001080a */
[-C--:B------:R-:W-:Y:S01]  /*e470*/  ISETP.GE.AND P0, PT, R25, R204.reuse, PT ;  /* 0x000000cc1900720c */ /* 0x080fe20003f06270 */
[----:B--2---:R-:W-:Y:S01]  /*e480*/  FFMA.FTZ R3, R33, c[0x0][0x23c], -R10 ;  /* 0x00008f0021037a23 */ /* 0x004fe2000001080a */
[----:B------:R-:W-:Y:S01]  /*e490*/  @P6 LOP3.LUT R0, R0, 0x1, RZ, 0xfc, !PT ;  /* 0x0000000100006812 */ /* 0x000fe200078efcff */
[----:B------:R1:W-:Y:S01]  /*e4a0*/  MUFU.EX2 R221, R4 ;  /* 0x0000000400dd7308 */ /* 0x0003e20000000800 */
[----:B------:R-:W-:Y:S02]  /*e4b0*/  ISETP.LT.OR P5, PT, R25, R201, P0 ;  /* 0x000000c91900720c */ /* 0x000fe400007a1670 */
[----:B------:R-:W-:Y:S02]  /*e4c0*/  ISETP.GE.AND P0, PT, R24, R204, PT ;  /* 0x000000cc1800720c */ /* 0x000fe40003f06270 */
[----:B------:R-:W-:-:S02]  /*e4d0*/  LOP3.LUT R0, R0, 0xfffffffd, RZ, 0xc0, !PT ;  /* 0xfffffffd00007812 */ /* 0x000fc400078ec0ff */
[----:B------:R-:W-:Y:S01]  /*e4e0*/  ISETP.LT.OR P0, PT, R24, R201, P0 ;  /* 0x000000c91800720c */ /* 0x000fe20000701670 */
[----:B------:R2:W-:Y:S01]  /*e4f0*/  MUFU.EX2 R222, R3 ;  /* 0x0000000300de7308 */ /* 0x0005e20000000800 */
[----:B------:R-:W-:Y:S02]  /*e500*/  FSEL R24, R168, -INF , !P4 ;  /* 0xff800000a8187808 */ /* 0x000fe40006000000 */
[----:B----4-:R-:W-:Y:S02]  /*e510*/  F2FP.BF16.PACK_AB R7, R244, R245 ;  /* 0x000000f5f407723e */ /* 0x010fe400000010ff */
[----:B------:R-:W-:Y:S02]  /*e520*/  ISETP.LT.OR P6, PT, R23, R202, P1 ;  /* 0x000000ca1700720c */ /* 0x000fe40000fc1670 */
[----:B------:R-:W-:Y:S01]  /*e530*/  ISETP.GE.AND P1, PT, R22, R205, PT ;  /* 0x000000cd1600720c */ /* 0x000fe20003f26270 */
[----:B-1----:R-:W-:Y:S01]  /*e540*/  FMUL.FTZ R4, R26, c[0x0][0x23c] ;  /* 0x00008f001a047a20 */ /* 0x002fe20000410000 */
[----:B------:R-:W-:-:S02]  /*e550*/  FSEL R25, R170, -INF , !P2 ;  /* 0xff800000aa197808 */ /* 0x000fc40005000000 */
[----:B------:R-:W-:Y:S01]  /*e560*/  ISETP.LT.OR P2, PT, R22, R202, P1 ;  /* 0x000000ca1600720c */ /* 0x000fe20000f41670 */
[----:B------:R1:W3:Y:S01]  /*e570*/  MUFU.EX2 R153, R4 ;  /* 0x0000000400997308 */ /* 0x0002e20000000800 */
[----:B------:R-:W-:Y:S02]  /*e580*/  @P0 LOP3.LUT R0, R0, 0x2, RZ, 0xfc, !PT ;  /* 0x0000000200000812 */ /* 0x000fe400078efcff */
[C---:B------:R-:W-:Y:S01]  /*e590*/  ISETP.GE.AND P0, PT, R23.reuse, R204, PT ;  /* 0x000000cc1700720c */ /* 0x040fe20003f06270 */
[--C-:B--2---:R-:W-:Y:S01]  /*e5a0*/  HSET2.LE.AND R3, R31, R208.reuse, PT ;  /* 0x000000d01f037233 */ /* 0x104fe20003803000 */
[C---:B------:R-:W-:Y:S02]  /*e5b0*/  LOP3.LUT P4, RZ, R0.reuse, 0x1, RZ, 0xc0, !PT ;  /* 0x0000000100ff7812 */ /* 0x040fe4000788c0ff */
[----:B------:R-:W-:Y:S02]  /*e5c0*/  ISETP.LT.OR P0, PT, R23, R201, P0 ;  /* 0x000000c91700720c */ /* 0x000fe40000701670 */
[----:B------:R-:W-:Y:S01]  /*e5d0*/  LOP3.LUT R6, R3, R6, RZ, 0xc0, !PT ;  /* 0x0000000603067212 */ /* 0x000fe200078ec0ff */
[----:B------:R-:W-:Y:S01]  /*e5e0*/  HSET2.LE.AND R3, R29, R208, PT ;  /* 0x000000d01d037233 */ /* 0x000fe20003803000 */
[----:B------:R-:W-:-:S02]  /*e5f0*/  LOP3.LUT R0, R0, 0xffffffef, RZ, 0xc0, !PT ;  /* 0xffffffef00007812 */ /* 0x000fc400078ec0ff */
[----:B------:R-:W-:Y:S02]  /*e600*/  FSEL R23, R169, -INF , !P3 ;  /* 0xff800000a9177808 */ /* 0x000fe40005800000 */
[----:B------:R-:W-:Y:S01]  /*e610*/  LOP3.LUT R7, R3, R7, RZ, 0xc0, !PT ;  /* 0x0000000703077212 */ /* 0x000fe200078ec0ff */
[----:B------:R-:W-:Y:S01]  /*e620*/  FMUL.FTZ R3, R5, c[0x0][0x23c] ;  /* 0x00008f0005037a20 */ /* 0x000fe20000410000 */
[----:B-1----:R-:W-:Y:S01]  /*e630*/  F2FP.BF16.PACK_AB R4, R248, R249 ;  /* 0x000000f9f804723e */ /* 0x002fe200000010ff */
[----:B---3--:R-:W-:Y:S01]  /*e640*/  FMUL.FTZ R112, R112, R153 ;  /* 0x0000009970707220 */ /* 0x008fe20000410000 */
[----:B------:R-:W-:Y:S01]  /*e650*/  ISETP.GE.AND P1, PT, R21, R205, PT ;  /* 0x000000cd1500720c */ /* 0x000fe20003f26270 */
[----:B------:R1:W2:Y:S01]  /*e660*/  MUFU.EX2 R152, R3 ;  /* 0x0000000300987308 */ /* 0x0002a20000000800 */
[----:B------:R-:W-:Y:S01]  /*e670*/  @P0 LOP3.LUT R0, R0, 0x10, RZ, 0xfc, !PT ;  /* 0x0000001000000812 */ /* 0x000fe200078efcff */
[-C--:B------:R-:W-:Y:S01]  /*e680*/  FMUL.FTZ R113, R113, R153.reuse ;  /* 0x0000009971717220 */ /* 0x080fe20000410000 */
[----:B------:R-:W-:Y:S01]  /*e690*/  ISETP.GE.AND P0, PT, R22, R204, PT ;  /* 0x000000cc1600720c */ /* 0x000fe20003f06270 */
[-C--:B------:R-:W-:Y:S01]  /*e6a0*/  FMUL.FTZ R128, R128, R153.reuse ;  /* 0x0000009980807220 */ /* 0x080fe20000410000 */
[----:B------:R-:W-:Y:S01]  /*e6b0*/  LOP3.LUT P3, RZ, R0, 0x10, RZ, 0xc0, !PT ;  /* 0x0000001000ff7812 */ /* 0x000fe2000786c0ff */
[----:B------:R-:W-:Y:S01]  /*e6c0*/  FMUL.FTZ R129, R129, R153 ;  /* 0x0000009981817220 */ /* 0x000fe20000410000 */
[----:B------:R-:W-:Y:S01]  /*e6d0*/  ISETP.LT.OR P0, PT, R22, R201, P0 ;  /* 0x000000c91600720c */ /* 0x000fe20000701670 */
[-C--:B------:R-:W-:Y:S01]  /*e6e0*/  FMUL.FTZ R132, R132, R153.reuse ;  /* 0x0000009984847220 */ /* 0x080fe20000410000 */
[----:B------:R-:W-:Y:S01]  /*e6f0*/  FSEL R22, R164, -INF , !P4 ;  /* 0xff800000a4167808 */ /* 0x000fe20006000000 */
[-C--:B------:R-:W-:Y:S01]  /*e700*/  FMUL.FTZ R133, R133, R153.reuse ;  /* 0x0000009985857220 */ /* 0x080fe20000410000 */
[----:B------:R-:W-:Y:S01]  /*e710*/  ISETP.LT.OR P4, PT, R21, R202, P1 ;  /* 0x000000ca1500720c */ /* 0x000fe20000f81670 */
[----:B------:R-:W-:Y:S01]  /*e720*/  FMUL.FTZ R80, R80, R153 ;  /* 0x0000009950507220 */ /* 0x000fe20000410000 */
[----:B------:R-:W-:Y:S01]  /*e730*/  ISETP.GE.AND P1, PT, R20, R205, PT ;  /* 0x000000cd1400720c */ /* 0x000fe20003f26270 */
[----:B------:R-:W-:Y:S01]  /*e740*/  FMUL.FTZ R81, R81, R153 ;  /* 0x0000009951517220 */ /* 0x000fe20000410000 */
[----:B------:R-:W-:Y:S01]  /*e750*/  FSEL R56, R56, -INF , !P2 ;  /* 0xff80000038387808 */ /* 0x000fe20005000000 */
[--C-:B-1----:R-:W-:Y:S01]  /*e760*/  HSET2.LE.AND R3, R28, R208.reuse, PT ;  /* 0x000000d01c037233 */ /* 0x102fe20003803000 */
[----:B------:R-:W-:Y:S01]  /*e770*/  F2FP.BF16.PACK_AB R5, R221, R222 ;  /* 0x000000dedd05723e */ /* 0x000fe200000010ff */
[-C--:B--2---:R-:W-:Y:S01]  /*e780*/  FMUL.FTZ R114, R114, R152.reuse ;  /* 0x0000009872727220 */ /* 0x084fe20000410000 */
[----:B------:R-:W-:Y:S01]  /*e790*/  FSEL R41, R57, -INF , !P4 ;  /* 0xff80000039297808 */ /* 0x000fe20006000000 */
[----:B------:R-:W-:Y:S01]  /*e7a0*/  FMUL.FTZ R115, R115, R152 ;  /* 0x0000009873737220 */ /* 0x000fe20000410000 */
[----:B------:R-:W-:Y:S01]  /*e7b0*/  LOP3.LUT R4, R3, R4, RZ, 0xc0, !PT ;  /* 0x0000000403047212 */ /* 0x000fe200078ec0ff */
[----:B------:R-:W-:Y:S01]  /*e7c0*/  HSET2.LE.AND R3, R27, R208, PT ;  /* 0x000000d01b037233 */ /* 0x000fe20003803000 */
[----:B------:R-:W-:Y:S01]  /*e7d0*/  FSEL R27, R171, -INF , !P5 ;  /* 0xff800000ab1b7808 */ /* 0x000fe20006800000 */
[-C--:B------:R-:W-:Y:S01]  /*e7e0*/  FMUL.FTZ R130, R130, R152.reuse ;  /* 0x0000009882827220 */ /* 0x080fe20000410000 */
[C---:B------:R-:W-:Y:S01]  /*e7f0*/  LOP3.LUT P5, RZ, R0.reuse, 0x2, RZ, 0xc0, !PT ;  /* 0x0000000200ff7812 */ /* 0x040fe200078ac0ff */
[-C--:B------:R-:W-:Y:S01]  /*e800*/  FMUL.FTZ R131, R131, R152.reuse ;  /* 0x0000009883837220 */ /* 0x080fe20000410000 */
[----:B------:R-:W-:Y:S01]  /*e810*/  LOP3.LUT R0, R0, 0xfffffff7, RZ, 0xc0, !PT ;  /* 0xfffffff700007812 */ /* 0x000fe200078ec0ff */
[----:B------:R-:W1:Y:S01]  /*e820*/  LDSM.16.MT88.4 R28, [R188+0x6000] ;  /* 0x00600000bc1c783b */ /* 0x000e620000004200 */
[----:B------:R-:W-:Y:S01]  /*e830*/  FSEL R26, R166, -INF , !P5 ;  /* 0xff800000a61a7808 */ /* 0x000fe20006800000 */
[-C--:B------:R-:W-:Y:S01]  /*e840*/  FMUL.FTZ R134, R134, R152.reuse ;  /* 0x0000009886867220 */ /* 0x080fe20000410000 */
[----:B------:R-:W-:Y:S01]  /*e850*/  @P0 LOP3.LUT R0, R0, 0x8, RZ, 0xfc, !PT ;  /* 0x0000000800000812 */ /* 0x000fe200078efcff */
[----:B------:R-:W-:Y:S01]  /*e860*/  FMUL.FTZ R135, R135, R152 ;  /* 0x0000009887877220 */ /* 0x000fe20000410000 */
[----:B------:R-:W-:Y:S01]  /*e870*/  ISETP.GE.AND P0, PT, R21, R204, PT ;  /* 0x000000cc1500720c */ /* 0x000fe20003f06270 */
[-C--:B------:R-:W-:Y:S01]  /*e880*/  FMUL.FTZ R82, R82, R152.reuse ;  /* 0x0000009852527220 */ /* 0x080fe20000410000 */
[----:B------:R-:W-:Y:S01]  /*e890*/  LOP3.LUT R0, R0, 0xfffffffb, RZ, 0xc0, !PT ;  /* 0xfffffffb00007812 */ /* 0x000fe200078ec0ff */
        /* <DEDUP_REMOVED lines=8> */
[-C--:B------:R-:W-:Y:S01]  /*e920*/  FMUL.FTZ R86, R86, R152.reuse ;  /* 0x0000009856567220 */ /* 0x080fe20000410000 */
[----:B------:R-:W-:Y:S01]  /*e930*/  LOP3.LUT R5, R3, R5, RZ, 0xc0, !PT ;  /* 0x0000000503057212 */ /* 0x000fe200078ec0ff */
[----:B------:R-:W-:Y:S01]  /*e940*/  FMUL.FTZ R87, R87, R152 ;  /* 0x0000009857577220 */ /* 0x000fe20000410000 */
[----:B------:R-:W-:Y:S01]  /*e950*/  FSEL R35, R160, -INF , !P5 ;  /* 0xff800000a0237808 */ /* 0x000fe20006800000 */
[----:B------:R-:W-:-:S02]  /*e960*/  FMUL.FTZ R97, R97, R153 ;  /* 0x0000009961617220 */ /* 0x000fc40000410000 */
[----:B------:R-:W-:Y:S01]  /*e970*/  @P0 LOP3.LUT R0, R0, 0x4, RZ, 0xfc, !PT ;  /* 0x0000000400000812 */ /* 0x000fe200078efcff */
[-C--:B------:R-:W-:Y:S01]  /*e980*/  FMUL.FTZ R100, R100, R153.reuse ;  /* 0x0000009964647220 */ /* 0x080fe20000410000 */
[----:B------:R-:W-:Y:S01]  /*e990*/  ISETP.GE.AND P0, PT, R20, R204, PT ;  /* 0x000000cc1400720c */ /* 0x000fe20003f06270 */
[C---:B------:R-:W-:Y:S01]  /*e9a0*/  HMMA.16816.F32.BF16 R216, R4.reuse, R48, R112 ;  /* 0x0000003004d8723c */ /* 0x040fe20000041870 */
[----:B------:R-:W-:Y:S01]  /*e9b0*/  LOP3.LUT P6, RZ, R0, 0x8, RZ, 0xc0, !PT ;  /* 0x0000000800ff7812 */ /* 0x000fe200078cc0ff */
[----:B------:R-:W-:Y:S01]  /*e9c0*/  FMUL.FTZ R101, R101, R153 ;  /* 0x0000009965657220 */ /* 0x000fe20000410000 */
[----:B------:R-:W-:Y:S01]  /*e9d0*/  ISETP.LT.OR P0, PT, R20, R201, P0 ;  /* 0x000000c91400720c */ /* 0x000fe20000701670 */
[-C--:B------:R-:W-:Y:S01]  /*e9e0*/  FMUL.FTZ R98, R98, R152.reuse ;  /* 0x0000009862627220 */ /* 0x080fe20000410000 */
[----:B------:R-:W-:Y:S01]  /*e9f0*/  LOP3.LUT R0, R0, 0xfffffffd, RZ, 0xc0, !PT ;  /* 0xfffffffd00007812 */ /* 0x000fe200078ec0ff */
[----:B------:R-:W-:Y:S01]  /*ea00*/  FMUL.FTZ R99, R99, R152 ;  /* 0x0000009863637220 */ /* 0x000fe20000410000 */
[----:B------:R-:W-:Y:S01]  /*ea10*/  FSEL R20, R167, -INF , !P3 ;  /* 0xff800000a7147808 */ /* 0x000fe20005800000 */
[----:B------:R-:W-:Y:S01]  /*ea20*/  IMAD.MOV.U32 R113, RZ, RZ, R212 ;  /* 0x000000ffff717224 */ /* 0x000fe200078e00d4 */
[----:B------:R-:W-:Y:S01]  /*ea30*/  ISETP.LT.OR P3, PT, R19, R202, P1 ;  /* 0x000000ca1300720c */ /* 0x000fe20000f61670 */
[C---:B------:R-:W-:Y:S01]  /*ea40*/  HMMA.16816.F32.BF16 R212, R4.reuse, R60, R128 ;  /* 0x0000003c04d4723c */ /* 0x040fe20000041880 */
[----:B------:R-:W-:Y:S01]  /*ea50*/  ISETP.GE.AND P1, PT, R18, R205, PT ;  /* 0x000000cd1200720c */ /* 0x000fe20003f26270 */
[-C--:B------:R-:W-:Y:S01]  /*ea60*/  FMUL.FTZ R102, R102, R152.reuse ;  /* 0x0000009866667220 */ /* 0x080fe20000410000 */
[----:B------:R-:W-:Y:S01]  /*ea70*/  FSEL R58, R58, -INF , !P6 ;  /* 0xff8000003a3a7808 */ /* 0x000fe20007000000 */
[----:B------:R-:W-:Y:S01]  /*ea80*/  FMUL.FTZ R103, R103, R152 ;  /* 0x0000009867677220 */ /* 0x000fe20000410000 */
[----:B------:R-:W-:Y:S01]  /*ea90*/  ISETP.LT.OR P2, PT, R18, R202, P1 ;  /* 0x000000ca1200720c */ /* 0x000fe20000f41670 */
[-C--:B------:R-:W-:Y:S01]  /*eaa0*/  FMUL.FTZ R116, R116, R153.reuse ;  /* 0x0000009974747220 */ /* 0x080fe20000410000 */
[----:B------:R-:W-:Y:S01]  /*eab0*/  @P0 LOP3.LUT R0, R0, 0x2, RZ, 0xfc, !PT ;  /* 0x0000000200000812 */ /* 0x000fe200078efcff */
[C---:B------:R-:W-:Y:S01]  /*eac0*/  HMMA.16816.F32.BF16 R148, R4.reuse, R62, R132 ;  /* 0x0000003e0494723c */ /* 0x040fe20000041884 */
[----:B------:R-:W-:Y:S01]  /*ead0*/  ISETP.GE.AND P0, PT, R19, R204, PT ;  /* 0x000000cc1300720c */ /* 0x000fe20003f06270 */
[----:B------:R-:W-:Y:S01]  /*eae0*/  FMUL.FTZ R117, R117, R153 ;  /* 0x0000009975757220 */ /* 0x000fe20000410000 */
[----:B------:R-:W-:Y:S01]  /*eaf0*/  LOP3.LUT R0, R0, 0xfffffffe, RZ, 0xc0, !PT ;  /* 0xfffffffe00007812 */ /* 0x000fe200078ec0ff */
[-C--:B------:R-:W-:Y:S01]  /*eb00*/  FMUL.FTZ R118, R118, R152.reuse ;  /* 0x0000009876767220 */ /* 0x080fe20000410000 */
[----:B------:R-:W-:Y:S01]  /*eb10*/  ISETP.LT.OR P0, PT, R19, R201, P0 ;  /* 0x000000c91300720c */ /* 0x000fe20000701670 */
[----:B------:R-:W-:Y:S01]  /*eb20*/  FMUL.FTZ R119, R119, R152 ;  /* 0x0000009877777220 */ /* 0x000fe20000410000 */
[----:B------:R-:W-:Y:S01]  /*eb30*/  FSEL R34, R161, -INF , !P3 ;  /* 0xff800000a1227808 */ /* 0x000fe20005800000 */
[----:B------:R-:W-:Y:S01]  /*eb40*/  HMMA.16816.F32.BF16 R236, R4, R44, R80 ;  /* 0x0000002c04ec723c */ /* 0x000fe20000041850 */
[----:B------:R-:W-:Y:S01]  /*eb50*/  FSEL R75, R156, -INF , !P2 ;  /* 0xff8000009c4b7808 */ /* 0x000fe20005000000 */
[C---:B------:R-:W-:Y:S01]  /*eb60*/  IMAD.WIDE.U32 R114, R251.reuse, -0x326172a9, RZ ;  /* 0xcd9e8d57fb727825 */ /* 0x040fe200078e00ff */
[----:B------:R-:W-:-:S03]  /*eb70*/  IADD3 R156, R251, 0x4, RZ ;  /* 0x00000004fb9c7810 */ /* 0x000fc60007ffe0ff */
[----:B------:R-:W-:Y:S02]  /*eb80*/  IMAD.MOV.U32 R131, RZ, RZ, R71 ;  /* 0x000000ffff837224 */ /* 0x000fe400078e0047 */
[C---:B------:R-:W-:Y:S01]  /*eb90*/  HMMA.16816.F32.BF16 R84, R4.reuse, R46, R84 ;  /* 0x0000002e0454723c */ /* 0x040fe20000041854 */
[----:B------:R-:W-:Y:S01]  /*eba0*/  IMAD.MOV.U32 R135, RZ, RZ, R252 ;  /* 0x000000ffff877224 */ /* 0x000fe200078e00fc */
[----:B------:R-:W-:Y:S02]  /*ebb0*/  @P0 LOP3.LUT R0, R0, 0x1, RZ, 0xfc, !PT ;  /* 0x0000000100000812 */ /* 0x000fe400078efcff */
[-C--:B------:R-:W-:Y:S02]  /*ebc0*/  ISETP.GE.AND P0, PT, R18, R204.reuse, PT ;  /* 0x000000cc1200720c */ /* 0x080fe40003f06270 */
[----:B------:R-:W-:Y:S02]  /*ebd0*/  LOP3.LUT P1, RZ, R0, 0x4, RZ, 0xc0, !PT ;  /* 0x0000000400ff7812 */ /* 0x000fe4000782c0ff */
[----:B------:R-:W-:Y:S01]  /*ebe0*/  ISETP.LT.OR P6, PT, R18, R201, P0 ;  /* 0x000000c91200720c */ /* 0x000fe200007c1670 */
[----:B-1----:R-:W-:Y:S01]  /*ebf0*/  HMMA.16816.F32.BF16 R96, R4, R28, R96 ;  /* 0x0000001c0460723c */ /* 0x002fe20000041860 */
[----:B------:R-:W-:-:S02]  /*ec00*/  ISETP.GE.AND P0, PT, R17, R204, PT ;  /* 0x000000cc1100720c */ /* 0x000fc40003f06270 */
[----:B------:R-:W-:Y:S02]  /*ec10*/  FSEL R64, R59, -INF , !P1 ;  /* 0xff8000003b407808 */ /* 0x000fe40004800000 */
[C---:B------:R-:W-:Y:S02]  /*ec20*/  ISETP.GE.AND P1, PT, R17.reuse, R205, PT ;  /* 0x000000cd1100720c */ /* 0x040fe40003f26270 */
[C---:B------:R-:W-:Y:S01]  /*ec30*/  ISETP.LT.OR P0, PT, R17.reuse, R201, P0 ;  /* 0x000000c91100720c */ /* 0x040fe20000701670 */
[----:B------:R-:W-:Y:S01]  /*ec40*/  HMMA.16816.F32.BF16 R80, R4, R30, R100 ;  /* 0x0000001e0450723c */ /* 0x000fe20000041864 */
[----:B------:R-:W-:Y:S02]  /*ec50*/  ISETP.LT.OR P5, PT, R17, R202, P1 ;  /* 0x000000ca1100720c */ /* 0x000fe40000fa1670 */
[C---:B------:R-:W-:Y:S02]  /*ec60*/  LOP3.LUT P4, RZ, R0.reuse, 0x1, RZ, 0xc0, !PT ;  /* 0x0000000100ff7812 */ /* 0x040fe4000788c0ff */
[----:B------:R-:W-:-:S02]  /*ec70*/  LOP3.LUT P1, RZ, R0, 0x2, RZ, 0xc0, !PT ;  /* 0x0000000200ff7812 */ /* 0x000fc4000782c0ff */
[----:B------:R-:W-:Y:S01]  /*ec80*/  P2R R0, PR, RZ, 0x1 ;  /* 0x00000001ff007803 */ /* 0x000fe20000000000 */
[----:B------:R-:W-:Y:S01]  /*ec90*/  HMMA.16816.F32.BF16 R116, R4, R50, R116 ;  /* 0x000000320474723c */ /* 0x000fe20000041874 */
[----:B------:R-:W-:Y:S02]  /*eca0*/  ISETP.GE.AND P0, PT, R16, R204, PT ;  /* 0x000000cc1000720c */ /* 0x000fe40003f06270 */
[----:B------:R-:W-:Y:S01]  /*ecb0*/  FSEL R112, R157, -INF , !P5 ;  /* 0xff8000009d707808 */ /* 0x000fe20006800000 */
[----:B------:R-:W-:Y:S01]  /*ecc0*/  IMAD.WIDE.U32 R156, R156, -0x326172a9, RZ ;  /* 0xcd9e8d579c9c7825 */ /* 0x000fe200078e00ff */
[----:B------:R-:W-:Y:S02]  /*ecd0*/  ISETP.NE.AND P5, PT, R0, RZ, PT ;  /* 0x000000ff0000720c */ /* 0x000fe40003fa5270 */
[----:B------:R-:W-:Y:S02]  /*ece0*/  FMNMX.FTZ R0, R224, R24, !PT ;  /* 0x00000018e0007209 */ /* 0x000fe40007810000 */
[----:B------:R-:W-:-:S02]  /*ecf0*/  ISETP.LT.OR P0, PT, R16, R201, P0 ;  /* 0x000000c91000720c */ /* 0x000fc40000701670 */
[----:B------:R-:W-:Y:S02]  /*ed00*/  FSEL R57, R162, -INF , !P1 ;  /* 0xff800000a2397808 */ /* 0x000fe40004800000 */
[----:B------:R-:W-:Y:S02]  /*ed10*/  FMNMX.FTZ R0, R23, R0, !PT ;  /* 0x0000000017007209 */ /* 0x000fe40007810000 */
[----:B------:R-:W-:Y:S02]  /*ed20*/  ISETP.GE.AND P1, PT, R16, R205, PT ;  /* 0x000000cd1000720c */ /* 0x000fe40003f26270 */
[----:B------:R-:W-:Y:S02]  /*ed30*/  P2R R3, PR, RZ, 0x1 ;  /* 0x00000001ff037803 */ /* 0x000fe40000000000 */
[----:B------:R-:W-:Y:S02]  /*ed40*/  ISETP.GE.AND P0, PT, R15, R204, PT ;  /* 0x000000cc0f00720c */ /* 0x000fe40003f06270 */
[----:B------:R-:W-:-:S02]  /*ed50*/  FMNMX.FTZ R0, R22, R0, !PT ;  /* 0x0000000016007209 */ /* 0x000fc40007810000 */
[----:B------:R-:W-:Y:S02]  /*ed60*/  ISETP.LT.OR P3, PT, R16, R202, P1 ;  /* 0x000000ca1000720c */ /* 0x000fe40000f61670 */
[C---:B------:R-:W-:Y:S02]  /*ed70*/  ISETP.GE.AND P1, PT, R15.reuse, R205, PT ;  /* 0x000000cd0f00720c */ /* 0x040fe40003f26270 */
[----:B------:R-:W-:Y:S02]  /*ed80*/  ISETP.LT.OR P0, PT, R15, R201, P0 ;  /* 0x000000c90f00720c */ /* 0x000fe40000701670 */
[----:B------:R-:W-:Y:S02]  /*ed90*/  FMNMX.FTZ R0, R21, R0, !PT ;  /* 0x0000000015007209 */ /* 0x000fe40007810000 */
[----:B------:R-:W-:Y:S02]  /*eda0*/  FSEL R59, R163, -INF , !P4 ;  /* 0xff800000a33b7808 */ /* 0x000fe40006000000 */
[----:B------:R-:W-:-:S02]  /*edb0*/  ISETP.LT.OR P4, PT, R15, R202, P1 ;  /* 0x000000ca0f00720c */ /* 0x000fc40000f81670 */
[----:B------:R-:W-:Y:S02]  /*edc0*/  P2R R2, PR, RZ, 0x1 ;  /* 0x00000001ff027803 */ /* 0x000fe40000000000 */
[----:B------:R-:W-:Y:S02]  /*edd0*/  FMNMX.FTZ R0, R56, R0, !PT ;  /* 0x0000000038007209 */ /* 0x000fe40007810000 */
[----:B------:R-:W-:Y:S02]  /*ede0*/  FSEL R129, R177, -INF , !P4 ;  /* 0xff800000b1817808 */ /* 0x000fe40006000000 */
[----:B------:R-:W-:Y:S02]  /*edf0*/  ISETP.NE.AND P4, PT, R2, RZ, PT ;  /* 0x000000ff0200720c */ /* 0x000fe40003f85270 */
        /* <DEDUP_REMOVED lines=8> */
[-C--:B------:R-:W-:Y:S02]  /*ee80*/  ISETP.GE.AND P1, PT, R14, R205.reuse, PT ;  /* 0x000000cd0e00720c */ /* 0x080fe40003f26270 */
[----:B------:R-:W-:Y:S02]  /*ee90*/  FSEL R128, R176, -INF , !P3 ;  /* 0xff800000b0807808 */ /* 0x000fe40005800000 */
[----:B------:R-:W-:Y:S02]  /*eea0*/  FMNMX.FTZ R2, R112, R2, !PT ;  /* 0x0000000270027209 */ /* 0x000fe40007810000 */
[----:B------:R-:W-:Y:S02]  /*eeb0*/  FMNMX.FTZ R0, R58, R0, !PT ;  /* 0x000000003a007209 */ /* 0x000fe40007810000 */
[----:B------:R-:W-:Y:S02]  /*eec0*/  ISETP.LT.OR P2, PT, R14, R202, P1 ;  /* 0x000000ca0e00720c */ /* 0x000fe40000f41670 */
[----:B------:R-:W-:-:S02]  /*eed0*/  ISETP.GE.AND P1, PT, R11, R205, PT ;  /* 0x000000cd0b00720c */ /* 0x000fc40003f26270 */
[----:B------:R-:W-:Y:S02]  /*eee0*/  ISETP.GE.AND P0, PT, R14, R204, PT ;  /* 0x000000cc0e00720c */ /* 0x000fe40003f06270 */
[----:B------:R-:W-:Y:S02]  /*eef0*/  FMNMX.FTZ R2, R128, R2, !PT ;  /* 0x0000000280027209 */ /* 0x000fe40007810000 */
[----:B------:R-:W-:Y:S02]  /*ef00*/  FMNMX.FTZ R0, R64, R0, !PT ;  /* 0x0000000040007209 */ /* 0x000fe40007810000 */
[----:B------:R-:W-:Y:S02]  /*ef10*/  FSEL R130, R158, -INF , !P6 ;  /* 0xff8000009e827808 */ /* 0x000fe40007000000 */
[----:B------:R-:W-:Y:S02]  /*ef20*/  ISETP.LT.OR P3, PT, R11, R202, P1 ;  /* 0x000000ca0b00720c */ /* 0x000fe40000f61670 */
[----:B------:R-:W-:-:S02]  /*ef30*/  ISETP.LT.OR P6, PT, R14, R201, P0 ;  /* 0x000000c90e00720c */ /* 0x000fc400007c1670 */
[----:B------:R-:W-:Y:S02]  /*ef40*/  ISETP.GE.AND P1, PT, R8, R205, PT ;  /* 0x000000cd0800720c */ /* 0x000fe40003f26270 */
[----:B------:R-:W-:Y:S02]  /*ef50*/  FSEL R180, R180, -INF , !P2 ;  /* 0xff800000b4b47808 */ /* 0x000fe40005000000 */
[----:B------:R-:W-:Y:S02]  /*ef60*/  FMNMX.FTZ R2, R129, R2, !PT ;  /* 0x0000000281027209 */ /* 0x000fe40007810000 */
[----:B------:R-:W-:Y:S02]  /*ef70*/  ISETP.GE.AND P0, PT, R11, R204, PT ;  /* 0x000000cc0b00720c */ /* 0x000fe40003f06270 */
[----:B------:R-:W-:Y:S02]  /*ef80*/  FMNMX.FTZ R0, R57, R0, !PT ;  /* 0x0000000039007209 */ /* 0x000fe40007810000 */
[----:B------:R-:W-:-:S02]  /*ef90*/  FSEL R134, R159, -INF , !P5 ;  /* 0xff8000009f867808 */ /* 0x000fc40006800000 */
[----:B------:R-:W-:Y:S02]  /*efa0*/  ISETP.LT.OR P1, PT, R8, R202, P1 ;  /* 0x000000ca0800720c */ /* 0x000fe40000f21670 */
[----:B------:R-:W-:Y:S02]  /*efb0*/  FSEL R181, R181, -INF , !P3 ;  /* 0xff800000b5b57808 */ /* 0x000fe40005800000 */
[----:B------:R-:W-:Y:S02]  /*efc0*/  FMNMX.FTZ R2, R180, R2, !PT ;  /* 0x00000002b4027209 */ /* 0x000fe40007810000 */
[----:B------:R-:W-:Y:S02]  /*efd0*/  ISETP.LT.OR P5, PT, R11, R201, P0 ;  /* 0x000000c90b00720c */ /* 0x000fe400007a1670 */
[----:B------:R-:W-:Y:S02]  /*efe0*/  FMNMX.FTZ R0, R59, R0, !PT ;  /* 0x000000003b007209 */ /* 0x000fe40007810000 */
[----:B------:R-:W-:-:S02]  /*eff0*/  ISETP.GE.AND P0, PT, R8, R204, PT ;  /* 0x000000cc0800720c */ /* 0x000fc40003f06270 */
[----:B------:R-:W-:Y:S02]  /*f000*/  ISETP.NE.AND P3, PT, R3, RZ, PT ;  /* 0x000000ff0300720c */ /* 0x000fe40003f65270 */
[----:B------:R-:W-:Y:S02]  /*f010*/  FSEL R172, R172, -INF , !P1 ;  /* 0xff800000acac7808 */ /* 0x000fe40004800000 */
[----:B------:R-:W-:Y:S02]  /*f020*/  FMNMX.FTZ R2, R181, R2, !PT ;  /* 0x00000002b5027209 */ /* 0x000fe40007810000 */
[----:B------:R-:W-:Y:S02]  /*f030*/  FMNMX.FTZ R3, R130, R0, !PT ;  /* 0x0000000082037209 */ /* 0x000fe40007810000 */
[----:B------:R-:W-:Y:S02]  /*f040*/  ISETP.LT.OR P2, PT, R8, R201, P0 ;  /* 0x000000c90800720c */ /* 0x000fe40000741670 */
[----:B------:R-:W-:-:S02]  /*f050*/  ISETP.GE.AND P0, PT, R36, R205, PT ;  /* 0x000000cd2400720c */ /* 0x000fc40003f06270 */
[----:B------:R-:W-:Y:S02]  /*f060*/  FMNMX.FTZ R0, R172, R2, !PT ;  /* 0x00000002ac007209 */ /* 0x000fe40007810000 */
[----:B------:R-:W-:Y:S02]  /*f070*/  FSEL R132, R178, -INF , !P3 ;  /* 0xff800000b2847808 */ /* 0x000fe40005800000 */
[----:B------:R-:W-:Y:S02]  /*f080*/  FMNMX.FTZ R2, R134, R3, !PT ;  /* 0x0000000386027209 */ /* 0x000fe40007810000 */
[----:B------:R-:W-:Y:S02]  /*f090*/  ISETP.LT.OR P0, PT, R36, R202, P0 ;  /* 0x000000ca2400720c */ /* 0x000fe40000701670 */
[----:B------:R-:W-:Y:S02]  /*f0a0*/  FSEL R133, R179, -INF , !P4 ;  /* 0xff800000b3857808 */ /* 0x000fe40006000000 */
[----:B------:R-:W-:-:S02]  /*f0b0*/  FMNMX.FTZ R2, R132, R2, !PT ;  /* 0x0000000284027209 */ /* 0x000fc40007810000 */
[----:B------:R-:W-:Y:S02]  /*f0c0*/  FSEL R173, R173, -INF , !P0 ;  /* 0xff800000adad7808 */ /* 0x000fe40004000000 */
[----:B------:R-:W-:Y:S02]  /*f0d0*/  FSEL R182, R182, -INF , !P6 ;  /* 0xff800000b6b67808 */ /* 0x000fe40007000000 */
[----:B------:R-:W-:Y:S02]  /*f0e0*/  FMNMX.FTZ R2, R133, R2, !PT ;  /* 0x0000000285027209 */ /* 0x000fe40007810000 */
[----:B------:R-:W-:Y:S02]  /*f0f0*/  FMNMX.FTZ R0, R173, R0, !PT ;  /* 0x00000000ad007209 */ /* 0x000fe40007810000 */
[----:B------:R-:W-:Y:S02]  /*f100*/  ISETP.GE.AND P0, PT, R36, R204, PT ;  /* 0x000000cc2400720c */ /* 0x000fe40003f06270 */
[----:B------:R-:W-:Y:S01]  /*f110*/  FSEL R183, R183, -INF , !P5 ;  /* 0xff800000b7b77808 */ /* 0x000fe20006800000 */
[----:B------:R-:W1:Y:S01]  /*f120*/  SHFL.BFLY PT, R6, R0, 0x2, 0x1f ;  /* 0x0c401f0000067f89 */ /* 0x000e6200000e0000 */
[----:B------:R-:W-:-:S02]  /*f130*/  FMNMX.FTZ R2, R182, R2, !PT ;  /* 0x00000002b6027209 */ /* 0x000fc40007810000 */
[----:B------:R-:W-:Y:S02]  /*f140*/  ISETP.LT.OR P0, PT, R36, R201, P0 ;  /* 0x000000c92400720c */ /* 0x000fe40000701670 */
[----:B------:R-:W-:Y:S02]  /*f150*/  FSEL R174, R174, -INF , !P2 ;  /* 0xff800000aeae7808 */ /* 0x000fe40005000000 */
[----:B------:R-:W-:Y:S02]  /*f160*/  FMNMX.FTZ R2, R183, R2, !PT ;  /* 0x00000002b7027209 */ /* 0x000fe40007810000 */
[----:B------:R-:W-:Y:S02]  /*f170*/  FSEL R175, R175, -INF , !P0 ;  /* 0xff800000afaf7808 */ /* 0x000fe40004000000 */
[----:B------:R-:W-:Y:S02]  /*f180*/  FMNMX.FTZ R2, R174, R2, !PT ;  /* 0x00000002ae027209 */ /* 0x000fe40007810000 */
[----:B------:R-:W-:-:S02]  /*f190*/  LOP3.LUT R3, R13, UR15, R114, 0x96, !PT ;  /* 0x0000000f0d037c12 */ /* 0x000fc4000f8e9672 */
[----:B------:R-:W-:Y:S02]  /*f1a0*/  FMNMX.FTZ R4, R175, R2, !PT ;  /* 0x00000002af047209 */ /* 0x000fe40007810000 */
[----:B------:R-:W-:Y:S02]  /*f1b0*/  LOP3.LUT R2, R115, R250, RZ, 0x3c, !PT ;  /* 0x000000fa73027212 */ /* 0x000fe400078e3cff */
[----:B------:R-:W-:Y:S01]  /*f1c0*/  LOP3.LUT R5, R233, UR13, R12, 0x96, !PT ;  /* 0x0000000de9057c12 */ /* 0x000fe2000f8e960c */
[----:B------:R-:W2:Y:S01]  /*f1d0*/  SHFL.BFLY PT, R7, R4, 0x2, 0x1f ;  /* 0x0c401f0004077f89 */ /* 0x000ea200000e0000 */
[----:B------:R-:W-:Y:S01]  /*f1e0*/  LOP3.LUT R16, R39, UR7, R40, 0x96, !PT ;  /* 0x0000000727107c12 */ /* 0x000fe2000f8e9628 */
[----:B------:R-:W-:Y:S02]  /*f1f0*/  IMAD R74, R2, -0x2daee0ad, RZ ;  /* 0xd2511f53024a7824 */ /* 0x000fe400078e02ff */
[----:B------:R-:W-:Y:S01]  /*f200*/  IMAD.WIDE.U32 R2, R3, -0x2daee0ad, RZ ;  /* 0xd2511f5303027825 */ /* 0x000fe200078e00ff */
[----:B-1----:R-:W-:Y:S01]  /*f210*/  FMNMX.FTZ R0, R0, R6, !PT ;  /* 0x0000000600007209 */ /* 0x002fe20007810000 */
[----:B------:R-:W-:Y:S02]  /*f220*/  LDSM.16.MT88.4 R36, [R187+0x6800] ;  /* 0x00680000bb24783b */ /* 0x000fe40000004200 */
[----:B------:R-:W-:Y:S01]  /*f230*/  IMAD.WIDE.U32 R12, R5, -0x2daee0ad, RZ ;  /* 0xd2511f53050c7825 */ /* 0x000fe200078e00ff */
[----:B------:R-:W-:Y:S01]  /*f240*/  LOP3.LUT R3, R3, UR12, R74, 0x96, !PT ;  /* 0x0000000c03037c12 */ /* 0x000fe2000f8e964a */
[----:B------:R-:W1:Y:S03]  /*f250*/  SHFL.BFLY PT, R6, R0, 0x1, 0x1f ;  /* 0x0c201f0000067f89 */ /* 0x000e6600000e0000 */
[----:B------:R-:W-:Y:S01]  /*f260*/  LOP3.LUT R5, R13, UR10, R2, 0x96, !PT ;  /* 0x0000000a0d057c12 */ /* 0x000fe2000f8e9602 */
[----:B------:R-:W-:-:S04]  /*f270*/  IMAD.WIDE.U32 R2, R3, -0x326172a9, RZ ;  /* 0xcd9e8d5703027825 */ /* 0x000fc800078e00ff */
[----:B------:R-:W-:Y:S01]  /*f280*/  IMAD.WIDE.U32 R102, R5, -0x326172a9, RZ ;  /* 0xcd9e8d5705667825 */ /* 0x000fe200078e00ff */
[----:B------:R-:W-:-:S04]  /*f290*/  LOP3.LUT R3, R3, UR11, R232, 0x96, !PT ;  /* 0x0000000b03037c12 */ /* 0x000fc8000f8e96e8 */
[----:B------:R-:W-:Y:S01]  /*f2a0*/  LOP3.LUT R5, R103, UR9, R2, 0x96, !PT ;  /* 0x0000000967057c12 */ /* 0x000fe2000f8e9602 */
[----:B------:R-:W-:Y:S01]  /*f2b0*/  IMAD.WIDE.U32 R2, R3, -0x2daee0ad, RZ ;  /* 0xd2511f5303027825 */ /* 0x000fe200078e00ff */
[----:B--2---:R-:W-:-:S03]  /*f2c0*/  FMNMX.FTZ R4, R4, R7, !PT ;  /* 0x0000000704047209 */ /* 0x004fc60007810000 */
[----:B------:R-:W-:Y:S01]  /*f2d0*/  IMAD.WIDE.U32 R100, R5, -0x2daee0ad, RZ ;  /* 0xd2511f5305647825 */ /* 0x000fe200078e00ff */
[----:B------:R-:W-:Y:S01]  /*f2e0*/  LOP3.LUT R7, R3, UR8, R12, 0x96, !PT ;  /* 0x0000000803077c12 */ /* 0x000fe2000f8e960c */
[----:B------:R-:W2:Y:S03]  /*f2f0*/  SHFL.BFLY PT, R5, R4, 0x1, 0x1f ;  /* 0x0c201f0004057f89 */ /* 0x000ea600000e0000 */
[----:B------:R-:W-:Y:S01]  /*f300*/  LOP3.LUT R2, R101, UR6, R2, 0x96, !PT ;  /* 0x0000000665027c12 */ /* 0x000fe2000f8e9602 */
[----:B------:R-:W-:Y:S01]  /*f310*/  IMAD.WIDE.U32 R32, R7, -0x326172a9, RZ ;  /* 0xcd9e8d5707207825 */ /* 0x000fe200078e00ff */
[----:B-1----:R-:W-:-:S03]  /*f320*/  FMNMX.FTZ R72, R0, R6, !PT ;  /* 0x0000000600487209 */ /* 0x002fc60007810000 */
[----:B------:R-:W-:Y:S01]  /*f330*/  IMAD.WIDE.U32 R2, R2, -0x326172a9, RZ ;  /* 0xcd9e8d5702027825 */ /* 0x000fe200078e00ff */
[----:B------:R-:W-:-:S03]  /*f340*/  FSETP.NEU.FTZ.AND P1, PT, R72, -INF , PT ;  /* 0xff8000004800780b */ /* 0x000fc60003f3d000 */
[----:B------:R-:W-:Y:S01]  /*f350*/  FMUL.FTZ R0, R72, c[0x0][0x23c] ;  /* 0x00008f0048007a20 */ /* 0x000fe20000410000 */
[C---:B------:R-:W-:Y:S02]  /*f360*/  LOP3.LUT R6, R2.reuse, 0xffff, RZ, 0xc0, !PT ;  /* 0x0000ffff02067812 */ /* 0x040fe400078ec0ff */
[----:B------:R-:W-:Y:S02]  /*f370*/  LOP3.LUT R8, R2, 0xff, RZ, 0xc0, !PT ;  /* 0x000000ff02087812 */ /* 0x000fe400078ec0ff */
[----:B------:R-:W-:Y:S02]  /*f380*/  FSEL R0, R0, RZ, P1 ;  /* 0x000000ff00007208 */ /* 0x000fe40000800000 */
[----:B------:R-:W-:-:S04]  /*f390*/  SHF.R.U32.HI R6, RZ, 0x8, R6 ;  /* 0x00000008ff067819 */ /* 0x000fc80000011606 */
[----:B------:R-:W-:Y:S02]  /*f3a0*/  PRMT R12, R8, 0x5410, R6 ;  /* 0x00005410080c7816 */ /* 0x000fe40000000006 */
[----:B--2---:R-:W-:Y:S01]  /*f3b0*/  FMNMX.FTZ R71, R4, R5, !PT ;  /* 0x0000000504477209 */ /* 0x004fe20007810000 */
[----:B------:R-:W-:Y:S01]  /*f3c0*/  FFMA.FTZ R4, R24, c[0x0][0x23c], -R0 ;  /* 0x00008f0018047a23 */ /* 0x000fe20000010800 */
[--C-:B------:R-:W-:Y:S02]  /*f3d0*/  SHF.R.U32.HI R5, RZ, 0x10, R2.reuse ;  /* 0x00000010ff057819 */ /* 0x100fe40000011602 */
[----:B------:R-:W-:Y:S01]  /*f3e0*/  SHF.R.U32.HI R2, RZ, 0x18, R2 ;  /* 0x00000018ff027819 */ /* 0x000fe20000011602 */
[----:B------:R1:W-:Y:S01]  /*f3f0*/  MUFU.EX2 R170, R4 ;  /* 0x0000000400aa7308 */ /* 0x0003e20000000800 */
[----:B------:R-:W-:Y:S02]  /*f400*/  LOP3.LUT R5, R5, 0xff, RZ, 0xc0, !PT ;  /* 0x000000ff05057812 */ /* 0x000fe400078ec0ff */
[----:B------:R-:W-:-:S02]  /*f410*/  FSETP.NEU.FTZ.AND P0, PT, R71, -INF , PT ;  /* 0xff8000004700780b */ /* 0x000fc40003f1d000 */
        /* <DEDUP_REMOVED lines=25> */
[----:B------:R-:W-:Y:S02]  /*f5b0*/  FFMA.FTZ R2, R27, c[0x0][0x23c], -R8 ;  /* 0x00008f001b027a23 */ /* 0x000fe40000010808 */
[----:B------:R-:W-:Y:S02]  /*f5c0*/  LDSM.16.MT88.4 R24, [R188+0x6800] ;  /* 0x00680000bc18783b */ /* 0x000fe40000004200 */
[----:B------:R-:W-:Y:S01]  /*f5d0*/  FADD.FTZ R5, R223, -R3 ;  /* 0x80000003df057221 */ /* 0x000fe20000010000 */
[----:B--2---:R-:W-:Y:S01]  /*f5e0*/  F2FP.BF16.PACK_AB R3, R169, R252 ;  /* 0x000000fca903723e */ /* 0x004fe200000010ff */
[----:B------:R2:W-:Y:S01]  /*f5f0*/  MUFU.EX2 R166, R2 ;  /* 0x0000000200a67308 */ /* 0x0005e20000000800 */
[----:B------:R-:W-:-:S02]  /*f600*/  IMAD.MOV.U32 R223, RZ, RZ, R131 ;  /* 0x000000ffffdf7224 */ /* 0x000fc400078e0083 */
[----:B------:R-:W-:Y:S01]  /*f610*/  FMUL.FTZ R5, R5, c[0x0][0x23c] ;  /* 0x00008f0005057a20 */ /* 0x000fe20000410000 */
[----:B-1----:R-:W-:-:S04]  /*f620*/  FSEL R4, R72, RZ, P1 ;  /* 0x000000ff48047208 */ /* 0x002fc80000800000 */
[----:B------:R1:W4:Y:S01]  /*f630*/  MUFU.EX2 R65, R5 ;  /* 0x0000000500417308 */ /* 0x0003220000000800 */
[----:B------:R-:W-:Y:S02]  /*f640*/  FADD.FTZ R4, R224, -R4 ;  /* 0x80000004e0047221 */ /* 0x000fe40000010000 */
[----:B------:R-:W-:Y:S01]  /*f650*/  IMAD.MOV.U32 R224, RZ, RZ, R135 ;  /* 0x000000ffffe07224 */ /* 0x000fe200078e0087 */
[----:B--2---:R-:W-:Y:S01]  /*f660*/  HSET2.LE.AND R2, R12, R208, PT ;  /* 0x000000d00c027233 */ /* 0x004fe20003803000 */
[----:B------:R-:W-:-:S04]  /*f670*/  FMUL.FTZ R4, R4, c[0x0][0x23c] ;  /* 0x00008f0004047a20 */ /* 0x000fc80000410000 */
[----:B------:R-:W-:Y:S01]  /*f680*/  LOP3.LUT R14, R2, R3, RZ, 0xc0, !PT ;  /* 0x00000003020e7212 */ /* 0x000fe200078ec0ff */
[--C-:B------:R-:W-:Y:S01]  /*f690*/  HSET2.LE.AND R2, R11, R208.reuse, PT ;  /* 0x000000d00b027233 */ /* 0x100fe20003803000 */
[----:B---3--:R-:W-:Y:S01]  /*f6a0*/  F2FP.BF16.PACK_AB R3, R178, R179 ;  /* 0x000000b3b203723e */ /* 0x008fe200000010ff */
[----:B------:R2:W3:Y:S01]  /*f6b0*/  MUFU.EX2 R66, R4 ;  /* 0x0000000400427308 */ /* 0x0004e20000000800 */
[----:B-1----:R-:W-:Y:S02]  /*f6c0*/  FFMA.FTZ R5, R140, c[0x0][0x23c], -R9 ;  /* 0x00008f008c057a23 */ /* 0x002fe40000010809 */
[----:B------:R-:W-:Y:S01]  /*f6d0*/  LOP3.LUT R15, R2, R3, RZ, 0xc0, !PT ;  /* 0x00000003020f7212 */ /* 0x000fe200078ec0ff */
[--C-:B------:R-:W-:Y:S01]  /*f6e0*/  HSET2.LE.AND R2, R7, R208.reuse, PT ;  /* 0x000000d007027233 */ /* 0x100fe20003803000 */
[----:B------:R-:W-:Y:S01]  /*f6f0*/  F2FP.BF16.PACK_AB R3, R168, R170 ;  /* 0x000000aaa803723e */ /* 0x000fe200000010ff */
[----:B----4-:R-:W-:Y:S02]  /*f700*/  FMUL.FTZ R94, R94, R65 ;  /* 0x000000415e5e7220 */ /* 0x010fe40000410000 */
[----:B------:R1:W-:Y:S01]  /*f710*/  MUFU.EX2 R163, R5 ;  /* 0x0000000500a37308 */ /* 0x0003e20000000800 */
[----:B------:R-:W-:Y:S01]  /*f720*/  LOP3.LUT R12, R2, R3, RZ, 0xc0, !PT ;  /* 0x00000003020c7212 */ /* 0x000fe200078ec0ff */
[----:B------:R-:W-:Y:S01]  /*f730*/  HSET2.LE.AND R2, R6, R208, PT ;  /* 0x000000d006027233 */ /* 0x000fe20003803000 */
[----:B------:R-:W-:Y:S01]  /*f740*/  F2FP.BF16.PACK_AB R3, R166, R167 ;  /* 0x000000a7a603723e */ /* 0x000fe200000010ff */
[----:B------:R-:W-:-:S02]  /*f750*/  FMUL.FTZ R95, R95, R65 ;  /* 0x000000415f5f7220 */ /* 0x000fc40000410000 */
[----:B------:R-:W-:Y:S01]  /*f760*/  FMUL.FTZ R106, R106, R65 ;  /* 0x000000416a6a7220 */ /* 0x000fe20000410000 */
[----:B------:R-:W-:Y:S01]  /*f770*/  LOP3.LUT R13, R2, R3, RZ, 0xc0, !PT ;  /* 0x00000003020d7212 */ /* 0x000fe200078ec0ff */
[--C-:B------:R-:W-:Y:S02]  /*f780*/  FFMA.FTZ R2, R54, c[0x0][0x23c], -R9.reuse ;  /* 0x00008f0036027a23 */ /* 0x100fe40000010809 */
[--C-:B--2---:R-:W-:Y:S02]  /*f790*/  FFMA.FTZ R4, R55, c[0x0][0x23c], -R9.reuse ;  /* 0x00008f0037047a23 */ /* 0x104fe40000010809 */
[----:B------:R2:W-:Y:S01]  /*f7a0*/  MUFU.EX2 R165, R2 ;  /* 0x0000000200a57308 */ /* 0x0005e20000000800 */
[-C--:B---3--:R-:W-:Y:S02]  /*f7b0*/  FMUL.FTZ R92, R92, R66.reuse ;  /* 0x000000425c5c7220 */ /* 0x088fe40000410000 */
[----:B------:R-:W-:Y:S02]  /*f7c0*/  FMUL.FTZ R93, R93, R66 ;  /* 0x000000425d5d7220 */ /* 0x000fe40000410000 */
[----:B-1----:R-:W-:-:S02]  /*f7d0*/  FFMA.FTZ R5, R141, c[0x0][0x23c], -R9 ;  /* 0x00008f008d057a23 */ /* 0x002fc40000010809 */
[-C--:B------:R-:W-:Y:S01]  /*f7e0*/  FMUL.FTZ R104, R104, R66.reuse ;  /* 0x0000004268687220 */ /* 0x080fe20000410000 */
[----:B------:R1:W-:Y:S01]  /*f7f0*/  MUFU.EX2 R164, R4 ;  /* 0x0000000400a47308 */ /* 0x0003e20000000800 */
[-C--:B------:R-:W-:Y:S01]  /*f800*/  FMUL.FTZ R105, R105, R66.reuse ;  /* 0x0000004269697220 */ /* 0x080fe20000410000 */
[C---:B------:R-:W-:Y:S01]  /*f810*/  HMMA.16816.F32.BF16 R92, R12.reuse, R28, R92 ;  /* 0x0000001c0c5c723c */ /* 0x040fe2000004185c */
[-C--:B------:R-:W-:Y:S02]  /*f820*/  FMUL.FTZ R107, R107, R65.reuse ;  /* 0x000000416b6b7220 */ /* 0x080fe40000410000 */
[-C--:B------:R-:W-:Y:S02]  /*f830*/  FMUL.FTZ R76, R76, R66.reuse ;  /* 0x000000424c4c7220 */ /* 0x080fe40000410000 */
[-C--:B------:R-:W-:Y:S01]  /*f840*/  FMUL.FTZ R77, R77, R66.reuse ;  /* 0x000000424d4d7220 */ /* 0x080fe20000410000 */
[----:B------:R3:W4:Y:S01]  /*f850*/  MUFU.EX2 R162, R5 ;  /* 0x0000000500a27308 */ /* 0x0007220000000800 */
[----:B--2---:R-:W-:Y:S01]  /*f860*/  IMAD.WIDE.U32 R2, R16, -0x2daee0ad, RZ ;  /* 0xd2511f5310027825 */ /* 0x004fe200078e00ff */
[C---:B------:R-:W-:Y:S01]  /*f870*/  HMMA.16816.F32.BF16 R104, R12.reuse, R30, R104 ;  /* 0x0000001e0c68723c */ /* 0x040fe20000041868 */
[----:B------:R-:W-:Y:S02]  /*f880*/  LDSM.16.MT88.4 R28, [R186+0x6800] ;  /* 0x00680000ba1c783b */ /* 0x000fe40000004200 */
[-C--:B------:R-:W-:Y:S01]  /*f890*/  FMUL.FTZ R78, R78, R65.reuse ;  /* 0x000000414e4e7220 */ /* 0x080fe20000410000 */
[----:B------:R-:W-:Y:S01]  /*f8a0*/  SHF.R.U32.HI R7, RZ, 0x10, R2 ;  /* 0x00000010ff077819 */ /* 0x000fe20000011602 */
[-C--:B------:R-:W-:Y:S01]  /*f8b0*/  FMUL.FTZ R79, R79, R65.reuse ;  /* 0x000000414f4f7220 */ /* 0x080fe20000410000 */
[----:B-1----:R-:W-:Y:S01]  /*f8c0*/  LOP3.LUT R4, R3, UR16, R52, 0x96, !PT ;  /* 0x0000001003047c12 */ /* 0x002fe2000f8e9634 */
[-C--:B------:R-:W-:Y:S01]  /*f8d0*/  FMUL.FTZ R88, R88, R66.reuse ;  /* 0x0000004258587220 */ /* 0x080fe20000410000 */
[C---:B------:R-:W-:Y:S01]  /*f8e0*/  LOP3.LUT R3, R2.reuse, 0xffff, RZ, 0xc0, !PT ;  /* 0x0000ffff02037812 */ /* 0x040fe200078ec0ff */
[-C--:B------:R-:W-:Y:S01]  /*f8f0*/  FMUL.FTZ R89, R89, R66.reuse ;  /* 0x0000004259597220 */ /* 0x080fe20000410000 */
[----:B------:R-:W-:Y:S01]  /*f900*/  LOP3.LUT R11, R2, 0xff, RZ, 0xc0, !PT ;  /* 0x000000ff020b7812 */ /* 0x000fe200078ec0ff */
[-C--:B------:R-:W-:Y:S01]  /*f910*/  FMUL.FTZ R90, R90, R65.reuse ;  /* 0x000000415a5a7220 */ /* 0x080fe20000410000 */
[----:B------:R-:W-:Y:S01]  /*f920*/  SHF.R.U32.HI R16, RZ, 0x18, R2 ;  /* 0x00000018ff107819 */ /* 0x000fe20000011602 */
[-C--:B------:R-:W-:Y:S01]  /*f930*/  FMUL.FTZ R91, R91, R65.reuse ;  /* 0x000000415b5b7220 */ /* 0x080fe20000410000 */
[----:B------:R-:W-:Y:S01]  /*f940*/  SHF.R.U32.HI R6, RZ, 0x8, R3 ;  /* 0x00000008ff067819 */ /* 0x000fe20000011603 */
[--C-:B------:R-:W-:Y:S01]  /*f950*/  FFMA.FTZ R3, R146, c[0x0][0x23c], -R10.reuse ;  /* 0x00008f0092037a23 */ /* 0x100fe2000001080a */
[----:B------:R-:W-:Y:S01]  /*f960*/  LOP3.LUT R2, R7, 0xff, RZ, 0xc0, !PT ;  /* 0x000000ff07027812 */ /* 0x000fe200078ec0ff */
[----:B---3--:R-:W-:Y:S01]  /*f970*/  FFMA.FTZ R5, R142, c[0x0][0x23c], -R10 ;  /* 0x00008f008e057a23 */ /* 0x008fe2000001080a */
[----:B------:R-:W-:Y:S01]  /*f980*/  LOP3.LUT R17, R4, 0xff, RZ, 0xc0, !PT ;  /* 0x000000ff04117812 */ /* 0x000fe200078ec0ff */
[----:B------:R1:W-:Y:S01]  /*f990*/  MUFU.EX2 R159, R3 ;  /* 0x00000003009f7308 */ /* 0x0003e20000000800 */
[----:B------:R-:W-:Y:S01]  /*f9a0*/  PRMT R20, R2, 0x5410, R16 ;  /* 0x0000541002147816 */ /* 0x000fe20000000010 */
[-C--:B------:R-:W-:Y:S01]  /*f9b0*/  FMUL.FTZ R108, R108, R66.reuse ;  /* 0x000000426c6c7220 */ /* 0x080fe20000410000 */
[----:B------:R-:W-:Y:S01]  /*f9c0*/  LOP3.LUT R2, R4, 0xffff, RZ, 0xc0, !PT ;  /* 0x0000ffff04027812 */ /* 0x000fe200078ec0ff */
[-C--:B------:R-:W-:Y:S01]  /*f9d0*/  FMUL.FTZ R109, R109, R66.reuse ;  /* 0x000000426d6d7220 */ /* 0x080fe20000410000 */
[----:B------:R-:W-:Y:S01]  /*f9e0*/  SHF.R.U32.HI R16, RZ, 0x18, R4 ;  /* 0x00000018ff107819 */ /* 0x000fe20000011604 */
[-C--:B------:R-:W-:Y:S01]  /*f9f0*/  FMUL.FTZ R110, R110, R65.reuse ;  /* 0x000000416e6e7220 */ /* 0x080fe20000410000 */
[----:B------:R-:W-:Y:S01]  /*fa00*/  PRMT R11, R11, 0x5410, R6 ;  /* 0x000054100b0b7816 */ /* 0x000fe20000000006 */
[----:B------:R2:W-:Y:S01]  /*fa10*/  MUFU.EX2 R161, R5 ;  /* 0x0000000500a17308 */ /* 0x0005e20000000800 */
[----:B------:R-:W-:Y:S01]  /*fa20*/  SHF.R.U32.HI R7, RZ, 0x8, R2 ;  /* 0x00000008ff077819 */ /* 0x000fe20000011602 */
[----:B------:R-:W-:Y:S01]  /*fa30*/  FMUL.FTZ R111, R111, R65 ;  /* 0x000000416f6f7220 */ /* 0x000fe20000410000 */
[----:B------:R-:W-:Y:S01]  /*fa40*/  HMMA.16816.F32.BF16 R76, R12, R44, R76 ;  /* 0x0000002c0c4c723c */ /* 0x000fe2000004184c */
[----:B------:R-:W-:Y:S01]  /*fa50*/  HSET2.LE.AND R2, R11, R208, PT ;  /* 0x000000d00b027233 */ /* 0x000fe20003803000 */
[----:B------:R-:W-:-:S02]  /*fa60*/  FMUL.FTZ R120, R120, R66 ;  /* 0x0000004278787220 */ /* 0x000fc40000410000 */
[----:B------:R-:W-:Y:S01]  /*fa70*/  FMUL.FTZ R121, R121, R66 ;  /* 0x0000004279797220 */ /* 0x000fe20000410000 */
[----:B-1----:R-:W-:Y:S01]  /*fa80*/  SHF.R.U32.HI R3, RZ, 0x10, R4 ;  /* 0x00000010ff037819 */ /* 0x002fe20000011604 */
[----:B------:R-:W-:Y:S02]  /*fa90*/  FFMA.FTZ R4, R143, c[0x0][0x23c], -R10 ;  /* 0x00008f008f047a23 */ /* 0x000fe4000001080a */
[----:B------:R-:W-:Y:S01]  /*faa0*/  FMUL.FTZ R122, R122, R65 ;  /* 0x000000417a7a7220 */ /* 0x000fe20000410000 */
[----:B------:R-:W-:Y:S01]  /*fab0*/  LOP3.LUT R6, R3, 0xff, RZ, 0xc0, !PT ;  /* 0x000000ff03067812 */ /* 0x000fe200078ec0ff */
[----:B------:R1:W3:Y:S01]  /*fac0*/  MUFU.EX2 R160, R4 ;  /* 0x0000000400a07308 */ /* 0x0002e20000000800 */
[----:B----4-:R-:W-:Y:S01]  /*fad0*/  F2FP.BF16.PACK_AB R3, R162, R163 ;  /* 0x000000a3a203723e */ /* 0x010fe200000010ff */
[----:B------:R-:W-:Y:S01]  /*fae0*/  FMUL.FTZ R123, R123, R65 ;  /* 0x000000417b7b7220 */ /* 0x000fe20000410000 */
[----:B--2---:R-:W-:Y:S01]  /*faf0*/  PRMT R5, R6, 0x5410, R16 ;  /* 0x0000541006057816 */ /* 0x004fe20000000010 */
[----:B------:R-:W-:Y:S01]  /*fb00*/  HMMA.16816.F32.BF16 R88, R12, R46, R88 ;  /* 0x0000002e0c58723c */ /* 0x000fe20000041858 */
[----:B------:R-:W-:Y:S01]  /*fb10*/  LOP3.LUT R6, R2, R3, RZ, 0xc0, !PT ;  /* 0x0000000302067212 */ /* 0x000fe200078ec0ff */
[----:B------:R-:W-:-:S02]  /*fb20*/  FFMA.FTZ R2, R147, c[0x0][0x23c], -R10 ;  /* 0x00008f0093027a23 */ /* 0x000fc4000001080a */
[-C--:B------:R-:W-:Y:S02]  /*fb30*/  FMUL.FTZ R124, R124, R66.reuse ;  /* 0x000000427c7c7220 */ /* 0x080fe40000410000 */
[----:B------:R2:W4:Y:S01]  /*fb40*/  MUFU.EX2 R158, R2 ;  /* 0x00000002009e7308 */ /* 0x0005220000000800 */
[-C--:B------:R-:W-:Y:S01]  /*fb50*/  FMUL.FTZ R125, R125, R66.reuse ;  /* 0x000000427d7d7220 */ /* 0x080fe20000410000 */
[C---:B------:R-:W-:Y:S01]  /*fb60*/  HMMA.16816.F32.BF16 R44, R12.reuse, R48, R108 ;  /* 0x000000300c2c723c */ /* 0x040fe2000004186c */
[-C--:B------:R-:W-:Y:S02]  /*fb70*/  FMUL.FTZ R126, R126, R65.reuse ;  /* 0x000000417e7e7220 */ /* 0x080fe40000410000 */
[----:B------:R-:W-:Y:S01]  /*fb80*/  FMUL.FTZ R127, R127, R65 ;  /* 0x000000417f7f7220 */ /* 0x000fe20000410000 */
[----:B-1----:R-:W-:Y:S01]  /*fb90*/  PRMT R4, R17, 0x5410, R7 ;  /* 0x0000541011047816 */ /* 0x002fe20000000007 */
[-C--:B------:R-:W-:Y:S01]  /*fba0*/  FMUL.FTZ R136, R136, R66.reuse ;  /* 0x0000004288887220 */ /* 0x080fe20000410000 */
[----:B------:R-:W1:Y:S01]  /*fbb0*/  LDSM.16.MT88.4 R16, [R185+0x6800] ;  /* 0x00680000b910783b */ /* 0x000e620000004200 */
[----:B---3--:R-:W-:Y:S01]  /*fbc0*/  F2FP.BF16.PACK_AB R3, R160, R161 ;  /* 0x000000a1a003723e */ /* 0x008fe200000010ff */
[----:B------:R-:W-:Y:S01]  /*fbd0*/  HMMA.16816.F32.BF16 R52, R12, R50, R120 ;  /* 0x000000320c34723c */ /* 0x000fe20000041878 */
[----:B------:R-:W-:-:S02]  /*fbe0*/  FMUL.FTZ R137, R137, R66 ;  /* 0x0000004289897220 */ /* 0x000fc40000410000 */
[-C--:B------:R-:W-:Y:S02]  /*fbf0*/  FMUL.FTZ R138, R138, R65.reuse ;  /* 0x000000418a8a7220 */ /* 0x080fe40000410000 */
[----:B------:R-:W-:Y:S01]  /*fc00*/  FMUL.FTZ R139, R139, R65 ;  /* 0x000000418b8b7220 */ /* 0x000fe20000410000 */
[--C-:B--2---:R-:W-:Y:S02]  /*fc10*/  HSET2.LE.AND R2, R20, R208.reuse, PT ;  /* 0x000000d014027233 */ /* 0x104fe40003803000 */
[----:B------:R-:W-:Y:S03]  /*fc20*/  HMMA.16816.F32.BF16 R124, R12, R60, R124 ;  /* 0x0000003c0c7c723c */ /* 0x000fe6000004187c */
[----:B------:R-:W-:Y:S01]  /*fc30*/  LOP3.LUT R7, R2, R3, RZ, 0xc0, !PT ;  /* 0x0000000302077212 */ /* 0x000fe200078ec0ff */
[----:B------:R-:W-:Y:S01]  /*fc40*/  HSET2.LE.AND R2, R4, R208, PT ;  /* 0x000000d004027233 */ /* 0x000fe20003803000 */
[----:B------:R-:W-:-:S03]  /*fc50*/  F2FP.BF16.PACK_AB R3, R164, R165 ;  /* 0x000000a5a403723e */ /* 0x000fc600000010ff */
[----:B------:R-:W-:Y:S01]  /*fc60*/  HMMA.16816.F32.BF16 R136, R12, R62, R136 ;  /* 0x0000003e0c88723c */ /* 0x000fe20000041888 */
[----:B------:R-:W-:Y:S01]  /*fc70*/  LOP3.LUT R4, R2, R3, RZ, 0xc0, !PT ;  /* 0x0000000302047212 */ /* 0x000fe200078ec0ff */
[----:B------:R-:W-:Y:S01]  /*fc80*/  HSET2.LE.AND R2, R5, R208, PT ;  /* 0x000000d005027233 */ /* 0x000fe20003803000 */
[----:B----4-:R-:W-:-:S04]  /*fc90*/  F2FP.BF16.PACK_AB R3, R158, R159 ;  /* 0x0000009f9e03723e */ /* 0x010fc800000010ff */
[----:B------:R-:W-:Y:S01]  /*fca0*/  LOP3.LUT R5, R2, R3, RZ, 0xc0, !PT ;  /* 0x0000000302057212 */ /* 0x000fe200078ec0ff */
[----:B------:R-:W-:Y:S01]  /*fcb0*/  FFMA.FTZ R2, R56, c[0x0][0x23c], -R0 ;  /* 0x00008f0038027a23 */ /* 0x000fe20000010800 */
[----:B------:R-:W-:-:S05]  /*fcc0*/  LOP3.LUT R3, R33, UR7, R102, 0x96, !PT ;  /* 0x0000000721037c12 */ /* 0x000fca000f8e9666 */
[C---:B------:R-:W-:Y:S01]  /*fcd0*/  HMMA.16816.F32.BF16 R140, R4.reuse, R38, R148 ;  /* 0x00000026048c723c */ /* 0x040fe20000041894 */
[----:B------:R2:W-:Y:S07]  /*fce0*/  MUFU.EX2 R150, R2 ;  /* 0x0000000200967308 */ /* 0x0005ee0000000800 */
[C---:B-1----:R-:W-:Y:S07]  /*fcf0*/  HMMA.16816.F32.BF16 R48, R4.reuse, R16, R236 ;  /* 0x000000100430723c */ /* 0x042fee00000418ec */
[----:B------:R-:W-:Y:S01]  /*fd00*/  IMAD.MOV.U32 R238, RZ, RZ, R67 ;  /* 0x000000ffffee7224 */ /* 0x000fe200078e0043 */
[----:B------:R-:W-:Y:S01]  /*fd10*/  HMMA.16816.F32.BF16 R84, R4, R18, R84 ;  /* 0x000000120454723c */ /* 0x000fe20000041854 */
[----:B--2---:R-:W-:-:S02]  /*fd20*/  FFMA.FTZ R2, R41, c[0x0][0x23c], -R0 ;  /* 0x00008f0029027a23 */ /* 0x004fc40000010800 */
[----:B------:R-:W-:Y:S02]  /*fd30*/  IMAD.MOV.U32 R239, RZ, RZ, R113 ;  /* 0x000000ffffef7224 */ /* 0x000fe400078e0071 */
[----:B------:R1:W-:Y:S03]  /*fd40*/  MUFU.EX2 R151, R2 ;  /* 0x0000000200977308 */ /* 0x0003e60000000800 */
[C---:B------:R-:W-:Y:S08]  /*fd50*/  HMMA.16816.F32.BF16 R96, R4.reuse, R24, R96 ;  /* 0x000000180460723c */ /* 0x040ff00000041860 */
[----:B------:R-:W-:Y:S01]  /*fd60*/  HMMA.16816.F32.BF16 R80, R4, R26, R80 ;  /* 0x0000001a0450723c */ /* 0x000fe20000041850 */
[----:B-1----:R-:W-:-:S07]  /*fd70*/  FFMA.FTZ R2, R35, c[0x0][0x23c], -R0 ;  /* 0x00008f0023027a23 */ /* 0x002fce0000010800 */
[C---:B------:R-:W-:Y:S01]  /*fd80*/  HMMA.16816.F32.BF16 R108, R4.reuse, R28, R216 ;  /* 0x0000001c046c723c */ /* 0x040fe200000418d8 */
[----:B------:R1:W-:Y:S07]  /*fd90*/  MUFU.EX2 R154, R2 ;  /* 0x00000002009a7308 */ /* 0x0003ee0000000800 */
[C---:B------:R-:W-:Y:S08]  /*fda0*/  HMMA.16816.F32.BF16 R116, R4.reuse, R30, R116 ;  /* 0x0000001e0474723c */ /* 0x040ff00000041874 */
[----:B------:R-:W-:Y:S01]  /*fdb0*/  HMMA.16816.F32.BF16 R120, R4, R36, R212 ;  /* 0x000000240478723c */ /* 0x000fe200000418d4 */
[----:B-1----:R-:W-:-:S04]  /*fdc0*/  FFMA.FTZ R2, R34, c[0x0][0x23c], -R0 ;  /* 0x00008f0022027a23 */ /* 0x002fc80000010800 */
[----:B------:R1:W2:Y:S02]  /*fdd0*/  MUFU.EX2 R155, R2 ;  /* 0x00000002009b7308 */ /* 0x0002a40000000800 */
[--C-:B------:R-:W-:Y:S02]  /*fde0*/  FFMA.FTZ R4, R58, c[0x0][0x23c], -R8.reuse ;  /* 0x00008f003a047a23 */ /* 0x100fe40000010808 */
[----:B------:R-:W-:-:S04]  /*fdf0*/  FFMA.FTZ R5, R59, c[0x0][0x23c], -R8 ;  /* 0x00008f003b057a23 */ /* 0x000fc80000010808 */
[----:B------:R3:W-:Y:S01]  /*fe00*/  MUFU.EX2 R148, R4 ;  /* 0x0000000400947308 */ /* 0x0007e20000000800 */
[----:B-1----:R-:W-:-:S07]  /*fe10*/  IMAD.WIDE.U32 R2, R3, -0x2daee0ad, RZ ;  /* 0xd2511f5303027825 */ /* 0x002fce00078e00ff */
[----:B------:R1:W-:Y:S01]  /*fe20*/  MUFU.EX2 R177, R5 ;  /* 0x0000000500b17308 */ /* 0x0003e20000000800 */
[C---:B------:R-:W-:Y:S02]  /*fe30*/  LOP3.LUT R6, R2.reuse, 0xffff, RZ, 0xc0, !PT ;  /* 0x0000ffff02067812 */ /* 0x040fe400078ec0ff */
[----:B------:R-:W-:Y:S02]  /*fe40*/  LOP3.LUT R12, R2, 0xff, RZ, 0xc0, !PT ;  /* 0x000000ff020c7812 */ /* 0x000fe400078ec0ff */
[----:B---3--:R-:W-:Y:S01]  /*fe50*/  LOP3.LUT R4, R3, UR16, R100, 0x96, !PT ;  /* 0x0000001003047c12 */ /* 0x008fe2000f8e9664 */
[----:B------:R-:W-:Y:S01]  /*fe60*/  FFMA.FTZ R3, R57, c[0x0][0x23c], -R8 ;  /* 0x00008f0039037a23 */ /* 0x000fe20000010808 */
[--C-:B------:R-:W-:Y:S02]  /*fe70*/  SHF.R.U32.HI R7, RZ, 0x10, R2.reuse ;  /* 0x00000010ff077819 */ /* 0x100fe40000011602 */
[----:B------:R-:W-:Y:S01]  /*fe80*/  SHF.R.U32.HI R11, RZ, 0x18, R2 ;  /* 0x00000018ff0b7819 */ /* 0x000fe20000011602 */
[----:B------:R3:W4:Y:S01]  /*fe90*/  MUFU.EX2 R149, R3 ;  /* 0x0000000300957308 */ /* 0x0007220000000800 */
[----:B------:R-:W-:Y:S01]  /*fea0*/  IADD3 R2, R73, 0x1, RZ ;  /* 0x0000000149027810 */ /* 0x000fe20007ffe0ff */
[----:B-1----:R-:W-:-:S03]  /*feb0*/  FFMA.FTZ R5, R64, c[0x0][0x23c], -R8 ;  /* 0x00008f0040057a23 */ /* 0x002fc60000010808 */
[----:B------:R-:W-:Y:S02]  /*fec0*/  LOP3.LUT R14, R145, UR27, R2, 0x96, !PT ;  /* 0x0000001b910e7c12 */ /* 0x000fe4000f8e9602 */
[----:B------:R-:W-:Y:S01]  /*fed0*/  LOP3.LUT R2, R4, 0xffff, RZ, 0xc0, !PT ;  /* 0x0000ffff04027812 */ /* 0x000fe200078ec0ff */
[----:B------:R1:W5:Y:S02]  /*fee0*/  MUFU.EX2 R176, R5 ;  /* 0x0000000500b07308 */ /* 0x0003640000000800 */
[----:B------:R-:W-:Y:S01]  /*fef0*/  IMAD.WIDE.U32 R14, R14, -0x326172a9, RZ ;  /* 0xcd9e8d570e0e7825 */ /* 0x000fe200078e00ff */
[----:B---3--:R-:W-:Y:S02]  /*ff00*/  SHF.R.U32.HI R3, RZ, 0x8, R6 ;  /* 0x00000008ff037819 */ /* 0x008fe40000011606 */
[----:B------:R-:W-:Y:S02]  /*ff10*/  LOP3.LUT R6, R7, 0xff, RZ, 0xc0, !PT ;  /* 0x000000ff07067812 */ /* 0x000fe400078ec0ff */
[----:B------:R-:W-:-:S02]  /*ff20*/  PRMT R7, R12, 0x5410, R3 ;  /* 0x000054100c077816 */ /* 0x000fc40000000003 */
[--C-:B------:R-:W-:Y:S02]  /*ff30*/  SHF.R.U32.HI R3, RZ, 0x10, R4.reuse ;  /* 0x00000010ff037819 */ /* 0x100fe40000011604 */
[----:B------:R-:W-:Y:S02]  /*ff40*/  PRMT R12, R6, 0x5410, R11 ;  /* 0x00005410060c7816 */ /* 0x000fe4000000000b */
[----:B------:R-:W-:Y:S02]  /*ff50*/  LOP3.LUT R11, R4, 0xff, RZ, 0xc0, !PT ;  /* 0x000000ff040b7812 */ /* 0x000fe400078ec0ff */
[----:B------:R-:W-:Y:S02]  /*ff60*/  SHF.R.U32.HI R6, RZ, 0x18, R4 ;  /* 0x00000018ff067819 */ /* 0x000fe40000011604 */
[----:B-1----:R-:W-:Y:S01]  /*ff70*/  SHF.R.U32.HI R5, RZ, 0x8, R2 ;  /* 0x00000008ff057819 */ /* 0x002fe20000011602 */
[----:B------:R-:W-:Y:S01]  /*ff80*/  HSET2.LE.AND R2, R7, R208, PT ;  /* 0x000000d007027233 */ /* 0x000fe20003803000 */
[----:B------:R-:W-:-:S02]  /*ff90*/  LOP3.LUT R4, R3, 0xff, RZ, 0xc0, !PT ;  /* 0x000000ff03047812 */ /* 0x000fc400078ec0ff */
[----:B------:R-:W-:Y:S02]  /*ffa0*/  PRMT R7, R11, 0x5410, R5 ;  /* 0x000054100b077816 */ /* 0x000fe40000000005 */
[----:B--2---:R-:W-:Y:S02]  /*ffb0*/  F2FP.BF16.PACK_AB R3, R155, R154 ;  /* 0x0000009a9b03723e */ /* 0x004fe400000010ff */
[----:B------:R-:W-:Y:S01]  /*ffc0*/  PRMT R5, R4, 0x5410, R6 ;  /* 0x0000541004057816 */ /* 0x000fe20000000006 */
[--C-:B------:R-:W-:Y:S01]  /*ffd0*/  HSET2.LE.AND R4, R7, R208.reuse, PT ;  /* 0x000000d007047233 */ /* 0x100fe20003803000 */
[----:B------:R-:W-:Y:S01]  /*ffe0*/  LOP3.LUT R6, R2, R3, RZ, 0xc0, !PT ;  /* 0x0000000302067212 */ /* 0x000fe200078ec0ff */
[--C-:B------:R-:W-:Y:S01]  /*fff0*/  HSET2.LE.AND R2, R12, R208.reuse, PT ;  /* 0x000000d00c027233 */ /* 0x100fe20003803000 */
[----:B----4-:R-:W-:Y:S01]  /*10000*/  F2FP.BF16.PACK_AB R3, R177, R149 ;  /* 0x00000095b103723e */ /* 0x010fe200000010ff */
[----:B------:R-:W-:Y:S01]  /*10010*/  HSET2.LE.AND R11, R5, R208, PT ;  /* 0x000000d0050b7233 */ /* 0x000fe20003803000 */
[----:B------:R-:W-:-:S02]  /*10020*/  F2FP.BF16.PACK_AB R5, R151, R150 ;  /* 0x000000969705723e */ /* 0x000fc400000010ff */
[----:B-----5:R-:W-:Y:S02]  /*10030*/  F2FP.BF16.PACK_AB R12, R176, R148 ;  /* 0x00000094b00c723e */ /* 0x020fe400000010ff */
[----:B------:R-:W-:Y:S02]  /*10040*/  LOP3.LUT R7, R2, R3, RZ, 0xc0, !PT ;  /* 0x0000000302077212 */ /* 0x000fe400078ec0ff */
[----:B------:R-:W-:Y:S02]  /*10050*/  LOP3.LUT R4, R4, R5, RZ, 0xc0, !PT ;  /* 0x0000000504047212 */ /* 0x000fe400078ec0ff */
[----:B------:R-:W-:Y:S02]  /*10060*/  LOP3.LUT R5, R11, R12, RZ, 0xc0, !PT ;  /* 0x0000000c0b057212 */ /* 0x000fe400078ec0ff */
[----:B------:R-:W-:Y:S02]  /*10070*/  LOP3.LUT R2, R15, UR15, R156, 0x96, !PT ;  /* 0x0000000f0f027c12 */ /* 0x000fe4000f8e969c */
[----:B------:R-:W-:-:S02]  /*10080*/  LOP3.LUT R11, R43, UR13, R14, 0x96, !PT ;  /* 0x0000000d2b0b7c12 */ /* 0x000fc4000f8e960e */
[----:B------:R-:W-:Y:S01]  /*10090*/  LOP3.LUT R14, R233, UR13, R14, 0x96, !PT ;  /* 0x0000000de90e7c12 */ /* 0x000fe2000f8e960e */
[----:B------:R-:W-:Y:S01]  /*100a0*/  IMAD.WIDE.U32 R2, R2, -0x2daee0ad, RZ ;  /* 0xd2511f5302027825 */ /* 0x000fe200078e00ff */
[----:B------:R-:W-:Y:S03]  /*100b0*/  HMMA.16816.F32.BF16 R76, R4, R16, R76 ;  /* 0x00000010044c723c */ /* 0x000fe6000004184c */
[----:B------:R-:W-:Y:S01]  /*100c0*/  IMAD.WIDE.U32 R12, R11, -0x2daee0ad, RZ ;  /* 0xd2511f530b0c7825 */ /* 0x000fe200078e00ff */
[----:B------:R-:W-:-:S03]  /*100d0*/  LOP3.LUT R3, R3, UR12, R68, 0x96, !PT ;  /* 0x0000000c03037c12 */ /* 0x000fc6000f8e9644 */
[----:B------:R-:W-:Y:S01]  /*100e0*/  FFMA.FTZ R16, R209, c[0x0][0x23c], -R9 ;  /* 0x00008f00d1107a23 */ /* 0x000fe20000010809 */
[----:B------:R-:W-:Y:S01]  /*100f0*/  LOP3.LUT R11, R13, UR10, R2, 0x96, !PT ;  /* 0x0000000a0d0b7c12 */ /* 0x000fe2000f8e9602 */
[----:B------:R-:W-:Y:S01]  /*10100*/  IMAD.WIDE.U32 R2, R3, -0x326172a9, RZ ;  /* 0xcd9e8d5703027825 */ /* 0x000fe200078e00ff */
[----:B------:R-:W-:Y:S01]  /*10110*/  HMMA.16816.F32.BF16 R88, R4, R18, R88 ;  /* 0x000000120458723c */ /* 0x000fe20000041858 */
[----:B------:R-:W-:Y:S02]  /*10120*/  MUFU.EX2 R147, R16 ;  /* 0x0000001000937308 */ /* 0x000fe40000000800 */
[----:B------:R-:W-:Y:S01]  /*10130*/  IMAD.WIDE.U32 R40, R11, -0x326172a9, RZ ;  /* 0xcd9e8d570b287825 */ /* 0x000fe200078e00ff */
[----:B------:R-:W-:-:S03]  /*10140*/  LOP3.LUT R3, R3, UR11, R42, 0x96, !PT ;  /* 0x0000000b03037c12 */ /* 0x000fc6000f8e962a */
[----:B------:R-:W-:Y:S01]  /*10150*/  FFMA.FTZ R13, R210, c[0x0][0x23c], -R9 ;  /* 0x00008f00d20d7a23 */ /* 0x000fe20000010809 */
[----:B------:R-:W-:Y:S01]  /*10160*/  LOP3.LUT R11, R41, UR9, R2, 0x96, !PT ;  /* 0x00000009290b7c12 */ /* 0x000fe2000f8e9602 */
[----:B------:R-:W-:Y:S01]  /*10170*/  IMAD.WIDE.U32 R2, R3, -0x2daee0ad, RZ ;  /* 0xd2511f5303027825 */ /* 0x000fe200078e00ff */
[----:B------:R-:W-:Y:S01]  /*10180*/  HMMA.16816.F32.BF16 R92, R4, R24, R92 ;  /* 0x00000018045c723c */ /* 0x000fe2000004185c */
[----:B------:R1:W-:Y:S02]  /*10190*/  MUFU.EX2 R145, R13 ;  /* 0x0000000d00917308 */ /* 0x0003e40000000800 */
[----:B------:R-:W-:Y:S01]  /*101a0*/  IMAD.WIDE.U32 R34, R11, -0x2daee0ad, RZ ;  /* 0xd2511f530b227825 */ /* 0x000fe200078e00ff */
[----:B------:R-:W-:-:S03]  /*101b0*/  LOP3.LUT R3, R3, UR8, R12, 0x96, !PT ;  /* 0x0000000803037c12 */ /* 0x000fc6000f8e960c */
[----:B------:R-:W-:Y:S01]  /*101c0*/  FFMA.FTZ R11, R225, c[0x0][0x23c], -R9 ;  /* 0x00008f00e10b7a23 */ /* 0x000fe20000010809 */
[----:B------:R-:W-:Y:S01]  /*101d0*/  LOP3.LUT R2, R35, UR6, R2, 0x96, !PT ;  /* 0x0000000623027c12 */ /* 0x000fe2000f8e9602 */
[----:B------:R-:W-:Y:S01]  /*101e0*/  IMAD.WIDE.U32 R32, R3, -0x326172a9, RZ ;  /* 0xcd9e8d5703207825 */ /* 0x000fe200078e00ff */
[----:B------:R-:W-:Y:S01]  /*101f0*/  HMMA.16816.F32.BF16 R60, R4, R26, R104 ;  /* 0x0000001a043c723c */ /* 0x000fe20000041868 */
[----:B------:R2:W-:Y:S01]  /*10200*/  MUFU.EX2 R144, R11 ;  /* 0x0000000b00907308 */ /* 0x0005e20000000800 */
[----:B------:R-:W3:Y:S01]  /*10210*/  LDSM.16.MT88.4 R24, [R185+0x7000] ;  /* 0x00700000b918783b */ /* 0x000ee20000004200 */
[----:B------:R-:W-:-:S03]  /*10220*/  IMAD.WIDE.U32 R2, R2, -0x326172a9, RZ ;  /* 0xcd9e8d5702027825 */ /* 0x000fc600078e00ff */
[----:B------:R-:W-:Y:S01]  /*10230*/  LDSM.16.MT88.4 R104, [R188+0x7800] ;  /* 0x00780000bc68783b */ /* 0x000fe20000004200 */
[----:B-1----:R-:W-:Y:S01]  /*10240*/  FFMA.FTZ R13, R211, c[0x0][0x23c], -R9 ;  /* 0x00008f00d30d7a23 */ /* 0x002fe20000010809 */
[----:B------:R-:W-:Y:S01]  /*10250*/  LOP3.LUT R20, R2, 0xff, RZ, 0xc0, !PT ;  /* 0x000000ff02147812 */ /* 0x000fe200078ec0ff */
[----:B------:R-:W-:Y:S01]  /*10260*/  FFMA.FTZ R12, R229, c[0x0][0x23c], -R10 ;  /* 0x00008f00e50c7a23 */ /* 0x000fe2000001080a */
[----:B------:R-:W-:Y:S01]  /*10270*/  SHF.R.U32.HI R17, RZ, 0x18, R2 ;  /* 0x00000018ff117819 */ /* 0x000fe20000011602 */
[----:B------:R1:W-:Y:S01]  /*10280*/  MUFU.EX2 R146, R13 ;  /* 0x0000000d00927308 */ /* 0x0003e20000000800 */
[----:B------:R-:W-:Y:S01]  /*10290*/  HMMA.16816.F32.BF16 R44, R4, R28, R44 ;  /* 0x0000001c042c723c */ /* 0x000fe2000004182c */
[----:B--2---:R-:W-:-:S06]  /*102a0*/  FFMA.FTZ R11, R228, c[0x0][0x23c], -R10 ;  /* 0x00008f00e40b7a23 */ /* 0x004fcc000001080a */
[----:B------:R-:W-:Y:S01]  /*102b0*/  MUFU.EX2 R68, R12 ;  /* 0x0000000c00447308 */ /* 0x000fe20000000800 */
[C---:B------:R-:W-:Y:S01]  /*102c0*/  HMMA.16816.F32.BF16 R52, R4.reuse, R30, R52 ;  /* 0x0000001e0434723c */ /* 0x040fe20000041834 */
[----:B------:R-:W2:Y:S06]  /*102d0*/  LDSM.16.MT88.4 R28, [R188+0x7000] ;  /* 0x00700000bc1c783b */ /* 0x000eac0000004200 */
[----:B------:R4:W5:Y:S01]  /*102e0*/  MUFU.EX2 R73, R11 ;  /* 0x0000000b00497308 */ /* 0x0009620000000800 */
[----:B-1----:R-:W-:Y:S01]  /*102f0*/  SHF.R.U32.HI R13, RZ, 0x10, R2 ;  /* 0x00000010ff0d7819 */ /* 0x002fe20000011602 */
[----:B------:R-:W-:Y:S03]  /*10300*/  HMMA.16816.F32.BF16 R124, R4, R36, R124 ;  /* 0x00000024047c723c */ /* 0x000fe6000004187c */
[----:B------:R-:W-:-:S05]  /*10310*/  LOP3.LUT R13, R13, 0xff, RZ, 0xc0, !PT ;  /* 0x000000ff0d0d7812 */ /* 0x000fca00078ec0ff */
[----:B------:R-:W-:Y:S01]  /*10320*/  HMMA.16816.F32.BF16 R136, R4, R38, R136 ;  /* 0x000000260488723c */ /* 0x000fe20000041888 */
[----:B------:R-:W-:Y:S01]  /*10330*/  LDSM.16.MT88.4 R36, [R187+0x7000] ;  /* 0x00700000bb24783b */ /* 0x000fe20000004200 */
[----:B----4-:R-:W-:Y:S02]  /*10340*/  LOP3.LUT R11, R3, UR17, R32, 0x96, !PT ;  /* 0x00000011030b7c12 */ /* 0x010fe4000f8e9620 */
[----:B------:R-:W-:Y:S01]  /*10350*/  LOP3.LUT R3, R2, 0xffff, RZ, 0xc0, !PT ;  /* 0x0000ffff02037812 */ /* 0x000fe200078ec0ff */
[----:B------:R-:W-:Y:S01]  /*10360*/  FFMA.FTZ R2, R226, c[0x0][0x23c], -R10 ;  /* 0x00008f00e2027a23 */ /* 0x000fe2000001080a */
[C---:B------:R-:W-:Y:S02]  /*10370*/  LOP3.LUT R16, R11.reuse, 0xffff, RZ, 0xc0, !PT ;  /* 0x0000ffff0b107812 */ /* 0x040fe400078ec0ff */
[----:B------:R-:W-:Y:S01]  /*10380*/  LOP3.LUT R19, R11, 0xff, RZ, 0xc0, !PT ;  /* 0x000000ff0b137812 */ /* 0x000fe200078ec0ff */
[----:B------:R1:W-:Y:S01]  /*10390*/  MUFU.EX2 R67, R2 ;  /* 0x0000000200437308 */ /* 0x0003e20000000800 */
[----:B------:R-:W-:-:S02]  /*103a0*/  SHF.R.U32.HI R12, RZ, 0x10, R11 ;  /* 0x00000010ff0c7819 */ /* 0x000fc4000001160b */
[----:B------:R-:W-:Y:S02]  /*103b0*/  SHF.R.U32.HI R16, RZ, 0x8, R16 ;  /* 0x00000008ff107819 */ /* 0x000fe40000011610 */
[----:B------:R-:W-:Y:S02]  /*103c0*/  SHF.R.U32.HI R18, RZ, 0x18, R11 ;  /* 0x00000018ff127819 */ /* 0x000fe4000001160b */
[----:B------:R-:W-:Y:S02]  /*103d0*/  LOP3.LUT R11, R12, 0xff, RZ, 0xc0, !PT ;  /* 0x000000ff0c0b7812 */ /* 0x000fe400078ec0ff */
[----:B-----5:R-:W-:Y:S02]  /*103e0*/  F2FP.BF16.PACK_AB R6, R68, R73 ;  /* 0x000000494406723e */ /* 0x020fe400000010ff */
[----:B------:R-:W-:Y:S02]  /*103f0*/  PRMT R11, R11, 0x5410, R18 ;  /* 0x000054100b0b7816 */ /* 0x000fe40000000012 */
[----:B-1----:R-:W-:Y:S01]  /*10400*/  SHF.R.U32.HI R2, RZ, 0x8, R3 ;  /* 0x00000008ff027819 */ /* 0x002fe20000011603 */
[----:B------:R-:W-:-:S02]  /*10410*/  FFMA.FTZ R3, R227, c[0x0][0x23c], -R10 ;  /* 0x00008f00e3037a23 */ /* 0x000fc4000001080a */
[--C-:B------:R-:W-:Y:S01]  /*10420*/  HSET2.LE.AND R5, R11, R208.reuse, PT ;  /* 0x000000d00b057233 */ /* 0x100fe20003803000 */
[----:B------:R-:W-:Y:S01]  /*10430*/  F2FP.BF16.PACK_AB R11, R144, R146 ;  /* 0x00000092900b723e */ /* 0x000fe200000010ff */
[----:B------:R1:W4:Y:S01]  /*10440*/  MUFU.EX2 R171, R3 ;  /* 0x0000000300ab7308 */ /* 0x0003220000000800 */
[----:B------:R-:W-:Y:S02]  /*10450*/  PRMT R2, R20, 0x5410, R2 ;  /* 0x0000541014027816 */ /* 0x000fe40000000002 */
[----:B------:R-:W5:Y:S01]  /*10460*/  LDSM.16.MT88.4 R20, [R186+0x7000] ;  /* 0x00700000ba14783b */ /* 0x000f620000004200 */
[----:B------:R-:W-:Y:S02]  /*10470*/  LOP3.LUT R5, R5, R6, RZ, 0xc0, !PT ;  /* 0x0000000605057212 */ /* 0x000fe400078ec0ff */
[----:B------:R-:W-:-:S05]  /*10480*/  HSET2.LE.AND R7, R2, R208, PT ;  /* 0x000000d002077233 */ /* 0x000fca0003803000 */
[----:B------:R-:W-:Y:S01]  /*10490*/  LOP3.LUT R6, R7, R11, RZ, 0xc0, !PT ;  /* 0x0000000b07067212 */ /* 0x000fe200078ec0ff */
[----:B------:R-:W-:Y:S01]  /*104a0*/  FFMA.FTZ R11, R75, c[0x0][0x23c], -R0 ;  /* 0x00008f004b0b7a23 */ /* 0x000fe20000010800 */
[----:B-1----:R-:W-:-:S03]  /*104b0*/  PRMT R3, R13, 0x5410, R17 ;  /* 0x000054100d037816 */ /* 0x002fc60000000011 */
[----:B------:R1:W-:Y:S01]  /*104c0*/  MUFU.EX2 R57, R11 ;  /* 0x0000000b00397308 */ /* 0x0003e20000000800 */
[----:B------:R-:W-:Y:S01]  /*104d0*/  PRMT R13, R19, 0x5410, R16 ;  /* 0x00005410130d7816 */ /* 0x000fe20000000010 */
[----:B------:R-:W-:Y:S01]  /*104e0*/  HSET2.LE.AND R12, R3, R208, PT ;  /* 0x000000d0030c7233 */ /* 0x000fe20003803000 */
[----:B------:R-:W-:-:S03]  /*104f0*/  F2FP.BF16.PACK_AB R3, R145, R147 ;  /* 0x000000939103723e */ /* 0x000fc600000010ff */
[----:B------:R-:W-:Y:S01]  /*10500*/  HSET2.LE.AND R2, R13, R208, PT ;  /* 0x000000d00d027233 */ /* 0x000fe20003803000 */
[----:B----4-:R-:W-:-:S04]  /*10510*/  F2FP.BF16.PACK_AB R13, R171, R67 ;  /* 0x00000043ab0d723e */ /* 0x010fc800000010ff */
[----:B------:R-:W-:Y:S02]  /*10520*/  LOP3.LUT R4, R2, R3, RZ, 0xc0, !PT ;  /* 0x0000000302047212 */ /* 0x000fe400078ec0ff */
[----:B------:R-:W-:Y:S01]  /*10530*/  LOP3.LUT R2, R15, UR15, R114, 0x96, !PT ;  /* 0x0000000f0f027c12 */ /* 0x000fe2000f8e9672 */
[----:B------:R-:W-:Y:S01]  /*10540*/  IMAD.WIDE.U32 R14, R14, -0x2daee0ad, RZ ;  /* 0xd2511f530e0e7825 */ /* 0x000fe200078e00ff */
[----:B------:R-:W-:-:S03]  /*10550*/  LOP3.LUT R7, R12, R13, RZ, 0xc0, !PT ;  /* 0x0000000d0c077212 */ /* 0x000fc600078ec0ff */
[----:B------:R-:W-:-:S04]  /*10560*/  IMAD.WIDE.U32 R2, R2, -0x2daee0ad, RZ ;  /* 0xd2511f5302027825 */ /* 0x000fc800078e00ff */
[----:B------:R-:W-:Y:S01]  /*10570*/  FFMA.FTZ R12, R112, c[0x0][0x23c], -R0 ;  /* 0x00008f00700c7a23 */ /* 0x000fe20000010800 */
[----:B-1----:R-:W-:Y:S01]  /*10580*/  LOP3.LUT R11, R15, UR10, R2, 0x96, !PT ;  /* 0x0000000a0f0b7c12 */ /* 0x002fe2000f8e9602 */
[----:B---3--:R-:W-:Y:S01]  /*10590*/  HMMA.16816.F32.BF16 R48, R4, R24, R48 ;  /* 0x000000180430723c */ /* 0x008fe20000041830 */
[----:B------:R-:W-:Y:S01]  /*105a0*/  LOP3.LUT R3, R3, UR12, R74, 0x96, !PT ;  /* 0x0000000c03037c12 */ /* 0x000fe2000f8e964a */
[----:B------:R1:W-:Y:S02]  /*105b0*/  MUFU.EX2 R58, R12 ;  /* 0x0000000c003a7308 */ /* 0x0003e40000000800 */
[----:B------:R-:W-:-:S04]  /*105c0*/  IMAD.WIDE.U32 R156, R11, -0x326172a9, RZ ;  /* 0xcd9e8d570b9c7825 */ /* 0x000fc800078e00ff */
[----:B------:R-:W-:Y:S01]  /*105d0*/  IMAD.WIDE.U32 R2, R3, -0x326172a9, RZ ;  /* 0xcd9e8d5703027825 */ /* 0x000fe200078e00ff */
[----:B------:R-:W-:Y:S03]  /*105e0*/  HMMA.16816.F32.BF16 R84, R4, R26, R84 ;  /* 0x0000001a0454723c */ /* 0x000fe60000041854 */
[----:B------:R-:W-:Y:S01]  /*105f0*/  FFMA.FTZ R11, R128, c[0x0][0x23c], -R0 ;  /* 0x00008f00800b7a23 */ /* 0x000fe20000010800 */
[----:B------:R-:W-:-:S03]  /*10600*/  LOP3.LUT R3, R3, UR11, R232, 0x96, !PT ;  /* 0x0000000b03037c12 */ /* 0x000fc6000f8e96e8 */
[----:B------:R3:W-:Y:S01]  /*10610*/  MUFU.EX2 R59, R11 ;  /* 0x0000000b003b7308 */ /* 0x0007e20000000800 */
[----:B--2---:R-:W-:Y:S01]  /*10620*/  HMMA.16816.F32.BF16 R96, R4, R28, R96 ;  /* 0x0000001c0460723c */ /* 0x004fe20000041860 */
[----:B-1----:R-:W-:-:S06]  /*10630*/  FFMA.FTZ R12, R129, c[0x0][0x23c], -R0 ;  /* 0x00008f00810c7a23 */ /* 0x002fcc0000010800 */
[----:B------:R1:W2:Y:S01]  /*10640*/  MUFU.EX2 R64, R12 ;  /* 0x0000000c00407308 */ /* 0x0002a20000000800 */
[----:B------:R-:W-:Y:S01]  /*10650*/  HMMA.16816.F32.BF16 R100, R4, R30, R80 ;  /* 0x0000001e0464723c */ /* 0x000fe20000041850 */
[----:B---3--:R-:W-:Y:S01]  /*10660*/  LOP3.LUT R11, R157, UR9, R2, 0x96, !PT ;  /* 0x000000099d0b7c12 */ /* 0x008fe2000f8e9602 */
[----:B------:R-:W-:-:S06]  /*10670*/  IMAD.WIDE.U32 R2, R3, -0x2daee0ad, RZ ;  /* 0xd2511f5303027825 */ /* 0x000fcc00078e00ff */
[----:B-----5:R-:W-:Y:S01]  /*10680*/  HMMA.16816.F32.BF16 R112, R4, R20, R108 ;  /* 0x000000140470723c */ /* 0x020fe2000004186c */
[----:B------:R-:W-:Y:S01]  /*10690*/  IMAD.WIDE.U32 R74, R11, -0x2daee0ad, RZ ;  /* 0xd2511f530b4a7825 */ /* 0x000fe200078e00ff */
[----:B-1----:R-:W-:-:S03]  /*106a0*/  LOP3.LUT R12, R3, UR8, R14, 0x96, !PT ;  /* 0x00000008030c7c12 */ /* 0x002fc6000f8e960e */
[----:B------:R-:W-:Y:S01]  /*106b0*/  FFMA.FTZ R11, R130, c[0x0][0x23c], -R8 ;  /* 0x00008f00820b7a23 */ /* 0x000fe20000010808 */
[----:B------:R-:W-:Y:S02]  /*106c0*/  LOP3.LUT R2, R75, UR6, R2, 0x96, !PT ;  /* 0x000000064b027c12 */ /* 0x000fe4000f8e9602 */
[----:B------:R-:W-:Y:S01]  /*106d0*/  HMMA.16816.F32.BF16 R116, R4, R22, R116 ;  /* 0x000000160474723c */ /* 0x000fe20000041874 */
[----:B------:R-:W-:Y:S01]  /*106e0*/  IMAD.MOV.U32 R75, RZ, RZ, R220 ;  /* 0x000000ffff4b7224 */ /* 0x000fe200078e00dc */
[----:B------:R1:W-:Y:S01]  /*106f0*/  MUFU.EX2 R42, R11 ;  /* 0x0000000b002a7308 */ /* 0x0003e20000000800 */
[----:B------:R-:W-:-:S04]  /*10700*/  IMAD.WIDE.U32 R18, R12, -0x326172a9, RZ ;  /* 0xcd9e8d570c127825 */ /* 0x000fc800078e00ff */
[----:B------:R-:W-:Y:S01]  /*10710*/  IMAD.WIDE.U32 R2, R2, -0x326172a9, RZ ;  /* 0xcd9e8d5702027825 */ /* 0x000fe200078e00ff */
[----:B------:R-:W-:Y:S01]  /*10720*/  HMMA.16816.F32.BF16 R128, R4, R36, R120 ;  /* 0x000000240480723c */ /* 0x000fe20000041878 */
[----:B------:R-:W-:Y:S03]  /*10730*/  LDSM.16.MT88.4 R120, [R186+0x7800] ;  /* 0x00780000ba78783b */ /* 0x000fe60000004200 */
[----:B------:R-:W-:-:S04]  /*10740*/  SHF.R.U32.HI R12, RZ, 0x18, R2 ;  /* 0x00000018ff0c7819 */ /* 0x000fc80000011602 */
[----:B------:R-:W-:Y:S01]  /*10750*/  HMMA.16816.F32.BF16 R140, R4, R38, R140 ;  /* 0x00000026048c723c */ /* 0x000fe2000004188c */
[----:B-1----:R-:W-:-:S04]  /*10760*/  FFMA.FTZ R11, R132, c[0x0][0x23c], -R8 ;  /* 0x00008f00840b7a23 */ /* 0x002fc80000010808 */
[----:B------:R1:W-:Y:S02]  /*10770*/  MUFU.EX2 R43, R11 ;  /* 0x0000000b002b7308 */ /* 0x0003e40000000800 */
[----:B------:R-:W-:Y:S01]  /*10780*/  LOP3.LUT R6, R2, 0xffff, RZ, 0xc0, !PT ;  /* 0x0000ffff02067812 */ /* 0x000fe200078ec0ff */
[----:B------:R-:W-:Y:S01]  /*10790*/  FFMA.FTZ R4, R133, c[0x0][0x23c], -R8 ;  /* 0x00008f0085047a23 */ /* 0x000fe20000010808 */
[----:B------:R-:W-:Y:S02]  /*107a0*/  SHF.R.U32.HI R5, RZ, 0x10, R2 ;  /* 0x00000010ff057819 */ /* 0x000fe40000011602 */
[----:B------:R-:W-:Y:S02]  /*107b0*/  SHF.R.U32.HI R6, RZ, 0x8, R6 ;  /* 0x00000008ff067819 */ /* 0x000fe40000011606 */
[----:B------:R-:W-:Y:S01]  /*107c0*/  LOP3.LUT R7, R5, 0xff, RZ, 0xc0, !PT ;  /* 0x000000ff05077812 */ /* 0x000fe200078ec0ff */
[----:B------:R3:W4:Y:S01]  /*107d0*/  MUFU.EX2 R56, R4 ;  /* 0x0000000400387308 */ /* 0x0007220000000800 */
[----:B------:R-:W-:-:S02]  /*107e0*/  FFMA.FTZ R5, R134, c[0x0][0x23c], -R8 ;  /* 0x00008f0086057a23 */ /* 0x000fc40000010808 */
[----:B------:R-:W-:Y:S02]  /*107f0*/  PRMT R12, R7, 0x5410, R12 ;  /* 0x00005410070c7816 */ /* 0x000fe4000000000c */
[----:B-1----:R-:W-:-:S03]  /*10800*/  LOP3.LUT R11, R2, 0xff, RZ, 0xc0, !PT ;  /* 0x000000ff020b7812 */ /* 0x002fc600078ec0ff */
[----:B------:R1:W5:Y:S01]  /*10810*/  MUFU.EX2 R41, R5 ;  /* 0x0000000500297308 */ /* 0x0003620000000800 */
[----:B------:R-:W-:Y:S02]  /*10820*/  LOP3.LUT R2, R3, UR17, R18, 0x96, !PT ;  /* 0x0000001103027c12 */ /* 0x000fe4000f8e9612 */
[----:B------:R-:W-:Y:S02]  /*10830*/  PRMT R6, R11, 0x5410, R6 ;  /* 0x000054100b067816 */ /* 0x000fe40000000006 */
[C---:B------:R-:W-:Y:S02]  /*10840*/  LOP3.LUT R3, R2.reuse, 0xffff, RZ, 0xc0, !PT ;  /* 0x0000ffff02037812 */ /* 0x040fe400078ec0ff */
[--C-:B---3--:R-:W-:Y:S02]  /*10850*/  SHF.R.U32.HI R4, RZ, 0x10, R2.reuse ;  /* 0x00000010ff047819 */ /* 0x108fe40000011602 */
[----:B------:R-:W-:Y:S02]  /*10860*/  LOP3.LUT R7, R2, 0xff, RZ, 0xc0, !PT ;  /* 0x000000ff02077812 */ /* 0x000fe400078ec0ff */
[----:B------:R-:W-:Y:S01]  /*10870*/  SHF.R.U32.HI R11, RZ, 0x18, R2 ;  /* 0x00000018ff0b7819 */ /* 0x000fe20000011602 */
[----:B------:R-:W-:Y:S01]  /*10880*/  HSET2.LE.AND R2, R6, R208, PT ;  /* 0x000000d006027233 */ /* 0x000fe20003803000 */
[----:B------:R-:W-:-:S02]  /*10890*/  LOP3.LUT R4, R4, 0xff, RZ, 0xc0, !PT ;  /* 0x000000ff04047812 */ /* 0x000fc400078ec0ff */
[----:B-1----:R-:W-:Y:S02]  /*108a0*/  SHF.R.U32.HI R5, RZ, 0x8, R3 ;  /* 0x00000008ff057819 */ /* 0x002fe40000011603 */
[----:B--2---:R-:W-:Y:S02]  /*108b0*/  F2FP.BF16.PACK_AB R3, R64, R59 ;  /* 0x0000003b4003723e */ /* 0x004fe400000010ff */
[----:B------:R-:W-:Y:S02]  /*108c0*/  PRMT R7, R7, 0x5410, R5 ;  /* 0x0000541007077816 */ /* 0x000fe40000000005 */
[----:B------:R-:W-:Y:S01]  /*108d0*/  LOP3.LUT R6, R2, R3, RZ, 0xc0, !PT ;  /* 0x0000000302067212 */ /* 0x000fe200078ec0ff */
[--C-:B------:R-:W-:Y:S01]  /*108e0*/  HSET2.LE.AND R2, R12, R208.reuse, PT ;  /* 0x000000d00c027233 */ /* 0x100fe20003803000 */
[----:B------:R-:W-:Y:S01]  /*108f0*/  PRMT R5, R4, 0x5410, R11 ;  /* 0x0000541004057816 */ /* 0x000fe2000000000b */
[----:B------:R-:W-:Y:S01]  /*10900*/  HSET2.LE.AND R4, R7, R208, PT ;  /* 0x000000d007047233 */ /* 0x000fe20003803000 */
[----:B----4-:R-:W-:-:S02]  /*10910*/  F2FP.BF16.PACK_AB R3, R56, R43 ;  /* 0x0000002b3803723e */ /* 0x010fc400000010ff */
[----:B-----5:R-:W-:Y:S01]  /*10920*/  F2FP.BF16.PACK_AB R12, R41, R42 ;  /* 0x0000002a290c723e */ /* 0x020fe200000010ff */
[----:B------:R-:W-:Y:S01]  /*10930*/  HSET2.LE.AND R11, R5, R208, PT ;  /* 0x000000d0050b7233 */ /* 0x000fe20003803000 */
[----:B------:R-:W-:Y:S01]  /*10940*/  LOP3.LUT R7, R2, R3, RZ, 0xc0, !PT ;  /* 0x0000000302077212 */ /* 0x000fe200078ec0ff */
[----:B------:R-:W-:Y:S01]  /*10950*/  FFMA.FTZ R2, R231, c[0x0][0x23c], -R9 ;  /* 0x00008f00e7027a23 */ /* 0x000fe20000010809 */
[----:B------:R-:W-:Y:S02]  /*10960*/  F2FP.BF16.PACK_AB R5, R58, R57 ;  /* 0x000000393a05723e */ /* 0x000fe400000010ff */
[----:B------:R-:W-:Y:S01]  /*10970*/  LOP3.LUT R3, R33, UR7, R40, 0x96, !PT ;  /* 0x0000000721037c12 */ /* 0x000fe2000f8e9628 */
[----:B------:R1:W-:Y:S01]  /*10980*/  MUFU.EX2 R32, R2 ;  /* 0x0000000200207308 */ /* 0x0003e20000000800 */
[----:B------:R-:W-:Y:S02]  /*10990*/  LOP3.LUT R4, R4, R5, RZ, 0xc0, !PT ;  /* 0x0000000504047212 */ /* 0x000fe400078ec0ff */
[----:B------:R-:W-:Y:S01]  /*109a0*/  LOP3.LUT R5, R11, R12, RZ, 0xc0, !PT ;  /* 0x0000000c0b057212 */ /* 0x000fe200078ec0ff */
[----:B------:R-:W-:-:S02]  /*109b0*/  FFMA.FTZ R11, R235, c[0x0][0x23c], -R10 ;  /* 0x00008f00eb0b7a23 */ /* 0x000fc4000001080a */
[----:B------:R-:W-:-:S04]  /*109c0*/  FFMA.FTZ R12, R242, c[0x0][0x23c], -R10 ;  /* 0x00008f00f20c7a23 */ /* 0x000fc8000001080a */
[----:B------:R-:W-:Y:S01]  /*109d0*/  HMMA.16816.F32.BF16 R92, R4, R28, R92 ;  /* 0x0000001c045c723c */ /* 0x000fe2000004185c */
[----:B-1----:R-:W-:-:S07]  /*109e0*/  FFMA.FTZ R2, R234, c[0x0][0x23c], -R9 ;  /* 0x00008f00ea027a23 */ /* 0x002fce0000010809 */
[C---:B------:R-:W-:Y:S01]  /*109f0*/  HMMA.16816.F32.BF16 R108, R4.reuse, R26, R88 ;  /* 0x0000001a046c723c */ /* 0x040fe20000041858 */
[----:B------:R-:W-:Y:S01]  /*10a00*/  MUFU.EX2 R27, R11 ;  /* 0x0000000b001b7308 */ /* 0x000fe20000000800 */
[----:B------:R-:W1:Y:S06]  /*10a10*/  LDSM.16.MT88.4 R88, [R185+0x7800] ;  /* 0x00780000b958783b */ /* 0x000e6c0000004200 */
[C---:B------:R-:W-:Y:S01]  /*10a20*/  HMMA.16816.F32.BF16 R76, R4.reuse, R24, R76 ;  /* 0x00000018044c723c */ /* 0x040fe2000004184c */
[----:B------:R2:W-:Y:S07]  /*10a30*/  MUFU.EX2 R35, R2 ;  /* 0x0000000200237308 */ /* 0x0005ee0000000800 */
[C---:B------:R-:W-:Y:S01]  /*10a40*/  HMMA.16816.F32.BF16 R44, R4.reuse, R20, R44 ;  /* 0x00000014042c723c */ /* 0x040fe2000004182c */
[----:B------:R-:W-:Y:S07]  /*10a50*/  MUFU.EX2 R25, R12 ;  /* 0x0000000c00197308 */ /* 0x000fee0000000800 */
[----:B------:R-:W-:Y:S01]  /*10a60*/  HMMA.16816.F32.BF16 R52, R4, R22, R52 ;  /* 0x000000160434723c */ /* 0x000fe20000041834 */
[----:B--2---:R-:W-:-:S04]  /*10a70*/  FFMA.FTZ R2, R230, c[0x0][0x23c], -R9 ;  /* 0x00008f00e6027a23 */ /* 0x004fc80000010809 */
[----:B------:R2:W-:Y:S03]  /*10a80*/  MUFU.EX2 R29, R2 ;  /* 0x00000002001d7308 */ /* 0x0005e60000000800 */
[C---:B------:R-:W-:Y:S08]  /*10a90*/  HMMA.16816.F32.BF16 R124, R4.reuse, R36, R124 ;  /* 0x00000024047c723c */ /* 0x040ff0000004187c */
[----:B------:R-:W-:Y:S01]  /*10aa0*/  HMMA.16816.F32.BF16 R60, R4, R30, R60 ;  /* 0x0000001e043c723c */ /* 0x000fe2000004183c */
[----:B--2---:R-:W-:-:S07]  /*10ab0*/  FFMA.FTZ R2, R240, c[0x0][0x23c], -R9 ;  /* 0x00008f00f0027a23 */ /* 0x004fce0000010809 */
[----:B------:R-:W-:Y:S01]  /*10ac0*/  HMMA.16816.F32.BF16 R36, R4, R38, R136 ;  /* 0x000000260424723c */ /* 0x000fe20000041888 */
[----:B------:R2:W3:Y:S06]  /*10ad0*/  MUFU.EX2 R28, R2 ;  /* 0x00000002001c7308 */ /* 0x0004ec0000000800 */
[--C-:B------:R-:W-:Y:S02]  /*10ae0*/  FFMA.FTZ R4, R174, c[0x0][0x23c], -R8.reuse ;  /* 0x00008f00ae047a23 */ /* 0x100fe40000010808 */
[----:B------:R-:W-:Y:S02]  /*10af0*/  FFMA.FTZ R6, R183, c[0x0][0x23c], -R8 ;  /* 0x00008f00b7067a23 */ /* 0x000fe40000010808 */
[----:B--2---:R-:W-:Y:S01]  /*10b00*/  IMAD.WIDE.U32 R2, R3, -0x2daee0ad, RZ ;  /* 0xd2511f5303027825 */ /* 0x004fe200078e00ff */
[----:B---3--:R-:W-:-:S04]  /*10b10*/  F2FP.BF16.PACK_AB R12, R28, R29 ;  /* 0x0000001d1c0c723e */ /* 0x008fc800000010ff */
[----:B------:R-:W-:Y:S02]  /*10b20*/  LOP3.LUT R9, R3, UR16, R34, 0x96, !PT ;  /* 0x0000001003097c12 */ /* 0x000fe4000f8e9622 */
[C---:B------:R-:W-:Y:S01]  /*10b30*/  LOP3.LUT R13, R2.reuse, 0xffff, RZ, 0xc0, !PT ;  /* 0x0000ffff020d7812 */ /* 0x040fe200078ec0ff */
[----:B------:R-:W-:Y:S01]  /*10b40*/  FFMA.FTZ R3, R241, c[0x0][0x23c], -R10 ;  /* 0x00008f00f1037a23 */ /* 0x000fe2000001080a */
[----:B------:R-:W-:Y:S02]  /*10b50*/  LOP3.LUT R18, R2, 0xff, RZ, 0xc0, !PT ;  /* 0x000000ff02127812 */ /* 0x000fe400078ec0ff */
[--C-:B------:R-:W-:Y:S01]  /*10b60*/  SHF.R.U32.HI R14, RZ, 0x10, R2.reuse ;  /* 0x00000010ff0e7819 */ /* 0x100fe20000011602 */
[----:B------:R2:W3:Y:S01]  /*10b70*/  MUFU.EX2 R26, R3 ;  /* 0x00000003001a7308 */ /* 0x0004e20000000800 */
[----:B------:R-:W-:Y:S02]  /*10b80*/  SHF.R.U32.HI R17, RZ, 0x18, R2 ;  /* 0x00000018ff117819 */ /* 0x000fe40000011602 */
[----:B------:R-:W-:-:S02]  /*10b90*/  SHF.R.U32.HI R2, RZ, 0x8, R13 ;  /* 0x00000008ff027819 */ /* 0x000fc4000001160d */
[----:B------:R-:W-:Y:S02]  /*10ba0*/  LOP3.LUT R16, R9, 0xff, RZ, 0xc0, !PT ;  /* 0x000000ff09107812 */ /* 0x000fe400078ec0ff */
[--C-:B------:R-:W-:Y:S02]  /*10bb0*/  SHF.R.U32.HI R11, RZ, 0x10, R9.reuse ;  /* 0x00000010ff0b7819 */ /* 0x100fe40000011609 */
[----:B------:R-:W-:Y:S02]  /*10bc0*/  SHF.R.U32.HI R15, RZ, 0x18, R9 ;  /* 0x00000018ff0f7819 */ /* 0x000fe40000011609 */
[----:B------:R-:W-:Y:S02]  /*10bd0*/  LOP3.LUT R11, R11, 0xff, RZ, 0xc0, !PT ;  /* 0x000000ff0b0b7812 */ /* 0x000fe400078ec0ff */
[----:B------:R-:W-:Y:S02]  /*10be0*/  LOP3.LUT R13, R14, 0xff, RZ, 0xc0, !PT ;  /* 0x000000ff0e0d7812 */ /* 0x000fe400078ec0ff */
[----:B--2---:R-:W-:-:S02]  /*10bf0*/  LOP3.LUT R3, R9, 0xffff, RZ, 0xc0, !PT ;  /* 0x0000ffff09037812 */ /* 0x004fc400078ec0ff */
[----:B------:R-:W-:Y:S01]  /*10c00*/  PRMT R14, R13, 0x5410, R17 ;  /* 0x000054100d0e7816 */ /* 0x000fe20000000011 */
[----:B------:R-:W-:Y:S01]  /*10c10*/  FFMA.FTZ R13, R180, c[0x0][0x23c], -R0 ;  /* 0x00008f00b40d7a23 */ /* 0x000fe20000010800 */
[----:B------:R-:W-:Y:S02]  /*10c20*/  SHF.R.U32.HI R9, RZ, 0x8, R3 ;  /* 0x00000008ff097819 */ /* 0x000fe40000011603 */
[----:B------:R-:W-:Y:S01]  /*10c30*/  PRMT R3, R18, 0x5410, R2 ;  /* 0x0000541012037816 */ /* 0x000fe20000000002 */
[----:B------:R-:W-:Y:S01]  /*10c40*/  FFMA.FTZ R2, R243, c[0x0][0x23c], -R10 ;  /* 0x00008f00f3027a23 */ /* 0x000fe2000001080a */
[----:B------:R-:W-:Y:S01]  /*10c50*/  PRMT R9, R16, 0x5410, R9 ;  /* 0x0000541010097816 */ /* 0x000fe20000000009 */
[----:B------:R-:W-:Y:S01]  /*10c60*/  MUFU.EX2 R23, R13 ;  /* 0x0000000d00177308 */ /* 0x000fe20000000800 */
[----:B------:R-:W-:Y:S01]  /*10c70*/  PRMT R10, R11, 0x5410, R15 ;  /* 0x000054100b0a7816 */ /* 0x000fe2000000000f */
[----:B------:R-:W-:Y:S01]  /*10c80*/  HSET2.LE.AND R11, R3, R208, PT ;  /* 0x000000d0030b7233 */ /* 0x000fe20003803000 */
[----:B------:R-:W-:-:S04]  /*10c90*/  F2FP.BF16.PACK_AB R3, R35, R32 ;  /* 0x000000202303723e */ /* 0x000fc800000010ff */
[----:B------:R-:W-:Y:S01]  /*10ca0*/  LOP3.LUT R134, R11, R12, RZ, 0xc0, !PT ;  /* 0x0000000c0b867212 */ /* 0x000fe200078ec0ff */
[----:B------:R2:W4:Y:S08]  /*10cb0*/  MUFU.EX2 R24, R2 ;  /* 0x0000000200187308 */ /* 0x0005300000000800 */
[----:B------:R-:W-:Y:S01]  /*10cc0*/  MUFU.EX2 R16, R6 ;  /* 0x0000000600107308 */ /* 0x000fe20000000800 */
[----:B--2---:R-:W-:-:S02]  /*10cd0*/  HSET2.LE.AND R2, R9, R208, PT ;  /* 0x000000d009027233 */ /* 0x004fc40003803000 */
[--C-:B------:R-:W-:Y:S01]  /*10ce0*/  HSET2.LE.AND R9, R10, R208.reuse, PT ;  /* 0x000000d00a097233 */ /* 0x100fe20003803000 */
[----:B---3--:R-:W-:Y:S02]  /*10cf0*/  F2FP.BF16.PACK_AB R10, R26, R27 ;  /* 0x0000001b1a0a723e */ /* 0x008fe400000010ff */
[----:B------:R-:W-:Y:S01]  /*10d00*/  LOP3.LUT R132, R2, R3, RZ, 0xc0, !PT ;  /* 0x0000000302847212 */ /* 0x000fe200078ec0ff */
[----:B------:R-:W-:Y:S01]  /*10d10*/  HSET2.LE.AND R2, R14, R208, PT ;  /* 0x000000d00e027233 */ /* 0x000fe20003803000 */
[----:B----4-:R-:W-:Y:S01]  /*10d20*/  F2FP.BF16.PACK_AB R3, R24, R25 ;  /* 0x000000191803723e */ /* 0x010fe200000010ff */
[----:B------:R-:W2:Y:S01]  /*10d30*/  LDSM.16.MT88.4 R12, [R187+0x7800] ;  /* 0x00780000bb0c783b */ /* 0x000ea20000004200 */
[----:B------:R-:W-:Y:S01]  /*10d40*/  LOP3.LUT R133, R9, R10, RZ, 0xc0, !PT ;  /* 0x0000000a09857212 */ /* 0x000fe200078ec0ff */
[--C-:B------:R-:W-:Y:S01]  /*10d50*/  FFMA.FTZ R9, R181, c[0x0][0x23c], -R0.reuse ;  /* 0x00008f00b5097a23 */ /* 0x100fe20000010800 */
[----:B------:R-:W-:Y:S01]  /*10d60*/  LOP3.LUT R135, R2, R3, RZ, 0xc0, !PT ;  /* 0x0000000302877212 */ /* 0x000fe200078ec0ff */
[----:B------:R-:W-:-:S02]  /*10d70*/  FFMA.FTZ R2, R172, c[0x0][0x23c], -R0 ;  /* 0x00008f00ac027a23 */ /* 0x000fc40000010800 */
[----:B------:R-:W-:Y:S01]  /*10d80*/  FFMA.FTZ R0, R173, c[0x0][0x23c], -R0 ;  /* 0x00008f00ad007a23 */ /* 0x000fe20000010800 */
[----:B------:R-:W3:Y:S03]  /*10d90*/  MUFU.EX2 R20, R9 ;  /* 0x0000000900147308 */ /* 0x000ee60000000800 */
[C---:B-1----:R-:W-:Y:S05]  /*10da0*/  HMMA.16816.F32.BF16 R80, R132.reuse, R88, R48 ;  /* 0x000000588450723c */ /* 0x042fea0000041830 */
[----:B------:R1:W-:Y:S03]  /*10db0*/  MUFU.EX2 R21, R2 ;  /* 0x0000000200157308 */ /* 0x0003e60000000800 */
[----:B------:R-:W-:Y:S05]  /*10dc0*/  HMMA.16816.F32.BF16 R84, R132, R90, R84 ;  /* 0x0000005a8454723c */ /* 0x000fea0000041854 */
[----:B------:R4:W5:Y:S01]  /*10dd0*/  MUFU.EX2 R22, R0 ;  /* 0x0000000000167308 */ /* 0x0009620000000800 */
[----:B---3--:R-:W-:-:S02]  /*10de0*/  F2FP.BF16.PACK_AB R6, R20, R23 ;  /* 0x000000171406723e */ /* 0x008fc400000010ff */
[----:B------:R-:W-:Y:S01]  /*10df0*/  HMMA.16816.F32.BF16 R96, R132, R104, R96 ;  /* 0x000000688460723c */ /* 0x000fe20000041860 */
[----:B-1----:R-:W-:-:S04]  /*10e00*/  LOP3.LUT R2, R19, UR7, R156, 0x96, !PT ;  /* 0x0000000713027c12 */ /* 0x002fc8000f8e969c */
[----:B------:R1:W-:Y:S03]  /*10e10*/  MUFU.EX2 R19, R4 ;  /* 0x0000000400137308 */ /* 0x0003e60000000800 */
[----:B------:R-:W-:Y:S01]  /*10e20*/  HMMA.16816.F32.BF16 R100, R132, R106, R100 ;  /* 0x0000006a8464723c */ /* 0x000fe20000041864 */
[----:B------:R-:W-:-:S04]  /*10e30*/  IMAD.WIDE.U32 R2, R2, -0x2daee0ad, RZ ;  /* 0xd2511f5302027825 */ /* 0x000fc800078e00ff */
[----:B----4-:R-:W-:Y:S01]  /*10e40*/  FFMA.FTZ R0, R182, c[0x0][0x23c], -R8 ;  /* 0x00008f00b6007a23 */ /* 0x010fe20000010808 */
[C---:B------:R-:W-:Y:S02]  /*10e50*/  LOP3.LUT R5, R2.reuse, 0xffff, RZ, 0xc0, !PT ;  /* 0x0000ffff02057812 */ /* 0x040fe400078ec0ff */
[C---:B------:R-:W-:Y:S01]  /*10e60*/  HMMA.16816.F32.BF16 R112, R132.reuse, R120, R112 ;  /* 0x000000788470723c */ /* 0x040fe20000041870 */
[----:B------:R-:W-:Y:S01]  /*10e70*/  LOP3.LUT R9, R2, 0xff, RZ, 0xc0, !PT ;  /* 0x000000ff02097812 */ /* 0x000fe200078ec0ff */
[----:B------:R3:W4:Y:S01]  /*10e80*/  MUFU.EX2 R17, R0 ;  /* 0x0000000000117308 */ /* 0x0007220000000800 */
[----:B------:R-:W-:Y:S02]  /*10e90*/  SHF.R.U32.HI R11, RZ, 0x18, R2 ;  /* 0x00000018ff0b7819 */ /* 0x000fe40000011602 */
[----:B------:R-:W-:Y:S01]  /*10ea0*/  SHF.R.U32.HI R5, RZ, 0x8, R5 ;  /* 0x00000008ff057819 */ /* 0x000fe20000011605 */
[----:B-1----:R-:W-:Y:S02]  /*10eb0*/  FFMA.FTZ R4, R175, c[0x0][0x23c], -R8 ;  /* 0x00008f00af047a23 */ /* 0x002fe40000010808 */
[C---:B------:R-:W-:Y:S02]  /*10ec0*/  HMMA.16816.F32.BF16 R116, R132.reuse, R122, R116 ;  /* 0x0000007a8474723c */ /* 0x040fe40000041874 */
[----:B------:R1:W1:Y:S06]  /*10ed0*/  MUFU.EX2 R18, R4 ;  /* 0x0000000400127308 */ /* 0x00026c0000000800 */
[----:B--2---:R-:W-:Y:S01]  /*10ee0*/  HMMA.16816.F32.BF16 R128, R132, R12, R128 ;  /* 0x0000000c8480723c */ /* 0x004fe20000041880 */
        /* <DEDUP_REMOVED lines=8> */
[----:B-1----:R-:W-:Y:S02]  /*10f70*/  SHF.R.U32.HI R4, RZ, 0x8, R2 ;  /* 0x00000008ff047819 */ /* 0x002fe40000011602 */
[----:B------:R-:W-:Y:S02]  /*10f80*/  PRMT R0, R9, 0x5410, R5 ;  /* 0x0000541009007816 */ /* 0x000fe40000000005 */
[----:B------:R-:W-:Y:S02]  /*10f90*/  LOP3.LUT R2, R3, 0xff, RZ, 0xc0, !PT ;  /* 0x000000ff03027812 */ /* 0x000fe400078ec0ff */
[----:B------:R-:W-:Y:S01]  /*10fa0*/  PRMT R3, R7, 0x5410, R11 ;  /* 0x0000541007037816 */ /* 0x000fe2000000000b */
[--C-:B------:R-:W-:Y:S01]  /*10fb0*/  HSET2.LE.AND R0, R0, R208.reuse, PT ;  /* 0x000000d000007233 */ /* 0x100fe20003803000 */
[----:B------:R-:W-:Y:S02]  /*10fc0*/  PRMT R7, R2, 0x5410, R8 ;  /* 0x0000541002077816 */ /* 0x000fe40000000008 */
[----:B-----5:R-:W-:Y:S01]  /*10fd0*/  F2FP.BF16.PACK_AB R2, R22, R21 ;  /* 0x000000151602723e */ /* 0x020fe200000010ff */
[--C-:B------:R-:W-:Y:S01]  /*10fe0*/  HSET2.LE.AND R3, R3, R208.reuse, PT ;  /* 0x000000d003037233 */ /* 0x100fe20003803000 */
[----:B------:R-:W-:Y:S01]  /*10ff0*/  PRMT R5, R10, 0x5410, R4 ;  /* 0x000054100a057816 */ /* 0x000fe20000000004 */
[--C-:B------:R-:W-:Y:S01]  /*11000*/  HSET2.LE.AND R7, R7, R208.reuse, PT ;  /* 0x000000d007077233 */ /* 0x100fe20003803000 */
[----:B------:R-:W-:Y:S01]  /*11010*/  LOP3.LUT R138, R0, R2, RZ, 0xc0, !PT ;  /* 0x00000002008a7212 */ /* 0x000fe200078ec0ff */
[----:B------:R-:W-:Y:S01]  /*11020*/  FFMA.FTZ R2, R238, R66, R170 ;  /* 0x00000042ee027223 */ /* 0x000fe200000100aa */
[----:B----4-:R-:W-:Y:S01]  /*11030*/  F2FP.BF16.PACK_AB R0, R16, R17 ;  /* 0x000000111000723e */ /* 0x010fe200000010ff */
[----:B------:R-:W-:Y:S01]  /*11040*/  HSET2.LE.AND R5, R5, R208, PT ;  /* 0x000000d005057233 */ /* 0x000fe20003803000 */
[----:B------:R-:W-:-:S02]  /*11050*/  F2FP.BF16.PACK_AB R4, R18, R19 ;  /* 0x000000131204723e */ /* 0x000fc400000010ff */
[----:B------:R-:W-:Y:S01]  /*11060*/  LOP3.LUT R137, R7, R0, RZ, 0xc0, !PT ;  /* 0x0000000007897212 */ /* 0x000fe200078ec0ff */
[----:B------:R-:W-:Y:S01]  /*11070*/  FFMA.FTZ R0, R239, R65, R167 ;  /* 0x00000041ef007223 */ /* 0x000fe200000100a7 */
[----:B------:R-:W-:Y:S01]  /*11080*/  LOP3.LUT R139, R3, R4, RZ, 0xc0, !PT ;  /* 0x00000004038b7212 */ /* 0x000fe200078ec0ff */
[----:B------:R-:W-:Y:S01]  /*11090*/  FFMA.FTZ R3, R223, R153, R249 ;  /* 0x00000099df037223 */ /* 0x000fe200000100f9 */
[----:B------:R-:W-:Y:S01]  /*110a0*/  LOP3.LUT R136, R5, R6, RZ, 0xc0, !PT ;  /* 0x0000000605887212 */ /* 0x000fe200078ec0ff */
[----:B------:R-:W-:Y:S02]  /*110b0*/  FFMA.FTZ R4, R224, R152, R222 ;  /* 0x00000098e0047223 */ /* 0x000fe400000100de */
        /* <DEDUP_REMOVED lines=67> */
[----:B------:R1:W-:Y:S01]  /*114f0*/  STL [R1+0x1c], R4 ;  /* 0x00001c0401007387 */ /* 0x0003e20000100800 */
[----:B------:R-:W-:-:S03]  /*11500*/  FADD.FTZ R0, R24, R0 ;  /* 0x0000000018007221 */ /* 0x000fc60000010000 */
[----:B------:R1:W-:Y:S04]  /*11510*/  STL [R1+0x20], R3 ;  /* 0x0000200301007387 */ /* 0x0003e80000100800 */
[----:B------:R1:W-:Y:S04]  /*11520*/  STL [R1+0x24], R2 ;  /* 0x0000240201007387 */ /* 0x0003e80000100800 */
[----:B------:R1:W-:Y:S02]  /*11530*/  STL [R1+0x28], R0 ;  /* 0x0000280001007387 */ /* 0x0003e40000100800 */
.L_x_1171:
[----:B------:R-:W-:-:S13]  /*11540*/  ISETP.GT.AND P0, PT, R75, UR18, PT ;  /* 0x000000124b007c0c */ /* 0x000fda000bf04270 */
[----:B------:R-:W-:Y:S05]  /*11550*/  @!P0 BRA `(.L_x_1178) ;  /* 0x00004e3000008947 */ /* 0x000fea0003800000 */
[----:B------:R-:W2:Y:S01]  /*11560*/  LDL.LU.64 R6, [R1+0x10] ;  /* 0x0000100001067983 */ /* 0x000ea20000300a00 */
[----:B------:R-:W3:Y:S01]  /*11570*/  LDC.U8 R243, c[0x0][0x2d8] ;  /* 0x0000b600fff37b82 */ /* 0x000ee20000000000 */
[----:B------:R-:W-:Y:S01]  /*11580*/  ULDC.64 UR4, c[0x0][0x1a0] ;  /* 0x0000680000047ab9 */ /* 0x000fe20000000a00 */
[----:B------:R-:W-:Y:S01]  /*11590*/  MOV R68, R71 ;  /* 0x0000004700447202 */ /* 0x000fe20000000f00 */
[----:B-1----:R-:W2:Y:S01]  /*115a0*/  LDL.LU.64 R4, [R1+0x30] ;  /* 0x0000300001047983 */ /* 0x002ea20000300a00 */
[C---:B------:R-:W-:Y:S01]  /*115b0*/  IADD3 R2, R251.reuse, 0x4, RZ ;  /* 0x00000004fb027810 */ /* 0x040fe20007ffe0ff */
[----:B------:R-:W-:Y:S01]  /*115c0*/  IMAD.WIDE.U32 R10, R251, -0x326172a9, RZ ;  /* 0xcd9e8d57fb0a7825 */ /* 0x000fe200078e00ff */
[----:B------:R-:W-:Y:S01]  /*115d0*/  USHF.L.U64.HI UR19, UR4, 0x5, UR5 ;  /* 0x0000000504137899 */ /* 0x000fe20008010205 */
[----:B------:R-:W4:Y:S01]  /*115e0*/  LDL.64 R12, [R1+0x40] ;  /* 0x00004000010c7983 */ /* 0x000f220000100a00 */
[----:B------:R-:W-:Y:S01]  /*115f0*/  USHF.L.U32 UR20, UR4, 0x5, URZ ;  /* 0x0000000504147899 */ /* 0x000fe2000800063f */
[----:B------:R-:W-:Y:S01]  /*11600*/  MOV R3, R72 ;  /* 0x0000004800037202 */ /* 0x000fe20000000f00 */
[----:B------:R-:W-:Y:S01]  /*11610*/  UIMAD.WIDE.U32 UR28, UR4, 0x30, URZ ;  /* 0x00000030041c78a5 */ /* 0x000fe2000f8e003f */
[----:B------:R-:W5:Y:S01]  /*11620*/  LDL.LU R0, [R1+0x18] ;  /* 0x0000180001007983 */ /* 0x000f620000300800 */
[----:B------:R-:W-:Y:S01]  /*11630*/  IMAD.WIDE.U32 R8, R2, -0x326172a9, RZ ;  /* 0xcd9e8d5702087825 */ /* 0x000fe200078e00ff */
[----:B------:R-:W-:Y:S01]  /*11640*/  UIMAD UR21, UR5, 0x30, URZ ;  /* 0x00000030051578a4 */ /* 0x000fe2000f8e023f */
[----:B------:R-:W-:Y:S01]  /*11650*/  MOV R73, R70 ;  /* 0x0000004600497202 */ /* 0x000fe20000000f00 */
[----:B------:R1:W-:Y:S01]  /*11660*/  STL.64 [R1+0x8], R10 ;  /* 0x0000080a01007387 */ /* 0x0003e20000100a00 */
[-C--:B------:R-:W-:Y:S01]  /*11670*/  LOP3.LUT R246, R11, R250.reuse, RZ, 0x3c, !PT ;  /* 0x000000fa0bf67212 */ /* 0x080fe200078e3cff */
[----:B------:R-:W-:Y:S01]  /*11680*/  ULDC.64 UR4, c[0x0][0x198] ;  /* 0x0000660000047ab9 */ /* 0x000fe20000000a00 */
[----:B------:R-:W-:Y:S01]  /*11690*/  IMAD.MOV.U32 R74, RZ, RZ, R69 ;  /* 0x000000ffff4a7224 */ /* 0x000fe200078e0045 */
[----:B------:R1:W-:Y:S01]  /*116a0*/  STL.64 [R1], R8 ;  /* 0x0000000801007387 */ /* 0x0003e20000100a00 */
[----:B------:R-:W-:Y:S01]  /*116b0*/  LOP3.LUT R248, R9, R250, RZ, 0x3c, !PT ;  /* 0x000000fa09f87212 */ /* 0x000fe200078e3cff */
[----:B------:R-:W-:Y:S01]  /*116c0*/  USHF.L.U64.HI UR24, UR4, 0x5, UR5 ;  /* 0x0000000504187899 */ /* 0x000fe20008010205 */
[----:B------:R-:W-:Y:S01]  /*116d0*/  IMAD.WIDE.U32 R246, R246, -0x2daee0ad, RZ ;  /* 0xd2511f53f6f67825 */ /* 0x000fe200078e00ff */
[----:B------:R-:W-:Y:S01]  /*116e0*/  UIMAD.WIDE.U32 UR30, UR4, 0x30, URZ ;  /* 0x00000030041e78a5 */ /* 0x000fe2000f8e003f */
[----:B---3--:R-:W-:Y:S01]  /*116f0*/  PRMT R243, R243, 0x7054, R243 ;  /* 0x00007054f3f37816 */ /* 0x008fe200000000f3 */
[----:B------:R-:W-:Y:S01]  /*11700*/  UIMAD UR5, UR5, 0x30, URZ ;  /* 0x00000030050578a4 */ /* 0x000fe2000f8e023f */
[----:B------:R-:W-:Y:S01]  /*11710*/  IMAD.WIDE.U32 R248, R248, -0x2daee0ad, RZ ;  /* 0xd2511f53f8f87825 */ /* 0x000fe200078e00ff */
[----:B------:R-:W-:-:S02]  /*11720*/  USHF.L.U32 UR4, UR4, 0x5, URZ ;  /* 0x0000000504047899 */ /* 0x000fc4000800063f */
[----:B------:R-:W-:Y:S02]  /*11730*/  UIADD3 UR21, UR21, UR29, URZ ;  /* 0x0000001d15157290 */ /* 0x000fe4000fffe03f */
[----:B------:R-:W-:Y:S01]  /*11740*/  UIADD3 UR5, UR5, UR31, URZ ;  /* 0x0000001f05057290 */ /* 0x000fe2000fffe03f */
[----:B--2---:R-:W-:-:S05]  /*11750*/  IMAD.MOV.U32 R5, RZ, RZ, R7 ;  /* 0x000000ffff057224 */ /* 0x004fca00078e0007 */
[----:B------:R1:W-:Y:S01]  /*11760*/  STL.64 [R1+0x30], R4 ;  /* 0x0000300401007387 */ /* 0x0003e20000100a00 */
[----:B----4-:R-:W-:Y:S01]  /*11770*/  ISETP.GE.AND P4, PT, R12, c[0x0][0x220], PT ;  /* 0x000088000c007a0c */ /* 0x010fe20003f86270 */
[----:B-----5:R-:W-:Y:S01]  /*11780*/  IMAD.WIDE.U32 R244, R0, -0x2daee0ad, RZ ;  /* 0xd2511f5300f47825 */ /* 0x020fe200078e00ff */
[----:B------:R-:W-:Y:S05]  /*11790*/  BRA `(.L_x_1179) ;  /* 0x0000035000007947 */ /* 0x000fea0003800000 */
.L_x_1181:
[----:B------:R-:W2:Y:S01]  /*117a0*/  LDL.64 R212, [R1+0x50] ;  /* 0x0000500001d47983 */ /* 0x000ea20000100a00 */
[----:B------:R-:W-:Y:S01]  /*117b0*/  IADD3 R0, R75, -0x2, RZ ;  /* 0xfffffffe4b007810 */ /* 0x000fe20007ffe0ff */
[----:B------:R-:W-:Y:S02]  /*117c0*/  IMAD.MOV.U32 R69, RZ, RZ, c[0x0][0x198] ;  /* 0x00006600ff457624 */ /* 0x000fe400078e00ff */
[----:B------:R-:W3:Y:S01]  /*117d0*/  LDL.64 R210, [R1+0x48] ;  /* 0x0000480001d27983 */ /* 0x000ee20000100a00 */
[----:B------:R-:W-:Y:S01]  /*117e0*/  SHF.R.S32.HI R2, RZ, 0x1f, R0 ;  /* 0x0000001fff027819 */ /* 0x000fe20000011400 */
[----:B------:R-:W-:Y:S02]  /*117f0*/  IMAD.WIDE.U32 R70, R0, c[0x0][0x198], RZ ;  /* 0x0000660000467a25 */ /* 0x000fe400078e00ff */
[----:B------:R1:W-:Y:S02]  /*11800*/  @P4 STS.128 [R207+0x4000], RZ ;  /* 0x004000ffcf004388 */ /* 0x0003e40000000c00 */
[----:B------:R-:W-:Y:S02]  /*11810*/  IMAD R2, R2, c[0x0][0x198], RZ ;  /* 0x0000660002027a24 */ /* 0x000fe400078e02ff */
[----:B------:R-:W-:Y:S02]  /*11820*/  IMAD.SHL.U32 R69, R69, 0x10, RZ ;  /* 0x0000001045457824 */ /* 0x000fe400078e00ff */
[----:B------:R-:W-:Y:S02]  /*11830*/  IMAD R2, R0, c[0x0][0x19c], R2 ;  /* 0x0000670000027a24 */ /* 0x000fe400078e0202 */
[----:B------:R-:W-:Y:S02]  /*11840*/  IMAD.MOV.U32 R209, RZ, RZ, c[0x0][0x198] ;  /* 0x00006600ffd17624 */ /* 0x000fe400078e00ff */
[----:B------:R-:W-:Y:S01]  /*11850*/  IMAD.IADD R2, R71, 0x1, R2 ;  /* 0x0000000147027824 */ /* 0x000fe200078e0202 */
[----:B--2---:R-:W-:Y:S04]  /*11860*/  LEA R0, P0, R70, R212, 0x6 ;  /* 0x000000d446007211 */ /* 0x004fe800078030ff */
[C---:B------:R-:W-:Y:S01]  /*11870*/  @!P4 IADD3 R72, P2, R0.reuse, UR4, RZ ;  /* 0x000000040048cc10 */ /* 0x040fe2000ff5e0ff */
[----:B---3--:R-:W-:Y:S01]  /*11880*/  IMAD.MOV.U32 R210, RZ, RZ, 0x4 ;  /* 0x00000004ffd27424 */ /* 0x008fe200078e00ff */
[----:B------:R-:W-:Y:S02]  /*11890*/  @!P4 LEA R144, P6, R0, c[0x0][0x168], 0x1 ;  /* 0x00005a000090ca11 */ /* 0x000fe400078c08ff */
[----:B------:R-:W-:Y:S02]  /*118a0*/  LEA.HI.X R2, R70, R211, R2, 0x6, P0 ;  /* 0x000000d346027211 */ /* 0x000fe400000f3402 */
[----:B------:R-:W-:Y:S02]  /*118b0*/  @!P4 IADD3 R71, P5, R69, R0, RZ ;  /* 0x000000004547c210 */ /* 0x000fe40007fbe0ff */
[----:B------:R-:W-:Y:S02]  /*118c0*/  SHF.L.U64.HI R209, R209, R210, c[0x0][0x19c] ;  /* 0x00006700d1d17619 */ /* 0x000fe400000102d2 */
[--C-:B------:R-:W-:Y:S02]  /*118d0*/  @!P4 LEA.HI.X R145, R0, c[0x0][0x16c], R2.reuse, 0x1, P6 ;  /* 0x00005b000091ca11 */ /* 0x100fe400030f0c02 */
[----:B------:R-:W-:Y:S01]  /*118e0*/  @!P4 LEA R142, P3, R71, c[0x0][0x168], 0x1 ;  /* 0x00005a00478eca11 */ /* 0x000fe200078608ff */
[----:B------:R-:W-:Y:S01]  /*118f0*/  @!P4 IMAD.X R141, R209, 0x1, R2, P5 ;  /* 0x00000001d18dc824 */ /* 0x000fe200028e0602 */
[----:B------:R-:W-:Y:S01]  /*11900*/  P2R R70, PR, RZ, 0x4 ;  /* 0x00000004ff467803 */ /* 0x000fe20000000000 */
[----:B------:R-:W-:Y:S01]  /*11910*/  @!PT LDS RZ, [RZ] ;  /* 0x00000000fffff984 */ /* 0x000fe20000000800 */
[----:B------:R-:W-:Y:S01]  /*11920*/  @!PT LDS RZ, [RZ] ;  /* 0x00000000fffff984 */ /* 0x000fe20000000800 */
[----:B------:R-:W-:Y:S01]  /*11930*/  @!PT LDS RZ, [RZ] ;  /* 0x00000000fffff984 */ /* 0x000fe20000000800 */
[----:B------:R1:W-:Y:S01]  /*11940*/  @!P4 LDGSTS.E.BYPASS.LTC128B.128 [R207+0x4000], [R144.64] ;  /* 0x0400000090cfcfae */ /* 0x0003e2000b901d56 */
[----:B------:R-:W-:Y:S02]  /*11950*/  @!P4 LEA R140, P2, R72, c[0x0][0x168], 0x1 ;  /* 0x00005a00488cca11 */ /* 0x000fe400078408ff */
[----:B------:R-:W-:Y:S01]  /*11960*/  @!P4 LEA.HI.X R143, R71, c[0x0][0x16c], R141, 0x1, P3 ;  /* 0x00005b00478fca11 */ /* 0x000fe200018f0c8d */
[----:B------:R1:W-:Y:S01]  /*11970*/  @P4 STS.128 [R207+0x4800], RZ ;  /* 0x004800ffcf004388 */ /* 0x0003e20000000c00 */
[----:B------:R-:W-:Y:S02]  /*11980*/  ISETP.NE.AND P5, PT, R70, RZ, PT ;  /* 0x000000ff4600720c */ /* 0x000fe40003fa5270 */
[----:B------:R-:W-:Y:S01]  /*11990*/  @!P4 IADD3 R69, P1, R0, UR30, RZ ;  /* 0x0000001e0045cc10 */ /* 0x000fe2000ff3e0ff */
[----:B------:R-:W-:Y:S01]  /*119a0*/  @!PT LDS RZ, [RZ] ;  /* 0x00000000fffff984 */ /* 0x000fe20000000800 */
[----:B------:R-:W-:Y:S01]  /*119b0*/  @!PT LDS RZ, [RZ] ;  /* 0x00000000fffff984 */ /* 0x000fe20000000800 */
[----:B------:R-:W-:Y:S01]  /*119c0*/  @!PT LDS RZ, [RZ] ;  /* 0x00000000fffff984 */ /* 0x000fe20000000800 */
[----:B------:R1:W-:Y:S01]  /*119d0*/  @!P4 LDGSTS.E.BYPASS.LTC128B.128 [R207+0x4800], [R142.64] ;  /* 0x048000008ecfcfae */ /* 0x0003e2000b901d56 */
[----:B------:R-:W-:Y:S02]  /*119e0*/  @!P4 IADD3.X R75, R2, UR24, RZ, P5, !PT ;  /* 0x00000018024bcc10 */ /* 0x000fe4000affe4ff */
[C---:B------:R-:W-:Y:S01]  /*119f0*/  @!P4 LEA R70, P0, R69.reuse, c[0x0][0x168], 0x1 ;  /* 0x00005a004546ca11 */ /* 0x040fe200078008ff */
[----:B------:R1:W-:Y:S01]  /*11a00*/  @P4 STS.128 [R207+0x5000], RZ ;  /* 0x005000ffcf004388 */ /* 0x0003e20000000c00 */
[----:B------:R-:W-:Y:S02]  /*11a10*/  @!P4 LEA.HI.X R141, R72, c[0x0][0x16c], R75, 0x1, P2 ;  /* 0x00005b00488dca11 */ /* 0x000fe400010f0c4b */
[----:B------:R-:W-:Y:S03]  /*11a20*/  @!P4 IADD3.X R146, R2, UR5, RZ, P1, !PT ;  /* 0x000000050292cc10 */ /* 0x000fe60008ffe4ff */
[----:B------:R-:W-:Y:S01]  /*11a30*/  @!PT LDS RZ, [RZ] ;  /* 0x00000000fffff984 */ /* 0x000fe20000000800 */
[----:B------:R-:W-:Y:S01]  /*11a40*/  @!PT LDS RZ, [RZ] ;  /* 0x00000000fffff984 */ /* 0x000fe20000000800 */
[----:B------:R-:W-:Y:S01]  /*11a50*/  @!PT LDS RZ, [RZ] ;  /* 0x00000000fffff984 */ /* 0x000fe20000000800 */
[----:B------:R1:W-:Y:S01]  /*11a60*/  @!P4 LDGSTS.E.BYPASS.LTC128B.128 [R207+0x5000], [R140.64] ;  /* 0x050000008ccfcfae */ /* 0x0003e2000b901d56 */
[----:B------:R-:W-:Y:S03]  /*11a70*/  @!P4 LEA.HI.X R71, R69, c[0x0][0x16c], R146, 0x1, P0 ;  /* 0x00005b004547ca11 */ /* 0x000fe600000f0c92 */
[----:B------:R1:W-:Y:S04]  /*11a80*/  @P4 STS.128 [R207+0x5800], RZ ;  /* 0x005800ffcf004388 */ /* 0x0003e80000000c00 */
[----:B------:R-:W-:Y:S01]  /*11a90*/  @!PT LDS RZ, [RZ] ;  /* 0x00000000fffff984 */ /* 0x000fe20000000800 */
[----:B------:R-:W-:Y:S01]  /*11aa0*/  @!PT LDS RZ, [RZ] ;  /* 0x00000000fffff984 */ /* 0x000fe20000000800 */
[----:B------:R-:W-:Y:S01]  /*11ab0*/  @!PT LDS RZ, [RZ] ;  /* 0x00000000fffff984 */ /* 0x000fe20000000800 */
[----:B------:R1:W-:Y:S04]  /*11ac0*/  @!P4 LDGSTS.E.BYPASS.LTC128B.128 [R207+0x5800], [R70.64] ;  /* 0x0580000046cfcfae */ /* 0x0003e8000b901d56 */
[----:B------:R-:W0:Y:S01]  /*11ad0*/  LDGDEPBAR ;  /* 0x00000000000079af */ /* 0x000e220000000000 */
[----:B------:R-:W-:-:S05]  /*11ae0*/  BRA `(.L_x_1180) ;  /* 0x0000092000007947 */ /* 0x000fca0003800000 */
.L_x_1179:
[----:B-1----:R-:W2:Y:S01]  /*11af0*/  LDL.64 R4, [R1+0x30] ;  /* 0x0000300001047983 */ /* 0x002ea20000100a00 */
[----:B------:R-:W-:Y:S04]  /*11b00*/  DEPBAR.LE SB0, 0x0 ;  /* 0x000080000000791a */ /* 0x000fe80000000000 */
[----:B------:R-:W-:Y:S01]  /*11b10*/  IMAD.MOV.U32 R8, RZ, RZ, 0x6 ;  /* 0x00000006ff087424 */ /* 0x000fe200078e00ff */
[----:B------:R-:W-:Y:S01]  /*11b20*/  BAR.SYNC.DEFER_BLOCKING 0x0 ;  /* 0x0000000000007b1d */ /* 0x000fe20000010000 */
[----:B------:R-:W-:Y:S01]  /*11b30*/  IMAD.MOV.U32 R0, RZ, RZ, c[0x0][0x1a0] ;  /* 0x00006800ff007624 */ /* 0x000fe200078e00ff */
[----:B------:R-:W-:Y:S01]  /*11b40*/  IADD3 R208, R75, -0x1, RZ ;  /* 0xffffffff4bd07810 */ /* 0x000fe20007ffe0ff */
[----:B------:R-:W-:Y:S02]  /*11b50*/  IMAD.MOV.U32 R7, RZ, RZ, c[0x0][0x1a0] ;  /* 0x00006800ff077624 */ /* 0x000fe400078e00ff */
[----:B------:R-:W-:Y:S01]  /*11b60*/  IMAD.MOV.U32 R6, RZ, RZ, c[0x0][0x1a0] ;  /* 0x00006800ff067624 */ /* 0x000fe200078e00ff */
[----:B------:R-:W-:Y:S01]  /*11b70*/  SHF.L.U64.HI R0, R0, R8, c[0x0][0x1a4] ;  /* 0x0000690000007619 */ /* 0x000fe20000010208 */
[----:B------:R-:W-:Y:S01]  /*11b80*/  IMAD.SHL.U32 R7, R7, 0x40, RZ ;  /* 0x0000004007077824 */ /* 0x000fe200078e00ff */
[----:B------:R-:W-:Y:S01]  /*11b90*/  SHF.R.S32.HI R2, RZ, 0x1f, R208 ;  /* 0x0000001fff027819 */ /* 0x000fe200000114d0 */
[----:B------:R-:W-:Y:S02]  /*11ba0*/  IMAD.SHL.U32 R6, R6, 0x10, RZ ;  /* 0x0000001006067824 */ /* 0x000fe400078e00ff */
[----:B------:R-:W-:Y:S02]  /*11bb0*/  IMAD R0, R0, R208, RZ ;  /* 0x000000d000007224 */ /* 0x000fe400078e02ff */
[----:B------:R-:W-:Y:S02]  /*11bc0*/  IMAD.MOV.U32 R15, RZ, RZ, 0x4 ;  /* 0x00000004ff0f7424 */ /* 0x000fe400078e00ff */
[-C--:B------:R-:W-:Y:S01]  /*11bd0*/  IMAD R0, R2, R7.reuse, R0 ;  /* 0x0000000702007224 */ /* 0x080fe200078e0200 */
[----:B------:R-:W-:Y:S01]  /*11be0*/  @P4 STS.128 [R207+0x6000], RZ ;  /* 0x006000ffcf004388 */ /* 0x000fe20000000c00 */
[----:B--2---:R-:W-:Y:S04]  /*11bf0*/  IMAD.WIDE.U32 R4, R208, R7, R4 ;  /* 0x00000007d0047225 */ /* 0x004fe800078e0004 */
[----:B------:R-:W-:Y:S01]  /*11c00*/  IMAD.IADD R0, R5, 0x1, R0 ;  /* 0x0000000105007824 */ /* 0x000fe200078e0200 */
[----:B------:R-:W-:Y:S02]  /*11c10*/  @!P4 LEA R12, P6, R4, c[0x0][0x170], 0x1 ;  /* 0x00005c00040cca11 */ /* 0x000fe400078c08ff */
[----:B------:R-:W-:Y:S01]  /*11c20*/  @!P4 IADD3 R2, P0, R6, R4, RZ ;  /* 0x000000040602c210 */ /* 0x000fe20007f1e0ff */
[----:B------:R-:W-:Y:S01]  /*11c30*/  IMAD.MOV.U32 R6, RZ, RZ, c[0x0][0x1a0] ;  /* 0x00006800ff067624 */ /* 0x000fe200078e00ff */
[--C-:B------:R-:W-:Y:S02]  /*11c40*/  @!P4 LEA.HI.X R13, R4, c[0x0][0x174], R0.reuse, 0x1, P6 ;  /* 0x00005d00040dca11 */ /* 0x100fe400030f0c00 */
[----:B------:R-:W-:Y:S02]  /*11c50*/  @!P4 LEA R10, P5, R2, c[0x0][0x170], 0x1 ;  /* 0x00005c00020aca11 */ /* 0x000fe400078a08ff */
[----:B------:R-:W-:Y:S01]  /*11c60*/  SHF.L.U64.HI R6, R6, R15, c[0x0][0x1a4] ;  /* 0x0000690006067619 */ /* 0x000fe2000001020f */
[----:B------:R-:W-:Y:S01]  /*11c70*/  @!PT LDS RZ, [RZ] ;  /* 0x00000000fffff984 */ /* 0x000fe20000000800 */
[----:B------:R-:W-:Y:S01]  /*11c80*/  @!PT LDS RZ, [RZ] ;  /* 0x00000000fffff984 */ /* 0x000fe20000000800 */
[----:B------:R-:W-:Y:S01]  /*11c90*/  @!PT LDS RZ, [RZ] ;  /* 0x00000000fffff984 */ /* 0x000fe20000000800 */
[----:B------:R1:W-:Y:S01]  /*11ca0*/  @!P4 LDGSTS.E.BYPASS.LTC128B.128 [R207+0x6000], [R12.64] ;  /* 0x060000000ccfcfae */ /* 0x0003e2000b901d56 */
[C---:B------:R-:W-:Y:S02]  /*11cb0*/  @!P4 IADD3 R7, P3, R4.reuse, UR20, RZ ;  /* 0x000000140407cc10 */ /* 0x040fe4000ff7e0ff */
[----:B------:R-:W-:Y:S01]  /*11cc0*/  @!P4 IADD3 R14, P1, R4, UR28, RZ ;  /* 0x0000001c040ecc10 */ /* 0x000fe2000ff3e0ff */
[----:B------:R-:W-:Y:S01]  /*11cd0*/  @!P4 IMAD.X R5, R6, 0x1, R0, P0 ;  /* 0x000000010605c824 */ /* 0x000fe200000e0600 */
[C---:B------:R-:W-:Y:S01]  /*11ce0*/  @!P4 LEA R8, P2, R7.reuse, c[0x0][0x170], 0x1 ;  /* 0x00005c000708ca11 */ /* 0x040fe200078408ff */
[----:B------:R-:W-:Y:S01]  /*11cf0*/  @P4 STS.128 [R207+0x6800], RZ ;  /* 0x006800ffcf004388 */ /* 0x000fe20000000c00 */
[----:B------:R-:W-:Y:S02]  /*11d00*/  @!P4 IADD3.X R9, R0, UR19, RZ, P3, !PT ;  /* 0x000000130009cc10 */ /* 0x000fe40009ffe4ff */
[----:B------:R-:W-:Y:S02]  /*11d10*/  @!P4 LEA.HI.X R11, R2, c[0x0][0x174], R5, 0x1, P5 ;  /* 0x00005d00020bca11 */ /* 0x000fe400028f0c05 */
[----:B------:R-:W-:Y:S02]  /*11d20*/  @!P4 LEA.HI.X R9, R7, c[0x0][0x174], R9, 0x1, P2 ;  /* 0x00005d000709ca11 */ /* 0x000fe400010f0c09 */
[----:B------:R-:W-:Y:S01]  /*11d30*/  @!P4 LEA R6, P0, R14, c[0x0][0x170], 0x1 ;  /* 0x00005c000e06ca11 */ /* 0x000fe200078008ff */
[----:B------:R-:W-:Y:S01]  /*11d40*/  @!PT LDS RZ, [RZ] ;  /* 0x00000000fffff984 */ /* 0x000fe20000000800 */
[----:B------:R-:W-:Y:S01]  /*11d50*/  @!PT LDS RZ, [RZ] ;  /* 0x00000000fffff984 */ /* 0x000fe20000000800 */
[----:B------:R-:W-:Y:S01]  /*11d60*/  @!PT LDS RZ, [RZ] ;  /* 0x00000000fffff984 */ /* 0x000fe20000000800 */
[----:B------:R2:W-:Y:S01]  /*11d70*/  @!P4 LDGSTS.E.BYPASS.LTC128B.128 [R207+0x6800], [R10.64] ;  /* 0x068000000acfcfae */ /* 0x0005e2000b901d56 */
[----:B------:R-:W-:Y:S04]  /*11d80*/  @!P4 IADD3.X R15, R0, UR21, RZ, P1, !PT ;  /* 0x00000015000fcc10 */ /* 0x000fe80008ffe4ff */
[----:B------:R-:W-:Y:S01]  /*11d90*/  @!P4 LEA.HI.X R7, R14, c[0x0][0x174], R15, 0x1, P0 ;  /* 0x00005d000e07ca11 */ /* 0x000fe200000f0c0f */
[----:B------:R-:W-:Y:S01]  /*11da0*/  @P4 STS.128 [R207+0x7000], RZ ;  /* 0x007000ffcf004388 */ /* 0x000fe20000000c00 */
[----:B------:R-:W-:Y:S05]  /*11db0*/  ISETP.GT.AND P0, PT, R208, UR18, PT ;  /* 0x00000012d0007c0c */ /* 0x000fea000bf04270 */
        /* <DEDUP_REMOVED lines=10> */
[----:B------:R-:W3:Y:S06]  /*11e60*/  LDSM.16.M88.4 R16, [R184+0x4000] ;  /* 0x00400000b810783b */ /* 0x000eec0000000200 */
[----:B------:R-:W2:Y:S06]  /*11e70*/  LDSM.16.M88.4 R60, [R191+0x2000] ;  /* 0x00200000bf3c783b */ /* 0x000eac0000000200 */
[----:B------:R-:W4:Y:S06]  /*11e80*/  LDSM.16.M88.4 R32, [R184+0x4800] ;  /* 0x00480000b820783b */ /* 0x000f2c0000000200 */
[----:B------:R-:W0:Y:S06]  /*11e90*/  LDGDEPBAR ;  /* 0x00000000000079af */ /* 0x000e2c0000000000 */
[----:B------:R-:W5:Y:S06]  /*11ea0*/  LDSM.16.M88.4 R48, [R184+0x5000] ;  /* 0x00500000b830783b */ /* 0x000f6c0000000200 */
[----:B------:R-:W4:Y:S06]  /*11eb0*/  LDSM.16.M88.4 R140, [R184+0x5800] ;  /* 0x00580000b88c783b */ /* 0x000f2c0000000200 */
[----:B------:R-:W-:Y:S01]  /*11ec0*/  LDSM.16.M88.4 R144, [R194] ;  /* 0x00000000c290783b */ /* 0x000fe20000000200 */
[-C--:B---3--:R-:W-:Y:S05]  /*11ed0*/  HMMA.16816.F32.BF16 R4, R64, R16.reuse, RZ ;  /* 0x000000104004723c */ /* 0x088fea00000418ff */
[----:B------:R-:W3:Y:S03]  /*11ee0*/  LDSM.16.M88.4 R148, [R190+0x4000] ;  /* 0x00400000be94783b */ /* 0x000ee60000000200 */
[C---:B--2---:R-:W-:Y:S03]  /*11ef0*/  HMMA.16816.F32.BF16 R8, R60.reuse, R16, RZ ;  /* 0x000000103c08723c */ /* 0x044fe600000418ff */
[----:B------:R-:W2:Y:S06]  /*11f00*/  LDSM.16.M88.4 R152, [R194+0x2000] ;  /* 0x00200000c298783b */ /* 0x000eac0000000200 */
[----:B------:R-:W2:Y:S01]  /*11f10*/  LDSM.16.M88.4 R156, [R190+0x4800] ;  /* 0x00480000be9c783b */ /* 0x000ea20000000200 */
[-C--:B-1----:R-:W-:Y:S05]  /*11f20*/  HMMA.16816.F32.BF16 R12, R60, R18.reuse, RZ ;  /* 0x000000123c0c723c */ /* 0x082fea00000418ff */
[----:B------:R-:W1:Y:S03]  /*11f30*/  LDSM.16.M88.4 R160, [R190+0x5000] ;  /* 0x00500000bea0783b */ /* 0x000e660000000200 */
[C---:B------:R-:W-:Y:S03]  /*11f40*/  HMMA.16816.F32.BF16 R16, R64.reuse, R18, RZ ;  /* 0x000000124010723c */ /* 0x040fe600000418ff */
[----:B------:R-:W1:Y:S05]  /*11f50*/  LDSM.16.M88.4 R164, [R190+0x5800] ;  /* 0x00580000bea4783b */ /* 0x000e6a0000000200 */
[-C--:B----4-:R-:W-:Y:S01]  /*11f60*/  HMMA.16816.F32.BF16 R20, R64, R32.reuse, RZ ;  /* 0x000000204014723c */ /* 0x090fe200000418ff */
[----:B------:R-:W-:Y:S06]  /*11f70*/  LDSM.16.M88.4 R168, [R192+0x2000] ;  /* 0x00200000c0a8783b */ /* 0x000fec0000000200 */
[----:B------:R-:W-:Y:S01]  /*11f80*/  LDSM.16.M88.4 R172, [R193+0x2000] ;  /* 0x00200000c1ac783b */ /* 0x000fe20000000200 */
[C---:B------:R-:W-:Y:S05]  /*11f90*/  HMMA.16816.F32.BF16 R24, R60.reuse, R32, RZ ;  /* 0x000000203c18723c */ /* 0x040fea00000418ff */
[----:B------:R-:W-:Y:S03]  /*11fa0*/  LDSM.16.M88.4 R176, [R189+0x800] ;  /* 0x00080000bdb0783b */ /* 0x000fe60000000200 */
[-C--:B------:R-:W-:Y:S03]  /*11fb0*/  HMMA.16816.F32.BF16 R28, R60, R34.reuse, RZ ;  /* 0x000000223c1c723c */ /* 0x080fe600000418ff */
[----:B------:R-:W-:Y:S05]  /*11fc0*/  LDSM.16.M88.4 R180, [R189+0x1000] ;  /* 0x00100000bdb4783b */ /* 0x000fea0000000200 */
        /* <DEDUP_REMOVED lines=8> */
[----:B------:R-:W-:Y:S01]  /*12050*/  HMMA.16816.F32.BF16 R64, R64, R142, RZ ;  /* 0x0000008e4040723c */ /* 0x000fe200000418ff */
[----:B------:R-:W-:Y:S07]  /*12060*/  LDSM.16.M88.4 R140, [R192] ;  /* 0x00000000c08c783b */ /* 0x000fee0000000200 */
[-C--:B---3--:R-:W-:Y:S08]  /*12070*/  HMMA.16816.F32.BF16 R4, R144, R148.reuse, R4 ;  /* 0x000000949004723c */ /* 0x088ff00000041804 */
[C---:B--2---:R-:W-:Y:S08]  /*12080*/  HMMA.16816.F32.BF16 R8, R152.reuse, R148, R8 ;  /* 0x000000949808723c */ /* 0x044ff00000041808 */
        /* <DEDUP_REMOVED lines=13> */
[-C--:B------:R-:W-:Y:S08]  /*12160*/  HMMA.16816.F32.BF16 R52, R144, R164.reuse, R52 ;  /* 0x000000a49034723c */ /* 0x080ff00000041834 */
[C---:B------:R-:W-:Y:S08]  /*12170*/  HMMA.16816.F32.BF16 R56, R152.reuse, R164, R56 ;  /* 0x000000a49838723c */ /* 0x040ff00000041838 */
[-C--:B------:R-:W-:Y:S01]  /*12180*/  HMMA.16816.F32.BF16 R60, R152, R166.reuse, R60 ;  /* 0x000000a6983c723c */ /* 0x080fe2000004183c */
[----:B------:R-:W1:Y:S07]  /*12190*/  LDSM.16.M88.4 R152, [R197] ;  /* 0x00000000c598783b */ /* 0x000e6e0000000200 */
[----:B------:R-:W-:Y:S01]  /*121a0*/  HMMA.16816.F32.BF16 R64, R144, R166, R64 ;  /* 0x000000a69040723c */ /* 0x000fe20000041840 */
[----:B------:R-:W-:Y:S06]  /*121b0*/  LDSM.16.M88.4 R144, [R193] ;  /* 0x00000000c190783b */ /* 0x000fec0000000200 */
[----:B------:R-:W4:Y:S01]  /*121c0*/  LDSM.16.M88.4 R164, [R189] ;  /* 0x00000000bda4783b */ /* 0x000f220000000200 */
[-C--:B--2---:R-:W-:Y:S08]  /*121d0*/  HMMA.16816.F32.BF16 R4, R140, R148.reuse, R4 ;  /* 0x000000948c04723c */ /* 0x084ff00000041804 */
[C---:B------:R-:W-:Y:S08]  /*121e0*/  HMMA.16816.F32.BF16 R8, R168.reuse, R148, R8 ;  /* 0x00000094a808723c */ /* 0x040ff00000041808 */
[-C--:B------:R-:W-:Y:S08]  /*121f0*/  HMMA.16816.F32.BF16 R12, R168, R150.reuse, R12 ;  /* 0x00000096a80c723c */ /* 0x080ff0000004180c */
[C---:B------:R-:W-:Y:S01]  /*12200*/  HMMA.16816.F32.BF16 R16, R140.reuse, R150, R16 ;  /* 0x000000968c10723c */ /* 0x040fe20000041810 */
[----:B------:R-:W2:Y:S01]  /*12210*/  LDSM.16.M88.4 R148, [R189+0x1800] ;  /* 0x00180000bd94783b */ /* 0x000ea20000000200 */
[----:B------:R-:W-:Y:S05]  /*12220*/  DEPBAR.LE SB0, 0x0 ;  /* 0x000080000000791a */ /* 0x000fea0000000000 */
[----:B------:R-:W-:Y:S01]  /*12230*/  BAR.SYNC.DEFER_BLOCKING 0x0 ;  /* 0x0000000000007b1d */ /* 0x000fe20000010000 */
[-C--:B---3--:R-:W-:Y:S08]  /*12240*/  HMMA.16816.F32.BF16 R20, R140, R156.reuse, R20 ;  /* 0x0000009c8c14723c */ /* 0x088ff00000041814 */
        /* <DEDUP_REMOVED lines=10> */
[----:B------:R-:W-:Y:S08]  /*122f0*/  HMMA.16816.F32.BF16 R64, R140, R162, R64 ;  /* 0x000000a28c40723c */ /* 0x000ff00000041840 */
[-C--:B----4-:R-:W-:Y:S08]  /*12300*/  HMMA.16816.F32.BF16 R4, R144, R164.reuse, R4 ;  /* 0x000000a49004723c */ /* 0x090ff00000041804 */
        /* <DEDUP_REMOVED lines=16> */
.L_x_1180:
[----:B-1----:R-:W-:Y:S01]  /*12410*/  P2R R144, PR, RZ, 0x10 ;  /* 0x00000010ff907803 */ /* 0x002fe20000000000 */
[----:B------:R-:W1:Y:S01]  /*12420*/  S2R R0, SR_TID.X ;  /* 0x0000000000007919 */ /* 0x000e620000002100 */
[----:B------:R-:W-:Y:S07]  /*12430*/  IMAD.SHL.U32 R159, R208, 0x2, RZ ;  /* 0x00000002d09f7824 */ /* 0x000fee00078e00ff */
[----:B------:R-:W2:Y:S01]  /*12440*/  LDL.64 R182, [R1+0x8] ;  /* 0x0000080001b67983 */ /* 0x000ea20000100a00 */
[----:B-1----:R-:W-:Y:S05]  /*12450*/  IMAD.SHL.U32 R0, R0, 0x2, RZ ;  /* 0x0000000200007824 */ /* 0x002fea00078e00ff */
[----:B------:R-:W-:Y:S05]  /*12460*/  LOP3.LUT R0, R0, 0x6, RZ, 0xc0, !PT ;  /* 0x0000000600007812 */ /* 0x000fea00078ec0ff */
[----:B------:R-:W-:Y:S05]  /*12470*/  IMAD R0, R208, 0x40, R0 ;  /* 0x00000040d0007824 */ /* 0x000fea00078e0200 */
[C---:B------:R-:W-:Y:S02]  /*12480*/  IADD3 R75, R0.reuse, 0x1, RZ ;  /* 0x00000001004b7810 */ /* 0x040fe40007ffe0ff */
[CC--:B------:R-:W-:Y:S02]  /*12490*/  ISETP.GE.AND P2, PT, R0.reuse, R202.reuse, PT ;  /* 0x000000ca0000720c */ /* 0x0c0fe40003f46270 */
[CC--:B------:R-:W-:Y:S02]  /*124a0*/  ISETP.GE.AND P0, PT, R0.reuse, R201.reuse, PT ;  /* 0x000000c90000720c */ /* 0x0c0fe40003f06270 */
[C---:B------:R-:W-:Y:S02]  /*124b0*/  ISETP.GE.AND P1, PT, R75.reuse, R202, PT ;  /* 0x000000ca4b00720c */ /* 0x040fe40003f26270 */
[C---:B------:R-:W-:Y:S02]  /*124c0*/  ISETP.GE.AND P3, PT, R75.reuse, R201, PT ;  /* 0x000000c94b00720c */ /* 0x040fe40003f66270 */
[C---:B------:R-:W-:Y:S02]  /*124d0*/  IADD3 R72, R0.reuse, 0x8, RZ ;  /* 0x0000000800487810 */ /* 0x040fe40007ffe0ff */
[C---:B------:R-:W-:Y:S02]  /*124e0*/  IADD3 R71, R0.reuse, 0x9, RZ ;  /* 0x0000000900477810 */ /* 0x040fe40007ffe0ff */
[CC--:B------:R-:W-:Y:S02]  /*124f0*/  ISETP.GE.OR P5, PT, R0.reuse, R205.reuse, !P2 ;  /* 0x000000cd0000720c */ /* 0x0c0fe400057a6670 */
[-C--:B------:R-:W-:Y:S02]  /*12500*/  ISETP.GE.OR P2, PT, R0, R204.reuse, !P0 ;  /* 0x000000cc0000720c */ /* 0x080fe40004746670 */
[C---:B------:R-:W-:Y:S02]  /*12510*/  ISETP.GE.OR P1, PT, R75.reuse, R205, !P1 ;  /* 0x000000cd4b00720c */ /* 0x040fe40004f26670 */
[----:B------:R-:W-:Y:S02]  /*12520*/  ISETP.GE.OR P0, PT, R75, R204, !P3 ;  /* 0x000000cc4b00720c */ /* 0x000fe40005f06670 */
[----:B------:R-:W-:Y:S02]  /*12530*/  FSEL R147, R6, -INF , !P2 ;  /* 0xff80000006937808 */ /* 0x000fe40005000000 */
[----:B------:R-:W-:Y:S02]  /*12540*/  FSEL R148, R5, -INF , !P1 ;  /* 0xff80000005947808 */ /* 0x000fe40004800000 */
[----:B------:R-:W-:Y:S02]  /*12550*/  FSEL R149, R7, -INF , !P0 ;  /* 0xff80000007957808 */ /* 0x000fe40004000000 */
[CC--:B------:R-:W-:Y:S02]  /*12560*/  ISETP.GE.AND P2, PT, R72.reuse, R202.reuse, PT ;  /* 0x000000ca4800720c */ /* 0x0c0fe40003f46270 */
[C---:B------:R-:W-:Y:S02]  /*12570*/  ISETP.GE.AND P1, PT, R71.reuse, R202, PT ;  /* 0x000000ca4700720c */ /* 0x040fe40003f26270 */
[-C--:B------:R-:W-:Y:S02]  /*12580*/  ISETP.GE.AND P0, PT, R72, R201.reuse, PT ;  /* 0x000000c94800720c */ /* 0x080fe40003f06270 */
        /* <DEDUP_REMOVED lines=16> */
[C---:B------:R-:W-:Y:S02]  /*12690*/  IADD3 R19, R0.reuse, 0x18, RZ ;  /* 0x0000001800137810 */ /* 0x040fe40007ffe0ff */
[----:B------:R-:W-:Y:S02]  /*126a0*/  IADD3 R18, R0, 0x19, RZ ;  /* 0x0000001900127810 */ /* 0x000fe40007ffe0ff */
[CC--:B------:R-:W-:Y:S02]  /*126b0*/  ISETP.GE.OR P5, PT, R70.reuse, R205.reuse, !P2 ;  /* 0x000000cd4600720c */ /* 0x0c0fe400057a6670 */
[C---:B------:R-:W-:Y:S02]  /*126c0*/  ISETP.GE.OR P2, PT, R69.reuse, R205, !P1 ;  /* 0x000000cd4500720c */ /* 0x040fe40004f46670 */
[-C--:B------:R-:W-:Y:S02]  /*126d0*/  ISETP.GE.OR P1, PT, R70, R204.reuse, !P0 ;  /* 0x000000cc4600720c */ /* 0x080fe40004726670 */
[----:B------:R-:W-:Y:S02]  /*126e0*/  ISETP.GE.OR P0, PT, R69, R204, !P3 ;  /* 0x000000cc4500720c */ /* 0x000fe40005f06670 */
[----:B------:R-:W-:Y:S02]  /*126f0*/  FSEL R156, R21, -INF , !P2 ;  /* 0xff800000159c7808 */ /* 0x000fe40005000000 */
[----:B------:R-:W-:Y:S02]  /*12700*/  FSEL R157, R22, -INF , !P1 ;  /* 0xff800000169d7808 */ /* 0x000fe40004800000 */
[----:B------:R-:W-:Y:S02]  /*12710*/  FSEL R158, R23, -INF , !P0 ;  /* 0xff800000179e7808 */ /* 0x000fe40004000000 */
[CC--:B------:R-:W-:Y:S02]  /*12720*/  ISETP.GE.AND P2, PT, R19.reuse, R202.reuse, PT ;  /* 0x000000ca1300720c */ /* 0x0c0fe40003f46270 */
[C---:B------:R-:W-:Y:S02]  /*12730*/  ISETP.GE.AND P1, PT, R18.reuse, R202, PT ;  /* 0x000000ca1200720c */ /* 0x040fe40003f26270 */
[CC--:B------:R-:W-:Y:S02]  /*12740*/  ISETP.GE.AND P0, PT, R19.reuse, R201.reuse, PT ;  /* 0x000000c91300720c */ /* 0x0c0fe40003f06270 */
        /* <DEDUP_REMOVED lines=26> */
[----:B------:R-:W-:Y:S02]  /*128f0*/  ISETP.GE.AND P1, PT, R6, R202, PT ;  /* 0x000000ca0600720c */ /* 0x000fe40003f26270 */
[CC--:B------:R-:W-:Y:S02]  /*12900*/  ISETP.GE.AND P0, PT, R7.reuse, R201.reuse, PT ;  /* 0x000000c90700720c */ /* 0x0c0fe40003f06270 */
[----:B------:R-:W-:Y:S02]  /*12910*/  FSEL R171, R36, -INF , !P5 ;  /* 0xff80000024ab7808 */ /* 0x000fe40006800000 */
[C---:B------:R-:W-:Y:S01]  /*12920*/  ISETP.GE.AND P3, PT, R6.reuse, R201, PT ;  /* 0x000000c90600720c */ /* 0x040fe20003f66270 */
[----:B------:R-:W-:Y:S01]  /*12930*/  LDSM.16.MT88.4 R36, [R188+0x6000] ;  /* 0x00600000bc24783b */ /* 0x000fe20000004200 */
[CC--:B------:R-:W-:Y:S02]  /*12940*/  ISETP.GE.OR P5, PT, R7.reuse, R205.reuse, !P2 ;  /* 0x000000cd0700720c */ /* 0x0c0fe400057a6670 */
[C---:B------:R-:W-:Y:S02]  /*12950*/  ISETP.GE.OR P2, PT, R6.reuse, R205, !P1 ;  /* 0x000000cd0600720c */ /* 0x040fe40004f46670 */
[-C--:B------:R-:W-:Y:S02]  /*12960*/  ISETP.GE.OR P1, PT, R7, R204.reuse, !P0 ;  /* 0x000000cc0700720c */ /* 0x080fe40004726670 */
[----:B------:R-:W-:Y:S02]  /*12970*/  ISETP.GE.OR P0, PT, R6, R204, !P3 ;  /* 0x000000cc0600720c */ /* 0x000fe40005f06670 */
[----:B------:R-:W-:Y:S02]  /*12980*/  FSEL R166, R50, -INF , !P1 ;  /* 0xff80000032a67808 */ /* 0x000fe40004800000 */
[C---:B------:R-:W-:Y:S02]  /*12990*/  ISETP.GE.AND P1, PT, R0.reuse, R200, PT ;  /* 0x000000c80000720c */ /* 0x040fe40003f26270 */
[C---:B------:R-:W-:Y:S02]  /*129a0*/  IADD3 R5, R0.reuse, 0x30, RZ ;  /* 0x0000003000057810 */ /* 0x040fe40007ffe0ff */
[C---:B------:R-:W-:Y:S02]  /*129b0*/  IADD3 R4, R0.reuse, 0x31, RZ ;  /* 0x0000003100047810 */ /* 0x040fe40007ffe0ff */
[----:B------:R-:W-:Y:S02]  /*129c0*/  FSEL R165, R49, -INF , !P2 ;  /* 0xff80000031a57808 */ /* 0x000fe40005000000 */
[----:B------:R-:W-:Y:S02]  /*129d0*/  FSEL R168, R51, -INF , !P0 ;  /* 0xff80000033a87808 */ /* 0x000fe40004000000 */
[C---:B------:R-:W-:Y:S02]  /*129e0*/  ISETP.GE.AND P0, PT, R0.reuse, R199, PT ;  /* 0x000000c70000720c */ /* 0x040fe40003f06270 */
[CC--:B------:R-:W-:Y:S02]  /*129f0*/  ISETP.GE.AND P2, PT, R5.reuse, R202.reuse, PT ;  /* 0x000000ca0500720c */ /* 0x0c0fe40003f46270 */
[----:B------:R-:W-:Y:S02]  /*12a00*/  ISETP.GE.OR P1, PT, R0, R203, !P1 ;  /* 0x000000cb0000720c */ /* 0x000fe40004f26670 */
[----:B------:R-:W-:Y:S02]  /*12a10*/  ISETP.GE.AND P3, PT, R4, R202, PT ;  /* 0x000000ca0400720c */ /* 0x000fe40003f66270 */
[C---:B------:R-:W-:Y:S02]  /*12a20*/  IADD3 R2, R0.reuse, 0x38, RZ ;  /* 0x0000003800027810 */ /* 0x040fe40007ffe0ff */
[----:B------:R-:W-:Y:S02]  /*12a30*/  ISETP.GE.OR P6, PT, R0, R206, !P0 ;  /* 0x000000ce0000720c */ /* 0x000fe400047c6670 */
[----:B------:R-:W-:Y:S02]  /*12a40*/  P2R R20, PR, RZ, 0x2 ;  /* 0x00000002ff147803 */ /* 0x000fe40000000000 */
[C---:B------:R-:W-:Y:S02]  /*12a50*/  ISETP.GE.OR P2, PT, R5.reuse, R205, !P2 ;  /* 0x000000cd0500720c */ /* 0x040fe40005746670 */
[CC--:B------:R-:W-:Y:S02]  /*12a60*/  ISETP.GE.AND P1, PT, R5.reuse, R201.reuse, PT ;  /* 0x000000c90500720c */ /* 0x0c0fe40003f26270 */
[----:B------:R-:W-:Y:S02]  /*12a70*/  ISETP.GE.AND P0, PT, R4, R201, PT ;  /* 0x000000c90400720c */ /* 0x000fe40003f06270 */
[----:B------:R-:W-:Y:S02]  /*12a80*/  FSEL R164, R48, -INF , !P5 ;  /* 0xff80000030a47808 */ /* 0x000fe40006800000 */
[-C--:B------:R-:W-:Y:S02]  /*12a90*/  ISETP.GE.OR P5, PT, R4, R205.reuse, !P3 ;  /* 0x000000cd0400720c */ /* 0x080fe40005fa6670 */
[----:B------:R-:W-:Y:S02]  /*12aa0*/  FSEL R229, R52, -INF , !P2 ;  /* 0xff80000034e57808 */ /* 0x000fe40005000000 */
[----:B------:R-:W-:Y:S02]  /*12ab0*/  ISETP.GE.AND P3, PT, R2, R202, PT ;  /* 0x000000ca0200720c */ /* 0x000fe40003f66270 */
[-C--:B------:R-:W-:Y:S02]  /*12ac0*/  ISETP.GE.OR P2, PT, R5, R204.reuse, !P1 ;  /* 0x000000cc0500720c */ /* 0x080fe40004f46670 */
[----:B------:R-:W-:Y:S02]  /*12ad0*/  ISETP.GE.OR P1, PT, R4, R204, !P0 ;  /* 0x000000cc0400720c */ /* 0x000fe40004726670 */
[----:B------:R-:W-:Y:S02]  /*12ae0*/  FSEL R231, R53, -INF , !P5 ;  /* 0xff80000035e77808 */ /* 0x000fe40006800000 */
[----:B------:R-:W-:Y:S01]  /*12af0*/  IADD3 R0, R0, 0x39, RZ ;  /* 0x0000003900007810 */ /* 0x000fe20007ffe0ff */
[----:B------:R-:W3:Y:S01]  /*12b00*/  LDL.64 R52, [R1] ;  /* 0x0000000001347983 */ /* 0x000ee20000100a00 */
[----:B------:R-:W-:Y:S02]  /*12b10*/  FSEL R236, R55, -INF , !P1 ;  /* 0xff80000037ec7808 */ /* 0x000fe40004800000 */
[----:B------:R-:W-:Y:S02]  /*12b20*/  ISETP.GE.OR P1, PT, R2, R205, !P3 ;  /* 0x000000cd0200720c */ /* 0x000fe40005f26670 */
[C---:B------:R-:W-:Y:S02]  /*12b30*/  ISETP.GE.AND P3, PT, R75.reuse, R200, PT ;  /* 0x000000c84b00720c */ /* 0x040fe40003f66270 */
[C---:B------:R-:W-:Y:S02]  /*12b40*/  ISETP.GE.AND P0, PT, R0.reuse, R202, PT ;  /* 0x000000ca0000720c */ /* 0x040fe40003f06270 */
[C---:B------:R-:W-:Y:S02]  /*12b50*/  ISETP.GE.AND P5, PT, R0.reuse, R201, PT ;  /* 0x000000c90000720c */ /* 0x040fe40003fa6270 */
[----:B------:R-:W-:Y:S02]  /*12b60*/  ISETP.GE.OR P3, PT, R75, R203, !P3 ;  /* 0x000000cb4b00720c */ /* 0x000fe40005f66670 */
[----:B------:R-:W-:Y:S02]  /*12b70*/  ISETP.GE.OR P0, PT, R0, R205, !P0 ;  /* 0x000000cd0000720c */ /* 0x000fe40004706670 */
[----:B------:R-:W-:Y:S02]  /*12b80*/  FSEL R220, R64, -INF , !P1 ;  /* 0xff80000040dc7808 */ /* 0x000fe40004800000 */
[----:B------:R-:W-:Y:S02]  /*12b90*/  ISETP.GE.OR P1, PT, R0, R204, !P5 ;  /* 0x000000cc0000720c */ /* 0x000fe40006f26670 */
[----:B------:R-:W-:Y:S02]  /*12ba0*/  ISETP.NE.AND P5, PT, R20, RZ, PT ;  /* 0x000000ff1400720c */ /* 0x000fe40003fa5270 */
[----:B------:R-:W-:Y:S02]  /*12bb0*/  P2R R20, PR, RZ, 0x8 ;  /* 0x00000008ff147803 */ /* 0x000fe40000000000 */
[----:B------:R-:W-:Y:S02]  /*12bc0*/  ISETP.GE.AND P3, PT, R72, R200, PT ;  /* 0x000000c84800720c */ /* 0x000fe40003f66270 */
[----:B------:R-:W-:Y:S02]  /*12bd0*/  FSEL R233, R54, -INF , !P2 ;  /* 0xff80000036e97808 */ /* 0x000fe40005000000 */
[----:B------:R-:W-:Y:S02]  /*12be0*/  ISETP.GE.AND P2, PT, R2, R201, PT ;  /* 0x000000c90200720c */ /* 0x000fe40003f46270 */
[----:B------:R-:W-:Y:S02]  /*12bf0*/  FSEL R223, R65, -INF , !P0 ;  /* 0xff80000041df7808 */ /* 0x000fe40004000000 */
[-C--:B------:R-:W-:Y:S02]  /*12c00*/  ISETP.GE.AND P0, PT, R75, R199.reuse, PT ;  /* 0x000000c74b00720c */ /* 0x080fe40003f06270 */
[----:B------:R-:W-:Y:S02]  /*12c10*/  FSEL R228, R67, -INF , !P1 ;  /* 0xff80000043e47808 */ /* 0x000fe40004800000 */
[----:B------:R-:W-:Y:S02]  /*12c20*/  ISETP.GE.AND P1, PT, R72, R199, PT ;  /* 0x000000c74800720c */ /* 0x000fe40003f26270 */
[----:B------:R-:W-:Y:S02]  /*12c30*/  FSEL R23, R10, -INF , !P6 ;  /* 0xff8000000a177808 */ /* 0x000fe40007000000 */
[----:B------:R-:W-:Y:S02]  /*12c40*/  ISETP.GE.OR P6, PT, R72, R203, !P3 ;  /* 0x000000cb4800720c */ /* 0x000fe40005fc6670 */
[----:B------:R-:W-:Y:S02]  /*12c50*/  ISETP.NE.AND P3, PT, R20, RZ, PT ;  /* 0x000000ff1400720c */ /* 0x000fe40003f65270 */
[----:B------:R-:W-:Y:S02]  /*12c60*/  ISETP.GE.OR P2, PT, R2, R204, !P2 ;  /* 0x000000cc0200720c */ /* 0x000fe40005746670 */
[-C--:B------:R-:W-:Y:S02]  /*12c70*/  ISETP.GE.OR P4, PT, R75, R206.reuse, !P0 ;  /* 0x000000ce4b00720c */ /* 0x080fe40004786670 */
[----:B------:R-:W-:Y:S02]  /*12c80*/  ISETP.GE.AND P0, PT, R71, R199, PT ;  /* 0x000000c74700720c */ /* 0x000fe40003f06270 */
[----:B------:R-:W-:Y:S02]  /*12c90*/  ISETP.GE.OR P1, PT, R72, R206, !P1 ;  /* 0x000000ce4800720c */ /* 0x000fe40004f26670 */
[----:B------:R-:W-:Y:S02]  /*12ca0*/  FSEL R22, R9, -INF , !P3 ;  /* 0xff80000009167808 */ /* 0x000fe40005800000 */
[----:B------:R-:W-:Y:S02]  /*12cb0*/  FMNMX.FTZ R9, R146, R3, !PT ;  /* 0x0000000392097209 */ /* 0x000fe40007810000 */
[----:B------:R-:W-:Y:S02]  /*12cc0*/  FSEL R225, R66, -INF , !P2 ;  /* 0xff80000042e17808 */ /* 0x000fe40005000000 */
[C---:B------:R-:W-:Y:S02]  /*12cd0*/  ISETP.GE.AND P2, PT, R71.reuse, R200, PT ;  /* 0x000000c84700720c */ /* 0x040fe40003f46270 */
[C---:B------:R-:W-:Y:S02]  /*12ce0*/  ISETP.GE.OR P0, PT, R71.reuse, R206, !P0 ;  /* 0x000000ce4700720c */ /* 0x040fe40004706670 */
[----:B------:R-:W-:Y:S02]  /*12cf0*/  P2R R10, PR, RZ, 0x2 ;  /* 0x00000002ff0a7803 */ /* 0x000fe40000000000 */
[----:B------:R-:W-:Y:S02]  /*12d00*/  ISETP.GE.AND P1, PT, R70, R199, PT ;  /* 0x000000c74600720c */ /* 0x000fe40003f26270 */
[----:B------:R-:W-:Y:S02]  /*12d10*/  FMNMX.FTZ R9, R148, R9, !PT ;  /* 0x0000000994097209 */ /* 0x000fe40007810000 */
[----:B------:R-:W-:Y:S02]  /*12d20*/  FSEL R21, R8, -INF , !P5 ;  /* 0xff80000008157808 */ /* 0x000fe40006800000 */
[----:B------:R-:W-:Y:S02]  /*12d30*/  ISETP.GE.OR P5, PT, R71, R203, !P2 ;  /* 0x000000cb4700720c */ /* 0x000fe400057a6670 */
[----:B------:R-:W-:Y:S02]  /*12d40*/  FSEL R32, R11, -INF , !P4 ;  /* 0xff8000000b207808 */ /* 0x000fe40006000000 */
[----:B------:R-:W-:Y:S02]  /*12d50*/  P2R R8, PR, RZ, 0x1 ;  /* 0x00000001ff087803 */ /* 0x000fe40000000000 */
[CC--:B------:R-:W-:Y:S02]  /*12d60*/  ISETP.GE.AND P3, PT, R70.reuse, R200.reuse, PT ;  /* 0x000000c84600720c */ /* 0x0c0fe40003f66270 */
[----:B------:R-:W-:Y:S02]  /*12d70*/  ISETP.GE.AND P2, PT, R69, R200, PT ;  /* 0x000000c84500720c */ /* 0x000fe40003f46270 */
[----:B------:R-:W-:Y:S02]  /*12d80*/  ISETP.GE.OR P4, PT, R70, R206, !P1 ;  /* 0x000000ce4600720c */ /* 0x000fe40004f86670 */
[----:B------:R-:W-:Y:S02]  /*12d90*/  FMNMX.FTZ R9, R140, R9, !PT ;  /* 0x000000098c097209 */ /* 0x000fe40007810000 */
[----:B------:R-:W-:Y:S02]  /*12da0*/  FSEL R11, R12, -INF , !P6 ;  /* 0xff8000000c0b7808 */ /* 0x000fe40007000000 */
[----:B------:R-:W-:Y:S02]  /*12db0*/  FSEL R20, R13, -INF , !P5 ;  /* 0xff8000000d147808 */ /* 0x000fe40006800000 */
[-C--:B------:R-:W-:Y:S02]  /*12dc0*/  ISETP.GE.OR P6, PT, R70, R203.reuse, !P3 ;  /* 0x000000cb4600720c */ /* 0x080fe40005fc6670 */
[----:B------:R-:W-:Y:S02]  /*12dd0*/  ISETP.NE.AND P3, PT, R8, RZ, PT ;  /* 0x000000ff0800720c */ /* 0x000fe40003f65270 */
[----:B------:R-:W-:Y:S02]  /*12de0*/  ISETP.GE.OR P5, PT, R69, R203, !P2 ;  /* 0x000000cb4500720c */ /* 0x000fe400057a6670 */
[----:B------:R-:W-:Y:S02]  /*12df0*/  P2R R8, PR, RZ, 0x10 ;  /* 0x00000010ff087803 */ /* 0x000fe40000000000 */
[----:B------:R-:W-:Y:S02]  /*12e00*/  FMNMX.FTZ R9, R141, R9, !PT ;  /* 0x000000098d097209 */ /* 0x000fe40007810000 */
[----:B------:R-:W-:Y:S02]  /*12e10*/  FSEL R162, R25, -INF , !P5 ;  /* 0xff80000019a27808 */ /* 0x000fe40006800000 */
[----:B------:R-:W-:Y:S02]  /*12e20*/  ISETP.NE.AND P5, PT, R8, RZ, PT ;  /* 0x000000ff0800720c */ /* 0x000fe40003fa5270 */
[----:B------:R-:W-:Y:S02]  /*12e30*/  FMNMX.FTZ R8, R147, R68, !PT ;  /* 0x0000004493087209 */ /* 0x000fe40007810000 */
[----:B------:R-:W-:Y:S02]  /*12e40*/  FMNMX.FTZ R9, R155, R9, !PT ;  /* 0x000000099b097209 */ /* 0x000fe40007810000 */
[----:B------:R-:W-:Y:S02]  /*12e50*/  ISETP.NE.AND P1, PT, R10, RZ, PT ;  /* 0x000000ff0a00720c */ /* 0x000fe40003f25270 */
[----:B------:R-:W-:Y:S02]  /*12e60*/  FMNMX.FTZ R8, R149, R8, !PT ;  /* 0x0000000895087209 */ /* 0x000fe40007810000 */
[----:B------:R-:W-:Y:S02]  /*12e70*/  FMNMX.FTZ R9, R156, R9, !PT ;  /* 0x000000099c097209 */ /* 0x000fe40007810000 */
[----:B------:R-:W-:Y:S02]  /*12e80*/  FSEL R14, R14, -INF , !P1 ;  /* 0xff8000000e0e7808 */ /* 0x000fe40004800000 */
[C---:B------:R-:W-:Y:S02]  /*12e90*/  ISETP.GE.AND P1, PT, R19.reuse, R199, PT ;  /* 0x000000c71300720c */ /* 0x040fe40003f26270 */
[----:B------:R-:W-:Y:S02]  /*12ea0*/  FMNMX.FTZ R8, R142, R8, !PT ;  /* 0x000000088e087209 */ /* 0x000fe40007810000 */
[----:B------:R-:W-:Y:S02]  /*12eb0*/  FMNMX.FTZ R72, R152, R9, !PT ;  /* 0x0000000998487209 */ /* 0x000fe40007810000 */
[----:B------:R-:W-:Y:S02]  /*12ec0*/  ISETP.GE.OR P1, PT, R19, R206, !P1 ;  /* 0x000000ce1300720c */ /* 0x000fe40004f26670 */
[----:B------:R-:W-:Y:S02]  /*12ed0*/  FMNMX.FTZ R8, R143, R8, !PT ;  /* 0x000000088f087209 */ /* 0x000fe40007810000 */
[----:B------:R-:W-:Y:S02]  /*12ee0*/  FMNMX.FTZ R72, R33, R72, !PT ;  /* 0x0000004821487209 */ /* 0x000fe40007810000 */
[-C--:B------:R-:W-:Y:S02]  /*12ef0*/  ISETP.GE.AND P0, PT, R69, R199.reuse, PT ;  /* 0x000000c74500720c */ /* 0x080fe40003f06270 */
[----:B------:R-:W-:Y:S02]  /*12f00*/  P2R R10, PR, RZ, 0x2 ;  /* 0x00000002ff0a7803 */ /* 0x000fe40000000000 */
[----:B------:R-:W-:Y:S02]  /*12f10*/  ISETP.GE.AND P1, PT, R17, R200, PT ;  /* 0x000000c81100720c */ /* 0x000fe40003f26270 */
[----:B------:R-:W-:Y:S02]  /*12f20*/  FMNMX.FTZ R8, R157, R8, !PT ;  /* 0x000000089d087209 */ /* 0x000fe40007810000 */
[----:B------:R-:W-:Y:S02]  /*12f30*/  FMNMX.FTZ R72, R171, R72, !PT ;  /* 0x00000048ab487209 */ /* 0x000fe40007810000 */
[----:B------:R-:W-:Y:S02]  /*12f40*/  ISETP.GE.OR P4, PT, R69, R206, !P0 ;  /* 0x000000ce4500720c */ /* 0x000fe40004786670 */
[C---:B------:R-:W-:Y:S02]  /*12f50*/  ISETP.GE.AND P2, PT, R18.reuse, R200, PT ;  /* 0x000000c81200720c */ /* 0x040fe40003f46270 */
[----:B------:R-:W-:Y:S02]  /*12f60*/  ISETP.GE.AND P0, PT, R18, R199, PT ;  /* 0x000000c71200720c */ /* 0x000fe40003f06270 */
[-C--:B------:R-:W-:Y:S02]  /*12f70*/  ISETP.GE.OR P1, PT, R17, R203.reuse, !P1 ;  /* 0x000000cb1100720c */ /* 0x080fe40004f26670 */
[----:B------:R-:W-:Y:S02]  /*12f80*/  FMNMX.FTZ R8, R158, R8, !PT ;  /* 0x000000089e087209 */ /* 0x000fe40007810000 */
[----:B------:R-:W-:Y:S02]  /*12f90*/  FMNMX.FTZ R72, R173, R72, !PT ;  /* 0x00000048ad487209 */ /* 0x000fe40007810000 */
[----:B------:R-:W-:Y:S02]  /*12fa0*/  FSEL R160, R24, -INF , !P6 ;  /* 0xff80000018a07808 */ /* 0x000fe40007000000 */
[C---:B------:R-:W-:Y:S02]  /*12fb0*/  ISETP.GE.OR P2, PT, R18.reuse, R203, !P2 ;  /* 0x000000cb1200720c */ /* 0x040fe40005746670 */
[----:B------:R-:W-:Y:S02]  /*12fc0*/  ISETP.GE.OR P6, PT, R18, R206, !P0 ;  /* 0x000000ce1200720c */ /* 0x000fe400047c6670 */
[-C--:B------:R-:W-:Y:S02]  /*12fd0*/  ISETP.GE.AND P0, PT, R17, R199.reuse, PT ;  /* 0x000000c71100720c */ /* 0x080fe40003f06270 */
[----:B------:R-:W-:Y:S02]  /*12fe0*/  P2R R9, PR, RZ, 0x2 ;  /* 0x00000002ff097803 */ /* 0x000fe40000000000 */
[----:B------:R-:W-:Y:S02]  /*12ff0*/  ISETP.GE.AND P1, PT, R16, R200, PT ;  /* 0x000000c81000720c */ /* 0x000fe40003f26270 */
[----:B------:R-:W-:Y:S02]  /*13000*/  FMNMX.FTZ R8, R153, R8, !PT ;  /* 0x0000000899087209 */ /* 0x000fe40007810000 */
[----:B------:R-:W-:Y:S02]  /*13010*/  FMNMX.FTZ R72, R164, R72, !PT ;  /* 0x00000048a4487209 */ /* 0x000fe40007810000 */
[----:B------:R-:W-:Y:S02]  /*13020*/  FSEL R163, R27, -INF , !P4 ;  /* 0xff8000001ba37808 */ /* 0x000fe40006000000 */
[----:B------:R-:W-:Y:S02]  /*13030*/  ISETP.GE.OR P4, PT, R17, R206, !P0 ;  /* 0x000000ce1100720c */ /* 0x000fe40004786670 */
[----:B------:R-:W-:Y:S02]  /*13040*/  FSEL R49, R29, -INF , !P2 ;  /* 0xff8000001d317808 */ /* 0x000fe40005000000 */
[C---:B------:R-:W-:Y:S02]  /*13050*/  ISETP.GE.AND P0, PT, R16.reuse, R199, PT ;  /* 0x000000c71000720c */ /* 0x040fe40003f06270 */
[----:B------:R-:W-:Y:S02]  /*13060*/  ISETP.GE.OR P2, PT, R16, R203, !P1 ;  /* 0x000000cb1000720c */ /* 0x000fe40004f46670 */
[----:B------:R-:W-:Y:S02]  /*13070*/  ISETP.NE.AND P1, PT, R10, RZ, PT ;  /* 0x000000ff0a00720c */ /* 0x000fe40003f25270 */
[----:B------:R-:W-:Y:S02]  /*13080*/  FMNMX.FTZ R8, R154, R8, !PT ;  /* 0x000000089a087209 */ /* 0x000fe40007810000 */
[----:B------:R-:W-:Y:S02]  /*13090*/  FMNMX.FTZ R72, R165, R72, !PT ;  /* 0x00000048a5487209 */ /* 0x000fe40007810000 */
[----:B------:R-:W-:Y:S02]  /*130a0*/  FSEL R161, R26, -INF , !P5 ;  /* 0xff8000001aa17808 */ /* 0x000fe40006800000 */
[----:B------:R-:W-:Y:S02]  /*130b0*/  ISETP.GE.OR P5, PT, R16, R206, !P0 ;  /* 0x000000ce1000720c */ /* 0x000fe400047a6670 */
[----:B------:R-:W-:Y:S02]  /*130c0*/  FSEL R50, R30, -INF , !P1 ;  /* 0xff8000001e327808 */ /* 0x000fe40004800000 */
[C---:B------:R-:W-:Y:S02]  /*130d0*/  ISETP.GE.AND P1, PT, R7.reuse, R200, PT ;  /* 0x000000c80700720c */ /* 0x040fe40003f26270 */
[----:B------:R-:W-:Y:S02]  /*130e0*/  ISETP.GE.AND P0, PT, R7, R199, PT ;  /* 0x000000c70700720c */ /* 0x000fe40003f06270 */
[----:B------:R-:W-:Y:S02]  /*130f0*/  FMNMX.FTZ R8, R174, R8, !PT ;  /* 0x00000008ae087209 */ /* 0x000fe40007810000 */
[----:B------:R-:W-:Y:S02]  /*13100*/  FMNMX.FTZ R72, R229, R72, !PT ;  /* 0x00000048e5487209 */ /* 0x000fe40007810000 */
[----:B------:R-:W-:Y:S02]  /*13110*/  FSEL R51, R31, -INF , !P6 ;  /* 0xff8000001f337808 */ /* 0x000fe40007000000 */
        /* <DEDUP_REMOVED lines=8> */
[----:B------:R-:W-:Y:S02]  /*131a0*/  FSEL R15, R15, -INF , !P3 ;  /* 0xff8000000f0f7808 */ /* 0x000fe40005800000 */
[-C--:B------:R-:W-:Y:S01]  /*131b0*/  ISETP.GE.AND P3, PT, R19, R200.reuse, PT ;  /* 0x000000c81300720c */ /* 0x080fe20003f66270 */
[----:B------:R-:W1:Y:S01]  /*131c0*/  SHFL.BFLY PT, R8, R72, 0x2, 0x1f ;  /* 0x0c401f0048087f89 */ /* 0x000e6200000e0000 */
[----:B------:R-:W-:Y:S02]  /*131d0*/  FMNMX.FTZ R71, R233, R7, !PT ;  /* 0x00000007e9477209 */ /* 0x000fe40007810000 */
[----:B------:R-:W-:Y:S02]  /*131e0*/  ISETP.GE.OR P3, PT, R19, R203, !P3 ;  /* 0x000000cb1300720c */ /* 0x000fe40005f66670 */
[----:B------:R-:W-:Y:S02]  /*131f0*/  FMNMX.FTZ R71, R236, R71, !PT ;  /* 0x00000047ec477209 */ /* 0x000fe40007810000 */
[-C--:B------:R-:W-:Y:S02]  /*13200*/  ISETP.GE.AND P1, PT, R6, R200.reuse, PT ;  /* 0x000000c80600720c */ /* 0x080fe40003f26270 */
[----:B------:R-:W-:Y:S02]  /*13210*/  FSEL R48, R28, -INF , !P3 ;  /* 0xff8000001c307808 */ /* 0x000fe40005800000 */
[----:B------:R-:W-:Y:S02]  /*13220*/  ISETP.NE.AND P3, PT, R9, RZ, PT ;  /* 0x000000ff0900720c */ /* 0x000fe40003f65270 */
[----:B------:R-:W-:Y:S02]  /*13230*/  FMNMX.FTZ R71, R225, R71, !PT ;  /* 0x00000047e1477209 */ /* 0x000fe40007810000 */
[----:B------:R-:W-:Y:S02]  /*13240*/  P2R R9, PR, RZ, 0x1 ;  /* 0x00000001ff097803 */ /* 0x000fe40000000000 */
[----:B------:R-:W-:Y:S02]  /*13250*/  ISETP.GE.AND P0, PT, R6, R199, PT ;  /* 0x000000c70600720c */ /* 0x000fe40003f06270 */
[----:B------:R-:W-:Y:S02]  /*13260*/  FSEL R167, R40, -INF , !P3 ;  /* 0xff80000028a77808 */ /* 0x000fe40005800000 */
[----:B------:R-:W-:Y:S02]  /*13270*/  ISETP.GE.OR P3, PT, R6, R203, !P1 ;  /* 0x000000cb0600720c */ /* 0x000fe40004f66670 */
[----:B------:R-:W-:Y:S02]  /*13280*/  ISETP.GE.AND P1, PT, R5, R200, PT ;  /* 0x000000c80500720c */ /* 0x000fe40003f26270 */
[----:B------:R-:W-:Y:S02]  /*13290*/  FMNMX.FTZ R71, R228, R71, !PT ;  /* 0x00000047e4477209 */ /* 0x000fe40007810000 */
[----:B------:R-:W-:Y:S02]  /*132a0*/  FSEL R169, R41, -INF , !P2 ;  /* 0xff80000029a97808 */ /* 0x000fe40005000000 */
[-C--:B------:R-:W-:Y:S01]  /*132b0*/  ISETP.GE.OR P2, PT, R6, R206.reuse, !P0 ;  /* 0x000000ce0600720c */ /* 0x080fe20004746670 */
[----:B------:R-:W4:Y:S01]  /*132c0*/  SHFL.BFLY PT, R7, R71, 0x2, 0x1f ;  /* 0x0c401f0047077f89 */ /* 0x000f2200000e0000 */
[C---:B------:R-:W-:Y:S02]  /*132d0*/  ISETP.GE.AND P0, PT, R5.reuse, R199, PT ;  /* 0x000000c70500720c */ /* 0x040fe40003f06270 */
[C---:B------:R-:W-:Y:S02]  /*132e0*/  ISETP.GE.OR P1, PT, R5.reuse, R203, !P1 ;  /* 0x000000cb0500720c */ /* 0x040fe40004f26670 */
[----:B------:R-:W-:Y:S02]  /*132f0*/  FSEL R172, R42, -INF , !P4 ;  /* 0xff8000002aac7808 */ /* 0x000fe40006000000 */
[----:B------:R-:W-:Y:S02]  /*13300*/  ISETP.GE.OR P4, PT, R5, R206, !P0 ;  /* 0x000000ce0500720c */ /* 0x000fe40004786670 */
[----:B------:R-:W-:Y:S02]  /*13310*/  P2R R5, PR, RZ, 0x2 ;  /* 0x00000002ff057803 */ /* 0x000fe40000000000 */
[----:B------:R-:W-:Y:S02]  /*13320*/  FSEL R176, R44, -INF , !P6 ;  /* 0xff8000002cb07808 */ /* 0x000fe40007000000 */
[----:B------:R-:W-:Y:S02]  /*13330*/  ISETP.NE.AND P6, PT, R5, RZ, PT ;  /* 0x000000ff0500720c */ /* 0x000fe40003fc5270 */
[----:B------:R-:W-:Y:S02]  /*13340*/  FMNMX.FTZ R5, R23, R74, !PT ;  /* 0x0000004a17057209 */ /* 0x000fe40007810000 */
[C---:B------:R-:W-:Y:S02]  /*13350*/  ISETP.GE.AND P1, PT, R4.reuse, R200, PT ;  /* 0x000000c80400720c */ /* 0x040fe40003f26270 */
[----:B------:R-:W-:Y:S02]  /*13360*/  ISETP.GE.AND P0, PT, R4, R199, PT ;  /* 0x000000c70400720c */ /* 0x000fe40003f06270 */
[----:B-1----:R-:W-:Y:S02]  /*13370*/  FMNMX.FTZ R72, R72, R8, !PT ;  /* 0x0000000848487209 */ /* 0x002fe40007810000 */
[----:B------:R-:W-:Y:S02]  /*13380*/  FSEL R175, R43, -INF , !P5 ;  /* 0xff8000002baf7808 */ /* 0x000fe40006800000 */
[C---:B------:R-:W-:Y:S02]  /*13390*/  ISETP.GE.OR P5, PT, R4.reuse, R203, !P1 ;  /* 0x000000cb0400720c */ /* 0x040fe40004fa6670 */
[----:B------:R-:W-:Y:S02]  /*133a0*/  FSEL R179, R45, -INF , !P3 ;  /* 0xff8000002db37808 */ /* 0x000fe40005800000 */
[----:B------:R-:W-:Y:S02]  /*133b0*/  ISETP.GE.OR P3, PT, R4, R206, !P0 ;  /* 0x000000ce0400720c */ /* 0x000fe40004766670 */
[----:B------:R-:W-:Y:S02]  /*133c0*/  FMNMX.FTZ R4, R32, R5, !PT ;  /* 0x0000000520047209 */ /* 0x000fe40007810000 */
[----:B------:R-:W1:Y:S01]  /*133d0*/  SHFL.BFLY PT, R5, R72, 0x1, 0x1f ;  /* 0x0c201f0048057f89 */ /* 0x000e6200000e0000 */
[----:B------:R-:W-:Y:S02]  /*133e0*/  ISETP.NE.AND P1, PT, R9, RZ, PT ;  /* 0x000000ff0900720c */ /* 0x000fe40003f25270 */
[----:B------:R-:W-:Y:S02]  /*133f0*/  FMNMX.FTZ R4, R14, R4, !PT ;  /* 0x000000040e047209 */ /* 0x000fe40007810000 */
[----:B------:R-:W-:Y:S02]  /*13400*/  FSEL R180, R46, -INF , !P1 ;  /* 0xff8000002eb47808 */ /* 0x000fe40004800000 */
[----:B------:R-:W-:Y:S02]  /*13410*/  FMNMX.FTZ R4, R15, R4, !PT ;  /* 0x000000040f047209 */ /* 0x000fe40007810000 */
[C---:B------:R-:W-:Y:S02]  /*13420*/  ISETP.GE.AND P1, PT, R2.reuse, R200, PT ;  /* 0x000000c80200720c */ /* 0x040fe40003f26270 */
[C---:B------:R-:W-:Y:S02]  /*13430*/  ISETP.GE.AND P0, PT, R2.reuse, R199, PT ;  /* 0x000000c70200720c */ /* 0x040fe40003f06270 */
[----:B------:R-:W-:Y:S02]  /*13440*/  FMNMX.FTZ R4, R161, R4, !PT ;  /* 0x00000004a1047209 */ /* 0x000fe40007810000 */
[----:B----4-:R-:W-:Y:S02]  /*13450*/  FMNMX.FTZ R71, R71, R7, !PT ;  /* 0x0000000747477209 */ /* 0x010fe40007810000 */
[----:B------:R-:W-:Y:S02]  /*13460*/  FSEL R181, R47, -INF , !P2 ;  /* 0xff8000002fb57808 */ /* 0x000fe40005000000 */
[C---:B------:R-:W-:Y:S02]  /*13470*/  ISETP.GE.OR P1, PT, R2.reuse, R203, !P1 ;  /* 0x000000cb0200720c */ /* 0x040fe40004f26670 */
[----:B------:R-:W-:Y:S02]  /*13480*/  ISETP.GE.OR P2, PT, R2, R206, !P0 ;  /* 0x000000ce0200720c */ /* 0x000fe40004746670 */
[----:B------:R-:W-:Y:S02]  /*13490*/  FMNMX.FTZ R2, R163, R4, !PT ;  /* 0x00000004a3027209 */ /* 0x000fe40007810000 */
[----:B------:R-:W4:Y:S01]  /*134a0*/  SHFL.BFLY PT, R4, R71, 0x1, 0x1f ;  /* 0x0c201f0047047f89 */ /* 0x000f2200000e0000 */
[----:B-1----:R-:W-:Y:S02]  /*134b0*/  FMNMX.FTZ R72, R72, R5, !PT ;  /* 0x0000000548487209 */ /* 0x002fe40007810000 */
[----:B------:R-:W-:Y:S02]  /*134c0*/  FSEL R219, R58, -INF , !P4 ;  /* 0xff8000003adb7808 */ /* 0x000fe40006000000 */
[----:B------:R-:W-:Y:S01]  /*134d0*/  ISETP.NE.AND P4, PT, R144, RZ, PT ;  /* 0x000000ff9000720c */ /* 0x000fe20003f85270 */
[C---:B------:R-:W-:Y:S01]  /*134e0*/  FMUL.FTZ R144, R72.reuse, c[0x0][0x23c] ;  /* 0x00008f0048907a20 */ /* 0x040fe20000410000 */
[----:B------:R-:W-:Y:S02]  /*134f0*/  FSEL R221, R59, -INF , !P3 ;  /* 0xff8000003bdd7808 */ /* 0x000fe40005800000 */
[----:B------:R-:W-:Y:S02]  /*13500*/  FSETP.NEU.FTZ.AND P3, PT, R72, -INF , PT ;  /* 0xff8000004800780b */ /* 0x000fe40003f7d000 */
[----:B------:R-:W-:Y:S02]  /*13510*/  FMNMX.FTZ R6, R21, R73, !PT ;  /* 0x0000004915067209 */ /* 0x000fe40007810000 */
[----:B------:R-:W-:Y:S02]  /*13520*/  FSEL R144, R144, RZ, P3 ;  /* 0x000000ff90907208 */ /* 0x000fe40001800000 */
[----:B------:R-:W-:Y:S02]  /*13530*/  FMNMX.FTZ R6, R22, R6, !PT ;  /* 0x0000000616067209 */ /* 0x000fe40007810000 */
[----:B------:R-:W-:Y:S01]  /*13540*/  FSEL R227, R62, -INF , !P2 ;  /* 0xff8000003ee37808 */ /* 0x000fe20005000000 */
[----:B------:R-:W-:Y:S01]  /*13550*/  FFMA.FTZ R24, R156, c[0x0][0x23c], -R144 ;  /* 0x00008f009c187a23 */ /* 0x000fe20000010890 */
[----:B------:R-:W-:Y:S01]  /*13560*/  FMNMX.FTZ R6, R11, R6, !PT ;  /* 0x000000060b067209 */ /* 0x000fe20007810000 */
[----:B---3--:R-:W-:Y:S01]  /*13570*/  IMAD.MOV.U32 R156, RZ, RZ, R52 ;  /* 0x000000ffff9c7224 */ /* 0x008fe200078e0034 */
[----:B------:R-:W-:Y:S01]  /*13580*/  FMNMX.FTZ R2, R50, R2, !PT ;  /* 0x0000000232027209 */ /* 0x000fe20007810000 */
[----:B------:R-:W-:Y:S01]  /*13590*/  MUFU.EX2 R211, R24 ;  /* 0x0000001800d37308 */ /* 0x000fe20000000800 */
[----:B------:R-:W-:Y:S02]  /*135a0*/  FMNMX.FTZ R6, R20, R6, !PT ;  /* 0x0000000614067209 */ /* 0x000fe40007810000 */
[----:B----4-:R-:W-:Y:S01]  /*135b0*/  FMNMX.FTZ R71, R71, R4, !PT ;  /* 0x0000000447477209 */ /* 0x010fe20007810000 */
[--C-:B------:R-:W-:Y:S01]  /*135c0*/  FFMA.FTZ R4, R141, c[0x0][0x23c], -R144.reuse ;  /* 0x00008f008d047a23 */ /* 0x100fe20000010890 */
[----:B------:R-:W-:Y:S02]  /*135d0*/  FMNMX.FTZ R2, R51, R2, !PT ;  /* 0x0000000233027209 */ /* 0x000fe40007810000 */
[C---:B------:R-:W-:Y:S01]  /*135e0*/  FSETP.NEU.FTZ.AND P2, PT, R71.reuse, -INF , PT ;  /* 0xff8000004700780b */ /* 0x040fe20003f5d000 */
[----:B------:R-:W-:Y:S01]  /*135f0*/  FMUL.FTZ R145, R71, c[0x0][0x23c] ;  /* 0x00008f0047917a20 */ /* 0x000fe20000410000 */
[----:B------:R-:W-:Y:S01]  /*13600*/  FMNMX.FTZ R6, R160, R6, !PT ;  /* 0x00000006a0067209 */ /* 0x000fe20007810000 */
[----:B------:R1:W-:Y:S01]  /*13610*/  MUFU.EX2 R242, R4 ;  /* 0x0000000400f27308 */ /* 0x0003e20000000800 */
[----:B------:R-:W-:Y:S02]  /*13620*/  FMNMX.FTZ R2, R172, R2, !PT ;  /* 0x00000002ac027209 */ /* 0x000fe40007810000 */
[----:B------:R-:W-:Y:S02]  /*13630*/  FSEL R145, R145, RZ, P2 ;  /* 0x000000ff91917208 */ /* 0x000fe40001000000 */
[----:B------:R-:W-:Y:S02]  /*13640*/  FMNMX.FTZ R6, R162, R6, !PT ;  /* 0x00000006a2067209 */ /* 0x000fe40007810000 */
[----:B------:R-:W-:Y:S01]  /*13650*/  FMNMX.FTZ R2, R175, R2, !PT ;  /* 0x00000002af027209 */ /* 0x000fe20007810000 */
[--C-:B------:R-:W-:Y:S01]  /*13660*/  FFMA.FTZ R16, R154, c[0x0][0x23c], -R145.reuse ;  /* 0x00008f009a107a23 */ /* 0x100fe20000010891 */
[----:B------:R-:W-:Y:S01]  /*13670*/  FMNMX.FTZ R70, R48, R6, !PT ;  /* 0x0000000630467209 */ /* 0x000fe20007810000 */
[--C-:B------:R-:W-:Y:S01]  /*13680*/  FFMA.FTZ R6, R147, c[0x0][0x23c], -R145.reuse ;  /* 0x00008f0093067a23 */ /* 0x100fe20000010891 */
[----:B------:R-:W-:Y:S01]  /*13690*/  ISETP.GE.AND P0, PT, R0, R200, PT ;  /* 0x000000c80000720c */ /* 0x000fe20003f06270 */
[----:B------:R-:W-:Y:S01]  /*136a0*/  MUFU.EX2 R213, R16 ;  /* 0x0000001000d57308 */ /* 0x000fe20000000800 */
[----:B------:R-:W-:Y:S01]  /*136b0*/  FMNMX.FTZ R70, R49, R70, !PT ;  /* 0x0000004631467209 */ /* 0x000fe20007810000 */
[----:B------:R-:W-:Y:S01]  /*136c0*/  FFMA.FTZ R28, R157, c[0x0][0x23c], -R145 ;  /* 0x00008f009d1c7a23 */ /* 0x000fe20000010891 */
[----:B------:R-:W-:Y:S01]  /*136d0*/  FMNMX.FTZ R2, R180, R2, !PT ;  /* 0x00000002b4027209 */ /* 0x000fe20007810000 */
[----:B------:R-:W-:Y:S01]  /*136e0*/  IMAD.MOV.U32 R157, RZ, RZ, R53 ;  /* 0x000000ffff9d7224 */ /* 0x000fe200078e0035 */
[----:B------:R-:W-:Y:S02]  /*136f0*/  FMNMX.FTZ R70, R167, R70, !PT ;  /* 0x00000046a7467209 */ /* 0x000fe40007810000 */
[----:B------:R-:W-:Y:S02]  /*13700*/  FSEL R217, R56, -INF , !P6 ;  /* 0xff80000038d97808 */ /* 0x000fe40007000000 */
[----:B------:R-:W-:Y:S01]  /*13710*/  FMNMX.FTZ R70, R169, R70, !PT ;  /* 0x00000046a9467209 */ /* 0x000fe20007810000 */
[----:B------:R3:W-:Y:S01]  /*13720*/  MUFU.EX2 R235, R6 ;  /* 0x0000000600eb7308 */ /* 0x0007e20000000800 */
[----:B------:R-:W-:Y:S01]  /*13730*/  ISETP.GE.OR P0, PT, R0, R203, !P0 ;  /* 0x000000cb0000720c */ /* 0x000fe20004706670 */
[--C-:B-1----:R-:W-:Y:S01]  /*13740*/  FFMA.FTZ R4, R142, c[0x0][0x23c], -R145.reuse ;  /* 0x00008f008e047a23 */ /* 0x102fe20000010891 */
[----:B------:R-:W-:Y:S02]  /*13750*/  FSEL R218, R57, -INF , !P5 ;  /* 0xff80000039da7808 */ /* 0x000fe40006800000 */
[----:B------:R-:W-:Y:S02]  /*13760*/  FSEL R224, R61, -INF , !P0 ;  /* 0xff8000003de07808 */ /* 0x000fe40004000000 */
[----:B------:R-:W-:Y:S02]  /*13770*/  FSEL R226, R60, -INF , !P1 ;  /* 0xff8000003ce27808 */ /* 0x000fe40004800000 */
[----:B------:R-:W-:Y:S01]  /*13780*/  ISETP.GE.AND P0, PT, R0, R199, PT ;  /* 0x000000c70000720c */ /* 0x000fe20003f06270 */
[----:B------:R1:W-:Y:S01]  /*13790*/  MUFU.EX2 R239, R4 ;  /* 0x0000000400ef7308 */ /* 0x0003e20000000800 */
[----:B------:R-:W-:Y:S02]  /*137a0*/  FMNMX.FTZ R70, R176, R70, !PT ;  /* 0x00000046b0467209 */ /* 0x000fe40007810000 */
[----:B------:R-:W-:Y:S02]  /*137b0*/  FMNMX.FTZ R2, R181, R2, !PT ;  /* 0x00000002b5027209 */ /* 0x000fe40007810000 */
[----:B------:R-:W-:Y:S02]  /*137c0*/  FMNMX.FTZ R70, R179, R70, !PT ;  /* 0x00000046b3467209 */ /* 0x000fe40007810000 */
[----:B------:R-:W-:Y:S02]  /*137d0*/  FMNMX.FTZ R2, R219, R2, !PT ;  /* 0x00000002db027209 */ /* 0x000fe40007810000 */
[----:B------:R-:W-:Y:S01]  /*137e0*/  FMNMX.FTZ R70, R217, R70, !PT ;  /* 0x00000046d9467209 */ /* 0x000fe20007810000 */
[----:B------:R-:W-:Y:S01]  /*137f0*/  MUFU.EX2 R210, R28 ;  /* 0x0000001c00d27308 */ /* 0x000fe20000000800 */
[----:B------:R-:W-:Y:S02]  /*13800*/  ISETP.GE.OR P0, PT, R0, R206, !P0 ;  /* 0x000000ce0000720c */ /* 0x000fe40004706670 */
[----:B------:R-:W-:Y:S01]  /*13810*/  FMNMX.FTZ R0, R221, R2, !PT ;  /* 0x00000002dd007209 */ /* 0x000fe20007810000 */
[--C-:B------:R-:W-:Y:S01]  /*13820*/  FFMA.FTZ R2, R140, c[0x0][0x23c], -R144.reuse ;  /* 0x00008f008c027a23 */ /* 0x100fe20000010890 */
[----:B------:R-:W-:Y:S01]  /*13830*/  FMNMX.FTZ R70, R218, R70, !PT ;  /* 0x00000046da467209 */ /* 0x000fe20007810000 */
[--C-:B---3--:R-:W-:Y:S01]  /*13840*/  FFMA.FTZ R6, R149, c[0x0][0x23c], -R145.reuse ;  /* 0x00008f0095067a23 */ /* 0x108fe20000010891 */
[----:B------:R-:W-:Y:S02]  /*13850*/  FSEL R75, R63, -INF , !P0 ;  /* 0xff8000003f4b7808 */ /* 0x000fe40004000000 */
[----:B------:R-:W-:Y:S01]  /*13860*/  FMNMX.FTZ R0, R227, R0, !PT ;  /* 0x00000000e3007209 */ /* 0x000fe20007810000 */
[----:B------:R3:W-:Y:S01]  /*13870*/  MUFU.EX2 R241, R2 ;  /* 0x0000000200f17308 */ /* 0x0007e20000000800 */
[----:B------:R-:W-:Y:S02]  /*13880*/  FMNMX.FTZ R70, R226, R70, !PT ;  /* 0x00000046e2467209 */ /* 0x000fe40007810000 */
[----:B------:R-:W-:Y:S01]  /*13890*/  FMNMX.FTZ R0, R75, R0, !PT ;  /* 0x000000004b007209 */ /* 0x000fe20007810000 */
[----:B-1----:R-:W-:Y:S01]  /*138a0*/  FFMA.FTZ R4, R143, c[0x0][0x23c], -R145 ;  /* 0x00008f008f047a23 */ /* 0x002fe20000010891 */
[----:B------:R-:W-:Y:S05]  /*138b0*/  FMNMX.FTZ R70, R224, R70, !PT ;  /* 0x00000046e0467209 */ /* 0x000fea0007810000 */
[----:B------:R1:W4:Y:S01]  /*138c0*/  MUFU.EX2 R240, R4 ;  /* 0x0000000400f07308 */ /* 0x0003220000000800 */
[----:B------:R-:W5:Y:S09]  /*138d0*/  SHFL.BFLY PT, R5, R70, 0x2, 0x1f ;  /* 0x0c401f0046057f89 */ /* 0x000f7200000e0000 */
[----:B------:R-:W-:Y:S01]  /*138e0*/  MUFU.EX2 R234, R6 ;  /* 0x0000000600ea7308 */ /* 0x000fe20000000800 */
[----:B---3--:R-:W3:Y:S01]  /*138f0*/  SHFL.BFLY PT, R2, R0, 0x2, 0x1f ;  /* 0x0c401f0000027f89 */ /* 0x008ee200000e0000 */
[--C-:B-1----:R-:W-:Y:S01]  /*13900*/  FFMA.FTZ R4, R146, c[0x0][0x23c], -R144.reuse ;  /* 0x00008f0092047a23 */ /* 0x102fe20000010890 */
[----:B----4-:R-:W-:Y:S02]  /*13910*/  F2FP.BF16.PACK_AB R143, R240, R239 ;  /* 0x000000eff08f723e */ /* 0x010fe400000010ff */
[----:B-----5:R-:W-:Y:S05]  /*13920*/  FMNMX.FTZ R70, R70, R5, !PT ;  /* 0x0000000546467209 */ /* 0x020fea0007810000 */
[----:B------:R1:W-:Y:S01]  /*13930*/  MUFU.EX2 R238, R4 ;  /* 0x0000000400ee7308 */ /* 0x0003e20000000800 */
[----:B------:R-:W-:Y:S01]  /*13940*/  LOP3.LUT R5, R245, UR27, R159, 0x96, !PT ;  /* 0x0000001bf5057c12 */ /* 0x000fe2000f8e969f */
[----:B------:R-:W4:Y:S01]  /*13950*/  SHFL.BFLY PT, R7, R70, 0x1, 0x1f ;  /* 0x0c201f0046077f89 */ /* 0x000f2200000e0000 */
[----:B---3--:R-:W-:Y:S07]  /*13960*/  FMNMX.FTZ R0, R0, R2, !PT ;  /* 0x0000000200007209 */ /* 0x008fee0007810000 */
[----:B------:R-:W3:Y:S01]  /*13970*/  SHFL.BFLY PT, R2, R0, 0x1, 0x1f ;  /* 0x0c201f0000027f89 */ /* 0x000ee200000e0000 */
[----:B-1----:R-:W-:Y:S04]  /*13980*/  FFMA.FTZ R4, R148, c[0x0][0x23c], -R144 ;  /* 0x00008f0094047a23 */ /* 0x002fe80000010890 */
[----:B------:R1:W-:Y:S01]  /*13990*/  MUFU.EX2 R237, R4 ;  /* 0x0000000400ed7308 */ /* 0x0003e20000000800 */
[----:B----4-:R-:W-:Y:S02]  /*139a0*/  FMNMX.FTZ R70, R70, R7, !PT ;  /* 0x0000000746467209 */ /* 0x010fe40007810000 */
[----:B------:R-:W-:Y:S02]  /*139b0*/  LOP3.LUT R7, R249, UR14, R244, 0x96, !PT ;  /* 0x0000000ef9077c12 */ /* 0x000fe4000f8e96f4 */
[C---:B------:R-:W-:Y:S01]  /*139c0*/  FSETP.NEU.FTZ.AND P1, PT, R70.reuse, -INF , PT ;  /* 0xff8000004600780b */ /* 0x040fe20003f3d000 */
[----:B------:R-:W-:Y:S02]  /*139d0*/  FMUL.FTZ R146, R70, c[0x0][0x23c] ;  /* 0x00008f0046927a20 */ /* 0x000fe40000410000 */
[----:B------:R-:W-:Y:S03]  /*139e0*/  IMAD.WIDE.U32 R148, R7, -0x326172a9, RZ ;  /* 0xcd9e8d5707947825 */ /* 0x000fe600078e00ff */
[----:B------:R-:W-:Y:S02]  /*139f0*/  FSEL R146, R146, RZ, P1 ;  /* 0x000000ff92927208 */ /* 0x000fe40000800000 */
[----:B---3--:R-:W-:Y:S03]  /*13a00*/  FMNMX.FTZ R69, R0, R2, !PT ;  /* 0x0000000200457209 */ /* 0x008fe60007810000 */
[----:B------:R-:W-:Y:S01]  /*13a10*/  FFMA.FTZ R0, R20, c[0x0][0x23c], -R146 ;  /* 0x00008f0014007a23 */ /* 0x000fe20000010892 */
[C---:B------:R-:W-:Y:S01]  /*13a20*/  FSETP.NEU.FTZ.AND P0, PT, R69.reuse, -INF , PT ;  /* 0xff8000004500780b */ /* 0x040fe20003f1d000 */
[----:B------:R-:W-:Y:S02]  /*13a30*/  FMUL.FTZ R147, R69, c[0x0][0x23c] ;  /* 0x00008f0045937a20 */ /* 0x000fe40000410000 */
[----:B------:R3:W-:Y:S03]  /*13a40*/  MUFU.EX2 R230, R0 ;  /* 0x0000000000e67308 */ /* 0x0007e60000000800 */
[----:B------:R-:W-:Y:S02]  /*13a50*/  FSEL R147, R147, RZ, P0 ;  /* 0x000000ff93937208 */ /* 0x000fe40000000000 */
[----:B-1----:R-:W-:Y:S05]  /*13a60*/  LOP3.LUT R4, R247, UR14, R244, 0x96, !PT ;  /* 0x0000000ef7047c12 */ /* 0x002fea000f8e96f4 */
[----:B------:R-:W-:Y:S04]  /*13a70*/  IMAD.WIDE.U32 R150, R4, -0x326172a9, RZ ;  /* 0xcd9e8d5704967825 */ /* 0x000fe800078e00ff */
[----:B------:R-:W-:Y:S05]  /*13a80*/  IMAD.WIDE.U32 R4, R5, -0x326172a9, RZ ;  /* 0xcd9e8d5705047825 */ /* 0x000fea00078e00ff */
[C---:B------:R-:W-:Y:S02]  /*13a90*/  LOP3.LUT R9, R5.reuse, UR15, R52, 0x96, !PT ;  /* 0x0000000f05097c12 */ /* 0x040fe4000f8e9634 */
[----:B--2---:R-:W-:Y:S01]  /*13aa0*/  LOP3.LUT R8, R5, UR15, R182, 0x96, !PT ;  /* 0x0000000f05087c12 */ /* 0x004fe2000f8e96b6 */
[----:B------:R-:W-:Y:S01]  /*13ab0*/  FFMA.FTZ R5, R11, c[0x0][0x23c], -R146 ;  /* 0x00008f000b057a23 */ /* 0x000fe20000010892 */
[----:B------:R-:W-:Y:S01]  /*13ac0*/  LDSM.16.MT88.4 R52, [R186+0x6000] ;  /* 0x00600000ba34783b */ /* 0x000fe20000004200 */
[--C-:B------:R-:W-:Y:S01]  /*13ad0*/  LOP3.LUT R12, R151, UR13, R4.reuse, 0x96, !PT ;  /* 0x0000000d970c7c12 */ /* 0x100fe2000f8e9604 */
[--C-:B---3--:R-:W-:Y:S01]  /*13ae0*/  FFMA.FTZ R0, R14, c[0x0][0x23c], -R147.reuse ;  /* 0x00008f000e007a23 */ /* 0x108fe20000010893 */
[----:B------:R1:W-:Y:S01]  /*13af0*/  MUFU.EX2 R232, R5 ;  /* 0x0000000500e87308 */ /* 0x0003e20000000800 */
[----:B------:R-:W-:Y:S01]  /*13b00*/  LOP3.LUT R10, R149, UR13, R4, 0x96, !PT ;  /* 0x0000000d950a7c12 */ /* 0x000fe2000f8e9604 */
[----:B------:R-:W-:Y:S04]  /*13b10*/  IMAD.WIDE.U32 R6, R8, -0x2daee0ad, RZ ;  /* 0xd2511f5308067825 */ /* 0x000fe800078e00ff */
[----:B------:R-:W-:Y:S01]  /*13b20*/  IMAD.WIDE.U32 R12, R12, -0x2daee0ad, RZ ;  /* 0xd2511f530c0c7825 */ /* 0x000fe200078e00ff */
[----:B------:R-:W-:Y:S03]  /*13b30*/  LOP3.LUT R7, R7, UR12, R246, 0x96, !PT ;  /* 0x0000000c07077c12 */ /* 0x000fe6000f8e96f6 */
[----:B------:R2:W-:Y:S01]  /*13b40*/  MUFU.EX2 R178, R0 ;  /* 0x0000000000b27308 */ /* 0x0005e20000000800 */
[----:B------:R-:W-:Y:S01]  /*13b50*/  IMAD.WIDE.U32 R10, R10, -0x2daee0ad, RZ ;  /* 0xd2511f530a0a7825 */ /* 0x000fe200078e00ff */
[----:B------:R-:W-:Y:S03]  /*13b60*/  LOP3.LUT R8, R13, UR10, R6, 0x96, !PT ;  /* 0x0000000a0d087c12 */ /* 0x000fe6000f8e9606 */
[----:B------:R-:W-:Y:S04]  /*13b70*/  IMAD.WIDE.U32 R6, R7, -0x326172a9, RZ ;  /* 0xcd9e8d5707067825 */ /* 0x000fe800078e00ff */
[----:B------:R-:W-:Y:S04]  /*13b80*/  IMAD.WIDE.U32 R34, R8, -0x326172a9, RZ ;  /* 0xcd9e8d5708227825 */ /* 0x000fe800078e00ff */
[----:B-1----:R-:W-:Y:S01]  /*13b90*/  IMAD.WIDE.U32 R4, R9, -0x2daee0ad, RZ ;  /* 0xd2511f5309047825 */ /* 0x002fe200078e00ff */
[----:B------:R-:W-:Y:S04]  /*13ba0*/  LOP3.LUT R6, R35, UR9, R6, 0x96, !PT ;  /* 0x0000000923067c12 */ /* 0x000fe8000f8e9606 */
[----:B------:R-:W-:Y:S01]  /*13bb0*/  LOP3.LUT R5, R5, UR12, R248, 0x96, !PT ;  /* 0x0000000c05057c12 */ /* 0x000fe2000f8e96f8 */
[----:B------:R-:W-:Y:S01]  /*13bc0*/  IMAD.WIDE.U32 R56, R6, -0x2daee0ad, RZ ;  /* 0xd2511f5306387825 */ /* 0x000fe200078e00ff */
[----:B------:R-:W-:Y:S03]  /*13bd0*/  LOP3.LUT R2, R11, UR10, R4, 0x96, !PT ;  /* 0x0000000a0b027c12 */ /* 0x000fe6000f8e9604 */
[----:B------:R-:W-:Y:S04]  /*13be0*/  IMAD.WIDE.U32 R4, R5, -0x326172a9, RZ ;  /* 0xcd9e8d5705047825 */ /* 0x000fe800078e00ff */
[----:B------:R-:W-:Y:S01]  /*13bf0*/  IMAD.WIDE.U32 R42, R2, -0x326172a9, RZ ;  /* 0xcd9e8d57022a7825 */ /* 0x000fe200078e00ff */
[----:B------:R-:W-:Y:S02]  /*13c00*/  LOP3.LUT R2, R7, UR11, R150, 0x96, !PT ;  /* 0x0000000b07027c12 */ /* 0x000fe4000f8e9696 */
[----:B------:R-:W-:Y:S02]  /*13c10*/  LOP3.LUT R8, R5, UR11, R148, 0x96, !PT ;  /* 0x0000000b05087c12 */ /* 0x000fe4000f8e9694 */
[----:B--2---:R-:W-:Y:S01]  /*13c20*/  LOP3.LUT R0, R43, UR9, R4, 0x96, !PT ;  /* 0x000000092b007c12 */ /* 0x004fe2000f8e9604 */
[----:B------:R-:W-:Y:S04]  /*13c30*/  IMAD.WIDE.U32 R4, R2, -0x2daee0ad, RZ ;  /* 0xd2511f5302047825 */ /* 0x000fe800078e00ff */
[----:B------:R-:W-:Y:S01]  /*13c40*/  IMAD.WIDE.U32 R60, R0, -0x2daee0ad, RZ ;  /* 0xd2511f53003c7825 */ /* 0x000fe200078e00ff */
[----:B------:R-:W-:Y:S02]  /*13c50*/  LOP3.LUT R6, R57, UR6, R4, 0x96, !PT ;  /* 0x0000000639067c12 */ /* 0x000fe4000f8e9604 */
[----:B------:R-:W-:Y:S01]  /*13c60*/  LOP3.LUT R5, R5, UR8, R12, 0x96, !PT ;  /* 0x0000000805057c12 */ /* 0x000fe2000f8e960c */
[----:B------:R-:W-:Y:S02]  /*13c70*/  FFMA.FTZ R0, R21, c[0x0][0x23c], -R146 ;  /* 0x00008f0015007a23 */ /* 0x000fe40000010892 */
[----:B------:R-:W-:Y:S02]  /*13c80*/  FFMA.FTZ R2, R15, c[0x0][0x23c], -R147 ;  /* 0x00008f000f027a23 */ /* 0x000fe40000010893 */
[----:B------:R1:W-:Y:S01]  /*13c90*/  MUFU.EX2 R209, R0 ;  /* 0x0000000000d17308 */ /* 0x0003e20000000800 */
[----:B------:R-:W-:Y:S04]  /*13ca0*/  IMAD.WIDE.U32 R6, R6, -0x326172a9, RZ ;  /* 0xcd9e8d5706067825 */ /* 0x000fe800078e00ff */
[----:B------:R-:W-:Y:S01]  /*13cb0*/  IMAD.WIDE.U32 R40, R5, -0x326172a9, RZ ;  /* 0xcd9e8d5705287825 */ /* 0x000fe200078e00ff */
[----:B------:R-:W-:Y:S02]  /*13cc0*/  LOP3.LUT R14, R6, 0xff, RZ, 0xc0, !PT ;  /* 0x000000ff060e7812 */ /* 0x000fe400078ec0ff */
[----:B------:R-:W-:Y:S01]  /*13cd0*/  SHF.R.U32.HI R13, RZ, 0x18, R6 ;  /* 0x00000018ff0d7819 */ /* 0x000fe20000011606 */
[----:B------:R-:W-:Y:S01]  /*13ce0*/  IMAD.WIDE.U32 R8, R8, -0x2daee0ad, RZ ;  /* 0xd2511f5308087825 */ /* 0x000fe200078e00ff */
[----:B------:R2:W3:Y:S04]  /*13cf0*/  MUFU.EX2 R170, R2 ;  /* 0x0000000200aa7308 */ /* 0x0004e80000000800 */
[----:B------:R-:W-:Y:S02]  /*13d00*/  LOP3.LUT R4, R61, UR6, R8, 0x96, !PT ;  /* 0x000000063d047c12 */ /* 0x000fe4000f8e9608 */
[----:B------:R-:W-:Y:S02]  /*13d10*/  LOP3.LUT R8, R9, UR8, R10, 0x96, !PT ;  /* 0x0000000809087c12 */ /* 0x000fe4000f8e960a */
[----:B------:R-:W-:Y:S01]  /*13d20*/  SHF.R.U32.HI R10, RZ, 0x10, R6 ;  /* 0x00000010ff0a7819 */ /* 0x000fe20000011606 */
[----:B------:R-:W-:Y:S04]  /*13d30*/  IMAD.WIDE.U32 R4, R4, -0x326172a9, RZ ;  /* 0xcd9e8d5704047825 */ /* 0x000fe800078e00ff */
[----:B------:R-:W-:Y:S01]  /*13d40*/  IMAD.WIDE.U32 R44, R8, -0x326172a9, RZ ;  /* 0xcd9e8d57082c7825 */ /* 0x000fe200078e00ff */
[----:B------:R-:W-:Y:S02]  /*13d50*/  LOP3.LUT R9, R4, 0xffff, RZ, 0xc0, !PT ;  /* 0x0000ffff04097812 */ /* 0x000fe400078ec0ff */
[----:B------:R-:W-:Y:S01]  /*13d60*/  SHF.R.U32.HI R15, RZ, 0x18, R4 ;  /* 0x00000018ff0f7819 */ /* 0x000fe20000011604 */
[----:B-1----:R-:W-:Y:S01]  /*13d70*/  FFMA.FTZ R0, R22, c[0x0][0x23c], -R146 ;  /* 0x00008f0016007a23 */ /* 0x002fe20000010892 */
[----:B------:R-:W-:Y:S02]  /*13d80*/  LOP3.LUT R12, R4, 0xff, RZ, 0xc0, !PT ;  /* 0x000000ff040c7812 */ /* 0x000fe400078ec0ff */
[----:B------:R-:W-:Y:S01]  /*13d90*/  SHF.R.U32.HI R11, RZ, 0x10, R4 ;  /* 0x00000010ff0b7819 */ /* 0x000fe20000011604 */
[----:B------:R1:W-:Y:S01]  /*13da0*/  MUFU.EX2 R252, R0 ;  /* 0x0000000000fc7308 */ /* 0x0003e20000000800 */
[----:B------:R-:W-:Y:S02]  /*13db0*/  LOP3.LUT R4, R5, UR17, R44, 0x96, !PT ;  /* 0x0000001105047c12 */ /* 0x000fe4000f8e962c */
[----:B--2---:R-:W-:Y:S01]  /*13dc0*/  LOP3.LUT R2, R6, 0xffff, RZ, 0xc0, !PT ;  /* 0x0000ffff06027812 */ /* 0x004fe200078ec0ff */
[----:B---3--:R-:W-:Y:S01]  /*13dd0*/  IMAD.MOV.U32 R154, RZ, RZ, R170 ;  /* 0x000000ffff9a7224 */ /* 0x008fe200078e00aa */
[----:B------:R-:W-:Y:S02]  /*13de0*/  LOP3.LUT R6, R7, UR17, R40, 0x96, !PT ;  /* 0x0000001107067c12 */ /* 0x000fe4000f8e9628 */
[----:B------:R-:W-:Y:S02]  /*13df0*/  SHF.R.U32.HI R8, RZ, 0x8, R2 ;  /* 0x00000008ff087819 */ /* 0x000fe40000011602 */
[----:B------:R-:W-:Y:S02]  /*13e00*/  SHF.R.U32.HI R2, RZ, 0x8, R9 ;  /* 0x00000008ff027819 */ /* 0x000fe40000011609 */
[----:B------:R-:W-:Y:S02]  /*13e10*/  LOP3.LUT R9, R6, 0xff, RZ, 0xc0, !PT ;  /* 0x000000ff06097812 */ /* 0x000fe400078ec0ff */
[----:B------:R-:W-:Y:S02]  /*13e20*/  PRMT R12, R12, 0x5410, R2 ;  /* 0x000054100c0c7816 */ /* 0x000fe40000000002 */
[----:B------:R-:W-:Y:S02]  /*13e30*/  FSEL R2, R71, RZ, P2 ;  /* 0x000000ff47027208 */ /* 0x000fe40001000000 */
[----:B------:R-:W-:Y:S01]  /*13e40*/  PRMT R14, R14, 0x5410, R8 ;  /* 0x000054100e0e7816 */ /* 0x000fe20000000008 */
[--C-:B------:R-:W-:Y:S01]  /*13e50*/  HSET2.LE.AND R66, R12, R243.reuse, PT ;  /* 0x000000f30c427233 */ /* 0x100fe20003803000 */
[----:B------:R-:W-:Y:S01]  /*13e60*/  LOP3.LUT R8, R11, 0xff, RZ, 0xc0, !PT ;  /* 0x000000ff0b087812 */ /* 0x000fe200078ec0ff */
[----:B------:R-:W-:Y:S01]  /*13e70*/  FADD.FTZ R2, -R2, R68 ;  /* 0x0000004402027221 */ /* 0x000fe20000010100 */
[----:B------:R-:W-:Y:S01]  /*13e80*/  LOP3.LUT R7, R10, 0xff, RZ, 0xc0, !PT ;  /* 0x000000ff0a077812 */ /* 0x000fe200078ec0ff */
[--C-:B------:R-:W-:Y:S01]  /*13e90*/  HSET2.LE.AND R142, R14, R243.reuse, PT ;  /* 0x000000f30e8e7233 */ /* 0x100fe20003803000 */
[----:B------:R-:W-:Y:S01]  /*13ea0*/  PRMT R15, R8, 0x5410, R15 ;  /* 0x00005410080f7816 */ /* 0x000fe2000000000f */
[----:B-1----:R-:W-:Y:S01]  /*13eb0*/  FFMA.FTZ R0, R23, c[0x0][0x23c], -R147 ;  /* 0x00008f0017007a23 */ /* 0x002fe20000010893 */
[----:B------:R-:W-:Y:S01]  /*13ec0*/  SHF.R.U32.HI R8, RZ, 0x18, R4 ;  /* 0x00000018ff087819 */ /* 0x000fe20000011604 */
[----:B------:R-:W-:Y:S01]  /*13ed0*/  FMUL.FTZ R2, R2, c[0x0][0x23c] ;  /* 0x00008f0002027a20 */ /* 0x000fe20000410000 */
[----:B------:R-:W-:Y:S01]  /*13ee0*/  PRMT R13, R7, 0x5410, R13 ;  /* 0x00005410070d7816 */ /* 0x000fe2000000000d */
[----:B------:R1:W-:Y:S01]  /*13ef0*/  MUFU.EX2 R222, R0 ;  /* 0x0000000000de7308 */ /* 0x0003e20000000800 */
[----:B------:R-:W-:Y:S01]  /*13f00*/  FFMA.FTZ R7, R32, c[0x0][0x23c], -R147 ;  /* 0x00008f0020077a23 */ /* 0x000fe20000010893 */
[----:B------:R-:W2:Y:S01]  /*13f10*/  LDSM.16.MT88.4 R20, [R185+0x6000] ;  /* 0x00600000b914783b */ /* 0x000ea20000004200 */
[----:B------:R-:W-:Y:S01]  /*13f20*/  SHF.R.U32.HI R10, RZ, 0x18, R6 ;  /* 0x00000018ff0a7819 */ /* 0x000fe20000011606 */
[--C-:B------:R-:W-:Y:S01]  /*13f30*/  HSET2.LE.AND R67, R15, R243.reuse, PT ;  /* 0x000000f30f437233 */ /* 0x100fe20003803000 */
[--C-:B------:R-:W-:Y:S01]  /*13f40*/  FFMA.FTZ R12, R153, c[0x0][0x23c], -R145.reuse ;  /* 0x00008f00990c7a23 */ /* 0x100fe20000010891 */
[----:B------:R-:W-:Y:S01]  /*13f50*/  LOP3.LUT R40, R41, UR7, R34, 0x96, !PT ;  /* 0x0000000729287c12 */ /* 0x000fe2000f8e9622 */
[----:B------:R-:W-:Y:S01]  /*13f60*/  FFMA.FTZ R32, R158, c[0x0][0x23c], -R145 ;  /* 0x00008f009e207a23 */ /* 0x000fe20000010891 */
[----:B------:R-:W-:Y:S01]  /*13f70*/  LOP3.LUT R44, R45, UR7, R42, 0x96, !PT ;  /* 0x000000072d2c7c12 */ /* 0x000fe2000f8e962a */
[----:B------:R-:W-:Y:S01]  /*13f80*/  IMAD.MOV.U32 R153, RZ, RZ, R178 ;  /* 0x000000ffff997224 */ /* 0x000fe200078e00b2 */
[----:B------:R3:W-:Y:S01]  /*13f90*/  MUFU.EX2 R251, R7 ;  /* 0x0000000700fb7308 */ /* 0x0007e20000000800 */
[----:B------:R-:W-:Y:S04]  /*13fa0*/  IMAD.WIDE.U32 R40, R40, -0x2daee0ad, RZ ;  /* 0xd2511f5328287825 */ /* 0x000fe800078e00ff */
[----:B------:R-:W-:Y:S01]  /*13fb0*/  IMAD.WIDE.U32 R44, R44, -0x2daee0ad, RZ ;  /* 0xd2511f532c2c7825 */ /* 0x000fe200078e00ff */
[----:B------:R-:W-:Y:S02]  /*13fc0*/  LOP3.LUT R56, R41, UR16, R56, 0x96, !PT ;  /* 0x0000001029387c12 */ /* 0x000fe4000f8e9638 */
[----:B------:R-:W-:Y:S01]  /*13fd0*/  LOP3.LUT R59, R40, 0xffff, RZ, 0xc0, !PT ;  /* 0x0000ffff283b7812 */ /* 0x000fe200078ec0ff */
[----:B------:R-:W-:Y:S01]  /*13fe0*/  FFMA.FTZ R41, R49, c[0x0][0x23c], -R146 ;  /* 0x00008f0031297a23 */ /* 0x000fe20000010892 */
[----:B------:R-:W-:Y:S01]  /*13ff0*/  MUFU.EX2 R214, R12 ;  /* 0x0000000c00d67308 */ /* 0x000fe20000000800 */
[----:B------:R-:W-:Y:S02]  /*14000*/  SHF.R.U32.HI R58, RZ, 0x10, R40 ;  /* 0x00000010ff3a7819 */ /* 0x000fe40000011628 */
[----:B------:R-:W-:Y:S02]  /*14010*/  LOP3.LUT R57, R44, 0xffff, RZ, 0xc0, !PT ;  /* 0x0000ffff2c397812 */ /* 0x000fe400078ec0ff */
[----:B-1----:R-:W-:Y:S02]  /*14020*/  LOP3.LUT R0, R6, 0xffff, RZ, 0xc0, !PT ;  /* 0x0000ffff06007812 */ /* 0x002fe400078ec0ff */
[----:B------:R-:W-:Y:S02]  /*14030*/  SHF.R.U32.HI R61, RZ, 0x18, R44 ;  /* 0x00000018ff3d7819 */ /* 0x000fe4000001162c */
[----:B------:R-:W-:Y:S02]  /*14040*/  SHF.R.U32.HI R5, RZ, 0x8, R0 ;  /* 0x00000008ff057819 */ /* 0x000fe40000011600 */
[----:B------:R-:W-:Y:S02]  /*14050*/  FSEL R0, R72, RZ, P3 ;  /* 0x000000ff48007208 */ /* 0x000fe40001800000 */
[----:B------:R-:W-:Y:S02]  /*14060*/  PRMT R140, R9, 0x5410, R5 ;  /* 0x00005410098c7816 */ /* 0x000fe40000000005 */
[----:B------:R-:W-:Y:S01]  /*14070*/  SHF.R.U32.HI R5, RZ, 0x10, R4 ;  /* 0x00000010ff057819 */ /* 0x000fe20000011604 */
[----:B------:R-:W-:Y:S01]  /*14080*/  FADD.FTZ R0, -R0, R3 ;  /* 0x0000000300007221 */ /* 0x000fe20000010100 */
[C---:B------:R-:W-:Y:S01]  /*14090*/  LOP3.LUT R3, R4.reuse, 0xffff, RZ, 0xc0, !PT ;  /* 0x0000ffff04037812 */ /* 0x040fe200078ec0ff */
[--C-:B------:R-:W-:Y:S01]  /*140a0*/  HSET2.LE.AND R140, R140, R243.reuse, PT ;  /* 0x000000f38c8c7233 */ /* 0x100fe20003803000 */
[----:B------:R-:W-:Y:S01]  /*140b0*/  LOP3.LUT R9, R4, 0xff, RZ, 0xc0, !PT ;  /* 0x000000ff04097812 */ /* 0x000fe200078ec0ff */
[----:B------:R-:W-:Y:S01]  /*140c0*/  FMUL.FTZ R0, R0, c[0x0][0x23c] ;  /* 0x00008f0000007a20 */ /* 0x000fe20000410000 */
[----:B------:R-:W-:Y:S02]  /*140d0*/  SHF.R.U32.HI R4, RZ, 0x8, R3 ;  /* 0x00000008ff047819 */ /* 0x000fe40000011603 */
[----:B------:R-:W-:Y:S01]  /*140e0*/  LOP3.LUT R3, R5, 0xff, RZ, 0xc0, !PT ;  /* 0x000000ff05037812 */ /* 0x000fe200078ec0ff */
[----:B------:R-:W1:Y:S01]  /*140f0*/  MUFU.EX2 R68, R0 ;  /* 0x0000000000447308 */ /* 0x000e620000000800 */
[----:B---3--:R-:W-:Y:S02]  /*14100*/  SHF.R.U32.HI R7, RZ, 0x10, R6 ;  /* 0x00000010ff077819 */ /* 0x008fe40000011606 */
[----:B------:R-:W-:Y:S02]  /*14110*/  PRMT R8, R3, 0x5410, R8 ;  /* 0x0000541003087816 */ /* 0x000fe40000000008 */
[----:B------:R-:W-:Y:S01]  /*14120*/  LOP3.LUT R6, R7, 0xff, RZ, 0xc0, !PT ;  /* 0x000000ff07067812 */ /* 0x000fe200078ec0ff */
[----:B------:R-:W-:Y:S01]  /*14130*/  FFMA.FTZ R7, R152, c[0x0][0x23c], -R144 ;  /* 0x00008f0098077a23 */ /* 0x000fe20000010890 */
[----:B------:R-:W-:Y:S01]  /*14140*/  PRMT R9, R9, 0x5410, R4 ;  /* 0x0000541009097816 */ /* 0x000fe20000000004 */
[--C-:B------:R-:W-:Y:S01]  /*14150*/  HSET2.LE.AND R65, R8, R243.reuse, PT ;  /* 0x000000f308417233 */ /* 0x100fe20003803000 */
[----:B------:R-:W-:Y:S01]  /*14160*/  PRMT R6, R6, 0x5410, R10 ;  /* 0x0000541006067816 */ /* 0x000fe2000000000a */
[----:B------:R3:W4:Y:S01]  /*14170*/  MUFU.EX2 R3, R2 ;  /* 0x0000000200037308 */ /* 0x0007220000000800 */
[----:B------:R-:W-:Y:S01]  /*14180*/  F2FP.BF16.PACK_AB R4, R242, R241 ;  /* 0x000000f1f204723e */ /* 0x000fe200000010ff */
[--C-:B------:R-:W-:Y:S01]  /*14190*/  HSET2.LE.AND R64, R9, R243.reuse, PT ;  /* 0x000000f309407233 */ /* 0x100fe20003803000 */
[----:B------:R-:W-:Y:S01]  /*141a0*/  FFMA.FTZ R9, R33, c[0x0][0x23c], -R144 ;  /* 0x00008f0021097a23 */ /* 0x000fe20000010890 */
[--C-:B------:R-:W-:Y:S01]  /*141b0*/  HSET2.LE.AND R141, R6, R243.reuse, PT ;  /* 0x000000f3068d7233 */ /* 0x100fe20003803000 */
[----:B------:R-:W-:Y:S01]  /*141c0*/  LOP3.LUT R142, R142, R4, RZ, 0xc0, !PT ;  /* 0x000000048e8e7212 */ /* 0x000fe200078ec0ff */
[--C-:B------:R-:W-:Y:S01]  /*141d0*/  HSET2.LE.AND R4, R13, R243.reuse, PT ;  /* 0x000000f30d047233 */ /* 0x100fe20003803000 */
[----:B------:R-:W-:Y:S01]  /*141e0*/  F2FP.BF16.PACK_AB R5, R237, R238 ;  /* 0x000000eeed05723e */ /* 0x000fe200000010ff */
[----:B------:R-:W-:Y:S01]  /*141f0*/  IMAD.MOV.U32 R152, RZ, RZ, R209 ;  /* 0x000000ffff987224 */ /* 0x000fe200078e00d1 */
[----:B------:R-:W-:Y:S01]  /*14200*/  F2FP.BF16.PACK_AB R6, R234, R235 ;  /* 0x000000ebea06723e */ /* 0x000fe200000010ff */
[----:B------:R5:W-:Y:S01]  /*14210*/  MUFU.EX2 R216, R7 ;  /* 0x0000000700d87308 */ /* 0x000be20000000800 */
[----:B------:R-:W-:Y:S02]  /*14220*/  LOP3.LUT R143, R4, R143, RZ, 0xc0, !PT ;  /* 0x0000008f048f7212 */ /* 0x000fe400078ec0ff */
[----:B------:R-:W-:Y:S01]  /*14230*/  LOP3.LUT R140, R140, R5, RZ, 0xc0, !PT ;  /* 0x000000058c8c7212 */ /* 0x000fe200078ec0ff */
[----:B-1----:R-:W-:Y:S01]  /*14240*/  FMUL.FTZ R16, R68, R88 ;  /* 0x0000005844107220 */ /* 0x002fe20000410000 */
[----:B------:R-:W-:Y:S01]  /*14250*/  FSEL R0, R70, RZ, P1 ;  /* 0x000000ff46007208 */ /* 0x000fe20000800000 */
[C---:B------:R-:W-:Y:S01]  /*14260*/  FMUL.FTZ R17, R68.reuse, R89 ;  /* 0x0000005944117220 */ /* 0x040fe20000410000 */
[----:B------:R-:W-:Y:S01]  /*14270*/  LOP3.LUT R141, R141, R6, RZ, 0xc0, !PT ;  /* 0x000000068d8d7212 */ /* 0x000fe200078ec0ff */
[----:B------:R-:W-:Y:S01]  /*14280*/  FMUL.FTZ R33, R68, R105 ;  /* 0x0000006944217220 */ /* 0x000fe20000410000 */
[----:B------:R-:W-:Y:S01]  /*14290*/  F2FP.BF16.PACK_AB R4, R230, R232 ;  /* 0x000000e8e604723e */ /* 0x000fe200000010ff */
[----:B------:R-:W-:Y:S01]  /*142a0*/  MUFU.EX2 R215, R9 ;  /* 0x0000000900d77308 */ /* 0x000fe20000000800 */
[----:B------:R-:W-:Y:S01]  /*142b0*/  F2FP.BF16.PACK_AB R5, R170, R178 ;  /* 0x000000b2aa05723e */ /* 0x000fe200000010ff */
[----:B------:R-:W-:Y:S01]  /*142c0*/  FMUL.FTZ R49, R68, R121 ;  /* 0x0000007944317220 */ /* 0x000fe20000410000 */
[----:B------:R-:W-:Y:S01]  /*142d0*/  F2FP.BF16.PACK_AB R6, R252, R209 ;  /* 0x000000d1fc06723e */ /* 0x000fe200000010ff */
[----:B---3--:R-:W-:Y:S01]  /*142e0*/  FADD.FTZ R2, -R0, R73 ;  /* 0x0000004900027221 */ /* 0x008fe20000010100 */
[----:B------:R-:W-:Y:S01]  /*142f0*/  FSEL R0, R69, RZ, P0 ;  /* 0x000000ff45007208 */ /* 0x000fe20000000000 */
[----:B----4-:R-:W-:Y:S01]  /*14300*/  FMUL.FTZ R18, R3, R90 ;  /* 0x0000005a03127220 */ /* 0x010fe20000410000 */
[----:B------:R-:W-:Y:S01]  /*14310*/  LOP3.LUT R66, R66, R4, RZ, 0xc0, !PT ;  /* 0x0000000442427212 */ /* 0x000fe200078ec0ff */
[----:B------:R-:W-:Y:S01]  /*14320*/  FMUL.FTZ R2, R2, c[0x0][0x23c] ;  /* 0x00008f0002027a20 */ /* 0x000fe20000410000 */
[----:B------:R-:W-:Y:S01]  /*14330*/  LOP3.LUT R67, R67, R5, RZ, 0xc0, !PT ;  /* 0x0000000543437212 */ /* 0x000fe200078ec0ff */
[----:B------:R-:W-:Y:S01]  /*14340*/  FADD.FTZ R0, -R0, R74 ;  /* 0x0000004a00007221 */ /* 0x000fe20000010100 */
[----:B------:R-:W-:Y:S01]  /*14350*/  LOP3.LUT R64, R64, R6, RZ, 0xc0, !PT ;  /* 0x0000000640407212 */ /* 0x000fe200078ec0ff */
[----:B------:R-:W-:Y:S01]  /*14360*/  FMUL.FTZ R4, R68, R76 ;  /* 0x0000004c44047220 */ /* 0x000fe20000410000 */
[----:B------:R-:W-:Y:S01]  /*14370*/  F2FP.BF16.PACK_AB R8, R251, R222 ;  /* 0x000000defb08723e */ /* 0x000fe200000010ff */
[----:B------:R-:W-:Y:S01]  /*14380*/  FMUL.FTZ R0, R0, c[0x0][0x23c] ;  /* 0x00008f0000007a20 */ /* 0x000fe20000410000 */
[----:B------:R-:W1:Y:S01]  /*14390*/  MUFU.EX2 R2, R2 ;  /* 0x0000000200027308 */ /* 0x000e620000000800 */
[----:B------:R-:W-:Y:S01]  /*143a0*/  FMUL.FTZ R5, R68, R77 ;  /* 0x0000004d44057220 */ /* 0x000fe20000410000 */
[----:B------:R-:W-:Y:S01]  /*143b0*/  LOP3.LUT R65, R65, R8, RZ, 0xc0, !PT ;  /* 0x0000000841417212 */ /* 0x000fe200078ec0ff */
[C---:B------:R-:W-:Y:S01]  /*143c0*/  FMUL.FTZ R6, R3.reuse, R78 ;  /* 0x0000004e03067220 */ /* 0x040fe20000410000 */
[----:B------:R-:W-:Y:S01]  /*143d0*/  SHF.R.U32.HI R73, RZ, 0x18, R40 ;  /* 0x00000018ff497819 */ /* 0x000fe20000011628 */
[----:B-----5:R-:W-:Y:S01]  /*143e0*/  FMUL.FTZ R7, R3, R79 ;  /* 0x0000004f03077220 */ /* 0x020fe20000410000 */
[----:B------:R-:W-:Y:S01]  /*143f0*/  LOP3.LUT R60, R45, UR16, R60, 0x96, !PT ;  /* 0x000000102d3c7c12 */ /* 0x000fe2000f8e963c */
[----:B------:R-:W3:Y:S01]  /*14400*/  LDSM.16.MT88.4 R76, [R187+0x6000] ;  /* 0x00600000bb4c783b */ /* 0x000ee20000004200 */
[C---:B------:R-:W-:Y:S01]  /*14410*/  FMUL.FTZ R34, R3.reuse, R106 ;  /* 0x0000006a03227220 */ /* 0x040fe20000410000 */
[----:B------:R-:W-:Y:S01]  /*14420*/  SHF.R.U32.HI R62, RZ, 0x10, R44 ;  /* 0x00000010ff3e7819 */ /* 0x000fe2000001162c */
[----:B------:R-:W4:Y:S01]  /*14430*/  MUFU.EX2 R0, R0 ;  /* 0x0000000000007308 */ /* 0x000f220000000800 */
[C---:B------:R-:W-:Y:S01]  /*14440*/  FMUL.FTZ R35, R3.reuse, R107 ;  /* 0x0000006b03237220 */ /* 0x040fe20000410000 */
[-C--:B--2---:R-:W-:Y:S01]  /*14450*/  HMMA.16816.F32.BF16 R4, R140, R20.reuse, R4 ;  /* 0x000000148c04723c */ /* 0x084fe20000041804 */
[C---:B------:R-:W-:Y:S01]  /*14460*/  FMUL.FTZ R19, R3.reuse, R91 ;  /* 0x0000005b03137220 */ /* 0x040fe20000410000 */
[----:B------:R-:W-:Y:S01]  /*14470*/  LOP3.LUT R63, R44, 0xff, RZ, 0xc0, !PT ;  /* 0x000000ff2c3f7812 */ /* 0x000fe200078ec0ff */
[----:B------:R-:W-:Y:S01]  /*14480*/  FFMA.FTZ R45, R50, c[0x0][0x23c], -R147 ;  /* 0x00008f00322d7a23 */ /* 0x000fe20000010893 */
[----:B------:R-:W-:Y:S01]  /*14490*/  LOP3.LUT R58, R58, 0xff, RZ, 0xc0, !PT ;  /* 0x000000ff3a3a7812 */ /* 0x000fe200078ec0ff */
[----:B------:R-:W-:Y:S01]  /*144a0*/  FMUL.FTZ R50, R3, R122 ;  /* 0x0000007a03327220 */ /* 0x000fe20000410000 */
[----:B------:R-:W-:Y:S02]  /*144b0*/  SHF.R.U32.HI R57, RZ, 0x8, R57 ;  /* 0x00000008ff397819 */ /* 0x000fe40000011639 */
[----:B------:R2:W-:Y:S01]  /*144c0*/  MUFU.EX2 R209, R32 ;  /* 0x0000002000d17308 */ /* 0x0005e20000000800 */
[----:B------:R-:W-:Y:S02]  /*144d0*/  SHF.R.U32.HI R59, RZ, 0x8, R59 ;  /* 0x00000008ff3b7819 */ /* 0x000fe4000001163b */
[----:B------:R-:W-:Y:S01]  /*144e0*/  ISETP.GT.AND P0, PT, R208, UR18, PT ;  /* 0x00000012d0007c0c */ /* 0x000fe2000bf04270 */
[C---:B-1----:R-:W-:Y:S01]  /*144f0*/  FMUL.FTZ R8, R2.reuse, R80 ;  /* 0x0000005002087220 */ /* 0x042fe20000410000 */
[--C-:B------:R-:W-:Y:S01]  /*14500*/  SHF.R.U32.HI R80, RZ, 0x18, R56.reuse ;  /* 0x00000018ff507819 */ /* 0x100fe20000011638 */
[----:B------:R-:W-:Y:S01]  /*14510*/  FMUL.FTZ R9, R2, R81 ;  /* 0x0000005102097220 */ /* 0x000fe20000410000 */
[----:B------:R-:W-:Y:S01]  /*14520*/  LOP3.LUT R81, R56, 0xff, RZ, 0xc0, !PT ;  /* 0x000000ff38517812 */ /* 0x000fe200078ec0ff */
[C---:B------:R-:W-:Y:S01]  /*14530*/  FMUL.FTZ R12, R2.reuse, R84 ;  /* 0x00000054020c7220 */ /* 0x040fe20000410000 */
[----:B------:R-:W-:Y:S01]  /*14540*/  PRMT R91, R63, 0x5410, R57 ;  /* 0x000054103f5b7816 */ /* 0x000fe20000000039 */
[C---:B------:R-:W-:Y:S01]  /*14550*/  FMUL.FTZ R13, R2.reuse, R85 ;  /* 0x00000055020d7220 */ /* 0x040fe20000410000 */
[----:B------:R-:W-:Y:S01]  /*14560*/  MUFU.EX2 R250, R45 ;  /* 0x0000002d00fa7308 */ /* 0x000fe20000000800 */
[----:B------:R-:W-:Y:S01]  /*14570*/  FMUL.FTZ R24, R2, R96 ;  /* 0x0000006002187220 */ /* 0x000fe20000410000 */
[----:B------:R-:W-:Y:S01]  /*14580*/  LOP3.LUT R57, R60, 0xffff, RZ, 0xc0, !PT ;  /* 0x0000ffff3c397812 */ /* 0x000fe200078ec0ff */
[----:B----4-:R-:W-:Y:S01]  /*14590*/  FMUL.FTZ R10, R0, R82 ;  /* 0x00000052000a7220 */ /* 0x010fe20000410000 */
[----:B------:R-:W-:Y:S01]  /*145a0*/  LOP3.LUT R82, R40, 0xff, RZ, 0xc0, !PT ;  /* 0x000000ff28527812 */ /* 0x000fe200078ec0ff */
[----:B------:R-:W-:Y:S01]  /*145b0*/  FMUL.FTZ R11, R0, R83 ;  /* 0x00000053000b7220 */ /* 0x000fe20000410000 */
[----:B------:R-:W-:Y:S01]  /*145c0*/  PRMT R83, R58, 0x5410, R73 ;  /* 0x000054103a537816 */ /* 0x000fe20000000049 */
[----:B------:R-:W-:Y:S01]  /*145d0*/  FMUL.FTZ R14, R0, R86 ;  /* 0x00000056000e7220 */ /* 0x000fe20000410000 */
[----:B------:R-:W-:Y:S01]  /*145e0*/  PRMT R82, R82, 0x5410, R59 ;  /* 0x0000541052527816 */ /* 0x000fe2000000003b */
[----:B------:R-:W-:Y:S01]  /*145f0*/  FMUL.FTZ R15, R0, R87 ;  /* 0x00000057000f7220 */ /* 0x000fe20000410000 */
[----:B------:R-:W-:Y:S01]  /*14600*/  LOP3.LUT R74, R60, 0xff, RZ, 0xc0, !PT ;  /* 0x000000ff3c4a7812 */ /* 0x000fe200078ec0ff */
[----:B------:R-:W1:Y:S01]  /*14610*/  LDSM.16.MT88.4 R84, [R185+0x6800] ;  /* 0x00680000b954783b */ /* 0x000e620000004200 */
[C---:B------:R-:W-:Y:S01]  /*14620*/  HMMA.16816.F32.BF16 R8, R64.reuse, R20, R8 ;  /* 0x000000144008723c */ /* 0x040fe20000041808 */
[----:B------:R-:W-:Y:S01]  /*14630*/  FMUL.FTZ R47, R0, R119 ;  /* 0x00000077002f7220 */ /* 0x000fe20000410000 */
[--C-:B------:R-:W-:Y:S01]  /*14640*/  HSET2.LE.AND R82, R82, R243.reuse, PT ;  /* 0x000000f352527233 */ /* 0x100fe20003803000 */
[----:B--2---:R-:W-:Y:S01]  /*14650*/  FMUL.FTZ R32, R68, R104 ;  /* 0x0000006844207220 */ /* 0x004fe20000410000 */
[--C-:B------:R-:W-:Y:S01]  /*14660*/  HSET2.LE.AND R83, R83, R243.reuse, PT ;  /* 0x000000f353537233 */ /* 0x100fe20003803000 */
[----:B------:R-:W-:Y:S01]  /*14670*/  FMUL.FTZ R25, R2, R97 ;  /* 0x0000006102197220 */ /* 0x000fe20000410000 */
[----:B------:R-:W-:Y:S01]  /*14680*/  SHF.R.U32.HI R58, RZ, 0x10, R56 ;  /* 0x00000010ff3a7819 */ /* 0x000fe20000011638 */
[----:B------:R-:W-:Y:S01]  /*14690*/  FFMA.FTZ R20, R155, c[0x0][0x23c], -R144 ;  /* 0x00008f009b147a23 */ /* 0x000fe20000010890 */
[-C--:B------:R-:W-:Y:S01]  /*146a0*/  HMMA.16816.F32.BF16 R12, R64, R22.reuse, R12 ;  /* 0x00000016400c723c */ /* 0x080fe2000004180c */
[----:B------:R-:W-:Y:S02]  /*146b0*/  FMUL.FTZ R21, R68, R93 ;  /* 0x0000005d44157220 */ /* 0x000fe40000410000 */
[----:B------:R-:W2:Y:S01]  /*146c0*/  MUFU.EX2 R212, R20 ;  /* 0x0000001400d47308 */ /* 0x000ea20000000800 */
[----:B------:R-:W-:Y:S01]  /*146d0*/  FMUL.FTZ R26, R0, R98 ;  /* 0x00000062001a7220 */ /* 0x000fe20000410000 */
[----:B------:R-:W-:Y:S01]  /*146e0*/  LOP3.LUT R63, R58, 0xff, RZ, 0xc0, !PT ;  /* 0x000000ff3a3f7812 */ /* 0x000fe200078ec0ff */
[----:B------:R-:W-:Y:S02]  /*146f0*/  FMUL.FTZ R27, R0, R99 ;  /* 0x00000063001b7220 */ /* 0x000fe40000410000 */
[C---:B------:R-:W-:Y:S01]  /*14700*/  HMMA.16816.F32.BF16 R16, R140.reuse, R22, R16 ;  /* 0x000000168c10723c */ /* 0x040fe20000041810 */
[C---:B------:R-:W-:Y:S03]  /*14710*/  FMUL.FTZ R28, R2.reuse, R100 ;  /* 0x00000064021c7220 */ /* 0x040fe60000410000 */
[----:B------:R-:W-:Y:S01]  /*14720*/  FMUL.FTZ R29, R2, R101 ;  /* 0x00000065021d7220 */ /* 0x000fe20000410000 */
[----:B------:R-:W-:Y:S01]  /*14730*/  PRMT R88, R63, 0x5410, R80 ;  /* 0x000054103f587816 */ /* 0x000fe20000000050 */
[C---:B------:R-:W-:Y:S02]  /*14740*/  FMUL.FTZ R30, R0.reuse, R102 ;  /* 0x00000066001e7220 */ /* 0x040fe40000410000 */
[C---:B------:R-:W-:Y:S04]  /*14750*/  FMUL.FTZ R22, R3.reuse, R94 ;  /* 0x0000005e03167220 */ /* 0x040fe80000410000 */
[----:B------:R-:W-:Y:S02]  /*14760*/  FMUL.FTZ R23, R3, R95 ;  /* 0x0000005f03177220 */ /* 0x000fe40000410000 */
[----:B------:R-:W-:Y:S02]  /*14770*/  IMAD.MOV.U32 R95, RZ, RZ, R183 ;  /* 0x000000ffff5f7224 */ /* 0x000fe400078e00b7 */
[----:B------:R-:W-:Y:S02]  /*14780*/  FMUL.FTZ R31, R0, R103 ;  /* 0x00000067001f7220 */ /* 0x000fe40000410000 */
[----:B------:R-:W-:Y:S01]  /*14790*/  IMAD.MOV.U32 R94, RZ, RZ, R182 ;  /* 0x000000ffff5e7224 */ /* 0x000fe200078e00b6 */
[----:B--2---:R-:W-:Y:S01]  /*147a0*/  F2FP.BF16.PACK_AB R80, R211, R212 ;  /* 0x000000d4d350723e */ /* 0x004fe200000010ff */
[----:B------:R-:W-:Y:S01]  /*147b0*/  FMUL.FTZ R20, R68, R92 ;  /* 0x0000005c44147220 */ /* 0x000fe20000410000 */
[----:B------:R2:W-:Y:S01]  /*147c0*/  MUFU.EX2 R182, R41 ;  /* 0x0000002900b67308 */ /* 0x0005e20000000800 */
[----:B------:R-:W-:Y:S02]  /*147d0*/  FMUL.FTZ R63, R0, R135 ;  /* 0x00000087003f7220 */ /* 0x000fe40000410000 */
[----:B------:R-:W-:Y:S02]  /*147e0*/  FMUL.FTZ R40, R2, R112 ;  /* 0x0000007002287220 */ /* 0x000fe40000410000 */
[C---:B------:R-:W-:Y:S01]  /*147f0*/  FMUL.FTZ R42, R0.reuse, R114 ;  /* 0x00000072002a7220 */ /* 0x040fe20000410000 */
[-C--:B------:R-:W-:Y:S01]  /*14800*/  HMMA.16816.F32.BF16 R20, R140, R36.reuse, R20 ;  /* 0x000000248c14723c */ /* 0x080fe20000041814 */
[----:B------:R-:W-:Y:S02]  /*14810*/  FMUL.FTZ R43, R0, R115 ;  /* 0x00000073002b7220 */ /* 0x000fe40000410000 */
[C---:B------:R-:W-:Y:S02]  /*14820*/  FMUL.FTZ R44, R2.reuse, R116 ;  /* 0x00000074022c7220 */ /* 0x040fe40000410000 */
[----:B------:R-:W-:Y:S02]  /*14830*/  FMUL.FTZ R45, R2, R117 ;  /* 0x00000075022d7220 */ /* 0x000fe40000410000 */
[C---:B------:R-:W-:Y:S01]  /*14840*/  FMUL.FTZ R46, R0.reuse, R118 ;  /* 0x00000076002e7220 */ /* 0x040fe20000410000 */
[C---:B------:R-:W-:Y:S01]  /*14850*/  HMMA.16816.F32.BF16 R24, R64.reuse, R36, R24 ;  /* 0x000000244018723c */ /* 0x040fe20000041818 */
[C---:B------:R-:W-:Y:S03]  /*14860*/  FMUL.FTZ R58, R0.reuse, R130 ;  /* 0x00000082003a7220 */ /* 0x040fe60000410000 */
[----:B------:R-:W-:Y:S02]  /*14870*/  FMUL.FTZ R59, R0, R131 ;  /* 0x00000083003b7220 */ /* 0x000fe40000410000 */
[----:B------:R-:W-:Y:S02]  /*14880*/  IMAD.MOV.U32 R118, RZ, RZ, R153 ;  /* 0x000000ffff767224 */ /* 0x000fe400078e0099 */
[-C--:B------:R-:W-:Y:S01]  /*14890*/  HMMA.16816.F32.BF16 R28, R64, R38.reuse, R28 ;  /* 0x00000026401c723c */ /* 0x080fe2000004181c */
[----:B------:R-:W-:Y:S03]  /*148a0*/  FFMA.FTZ R36, R48, c[0x0][0x23c], -R146 ;  /* 0x00008f0030247a23 */ /* 0x000fe60000010892 */
[----:B------:R-:W-:Y:S01]  /*148b0*/  FFMA.FTZ R48, R51, c[0x0][0x23c], -R147 ;  /* 0x00008f0033307a23 */ /* 0x000fe20000010893 */
[----:B------:R4:W-:Y:S01]  /*148c0*/  MUFU.EX2 R183, R36 ;  /* 0x0000002400b77308 */ /* 0x0009e20000000800 */
[C---:B------:R-:W-:Y:S02]  /*148d0*/  FMUL.FTZ R51, R3.reuse, R123 ;  /* 0x0000007b03337220 */ /* 0x040fe40000410000 */
[C---:B------:R-:W-:Y:S01]  /*148e0*/  HMMA.16816.F32.BF16 R32, R140.reuse, R38, R32 ;  /* 0x000000268c20723c */ /* 0x040fe20000041820 */
[----:B------:R-:W-:Y:S03]  /*148f0*/  FMUL.FTZ R37, R68, R109 ;  /* 0x0000006d44257220 */ /* 0x000fe60000410000 */
[----:B--2---:R-:W-:Y:S02]  /*14900*/  FMUL.FTZ R41, R2, R113 ;  /* 0x0000007102297220 */ /* 0x004fe40000410000 */
[----:B------:R-:W-:Y:S01]  /*14910*/  IMAD.MOV.U32 R117, RZ, RZ, R154 ;  /* 0x000000ffff757224 */ /* 0x000fe200078e009a */
[----:B------:R2:W5:Y:S01]  /*14920*/  MUFU.EX2 R178, R48 ;  /* 0x0000003000b27308 */ /* 0x0005620000000800 */
[C---:B------:R-:W-:Y:S04]  /*14930*/  FMUL.FTZ R38, R3.reuse, R110 ;  /* 0x0000006e03267220 */ /* 0x040fe80000410000 */
[----:B------:R-:W-:Y:S02]  /*14940*/  FMUL.FTZ R39, R3, R111 ;  /* 0x0000006f03277220 */ /* 0x000fe40000410000 */
[C---:B----4-:R-:W-:Y:S07]  /*14950*/  FMUL.FTZ R36, R68.reuse, R108 ;  /* 0x0000006c44247220 */ /* 0x050fee0000410000 */
[-C--:B------:R-:W-:Y:S01]  /*14960*/  HMMA.16816.F32.BF16 R36, R140, R52.reuse, R36 ;  /* 0x000000348c24723c */ /* 0x080fe20000041824 */
[----:B--2---:R-:W-:Y:S02]  /*14970*/  FMUL.FTZ R48, R68, R120 ;  /* 0x0000007844307220 */ /* 0x004fe40000410000 */
[----:B------:R-:W-:Y:S05]  /*14980*/  LDSM.16.MT88.4 R120, [R186+0x7800] ;  /* 0x00780000ba78783b */ /* 0x000fea0000004200 */
[C---:B------:R-:W-:Y:S07]  /*14990*/  HMMA.16816.F32.BF16 R40, R64.reuse, R52, R40 ;  /* 0x000000344028723c */ /* 0x040fee0000041828 */
[----:B------:R-:W-:Y:S01]  /*149a0*/  FFMA.FTZ R53, R160, c[0x0][0x23c], -R146 ;  /* 0x00008f00a0357a23 */ /* 0x000fe20000010892 */
[-C--:B------:R-:W-:Y:S01]  /*149b0*/  HMMA.16816.F32.BF16 R44, R64, R54.reuse, R44 ;  /* 0x00000036402c723c */ /* 0x080fe2000004182c */
[----:B------:R-:W-:Y:S02]  /*149c0*/  LOP3.LUT R52, R62, 0xff, RZ, 0xc0, !PT ;  /* 0x000000ff3e347812 */ /* 0x000fe400078ec0ff */
[----:B------:R2:W-:Y:S01]  /*149d0*/  MUFU.EX2 R116, R53 ;  /* 0x0000003500747308 */ /* 0x0005e20000000800 */
[----:B------:R-:W-:Y:S01]  /*149e0*/  SHF.R.U32.HI R62, RZ, 0x8, R57 ;  /* 0x00000008ff3e7819 */ /* 0x000fe20000011639 */
[----:B------:R-:W-:Y:S01]  /*149f0*/  FMUL.FTZ R57, R2, R129 ;  /* 0x0000008102397220 */ /* 0x000fe20000410000 */
[----:B------:R-:W-:Y:S01]  /*14a00*/  PRMT R90, R52, 0x5410, R61 ;  /* 0x00005410345a7816 */ /* 0x000fe2000000003d */
[--C-:B------:R-:W-:Y:S01]  /*14a10*/  FFMA.FTZ R61, R163, c[0x0][0x23c], -R147.reuse ;  /* 0x00008f00a33d7a23 */ /* 0x100fe20000010893 */
[C---:B------:R-:W-:Y:S01]  /*14a20*/  HMMA.16816.F32.BF16 R48, R140.reuse, R54, R48 ;  /* 0x000000368c30723c */ /* 0x040fe20000041830 */
[----:B------:R-:W-:Y:S03]  /*14a30*/  LOP3.LUT R52, R56, 0xffff, RZ, 0xc0, !PT ;  /* 0x0000ffff38347812 */ /* 0x000fe600078ec0ff */
[----:B------:R-:W-:Y:S01]  /*14a40*/  FFMA.FTZ R56, R161, c[0x0][0x23c], -R147 ;  /* 0x00008f00a1387a23 */ /* 0x000fe20000010893 */
[----:B------:R-:W-:Y:S01]  /*14a50*/  SHF.R.U32.HI R73, RZ, 0x8, R52 ;  /* 0x00000008ff497819 */ /* 0x000fe20000011634 */
[----:B------:R-:W-:Y:S01]  /*14a60*/  FMUL.FTZ R52, R68, R124 ;  /* 0x0000007c44347220 */ /* 0x000fe20000410000 */
[----:B------:R-:W-:Y:S01]  /*14a70*/  PRMT R92, R74, 0x5410, R62 ;  /* 0x000054104a5c7816 */ /* 0x000fe2000000003e */
[----:B------:R-:W-:Y:S01]  /*14a80*/  FMUL.FTZ R55, R3, R127 ;  /* 0x0000007f03377220 */ /* 0x000fe20000410000 */
[----:B------:R-:W-:Y:S03]  /*14a90*/  PRMT R73, R81, 0x5410, R73 ;  /* 0x0000541051497816 */ /* 0x000fe60000000049 */
[----:B------:R-:W-:Y:S01]  /*14aa0*/  FMUL.FTZ R54, R3, R126 ;  /* 0x0000007e03367220 */ /* 0x000fe20000410000 */
[----:B------:R-:W-:Y:S01]  /*14ab0*/  SHF.R.U32.HI R81, RZ, 0x18, R60 ;  /* 0x00000018ff517819 */ /* 0x000fe2000001163c */
[----:B------:R4:W-:Y:S01]  /*14ac0*/  MUFU.EX2 R126, R61 ;  /* 0x0000003d007e7308 */ /* 0x0009e20000000800 */
[----:B------:R-:W-:Y:S01]  /*14ad0*/  F2FP.BF16.PACK_AB R74, R213, R214 ;  /* 0x000000d6d54a723e */ /* 0x000fe200000010ff */
[----:B------:R-:W-:Y:S02]  /*14ae0*/  FMUL.FTZ R62, R0, R134 ;  /* 0x00000086003e7220 */ /* 0x000fe40000410000 */
[----:B--2---:R-:W-:Y:S01]  /*14af0*/  FFMA.FTZ R53, R162, c[0x0][0x23c], -R146 ;  /* 0x00008f00a2357a23 */ /* 0x004fe20000010892 */
[----:B------:R-:W-:Y:S01]  /*14b00*/  LOP3.LUT R83, R83, R74, RZ, 0xc0, !PT ;  /* 0x0000004a53537212 */ /* 0x000fe200078ec0ff */
[--C-:B------:R-:W-:Y:S01]  /*14b10*/  HSET2.LE.AND R74, R91, R243.reuse, PT ;  /* 0x000000f35b4a7233 */ /* 0x100fe20003803000 */
[----:B-----5:R-:W-:Y:S03]  /*14b20*/  F2FP.BF16.PACK_AB R91, R178, R250 ;  /* 0x000000fab25b723e */ /* 0x020fe600000010ff */
[----:B------:R2:W5:Y:S01]  /*14b30*/  MUFU.EX2 R170, R53 ;  /* 0x0000003500aa7308 */ /* 0x0005620000000800 */
[----:B----4-:R-:W-:Y:S01]  /*14b40*/  SHF.R.U32.HI R61, RZ, 0x10, R60 ;  /* 0x00000010ff3d7819 */ /* 0x010fe2000001163c */
[--C-:B------:R-:W-:Y:S08]  /*14b50*/  FFMA.FTZ R60, R164, c[0x0][0x23c], -R144.reuse ;  /* 0x00008f00a43c7a23 */ /* 0x100ff00000010890 */
[----:B------:R4:W-:Y:S01]  /*14b60*/  MUFU.EX2 R164, R60 ;  /* 0x0000003c00a47308 */ /* 0x0009e20000000800 */
[----:B--2---:R-:W-:Y:S09]  /*14b70*/  FMUL.FTZ R53, R68, R125 ;  /* 0x0000007d44357220 */ /* 0x004ff20000410000 */
[----:B------:R2:W1:Y:S01]  /*14b80*/  MUFU.EX2 R125, R56 ;  /* 0x00000038007d7308 */ /* 0x0004620000000800 */
[-C--:B---3--:R-:W-:Y:S01]  /*14b90*/  HMMA.16816.F32.BF16 R52, R140, R76.reuse, R52 ;  /* 0x0000004c8c34723c */ /* 0x088fe20000041834 */
[C---:B----4-:R-:W-:Y:S02]  /*14ba0*/  FMUL.FTZ R60, R2.reuse, R132 ;  /* 0x00000084023c7220 */ /* 0x050fe40000410000 */
[----:B--2---:R-:W-:Y:S07]  /*14bb0*/  FMUL.FTZ R56, R2, R128 ;  /* 0x0000008002387220 */ /* 0x004fee0000410000 */
[C---:B------:R-:W-:Y:S07]  /*14bc0*/  HMMA.16816.F32.BF16 R56, R64.reuse, R76, R56 ;  /* 0x0000004c4038723c */ /* 0x040fee0000041838 */
[--C-:B------:R-:W-:Y:S01]  /*14bd0*/  HSET2.LE.AND R76, R73, R243.reuse, PT ;  /* 0x000000f3494c7233 */ /* 0x100fe20003803000 */
[----:B------:R-:W-:Y:S04]  /*14be0*/  F2FP.BF16.PACK_AB R73, R215, R216 ;  /* 0x000000d8d749723e */ /* 0x000fe800000010ff */
[----:B------:R-:W-:Y:S01]  /*14bf0*/  LOP3.LUT R82, R82, R73, RZ, 0xc0, !PT ;  /* 0x0000004952527212 */ /* 0x000fe200078ec0ff */
[----:B------:R-:W-:Y:S01]  /*14c00*/  FFMA.FTZ R73, R165, c[0x0][0x23c], -R144 ;  /* 0x00008f00a5497a23 */ /* 0x000fe20000010890 */
[----:B------:R-:W-:Y:S01]  /*14c10*/  LOP3.LUT R77, R61, 0xff, RZ, 0xc0, !PT ;  /* 0x000000ff3d4d7812 */ /* 0x000fe200078ec0ff */
[----:B------:R-:W-:Y:S01]  /*14c20*/  FMUL.FTZ R61, R2, R133 ;  /* 0x00000085023d7220 */ /* 0x000fe20000410000 */
[----:B------:R-:W-:Y:S01]  /*14c30*/  LOP3.LUT R80, R76, R80, RZ, 0xc0, !PT ;  /* 0x000000504c507212 */ /* 0x000fe200078ec0ff */
[----:B------:R2:W-:Y:S01]  /*14c40*/  MUFU.EX2 R163, R73 ;  /* 0x0000004900a37308 */ /* 0x0005e20000000800 */
[----:B------:R-:W-:Y:S01]  /*14c50*/  PRMT R89, R77, 0x5410, R81 ;  /* 0x000054104d597816 */ /* 0x000fe20000000051 */
[--C-:B------:R-:W-:Y:S01]  /*14c60*/  HSET2.LE.AND R81, R88, R243.reuse, PT ;  /* 0x000000f358517233 */ /* 0x100fe20003803000 */
[--C-:B------:R-:W-:Y:S01]  /*14c70*/  FFMA.FTZ R77, R166, c[0x0][0x23c], -R145.reuse ;  /* 0x00008f00a64d7a23 */ /* 0x100fe20000010891 */
[--C-:B------:R-:W-:Y:S01]  /*14c80*/  HSET2.LE.AND R88, R92, R243.reuse, PT ;  /* 0x000000f35c587233 */ /* 0x100fe20003803000 */
[-C--:B------:R-:W-:Y:S01]  /*14c90*/  HMMA.16816.F32.BF16 R60, R64, R78.reuse, R60 ;  /* 0x0000004e403c723c */ /* 0x080fe2000004183c */
[--C-:B------:R-:W-:Y:S01]  /*14ca0*/  HSET2.LE.AND R76, R90, R243.reuse, PT ;  /* 0x000000f35a4c7233 */ /* 0x100fe20003803000 */
[----:B------:R-:W-:Y:S01]  /*14cb0*/  F2FP.BF16.PACK_AB R90, R182, R183 ;  /* 0x000000b7b65a723e */ /* 0x000fe200000010ff */
[--C-:B------:R-:W-:Y:S01]  /*14cc0*/  HSET2.LE.AND R89, R89, R243.reuse, PT ;  /* 0x000000f359597233 */ /* 0x100fe20003803000 */
[----:B------:R-:W-:Y:S01]  /*14cd0*/  IADD3 R92, R159, 0x1, RZ ;  /* 0x000000019f5c7810 */ /* 0x000fe20007ffe0ff */
[----:B------:R3:W-:Y:S01]  /*14ce0*/  MUFU.EX2 R162, R77 ;  /* 0x0000004d00a27308 */ /* 0x0007e20000000800 */
[----:B------:R-:W-:Y:S01]  /*14cf0*/  LOP3.LUT R90, R74, R90, RZ, 0xc0, !PT ;  /* 0x0000005a4a5a7212 */ /* 0x000fe200078ec0ff */
[--C-:B------:R-:W-:Y:S01]  /*14d00*/  FFMA.FTZ R74, R168, c[0x0][0x23c], -R145.reuse ;  /* 0x00008f00a84a7a23 */ /* 0x100fe20000010891 */
[----:B------:R-:W-:Y:S01]  /*14d10*/  LOP3.LUT R91, R76, R91, RZ, 0xc0, !PT ;  /* 0x0000005b4c5b7212 */ /* 0x000fe200078ec0ff */
[C---:B------:R-:W-:Y:S03]  /*14d20*/  FMUL.FTZ R64, R68.reuse, R136 ;  /* 0x0000008844407220 */ /* 0x040fe60000410000 */
[----:B------:R-:W-:Y:S02]  /*14d30*/  FMUL.FTZ R65, R68, R137 ;  /* 0x0000008944417220 */ /* 0x000fe40000410000 */
[C---:B------:R-:W-:Y:S01]  /*14d40*/  FMUL.FTZ R66, R3.reuse, R138 ;  /* 0x0000008a03427220 */ /* 0x040fe20000410000 */
[----:B------:R4:W-:Y:S01]  /*14d50*/  MUFU.EX2 R161, R74 ;  /* 0x0000004a00a17308 */ /* 0x0009e20000000800 */
[----:B------:R-:W-:Y:S02]  /*14d60*/  FMUL.FTZ R67, R3, R139 ;  /* 0x0000008b03437220 */ /* 0x000fe40000410000 */
[----:B------:R-:W-:Y:S01]  /*14d70*/  IMAD.MOV.U32 R168, RZ, RZ, R152 ;  /* 0x000000ffffa87224 */ /* 0x000fe200078e0098 */
[----:B--2---:R-:W-:Y:S04]  /*14d80*/  F2FP.BF16.PACK_AB R73, R209, R210 ;  /* 0x000000d2d149723e */ /* 0x004fe800000010ff */
[----:B------:R-:W-:Y:S01]  /*14d90*/  HMMA.16816.F32.BF16 R64, R140, R78, R64 ;  /* 0x0000004e8c40723c */ /* 0x000fe20000041840 */
[----:B------:R-:W-:Y:S02]  /*14da0*/  LOP3.LUT R81, R81, R73, RZ, 0xc0, !PT ;  /* 0x0000004951517212 */ /* 0x000fe400078ec0ff */
[----:B-----5:R-:W-:Y:S01]  /*14db0*/  F2FP.BF16.PACK_AB R73, R170, R116 ;  /* 0x00000074aa49723e */ /* 0x020fe200000010ff */
[----:B---3--:R-:W2:Y:S03]  /*14dc0*/  LDSM.16.MT88.4 R76, [R188+0x6800] ;  /* 0x00680000bc4c783b */ /* 0x008ea60000004200 */
[----:B------:R-:W-:Y:S01]  /*14dd0*/  LOP3.LUT R88, R88, R73, RZ, 0xc0, !PT ;  /* 0x0000004958587212 */ /* 0x000fe200078ec0ff */
[-C--:B-1----:R-:W-:Y:S01]  /*14de0*/  HMMA.16816.F32.BF16 R4, R80, R84.reuse, R4 ;  /* 0x000000545004723c */ /* 0x082fe20000041804 */
[----:B------:R-:W-:Y:S04]  /*14df0*/  FFMA.FTZ R73, R171, c[0x0][0x23c], -R144 ;  /* 0x00008f00ab497a23 */ /* 0x000fe80000010890 */
[----:B------:R1:W-:Y:S01]  /*14e00*/  MUFU.EX2 R124, R73 ;  /* 0x00000049007c7308 */ /* 0x0003e20000000800 */
[----:B----4-:R-:W-:Y:S06]  /*14e10*/  F2FP.BF16.PACK_AB R74, R126, R125 ;  /* 0x0000007d7e4a723e */ /* 0x010fec00000010ff */
[----:B------:R-:W-:Y:S02]  /*14e20*/  LOP3.LUT R89, R89, R74, RZ, 0xc0, !PT ;  /* 0x0000004a59597212 */ /* 0x000fe400078ec0ff */
[----:B------:R-:W-:Y:S05]  /*14e30*/  LOP3.LUT R74, R245, UR27, R92, 0x96, !PT ;  /* 0x0000001bf54a7c12 */ /* 0x000fea000f8e965c */
[C---:B------:R-:W-:Y:S01]  /*14e40*/  HMMA.16816.F32.BF16 R8, R88.reuse, R84, R8 ;  /* 0x000000545808723c */ /* 0x040fe20000041808 */
[----:B------:R-:W-:Y:S05]  /*14e50*/  IMAD.WIDE.U32 R98, R74, -0x326172a9, RZ ;  /* 0xcd9e8d574a627825 */ /* 0x000fea00078e00ff */
[----:B------:R-:W-:Y:S02]  /*14e60*/  LOP3.LUT R74, R99, UR15, R156, 0x96, !PT ;  /* 0x0000000f634a7c12 */ /* 0x000fe4000f8e969c */
[-C--:B------:R-:W-:Y:S01]  /*14e70*/  HMMA.16816.F32.BF16 R12, R88, R86.reuse, R12 ;  /* 0x00000056580c723c */ /* 0x080fe2000004180c */
[----:B------:R-:W-:Y:S03]  /*14e80*/  LOP3.LUT R96, R151, UR13, R98, 0x96, !PT ;  /* 0x0000000d97607c12 */ /* 0x000fe6000f8e9662 */
[----:B-1----:R-:W-:Y:S01]  /*14e90*/  FFMA.FTZ R73, R173, c[0x0][0x23c], -R144 ;  /* 0x00008f00ad497a23 */ /* 0x002fe20000010890 */
[----:B------:R-:W-:Y:S01]  /*14ea0*/  LOP3.LUT R98, R149, UR13, R98, 0x96, !PT ;  /* 0x0000000d95627c12 */ /* 0x000fe2000f8e9662 */
[----:B------:R-:W-:Y:S01]  /*14eb0*/  IMAD.WIDE.U32 R100, R74, -0x2daee0ad, RZ ;  /* 0xd2511f534a647825 */ /* 0x000fe200078e00ff */
[----:B------:R-:W-:Y:S01]  /*14ec0*/  LOP3.LUT R94, R99, UR15, R94, 0x96, !PT ;  /* 0x0000000f635e7c12 */ /* 0x000fe2000f8e965e */
[C---:B------:R-:W-:Y:S01]  /*14ed0*/  HMMA.16816.F32.BF16 R16, R80.reuse, R86, R16 ;  /* 0x000000565010723c */ /* 0x040fe20000041810 */
[----:B------:R1:W3:Y:S01]  /*14ee0*/  MUFU.EX2 R160, R73 ;  /* 0x0000004900a07308 */ /* 0x0002e20000000800 */
[----:B------:R-:W4:Y:S02]  /*14ef0*/  LDSM.16.MT88.4 R84, [R186+0x6800] ;  /* 0x00680000ba54783b */ /* 0x000f240000004200 */
[----:B------:R-:W-:Y:S04]  /*14f00*/  IMAD.WIDE.U32 R98, R98, -0x2daee0ad, RZ ;  /* 0xd2511f5362627825 */ /* 0x000fe800078e00ff */
[-C--:B--2---:R-:W-:Y:S01]  /*14f10*/  HMMA.16816.F32.BF16 R20, R80, R76.reuse, R20 ;  /* 0x0000004c5014723c */ /* 0x084fe20000041814 */
[----:B------:R-:W-:Y:S01]  /*14f20*/  LOP3.LUT R74, R99, UR10, R100, 0x96, !PT ;  /* 0x0000000a634a7c12 */ /* 0x000fe2000f8e9664 */
[----:B------:R-:W2:Y:S02]  /*14f30*/  LDL.LU R173, [R1+0x1c] ;  /* 0x00001c0001ad7983 */ /* 0x000ea40000300800 */
[----:B------:R-:W-:Y:S02]  /*14f40*/  IMAD.WIDE.U32 R94, R94, -0x2daee0ad, RZ ;  /* 0xd2511f535e5e7825 */ /* 0x000fe400078e00ff */
[----:B------:R-:W5:Y:S02]  /*14f50*/  LDL.LU R171, [R1+0x20] ;  /* 0x0000200001ab7983 */ /* 0x000f640000300800 */
[C---:B------:R-:W-:Y:S01]  /*14f60*/  HMMA.16816.F32.BF16 R24, R88.reuse, R76, R24 ;  /* 0x0000004c5818723c */ /* 0x040fe20000041818 */
[----:B------:R-:W-:Y:S01]  /*14f70*/  LOP3.LUT R92, R95, UR12, R246, 0x96, !PT ;  /* 0x0000000c5f5c7c12 */ /* 0x000fe2000f8e96f6 */
[----:B------:R-:W5:Y:S02]  /*14f80*/  LDL.LU R127, [R1+0x24] ;  /* 0x00002400017f7983 */ /* 0x000f640000300800 */
[----:B------:R-:W-:Y:S02]  /*14f90*/  IMAD.WIDE.U32 R96, R96, -0x2daee0ad, RZ ;  /* 0xd2511f5360607825 */ /* 0x000fe400078e00ff */
[----:B------:R-:W5:Y:S02]  /*14fa0*/  LDL.LU R119, [R1+0x28] ;  /* 0x0000280001777983 */ /* 0x000f640000300800 */
[-C--:B------:R-:W-:Y:S01]  /*14fb0*/  HMMA.16816.F32.BF16 R28, R88, R78.reuse, R28 ;  /* 0x0000004e581c723c */ /* 0x080fe2000004181c */
[--C-:B-1----:R-:W-:Y:S03]  /*14fc0*/  FFMA.FTZ R73, R174, c[0x0][0x23c], -R145.reuse ;  /* 0x00008f00ae497a23 */ /* 0x102fe60000010891 */
[----:B------:R-:W-:Y:S01]  /*14fd0*/  IMAD.WIDE.U32 R92, R92, -0x326172a9, RZ ;  /* 0xcd9e8d575c5c7825 */ /* 0x000fe200078e00ff */
[----:B------:R1:W-:Y:S01]  /*14fe0*/  MUFU.EX2 R159, R73 ;  /* 0x00000049009f7308 */ /* 0x0003e20000000800 */
[----:B------:R-:W-:Y:S02]  /*14ff0*/  LOP3.LUT R94, R97, UR10, R94, 0x96, !PT ;  /* 0x0000000a615e7c12 */ /* 0x000fe4000f8e965e */
[C---:B------:R-:W-:Y:S01]  /*15000*/  HMMA.16816.F32.BF16 R32, R80.reuse, R78, R32 ;  /* 0x0000004e5020723c */ /* 0x040fe20000041820 */
[----:B------:R-:W-:Y:S03]  /*15010*/  LOP3.LUT R95, R93, UR11, R150, 0x96, !PT ;  /* 0x0000000b5d5f7c12 */ /* 0x000fe6000f8e9696 */
[----:B------:R-:W-:Y:S02]  /*15020*/  FFMA.FTZ R93, R167, c[0x0][0x23c], -R146 ;  /* 0x00008f00a75d7a23 */ /* 0x000fe40000010892 */
[----:B------:R-:W-:Y:S02]  /*15030*/  IMAD.WIDE.U32 R108, R94, -0x326172a9, RZ ;  /* 0xcd9e8d575e6c7825 */ /* 0x000fe400078e00ff */
[----:B------:R3:W-:Y:S01]  /*15040*/  MUFU.EX2 R130, R93 ;  /* 0x0000005d00827308 */ /* 0x0007e20000000800 */
[-C--:B----4-:R-:W-:Y:S03]  /*15050*/  HMMA.16816.F32.BF16 R36, R80, R84.reuse, R36 ;  /* 0x000000545024723c */ /* 0x090fe60000041824 */
[----:B------:R-:W-:Y:S04]  /*15060*/  IMAD.WIDE.U32 R110, R74, -0x326172a9, RZ ;  /* 0xcd9e8d574a6e7825 */ /* 0x000fe800078e00ff */
[----:B------:R-:W-:Y:S01]  /*15070*/  IMAD.WIDE.U32 R76, R95, -0x2daee0ad, RZ ;  /* 0xd2511f535f4c7825 */ /* 0x000fe200078e00ff */
[C---:B------:R-:W-:Y:S04]  /*15080*/  HMMA.16816.F32.BF16 R40, R88.reuse, R84, R40 ;  /* 0x000000545828723c */ /* 0x040fe80000041828 */
[----:B-1----:R-:W-:Y:S01]  /*15090*/  FFMA.FTZ R73, R177, c[0x0][0x23c], -R145 ;  /* 0x00008f00b1497a23 */ /* 0x002fe20000010891 */
[----:B------:R-:W-:Y:S03]  /*150a0*/  LOP3.LUT R96, R77, UR8, R96, 0x96, !PT ;  /* 0x000000084d607c12 */ /* 0x000fe6000f8e9660 */
[-C--:B------:R-:W-:Y:S01]  /*150b0*/  HMMA.16816.F32.BF16 R44, R88, R86.reuse, R44 ;  /* 0x00000056582c723c */ /* 0x080fe2000004182c */
[----:B------:R1:W-:Y:S03]  /*150c0*/  MUFU.EX2 R131, R73 ;  /* 0x0000004900837308 */ /* 0x0003e60000000800 */
[----:B------:R-:W-:Y:S01]  /*150d0*/  IMAD.WIDE.U32 R104, R96, -0x326172a9, RZ ;  /* 0xcd9e8d5760687825 */ /* 0x000fe200078e00ff */
[----:B---3--:R-:W-:Y:S03]  /*150e0*/  LOP3.LUT R93, R109, UR9, R92, 0x96, !PT ;  /* 0x000000096d5d7c12 */ /* 0x008fe6000f8e965c */
[C---:B------:R-:W-:Y:S04]  /*150f0*/  HMMA.16816.F32.BF16 R48, R80.reuse, R86, R48 ;  /* 0x000000565030723c */ /* 0x040fe80000041830 */
[----:B------:R-:W-:Y:S01]  /*15100*/  IMAD.WIDE.U32 R106, R93, -0x2daee0ad, RZ ;  /* 0xd2511f535d6a7825 */ /* 0x000fe200078e00ff */
[----:B-1----:R-:W-:Y:S07]  /*15110*/  LOP3.LUT R73, R101, UR12, R248, 0x96, !PT ;  /* 0x0000000c65497c12 */ /* 0x002fee000f8e96f8 */
[----:B------:R-:W-:Y:S04]  /*15120*/  IMAD.WIDE.U32 R100, R73, -0x326172a9, RZ ;  /* 0xcd9e8d5749647825 */ /* 0x000fe800078e00ff */
[----:B------:R-:W-:Y:S01]  /*15130*/  FFMA.FTZ R73, R169, c[0x0][0x23c], -R146 ;  /* 0x00008f00a9497a23 */ /* 0x000fe20000010892 */
[----:B------:R-:W-:Y:S02]  /*15140*/  LOP3.LUT R74, R111, UR9, R100, 0x96, !PT ;  /* 0x000000096f4a7c12 */ /* 0x000fe4000f8e9664 */
[----:B------:R-:W-:Y:S01]  /*15150*/  LOP3.LUT R92, R101, UR11, R148, 0x96, !PT ;  /* 0x0000000b655c7c12 */ /* 0x000fe2000f8e9694 */
[----:B------:R1:W3:Y:S02]  /*15160*/  MUFU.EX2 R129, R73 ;  /* 0x0000004900817308 */ /* 0x0002e40000000800 */
[----:B------:R-:W-:Y:S01]  /*15170*/  IMAD.WIDE.U32 R112, R74, -0x2daee0ad, RZ ;  /* 0xd2511f534a707825 */ /* 0x000fe200078e00ff */
[----:B------:R-:W-:Y:S02]  /*15180*/  LOP3.LUT R74, R107, UR6, R76, 0x96, !PT ;  /* 0x000000066b4a7c12 */ /* 0x000fe4000f8e964c */
[----:B------:R-:W4:Y:S01]  /*15190*/  LDSM.16.MT88.4 R76, [R187+0x6800] ;  /* 0x00680000bb4c783b */ /* 0x000f220000004200 */
[----:B------:R-:W-:Y:S05]  /*151a0*/  IMAD.WIDE.U32 R92, R92, -0x2daee0ad, RZ ;  /* 0xd2511f535c5c7825 */ /* 0x000fea00078e00ff */
[----:B------:R-:W-:Y:S02]  /*151b0*/  LOP3.LUT R94, R113, UR6, R92, 0x96, !PT ;  /* 0x00000006715e7c12 */ /* 0x000fe4000f8e965c */
[----:B------:R-:W-:Y:S01]  /*151c0*/  LOP3.LUT R98, R93, UR8, R98, 0x96, !PT ;  /* 0x000000085d627c12 */ /* 0x000fe2000f8e9662 */
[----:B------:R-:W-:Y:S04]  /*151d0*/  IMAD.WIDE.U32 R92, R74, -0x326172a9, RZ ;  /* 0xcd9e8d574a5c7825 */ /* 0x000fe800078e00ff */
[----:B------:R-:W-:Y:S01]  /*151e0*/  IMAD.WIDE.U32 R94, R94, -0x326172a9, RZ ;  /* 0xcd9e8d575e5e7825 */ /* 0x000fe200078e00ff */
[----:B------:R-:W-:Y:S02]  /*151f0*/  SHF.R.U32.HI R100, RZ, 0x10, R92 ;  /* 0x00000010ff647819 */ /* 0x000fe4000001165c */
[----:B------:R-:W-:Y:S01]  /*15200*/  LOP3.LUT R97, R92, 0xffff, RZ, 0xc0, !PT ;  /* 0x0000ffff5c617812 */ /* 0x000fe200078ec0ff */
[----:B------:R-:W-:Y:S01]  /*15210*/  IMAD.WIDE.U32 R114, R98, -0x326172a9, RZ ;  /* 0xcd9e8d5762727825 */ /* 0x000fe200078e00ff */
[----:B------:R-:W-:Y:S02]  /*15220*/  LOP3.LUT R74, R94, 0xffff, RZ, 0xc0, !PT ;  /* 0x0000ffff5e4a7812 */ /* 0x000fe400078ec0ff */
[----:B------:R-:W-:Y:S01]  /*15230*/  SHF.R.U32.HI R96, RZ, 0x10, R94 ;  /* 0x00000010ff607819 */ /* 0x000fe2000001165e */
[----:B-1----:R-:W-:Y:S01]  /*15240*/  FFMA.FTZ R73, R172, c[0x0][0x23c], -R147 ;  /* 0x00008f00ac497a23 */ /* 0x002fe20000010893 */
[----:B------:R-:W-:Y:S01]  /*15250*/  SHF.R.U32.HI R84, RZ, 0x8, R74 ;  /* 0x00000008ff547819 */ /* 0x000fe2000001164a */
[----:B------:R-:W-:Y:S01]  /*15260*/  FFMA.FTZ R74, R179, c[0x0][0x23c], -R146 ;  /* 0x00008f00b34a7a23 */ /* 0x000fe20000010892 */
[----:B------:R-:W-:Y:S01]  /*15270*/  LOP3.LUT R102, R92, 0xff, RZ, 0xc0, !PT ;  /* 0x000000ff5c667812 */ /* 0x000fe200078ec0ff */
[----:B------:R1:W-:Y:S01]  /*15280*/  MUFU.EX2 R166, R73 ;  /* 0x0000004900a67308 */ /* 0x0003e20000000800 */
[----:B------:R-:W-:Y:S02]  /*15290*/  SHF.R.U32.HI R101, RZ, 0x18, R92 ;  /* 0x00000018ff657819 */ /* 0x000fe4000001165c */
[----:B------:R-:W-:Y:S02]  /*152a0*/  LOP3.LUT R92, R93, UR17, R104, 0x96, !PT ;  /* 0x000000115d5c7c12 */ /* 0x000fe4000f8e9668 */
[----:B------:R-:W-:Y:S02]  /*152b0*/  LOP3.LUT R99, R94, 0xff, RZ, 0xc0, !PT ;  /* 0x000000ff5e637812 */ /* 0x000fe400078ec0ff */
[----:B------:R-:W-:Y:S02]  /*152c0*/  SHF.R.U32.HI R98, RZ, 0x18, R94 ;  /* 0x00000018ff627819 */ /* 0x000fe4000001165e */
[----:B------:R-:W-:Y:S01]  /*152d0*/  LOP3.LUT R94, R95, UR17, R114, 0x96, !PT ;  /* 0x000000115f5e7c12 */ /* 0x000fe2000f8e9672 */
[----:B------:R3:W-:Y:S01]  /*152e0*/  MUFU.EX2 R157, R74 ;  /* 0x0000004a009d7308 */ /* 0x0007e20000000800 */
[----:B------:R-:W-:Y:S02]  /*152f0*/  LOP3.LUT R85, R100, 0xff, RZ, 0xc0, !PT ;  /* 0x000000ff64557812 */ /* 0x000fe400078ec0ff */
[----:B------:R-:W-:Y:S01]  /*15300*/  PRMT R99, R99, 0x5410, R84 ;  /* 0x0000541063637816 */ /* 0x000fe20000000054 */
[-C--:B----4-:R-:W-:Y:S01]  /*15310*/  HMMA.16816.F32.BF16 R52, R80, R76.reuse, R52 ;  /* 0x0000004c5034723c */ /* 0x090fe20000041834 */
[----:B------:R-:W-:Y:S02]  /*15320*/  PRMT R101, R85, 0x5410, R101 ;  /* 0x0000541055657816 */ /* 0x000fe40000000065 */
[--C-:B------:R-:W-:Y:S02]  /*15330*/  SHF.R.U32.HI R85, RZ, 0x10, R92.reuse ;  /* 0x00000010ff557819 */ /* 0x100fe4000001165c */
[----:B------:R-:W-:Y:S02]  /*15340*/  LOP3.LUT R84, R92, 0xffff, RZ, 0xc0, !PT ;  /* 0x0000ffff5c547812 */ /* 0x000fe400078ec0ff */
[----:B------:R-:W-:Y:S01]  /*15350*/  SHF.R.U32.HI R93, RZ, 0x8, R97 ;  /* 0x00000008ff5d7819 */ /* 0x000fe20000011661 */
[C---:B------:R-:W-:Y:S01]  /*15360*/  HMMA.16816.F32.BF16 R56, R88.reuse, R76, R56 ;  /* 0x0000004c5838723c */ /* 0x040fe20000041838 */
[--C-:B-1----:R-:W-:Y:S03]  /*15370*/  FFMA.FTZ R73, R175, c[0x0][0x23c], -R147.reuse ;  /* 0x00008f00af497a23 */ /* 0x102fe60000010893 */
[----:B------:R-:W-:Y:S01]  /*15380*/  SHF.R.U32.HI R97, RZ, 0x18, R92 ;  /* 0x00000018ff617819 */ /* 0x000fe2000001165c */
[----:B------:R1:W4:Y:S01]  /*15390*/  MUFU.EX2 R128, R73 ;  /* 0x0000004900807308 */ /* 0x0003220000000800 */
[----:B------:R-:W-:Y:S02]  /*153a0*/  LOP3.LUT R85, R85, 0xff, RZ, 0xc0, !PT ;  /* 0x000000ff55557812 */ /* 0x000fe400078ec0ff */
[-C--:B------:R-:W-:Y:S01]  /*153b0*/  HMMA.16816.F32.BF16 R60, R88, R78.reuse, R60 ;  /* 0x0000004e583c723c */ /* 0x080fe2000004183c */
[----:B------:R-:W-:Y:S01]  /*153c0*/  SHF.R.U32.HI R86, RZ, 0x8, R84 ;  /* 0x00000008ff567819 */ /* 0x000fe20000011654 */
[----:B------:R-:W-:Y:S02]  /*153d0*/  LDSM.16.MT88.4 R88, [R188+0x7000] ;  /* 0x00700000bc58783b */ /* 0x000fe40000004200 */
[----:B------:R-:W-:Y:S01]  /*153e0*/  FFMA.FTZ R84, R181, c[0x0][0x23c], -R147 ;  /* 0x00008f00b5547a23 */ /* 0x000fe20000010893 */
[----:B------:R-:W-:Y:S01]  /*153f0*/  PRMT R85, R85, 0x5410, R97 ;  /* 0x0000541055557816 */ /* 0x000fe20000000061 */
[----:B---3--:R-:W-:Y:S01]  /*15400*/  FFMA.FTZ R74, R180, c[0x0][0x23c], -R147 ;  /* 0x00008f00b44a7a23 */ /* 0x008fe20000010893 */
[----:B------:R-:W-:Y:S01]  /*15410*/  PRMT R102, R102, 0x5410, R93 ;  /* 0x0000541066667816 */ /* 0x000fe2000000005d */
[----:B------:R-:W-:Y:S01]  /*15420*/  HMMA.16816.F32.BF16 R64, R80, R78, R64 ;  /* 0x0000004e5040723c */ /* 0x000fe20000041840 */
[----:B------:R-:W-:Y:S03]  /*15430*/  MUFU.EX2 R155, R84 ;  /* 0x00000054009b7308 */ /* 0x000fe60000000800 */
[----:B------:R-:W-:Y:S01]  /*15440*/  SHF.R.U32.HI R87, RZ, 0x18, R94 ;  /* 0x00000018ff577819 */ /* 0x000fe2000001165e */
[--C-:B------:R-:W-:Y:S01]  /*15450*/  HSET2.LE.AND R85, R85, R243.reuse, PT ;  /* 0x000000f355557233 */ /* 0x100fe20003803000 */
[----:B------:R-:W-:Y:S01]  /*15460*/  F2FP.BF16.PACK_AB R76, R160, R124 ;  /* 0x0000007ca04c723e */ /* 0x000fe200000010ff */
[----:B------:R-:W-:Y:S01]  /*15470*/  FFMA.FTZ R80, R228, c[0x0][0x23c], -R145 ;  /* 0x00008f00e4507a23 */ /* 0x000fe20000010891 */
[--C-:B------:R-:W-:Y:S03]  /*15480*/  HSET2.LE.AND R78, R99, R243.reuse, PT ;  /* 0x000000f3634e7233 */ /* 0x100fe60003803000 */
[----:B------:R3:W3:Y:S01]  /*15490*/  MUFU.EX2 R156, R74 ;  /* 0x0000004a009c7308 */ /* 0x0006e20000000800 */
[----:B-1----:R-:W-:Y:S09]  /*154a0*/  FFMA.FTZ R73, R176, c[0x0][0x23c], -R146 ;  /* 0x00008f00b0497a23 */ /* 0x002ff20000010892 */
[----:B------:R1:W1:Y:S10]  /*154b0*/  MUFU.EX2 R158, R73 ;  /* 0x00000049009e7308 */ /* 0x0002740000000800 */
[----:B------:R4:W-:Y:S01]  /*154c0*/  MUFU.EX2 R151, R80 ;  /* 0x0000005000977308 */ /* 0x0009e20000000800 */
[----:B---3--:R-:W-:Y:S04]  /*154d0*/  SHF.R.U32.HI R74, RZ, 0x10, R94 ;  /* 0x00000010ff4a7819 */ /* 0x008fe8000001165e */
[----:B------:R-:W-:Y:S02]  /*154e0*/  LOP3.LUT R74, R74, 0xff, RZ, 0xc0, !PT ;  /* 0x000000ff4a4a7812 */ /* 0x000fe400078ec0ff */
[----:B-1----:R-:W-:Y:S02]  /*154f0*/  LOP3.LUT R73, R96, 0xff, RZ, 0xc0, !PT ;  /* 0x000000ff60497812 */ /* 0x002fe400078ec0ff */
[C---:B------:R-:W-:Y:S02]  /*15500*/  LOP3.LUT R96, R94.reuse, 0xff, RZ, 0xc0, !PT ;  /* 0x000000ff5e607812 */ /* 0x040fe400078ec0ff */
[----:B------:R-:W-:Y:S02]  /*15510*/  PRMT R100, R73, 0x5410, R98 ;  /* 0x0000541049647816 */ /* 0x000fe40000000062 */
[----:B------:R-:W-:Y:S02]  /*15520*/  LOP3.LUT R73, R94, 0xffff, RZ, 0xc0, !PT ;  /* 0x0000ffff5e497812 */ /* 0x000fe400078ec0ff */
[----:B------:R-:W-:Y:S01]  /*15530*/  LOP3.LUT R98, R92, 0xff, RZ, 0xc0, !PT ;  /* 0x000000ff5c627812 */ /* 0x000fe200078ec0ff */
[--C-:B------:R-:W-:Y:S01]  /*15540*/  HSET2.LE.AND R79, R100, R243.reuse, PT ;  /* 0x000000f3644f7233 */ /* 0x100fe20003803000 */
[----:B------:R-:W-:Y:S01]  /*15550*/  SHF.R.U32.HI R73, RZ, 0x8, R73 ;  /* 0x00000008ff497819 */ /* 0x000fe20000011649 */
[----:B------:R-:W1:Y:S01]  /*15560*/  LDSM.16.MT88.4 R92, [R185+0x7000] ;  /* 0x00700000b95c783b */ /* 0x000e620000004200 */
[----:B------:R-:W-:Y:S01]  /*15570*/  PRMT R84, R98, 0x5410, R86 ;  /* 0x0000541062547816 */ /* 0x000fe20000000056 */
[--C-:B------:R-:W-:Y:S01]  /*15580*/  HSET2.LE.AND R86, R102, R243.reuse, PT ;  /* 0x000000f366567233 */ /* 0x100fe20003803000 */
[----:B------:R-:W-:Y:S01]  /*15590*/  PRMT R97, R96, 0x5410, R73 ;  /* 0x0000541060617816 */ /* 0x000fe20000000049 */
[--C-:B------:R-:W-:Y:S01]  /*155a0*/  FFMA.FTZ R73, R220, c[0x0][0x23c], -R144.reuse ;  /* 0x00008f00dc497a23 */ /* 0x100fe20000010890 */
[----:B------:R-:W-:Y:S01]  /*155b0*/  PRMT R96, R74, 0x5410, R87 ;  /* 0x000054104a607816 */ /* 0x000fe20000000057 */
[--C-:B------:R-:W-:Y:S01]  /*155c0*/  HSET2.LE.AND R84, R84, R243.reuse, PT ;  /* 0x000000f354547233 */ /* 0x100fe20003803000 */
[----:B------:R-:W-:Y:S01]  /*155d0*/  F2FP.BF16.PACK_AB R74, R161, R162 ;  /* 0x000000a2a14a723e */ /* 0x000fe200000010ff */
[----:B------:R3:W-:Y:S01]  /*155e0*/  MUFU.EX2 R154, R73 ;  /* 0x00000049009a7308 */ /* 0x0007e20000000800 */
[--C-:B------:R-:W-:Y:S01]  /*155f0*/  HSET2.LE.AND R87, R101, R243.reuse, PT ;  /* 0x000000f365577233 */ /* 0x100fe20003803000 */
[----:B----4-:R-:W4:Y:S01]  /*15600*/  LDSM.16.MT88.4 R80, [R186+0x7000] ;  /* 0x00700000ba50783b */ /* 0x010f220000004200 */
[----:B------:R-:W-:Y:S01]  /*15610*/  LOP3.LUT R84, R84, R76, RZ, 0xc0, !PT ;  /* 0x0000004c54547212 */ /* 0x000fe200078ec0ff */
[--C-:B------:R-:W-:Y:S01]  /*15620*/  HSET2.LE.AND R76, R97, R243.reuse, PT ;  /* 0x000000f3614c7233 */ /* 0x100fe20003803000 */
[----:B------:R-:W-:Y:S01]  /*15630*/  FFMA.FTZ R97, R225, c[0x0][0x23c], -R145 ;  /* 0x00008f00e1617a23 */ /* 0x000fe20000010891 */
[----:B------:R-:W-:Y:S01]  /*15640*/  LOP3.LUT R87, R87, R74, RZ, 0xc0, !PT ;  /* 0x0000004a57577212 */ /* 0x000fe200078ec0ff */
[--C-:B------:R-:W-:Y:S01]  /*15650*/  HSET2.LE.AND R77, R96, R243.reuse, PT ;  /* 0x000000f3604d7233 */ /* 0x100fe20003803000 */
[----:B------:R-:W-:Y:S02]  /*15660*/  F2FP.BF16.PACK_AB R74, R129, R130 ;  /* 0x00000082814a723e */ /* 0x000fe400000010ff */
[----:B------:R-:W-:Y:S01]  /*15670*/  F2FP.BF16.PACK_AB R96, R128, R166 ;  /* 0x000000a68060723e */ /* 0x000fe200000010ff */
[----:B------:R-:W-:Y:S01]  /*15680*/  MUFU.EX2 R152, R97 ;  /* 0x0000006100987308 */ /* 0x000fe20000000800 */
[----:B------:R-:W-:Y:S02]  /*15690*/  LOP3.LUT R76, R76, R74, RZ, 0xc0, !PT ;  /* 0x0000004a4c4c7212 */ /* 0x000fe400078ec0ff */
[----:B------:R-:W-:Y:S02]  /*156a0*/  F2FP.BF16.PACK_AB R74, R155, R156 ;  /* 0x0000009c9b4a723e */ /* 0x000fe400000010ff */
[----:B------:R-:W-:Y:S02]  /*156b0*/  LOP3.LUT R77, R77, R96, RZ, 0xc0, !PT ;  /* 0x000000604d4d7212 */ /* 0x000fe400078ec0ff */
[----:B------:R-:W-:Y:S01]  /*156c0*/  LOP3.LUT R79, R79, R74, RZ, 0xc0, !PT ;  /* 0x0000004a4f4f7212 */ /* 0x000fe200078ec0ff */
[----:B------:R-:W-:Y:S04]  /*156d0*/  FFMA.FTZ R74, R219, c[0x0][0x23c], -R147 ;  /* 0x00008f00db4a7a23 */ /* 0x000fe80000010893 */
[----:B------:R-:W-:Y:S01]  /*156e0*/  MUFU.EX2 R165, R74 ;  /* 0x0000004a00a57308 */ /* 0x000fe20000000800 */
[----:B---3--:R-:W-:Y:S04]  /*156f0*/  F2FP.BF16.PACK_AB R73, R163, R164 ;  /* 0x000000a4a349723e */ /* 0x008fe800000010ff */
[----:B------:R-:W-:Y:S01]  /*15700*/  LOP3.LUT R86, R86, R73, RZ, 0xc0, !PT ;  /* 0x0000004956567212 */ /* 0x000fe200078ec0ff */
[--C-:B------:R-:W-:Y:S04]  /*15710*/  FFMA.FTZ R73, R223, c[0x0][0x23c], -R144.reuse ;  /* 0x00008f00df497a23 */ /* 0x100fe80000010890 */
[----:B------:R3:W-:Y:S02]  /*15720*/  MUFU.EX2 R153, R73 ;  /* 0x0000004900997308 */ /* 0x0007e40000000800 */
[----:B---3--:R-:W-:Y:S04]  /*15730*/  F2FP.BF16.PACK_AB R73, R131, R159 ;  /* 0x0000009f8349723e */ /* 0x008fe800000010ff */
[----:B------:R-:W-:Y:S02]  /*15740*/  LOP3.LUT R85, R85, R73, RZ, 0xc0, !PT ;  /* 0x0000004955557212 */ /* 0x000fe400078ec0ff */
[----:B------:R-:W-:Y:S04]  /*15750*/  F2FP.BF16.PACK_AB R73, R157, R158 ;  /* 0x0000009e9d49723e */ /* 0x000fe800000010ff */
[----:B------:R-:W-:Y:S01]  /*15760*/  LOP3.LUT R78, R78, R73, RZ, 0xc0, !PT ;  /* 0x000000494e4e7212 */ /* 0x000fe200078ec0ff */
[-C--:B-1----:R-:W-:Y:S01]  /*15770*/  HMMA.16816.F32.BF16 R4, R84, R92.reuse, R4 ;  /* 0x0000005c5404723c */ /* 0x082fe20000041804 */
[--C-:B------:R-:W-:Y:S02]  /*15780*/  FFMA.FTZ R73, R229, c[0x0][0x23c], -R144.reuse ;  /* 0x00008f00e5497a23 */ /* 0x100fe40000010890 */
[----:B------:R-:W-:Y:S02]  /*15790*/  FFMA.FTZ R144, R231, c[0x0][0x23c], -R144 ;  /* 0x00008f00e7907a23 */ /* 0x000fe40000010890 */
[----:B------:R1:W-:Y:S03]  /*157a0*/  MUFU.EX2 R150, R73 ;  /* 0x0000004900967308 */ /* 0x0003e60000000800 */
[C---:B------:R-:W-:Y:S01]  /*157b0*/  HMMA.16816.F32.BF16 R8, R76.reuse, R92, R8 ;  /* 0x0000005c4c08723c */ /* 0x040fe20000041808 */
[----:B--2---:R-:W-:Y:S06]  /*157c0*/  FFMA.FTZ R68, R68, R173, R238 ;  /* 0x000000ad44447223 */ /* 0x004fec00000100ee */
[----:B------:R-:W-:Y:S01]  /*157d0*/  LOP3.LUT R92, R105, UR7, R108, 0x96, !PT ;  /* 0x00000007695c7c12 */ /* 0x000fe2000f8e966c */
[-C--:B------:R-:W-:Y:S01]  /*157e0*/  HMMA.16816.F32.BF16 R12, R76, R94.reuse, R12 ;  /* 0x0000005e4c0c723c */ /* 0x080fe2000004180c */
[----:B------:R-:W-:Y:S03]  /*157f0*/  MUFU.EX2 R149, R144 ;  /* 0x0000009000957308 */ /* 0x000fe60000000800 */
[----:B------:R-:W-:Y:S04]  /*15800*/  IMAD.WIDE.U32 R92, R92, -0x2daee0ad, RZ ;  /* 0xd2511f535c5c7825 */ /* 0x000fe800078e00ff */
[C---:B------:R-:W-:Y:S01]  /*15810*/  HMMA.16816.F32.BF16 R16, R84.reuse, R94, R16 ;  /* 0x0000005e5410723c */ /* 0x040fe20000041810 */
[--C-:B------:R-:W-:Y:S03]  /*15820*/  SHF.R.U32.HI R96, RZ, 0x10, R92.reuse ;  /* 0x00000010ff607819 */ /* 0x100fe6000001165c */
[----:B------:R-:W-:Y:S01]  /*15830*/  SHF.R.U32.HI R97, RZ, 0x18, R92 ;  /* 0x00000018ff617819 */ /* 0x000fe2000001165c */
[--C-:B-1----:R-:W-:Y:S01]  /*15840*/  FFMA.FTZ R73, R233, c[0x0][0x23c], -R145.reuse ;  /* 0x00008f00e9497a23 */ /* 0x102fe20000010891 */
[----:B------:R-:W-:Y:S01]  /*15850*/  LOP3.LUT R98, R92, 0xff, RZ, 0xc0, !PT ;  /* 0x000000ff5c627812 */ /* 0x000fe200078ec0ff */
[----:B------:R-:W-:Y:S01]  /*15860*/  FFMA.FTZ R145, R236, c[0x0][0x23c], -R145 ;  /* 0x00008f00ec917a23 */ /* 0x000fe20000010891 */
[-C--:B------:R-:W-:Y:S01]  /*15870*/  HMMA.16816.F32.BF16 R20, R84, R88.reuse, R20 ;  /* 0x000000585414723c */ /* 0x080fe20000041814 */
[----:B------:R-:W-:Y:S01]  /*15880*/  LOP3.LUT R94, R115, UR7, R110, 0x96, !PT ;  /* 0x00000007735e7c12 */ /* 0x000fe2000f8e966e */
[----:B------:R1:W-:Y:S02]  /*15890*/  MUFU.EX2 R148, R73 ;  /* 0x0000004900947308 */ /* 0x0003e40000000800 */
[----:B-----5:R-:W-:Y:S02]  /*158a0*/  FFMA.FTZ R2, R2, R127, R168 ;  /* 0x0000007f02027223 */ /* 0x020fe400000100a8 */
[----:B------:R-:W-:Y:S02]  /*158b0*/  IMAD.WIDE.U32 R94, R94, -0x2daee0ad, RZ ;  /* 0xd2511f535e5e7825 */ /* 0x000fe400078e00ff */
[C---:B------:R-:W-:Y:S04]  /*158c0*/  HMMA.16816.F32.BF16 R24, R76.reuse, R88, R24 ;  /* 0x000000584c18723c */ /* 0x040fe80000041818 */
[----:B------:R-:W-:Y:S01]  /*158d0*/  LOP3.LUT R74, R95, UR16, R112, 0x96, !PT ;  /* 0x000000105f4a7c12 */ /* 0x000fe2000f8e9670 */
[----:B------:R-:W-:Y:S01]  /*158e0*/  MUFU.EX2 R145, R145 ;  /* 0x0000009100917308 */ /* 0x000fe20000000800 */
[----:B------:R-:W-:Y:S01]  /*158f0*/  LOP3.LUT R95, R94, 0xffff, RZ, 0xc0, !PT ;  /* 0x0000ffff5e5f7812 */ /* 0x000fe200078ec0ff */
[----:B------:R-:W-:Y:S01]  /*15900*/  FFMA.FTZ R0, R0, R119, R222 ;  /* 0x0000007700007223 */ /* 0x000fe200000100de */
[-C--:B------:R-:W-:Y:S01]  /*15910*/  HMMA.16816.F32.BF16 R28, R76, R90.reuse, R28 ;  /* 0x0000005a4c1c723c */ /* 0x080fe2000004181c */
[----:B------:R-:W-:Y:S03]  /*15920*/  SHF.R.U32.HI R99, RZ, 0x10, R94 ;  /* 0x00000010ff637819 */ /* 0x000fe6000001165e */
[----:B------:R-:W-:Y:S02]  /*15930*/  FADD.FTZ R2, R252, R2 ;  /* 0x00000002fc027221 */ /* 0x000fe40000010000 */
[----:B------:R-:W-:Y:S02]  /*15940*/  FADD.FTZ R0, R251, R0 ;  /* 0x00000000fb007221 */ /* 0x000fe40000010000 */
[C---:B------:R-:W-:Y:S01]  /*15950*/  HMMA.16816.F32.BF16 R32, R84.reuse, R90, R32 ;  /* 0x0000005a5420723c */ /* 0x040fe20000041820 */
[----:B------:R-:W2:Y:S03]  /*15960*/  LDSM.16.MT88.4 R88, [R187+0x7000] ;  /* 0x00700000bb58783b */ /* 0x000ea60000004200 */
[--C-:B-1----:R-:W-:Y:S02]  /*15970*/  FFMA.FTZ R73, R217, c[0x0][0x23c], -R146.reuse ;  /* 0x00008f00d9497a23 */ /* 0x102fe40000010892 */
[----:B------:R-:W-:Y:S02]  /*15980*/  FFMA.FTZ R3, R3, R171, R235 ;  /* 0x000000ab03037223 */ /* 0x000fe400000100eb */
[-C--:B----4-:R-:W-:Y:S01]  /*15990*/  HMMA.16816.F32.BF16 R36, R84, R80.reuse, R36 ;  /* 0x000000505424723c */ /* 0x090fe20000041824 */
[----:B------:R1:W-:Y:S03]  /*159a0*/  MUFU.EX2 R144, R73 ;  /* 0x0000004900907308 */ /* 0x0003e60000000800 */
[----:B------:R-:W-:Y:S04]  /*159b0*/  FADD.FTZ R3, R234, R3 ;  /* 0x00000003ea037221 */ /* 0x000fe80000010000 */
[C---:B------:R-:W-:Y:S07]  /*159c0*/  HMMA.16816.F32.BF16 R40, R76.reuse, R80, R40 ;  /* 0x000000504c28723c */ /* 0x040fee0000041828 */
[----:B------:R-:W-:Y:S01]  /*159d0*/  FFMA.FTZ R80, R221, c[0x0][0x23c], -R147 ;  /* 0x00008f00dd507a23 */ /* 0x000fe20000010893 */
[-C--:B------:R-:W-:Y:S01]  /*159e0*/  HMMA.16816.F32.BF16 R44, R76, R82.reuse, R44 ;  /* 0x000000524c2c723c */ /* 0x080fe2000004182c */
[----:B------:R-:W-:Y:S02]  /*159f0*/  LOP3.LUT R81, R96, 0xff, RZ, 0xc0, !PT ;  /* 0x000000ff60517812 */ /* 0x000fe400078ec0ff */
[----:B------:R3:W-:Y:S02]  /*15a00*/  MUFU.EX2 R142, R80 ;  /* 0x00000050008e7308 */ /* 0x0007e40000000800 */
[----:B------:R-:W-:Y:S03]  /*15a10*/  PRMT R97, R81, 0x5410, R97 ;  /* 0x0000541051617816 */ /* 0x000fe60000000061 */
[C---:B------:R-:W-:Y:S01]  /*15a20*/  HMMA.16816.F32.BF16 R48, R84.reuse, R82, R48 ;  /* 0x000000525430723c */ /* 0x040fe20000041830 */
[--C-:B-1----:R-:W-:Y:S03]  /*15a30*/  FFMA.FTZ R73, R218, c[0x0][0x23c], -R146.reuse ;  /* 0x00008f00da497a23 */ /* 0x102fe60000010892 */
[--C-:B------:R-:W-:Y:S01]  /*15a40*/  HSET2.LE.AND R139, R97, R243.reuse, PT ;  /* 0x000000f3618b7233 */ /* 0x100fe20003803000 */
[----:B------:R1:W4:Y:S02]  /*15a50*/  MUFU.EX2 R143, R73 ;  /* 0x00000049008f7308 */ /* 0x0003240000000800 */
[----:B------:R-:W-:Y:S01]  /*15a60*/  LOP3.LUT R83, R99, 0xff, RZ, 0xc0, !PT ;  /* 0x000000ff63537812 */ /* 0x000fe200078ec0ff */
[-C--:B--2---:R-:W-:Y:S08]  /*15a70*/  HMMA.16816.F32.BF16 R52, R84, R88.reuse, R52 ;  /* 0x000000585434723c */ /* 0x084ff00000041834 */
[C---:B------:R-:W-:Y:S01]  /*15a80*/  HMMA.16816.F32.BF16 R56, R76.reuse, R88, R56 ;  /* 0x000000584c38723c */ /* 0x040fe20000041838 */
[--C-:B---3--:R-:W-:Y:S03]  /*15a90*/  FFMA.FTZ R80, R226, c[0x0][0x23c], -R146.reuse ;  /* 0x00008f00e2507a23 */ /* 0x108fe60000010892 */
[----:B------:R-:W-:Y:S04]  /*15aa0*/  FFMA.FTZ R146, R224, c[0x0][0x23c], -R146 ;  /* 0x00008f00e0927a23 */ /* 0x000fe80000010892 */
[-C--:B------:R-:W-:Y:S01]  /*15ab0*/  HMMA.16816.F32.BF16 R60, R76, R90.reuse, R60 ;  /* 0x0000005a4c3c723c */ /* 0x080fe2000004183c */
[----:B------:R2:W-:Y:S03]  /*15ac0*/  MUFU.EX2 R141, R80 ;  /* 0x00000050008d7308 */ /* 0x0005e60000000800 */
[----:B-1----:R-:W-:Y:S02]  /*15ad0*/  LOP3.LUT R73, R93, UR16, R106, 0x96, !PT ;  /* 0x000000105d497c12 */ /* 0x002fe4000f8e966a */
[----:B------:R-:W-:Y:S01]  /*15ae0*/  LOP3.LUT R93, R92, 0xffff, RZ, 0xc0, !PT ;  /* 0x0000ffff5c5d7812 */ /* 0x000fe200078ec0ff */
[----:B------:R-:W-:Y:S01]  /*15af0*/  LDSM.16.MT88.4 R104, [R188+0x7800] ;  /* 0x00780000bc68783b */ /* 0x000fe20000004200 */
[----:B------:R-:W-:Y:S01]  /*15b00*/  HMMA.16816.F32.BF16 R64, R84, R90, R64 ;  /* 0x0000005a5440723c */ /* 0x000fe20000041840 */
[----:B------:R-:W-:Y:S02]  /*15b10*/  SHF.R.U32.HI R81, RZ, 0x10, R73 ;  /* 0x00000010ff517819 */ /* 0x000fe40000011649 */
[----:B------:R-:W1:Y:S01]  /*15b20*/  MUFU.EX2 R146, R146 ;  /* 0x0000009200927308 */ /* 0x000e620000000800 */
[----:B------:R-:W-:Y:S02]  /*15b30*/  LOP3.LUT R82, R73, 0xff, RZ, 0xc0, !PT ;  /* 0x000000ff49527812 */ /* 0x000fe400078ec0ff */
[----:B------:R-:W-:Y:S02]  /*15b40*/  LOP3.LUT R81, R81, 0xff, RZ, 0xc0, !PT ;  /* 0x000000ff51517812 */ /* 0x000fe400078ec0ff */
[----:B------:R-:W-:Y:S04]  /*15b50*/  SHF.R.U32.HI R92, RZ, 0x8, R93 ;  /* 0x00000008ff5c7819 */ /* 0x000fe8000001165d */
[----:B------:R-:W-:Y:S02]  /*15b60*/  LOP3.LUT R93, R94, 0xff, RZ, 0xc0, !PT ;  /* 0x000000ff5e5d7812 */ /* 0x000fe400078ec0ff */
[----:B------:R-:W-:Y:S02]  /*15b70*/  SHF.R.U32.HI R94, RZ, 0x18, R94 ;  /* 0x00000018ff5e7819 */ /* 0x000fe4000001165e */
[----:B------:R-:W-:Y:S02]  /*15b80*/  PRMT R98, R98, 0x5410, R92 ;  /* 0x0000541062627816 */ /* 0x000fe4000000005c */
[----:B--2---:R-:W-:Y:S02]  /*15b90*/  LOP3.LUT R80, R73, 0xffff, RZ, 0xc0, !PT ;  /* 0x0000ffff49507812 */ /* 0x004fe400078ec0ff */
[----:B------:R-:W-:Y:S01]  /*15ba0*/  SHF.R.U32.HI R73, RZ, 0x18, R73 ;  /* 0x00000018ff497819 */ /* 0x000fe20000011649 */
[--C-:B------:R-:W-:Y:S01]  /*15bb0*/  HSET2.LE.AND R138, R98, R243.reuse, PT ;  /* 0x000000f3628a7233 */ /* 0x100fe20003803000 */
[----:B------:R-:W-:Y:S02]  /*15bc0*/  SHF.R.U32.HI R92, RZ, 0x8, R95 ;  /* 0x00000008ff5c7819 */ /* 0x000fe4000001165f */
[----:B------:R-:W-:Y:S01]  /*15bd0*/  PRMT R137, R81, 0x5410, R73 ;  /* 0x0000541051897816 */ /* 0x000fe20000000049 */
[--C-:B------:R-:W-:Y:S01]  /*15be0*/  FFMA.FTZ R73, R227, c[0x0][0x23c], -R147.reuse ;  /* 0x00008f00e3497a23 */ /* 0x100fe20000010893 */
[----:B------:R-:W-:Y:S01]  /*15bf0*/  PRMT R134, R93, 0x5410, R92 ;  /* 0x000054105d867816 */ /* 0x000fe2000000005c */
[----:B------:R-:W-:Y:S01]  /*15c00*/  FFMA.FTZ R147, R75, c[0x0][0x23c], -R147 ;  /* 0x00008f004b937a23 */ /* 0x000fe20000010893 */
[----:B------:R-:W-:Y:S01]  /*15c10*/  PRMT R83, R83, 0x5410, R94 ;  /* 0x0000541053537816 */ /* 0x000fe2000000005e */
[----:B------:R2:W-:Y:S01]  /*15c20*/  MUFU.EX2 R140, R73 ;  /* 0x00000049008c7308 */ /* 0x0005e20000000800 */
[----:B------:R-:W3:Y:S01]  /*15c30*/  LDSM.16.MT88.4 R92, [R185+0x7800] ;  /* 0x00780000b95c783b */ /* 0x000ee20000004200 */
[----:B------:R-:W-:Y:S01]  /*15c40*/  SHF.R.U32.HI R80, RZ, 0x8, R80 ;  /* 0x00000008ff507819 */ /* 0x000fe20000011650 */
[--C-:B------:R-:W-:Y:S01]  /*15c50*/  HSET2.LE.AND R137, R137, R243.reuse, PT ;  /* 0x000000f389897233 */ /* 0x100fe20003803000 */
[----:B------:R-:W-:Y:S01]  /*15c60*/  SHF.R.U32.HI R75, RZ, 0x10, R74 ;  /* 0x00000010ff4b7819 */ /* 0x000fe2000001164a */
[--C-:B------:R-:W-:Y:S01]  /*15c70*/  HSET2.LE.AND R134, R134, R243.reuse, PT ;  /* 0x000000f386867233 */ /* 0x100fe20003803000 */
[----:B------:R-:W-:Y:S01]  /*15c80*/  PRMT R136, R82, 0x5410, R80 ;  /* 0x0000541052887816 */ /* 0x000fe20000000050 */
[--C-:B------:R-:W-:Y:S01]  /*15c90*/  HSET2.LE.AND R135, R83, R243.reuse, PT ;  /* 0x000000f353877233 */ /* 0x100fe20003803000 */
[C---:B------:R-:W-:Y:S02]  /*15ca0*/  LOP3.LUT R82, R74.reuse, 0xff, RZ, 0xc0, !PT ;  /* 0x000000ff4a527812 */ /* 0x040fe400078ec0ff */
[----:B------:R-:W5:Y:S01]  /*15cb0*/  MUFU.EX2 R147, R147 ;  /* 0x0000009300937308 */ /* 0x000f620000000800 */
[----:B------:R-:W-:Y:S01]  /*15cc0*/  SHF.R.U32.HI R81, RZ, 0x18, R74 ;  /* 0x00000018ff517819 */ /* 0x000fe2000001164a */
[--C-:B------:R-:W-:Y:S01]  /*15cd0*/  HSET2.LE.AND R136, R136, R243.reuse, PT ;  /* 0x000000f388887233 */ /* 0x100fe20003803000 */
[----:B----4-:R-:W-:Y:S02]  /*15ce0*/  F2FP.BF16.PACK_AB R76, R143, R144 ;  /* 0x000000908f4c723e */ /* 0x010fe400000010ff */
[----:B--2---:R-:W-:Y:S02]  /*15cf0*/  LOP3.LUT R73, R74, 0xffff, RZ, 0xc0, !PT ;  /* 0x0000ffff4a497812 */ /* 0x004fe400078ec0ff */
[----:B------:R-:W-:Y:S02]  /*15d00*/  LOP3.LUT R74, R75, 0xff, RZ, 0xc0, !PT ;  /* 0x000000ff4b4a7812 */ /* 0x000fe400078ec0ff */
[----:B------:R-:W-:Y:S02]  /*15d10*/  SHF.R.U32.HI R80, RZ, 0x8, R73 ;  /* 0x00000008ff507819 */ /* 0x000fe40000011649 */
[----:B------:R-:W-:Y:S02]  /*15d20*/  F2FP.BF16.PACK_AB R73, R153, R154 ;  /* 0x0000009a9949723e */ /* 0x000fe400000010ff */
[----:B------:R-:W-:Y:S02]  /*15d30*/  PRMT R80, R82, 0x5410, R80 ;  /* 0x0000541052507816 */ /* 0x000fe40000000050 */
[----:B------:R-:W-:Y:S02]  /*15d40*/  LOP3.LUT R138, R138, R73, RZ, 0xc0, !PT ;  /* 0x000000498a8a7212 */ /* 0x000fe400078ec0ff */
[----:B------:R-:W-:Y:S01]  /*15d50*/  F2FP.BF16.PACK_AB R73, R151, R152 ;  /* 0x000000989749723e */ /* 0x000fe200000010ff */
[--C-:B------:R-:W-:Y:S01]  /*15d60*/  HSET2.LE.AND R132, R80, R243.reuse, PT ;  /* 0x000000f350847233 */ /* 0x100fe20003803000 */
[----:B------:R-:W-:Y:S02]  /*15d70*/  F2FP.BF16.PACK_AB R75, R145, R148 ;  /* 0x00000094914b723e */ /* 0x000fe400000010ff */
[----:B------:R-:W-:Y:S02]  /*15d80*/  PRMT R81, R74, 0x5410, R81 ;  /* 0x000054104a517816 */ /* 0x000fe40000000051 */
[----:B------:R-:W-:Y:S02]  /*15d90*/  F2FP.BF16.PACK_AB R74, R149, R150 ;  /* 0x00000096954a723e */ /* 0x000fe400000010ff */
[----:B------:R-:W-:Y:S01]  /*15da0*/  LOP3.LUT R139, R139, R73, RZ, 0xc0, !PT ;  /* 0x000000498b8b7212 */ /* 0x000fe200078ec0ff */
[----:B------:R-:W-:Y:S01]  /*15db0*/  HSET2.LE.AND R133, R81, R243, PT ;  /* 0x000000f351857233 */ /* 0x000fe20003803000 */
[----:B------:R-:W-:Y:S02]  /*15dc0*/  LOP3.LUT R136, R136, R74, RZ, 0xc0, !PT ;  /* 0x0000004a88887212 */ /* 0x000fe400078ec0ff */
[----:B------:R-:W-:Y:S02]  /*15dd0*/  LOP3.LUT R137, R137, R75, RZ, 0xc0, !PT ;  /* 0x0000004b89897212 */ /* 0x000fe400078ec0ff */
[----:B------:R-:W-:Y:S02]  /*15de0*/  F2FP.BF16.PACK_AB R73, R142, R165 ;  /* 0x000000a58e49723e */ /* 0x000fe400000010ff */
[----:B-1----:R-:W-:Y:S02]  /*15df0*/  F2FP.BF16.PACK_AB R74, R146, R141 ;  /* 0x0000008d924a723e */ /* 0x002fe400000010ff */
[----:B-----5:R-:W-:Y:S02]  /*15e00*/  F2FP.BF16.PACK_AB R75, R147, R140 ;  /* 0x0000008c934b723e */ /* 0x020fe400000010ff */
[----:B------:R-:W-:Y:S02]  /*15e10*/  LOP3.LUT R132, R132, R76, RZ, 0xc0, !PT ;  /* 0x0000004c84847212 */ /* 0x000fe400078ec0ff */
[-C--:B---3--:R-:W-:Y:S01]  /*15e20*/  HMMA.16816.F32.BF16 R76, R136, R92.reuse, R4 ;  /* 0x0000005c884c723c */ /* 0x088fe20000041804 */
[----:B------:R-:W-:Y:S01]  /*15e30*/  LOP3.LUT R133, R133, R73, RZ, 0xc0, !PT ;  /* 0x0000004985857212 */ /* 0x000fe200078ec0ff */
[----:B------:R-:W-:Y:S01]  /*15e40*/  IMAD.MOV.U32 R73, RZ, RZ, R70 ;  /* 0x000000ffff497224 */ /* 0x000fe200078e0046 */
[----:B------:R-:W-:Y:S01]  /*15e50*/  LOP3.LUT R134, R134, R74, RZ, 0xc0, !PT ;  /* 0x0000004a86867212 */ /* 0x000fe200078ec0ff */
[----:B------:R-:W-:Y:S01]  /*15e60*/  IMAD.MOV.U32 R74, RZ, RZ, R69 ;  /* 0x000000ffff4a7224 */ /* 0x000fe200078e0045 */
[----:B------:R-:W-:Y:S01]  /*15e70*/  LOP3.LUT R135, R135, R75, RZ, 0xc0, !PT ;  /* 0x0000004b87877212 */ /* 0x000fe200078ec0ff */
[----:B------:R-:W1:Y:S01]  /*15e80*/  LDSM.16.MT88.4 R4, [R187+0x7800] ;  /* 0x00780000bb04783b */ /* 0x000e620000004200 */
[----:B------:R-:W-:Y:S05]  /*15e90*/  IMAD.MOV.U32 R75, RZ, RZ, R208 ;  /* 0x000000ffff4b7224 */ /* 0x000fea00078e00d0 */
        /* <DEDUP_REMOVED lines=53> */
[----:B------:R-:W-:Y:S04]  /*161f0*/  IMAD.MOV.U32 R68, RZ, RZ, R71 ;  /* 0x000000ffff447224 */ /* 0x000fe800078e0047 */
        /* <DEDUP_REMOVED lines=19> */
[----:B------:R-:W-:Y:S03]  /*16330*/  FADD.FTZ R0, R140, R0 ;  /* 0x000000008c007221 */ /* 0x000fe60000010000 */
[----:B------:R2:W-:Y:S01]  /*16340*/  STL [R1+0x24], R2 ;  /* 0x0000240201007387 */ /* 0x0005e20000100800 */
[----:B------:R-:W-:Y:S05]  /*16350*/  FADD.FTZ R0, R147, R0 ;  /* 0x0000000093007221 */ /* 0x000fea0000010000 */
[----:B------:R2:W-:Y:S01]  /*16360*/  STL [R1+0x28], R0 ;  /* 0x0000280001007387 */ /* 0x0005e20000100800 */
[----:B-1----:R-:W-:Y:S01]  /*16370*/  IMAD.MOV.U32 R3, RZ, RZ, R72 ;  /* 0x000000ffff037224 */ /* 0x002fe200078e0048 */
[----:B--2---:R-:W-:-:S05]  /*16380*/  @P0 BRA `(.L_x_1179) ;  /* 0xffffb76000000947 */ /* 0x004fca000383ffff */
.L_x_1178:
[----:B------:R-:W2:Y:S04]  /*16390*/  LDL.LU R6, [R1+0x1c] ;  /* 0x00001c0001067983 */ /* 0x000ea80000300800 */
[----:B-1----:R-:W3:Y:S04]  /*163a0*/  LDL.LU R4, [R1+0x20] ;  /* 0x0000200001047983 */ /* 0x002ee80000300800 */
[----:B------:R-:W4:Y:S04]  /*163b0*/  LDL.LU R7, [R1+0x24] ;  /* 0x0000240001077983 */ /* 0x000f280000300800 */
[----:B------:R-:W4:Y:S04]  /*163c0*/  LDL.LU R8, [R1+0x28] ;  /* 0x0000280001087983 */ /* 0x000f280000300800 */
[----:B------:R-:W4:Y:S04]  /*163d0*/  LDL.LU R64, [R1+0x58] ;  /* 0x0000580001407983 */ /* 0x000f280000300800 */
[----:B------:R-:W1:Y:S04]  /*163e0*/  S2R R62, SR_CTAID.Y ;  /* 0x00000000003e7919 */ /* 0x000e680000002600 */
[----:B------:R-:W1:Y:S04]  /*163f0*/  S2R R61, SR_TID.X ;  /* 0x00000000003d7919 */ /* 0x000e680000002100 */
[----:B------:R2:W5:Y:S01]  /*16400*/  LDL R63, [R1+0x2c] ;  /* 0x00002c00013f7983 */ /* 0x0005620000100800 */
[----:B-1----:R-:W-:-:S04]  /*16410*/  SHF.R.S32.HI R38, RZ, 0x1f, R61 ;  /* 0x0000001fff267819 */ /* 0x002fc8000001143d */
[CC--:B------:R-:W-:Y:S02]  /*16420*/  LEA.HI R33, R38.reuse, R61.reuse, RZ, 0x2 ;  /* 0x0000003d26217211 */ /* 0x0c0fe400078f10ff */
[----:B------:R-:W-:Y:S01]  /*16430*/  LEA.HI R38, R38, R61, RZ, 0x5 ;  /* 0x0000003d26267211 */ /* 0x000fe200078f28ff */
[----:B------:R-:W-:Y:S01]  /*16440*/  BSSY B0, `(.L_x_1182) ;  /* 0x000012b000007945 */ /* 0x000fe20003800000 */
[----:B--2---:R-:W1:Y:S04]  /*16450*/  SHFL.BFLY PT, R2, R6, 0x2, 0x1f ;  /* 0x0c401f0006027f89 */ /* 0x004e6800000e0000 */
[----:B---3--:R-:W2:Y:S04]  /*16460*/  SHFL.BFLY PT, R0, R4, 0x2, 0x1f ;  /* 0x0c401f0004007f89 */ /* 0x008ea800000e0000 */
[----:B----4-:R-:W3:Y:S01]  /*16470*/  SHFL.BFLY PT, R5, R7, 0x2, 0x1f ;  /* 0x0c401f0007057f89 */ /* 0x010ee200000e0000 */
[----:B------:R-:W-:Y:S01]  /*16480*/  ISETP.NE.AND P0, PT, R64, -0x1, PT ;  /* 0xffffffff4000780c */ /* 0x000fe20003f05270 */
[----:B-1----:R-:W-:-:S02]  /*16490*/  FADD.FTZ R2, R2, R6 ;  /* 0x0000000602027221 */ /* 0x002fc40000010000 */
[----:B--2---:R-:W-:-:S03]  /*164a0*/  FADD.FTZ R0, R0, R4 ;  /* 0x0000000400007221 */ /* 0x004fc60000010000 */
[----:B------:R-:W1:Y:S01]  /*164b0*/  SHFL.BFLY PT, R6, R2, 0x1, 0x1f ;  /* 0x0c201f0002067f89 */ /* 0x000e6200000e0000 */
[----:B---3--:R-:W-:-:S03]  /*164c0*/  FADD.FTZ R5, R5, R7 ;  /* 0x0000000705057221 */ /* 0x008fc60000010000 */
[----:B------:R-:W2:Y:S04]  /*164d0*/  SHFL.BFLY PT, R4, R8, 0x2, 0x1f ;  /* 0x0c401f0008047f89 */ /* 0x000ea800000e0000 */
[----:B------:R-:W3:Y:S04]  /*164e0*/  SHFL.BFLY PT, R3, R0, 0x1, 0x1f ;  /* 0x0c201f0000037f89 */ /* 0x000ee800000e0000 */
[----:B------:R-:W4:Y:S01]  /*164f0*/  SHFL.BFLY PT, R7, R5, 0x1, 0x1f ;  /* 0x0c201f0005077f89 */ /* 0x000f2200000e0000 */
[----:B-1----:R-:W-:Y:S02]  /*16500*/  FADD.FTZ R35, R2, R6 ;  /* 0x0000000602237221 */ /* 0x002fe40000010000 */
[----:B--2---:R-:W-:-:S05]  /*16510*/  FADD.FTZ R4, R4, R8 ;  /* 0x0000000804047221 */ /* 0x004fca0000010000 */
[----:B------:R-:W1:Y:S01]  /*16520*/  SHFL.BFLY PT, R6, R4, 0x1, 0x1f ;  /* 0x0c201f0004067f89 */ /* 0x000e6200000e0000 */
[----:B---3--:R-:W-:Y:S02]  /*16530*/  FADD.FTZ R34, R0, R3 ;  /* 0x0000000300227221 */ /* 0x008fe40000010000 */
[----:B------:R-:W-:Y:S01]  /*16540*/  @P0 IMAD.WIDE.U32 R2, R64, c[0x0][0x1e8], RZ ;  /* 0x00007a0040020a25 */ /* 0x000fe200078e00ff */
[----:B------:R-:W-:-:S04]  /*16550*/  FSETP.NE.FTZ.AND P3, PT, R35, RZ, PT ;  /* 0x000000ff2300720b */ /* 0x000fc80003f75000 */
[----:B------:R-:W-:Y:S02]  /*16560*/  @P0 MOV R39, R2 ;  /* 0x0000000200270202 */ /* 0x000fe40000000f00 */
[----:B------:R-:W-:Y:S01]  /*16570*/  @!P0 SHF.R.S32.HI R2, RZ, 0x1f, R62 ;  /* 0x0000001fff028819 */ /* 0x000fe2000001143e */
[----:B----4-:R-:W-:Y:S01]  /*16580*/  FADD.FTZ R36, R5, R7 ;  /* 0x0000000705247221 */ /* 0x010fe20000010000 */
[----:B------:R-:W-:-:S03]  /*16590*/  MOV R0, 0x3f800000 ;  /* 0x3f80000000007802 */ /* 0x000fc60000000f00 */
[----:B------:R-:W-:Y:S02]  /*165a0*/  @!P0 IMAD R2, R2, c[0x0][0x1e0], RZ ;  /* 0x0000780002028a24 */ /* 0x000fe400078e02ff */
[----:B-1----:R-:W-:-:S05]  /*165b0*/  FADD.FTZ R37, R4, R6 ;  /* 0x0000000604257221 */ /* 0x002fca0000010000 */
[----:B------:R-:W-:Y:S01]  /*165c0*/  FSETP.NE.FTZ.AND P4, PT, R37, RZ, PT ;  /* 0x000000ff2500720b */ /* 0x000fe20003f95000 */
[----:B------:R-:W1:Y:S01]  /*165d0*/  @P3 MUFU.RCP R0, R35 ;  /* 0x0000002300003308 */ /* 0x000e620000001000 */
[----:B------:R-:W-:Y:S01]  /*165e0*/  FSETP.NE.FTZ.AND P5, PT, R36, RZ, PT ;  /* 0x000000ff2400720b */ /* 0x000fe20003fb5000 */
[----:B------:R-:W-:Y:S01]  /*165f0*/  @!P0 IMAD.WIDE.U32 R8, R62, c[0x0][0x1e0], RZ ;  /* 0x000078003e088a25 */ /* 0x000fe200078e00ff */
[----:B------:R-:W-:-:S03]  /*16600*/  MOV R4, 0x3f800000 ;  /* 0x3f80000000047802 */ /* 0x000fc60000000f00 */
[----:B------:R-:W-:Y:S02]  /*16610*/  @!P0 IMAD R2, R62, c[0x0][0x1e4], R2 ;  /* 0x000079003e028a24 */ /* 0x000fe400078e0202 */
[----:B------:R-:W-:-:S03]  /*16620*/  @P0 IMAD R60, R64, c[0x0][0x1ec], R3 ;  /* 0x00007b00403c0a24 */ /* 0x000fc600078e0203 */
[----:B------:R-:W-:Y:S01]  /*16630*/  @!P0 IADD3 R60, R9, R2, RZ ;  /* 0x00000002093c8210 */ /* 0x000fe20007ffe0ff */
[----:B------:R-:W2:Y:S01]  /*16640*/  @P4 MUFU.RCP R4, R37 ;  /* 0x0000002500044308 */ /* 0x000ea20000001000 */
[----:B------:R-:W-:Y:S02]  /*16650*/  MOV R2, 0x3f800000 ;  /* 0x3f80000000027802 */ /* 0x000fe40000000f00 */
[--C-:B------:R-:W-:Y:S02]  /*16660*/  SHF.R.S32.HI R5, RZ, 0x2, R33.reuse ;  /* 0x00000002ff057819 */ /* 0x100fe40000011421 */
[----:B------:R-:W-:Y:S02]  /*16670*/  SHF.R.S32.HI R7, RZ, 0x1f, R33 ;  /* 0x0000001fff077819 */ /* 0x000fe40000011421 */
[----:B------:R-:W-:Y:S01]  /*16680*/  FSETP.NE.FTZ.AND P6, PT, R34, RZ, PT ;  /* 0x000000ff2200720b */ /* 0x000fe20003fd5000 */
[----:B------:R-:W3:Y:S01]  /*16690*/  @P5 MUFU.RCP R2, R36 ;  /* 0x0000002400025308 */ /* 0x000ee20000001000 */
[----:B------:R-:W-:Y:S01]  /*166a0*/  LEA.HI R7, R7, R5, RZ, 0x3 ;  /* 0x0000000507077211 */ /* 0x000fe200078f18ff */
[----:B-1----:R-:W-:Y:S01]  /*166b0*/  FMUL.FTZ R0, R0, c[0x0][0x2dc] ;  /* 0x0000b70000007a20 */ /* 0x002fe20000410000 */
[----:B------:R-:W-:-:S02]  /*166c0*/  MOV R3, 0x3f800000 ;  /* 0x3f80000000037802 */ /* 0x000fc40000000f00 */
[----:B------:R-:W-:Y:S01]  /*166d0*/  LOP3.LUT R7, R7, 0xfffffff8, RZ, 0xc0, !PT ;  /* 0xfffffff807077812 */ /* 0x000fe200078ec0ff */
[C---:B------:R-:W-:Y:S02]  /*166e0*/  FMUL.FTZ R76, R0.reuse, R76 ;  /* 0x0000004c004c7220 */ /* 0x040fe40000410000 */
[C---:B------:R-:W-:Y:S02]  /*166f0*/  FMUL.FTZ R28, R0.reuse, R77 ;  /* 0x0000004d001c7220 */ /* 0x040fe40000410000 */
[C---:B------:R-:W-:Y:S02]  /*16700*/  FMUL.FTZ R88, R0.reuse, R88 ;  /* 0x0000005800587220 */ /* 0x040fe40000410000 */
[C---:B------:R-:W-:Y:S02]  /*16710*/  FMUL.FTZ R89, R0.reuse, R89 ;  /* 0x0000005900597220 */ /* 0x040fe40000410000 */
[C---:B------:R-:W-:Y:S02]  /*16720*/  FMUL.FTZ R92, R0.reuse, R92 ;  /* 0x0000005c005c7220 */ /* 0x040fe40000410000 */
[----:B------:R-:W-:-:S02]  /*16730*/  FMUL.FTZ R27, R0, R93 ;  /* 0x0000005d001b7220 */ /* 0x000fc40000410000 */
        /* <DEDUP_REMOVED lines=9> */
[----:B------:R-:W-:Y:S02]  /*167d0*/  FMUL.FTZ R9, R0, R137 ;  /* 0x0000008900097220 */ /* 0x000fe40000410000 */
[----:B------:R-:W-:Y:S02]  /*167e0*/  IMAD.IADD R7, R5, 0x1, -R7 ;  /* 0x0000000105077824 */ /* 0x000fe400078e0a07 */
[----:B--2---:R-:W-:Y:S01]  /*167f0*/  FMUL.FTZ R0, R4, c[0x0][0x2dc] ;  /* 0x0000b70004007a20 */ /* 0x004fe20000410000 */
[----:B------:R-:W1:Y:S03]  /*16800*/  @P6 MUFU.RCP R3, R34 ;  /* 0x0000002200036308 */ /* 0x000e660000001000 */
        /* <DEDUP_REMOVED lines=15> */
[----:B------:R-:W-:Y:S01]  /*16900*/  FMUL.FTZ R10, R0, R135 ;  /* 0x00000087000a7220 */ /* 0x000fe20000410000 */
[----:B------:R-:W-:Y:S01]  /*16910*/  LOP3.LUT R0, R7, 0x1, RZ, 0xc0, !PT ;  /* 0x0000000107007812 */ /* 0x000fe200078ec0ff */
[----:B---3--:R-:W-:Y:S01]  /*16920*/  FMUL.FTZ R2, R2, c[0x0][0x2dc] ;  /* 0x0000b70002027a20 */ /* 0x008fe20000410000 */
[----:B------:R-:W-:Y:S02]  /*16930*/  @!P0 MOV R39, R8 ;  /* 0x0000000800278202 */ /* 0x000fe40000000f00 */
[----:B------:R-:W-:Y:S01]  /*16940*/  ISETP.NE.U32.AND P0, PT, R0, 0x1, PT ;  /* 0x000000010000780c */ /* 0x000fe20003f05070 */
[C---:B------:R-:W-:Y:S01]  /*16950*/  FMUL.FTZ R80, R2.reuse, R80 ;  /* 0x0000005002507220 */ /* 0x040fe20000410000 */
[----:B------:R-:W-:Y:S01]  /*16960*/  LOP3.LUT R0, R33, 0x3ffffffc, RZ, 0xc0, !PT ;  /* 0x3ffffffc21007812 */ /* 0x000fe200078ec0ff */
        /* <DEDUP_REMOVED lines=14> */
[----:B------:R-:W-:Y:S01]  /*16a50*/  FMUL.FTZ R133, R2, R133 ;  /* 0x0000008502857220 */ /* 0x000fe20000410000 */
[----:B------:R-:W-:Y:S01]  /*16a60*/  SHF.L.U32 R2, R7, 0x6, RZ ;  /* 0x0000000607027819 */ /* 0x000fe200000006ff */
[----:B------:R-:W-:Y:S01]  /*16a70*/  IMAD.IADD R0, R61, 0x1, -R0 ;  /* 0x000000013d007824 */ /* 0x000fe200078e0a00 */
[----:B------:R-:W-:Y:S02]  /*16a80*/  SHF.R.S32.HI R33, RZ, 0x5, R38 ;  /* 0x00000005ff217819 */ /* 0x000fe40000011426 */
[----:B------:R-:W-:Y:S01]  /*16a90*/  LOP3.LUT R2, R2, 0x1c0, RZ, 0xc0, !PT ;  /* 0x000001c002027812 */ /* 0x000fe200078ec0ff */
[----:B-1----:R-:W-:Y:S01]  /*16aa0*/  FMUL.FTZ R3, R3, c[0x0][0x2dc] ;  /* 0x0000b70003037a20 */ /* 0x002fe20000410000 */
[----:B------:R-:W-:Y:S02]  /*16ab0*/  LEA R0, R33, R0, 0x9 ;  /* 0x0000000021007211 */ /* 0x000fe400078e48ff */
[----:B------:R-:W-:Y:S01]  /*16ac0*/  LEA.HI R2, R2, R2, RZ, 0x1d ;  /* 0x0000000202027211 */ /* 0x000fe200078fe8ff */
[----:B------:R-:W-:-:S02]  /*16ad0*/  FMUL.FTZ R78, R3, R78 ;  /* 0x0000004e034e7220 */ /* 0x000fc40000410000 */
[----:B------:R-:W-:Y:S01]  /*16ae0*/  FMUL.FTZ R14, R3, R79 ;  /* 0x0000004f030e7220 */ /* 0x000fe20000410000 */
[----:B------:R-:W-:Y:S02]  /*16af0*/  LEA R0, R0, R2, 0x1 ;  /* 0x0000000200007211 */ /* 0x000fe400078e08ff */
[----:B------:R-:W-:Y:S02]  /*16b00*/  MOV R6, 0xfffffff0 ;  /* 0xfffffff000067802 */ /* 0x000fe40000000f00 */
[----:B------:R-:W-:Y:S01]  /*16b10*/  R2P PR, R7, 0x6 ;  /* 0x0000000607007804 */ /* 0x000fe20000000000 */
[C---:B------:R-:W-:Y:S01]  /*16b20*/  FMUL.FTZ R90, R3.reuse, R90 ;  /* 0x0000005a035a7220 */ /* 0x040fe20000410000 */
[----:B------:R-:W-:Y:S01]  /*16b30*/  F2FP.BF16.PACK_AB R14, R14, R78 ;  /* 0x0000004e0e0e723e */ /* 0x000fe200000010ff */
[----:B------:R-:W-:Y:S01]  /*16b40*/  FMUL.FTZ R5, R3, R91 ;  /* 0x0000005b03057220 */ /* 0x000fe20000410000 */
[----:B------:R-:W-:Y:S02]  /*16b50*/  SHF.L.U32 R2, R0, 0x1, RZ ;  /* 0x0000000100027819 */ /* 0x000fe400000006ff */
[----:B------:R-:W-:-:S02]  /*16b60*/  SEL R6, R6, 0x10, !P0 ;  /* 0x0000001006067807 */ /* 0x000fc40004000000 */
[----:B------:R-:W-:Y:S01]  /*16b70*/  MOV R0, 0x20 ;  /* 0x0000002000007802 */ /* 0x000fe20000000f00 */
[C---:B------:R-:W-:Y:S01]  /*16b80*/  FMUL.FTZ R94, R3.reuse, R94 ;  /* 0x0000005e035e7220 */ /* 0x040fe20000410000 */
[----:B------:R-:W-:Y:S01]  /*16b90*/  F2FP.BF16.PACK_AB R28, R28, R76 ;  /* 0x0000004c1c1c723e */ /* 0x000fe200000010ff */
[----:B------:R-:W-:Y:S01]  /*16ba0*/  FMUL.FTZ R26, R3, R95 ;  /* 0x0000005f031a7220 */ /* 0x000fe20000410000 */
[----:B------:R-:W-:Y:S01]  /*16bb0*/  F2FP.BF16.PACK_AB R5, R5, R90 ;  /* 0x0000005a0505723e */ /* 0x000fe200000010ff */
[C---:B------:R-:W-:Y:S01]  /*16bc0*/  FMUL.FTZ R106, R3.reuse, R106 ;  /* 0x0000006a036a7220 */ /* 0x040fe20000410000 */
[----:B------:R1:W-:Y:S01]  /*16bd0*/  STS [R2+0x400], R14 ;  /* 0x0004000e02007388 */ /* 0x0003e20000000800 */
        /* <DEDUP_REMOVED lines=8> */
[----:B------:R-:W-:Y:S01]  /*16c60*/  FMUL.FTZ R8, R3, R139 ;  /* 0x0000008b03087220 */ /* 0x000fe20000410000 */
[----:B------:R-:W-:-:S02]  /*16c70*/  IADD3 R3, R2, R6, RZ ;  /* 0x0000000602037210 */ /* 0x000fc40007ffe0ff */
[----:B------:R-:W-:Y:S01]  /*16c80*/  F2FP.BF16.PACK_AB R4, R89, R88 ;  /* 0x000000585904723e */ /* 0x000fe200000010ff */
[----:B------:R-:W-:Y:S01]  /*16c90*/  STS [R2], R28 ;  /* 0x0000001c02007388 */ /* 0x000fe20000000800 */
[----:B------:R-:W-:Y:S02]  /*16ca0*/  F2FP.BF16.PACK_AB R32, R32, R80 ;  /* 0x000000502020723e */ /* 0x000fe400000010ff */
[----:B-1----:R-:W-:Y:S01]  /*16cb0*/  SEL R14, R0, 0xffffffe0, !P1 ;  /* 0xffffffe0000e7807 */ /* 0x002fe20004800000 */
[----:B------:R1:W-:Y:S01]  /*16cc0*/  STS [R3+0x400], R5 ;  /* 0x0004000503007388 */ /* 0x0003e20000000800 */
[----:B------:R-:W-:Y:S02]  /*16cd0*/  F2FP.BF16.PACK_AB R82, R83, R82 ;  /* 0x000000525352723e */ /* 0x000fe400000010ff */
[----:B------:R-:W-:Y:S01]  /*16ce0*/  F2FP.BF16.PACK_AB R31, R31, R84 ;  /* 0x000000541f1f723e */ /* 0x000fe200000010ff */
[----:B------:R2:W-:Y:S01]  /*16cf0*/  STS [R3], R4 ;  /* 0x0000000403007388 */ /* 0x0005e20000000800 */
[----:B------:R-:W-:-:S02]  /*16d00*/  F2FP.BF16.PACK_AB R86, R87, R86 ;  /* 0x000000565756723e */ /* 0x000fc400000010ff */
[----:B------:R-:W-:Y:S02]  /*16d10*/  IADD3 R0, R2, 0x40, RZ ;  /* 0x0000004002007810 */ /* 0x000fe40007ffe0ff */
[----:B------:R-:W-:Y:S02]  /*16d20*/  F2FP.BF16.PACK_AB R27, R27, R92 ;  /* 0x0000005c1b1b723e */ /* 0x000fe400000010ff */
[----:B------:R-:W-:Y:S02]  /*16d30*/  F2FP.BF16.PACK_AB R26, R26, R94 ;  /* 0x0000005e1a1a723e */ /* 0x000fe400000010ff */
[----:B------:R-:W-:Y:S02]  /*16d40*/  @P2 IADD3 R0, R2, -0x40, RZ ;  /* 0xffffffc002002810 */ /* 0x000fe40007ffe0ff */
[----:B------:R-:W-:Y:S02]  /*16d50*/  F2FP.BF16.PACK_AB R21, R21, R104 ;  /* 0x000000681515723e */ /* 0x000fe400000010ff */
[----:B------:R-:W-:Y:S01]  /*16d60*/  F2FP.BF16.PACK_AB R20, R20, R106 ;  /* 0x0000006a1414723e */ /* 0x000fe200000010ff */
[----:B------:R-:W-:Y:S01]  /*16d70*/  STS [R2+0x2000], R32 ;  /* 0x0020002002007388 */ /* 0x000fe20000000800 */
[----:B------:R-:W-:-:S02]  /*16d80*/  F2FP.BF16.PACK_AB R30, R30, R96 ;  /* 0x000000601e1e723e */ /* 0x000fc400000010ff */
[----:B------:R-:W-:Y:S01]  /*16d90*/  F2FP.BF16.PACK_AB R98, R99, R98 ;  /* 0x000000626362723e */ /* 0x000fe200000010ff */
[----:B------:R3:W-:Y:S01]  /*16da0*/  STS [R2+0x2400], R82 ;  /* 0x0024005202007388 */ /* 0x0007e20000000800 */
[----:B-1----:R-:W-:-:S03]  /*16db0*/  IMAD.IADD R5, R2, 0x1, R14 ;  /* 0x0000000102057824 */ /* 0x002fc600078e020e */
[----:B------:R-:W-:Y:S01]  /*16dc0*/  STS [R3+0x2000], R31 ;  /* 0x0020001f03007388 */ /* 0x000fe20000000800 */
[----:B--2---:R-:W-:-:S03]  /*16dd0*/  IADD3 R4, R3, R14, RZ ;  /* 0x0000000e03047210 */ /* 0x004fc60007ffe0ff */
[----:B------:R-:W-:Y:S01]  /*16de0*/  STS [R3+0x2400], R86 ;  /* 0x0024005603007388 */ /* 0x000fe20000000800 */
[----:B------:R-:W-:-:S03]  /*16df0*/  F2FP.BF16.PACK_AB R29, R29, R100 ;  /* 0x000000641d1d723e */ /* 0x000fc600000010ff */
[----:B------:R-:W-:Y:S01]  /*16e00*/  STS [R5], R27 ;  /* 0x0000001b05007388 */ /* 0x000fe20000000800 */
[----:B------:R-:W-:-:S03]  /*16e10*/  F2FP.BF16.PACK_AB R103, R103, R102 ;  /* 0x000000666767723e */ /* 0x000fc600000010ff */
[----:B------:R-:W-:Y:S01]  /*16e20*/  STS [R5+0x400], R26 ;  /* 0x0004001a05007388 */ /* 0x000fe20000000800 */
[----:B------:R-:W-:-:S03]  /*16e30*/  F2FP.BF16.PACK_AB R25, R25, R108 ;  /* 0x0000006c1919723e */ /* 0x000fc600000010ff */
[----:B------:R-:W-:Y:S01]  /*16e40*/  STS [R4], R21 ;  /* 0x0000001504007388 */ /* 0x000fe20000000800 */
[----:B------:R-:W-:Y:S02]  /*16e50*/  F2FP.BF16.PACK_AB R24, R24, R110 ;  /* 0x0000006e1818723e */ /* 0x000fe400000010ff */
[----:B---3--:R-:W-:Y:S01]  /*16e60*/  IADD3 R2, R14, 0x400, R0 ;  /* 0x000004000e027810 */ /* 0x008fe20007ffe000 */
[----:B------:R-:W-:Y:S01]  /*16e70*/  STS [R4+0x400], R20 ;  /* 0x0004001404007388 */ /* 0x000fe20000000800 */
[----:B------:R-:W-:Y:S01]  /*16e80*/  F2FP.BF16.PACK_AB R19, R19, R120 ;  /* 0x000000781313723e */ /* 0x000fe200000010ff */
[----:B------:R-:W1:Y:S02]  /*16e90*/  LDC.U8 R28, c[0x0][0x329] ;  /* 0x0000ca40ff1c7b82 */ /* 0x000e640000000000 */
[----:B------:R-:W-:Y:S01]  /*16ea0*/  STS [R5+0x2000], R30 ;  /* 0x0020001e05007388 */ /* 0x000fe20000000800 */
[----:B------:R-:W-:-:S03]  /*16eb0*/  F2FP.BF16.PACK_AB R18, R18, R122 ;  /* 0x0000007a1212723e */ /* 0x000fc600000010ff */
[----:B------:R2:W-:Y:S01]  /*16ec0*/  STS [R5+0x2400], R98 ;  /* 0x0024006205007388 */ /* 0x0005e20000000800 */
[----:B------:R-:W-:Y:S02]  /*16ed0*/  F2FP.BF16.PACK_AB R22, R22, R112 ;  /* 0x000000701616723e */ /* 0x000fe400000010ff */
[----:B------:R-:W-:Y:S01]  /*16ee0*/  F2FP.BF16.PACK_AB R23, R23, R114 ;  /* 0x000000721717723e */ /* 0x000fe200000010ff */
[----:B------:R-:W-:Y:S01]  /*16ef0*/  STS [R4+0x2000], R29 ;  /* 0x0020001d04007388 */ /* 0x000fe20000000800 */
[----:B------:R-:W-:-:S03]  /*16f00*/  F2FP.BF16.PACK_AB R17, R17, R116 ;  /* 0x000000741111723e */ /* 0x000fc600000010ff */
[----:B------:R-:W-:Y:S01]  /*16f10*/  STS [R4+0x2400], R103 ;  /* 0x0024006704007388 */ /* 0x000fe20000000800 */
[----:B------:R-:W-:-:S03]  /*16f20*/  F2FP.BF16.PACK_AB R16, R16, R118 ;  /* 0x000000761010723e */ /* 0x000fc600000010ff */
[----:B------:R-:W-:Y:S01]  /*16f30*/  STS [R0], R25 ;  /* 0x0000001900007388 */ /* 0x000fe20000000800 */
[----:B------:R-:W-:-:S03]  /*16f40*/  F2FP.BF16.PACK_AB R15, R15, R124 ;  /* 0x0000007c0f0f723e */ /* 0x000fc600000010ff */
[----:B------:R-:W-:Y:S01]  /*16f50*/  STS [R0+0x400], R24 ;  /* 0x0004001800007388 */ /* 0x000fe20000000800 */
[----:B------:R-:W-:Y:S02]  /*16f60*/  F2FP.BF16.PACK_AB R13, R13, R126 ;  /* 0x0000007e0d0d723e */ /* 0x000fe400000010ff */
[C---:B--2---:R-:W-:Y:S02]  /*16f70*/  IADD3 R5, R6.reuse, R2, RZ ;  /* 0x0000000206057210 */ /* 0x044fe40007ffe0ff */
[-C--:B------:R-:W-:Y:S02]  /*16f80*/  IADD3 R2, R6, R0.reuse, RZ ;  /* 0x0000000006027210 */ /* 0x080fe40007ffe0ff */
[----:B------:R-:W-:-:S03]  /*16f90*/  IADD3 R3, R14, R0, RZ ;  /* 0x000000000e037210 */ /* 0x000fc60007ffe0ff */
[----:B------:R-:W-:Y:S01]  /*16fa0*/  STS [R2], R19 ;  /* 0x0000001302007388 */ /* 0x000fe20000000800 */
[----:B------:R-:W-:-:S03]  /*16fb0*/  F2FP.BF16.PACK_AB R9, R9, R136 ;  /* 0x000000880909723e */ /* 0x000fc600000010ff */
[----:B------:R-:W-:Y:S01]  /*16fc0*/  STS [R2+0x400], R18 ;  /* 0x0004001202007388 */ /* 0x000fe20000000800 */
[----:B------:R-:W-:-:S03]  /*16fd0*/  F2FP.BF16.PACK_AB R8, R8, R138 ;  /* 0x0000008a0808723e */ /* 0x000fc600000010ff */
[----:B------:R-:W-:Y:S01]  /*16fe0*/  STS [R0+0x2000], R22 ;  /* 0x0020001600007388 */ /* 0x000fe20000000800 */
[----:B------:R-:W-:-:S03]  /*16ff0*/  F2FP.BF16.PACK_AB R12, R12, R128 ;  /* 0x000000800c0c723e */ /* 0x000fc600000010ff */
[----:B------:R2:W-:Y:S01]  /*17000*/  STS [R0+0x2400], R23 ;  /* 0x0024001700007388 */ /* 0x0005e20000000800 */
[----:B------:R-:W-:Y:S01]  /*17010*/  F2FP.BF16.PACK_AB R11, R11, R130 ;  /* 0x000000820b0b723e */ /* 0x000fe200000010ff */
[----:B------:R-:W3:Y:S01]  /*17020*/  LDC.U8 R20, c[0x0][0x328] ;  /* 0x0000ca00ff147b82 */ /* 0x000ee20000000000 */
[----:B------:R-:W-:Y:S01]  /*17030*/  F2FP.BF16.PACK_AB R7, R133, R132 ;  /* 0x000000848507723e */ /* 0x000fe200000010ff */
[----:B------:R-:W-:Y:S01]  /*17040*/  STS [R2+0x2000], R17 ;  /* 0x0020001102007388 */ /* 0x000fe20000000800 */
[----:B------:R-:W-:-:S03]  /*17050*/  F2FP.BF16.PACK_AB R10, R10, R134 ;  /* 0x000000860a0a723e */ /* 0x000fc600000010ff */
[----:B------:R-:W-:Y:S04]  /*17060*/  STS [R2+0x2400], R16 ;  /* 0x0024001002007388 */ /* 0x000fe80000000800 */
[----:B------:R-:W-:Y:S04]  /*17070*/  STS [R3], R15 ;  /* 0x0000000f03007388 */ /* 0x000fe80000000800 */
[----:B------:R-:W-:Y:S01]  /*17080*/  STS [R3+0x400], R13 ;  /* 0x0004000d03007388 */ /* 0x000fe20000000800 */
[----:B--2---:R-:W-:-:S05]  /*17090*/  IADD3 R0, R14, R2, RZ ;  /* 0x000000020e007210 */ /* 0x004fca0007ffe0ff */
[----:B------:R-:W-:Y:S04]  /*170a0*/  STS [R0], R9 ;  /* 0x0000000900007388 */ /* 0x000fe80000000800 */
[----:B------:R2:W-:Y:S04]  /*170b0*/  STS [R5], R8 ;  /* 0x0000000805007388 */ /* 0x0005e80000000800 */
[----:B------:R-:W-:Y:S04]  /*170c0*/  STS [R3+0x2000], R12 ;  /* 0x0020000c03007388 */ /* 0x000fe80000000800 */
[----:B------:R-:W-:Y:S04]  /*170d0*/  STS [R3+0x2400], R11 ;  /* 0x0024000b03007388 */ /* 0x000fe80000000800 */
[----:B------:R4:W-:Y:S04]  /*170e0*/  STS [R0+0x2000], R7 ;  /* 0x0020000700007388 */ /* 0x0009e80000000800 */
[----:B------:R4:W-:Y:S04]  /*170f0*/  STS [R5+0x2000], R10 ;  /* 0x0020000a05007388 */ /* 0x0009e80000000800 */
[----:B------:R-:W-:Y:S01]  /*17100*/  BAR.SYNC.DEFER_BLOCKING 0x0 ;  /* 0x0000000000007b1d */ /* 0x000fe20000010000 */
[----:B-1----:R-:W-:-:S02]  /*17110*/  ISETP.NE.AND P1, PT, R28, RZ, PT ;  /* 0x000000ff1c00720c */ /* 0x002fc40003f25270 */
[----:B---3--:R-:W-:-:S03]  /*17120*/  ISETP.NE.AND P0, PT, R20, RZ, PT ;  /* 0x000000ff1400720c */ /* 0x008fc60003f05270 */
[----:B--2---:R-:W1:Y:S01]  /*17130*/  S2R R8, SR_CTAID.X ;  /* 0x0000000000087919 */ /* 0x004e620000002500 */
[----:B------:R-:W-:Y:S01]  /*17140*/  ISETP.EQ.AND P0, PT, R28, RZ, P0 ;  /* 0x000000ff1c00720c */ /* 0x000fe20000702270 */
[----:B------:R-:W2:Y:S06]  /*17150*/  @P3 MUFU.LG2 R6, R35 ;  /* 0x0000002300063308 */ /* 0x000eac0000000c00 */
[----:B------:R-:W-:Y:S01]  /*17160*/  @P1 IMAD.MOV.U32 R4, RZ, RZ, c[0x0][0x210] ;  /* 0x00008400ff041624 */ /* 0x000fe200078e00ff */
[----:B------:R-:W-:Y:S02]  /*17170*/  @!P1 ISETP.NE.AND P2, PT, R20, RZ, PT ;  /* 0x000000ff1400920c */ /* 0x000fe40003f45270 */
[----:B----4-:R-:W-:Y:S01]  /*17180*/  @!P1 MOV R0, c[0x0][0x214] ;  /* 0x0000850000009a02 */ /* 0x010fe20000000f00 */
[----:B------:R-:W-:Y:S01]  /*17190*/  @P1 IMAD R4, R4, c[0x0][0x214], RZ ;  /* 0x0000850004041a24 */ /* 0x000fe200078e02ff */
[----:B------:R-:W3:Y:S02]  /*171a0*/  S2R R17, SR_CTAID.Z ;  /* 0x0000000000117919 */ /* 0x000ee40000002700 */
[----:B------:R-:W-:-:S02]  /*171b0*/  @!P1 SEL R4, R0, c[0x0][0x234], !P2 ;  /* 0x00008d0000049a07 */ /* 0x000fc40005000000 */
[----:B------:R4:W1:Y:S01]  /*171c0*/  LDS.128 R20, [R207] ;  /* 0x00000000cf147984 */ /* 0x0008620000000c00 */
[----:B------:R-:W-:-:S03]  /*171d0*/  ISETP.NE.OR P2, PT, R64, -0x1, !P0 ;  /* 0xffffffff4000780c */ /* 0x000fc60004745670 */
[----:B------:R4:W1:Y:S04]  /*171e0*/  LDS.128 R24, [R207+0x800] ;  /* 0x00080000cf187984 */ /* 0x0008680000000c00 */
[----:B------:R4:W1:Y:S04]  /*171f0*/  LDS.128 R28, [R207+0x1000] ;  /* 0x00100000cf1c7984 */ /* 0x0008680000000c00 */
[----:B------:R4:W1:Y:S04]  /*17200*/  LDS.128 R40, [R207+0x1800] ;  /* 0x00180000cf287984 */ /* 0x0008680000000c00 */
[----:B------:R4:W4:Y:S04]  /*17210*/  LDS.128 R44, [R207+0x2000] ;  /* 0x00200000cf2c7984 */ /* 0x0009280000000c00 */
[----:B------:R1:W4:Y:S04]  /*17220*/  LDS.128 R48, [R207+0x2800] ;  /* 0x00280000cf307984 */ /* 0x0003280000000c00 */
[----:B------:R1:W4:Y:S04]  /*17230*/  LDS.128 R52, [R207+0x3000] ;  /* 0x00300000cf347984 */ /* 0x0003280000000c00 */
[----:B------:R1:W4:Y:S01]  /*17240*/  LDS.128 R56, [R207+0x3800] ;  /* 0x00380000cf387984 */ /* 0x0003220000000c00 */
[----:B------:R-:W-:Y:S01]  /*17250*/  @P1 MOV R0, 0x1 ;  /* 0x0000000100001802 */ /* 0x000fe20000000f00 */
[----:B------:R-:W-:Y:S01]  /*17260*/  @!P1 IMAD R0, R4, c[0x0][0x1c0], RZ ;  /* 0x0000700004009a24 */ /* 0x000fe200078e02ff */
[----:B------:R-:W-:Y:S01]  /*17270*/  LOP3.LUT R2, R38, 0xffffffe0, RZ, 0xc0, !PT ;  /* 0xffffffe026027812 */ /* 0x000fe200078ec0ff */
[----:B------:R-:W1:Y:S01]  /*17280*/  @P5 MUFU.LG2 R10, R36 ;  /* 0x00000024000a5308 */ /* 0x000e620000000c00 */
[C---:B------:R-:W-:Y:S01]  /*17290*/  @!P2 IMAD R64, R62.reuse, c[0x0][0x214], RZ ;  /* 0x000085003e40aa24 */ /* 0x040fe200078e02ff */
[----:B------:R-:W-:Y:S01]  /*172a0*/  @P1 MOV R5, c[0x0][0x210] ;  /* 0x0000840000051a02 */ /* 0x000fe20000000f00 */
[----:B------:R-:W-:Y:S01]  /*172b0*/  IMAD R0, R62, R0, RZ ;  /* 0x000000003e007224 */ /* 0x000fe200078e02ff */
[----:B------:R-:W-:Y:S01]  /*172c0*/  IADD3 R7, -R2, R61, RZ ;  /* 0x0000003d02077210 */ /* 0x000fe20007ffe1ff */
[----:B--2---:R-:W-:-:S03]  /*172d0*/  @P3 FMUL.FTZ R6, R6, 0.69314718246459960938 ;  /* 0x3f31721806063820 */ /* 0x004fc60000410000 */
[----:B------:R-:W2:Y:S01]  /*172e0*/  @P6 MUFU.LG2 R11, R34 ;  /* 0x00000022000b6308 */ /* 0x000ea20000000c00 */
[----:B------:R-:W-:Y:S01]  /*172f0*/  @!P1 IMAD.MOV.U32 R5, RZ, RZ, 0x1 ;  /* 0x00000001ff059424 */ /* 0x000fe200078e00ff */
[----:B------:R-:W-:Y:S01]  /*17300*/  MOV R16, 0x7f800000 ;  /* 0x7f80000000107802 */ /* 0x000fe20000000f00 */
[----:B------:R4:W-:Y:S05]  /*17310*/  @!P2 STL [R1+0x58], R64 ;  /* 0x000058400100a387 */ /* 0x0009ea0000100800 */
[----:B------:R-:W2:Y:S01]  /*17320*/  @P4 MUFU.LG2 R9, R37 ;  /* 0x0000002500094308 */ /* 0x000ea20000000c00 */
[----:B------:R-:W-:Y:S01]  /*17330*/  SEL R0, R0, RZ, !P0 ;  /* 0x000000ff00007207 */ /* 0x000fe20004000000 */
[----:B------:R-:W-:Y:S01]  /*17340*/  @P3 FFMA.FTZ R16, R72, c[0x0][0x238], R6 ;  /* 0x00008e0048103a23 */ /* 0x000fe20000010006 */
[----:B------:R-:W-:Y:S01]  /*17350*/  LOP3.LUT P2, RZ, R7, 0x3, RZ, 0xc0, !PT ;  /* 0x0000000307ff7812 */ /* 0x000fe2000784c0ff */
[----:B-1----:R-:W-:Y:S01]  /*17360*/  IMAD R6, R8, R5, RZ ;  /* 0x0000000508067224 */ /* 0x002fe200078e02ff */
[----:B------:R-:W-:Y:S01]  /*17370*/  @!P0 CS2R R2, SRZ ;  /* 0x0000000000028805 */ /* 0x000fe2000001ff00 */
[----:B---3--:R-:W-:Y:S01]  /*17380*/  IMAD R0, R17, R4, R0 ;  /* 0x0000000411007224 */ /* 0x008fe200078e0200 */
[----:B------:R-:W-:-:S02]  /*17390*/  @P0 MOV R2, R64 ;  /* 0x0000004000020202 */ /* 0x000fc40000000f00 */
[----:B------:R-:W-:Y:S01]  /*173a0*/  SHF.L.U32 R8, R6, 0x7, RZ ;  /* 0x0000000706087819 */ /* 0x000fe200000006ff */
[----:B------:R-:W-:Y:S01]  /*173b0*/  @P5 FMUL.FTZ R6, R10, 0.69314718246459960938 ;  /* 0x3f3172180a065820 */ /* 0x000fe20000410000 */
[----:B------:R-:W-:Y:S01]  /*173c0*/  @P0 SHF.R.S32.HI R3, RZ, 0x1f, R64 ;  /* 0x0000001fff030819 */ /* 0x000fe20000011440 */
[----:B--2---:R-:W-:Y:S01]  /*173d0*/  @P6 FMUL.FTZ R7, R11, 0.69314718246459960938 ;  /* 0x3f3172180b076820 */ /* 0x004fe20000410000 */
[----:B------:R-:W-:Y:S02]  /*173e0*/  IADD3 R10, P1, P0, R8, R2, R0 ;  /* 0x00000002080a7210 */ /* 0x000fe4000783e000 */
[----:B------:R-:W-:Y:S01]  /*173f0*/  SHF.R.S32.HI R2, RZ, 0x1f, R8 ;  /* 0x0000001fff027819 */ /* 0x000fe20000011408 */
[----:B------:R-:W-:Y:S01]  /*17400*/  @P4 FMUL.FTZ R4, R9, 0.69314718246459960938 ;  /* 0x3f31721809044820 */ /* 0x000fe20000410000 */
[----:B------:R-:W-:Y:S02]  /*17410*/  SHF.R.S32.HI R0, RZ, 0x1f, R0 ;  /* 0x0000001fff007819 */ /* 0x000fe40000011400 */
        /* <DEDUP_REMOVED lines=8> */
[----:B----4-:R-:W2:Y:S01]  /*174a0*/  LDL.LU R64, [R1+0x60] ;  /* 0x0000600001407983 */ /* 0x010ea20000300800 */
[----:B------:R-:W-:-:S04]  /*174b0*/  SHF.R.S32.HI R0, RZ, 0x1f, R33 ;  /* 0x0000001fff007819 */ /* 0x000fc80000011421 */
[----:B------:R-:W-:-:S04]  /*174c0*/  LEA.HI R0, R0, R33, RZ, 0x2 ;  /* 0x0000002100007211 */ /* 0x000fc800078f10ff */
[----:B------:R-:W-:-:S05]  /*174d0*/  LOP3.LUT R0, R0, 0xffffffc, RZ, 0xc0, !PT ;  /* 0x0ffffffc00007812 */ /* 0x000fca00078ec0ff */
[----:B------:R-:W-:-:S04]  /*174e0*/  IMAD.IADD R0, R33, 0x1, -R0 ;  /* 0x0000000121007824 */ /* 0x000fc800078e0a00 */
[----:B--2---:R-:W-:-:S05]  /*174f0*/  IMAD R0, R0, 0x10, R64 ;  /* 0x0000001000007824 */ /* 0x004fca00078e0240 */
        /* <DEDUP_REMOVED lines=31> */
.L_x_1183:
[----:B----4-:R-:W-:Y:S05]  /*176f0*/  BSYNC B0 ;  /* 0x0000000000007941 */ /* 0x010fea0003800000 */
.L_x_1182:
[----:B-1----:R-:W2:Y:S04]  /*17700*/  LDL.LU.64 R8, [R1+0x40] ;  /* 0x0000400001087983 */ /* 0x002ea80000300a00 */
[----:B------:R1:W5:Y:S01]  /*17710*/  LDL.64 R12, [R1+0x38] ;  /* 0x00003800010c7983 */ /* 0x0003620000100a00 */
[----:B------:R-:W-:Y:S01]  /*17720*/  SHF.R.S32.HI R4, RZ, 0x1f, R17 ;  /* 0x0000001fff047819 */ /* 0x000fe20000011411 */
[----:B------:R-:W-:Y:S02]  /*17730*/  BSSY B0, `(.L_x_1184) ;  /* 0x0000016000007945 */ /* 0x000fe40003800000 */
[----:B------:R-:W3:Y:S02]  /*17740*/  S2R R3, SR_TID.X ;  /* 0x0000000000037919 */ /* 0x000ee40000002100 */
[----:B------:R-:W-:Y:S01]  /*17750*/  IMAD R4, R4, c[0x0][0x1f0], RZ ;  /* 0x00007c0004047a24 */ /* 0x000fe200078e02ff */
[----:B---3--:R-:W-:-:S04]  /*17760*/  SHF.R.S32.HI R0, RZ, 0x1f, R3 ;  /* 0x0000001fff007819 */ /* 0x008fc80000011403 */
[----:B------:R-:W-:-:S04]  /*17770*/  LEA.HI R0, R0, R3, RZ, 0x3 ;  /* 0x0000000300007211 */ /* 0x000fc800078f18ff */
[----:B------:R-:W-:Y:S01]  /*17780*/  SHF.R.S32.HI R10, RZ, 0x3, R0 ;  /* 0x00000003ff0a7819 */ /* 0x000fe20000011400 */
[----:B------:R-:W-:Y:S01]  /*17790*/  IMAD R0, R17, c[0x0][0x1f4], R4 ;  /* 0x00007d0011007a24 */ /* 0x000fe200078e0204 */
[C---:B--2---:R-:W-:Y:S02]  /*177a0*/  IADD3 R2, P0, R8.reuse, R39, RZ ;  /* 0x0000002708027210 */ /* 0x044fe40007f1e0ff */
[----:B------:R-:W-:-:S03]  /*177b0*/  ISETP.GE.AND P1, PT, R8, c[0x0][0x220], PT ;  /* 0x0000880008007a0c */ /* 0x000fc60003f26270 */
[----:B------:R-:W-:Y:S01]  /*177c0*/  IMAD.X R3, R9, 0x1, R60, P0 ;  /* 0x0000000109037824 */ /* 0x000fe200000e063c */
[----:B-----5:R-:W-:-:S03]  /*177d0*/  ISETP.GE.OR P0, PT, R10, R63, P1 ;  /* 0x0000003f0a00720c */ /* 0x020fc60000f06670 */
[----:B------:R-:W-:-:S04]  /*177e0*/  IMAD.WIDE.U32 R8, R17, c[0x0][0x1f0], R2 ;  /* 0x00007c0011087a25 */ /* 0x000fc800078e0002 */
[----:B------:R-:W-:-:S06]  /*177f0*/  IMAD.IADD R7, R0, 0x1, R9 ;  /* 0x0000000100077824 */ /* 0x000fcc00078e0209 */
        /* <DEDUP_REMOVED lines=9> */
.L_x_1185:
[----:B-1----:R-:W-:Y:S05]  /*17890*/  BSYNC B0 ;  /* 0x0000000000007941 */ /* 0x002fea0003800000 */
.L_x_1184:
[----:B------:R-:W-:Y:S01]  /*178a0*/  IADD3 R0, R10, 0x10, RZ ;  /* 0x000000100a007810 */ /* 0x000fe20007ffe0ff */
[----:B------:R-:W-:Y:S03]  /*178b0*/  BSSY B0, `(.L_x_1186) ;  /* 0x000000e000007945 */ /* 0x000fe60003800000 */
[----:B------:R-:W-:-:S13]  /*178c0*/  ISETP.GE.OR P0, PT, R0, R63, P1 ;  /* 0x0000003f0000720c */ /* 0x000fda0000f06670 */
        /* <DEDUP_REMOVED lines=12> */
.L_x_1187:
[----:B------:R-:W-:Y:S05]  /*17990*/  BSYNC B0 ;  /* 0x0000000000007941 */ /* 0x000fea0003800000 */
.L_x_1186:
[----:B------:R-:W-:Y:S01]  /*179a0*/  IADD3 R0, R10, 0x20, RZ ;  /* 0x000000200a007810 */ /* 0x000fe20007ffe0ff */
[----:B------:R-:W-:Y:S03]  /*179b0*/  BSSY B0, `(.L_x_1188) ;  /* 0x000000e000007945 */ /* 0x000fe60003800000 */
[----:B------:R-:W-:-:S13]  /*179c0*/  ISETP.GE.OR P0, PT, R0, R63, P1 ;  /* 0x0000003f0000720c */ /* 0x000fda0000f06670 */
        /* <DEDUP_REMOVED lines=12> */
.L_x_1189:
[----:B------:R-:W-:Y:S05]  /*17a90*/  BSYNC B0 ;  /* 0x0000000000007941 */ /* 0x000fea0003800000 */
.L_x_1188:
[----:B------:R-:W2:Y:S01]  /*17aa0*/  LDL.LU R0, [R1+0x5c] ;  /* 0x00005c0001007983 */ /* 0x000ea20000300800 */
[----:B------:R-:W-:Y:S01]  /*17ab0*/  BSSY B0, `(.L_x_1190) ;  /* 0x000000e000007945 */ /* 0x000fe20003800000 */
[----:B--2---:R-:W-:-:S13]  /*17ac0*/  ISETP.GE.OR P0, PT, R0, R63, P1 ;  /* 0x0000003f0000720c */ /* 0x004fda0000f06670 */
        /* <DEDUP_REMOVED lines=12> */
.L_x_1191:
[----:B------:R-:W-:Y:S05]  /*17b90*/  BSYNC B0 ;  /* 0x0000000000007941 */ /* 0x000fea0003800000 */
.L_x_1190:
        /* <DEDUP_REMOVED lines=15> */
.L_x_1193:
[----:B------:R-:W-:Y:S05]  /*17c90*/  BSYNC B0 ;  /* 0x0000000000007941 */ /* 0x000fea0003800000 */
.L_x_1192:
        /* <DEDUP_REMOVED lines=15> */
.L_x_1195:
[----:B------:R-:W-:Y:S05]  /*17d90*/  BSYNC B0 ;  /* 0x0000000000007941 */ /* 0x000fea0003800000 */
.L_x_1194:
        /* <DEDUP_REMOVED lines=15> */
.L_x_1197:
[----:B------:R-:W-:Y:S05]  /*17e90*/  BSYNC B0 ;  /* 0x0000000000007941 */ /* 0x000fea0003800000 */
.L_x_1196:
[----:B------:R-:W2:Y:S02]  /*17ea0*/  LDL.LU R0, [R1+0x6c] ;  /* 0x00006c0001007983 */ /* 0x000ea40000300800 */
[----:B--2---:R-:W-:-:S13]  /*17eb0*/  ISETP.GE.OR P0, PT, R0, R63, P1 ;  /* 0x0000003f0000720c */ /* 0x004fda0000f06670 */
[----:B------:R-:W-:Y:S05]  /*17ec0*/  @P0 EXIT ;  /* 0x000000000000094d */ /* 0x000fea0003800000 */
        /* <DEDUP_REMOVED lines=12> */
.L_x_1198:
        /* <DEDUP_REMOVED lines=15> */
.L_x_2129:


//--------------------- .text._ZN5flash16flash_fwd_kernelI23Flash_fwd_kernel_traitsILi64ELi128ELi64ELi4ELb0ELb0EN7cutlass10bfloat16_tE19Flash_kernel_traitsILi64ELi128ELi64ELi4ES3_EELb1ELb0ELb0ELb0ELb1ELb1ELb0ELb0EEEvNS_16Flash_fwd_paramsE --------------------------
	.section	.text._ZN5flash16flash_fwd_kernelI23Flash_fwd_kernel_traitsILi64ELi128ELi64ELi4ELb0ELb0EN7cutlass10bfloat16_tE19Flash_kernel_traitsILi64ELi128ELi64ELi4ES3_EELb1ELb0ELb0ELb0ELb1ELb1ELb0ELb0EEEvNS_16Flash_fwd_paramsE,"ax",@progbits
	.sectioninfo	@"SHI_REGISTERS=255"
	.align	128
        .global         _ZN5flash16flash_fwd_kernelI23Flash_fwd_kernel_traitsILi64ELi128ELi64ELi4ELb0ELb0EN7cutlass10bfloat16_tE19Flash_kernel_traitsILi64ELi128ELi64ELi4ES3_EELb1ELb0ELb0ELb0ELb1ELb1ELb0ELb0EEEvNS_16Flash_fwd_paramsE
        .type           _ZN5flash16flash_fwd_kernelI23Flash_fwd_kernel_traitsILi64ELi128ELi64ELi4ELb0ELb0EN7cutlass10bfloat16_tE19Flash_kernel_traitsILi64ELi128ELi64ELi4ES3_EELb1ELb0ELb0ELb0ELb1ELb1ELb0ELb0EEEvNS_16Flash_fwd_paramsE,@function
        .size           _ZN5flash16flash_fwd_kernelI23Flash_fwd_kernel_traitsILi64ELi128ELi64ELi4ELb0ELb0EN7cutlass10bfloat16_tE19Flash_kernel_traitsILi64ELi128ELi64ELi4ES3_EELb1ELb0ELb0ELb0ELb1ELb1ELb0ELb0EEEvNS_16Flash_fwd_paramsE,(.L_x_2130 - _ZN5flash16flash_fwd_kernelI23Flash_fwd_kernel_traitsILi64ELi128ELi64ELi4ELb0ELb0EN7cutlass10bfloat16_tE19Flash_kernel_traitsILi64ELi128ELi64ELi4ES3_EELb1ELb0ELb0ELb0ELb1ELb1ELb0ELb0EEEvNS_16Flash_fwd_paramsE)
        .other          _ZN5flash16flash_fwd_kernelI23Flash_fwd_kernel_traitsILi64ELi128ELi64ELi4ELb0ELb0EN7cutlass10bfloat16_tE19Flash_kernel_traitsILi64ELi128ELi64ELi4ES3_EELb1ELb0ELb0ELb0ELb1ELb1ELb0ELb0EEEvNS_16Flash_fwd_paramsE,@"STO_CUDA_ENTRY STV_DEFAULT"
_ZN5flash16flash_fwd_kernelI23Flash_fwd_kernel_traitsILi64ELi128ELi64ELi4ELb0ELb0EN7cutlass10bfloat16_tE19Flash_kernel_traitsILi64ELi128ELi64ELi4ES3_EELb1ELb0ELb0ELb0ELb1ELb1ELb0ELb0EEEvNS_16Flash_fwd_paramsE:
.text._ZN5flash16flash_fwd_kernelI23Flash_fwd_kernel_traitsILi64ELi128ELi64ELi4ELb0ELb0EN7cutlass10bfloat16_tE19Flash_kernel_traitsILi64ELi128ELi64ELi4ES3_EELb1ELb0ELb0ELb0ELb1ELb1ELb0ELb0EEEvNS_16Flash_fwd_paramsE:
[----:B------:R-:W-:Y:S02]  /*0000*/  MOV R1, c[0x0][0x28] ;  /* 0x00000a0000017a02 */ /* 0x000fe40000000f00 */
[----:B------:R-:W-:Y:S01]  /*0010*/  ULDC.U8 UR4, c[0x0][0x304] ;  /* 0x0000c10000047ab9 */ /* 0x000fe20000000000 */
[----:B------:R-:W-:Y:S01]  /*0020*/  IMAD.MOV.U32 R0, RZ, RZ, c[0x0][0x2f8] ;  /* 0x0000be00ff007624 */ /* 0x000fe200078e00ff */
[----:B------:R-:W-:Y:S01]  /*0030*/  ISETP.NE.AND P2, PT, RZ, UR4, PT ;  /* 0x00000004ff007c0c */ /* 0x000fe2000bf45270 */
[----:B------:R-:W-:Y:S01]  /*0040*/  IMAD.MOV.U32 R7, RZ, RZ, c[0x0][0x2fc] ;  /* 0x0000bf00ff077624 */ /* 0x000fe200078e00ff */
[----:B------:R-:W-:-:S11]  /*0050*/  ULDC.64 UR8, c[0x0][0x118] ;  /* 0x0000460000087ab9 */ /* 0x000fd60000000a00 */
[----:B------:R-:W-:-:S05]  /*0060*/  @P2 IMAD.MOV.U32 R6, RZ, RZ, R0 ;  /* 0x000000ffff062224 */ /* 0x000fca00078e0000 */
[----:B------:R-:W2:Y:S01]  /*0070*/  @P2 LDG.E.64 R8, [R6.64] ;  /* 0x0000000806082981 */ /* 0x000ea2000c1e1b00 */
[----:B------:R-:W-:Y:S02]  /*0080*/  IMAD.MOV.U32 R214, RZ, RZ, c[0x0][0x2f0] ;  /* 0x0000bc00ffd67624 */ /* 0x000fe400078e00ff */
[----:B------:R-:W-:-:S06]  /*0090*/  IMAD.MOV.U32 R215, RZ, RZ, c[0x0][0x2f4] ;  /* 0x0000bd00ffd77624 */ /* 0x000fcc00078e00ff */
[----:B------:R-:W3:Y:S01]  /*00a0*/  @P2 LDG.E.64 R214, [R214.64] ;  /* 0x00000008d6d62981 */ /* 0x000ee2000c1e1b00 */
[----:B------:R-:W-:Y:S01]  /*00b0*/  ISETP.NE.U32.AND P1, PT, RZ, c[0x0][0x250], PT ;  /* 0x00009400ff007a0c */ /* 0x000fe20003f25070 */
[----:B------:R-:W-:Y:S01]  /*00c0*/  IMAD.MOV.U32 R17, RZ, RZ, RZ ;  /* 0x000000ffff117224 */ /* 0x000fe200078e00ff */
[----:B------:R-:W-:Y:S01]  /*00d0*/  ISETP.NE.U32.AND P4, PT, RZ, c[0x0][0x258], PT ;  /* 0x00009600ff007a0c */ /* 0x000fe20003f85070 */
[----:B------:R-:W1:Y:S01]  /*00e0*/  S2R R120, SR_CTAID.X ;  /* 0x0000000000787919 */ /* 0x000e620000002500 */
[----:B------:R-:W-:Y:S02]  /*00f0*/  ISETP.NE.AND.EX P1, PT, RZ, c[0x0][0x254], PT, P1 ;  /* 0x00009500ff007a0c */ /* 0x000fe40003f25310 */
[----:B------:R-:W-:Y:S01]  /*0100*/  ISETP.NE.AND.EX P4, PT, RZ, c[0x0][0x25c], PT, P4 ;  /* 0x00009700ff007a0c */ /* 0x000fe20003f85340 */
[----:B------:R-:W4:Y:S04]  /*0110*/  S2R R14, SR_CTAID.Y ;  /* 0x00000000000e7919 */ /* 0x000f280000002600 */
[----:B------:R-:W1:Y:S04]  /*0120*/  S2R R15, SR_CTAID.Z ;  /* 0x00000000000f7919 */ /* 0x000e680000002700 */
[----:B------:R-:W5:Y:S02]  /*0130*/  S2R R19, SR_TID.X ;  /* 0x0000000000137919 */ /* 0x000f640000002100 */
[----:B------:R-:W-:-:S02]  /*0140*/  @P1 IMAD.MOV.U32 R5, RZ, RZ, 0x4 ;  /* 0x00000004ff051424 */ /* 0x000fc400078e00ff */
[----:B------:R-:W-:Y:S02]  /*0150*/  @P4 IMAD.MOV.U32 R3, RZ, RZ, 0x4 ;  /* 0x00000004ff034424 */ /* 0x000fe400078e00ff */
[----:B----4-:R-:W-:Y:S01]  /*0160*/  @P1 IMAD.WIDE R12, R14, R5, c[0x0][0x250] ;  /* 0x000094000e0c1625 */ /* 0x010fe200078e0205 */
[----:B-1----:R-:W-:-:S03]  /*0170*/  LOP3.LUT R2, R15, R120, R14, 0xfe, !PT ;  /* 0x000000780f027212 */ /* 0x002fc600078efe0e */
[----:B------:R-:W-:Y:S01]  /*0180*/  @P4 IMAD.WIDE R22, R14, R3, c[0x0][0x258] ;  /* 0x000096000e164625 */ /* 0x000fe200078e0203 */
[----:B-----5:R-:W-:-:S13]  /*0190*/  LOP3.LUT P3, RZ, R2, R19, RZ, 0xfc, !PT ;  /* 0x0000001302ff7212 */ /* 0x020fda000786fcff */
[----:B------:R-:W-:Y:S02]  /*01a0*/  @!P3 IMAD.MOV.U32 R10, RZ, RZ, c[0x0][0x308] ;  /* 0x0000c200ff0ab624 */ /* 0x000fe400078e00ff */
[----:B------:R-:W-:Y:S01]  /*01b0*/  @!P3 IMAD.MOV.U32 R11, RZ, RZ, c[0x0][0x30c] ;  /* 0x0000c300ff0bb624 */ /* 0x000fe200078e00ff */
[----:B--2---:R-:W-:-:S05]  /*01c0*/  @P2 IADD3 R0, P0, R8, c[0x0][0x300], RZ ;  /* 0x0000c00008002a10 */ /* 0x004fca0007f1e0ff */
[----:B------:R-:W-:Y:S02]  /*01d0*/  @P2 IMAD.X R7, RZ, RZ, R9, P0 ;  /* 0x000000ffff072224 */ /* 0x000fe400000e0609 */
[----:B------:R-:W-:Y:S02]  /*01e0*/  @!P3 IMAD.MOV.U32 R20, RZ, RZ, R0 ;  /* 0x000000ffff14b224 */ /* 0x000fe400078e0000 */
[----:B------:R-:W-:Y:S01]  /*01f0*/  @!P3 IMAD.MOV.U32 R21, RZ, RZ, R7 ;  /* 0x000000ffff15b224 */ /* 0x000fe200078e0007 */
[----:B---3--:R1:W-:Y:S04]  /*0200*/  @!P3 STG.E.64 [R10.64], R214 ;  /* 0x000000d60a00b986 */ /* 0x0083e8000c101b08 */
[----:B------:R1:W-:Y:S04]  /*0210*/  @!P3 STG.E.64 [R10.64+0x8], R20 ;  /* 0x000008140a00b986 */ /* 0x0003e8000c101b08 */
[----:B------:R-:W2:Y:S04]  /*0220*/  @P1 LDG.E R17, [R12.64] ;  /* 0x000000080c111981 */ /* 0x000ea8000c1e1900 */
[----:B------:R-:W2:Y:S01]  /*0230*/  @P4 LDG.E R6, [R22.64] ;  /* 0x0000000816064981 */ /* 0x000ea2000c1e1900 */
[----:B------:R-:W-:Y:S01]  /*0240*/  SHF.R.S32.HI R2, RZ, 0x1f, R19 ;  /* 0x0000001fff027819 */ /* 0x000fe20000011413 */
[----:B------:R-:W-:Y:S01]  /*0250*/  IMAD.SHL.U32 R3, R120, 0x80, RZ ;  /* 0x0000008078037824 */ /* 0x000fe200078e00ff */
[----:B------:R-:W-:Y:S01]  /*0260*/  @!P4 ISETP.NE.U32.AND P3, PT, RZ, c[0x0][0x268], PT ;  /* 0x00009a00ff00ca0c */ /* 0x000fe20003f65070 */
[----:B------:R-:W-:Y:S01]  /*0270*/  IMAD R4, R14, c[0x0][0x1c0], R15 ;  /* 0x000070000e047a24 */ /* 0x000fe200078e020f */
[----:B------:R-:W-:-:S02]  /*0280*/  LEA.HI R121, R2, R19, RZ, 0x5 ;  /* 0x0000001302797211 */ /* 0x000fc400078f28ff */
[----:B------:R-:W-:Y:S01]  /*0290*/  ISETP.GE.AND P2, PT, R3, c[0x0][0x214], PT ;  /* 0x0000850003007a0c */ /* 0x000fe20003f46270 */
[----:B------:R-:W-:Y:S01]  /*02a0*/  IMAD.SHL.U32 R4, R4, 0x20, RZ ;  /* 0x0000002004047824 */ /* 0x000fe200078e00ff */
[----:B------:R-:W-:Y:S02]  /*02b0*/  LOP3.LUT R8, R121, 0xffffffe0, RZ, 0xc0, !PT ;  /* 0xffffffe079087812 */ /* 0x000fe400078ec0ff */
[----:B------:R-:W-:-:S03]  /*02c0*/  @!P4 ISETP.NE.AND.EX P3, PT, RZ, c[0x0][0x26c], PT, P3 ;  /* 0x00009b00ff00ca0c */ /* 0x000fc60003f65330 */
[----:B------:R-:W-:-:S05]  /*02d0*/  IMAD.IADD R197, R19, 0x1, -R8 ;  /* 0x0000000113c57824 */ /* 0x000fca00078e0a08 */
[--C-:B------:R-:W-:Y:S02]  /*02e0*/  IADD3 R5, P1, P0, R4, R0, R197.reuse ;  /* 0x0000000004057210 */ /* 0x100fe4000783e0c5 */
[----:B------:R-:W-:Y:S02]  /*02f0*/  SHF.R.S32.HI R4, RZ, 0x1f, R4 ;  /* 0x0000001fff047819 */ /* 0x000fe40000011404 */
[----:B------:R-:W-:Y:S02]  /*0300*/  @!P4 SEL R0, RZ, c[0x0][0x21c], !P3 ;  /* 0x00008700ff00ca07 */ /* 0x000fe40005800000 */
[----:B------:R-:W-:-:S04]  /*0310*/  SHF.R.S32.HI R3, RZ, 0x1f, R197 ;  /* 0x0000001fff037819 */ /* 0x000fc800000114c5 */
[----:B------:R-:W-:Y:S01]  /*0320*/  IADD3.X R7, R4, R7, R3, P1, P0 ;  /* 0x0000000704077210 */ /* 0x000fe20000fe0403 */
[--C-:B--2---:R-:W-:Y:S01]  /*0330*/  @P4 IMAD.IADD R123, R6, 0x1, -R17.reuse ;  /* 0x00000001067b4824 */ /* 0x104fe200078e0a11 */
[----:B------:R-:W-:Y:S01]  /*0340*/  @!P4 IADD3 R123, R0, c[0x0][0x218], -R17 ;  /* 0x00008600007bca10 */ /* 0x000fe20007ffe811 */
[----:B------:R-:W-:Y:S06]  /*0350*/  @P2 EXIT ;  /* 0x000000000000294d */ /* 0x000fec0003800000 */
[----:B-1----:R-:W-:Y:S01]  /*0360*/  IABS R9, c[0x0][0x1c8] ;  /* 0x0000720000097a13 */ /* 0x002fe20000000000 */
[----:B------:R-:W-:Y:S01]  /*0370*/  ULDC.64 UR4, c[0x0][0x190] ;  /* 0x0000640000047ab9 */ /* 0x000fe20000000a00 */
[CC--:B------:R-:W-:Y:S01]  /*0380*/  LEA.HI R4, R2.reuse, R19.reuse, RZ, 0x3 ;  /* 0x0000001302047211 */ /* 0x0c0fe200078f18ff */
[----:B------:R-:W-:Y:S01]  /*0390*/  USHF.L.U32 UR7, UR4, 0x5, URZ ;  /* 0x0000000504077899 */ /* 0x000fe2000800063f */
[----:B------:R-:W1:Y:S01]  /*03a0*/  I2F.RP R28, R9 ;  /* 0x00000009001c7306 */ /* 0x000e620000209400 */
[----:B------:R-:W-:Y:S01]  /*03b0*/  LEA.HI R11, R2, R19, RZ, 0x6 ;  /* 0x00000013020b7211 */ /* 0x000fe200078f30ff */
[----:B------:R-:W-:Y:S01]  /*03c0*/  UMOV UR6, 0x5 ;  /* 0x0000000500067882 */ /* 0x000fe20000000000 */
[----:B------:R-:W-:Y:S01]  /*03d0*/  SHF.R.S32.HI R26, RZ, 0x3, R4 ;  /* 0x00000003ff1a7819 */ /* 0x000fe20000011404 */
[----:B------:R-:W-:Y:S01]  /*03e0*/  USHF.L.U64.HI UR12, UR4, UR6, UR5 ;  /* 0x00000006040c7299 */ /* 0x000fe20008010205 */
[----:B------:R-:W-:Y:S01]  /*03f0*/  LOP3.LUT R96, R4, 0xfffffff8, RZ, 0xc0, !PT ;  /* 0xfffffff804607812 */ /* 0x000fe200078ec0ff */
[----:B------:R-:W-:Y:S01]  /*0400*/  IMAD.SHL.U32 R11, R11, 0x8, RZ ;  /* 0x000000080b0b7824 */ /* 0x000fe200078e00ff */
[----:B------:R-:W-:Y:S01]  /*0410*/  SHF.R.S32.HI R27, RZ, 0x1f, R26 ;  /* 0x0000001fff1b7819 */ /* 0x000fe2000001141a */
[C---:B------:R-:W-:Y:S01]  /*0420*/  IMAD.SHL.U32 R13, R26.reuse, 0x40, RZ ;  /* 0x000000401a0d7824 */ /* 0x040fe200078e00ff */
[----:B------:R-:W-:Y:S01]  /*0430*/  IADD3 R20, P0, R26, R17, RZ ;  /* 0x000000111a147210 */ /* 0x000fe20007f1e0ff */
[----:B------:R-:W-:Y:S01]  /*0440*/  IMAD.IADD R96, R19, 0x1, -R96 ;  /* 0x0000000113607824 */ /* 0x000fe200078e0a60 */
[----:B------:R-:W-:Y:S01]  /*0450*/  LOP3.LUT R0, R15, c[0x0][0x1c8], RZ, 0x3c, !PT ;  /* 0x000072000f007a12 */ /* 0x000fe200078e3cff */
[----:B------:R-:W-:Y:S01]  /*0460*/  UMOV UR10, 0x6 ;  /* 0x00000006000a7882 */ /* 0x000fe20000000000 */
[----:B------:R-:W-:Y:S01]  /*0470*/  LOP3.LUT R13, R13, 0x1c0, RZ, 0xc0, !PT ;  /* 0x000001c00d0d7812 */ /* 0x000fe200078ec0ff */
[----:B------:R-:W-:Y:S01]  /*0480*/  IMAD.SHL.U32 R24, R96, 0x8, RZ ;  /* 0x0000000860187824 */ /* 0x000fe200078e00ff */
[----:B------:R-:W-:Y:S01]  /*0490*/  LEA.HI.X.SX32 R17, R17, R27, 0x1, P0 ;  /* 0x0000001b11117211 */ /* 0x000fe200000f0eff */
[----:B-1----:R-:W1:Y:S01]  /*04a0*/  MUFU.RCP R28, R28 ;  /* 0x0000001c001c7308 */ /* 0x002e620000001000 */
[----:B------:R-:W-:Y:S01]  /*04b0*/  SHF.R.U32.HI R196, RZ, 0x3, R13 ;  /* 0x00000003ffc47819 */ /* 0x000fe2000001160d */
[----:B------:R-:W-:Y:S01]  /*04c0*/  IMAD.WIDE R26, R120, 0x80, R26 ;  /* 0x00000080781a7825 */ /* 0x000fe200078e021a */
[--C-:B------:R-:W-:Y:S01]  /*04d0*/  LOP3.LUT R13, R13, 0x38, R24.reuse, 0xf8, !PT ;  /* 0x000000380d0d7812 */ /* 0x100fe200078ef818 */
[----:B------:R-:W-:Y:S01]  /*04e0*/  ULDC.64 UR4, c[0x0][0x198] ;  /* 0x0000660000047ab9 */ /* 0x000fe20000000a00 */
[----:B------:R-:W-:Y:S01]  /*04f0*/  IADD3 R3, R123, 0x3f, RZ ;  /* 0x0000003f7b037810 */ /* 0x000fe20007ffe0ff */
[----:B------:R-:W-:Y:S01]  /*0500*/  USHF.L.U64.HI UR10, UR4, UR10, UR5 ;  /* 0x0000000a040a7299 */ /* 0x000fe20008010205 */
[----:B------:R-:W-:Y:S01]  /*0510*/  LOP3.LUT R196, R13, R196, RZ, 0x3c, !PT ;  /* 0x000000c40dc47212 */ /* 0x000fe200078e3cff */
[----:B------:R-:W-:Y:S01]  /*0520*/  USHF.L.U32 UR11, UR4, 0x6, URZ ;  /* 0x00000006040b7899 */ /* 0x000fe2000800063f */
[----:B------:R-:W-:Y:S01]  /*0530*/  SHF.R.S32.HI R6, RZ, 0x1f, R3 ;  /* 0x0000001fff067819 */ /* 0x000fe20000011403 */
[----:B------:R-:W-:Y:S01]  /*0540*/  USHF.L.U64.HI UR13, UR4, UR6, UR5 ;  /* 0x00000006040d7299 */ /* 0x000fe20008010205 */
[----:B------:R-:W-:Y:S01]  /*0550*/  LOP3.LUT R196, R196, 0x7ffffe00, R11, 0xf8, !PT ;  /* 0x7ffffe00c4c47812 */ /* 0x000fe200078ef80b */
[C---:B------:R-:W-:Y:S01]  /*0560*/  IMAD R11, R17.reuse, c[0x0][0x198], RZ ;  /* 0x00006600110b7a24 */ /* 0x040fe200078e02ff */
[----:B------:R-:W-:Y:S01]  /*0570*/  ISETP.GE.AND P1, PT, R0, RZ, PT ;  /* 0x000000ff0000720c */ /* 0x000fe20003f26270 */
[----:B------:R-:W-:Y:S01]  /*0580*/  IMAD R17, R17, c[0x0][0x1a0], RZ ;  /* 0x0000680011117a24 */ /* 0x000fe200078e02ff */
[----:B------:R-:W-:Y:S01]  /*0590*/  LEA.HI R0, R2, R19, RZ, 0x4 ;  /* 0x0000001302007211 */ /* 0x000fe200078f20ff */
[----:B------:R-:W-:Y:S01]  /*05a0*/  IMAD R11, R20, c[0x0][0x19c], R11 ;  /* 0x00006700140b7a24 */ /* 0x000fe200078e020b */
[----:B-1----:R-:W-:Y:S01]  /*05b0*/  IADD3 R28, R28, 0xffffffe, RZ ;  /* 0x0ffffffe1c1c7810 */ /* 0x002fe20007ffe0ff */
[----:B------:R-:W-:Y:S01]  /*05c0*/  IMAD R10, R20, c[0x0][0x1a4], R17 ;  /* 0x00006900140a7a24 */ /* 0x000fe200078e0211 */
[----:B------:R-:W-:Y:S01]  /*05d0*/  LEA.HI R6, R6, R3, RZ, 0x6 ;  /* 0x0000000306067211 */ /* 0x000fe200078f30ff */
[----:B------:R-:W-:Y:S01]  /*05e0*/  IMAD.SHL.U32 R196, R196, 0x2, RZ ;  /* 0x00000002c4c47824 */ /* 0x000fe200078e00ff */
[----:B------:R-:W1:Y:S01]  /*05f0*/  F2I.FTZ.U32.TRUNC.NTZ R29, R28 ;  /* 0x0000001c001d7305 */ /* 0x000e62000021f000 */
[----:B------:R-:W-:Y:S01]  /*0600*/  SHF.R.S32.HI R25, RZ, 0x1f, R24 ;  /* 0x0000001fff197819 */ /* 0x000fe20000011418 */
[----:B------:R-:W2:Y:S01]  /*0610*/  LDC.U8 R217, c[0x0][0x2d8] ;  /* 0x0000b600ffd97b82 */ /* 0x000ea20000000000 */
[----:B------:R-:W-:-:S02]  /*0620*/  SHF.R.S32.HI R3, RZ, 0x4, R0 ;  /* 0x00000004ff037819 */ /* 0x000fc40000011400 */
[----:B------:R-:W-:Y:S01]  /*0630*/  IABS R8, R15 ;  /* 0x0000000f00087213 */ /* 0x000fe20000000000 */
[--C-:B------:R-:W-:Y:S01]  /*0640*/  IMAD.WIDE.U32 R22, R20, c[0x0][0x198], R24.reuse ;  /* 0x0000660014167a25 */ /* 0x100fe200078e0018 */
[C---:B------:R-:W-:Y:S02]  /*0650*/  LOP3.LUT R2, R0.reuse, 0xfffffff0, RZ, 0xc0, !PT ;  /* 0xfffffff000027812 */ /* 0x040fe400078ec0ff */
[----:B------:R-:W-:Y:S01]  /*0660*/  LEA.HI R0, R0, R3, RZ, 0x1 ;  /* 0x0000000300007211 */ /* 0x000fe200078f08ff */
[----:B------:R-:W-:Y:S01]  /*0670*/  IMAD.WIDE.U32 R20, R20, c[0x0][0x1a0], R24 ;  /* 0x0000680014147a25 */ /* 0x000fe200078e0018 */
[----:B------:R-:W-:Y:S02]  /*0680*/  SHF.R.S32.HI R13, RZ, 0x1f, R14 ;  /* 0x0000001fff0d7819 */ /* 0x000fe4000001140e */
[----:B------:R-:W-:Y:S01]  /*0690*/  LOP3.LUT R0, R0, 0xfffffffe, RZ, 0xc0, !PT ;  /* 0xfffffffe00007812 */ /* 0x000fe200078ec0ff */
[----:B------:R-:W-:Y:S01]  /*06a0*/  IMAD.IADD R21, R21, 0x1, R10 ;  /* 0x0000000115157824 */ /* 0x000fe200078e020a */
[----:B------:R-:W-:Y:S01]  /*06b0*/  SHF.R.S32.HI R6, RZ, 0x6, R6 ;  /* 0x00000006ff067819 */ /* 0x000fe20000011406 */
[----:B-1----:R-:W-:Y:S01]  /*06c0*/  IMAD.MOV R16, RZ, RZ, -R29 ;  /* 0x000000ffff107224 */ /* 0x002fe200078e0a1d */
[----:B------:R-:W-:Y:S01]  /*06d0*/  SHF.R.S32.HI R121, RZ, 0x5, R121 ;  /* 0x00000005ff797819 */ /* 0x000fe20000011479 */
[----:B------:R-:W-:-:S02]  /*06e0*/  IMAD.MOV.U32 R28, RZ, RZ, RZ ;  /* 0x000000ffff1c7224 */ /* 0x000fc400078e00ff */
[----:B------:R-:W-:Y:S02]  /*06f0*/  IMAD R17, R16, R9, RZ ;  /* 0x0000000910117224 */ /* 0x000fe400078e02ff */
[----:B------:R-:W-:Y:S02]  /*0700*/  IMAD.IADD R0, R3, 0x1, -R0 ;  /* 0x0000000103007824 */ /* 0x000fe400078e0a00 */
[----:B------:R-:W-:-:S04]  /*0710*/  IMAD.HI.U32 R17, R29, R17, R28 ;  /* 0x000000111d117227 */ /* 0x000fc800078e001c */
[----:B------:R-:W-:Y:S02]  /*0720*/  IMAD R3, R13, c[0x0][0x178], RZ ;  /* 0x00005e000d037a24 */ /* 0x000fe400078e02ff */
[----:B------:R-:W-:-:S04]  /*0730*/  IMAD.HI.U32 R17, R17, R8, RZ ;  /* 0x0000000811117227 */ /* 0x000fc800078e00ff */
[----:B------:R-:W-:Y:S02]  /*0740*/  IMAD.MOV R10, RZ, RZ, -R17 ;  /* 0x000000ffff0a7224 */ /* 0x000fe400078e0a11 */
[----:B------:R-:W-:Y:S01]  /*0750*/  IMAD.IADD R23, R23, 0x1, R11 ;  /* 0x0000000117177824 */ /* 0x000fe200078e020b */
[----:B------:R-:W-:Y:S01]  /*0760*/  SHF.R.S32.HI R11, RZ, 0x1f, R15 ;  /* 0x0000001fff0b7819 */ /* 0x000fe2000001140f */
[C---:B------:R-:W-:Y:S02]  /*0770*/  IMAD R8, R9.reuse, R10, R8 ;  /* 0x0000000a09087224 */ /* 0x040fe400078e0208 */
[C---:B------:R-:W-:Y:S02]  /*0780*/  IMAD R12, R14.reuse, c[0x0][0x17c], R3 ;  /* 0x00005f000e0c7a24 */ /* 0x040fe400078e0203 */
[----:B------:R-:W-:Y:S01]  /*0790*/  IMAD.WIDE.U32 R24, R14, c[0x0][0x178], R24 ;  /* 0x00005e000e187a25 */ /* 0x000fe200078e0018 */
[----:B------:R-:W-:-:S03]  /*07a0*/  ISETP.GT.U32.AND P2, PT, R9, R8, PT ;  /* 0x000000080900720c */ /* 0x000fc60003f44070 */
[----:B------:R-:W-:Y:S02]  /*07b0*/  IMAD.IADD R25, R25, 0x1, R12 ;  /* 0x0000000119197824 */ /* 0x000fe400078e020c */
[----:B------:R-:W-:Y:S02]  /*07c0*/  IMAD R12, R11, c[0x0][0x1a8], RZ ;  /* 0x00006a000b0c7a24 */ /* 0x000fe400078e02ff */
[----:B------:R-:W-:-:S04]  /*07d0*/  IMAD.WIDE.U32 R24, R15, c[0x0][0x1a8], R24 ;  /* 0x00006a000f187a25 */ /* 0x000fc800078e0018 */
[----:B------:R-:W-:Y:S02]  /*07e0*/  IMAD R12, R15, c[0x0][0x1ac], R12 ;  /* 0x00006b000f0c7a24 */ /* 0x000fe400078e020c */
[----:B------:R-:W-:Y:S01]  /*07f0*/  IMAD R10, R27, c[0x0][0x190], RZ ;  /* 0x000064001b0a7a24 */ /* 0x000fe200078e02ff */
[----:B------:R-:W-:Y:S01]  /*0800*/  @!P2 IADD3 R17, R17, 0x1, RZ ;  /* 0x000000011111a810 */ /* 0x000fe20007ffe0ff */
[----:B------:R-:W-:Y:S02]  /*0810*/  IMAD.IADD R25, R25, 0x1, R12 ;  /* 0x0000000119197824 */ /* 0x000fe400078e020c */
[----:B------:R-:W-:Y:S01]  /*0820*/  @!P2 IMAD.IADD R8, R8, 0x1, -R9 ;  /* 0x000000010808a824 */ /* 0x000fe200078e0a09 */
[----:B------:R-:W-:Y:S01]  /*0830*/  ISETP.NE.AND P2, PT, RZ, c[0x0][0x1c8], PT ;  /* 0x00007200ff007a0c */ /* 0x000fe20003f45270 */
[C---:B------:R-:W-:Y:S02]  /*0840*/  IMAD R11, R13.reuse, c[0x0][0x180], RZ ;  /* 0x000060000d0b7a24 */ /* 0x040fe400078e02ff */
[----:B------:R-:W-:Y:S01]  /*0850*/  IMAD R13, R13, c[0x0][0x188], RZ ;  /* 0x000062000d0d7a24 */ /* 0x000fe200078e02ff */
[----:B------:R-:W-:Y:S01]  /*0860*/  ISETP.GE.U32.AND P3, PT, R8, R9, PT ;  /* 0x000000090800720c */ /* 0x000fe20003f66070 */
[----:B------:R-:W-:-:S02]  /*0870*/  IMAD R10, R26, c[0x0][0x194], R10 ;  /* 0x000065001a0a7a24 */ /* 0x000fc400078e020a */
[----:B------:R-:W-:-:S04]  /*0880*/  IMAD.WIDE.U32 R24, R26, c[0x0][0x190], R24 ;  /* 0x000064001a187a25 */ /* 0x000fc800078e0018 */
[----:B------:R-:W-:Y:S01]  /*0890*/  IMAD R13, R14, c[0x0][0x18c], R13 ;  /* 0x000063000e0d7a24 */ /* 0x000fe200078e020d */
[----:B------:R-:W-:Y:S01]  /*08a0*/  LEA R12, P0, R24, c[0x0][0x160], 0x1 ;  /* 0x00005800180c7a11 */ /* 0x000fe200078008ff */
[----:B------:R-:W-:-:S04]  /*08b0*/  IMAD.WIDE.U32 R198, R14, c[0x0][0x188], R20 ;  /* 0x000062000ec67a25 */ /* 0x000fc800078e0014 */
[----:B------:R-:W-:Y:S01]  /*08c0*/  IMAD.IADD R10, R25, 0x1, R10 ;  /* 0x00000001190a7824 */ /* 0x000fe200078e020a */
[----:B------:R-:W-:Y:S01]  /*08d0*/  @P3 IADD3 R17, R17, 0x1, RZ ;  /* 0x0000000111113810 */ /* 0x000fe20007ffe0ff */
[----:B------:R-:W-:Y:S02]  /*08e0*/  IMAD.IADD R199, R199, 0x1, R13 ;  /* 0x00000001c7c77824 */ /* 0x000fe400078e020d */
[----:B------:R-:W-:Y:S01]  /*08f0*/  IMAD R11, R14, c[0x0][0x184], R11 ;  /* 0x000061000e0b7a24 */ /* 0x000fe200078e020b */
[----:B------:R-:W-:Y:S01]  /*0900*/  LEA.HI.X R13, R24, c[0x0][0x164], R10, 0x1, P0 ;  /* 0x00005900180d7a11 */ /* 0x000fe200000f0c0a */
[----:B------:R-:W-:Y:S01]  /*0910*/  IMAD.WIDE.U32 R200, R14, c[0x0][0x180], R22 ;  /* 0x000060000ec87a25 */ /* 0x000fe200078e0016 */
[----:B------:R-:W-:-:S03]  /*0920*/  IADD3 R10, P0, R12, UR7, RZ ;  /* 0x000000070c0a7c10 */ /* 0x000fc6000ff1e0ff */
[----:B------:R-:W-:Y:S01]  /*0930*/  IMAD.IADD R201, R201, 0x1, R11 ;  /* 0x00000001c9c97824 */ /* 0x000fe200078e020b */
[----:B------:R-:W-:Y:S01]  /*0940*/  IADD3.X R11, R13, UR12, RZ, P0, !PT ;  /* 0x0000000c0d0b7c10 */ /* 0x000fe200087fe4ff */
[----:B------:R-:W-:Y:S01]  /*0950*/  @!P1 IMAD.MOV R17, RZ, RZ, -R17 ;  /* 0x000000ffff119224 */ /* 0x000fe200078e0a11 */
[----:B------:R-:W-:Y:S01]  /*0960*/  IADD3 R8, P0, R10, UR7, RZ ;  /* 0x000000070a087c10 */ /* 0x000fe2000ff1e0ff */
[----:B------:R-:W-:Y:S01]  /*0970*/  IMAD.IADD R19, R19, 0x1, -R2 ;  /* 0x0000000113137824 */ /* 0x000fe200078e0a02 */
[----:B------:R-:W-:Y:S01]  /*0980*/  @!P2 LOP3.LUT R17, RZ, c[0x0][0x1c8], RZ, 0x33, !PT ;  /* 0x00007200ff11aa12 */ /* 0x000fe200078e33ff */
[----:B------:R1:W-:Y:S01]  /*0990*/  LDGSTS.E.BYPASS.LTC128B.128 [R196], [R12.64] ;  /* 0x000000000cc47fae */ /* 0x0003e2000b901d48 */
[----:B------:R-:W-:Y:S02]  /*09a0*/  IADD3.X R9, R11, UR12, RZ, P0, !PT ;  /* 0x0000000c0b097c10 */ /* 0x000fe400087fe4ff */
[----:B------:R-:W-:Y:S01]  /*09b0*/  IADD3 R14, P0, R8, UR7, RZ ;  /* 0x00000007080e7c10 */ /* 0x000fe2000ff1e0ff */
[----:B------:R3:W-:Y:S01]  /*09c0*/  LDGSTS.E.BYPASS.LTC128B.128 [R196+0x800], [R10.64] ;  /* 0x008000000ac47fae */ /* 0x0007e2000b901d48 */
[----:B------:R-:W-:Y:S01]  /*09d0*/  SHF.R.S32.HI R2, RZ, 0x1f, R19 ;  /* 0x0000001fff027819 */ /* 0x000fe20000011413 */
[----:B------:R-:W-:Y:S01]  /*09e0*/  IMAD.WIDE.U32 R200, R17, c[0x0][0x1b0], R200 ;  /* 0x00006c0011c87a25 */ /* 0x000fe200078e00c8 */
[----:B------:R-:W-:Y:S01]  /*09f0*/  IADD3.X R15, R9, UR12, RZ, P0, !PT ;  /* 0x0000000c090f7c10 */ /* 0x000fe200087fe4ff */
[----:B------:R4:W-:Y:S01]  /*0a00*/  LDGSTS.E.BYPASS.LTC128B.128 [R196+0x1000], [R8.64] ;  /* 0x0100000008c47fae */ /* 0x0009e2000b901d48 */
[----:B------:R-:W-:Y:S01]  /*0a10*/  IADD3 R20, P0, R14, UR7, RZ ;  /* 0x000000070e147c10 */ /* 0x000fe2000ff1e0ff */
[----:B------:R-:W-:Y:S01]  /*0a20*/  IMAD.MOV.U32 R212, RZ, RZ, R200 ;  /* 0x000000ffffd47224 */ /* 0x000fe200078e00c8 */
[----:B------:R-:W-:Y:S01]  /*0a30*/  LEA.HI R3, R2, R19, RZ, 0x3 ;  /* 0x0000001302037211 */ /* 0x000fe200078f18ff */
[----:B------:R5:W-:Y:S01]  /*0a40*/  LDGSTS.E.BYPASS.LTC128B.128 [R196+0x1800], [R14.64] ;  /* 0x018000000ec47fae */ /* 0x000be2000b901d48 */
[----:B------:R-:W-:Y:S01]  /*0a50*/  IADD3.X R21, R15, UR12, RZ, P0, !PT ;  /* 0x0000000c0f157c10 */ /* 0x000fe200087fe4ff */
[----:B------:R-:W-:Y:S01]  /*0a60*/  IMAD.WIDE.U32 R198, R17, c[0x0][0x1b8], R198 ;  /* 0x00006e0011c67a25 */ /* 0x000fe200078e00c6 */
[----:B------:R-:W-:-:S02]  /*0a70*/  LOP3.LUT R2, R3, 0xfffffff8, RZ, 0xc0, !PT ;  /* 0xfffffff803027812 */ /* 0x000fc400078ec0ff */
[----:B------:R-:W-:Y:S01]  /*0a80*/  IADD3 R18, P0, R20, UR7, RZ ;  /* 0x0000000714127c10 */ /* 0x000fe2000ff1e0ff */
[----:B------:R2:W-:Y:S01]  /*0a90*/  LDGSTS.E.BYPASS.LTC128B.128 [R196+0x2000], [R20.64] ;  /* 0x0200000014c47fae */ /* 0x0005e2000b901d48 */
[----:B------:R-:W-:Y:S02]  /*0aa0*/  IMAD.SHL.U32 R122, R3, 0x40, RZ ;  /* 0x00000040037a7824 */ /* 0x000fe400078e00ff */
[----:B------:R-:W-:Y:S01]  /*0ab0*/  IMAD.IADD R2, R19, 0x1, -R2 ;  /* 0x0000000113027824 */ /* 0x000fe200078e0a02 */
[----:B------:R-:W-:Y:S02]  /*0ac0*/  IADD3.X R19, R21, UR12, RZ, P0, !PT ;  /* 0x0000000c15137c10 */ /* 0x000fe400087fe4ff */
[----:B------:R-:W-:Y:S02]  /*0ad0*/  LOP3.LUT R122, R122, 0xfffffe00, RZ, 0xc0, !PT ;  /* 0xfffffe007a7a7812 */ /* 0x000fe400078ec0ff */
[----:B-1----:R-:W-:Y:S01]  /*0ae0*/  IADD3 R12, P0, R18, UR7, RZ ;  /* 0x00000007120c7c10 */ /* 0x002fe2000ff1e0ff */
[----:B------:R1:W-:Y:S02]  /*0af0*/  LDGSTS.E.BYPASS.LTC128B.128 [R196+0x2800], [R18.64] ;  /* 0x0280000012c47fae */ /* 0x0003e4000b901d48 */
[----:B------:R-:W-:Y:S01]  /*0b00*/  IMAD R194, R121, 0x400, R122 ;  /* 0x0000040079c27824 */ /* 0x000fe200078e027a */
[----:B---3--:R-:W-:-:S02]  /*0b10*/  SHF.R.S32.HI R10, RZ, 0x1f, R17 ;  /* 0x0000001fff0a7819 */ /* 0x008fc40000011411 */
[----:B------:R-:W-:Y:S02]  /*0b20*/  IADD3 R11, R6, -0x1, RZ ;  /* 0xffffffff060b7810 */ /* 0x000fe40007ffe0ff */
[----:B------:R-:W-:Y:S02]  /*0b30*/  IADD3.X R13, R19, UR12, RZ, P0, !PT ;  /* 0x0000000c130d7c10 */ /* 0x000fe400087fe4ff */
[----:B----4-:R-:W-:Y:S01]  /*0b40*/  SHF.R.S32.HI R8, RZ, 0x1f, R11 ;  /* 0x0000001fff087819 */ /* 0x010fe2000001140b */
[----:B------:R-:W-:Y:S02]  /*0b50*/  IMAD R9, R11, UR10, RZ ;  /* 0x0000000a0b097c24 */ /* 0x000fe4000f8e02ff */
[----:B-----5:R-:W-:Y:S01]  /*0b60*/  IMAD R14, R10, c[0x0][0x1b0], RZ ;  /* 0x00006c000a0e7a24 */ /* 0x020fe200078e02ff */
[----:B------:R3:W-:Y:S01]  /*0b70*/  LDGSTS.E.BYPASS.LTC128B.128 [R196+0x3000], [R12.64] ;  /* 0x030000000cc47fae */ /* 0x0007e2000b901d48 */
[----:B------:R-:W-:Y:S02]  /*0b80*/  IMAD R9, R8, UR11, R9 ;  /* 0x0000000b08097c24 */ /* 0x000fe4000f8e0209 */
[----:B------:R-:W-:Y:S01]  /*0b90*/  IMAD R213, R17, c[0x0][0x1b4], R14 ;  /* 0x00006d0011d57a24 */ /* 0x000fe200078e020e */
[----:B--2---:R-:W-:Y:S01]  /*0ba0*/  IADD3 R20, P1, R12, UR7, RZ ;  /* 0x000000070c147c10 */ /* 0x004fe2000ff3e0ff */
[----:B------:R-:W-:Y:S01]  /*0bb0*/  IMAD R8, R8, c[0x0][0x1a0], RZ ;  /* 0x0000680008087a24 */ /* 0x000fe200078e02ff */
[----:B------:R-:W-:Y:S01]  /*0bc0*/  USHF.L.U32 UR7, UR4, 0x5, URZ ;  /* 0x0000000504077899 */ /* 0x000fe2000800063f */
[----:B------:R-:W-:Y:S01]  /*0bd0*/  IMAD.IADD R213, R201, 0x1, R213 ;  /* 0x00000001c9d57824 */ /* 0x000fe200078e02d5 */
[----:B------:R-:W-:Y:S01]  /*0be0*/  IADD3.X R21, R13, UR12, RZ, P1, !PT ;  /* 0x0000000c0d157c10 */ /* 0x000fe20008ffe4ff */
[----:B------:R-:W-:Y:S01]  /*0bf0*/  IMAD R10, R10, c[0x0][0x1b8], RZ ;  /* 0x00006e000a0a7a24 */ /* 0x000fe200078e02ff */
[----:B------:R-:W-:Y:S01]  /*0c00*/  ULDC.64 UR4, c[0x0][0x1a0] ;  /* 0x0000680000047ab9 */ /* 0x000fe20000000a00 */
[----:B------:R-:W-:Y:S01]  /*0c10*/  IMAD.WIDE.U32 R14, R11, UR11, R212 ;  /* 0x0000000b0b0e7c25 */ /* 0x000fe2000f8e00d4 */
[----:B------:R-:W-:Y:S01]  /*0c20*/  USHF.L.U64.HI UR5, UR4, UR6, UR5 ;  /* 0x0000000604057299 */ /* 0x000fe20008010205 */
[----:B------:R2:W-:Y:S01]  /*0c30*/  LDGSTS.E.BYPASS.LTC128B.128 [R196+0x3800], [R20.64] ;  /* 0x0380000014c47fae */ /* 0x0005e2000b901d48 */
[----:B------:R-:W-:Y:S01]  /*0c40*/  USHF.L.U32 UR4, UR4, 0x5, URZ ;  /* 0x0000000504047899 */ /* 0x000fe2000800063f */
[----:B------:R-:W-:Y:S01]  /*0c50*/  IMAD.IADD R9, R15, 0x1, R9 ;  /* 0x000000010f097824 */ /* 0x000fe200078e0209 */
[----:B------:R-:W-:Y:S01]  /*0c60*/  LEA R16, P0, R14, c[0x0][0x168], 0x1 ;  /* 0x00005a000e107a11 */ /* 0x000fe200078008ff */
[----:B------:R-:W-:-:S02]  /*0c70*/  IMAD R195, R17, c[0x0][0x1bc], R10 ;  /* 0x00006f0011c37a24 */ /* 0x000fc400078e020a */
[C---:B------:R-:W-:Y:S01]  /*0c80*/  IMAD R8, R11.reuse, c[0x0][0x1a4], R8 ;  /* 0x000069000b087a24 */ /* 0x040fe200078e0208 */
[----:B------:R-:W-:Y:S01]  /*0c90*/  LEA.HI.X R17, R14, c[0x0][0x16c], R9, 0x1, P0 ;  /* 0x00005b000e117a11 */ /* 0x000fe200000f0c09 */
[----:B-1----:R-:W-:-:S04]  /*0ca0*/  IMAD.WIDE.U32 R18, R11, c[0x0][0x1a0], RZ ;  /* 0x000068000b127a25 */ /* 0x002fc800078e00ff */
[----:B------:R-:W-:Y:S01]  /*0cb0*/  IMAD.IADD R10, R19, 0x1, R8 ;  /* 0x00000001130a7824 */ /* 0x000fe200078e0208 */
[----:B------:R-:W-:Y:S01]  /*0cc0*/  LEA R8, P0, R18, R198, 0x6 ;  /* 0x000000c612087211 */ /* 0x000fe200078030ff */
[----:B------:R-:W-:Y:S01]  /*0cd0*/  IMAD.IADD R195, R199, 0x1, R195 ;  /* 0x00000001c7c37824 */ /* 0x000fe200078e02c3 */
[----:B---3--:R-:W-:Y:S01]  /*0ce0*/  IADD3 R12, P1, R16, UR7, RZ ;  /* 0x00000007100c7c10 */ /* 0x008fe2000ff3e0ff */
[----:B------:R1:W-:Y:S01]  /*0cf0*/  LDGSTS.E.BYPASS.LTC128B.128 [R196+0x4000], [R16.64] ;  /* 0x0400000010c47fae */ /* 0x0003e2000b901d48 */
[----:B------:R-:W-:Y:S02]  /*0d00*/  IMAD.SHL.U32 R9, R96, 0x40, RZ ;  /* 0x0000004060097824 */ /* 0x000fe400078e00ff */
[----:B------:R-:W-:Y:S02]  /*0d10*/  LEA.HI.X R11, R18, R195, R10, 0x6, P0 ;  /* 0x000000c3120b7211 */ /* 0x000fe400000f340a */
[----:B------:R-:W-:Y:S02]  /*0d20*/  IADD3.X R13, R17, UR13, RZ, P1, !PT ;  /* 0x0000000d110d7c10 */ /* 0x000fe40008ffe4ff */
[----:B------:R-:W-:-:S02]  /*0d30*/  IADD3 R18, P0, R12, UR7, RZ ;  /* 0x000000070c127c10 */ /* 0x000fc4000ff1e0ff */
[----:B------:R-:W-:Y:S01]  /*0d40*/  LOP3.LUT R9, R9, 0x1c0, RZ, 0xc0, !PT ;  /* 0x000001c009097812 */ /* 0x000fe200078ec0ff */
[----:B------:R3:W-:Y:S01]  /*0d50*/  LDGSTS.E.BYPASS.LTC128B.128 [R196+0x4800], [R12.64] ;  /* 0x048000000cc47fae */ /* 0x0007e2000b901d48 */
[----:B------:R-:W-:Y:S02]  /*0d60*/  IADD3.X R19, R13, UR13, RZ, P0, !PT ;  /* 0x0000000d0d137c10 */ /* 0x000fe400087fe4ff */
[----:B------:R-:W-:Y:S02]  /*0d70*/  IADD3 R14, P0, R18, UR7, RZ ;  /* 0x00000007120e7c10 */ /* 0x000fe4000ff1e0ff */
[----:B------:R-:W-:Y:S01]  /*0d80*/  LOP3.LUT R4, R9, 0x8, R4, 0xf8, !PT ;  /* 0x0000000809047812 */ /* 0x000fe200078ef804 */
[----:B------:R1:W-:Y:S01]  /*0d90*/  LDGSTS.E.BYPASS.LTC128B.128 [R196+0x5000], [R18.64] ;  /* 0x0500000012c47fae */ /* 0x0003e2000b901d48 */
[----:B------:R-:W-:Y:S02]  /*0da0*/  IADD3.X R15, R19, UR13, RZ, P0, !PT ;  /* 0x0000000d130f7c10 */ /* 0x000fe400087fe4ff */
[----:B------:R-:W-:-:S02]  /*0db0*/  SHF.R.U32.HI R9, RZ, 0x3, R9 ;  /* 0x00000003ff097819 */ /* 0x000fc40000011609 */
[----:B------:R-:W-:Y:S01]  /*0dc0*/  LEA R10, P0, R8, c[0x0][0x170], 0x1 ;  /* 0x00005c00080a7a11 */ /* 0x000fe200078008ff */
[----:B------:R4:W-:Y:S01]  /*0dd0*/  LDGSTS.E.BYPASS.LTC128B.128 [R196+0x5800], [R14.64] ;  /* 0x058000000ec47fae */ /* 0x0009e2000b901d48 */
[----:B------:R-:W-:Y:S01]  /*0de0*/  LOP3.LUT R9, R4, R9, RZ, 0x3c, !PT ;  /* 0x0000000904097212 */ /* 0x000fe200078e3cff */
[----:B------:R-:W-:Y:S01]  /*0df0*/  IMAD.SHL.U32 R4, R2, 0x40, RZ ;  /* 0x0000004002047824 */ /* 0x000fe200078e00ff */
[----:B------:R-:W-:Y:S01]  /*0e00*/  LEA.HI.X R11, R8, c[0x0][0x174], R11, 0x1, P0 ;  /* 0x00005d00080b7a11 */ /* 0x000fe200000f0c0b */
[----:B------:R-:W0:Y:S03]  /*0e10*/  LDGDEPBAR ;  /* 0x00000000000079af */ /* 0x000e260000000000 */
[----:B------:R-:W-:-:S04]  /*0e20*/  LOP3.LUT R8, R4, 0x1c0, RZ, 0xc0, !PT ;  /* 0x000001c004087812 */ /* 0x000fc800078ec0ff */
[----:B------:R-:W-:Y:S01]  /*0e30*/  SHF.R.U32.HI R3, RZ, 0x3, R8 ;  /* 0x00000003ff037819 */ /* 0x000fe20000011608 */
[C---:B---3--:R-:W-:Y:S02]  /*0e40*/  IMAD.SHL.U32 R13, R0.reuse, 0x8, RZ ;  /* 0x00000008000d7824 */ /* 0x048fe400078e00ff */
[----:B------:R-:W-:Y:S02]  /*0e50*/  IMAD R0, R0, 0x200, R9 ;  /* 0x0000020000007824 */ /* 0x000fe400078e0209 */
[----:B------:R-:W-:Y:S01]  /*0e60*/  IMAD.MOV.U32 R12, RZ, RZ, 0x20 ;  /* 0x00000020ff0c7424 */ /* 0x000fe200078e00ff */
[----:B------:R-:W-:Y:S01]  /*0e70*/  LOP3.LUT R4, R8, 0x8, R13, 0xf8, !PT ;  /* 0x0000000808047812 */ /* 0x000fe200078ef80d */
[C---:B------:R-:W-:Y:S01]  /*0e80*/  IMAD.SHL.U32 R13, R0.reuse, 0x2, RZ ;  /* 0x00000002000d7824 */ /* 0x040fe200078e00ff */
[----:B------:R-:W-:Y:S02]  /*0e90*/  LEA R193, R0, 0x4000, 0x1 ;  /* 0x0000400000c17811 */ /* 0x000fe400078e08ff */
[----:B------:R-:W-:-:S02]  /*0ea0*/  LOP3.LUT R3, R4, R3, RZ, 0x3c, !PT ;  /* 0x0000000304037212 */ /* 0x000fc400078e3cff */
[----:B------:R-:W-:Y:S01]  /*0eb0*/  IADD3 R189, R193, 0x40, RZ ;  /* 0x00000040c1bd7810 */ /* 0x000fe20007ffe0ff */
[----:B------:R-:W-:-:S04]  /*0ec0*/  DEPBAR.LE SB0, 0x0 ;  /* 0x000080000000791a */ /* 0x000fc80000000000 */
[----:B------:R-:W-:Y:S01]  /*0ed0*/  BAR.SYNC.DEFER_BLOCKING 0x0 ;  /* 0x0000000000007b1d */ /* 0x000fe20000010000 */
[----:B----4-:R-:W-:Y:S01]  /*0ee0*/  IADD3 R14, P0, R10, UR4, RZ ;  /* 0x000000040a0e7c10 */ /* 0x010fe2000ff1e0ff */
[----:B------:R-:W-:Y:S01]  /*0ef0*/  IMAD.IADD R194, R194, 0x1, R3 ;  /* 0x00000001c2c27824 */ /* 0x000fe200078e0203 */
[----:B------:R-:W-:Y:S02]  /*0f00*/  LOP3.LUT R3, R3, R122, RZ, 0xfc, !PT ;  /* 0x0000007a03037212 */ /* 0x000fe400078efcff */
[----:B--2---:R-:W-:Y:S01]  /*0f10*/  IADD3 R20, P1, R14, UR4, RZ ;  /* 0x000000040e147c10 */ /* 0x004fe2000ff3e0ff */
[----:B------:R-:W-:Y:S01]  /*0f20*/  IMAD.SHL.U32 R194, R194, 0x2, RZ ;  /* 0x00000002c2c27824 */ /* 0x000fe200078e00ff */
[----:B------:R-:W-:Y:S02]  /*0f30*/  IADD3.X R15, R11, UR5, RZ, P0, !PT ;  /* 0x000000050b0f7c10 */ /* 0x000fe400087fe4ff */
[----:B------:R-:W-:Y:S02]  /*0f40*/  IADD3 R22, P0, R20, UR4, RZ ;  /* 0x0000000414167c10 */ /* 0x000fe4000ff1e0ff */
[----:B------:R-:W-:-:S02]  /*0f50*/  IADD3.X R21, R15, UR5, RZ, P1, !PT ;  /* 0x000000050f157c10 */ /* 0x000fc40008ffe4ff */
[----:B------:R-:W-:Y:S02]  /*0f60*/  LOP3.LUT P1, RZ, R2, 0x2, RZ, 0xc0, !PT ;  /* 0x0000000202ff7812 */ /* 0x000fe4000782c0ff */
[----:B------:R-:W-:Y:S02]  /*0f70*/  IADD3.X R23, R21, UR5, RZ, P0, !PT ;  /* 0x0000000515177c10 */ /* 0x000fe400087fe4ff */
[----:B------:R-:W-:Y:S02]  /*0f80*/  LOP3.LUT P0, RZ, R96, 0x2, RZ, 0xc0, !PT ;  /* 0x0000000260ff7812 */ /* 0x000fe4000780c0ff */
[C---:B------:R-:W-:Y:S02]  /*0f90*/  SEL R0, R12.reuse, 0xffffffe0, !P1 ;  /* 0xffffffe00c007807 */ /* 0x040fe40004800000 */
[----:B------:R-:W-:Y:S02]  /*0fa0*/  SEL R4, R12, 0xffffffe0, !P0 ;  /* 0xffffffe00c047807 */ /* 0x000fe40004000000 */
[----:B------:R-:W-:Y:S01]  /*0fb0*/  LOP3.LUT P0, RZ, R96, 0x4, RZ, 0xc0, !PT ;  /* 0x0000000460ff7812 */ /* 0x000fe2000780c0ff */
[----:B------:R-:W-:Y:S01]  /*0fc0*/  @!PT LDS RZ, [RZ] ;  /* 0x00000000fffff984 */ /* 0x000fe20000000800 */
[----:B------:R-:W-:Y:S01]  /*0fd0*/  @!PT LDS RZ, [RZ] ;  /* 0x00000000fffff984 */ /* 0x000fe20000000800 */
[----:B------:R-:W-:Y:S01]  /*0fe0*/  @!PT LDS RZ, [RZ] ;  /* 0x00000000fffff984 */ /* 0x000fe20000000800 */
[----:B------:R2:W-:Y:S01]  /*0ff0*/  LDGSTS.E.BYPASS.LTC128B.128 [R196+0x6000], [R10.64] ;  /* 0x060000000ac47fae */ /* 0x0005e2000b901d48 */
[----:B------:R-:W-:Y:S01]  /*1000*/  IMAD.IADD R192, R194, 0x1, R0 ;  /* 0x00000001c2c07824 */ /* 0x000fe200078e0200 */
[----:B------:R-:W-:Y:S01]  /*1010*/  LOP3.LUT P1, RZ, R2, 0x4, RZ, 0xc0, !PT ;  /* 0x0000000402ff7812 */ /* 0x000fe2000782c0ff */
[----:B------:R-:W-:Y:S01]  /*1020*/  IMAD.IADD R191, R193, 0x1, R4 ;  /* 0x00000001c1bf7824 */ /* 0x000fe200078e0204 */
[----:B------:R3:W-:Y:S01]  /*1030*/  LDGSTS.E.BYPASS.LTC128B.128 [R196+0x6800], [R14.64] ;  /* 0x068000000ec47fae */ /* 0x0007e2000b901d48 */
[----:B------:R-:W-:-:S03]  /*1040*/  IMAD.MOV.U32 R2, RZ, RZ, 0x40 ;  /* 0x00000040ff027424 */ /* 0x000fc600078e00ff */
[----:B------:R4:W-:Y:S02]  /*1050*/  LDGSTS.E.BYPASS.LTC128B.128 [R196+0x7000], [R20.64] ;  /* 0x0700000014c47fae */ /* 0x0009e4000b901d48 */
[----:B------:R-:W-:Y:S02]  /*1060*/  SEL R2, R2, 0xffffffc0, !P1 ;  /* 0xffffffc002027807 */ /* 0x000fe40004800000 */
[----:B------:R4:W-:Y:S01]  /*1070*/  LDGSTS.E.BYPASS.LTC128B.128 [R196+0x7800], [R22.64] ;  /* 0x0780000016c47fae */ /* 0x0009e2000b901d48 */
[----:B------:R-:W-:Y:S02]  /*1080*/  @P0 IADD3 R189, R193, -0x40, RZ ;  /* 0xffffffc0c1bd0810 */ /* 0x000fe40007ffe0ff */
[----:B------:R-:W-:Y:S01]  /*1090*/  IMAD.IADD R190, R194, 0x1, R2 ;  /* 0x00000001c2be7824 */ /* 0x000fe200078e0202 */
[----:B------:R-:W-:Y:S01]  /*10a0*/  LDSM.16.M88.4 R28, [R194] ;  /* 0x00000000c21c783b */ /* 0x000fe20000000200 */
[----:B------:R-:W-:Y:S01]  /*10b0*/  ISETP.GE.AND P0, PT, R123, 0x41, PT ;  /* 0x000000417b00780c */ /* 0x000fe20003f06270 */
[----:B------:R-:W-:Y:S01]  /*10c0*/  IMAD.IADD R180, R4, 0x1, R189 ;  /* 0x0000000104b47824 */ /* 0x000fe200078e02bd */
[C---:B------:R-:W-:Y:S01]  /*10d0*/  IADD3 R183, R189.reuse, 0x800, RZ ;  /* 0x00000800bdb77810 */ /* 0x040fe20007ffe0ff */
[----:B------:R-:W5:Y:S01]  /*10e0*/  LDSM.16.M88.4 R56, [R13+0x4000] ;  /* 0x004000000d38783b */ /* 0x000f620000000200 */
[----:B------:R-:W-:Y:S01]  /*10f0*/  IMAD.IADD R188, R0, 0x1, R190 ;  /* 0x0000000100bc7824 */ /* 0x000fe200078e02be */
[----:B------:R-:W-:-:S02]  /*1100*/  IADD3 R182, R189, 0x1000, RZ ;  /* 0x00001000bdb67810 */ /* 0x000fc40007ffe0ff */
[----:B-1----:R-:W1:Y:S01]  /*1110*/  LDSM.16.M88.4 R16, [R194+0x2000] ;  /* 0x00200000c210783b */ /* 0x002e620000000200 */
[----:B------:R-:W-:-:S03]  /*1120*/  IADD3 R181, R189, 0x1800, RZ ;  /* 0x00001800bdb57810 */ /* 0x000fc60007ffe0ff */
[----:B------:R-:W1:Y:S04]  /*1130*/  LDSM.16.M88.4 R52, [R13+0x4800] ;  /* 0x004800000d34783b */ /* 0x000e680000000200 */
[----:B--2---:R-:W2:Y:S04]  /*1140*/  LDSM.16.M88.4 R8, [R13+0x5000] ;  /* 0x005000000d08783b */ /* 0x004ea80000000200 */
[----:B------:R3:W2:Y:S04]  /*1150*/  LDSM.16.M88.4 R72, [R13+0x5800] ;  /* 0x005800000d48783b */ /* 0x0006a80000000200 */
[----:B------:R-:W-:Y:S04]  /*1160*/  LDSM.16.M88.4 R88, [R191] ;  /* 0x00000000bf58783b */ /* 0x000fe80000000200 */
[----:B------:R-:W2:Y:S04]  /*1170*/  LDSM.16.M88.4 R92, [R192+0x2000] ;  /* 0x00200000c05c783b */ /* 0x000ea80000000200 */
[----:B------:R-:W3:Y:S04]  /*1180*/  LDSM.16.M88.4 R84, [R191+0x800] ;  /* 0x00080000bf54783b */ /* 0x000ee80000000200 */
[----:B------:R-:W3:Y:S04]  /*1190*/  LDSM.16.M88.4 R80, [R191+0x1000] ;  /* 0x00100000bf50783b */ /* 0x000ee80000000200 */
[----:B------:R-:W3:Y:S01]  /*11a0*/  LDSM.16.M88.4 R76, [R191+0x1800] ;  /* 0x00180000bf4c783b */ /* 0x000ee20000000200 */
[-C--:B-----5:R-:W-:Y:S03]  /*11b0*/  HMMA.16816.F32.BF16 R40, R28, R56.reuse, RZ ;  /* 0x000000381c28723c */ /* 0x0a0fe600000418ff */
[----:B------:R-:W-:Y:S04]  /*11c0*/  LDSM.16.M88.4 R116, [R190+0x2000] ;  /* 0x00200000be74783b */ /* 0x000fe80000000200 */
[----:B------:R-:W-:Y:S01]  /*11d0*/  LDSM.16.M88.4 R112, [R189] ;  /* 0x00000000bd70783b */ /* 0x000fe20000000200 */
[C---:B-1----:R-:W-:Y:S03]  /*11e0*/  HMMA.16816.F32.BF16 R60, R16.reuse, R56, RZ ;  /* 0x00000038103c723c */ /* 0x042fe600000418ff */
[----:B------:R-:W-:Y:S04]  /*11f0*/  LDSM.16.M88.4 R108, [R189+0x800] ;  /* 0x00080000bd6c783b */ /* 0x000fe80000000200 */
[----:B------:R-:W-:Y:S01]  /*1200*/  LDSM.16.M88.4 R104, [R189+0x1000] ;  /* 0x00100000bd68783b */ /* 0x000fe20000000200 */
[C---:B------:R-:W-:Y:S03]  /*1210*/  HMMA.16816.F32.BF16 R44, R16.reuse, R52, RZ ;  /* 0x00000034102c723c */ /* 0x040fe600000418ff */
[----:B------:R-:W-:Y:S04]  /*1220*/  LDSM.16.M88.4 R100, [R189+0x1800] ;  /* 0x00180000bd64783b */ /* 0x000fe80000000200 */
[----:B------:R-:W-:Y:S01]  /*1230*/  LDSM.16.M88.4 R96, [R190] ;  /* 0x00000000be60783b */ /* 0x000fe20000000200 */
[C---:B--2---:R-:W-:Y:S03]  /*1240*/  HMMA.16816.F32.BF16 R36, R16.reuse, R8, RZ ;  /* 0x000000081024723c */ /* 0x044fe600000418ff */
[----:B------:R-:W0:Y:S05]  /*1250*/  LDGDEPBAR ;  /* 0x00000000000079af */ /* 0x000e2a0000000000 */
[C---:B------:R-:W-:Y:S08]  /*1260*/  HMMA.16816.F32.BF16 R68, R16.reuse, R58, RZ ;  /* 0x0000003a1044723c */ /* 0x040ff000000418ff */
[C---:B---3--:R-:W-:Y:S08]  /*1270*/  HMMA.16816.F32.BF16 R12, R16.reuse, R54, RZ ;  /* 0x00000036100c723c */ /* 0x048ff000000418ff */
[----:B----4-:R-:W-:Y:S08]  /*1280*/  HMMA.16816.F32.BF16 R20, R16, R10, RZ ;  /* 0x0000000a1014723c */ /* 0x010ff000000418ff */
[C---:B------:R-:W-:Y:S08]  /*1290*/  HMMA.16816.F32.BF16 R64, R28.reuse, R52, RZ ;  /* 0x000000341c40723c */ /* 0x040ff000000418ff */
[----:B------:R-:W-:Y:S08]  /*12a0*/  HMMA.16816.F32.BF16 R48, R28, R8, RZ ;  /* 0x000000081c30723c */ /* 0x000ff000000418ff */
[----:B------:R-:W-:Y:S08]  /*12b0*/  HMMA.16816.F32.BF16 R24, R16, R72, RZ ;  /* 0x000000481018723c */ /* 0x000ff000000418ff */
[C---:B------:R-:W-:Y:S08]  /*12c0*/  HMMA.16816.F32.BF16 R56, R28.reuse, R58, RZ ;  /* 0x0000003a1c38723c */ /* 0x040ff000000418ff */
[C---:B------:R-:W-:Y:S08]  /*12d0*/  HMMA.16816.F32.BF16 R52, R28.reuse, R54, RZ ;  /* 0x000000361c34723c */ /* 0x040ff000000418ff */
[C---:B------:R-:W-:Y:S08]  /*12e0*/  HMMA.16816.F32.BF16 R8, R28.reuse, R10, RZ ;  /* 0x0000000a1c08723c */ /* 0x040ff000000418ff */
[----:B------:R-:W-:Y:S08]  /*12f0*/  HMMA.16816.F32.BF16 R32, R28, R72, RZ ;  /* 0x000000481c20723c */ /* 0x000ff000000418ff */
[-C--:B------:R-:W-:Y:S08]  /*1300*/  HMMA.16816.F32.BF16 R16, R16, R74.reuse, RZ ;  /* 0x0000004a1010723c */ /* 0x080ff000000418ff */
[----:B------:R-:W-:Y:S01]  /*1310*/  HMMA.16816.F32.BF16 R28, R28, R74, RZ ;  /* 0x0000004a1c1c723c */ /* 0x000fe200000418ff */
[----:B------:R-:W1:Y:S07]  /*1320*/  LDSM.16.M88.4 R72, [R192] ;  /* 0x00000000c048783b */ /* 0x000e6e0000000200 */
        /* <DEDUP_REMOVED lines=9> */
[C---:B-1----:R-:W-:Y:S08]  /*13c0*/  HMMA.16816.F32.BF16 R40, R72.reuse, R88, R40 ;  /* 0x000000584828723c */ /* 0x042ff00000041828 */
[C---:B------:R-:W-:Y:S08]  /*13d0*/  HMMA.16816.F32.BF16 R64, R72.reuse, R84, R64 ;  /* 0x000000544840723c */ /* 0x040ff00000041840 */
[C---:B------:R-:W-:Y:S08]  /*13e0*/  HMMA.16816.F32.BF16 R48, R72.reuse, R80, R48 ;  /* 0x000000504830723c */ /* 0x040ff00000041830 */
[C---:B------:R-:W-:Y:S08]  /*13f0*/  HMMA.16816.F32.BF16 R32, R72.reuse, R76, R32 ;  /* 0x0000004c4820723c */ /* 0x040ff00000041820 */
[C---:B------:R-:W-:Y:S01]  /*1400*/  HMMA.16816.F32.BF16 R56, R72.reuse, R90, R56 ;  /* 0x0000005a4838723c */ /* 0x040fe20000041838 */
[----:B------:R-:W1:Y:S07]  /*1410*/  LDSM.16.M88.4 R88, [R180] ;  /* 0x00000000b458783b */ /* 0x000e6e0000000200 */
[C---:B------:R-:W-:Y:S01]  /*1420*/  HMMA.16816.F32.BF16 R52, R72.reuse, R86, R52 ;  /* 0x000000564834723c */ /* 0x040fe20000041834 */
[----:B------:R-:W2:Y:S07]  /*1430*/  LDSM.16.M88.4 R84, [R180+0x800] ;  /* 0x00080000b454783b */ /* 0x000eae0000000200 */
[C---:B------:R-:W-:Y:S01]  /*1440*/  HMMA.16816.F32.BF16 R8, R72.reuse, R82, R8 ;  /* 0x000000524808723c */ /* 0x040fe20000041808 */
[----:B------:R-:W3:Y:S07]  /*1450*/  LDSM.16.M88.4 R80, [R180+0x1000] ;  /* 0x00100000b450783b */ /* 0x000eee0000000200 */
[----:B------:R-:W-:Y:S01]  /*1460*/  HMMA.16816.F32.BF16 R28, R72, R78, R28 ;  /* 0x0000004e481c723c */ /* 0x000fe2000004181c */
[----:B------:R-:W4:Y:S04]  /*1470*/  LDSM.16.M88.4 R76, [R180+0x1800] ;  /* 0x00180000b44c783b */ /* 0x000f280000000200 */
[----:B------:R-:W5:Y:S01]  /*1480*/  LDSM.16.M88.4 R72, [R188] ;  /* 0x00000000bc48783b */ /* 0x000f620000000200 */
[----:B------:R-:W-:-:S04]  /*1490*/  DEPBAR.LE SB0, 0x0 ;  /* 0x000080000000791a */ /* 0x000fc80000000000 */
        /* <DEDUP_REMOVED lines=18> */
[C---:B--2---:R-:W-:Y:S08]  /*15c0*/  HMMA.16816.F32.BF16 R44, R92.reuse, R84, R44 ;  /* 0x000000545c2c723c */ /* 0x044ff0000004182c */
[C---:B------:R-:W-:Y:S08]  /*15d0*/  HMMA.16816.F32.BF16 R12, R92.reuse, R86, R12 ;  /* 0x000000565c0c723c */ /* 0x040ff0000004180c */
[C---:B---3--:R-:W-:Y:S08]  /*15e0*/  HMMA.16816.F32.BF16 R36, R92.reuse, R80, R36 ;  /* 0x000000505c24723c */ /* 0x048ff00000041824 */
[C---:B------:R-:W-:Y:S08]  /*15f0*/  HMMA.16816.F32.BF16 R20, R92.reuse, R82, R20 ;  /* 0x000000525c14723c */ /* 0x040ff00000041814 */
[C---:B----4-:R-:W-:Y:S08]  /*1600*/  HMMA.16816.F32.BF16 R24, R92.reuse, R76, R24 ;  /* 0x0000004c5c18723c */ /* 0x050ff00000041818 */
[----:B------:R-:W-:Y:S08]  /*1610*/  HMMA.16816.F32.BF16 R16, R92, R78, R16 ;  /* 0x0000004e5c10723c */ /* 0x000ff00000041810 */
[C---:B-----5:R-:W-:Y:S08]  /*1620*/  HMMA.16816.F32.BF16 R40, R72.reuse, R88, R40 ;  /* 0x000000584828723c */ /* 0x060ff00000041828 */
        /* <DEDUP_REMOVED lines=9> */
[----:B------:R-:W-:-:S04]  /*16c0*/  IADD3 R75, R6, -0x2, RZ ;  /* 0xfffffffe064b7810 */ /* 0x000fc80007ffe0ff */
        /* <DEDUP_REMOVED lines=20> */
[----:B------:R-:W0:Y:S02]  /*1810*/  LDGDEPBAR ;  /* 0x00000000000079af */ /* 0x000e240000000000 */
.L_x_1199:
[----:B-1----:R-:W-:Y:S01]  /*1820*/  FMNMX.FTZ R73, R60, R61, !PT ;  /* 0x0000003d3c497209 */ /* 0x002fe20007810000 */
[----:B------:R-:W-:Y:S01]  /*1830*/  IMAD R234, R120, 0x8, R121 ;  /* 0x0000000878ea7824 */ /* 0x000fe200078e0279 */
[----:B------:R-:W-:Y:S01]  /*1840*/  LOP3.LUT R143, R7, R214, RZ, 0x3c, !PT ;  /* 0x000000d6078f7212 */ /* 0x000fe200078e3cff */
[----:B------:R-:W-:Y:S01]  /*1850*/  IMAD.WIDE.U32 R218, R5, -0x2daee0ad, RZ ;  /* 0xd2511f5305da7825 */ /* 0x000fe200078e00ff */
[----:B------:R-:W-:-:S02]  /*1860*/  FMNMX.FTZ R4, R68, R73, !PT ;  /* 0x0000004944047209 */ /* 0x000fc40007810000 */
[----:B------:R-:W-:Y:S01]  /*1870*/  FMNMX.FTZ R7, R42, R43, !PT ;  /* 0x0000002b2a077209 */ /* 0x000fe20007810000 */
[----:B------:R-:W-:Y:S01]  /*1880*/  IMAD.WIDE.U32 R174, R234, -0x326172a9, RZ ;  /* 0xcd9e8d57eaae7825 */ /* 0x000fe200078e00ff */
[----:B------:R-:W-:Y:S02]  /*1890*/  FMNMX.FTZ R73, R69, R4, !PT ;  /* 0x0000000445497209 */ /* 0x000fe40007810000 */
[----:B------:R-:W-:Y:S01]  /*18a0*/  FMNMX.FTZ R78, R58, R7, !PT ;  /* 0x000000073a4e7209 */ /* 0x000fe20007810000 */
[----:B------:R-:W-:Y:S01]  /*18b0*/  IMAD.SHL.U32 R187, R3, 0x2, RZ ;  /* 0x0000000203bb7824 */ /* 0x000fe200078e00ff */
[----:B------:R-:W-:Y:S01]  /*18c0*/  FMNMX.FTZ R4, R44, R73, !PT ;  /* 0x000000492c047209 */ /* 0x000fe20007810000 */
[----:B------:R-:W-:Y:S01]  /*18d0*/  IMAD R156, R217, 0x10000, R217 ;  /* 0x00010000d99c7824 */ /* 0x000fe200078e02d9 */
[----:B------:R-:W-:Y:S01]  /*18e0*/  IADD3 R228, R234, 0x4, RZ ;  /* 0x00000004eae47810 */ /* 0x000fe20007ffe0ff */
[--C-:B------:R-:W-:Y:S01]  /*18f0*/  IMAD.IADD R185, R2, 0x1, R187.reuse ;  /* 0x0000000102b97824 */ /* 0x100fe200078e02bb */
[----:B------:R-:W-:Y:S01]  /*1900*/  FMNMX.FTZ R73, R45, R4, !PT ;  /* 0x000000042d497209 */ /* 0x000fe20007810000 */
[----:B------:R-:W-:Y:S01]  /*1910*/  IMAD.IADD R186, R0, 0x1, R187 ;  /* 0x0000000100ba7824 */ /* 0x000fe200078e02bb */
[----:B------:R-:W-:Y:S01]  /*1920*/  LOP3.LUT R166, R175, R143, RZ, 0x3c, !PT ;  /* 0x0000008fafa67212 */ /* 0x000fe200078e3cff */
[----:B------:R-:W-:Y:S01]  /*1930*/  IMAD.WIDE.U32 R176, R228, -0x326172a9, RZ ;  /* 0xcd9e8d57e4b07825 */ /* 0x000fe200078e00ff */
[----:B------:R-:W-:Y:S01]  /*1940*/  FMNMX.FTZ R4, R12, R73, !PT ;  /* 0x000000490c047209 */ /* 0x000fe20007810000 */
[----:B------:R-:W-:Y:S01]  /*1950*/  LDSM.16.MT88.4 R92, [R185+0x6000] ;  /* 0x00600000b95c783b */ /* 0x000fe20000004200 */
[----:B------:R-:W-:Y:S01]  /*1960*/  FMNMX.FTZ R73, R62, R63, !PT ;  /* 0x0000003f3e497209 */ /* 0x000fe20007810000 */
[----:B------:R-:W-:Y:S01]  /*1970*/  IMAD.WIDE.U32 R166, R166, -0x2daee0ad, RZ ;  /* 0xd2511f53a6a67825 */ /* 0x000fe200078e00ff */
[----:B------:R-:W-:-:S02]  /*1980*/  FMNMX.FTZ R75, R13, R4, !PT ;  /* 0x000000040d4b7209 */ /* 0x000fc40007810000 */
[----:B------:R-:W-:Y:S01]  /*1990*/  FMNMX.FTZ R72, R70, R73, !PT ;  /* 0x0000004946487209 */ /* 0x000fe20007810000 */
[----:B------:R-:W-:Y:S01]  /*19a0*/  IMAD.IADD R184, R0, 0x1, R185 ;  /* 0x0000000100b87824 */ /* 0x000fe200078e02b9 */
[----:B------:R-:W-:Y:S02]  /*19b0*/  FMNMX.FTZ R4, R36, R75, !PT ;  /* 0x0000004b24047209 */ /* 0x000fe40007810000 */
[----:B------:R-:W-:Y:S02]  /*19c0*/  FMNMX.FTZ R73, R71, R72, !PT ;  /* 0x0000004847497209 */ /* 0x000fe40007810000 */
[----:B------:R-:W-:Y:S01]  /*19d0*/  FMNMX.FTZ R77, R37, R4, !PT ;  /* 0x00000004254d7209 */ /* 0x000fe20007810000 */
[----:B------:R-:W-:Y:S01]  /*19e0*/  LDSM.16.MT88.4 R136, [R184+0x6000] ;  /* 0x00600000b888783b */ /* 0x000fe20000004200 */
        /* <DEDUP_REMOVED lines=22> */
[----:B------:R-:W-:Y:S02]  /*1b50*/  LOP3.LUT R172, R177, R143, RZ, 0x3c, !PT ;  /* 0x0000008fb1ac7212 */ /* 0x000fe400078e3cff */
[----:B------:R-:W-:Y:S02]  /*1b60*/  FMNMX.FTZ R74, R52, R73, !PT ;  /* 0x00000049344a7209 */ /* 0x000fe40007810000 */
[----:B------:R-:W-:Y:S01]  /*1b70*/  LEA R179, R6, 0xfffffffe, 0x1 ;  /* 0xfffffffe06b37811 */ /* 0x000fe200078e08ff */
[----:B------:R-:W-:Y:S01]  /*1b80*/  IMAD.WIDE.U32 R172, R172, -0x2daee0ad, RZ ;  /* 0xd2511f53acac7825 */ /* 0x000fe200078e00ff */
[----:B------:R-:W-:Y:S02]  /*1b90*/  FMNMX.FTZ R4, R18, R7, !PT ;  /* 0x0000000712047209 */ /* 0x000fe40007810000 */
[----:B------:R-:W-:Y:S02]  /*1ba0*/  FMNMX.FTZ R75, R59, R78, !PT ;  /* 0x0000004e3b4b7209 */ /* 0x000fe40007810000 */
[----:B------:R-:W-:-:S02]  /*1bb0*/  FMNMX.FTZ R7, R53, R74, !PT ;  /* 0x0000004a35077209 */ /* 0x000fc40007810000 */
[----:B------:R-:W-:Y:S02]  /*1bc0*/  IADD3 R141, R215, -0x4498517b, RZ ;  /* 0xbb67ae85d78d7810 */ /* 0x000fe40007ffe0ff */
[----:B------:R-:W-:Y:S02]  /*1bd0*/  LOP3.LUT R80, R219, R179, R215, 0x96, !PT ;  /* 0x000000b3db507212 */ /* 0x000fe400078e96d7 */
[----:B------:R-:W-:Y:S02]  /*1be0*/  FMNMX.FTZ R73, R19, R4, !PT ;  /* 0x0000000413497209 */ /* 0x000fe40007810000 */
[----:B------:R-:W-:Y:S01]  /*1bf0*/  FMNMX.FTZ R78, R66, R75, !PT ;  /* 0x0000004b424e7209 */ /* 0x000fe20007810000 */
[----:B------:R-:W-:Y:S01]  /*1c00*/  IMAD.WIDE.U32 R80, R80, -0x326172a9, RZ ;  /* 0xcd9e8d5750507825 */ /* 0x000fe200078e00ff */
[----:B------:R-:W-:Y:S01]  /*1c10*/  FMNMX.FTZ R74, R48, R7, !PT ;  /* 0x00000007304a7209 */ /* 0x000fe20007810000 */
[----:B------:R-:W2:Y:S01]  /*1c20*/  SHFL.BFLY PT, R4, R73, 0x2, 0x1f ;  /* 0x0c401f0049047f89 */ /* 0x000ea200000e0000 */
[----:B------:R-:W-:-:S02]  /*1c30*/  LOP3.LUT R168, R167, R218, R141, 0x96, !PT ;  /* 0x000000daa7a87212 */ /* 0x000fc400078e968d */
[----:B------:R-:W-:Y:S02]  /*1c40*/  LOP3.LUT R170, R173, R218, R141, 0x96, !PT ;  /* 0x000000daadaa7212 */ /* 0x000fe400078e968d */
[----:B------:R-:W-:Y:S01]  /*1c50*/  FMNMX.FTZ R7, R67, R78, !PT ;  /* 0x0000004e43077209 */ /* 0x000fe20007810000 */
[----:B------:R-:W-:Y:S01]  /*1c60*/  IMAD.WIDE.U32 R168, R168, -0x326172a9, RZ ;  /* 0xcd9e8d57a8a87825 */ /* 0x000fe200078e00ff */
[----:B------:R-:W-:Y:S02]  /*1c70*/  IADD3 R209, R214, -0x61c88647, RZ ;  /* 0x9e3779b9d6d17810 */ /* 0x000fe40007ffe0ff */
[----:B------:R-:W-:Y:S01]  /*1c80*/  FMNMX.FTZ R75, R49, R74, !PT ;  /* 0x0000004a314b7209 */ /* 0x000fe20007810000 */
[----:B------:R-:W-:Y:S01]  /*1c90*/  IMAD.WIDE.U32 R170, R170, -0x326172a9, RZ ;  /* 0xcd9e8d57aaaa7825 */ /* 0x000fe200078e00ff */
[----:B------:R-:W-:Y:S02]  /*1ca0*/  FMNMX.FTZ R74, R54, R7, !PT ;  /* 0x00000007364a7209 */ /* 0x000fe40007810000 */
[----:B------:R-:W-:-:S02]  /*1cb0*/  IADD3 R208, R214, 0x3c6ef372, RZ ;  /* 0x3c6ef372d6d07810 */ /* 0x000fc40007ffe0ff */
[--C-:B------:R-:W-:Y:S02]  /*1cc0*/  LOP3.LUT R72, R81, R176, R209.reuse, 0x96, !PT ;  /* 0x000000b051487212 */ /* 0x100fe400078e96d1 */
[----:B------:R-:W-:Y:S02]  /*1cd0*/  FMNMX.FTZ R78, R8, R75, !PT ;  /* 0x0000004b084e7209 */ /* 0x000fe40007810000 */
[----:B------:R-:W-:Y:S02]  /*1ce0*/  FMNMX.FTZ R7, R55, R74, !PT ;  /* 0x0000004a37077209 */ /* 0x000fe40007810000 */
[----:B------:R-:W-:Y:S02]  /*1cf0*/  LOP3.LUT R220, R81, R174, R209, 0x96, !PT ;  /* 0x000000ae51dc7212 */ /* 0x000fe400078e96d1 */
[-CC-:B------:R-:W-:Y:S02]  /*1d00*/  LOP3.LUT R224, R169, R80.reuse, R208.reuse, 0x96, !PT ;  /* 0x00000050a9e07212 */ /* 0x180fe400078e96d0 */
[----:B------:R-:W-:Y:S01]  /*1d10*/  LOP3.LUT R76, R171, R80, R208, 0x96, !PT ;  /* 0x00000050ab4c7212 */ /* 0x000fe200078e96d0 */
[----:B------:R-:W-:Y:S01]  /*1d20*/  IMAD.WIDE.U32 R80, R72, -0x2daee0ad, RZ ;  /* 0xd2511f5348507825 */ /* 0x000fe200078e00ff */
[----:B------:R-:W-:-:S02]  /*1d30*/  FMNMX.FTZ R75, R9, R78, !PT ;  /* 0x0000004e094b7209 */ /* 0x000fc40007810000 */
[----:B------:R-:W-:Y:S01]  /*1d40*/  IADD3 R207, R215, 0x76cf5d0a, RZ ;  /* 0x76cf5d0ad7cf7810 */ /* 0x000fe20007ffe0ff */
[----:B------:R-:W-:Y:S01]  /*1d50*/  IMAD.WIDE.U32 R220, R220, -0x2daee0ad, RZ ;  /* 0xd2511f53dcdc7825 */ /* 0x000fe200078e00ff */
[----:B------:R-:W-:Y:S02]  /*1d60*/  FMNMX.FTZ R74, R50, R7, !PT ;  /* 0x00000007324a7209 */ /* 0x000fe40007810000 */
[----:B------:R-:W-:Y:S01]  /*1d70*/  FMNMX.FTZ R78, R32, R75, !PT ;  /* 0x0000004b204e7209 */ /* 0x000fe20007810000 */
[----:B------:R-:W-:Y:S01]  /*1d80*/  IMAD.WIDE.U32 R224, R224, -0x2daee0ad, RZ ;  /* 0xd2511f53e0e07825 */ /* 0x000fe200078e00ff */
[----:B-1----:R-:W-:Y:S02]  /*1d90*/  FMNMX.FTZ R84, R77, R84, !PT ;  /* 0x000000544d547209 */ /* 0x002fe40007810000 */
[----:B------:R-:W-:Y:S01]  /*1da0*/  LOP3.LUT R96, R81, R172, R207, 0x96, !PT ;  /* 0x000000ac51607212 */ /* 0x000fe200078e96cf */
[----:B------:R-:W-:Y:S01]  /*1db0*/  IMAD.WIDE.U32 R76, R76, -0x2daee0ad, RZ ;  /* 0xd2511f534c4c7825 */ /* 0x000fe200078e00ff */
[----:B------:R-:W-:Y:S01]  /*1dc0*/  FMNMX.FTZ R7, R51, R74, !PT ;  /* 0x0000004a33077209 */ /* 0x000fe20007810000 */
[----:B------:R-:W1:Y:S01]  /*1dd0*/  SHFL.BFLY PT, R133, R84, 0x1, 0x1f ;  /* 0x0c201f0054857f89 */ /* 0x000e6200000e0000 */
[----:B------:R-:W-:Y:S01]  /*1de0*/  FMNMX.FTZ R75, R33, R78, !PT ;  /* 0x0000004e214b7209 */ /* 0x000fe20007810000 */
[----:B------:R-:W-:Y:S01]  /*1df0*/  IMAD.WIDE.U32 R96, R96, -0x326172a9, RZ ;  /* 0xcd9e8d5760607825 */ /* 0x000fe200078e00ff */
[----:B------:R-:W-:-:S02]  /*1e00*/  FMNMX.FTZ R74, R10, R7, !PT ;  /* 0x000000070a4a7209 */ /* 0x000fc40007810000 */
[----:B------:R-:W-:Y:S02]  /*1e10*/  IADD3 R206, R214, -0x255992d5, RZ ;  /* 0xdaa66d2bd6ce7810 */ /* 0x000fe40007ffe0ff */
[----:B------:R-:W-:Y:S02]  /*1e20*/  FMNMX.FTZ R78, R28, R75, !PT ;  /* 0x0000004b1c4e7209 */ /* 0x000fe40007810000 */
[----:B------:R-:W-:Y:S02]  /*1e30*/  FMNMX.FTZ R7, R11, R74, !PT ;  /* 0x0000004a0b077209 */ /* 0x000fe40007810000 */
[----:B--2---:R-:W-:Y:S02]  /*1e40*/  FMNMX.FTZ R4, R73, R4, !PT ;  /* 0x0000000449047209 */ /* 0x004fe40007810000 */
[----:B------:R-:W-:Y:S02]  /*1e50*/  LOP3.LUT R82, R97, R170, R206, 0x96, !PT ;  /* 0x000000aa61527212 */ /* 0x000fe400078e96ce */
[----:B------:R-:W-:-:S02]  /*1e60*/  FMNMX.FTZ R78, R29, R78, !PT ;  /* 0x0000004e1d4e7209 */ /* 0x000fc40007810000 */
[----:B------:R-:W-:Y:S01]  /*1e70*/  FMNMX.FTZ R74, R34, R7, !PT ;  /* 0x00000007224a7209 */ /* 0x000fe20007810000 */
[----:B------:R-:W-:Y:S01]  /*1e80*/  IMAD.WIDE.U32 R82, R82, -0x2daee0ad, RZ ;  /* 0xd2511f5352527825 */ /* 0x000fe200078e00ff */
[----:B------:R-:W2:Y:S01]  /*1e90*/  SHFL.BFLY PT, R7, R4, 0x1, 0x1f ;  /* 0x0c201f0004077f89 */ /* 0x000ea200000e0000 */
[----:B------:R-:W-:Y:S02]  /*1ea0*/  IADD3 R203, R215, -0x126145ec, RZ ;  /* 0xed9eba14d7cb7810 */ /* 0x000fe40007ffe0ff */
[----:B------:R-:W-:Y:S01]  /*1eb0*/  FMNMX.FTZ R73, R35, R74, !PT ;  /* 0x0000004a23497209 */ /* 0x000fe20007810000 */
[----:B------:R-:W3:Y:S01]  /*1ec0*/  SHFL.BFLY PT, R135, R78, 0x2, 0x1f ;  /* 0x0c401f004e877f89 */ /* 0x000ee200000e0000 */
[----:B------:R-:W-:Y:S02]  /*1ed0*/  LOP3.LUT R74, R83, R76, R203, 0x96, !PT ;  /* 0x0000004c534a7212 */ /* 0x000fe400078e96cb */
[----:B------:R-:W-:Y:S02]  /*1ee0*/  FMNMX.FTZ R76, R30, R73, !PT ;  /* 0x000000491e4c7209 */ /* 0x000fe40007810000 */
[----:B------:R-:W-:-:S02]  /*1ef0*/  IADD3 R205, R215, 0x32370b8f, RZ ;  /* 0x32370b8fd7cd7810 */ /* 0x000fc40007ffe0ff */
[----:B------:R-:W-:Y:S02]  /*1f00*/  FMNMX.FTZ R73, R31, R76, !PT ;  /* 0x0000004c1f497209 */ /* 0x000fe40007810000 */
[----:B-1----:R-:W-:Y:S02]  /*1f10*/  FMNMX.FTZ R133, R84, R133, !PT ;  /* 0x0000008554857209 */ /* 0x002fe40007810000 */
[----:B------:R-:W-:Y:S01]  /*1f20*/  LOP3.LUT R80, R77, R80, R205, 0x96, !PT ;  /* 0x000000504d507212 */ /* 0x000fe200078e96cd */
[----:B------:R-:W1:Y:S01]  /*1f30*/  SHFL.BFLY PT, R134, R73, 0x2, 0x1f ;  /* 0x0c401f0049867f89 */ /* 0x000e6200000e0000 */
[C---:B------:R-:W-:Y:S01]  /*1f40*/  FSETP.NEU.FTZ.AND P1, PT, R133.reuse, -INF , PT ;  /* 0xff8000008500780b */ /* 0x040fe20003f3d000 */
[----:B------:R-:W-:Y:S01]  /*1f50*/  FMUL.FTZ R164, R133, c[0x0][0x23c] ;  /* 0x00008f0085a47a20 */ /* 0x000fe20000410000 */
[----:B------:R-:W-:Y:S01]  /*1f60*/  IADD3 R204, R214, 0x78dde6e4, RZ ;  /* 0x78dde6e4d6cc7810 */ /* 0x000fe20007ffe0ff */
[----:B------:R-:W-:Y:S01]  /*1f70*/  IMAD.WIDE.U32 R80, R80, -0x326172a9, RZ ;  /* 0xcd9e8d5750507825 */ /* 0x000fe200078e00ff */
[----:B------:R-:W-:Y:S01]  /*1f80*/  LOP3.LUT R72, R221, R166, R207, 0x96, !PT ;  /* 0x000000a6dd487212 */ /* 0x000fe200078e96cf */
[----:B------:R-:W-:Y:S01]  /*1f90*/  LDSM.16.MT88.4 R84, [R186+0x6000] ;  /* 0x00600000ba54783b */ /* 0x000fe20000004200 */
[----:B------:R-:W-:-:S02]  /*1fa0*/  FSEL R164, R164, RZ, P1 ;  /* 0x000000ffa4a47208 */ /* 0x000fc40000800000 */
[----:B--2---:R-:W-:Y:S01]  /*1fb0*/  FMNMX.FTZ R7, R4, R7, !PT ;  /* 0x0000000704077209 */ /* 0x004fe20007810000 */
[----:B------:R-:W-:Y:S01]  /*1fc0*/  IMAD.WIDE.U32 R222, R72, -0x326172a9, RZ ;  /* 0xcd9e8d5748de7825 */ /* 0x000fe200078e00ff */
[----:B------:R-:W-:Y:S02]  /*1fd0*/  LOP3.LUT R96, R81, R96, R204, 0x96, !PT ;  /* 0x0000006051607212 */ /* 0x000fe400078e96cc */
[----:B---3--:R-:W-:Y:S01]  /*1fe0*/  FMNMX.FTZ R135, R78, R135, !PT ;  /* 0x000000874e877209 */ /* 0x008fe20007810000 */
[C---:B------:R-:W-:Y:S01]  /*1ff0*/  FMUL.FTZ R162, R7.reuse, c[0x0][0x23c] ;  /* 0x00008f0007a27a20 */ /* 0x040fe20000410000 */
[----:B------:R-:W-:Y:S01]  /*2000*/  FSETP.NEU.FTZ.AND P1, PT, R7, -INF , PT ;  /* 0xff8000000700780b */ /* 0x000fe20003f3d000 */
[----:B------:R-:W-:Y:S01]  /*2010*/  FFMA.FTZ R4, R68, c[0x0][0x23c], -R164 ;  /* 0x00008f0044047a23 */ /* 0x000fe200000108a4 */
[----:B------:R-:W-:Y:S01]  /*2020*/  IADD3 R202, R215, -0x56f99767, RZ ;  /* 0xa9066899d7ca7810 */ /* 0x000fe20007ffe0ff */
[----:B------:R-:W2:Y:S01]  /*2030*/  SHFL.BFLY PT, R68, R135, 0x1, 0x1f ;  /* 0x0c201f0087447f89 */ /* 0x000ea200000e0000 */
[----:B------:R-:W-:Y:S01]  /*2040*/  IMAD.WIDE.U32 R96, R96, -0x2daee0ad, RZ ;  /* 0xd2511f5360607825 */ /* 0x000fe200078e00ff */
[----:B------:R-:W-:-:S02]  /*2050*/  FSEL R162, R162, RZ, P1 ;  /* 0x000000ffa2a27208 */ /* 0x000fc40000800000 */
[----:B------:R-:W-:Y:S01]  /*2060*/  LOP3.LUT R220, R225, R220, R205, 0x96, !PT ;  /* 0x000000dce1dc7212 */ /* 0x000fe200078e96cd */
[----:B------:R-:W-:Y:S01]  /*2070*/  FFMA.FTZ R140, R60, c[0x0][0x23c], -R164 ;  /* 0x00008f003c8c7a23 */ /* 0x000fe200000108a4 */
[----:B------:R-:W-:Y:S01]  /*2080*/  LOP3.LUT R72, R97, R82, R202, 0x96, !PT ;  /* 0x0000005261487212 */ /* 0x000fe200078e96ca */
[--C-:B------:R-:W-:Y:S01]  /*2090*/  FFMA.FTZ R132, R70, c[0x0][0x23c], -R162.reuse ;  /* 0x00008f0046847a23 */ /* 0x100fe200000108a2 */
[----:B-1----:R-:W-:Y:S01]  /*20a0*/  FMNMX.FTZ R134, R73, R134, !PT ;  /* 0x0000008649867209 */ /* 0x002fe20007810000 */
[----:B------:R-:W-:Y:S01]  /*20b0*/  FFMA.FTZ R3, R71, c[0x0][0x23c], -R162 ;  /* 0x00008f0047037a23 */ /* 0x000fe200000108a2 */
[----:B------:R-:W-:Y:S01]  /*20c0*/  LOP3.LUT R76, R223, R168, R206, 0x96, !PT ;  /* 0x000000a8df4c7212 */ /* 0x000fe200078e96ce */
[----:B------:R-:W-:Y:S01]  /*20d0*/  IMAD.WIDE.U32 R78, R72, -0x326172a9, RZ ;  /* 0xcd9e8d57484e7825 */ /* 0x000fe200078e00ff */
[C---:B------:R-:W-:Y:S01]  /*20e0*/  IADD3 R210, R214.reuse, -0x4ab325aa, RZ ;  /* 0xb54cda56d6d27810 */ /* 0x040fe20007ffe0ff */
[----:B------:R-:W-:Y:S01]  /*20f0*/  MUFU.EX2 R132, R132 ;  /* 0x0000008400847308 */ /* 0x000fe20000000800 */
[----:B------:R-:W-:Y:S01]  /*2100*/  IADD3 R211, R214, 0x1715609d, RZ ;  /* 0x1715609dd6d37810 */ /* 0x000fe20007ffe0ff */
[----:B------:R-:W-:Y:S01]  /*2110*/  FFMA.FTZ R149, R62, c[0x0][0x23c], -R162 ;  /* 0x00008f003e957a23 */ /* 0x000fe200000108a2 */
[----:B------:R-:W-:Y:S01]  /*2120*/  SHF.R.U32.HI R77, RZ, 0x10, R78 ;  /* 0x00000010ff4d7819 */ /* 0x000fe2000001164e */
[----:B------:R-:W-:Y:S01]  /*2130*/  FFMA.FTZ R62, R63, c[0x0][0x23c], -R162 ;  /* 0x00008f003f3e7a23 */ /* 0x000fe200000108a2 */
[----:B------:R-:W-:Y:S01]  /*2140*/  SHF.R.U32.HI R72, RZ, 0x18, R78 ;  /* 0x00000018ff487819 */ /* 0x000fe2000001164e */
[----:B------:R-:W1:Y:S01]  /*2150*/  SHFL.BFLY PT, R63, R134, 0x1, 0x1f ;  /* 0x0c201f00863f7f89 */ /* 0x000e6200000e0000 */
[----:B------:R-:W-:Y:S01]  /*2160*/  LOP3.LUT R77, R77, 0xff, RZ, 0xc0, !PT ;  /* 0x000000ff4d4d7812 */ /* 0x000fe200078ec0ff */
[----:B------:R-:W3:Y:S01]  /*2170*/  MUFU.EX2 R3, R3 ;  /* 0x0000000300037308 */ /* 0x000ee20000000800 */
[----:B------:R-:W-:Y:S01]  /*2180*/  IMAD.WIDE.U32 R220, R220, -0x326172a9, RZ ;  /* 0xcd9e8d57dcdc7825 */ /* 0x000fe200078e00ff */
[----:B------:R-:W-:-:S02]  /*2190*/  IADD3 R216, R215, 0x646e171e, RZ ;  /* 0x646e171ed7d87810 */ /* 0x000fc40007ffe0ff */
[----:B------:R-:W-:Y:S01]  /*21a0*/  PRMT R77, R77, 0x5410, R72 ;  /* 0x000054104d4d7816 */ /* 0x000fe20000000048 */
[----:B------:R-:W-:Y:S01]  /*21b0*/  FFMA.FTZ R147, R61, c[0x0][0x23c], -R164 ;  /* 0x00008f003d937a23 */ /* 0x000fe200000108a4 */
[----:B--2---:R-:W-:Y:S01]  /*21c0*/  FMNMX.FTZ R135, R135, R68, !PT ;  /* 0x0000004487877209 */ /* 0x004fe20007810000 */
[----:B------:R-:W-:Y:S01]  /*21d0*/  IMAD.WIDE.U32 R60, R74, -0x326172a9, RZ ;  /* 0xcd9e8d574a3c7825 */ /* 0x000fe200078e00ff */
[----:B------:R-:W-:Y:S01]  /*21e0*/  LOP3.LUT R222, R221, R222, R204, 0x96, !PT ;  /* 0x000000deddde7212 */ /* 0x000fe200078e96cc */
[----:B------:R-:W-:Y:S01]  /*21f0*/  HSET2.LE.AND R77, R77, R156, PT ;  /* 0x0000009c4d4d7233 */ /* 0x000fe20003803000 */
[C---:B------:R-:W-:Y:S01]  /*2200*/  FSETP.NEU.FTZ.AND P1, PT, R135.reuse, -INF , PT ;  /* 0xff8000008700780b */ /* 0x040fe20003f3d000 */
[----:B------:R-:W-:Y:S01]  /*2210*/  FMUL.FTZ R160, R135, c[0x0][0x23c] ;  /* 0x00008f0087a07a20 */ /* 0x000fe20000410000 */
[----:B------:R2:W-:Y:S01]  /*2220*/  MUFU.EX2 R0, R62 ;  /* 0x0000003e00007308 */ /* 0x0005e20000000800 */
[----:B------:R-:W-:Y:S01]  /*2230*/  IMAD.WIDE.U32 R222, R222, -0x2daee0ad, RZ ;  /* 0xd2511f53dede7825 */ /* 0x000fe200078e00ff */
[----:B------:R-:W-:-:S02]  /*2240*/  LOP3.LUT R60, R79, R60, R210, 0x96, !PT ;  /* 0x0000003c4f3c7212 */ /* 0x000fc400078e96d2 */
[----:B---3--:R-:W-:Y:S01]  /*2250*/  F2FP.BF16.PACK_AB R2, R3, R132 ;  /* 0x000000840302723e */ /* 0x008fe200000010ff */
[----:B------:R-:W-:Y:S01]  /*2260*/  FFMA.FTZ R145, R69, c[0x0][0x23c], -R164 ;  /* 0x00008f0045917a23 */ /* 0x000fe200000108a4 */
[----:B------:R-:W-:Y:S01]  /*2270*/  FSEL R160, R160, RZ, P1 ;  /* 0x000000ffa0a07208 */ /* 0x000fe20000800000 */
[----:B------:R-:W-:Y:S01]  /*2280*/  FFMA.FTZ R152, R14, c[0x0][0x23c], -R162 ;  /* 0x00008f000e987a23 */ /* 0x000fe200000108a2 */
[----:B------:R-:W-:Y:S01]  /*2290*/  LOP3.LUT R111, R77, R2, RZ, 0xc0, !PT ;  /* 0x000000024d6f7212 */ /* 0x000fe200078ec0ff */
[----:B------:R-:W-:Y:S01]  /*22a0*/  IMAD.WIDE.U32 R76, R76, -0x2daee0ad, RZ ;  /* 0xd2511f534c4c7825 */ /* 0x000fe200078e00ff */
[----:B-1----:R-:W-:Y:S01]  /*22b0*/  FMNMX.FTZ R134, R134, R63, !PT ;  /* 0x0000003f86867209 */ /* 0x002fe20007810000 */
[----:B------:R-:W1:Y:S01]  /*22c0*/  MUFU.EX2 R149, R149 ;  /* 0x0000009500957308 */ /* 0x000e620000000800 */
[----:B------:R-:W-:Y:S01]  /*22d0*/  SHF.R.U32.HI R109, RZ, 0x10, R60 ;  /* 0x00000010ff6d7819 */ /* 0x000fe2000001163c */
[----:B------:R-:W-:Y:S01]  /*22e0*/  FFMA.FTZ R144, R40, c[0x0][0x23c], -R160 ;  /* 0x00008f0028907a23 */ /* 0x000fe200000108a0 */
[----:B------:R-:W-:Y:S01]  /*22f0*/  LOP3.LUT R224, R77, R224, R203, 0x96, !PT ;  /* 0x000000e04de07212 */ /* 0x000fe200078e96cb */
[C---:B------:R-:W-:Y:S01]  /*2300*/  FMUL.FTZ R158, R134.reuse, c[0x0][0x23c] ;  /* 0x00008f00869e7a20 */ /* 0x040fe20000410000 */
[----:B------:R-:W-:Y:S01]  /*2310*/  LOP3.LUT R40, R223, R76, R202, 0x96, !PT ;  /* 0x0000004cdf287212 */ /* 0x000fe200078e96ca */
[----:B------:R-:W-:Y:S01]  /*2320*/  FFMA.FTZ R153, R41, c[0x0][0x23c], -R160 ;  /* 0x00008f0029997a23 */ /* 0x000fe200000108a0 */
[----:B------:R-:W-:Y:S01]  /*2330*/  FSETP.NEU.FTZ.AND P1, PT, R134, -INF , PT ;  /* 0xff8000008600780b */ /* 0x000fe20003f3d000 */
[----:B------:R-:W-:Y:S01]  /*2340*/  IMAD.WIDE.U32 R224, R224, -0x326172a9, RZ ;  /* 0xcd9e8d57e0e07825 */ /* 0x000fe200078e00ff */
[----:B------:R-:W-:Y:S01]  /*2350*/  LOP3.LUT R70, R60, 0xffff, RZ, 0xc0, !PT ;  /* 0x0000ffff3c467812 */ /* 0x000fe200078ec0ff */
[----:B------:R-:W-:Y:S01]  /*2360*/  MUFU.EX2 R144, R144 ;  /* 0x0000009000907308 */ /* 0x000fe20000000800 */
[----:B------:R-:W-:Y:S01]  /*2370*/  FSEL R158, R158, RZ, P1 ;  /* 0x000000ff9e9e7208 */ /* 0x000fe20000800000 */
[----:B--2---:R-:W-:Y:S01]  /*2380*/  IMAD.WIDE.U32 R62, R40, -0x326172a9, RZ ;  /* 0xcd9e8d57283e7825 */ /* 0x004fe200078e00ff */
[----:B------:R-:W-:-:S02]  /*2390*/  LOP3.LUT R69, R60, 0xff, RZ, 0xc0, !PT ;  /* 0x000000ff3c457812 */ /* 0x000fc400078ec0ff */
[----:B------:R-:W-:Y:S01]  /*23a0*/  SHF.R.U32.HI R60, RZ, 0x18, R60 ;  /* 0x00000018ff3c7819 */ /* 0x000fe2000001163c */
[----:B------:R-:W-:Y:S01]  /*23b0*/  FFMA.FTZ R155, R56, c[0x0][0x23c], -R160 ;  /* 0x00008f00389b7a23 */ /* 0x000fe200000108a0 */
[----:B------:R-:W-:Y:S01]  /*23c0*/  LOP3.LUT R56, R63, R224, R210, 0x96, !PT ;  /* 0x000000e03f387212 */ /* 0x000fe200078e96d2 */
[----:B------:R-:W2:Y:S01]  /*23d0*/  MUFU.EX2 R153, R153 ;  /* 0x0000009900997308 */ /* 0x000ea20000000800 */
[----:B------:R-:W-:Y:S01]  /*23e0*/  LOP3.LUT R109, R109, 0xff, RZ, 0xc0, !PT ;  /* 0x000000ff6d6d7812 */ /* 0x000fe200078ec0ff */
[--C-:B------:R-:W-:Y:S01]  /*23f0*/  FFMA.FTZ R146, R59, c[0x0][0x23c], -R158.reuse ;  /* 0x00008f003b927a23 */ /* 0x100fe2000001089e */
[----:B------:R-:W-:Y:S01]  /*2400*/  LOP3.LUT R59, R56, 0xffff, RZ, 0xc0, !PT ;  /* 0x0000ffff383b7812 */ /* 0x000fe200078ec0ff */
[----:B------:R-:W-:Y:S01]  /*2410*/  FFMA.FTZ R150, R42, c[0x0][0x23c], -R158 ;  /* 0x00008f002a967a23 */ /* 0x000fe2000001089e */
[----:B------:R-:W-:Y:S01]  /*2420*/  PRMT R109, R109, 0x5410, R60 ;  /* 0x000054106d6d7816 */ /* 0x000fe2000000003c */
[--C-:B------:R-:W-:Y:S01]  /*2430*/  FFMA.FTZ R159, R58, c[0x0][0x23c], -R158.reuse ;  /* 0x00008f003a9f7a23 */ /* 0x100fe2000001089e */
[----:B------:R-:W-:Y:S01]  /*2440*/  LOP3.LUT R41, R56, 0xff, RZ, 0xc0, !PT ;  /* 0x000000ff38297812 */ /* 0x000fe200078ec0ff */
[----:B------:R-:W-:Y:S01]  /*2450*/  FFMA.FTZ R161, R43, c[0x0][0x23c], -R158 ;  /* 0x00008f002ba17a23 */ /* 0x000fe2000001089e */
[----:B------:R-:W-:Y:S01]  /*2460*/  SHF.R.U32.HI R42, RZ, 0x8, R59 ;  /* 0x00000008ff2a7819 */ /* 0x000fe2000001163b */
[--C-:B------:R-:W-:Y:S01]  /*2470*/  HSET2.LE.AND R109, R109, R156.reuse, PT ;  /* 0x0000009c6d6d7233 */ /* 0x100fe20003803000 */
[----:B------:R-:W-:Y:S01]  /*2480*/  LOP3.LUT R74, R78, 0xffff, RZ, 0xc0, !PT ;  /* 0x0000ffff4e4a7812 */ /* 0x000fe200078ec0ff */
[----:B------:R-:W-:Y:S01]  /*2490*/  MUFU.EX2 R159, R159 ;  /* 0x0000009f009f7308 */ /* 0x000fe20000000800 */
[----:B------:R-:W-:Y:S01]  /*24a0*/  PRMT R41, R41, 0x5410, R42 ;  /* 0x0000541029297816 */ /* 0x000fe2000000002a */
[----:B------:R-:W-:Y:S01]  /*24b0*/  FFMA.FTZ R163, R15, c[0x0][0x23c], -R162 ;  /* 0x00008f000fa37a23 */ /* 0x000fe200000108a2 */
[----:B-1----:R-:W-:Y:S01]  /*24c0*/  F2FP.BF16.PACK_AB R2, R0, R149 ;  /* 0x000000950002723e */ /* 0x002fe200000010ff */
[----:B------:R-:W-:Y:S01]  /*24d0*/  FFMA.FTZ R148, R12, c[0x0][0x23c], -R164 ;  /* 0x00008f000c947a23 */ /* 0x000fe200000108a4 */
[----:B------:R-:W-:Y:S01]  /*24e0*/  SHF.R.U32.HI R74, RZ, 0x8, R74 ;  /* 0x00000008ff4a7819 */ /* 0x000fe2000001164a */
[--C-:B------:R-:W-:Y:S01]  /*24f0*/  HSET2.LE.AND R104, R41, R156.reuse, PT ;  /* 0x0000009c29687233 */ /* 0x100fe20003803000 */
[----:B------:R-:W-:Y:S01]  /*2500*/  LOP3.LUT R79, R78, 0xff, RZ, 0xc0, !PT ;  /* 0x000000ff4e4f7812 */ /* 0x000fe200078ec0ff */
[----:B------:R-:W1:Y:S01]  /*2510*/  MUFU.EX2 R146, R146 ;  /* 0x0000009200927308 */ /* 0x000e620000000800 */
[----:B------:R-:W-:Y:S01]  /*2520*/  LOP3.LUT R109, R109, R2, RZ, 0xc0, !PT ;  /* 0x000000026d6d7212 */ /* 0x000fe200078ec0ff */
[----:B------:R-:W-:Y:S01]  /*2530*/  FFMA.FTZ R2, R57, c[0x0][0x23c], -R160 ;  /* 0x00008f0039027a23 */ /* 0x000fe200000108a0 */
[----:B------:R-:W-:Y:S01]  /*2540*/  LOP3.LUT R40, R61, R80, R211, 0x96, !PT ;  /* 0x000000503d287212 */ /* 0x000fe200078e96d3 */
[----:B------:R-:W-:Y:S01]  /*2550*/  FFMA.FTZ R157, R13, c[0x0][0x23c], -R164 ;  /* 0x00008f000d9d7a23 */ /* 0x000fe200000108a4 */
[----:B------:R-:W-:Y:S01]  /*2560*/  LOP3.LUT R60, R62, 0xffff, RZ, 0xc0, !PT ;  /* 0x0000ffff3e3c7812 */ /* 0x000fe200078ec0ff */
[----:B------:R-:W-:Y:S01]  /*2570*/  FFMA.FTZ R154, R46, c[0x0][0x23c], -R162 ;  /* 0x00008f002e9a7a23 */ /* 0x000fe200000108a2 */
[----:B--2---:R-:W-:Y:S01]  /*2580*/  F2FP.BF16.PACK_AB R41, R153, R144 ;  /* 0x000000909929723e */ /* 0x004fe200000010ff */
[----:B------:R-:W-:Y:S01]  /*2590*/  MUFU.EX2 R140, R140 ;  /* 0x0000008c008c7308 */ /* 0x000fe20000000800 */
[----:B------:R-:W-:Y:S01]  /*25a0*/  PRMT R79, R79, 0x5410, R74 ;  /* 0x000054104f4f7816 */ /* 0x000fe2000000004a */
[----:B------:R-:W-:Y:S01]  /*25b0*/  FFMA.FTZ R165, R47, c[0x0][0x23c], -R162 ;  /* 0x00008f002fa57a23 */ /* 0x000fe200000108a2 */
[----:B------:R-:W2:Y:S01]  /*25c0*/  LDSM.16.MT88.4 R72, [R187+0x6000] ;  /* 0x00600000bb48783b */ /* 0x000ea20000004200 */
[----:B------:R-:W-:Y:S01]  /*25d0*/  SHF.R.U32.HI R107, RZ, 0x10, R62 ;  /* 0x00000010ff6b7819 */ /* 0x000fe2000001163e */
[--C-:B------:R-:W-:Y:S01]  /*25e0*/  FFMA.FTZ R142, R44, c[0x0][0x23c], -R164.reuse ;  /* 0x00008f002c8e7a23 */ /* 0x100fe200000108a4 */
[----:B------:R-:W-:Y:S01]  /*25f0*/  LOP3.LUT R57, R62, 0xff, RZ, 0xc0, !PT ;  /* 0x000000ff3e397812 */ /* 0x000fe200078ec0ff */
[----:B------:R-:W-:Y:S01]  /*2600*/  FFMA.FTZ R151, R45, c[0x0][0x23c], -R164 ;  /* 0x00008f002d977a23 */ /* 0x000fe200000108a4 */
[----:B------:R-:W-:Y:S01]  /*2610*/  SHF.R.U32.HI R60, RZ, 0x8, R60 ;  /* 0x00000008ff3c7819 */ /* 0x000fe2000001163c */
[----:B------:R-:W-:Y:S01]  /*2620*/  MUFU.EX2 R147, R147 ;  /* 0x0000009300937308 */ /* 0x000fe20000000800 */
[----:B------:R-:W-:Y:S01]  /*2630*/  LOP3.LUT R104, R104, R41, RZ, 0xc0, !PT ;  /* 0x0000002968687212 */ /* 0x000fe200078ec0ff */
[----:B------:R-:W-:Y:S01]  /*2640*/  IMAD.WIDE.U32 R40, R40, -0x2daee0ad, RZ ;  /* 0xd2511f5328287825 */ /* 0x000fe200078e00ff */
[----:B------:R-:W-:Y:S01]  /*2650*/  SHF.R.U32.HI R105, RZ, 0x10, R56 ;  /* 0x00000010ff697819 */ /* 0x000fe20000011638 */
[--C-:B------:R-:W-:Y:S01]  /*2660*/  HSET2.LE.AND R79, R79, R156.reuse, PT ;  /* 0x0000009c4f4f7233 */ /* 0x100fe20003803000 */
[----:B------:R-:W-:Y:S01]  /*2670*/  SHF.R.U32.HI R58, RZ, 0x18, R62 ;  /* 0x00000018ff3a7819 */ /* 0x000fe2000001163e */
[----:B------:R-:W-:Y:S01]  /*2680*/  LDSM.16.MT88.4 R44, [R186+0x6800] ;  /* 0x00680000ba2c783b */ /* 0x000fe20000004200 */
[----:B------:R-:W-:Y:S01]  /*2690*/  LOP3.LUT R107, R107, 0xff, RZ, 0xc0, !PT ;  /* 0x000000ff6b6b7812 */ /* 0x000fe200078ec0ff */
[----:B------:R-:W-:Y:S01]  /*26a0*/  MUFU.EX2 R4, R4 ;  /* 0x0000000400047308 */ /* 0x000fe20000000800 */
[----:B------:R-:W-:Y:S01]  /*26b0*/  PRMT R57, R57, 0x5410, R60 ;  /* 0x0000541039397816 */ /* 0x000fe2000000003c */
[----:B------:R-:W-:Y:S01]  /*26c0*/  FFMA.FTZ R167, R64, c[0x0][0x23c], -R160 ;  /* 0x00008f0040a77a23 */ /* 0x000fe200000108a0 */
[----:B------:R-:W-:Y:S01]  /*26d0*/  SHF.R.U32.HI R56, RZ, 0x18, R56 ;  /* 0x00000018ff387819 */ /* 0x000fe20000011638 */
[----:B------:R-:W-:Y:S01]  /*26e0*/  FFMA.FTZ R64, R65, c[0x0][0x23c], -R160 ;  /* 0x00008f0041407a23 */ /* 0x000fe200000108a0 */
[----:B------:R-:W-:Y:S01]  /*26f0*/  LOP3.LUT R105, R105, 0xff, RZ, 0xc0, !PT ;  /* 0x000000ff69697812 */ /* 0x000fe200078ec0ff */
[--C-:B------:R-:W-:Y:S01]  /*2700*/  HSET2.LE.AND R106, R57, R156.reuse, PT ;  /* 0x0000009c396a7233 */ /* 0x100fe20003803000 */
[----:B------:R-:W-:Y:S01]  /*2710*/  LOP3.LUT R12, R40, 0xffff, RZ, 0xc0, !PT ;  /* 0x0000ffff280c7812 */ /* 0x000fe200078ec0ff */
[----:B------:R-:W3:Y:S01]  /*2720*/  MUFU.EX2 R145, R145 ;  /* 0x0000009100917308 */ /* 0x000ee20000000800 */
[----:B------:R-:W-:Y:S01]  /*2730*/  PRMT R107, R107, 0x5410, R58 ;  /* 0x000054106b6b7816 */ /* 0x000fe2000000003a */
[----:B------:R-:W-:Y:S01]  /*2740*/  FFMA.FTZ R65, R52, c[0x0][0x23c], -R160 ;  /* 0x00008f0034417a23 */ /* 0x000fe200000108a0 */
[----:B------:R-:W-:Y:S01]  /*2750*/  SHF.R.U32.HI R70, RZ, 0x8, R70 ;  /* 0x00000008ff467819 */ /* 0x000fe20000011646 */
[----:B------:R-:W-:Y:S01]  /*2760*/  FFMA.FTZ R66, R66, c[0x0][0x23c], -R158 ;  /* 0x00008f0042427a23 */ /* 0x000fe2000001089e */
[----:B------:R-:W-:Y:S01]  /*2770*/  PRMT R105, R105, 0x5410, R56 ;  /* 0x0000541069697816 */ /* 0x000fe20000000038 */
[--C-:B------:R-:W-:Y:S01]  /*2780*/  HSET2.LE.AND R107, R107, R156.reuse, PT ;  /* 0x0000009c6b6b7233 */ /* 0x100fe20003803000 */
[----:B------:R-:W-:Y:S01]  /*2790*/  LOP3.LUT R57, R40, 0xff, RZ, 0xc0, !PT ;  /* 0x000000ff28397812 */ /* 0x000fe200078ec0ff */
[----:B------:R-:W-:Y:S01]  /*27a0*/  MUFU.EX2 R155, R155 ;  /* 0x0000009b009b7308 */ /* 0x000fe20000000800 */
[----:B------:R-:W-:Y:S01]  /*27b0*/  SHF.R.U32.HI R12, RZ, 0x8, R12 ;  /* 0x00000008ff0c7819 */ /* 0x000fe2000001160c */
[--C-:B------:R-:W-:Y:S01]  /*27c0*/  HSET2.LE.AND R105, R105, R156.reuse, PT ;  /* 0x0000009c69697233 */ /* 0x100fe20003803000 */
[----:B------:R-:W-:Y:S01]  /*27d0*/  LOP3.LUT R56, R41, R96, R216, 0x96, !PT ;  /* 0x0000006029387212 */ /* 0x000fe200078e96d8 */
[----:B------:R-:W-:Y:S01]  /*27e0*/  FFMA.FTZ R48, R48, c[0x0][0x23c], -R160 ;  /* 0x00008f0030307a23 */ /* 0x000fe200000108a0 */
[----:B------:R-:W-:Y:S01]  /*27f0*/  SHF.R.U32.HI R14, RZ, 0x10, R40 ;  /* 0x00000010ff0e7819 */ /* 0x000fe20000011628 */
[----:B------:R-:W-:Y:S01]  /*2800*/  FFMA.FTZ R49, R49, c[0x0][0x23c], -R160 ;  /* 0x00008f0031317a23 */ /* 0x000fe200000108a0 */
[----:B------:R-:W-:Y:S01]  /*2810*/  PRMT R69, R69, 0x5410, R70 ;  /* 0x0000541045457816 */ /* 0x000fe20000000046 */
[----:B------:R-:W4:Y:S01]  /*2820*/  MUFU.EX2 R2, R2 ;  /* 0x0000000200027308 */ /* 0x000f220000000800 */
[----:B-1----:R-:W-:Y:S01]  /*2830*/  F2FP.BF16.PACK_AB R42, R146, R159 ;  /* 0x0000009f922a723e */ /* 0x002fe200000010ff */
[----:B------:R-:W-:Y:S01]  /*2840*/  FFMA.FTZ R50, R50, c[0x0][0x23c], -R158 ;  /* 0x00008f0032327a23 */ /* 0x000fe2000001089e */
[----:B------:R-:W-:Y:S01]  /*2850*/  PRMT R57, R57, 0x5410, R12 ;  /* 0x0000541039397816 */ /* 0x000fe2000000000c */
[--C-:B------:R-:W-:Y:S01]  /*2860*/  HSET2.LE.AND R69, R69, R156.reuse, PT ;  /* 0x0000009c45457233 */ /* 0x100fe20003803000 */
[----:B------:R-:W-:Y:S01]  /*2870*/  SHF.R.U32.HI R63, RZ, 0x18, R40 ;  /* 0x00000018ff3f7819 */ /* 0x000fe20000011628 */
[----:B------:R-:W-:Y:S01]  /*2880*/  FFMA.FTZ R51, R51, c[0x0][0x23c], -R158 ;  /* 0x00008f0033337a23 */ /* 0x000fe2000001089e */
[----:B------:R-:W-:Y:S01]  /*2890*/  LOP3.LUT R12, R56, 0xffff, RZ, 0xc0, !PT ;  /* 0x0000ffff380c7812 */ /* 0x000fe200078ec0ff */
[----:B------:R-:W-:Y:S01]  /*28a0*/  MUFU.EX2 R150, R150 ;  /* 0x0000009600967308 */ /* 0x000fe20000000800 */
[----:B------:R-:W-:Y:S01]  /*28b0*/  LOP3.LUT R14, R14, 0xff, RZ, 0xc0, !PT ;  /* 0x000000ff0e0e7812 */ /* 0x000fe200078ec0ff */
[--C-:B------:R-:W-:Y:S01]  /*28c0*/  HSET2.LE.AND R57, R57, R156.reuse, PT ;  /* 0x0000009c39397233 */ /* 0x100fe20003803000 */
[----:B------:R-:W-:Y:S01]  /*28d0*/  SHF.R.U32.HI R173, RZ, 0x10, R56 ;  /* 0x00000010ffad7819 */ /* 0x000fe20000011638 */
[----:B------:R-:W-:Y:S01]  /*28e0*/  FFMA.FTZ R16, R16, c[0x0][0x23c], -R164 ;  /* 0x00008f0010107a23 */ /* 0x000fe200000108a4 */
[----:B------:R-:W-:Y:S01]  /*28f0*/  LOP3.LUT R107, R107, R42, RZ, 0xc0, !PT ;  /* 0x0000002a6b6b7212 */ /* 0x000fe200078ec0ff */
[----:B------:R-:W-:Y:S01]  /*2900*/  FADD.FTZ R144, R144, R153 ;  /* 0x0000009990907221 */ /* 0x000fe20000010000 */
[----:B---3--:R-:W-:Y:S01]  /*2910*/  F2FP.BF16.PACK_AB R110, R145, R4 ;  /* 0x00000004916e723e */ /* 0x008fe200000010ff */
[----:B------:R-:W1:Y:S01]  /*2920*/  MUFU.EX2 R161, R161 ;  /* 0x000000a100a17308 */ /* 0x000e620000000800 */
[----:B------:R-:W-:Y:S01]  /*2930*/  F2FP.BF16.PACK_AB R108, R147, R140 ;  /* 0x0000008c936c723e */ /* 0x000fe200000010ff */
[----:B------:R-:W-:Y:S01]  /*2940*/  FADD.FTZ R147, R140, R147 ;  /* 0x000000938c937221 */ /* 0x000fe20000010000 */
[----:B----4-:R-:W-:Y:S01]  /*2950*/  F2FP.BF16.PACK_AB R43, R2, R155 ;  /* 0x0000009b022b723e */ /* 0x010fe200000010ff */
[----:B------:R-:W-:Y:S01]  /*2960*/  FADD.FTZ R149, R149, R0 ;  /* 0x0000000095957221 */ /* 0x000fe20000010000 */
[----:B------:R-:W-:Y:S01]  /*2970*/  LOP3.LUT R61, R56, 0xff, RZ, 0xc0, !PT ;  /* 0x000000ff383d7812 */ /* 0x000fe200078ec0ff */
[----:B------:R-:W-:Y:S01]  /*2980*/  FADD.FTZ R155, R155, R144 ;  /* 0x000000909b9b7221 */ /* 0x000fe20000010000 */
[----:B------:R-:W-:Y:S01]  /*2990*/  SHF.R.U32.HI R12, RZ, 0x8, R12 ;  /* 0x00000008ff0c7819 */ /* 0x000fe2000001160c */
[----:B------:R-:W-:Y:S01]  /*29a0*/  MUFU.EX2 R152, R152 ;  /* 0x0000009800987308 */ /* 0x000fe20000000800 */
[----:B------:R-:W-:Y:S01]  /*29b0*/  PRMT R63, R14, 0x5410, R63 ;  /* 0x000054100e3f7816 */ /* 0x000fe2000000003f */
[----:B------:R-:W-:Y:S01]  /*29c0*/  FADD.FTZ R4, R4, R147 ;  /* 0x0000009304047221 */ /* 0x000fe20000010000 */
[----:B------:R-:W-:Y:S01]  /*29d0*/  SHF.R.U32.HI R56, RZ, 0x18, R56 ;  /* 0x00000018ff387819 */ /* 0x000fe20000011638 */
[----:B------:R-:W-:Y:S01]  /*29e0*/  FADD.FTZ R132, R132, R149 ;  /* 0x0000009584847221 */ /* 0x000fe20000010000 */
[----:B------:R-:W-:Y:S01]  /*29f0*/  LOP3.LUT R173, R173, 0xff, RZ, 0xc0, !PT ;  /* 0x000000ffadad7812 */ /* 0x000fe200078ec0ff */
[--C-:B------:R-:W-:Y:S01]  /*2a00*/  HSET2.LE.AND R63, R63, R156.reuse, PT ;  /* 0x0000009c3f3f7233 */ /* 0x100fe20003803000 */
[----:B------:R-:W-:Y:S01]  /*2a10*/  LOP3.LUT R110, R79, R110, RZ, 0xc0, !PT ;  /* 0x0000006e4f6e7212 */ /* 0x000fe200078ec0ff */
[----:B------:R-:W3:Y:S01]  /*2a20*/  MUFU.EX2 R163, R163 ;  /* 0x000000a300a37308 */ /* 0x000ee20000000800 */
[----:B-1----:R-:W-:Y:S01]  /*2a30*/  F2FP.BF16.PACK_AB R42, R161, R150 ;  /* 0x00000096a12a723e */ /* 0x002fe200000010ff */
[----:B------:R-:W-:Y:S01]  /*2a40*/  FADD.FTZ R150, R150, R161 ;  /* 0x000000a196967221 */ /* 0x000fe20000010000 */
[----:B------:R-:W-:Y:S01]  /*2a50*/  LOP3.LUT R108, R69, R108, RZ, 0xc0, !PT ;  /* 0x0000006c456c7212 */ /* 0x000fe200078ec0ff */
[----:B------:R-:W-:Y:S01]  /*2a60*/  FADD.FTZ R2, R2, R155 ;  /* 0x0000009b02027221 */ /* 0x000fe20000010000 */
[----:B------:R-:W-:Y:S01]  /*2a70*/  LOP3.LUT R106, R106, R43, RZ, 0xc0, !PT ;  /* 0x0000002b6a6a7212 */ /* 0x000fe200078ec0ff */
[----:B------:R-:W-:Y:S01]  /*2a80*/  FADD.FTZ R159, R159, R150 ;  /* 0x000000969f9f7221 */ /* 0x000fe20000010000 */
[----:B------:R-:W-:Y:S01]  /*2a90*/  LOP3.LUT R105, R105, R42, RZ, 0xc0, !PT ;  /* 0x0000002a69697212 */ /* 0x000fe200078ec0ff */
[----:B------:R-:W-:Y:S01]  /*2aa0*/  MUFU.EX2 R148, R148 ;  /* 0x0000009400947308 */ /* 0x000fe20000000800 */
[----:B------:R-:W-:Y:S01]  /*2ab0*/  PRMT R61, R61, 0x5410, R12 ;  /* 0x000054103d3d7816 */ /* 0x000fe2000000000c */
[-C--:B------:R-:W-:Y:S01]  /*2ac0*/  HMMA.16816.F32.BF16 R100, R108, R136.reuse, RZ ;  /* 0x000000886c64723c */ /* 0x080fe200000418ff */
[----:B------:R-:W-:Y:S01]  /*2ad0*/  PRMT R173, R173, 0x5410, R56 ;  /* 0x00005410adad7816 */ /* 0x000fe20000000038 */
[----:B------:R-:W1:Y:S01]  /*2ae0*/  LDSM.16.MT88.4 R40, [R187+0x6800] ;  /* 0x00680000bb28783b */ /* 0x000e620000004200 */
[----:B------:R-:W-:Y:S01]  /*2af0*/  LOP3.LUT R220, R225, R220, R211, 0x96, !PT ;  /* 0x000000dce1dc7212 */ /* 0x000fe200078e96d3 */
[--C-:B------:R-:W-:Y:S01]  /*2b00*/  HSET2.LE.AND R60, R61, R156.reuse, PT ;  /* 0x0000009c3d3c7233 */ /* 0x100fe20003803000 */
[----:B------:R-:W-:Y:S01]  /*2b10*/  IADD3 R179, R179, 0x1, RZ ;  /* 0x00000001b3b37810 */ /* 0x000fe20007ffe0ff */
[----:B------:R-:W4:Y:S01]  /*2b20*/  MUFU.EX2 R157, R157 ;  /* 0x0000009d009d7308 */ /* 0x000f220000000800 */
[----:B---3--:R-:W-:Y:S01]  /*2b30*/  F2FP.BF16.PACK_AB R58, R163, R152 ;  /* 0x00000098a33a723e */ /* 0x008fe200000010ff */
[----:B------:R-:W-:Y:S01]  /*2b40*/  HMMA.16816.F32.BF16 R96, R104, R136, RZ ;  /* 0x000000886860723c */ /* 0x000fe200000418ff */
[----:B------:R-:W-:Y:S01]  /*2b50*/  HSET2.LE.AND R61, R173, R156, PT ;  /* 0x0000009cad3d7233 */ /* 0x000fe20003803000 */
[----:B------:R-:W3:Y:S01]  /*2b60*/  LDSM.16.MT88.4 R12, [R185+0x6800] ;  /* 0x00680000b90c783b */ /* 0x000ee20000004200 */
[----:B------:R-:W-:Y:S01]  /*2b70*/  LOP3.LUT R63, R63, R58, RZ, 0xc0, !PT ;  /* 0x0000003a3f3f7212 */ /* 0x000fe200078ec0ff */
[----:B------:R-:W-:Y:S01]  /*2b80*/  IMAD.WIDE.U32 R220, R220, -0x2daee0ad, RZ ;  /* 0xd2511f53dcdc7825 */ /* 0x000fe200078e00ff */
[----:B------:R-:W-:Y:S01]  /*2b90*/  LOP3.LUT R218, R219, R179, R215, 0x96, !PT ;  /* 0x000000b3dbda7212 */ /* 0x000fe200078e96d7 */
[----:B------:R-:W-:Y:S02]  /*2ba0*/  MUFU.EX2 R154, R154 ;  /* 0x0000009a009a7308 */ /* 0x000fe40000000800 */
[----:B--2---:R-:W-:Y:S01]  /*2bb0*/  HMMA.16816.F32.BF16 R124, R108, R72, RZ ;  /* 0x000000486c7c723c */ /* 0x004fe200000418ff */
[----:B------:R-:W-:Y:S01]  /*2bc0*/  LOP3.LUT R222, R221, R222, R216, 0x96, !PT ;  /* 0x000000deddde7212 */ /* 0x000fe200078e96d8 */
[----:B------:R-:W-:Y:S01]  /*2bd0*/  IMAD.WIDE.U32 R218, R218, -0x326172a9, RZ ;  /* 0xcd9e8d57dada7825 */ /* 0x000fe200078e00ff */
[----:B------:R-:W-:-:S02]  /*2be0*/  SHF.R.U32.HI R173, RZ, 0x10, R220 ;  /* 0x00000010ffad7819 */ /* 0x000fc400000116dc */
[----:B------:R-:W-:Y:S01]  /*2bf0*/  SHF.R.U32.HI R175, RZ, 0x10, R222 ;  /* 0x00000010ffaf7819 */ /* 0x000fe200000116de */
[----:B------:R-:W2:Y:S01]  /*2c00*/  MUFU.EX2 R165, R165 ;  /* 0x000000a500a57308 */ /* 0x000ea20000000800 */
[----:B----4-:R-:W-:Y:S01]  /*2c10*/  F2FP.BF16.PACK_AB R62, R157, R148 ;  /* 0x000000949d3e723e */ /* 0x010fe200000010ff */
[C---:B------:R-:W-:Y:S01]  /*2c20*/  HMMA.16816.F32.BF16 R76, R108.reuse, R84, RZ ;  /* 0x000000546c4c723c */ /* 0x040fe200000418ff */
[----:B------:R-:W-:Y:S01]  /*2c30*/  SHF.R.U32.HI R52, RZ, 0x18, R220 ;  /* 0x00000018ff347819 */ /* 0x000fe200000116dc */
[----:B------:R-:W-:Y:S01]  /*2c40*/  FADD.FTZ R159, R146, R159 ;  /* 0x0000009f929f7221 */ /* 0x000fe20000010000 */
[----:B------:R-:W-:Y:S01]  /*2c50*/  LOP3.LUT R62, R57, R62, RZ, 0xc0, !PT ;  /* 0x0000003e393e7212 */ /* 0x000fe200078ec0ff */
[----:B------:R-:W-:Y:S01]  /*2c60*/  FADD.FTZ R145, R145, R4 ;  /* 0x0000000491917221 */ /* 0x000fe20000010000 */
[----:B------:R-:W4:Y:S01]  /*2c70*/  LDSM.16.MT88.4 R56, [R184+0x6800] ;  /* 0x00680000b838783b */ /* 0x000f220000004200 */
[----:B------:R-:W-:Y:S01]  /*2c80*/  MUFU.EX2 R142, R142 ;  /* 0x0000008e008e7308 */ /* 0x000fe20000000800 */
[----:B------:R-:W-:Y:S01]  /*2c90*/  LOP3.LUT R175, R175, 0xff, RZ, 0xc0, !PT ;  /* 0x000000ffafaf7812 */ /* 0x000fe200078ec0ff */
[----:B------:R-:W-:Y:S01]  /*2ca0*/  HMMA.16816.F32.BF16 R88, R108, R92, RZ ;  /* 0x0000005c6c58723c */ /* 0x000fe200000418ff */
[----:B------:R-:W-:Y:S01]  /*2cb0*/  LOP3.LUT R176, R219, R176, R209, 0x96, !PT ;  /* 0x000000b0dbb07212 */ /* 0x000fe200078e96d1 */
[----:B------:R-:W-:-:S02]  /*2cc0*/  FADD.FTZ R3, R3, R132 ;  /* 0x0000008403037221 */ /* 0x000fc40000010000 */
[----:B------:R-:W-:Y:S02]  /*2cd0*/  FFMA.FTZ R34, R34, c[0x0][0x23c], -R158 ;  /* 0x00008f0022227a23 */ /* 0x000fe4000001089e */
[----:B------:R-:W5:Y:S01]  /*2ce0*/  MUFU.EX2 R151, R151 ;  /* 0x0000009700977308 */ /* 0x000f620000000800 */
[----:B--2---:R-:W-:Y:S01]  /*2cf0*/  F2FP.BF16.PACK_AB R136, R165, R154 ;  /* 0x0000009aa588723e */ /* 0x004fe200000010ff */
[C---:B------:R-:W-:Y:S01]  /*2d00*/  HMMA.16816.F32.BF16 R68, R108.reuse, R74, RZ ;  /* 0x0000004a6c44723c */ /* 0x040fe200000418ff */
[----:B------:R-:W-:Y:S02]  /*2d10*/  IMAD.WIDE.U32 R176, R176, -0x2daee0ad, RZ ;  /* 0xd2511f53b0b07825 */ /* 0x000fe400078e00ff */
[----:B------:R-:W-:Y:S02]  /*2d20*/  LOP3.LUT R61, R61, R136, RZ, 0xc0, !PT ;  /* 0x000000883d3d7212 */ /* 0x000fe400078ec0ff */
[----:B------:R-:W-:Y:S01]  /*2d30*/  FFMA.FTZ R136, R53, c[0x0][0x23c], -R160 ;  /* 0x00008f0035887a23 */ /* 0x000fe200000108a0 */
[----:B------:R-:W-:Y:S01]  /*2d40*/  MUFU.EX2 R65, R65 ;  /* 0x0000004100417308 */ /* 0x000fe20000000800 */
[----:B------:R-:W-:Y:S01]  /*2d50*/  LOP3.LUT R53, R220, 0xff, RZ, 0xc0, !PT ;  /* 0x000000ffdc357812 */ /* 0x000fe200078ec0ff */
[----:B------:R-:W-:Y:S01]  /*2d60*/  HMMA.16816.F32.BF16 R80, R108, R86, RZ ;  /* 0x000000566c50723c */ /* 0x000fe200000418ff */
[----:B------:R-:W-:-:S02]  /*2d70*/  FADD.FTZ R154, R154, R3 ;  /* 0x000000039a9a7221 */ /* 0x000fc40000010000 */
[----:B------:R-:W-:Y:S02]  /*2d80*/  FFMA.FTZ R32, R32, c[0x0][0x23c], -R160 ;  /* 0x00008f0020207a23 */ /* 0x000fe400000108a0 */
[----:B------:R-:W-:Y:S01]  /*2d90*/  FADD.FTZ R165, R165, R154 ;  /* 0x0000009aa5a57221 */ /* 0x000fe20000010000 */
[----:B-----5:R-:W-:Y:S01]  /*2da0*/  F2FP.BF16.PACK_AB R137, R151, R142 ;  /* 0x0000008e9789723e */ /* 0x020fe200000010ff */
[----:B------:R-:W2:Y:S01]  /*2db0*/  MUFU.EX2 R136, R136 ;  /* 0x0000008800887308 */ /* 0x000ea20000000800 */
[----:B------:R-:W-:Y:S01]  /*2dc0*/  HMMA.16816.F32.BF16 R112, R108, R94, RZ ;  /* 0x0000005e6c70723c */ /* 0x000fe200000418ff */
[----:B------:R-:W-:Y:S01]  /*2dd0*/  FADD.FTZ R142, R142, R145 ;  /* 0x000000918e8e7221 */ /* 0x000fe20000010000 */
[----:B------:R-:W-:Y:S01]  /*2de0*/  LOP3.LUT R60, R60, R137, RZ, 0xc0, !PT ;  /* 0x000000893c3c7212 */ /* 0x000fe200078ec0ff */
[----:B------:R-:W-:Y:S01]  /*2df0*/  FFMA.FTZ R137, R54, c[0x0][0x23c], -R158 ;  /* 0x00008f0036897a23 */ /* 0x000fe2000001089e */
[----:B------:R-:W-:Y:S01]  /*2e00*/  LOP3.LUT R54, R220, 0xffff, RZ, 0xc0, !PT ;  /* 0x0000ffffdc367812 */ /* 0x000fe200078ec0ff */
[----:B------:R-:W-:-:S02]  /*2e10*/  FFMA.FTZ R221, R17, c[0x0][0x23c], -R164 ;  /* 0x00008f0011dd7a23 */ /* 0x000fc400000108a4 */
[----:B------:R-:W-:Y:S01]  /*2e20*/  MUFU.EX2 R167, R167 ;  /* 0x000000a700a77308 */ /* 0x000fe20000000800 */
[C---:B------:R-:W-:Y:S01]  /*2e30*/  HMMA.16816.F32.BF16 R128, R104.reuse, R72, RZ ;  /* 0x000000486880723c */ /* 0x040fe200000418ff */
[----:B------:R-:W-:Y:S01]  /*2e40*/  SHF.R.U32.HI R54, RZ, 0x8, R54 ;  /* 0x00000008ff367819 */ /* 0x000fe20000011636 */
[----:B------:R-:W-:Y:S02]  /*2e50*/  FADD.FTZ R151, R151, R142 ;  /* 0x0000008e97977221 */ /* 0x000fe40000010000 */
[----:B------:R-:W-:Y:S02]  /*2e60*/  FFMA.FTZ R33, R33, c[0x0][0x23c], -R160 ;  /* 0x00008f0021217a23 */ /* 0x000fe400000108a0 */
[----:B------:R-:W-:Y:S01]  /*2e70*/  FADD.FTZ R148, R148, R151 ;  /* 0x0000009794947221 */ /* 0x000fe20000010000 */
[----:B------:R-:W-:Y:S01]  /*2e80*/  MUFU.EX2 R137, R137 ;  /* 0x0000008900897308 */ /* 0x000fe20000000800 */
[----:B------:R-:W-:Y:S01]  /*2e90*/  HMMA.16816.F32.BF16 R120, R104, R84, RZ ;  /* 0x000000546878723c */ /* 0x000fe200000418ff */
[----:B--2---:R-:W-:Y:S01]  /*2ea0*/  F2FP.BF16.PACK_AB R178, R136, R65 ;  /* 0x0000004188b2723e */ /* 0x004fe200000010ff */
[----:B------:R-:W-:-:S02]  /*2eb0*/  FADD.FTZ R152, R152, R165 ;  /* 0x000000a598987221 */ /* 0x000fc40000010000 */
[----:B------:R-:W-:Y:S02]  /*2ec0*/  FADD.FTZ R157, R157, R148 ;  /* 0x000000949d9d7221 */ /* 0x000fe40000010000 */
[----:B------:R-:W-:Y:S01]  /*2ed0*/  FADD.FTZ R152, R163, R152 ;  /* 0x00000098a3987221 */ /* 0x000fe20000010000 */
[----:B------:R-:W2:Y:S01]  /*2ee0*/  MUFU.EX2 R64, R64 ;  /* 0x0000004000407308 */ /* 0x000ea20000000800 */
[C---:B------:R-:W-:Y:S07]  /*2ef0*/  HMMA.16816.F32.BF16 R116, R104.reuse, R92, RZ ;  /* 0x0000005c6874723c */ /* 0x040fee00000418ff */
[----:B------:R-:W-:Y:S01]  /*2f00*/  MUFU.EX2 R66, R66 ;  /* 0x0000004200427308 */ /* 0x000fe20000000800 */
[----:B------:R-:W-:Y:S01]  /*2f10*/  HMMA.16816.F32.BF16 R72, R104, R74, RZ ;  /* 0x0000004a6848723c */ /* 0x000fe200000418ff */
[----:B--2---:R-:W-:-:S07]  /*2f20*/  F2FP.BF16.PACK_AB R220, R64, R167 ;  /* 0x000000a740dc723e */ /* 0x004fce00000010ff */
[----:B------:R-:W-:Y:S01]  /*2f30*/  HMMA.16816.F32.BF16 R84, R104, R86, RZ ;  /* 0x000000566854723c */ /* 0x000fe200000418ff */
[----:B------:R-:W-:Y:S01]  /*2f40*/  MUFU.EX2 R48, R48 ;  /* 0x0000003000307308 */ /* 0x000fe20000000800 */
[----:B------:R-:W-:-:S04]  /*2f50*/  FADD.FTZ R167, R167, R2 ;  /* 0x00000002a7a77221 */ /* 0x000fc80000010000 */
[----:B------:R-:W-:Y:S02]  /*2f60*/  FADD.FTZ R64, R64, R167 ;  /* 0x000000a740407221 */ /* 0x000fe40000010000 */
[----:B------:R-:W-:Y:S01]  /*2f70*/  HMMA.16816.F32.BF16 R92, R104, R94, RZ ;  /* 0x0000005e685c723c */ /* 0x000fe200000418ff */
[----:B------:R-:W-:Y:S01]  /*2f80*/  MUFU.EX2 R49, R49 ;  /* 0x0000003100317308 */ /* 0x000fe20000000800 */
[----:B------:R-:W-:-:S04]  /*2f90*/  FADD.FTZ R65, R65, R64 ;  /* 0x0000004041417221 */ /* 0x000fc80000010000 */
[----:B------:R-:W-:Y:S02]  /*2fa0*/  FADD.FTZ R65, R136, R65 ;  /* 0x0000004188417221 */ /* 0x000fe40000010000 */
[-C--:B------:R-:W-:Y:S01]  /*2fb0*/  HMMA.16816.F32.BF16 R108, R108, R138.reuse, RZ ;  /* 0x0000008a6c6c723c */ /* 0x080fe200000418ff */
[----:B------:R-:W-:Y:S07]  /*2fc0*/  MUFU.EX2 R50, R50 ;  /* 0x0000003200327308 */ /* 0x000fee0000000800 */
[----:B------:R-:W-:Y:S01]  /*2fd0*/  HMMA.16816.F32.BF16 R104, R104, R138, RZ ;  /* 0x0000008a6868723c */ /* 0x000fe200000418ff */
[----:B------:R-:W-:Y:S06]  /*2fe0*/  MUFU.EX2 R51, R51 ;  /* 0x0000003300337308 */ /* 0x000fec0000000800 */
[----:B------:R-:W-:Y:S01]  /*2ff0*/  FFMA.FTZ R138, R55, c[0x0][0x23c], -R158 ;  /* 0x00008f00378a7a23 */ /* 0x000fe2000001089e */
[----:B------:R-:W-:Y:S01]  /*3000*/  PRMT R55, R53, 0x5410, R54 ;  /* 0x0000541035377816 */ /* 0x000fe20000000036 */
[----:B------:R-:W-:Y:S01]  /*3010*/  FFMA.FTZ R139, R67, c[0x0][0x23c], -R158 ;  /* 0x00008f00438b7a23 */ /* 0x000fe2000001089e */
[C---:B------:R-:W-:Y:S01]  /*3020*/  LOP3.LUT R67, R222.reuse, 0xffff, RZ, 0xc0, !PT ;  /* 0x0000ffffde437812 */ /* 0x040fe200078ec0ff */
[----:B-1----:R-:W-:Y:S01]  /*3030*/  HMMA.16816.F32.BF16 R124, R60, R40, R124 ;  /* 0x000000283c7c723c */ /* 0x002fe2000004187c */
[----:B------:R-:W-:Y:S01]  /*3040*/  LOP3.LUT R53, R173, 0xff, RZ, 0xc0, !PT ;  /* 0x000000ffad357812 */ /* 0x000fe200078ec0ff */
[----:B------:R-:W1:Y:S01]  /*3050*/  MUFU.EX2 R138, R138 ;  /* 0x0000008a008a7308 */ /* 0x000e620000000800 */
[----:B------:R-:W-:Y:S01]  /*3060*/  SHF.R.U32.HI R173, RZ, 0x8, R67 ;  /* 0x00000008ffad7819 */ /* 0x000fe20000011643 */
[----:B------:R-:W-:Y:S01]  /*3070*/  HSET2.LE.AND R55, R55, R156, PT ;  /* 0x0000009c37377233 */ /* 0x000fe20003803000 */
[----:B------:R-:W-:-:S02]  /*3080*/  LOP3.LUT R54, R222, 0xff, RZ, 0xc0, !PT ;  /* 0x000000ffde367812 */ /* 0x000fc400078ec0ff */
[----:B------:R-:W-:Y:S01]  /*3090*/  SHF.R.U32.HI R222, RZ, 0x18, R222 ;  /* 0x00000018ffde7819 */ /* 0x000fe200000116de */
[----:B------:R-:W-:Y:S01]  /*30a0*/  HMMA.16816.F32.BF16 R76, R60, R44, R76 ;  /* 0x0000002c3c4c723c */ /* 0x000fe2000004184c */
[----:B------:R-:W-:Y:S01]  /*30b0*/  PRMT R173, R54, 0x5410, R173 ;  /* 0x0000541036ad7816 */ /* 0x000fe200000000ad */
[----:B------:R2:W5:Y:S01]  /*30c0*/  MUFU.EX2 R67, R139 ;  /* 0x0000008b00437308 */ /* 0x0005620000000800 */
[----:B------:R-:W-:-:S03]  /*30d0*/  LOP3.LUT R54, R55, R178, RZ, 0xc0, !PT ;  /* 0x000000b237367212 */ /* 0x000fc600078ec0ff */
[----:B------:R-:W-:Y:S02]  /*30e0*/  HSET2.LE.AND R173, R173, R156, PT ;  /* 0x0000009cadad7233 */ /* 0x000fe40003803000 */
[C---:B---3--:R-:W-:Y:S02]  /*30f0*/  HMMA.16816.F32.BF16 R88, R60.reuse, R12, R88 ;  /* 0x0000000c3c58723c */ /* 0x048fe40000041858 */
[----:B------:R-:W-:Y:S06]  /*3100*/  MUFU.EX2 R221, R221 ;  /* 0x000000dd00dd7308 */ /* 0x000fec0000000800 */
[----:B----4-:R-:W-:Y:S01]  /*3110*/  HMMA.16816.F32.BF16 R100, R60, R56, R100 ;  /* 0x000000383c64723c */ /* 0x010fe20000041864 */
[----:B--2---:R-:W-:Y:S01]  /*3120*/  PRMT R139, R53, 0x5410, R52 ;  /* 0x00005410358b7816 */ /* 0x004fe20000000034 */
[----:B------:R-:W-:Y:S01]  /*3130*/  MUFU.EX2 R32, R32 ;  /* 0x0000002000207308 */ /* 0x000fe20000000800 */
[----:B------:R-:W-:-:S02]  /*3140*/  PRMT R53, R175, 0x5410, R222 ;  /* 0x00005410af357816 */ /* 0x000fc400000000de */
[----:B-1----:R-:W-:Y:S01]  /*3150*/  F2FP.BF16.PACK_AB R52, R138, R137 ;  /* 0x000000898a34723e */ /* 0x002fe200000010ff */
[--C-:B------:R-:W-:Y:S01]  /*3160*/  HSET2.LE.AND R55, R139, R156.reuse, PT ;  /* 0x0000009c8b377233 */ /* 0x100fe20003803000 */
[----:B-----5:R-:W-:Y:S01]  /*3170*/  F2FP.BF16.PACK_AB R178, R67, R66 ;  /* 0x0000004243b2723e */ /* 0x020fe200000010ff */
[----:B------:R-:W-:Y:S01]  /*3180*/  HSET2.LE.AND R53, R53, R156, PT ;  /* 0x0000009c35357233 */ /* 0x000fe20003803000 */
[C---:B------:R-:W-:Y:S01]  /*3190*/  HMMA.16816.F32.BF16 R68, R60.reuse, R42, R68 ;  /* 0x0000002a3c44723c */ /* 0x040fe20000041844 */
[----:B------:R-:W-:Y:S01]  /*31a0*/  FFMA.FTZ R139, R23, c[0x0][0x23c], -R162 ;  /* 0x00008f00178b7a23 */ /* 0x000fe200000108a2 */
[----:B------:R-:W-:Y:S01]  /*31b0*/  LOP3.LUT R55, R55, R52, RZ, 0xc0, !PT ;  /* 0x0000003437377212 */ /* 0x000fe200078ec0ff */
[----:B------:R-:W-:Y:S01]  /*31c0*/  FADD.FTZ R66, R66, R159 ;  /* 0x0000009f42427221 */ /* 0x000fe20000010000 */
[----:B------:R-:W-:Y:S01]  /*31d0*/  LOP3.LUT R52, R173, R220, RZ, 0xc0, !PT ;  /* 0x000000dcad347212 */ /* 0x000fe200078ec0ff */
[----:B------:R-:W-:Y:S01]  /*31e0*/  FFMA.FTZ R220, R31, c[0x0][0x23c], -R158 ;  /* 0x00008f001fdc7a23 */ /* 0x000fe2000001089e */
[----:B------:R-:W-:Y:S01]  /*31f0*/  LOP3.LUT R53, R53, R178, RZ, 0xc0, !PT ;  /* 0x000000b235357212 */ /* 0x000fe200078ec0ff */
[----:B------:R-:W-:Y:S01]  /*3200*/  MUFU.EX2 R139, R139 ;  /* 0x0000008b008b7308 */ /* 0x000fe20000000800 */
[----:B------:R-:W-:Y:S01]  /*3210*/  HMMA.16816.F32.BF16 R80, R60, R46, R80 ;  /* 0x0000002e3c50723c */ /* 0x000fe20000041850 */
[----:B------:R-:W-:Y:S01]  /*3220*/  LOP3.LUT R173, R177, R172, R207, 0x96, !PT ;  /* 0x000000acb1ad7212 */ /* 0x000fe200078e96cf */
[----:B------:R-:W-:-:S04]  /*3230*/  FADD.FTZ R66, R67, R66 ;  /* 0x0000004243427221 */ /* 0x000fc80000010000 */
[----:B------:R-:W-:Y:S01]  /*3240*/  FADD.FTZ R137, R137, R66 ;  /* 0x0000004289897221 */ /* 0x000fe20000010000 */
[----:B------:R-:W-:Y:S01]  /*3250*/  MUFU.EX2 R33, R33 ;  /* 0x0000002100217308 */ /* 0x000fe20000000800 */
[----:B------:R-:W-:Y:S02]  /*3260*/  HMMA.16816.F32.BF16 R112, R60, R14, R112 ;  /* 0x0000000e3c70723c */ /* 0x000fe40000041870 */
[----:B------:R-:W-:-:S05]  /*3270*/  FADD.FTZ R137, R138, R137 ;  /* 0x000000898a897221 */ /* 0x000fca0000010000 */
[----:B------:R-:W-:Y:S01]  /*3280*/  MUFU.EX2 R34, R34 ;  /* 0x0000002200227308 */ /* 0x000fe20000000800 */
[----:B------:R-:W-:Y:S07]  /*3290*/  HMMA.16816.F32.BF16 R108, R60, R58, R108 ;  /* 0x0000003a3c6c723c */ /* 0x000fee000004186c */
[----:B------:R-:W-:Y:S01]  /*32a0*/  LOP3.LUT R60, R171, R218, R208, 0x96, !PT ;  /* 0x000000daab3c7212 */ /* 0x000fe200078e96d0 */
[----:B------:R-:W-:Y:S01]  /*32b0*/  HMMA.16816.F32.BF16 R128, R52, R40, R128 ;  /* 0x000000283480723c */ /* 0x000fe20000041880 */
[----:B------:R-:W-:Y:S01]  /*32c0*/  FFMA.FTZ R62, R20, c[0x0][0x23c], -R164 ;  /* 0x00008f00143e7a23 */ /* 0x000fe200000108a4 */
[----:B------:R-:W-:Y:S01]  /*32d0*/  MUFU.EX2 R220, R220 ;  /* 0x000000dc00dc7308 */ /* 0x000fe20000000800 */
[----:B------:R-:W-:-:S02]  /*32e0*/  FFMA.FTZ R63, R38, c[0x0][0x23c], -R162 ;  /* 0x00008f00263f7a23 */ /* 0x000fc400000108a2 */
[--C-:B------:R-:W-:Y:S02]  /*32f0*/  FFMA.FTZ R61, R37, c[0x0][0x23c], -R164.reuse ;  /* 0x00008f00253d7a23 */ /* 0x100fe400000108a4 */
[----:B------:R-:W-:Y:S01]  /*3300*/  IMAD.WIDE.U32 R40, R60, -0x2daee0ad, RZ ;  /* 0xd2511f533c287825 */ /* 0x000fe200078e00ff */
[C---:B------:R-:W-:Y:S02]  /*3310*/  HMMA.16816.F32.BF16 R120, R52.reuse, R44, R120 ;  /* 0x0000002c3478723c */ /* 0x040fe40000041878 */
[----:B------:R-:W-:Y:S01]  /*3320*/  MUFU.EX2 R63, R63 ;  /* 0x0000003f003f7308 */ /* 0x000fe20000000800 */
[----:B------:R-:W-:Y:S01]  /*3330*/  FFMA.FTZ R60, R36, c[0x0][0x23c], -R164 ;  /* 0x00008f00243c7a23 */ /* 0x000fe200000108a4 */
[----:B------:R-:W-:Y:S02]  /*3340*/  LOP3.LUT R172, R41, R176, R205, 0x96, !PT ;  /* 0x000000b029ac7212 */ /* 0x000fe400078e96cd */
[----:B------:R-:W-:Y:S01]  /*3350*/  LOP3.LUT R36, R219, R174, R209, 0x96, !PT ;  /* 0x000000aedb247212 */ /* 0x000fe200078e96d1 */
[----:B------:R-:W-:Y:S01]  /*3360*/  IMAD.WIDE.U32 R44, R173, -0x326172a9, RZ ;  /* 0xcd9e8d57ad2c7825 */ /* 0x000fe200078e00ff */
[----:B------:R-:W-:Y:S01]  /*3370*/  HMMA.16816.F32.BF16 R116, R52, R12, R116 ;  /* 0x0000000c3474723c */ /* 0x000fe20000041874 */
[----:B------:R-:W-:Y:S01]  /*3380*/  LOP3.LUT R176, R169, R218, R208, 0x96, !PT ;  /* 0x000000daa9b07212 */ /* 0x000fe200078e96d0 */
[----:B------:R-:W-:Y:S01]  /*3390*/  MUFU.EX2 R60, R60 ;  /* 0x0000003c003c7308 */ /* 0x000fe20000000800 */
[----:B------:R-:W-:Y:S01]  /*33a0*/  IMAD.WIDE.U32 R172, R172, -0x326172a9, RZ ;  /* 0xcd9e8d57acac7825 */ /* 0x000fe200078e00ff */
[----:B------:R-:W-:-:S03]  /*33b0*/  LOP3.LUT R171, R45, R170, R206, 0x96, !PT ;  /* 0x000000aa2dab7212 */ /* 0x000fc600078e96ce */
[----:B------:R-:W-:Y:S01]  /*33c0*/  IMAD.WIDE.U32 R36, R36, -0x2daee0ad, RZ ;  /* 0xd2511f5324247825 */ /* 0x000fe200078e00ff */
[----:B------:R-:W-:Y:S01]  /*33d0*/  LOP3.LUT R170, R173, R44, R204, 0x96, !PT ;  /* 0x0000002cadaa7212 */ /* 0x000fe200078e96cc */
[----:B------:R-:W-:Y:S01]  /*33e0*/  HMMA.16816.F32.BF16 R96, R52, R56, R96 ;  /* 0x000000383460723c */ /* 0x000fe20000041860 */
[----:B------:R-:W-:Y:S01]  /*33f0*/  MUFU.EX2 R61, R61 ;  /* 0x0000003d003d7308 */ /* 0x000fe20000000800 */
[----:B------:R-:W-:Y:S01]  /*3400*/  IMAD.WIDE.U32 R12, R171, -0x2daee0ad, RZ ;  /* 0xd2511f53ab0c7825 */ /* 0x000fe200078e00ff */
[----:B------:R-:W-:-:S03]  /*3410*/  LOP3.LUT R178, R37, R166, R207, 0x96, !PT ;  /* 0x000000a625b27212 */ /* 0x000fc600078e96cf */
[----:B------:R-:W-:Y:S01]  /*3420*/  IMAD.WIDE.U32 R170, R170, -0x2daee0ad, RZ ;  /* 0xd2511f53aaaa7825 */ /* 0x000fe200078e00ff */
[----:B------:R-:W-:Y:S01]  /*3430*/  LOP3.LUT R174, R13, R40, R203, 0x96, !PT ;  /* 0x000000280dae7212 */ /* 0x000fe200078e96cb */
[----:B------:R-:W-:Y:S01]  /*3440*/  HMMA.16816.F32.BF16 R104, R52, R58, R104 ;  /* 0x0000003a3468723c */ /* 0x000fe20000041868 */
[----:B------:R-:W-:Y:S01]  /*3450*/  MUFU.EX2 R62, R62 ;  /* 0x0000003e003e7308 */ /* 0x000fe20000000800 */
[----:B------:R-:W-:Y:S01]  /*3460*/  FFMA.FTZ R57, R21, c[0x0][0x23c], -R164 ;  /* 0x00008f0015397a23 */ /* 0x000fe200000108a4 */
[----:B------:R-:W-:Y:S01]  /*3470*/  LOP3.LUT R12, R171, R12, R202, 0x96, !PT ;  /* 0x0000000cab0c7212 */ /* 0x000fe200078e96ca */
[----:B------:R-:W-:-:S04]  /*3480*/  IMAD.WIDE.U32 R174, R174, -0x326172a9, RZ ;  /* 0xcd9e8d57aeae7825 */ /* 0x000fc800078e00ff */
[----:B------:R-:W-:Y:S01]  /*3490*/  IMAD.WIDE.U32 R20, R12, -0x326172a9, RZ ;  /* 0xcd9e8d570c147825 */ /* 0x000fe200078e00ff */
[C---:B------:R-:W-:Y:S01]  /*34a0*/  HMMA.16816.F32.BF16 R72, R52.reuse, R42, R72 ;  /* 0x0000002a3448723c */ /* 0x040fe20000041848 */
[----:B------:R-:W1:Y:S01]  /*34b0*/  LDSM.16.MT88.4 R40, [R187+0x7000] ;  /* 0x00700000bb28783b */ /* 0x000e620000004200 */
[----:B------:R-:W-:Y:S01]  /*34c0*/  MUFU.EX2 R57, R57 ;  /* 0x0000003900397308 */ /* 0x000fe20000000800 */
[----:B------:R-:W-:Y:S01]  /*34d0*/  FFMA.FTZ R56, R39, c[0x0][0x23c], -R162 ;  /* 0x00008f0027387a23 */ /* 0x000fe200000108a2 */
[----:B------:R-:W-:Y:S01]  /*34e0*/  LOP3.LUT R12, R21, R174, R210, 0x96, !PT ;  /* 0x000000ae150c7212 */ /* 0x000fe200078e96d2 */
[----:B------:R-:W-:Y:S01]  /*34f0*/  IMAD.WIDE.U32 R176, R176, -0x2daee0ad, RZ ;  /* 0xd2511f53b0b07825 */ /* 0x000fe200078e00ff */
[----:B------:R-:W-:Y:S02]  /*3500*/  LOP3.LUT R38, R20, 0xffff, RZ, 0xc0, !PT ;  /* 0x0000ffff14267812 */ /* 0x000fe400078ec0ff */
[----:B------:R-:W-:Y:S01]  /*3510*/  SHF.R.U32.HI R45, RZ, 0x10, R12 ;  /* 0x00000010ff2d7819 */ /* 0x000fe2000001160c */
[----:B------:R-:W-:Y:S01]  /*3520*/  IMAD.WIDE.U32 R178, R178, -0x326172a9, RZ ;  /* 0xcd9e8d57b2b27825 */ /* 0x000fe200078e00ff */
[----:B------:R-:W2:Y:S01]  /*3530*/  MUFU.EX2 R56, R56 ;  /* 0x0000003800387308 */ /* 0x000ea20000000800 */
[----:B------:R-:W-:Y:S01]  /*3540*/  LOP3.LUT R169, R177, R36, R205, 0x96, !PT ;  /* 0x00000024b1a97212 */ /* 0x000fe200078e96cd */
[----:B------:R-:W-:Y:S01]  /*3550*/  HMMA.16816.F32.BF16 R84, R52, R46, R84 ;  /* 0x0000002e3454723c */ /* 0x000fe20000041854 */
[----:B------:R-:W-:Y:S01]  /*3560*/  LOP3.LUT R36, R12, 0xffff, RZ, 0xc0, !PT ;  /* 0x0000ffff0c247812 */ /* 0x000fe200078ec0ff */
[--C-:B------:R-:W-:Y:S01]  /*3570*/  FFMA.FTZ R166, R22, c[0x0][0x23c], -R162.reuse ;  /* 0x00008f0016a67a23 */ /* 0x100fe200000108a2 */
[----:B------:R-:W-:Y:S01]  /*3580*/  LOP3.LUT R21, R12, 0xff, RZ, 0xc0, !PT ;  /* 0x000000ff0c157812 */ /* 0x000fe200078ec0ff */
[----:B------:R-:W-:Y:S01]  /*3590*/  FFMA.FTZ R219, R19, c[0x0][0x23c], -R162 ;  /* 0x00008f0013db7a23 */ /* 0x000fe200000108a2 */
[----:B------:R-:W-:-:S02]  /*35a0*/  SHF.R.U32.HI R12, RZ, 0x18, R12 ;  /* 0x00000018ff0c7819 */ /* 0x000fc4000001160c */
[----:B------:R-:W-:Y:S01]  /*35b0*/  LOP3.LUT R45, R45, 0xff, RZ, 0xc0, !PT ;  /* 0x000000ff2d2d7812 */ /* 0x000fe200078ec0ff */
[----:B------:R-:W-:Y:S01]  /*35c0*/  HMMA.16816.F32.BF16 R92, R52, R14, R92 ;  /* 0x0000000e345c723c */ /* 0x000fe2000004185c */
[----:B------:R-:W-:Y:S01]  /*35d0*/  LOP3.LUT R171, R179, R168, R206, 0x96, !PT ;  /* 0x000000a8b3ab7212 */ /* 0x000fe200078e96ce */
[----:B------:R-:W3:Y:S01]  /*35e0*/  MUFU.EX2 R166, R166 ;  /* 0x000000a600a67308 */ /* 0x000ee20000000800 */
[----:B------:R-:W-:Y:S02]  /*35f0*/  PRMT R45, R45, 0x5410, R12 ;  /* 0x000054102d2d7816 */ /* 0x000fe4000000000c */
[----:B------:R-:W-:Y:S02]  /*3600*/  SHF.R.U32.HI R44, RZ, 0x10, R20 ;  /* 0x00000010ff2c7819 */ /* 0x000fe40000011614 */
[----:B--2---:R-:W-:Y:S01]  /*3610*/  F2FP.BF16.PACK_AB R168, R56, R63 ;  /* 0x0000003f38a8723e */ /* 0x004fe200000010ff */
[----:B------:R-:W-:Y:S01]  /*3620*/  HSET2.LE.AND R45, R45, R156, PT ;  /* 0x0000009c2d2d7233 */ /* 0x000fe20003803000 */
[----:B------:R-:W-:Y:S01]  /*3630*/  IMAD.WIDE.U32 R54, R171, -0x2daee0ad, RZ ;  /* 0xd2511f53ab367825 */ /* 0x000fe200078e00ff */
[----:B------:R-:W-:Y:S01]  /*3640*/  LOP3.LUT R13, R20, 0xff, RZ, 0xc0, !PT ;  /* 0x000000ff140d7812 */ /* 0x000fe200078ec0ff */
[----:B------:R-:W-:Y:S01]  /*3650*/  MUFU.EX2 R219, R219 ;  /* 0x000000db00db7308 */ /* 0x000fe20000000800 */
[----:B------:R-:W-:Y:S01]  /*3660*/  SHF.R.U32.HI R38, RZ, 0x8, R38 ;  /* 0x00000008ff267819 */ /* 0x000fe20000011626 */
[----:B------:R-:W-:Y:S01]  /*3670*/  FFMA.FTZ R52, R8, c[0x0][0x23c], -R160 ;  /* 0x00008f0008347a23 */ /* 0x000fe200000108a0 */
[----:B------:R-:W-:Y:S01]  /*3680*/  LOP3.LUT R45, R45, R168, RZ, 0xc0, !PT ;  /* 0x000000a82d2d7212 */ /* 0x000fe200078ec0ff */
[----:B------:R-:W-:Y:S01]  /*3690*/  IMAD.WIDE.U32 R168, R169, -0x326172a9, RZ ;  /* 0xcd9e8d57a9a87825 */ /* 0x000fe200078e00ff */
[----:B------:R-:W-:-:S02]  /*36a0*/  SHF.R.U32.HI R36, RZ, 0x8, R36 ;  /* 0x00000008ff247819 */ /* 0x000fc40000011624 */
[----:B------:R-:W-:Y:S01]  /*36b0*/  SHF.R.U32.HI R20, RZ, 0x18, R20 ;  /* 0x00000018ff147819 */ /* 0x000fe20000011614 */
[----:B------:R-:W-:Y:S01]  /*36c0*/  FFMA.FTZ R53, R9, c[0x0][0x23c], -R160 ;  /* 0x00008f0009357a23 */ /* 0x000fe200000108a0 */
[----:B------:R-:W-:Y:S01]  /*36d0*/  LOP3.LUT R58, R169, R178, R204, 0x96, !PT ;  /* 0x000000b2a93a7212 */ /* 0x000fe200078e96cc */
[----:B------:R-:W-:Y:S01]  /*36e0*/  MUFU.EX2 R52, R52 ;  /* 0x0000003400347308 */ /* 0x000fe20000000800 */
[----:B------:R-:W-:Y:S01]  /*36f0*/  LOP3.LUT R47, R44, 0xff, RZ, 0xc0, !PT ;  /* 0x000000ff2c2f7812 */ /* 0x000fe200078ec0ff */
[----:B------:R-:W-:Y:S01]  /*3700*/  FADD.FTZ R63, R63, R152 ;  /* 0x000000983f3f7221 */ /* 0x000fe20000010000 */
[----:B------:R-:W-:Y:S01]  /*3710*/  LOP3.LUT R176, R55, R176, R203, 0x96, !PT ;  /* 0x000000b037b07212 */ /* 0x000fe200078e96cb */
[----:B------:R-:W-:Y:S01]  /*3720*/  IMAD.WIDE.U32 R58, R58, -0x2daee0ad, RZ ;  /* 0xd2511f533a3a7825 */ /* 0x000fe200078e00ff */
[----:B------:R-:W-:Y:S02]  /*3730*/  PRMT R47, R47, 0x5410, R20 ;  /* 0x000054102f2f7816 */ /* 0x000fe40000000014 */
[----:B------:R-:W-:Y:S01]  /*3740*/  PRMT R13, R13, 0x5410, R38 ;  /* 0x000054100d0d7816 */ /* 0x000fe20000000026 */
[----:B------:R-:W-:Y:S01]  /*3750*/  IMAD.WIDE.U32 R176, R176, -0x326172a9, RZ ;  /* 0xcd9e8d57b0b07825 */ /* 0x000fe200078e00ff */
[----:B------:R-:W-:Y:S01]  /*3760*/  LOP3.LUT R178, R59, R54, R202, 0x96, !PT ;  /* 0x000000363bb27212 */ /* 0x000fe200078e96ca */
[----:B------:R-:W2:Y:S01]  /*3770*/  MUFU.EX2 R53, R53 ;  /* 0x0000003500357308 */ /* 0x000ea20000000800 */
[----:B------:R-:W-:Y:S01]  /*3780*/  PRMT R21, R21, 0x5410, R36 ;  /* 0x0000541015157816 */ /* 0x000fe20000000024 */
[--C-:B------:R-:W-:Y:S01]  /*3790*/  FFMA.FTZ R54, R10, c[0x0][0x23c], -R158.reuse ;  /* 0x00008f000a367a23 */ /* 0x100fe2000001089e */
[----:B------:R-:W4:Y:S01]  /*37a0*/  LDSM.16.MT88.4 R36, [R186+0x7000] ;  /* 0x00700000ba24783b */ /* 0x000f220000004200 */
[----:B------:R-:W-:Y:S01]  /*37b0*/  IMAD.WIDE.U32 R178, R178, -0x326172a9, RZ ;  /* 0xcd9e8d57b2b27825 */ /* 0x000fe200078e00ff */
[--C-:B------:R-:W-:Y:S01]  /*37c0*/  HSET2.LE.AND R47, R47, R156.reuse, PT ;  /* 0x0000009c2f2f7233 */ /* 0x100fe20003803000 */
[----:B---3--:R-:W-:Y:S01]  /*37d0*/  F2FP.BF16.PACK_AB R174, R139, R166 ;  /* 0x000000a68bae723e */ /* 0x008fe200000010ff */
[--C-:B------:R-:W-:Y:S01]  /*37e0*/  HSET2.LE.AND R21, R21, R156.reuse, PT ;  /* 0x0000009c15157233 */ /* 0x100fe20003803000 */
[----:B------:R-:W-:Y:S01]  /*37f0*/  FFMA.FTZ R55, R11, c[0x0][0x23c], -R158 ;  /* 0x00008f000b377a23 */ /* 0x000fe2000001089e */
[C---:B------:R-:W-:Y:S01]  /*3800*/  LOP3.LUT R10, R178.reuse, 0xffff, RZ, 0xc0, !PT ;  /* 0x0000ffffb20a7812 */ /* 0x040fe200078ec0ff */
[----:B------:R-:W-:Y:S01]  /*3810*/  MUFU.EX2 R54, R54 ;  /* 0x0000003600367308 */ /* 0x000fe20000000800 */
[----:B------:R-:W-:Y:S01]  /*3820*/  LOP3.LUT R9, R178, 0xff, RZ, 0xc0, !PT ;  /* 0x000000ffb2097812 */ /* 0x000fe200078ec0ff */
[----:B------:R-:W-:Y:S01]  /*3830*/  HSET2.LE.AND R46, R13, R156, PT ;  /* 0x0000009c0d2e7233 */ /* 0x000fe20003803000 */
[----:B------:R-:W-:Y:S01]  /*3840*/  SHF.R.U32.HI R10, RZ, 0x8, R10 ;  /* 0x00000008ff0a7819 */ /* 0x000fe2000001160a */
[----:B------:R-:W-:Y:S01]  /*3850*/  LDSM.16.MT88.4 R12, [R184+0x7000] ;  /* 0x00700000b80c783b */ /* 0x000fe20000004200 */
[----:B------:R-:W-:Y:S01]  /*3860*/  LOP3.LUT R59, R179, R176, R210, 0x96, !PT ;  /* 0x000000b0b33b7212 */ /* 0x000fe200078e96d2 */
[----:B------:R-:W-:Y:S01]  /*3870*/  FADD.FTZ R63, R56, R63 ;  /* 0x0000003f383f7221 */ /* 0x000fe20000010000 */
[----:B------:R-:W-:Y:S01]  /*3880*/  LOP3.LUT R47, R47, R174, RZ, 0xc0, !PT ;  /* 0x000000ae2f2f7212 */ /* 0x000fe200078ec0ff */
[----:B------:R-:W3:Y:S01]  /*3890*/  MUFU.EX2 R55, R55 ;  /* 0x0000003700377308 */ /* 0x000ee20000000800 */
[----:B------:R-:W-:Y:S01]  /*38a0*/  PRMT R9, R9, 0x5410, R10 ;  /* 0x0000541009097816 */ /* 0x000fe2000000000a */
[----:B------:R-:W-:Y:S01]  /*38b0*/  FADD.FTZ R166, R166, R63 ;  /* 0x0000003fa6a67221 */ /* 0x000fe20000010000 */
[----:B------:R-:W-:-:S02]  /*38c0*/  SHF.R.U32.HI R11, RZ, 0x10, R178 ;  /* 0x00000010ff0b7819 */ /* 0x000fc400000116b2 */
[----:B------:R-:W-:Y:S01]  /*38d0*/  LOP3.LUT R174, R59, 0xffff, RZ, 0xc0, !PT ;  /* 0x0000ffff3bae7812 */ /* 0x000fe200078ec0ff */
[----:B------:R-:W-:Y:S01]  /*38e0*/  HSET2.LE.AND R9, R9, R156, PT ;  /* 0x0000009c09097233 */ /* 0x000fe20003803000 */
[--C-:B------:R-:W-:Y:S01]  /*38f0*/  SHF.R.U32.HI R10, RZ, 0x10, R59.reuse ;  /* 0x00000010ff0a7819 */ /* 0x100fe2000001163b */
[----:B------:R-:W-:Y:S01]  /*3900*/  FADD.FTZ R166, R139, R166 ;  /* 0x000000a68ba67221 */ /* 0x000fe20000010000 */
[----:B------:R-:W-:Y:S02]  /*3910*/  LOP3.LUT R169, R59, 0xff, RZ, 0xc0, !PT ;  /* 0x000000ff3ba97812 */ /* 0x000fe400078ec0ff */
[----:B------:R-:W-:Y:S02]  /*3920*/  SHF.R.U32.HI R8, RZ, 0x18, R178 ;  /* 0x00000018ff087819 */ /* 0x000fe400000116b2 */
[----:B------:R-:W-:Y:S02]  /*3930*/  LOP3.LUT R11, R11, 0xff, RZ, 0xc0, !PT ;  /* 0x000000ff0b0b7812 */ /* 0x000fe400078ec0ff */
[----:B------:R-:W-:-:S02]  /*3940*/  SHF.R.U32.HI R59, RZ, 0x18, R59 ;  /* 0x00000018ff3b7819 */ /* 0x000fc4000001163b */
[----:B------:R-:W-:Y:S02]  /*3950*/  SHF.R.U32.HI R174, RZ, 0x8, R174 ;  /* 0x00000008ffae7819 */ /* 0x000fe400000116ae */
[----:B------:R-:W-:Y:S02]  /*3960*/  LOP3.LUT R10, R10, 0xff, RZ, 0xc0, !PT ;  /* 0x000000ff0a0a7812 */ /* 0x000fe400078ec0ff */
[----:B------:R-:W-:Y:S01]  /*3970*/  F2FP.BF16.PACK_AB R44, R61, R60 ;  /* 0x0000003c3d2c723e */ /* 0x000fe200000010ff */
[----:B------:R-:W-:Y:S01]  /*3980*/  FADD.FTZ R60, R60, R157 ;  /* 0x0000009d3c3c7221 */ /* 0x000fe20000010000 */
[----:B--2---:R-:W-:Y:S02]  /*3990*/  F2FP.BF16.PACK_AB R176, R53, R52 ;  /* 0x0000003435b0723e */ /* 0x004fe400000010ff */
[----:B------:R-:W-:Y:S01]  /*39a0*/  PRMT R11, R11, 0x5410, R8 ;  /* 0x000054100b0b7816 */ /* 0x000fe20000000008 */
[----:B------:R-:W-:Y:S01]  /*39b0*/  FADD.FTZ R61, R61, R60 ;  /* 0x0000003c3d3d7221 */ /* 0x000fe20000010000 */
[----:B------:R-:W-:-:S02]  /*39c0*/  PRMT R169, R169, 0x5410, R174 ;  /* 0x00005410a9a97816 */ /* 0x000fc400000000ae */
[----:B------:R-:W-:Y:S01]  /*39d0*/  PRMT R59, R10, 0x5410, R59 ;  /* 0x000054100a3b7816 */ /* 0x000fe2000000003b */
[--C-:B------:R-:W-:Y:S01]  /*39e0*/  HSET2.LE.AND R11, R11, R156.reuse, PT ;  /* 0x0000009c0b0b7233 */ /* 0x100fe20003803000 */
[----:B------:R-:W-:Y:S01]  /*39f0*/  LOP3.LUT R44, R21, R44, RZ, 0xc0, !PT ;  /* 0x0000002c152c7212 */ /* 0x000fe200078ec0ff */
[--C-:B------:R-:W-:Y:S01]  /*3a00*/  HSET2.LE.AND R8, R169, R156.reuse, PT ;  /* 0x0000009ca9087233 */ /* 0x100fe20003803000 */
[----:B------:R-:W2:Y:S01]  /*3a10*/  LDSM.16.MT88.4 R20, [R185+0x7000] ;  /* 0x00700000b914783b */ /* 0x000ea20000004200 */
[----:B------:R-:W-:Y:S01]  /*3a20*/  LOP3.LUT R10, R9, R176, RZ, 0xc0, !PT ;  /* 0x000000b0090a7212 */ /* 0x000fe200078ec0ff */
[----:B------:R-:W-:Y:S01]  /*3a30*/  HSET2.LE.AND R9, R59, R156, PT ;  /* 0x0000009c3b097233 */ /* 0x000fe20003803000 */
[----:B------:R-:W-:Y:S01]  /*3a40*/  F2FP.BF16.PACK_AB R173, R57, R62 ;  /* 0x0000003e39ad723e */ /* 0x000fe200000010ff */
[----:B------:R-:W-:Y:S01]  /*3a50*/  FADD.FTZ R62, R62, R61 ;  /* 0x0000003d3e3e7221 */ /* 0x000fe20000010000 */
[----:B---3--:R-:W-:Y:S02]  /*3a60*/  F2FP.BF16.PACK_AB R176, R55, R54 ;  /* 0x0000003637b0723e */ /* 0x008fe400000010ff */
[----:B------:R-:W-:Y:S01]  /*3a70*/  F2FP.BF16.PACK_AB R169, R49, R48 ;  /* 0x0000003031a9723e */ /* 0x000fe200000010ff */
[----:B------:R-:W-:Y:S01]  /*3a80*/  FADD.FTZ R48, R48, R65 ;  /* 0x0000004130307221 */ /* 0x000fe20000010000 */
[----:B------:R-:W-:Y:S01]  /*3a90*/  F2FP.BF16.PACK_AB R174, R51, R50 ;  /* 0x0000003233ae723e */ /* 0x000fe200000010ff */
        /* <DEDUP_REMOVED lines=8> */
[----:B-1----:R-:W-:Y:S01]  /*3b20*/  HMMA.16816.F32.BF16 R124, R44, R40, R124 ;  /* 0x000000282c7c723c */ /* 0x002fe2000004187c */
[----:B------:R-:W-:Y:S01]  /*3b30*/  LOP3.LUT R172, R175, R172, R211, 0x96, !PT ;  /* 0x000000acafac7212 */ /* 0x000fe200078e96d3 */
[----:B------:R-:W-:-:S02]  /*3b40*/  FADD.FTZ R54, R54, R51 ;  /* 0x0000003336367221 */ /* 0x000fc40000010000 */
[----:B------:R-:W-:Y:S02]  /*3b50*/  FADD.FTZ R53, R53, R52 ;  /* 0x0000003435357221 */ /* 0x000fe40000010000 */
[----:B------:R-:W-:Y:S02]  /*3b60*/  IMAD.WIDE.U32 R172, R172, -0x2daee0ad, RZ ;  /* 0xd2511f53acac7825 */ /* 0x000fe400078e00ff */
[----:B------:R-:W-:Y:S02]  /*3b70*/  HMMA.16816.F32.BF16 R128, R8, R40, R128 ;  /* 0x000000280880723c */ /* 0x000fe40000041880 */
[----:B------:R-:W-:Y:S01]  /*3b80*/  FADD.FTZ R55, R55, R54 ;  /* 0x0000003637377221 */ /* 0x000fe20000010000 */
[----:B------:R-:W-:Y:S01]  /*3b90*/  LOP3.LUT R170, R173, R170, R216, 0x96, !PT ;  /* 0x000000aaadaa7212 */ /* 0x000fe200078e96d8 */
[----:B------:R-:W-:Y:S01]  /*3ba0*/  FADD.FTZ R57, R57, R62 ;  /* 0x0000003e39397221 */ /* 0x000fe20000010000 */
[----:B------:R-:W-:Y:S02]  /*3bb0*/  SHF.R.U32.HI R17, RZ, 0x10, R172 ;  /* 0x00000010ff117819 */ /* 0x000fe400000116ac */
[--C-:B------:R-:W-:Y:S01]  /*3bc0*/  FFMA.FTZ R40, R24, c[0x0][0x23c], -R164.reuse ;  /* 0x00008f0018287a23 */ /* 0x100fe200000108a4 */
[----:B------:R-:W-:Y:S01]  /*3bd0*/  HMMA.16816.F32.BF16 R68, R44, R42, R68 ;  /* 0x0000002a2c44723c */ /* 0x000fe20000041844 */
[----:B------:R-:W-:Y:S01]  /*3be0*/  FFMA.FTZ R41, R25, c[0x0][0x23c], -R164 ;  /* 0x00008f0019297a23 */ /* 0x000fe200000108a4 */
[----:B------:R-:W-:-:S02]  /*3bf0*/  LOP3.LUT R24, R170, 0xffff, RZ, 0xc0, !PT ;  /* 0x0000ffffaa187812 */ /* 0x000fc400078ec0ff */
[----:B------:R-:W-:Y:S01]  /*3c00*/  LOP3.LUT R25, R172, 0xff, RZ, 0xc0, !PT ;  /* 0x000000ffac197812 */ /* 0x000fe200078ec0ff */
[----:B------:R-:W-:Y:S01]  /*3c10*/  MUFU.EX2 R40, R40 ;  /* 0x0000002800287308 */ /* 0x000fe20000000800 */
[----:B------:R-:W-:Y:S02]  /*3c20*/  SHF.R.U32.HI R24, RZ, 0x8, R24 ;  /* 0x00000008ff187819 */ /* 0x000fe40000011618 */
[----:B------:R-:W-:Y:S05]  /*3c30*/  HMMA.16816.F32.BF16 R72, R8, R42, R72 ;  /* 0x0000002a0848723c */ /* 0x000fea0000041848 */
[----:B------:R-:W1:Y:S02]  /*3c40*/  MUFU.EX2 R41, R41 ;  /* 0x0000002900297308 */ /* 0x000e640000000800 */
[----:B------:R-:W-:Y:S01]  /*3c50*/  FFMA.FTZ R42, R18, c[0x0][0x23c], -R162 ;  /* 0x00008f00122a7a23 */ /* 0x000fe200000108a2 */
[----:B----4-:R-:W-:Y:S01]  /*3c60*/  HMMA.16816.F32.BF16 R76, R44, R36, R76 ;  /* 0x000000242c4c723c */ /* 0x010fe2000004184c */
[----:B------:R-:W-:-:S04]  /*3c70*/  LOP3.LUT R43, R170, 0xff, RZ, 0xc0, !PT ;  /* 0x000000ffaa2b7812 */ /* 0x000fc800078ec0ff */
[----:B------:R-:W3:Y:S01]  /*3c80*/  MUFU.EX2 R42, R42 ;  /* 0x0000002a002a7308 */ /* 0x000ee20000000800 */
[----:B------:R-:W-:Y:S02]  /*3c90*/  PRMT R43, R43, 0x5410, R24 ;  /* 0x000054102b2b7816 */ /* 0x000fe40000000018 */
[----:B------:R-:W-:Y:S03]  /*3ca0*/  HMMA.16816.F32.BF16 R120, R8, R36, R120 ;  /* 0x000000240878723c */ /* 0x000fe60000041878 */
[----:B------:R-:W-:Y:S01]  /*3cb0*/  HSET2.LE.AND R24, R43, R156, PT ;  /* 0x0000009c2b187233 */ /* 0x000fe20003803000 */
[--C-:B------:R-:W-:Y:S01]  /*3cc0*/  FFMA.FTZ R43, R30, c[0x0][0x23c], -R158.reuse ;  /* 0x00008f001e2b7a23 */ /* 0x100fe2000001089e */
[----:B------:R4:W-:Y:S01]  /*3cd0*/  MUFU.EX2 R36, R16 ;  /* 0x0000001000247308 */ /* 0x0009e20000000800 */
[----:B------:R-:W-:Y:S02]  /*3ce0*/  FFMA.FTZ R158, R35, c[0x0][0x23c], -R158 ;  /* 0x00008f00239e7a23 */ /* 0x000fe4000001089e */
[----:B------:R-:W-:Y:S01]  /*3cf0*/  HMMA.16816.F32.BF16 R80, R44, R38, R80 ;  /* 0x000000262c50723c */ /* 0x000fe20000041850 */
[----:B------:R-:W-:Y:S01]  /*3d00*/  FFMA.FTZ R37, R26, c[0x0][0x23c], -R162 ;  /* 0x00008f001a257a23 */ /* 0x000fe200000108a2 */
[----:B------:R-:W-:-:S03]  /*3d10*/  SHF.R.U32.HI R26, RZ, 0x10, R170 ;  /* 0x00000010ff1a7819 */ /* 0x000fc600000116aa */
[----:B------:R-:W-:Y:S01]  /*3d20*/  MUFU.EX2 R43, R43 ;  /* 0x0000002b002b7308 */ /* 0x000fe20000000800 */
[----:B------:R-:W-:Y:S02]  /*3d30*/  LOP3.LUT R26, R26, 0xff, RZ, 0xc0, !PT ;  /* 0x000000ff1a1a7812 */ /* 0x000fe400078ec0ff */
[----:B------:R-:W-:Y:S01]  /*3d40*/  HMMA.16816.F32.BF16 R84, R8, R38, R84 ;  /* 0x000000260854723c */ /* 0x000fe20000041854 */
[----:B----4-:R-:W-:-:S04]  /*3d50*/  LOP3.LUT R16, R172, 0xffff, RZ, 0xc0, !PT ;  /* 0x0000ffffac107812 */ /* 0x010fc800078ec0ff */
[----:B------:R-:W-:Y:S02]  /*3d60*/  MUFU.EX2 R37, R37 ;  /* 0x0000002500257308 */ /* 0x000fe40000000800 */
[----:B------:R-:W-:Y:S01]  /*3d70*/  FFMA.FTZ R38, R27, c[0x0][0x23c], -R162 ;  /* 0x00008f001b267a23 */ /* 0x000fe200000108a2 */
[----:B------:R-:W-:Y:S01]  /*3d80*/  SHF.R.U32.HI R39, RZ, 0x18, R170 ;  /* 0x00000018ff277819 */ /* 0x000fe200000116aa */
[C---:B--2---:R-:W-:Y:S01]  /*3d90*/  HMMA.16816.F32.BF16 R88, R44.reuse, R20, R88 ;  /* 0x000000142c58723c */ /* 0x044fe20000041858 */
[----:B------:R-:W-:Y:S02]  /*3da0*/  SHF.R.U32.HI R18, RZ, 0x8, R16 ;  /* 0x00000008ff127819 */ /* 0x000fe40000011610 */
[----:B------:R-:W-:Y:S01]  /*3db0*/  PRMT R39, R26, 0x5410, R39 ;  /* 0x000054101a277816 */ /* 0x000fe20000000027 */
[----:B------:R-:W2:Y:S01]  /*3dc0*/  MUFU.EX2 R38, R38 ;  /* 0x0000002600267308 */ /* 0x000ea20000000800 */
[----:B------:R-:W-:Y:S02]  /*3dd0*/  PRMT R25, R25, 0x5410, R18 ;  /* 0x0000541019197816 */ /* 0x000fe40000000012 */
[----:B------:R-:W-:Y:S01]  /*3de0*/  SHF.R.U32.HI R27, RZ, 0x18, R172 ;  /* 0x00000018ff1b7819 */ /* 0x000fe200000116ac */
[----:B------:R-:W-:Y:S01]  /*3df0*/  HMMA.16816.F32.BF16 R100, R44, R12, R100 ;  /* 0x0000000c2c64723c */ /* 0x000fe20000041864 */
[----:B------:R-:W-:Y:S01]  /*3e00*/  LOP3.LUT R16, R17, 0xff, RZ, 0xc0, !PT ;  /* 0x000000ff11107812 */ /* 0x000fe200078ec0ff */
[----:B------:R-:W-:-:S02]  /*3e10*/  HSET2.LE.AND R26, R25, R156, PT ;  /* 0x0000009c191a7233 */ /* 0x000fc40003803000 */
[--C-:B------:R-:W-:Y:S01]  /*3e20*/  HSET2.LE.AND R25, R39, R156.reuse, PT ;  /* 0x0000009c27197233 */ /* 0x100fe20003803000 */
[----:B------:R-:W-:Y:S02]  /*3e30*/  PRMT R27, R16, 0x5410, R27 ;  /* 0x00005410101b7816 */ /* 0x000fe4000000001b */
[----:B-1----:R-:W-:Y:S01]  /*3e40*/  F2FP.BF16.PACK_AB R39, R41, R40 ;  /* 0x000000282927723e */ /* 0x002fe200000010ff */
[----:B------:R-:W-:Y:S01]  /*3e50*/  HMMA.16816.F32.BF16 R112, R44, R22, R112 ;  /* 0x000000162c70723c */ /* 0x000fe20000041870 */
[----:B------:R-:W1:Y:S01]  /*3e60*/  LDSM.16.MT88.4 R16, [R186+0x7800] ;  /* 0x00780000ba10783b */ /* 0x000e620000004200 */
[----:B------:R-:W-:Y:S01]  /*3e70*/  HSET2.LE.AND R27, R27, R156, PT ;  /* 0x0000009c1b1b7233 */ /* 0x000fe20003803000 */
[----:B------:R-:W-:Y:S01]  /*3e80*/  LOP3.LUT R24, R24, R39, RZ, 0xc0, !PT ;  /* 0x0000002718187212 */ /* 0x000fe200078ec0ff */
[----:B------:R-:W-:Y:S01]  /*3e90*/  FFMA.FTZ R39, R28, c[0x0][0x23c], -R160 ;  /* 0x00008f001c277a23 */ /* 0x000fe200000108a0 */
[----:B------:R-:W-:Y:S01]  /*3ea0*/  LOP3.LUT R28, R177, R168, R211, 0x96, !PT ;  /* 0x000000a8b11c7212 */ /* 0x000fe200078e96d3 */
[----:B------:R-:W-:-:S02]  /*3eb0*/  FADD.FTZ R40, R40, R57 ;  /* 0x0000003928287221 */ /* 0x000fc40000010000 */
[----:B------:R-:W-:Y:S02]  /*3ec0*/  HMMA.16816.F32.BF16 R108, R44, R14, R108 ;  /* 0x0000000e2c6c723c */ /* 0x000fe4000004186c */
[----:B------:R-:W-:Y:S01]  /*3ed0*/  MUFU.EX2 R39, R39 ;  /* 0x0000002700277308 */ /* 0x000fe20000000800 */
[----:B------:R-:W-:-:S04]  /*3ee0*/  FADD.FTZ R41, R41, R40 ;  /* 0x0000002829297221 */ /* 0x000fc80000010000 */
[----:B---3--:R-:W-:Y:S01]  /*3ef0*/  F2FP.BF16.PACK_AB R44, R219, R42 ;  /* 0x0000002adb2c723e */ /* 0x008fe200000010ff */
[C---:B------:R-:W-:Y:S03]  /*3f00*/  HMMA.16816.F32.BF16 R96, R8.reuse, R12, R96 ;  /* 0x0000000c0860723c */ /* 0x040fe60000041860 */
[----:B------:R-:W-:Y:S01]  /*3f10*/  LOP3.LUT R27, R27, R44, RZ, 0xc0, !PT ;  /* 0x0000002c1b1b7212 */ /* 0x000fe200078ec0ff */
[----:B------:R-:W-:Y:S02]  /*3f20*/  FFMA.FTZ R44, R29, c[0x0][0x23c], -R160 ;  /* 0x00008f001d2c7a23 */ /* 0x000fe400000108a0 */
[----:B------:R-:W-:Y:S01]  /*3f30*/  IMAD.WIDE.U32 R28, R28, -0x2daee0ad, RZ ;  /* 0xd2511f531c1c7825 */ /* 0x000fe200078e00ff */
[----:B--2---:R-:W-:Y:S01]  /*3f40*/  F2FP.BF16.PACK_AB R12, R38, R37 ;  /* 0x00000025260c723e */ /* 0x004fe200000010ff */
[C---:B------:R-:W-:Y:S01]  /*3f50*/  HMMA.16816.F32.BF16 R116, R8.reuse, R20, R116 ;  /* 0x000000140874723c */ /* 0x040fe20000041874 */
[----:B------:R-:W-:Y:S01]  /*3f60*/  F2FP.BF16.PACK_AB R13, R221, R36 ;  /* 0x00000024dd0d723e */ /* 0x000fe200000010ff */
[----:B------:R-:W2:Y:S01]  /*3f70*/  MUFU.EX2 R44, R44 ;  /* 0x0000002c002c7308 */ /* 0x000ea20000000800 */
[----:B------:R-:W-:Y:S01]  /*3f80*/  LOP3.LUT R25, R25, R12, RZ, 0xc0, !PT ;  /* 0x0000000c19197212 */ /* 0x000fe200078ec0ff */
[----:B------:R-:W-:Y:S01]  /*3f90*/  FADD.FTZ R37, R37, R166 ;  /* 0x000000a625257221 */ /* 0x000fe20000010000 */
[----:B------:R-:W-:Y:S01]  /*3fa0*/  LOP3.LUT R26, R26, R13, RZ, 0xc0, !PT ;  /* 0x0000000d1a1a7212 */ /* 0x000fe200078ec0ff */
[----:B------:R-:W-:Y:S01]  /*3fb0*/  FADD.FTZ R36, R36, R41 ;  /* 0x0000002924247221 */ /* 0x000fe20000010000 */
[----:B------:R-:W-:Y:S01]  /*3fc0*/  LOP3.LUT R58, R29, R58, R216, 0x96, !PT ;  /* 0x0000003a1d3a7212 */ /* 0x000fe200078e96d8 */
[C---:B------:R-:W-:Y:S01]  /*3fd0*/  HMMA.16816.F32.BF16 R92, R8.reuse, R22, R92 ;  /* 0x00000016085c723c */ /* 0x040fe2000004185c */
[----:B------:R-:W3:Y:S01]  /*3fe0*/  LDSM.16.MT88.4 R20, [R187+0x7800] ;  /* 0x00780000bb14783b */ /* 0x000ee20000004200 */
[----:B------:R-:W-:Y:S01]  /*3ff0*/  LOP3.LUT R30, R28, 0xffff, RZ, 0xc0, !PT ;  /* 0x0000ffff1c1e7812 */ /* 0x000fe200078ec0ff */
[----:B------:R-:W-:Y:S01]  /*4000*/  FADD.FTZ R37, R38, R37 ;  /* 0x0000002526257221 */ /* 0x000fe20000010000 */
[----:B------:R-:W-:Y:S01]  /*4010*/  LOP3.LUT R35, R58, 0xffff, RZ, 0xc0, !PT ;  /* 0x0000ffff3a237812 */ /* 0x000fe200078ec0ff */
[----:B------:R-:W-:Y:S01]  /*4020*/  FADD.FTZ R221, R221, R36 ;  /* 0x00000024dddd7221 */ /* 0x000fe20000010000 */
[----:B------:R-:W-:Y:S01]  /*4030*/  SHF.R.U32.HI R31, RZ, 0x10, R28 ;  /* 0x00000010ff1f7819 */ /* 0x000fe2000001161c */
[----:B------:R-:W-:Y:S01]  /*4040*/  FADD.FTZ R42, R42, R37 ;  /* 0x000000252a2a7221 */ /* 0x000fe20000010000 */
[----:B------:R-:W-:Y:S01]  /*4050*/  HMMA.16816.F32.BF16 R104, R8, R14, R104 ;  /* 0x0000000e0868723c */ /* 0x000fe20000041868 */
[----:B------:R-:W4:Y:S01]  /*4060*/  LDSM.16.MT88.4 R12, [R185+0x7800] ;  /* 0x00780000b90c783b */ /* 0x000f220000004200 */
[----:B------:R-:W-:Y:S01]  /*4070*/  SHF.R.U32.HI R46, RZ, 0x8, R35 ;  /* 0x00000008ff2e7819 */ /* 0x000fe20000011623 */
[----:B------:R-:W-:Y:S01]  /*4080*/  FADD.FTZ R219, R219, R42 ;  /* 0x0000002adbdb7221 */ /* 0x000fe20000010000 */
[----:B------:R-:W5:Y:S01]  /*4090*/  MUFU.EX2 R35, R158 ;  /* 0x0000009e00237308 */ /* 0x000f620000000800 */
[----:B------:R-:W3:Y:S01]  /*40a0*/  LDSM.16.MT88.4 R8, [R184+0x7800] ;  /* 0x00780000b808783b */ /* 0x000ee20000004200 */
[----:B------:R-:W-:-:S02]  /*40b0*/  SHF.R.U32.HI R47, RZ, 0x10, R58 ;  /* 0x00000010ff2f7819 */ /* 0x000fc4000001163a */
[----:B------:R-:W-:Y:S01]  /*40c0*/  LOP3.LUT R29, R28, 0xff, RZ, 0xc0, !PT ;  /* 0x000000ff1c1d7812 */ /* 0x000fe200078ec0ff */
[C---:B-1----:R-:W-:Y:S01]  /*40d0*/  HMMA.16816.F32.BF16 R76, R24.reuse, R16, R76 ;  /* 0x00000010184c723c */ /* 0x042fe2000004184c */
[----:B------:R-:W-:Y:S02]  /*40e0*/  SHF.R.U32.HI R30, RZ, 0x8, R30 ;  /* 0x00000008ff1e7819 */ /* 0x000fe4000001161e */
[----:B------:R-:W-:Y:S02]  /*40f0*/  LOP3.LUT R45, R58, 0xff, RZ, 0xc0, !PT ;  /* 0x000000ff3a2d7812 */ /* 0x000fe400078ec0ff */
[----:B------:R-:W-:Y:S02]  /*4100*/  SHF.R.U32.HI R28, RZ, 0x18, R28 ;  /* 0x00000018ff1c7819 */ /* 0x000fe4000001161c */
[----:B------:R-:W-:Y:S01]  /*4110*/  LOP3.LUT R31, R31, 0xff, RZ, 0xc0, !PT ;  /* 0x000000ff1f1f7812 */ /* 0x000fe200078ec0ff */
[----:B------:R-:W-:Y:S01]  /*4120*/  HMMA.16816.F32.BF16 R80, R24, R18, R80 ;  /* 0x000000121850723c */ /* 0x000fe20000041850 */
[----:B------:R-:W-:-:S02]  /*4130*/  SHF.R.U32.HI R58, RZ, 0x18, R58 ;  /* 0x00000018ff3a7819 */ /* 0x000fc4000001163a */
[----:B------:R-:W-:Y:S02]  /*4140*/  LOP3.LUT R47, R47, 0xff, RZ, 0xc0, !PT ;  /* 0x000000ff2f2f7812 */ /* 0x000fe400078ec0ff */
[----:B------:R-:W-:Y:S02]  /*4150*/  PRMT R29, R29, 0x5410, R30 ;  /* 0x000054101d1d7816 */ /* 0x000fe4000000001e */
[----:B------:R-:W-:Y:S02]  /*4160*/  PRMT R31, R31, 0x5410, R28 ;  /* 0x000054101f1f7816 */ /* 0x000fe4000000001c */
[----:B------:R-:W-:Y:S01]  /*4170*/  PRMT R45, R45, 0x5410, R46 ;  /* 0x000054102d2d7816 */ /* 0x000fe2000000002e */
[--C-:B------:R-:W-:Y:S01]  /*4180*/  HSET2.LE.AND R30, R29, R156.reuse, PT ;  /* 0x0000009c1d1e7233 */ /* 0x100fe20003803000 */
[----:B------:R-:W-:Y:S01]  /*4190*/  PRMT R47, R47, 0x5410, R58 ;  /* 0x000054102f2f7816 */ /* 0x000fe2000000003a */
[--C-:B------:R-:W-:Y:S01]  /*41a0*/  HSET2.LE.AND R31, R31, R156.reuse, PT ;  /* 0x0000009c1f1f7233 */ /* 0x100fe20003803000 */
[----:B------:R-:W-:Y:S01]  /*41b0*/  F2FP.BF16.PACK_AB R58, R220, R43 ;  /* 0x0000002bdc3a723e */ /* 0x000fe200000010ff */
[--C-:B------:R-:W-:Y:S01]  /*41c0*/  HSET2.LE.AND R28, R45, R156.reuse, PT ;  /* 0x0000009c2d1c7233 */ /* 0x100fe20003803000 */
[----:B--2---:R-:W-:Y:S01]  /*41d0*/  F2FP.BF16.PACK_AB R45, R44, R39 ;  /* 0x000000272c2d723e */ /* 0x004fe200000010ff */
[----:B------:R-:W-:Y:S01]  /*41e0*/  HSET2.LE.AND R29, R47, R156, PT ;  /* 0x0000009c2f1d7233 */ /* 0x000fe20003803000 */
[----:B------:R-:W-:Y:S01]  /*41f0*/  F2FP.BF16.PACK_AB R47, R33, R32 ;  /* 0x00000020212f723e */ /* 0x000fe200000010ff */
[----:B------:R-:W-:Y:S01]  /*4200*/  FADD.FTZ R32, R32, R53 ;  /* 0x0000003520207221 */ /* 0x000fe20000010000 */
[----:B-----5:R-:W-:Y:S01]  /*4210*/  F2FP.BF16.PACK_AB R46, R35, R34 ;  /* 0x00000022232e723e */ /* 0x020fe200000010ff */
        /* <DEDUP_REMOVED lines=27> */
[----:B------:R-:W-:-:S02]  /*43d0*/  IADD3 R218, R6, -0x2, RZ ;  /* 0xfffffffe06da7810 */ /* 0x000fc40007ffe0ff */
[----:B------:R-:W-:Y:S01]  /*43e0*/  MOV R3, R134 ;  /* 0x0000008600037202 */ /* 0x000fe20000000f00 */
[----:B------:R-:W-:Y:S01]  /*43f0*/  IMAD.WIDE.U32 R228, R228, -0x326172a9, RZ ;  /* 0xcd9e8d57e4e47825 */ /* 0x000fe200078e00ff */
[----:B------:R-:W-:Y:S02]  /*4400*/  LOP3.LUT R232, R235, R143, RZ, 0x3c, !PT ;  /* 0x0000008febe87212 */ /* 0x000fe400078e3cff */
[----:B------:R-:W-:Y:S01]  /*4410*/  MOV R132, R135 ;  /* 0x0000008700847202 */ /* 0x000fe20000000f00 */
[----:B------:R-:W-:Y:S01]  /*4420*/  IMAD.WIDE.U32 R236, R5, -0x2daee0ad, RZ ;  /* 0xd2511f5305ec7825 */ /* 0x000fe200078e00ff */
[----:B------:R-:W-:Y:S02]  /*4430*/  LOP3.LUT R226, R229, R143, RZ, 0x3c, !PT ;  /* 0x0000008fe5e27212 */ /* 0x000fe400078e3cff */
[----:B------:R-:W-:Y:S01]  /*4440*/  MOV R0, R7 ;  /* 0x0000000700007202 */ /* 0x000fe20000000f00 */
[----:B------:R-:W-:Y:S01]  /*4450*/  IMAD.WIDE.U32 R232, R232, -0x2daee0ad, RZ ;  /* 0xd2511f53e8e87825 */ /* 0x000fe200078e00ff */
[----:B------:R-:W-:-:S02]  /*4460*/  MOV R2, R133 ;  /* 0x0000008500027202 */ /* 0x000fc40000000f00 */
[----:B------:R-:W-:Y:S01]  /*4470*/  PRMT R217, R217, 0x7054, R217 ;  /* 0x00007054d9d97816 */ /* 0x000fe200000000d9 */
[----:B------:R-:W-:Y:S01]  /*4480*/  IMAD.WIDE.U32 R226, R226, -0x2daee0ad, RZ ;  /* 0xd2511f53e2e27825 */ /* 0x000fe200078e00ff */
[----:B------:R-:W-:-:S04]  /*4490*/  LOP3.LUT R230, R233, R236, R141, 0x96, !PT ;  /* 0x000000ece9e67212 */ /* 0x000fc800078e968d */
[----:B------:R-:W-:Y:S01]  /*44a0*/  LOP3.LUT R224, R227, R236, R141, 0x96, !PT ;  /* 0x000000ece3e07212 */ /* 0x000fe200078e968d */
[----:B------:R-:W-:-:S04]  /*44b0*/  IMAD.WIDE.U32 R230, R230, -0x326172a9, RZ ;  /* 0xcd9e8d57e6e67825 */ /* 0x000fc800078e00ff */
[----:B------:R-:W-:Y:S01]  /*44c0*/  IMAD.WIDE.U32 R224, R224, -0x326172a9, RZ ;  /* 0xcd9e8d57e0e07825 */ /* 0x000fe200078e00ff */
[----:B------:R-:W-:Y:S05]  /*44d0*/  BRA `(.L_x_1201) ;  /* 0x0000019000007947 */ /* 0x000fea0003800000 */
.L_x_1203:
[----:B------:R-:W-:Y:S04]  /*44e0*/  IADD3 R134, R218, -0x1, RZ ;  /* 0xffffffffda867810 */ /* 0x000fe80007ffe0ff */
[----:B------:R-:W-:Y:S01]  /*44f0*/  SHF.R.S32.HI R133, RZ, 0x1f, R134 ;  /* 0x0000001fff857819 */ /* 0x000fe20000011486 */
[C---:B------:R-:W-:Y:S04]  /*4500*/  IMAD.WIDE.U32 R136, R134.reuse, c[0x0][0x198], RZ ;  /* 0x0000660086887a25 */ /* 0x040fe800078e00ff */
        /* <DEDUP_REMOVED lines=22> */
.L_x_1201:
        /* <DEDUP_REMOVED lines=26> */
[----:B------:R-:W2:Y:S07]  /*4810*/  LDSM.16.M88.4 R140, [R193] ;  /* 0x00000000c18c783b */ /* 0x000eae0000000200 */
        /* <DEDUP_REMOVED lines=8> */
[----:B------:R-:W2:Y:S03]  /*48a0*/  LDSM.16.M88.4 R164, [R191] ;  /* 0x00000000bfa4783b */ /* 0x000ea60000000200 */
        /* <DEDUP_REMOVED lines=81> */
.L_x_1202:
        /* <DEDUP_REMOVED lines=52> */
[----:B------:R-:W-:Y:S05]  /*5100*/  IADD3 R218, R218, -0x1, RZ ;  /* 0xffffffffdada7810 */ /* 0x000fea0007ffe0ff */
[----:B------:R-:W1:Y:S02]  /*5110*/  SHFL.BFLY PT, R136, R141, 0x2, 0x1f ;  /* 0x0c401f008d887f89 */ /* 0x000e6400000e0000 */
[----:B-1----:R-:W-:Y:S02]  /*5120*/  FMNMX.FTZ R138, R141, R136, !PT ;  /* 0x000000888d8a7209 */ /* 0x002fe40007810000 */
[----:B------:R-:W-:Y:S02]  /*5130*/  FMNMX.FTZ R140, R137, R134, !PT ;  /* 0x00000086898c7209 */ /* 0x000fe40007810000 */
[----:B------:R-:W-:Y:S02]  /*5140*/  FMNMX.FTZ R139, R144, R133, !PT ;  /* 0x00000085908b7209 */ /* 0x000fe40007810000 */
[----:B------:R-:W-:Y:S01]  /*5150*/  SHFL.BFLY PT, R137, R138, 0x1, 0x1f ;  /* 0x0c201f008a897f89 */ /* 0x000fe200000e0000 */
[----:B------:R-:W-:Y:S04]  /*5160*/  FMNMX.FTZ R133, R11, R142, !PT ;  /* 0x0000008e0b857209 */ /* 0x000fe80007810000 */
[----:B------:R-:W-:Y:S03]  /*5170*/  FMNMX.FTZ R136, R14, R133, !PT ;  /* 0x000000850e887209 */ /* 0x000fe60007810000 */
[----:B------:R-:W1:Y:S01]  /*5180*/  SHFL.BFLY PT, R135, R140, 0x1, 0x1f ;  /* 0x0c201f008c877f89 */ /* 0x000e6200000e0000 */
[----:B------:R-:W-:Y:S04]  /*5190*/  FMNMX.FTZ R133, R15, R136, !PT ;  /* 0x000000880f857209 */ /* 0x000fe80007810000 */
[----:B------:R-:W-:Y:S03]  /*51a0*/  FMNMX.FTZ R136, R26, R133, !PT ;  /* 0x000000851a887209 */ /* 0x000fe60007810000 */
[----:B------:R-:W2:Y:S01]  /*51b0*/  SHFL.BFLY PT, R134, R139, 0x1, 0x1f ;  /* 0x0c201f008b867f89 */ /* 0x000ea200000e0000 */
[----:B------:R-:W-:Y:S04]  /*51c0*/  FMNMX.FTZ R141, R27, R136, !PT ;  /* 0x000000881b8d7209 */ /* 0x000fe80007810000 */
[----:B------:R-:W-:Y:S02]  /*51d0*/  FMNMX.FTZ R136, R30, R141, !PT ;  /* 0x0000008d1e887209 */ /* 0x000fe40007810000 */
        /* <DEDUP_REMOVED lines=8> */
[----:B------:R-:W-:Y:S01]  /*5260*/  FADD.FTZ R136, -R134, R3 ;  /* 0x0000000386887221 */ /* 0x000fe20000010100 */
[----:B------:R-:W-:Y:S01]  /*5270*/  FMNMX.FTZ R140, R42, R133, !PT ;  /* 0x000000852a8c7209 */ /* 0x000fe20007810000 */
[----:B------:R-:W1:Y:S01]  /*5280*/  MUFU.EX2 R132, R132 ;  /* 0x0000008400847308 */ /* 0x000e620000000800 */
[----:B------:R-:W-:Y:S01]  /*5290*/  FMNMX.FTZ R133, R138, R137, !PT ;  /* 0x000000898a857209 */ /* 0x000fe20007810000 */
[----:B------:R-:W-:Y:S01]  /*52a0*/  FMUL.FTZ R3, R136, c[0x0][0x23c] ;  /* 0x00008f0088037a20 */ /* 0x000fe20000410000 */
[----:B------:R-:W-:Y:S01]  /*52b0*/  FMNMX.FTZ R137, R43, R140, !PT ;  /* 0x0000008c2b897209 */ /* 0x000fe20007810000 */
[----:B------:R-:W-:Y:S01]  /*52c0*/  FFMA.FTZ R149, R17, c[0x0][0x23c], -R172 ;  /* 0x00008f0011957a23 */ /* 0x000fe200000108ac */
[----:B------:R-:W-:Y:S01]  /*52d0*/  FSETP.NEU.FTZ.AND P1, PT, R134, -INF , PT ;  /* 0xff8000008600780b */ /* 0x000fe20003f3d000 */
[----:B------:R-:W-:Y:S01]  /*52e0*/  FADD.FTZ R136, -R133, R2 ;  /* 0x0000000285887221 */ /* 0x000fe20000010100 */
[----:B------:R-:W-:Y:S01]  /*52f0*/  FMNMX.FTZ R138, R46, R137, !PT ;  /* 0x000000892e8a7209 */ /* 0x000fe20007810000 */
[----:B------:R-:W-:Y:S02]  /*5300*/  FMUL.FTZ R171, R134, c[0x0][0x23c] ;  /* 0x00008f0086ab7a20 */ /* 0x000fe40000410000 */
[----:B------:R-:W-:Y:S01]  /*5310*/  MUFU.EX2 R149, R149 ;  /* 0x0000009500957308 */ /* 0x000fe20000000800 */
[----:B------:R-:W-:Y:S01]  /*5320*/  FMNMX.FTZ R137, R47, R138, !PT ;  /* 0x0000008a2f897209 */ /* 0x000fe20007810000 */
[----:B------:R-:W-:Y:S01]  /*5330*/  FMUL.FTZ R2, R136, c[0x0][0x23c] ;  /* 0x00008f0088027a20 */ /* 0x000fe20000410000 */
[----:B------:R-:W-:Y:S01]  /*5340*/  FSEL R171, R171, RZ, P1 ;  /* 0x000000ffabab7208 */ /* 0x000fe20000800000 */
[--C-:B------:R-:W-:Y:S01]  /*5350*/  FFMA.FTZ R153, R5, c[0x0][0x23c], -R172.reuse ;  /* 0x00008f0005997a23 */ /* 0x100fe200000108ac */
[----:B------:R-:W-:Y:S01]  /*5360*/  FMNMX.FTZ R136, R58, R137, !PT ;  /* 0x000000893a887209 */ /* 0x000fe20007810000 */
[----:B------:R-:W-:Y:S01]  /*5370*/  FFMA.FTZ R167, R21, c[0x0][0x23c], -R172 ;  /* 0x00008f0015a77a23 */ /* 0x000fe200000108ac */
[----:B------:R-:W-:Y:S01]  /*5380*/  FSETP.NEU.FTZ.AND P1, PT, R133, -INF , PT ;  /* 0xff8000008500780b */ /* 0x000fe20003f3d000 */
[--C-:B------:R-:W-:Y:S01]  /*5390*/  FFMA.FTZ R150, R18, c[0x0][0x23c], -R171.reuse ;  /* 0x00008f0012967a23 */ /* 0x100fe200000108ab */
[----:B------:R-:W-:Y:S01]  /*53a0*/  FMNMX.FTZ R137, R59, R136, !PT ;  /* 0x000000883b897209 */ /* 0x000fe20007810000 */
[----:B------:R-:W-:Y:S01]  /*53b0*/  MUFU.EX2 R153, R153 ;  /* 0x0000009900997308 */ /* 0x000fe20000000800 */
[----:B------:R-:W-:Y:S01]  /*53c0*/  FFMA.FTZ R151, R19, c[0x0][0x23c], -R171 ;  /* 0x00008f0013977a23 */ /* 0x000fe200000108ab */
[----:B------:R-:W-:Y:S01]  /*53d0*/  LOP3.LUT R19, R237, R241, R215, 0x96, !PT ;  /* 0x000000f1ed137212 */ /* 0x000fe200078e96d7 */
[----:B------:R-:W-:Y:S01]  /*53e0*/  FFMA.FTZ R154, R6, c[0x0][0x23c], -R171 ;  /* 0x00008f00069a7a23 */ /* 0x000fe200000108ab */
[----:B------:R-:W-:Y:S01]  /*53f0*/  FMNMX.FTZ R138, R62, R137, !PT ;  /* 0x000000893e8a7209 */ /* 0x000fe20007810000 */
[C---:B-1----:R-:W-:Y:S02]  /*5400*/  FMUL.FTZ R21, R132.reuse, R117 ;  /* 0x0000007584157220 */ /* 0x042fe40000410000 */
[----:B------:R-:W-:Y:S01]  /*5410*/  IMAD.WIDE.U32 R168, R19, -0x326172a9, RZ ;  /* 0xcd9e8d5713a87825 */ /* 0x000fe200078e00ff */
[----:B------:R-:W-:Y:S02]  /*5420*/  FMNMX.FTZ R136, R63, R138, !PT ;  /* 0x0000008a3f887209 */ /* 0x000fe40007810000 */
[----:B------:R-:W-:Y:S01]  /*5430*/  MUFU.EX2 R150, R150 ;  /* 0x0000009600967308 */ /* 0x000fe20000000800 */
[C---:B------:R-:W-:Y:S01]  /*5440*/  FMUL.FTZ R96, R132.reuse, R96 ;  /* 0x0000006084607220 */ /* 0x040fe20000410000 */
[--C-:B------:R-:W-:Y:S01]  /*5450*/  LOP3.LUT R238, R231, R168, R208.reuse, 0x96, !PT ;  /* 0x000000a8e7ee7212 */ /* 0x100fe200078e96d0 */
[----:B------:R-:W1:Y:S01]  /*5460*/  SHFL.BFLY PT, R17, R136, 0x2, 0x1f ;  /* 0x0c401f0088117f89 */ /* 0x000e6200000e0000 */
[----:B------:R-:W-:Y:S01]  /*5470*/  LOP3.LUT R19, R169, R228, R209, 0x96, !PT ;  /* 0x000000e4a9137212 */ /* 0x000fe200078e96d1 */
[----:B------:R-:W-:Y:S01]  /*5480*/  FMUL.FTZ R97, R132, R97 ;  /* 0x0000006184617220 */ /* 0x000fe20000410000 */
[----:B------:R-:W-:Y:S01]  /*5490*/  LOP3.LUT R168, R225, R168, R208, 0x96, !PT ;  /* 0x000000a8e1a87212 */ /* 0x000fe200078e96d0 */
[----:B------:R-:W-:Y:S03]  /*54a0*/  IMAD.WIDE.U32 R238, R238, -0x2daee0ad, RZ ;  /* 0xd2511f53eeee7825 */ /* 0x000fe600078e00ff */
[----:B------:R-:W-:Y:S01]  /*54b0*/  MUFU.EX2 R151, R151 ;  /* 0x0000009700977308 */ /* 0x000fe20000000800 */
[----:B------:R-:W-:Y:S04]  /*54c0*/  IMAD.WIDE.U32 R174, R19, -0x2daee0ad, RZ ;  /* 0xd2511f5313ae7825 */ /* 0x000fe800078e00ff */
[----:B------:R-:W-:Y:S01]  /*54d0*/  FMUL.FTZ R166, R133, c[0x0][0x23c] ;  /* 0x00008f0085a67a20 */ /* 0x000fe20000410000 */
[----:B------:R-:W-:Y:S01]  /*54e0*/  LOP3.LUT R19, R175, R226, R207, 0x96, !PT ;  /* 0x000000e2af137212 */ /* 0x000fe200078e96cf */
[----:B------:R-:W-:Y:S02]  /*54f0*/  FFMA.FTZ R155, R7, c[0x0][0x23c], -R171 ;  /* 0x00008f00079b7a23 */ /* 0x000fe400000108ab */
[--C-:B------:R-:W-:Y:S01]  /*5500*/  FFMA.FTZ R248, R52, c[0x0][0x23c], -R172.reuse ;  /* 0x00008f0034f87a23 */ /* 0x100fe200000108ac */
[----:B------:R-:W-:Y:S01]  /*5510*/  MUFU.EX2 R154, R154 ;  /* 0x0000009a009a7308 */ /* 0x000fe20000000800 */
[----:B------:R-:W-:Y:S01]  /*5520*/  FSEL R166, R166, RZ, P1 ;  /* 0x000000ffa6a67208 */ /* 0x000fe20000800000 */
[--C-:B------:R-:W-:Y:S02]  /*5530*/  FFMA.FTZ R148, R16, c[0x0][0x23c], -R172.reuse ;  /* 0x00008f0010947a23 */ /* 0x100fe400000108ac */
[----:B------:R-:W-:Y:S02]  /*5540*/  FFMA.FTZ R152, R4, c[0x0][0x23c], -R172 ;  /* 0x00008f0004987a23 */ /* 0x000fe400000108ac */
[--C-:B------:R-:W-:Y:S01]  /*5550*/  FFMA.FTZ R156, R8, c[0x0][0x23c], -R166.reuse ;  /* 0x00008f00089c7a23 */ /* 0x100fe200000108a6 */
[----:B-1----:R-:W-:Y:S01]  /*5560*/  FMNMX.FTZ R18, R136, R17, !PT ;  /* 0x0000001188127209 */ /* 0x002fe20007810000 */
[--C-:B------:R-:W-:Y:S01]  /*5570*/  FFMA.FTZ R157, R9, c[0x0][0x23c], -R166.reuse ;  /* 0x00008f00099d7a23 */ /* 0x100fe200000108a6 */
[----:B------:R-:W-:Y:S01]  /*5580*/  LOP3.LUT R136, R169, R234, R209, 0x96, !PT ;  /* 0x000000eaa9887212 */ /* 0x000fe200078e96d1 */
[----:B------:R-:W-:Y:S01]  /*5590*/  MUFU.EX2 R148, R148 ;  /* 0x0000009400947308 */ /* 0x000fe20000000800 */
[----:B------:R-:W-:Y:S01]  /*55a0*/  IMAD.WIDE.U32 R168, R168, -0x2daee0ad, RZ ;  /* 0xd2511f53a8a87825 */ /* 0x000fe200078e00ff */
[----:B------:R-:W1:Y:S03]  /*55b0*/  SHFL.BFLY PT, R17, R18, 0x1, 0x1f ;  /* 0x0c201f0012117f89 */ /* 0x000e6600000e0000 */
[----:B------:R-:W-:Y:S01]  /*55c0*/  IMAD.WIDE.U32 R178, R136, -0x2daee0ad, RZ ;  /* 0xd2511f5388b27825 */ /* 0x000fe200078e00ff */
[--C-:B------:R-:W-:Y:S03]  /*55d0*/  LOP3.LUT R174, R169, R174, R205.reuse, 0x96, !PT ;  /* 0x000000aea9ae7212 */ /* 0x100fe600078e96cd */
[--C-:B------:R-:W-:Y:S01]  /*55e0*/  FFMA.FTZ R240, R40, c[0x0][0x23c], -R166.reuse ;  /* 0x00008f0028f07a23 */ /* 0x100fe200000108a6 */
[----:B------:R-:W-:Y:S01]  /*55f0*/  MUFU.EX2 R152, R152 ;  /* 0x0000009800987308 */ /* 0x000fe20000000800 */
[----:B------:R-:W-:Y:S01]  /*5600*/  LOP3.LUT R178, R239, R178, R205, 0x96, !PT ;  /* 0x000000b2efb27212 */ /* 0x000fe200078e96cd */
[----:B------:R-:W-:Y:S01]  /*5610*/  IMAD.WIDE.U32 R174, R174, -0x326172a9, RZ ;  /* 0xcd9e8d57aeae7825 */ /* 0x000fe200078e00ff */
[----:B------:R-:W-:Y:S03]  /*5620*/  LOP3.LUT R136, R179, R232, R207, 0x96, !PT ;  /* 0x000000e8b3887212 */ /* 0x000fe600078e96cf */
[----:B------:R-:W-:Y:S04]  /*5630*/  IMAD.WIDE.U32 R178, R178, -0x326172a9, RZ ;  /* 0xcd9e8d57b2b27825 */ /* 0x000fe800078e00ff */
[----:B------:R-:W-:Y:S01]  /*5640*/  MUFU.EX2 R155, R155 ;  /* 0x0000009b009b7308 */ /* 0x000fe20000000800 */
[----:B------:R-:W-:Y:S04]  /*5650*/  IMAD.WIDE.U32 R136, R136, -0x326172a9, RZ ;  /* 0xcd9e8d5788887825 */ /* 0x000fe800078e00ff */
[----:B------:R-:W-:Y:S01]  /*5660*/  FFMA.FTZ R243, R41, c[0x0][0x23c], -R166 ;  /* 0x00008f0029f37a23 */ /* 0x000fe200000108a6 */
[----:B-1----:R-:W-:Y:S01]  /*5670*/  FMNMX.FTZ R7, R18, R17, !PT ;  /* 0x0000001112077209 */ /* 0x002fe20007810000 */
[----:B------:R-:W-:Y:S01]  /*5680*/  IMAD.WIDE.U32 R18, R19, -0x326172a9, RZ ;  /* 0xcd9e8d5713127825 */ /* 0x000fe200078e00ff */
[----:B------:R-:W-:Y:S02]  /*5690*/  LOP3.LUT R17, R137, R230, R206, 0x96, !PT ;  /* 0x000000e689117212 */ /* 0x000fe400078e96ce */
[----:B------:R-:W-:Y:S01]  /*56a0*/  MUFU.EX2 R156, R156 ;  /* 0x0000009c009c7308 */ /* 0x000fe20000000800 */
[----:B------:R-:W-:Y:S01]  /*56b0*/  LOP3.LUT R176, R179, R136, R204, 0x96, !PT ;  /* 0x00000088b3b07212 */ /* 0x000fe200078e96cc */
[----:B------:R-:W-:Y:S01]  /*56c0*/  FMUL.FTZ R165, R7, c[0x0][0x23c] ;  /* 0x00008f0007a57a20 */ /* 0x000fe20000410000 */
[----:B------:R-:W-:Y:S01]  /*56d0*/  LOP3.LUT R8, R19, R224, R206, 0x96, !PT ;  /* 0x000000e013087212 */ /* 0x000fe200078e96ce */
[----:B------:R-:W-:Y:S01]  /*56e0*/  IMAD.WIDE.U32 R136, R17, -0x2daee0ad, RZ ;  /* 0xd2511f5311887825 */ /* 0x000fe200078e00ff */
[----:B------:R-:W-:Y:S02]  /*56f0*/  LOP3.LUT R18, R175, R18, R204, 0x96, !PT ;  /* 0x00000012af127212 */ /* 0x000fe400078e96cc */
[----:B------:R-:W-:Y:S01]  /*5700*/  FSETP.NEU.FTZ.AND P1, PT, R7, -INF , PT ;  /* 0xff8000000700780b */ /* 0x000fe20003f3d000 */
[----:B------:R-:W-:Y:S01]  /*5710*/  IMAD.WIDE.U32 R176, R176, -0x2daee0ad, RZ ;  /* 0xd2511f53b0b07825 */ /* 0x000fe200078e00ff */
[--C-:B------:R-:W-:Y:S01]  /*5720*/  LOP3.LUT R238, R137, R238, R203.reuse, 0x96, !PT ;  /* 0x000000ee89ee7212 */ /* 0x100fe200078e96cb */
[----:B------:R-:W-:Y:S01]  /*5730*/  MUFU.EX2 R157, R157 ;  /* 0x0000009d009d7308 */ /* 0x000fe20000000800 */
[----:B------:R-:W-:Y:S01]  /*5740*/  FSEL R165, R165, RZ, P1 ;  /* 0x000000ffa5a57208 */ /* 0x000fe20000800000 */
[----:B------:R-:W-:Y:S01]  /*5750*/  IMAD.WIDE.U32 R138, R8, -0x2daee0ad, RZ ;  /* 0xd2511f53088a7825 */ /* 0x000fe200078e00ff */
[--C-:B------:R-:W-:Y:S03]  /*5760*/  LOP3.LUT R9, R177, R136, R202.reuse, 0x96, !PT ;  /* 0x00000088b1097212 */ /* 0x100fe600078e96ca */
[----:B------:R-:W-:Y:S01]  /*5770*/  IMAD.WIDE.U32 R18, R18, -0x2daee0ad, RZ ;  /* 0xd2511f5312127825 */ /* 0x000fe200078e00ff */
[----:B------:R-:W-:Y:S03]  /*5780*/  LOP3.LUT R168, R139, R168, R203, 0x96, !PT ;  /* 0x000000a88ba87212 */ /* 0x000fe600078e96cb */
[----:B------:R-:W-:Y:S01]  /*5790*/  MUFU.EX2 R3, R3 ;  /* 0x0000000300037308 */ /* 0x000fe20000000800 */
[----:B------:R-:W-:Y:S01]  /*57a0*/  LOP3.LUT R8, R19, R138, R202, 0x96, !PT ;  /* 0x0000008a13087212 */ /* 0x000fe200078e96ca */
[----:B------:R-:W-:Y:S04]  /*57b0*/  IMAD.WIDE.U32 R142, R9, -0x326172a9, RZ ;  /* 0xcd9e8d57098e7825 */ /* 0x000fe800078e00ff */
[----:B------:R-:W-:Y:S01]  /*57c0*/  IMAD.WIDE.U32 R140, R8, -0x326172a9, RZ ;  /* 0xcd9e8d57088c7825 */ /* 0x000fe200078e00ff */
[--C-:B------:R-:W-:Y:S02]  /*57d0*/  SHF.R.U32.HI R137, RZ, 0x10, R142.reuse ;  /* 0x00000010ff897819 */ /* 0x100fe4000001168e */
[----:B------:R-:W-:Y:S01]  /*57e0*/  LOP3.LUT R139, R142, 0xffff, RZ, 0xc0, !PT ;  /* 0x0000ffff8e8b7812 */ /* 0x000fe200078ec0ff */
[----:B------:R-:W1:Y:S01]  /*57f0*/  MUFU.EX2 R2, R2 ;  /* 0x0000000200027308 */ /* 0x000e620000000800 */
[----:B------:R-:W-:Y:S01]  /*5800*/  IMAD.WIDE.U32 R238, R238, -0x326172a9, RZ ;  /* 0xcd9e8d57eeee7825 */ /* 0x000fe200078e00ff */
[----:B------:R-:W-:Y:S02]  /*5810*/  LOP3.LUT R138, R142, 0xff, RZ, 0xc0, !PT ;  /* 0x000000ff8e8a7812 */ /* 0x000fe400078ec0ff */
[----:B------:R-:W-:Y:S01]  /*5820*/  SHF.R.U32.HI R8, RZ, 0x18, R142 ;  /* 0x00000018ff087819 */ /* 0x000fe2000001168e */
[----:B------:R-:W-:Y:S01]  /*5830*/  IMAD.WIDE.U32 R168, R168, -0x326172a9, RZ ;  /* 0xcd9e8d57a8a87825 */ /* 0x000fe200078e00ff */
[----:B------:R-:W-:Y:S02]  /*5840*/  LOP3.LUT R9, R143, R238, R210, 0x96, !PT ;  /* 0x000000ee8f097212 */ /* 0x000fe400078e96d2 */
[----:B------:R-:W-:Y:S01]  /*5850*/  LOP3.LUT R19, R140, 0xffff, RZ, 0xc0, !PT ;  /* 0x0000ffff8c137812 */ /* 0x000fe200078ec0ff */
[--C-:B------:R-:W-:Y:S01]  /*5860*/  FFMA.FTZ R158, R10, c[0x0][0x23c], -R165.reuse ;  /* 0x00008f000a9e7a23 */ /* 0x100fe200000108a5 */
[----:B------:R-:W-:Y:S01]  /*5870*/  MUFU.EX2 R167, R167 ;  /* 0x000000a700a77308 */ /* 0x000fe20000000800 */
[--C-:B------:R-:W-:Y:S01]  /*5880*/  FFMA.FTZ R159, R11, c[0x0][0x23c], -R165.reuse ;  /* 0x00008f000b9f7a23 */ /* 0x100fe200000108a5 */
[----:B------:R-:W-:Y:S01]  /*5890*/  LOP3.LUT R146, R140, 0xff, RZ, 0xc0, !PT ;  /* 0x000000ff8c927812 */ /* 0x000fe200078ec0ff */
[--C-:B------:R-:W-:Y:S01]  /*58a0*/  FFMA.FTZ R238, R46, c[0x0][0x23c], -R165.reuse ;  /* 0x00008f002eee7a23 */ /* 0x100fe200000108a5 */
[----:B------:R-:W-:Y:S01]  /*58b0*/  SHF.R.U32.HI R10, RZ, 0x10, R140 ;  /* 0x00000010ff0a7819 */ /* 0x000fe2000001168c */
[--C-:B------:R-:W-:Y:S01]  /*58c0*/  FFMA.FTZ R244, R42, c[0x0][0x23c], -R165.reuse ;  /* 0x00008f002af47a23 */ /* 0x100fe200000108a5 */
[----:B------:R-:W-:Y:S01]  /*58d0*/  LOP3.LUT R11, R141, R168, R210, 0x96, !PT ;  /* 0x000000a88d0b7212 */ /* 0x000fe200078e96d2 */
[----:B------:R-:W-:Y:S01]  /*58e0*/  FFMA.FTZ R245, R43, c[0x0][0x23c], -R165 ;  /* 0x00008f002bf57a23 */ /* 0x000fe200000108a5 */
[----:B------:R-:W-:Y:S01]  /*58f0*/  SHF.R.U32.HI R17, RZ, 0x18, R140 ;  /* 0x00000018ff117819 */ /* 0x000fe2000001168c */
[----:B------:R-:W-:Y:S01]  /*5900*/  LDSM.16.MT88.4 R40, [R187+0x7000] ;  /* 0x00700000bb28783b */ /* 0x000fe20000004200 */
[----:B------:R-:W-:Y:S01]  /*5910*/  MUFU.EX2 R158, R158 ;  /* 0x0000009e009e7308 */ /* 0x000fe20000000800 */
[----:B------:R-:W-:Y:S01]  /*5920*/  LOP3.LUT R137, R137, 0xff, RZ, 0xc0, !PT ;  /* 0x000000ff89897812 */ /* 0x000fe200078ec0ff */
[----:B------:R-:W-:Y:S01]  /*5930*/  FFMA.FTZ R252, R56, c[0x0][0x23c], -R166 ;  /* 0x00008f0038fc7a23 */ /* 0x000fe200000108a6 */
[----:B------:R-:W-:Y:S01]  /*5940*/  SHF.R.U32.HI R139, RZ, 0x8, R139 ;  /* 0x00000008ff8b7819 */ /* 0x000fe2000001168b */
[--C-:B------:R-:W-:Y:S01]  /*5950*/  FFMA.FTZ R58, R58, c[0x0][0x23c], -R165.reuse ;  /* 0x00008f003a3a7a23 */ /* 0x100fe200000108a5 */
[----:B------:R-:W-:Y:S01]  /*5960*/  PRMT R8, R137, 0x5410, R8 ;  /* 0x0000541089087816 */ /* 0x000fe20000000008 */
[----:B------:R-:W-:Y:S01]  /*5970*/  FFMA.FTZ R59, R59, c[0x0][0x23c], -R165 ;  /* 0x00008f003b3b7a23 */ /* 0x000fe200000108a5 */
[----:B------:R-:W2:Y:S01]  /*5980*/  LDSM.16.MT88.4 R140, [R187+0x6000] ;  /* 0x00600000bb8c783b */ /* 0x000ea20000004200 */
[----:B------:R-:W-:Y:S01]  /*5990*/  FFMA.FTZ R168, R22, c[0x0][0x23c], -R171 ;  /* 0x00008f0016a87a23 */ /* 0x000fe200000108ab */
[----:B------:R-:W-:Y:S01]  /*59a0*/  PRMT R138, R138, 0x5410, R139 ;  /* 0x000054108a8a7816 */ /* 0x000fe2000000008b */
[----:B------:R-:W3:Y:S01]  /*59b0*/  MUFU.EX2 R159, R159 ;  /* 0x0000009f009f7308 */ /* 0x000ee20000000800 */
[--C-:B------:R-:W-:Y:S01]  /*59c0*/  HSET2.LE.AND R139, R8, R217.reuse, PT ;  /* 0x000000d9088b7233 */ /* 0x100fe20003803000 */
[----:B------:R-:W-:Y:S01]  /*59d0*/  FADD.FTZ R8, -R7, R0 ;  /* 0x0000000007087221 */ /* 0x000fe20000010100 */
[----:B------:R-:W-:Y:S01]  /*59e0*/  SHF.R.U32.HI R19, RZ, 0x8, R19 ;  /* 0x00000008ff137819 */ /* 0x000fe20000011613 */
[----:B------:R-:W-:Y:S01]  /*59f0*/  FFMA.FTZ R163, R15, c[0x0][0x23c], -R165 ;  /* 0x00008f000fa37a23 */ /* 0x000fe200000108a5 */
[----:B------:R-:W-:Y:S01]  /*5a00*/  LOP3.LUT R136, R9, 0xff, RZ, 0xc0, !PT ;  /* 0x000000ff09887812 */ /* 0x000fe200078ec0ff */
[--C-:B------:R-:W-:Y:S01]  /*5a10*/  FFMA.FTZ R160, R12, c[0x0][0x23c], -R166.reuse ;  /* 0x00008f000ca07a23 */ /* 0x100fe200000108a6 */
[----:B------:R-:W-:Y:S01]  /*5a20*/  PRMT R146, R146, 0x5410, R19 ;  /* 0x0000541092927816 */ /* 0x000fe20000000013 */
[----:B------:R-:W-:Y:S01]  /*5a30*/  FFMA.FTZ R161, R13, c[0x0][0x23c], -R166 ;  /* 0x00008f000da17a23 */ /* 0x000fe200000108a6 */
[----:B------:R-:W-:Y:S01]  /*5a40*/  LOP3.LUT R19, R9, 0xffff, RZ, 0xc0, !PT ;  /* 0x0000ffff09137812 */ /* 0x000fe200078ec0ff */
[----:B------:R-:W-:Y:S01]  /*5a50*/  MUFU.EX2 R163, R163 ;  /* 0x000000a300a37308 */ /* 0x000fe20000000800 */
[----:B------:R-:W-:Y:S01]  /*5a60*/  FFMA.FTZ R162, R14, c[0x0][0x23c], -R165 ;  /* 0x00008f000ea27a23 */ /* 0x000fe200000108a5 */
[----:B------:R-:W-:Y:S01]  /*5a70*/  SHF.R.U32.HI R13, RZ, 0x18, R9 ;  /* 0x00000018ff0d7819 */ /* 0x000fe20000011609 */
[----:B------:R-:W-:Y:S01]  /*5a80*/  FMUL.FTZ R0, R8, c[0x0][0x23c] ;  /* 0x00008f0008007a20 */ /* 0x000fe20000410000 */
[----:B------:R-:W-:Y:S01]  /*5a90*/  SHF.R.U32.HI R14, RZ, 0x10, R11 ;  /* 0x00000010ff0e7819 */ /* 0x000fe2000001160b */
[--C-:B------:R-:W-:Y:S01]  /*5aa0*/  HSET2.LE.AND R138, R138, R217.reuse, PT ;  /* 0x000000d98a8a7233 */ /* 0x100fe20003803000 */
[----:B------:R-:W-:Y:S01]  /*5ab0*/  SHF.R.U32.HI R164, RZ, 0x10, R9 ;  /* 0x00000010ffa47819 */ /* 0x000fe20000011609 */
[--C-:B------:R-:W-:Y:S01]  /*5ac0*/  HSET2.LE.AND R146, R146, R217.reuse, PT ;  /* 0x000000d992927233 */ /* 0x100fe20003803000 */
[C---:B------:R-:W-:Y:S01]  /*5ad0*/  LOP3.LUT R9, R11.reuse, 0xffff, RZ, 0xc0, !PT ;  /* 0x0000ffff0b097812 */ /* 0x040fe200078ec0ff */
[C---:B-1----:R-:W-:Y:S01]  /*5ae0*/  FMUL.FTZ R68, R2.reuse, R68 ;  /* 0x0000004402447220 */ /* 0x042fe20000410000 */
[----:B------:R-:W-:Y:S01]  /*5af0*/  MUFU.EX2 R160, R160 ;  /* 0x000000a000a07308 */ /* 0x000fe20000000800 */
[----:B------:R-:W-:Y:S01]  /*5b00*/  SHF.R.U32.HI R19, RZ, 0x8, R19 ;  /* 0x00000008ff137819 */ /* 0x000fe20000011613 */
[----:B------:R-:W-:Y:S01]  /*5b10*/  FMUL.FTZ R69, R2, R69 ;  /* 0x0000004502457220 */ /* 0x000fe20000410000 */
[----:B------:R-:W-:Y:S01]  /*5b20*/  LOP3.LUT R144, R11, 0xff, RZ, 0xc0, !PT ;  /* 0x000000ff0b907812 */ /* 0x000fe200078ec0ff */
[C---:B------:R-:W-:Y:S01]  /*5b30*/  FMUL.FTZ R72, R132.reuse, R72 ;  /* 0x0000004884487220 */ /* 0x040fe20000410000 */
[----:B------:R-:W-:Y:S01]  /*5b40*/  SHF.R.U32.HI R11, RZ, 0x18, R11 ;  /* 0x00000018ff0b7819 */ /* 0x000fe2000001160b */
[----:B------:R-:W-:Y:S01]  /*5b50*/  FMUL.FTZ R73, R132, R73 ;  /* 0x0000004984497220 */ /* 0x000fe20000410000 */
[----:B------:R-:W-:Y:S01]  /*5b60*/  LOP3.LUT R164, R164, 0xff, RZ, 0xc0, !PT ;  /* 0x000000ffa4a47812 */ /* 0x000fe200078ec0ff */
[C---:B------:R-:W-:Y:S01]  /*5b70*/  FMUL.FTZ R74, R3.reuse, R74 ;  /* 0x0000004a034a7220 */ /* 0x040fe20000410000 */
[----:B------:R-:W-:Y:S01]  /*5b80*/  SHF.R.U32.HI R9, RZ, 0x8, R9 ;  /* 0x00000008ff097819 */ /* 0x000fe20000011609 */
[----:B------:R-:W1:Y:S01]  /*5b90*/  MUFU.EX2 R161, R161 ;  /* 0x000000a100a17308 */ /* 0x000e620000000800 */
[----:B------:R-:W-:Y:S01]  /*5ba0*/  LOP3.LUT R14, R14, 0xff, RZ, 0xc0, !PT ;  /* 0x000000ff0e0e7812 */ /* 0x000fe200078ec0ff */
[----:B------:R-:W-:Y:S01]  /*5bb0*/  FMUL.FTZ R75, R3, R75 ;  /* 0x0000004b034b7220 */ /* 0x000fe20000410000 */
[----:B------:R-:W-:Y:S01]  /*5bc0*/  PRMT R136, R136, 0x5410, R19 ;  /* 0x0000541088887816 */ /* 0x000fe20000000013 */
[----:B------:R-:W-:Y:S01]  /*5bd0*/  FMUL.FTZ R76, R2, R76 ;  /* 0x0000004c024c7220 */ /* 0x000fe20000410000 */
[----:B------:R-:W-:Y:S01]  /*5be0*/  PRMT R164, R164, 0x5410, R13 ;  /* 0x00005410a4a47816 */ /* 0x000fe2000000000d */
[----:B------:R-:W-:Y:S01]  /*5bf0*/  FMUL.FTZ R77, R2, R77 ;  /* 0x0000004d024d7220 */ /* 0x000fe20000410000 */
[----:B------:R-:W-:Y:S01]  /*5c00*/  PRMT R14, R14, 0x5410, R11 ;  /* 0x000054100e0e7816 */ /* 0x000fe2000000000b */
[--C-:B------:R-:W-:Y:S01]  /*5c10*/  HSET2.LE.AND R136, R136, R217.reuse, PT ;  /* 0x000000d988887233 */ /* 0x100fe20003803000 */
[----:B------:R-:W-:Y:S01]  /*5c20*/  PRMT R144, R144, 0x5410, R9 ;  /* 0x0000541090907816 */ /* 0x000fe20000000009 */
[----:B------:R-:W4:Y:S01]  /*5c30*/  MUFU.EX2 R162, R162 ;  /* 0x000000a200a27308 */ /* 0x000f220000000800 */
[----:B------:R-:W-:Y:S01]  /*5c40*/  F2FP.BF16.PACK_AB R9, R149, R148 ;  /* 0x000000949509723e */ /* 0x000fe200000010ff */
[--C-:B------:R-:W-:Y:S01]  /*5c50*/  HSET2.LE.AND R137, R164, R217.reuse, PT ;  /* 0x000000d9a4897233 */ /* 0x100fe20003803000 */
[----:B------:R-:W-:Y:S01]  /*5c60*/  LOP3.LUT R12, R10, 0xff, RZ, 0xc0, !PT ;  /* 0x000000ff0a0c7812 */ /* 0x000fe200078ec0ff */
[--C-:B------:R-:W-:Y:S01]  /*5c70*/  HSET2.LE.AND R144, R144, R217.reuse, PT ;  /* 0x000000d990907233 */ /* 0x100fe20003803000 */
[----:B------:R-:W-:Y:S01]  /*5c80*/  F2FP.BF16.PACK_AB R10, R151, R150 ;  /* 0x00000096970a723e */ /* 0x000fe200000010ff */
[--C-:B------:R-:W-:Y:S01]  /*5c90*/  HSET2.LE.AND R145, R14, R217.reuse, PT ;  /* 0x000000d90e917233 */ /* 0x100fe20003803000 */
[----:B------:R-:W-:Y:S01]  /*5ca0*/  LOP3.LUT R138, R138, R9, RZ, 0xc0, !PT ;  /* 0x000000098a8a7212 */ /* 0x000fe200078ec0ff */
[--C-:B------:R-:W-:Y:S01]  /*5cb0*/  FFMA.FTZ R164, R32, c[0x0][0x23c], -R172.reuse ;  /* 0x00008f0020a47a23 */ /* 0x100fe200000108ac */
[----:B------:R-:W-:Y:S01]  /*5cc0*/  LOP3.LUT R139, R139, R10, RZ, 0xc0, !PT ;  /* 0x0000000a8b8b7212 */ /* 0x000fe200078ec0ff */
[----:B------:R-:W5:Y:S01]  /*5cd0*/  MUFU.EX2 R0, R0 ;  /* 0x0000000000007308 */ /* 0x000f620000000800 */
[----:B------:R-:W-:Y:S01]  /*5ce0*/  F2FP.BF16.PACK_AB R11, R153, R152 ;  /* 0x00000098990b723e */ /* 0x000fe200000010ff */
[----:B------:R-:W-:Y:S01]  /*5cf0*/  FMUL.FTZ R32, R132, R120 ;  /* 0x0000007884207220 */ /* 0x000fe20000410000 */
[----:B------:R-:W-:Y:S01]  /*5d00*/  F2FP.BF16.PACK_AB R10, R155, R154 ;  /* 0x0000009a9b0a723e */ /* 0x000fe200000010ff */
[C---:B------:R-:W-:Y:S01]  /*5d10*/  FMUL.FTZ R80, R2.reuse, R80 ;  /* 0x0000005002507220 */ /* 0x040fe20000410000 */
[----:B------:R-:W-:Y:S01]  /*5d20*/  F2FP.BF16.PACK_AB R9, R157, R156 ;  /* 0x0000009c9d09723e */ /* 0x000fe200000010ff */
[----:B------:R-:W-:Y:S01]  /*5d30*/  FMUL.FTZ R81, R2, R81 ;  /* 0x0000005102517220 */ /* 0x000fe20000410000 */
[----:B---3--:R-:W-:Y:S01]  /*5d40*/  F2FP.BF16.PACK_AB R8, R159, R158 ;  /* 0x0000009e9f08723e */ /* 0x008fe200000010ff */
        /* <DEDUP_REMOVED lines=9> */
[----:B------:R-:W-:Y:S01]  /*5de0*/  PRMT R12, R12, 0x5410, R17 ;  /* 0x000054100c0c7816 */ /* 0x000fe20000000011 */
[----:B------:R-:W3:Y:S01]  /*5df0*/  LDSM.16.MT88.4 R128, [R186+0x6000] ;  /* 0x00600000ba80783b */ /* 0x000ee20000004200 */
[----:B-1----:R-:W-:Y:S01]  /*5e00*/  F2FP.BF16.PACK_AB R13, R161, R160 ;  /* 0x000000a0a10d723e */ /* 0x002fe200000010ff */
[----:B------:R-:W-:Y:S01]  /*5e10*/  FMUL.FTZ R22, R3, R118 ;  /* 0x0000007603167220 */ /* 0x000fe20000410000 */
[----:B------:R-:W-:Y:S01]  /*5e20*/  MUFU.EX2 R5, R58 ;  /* 0x0000003a00057308 */ /* 0x000fe20000000800 */
[--C-:B------:R-:W-:Y:S01]  /*5e30*/  HSET2.LE.AND R147, R12, R217.reuse, PT ;  /* 0x000000d90c937233 */ /* 0x100fe20003803000 */
[-C--:B--2---:R-:W-:Y:S01]  /*5e40*/  HMMA.16816.F32.BF16 R8, R136, R140.reuse, R8 ;  /* 0x0000008c8808723c */ /* 0x084fe20000041808 */
[----:B----4-:R-:W-:Y:S01]  /*5e50*/  F2FP.BF16.PACK_AB R12, R163, R162 ;  /* 0x000000a2a30c723e */ /* 0x010fe200000010ff */
[----:B-----5:R-:W-:Y:S01]  /*5e60*/  FMUL.FTZ R14, R0, R126 ;  /* 0x0000007e000e7220 */ /* 0x020fe20000410000 */
[----:B------:R-:W-:Y:S01]  /*5e70*/  LOP3.LUT R146, R146, R13, RZ, 0xc0, !PT ;  /* 0x0000000d92927212 */ /* 0x000fe200078ec0ff */
[C---:B------:R-:W-:Y:S01]  /*5e80*/  FMUL.FTZ R13, R2.reuse, R125 ;  /* 0x0000007d020d7220 */ /* 0x040fe20000410000 */
[----:B------:R-:W-:Y:S01]  /*5e90*/  LOP3.LUT R147, R147, R12, RZ, 0xc0, !PT ;  /* 0x0000000c93937212 */ /* 0x000fe200078ec0ff */
[----:B------:R-:W-:Y:S01]  /*5ea0*/  FMUL.FTZ R12, R2, R124 ;  /* 0x0000007c020c7220 */ /* 0x000fe20000410000 */
[----:B------:R-:W-:Y:S01]  /*5eb0*/  LOP3.LUT R126, R169, R174, R211, 0x96, !PT ;  /* 0x000000aea97e7212 */ /* 0x000fe200078e96d3 */
[C---:B------:R-:W-:Y:S01]  /*5ec0*/  FMUL.FTZ R15, R0.reuse, R127 ;  /* 0x0000007f000f7220 */ /* 0x040fe20000410000 */
[----:B------:R-:W-:Y:S03]  /*5ed0*/  MUFU.EX2 R6, R59 ;  /* 0x0000003b00067308 */ /* 0x000fe60000000800 */
[----:B------:R-:W-:Y:S01]  /*5ee0*/  FFMA.FTZ R17, R35, c[0x0][0x23c], -R171 ;  /* 0x00008f0023117a23 */ /* 0x000fe200000108ab */
[----:B------:R-:W-:Y:S01]  /*5ef0*/  LOP3.LUT R124, R239, R178, R211, 0x96, !PT ;  /* 0x000000b2ef7c7212 */ /* 0x000fe200078e96d3 */
[----:B------:R-:W-:Y:S01]  /*5f00*/  FMUL.FTZ R35, R3, R123 ;  /* 0x0000007b03237220 */ /* 0x000fe20000410000 */
[C---:B------:R-:W-:Y:S01]  /*5f10*/  HMMA.16816.F32.BF16 R12, R144.reuse, R140, R12 ;  /* 0x0000008c900c723c */ /* 0x040fe2000004180c */
[C---:B------:R-:W-:Y:S02]  /*5f20*/  FMUL.FTZ R70, R0.reuse, R70 ;  /* 0x0000004600467220 */ /* 0x040fe40000410000 */
[----:B------:R-:W-:Y:S01]  /*5f30*/  FMUL.FTZ R71, R0, R71 ;  /* 0x0000004700477220 */ /* 0x000fe20000410000 */
[----:B------:R-:W-:Y:S01]  /*5f40*/  MUFU.EX2 R168, R168 ;  /* 0x000000a800a87308 */ /* 0x000fe20000000800 */
[--C-:B------:R-:W-:Y:S02]  /*5f50*/  FFMA.FTZ R169, R23, c[0x0][0x23c], -R171.reuse ;  /* 0x00008f0017a97a23 */ /* 0x100fe400000108ab */
[----:B------:R-:W-:Y:S02]  /*5f60*/  FMUL.FTZ R23, R3, R119 ;  /* 0x0000007703177220 */ /* 0x000fe40000410000 */
[--C-:B------:R-:W-:Y:S01]  /*5f70*/  FFMA.FTZ R141, R33, c[0x0][0x23c], -R172.reuse ;  /* 0x00008f00218d7a23 */ /* 0x100fe200000108ac */
[-C--:B------:R-:W-:Y:S02]  /*5f80*/  HMMA.16816.F32.BF16 R68, R144, R142.reuse, R68 ;  /* 0x0000008e9044723c */ /* 0x080fe40000041844 */
[----:B------:R-:W-:Y:S02]  /*5f90*/  FMUL.FTZ R33, R132, R121 ;  /* 0x0000007984217220 */ /* 0x000fe40000410000 */
[----:B------:R-:W-:Y:S01]  /*5fa0*/  FFMA.FTZ R140, R34, c[0x0][0x23c], -R171 ;  /* 0x00008f00228c7a23 */ /* 0x000fe200000108ab */
[----:B------:R-:W1:Y:S01]  /*5fb0*/  MUFU.EX2 R169, R169 ;  /* 0x000000a900a97308 */ /* 0x000e620000000800 */
[C---:B------:R-:W-:Y:S02]  /*5fc0*/  FMUL.FTZ R34, R3.reuse, R122 ;  /* 0x0000007a03227220 */ /* 0x040fe40000410000 */
[C---:B------:R-:W-:Y:S01]  /*5fd0*/  HMMA.16816.F32.BF16 R72, R136.reuse, R142, R72 ;  /* 0x0000008e8848723c */ /* 0x040fe20000041848 */
[----:B------:R-:W2:Y:S03]  /*5fe0*/  LDSM.16.MT88.4 R120, [R185+0x6000] ;  /* 0x00600000b978783b */ /* 0x000ea60000004200 */
[C---:B------:R-:W-:Y:S02]  /*5ff0*/  FMUL.FTZ R98, R3.reuse, R98 ;  /* 0x0000006203627220 */ /* 0x040fe40000410000 */
[C---:B------:R-:W-:Y:S01]  /*6000*/  FMUL.FTZ R99, R3.reuse, R99 ;  /* 0x0000006303637220 */ /* 0x040fe20000410000 */
[----:B------:R-:W-:Y:S01]  /*6010*/  MUFU.EX2 R240, R240 ;  /* 0x000000f000f07308 */ /* 0x000fe20000000800 */
[-C--:B---3--:R-:W-:Y:S01]  /*6020*/  HMMA.16816.F32.BF16 R32, R136, R128.reuse, R32 ;  /* 0x000000808820723c */ /* 0x088fe20000041820 */
[C---:B------:R-:W-:Y:S03]  /*6030*/  FMUL.FTZ R78, R0.reuse, R78 ;  /* 0x0000004e004e7220 */ /* 0x040fe60000410000 */
[----:B------:R-:W-:Y:S02]  /*6040*/  FMUL.FTZ R79, R0, R79 ;  /* 0x0000004f004f7220 */ /* 0x000fe40000410000 */
[----:B------:R-:W-:Y:S02]  /*6050*/  FFMA.FTZ R142, R20, c[0x0][0x23c], -R172 ;  /* 0x00008f00148e7a23 */ /* 0x000fe400000108ac */
[----:B------:R-:W-:Y:S01]  /*6060*/  FMUL.FTZ R20, R132, R116 ;  /* 0x0000007484147220 */ /* 0x000fe20000410000 */
[----:B------:R-:W-:Y:S01]  /*6070*/  MUFU.EX2 R243, R243 ;  /* 0x000000f300f37308 */ /* 0x000fe20000000800 */
[----:B------:R-:W3:Y:S01]  /*6080*/  LDSM.16.MT88.4 R116, [R184+0x6000] ;  /* 0x00600000b874783b */ /* 0x000ee20000004200 */
[C---:B------:R-:W-:Y:S01]  /*6090*/  HMMA.16816.F32.BF16 R76, R144.reuse, R128, R76 ;  /* 0x00000080904c723c */ /* 0x040fe2000004184c */
[C---:B------:R-:W-:Y:S02]  /*60a0*/  FMUL.FTZ R82, R0.reuse, R82 ;  /* 0x0000005200527220 */ /* 0x040fe40000410000 */
[----:B------:R-:W-:Y:S02]  /*60b0*/  FMUL.FTZ R83, R0, R83 ;  /* 0x0000005300537220 */ /* 0x000fe40000410000 */
[C---:B------:R-:W-:Y:S02]  /*60c0*/  FMUL.FTZ R100, R2.reuse, R100 ;  /* 0x0000006402647220 */ /* 0x040fe40000410000 */
[----:B------:R-:W-:Y:S01]  /*60d0*/  FMUL.FTZ R101, R2, R101 ;  /* 0x0000006502657220 */ /* 0x000fe20000410000 */
[----:B------:R4:W-:Y:S01]  /*60e0*/  MUFU.EX2 R143, R17 ;  /* 0x00000011008f7308 */ /* 0x0009e20000000800 */
[----:B------:R-:W-:Y:S01]  /*60f0*/  FMUL.FTZ R102, R0, R102 ;  /* 0x0000006600667220 */ /* 0x000fe20000410000 */
[-C--:B------:R-:W-:Y:S02]  /*6100*/  HMMA.16816.F32.BF16 R80, R144, R130.reuse, R80 ;  /* 0x000000829050723c */ /* 0x080fe40000041850 */
[----:B------:R-:W-:Y:S02]  /*6110*/  FMUL.FTZ R85, R132, R85 ;  /* 0x0000005584557220 */ /* 0x000fe40000410000 */
[C---:B------:R-:W-:Y:S02]  /*6120*/  FMUL.FTZ R86, R3.reuse, R86 ;  /* 0x0000005603567220 */ /* 0x040fe40000410000 */
[----:B------:R-:W-:Y:S02]  /*6130*/  FMUL.FTZ R87, R3, R87 ;  /* 0x0000005703577220 */ /* 0x000fe40000410000 */
[----:B------:R-:W-:Y:S01]  /*6140*/  FMUL.FTZ R103, R0, R103 ;  /* 0x0000006700677220 */ /* 0x000fe20000410000 */
[----:B------:R-:W-:Y:S03]  /*6150*/  MUFU.EX2 R142, R142 ;  /* 0x0000008e008e7308 */ /* 0x000fe60000000800 */
[--C-:B------:R-:W-:Y:S01]  /*6160*/  FFMA.FTZ R222, R45, c[0x0][0x23c], -R166.reuse ;  /* 0x00008f002dde7a23 */ /* 0x100fe200000108a6 */
[C---:B------:R-:W-:Y:S01]  /*6170*/  HMMA.16816.F32.BF16 R84, R136.reuse, R130, R84 ;  /* 0x000000828854723c */ /* 0x040fe20000041854 */
[C---:B------:R-:W-:Y:S02]  /*6180*/  FMUL.FTZ R88, R2.reuse, R88 ;  /* 0x0000005802587220 */ /* 0x040fe40000410000 */
[----:B------:R-:W-:Y:S02]  /*6190*/  FMUL.FTZ R89, R2, R89 ;  /* 0x0000005902597220 */ /* 0x000fe40000410000 */
[C---:B------:R-:W-:Y:S01]  /*61a0*/  FMUL.FTZ R90, R0.reuse, R90 ;  /* 0x0000005a005a7220 */ /* 0x040fe20000410000 */
[----:B------:R-:W-:Y:S01]  /*61b0*/  MUFU.EX2 R140, R140 ;  /* 0x0000008c008c7308 */ /* 0x000fe20000000800 */
[----:B------:R-:W-:Y:S01]  /*61c0*/  FMUL.FTZ R91, R0, R91 ;  /* 0x0000005b005b7220 */ /* 0x000fe20000410000 */
[-C--:B--2---:R-:W-:Y:S01]  /*61d0*/  HMMA.16816.F32.BF16 R20, R136, R120.reuse, R20 ;  /* 0x000000788814723c */ /* 0x084fe20000041814 */
[--C-:B------:R-:W-:Y:S03]  /*61e0*/  FFMA.FTZ R173, R30, c[0x0][0x23c], -R165.reuse ;  /* 0x00008f001ead7a23 */ /* 0x100fe600000108a5 */
[----:B------:R-:W-:Y:S02]  /*61f0*/  FMUL.FTZ R30, R0, R114 ;  /* 0x00000072001e7220 */ /* 0x000fe40000410000 */
[----:B------:R-:W-:Y:S02]  /*6200*/  FMUL.FTZ R92, R132, R92 ;  /* 0x0000005c845c7220 */ /* 0x000fe40000410000 */
[C---:B------:R-:W-:Y:S01]  /*6210*/  HMMA.16816.F32.BF16 R88, R144.reuse, R120, R88 ;  /* 0x000000789058723c */ /* 0x040fe20000041858 */
[--C-:B------:R-:W-:Y:S01]  /*6220*/  FFMA.FTZ R170, R28, c[0x0][0x23c], -R166.reuse ;  /* 0x00008f001caa7a23 */ /* 0x100fe200000108a6 */
[----:B------:R-:W-:Y:S02]  /*6230*/  MUFU.EX2 R164, R164 ;  /* 0x000000a400a47308 */ /* 0x000fe40000000800 */
[C---:B------:R-:W-:Y:S02]  /*6240*/  FMUL.FTZ R28, R2.reuse, R112 ;  /* 0x00000070021c7220 */ /* 0x040fe40000410000 */
[----:B------:R-:W-:Y:S02]  /*6250*/  FFMA.FTZ R175, R29, c[0x0][0x23c], -R166 ;  /* 0x00008f001daf7a23 */ /* 0x000fe400000108a6 */
[----:B------:R-:W-:Y:S04]  /*6260*/  FMUL.FTZ R29, R2, R113 ;  /* 0x00000071021d7220 */ /* 0x000fe80000410000 */
[--C-:B------:R-:W-:Y:S01]  /*6270*/  FFMA.FTZ R174, R31, c[0x0][0x23c], -R165.reuse ;  /* 0x00008f001fae7a23 */ /* 0x100fe200000108a5 */
[----:B------:R-:W-:Y:S01]  /*6280*/  MUFU.EX2 R141, R141 ;  /* 0x0000008d008d7308 */ /* 0x000fe20000000800 */
[----:B------:R-:W-:Y:S02]  /*6290*/  FMUL.FTZ R31, R0, R115 ;  /* 0x00000073001f7220 */ /* 0x000fe40000410000 */
[----:B------:R-:W-:Y:S02]  /*62a0*/  FMUL.FTZ R93, R132, R93 ;  /* 0x0000005d845d7220 */ /* 0x000fe40000410000 */
[C---:B------:R-:W-:Y:S02]  /*62b0*/  FMUL.FTZ R94, R3.reuse, R94 ;  /* 0x0000005e035e7220 */ /* 0x040fe40000410000 */
[----:B------:R-:W-:Y:S01]  /*62c0*/  FMUL.FTZ R95, R3, R95 ;  /* 0x0000005f035f7220 */ /* 0x000fe20000410000 */
[-C--:B------:R-:W-:Y:S01]  /*62d0*/  HMMA.16816.F32.BF16 R28, R144, R122.reuse, R28 ;  /* 0x0000007a901c723c */ /* 0x080fe2000004181c */
[----:B------:R-:W-:Y:S01]  /*62e0*/  IMAD.WIDE.U32 R124, R124, -0x2daee0ad, RZ ;  /* 0xd2511f537c7c7825 */ /* 0x000fe200078e00ff */
[----:B------:R-:W-:Y:S03]  /*62f0*/  MUFU.EX2 R173, R173 ;  /* 0x000000ad00ad7308 */ /* 0x000fe60000000800 */
[----:B------:R-:W-:Y:S01]  /*6300*/  IMAD.WIDE.U32 R126, R126, -0x2daee0ad, RZ ;  /* 0xd2511f537e7e7825 */ /* 0x000fe200078e00ff */
[--C-:B------:R-:W-:Y:S02]  /*6310*/  LOP3.LUT R176, R125, R176, R216.reuse, 0x96, !PT ;  /* 0x000000b07db07212 */ /* 0x100fe400078e96d8 */
[C---:B------:R-:W-:Y:S01]  /*6320*/  HMMA.16816.F32.BF16 R92, R136.reuse, R122, R92 ;  /* 0x0000007a885c723c */ /* 0x040fe2000004185c */
[----:B----4-:R-:W-:Y:S03]  /*6330*/  LOP3.LUT R17, R124, 0xffff, RZ, 0xc0, !PT ;  /* 0x0000ffff7c117812 */ /* 0x010fe600078ec0ff */
[----:B------:R-:W-:Y:S01]  /*6340*/  LOP3.LUT R19, R127, R18, R216, 0x96, !PT ;  /* 0x000000127f137212 */ /* 0x000fe200078e96d8 */
[----:B------:R-:W-:Y:S01]  /*6350*/  FFMA.FTZ R177, R24, c[0x0][0x23c], -R166 ;  /* 0x00008f0018b17a23 */ /* 0x000fe200000108a6 */
[----:B------:R-:W-:Y:S01]  /*6360*/  LOP3.LUT R18, R126, 0xffff, RZ, 0xc0, !PT ;  /* 0x0000ffff7e127812 */ /* 0x000fe200078ec0ff */
[--C-:B------:R-:W-:Y:S01]  /*6370*/  FFMA.FTZ R178, R26, c[0x0][0x23c], -R165.reuse ;  /* 0x00008f001ab27a23 */ /* 0x100fe200000108a5 */
[-C--:B---3--:R-:W-:Y:S01]  /*6380*/  HMMA.16816.F32.BF16 R96, R136, R116.reuse, R96 ;  /* 0x000000748860723c */ /* 0x088fe20000041860 */
[----:B------:R-:W-:Y:S01]  /*6390*/  SHF.R.U32.HI R125, RZ, 0x10, R124 ;  /* 0x00000010ff7d7819 */ /* 0x000fe2000001167c */
[----:B------:R-:W2:Y:S02]  /*63a0*/  MUFU.EX2 R174, R174 ;  /* 0x000000ae00ae7308 */ /* 0x000ea40000000800 */
[----:B------:R-:W-:Y:S01]  /*63b0*/  LOP3.LUT R115, R176, 0xffff, RZ, 0xc0, !PT ;  /* 0x0000ffffb0737812 */ /* 0x000fe200078ec0ff */
[----:B------:R-:W-:Y:S01]  /*63c0*/  FMUL.FTZ R26, R0, R110 ;  /* 0x0000006e001a7220 */ /* 0x000fe20000410000 */
[----:B------:R-:W-:Y:S01]  /*63d0*/  SHF.R.U32.HI R112, RZ, 0x8, R18 ;  /* 0x00000008ff707819 */ /* 0x000fe20000011612 */
[----:B------:R-:W-:Y:S01]  /*63e0*/  FFMA.FTZ R239, R27, c[0x0][0x23c], -R165 ;  /* 0x00008f001bef7a23 */ /* 0x000fe200000108a5 */
[C---:B------:R-:W-:Y:S01]  /*63f0*/  HMMA.16816.F32.BF16 R100, R144.reuse, R116, R100 ;  /* 0x000000749064723c */ /* 0x040fe20000041864 */
[----:B------:R-:W-:Y:S03]  /*6400*/  LOP3.LUT R121, R126, 0xff, RZ, 0xc0, !PT ;  /* 0x000000ff7e797812 */ /* 0x000fe600078ec0ff */
[----:B------:R-:W-:Y:S01]  /*6410*/  LOP3.LUT R128, R124, 0xff, RZ, 0xc0, !PT ;  /* 0x000000ff7c807812 */ /* 0x000fe200078ec0ff */
[----:B------:R-:W-:Y:S01]  /*6420*/  FMUL.FTZ R27, R0, R111 ;  /* 0x0000006f001b7220 */ /* 0x000fe20000410000 */
[----:B------:R-:W-:Y:S01]  /*6430*/  SHF.R.U32.HI R124, RZ, 0x18, R124 ;  /* 0x00000018ff7c7819 */ /* 0x000fe2000001167c */
[----:B------:R-:W-:Y:S01]  /*6440*/  FFMA.FTZ R116, R49, c[0x0][0x23c], -R172 ;  /* 0x00008f0031747a23 */ /* 0x000fe200000108ac */
[----:B------:R-:W-:Y:S01]  /*6450*/  LOP3.LUT R125, R125, 0xff, RZ, 0xc0, !PT ;  /* 0x000000ff7d7d7812 */ /* 0x000fe200078ec0ff */
[----:B------:R-:W-:Y:S03]  /*6460*/  MUFU.EX2 R170, R170 ;  /* 0x000000aa00aa7308 */ /* 0x000fe60000000800 */
[----:B------:R-:W-:Y:S01]  /*6470*/  SHF.R.U32.HI R113, RZ, 0x10, R176 ;  /* 0x00000010ff717819 */ /* 0x000fe200000116b0 */
[----:B------:R-:W-:Y:S01]  /*6480*/  FMUL.FTZ R49, R132, R105 ;  /* 0x0000006984317220 */ /* 0x000fe20000410000 */
[----:B------:R-:W-:Y:S01]  /*6490*/  SHF.R.U32.HI R115, RZ, 0x8, R115 ;  /* 0x00000008ff737819 */ /* 0x000fe20000011673 */
[----:B------:R-:W-:Y:S01]  /*64a0*/  FFMA.FTZ R179, R48, c[0x0][0x23c], -R172 ;  /* 0x00008f0030b37a23 */ /* 0x000fe200000108ac */
[----:B------:R-:W-:Y:S01]  /*64b0*/  LOP3.LUT R24, R176, 0xff, RZ, 0xc0, !PT ;  /* 0x000000ffb0187812 */ /* 0x000fe200078ec0ff */
[----:B------:R-:W-:Y:S01]  /*64c0*/  FMUL.FTZ R48, R132, R104 ;  /* 0x0000006884307220 */ /* 0x000fe20000410000 */
[----:B------:R-:W-:Y:S01]  /*64d0*/  SHF.R.U32.HI R120, RZ, 0x10, R126 ;  /* 0x00000010ff787819 */ /* 0x000fe2000001167e */
[----:B------:R-:W3:Y:S01]  /*64e0*/  MUFU.EX2 R175, R175 ;  /* 0x000000af00af7308 */ /* 0x000ee20000000800 */
[----:B------:R-:W-:Y:S01]  /*64f0*/  PRMT R18, R125, 0x5410, R124 ;  /* 0x000054107d127816 */ /* 0x000fe2000000007c */
[----:B------:R-:W-:Y:S01]  /*6500*/  FFMA.FTZ R123, R50, c[0x0][0x23c], -R171 ;  /* 0x00008f00327b7a23 */ /* 0x000fe200000108ab */
[----:B------:R-:W-:Y:S01]  /*6510*/  PRMT R124, R121, 0x5410, R112 ;  /* 0x00005410797c7816 */ /* 0x000fe20000000070 */
[----:B------:R-:W-:Y:S01]  /*6520*/  FMUL.FTZ R50, R3, R106 ;  /* 0x0000006a03327220 */ /* 0x000fe20000410000 */
[----:B------:R-:W-:Y:S01]  /*6530*/  SHF.R.U32.HI R112, RZ, 0x10, R19 ;  /* 0x00000010ff707819 */ /* 0x000fe20000011613 */
[----:B------:R-:W-:Y:S01]  /*6540*/  FFMA.FTZ R121, R51, c[0x0][0x23c], -R171 ;  /* 0x00008f0033797a23 */ /* 0x000fe200000108ab */
[----:B------:R-:W-:Y:S01]  /*6550*/  SHF.R.U32.HI R17, RZ, 0x8, R17 ;  /* 0x00000008ff117819 */ /* 0x000fe20000011611 */
[----:B------:R-:W-:Y:S01]  /*6560*/  FMUL.FTZ R51, R3, R107 ;  /* 0x0000006b03337220 */ /* 0x000fe20000410000 */
[----:B------:R-:W-:Y:S01]  /*6570*/  LOP3.LUT R114, R19, 0xffff, RZ, 0xc0, !PT ;  /* 0x0000ffff13727812 */ /* 0x000fe200078ec0ff */
[----:B------:R-:W-:Y:S01]  /*6580*/  MUFU.EX2 R177, R177 ;  /* 0x000000b100b17308 */ /* 0x000fe20000000800 */
[----:B------:R-:W-:Y:S01]  /*6590*/  LOP3.LUT R113, R113, 0xff, RZ, 0xc0, !PT ;  /* 0x000000ff71717812 */ /* 0x000fe200078ec0ff */
[--C-:B------:R-:W-:Y:S01]  /*65a0*/  HSET2.LE.AND R18, R18, R217.reuse, PT ;  /* 0x000000d912127233 */ /* 0x100fe20003803000 */
[----:B------:R-:W-:Y:S01]  /*65b0*/  SHF.R.U32.HI R130, RZ, 0x18, R126 ;  /* 0x00000018ff827819 */ /* 0x000fe2000001167e */
[----:B------:R-:W-:Y:S01]  /*65c0*/  FFMA.FTZ R246, R66, c[0x0][0x23c], -R171 ;  /* 0x00008f0042f67a23 */ /* 0x000fe200000108ab */
[----:B------:R-:W-:Y:S01]  /*65d0*/  SHF.R.U32.HI R126, RZ, 0x18, R176 ;  /* 0x00000018ff7e7819 */ /* 0x000fe200000116b0 */
[----:B------:R-:W-:Y:S01]  /*65e0*/  FFMA.FTZ R176, R25, c[0x0][0x23c], -R166 ;  /* 0x00008f0019b07a23 */ /* 0x000fe200000108a6 */
[----:B------:R-:W-:Y:S01]  /*65f0*/  PRMT R24, R24, 0x5410, R115 ;  /* 0x0000541018187816 */ /* 0x000fe20000000073 */
[----:B------:R-:W-:Y:S01]  /*6600*/  FFMA.FTZ R249, R67, c[0x0][0x23c], -R171 ;  /* 0x00008f0043f97a23 */ /* 0x000fe200000108ab */
[----:B------:R-:W-:Y:S01]  /*6610*/  LOP3.LUT R25, R112, 0xff, RZ, 0xc0, !PT ;  /* 0x000000ff70197812 */ /* 0x000fe200078ec0ff */
[----:B------:R-:W-:Y:S01]  /*6620*/  MUFU.EX2 R178, R178 ;  /* 0x000000b200b27308 */ /* 0x000fe20000000800 */
[----:B------:R-:W-:Y:S01]  /*6630*/  PRMT R128, R128, 0x5410, R17 ;  /* 0x0000541080807816 */ /* 0x000fe20000000011 */
[--C-:B------:R-:W-:Y:S01]  /*6640*/  FFMA.FTZ R242, R64, c[0x0][0x23c], -R172.reuse ;  /* 0x00008f0040f27a23 */ /* 0x100fe200000108ac */
[----:B------:R-:W-:Y:S01]  /*6650*/  LOP3.LUT R17, R120, 0xff, RZ, 0xc0, !PT ;  /* 0x000000ff78117812 */ /* 0x000fe200078ec0ff */
[----:B------:R-:W-:Y:S01]  /*6660*/  FFMA.FTZ R247, R65, c[0x0][0x23c], -R172 ;  /* 0x00008f0041f77a23 */ /* 0x000fe200000108ac */
[----:B------:R-:W-:Y:S01]  /*6670*/  SHF.R.U32.HI R120, RZ, 0x18, R19 ;  /* 0x00000018ff787819 */ /* 0x000fe20000011613 */
[----:B------:R-:W-:Y:S01]  /*6680*/  FFMA.FTZ R250, R54, c[0x0][0x23c], -R171 ;  /* 0x00008f0036fa7a23 */ /* 0x000fe200000108ab */
[----:B------:R-:W-:Y:S01]  /*6690*/  PRMT R126, R113, 0x5410, R126 ;  /* 0x00005410717e7816 */ /* 0x000fe2000000007e */
[----:B------:R-:W-:Y:S01]  /*66a0*/  FFMA.FTZ R60, R60, c[0x0][0x23c], -R166 ;  /* 0x00008f003c3c7a23 */ /* 0x000fe200000108a6 */
[----:B------:R-:W-:Y:S01]  /*66b0*/  LOP3.LUT R122, R19, 0xff, RZ, 0xc0, !PT ;  /* 0x000000ff137a7812 */ /* 0x000fe200078ec0ff */
[----:B------:R-:W4:Y:S01]  /*66c0*/  MUFU.EX2 R176, R176 ;  /* 0x000000b000b07308 */ /* 0x000f220000000800 */
[----:B------:R-:W-:Y:S01]  /*66d0*/  SHF.R.U32.HI R19, RZ, 0x8, R114 ;  /* 0x00000008ff137819 */ /* 0x000fe20000011672 */
[----:B------:R-:W-:Y:S01]  /*66e0*/  FFMA.FTZ R62, R62, c[0x0][0x23c], -R165 ;  /* 0x00008f003e3e7a23 */ /* 0x000fe200000108a5 */
[----:B------:R-:W5:Y:S01]  /*66f0*/  LDSM.16.MT88.4 R112, [R187+0x6800] ;  /* 0x00680000bb70783b */ /* 0x000f620000004200 */
[----:B------:R-:W-:Y:S01]  /*6700*/  PRMT R130, R17, 0x5410, R130 ;  /* 0x0000541011827816 */ /* 0x000fe20000000082 */
[--C-:B------:R-:W-:Y:S01]  /*6710*/  HSET2.LE.AND R17, R24, R217.reuse, PT ;  /* 0x000000d918117233 */ /* 0x100fe20003803000 */
[C---:B------:R-:W-:Y:S01]  /*6720*/  FMUL.FTZ R24, R2.reuse, R108 ;  /* 0x0000006c02187220 */ /* 0x040fe20000410000 */
[----:B------:R-:W-:Y:S01]  /*6730*/  PRMT R120, R25, 0x5410, R120 ;  /* 0x0000541019787816 */ /* 0x000fe20000000078 */
[----:B------:R-:W-:Y:S01]  /*6740*/  FMUL.FTZ R25, R2, R109 ;  /* 0x0000006d02197220 */ /* 0x000fe20000410000 */
[----:B-1----:R-:W-:Y:S01]  /*6750*/  F2FP.BF16.PACK_AB R106, R169, R168 ;  /* 0x000000a8a96a723e */ /* 0x002fe200000010ff */
[----:B------:R-:W1:Y:S01]  /*6760*/  MUFU.EX2 R239, R239 ;  /* 0x000000ef00ef7308 */ /* 0x000e620000000800 */
[----:B--2---:R-:W-:Y:S01]  /*6770*/  F2FP.BF16.PACK_AB R104, R174, R173 ;  /* 0x000000adae68723e */ /* 0x004fe200000010ff */
[--C-:B------:R-:W-:Y:S01]  /*6780*/  HSET2.LE.AND R105, R120, R217.reuse, PT ;  /* 0x000000d978697233 */ /* 0x100fe20003803000 */
[----:B------:R-:W-:Y:S01]  /*6790*/  F2FP.BF16.PACK_AB R108, R167, R142 ;  /* 0x0000008ea76c723e */ /* 0x000fe200000010ff */
[--C-:B------:R-:W-:Y:S01]  /*67a0*/  HSET2.LE.AND R109, R126, R217.reuse, PT ;  /* 0x000000d97e6d7233 */ /* 0x100fe20003803000 */
[-C--:B------:R-:W-:Y:S01]  /*67b0*/  HMMA.16816.F32.BF16 R24, R144, R118.reuse, R24 ;  /* 0x000000769018723c */ /* 0x080fe20000041818 */
[----:B------:R-:W-:Y:S01]  /*67c0*/  PRMT R122, R122, 0x5410, R19 ;  /* 0x000054107a7a7816 */ /* 0x000fe20000000013 */
[--C-:B------:R-:W-:Y:S01]  /*67d0*/  HSET2.LE.AND R19, R128, R217.reuse, PT ;  /* 0x000000d980137233 */ /* 0x100fe20003803000 */
[----:B------:R-:W-:Y:S01]  /*67e0*/  F2FP.BF16.PACK_AB R111, R143, R140 ;  /* 0x0000008c8f6f723e */ /* 0x000fe200000010ff */
[----:B------:R-:W-:Y:S01]  /*67f0*/  FFMA.FTZ R152, R132, R223, R152 ;  /* 0x000000df84987223 */ /* 0x000fe20000010098 */
[----:B------:R2:W-:Y:S01]  /*6800*/  MUFU.EX2 R144, R116 ;  /* 0x0000007400907308 */ /* 0x0005e20000000800 */
[----:B------:R-:W-:Y:S01]  /*6810*/  F2FP.BF16.PACK_AB R110, R141, R164 ;  /* 0x000000a48d6e723e */ /* 0x000fe200000010ff */
[--C-:B------:R-:W-:Y:S01]  /*6820*/  FFMA.FTZ R146, R39, c[0x0][0x23c], -R171.reuse ;  /* 0x00008f0027927a23 */ /* 0x100fe200000108ab */
[----:B------:R-:W-:Y:S01]  /*6830*/  HMMA.16816.F32.BF16 R48, R136, R118, R48 ;  /* 0x000000768830723c */ /* 0x000fe20000041830 */
[----:B------:R-:W-:Y:S03]  /*6840*/  LOP3.LUT R108, R17, R108, RZ, 0xc0, !PT ;  /* 0x0000006c116c7212 */ /* 0x000fe600078ec0ff */
[--C-:B------:R-:W-:Y:S01]  /*6850*/  HSET2.LE.AND R17, R130, R217.reuse, PT ;  /* 0x000000d982117233 */ /* 0x100fe20003803000 */
[----:B------:R-:W-:Y:S01]  /*6860*/  LOP3.LUT R111, R18, R111, RZ, 0xc0, !PT ;  /* 0x0000006f126f7212 */ /* 0x000fe200078ec0ff */
[--C-:B------:R-:W-:Y:S01]  /*6870*/  HSET2.LE.AND R18, R124, R217.reuse, PT ;  /* 0x000000d97c127233 */ /* 0x100fe20003803000 */
[----:B------:R-:W-:Y:S01]  /*6880*/  LOP3.LUT R110, R19, R110, RZ, 0xc0, !PT ;  /* 0x0000006e136e7212 */ /* 0x000fe200078ec0ff */
[----:B------:R1:W-:Y:S01]  /*6890*/  MUFU.EX2 R145, R123 ;  /* 0x0000007b00917308 */ /* 0x0003e20000000800 */
[----:B---3--:R-:W-:Y:S03]  /*68a0*/  F2FP.BF16.PACK_AB R19, R175, R170 ;  /* 0x000000aaaf13723e */ /* 0x008fe600000010ff */
[----:B------:R-:W-:Y:S01]  /*68b0*/  LOP3.LUT R109, R109, R106, RZ, 0xc0, !PT ;  /* 0x0000006a6d6d7212 */ /* 0x000fe200078ec0ff */
[--C-:B------:R-:W-:Y:S01]  /*68c0*/  FFMA.FTZ R137, R36, c[0x0][0x23c], -R172.reuse ;  /* 0x00008f0024897a23 */ /* 0x100fe200000108ac */
[----:B------:R-:W-:Y:S01]  /*68d0*/  LOP3.LUT R107, R17, R104, RZ, 0xc0, !PT ;  /* 0x00000068116b7212 */ /* 0x000fe200078ec0ff */
[--C-:B------:R-:W-:Y:S01]  /*68e0*/  HSET2.LE.AND R104, R122, R217.reuse, PT ;  /* 0x000000d97a687233 */ /* 0x100fe20003803000 */
[----:B------:R-:W-:Y:S01]  /*68f0*/  LOP3.LUT R106, R18, R19, RZ, 0xc0, !PT ;  /* 0x00000013126a7212 */ /* 0x000fe200078ec0ff */
[----:B------:R-:W-:Y:S01]  /*6900*/  FFMA.FTZ R138, R37, c[0x0][0x23c], -R172 ;  /* 0x00008f00258a7a23 */ /* 0x000fe200000108ac */
[----:B----4-:R-:W-:Y:S01]  /*6910*/  F2FP.BF16.PACK_AB R17, R176, R177 ;  /* 0x000000b1b011723e */ /* 0x010fe200000010ff */
[----:B------:R-:W-:Y:S01]  /*6920*/  FFMA.FTZ R139, R38, c[0x0][0x23c], -R171 ;  /* 0x00008f00268b7a23 */ /* 0x000fe200000108ab */
[-C--:B-----5:R-:W-:Y:S01]  /*6930*/  HMMA.16816.F32.BF16 R8, R108, R112.reuse, R8 ;  /* 0x000000706c08723c */ /* 0x0a0fe20000041808 */
[----:B--2---:R-:W2:Y:S01]  /*6940*/  LDSM.16.MT88.4 R116, [R186+0x6800] ;  /* 0x00680000ba74783b */ /* 0x004ea20000004200 */
[----:B-1----:R-:W-:Y:S01]  /*6950*/  F2FP.BF16.PACK_AB R18, R239, R178 ;  /* 0x000000b2ef12723e */ /* 0x002fe200000010ff */
[----:B------:R1:W3:Y:S01]  /*6960*/  MUFU.EX2 R136, R121 ;  /* 0x0000007900887308 */ /* 0x0002e20000000800 */
[----:B------:R-:W-:Y:S01]  /*6970*/  LOP3.LUT R104, R104, R17, RZ, 0xc0, !PT ;  /* 0x0000001168687212 */ /* 0x000fe200078ec0ff */
[----:B------:R-:W-:Y:S01]  /*6980*/  FFMA.FTZ R147, R44, c[0x0][0x23c], -R166 ;  /* 0x00008f002c937a23 */ /* 0x000fe200000108a6 */
[----:B------:R-:W-:Y:S01]  /*6990*/  LOP3.LUT R105, R105, R18, RZ, 0xc0, !PT ;  /* 0x0000001269697212 */ /* 0x000fe200078ec0ff */
[----:B------:R-:W-:Y:S01]  /*69a0*/  FFMA.FTZ R172, R53, c[0x0][0x23c], -R172 ;  /* 0x00008f0035ac7a23 */ /* 0x000fe200000108ac */
[----:B------:R-:W-:Y:S01]  /*69b0*/  IADD3 R17, R241, 0x1, RZ ;  /* 0x00000001f1117810 */ /* 0x000fe20007ffe0ff */
[----:B------:R-:W4:Y:S03]  /*69c0*/  LDSM.16.MT88.4 R36, [R185+0x6800] ;  /* 0x00680000b924783b */ /* 0x000f260000004200 */
[----:B------:R-:W-:Y:S01]  /*69d0*/  FFMA.FTZ R241, R47, c[0x0][0x23c], -R165 ;  /* 0x00008f002ff17a23 */ /* 0x000fe200000108a5 */
[C---:B------:R-:W-:Y:S01]  /*69e0*/  HMMA.16816.F32.BF16 R12, R104.reuse, R112, R12 ;  /* 0x00000070680c723c */ /* 0x040fe2000004180c */
[----:B------:R5:W-:Y:S01]  /*69f0*/  MUFU.EX2 R251, R172 ;  /* 0x000000ac00fb7308 */ /* 0x000be20000000800 */
[----:B------:R-:W-:Y:S01]  /*6a00*/  FFMA.FTZ R171, R55, c[0x0][0x23c], -R171 ;  /* 0x00008f0037ab7a23 */ /* 0x000fe200000108ab */
[----:B------:R-:W-:Y:S01]  /*6a10*/  LOP3.LUT R17, R237, R17, R215, 0x96, !PT ;  /* 0x00000011ed117212 */ /* 0x000fe200078e96d7 */
[----:B------:R-:W-:Y:S02]  /*6a20*/  FFMA.FTZ R165, R63, c[0x0][0x23c], -R165 ;  /* 0x00008f003fa57a23 */ /* 0x000fe400000108a5 */
[----:B------:R-:W-:Y:S02]  /*6a30*/  FFMA.FTZ R154, R3, R220, R154 ;  /* 0x000000dc039a7223 */ /* 0x000fe4000001009a */
[-C--:B------:R-:W-:Y:S01]  /*6a40*/  HMMA.16816.F32.BF16 R68, R104, R114.reuse, R68 ;  /* 0x000000726844723c */ /* 0x080fe20000041844 */
[----:B------:R-:W-:Y:S02]  /*6a50*/  IMAD.WIDE.U32 R122, R17, -0x326172a9, RZ ;  /* 0xcd9e8d57117a7825 */ /* 0x000fe400078e00ff */
[----:B------:R-:W-:Y:S02]  /*6a60*/  MUFU.EX2 R137, R137 ;  /* 0x0000008900897308 */ /* 0x000fe40000000800 */
[----:B------:R-:W-:Y:S01]  /*6a70*/  FFMA.FTZ R156, R2, R221, R156 ;  /* 0x000000dd029c7223 */ /* 0x000fe2000001009c */
[C-C-:B------:R-:W-:Y:S01]  /*6a80*/  LOP3.LUT R18, R123.reuse, R234, R209.reuse, 0x96, !PT ;  /* 0x000000ea7b127212 */ /* 0x140fe200078e96d1 */
[----:B------:R-:W-:Y:S01]  /*6a90*/  FFMA.FTZ R158, R0, R219, R158 ;  /* 0x000000db009e7223 */ /* 0x000fe2000001009e */
[C---:B------:R-:W-:Y:S01]  /*6aa0*/  HMMA.16816.F32.BF16 R72, R108.reuse, R114, R72 ;  /* 0x000000726c48723c */ /* 0x040fe20000041848 */
[----:B------:R-:W-:Y:S03]  /*6ab0*/  LOP3.LUT R17, R123, R228, R209, 0x96, !PT ;  /* 0x000000e47b117212 */ /* 0x000fe600078e96d1 */
[-CC-:B------:R-:W-:Y:S01]  /*6ac0*/  LOP3.LUT R124, R231, R122.reuse, R208.reuse, 0x96, !PT ;  /* 0x0000007ae77c7212 */ /* 0x180fe200078e96d0 */
[----:B------:R-:W3:Y:S01]  /*6ad0*/  MUFU.EX2 R138, R138 ;  /* 0x0000008a008a7308 */ /* 0x000ee20000000800 */
[----:B------:R-:W-:Y:S01]  /*6ae0*/  LOP3.LUT R122, R225, R122, R208, 0x96, !PT ;  /* 0x0000007ae17a7212 */ /* 0x000fe200078e96d0 */
[----:B------:R-:W-:Y:S01]  /*6af0*/  IMAD.WIDE.U32 R114, R17, -0x2daee0ad, RZ ;  /* 0xd2511f5311727825 */ /* 0x000fe200078e00ff */
[-C--:B--2---:R-:W-:Y:S04]  /*6b00*/  HMMA.16816.F32.BF16 R32, R108, R116.reuse, R32 ;  /* 0x000000746c20723c */ /* 0x084fe80000041820 */
[----:B------:R-:W-:Y:S01]  /*6b10*/  IMAD.WIDE.U32 R122, R122, -0x2daee0ad, RZ ;  /* 0xd2511f537a7a7825 */ /* 0x000fe200078e00ff */
[----:B------:R-:W-:Y:S02]  /*6b20*/  LOP3.LUT R17, R115, R226, R207, 0x96, !PT ;  /* 0x000000e273117212 */ /* 0x000fe400078e96cf */
[----:B------:R-:W-:Y:S01]  /*6b30*/  MUFU.EX2 R179, R179 ;  /* 0x000000b300b37308 */ /* 0x000fe20000000800 */
[----:B-1----:R-:W-:Y:S01]  /*6b40*/  IMAD.WIDE.U32 R120, R18, -0x2daee0ad, RZ ;  /* 0xd2511f5312787825 */ /* 0x002fe200078e00ff */
[----:B------:R-:W-:Y:S01]  /*6b50*/  LOP3.LUT R114, R123, R114, R205, 0x96, !PT ;  /* 0x000000727b727212 */ /* 0x000fe200078e96cd */
[C---:B------:R-:W-:Y:S02]  /*6b60*/  HMMA.16816.F32.BF16 R76, R104.reuse, R116, R76 ;  /* 0x00000074684c723c */ /* 0x040fe4000004184c */
[----:B------:R-:W-:Y:S01]  /*6b70*/  IMAD.WIDE.U32 R124, R124, -0x2daee0ad, RZ ;  /* 0xd2511f537c7c7825 */ /* 0x000fe200078e00ff */
[----:B------:R-:W-:Y:S03]  /*6b80*/  LOP3.LUT R18, R121, R232, R207, 0x96, !PT ;  /* 0x000000e879127212 */ /* 0x000fe600078e96cf */
[----:B------:R-:W-:Y:S01]  /*6b90*/  IMAD.WIDE.U32 R112, R17, -0x326172a9, RZ ;  /* 0xcd9e8d5711707825 */ /* 0x000fe200078e00ff */
[----:B------:R-:W-:Y:S01]  /*6ba0*/  LOP3.LUT R120, R125, R120, R205, 0x96, !PT ;  /* 0x000000787d787212 */ /* 0x000fe200078e96cd */
[----:B------:R-:W-:Y:S01]  /*6bb0*/  MUFU.EX2 R139, R139 ;  /* 0x0000008b008b7308 */ /* 0x000fe20000000800 */
[-C--:B------:R-:W-:Y:S03]  /*6bc0*/  HMMA.16816.F32.BF16 R80, R104, R118.reuse, R80 ;  /* 0x000000766850723c */ /* 0x080fe60000041850 */
[----:B------:R-:W-:Y:S04]  /*6bd0*/  IMAD.WIDE.U32 R18, R18, -0x326172a9, RZ ;  /* 0xcd9e8d5712127825 */ /* 0x000fe800078e00ff */
[----:B------:R-:W-:Y:S01]  /*6be0*/  IMAD.WIDE.U32 R114, R114, -0x326172a9, RZ ;  /* 0xcd9e8d5772727825 */ /* 0x000fe200078e00ff */
[----:B------:R-:W-:Y:S01]  /*6bf0*/  LOP3.LUT R17, R19, R230, R206, 0x96, !PT ;  /* 0x000000e613117212 */ /* 0x000fe200078e96ce */
[C---:B------:R-:W-:Y:S03]  /*6c00*/  HMMA.16816.F32.BF16 R84, R108.reuse, R118, R84 ;  /* 0x000000766c54723c */ /* 0x040fe60000041854 */
[----:B------:R-:W-:Y:S01]  /*6c10*/  IMAD.WIDE.U32 R120, R120, -0x326172a9, RZ ;  /* 0xcd9e8d5778787825 */ /* 0x000fe200078e00ff */
[----:B------:R-:W1:Y:S01]  /*6c20*/  MUFU.EX2 R146, R146 ;  /* 0x0000009200927308 */ /* 0x000e620000000800 */
[----:B------:R-:W-:Y:S02]  /*6c30*/  LOP3.LUT R112, R115, R112, R204, 0x96, !PT ;  /* 0x0000007073707212 */ /* 0x000fe400078e96cc */
[----:B-----5:R-:W-:Y:S01]  /*6c40*/  FFMA.FTZ R172, R57, c[0x0][0x23c], -R166 ;  /* 0x00008f0039ac7a23 */ /* 0x020fe200000108a6 */
[----:B------:R-:W-:Y:S01]  /*6c50*/  LOP3.LUT R116, R121, R18, R204, 0x96, !PT ;  /* 0x0000001279747212 */ /* 0x000fe200078e96cc */
[----:B------:R-:W-:Y:S01]  /*6c60*/  LDSM.16.MT88.4 R56, [R185+0x7800] ;  /* 0x00780000b938783b */ /* 0x000fe20000004200 */
[-C--:B----4-:R-:W-:Y:S02]  /*6c70*/  HMMA.16816.F32.BF16 R20, R108, R36.reuse, R20 ;  /* 0x000000246c14723c */ /* 0x090fe40000041814 */
[----:B------:R-:W-:Y:S01]  /*6c80*/  LOP3.LUT R18, R113, R224, R206, 0x96, !PT ;  /* 0x000000e071127212 */ /* 0x000fe200078e96ce */
[----:B------:R-:W-:Y:S01]  /*6c90*/  IMAD.WIDE.U32 R112, R112, -0x2daee0ad, RZ ;  /* 0xd2511f5370707825 */ /* 0x000fe200078e00ff */
[----:B------:R-:W-:Y:S04]  /*6ca0*/  MUFU.EX2 R147, R147 ;  /* 0x0000009300937308 */ /* 0x000fe80000000800 */
[C---:B------:R-:W-:Y:S01]  /*6cb0*/  HMMA.16816.F32.BF16 R88, R104.reuse, R36, R88 ;  /* 0x000000246858723c */ /* 0x040fe20000041858 */
[----:B------:R-:W-:Y:S04]  /*6cc0*/  IMAD.WIDE.U32 R44, R18, -0x2daee0ad, RZ ;  /* 0xd2511f53122c7825 */ /* 0x000fe800078e00ff */
[----:B------:R-:W-:Y:S01]  /*6cd0*/  IMAD.WIDE.U32 R116, R116, -0x2daee0ad, RZ ;  /* 0xd2511f5374747825 */ /* 0x000fe200078e00ff */
[--C-:B------:R-:W-:Y:S01]  /*6ce0*/  LOP3.LUT R122, R45, R122, R203.reuse, 0x96, !PT ;  /* 0x0000007a2d7a7212 */ /* 0x100fe200078e96cb */
[----:B------:R-:W2:Y:S01]  /*6cf0*/  MUFU.EX2 R222, R222 ;  /* 0x000000de00de7308 */ /* 0x000ea20000000800 */
[-C--:B------:R-:W-:Y:S01]  /*6d00*/  HMMA.16816.F32.BF16 R28, R104, R38.reuse, R28 ;  /* 0x00000026681c723c */ /* 0x080fe2000004181c */
[--C-:B------:R-:W-:Y:S02]  /*6d10*/  LOP3.LUT R18, R113, R44, R202.reuse, 0x96, !PT ;  /* 0x0000002c71127212 */ /* 0x100fe400078e96ca */
[----:B------:R-:W4:Y:S01]  /*6d20*/  LDSM.16.MT88.4 R44, [R184+0x6800] ;  /* 0x00680000b82c783b */ /* 0x000f220000004200 */
[----:B------:R-:W-:Y:S04]  /*6d30*/  IMAD.WIDE.U32 R126, R17, -0x2daee0ad, RZ ;  /* 0xd2511f53117e7825 */ /* 0x000fe800078e00ff */
[C---:B------:R-:W-:Y:S01]  /*6d40*/  HMMA.16816.F32.BF16 R92, R108.reuse, R38, R92 ;  /* 0x000000266c5c723c */ /* 0x040fe2000004185c */
[----:B------:R-:W-:Y:S01]  /*6d50*/  LOP3.LUT R17, R127, R124, R203, 0x96, !PT ;  /* 0x0000007c7f117212 */ /* 0x000fe200078e96cb */
[----:B------:R-:W-:Y:S02]  /*6d60*/  MUFU.EX2 R238, R238 ;  /* 0x000000ee00ee7308 */ /* 0x000fe40000000800 */
[----:B------:R-:W-:Y:S01]  /*6d70*/  LOP3.LUT R19, R117, R126, R202, 0x96, !PT ;  /* 0x0000007e75137212 */ /* 0x000fe200078e96ca */
[----:B------:R-:W-:Y:S04]  /*6d80*/  IMAD.WIDE.U32 R124, R18, -0x326172a9, RZ ;  /* 0xcd9e8d57127c7825 */ /* 0x000fe800078e00ff */
[----:B------:R-:W-:Y:S03]  /*6d90*/  IMAD.WIDE.U32 R118, R17, -0x326172a9, RZ ;  /* 0xcd9e8d5711767825 */ /* 0x000fe600078e00ff */
[C---:B------:R-:W-:Y:S01]  /*6da0*/  LOP3.LUT R113, R124.reuse, 0xffff, RZ, 0xc0, !PT ;  /* 0x0000ffff7c717812 */ /* 0x040fe200078ec0ff */
[----:B------:R-:W-:Y:S01]  /*6db0*/  IMAD.WIDE.U32 R126, R19, -0x326172a9, RZ ;  /* 0xcd9e8d57137e7825 */ /* 0x000fe200078e00ff */
[----:B------:R-:W-:Y:S01]  /*6dc0*/  LOP3.LUT R36, R124, 0xff, RZ, 0xc0, !PT ;  /* 0x000000ff7c247812 */ /* 0x000fe200078ec0ff */
[----:B------:R-:W5:Y:S01]  /*6dd0*/  MUFU.EX2 R241, R241 ;  /* 0x000000f100f17308 */ /* 0x000f620000000800 */
[----:B------:R-:W-:Y:S01]  /*6de0*/  SHF.R.U32.HI R113, RZ, 0x8, R113 ;  /* 0x00000008ff717819 */ /* 0x000fe20000011671 */
[----:B------:R-:W-:Y:S01]  /*6df0*/  IMAD.WIDE.U32 R122, R122, -0x326172a9, RZ ;  /* 0xcd9e8d577a7a7825 */ /* 0x000fe200078e00ff */
[----:B------:R-:W-:Y:S02]  /*6e00*/  LOP3.LUT R17, R127, R118, R210, 0x96, !PT ;  /* 0x000000767f117212 */ /* 0x000fe400078e96d2 */
[----:B------:R-:W-:Y:S01]  /*6e10*/  SHF.R.U32.HI R118, RZ, 0x10, R124 ;  /* 0x00000010ff767819 */ /* 0x000fe2000001167c */
[----:B------:R-:W-:Y:S01]  /*6e20*/  FFMA.FTZ R166, R61, c[0x0][0x23c], -R166 ;  /* 0x00008f003da67a23 */ /* 0x000fe200000108a6 */
[----:B------:R-:W-:Y:S01]  /*6e30*/  PRMT R36, R36, 0x5410, R113 ;  /* 0x0000541024247816 */ /* 0x000fe20000000071 */
[----:B------:R-:W-:Y:S01]  /*6e40*/  FADD.FTZ R153, R153, R152 ;  /* 0x0000009899997221 */ /* 0x000fe20000010000 */
[----:B------:R-:W-:Y:S01]  /*6e50*/  LOP3.LUT R54, R123, R114, R211, 0x96, !PT ;  /* 0x000000727b367212 */ /* 0x000fe200078e96d3 */
[----:B------:R-:W-:Y:S01]  /*6e60*/  MUFU.EX2 R244, R244 ;  /* 0x000000f400f47308 */ /* 0x000fe20000000800 */
[----:B------:R-:W-:Y:S01]  /*6e70*/  LOP3.LUT R130, R126, 0xff, RZ, 0xc0, !PT ;  /* 0x000000ff7e827812 */ /* 0x000fe200078ec0ff */
[--C-:B------:R-:W-:Y:S01]  /*6e80*/  HSET2.LE.AND R66, R36, R217.reuse, PT ;  /* 0x000000d924427233 */ /* 0x100fe20003803000 */
[C---:B------:R-:W-:Y:S01]  /*6e90*/  LOP3.LUT R128, R17.reuse, 0xff, RZ, 0xc0, !PT ;  /* 0x000000ff11807812 */ /* 0x040fe200078ec0ff */
[----:B------:R-:W-:Y:S01]  /*6ea0*/  IMAD.WIDE.U32 R54, R54, -0x2daee0ad, RZ ;  /* 0xd2511f5336367825 */ /* 0x000fe200078e00ff */
[----:B------:R-:W-:Y:S02]  /*6eb0*/  LOP3.LUT R117, R126, 0xffff, RZ, 0xc0, !PT ;  /* 0x0000ffff7e757812 */ /* 0x000fe400078ec0ff */
[----:B------:R-:W-:Y:S01]  /*6ec0*/  LOP3.LUT R39, R17, 0xffff, RZ, 0xc0, !PT ;  /* 0x0000ffff11277812 */ /* 0x000fe200078ec0ff */
[----:B------:R-:W-:Y:S01]  /*6ed0*/  FADD.FTZ R155, R155, R154 ;  /* 0x0000009a9b9b7221 */ /* 0x000fe20000010000 */
[----:B------:R-:W-:Y:S01]  /*6ee0*/  LOP3.LUT R113, R55, R112, R216, 0x96, !PT ;  /* 0x0000007037717212 */ /* 0x000fe200078e96d8 */
[-C--:B----4-:R-:W-:Y:S01]  /*6ef0*/  HMMA.16816.F32.BF16 R96, R108, R44.reuse, R96 ;  /* 0x0000002c6c60723c */ /* 0x090fe20000041860 */
[----:B------:R-:W-:Y:S01]  /*6f00*/  SHF.R.U32.HI R37, RZ, 0x18, R124 ;  /* 0x00000018ff257819 */ /* 0x000fe2000001167c */
[----:B------:R-:W4:Y:S01]  /*6f10*/  MUFU.EX2 R245, R245 ;  /* 0x000000f500f57308 */ /* 0x000f220000000800 */
[----:B------:R-:W-:Y:S01]  /*6f20*/  LOP3.LUT R118, R118, 0xff, RZ, 0xc0, !PT ;  /* 0x000000ff76767812 */ /* 0x000fe200078ec0ff */
[----:B------:R-:W-:Y:S01]  /*6f30*/  FADD.FTZ R157, R157, R156 ;  /* 0x0000009c9d9d7221 */ /* 0x000fe20000010000 */
[----:B------:R-:W-:Y:S01]  /*6f40*/  SHF.R.U32.HI R115, RZ, 0x10, R126 ;  /* 0x00000010ff737819 */ /* 0x000fe2000001167e */
[----:B------:R-:W-:Y:S01]  /*6f50*/  FADD.FTZ R159, R159, R158 ;  /* 0x0000009e9f9f7221 */ /* 0x000fe20000010000 */
[----:B------:R-:W-:Y:S01]  /*6f60*/  PRMT R118, R118, 0x5410, R37 ;  /* 0x0000541076767816 */ /* 0x000fe20000000025 */
[C---:B------:R-:W-:Y:S01]  /*6f70*/  HMMA.16816.F32.BF16 R100, R104.reuse, R44, R100 ;  /* 0x0000002c6864723c */ /* 0x040fe20000041864 */
[----:B------:R-:W-:Y:S03]  /*6f80*/  SHF.R.U32.HI R18, RZ, 0x18, R126 ;  /* 0x00000018ff127819 */ /* 0x000fe6000001167e */
[----:B------:R-:W-:Y:S01]  /*6f90*/  LOP3.LUT R115, R115, 0xff, RZ, 0xc0, !PT ;  /* 0x000000ff73737812 */ /* 0x000fe200078ec0ff */
[--C-:B------:R-:W-:Y:S01]  /*6fa0*/  HSET2.LE.AND R67, R118, R217.reuse, PT ;  /* 0x000000d976437233 */ /* 0x100fe20003803000 */
[----:B------:R-:W-:Y:S01]  /*6fb0*/  SHF.R.U32.HI R37, RZ, 0x10, R17 ;  /* 0x00000010ff257819 */ /* 0x000fe20000011611 */
[----:B------:R-:W-:Y:S01]  /*6fc0*/  MUFU.EX2 R242, R242 ;  /* 0x000000f200f27308 */ /* 0x000fe20000000800 */
[-C--:B------:R-:W-:Y:S01]  /*6fd0*/  HMMA.16816.F32.BF16 R24, R104, R46.reuse, R24 ;  /* 0x0000002e6818723c */ /* 0x080fe20000041818 */
[----:B------:R-:W-:Y:S01]  /*6fe0*/  LOP3.LUT R19, R125, R122, R210, 0x96, !PT ;  /* 0x0000007a7d137212 */ /* 0x000fe200078e96d2 */
[----:B------:R-:W1:Y:S02]  /*6ff0*/  LDSM.16.MT88.4 R104, [R186+0x7000] ;  /* 0x00700000ba68783b */ /* 0x000e640000004200 */
[----:B------:R-:W-:Y:S01]  /*7000*/  SHF.R.U32.HI R117, RZ, 0x8, R117 ;  /* 0x00000008ff757819 */ /* 0x000fe20000011675 */
[----:B------:R-:W-:Y:S01]  /*7010*/  FADD.FTZ R148, R148, R153 ;  /* 0x0000009994947221 */ /* 0x000fe20000010000 */
[----:B------:R-:W-:Y:S01]  /*7020*/  SHF.R.U32.HI R39, RZ, 0x8, R39 ;  /* 0x00000008ff277819 */ /* 0x000fe20000011627 */
[----:B------:R-:W-:Y:S01]  /*7030*/  FADD.FTZ R150, R150, R155 ;  /* 0x0000009b96967221 */ /* 0x000fe20000010000 */
[----:B------:R-:W-:Y:S01]  /*7040*/  HMMA.16816.F32.BF16 R48, R108, R46, R48 ;  /* 0x0000002e6c30723c */ /* 0x000fe20000041830 */
[----:B------:R-:W-:Y:S01]  /*7050*/  PRMT R18, R115, 0x5410, R18 ;  /* 0x0000541073127816 */ /* 0x000fe20000000012 */
[----:B------:R-:W2:Y:S01]  /*7060*/  LDSM.16.MT88.4 R44, [R185+0x7000] ;  /* 0x00700000b92c783b */ /* 0x000ea20000004200 */
[----:B------:R-:W-:Y:S01]  /*7070*/  MUFU.EX2 R247, R247 ;  /* 0x000000f700f77308 */ /* 0x000fe20000000800 */
[----:B------:R-:W-:Y:S01]  /*7080*/  LOP3.LUT R37, R37, 0xff, RZ, 0xc0, !PT ;  /* 0x000000ff25257812 */ /* 0x000fe200078ec0ff */
[----:B------:R-:W-:Y:S01]  /*7090*/  FADD.FTZ R160, R160, R157 ;  /* 0x0000009da0a07221 */ /* 0x000fe20000010000 */
[----:B------:R-:W-:Y:S01]  /*70a0*/  SHF.R.U32.HI R126, RZ, 0x18, R17 ;  /* 0x00000018ff7e7819 */ /* 0x000fe20000011611 */
[----:B------:R-:W-:Y:S01]  /*70b0*/  FADD.FTZ R162, R162, R159 ;  /* 0x0000009fa2a27221 */ /* 0x000fe20000010000 */
[----:B------:R-:W-:Y:S01]  /*70c0*/  LOP3.LUT R17, R19, 0xffff, RZ, 0xc0, !PT ;  /* 0x0000ffff13117812 */ /* 0x000fe200078ec0ff */
[----:B------:R-:W-:Y:S03]  /*70d0*/  FADD.FTZ R149, R149, R148 ;  /* 0x0000009495957221 */ /* 0x000fe60000010000 */
[----:B------:R-:W-:Y:S01]  /*70e0*/  SHF.R.U32.HI R122, RZ, 0x10, R19 ;  /* 0x00000010ff7a7819 */ /* 0x000fe20000011613 */
[----:B------:R-:W-:Y:S01]  /*70f0*/  MUFU.EX2 R246, R246 ;  /* 0x000000f600f67308 */ /* 0x000fe20000000800 */
[----:B------:R-:W-:Y:S01]  /*7100*/  PRMT R130, R130, 0x5410, R117 ;  /* 0x0000541082827816 */ /* 0x000fe20000000075 */
[----:B------:R-:W-:Y:S01]  /*7110*/  FADD.FTZ R151, R151, R150 ;  /* 0x0000009697977221 */ /* 0x000fe20000010000 */
[----:B------:R-:W-:Y:S01]  /*7120*/  PRMT R128, R128, 0x5410, R39 ;  /* 0x0000541080807816 */ /* 0x000fe20000000027 */
[--C-:B------:R-:W-:Y:S01]  /*7130*/  HSET2.LE.AND R39, R18, R217.reuse, PT ;  /* 0x000000d912277233 */ /* 0x100fe20003803000 */
[----:B------:R-:W-:Y:S01]  /*7140*/  PRMT R126, R37, 0x5410, R126 ;  /* 0x00005410257e7816 */ /* 0x000fe2000000007e */
[--C-:B------:R-:W-:Y:S01]  /*7150*/  HSET2.LE.AND R38, R130, R217.reuse, PT ;  /* 0x000000d982267233 */ /* 0x100fe20003803000 */
[----:B---3--:R-:W-:Y:S01]  /*7160*/  F2FP.BF16.PACK_AB R18, R136, R145 ;  /* 0x000000918812723e */ /* 0x008fe200000010ff */
[--C-:B------:R-:W-:Y:S01]  /*7170*/  HSET2.LE.AND R36, R128, R217.reuse, PT ;  /* 0x000000d980247233 */ /* 0x100fe20003803000 */
[----:B------:R-:W-:Y:S01]  /*7180*/  LOP3.LUT R124, R19, 0xff, RZ, 0xc0, !PT ;  /* 0x000000ff137c7812 */ /* 0x000fe200078ec0ff */
[--C-:B------:R-:W-:Y:S01]  /*7190*/  HSET2.LE.AND R37, R126, R217.reuse, PT ;  /* 0x000000d97e257233 */ /* 0x100fe20003803000 */
[----:B------:R-:W-:Y:S01]  /*71a0*/  SHF.R.U32.HI R19, RZ, 0x18, R19 ;  /* 0x00000018ff137819 */ /* 0x000fe20000011613 */
[----:B------:R-:W-:Y:S01]  /*71b0*/  MUFU.EX2 R249, R249 ;  /* 0x000000f900f97308 */ /* 0x000fe20000000800 */
[----:B------:R-:W-:Y:S01]  /*71c0*/  SHF.R.U32.HI R17, RZ, 0x8, R17 ;  /* 0x00000008ff117819 */ /* 0x000fe20000011611 */
[----:B------:R-:W-:Y:S01]  /*71d0*/  FADD.FTZ R160, R161, R160 ;  /* 0x000000a0a1a07221 */ /* 0x000fe20000010000 */
[----:B------:R-:W-:Y:S01]  /*71e0*/  LOP3.LUT R122, R122, 0xff, RZ, 0xc0, !PT ;  /* 0x000000ff7a7a7812 */ /* 0x000fe200078ec0ff */
[----:B------:R-:W-:Y:S01]  /*71f0*/  FADD.FTZ R163, R163, R162 ;  /* 0x000000a2a3a37221 */ /* 0x000fe20000010000 */
[----:B------:R-:W-:Y:S01]  /*7200*/  LOP3.LUT R39, R39, R18, RZ, 0xc0, !PT ;  /* 0x0000001227277212 */ /* 0x000fe200078ec0ff */
[----:B------:R-:W-:Y:S01]  /*7210*/  FADD.FTZ R142, R142, R149 ;  /* 0x000000958e8e7221 */ /* 0x000fe20000010000 */
[----:B------:R-:W-:Y:S01]  /*7220*/  PRMT R122, R122, 0x5410, R19 ;  /* 0x000054107a7a7816 */ /* 0x000fe20000000013 */
[----:B------:R-:W-:Y:S01]  /*7230*/  FADD.FTZ R168, R168, R151 ;  /* 0x00000097a8a87221 */ /* 0x000fe20000010000 */
[----:B------:R-:W-:Y:S01]  /*7240*/  F2FP.BF16.PACK_AB R19, R138, R137 ;  /* 0x000000898a13723e */ /* 0x000fe200000010ff */
[----:B------:R-:W-:Y:S01]  /*7250*/  MUFU.EX2 R248, R248 ;  /* 0x000000f800f87308 */ /* 0x000fe20000000800 */
[----:B-1----:R-:W-:Y:S01]  /*7260*/  F2FP.BF16.PACK_AB R18, R146, R139 ;  /* 0x0000008b9212723e */ /* 0x002fe200000010ff */
[--C-:B------:R-:W-:Y:S01]  /*7270*/  HSET2.LE.AND R65, R122, R217.reuse, PT ;  /* 0x000000d97a417233 */ /* 0x100fe20003803000 */
[----:B------:R-:W-:Y:S01]  /*7280*/  PRMT R124, R124, 0x5410, R17 ;  /* 0x000054107c7c7816 */ /* 0x000fe20000000011 */
[----:B------:R-:W-:Y:S01]  /*7290*/  FADD.FTZ R177, R177, R160 ;  /* 0x000000a0b1b17221 */ /* 0x000fe20000010000 */
[----:B------:R-:W-:Y:S01]  /*72a0*/  F2FP.BF16.PACK_AB R17, R144, R179 ;  /* 0x000000b39011723e */ /* 0x000fe200000010ff */
[----:B------:R-:W-:Y:S01]  /*72b0*/  FADD.FTZ R178, R178, R163 ;  /* 0x000000a3b2b27221 */ /* 0x000fe20000010000 */
[----:B------:R-:W-:Y:S01]  /*72c0*/  LOP3.LUT R36, R36, R19, RZ, 0xc0, !PT ;  /* 0x0000001324247212 */ /* 0x000fe200078ec0ff */
[--C-:B------:R-:W-:Y:S01]  /*72d0*/  HSET2.LE.AND R64, R124, R217.reuse, PT ;  /* 0x000000d97c407233 */ /* 0x100fe20003803000 */
[----:B------:R-:W-:Y:S01]  /*72e0*/  LOP3.LUT R38, R38, R17, RZ, 0xc0, !PT ;  /* 0x0000001126267212 */ /* 0x000fe200078ec0ff */
[----:B------:R-:W-:Y:S01]  /*72f0*/  MUFU.EX2 R250, R250 ;  /* 0x000000fa00fa7308 */ /* 0x000fe20000000800 */
[----:B------:R-:W-:Y:S01]  /*7300*/  LOP3.LUT R37, R37, R18, RZ, 0xc0, !PT ;  /* 0x0000001225257212 */ /* 0x000fe200078ec0ff */
[----:B------:R-:W-:Y:S01]  /*7310*/  FADD.FTZ R167, R167, R142 ;  /* 0x0000008ea7a77221 */ /* 0x000fe20000010000 */
[----:B--2---:R-:W-:Y:S01]  /*7320*/  F2FP.BF16.PACK_AB R17, R222, R147 ;  /* 0x00000093de11723e */ /* 0x004fe200000010ff */
[----:B------:R-:W-:Y:S01]  /*7330*/  FADD.FTZ R169, R169, R168 ;  /* 0x000000a8a9a97221 */ /* 0x000fe20000010000 */
[----:B-----5:R-:W-:Y:S01]  /*7340*/  F2FP.BF16.PACK_AB R18, R241, R238 ;  /* 0x000000eef112723e */ /* 0x020fe200000010ff */
[----:B------:R-:W-:Y:S01]  /*7350*/  FADD.FTZ R177, R176, R177 ;  /* 0x000000b1b0b17221 */ /* 0x000fe20000010000 */
[----:B------:R-:W-:Y:S01]  /*7360*/  LOP3.LUT R66, R66, R17, RZ, 0xc0, !PT ;  /* 0x0000001142427212 */ /* 0x000fe200078ec0ff */
[-C--:B------:R-:W-:Y:S01]  /*7370*/  HMMA.16816.F32.BF16 R8, R36, R40.reuse, R8 ;  /* 0x000000282408723c */ /* 0x080fe20000041808 */
[----:B------:R-:W-:Y:S01]  /*7380*/  F2FP.BF16.PACK_AB R17, R243, R240 ;  /* 0x000000f0f311723e */ /* 0x000fe200000010ff */
[----:B------:R-:W1:Y:S01]  /*7390*/  MUFU.EX2 R171, R171 ;  /* 0x000000ab00ab7308 */ /* 0x000e620000000800 */
[----:B------:R-:W-:Y:S01]  /*73a0*/  LOP3.LUT R67, R67, R18, RZ, 0xc0, !PT ;  /* 0x0000001243437212 */ /* 0x000fe200078ec0ff */
[----:B------:R-:W-:Y:S01]  /*73b0*/  FADD.FTZ R178, R239, R178 ;  /* 0x000000b2efb27221 */ /* 0x000fe20000010000 */
[----:B----4-:R-:W-:Y:S01]  /*73c0*/  F2FP.BF16.PACK_AB R18, R245, R244 ;  /* 0x000000f4f512723e */ /* 0x010fe200000010ff */
[----:B------:R-:W-:Y:S01]  /*73d0*/  FADD.FTZ R164, R164, R167 ;  /* 0x000000a7a4a47221 */ /* 0x000fe20000010000 */
[----:B------:R-:W-:Y:S01]  /*73e0*/  LOP3.LUT R64, R64, R17, RZ, 0xc0, !PT ;  /* 0x0000001140407212 */ /* 0x000fe200078ec0ff */
[----:B------:R-:W-:Y:S01]  /*73f0*/  FADD.FTZ R140, R140, R169 ;  /* 0x000000a98c8c7221 */ /* 0x000fe20000010000 */
[----:B------:R-:W-:Y:S03]  /*7400*/  LOP3.LUT R65, R65, R18, RZ, 0xc0, !PT ;  /* 0x0000001241417212 */ /* 0x000fe600078ec0ff */
[C---:B------:R-:W-:Y:S01]  /*7410*/  LOP3.LUT R17, R54.reuse, 0xffff, RZ, 0xc0, !PT ;  /* 0x0000ffff36117812 */ /* 0x040fe200078ec0ff */
[----:B------:R-:W2:Y:S01]  /*7420*/  MUFU.EX2 R252, R252 ;  /* 0x000000fc00fc7308 */ /* 0x000ea20000000800 */
[----:B------:R-:W-:Y:S01]  /*7430*/  LOP3.LUT R110, R54, 0xff, RZ, 0xc0, !PT ;  /* 0x000000ff366e7812 */ /* 0x000fe200078ec0ff */
[----:B------:R-:W-:Y:S01]  /*7440*/  FADD.FTZ R170, R170, R177 ;  /* 0x000000b1aaaa7221 */ /* 0x000fe20000010000 */
[C---:B------:R-:W-:Y:S01]  /*7450*/  HMMA.16816.F32.BF16 R12, R64.reuse, R40, R12 ;  /* 0x00000028400c723c */ /* 0x040fe2000004180c */
[----:B------:R-:W-:Y:S01]  /*7460*/  SHF.R.U32.HI R19, RZ, 0x10, R54 ;  /* 0x00000010ff137819 */ /* 0x000fe20000011636 */
[----:B------:R-:W-:Y:S01]  /*7470*/  FADD.FTZ R173, R173, R178 ;  /* 0x000000b2adad7221 */ /* 0x000fe20000010000 */
[----:B------:R-:W-:Y:S01]  /*7480*/  SHF.R.U32.HI R112, RZ, 0x18, R54 ;  /* 0x00000018ff707819 */ /* 0x000fe20000011636 */
[----:B------:R-:W-:Y:S01]  /*7490*/  FADD.FTZ R164, R141, R164 ;  /* 0x000000a48da47221 */ /* 0x000fe20000010000 */
[----:B------:R-:W-:Y:S01]  /*74a0*/  LOP3.LUT R118, R119, R120, R211, 0x96, !PT ;  /* 0x0000007877767212 */ /* 0x000fe200078e96d3 */
[----:B------:R-:W-:Y:S01]  /*74b0*/  FADD.FTZ R140, R143, R140 ;  /* 0x0000008c8f8c7221 */ /* 0x000fe20000010000 */
[----:B------:R-:W-:Y:S01]  /*74c0*/  LOP3.LUT R19, R19, 0xff, RZ, 0xc0, !PT ;  /* 0x000000ff13137812 */ /* 0x000fe200078ec0ff */
[-C--:B------:R-:W-:Y:S01]  /*74d0*/  HMMA.16816.F32.BF16 R68, R64, R42.reuse, R68 ;  /* 0x0000002a4044723c */ /* 0x080fe20000041844 */
[----:B------:R-:W-:Y:S01]  /*74e0*/  SHF.R.U32.HI R114, RZ, 0x10, R113 ;  /* 0x00000010ff727819 */ /* 0x000fe20000011671 */
[----:B------:R-:W3:Y:S02]  /*74f0*/  MUFU.EX2 R172, R172 ;  /* 0x000000ac00ac7308 */ /* 0x000ee40000000800 */
[----:B------:R-:W-:Y:S01]  /*7500*/  IMAD.WIDE.U32 R118, R118, -0x2daee0ad, RZ ;  /* 0xd2511f5376767825 */ /* 0x000fe200078e00ff */
[----:B------:R-:W-:Y:S02]  /*7510*/  PRMT R112, R19, 0x5410, R112 ;  /* 0x0000541013707816 */ /* 0x000fe40000000070 */
[----:B------:R-:W-:Y:S01]  /*7520*/  LOP3.LUT R19, R113, 0xffff, RZ, 0xc0, !PT ;  /* 0x0000ffff71137812 */ /* 0x000fe200078ec0ff */
[C---:B------:R-:W-:Y:S01]  /*7530*/  HMMA.16816.F32.BF16 R72, R36.reuse, R42, R72 ;  /* 0x0000002a2448723c */ /* 0x040fe20000041848 */
[----:B------:R-:W4:Y:S03]  /*7540*/  LDSM.16.MT88.4 R40, [R184+0x7000] ;  /* 0x00700000b828783b */ /* 0x000f260000004200 */
[----:B------:R-:W-:Y:S01]  /*7550*/  LOP3.LUT R52, R118, 0xffff, RZ, 0xc0, !PT ;  /* 0x0000ffff76347812 */ /* 0x000fe200078ec0ff */
[--C-:B------:R-:W-:Y:S01]  /*7560*/  HSET2.LE.AND R111, R112, R217.reuse, PT ;  /* 0x000000d9706f7233 */ /* 0x100fe20003803000 */
[----:B------:R-:W-:Y:S01]  /*7570*/  SHF.R.U32.HI R53, RZ, 0x10, R118 ;  /* 0x00000010ff357819 */ /* 0x000fe20000011676 */
[----:B------:R-:W-:Y:S01]  /*7580*/  FADD.FTZ R175, R175, R170 ;  /* 0x000000aaafaf7221 */ /* 0x000fe20000010000 */
[-C--:B------:R-:W-:Y:S01]  /*7590*/  HMMA.16816.F32.BF16 R32, R36, R104.reuse, R32 ;  /* 0x000000682420723c */ /* 0x080fe20000041820 */
[----:B------:R-:W-:Y:S01]  /*75a0*/  SHF.R.U32.HI R18, RZ, 0x18, R118 ;  /* 0x00000018ff127819 */ /* 0x000fe20000011676 */
[----:B------:R-:W-:Y:S02]  /*75b0*/  MUFU.EX2 R60, R60 ;  /* 0x0000003c003c7308 */ /* 0x000fe40000000800 */
[----:B------:R-:W-:Y:S01]  /*75c0*/  LOP3.LUT R53, R53, 0xff, RZ, 0xc0, !PT ;  /* 0x000000ff35357812 */ /* 0x000fe200078ec0ff */
[----:B------:R-:W-:Y:S01]  /*75d0*/  FADD.FTZ R173, R174, R173 ;  /* 0x000000adaead7221 */ /* 0x000fe20000010000 */
[----:B------:R-:W-:Y:S01]  /*75e0*/  LOP3.LUT R116, R119, R116, R216, 0x96, !PT ;  /* 0x0000007477747212 */ /* 0x000fe200078e96d8 */
[----:B------:R-:W-:Y:S01]  /*75f0*/  FADD.FTZ R137, R137, R164 ;  /* 0x000000a489897221 */ /* 0x000fe20000010000 */
[C---:B------:R-:W-:Y:S01]  /*7600*/  HMMA.16816.F32.BF16 R76, R64.reuse, R104, R76 ;  /* 0x00000068404c723c */ /* 0x040fe2000004184c */
[----:B------:R-:W-:Y:S03]  /*7610*/  PRMT R18, R53, 0x5410, R18 ;  /* 0x0000541035127816 */ /* 0x000fe60000000012 */
[----:B------:R-:W-:Y:S01]  /*7620*/  SHF.R.U32.HI R19, RZ, 0x8, R19 ;  /* 0x00000008ff137819 */ /* 0x000fe20000011613 */
[----:B------:R-:W5:Y:S01]  /*7630*/  MUFU.EX2 R61, R166 ;  /* 0x000000a6003d7308 */ /* 0x000f620000000800 */
[----:B------:R-:W-:Y:S01]  /*7640*/  SHF.R.U32.HI R108, RZ, 0x10, R116 ;  /* 0x00000010ff6c7819 */ /* 0x000fe20000011674 */
[----:B------:R-:W-:Y:S01]  /*7650*/  FADD.FTZ R139, R139, R140 ;  /* 0x0000008c8b8b7221 */ /* 0x000fe20000010000 */
[-C--:B------:R-:W-:Y:S01]  /*7660*/  HMMA.16816.F32.BF16 R80, R64, R106.reuse, R80 ;  /* 0x0000006a4050723c */ /* 0x080fe20000041850 */
[----:B------:R-:W-:Y:S03]  /*7670*/  LOP3.LUT R104, R116, 0xff, RZ, 0xc0, !PT ;  /* 0x000000ff74687812 */ /* 0x000fe600078ec0ff */
[----:B------:R-:W-:Y:S01]  /*7680*/  LOP3.LUT R108, R108, 0xff, RZ, 0xc0, !PT ;  /* 0x000000ff6c6c7812 */ /* 0x000fe200078ec0ff */
[----:B------:R-:W-:Y:S01]  /*7690*/  FADD.FTZ R240, R240, R175 ;  /* 0x000000aff0f07221 */ /* 0x000fe20000010000 */
[----:B------:R-:W-:Y:S01]  /*76a0*/  LOP3.LUT R114, R114, 0xff, RZ, 0xc0, !PT ;  /* 0x000000ff72727812 */ /* 0x000fe200078ec0ff */
[----:B------:R-:W-:Y:S01]  /*76b0*/  MUFU.EX2 R62, R62 ;  /* 0x0000003e003e7308 */ /* 0x000fe20000000800 */
[C---:B------:R-:W-:Y:S01]  /*76c0*/  HMMA.16816.F32.BF16 R84, R36.reuse, R106, R84 ;  /* 0x0000006a2454723c */ /* 0x040fe20000041854 */
[----:B------:R-:W-:Y:S03]  /*76d0*/  FADD.FTZ R244, R244, R173 ;  /* 0x000000adf4f47221 */ /* 0x000fe60000010000 */
[----:B------:R-:W-:Y:S02]  /*76e0*/  FADD.FTZ R138, R138, R137 ;  /* 0x000000898a8a7221 */ /* 0x000fe40000010000 */
[----:B------:R-:W-:Y:S01]  /*76f0*/  FADD.FTZ R146, R146, R139 ;  /* 0x0000008b92927221 */ /* 0x000fe20000010000 */
[----:B------:R-:W-:Y:S01]  /*7700*/  LOP3.LUT R106, R118, 0xff, RZ, 0xc0, !PT ;  /* 0x000000ff766a7812 */ /* 0x000fe200078ec0ff */
[-C--:B------:R-:W-:Y:S01]  /*7710*/  HMMA.16816.F32.BF16 R20, R36, R44.reuse, R20 ;  /* 0x0000002c2414723c */ /* 0x080fe20000041814 */
[--C-:B------:R-:W-:Y:S01]  /*7720*/  HSET2.LE.AND R107, R18, R217.reuse, PT ;  /* 0x000000d9126b7233 */ /* 0x100fe20003803000 */
[----:B------:R-:W2:Y:S02]  /*7730*/  MUFU.EX2 R165, R165 ;  /* 0x000000a500a57308 */ /* 0x000ea40000000800 */
[----:B-1----:R-:W-:Y:S01]  /*7740*/  F2FP.BF16.PACK_AB R18, R171, R250 ;  /* 0x000000faab12723e */ /* 0x002fe200000010ff */
[----:B------:R-:W-:Y:S02]  /*7750*/  FADD.FTZ R240, R243, R240 ;  /* 0x000000f0f3f07221 */ /* 0x000fe40000010000 */
[----:B------:R-:W-:Y:S01]  /*7760*/  FADD.FTZ R245, R245, R244 ;  /* 0x000000f4f5f57221 */ /* 0x000fe20000010000 */
[C---:B------:R-:W-:Y:S01]  /*7770*/  HMMA.16816.F32.BF16 R88, R64.reuse, R44, R88 ;  /* 0x0000002c4058723c */ /* 0x040fe20000041858 */
[----:B------:R-:W-:Y:S03]  /*7780*/  FADD.FTZ R179, R179, R138 ;  /* 0x0000008ab3b37221 */ /* 0x000fe60000010000 */
[----:B------:R-:W-:Y:S02]  /*7790*/  FADD.FTZ R145, R145, R146 ;  /* 0x0000009291917221 */ /* 0x000fe40000010000 */
[----:B------:R-:W-:Y:S01]  /*77a0*/  FADD.FTZ R147, R147, R240 ;  /* 0x000000f093937221 */ /* 0x000fe20000010000 */
[----:B------:R-:W-:Y:S01]  /*77b0*/  SHF.R.U32.HI R45, RZ, 0x8, R52 ;  /* 0x00000008ff2d7819 */ /* 0x000fe20000011634 */
[-C--:B------:R-:W-:Y:S01]  /*77c0*/  HMMA.16816.F32.BF16 R28, R64, R46.reuse, R28 ;  /* 0x0000002e401c723c */ /* 0x080fe2000004181c */
[----:B------:R-:W-:Y:S03]  /*77d0*/  LDSM.16.MT88.4 R52, [R186+0x7800] ;  /* 0x00780000ba34783b */ /* 0x000fe60000004200 */
[----:B------:R-:W-:Y:S01]  /*77e0*/  PRMT R106, R106, 0x5410, R45 ;  /* 0x000054106a6a7816 */ /* 0x000fe2000000002d */
[----:B------:R-:W-:Y:S01]  /*77f0*/  FADD.FTZ R238, R238, R245 ;  /* 0x000000f5eeee7221 */ /* 0x000fe20000010000 */
[----:B------:R-:W-:Y:S01]  /*7800*/  SHF.R.U32.HI R45, RZ, 0x8, R17 ;  /* 0x00000008ff2d7819 */ /* 0x000fe20000011611 */
[----:B------:R-:W-:Y:S01]  /*7810*/  FADD.FTZ R179, R144, R179 ;  /* 0x000000b390b37221 */ /* 0x000fe20000010000 */
[C---:B------:R-:W-:Y:S01]  /*7820*/  HMMA.16816.F32.BF16 R92, R36.reuse, R46, R92 ;  /* 0x0000002e245c723c */ /* 0x040fe2000004185c */
[--C-:B------:R-:W-:Y:S03]  /*7830*/  HSET2.LE.AND R106, R106, R217.reuse, PT ;  /* 0x000000d96a6a7233 */ /* 0x100fe60003803000 */
[----:B------:R-:W-:Y:S01]  /*7840*/  PRMT R110, R110, 0x5410, R45 ;  /* 0x000054106e6e7816 */ /* 0x000fe2000000002d */
[----:B------:R-:W-:Y:S01]  /*7850*/  FADD.FTZ R145, R136, R145 ;  /* 0x0000009188917221 */ /* 0x000fe20000010000 */
[----:B------:R-:W-:Y:S01]  /*7860*/  SHF.R.U32.HI R17, RZ, 0x18, R116 ;  /* 0x00000018ff117819 */ /* 0x000fe20000011674 */
[----:B------:R-:W-:Y:S01]  /*7870*/  FADD.FTZ R147, R222, R147 ;  /* 0x00000093de937221 */ /* 0x000fe20000010000 */
[-C--:B----4-:R-:W-:Y:S01]  /*7880*/  HMMA.16816.F32.BF16 R96, R36, R40.reuse, R96 ;  /* 0x000000282460723c */ /* 0x090fe20000041860 */
[----:B------:R-:W-:Y:S03]  /*7890*/  LOP3.LUT R47, R116, 0xffff, RZ, 0xc0, !PT ;  /* 0x0000ffff742f7812 */ /* 0x000fe600078ec0ff */
[----:B------:R-:W-:Y:S01]  /*78a0*/  PRMT R108, R108, 0x5410, R17 ;  /* 0x000054106c6c7816 */ /* 0x000fe20000000011 */
[--C-:B------:R-:W-:Y:S01]  /*78b0*/  HSET2.LE.AND R110, R110, R217.reuse, PT ;  /* 0x000000d96e6e7233 */ /* 0x100fe20003803000 */
[----:B------:R-:W-:Y:S01]  /*78c0*/  SHF.R.U32.HI R47, RZ, 0x8, R47 ;  /* 0x00000008ff2f7819 */ /* 0x000fe2000001162f */
[----:B------:R-:W-:Y:S01]  /*78d0*/  FADD.FTZ R238, R241, R238 ;  /* 0x000000eef1ee7221 */ /* 0x000fe20000010000 */
[C---:B------:R-:W-:Y:S01]  /*78e0*/  HMMA.16816.F32.BF16 R100, R64.reuse, R40, R100 ;  /* 0x000000284064723c */ /* 0x040fe20000041864 */
[--C-:B------:R-:W-:Y:S03]  /*78f0*/  HSET2.LE.AND R105, R108, R217.reuse, PT ;  /* 0x000000d96c697233 */ /* 0x100fe60003803000 */
[----:B------:R-:W-:Y:S01]  /*7900*/  PRMT R104, R104, 0x5410, R47 ;  /* 0x0000541068687816 */ /* 0x000fe2000000002f */
[----:B------:R-:W-:Y:S01]  /*7910*/  FADD.FTZ R250, R250, R145 ;  /* 0x00000091fafa7221 */ /* 0x000fe20000010000 */
[----:B------:R-:W1:Y:S01]  /*7920*/  LDSM.16.MT88.4 R44, [R187+0x7800] ;  /* 0x00780000bb2c783b */ /* 0x000e620000004200 */
[----:B------:R-:W-:Y:S01]  /*7930*/  LOP3.LUT R40, R113, 0xff, RZ, 0xc0, !PT ;  /* 0x000000ff71287812 */ /* 0x000fe200078ec0ff */
[-C--:B------:R-:W-:Y:S01]  /*7940*/  HMMA.16816.F32.BF16 R24, R64, R42.reuse, R24 ;  /* 0x0000002a4018723c */ /* 0x080fe20000041818 */
[----:B------:R-:W-:Y:S03]  /*7950*/  SHF.R.U32.HI R113, RZ, 0x18, R113 ;  /* 0x00000018ff717819 */ /* 0x000fe60000011671 */
[----:B------:R-:W-:Y:S01]  /*7960*/  PRMT R40, R40, 0x5410, R19 ;  /* 0x0000541028287816 */ /* 0x000fe20000000013 */
[--C-:B------:R-:W-:Y:S01]  /*7970*/  HSET2.LE.AND R104, R104, R217.reuse, PT ;  /* 0x000000d968687233 */ /* 0x100fe20003803000 */
[----:B------:R-:W-:Y:S01]  /*7980*/  F2FP.BF16.PACK_AB R17, R247, R242 ;  /* 0x000000f2f711723e */ /* 0x000fe200000010ff */
[----:B--2---:R-:W-:Y:S01]  /*7990*/  FADD.FTZ R147, R252, R147 ;  /* 0x00000093fc937221 */ /* 0x004fe20000010000 */
[----:B------:R-:W-:Y:S01]  /*79a0*/  HMMA.16816.F32.BF16 R48, R36, R42, R48 ;  /* 0x0000002a2430723c */ /* 0x000fe20000041830 */
[----:B------:R-:W-:Y:S03]  /*79b0*/  F2FP.BF16.PACK_AB R19, R251, R248 ;  /* 0x000000f8fb13723e */ /* 0x000fe600000010ff */
[--C-:B------:R-:W-:Y:S01]  /*79c0*/  HSET2.LE.AND R108, R40, R217.reuse, PT ;  /* 0x000000d9286c7233 */ /* 0x100fe20003803000 */
[----:B------:R-:W-:Y:S01]  /*79d0*/  F2FP.BF16.PACK_AB R40, R249, R246 ;  /* 0x000000f6f928723e */ /* 0x000fe200000010ff */
[----:B------:R-:W-:Y:S01]  /*79e0*/  FADD.FTZ R248, R248, R179 ;  /* 0x000000b3f8f87221 */ /* 0x000fe20000010000 */
[----:B------:R-:W-:Y:S01]  /*79f0*/  PRMT R114, R114, 0x5410, R113 ;  /* 0x0000541072727816 */ /* 0x000fe20000000071 */
[----:B------:R-:W-:Y:S01]  /*7a00*/  FADD.FTZ R171, R171, R250 ;  /* 0x000000faabab7221 */ /* 0x000fe20000010000 */
[----:B------:R-:W-:Y:S03]  /*7a10*/  LOP3.LUT R106, R106, R17, RZ, 0xc0, !PT ;  /* 0x000000116a6a7212 */ /* 0x000fe600078ec0ff */
[----:B------:R-:W-:Y:S01]  /*7a20*/  LOP3.LUT R107, R107, R40, RZ, 0xc0, !PT ;  /* 0x000000286b6b7212 */ /* 0x000fe200078ec0ff */
[----:B------:R-:W-:Y:S01]  /*7a30*/  HSET2.LE.AND R109, R114, R217, PT ;  /* 0x000000d9726d7233 */ /* 0x000fe20003803000 */
[----:B------:R-:W-:Y:S01]  /*7a40*/  LOP3.LUT R104, R104, R19, RZ, 0xc0, !PT ;  /* 0x0000001368687212 */ /* 0x000fe200078ec0ff */
[----:B------:R-:W-:Y:S01]  /*7a50*/  FADD.FTZ R251, R251, R248 ;  /* 0x000000f8fbfb7221 */ /* 0x000fe20000010000 */
[----:B------:R-:W-:Y:S01]  /*7a60*/  LOP3.LUT R105, R105, R18, RZ, 0xc0, !PT ;  /* 0x0000001269697212 */ /* 0x000fe200078ec0ff */
[C---:B---3--:R-:W-:Y:S01]  /*7a70*/  FADD.FTZ R147, R172.reuse, R147 ;  /* 0x00000093ac937221 */ /* 0x048fe20000010000 */
[----:B------:R-:W-:Y:S01]  /*7a80*/  F2FP.BF16.PACK_AB R17, R172, R252 ;  /* 0x000000fcac11723e */ /* 0x000fe200000010ff */
[----:B------:R-:W-:Y:S01]  /*7a90*/  FADD.FTZ R242, R242, R251 ;  /* 0x000000fbf2f27221 */ /* 0x000fe20000010000 */
[----:B------:R-:W-:Y:S01]  /*7aa0*/  F2FP.BF16.PACK_AB R36, R6, R5 ;  /* 0x000000050624723e */ /* 0x000fe200000010ff */
[----:B------:R-:W-:Y:S01]  /*7ab0*/  FADD.FTZ R220, R246, R171 ;  /* 0x000000abf6dc7221 */ /* 0x000fe20000010000 */
[----:B------:R-:W-:Y:S01]  /*7ac0*/  LOP3.LUT R108, R108, R17, RZ, 0xc0, !PT ;  /* 0x000000116c6c7212 */ /* 0x000fe200078ec0ff */
[----:B------:R-:W-:Y:S01]  /*7ad0*/  FADD.FTZ R223, R247, R242 ;  /* 0x000000f2f7df7221 */ /* 0x000fe20000010000 */
[----:B-----5:R-:W-:Y:S01]  /*7ae0*/  F2FP.BF16.PACK_AB R17, R61, R60 ;  /* 0x0000003c3d11723e */ /* 0x020fe200000010ff */
[----:B------:R-:W-:Y:S01]  /*7af0*/  FADD.FTZ R60, R60, R147 ;  /* 0x000000933c3c7221 */ /* 0x000fe20000010000 */
[----:B------:R-:W-:Y:S01]  /*7b00*/  F2FP.BF16.PACK_AB R18, R165, R62 ;  /* 0x0000003ea512723e */ /* 0x000fe200000010ff */
[----:B------:R-:W-:Y:S01]  /*7b10*/  FADD.FTZ R220, R249, R220 ;  /* 0x000000dcf9dc7221 */ /* 0x000fe20000010000 */
[----:B------:R-:W-:Y:S01]  /*7b20*/  LOP3.LUT R109, R109, R36, RZ, 0xc0, !PT ;  /* 0x000000246d6d7212 */ /* 0x000fe200078ec0ff */
[----:B------:R-:W-:Y:S01]  /*7b30*/  FADD.FTZ R221, R61, R60 ;  /* 0x0000003c3ddd7221 */ /* 0x000fe20000010000 */
[-C--:B-1----:R-:W-:Y:S01]  /*7b40*/  HMMA.16816.F32.BF16 R128, R104, R44.reuse, R8 ;  /* 0x0000002c6880723c */ /* 0x082fe20000041808 */
[----:B------:R-:W-:Y:S01]  /*7b50*/  LOP3.LUT R110, R110, R17, RZ, 0xc0, !PT ;  /* 0x000000116e6e7212 */ /* 0x000fe200078ec0ff */
[----:B------:R-:W1:Y:S01]  /*7b60*/  LDSM.16.MT88.4 R8, [R184+0x7800] ;  /* 0x00780000b808783b */ /* 0x000e620000004200 */
[----:B------:R-:W-:Y:S01]  /*7b70*/  LOP3.LUT R111, R111, R18, RZ, 0xc0, !PT ;  /* 0x000000126f6f7212 */ /* 0x000fe200078ec0ff */
[----:B------:R-:W-:Y:S02]  /*7b80*/  IMAD.MOV.U32 R0, RZ, RZ, R7 ;  /* 0x000000ffff007224 */ /* 0x000fe400078e0007 */
[----:B------:R-:W-:Y:S02]  /*7b90*/  IMAD.MOV.U32 R3, RZ, RZ, R134 ;  /* 0x000000ffff037224 */ /* 0x000fe400078e0086 */
[----:B------:R-:W-:Y:S02]  /*7ba0*/  IMAD.MOV.U32 R132, RZ, RZ, R135 ;  /* 0x000000ffff847224 */ /* 0x000fe400078e0087 */
[C---:B------:R-:W-:Y:S02]  /*7bb0*/  HMMA.16816.F32.BF16 R124, R108.reuse, R44, R12 ;  /* 0x0000002c6c7c723c */ /* 0x040fe4000004180c */
[----:B------:R-:W-:Y:S06]  /*7bc0*/  IMAD.MOV.U32 R2, RZ, RZ, R133 ;  /* 0x000000ffff027224 */ /* 0x000fec00078e0085 */
        /* <DEDUP_REMOVED lines=11> */
[C---:B------:R-:W-:Y:S07]  /*7c80*/  HMMA.16816.F32.BF16 R100, R108.reuse, R8, R100 ;  /* 0x000000086c64723c */ /* 0x040fee0000041864 */
[----:B------:R-:W-:Y:S01]  /*7c90*/  FADD.FTZ R9, R5, R238 ;  /* 0x000000ee05097221 */ /* 0x000fe20000010000 */
[-C--:B------:R-:W-:Y:S04]  /*7ca0*/  HMMA.16816.F32.BF16 R108, R108, R10.reuse, R24 ;  /* 0x0000000a6c6c723c */ /* 0x080fe80000041818 */
[----:B------:R-:W-:Y:S04]  /*7cb0*/  FADD.FTZ R9, R6, R9 ;  /* 0x0000000906097221 */ /* 0x000fe80000010000 */
[----:B------:R-:W-:Y:S01]  /*7cc0*/  HMMA.16816.F32.BF16 R104, R104, R10, R48 ;  /* 0x0000000a6868723c */ /* 0x000fe20000041830 */
[----:B------:R-:W-:Y:S04]  /*7cd0*/  FADD.FTZ R62, R62, R9 ;  /* 0x000000093e3e7221 */ /* 0x000fe80000010000 */
[----:B------:R-:W-:Y:S01]  /*7ce0*/  FADD.FTZ R219, R165, R62 ;  /* 0x0000003ea5db7221 */ /* 0x000fe20000010000 */
[----:B------:R-:W-:-:S05]  /*7cf0*/  @P0 BRA `(.L_x_1201) ;  /* 0xffffc97000000947 */ /* 0x000fca000383ffff */
.L_x_1200:
[----:B------:R-:W1:Y:S01]  /*7d00*/  SHFL.BFLY PT, R2, R223, 0x2, 0x1f ;  /* 0x0c401f00df027f89 */ /* 0x000e6200000e0000 */
[----:B------:R-:W-:Y:S01]  /*7d10*/  ULDC.U8 UR4, c[0x0][0x329] ;  /* 0x0000ca4000047ab9 */ /* 0x000fe20000000000 */
[----:B------:R-:W-:Y:S01]  /*7d20*/  MOV R14, 0x3f800000 ;  /* 0x3f800000000e7802 */ /* 0x000fe20000000f00 */
[----:B------:R-:W-:Y:S01]  /*7d30*/  ULDC.U8 UR5, c[0x0][0x328] ;  /* 0x0000ca0000057ab9 */ /* 0x000fe20000000000 */
[----:B------:R-:W2:Y:S01]  /*7d40*/  SHFL.BFLY PT, R4, R221, 0x2, 0x1f ;  /* 0x0c401f00dd047f89 */ /* 0x000ea200000e0000 */
[----:B------:R-:W-:Y:S01]  /*7d50*/  ISETP.NE.AND P0, PT, RZ, UR4, PT ;  /* 0x00000004ff007c0c */ /* 0x000fe2000bf05270 */
[----:B------:R-:W-:Y:S01]  /*7d60*/  CS2R R52, SRZ ;  /* 0x0000000000347805 */ /* 0x000fe2000001ff00 */
[----:B------:R-:W-:Y:S01]  /*7d70*/  ISETP.NE.AND P3, PT, RZ, UR5, PT ;  /* 0x00000005ff007c0c */ /* 0x000fe2000bf65270 */
[----:B------:R-:W3:Y:S01]  /*7d80*/  SHFL.BFLY PT, R3, R220, 0x2, 0x1f ;  /* 0x0c401f00dc037f89 */ /* 0x000ee200000e0000 */
[----:B------:R-:W-:Y:S01]  /*7d90*/  MOV R15, 0x3f800000 ;  /* 0x3f800000000f7802 */ /* 0x000fe20000000f00 */
[----:B------:R-:W-:Y:S01]  /*7da0*/  BSSY B0, `(.L_x_1204) ;  /* 0x000011b000007945 */ /* 0x000fe20003800000 */
[----:B------:R-:W-:Y:S01]  /*7db0*/  MOV R16, 0x3f800000 ;  /* 0x3f80000000107802 */ /* 0x000fe20000000f00 */
[----:B------:R-:W4:Y:S01]  /*7dc0*/  S2R R0, SR_TID.X ;  /* 0x0000000000007919 */ /* 0x000f220000002100 */
[----:B------:R-:W-:-:S02]  /*7dd0*/  MOV R46, 0x7f800000 ;  /* 0x7f800000002e7802 */ /* 0x000fc40000000f00 */
[----:B------:R-:W-:Y:S01]  /*7de0*/  MOV R49, 0x7f800000 ;  /* 0x7f80000000317802 */ /* 0x000fe20000000f00 */
[----:B------:R-:W5:Y:S02]  /*7df0*/  SHFL.BFLY PT, R6, R219, 0x2, 0x1f ;  /* 0x0c401f00db067f89 */ /* 0x000f6400000e0000 */
[----:B------:R-:W-:Y:S02]  /*7e00*/  @P0 MOV R44, 0x1 ;  /* 0x00000001002c0802 */ /* 0x000fe40000000f00 */
[----:B------:R-:W5:Y:S01]  /*7e10*/  S2R R45, SR_CTAID.Z ;  /* 0x00000000002d7919 */ /* 0x000f620000002700 */
[----:B-1----:R-:W-:Y:S02]  /*7e20*/  FADD.FTZ R11, R2, R223 ;  /* 0x000000df020b7221 */ /* 0x002fe40000010000 */
[----:B--2---:R-:W-:-:S03]  /*7e30*/  FADD.FTZ R5, R4, R221 ;  /* 0x000000dd04057221 */ /* 0x004fc60000010000 */
[----:B------:R-:W1:Y:S01]  /*7e40*/  SHFL.BFLY PT, R2, R11, 0x1, 0x1f ;  /* 0x0c201f000b027f89 */ /* 0x000e6200000e0000 */
[----:B---3--:R-:W-:-:S03]  /*7e50*/  FADD.FTZ R10, R3, R220 ;  /* 0x000000dc030a7221 */ /* 0x008fc60000010000 */
[----:B------:R-:W2:Y:S01]  /*7e60*/  SHFL.BFLY PT, R8, R5, 0x1, 0x1f ;  /* 0x0c201f0005087f89 */ /* 0x000ea200000e0000 */
[----:B----4-:R-:W-:-:S03]  /*7e70*/  SHF.R.S32.HI R3, RZ, 0x1f, R0 ;  /* 0x0000001fff037819 */ /* 0x010fc60000011400 */
[----:B------:R-:W3:Y:S01]  /*7e80*/  SHFL.BFLY PT, R9, R10, 0x1, 0x1f ;  /* 0x0c201f000a097f89 */ /* 0x000ee200000e0000 */
[----:B------:R-:W-:Y:S01]  /*7e90*/  LEA.HI R4, R3, R0, RZ, 0x2 ;  /* 0x0000000003047211 */ /* 0x000fe200078f10ff */
[----:B-----5:R-:W-:-:S03]  /*7ea0*/  FADD.FTZ R13, R6, R219 ;  /* 0x000000db060d7221 */ /* 0x020fc60000010000 */
[----:B------:R-:W-:Y:S02]  /*7eb0*/  SHF.R.S32.HI R12, RZ, 0x2, R4 ;  /* 0x00000002ff0c7819 */ /* 0x000fe40000011404 */
[----:B------:R-:W4:Y:S01]  /*7ec0*/  SHFL.BFLY PT, R6, R13, 0x1, 0x1f ;  /* 0x0c201f000d067f89 */ /* 0x000f2200000e0000 */
[----:B------:R-:W-:-:S04]  /*7ed0*/  LOP3.LUT R17, R4, 0x3ffffffc, RZ, 0xc0, !PT ;  /* 0x3ffffffc04117812 */ /* 0x000fc800078ec0ff */
[----:B------:R-:W-:Y:S01]  /*7ee0*/  IADD3 R17, -R17, R0, RZ ;  /* 0x0000000011117210 */ /* 0x000fe20007ffe1ff */
[----:B-1----:R-:W-:Y:S01]  /*7ef0*/  FADD.FTZ R2, R11, R2 ;  /* 0x000000020b027221 */ /* 0x002fe20000010000 */
[----:B------:R-:W-:Y:S01]  /*7f00*/  SHF.R.S32.HI R11, RZ, 0x1f, R4 ;  /* 0x0000001fff0b7819 */ /* 0x000fe20000011404 */
[----:B--2---:R-:W-:-:S03]  /*7f10*/  FADD.FTZ R8, R5, R8 ;  /* 0x0000000805087221 */ /* 0x004fc60000010000 */
[----:B------:R-:W-:Y:S02]  /*7f20*/  LEA.HI R11, R11, R12, RZ, 0x3 ;  /* 0x0000000c0b0b7211 */ /* 0x000fe400078f18ff */
[----:B------:R-:W-:Y:S01]  /*7f30*/  FSETP.NE.FTZ.AND P6, PT, R2, RZ, PT ;  /* 0x000000ff0200720b */ /* 0x000fe20003fd5000 */
[----:B---3--:R-:W-:Y:S01]  /*7f40*/  FADD.FTZ R9, R10, R9 ;  /* 0x000000090a097221 */ /* 0x008fe20000010000 */
[----:B------:R-:W-:Y:S02]  /*7f50*/  LOP3.LUT R11, R11, 0xfffffff8, RZ, 0xc0, !PT ;  /* 0xfffffff80b0b7812 */ /* 0x000fe400078ec0ff */
[----:B------:R-:W-:Y:S02]  /*7f60*/  @P0 MOV R10, c[0x0][0x210] ;  /* 0x00008400000a0a02 */ /* 0x000fe40000000f00 */
[----:B------:R-:W-:Y:S02]  /*7f70*/  IADD3 R12, R12, -R11, RZ ;  /* 0x8000000b0c0c7210 */ /* 0x000fe40007ffe0ff */
[----:B------:R-:W-:Y:S01]  /*7f80*/  MOV R11, 0xfffffff0 ;  /* 0xfffffff0000b7802 */ /* 0x000fe20000000f00 */
[----:B------:R-:W-:Y:S01]  /*7f90*/  @P0 IMAD R10, R10, c[0x0][0x214], RZ ;  /* 0x000085000a0a0a24 */ /* 0x000fe200078e02ff */
[----:B------:R-:W-:Y:S01]  /*7fa0*/  LOP3.LUT R5, R12, 0x1, RZ, 0xc0, !PT ;  /* 0x000000010c057812 */ /* 0x000fe200078ec0ff */
[----:B----4-:R-:W-:Y:S01]  /*7fb0*/  FADD.FTZ R6, R13, R6 ;  /* 0x000000060d067221 */ /* 0x010fe20000010000 */
[----:B------:R-:W-:Y:S01]  /*7fc0*/  FSETP.NE.FTZ.AND P5, PT, R9, RZ, PT ;  /* 0x000000ff0900720b */ /* 0x000fe20003fb5000 */
[----:B------:R-:W1:Y:S01]  /*7fd0*/  @P6 MUFU.RCP R15, R2 ;  /* 0x00000002000f6308 */ /* 0x000e620000001000 */
[----:B------:R-:W-:-:S02]  /*7fe0*/  ISETP.NE.U32.AND P1, PT, R5, 0x1, PT ;  /* 0x000000010500780c */ /* 0x000fc40003f25070 */
[----:B------:R-:W-:Y:S02]  /*7ff0*/  @!P0 MOV R5, c[0x0][0x214] ;  /* 0x0000850000058a02 */ /* 0x000fe40000000f00 */
[----:B------:R-:W-:Y:S02]  /*8000*/  FSETP.NE.FTZ.AND P4, PT, R8, RZ, PT ;  /* 0x000000ff0800720b */ /* 0x000fe40003f95000 */
[----:B------:R-:W-:Y:S01]  /*8010*/  SEL R11, R11, 0x10, !P1 ;  /* 0x000000100b0b7807 */ /* 0x000fe20004800000 */
[----:B------:R-:W-:Y:S01]  /*8020*/  @P6 MUFU.LG2 R2, R2 ;  /* 0x0000000200026308 */ /* 0x000fe20000000c00 */
[----:B------:R-:W-:Y:S02]  /*8030*/  @!P0 SEL R10, R5, c[0x0][0x234], !P3 ;  /* 0x00008d00050a8a07 */ /* 0x000fe40005800000 */
[C---:B------:R-:W-:Y:S01]  /*8040*/  R2P PR, R12.reuse, 0x6 ;  /* 0x000000060c007804 */ /* 0x040fe20000000000 */
[----:B------:R-:W-:Y:S01]  /*8050*/  IMAD.SHL.U32 R12, R12, 0x40, RZ ;  /* 0x000000400c0c7824 */ /* 0x000fe200078e00ff */
[----:B------:R-:W-:Y:S01]  /*8060*/  MOV R5, 0x20 ;  /* 0x0000002000057802 */ /* 0x000fe20000000f00 */
[----:B------:R-:W-:Y:S01]  /*8070*/  @!P0 IMAD R44, R10, c[0x0][0x1c0], RZ ;  /* 0x000070000a2c8a24 */ /* 0x000fe200078e02ff */
[----:B------:R-:W-:Y:S01]  /*8080*/  MOV R13, 0x3f800000 ;  /* 0x3f800000000d7802 */ /* 0x000fe20000000f00 */
[----:B------:R-:W2:Y:S01]  /*8090*/  @P5 MUFU.RCP R16, R9 ;  /* 0x0000000900105308 */ /* 0x000ea20000001000 */
[----:B------:R-:W-:Y:S01]  /*80a0*/  SEL R5, R5, 0xffffffe0, !P1 ;  /* 0xffffffe005057807 */ /* 0x000fe20004800000 */
[----:B-1----:R-:W-:Y:S01]  /*80b0*/  FMUL.FTZ R15, R15, c[0x0][0x2dc] ;  /* 0x0000b7000f0f7a20 */ /* 0x002fe20000410000 */
[----:B------:R-:W-:-:S02]  /*80c0*/  FSETP.NE.FTZ.AND P1, PT, R6, RZ, PT ;  /* 0x000000ff0600720b */ /* 0x000fc40003f35000 */
[----:B------:R-:W-:Y:S01]  /*80d0*/  LOP3.LUT R12, R12, 0x1c0, RZ, 0xc0, !PT ;  /* 0x000001c00c0c7812 */ /* 0x000fe200078ec0ff */
[C---:B------:R-:W-:Y:S01]  /*80e0*/  FMUL.FTZ R128, R15.reuse, R128 ;  /* 0x000000800f807220 */ /* 0x040fe20000410000 */
[----:B------:R-:W-:Y:S01]  /*80f0*/  ISETP.NE.OR P3, PT, RZ, UR4, !P3 ;  /* 0x00000004ff007c0c */ /* 0x000fe2000df65670 */
[----:B------:R-:W1:Y:S01]  /*8100*/  @P4 MUFU.RCP R13, R8 ;  /* 0x00000008000d4308 */ /* 0x000e620000001000 */
[----:B------:R-:W-:Y:S01]  /*8110*/  LEA.HI R12, R12, R12, RZ, 0x1d ;  /* 0x0000000c0c0c7211 */ /* 0x000fe200078fe8ff */
[C---:B------:R-:W-:Y:S02]  /*8120*/  FMUL.FTZ R129, R15.reuse, R129 ;  /* 0x000000810f817220 */ /* 0x040fe40000410000 */
[C---:B------:R-:W-:Y:S02]  /*8130*/  FMUL.FTZ R72, R15.reuse, R72 ;  /* 0x000000480f487220 */ /* 0x040fe40000410000 */
[----:B------:R-:W-:Y:S01]  /*8140*/  FMUL.FTZ R73, R15, R73 ;  /* 0x000000490f497220 */ /* 0x000fe20000410000 */
[----:B------:R-:W-:Y:S01]  /*8150*/  F2FP.BF16.PACK_AB R128, R129, R128 ;  /* 0x000000808180723e */ /* 0x000fe200000010ff */
[----:B------:R-:W3:Y:S01]  /*8160*/  @P1 MUFU.RCP R14, R6 ;  /* 0x00000006000e1308 */ /* 0x000ee20000001000 */
[----:B--2---:R-:W-:-:S02]  /*8170*/  FMUL.FTZ R16, R16, c[0x0][0x2dc] ;  /* 0x0000b70010107a20 */ /* 0x004fc40000410000 */
[----:B------:R-:W-:Y:S01]  /*8180*/  FMUL.FTZ R120, R15, R120 ;  /* 0x000000780f787220 */ /* 0x000fe20000410000 */
[----:B------:R-:W-:Y:S01]  /*8190*/  F2FP.BF16.PACK_AB R72, R73, R72 ;  /* 0x000000484948723e */ /* 0x000fe200000010ff */
[C---:B------:R-:W-:Y:S02]  /*81a0*/  FMUL.FTZ R130, R16.reuse, R130 ;  /* 0x0000008210827220 */ /* 0x040fe40000410000 */
[C---:B------:R-:W-:Y:S01]  /*81b0*/  FMUL.FTZ R131, R16.reuse, R131 ;  /* 0x0000008310837220 */ /* 0x040fe20000410000 */
[----:B------:R-:W2:Y:S01]  /*81c0*/  @P1 MUFU.LG2 R6, R6 ;  /* 0x0000000600061308 */ /* 0x000ea20000000c00 */
[----:B-1----:R-:W-:Y:S02]  /*81d0*/  FMUL.FTZ R13, R13, c[0x0][0x2dc] ;  /* 0x0000b7000d0d7a20 */ /* 0x002fe40000410000 */
[C---:B------:R-:W-:Y:S01]  /*81e0*/  FMUL.FTZ R74, R16.reuse, R74 ;  /* 0x0000004a104a7220 */ /* 0x040fe20000410000 */
[----:B------:R-:W-:Y:S01]  /*81f0*/  F2FP.BF16.PACK_AB R130, R131, R130 ;  /* 0x000000828382723e */ /* 0x000fe200000010ff */
[----:B------:R-:W-:-:S02]  /*8200*/  FMUL.FTZ R75, R16, R75 ;  /* 0x0000004b104b7220 */ /* 0x000fc40000410000 */
[----:B------:R-:W-:Y:S01]  /*8210*/  FMUL.FTZ R124, R13, R124 ;  /* 0x0000007c0d7c7220 */ /* 0x000fe20000410000 */
[----:B------:R-:W1:Y:S01]  /*8220*/  @P5 MUFU.LG2 R9, R9 ;  /* 0x0000000900095308 */ /* 0x000e620000000c00 */
[----:B---3--:R-:W-:Y:S01]  /*8230*/  FMUL.FTZ R14, R14, c[0x0][0x2dc] ;  /* 0x0000b7000e0e7a20 */ /* 0x008fe20000410000 */
[----:B------:R-:W-:Y:S01]  /*8240*/  F2FP.BF16.PACK_AB R74, R75, R74 ;  /* 0x0000004a4b4a723e */ /* 0x000fe200000010ff */
[----:B------:R-:W-:Y:S02]  /*8250*/  FMUL.FTZ R125, R13, R125 ;  /* 0x0000007d0d7d7220 */ /* 0x000fe40000410000 */
        /* <DEDUP_REMOVED lines=25> */
[----:B------:R-:W-:Y:S01]  /*83f0*/  FMUL.FTZ R68, R13, R68 ;  /* 0x000000440d447220 */ /* 0x000fe20000410000 */
[----:B------:R-:W-:Y:S01]  /*8400*/  F2FP.BF16.PACK_AB R102, R103, R102 ;  /* 0x000000666766723e */ /* 0x000fe200000010ff */
[----:B------:R-:W-:Y:S01]  /*8410*/  FMUL.FTZ R69, R13, R69 ;  /* 0x000000450d457220 */ /* 0x000fe20000410000 */
[----:B------:R-:W-:Y:S01]  /*8420*/  SHF.R.S32.HI R4, RZ, 0x5, R14 ;  /* 0x00000005ff047819 */ /* 0x000fe2000001140e */
[----:B------:R-:W-:Y:S01]  /*8430*/  FMUL.FTZ R121, R15, R121 ;  /* 0x000000790f797220 */ /* 0x000fe20000410000 */
[----:B------:R-:W-:Y:S01]  /*8440*/  F2FP.BF16.PACK_AB R110, R111, R110 ;  /* 0x0000006e6f6e723e */ /* 0x000fe200000010ff */
[----:B------:R-:W-:Y:S01]  /*8450*/  FMUL.FTZ R122, R16, R122 ;  /* 0x0000007a107a7220 */ /* 0x000fe20000410000 */
[----:B------:R-:W-:Y:S01]  /*8460*/  LEA R17, R4, R17, 0x9 ;  /* 0x0000001104117211 */ /* 0x000fe200078e48ff */
[C---:B------:R-:W-:Y:S01]  /*8470*/  FMUL.FTZ R123, R16.reuse, R123 ;  /* 0x0000007b107b7220 */ /* 0x040fe20000410000 */
[----:B------:R-:W-:Y:S01]  /*8480*/  F2FP.BF16.PACK_AB R68, R69, R68 ;  /* 0x000000444544723e */ /* 0x000fe200000010ff */
[----:B------:R-:W-:Y:S01]  /*8490*/  FMUL.FTZ R84, R15, R84 ;  /* 0x000000540f547220 */ /* 0x000fe20000410000 */
[----:B------:R-:W-:Y:S01]  /*84a0*/  LEA R12, R17, R12, 0x1 ;  /* 0x0000000c110c7211 */ /* 0x000fe200078e08ff */
[----:B------:R-:W-:Y:S01]  /*84b0*/  FMUL.FTZ R85, R15, R85 ;  /* 0x000000550f557220 */ /* 0x000fe20000410000 */
[----:B------:R-:W-:Y:S01]  /*84c0*/  F2FP.BF16.PACK_AB R120, R121, R120 ;  /* 0x000000787978723e */ /* 0x000fe200000010ff */
[----:B------:R-:W-:Y:S01]  /*84d0*/  FMUL.FTZ R86, R16, R86 ;  /* 0x0000005610567220 */ /* 0x000fe20000410000 */
[----:B------:R-:W-:Y:S01]  /*84e0*/  SHF.L.U32 R17, R12, 0x1, RZ ;  /* 0x000000010c117819 */ /* 0x000fe200000006ff */
[C---:B------:R-:W-:Y:S01]  /*84f0*/  FMUL.FTZ R87, R16.reuse, R87 ;  /* 0x0000005710577220 */ /* 0x040fe20000410000 */
[----:B------:R-:W-:Y:S01]  /*8500*/  F2FP.BF16.PACK_AB R122, R123, R122 ;  /* 0x0000007a7b7a723e */ /* 0x000fe200000010ff */
[----:B------:R-:W-:Y:S01]  /*8510*/  FMUL.FTZ R76, R13, R76 ;  /* 0x0000004c0d4c7220 */ /* 0x000fe20000410000 */
[----:B------:R-:W-:Y:S01]  /*8520*/  IADD3 R21, R17, 0x40, RZ ;  /* 0x0000004011157810 */ /* 0x000fe20007ffe0ff */
[----:B------:R-:W-:Y:S01]  /*8530*/  FMUL.FTZ R77, R13, R77 ;  /* 0x0000004d0d4d7220 */ /* 0x000fe20000410000 */
[----:B------:R-:W-:Y:S01]  /*8540*/  IADD3 R19, R17, R11, RZ ;  /* 0x0000000b11137210 */ /* 0x000fe20007ffe0ff */
[----:B------:R-:W-:Y:S01]  /*8550*/  FMUL.FTZ R80, R13, R80 ;  /* 0x000000500d507220 */ /* 0x000fe20000410000 */
[----:B------:R-:W-:Y:S01]  /*8560*/  @P2 IADD3 R21, R17, -0x40, RZ ;  /* 0xffffffc011152810 */ /* 0x000fe20007ffe0ff */
[----:B------:R-:W-:Y:S01]  /*8570*/  FMUL.FTZ R81, R13, R81 ;  /* 0x000000510d517220 */ /* 0x000fe20000410000 */
[----:B------:R-:W-:Y:S01]  /*8580*/  IADD3 R23, R17, R5, RZ ;  /* 0x0000000511177210 */ /* 0x000fe20007ffe0ff */
[----:B------:R-:W-:Y:S01]  /*8590*/  FMUL.FTZ R116, R15, R116 ;  /* 0x000000740f747220 */ /* 0x000fe20000410000 */
[----:B------:R-:W-:Y:S01]  /*85a0*/  IADD3 R12, R5, 0x400, R21 ;  /* 0x00000400050c7810 */ /* 0x000fe20007ffe015 */
[----:B------:R-:W-:Y:S01]  /*85b0*/  FMUL.FTZ R117, R15, R117 ;  /* 0x000000750f757220 */ /* 0x000fe20000410000 */
[----:B------:R-:W-:Y:S01]  /*85c0*/  F2FP.BF16.PACK_AB R84, R85, R84 ;  /* 0x000000545554723e */ /* 0x000fe200000010ff */
[C---:B------:R-:W-:Y:S01]  /*85d0*/  FMUL.FTZ R118, R16.reuse, R118 ;  /* 0x0000007610767220 */ /* 0x040fe20000410000 */
[----:B------:R-:W-:Y:S01]  /*85e0*/  F2FP.BF16.PACK_AB R86, R87, R86 ;  /* 0x000000565756723e */ /* 0x000fe200000010ff */
[C---:B------:R-:W-:Y:S01]  /*85f0*/  FMUL.FTZ R119, R16.reuse, R119 ;  /* 0x0000007710777220 */ /* 0x040fe20000410000 */
[----:B------:R-:W-:Y:S01]  /*8600*/  STS [R17], R128 ;  /* 0x0000008011007388 */ /* 0x000fe20000000800 */
[----:B------:R-:W-:Y:S01]  /*8610*/  FMUL.FTZ R92, R15, R92 ;  /* 0x0000005c0f5c7220 */ /* 0x000fe20000410000 */
[----:B------:R-:W-:Y:S01]  /*8620*/  F2FP.BF16.PACK_AB R76, R77, R76 ;  /* 0x0000004c4d4c723e */ /* 0x000fe200000010ff */
[----:B------:R-:W-:Y:S01]  /*8630*/  FMUL.FTZ R93, R15, R93 ;  /* 0x0000005d0f5d7220 */ /* 0x000fe20000410000 */
[----:B------:R-:W-:Y:S01]  /*8640*/  STS [R17+0x400], R130 ;  /* 0x0004008211007388 */ /* 0x000fe20000000800 */
        /* <DEDUP_REMOVED lines=8> */
[----:B------:R-:W-:Y:S01]  /*86d0*/  IMAD.IADD R25, R19, 0x1, R5 ;  /* 0x0000000113197824 */ /* 0x000fe200078e0205 */
[----:B------:R-:W-:Y:S01]  /*86e0*/  F2FP.BF16.PACK_AB R118, R119, R118 ;  /* 0x000000767776723e */ /* 0x000fe200000010ff */
[C---:B------:R-:W-:Y:S01]  /*86f0*/  FMUL.FTZ R112, R13.reuse, R112 ;  /* 0x000000700d707220 */ /* 0x040fe20000410000 */
[----:B------:R-:W-:Y:S01]  /*8700*/  STS [R17+0x2000], R124 ;  /* 0x0020007c11007388 */ /* 0x000fe20000000800 */
[----:B------:R-:W-:Y:S01]  /*8710*/  FMUL.FTZ R113, R13, R113 ;  /* 0x000000710d717220 */ /* 0x000fe20000410000 */
[----:B------:R-:W-:Y:S01]  /*8720*/  F2FP.BF16.PACK_AB R92, R93, R92 ;  /* 0x0000005c5d5c723e */ /* 0x000fe200000010ff */
[C---:B------:R-:W-:Y:S01]  /*8730*/  FMUL.FTZ R96, R15.reuse, R96 ;  /* 0x000000600f607220 */ /* 0x040fe20000410000 */
[----:B------:R4:W-:Y:S01]  /*8740*/  STS [R17+0x2400], R126 ;  /* 0x0024007e11007388 */ /* 0x0009e20000000800 */
[----:B------:R-:W-:Y:S01]  /*8750*/  FMUL.FTZ R97, R15, R97 ;  /* 0x000000610f617220 */ /* 0x000fe20000410000 */
[----:B------:R-:W-:Y:S01]  /*8760*/  F2FP.BF16.PACK_AB R94, R95, R94 ;  /* 0x0000005e5f5e723e */ /* 0x000fe200000010ff */
[----:B------:R-:W-:Y:S01]  /*8770*/  FMUL.FTZ R104, R15, R104 ;  /* 0x000000680f687220 */ /* 0x000fe20000410000 */
[----:B------:R-:W-:Y:S01]  /*8780*/  STS [R19+0x2000], R68 ;  /* 0x0020004413007388 */ /* 0x000fe20000000800 */
[C---:B------:R-:W-:Y:S01]  /*8790*/  FMUL.FTZ R98, R16.reuse, R98 ;  /* 0x0000006210627220 */ /* 0x040fe20000410000 */
[----:B------:R-:W-:Y:S01]  /*87a0*/  F2FP.BF16.PACK_AB R88, R89, R88 ;  /* 0x000000585958723e */ /* 0x000fe200000010ff */
[C---:B------:R-:W-:Y:S01]  /*87b0*/  FMUL.FTZ R99, R16.reuse, R99 ;  /* 0x0000006310637220 */ /* 0x040fe20000410000 */
        /* <DEDUP_REMOVED lines=11> */
[C---:B------:R-:W-:Y:S01]  /*8870*/  FMUL.FTZ R108, R13.reuse, R108 ;  /* 0x0000006c0d6c7220 */ /* 0x040fe20000410000 */
[----:B------:R-:W-:Y:S01]  /*8880*/  STS [R25], R84 ;  /* 0x0000005419007388 */ /* 0x000fe20000000800 */
[----:B------:R-:W-:Y:S01]  /*8890*/  FMUL.FTZ R13, R13, R109 ;  /* 0x0000006d0d0d7220 */ /* 0x000fe20000410000 */
[----:B------:R-:W-:Y:S01]  /*88a0*/  F2FP.BF16.PACK_AB R15, R15, R104 ;  /* 0x000000680f0f723e */ /* 0x000fe200000010ff */
[----:B------:R-:W-:Y:S01]  /*88b0*/  @P6 FMUL.FTZ R2, R2, 0.69314718246459960938 ;  /* 0x3f31721802026820 */ /* 0x000fe20000410000 */
[----:B------:R-:W-:Y:S01]  /*88c0*/  STS [R25+0x400], R86 ;  /* 0x0004005619007388 */ /* 0x000fe20000000800 */
[C---:B----4-:R-:W-:Y:S01]  /*88d0*/  IADD3 R17, R11.reuse, R12, RZ ;  /* 0x0000000c0b117210 */ /* 0x050fe20007ffe0ff */
[----:B--2---:R-:W-:Y:S01]  /*88e0*/  @P1 FMUL.FTZ R50, R6, 0.69314718246459960938 ;  /* 0x3f31721806321820 */ /* 0x004fe20000410000 */
[----:B------:R-:W-:Y:S01]  /*88f0*/  IADD3 R11, R11, R21, RZ ;  /* 0x000000150b0b7210 */ /* 0x000fe20007ffe0ff */
[----:B------:R-:W-:Y:S01]  /*8900*/  STS [R23+0x2000], R76 ;  /* 0x0020004c17007388 */ /* 0x000fe20000000800 */
[----:B------:R-:W-:Y:S01]  /*8910*/  F2FP.BF16.PACK_AB R106, R107, R106 ;  /* 0x0000006a6b6a723e */ /* 0x000fe200000010ff */
[----:B------:R-:W-:Y:S01]  /*8920*/  @P6 FFMA.FTZ R46, R135, c[0x0][0x238], R2 ;  /* 0x00008e00872e6a23 */ /* 0x000fe20000010002 */
[C---:B------:R-:W-:Y:S01]  /*8930*/  IADD3 R12, R5.reuse, R11, RZ ;  /* 0x0000000b050c7210 */ /* 0x040fe20007ffe0ff */
[----:B------:R-:W-:Y:S01]  /*8940*/  STS [R23+0x2400], R78 ;  /* 0x0024004e17007388 */ /* 0x000fe20000000800 */
[----:B-----5:R-:W-:Y:S01]  /*8950*/  IADD3 R19, R5, R21, RZ ;  /* 0x0000001505137210 */ /* 0x020fe20007ffe0ff */
[----:B-1----:R-:W-:Y:S01]  /*8960*/  @P5 FMUL.FTZ R9, R9, 0.69314718246459960938 ;  /* 0x3f31721809095820 */ /* 0x002fe20000410000 */
[----:B------:R-:W-:Y:S01]  /*8970*/  F2FP.BF16.PACK_AB R100, R101, R100 ;  /* 0x000000646564723e */ /* 0x000fe200000010ff */
[----:B------:R-:W-:Y:S01]  /*8980*/  STS [R25+0x2000], R80 ;  /* 0x0020005019007388 */ /* 0x000fe20000000800 */
[----:B------:R-:W-:Y:S01]  /*8990*/  F2FP.BF16.PACK_AB R13, R13, R108 ;  /* 0x0000006c0d0d723e */ /* 0x000fe200000010ff */
[----:B---3--:R-:W-:-:S02]  /*89a0*/  @P4 FMUL.FTZ R8, R8, 0.69314718246459960938 ;  /* 0x3f31721808084820 */ /* 0x008fc40000410000 */
[----:B------:R-:W-:Y:S01]  /*89b0*/  STS [R25+0x2400], R82 ;  /* 0x0024005219007388 */ /* 0x000fe20000000800 */
[----:B------:R-:W-:-:S03]  /*89c0*/  @P5 FFMA.FTZ R49, R134, c[0x0][0x238], R9 ;  /* 0x00008e0086315a23 */ /* 0x000fc60000010009 */
[----:B------:R-:W-:Y:S04]  /*89d0*/  STS [R21], R116 ;  /* 0x0000007415007388 */ /* 0x000fe80000000800 */
[----:B------:R-:W-:Y:S04]  /*89e0*/  STS [R21+0x400], R118 ;  /* 0x0004007615007388 */ /* 0x000fe80000000800 */
[----:B------:R-:W-:Y:S04]  /*89f0*/  STS [R11], R92 ;  /* 0x0000005c0b007388 */ /* 0x000fe80000000800 */
[----:B------:R-:W-:Y:S04]  /*8a00*/  STS [R11+0x400], R94 ;  /* 0x0004005e0b007388 */ /* 0x000fe80000000800 */
[----:B------:R-:W-:Y:S04]  /*8a10*/  STS [R21+0x2000], R88 ;  /* 0x0020005815007388 */ /* 0x000fe80000000800 */
[----:B------:R-:W-:Y:S04]  /*8a20*/  STS [R21+0x2400], R90 ;  /* 0x0024005a15007388 */ /* 0x000fe80000000800 */
[----:B------:R-:W-:Y:S04]  /*8a30*/  STS [R11+0x2000], R112 ;  /* 0x002000700b007388 */ /* 0x000fe80000000800 */
[----:B------:R1:W-:Y:S04]  /*8a40*/  STS [R11+0x2400], R114 ;  /* 0x002400720b007388 */ /* 0x0003e80000000800 */
[----:B------:R2:W-:Y:S04]  /*8a50*/  STS [R19], R96 ;  /* 0x0000006013007388 */ /* 0x0005e80000000800 */
[----:B------:R2:W-:Y:S04]  /*8a60*/  STS [R19+0x400], R98 ;  /* 0x0004006213007388 */ /* 0x0005e80000000800 */
[----:B------:R2:W-:Y:S04]  /*8a70*/  STS [R12], R15 ;  /* 0x0000000f0c007388 */ /* 0x0005e80000000800 */
[----:B------:R2:W-:Y:S04]  /*8a80*/  STS [R17], R106 ;  /* 0x0000006a11007388 */ /* 0x0005e80000000800 */
[----:B------:R2:W-:Y:S04]  /*8a90*/  STS [R19+0x2000], R100 ;  /* 0x0020006413007388 */ /* 0x0005e80000000800 */
[----:B------:R2:W-:Y:S04]  /*8aa0*/  STS [R19+0x2400], R102 ;  /* 0x0024006613007388 */ /* 0x0005e80000000800 */
[----:B------:R2:W-:Y:S04]  /*8ab0*/  STS [R12+0x2000], R13 ;  /* 0x0020000d0c007388 */ /* 0x0005e80000000800 */
[----:B------:R2:W-:Y:S04]  /*8ac0*/  STS [R17+0x2000], R110 ;  /* 0x0020006e11007388 */ /* 0x0005e80000000800 */
[----:B------:R-:W-:Y:S06]  /*8ad0*/  BAR.SYNC.DEFER_BLOCKING 0x0 ;  /* 0x0000000000007b1d */ /* 0x000fec0000010000 */
[----:B------:R-:W3:Y:S04]  /*8ae0*/  S2R R5, SR_CTAID.Y ;  /* 0x0000000000057919 */ /* 0x000ee80000002600 */
[----:B-1----:R-:W1:Y:S04]  /*8af0*/  S2R R11, SR_CTAID.X ;  /* 0x00000000000b7919 */ /* 0x002e680000002500 */
[----:B------:R2:W4:Y:S04]  /*8b00*/  LDS.128 R36, [R196] ;  /* 0x00000000c4247984 */ /* 0x0005280000000c00 */
[----:B------:R2:W2:Y:S01]  /*8b10*/  LDS.128 R32, [R196+0x800] ;  /* 0x00080000c4207984 */ /* 0x0004a20000000c00 */
[----:B---3--:R-:W-:-:S03]  /*8b20*/  @!P3 IMAD R47, R5, c[0x0][0x214], RZ ;  /* 0x00008500052fba24 */ /* 0x008fc600078e02ff */
[----:B------:R3:W2:Y:S01]  /*8b30*/  LDS.128 R28, [R196+0x1000] ;  /* 0x00100000c41c7984 */ /* 0x0006a20000000c00 */
[----:B------:R-:W-:Y:S02]  /*8b40*/  IMAD R48, R5, R44, RZ ;  /* 0x0000002c05307224 */ /* 0x000fe400078e02ff */
[----:B------:R-:W-:Y:S01]  /*8b50*/  @P0 IMAD.MOV.U32 R44, RZ, RZ, c[0x0][0x210] ;  /* 0x00008400ff2c0624 */ /* 0x000fe200078e00ff */
[----:B------:R3:W2:Y:S01]  /*8b60*/  LDS.128 R24, [R196+0x1800] ;  /* 0x00180000c4187984 */ /* 0x0006a20000000c00 */
[----:B------:R-:W-:Y:S02]  /*8b70*/  @!P0 MOV R44, 0x1 ;  /* 0x00000001002c8802 */ /* 0x000fe40000000f00 */
[----:B------:R-:W-:Y:S01]  /*8b80*/  @!P3 SHF.R.S32.HI R53, RZ, 0x1f, R47 ;  /* 0x0000001fff35b819 */ /* 0x000fe2000001142f */
[----:B------:R3:W2:Y:S01]  /*8b90*/  LDS.128 R20, [R196+0x2000] ;  /* 0x00200000c4147984 */ /* 0x0006a20000000c00 */
[----:B------:R-:W-:Y:S01]  /*8ba0*/  SEL R48, R48, RZ, P3 ;  /* 0x000000ff30307207 */ /* 0x000fe20001800000 */
[----:B-1----:R-:W-:Y:S01]  /*8bb0*/  IMAD R2, R11, R44, RZ ;  /* 0x0000002c0b027224 */ /* 0x002fe200078e02ff */
[----:B------:R-:W-:Y:S01]  /*8bc0*/  @!P3 MOV R52, R47 ;  /* 0x0000002f0034b202 */ /* 0x000fe20000000f00 */
[----:B------:R3:W1:Y:S01]  /*8bd0*/  LDS.128 R16, [R196+0x2800] ;  /* 0x00280000c4107984 */ /* 0x0006620000000c00 */
[----:B------:R-:W-:Y:S01]  /*8be0*/  LOP3.LUT P3, RZ, R197, 0x3, RZ, 0xc0, !PT ;  /* 0x00000003c5ff7812 */ /* 0x000fe2000786c0ff */
[----:B------:R-:W-:Y:S01]  /*8bf0*/  IMAD R47, R45, R10, R48 ;  /* 0x0000000a2d2f7224 */ /* 0x000fe200078e0230 */
[----:B------:R-:W-:Y:S01]  /*8c00*/  SHF.L.U32 R2, R2, 0x7, RZ ;  /* 0x0000000702027819 */ /* 0x000fe200000006ff */
[----:B------:R3:W1:Y:S01]  /*8c10*/  LDS.128 R12, [R196+0x3000] ;  /* 0x00300000c40c7984 */ /* 0x0006620000000c00 */
[----:B------:R-:W-:Y:S01]  /*8c20*/  MOV R10, 0x7f800000 ;  /* 0x7f800000000a7802 */ /* 0x000fe20000000f00 */
[----:B------:R-:W-:Y:S01]  /*8c30*/  @P4 FFMA.FTZ R10, R133, c[0x0][0x238], R8 ;  /* 0x00008e00850a4a23 */ /* 0x000fe20000010008 */
[----:B------:R-:W-:Y:S01]  /*8c40*/  IADD3 R6, P2, P0, R2, R52, R47 ;  /* 0x0000003402067210 */ /* 0x000fe2000785e02f */
[----:B------:R3:W1:Y:S01]  /*8c50*/  LDS.128 R40, [R196+0x3800] ;  /* 0x00380000c4287984 */ /* 0x0006620000000c00 */
[----:B------:R-:W-:-:S02]  /*8c60*/  SHF.R.S32.HI R2, RZ, 0x1f, R2 ;  /* 0x0000001fff027819 */ /* 0x000fc40000011402 */
[----:B------:R-:W-:Y:S02]  /*8c70*/  SHF.R.S32.HI R47, RZ, 0x1f, R47 ;  /* 0x0000001fff2f7819 */ /* 0x000fe4000001142f */
[----:B------:R-:W-:Y:S01]  /*8c80*/  MOV R48, 0x7f800000 ;  /* 0x7f80000000307802 */ /* 0x000fe20000000f00 */
[----:B------:R-:W-:Y:S01]  /*8c90*/  @P1 FFMA.FTZ R48, R7, c[0x0][0x238], R50 ;  /* 0x00008e0007301a23 */ /* 0x000fe20000010032 */
[----:B------:R-:W-:Y:S01]  /*8ca0*/  IADD3.X R2, R2, R53, R47, P2, P0 ;  /* 0x0000003502027210 */ /* 0x000fe200017e042f */
[----:B------:R-:W-:Y:S05]  /*8cb0*/  @P3 BRA `(.L_x_1205) ;  /* 0x0000029000003947 */ /* 0x000fea0003800000 */
[----:B------:R-:W-:Y:S02]  /*8cc0*/  SHF.R.S32.HI R7, RZ, 0x1f, R4 ;  /* 0x0000001fff077819 */ /* 0x000fe40000011404 */
[----:B------:R-:W-:Y:S02]  /*8cd0*/  SHF.R.S32.HI R8, RZ, 0x1f, R197 ;  /* 0x0000001fff087819 */ /* 0x000fe400000114c5 */
[----:B------:R-:W-:Y:S02]  /*8ce0*/  LEA.HI R7, R7, R4, RZ, 0x2 ;  /* 0x0000000407077211 */ /* 0x000fe400078f10ff */
[----:B------:R-:W-:Y:S01]  /*8cf0*/  LEA.HI R53, R8, R197, RZ, 0x2 ;  /* 0x000000c508357211 */ /* 0x000fe200078f10ff */
[----:B------:R-:W-:Y:S01]  /*8d00*/  IMAD.MOV.U32 R8, RZ, RZ, c[0x0][0x214] ;  /* 0x00008500ff087624 */ /* 0x000fe200078e00ff */
[----:B------:R-:W-:-:S02]  /*8d10*/  LOP3.LUT R7, R7, 0xffffffc, RZ, 0xc0, !PT ;  /* 0x0ffffffc07077812 */ /* 0x000fc400078ec0ff */
[----:B------:R-:W-:-:S03]  /*8d20*/  SHF.R.S32.HI R53, RZ, 0x2, R53 ;  /* 0x00000002ff357819 */ /* 0x000fc60000011435 */
[----:B------:R-:W-:Y:S02]  /*8d30*/  IMAD.IADD R50, R4, 0x1, -R7 ;  /* 0x0000000104327824 */ /* 0x000fe400078e0a07 */
[----:B------:R-:W-:Y:S02]  /*8d40*/  IMAD R4, R11, -0x80, R8 ;  /* 0xffffff800b047824 */ /* 0x000fe400078e0208 */
[----:B------:R-:W-:-:S05]  /*8d50*/  IMAD R53, R50, 0x10, R53 ;  /* 0x0000001032357824 */ /* 0x000fca00078e0235 */
[CC--:B------:R-:W-:Y:S02]  /*8d60*/  ISETP.GE.AND P6, PT, R53.reuse, R4.reuse, PT ;  /* 0x000000043500720c */ /* 0x0c0fe40003fc6270 */
[C---:B------:R-:W-:Y:S02]  /*8d70*/  IADD3 R47, R53.reuse, 0x8, RZ ;  /* 0x00000008352f7810 */ /* 0x040fe40007ffe0ff */
[----:B------:R-:W-:Y:S02]  /*8d80*/  IADD3 R9, R53, 0x40, RZ ;  /* 0x0000004035097810 */ /* 0x000fe40007ffe0ff */
[-C--:B------:R-:W-:Y:S02]  /*8d90*/  ISETP.GE.AND P5, PT, R47, R4.reuse, PT ;  /* 0x000000042f00720c */ /* 0x080fe40003fa6270 */
[----:B------:R-:W-:Y:S02]  /*8da0*/  IADD3 R51, R53, 0x48, RZ ;  /* 0x0000004835337810 */ /* 0x000fe40007ffe0ff */
[----:B------:R-:W-:-:S02]  /*8db0*/  ISETP.GE.AND P4, PT, R9, R4, PT ;  /* 0x000000040900720c */ /* 0x000fc40003f86270 */
[----:B------:R-:W-:Y:S01]  /*8dc0*/  ISETP.GE.AND P3, PT, R51, R4, PT ;  /* 0x000000043300720c */ /* 0x000fe20003f66270 */
[----:B------:R-:W-:-:S05]  /*8dd0*/  @!P6 IMAD R53, R53, R44, RZ ;  /* 0x0000002c3535e224 */ /* 0x000fca00078e02ff */
[----:B------:R-:W-:Y:S01]  /*8de0*/  @!P6 IADD3 R7, P0, R53, R6, RZ ;  /* 0x000000063507e210 */ /* 0x000fe20007f1e0ff */
[----:B------:R-:W-:-:S03]  /*8df0*/  @!P5 IMAD R47, R47, R44, RZ ;  /* 0x0000002c2f2fd224 */ /* 0x000fc600078e02ff */
[----:B------:R-:W-:Y:S01]  /*8e00*/  @!P6 LEA.HI.X.SX32 R4, R53, R2, 0x1, P0 ;  /* 0x000000023504e211 */ /* 0x000fe200000f0eff */
[-C--:B------:R-:W-:Y:S01]  /*8e10*/  @!P4 IMAD R9, R9, R44.reuse, RZ ;  /* 0x0000002c0909c224 */ /* 0x080fe200078e02ff */
[----:B------:R-:W-:Y:S01]  /*8e20*/  @!P6 LEA R52, P0, R7, c[0x0][0x200], 0x2 ;  /* 0x000080000734ea11 */ /* 0x000fe200078010ff */
[----:B------:R-:W-:Y:S01]  /*8e30*/  @!P3 IMAD R51, R51, R44, RZ ;  /* 0x0000002c3333b224 */ /* 0x000fe200078e02ff */
[-C--:B------:R-:W-:Y:S02]  /*8e40*/  @!P5 IADD3 R8, P2, R47, R6.reuse, RZ ;  /* 0x000000062f08d210 */ /* 0x080fe40007f5e0ff */
[----:B------:R-:W-:Y:S02]  /*8e50*/  @!P6 LEA.HI.X R53, R7, c[0x0][0x204], R4, 0x2, P0 ;  /* 0x000081000735ea11 */ /* 0x000fe400000f1404 */
[----:B------:R-:W-:Y:S02]  /*8e60*/  @!P4 IADD3 R4, P1, R9, R6, RZ ;  /* 0x000000060904c210 */ /* 0x000fe40007f3e0ff */
[----:B------:R-:W-:Y:S01]  /*8e70*/  @!P5 LEA.HI.X.SX32 R47, R47, R2, 0x1, P2 ;  /* 0x000000022f2fd211 */ /* 0x000fe200010f0eff */
[----:B------:R3:W-:Y:S01]  /*8e80*/  @!P6 STG.E [R52.64], R46 ;  /* 0x0000002e3400e986 */ /* 0x0007e2000c101908 */
[----:B------:R-:W-:-:S02]  /*8e90*/  @!P3 IADD3 R6, P0, R51, R6, RZ ;  /* 0x000000063306b210 */ /* 0x000fc40007f1e0ff */
[C---:B------:R-:W-:Y:S02]  /*8ea0*/  @!P5 LEA R54, P2, R8.reuse, c[0x0][0x200], 0x2 ;  /* 0x000080000836da11 */ /* 0x040fe400078410ff */
[-C--:B------:R-:W-:Y:S02]  /*8eb0*/  @!P4 LEA.HI.X.SX32 R9, R9, R2.reuse, 0x1, P1 ;  /* 0x000000020909c211 */ /* 0x080fe400008f0eff */
[----:B------:R-:W-:Y:S02]  /*8ec0*/  @!P3 LEA.HI.X.SX32 R51, R51, R2, 0x1, P0 ;  /* 0x000000023333b211 */ /* 0x000fe400000f0eff */
[----:B------:R-:W-:Y:S02]  /*8ed0*/  @!P5 LEA.HI.X R55, R8, c[0x0][0x204], R47, 0x2, P2 ;  /* 0x000081000837da11 */ /* 0x000fe400010f142f */
[----:B------:R-:W-:Y:S02]  /*8ee0*/  @!P4 LEA R56, P1, R4, c[0x0][0x200], 0x2 ;  /* 0x000080000438ca11 */ /* 0x000fe400078210ff */
[----:B------:R-:W-:Y:S01]  /*8ef0*/  @!P3 LEA R8, P0, R6, c[0x0][0x200], 0x2 ;  /* 0x000080000608ba11 */ /* 0x000fe200078010ff */
[----:B------:R3:W-:Y:S01]  /*8f00*/  @!P5 STG.E [R54.64], R49 ;  /* 0x000000313600d986 */ /* 0x0007e2000c101908 */
[----:B------:R-:W-:-:S02]  /*8f10*/  @!P4 LEA.HI.X R57, R4, c[0x0][0x204], R9, 0x2, P1 ;  /* 0x000081000439ca11 */ /* 0x000fc400008f1409 */
[----:B------:R-:W-:-:S03]  /*8f20*/  @!P3 LEA.HI.X R9, R6, c[0x0][0x204], R51, 0x2, P0 ;  /* 0x000081000609ba11 */ /* 0x000fc600000f1433 */
[----:B------:R3:W-:Y:S04]  /*8f30*/  @!P4 STG.E [R56.64], R10 ;  /* 0x0000000a3800c986 */ /* 0x0007e8000c101908 */
[----:B------:R3:W-:Y:S02]  /*8f40*/  @!P3 STG.E [R8.64], R48 ;  /* 0x000000300800b986 */ /* 0x0007e4000c101908 */
.L_x_1205:
[----:B------:R-:W-:Y:S05]  /*8f50*/  BSYNC B0 ;  /* 0x0000000000007941 */ /* 0x000fea0003800000 */
.L_x_1204:
[----:B------:R-:W-:Y:S01]  /*8f60*/  LEA.HI R3, R3, R0, RZ, 0x3 ;  /* 0x0000000003037211 */ /* 0x000fe200078f18ff */
[----:B------:R-:W-:Y:S02]  /*8f70*/  ULDC.64 UR4, c[0x0][0x1e8] ;  /* 0x00007a0000047ab9 */ /* 0x000fe40000000a00 */
[----:B------:R-:W-:Y:S01]  /*8f80*/  USHF.L.U32 UR7, UR4, 0x5, URZ ;  /* 0x0000000504077899 */ /* 0x000fe2000800063f */
[----:B------:R-:W-:Y:S01]  /*8f90*/  LOP3.LUT R7, R3, 0xfffffff8, RZ, 0xc0, !PT ;  /* 0xfffffff803077812 */ /* 0x000fe200078ec0ff */
[----:B------:R-:W-:Y:S01]  /*8fa0*/  UMOV UR6, 0x5 ;  /* 0x0000000500067882 */ /* 0x000fe20000000000 */
[----:B------:R-:W-:Y:S01]  /*8fb0*/  SHF.R.S32.HI R4, RZ, 0x3, R3 ;  /* 0x00000003ff047819 */ /* 0x000fe20000011403 */
[----:B------:R-:W-:-:S02]  /*8fc0*/  USHF.L.U64.HI UR5, UR4, UR6, UR5 ;  /* 0x0000000604057299 */ /* 0x000fc40008010205 */
[----:B------:R-:W-:Y:S01]  /*8fd0*/  IMAD.IADD R2, R0, 0x1, -R7 ;  /* 0x0000000100027824 */ /* 0x000fe200078e0a07 */
[----:B------:R-:W-:-:S03]  /*8fe0*/  SHF.R.S32.HI R0, RZ, 0x1f, R5 ;  /* 0x0000001fff007819 */ /* 0x000fc60000011405 */
[----:B------:R-:W-:Y:S02]  /*8ff0*/  IMAD.SHL.U32 R6, R2, 0x8, RZ ;  /* 0x0000000802067824 */ /* 0x000fe400078e00ff */
[----:B------:R-:W-:Y:S01]  /*9000*/  IMAD R2, R0, c[0x0][0x1e0], RZ ;  /* 0x0000780000027a24 */ /* 0x000fe200078e02ff */
[----:B------:R-:W-:Y:S02]  /*9010*/  SHF.R.S32.HI R0, RZ, 0x1f, R45 ;  /* 0x0000001fff007819 */ /* 0x000fe4000001142d */
[----:B------:R-:W-:Y:S01]  /*9020*/  SHF.R.S32.HI R7, RZ, 0x1f, R6 ;  /* 0x0000001fff077819 */ /* 0x000fe20000011406 */
[C---:B------:R-:W-:Y:S02]  /*9030*/  IMAD R2, R5.reuse, c[0x0][0x1e4], R2 ;  /* 0x0000790005027a24 */ /* 0x040fe400078e0202 */
[----:B------:R-:W-:Y:S02]  /*9040*/  IMAD R0, R0, c[0x0][0x1f0], RZ ;  /* 0x00007c0000007a24 */ /* 0x000fe400078e02ff */
[----:B------:R-:W-:Y:S01]  /*9050*/  IMAD.WIDE.U32 R6, R5, c[0x0][0x1e0], R6 ;  /* 0x0000780005067a25 */ /* 0x000fe200078e0006 */
[----:B------:R-:W-:-:S03]  /*9060*/  SHF.R.S32.HI R5, RZ, 0x1f, R4 ;  /* 0x0000001fff057819 */ /* 0x000fc60000011404 */
[----:B------:R-:W-:Y:S02]  /*9070*/  IMAD.IADD R7, R7, 0x1, R2 ;  /* 0x0000000107077824 */ /* 0x000fe400078e0202 */
[----:B------:R-:W-:Y:S02]  /*9080*/  IMAD R0, R45, c[0x0][0x1f4], R0 ;  /* 0x00007d002d007a24 */ /* 0x000fe400078e0200 */
[----:B------:R-:W-:-:S04]  /*9090*/  IMAD.WIDE R4, R11, 0x80, R4 ;  /* 0x000000800b047825 */ /* 0x000fc800078e0204 */
[----:B------:R-:W-:-:S04]  /*90a0*/  IMAD.WIDE.U32 R6, R45, c[0x0][0x1f0], R6 ;  /* 0x00007c002d067a25 */ /* 0x000fc800078e0006 */
[----:B------:R-:W-:Y:S02]  /*90b0*/  IMAD R2, R5, c[0x0][0x1e8], RZ ;  /* 0x00007a0005027a24 */ /* 0x000fe400078e02ff */
[----:B------:R-:W-:Y:S02]  /*90c0*/  IMAD.IADD R7, R7, 0x1, R0 ;  /* 0x0000000107077824 */ /* 0x000fe400078e0200 */
[C---:B------:R-:W-:Y:S02]  /*90d0*/  IMAD R2, R4.reuse, c[0x0][0x1ec], R2 ;  /* 0x00007b0004027a24 */ /* 0x040fe400078e0202 */
[----:B------:R-:W-:-:S04]  /*90e0*/  IMAD.WIDE.U32 R6, R4, c[0x0][0x1e8], R6 ;  /* 0x00007a0004067a25 */ /* 0x000fc800078e0006 */
[----:B------:R-:W-:Y:S01]  /*90f0*/  IMAD.IADD R2, R7, 0x1, R2 ;  /* 0x0000000107027824 */ /* 0x000fe200078e0202 */
[----:B------:R-:W-:-:S04]  /*9100*/  LEA R4, P0, R6, c[0x0][0x1d0], 0x1 ;  /* 0x0000740006047a11 */ /* 0x000fc800078008ff */
[----:B------:R-:W-:Y:S02]  /*9110*/  LEA.HI.X R5, R6, c[0x0][0x1d4], R2, 0x1, P0 ;  /* 0x0000750006057a11 */ /* 0x000fe400000f0c02 */
[----:B------:R-:W-:-:S03]  /*9120*/  IADD3 R44, P0, R4, UR7, RZ ;  /* 0x00000007042c7c10 */ /* 0x000fc6000ff1e0ff */
[----:B----4-:R-:W-:Y:S01]  /*9130*/  STG.E.128 [R4.64], R36 ;  /* 0x0000002404007986 */ /* 0x010fe2000c101d08 */
[----:B------:R-:W-:Y:S02]  /*9140*/  IADD3.X R45, R5, UR5, RZ, P0, !PT ;  /* 0x00000005052d7c10 */ /* 0x000fe400087fe4ff */
[----:B---3--:R-:W-:-:S03]  /*9150*/  IADD3 R10, P0, R44, UR7, RZ ;  /* 0x000000072c0a7c10 */ /* 0x008fc6000ff1e0ff */
[----:B--2---:R-:W-:Y:S01]  /*9160*/  STG.E.128 [R44.64], R32 ;  /* 0x000000202c007986 */ /* 0x004fe2000c101d08 */
[----:B------:R-:W-:Y:S02]  /*9170*/  IADD3.X R11, R45, UR5, RZ, P0, !PT ;  /* 0x000000052d0b7c10 */ /* 0x000fe400087fe4ff */
[----:B------:R-:W-:-:S03]  /*9180*/  IADD3 R8, P0, R10, UR7, RZ ;  /* 0x000000070a087c10 */ /* 0x000fc6000ff1e0ff */
[----:B------:R-:W-:Y:S01]  /*9190*/  STG.E.128 [R10.64], R28 ;  /* 0x0000001c0a007986 */ /* 0x000fe2000c101d08 */
        /* <DEDUP_REMOVED lines=8> */
[----:B-1----:R-:W-:Y:S01]  /*9220*/  STG.E.128 [R2.64], R16 ;  /* 0x0000001002007986 */ /* 0x002fe2000c101d08 */
[----:B------:R-:W-:Y:S02]  /*9230*/  IADD3.X R47, R3, UR5, RZ, P0, !PT ;  /* 0x00000005032f7c10 */ /* 0x000fe400087fe4ff */
[----:B------:R-:W-:-:S03]  /*9240*/  IADD3 R48, P0, R46, UR7, RZ ;  /* 0x000000072e307c10 */ /* 0x000fc6000ff1e0ff */
[----:B------:R-:W-:Y:S01]  /*9250*/  STG.E.128 [R46.64], R12 ;  /* 0x0000000c2e007986 */ /* 0x000fe2000c101d08 */
[----:B------:R-:W-:-:S05]  /*9260*/  IADD3.X R49, R47, UR5, RZ, P0, !PT ;  /* 0x000000052f317c10 */ /* 0x000fca00087fe4ff */
[----:B------:R-:W-:Y:S01]  /*9270*/  STG.E.128 [R48.64], R40 ;  /* 0x0000002830007986 */ /* 0x000fe2000c101d08 */
[----:B------:R-:W-:Y:S05]  /*9280*/  EXIT ;  /* 0x000000000000794d */ /* 0x000fea0003800000 */
.L_x_1206:
        /* <DEDUP_REMOVED lines=15> */
.L_x_2130:


//--------------------- .text._ZN5flash16flash_fwd_kernelI23Flash_fwd_kernel_traitsILi64ELi128ELi64ELi4ELb0ELb0EN7cutlass10bfloat16_tE19Flash_kernel_traitsILi64ELi128ELi64ELi4ES3_EELb0ELb0ELb0ELb0ELb1ELb1ELb1ELb0EEEvNS_16Flash_fwd_paramsE --------------------------
	.section	.text._ZN5flash16flash_fwd_kernelI23Flash_fwd_kernel_traitsILi64ELi128ELi64ELi4ELb0ELb0EN7cutlass10bfloat16_tE19Flash_kernel_traitsILi64ELi128ELi64ELi4ES3_EELb0ELb0ELb0ELb0ELb1ELb1ELb1ELb0EEEvNS_16Flash_fwd_paramsE,"ax",@progbits
	.sectioninfo	@"SHI_REGISTERS=255"
	.align	128
        .global         _ZN5flash16flash_fwd_kernelI23Flash_fwd_kernel_traitsILi64ELi128ELi64ELi4ELb0ELb0EN7cutlass10bfloat16_tE19Flash_kernel_traitsILi64ELi128ELi64ELi4ES3_EELb0ELb0ELb0ELb0ELb1ELb1ELb1ELb0EEEvNS_16Flash_fwd_paramsE
        .type           _ZN5flash16flash_fwd_kernelI23Flash_fwd_kernel_traitsILi64ELi128ELi64ELi4ELb0ELb0EN7cutlass10bfloat16_tE19Flash_kernel_traitsILi64ELi128ELi64ELi4ES3_EELb0ELb0ELb0ELb0ELb1ELb1ELb1ELb0EEEvNS_16Flash_fwd_paramsE,@function
        .size           _ZN5flash16flash_fwd_kernelI23Flash_fwd_kernel_traitsILi64ELi128ELi64ELi4ELb0ELb0EN7cutlass10bfloat16_tE19Flash_kernel_traitsILi64ELi128ELi64ELi4ES3_EELb0ELb0ELb0ELb0ELb1ELb1ELb1ELb0EEEvNS_16Flash_fwd_paramsE,(.L_x_2131 - _ZN5flash16flash_fwd_kernelI23Flash_fwd_kernel_traitsILi64ELi128ELi64ELi4ELb0ELb0EN7cutlass10bfloat16_tE19Flash_kernel_traitsILi64ELi128ELi64ELi4ES3_EELb0ELb0ELb0ELb0ELb1ELb1ELb1ELb0EEEvNS_16Flash_fwd_paramsE)
        .other          _ZN5flash16flash_fwd_kernelI23Flash_fwd_kernel_traitsILi64ELi128ELi64ELi4ELb0ELb0EN7cutlass10bfloat16_tE19Flash_kernel_traitsILi64ELi128ELi64ELi4ES3_EELb0ELb0ELb0ELb0ELb1ELb1ELb1ELb0EEEvNS_16Flash_fwd_paramsE,@"STO_CUDA_ENTRY STV_DEFAULT"
_ZN5flash16flash_fwd_kernelI23Flash_fwd_kernel_traitsILi64ELi128ELi64ELi4ELb0ELb0EN7cutlass10bfloat16_tE19Flash_kernel_traitsILi64ELi128ELi64ELi4ES3_EELb0ELb0ELb0ELb0ELb1ELb1ELb1ELb0EEEvNS_16Flash_fwd_paramsE:
.text._ZN5flash16flash_fwd_kernelI23Flash_fwd_kernel_traitsILi64ELi128ELi64ELi4ELb0ELb0EN7cutlass10bfloat16_tE19Flash_kernel_traitsILi64ELi128ELi64ELi4ES3_EELb0ELb0ELb0ELb0ELb1ELb1ELb1ELb0EEEvNS_16Flash_fwd_paramsE:
[----:B------:R-:W-:Y:S02]  /*0000*/  MOV R1, c[0x0][0x28] ;  /* 0x00000a0000017a02 */ /* 0x000fe40000000f00 */
[----:B------:R-:W1:Y:S01]  /*0010*/  S2R R15, SR_CTAID.Y ;  /* 0x00000000000f7919 */ /* 0x000e620000002600 */
[----:B------:R-:W-:Y:S01]  /*0020*/  ISETP.NE.U32.AND P0, PT, RZ, c[0x0][0x250], PT ;  /* 0x00009400ff007a0c */ /* 0x000fe20003f05070 */
[----:B------:R-:W-:Y:S01]  /*0030*/  IMAD.MOV.U32 R11, RZ, RZ, RZ ;  /* 0x000000ffff0b7224 */ /* 0x000fe200078e00ff */
[----:B------:R-:W-:Y:S01]  /*0040*/  ISETP.NE.U32.AND P2, PT, RZ, c[0x0][0x258], PT ;  /* 0x00009600ff007a0c */ /* 0x000fe20003f45070 */
[----:B------:R-:W-:Y:S01]  /*0050*/  ULDC.64 UR8, c[0x0][0x118] ;  /* 0x0000460000087ab9 */ /* 0x000fe20000000a00 */
[----:B------:R-:W-:Y:S02]  /*0060*/  ISETP.NE.AND.EX P0, PT, RZ, c[0x0][0x254], PT, P0 ;  /* 0x00009500ff007a0c */ /* 0x000fe40003f05300 */
[----:B------:R-:W-:-:S11]  /*0070*/  ISETP.NE.AND.EX P2, PT, RZ, c[0x0][0x25c], PT, P2 ;  /* 0x00009700ff007a0c */ /* 0x000fd60003f45320 */
[----:B------:R-:W-:Y:S02]  /*0080*/  @P0 IMAD.MOV.U32 R2, RZ, RZ, 0x4 ;  /* 0x00000004ff020424 */ /* 0x000fe400078e00ff */
[----:B------:R-:W-:Y:S02]  /*0090*/  @P2 IMAD.MOV.U32 R0, RZ, RZ, 0x4 ;  /* 0x00000004ff002424 */ /* 0x000fe400078e00ff */
[----:B-1----:R-:W-:-:S04]  /*00a0*/  @P0 IMAD.WIDE R2, R15, R2, c[0x0][0x250] ;  /* 0x000094000f020625 */ /* 0x002fc800078e0202 */
[----:B------:R-:W-:Y:S01]  /*00b0*/  @P2 IMAD.WIDE R4, R15, R0, c[0x0][0x258] ;  /* 0x000096000f042625 */ /* 0x000fe200078e0200 */
[----:B------:R-:W2:Y:S04]  /*00c0*/  @P0 LDG.E R11, [R2.64] ;  /* 0x00000008020b0981 */ /* 0x000ea8000c1e1900 */
[----:B------:R-:W2:Y:S01]  /*00d0*/  @P2 LDG.E R86, [R4.64] ;  /* 0x0000000804562981 */ /* 0x000ea2000c1e1900 */
[----:B------:R-:W-:-:S03]  /*00e0*/  @!P2 ISETP.NE.U32.AND P1, PT, RZ, c[0x0][0x268], PT ;  /* 0x00009a00ff00aa0c */ /* 0x000fc60003f25070 */
[----:B------:R-:W1:Y:S01]  /*00f0*/  S2R R24, SR_CTAID.X ;  /* 0x0000000000187919 */ /* 0x000e620000002500 */
        /* <DEDUP_REMOVED lines=9> */
[----:B------:R-:W-:Y:S01]  /*0190*/  IADD3 R0, R86, 0x3f, RZ ;  /* 0x0000003f56007810 */ /* 0x000fe20007ffe0ff */
[----:B------:R-:W-:Y:S01]  /*01a0*/  ULDC.64 UR4, c[0x0][0x190] ;  /* 0x0000640000047ab9 */ /* 0x000fe20000000a00 */
[----:B------:R-:W2:Y:S01]  /*01b0*/  I2F.RP R4, R10 ;  /* 0x0000000a00047306 */ /* 0x000ea20000209400 */
[----:B------:R-:W3:Y:S01]  /*01c0*/  S2R R14, SR_CTAID.Z ;  /* 0x00000000000e7919 */ /* 0x000ee20000002700 */
[----:B------:R-:W-:Y:S01]  /*01d0*/  SHF.R.S32.HI R3, RZ, 0x1f, R0 ;  /* 0x0000001fff037819 */ /* 0x000fe20000011400 */
[----:B------:R-:W-:Y:S02]  /*01e0*/  USHF.L.U32 UR7, UR4, 0x5, URZ ;  /* 0x0000000504077899 */ /* 0x000fe4000800063f */
[----:B------:R-:W-:Y:S01]  /*01f0*/  UMOV UR6, 0x5 ;  /* 0x0000000500067882 */ /* 0x000fe20000000000 */
[----:B------:R-:W-:Y:S01]  /*0200*/  LEA.HI R3, R3, R0, RZ, 0x6 ;  /* 0x0000000003037211 */ /* 0x000fe200078f30ff */
[----:B------:R-:W-:-:S02]  /*0210*/  USHF.L.U64.HI UR13, UR4, UR6, UR5 ;  /* 0x00000006040d7299 */ /* 0x000fc40008010205 */
[----:B------:R-:W-:Y:S02]  /*0220*/  UMOV UR10, 0x6 ;  /* 0x00000006000a7882 */ /* 0x000fe40000000000 */
[----:B------:R-:W-:Y:S02]  /*0230*/  ULDC.64 UR4, c[0x0][0x198] ;  /* 0x0000660000047ab9 */ /* 0x000fe40000000a00 */
[----:B------:R-:W-:Y:S02]  /*0240*/  USHF.L.U64.HI UR10, UR4, UR10, UR5 ;  /* 0x0000000a040a7299 */ /* 0x000fe40008010205 */
[----:B------:R-:W-:Y:S01]  /*0250*/  USHF.L.U32 UR11, UR4, 0x6, URZ ;  /* 0x00000006040b7899 */ /* 0x000fe2000800063f */
[----:B--2---:R-:W2:Y:S01]  /*0260*/  MUFU.RCP R20, R4 ;  /* 0x0000000400147308 */ /* 0x004ea20000001000 */
[----:B------:R-:W-:Y:S02]  /*0270*/  USHF.L.U32 UR12, UR4, 0x5, URZ ;  /* 0x00000005040c7899 */ /* 0x000fe4000800063f */
[----:B------:R-:W-:Y:S01]  /*0280*/  USHF.L.U64.HI UR14, UR4, UR6, UR5 ;  /* 0x00000006040e7299 */ /* 0x000fe20008010205 */
[----:B-1----:R-:W-:-:S02]  /*0290*/  SHF.R.S32.HI R85, RZ, 0x1f, R84 ;  /* 0x0000001fff557819 */ /* 0x002fc40000011454 */
[----:B------:R-:W-:Y:S02]  /*02a0*/  ULDC.64 UR4, c[0x0][0x1a0] ;  /* 0x0000680000047ab9 */ /* 0x000fe40000000a00 */
[----:B------:R-:W-:Y:S01]  /*02b0*/  USHF.L.U64.HI UR5, UR4, UR6, UR5 ;  /* 0x0000000604057299 */ /* 0x000fe20008010205 */
[CC--:B------:R-:W-:Y:S01]  /*02c0*/  LEA.HI R19, R85.reuse, R84.reuse, RZ, 0x3 ;  /* 0x0000005455137211 */ /* 0x0c0fe200078f18ff */
[----:B------:R-:W-:Y:S01]  /*02d0*/  USHF.L.U32 UR4, UR4, 0x5, URZ ;  /* 0x0000000504047899 */ /* 0x000fe2000800063f */
[----:B------:R-:W-:Y:S02]  /*02e0*/  LEA.HI R5, R85, R84, RZ, 0x4 ;  /* 0x0000005455057211 */ /* 0x000fe400078f20ff */
[----:B------:R-:W-:Y:S02]  /*02f0*/  LOP3.LUT R7, R19, 0xfffffff8, RZ, 0xc0, !PT ;  /* 0xfffffff813077812 */ /* 0x000fe400078ec0ff */
[----:B------:R-:W-:Y:S02]  /*0300*/  SHF.R.S32.HI R8, RZ, 0x3, R19 ;  /* 0x00000003ff087819 */ /* 0x000fe40000011413 */
[----:B--2---:R-:W-:-:S02]  /*0310*/  IADD3 R20, R20, 0xffffffe, RZ ;  /* 0x0ffffffe14147810 */ /* 0x004fc40007ffe0ff */
[----:B------:R-:W-:Y:S02]  /*0320*/  IADD3 R6, -R7, R84, RZ ;  /* 0x0000005407067210 */ /* 0x000fe40007ffe1ff */
[----:B------:R-:W1:Y:S01]  /*0330*/  F2I.FTZ.U32.TRUNC.NTZ R21, R20 ;  /* 0x0000001400157305 */ /* 0x000e62000021f000 */
[----:B------:R-:W-:Y:S02]  /*0340*/  SHF.L.U32 R13, R8, 0x6, RZ ;  /* 0x00000006080d7819 */ /* 0x000fe400000006ff */
[--C-:B------:R-:W-:Y:S01]  /*0350*/  SHF.R.S32.HI R9, RZ, 0x1f, R8.reuse ;  /* 0x0000001fff097819 */ /* 0x100fe20000011408 */
[----:B------:R-:W-:Y:S01]  /*0360*/  IMAD.SHL.U32 R22, R6, 0x8, RZ ;  /* 0x0000000806167824 */ /* 0x000fe200078e00ff */
[----:B------:R-:W-:Y:S02]  /*0370*/  IADD3 R16, P0, R8, R11, RZ ;  /* 0x0000000b08107210 */ /* 0x000fe40007f1e0ff */
[----:B------:R-:W-:Y:S01]  /*0380*/  SHF.R.S32.HI R0, RZ, 0x4, R5 ;  /* 0x00000004ff007819 */ /* 0x000fe20000011405 */
[----:B------:R-:W-:Y:S01]  /*0390*/  IMAD.WIDE R24, R24, 0x80, R8 ;  /* 0x0000008018187825 */ /* 0x000fe200078e0208 */
[----:B------:R-:W-:-:S02]  /*03a0*/  LOP3.LUT R13, R13, 0x1c0, RZ, 0xc0, !PT ;  /* 0x000001c00d0d7812 */ /* 0x000fc400078ec0ff */
[----:B------:R-:W-:Y:S02]  /*03b0*/  LEA.HI.X.SX32 R11, R11, R9, 0x1, P0 ;  /* 0x000000090b0b7211 */ /* 0x000fe400000f0eff */
[----:B------:R-:W-:Y:S02]  /*03c0*/  LEA.HI R7, R5, R0, RZ, 0x1 ;  /* 0x0000000005077211 */ /* 0x000fe400078f08ff */
[----:B------:R-:W-:Y:S02]  /*03d0*/  LEA.HI R9, R85, R84, RZ, 0x6 ;  /* 0x0000005455097211 */ /* 0x000fe400078f30ff */
[----:B------:R-:W-:Y:S02]  /*03e0*/  LOP3.LUT R5, R5, 0xfffffff0, RZ, 0xc0, !PT ;  /* 0xfffffff005057812 */ /* 0x000fe400078ec0ff */
[----:B------:R-:W-:Y:S01]  /*03f0*/  SHF.R.U32.HI R200, RZ, 0x3, R13 ;  /* 0x00000003ffc87819 */ /* 0x000fe2000001160d */
[----:B------:R-:W-:Y:S01]  /*0400*/  IMAD.SHL.U32 R9, R9, 0x8, RZ ;  /* 0x0000000809097824 */ /* 0x000fe200078e00ff */
[----:B-1----:R-:W-:Y:S01]  /*0410*/  IADD3 R17, RZ, -R21, RZ ;  /* 0x80000015ff117210 */ /* 0x002fe20007ffe0ff */
[----:B------:R-:W-:Y:S01]  /*0420*/  IMAD.IADD R18, R84, 0x1, -R5 ;  /* 0x0000000154127824 */ /* 0x000fe200078e0a05 */
[----:B------:R-:W-:Y:S01]  /*0430*/  LOP3.LUT R13, R13, 0x38, R22, 0xf8, !PT ;  /* 0x000000380d0d7812 */ /* 0x000fe200078ef816 */
[----:B------:R-:W-:Y:S01]  /*0440*/  IMAD R5, R11, c[0x0][0x198], RZ ;  /* 0x000066000b057a24 */ /* 0x000fe200078e02ff */
[----:B------:R-:W-:Y:S01]  /*0450*/  MOV R20, RZ ;  /* 0x000000ff00147202 */ /* 0x000fe20000000f00 */
[----:B------:R-:W-:Y:S01]  /*0460*/  IMAD R4, R17, R10, RZ ;  /* 0x0000000a11047224 */ /* 0x000fe200078e02ff */
[----:B------:R-:W-:Y:S01]  /*0470*/  LOP3.LUT R200, R13, R200, RZ, 0x3c, !PT ;  /* 0x000000c80dc87212 */ /* 0x000fe200078e3cff */
[----:B------:R-:W-:Y:S01]  /*0480*/  IMAD R11, R11, c[0x0][0x1a0], RZ ;  /* 0x000068000b0b7a24 */ /* 0x000fe200078e02ff */
[----:B------:R-:W-:Y:S01]  /*0490*/  SHF.R.S32.HI R13, RZ, 0x1f, R15 ;  /* 0x0000001fff0d7819 */ /* 0x000fe2000001140f */
[----:B------:R-:W-:Y:S01]  /*04a0*/  IMAD.HI.U32 R4, R21, R4, R20 ;  /* 0x0000000415047227 */ /* 0x000fe200078e0014 */
[----:B------:R-:W-:-:S02]  /*04b0*/  LOP3.LUT R7, R7, 0xfffffffe, RZ, 0xc0, !PT ;  /* 0xfffffffe07077812 */ /* 0x000fc400078ec0ff */
[----:B------:R-:W-:Y:S01]  /*04c0*/  SHF.R.S32.HI R23, RZ, 0x1f, R22 ;  /* 0x0000001fff177819 */ /* 0x000fe20000011416 */
[----:B------:R-:W-:Y:S01]  /*04d0*/  IMAD R8, R13, c[0x0][0x178], RZ ;  /* 0x00005e000d087a24 */ /* 0x000fe200078e02ff */
[----:B------:R-:W-:Y:S01]  /*04e0*/  LOP3.LUT R200, R200, 0x7ffffe00, R9, 0xf8, !PT ;  /* 0x7ffffe00c8c87812 */ /* 0x000fe200078ef809 */
[C---:B------:R-:W-:Y:S01]  /*04f0*/  IMAD R12, R16.reuse, c[0x0][0x19c], R5 ;  /* 0x00006700100c7a24 */ /* 0x040fe200078e0205 */
[----:B------:R-:W-:Y:S01]  /*0500*/  SHF.R.S32.HI R17, RZ, 0x1f, R18 ;  /* 0x0000001fff117819 */ /* 0x000fe20000011412 */
[C---:B------:R-:W-:Y:S01]  /*0510*/  IMAD R11, R16.reuse, c[0x0][0x1a4], R11 ;  /* 0x00006900100b7a24 */ /* 0x040fe200078e020b */
[----:B---3--:R-:W-:Y:S01]  /*0520*/  IABS R9, R14 ;  /* 0x0000000e00097213 */ /* 0x008fe20000000000 */
[--C-:B------:R-:W-:Y:S01]  /*0530*/  IMAD.WIDE.U32 R20, R16, c[0x0][0x198], R22.reuse ;  /* 0x0000660010147a25 */ /* 0x100fe200078e0016 */
[----:B------:R-:W-:Y:S02]  /*0540*/  IADD3 R7, R0, -R7, RZ ;  /* 0x8000000700077210 */ /* 0x000fe40007ffe0ff */
[----:B------:R-:W-:Y:S01]  /*0550*/  LEA.HI R0, R17, R18, RZ, 0x3 ;  /* 0x0000001211007211 */ /* 0x000fe200078f18ff */
[----:B------:R-:W-:Y:S01]  /*0560*/  IMAD.WIDE.U32 R16, R16, c[0x0][0x1a0], R22 ;  /* 0x0000680010107a25 */ /* 0x000fe200078e0016 */
[----:B------:R-:W-:-:S02]  /*0570*/  LOP3.LUT R2, R14, c[0x0][0x1c8], RZ, 0x3c, !PT ;  /* 0x000072000e027a12 */ /* 0x000fc400078e3cff */
[----:B------:R-:W-:Y:S01]  /*0580*/  SHF.L.U32 R200, R200, 0x1, RZ ;  /* 0x00000001c8c87819 */ /* 0x000fe200000006ff */
[C---:B------:R-:W-:Y:S01]  /*0590*/  IMAD R8, R15.reuse, c[0x0][0x17c], R8 ;  /* 0x00005f000f087a24 */ /* 0x040fe200078e0208 */
[----:B------:R-:W-:Y:S01]  /*05a0*/  ISETP.GE.AND P1, PT, R2, RZ, PT ;  /* 0x000000ff0200720c */ /* 0x000fe20003f26270 */
[----:B------:R-:W-:Y:S01]  /*05b0*/  IMAD.WIDE.U32 R22, R15, c[0x0][0x178], R22 ;  /* 0x00005e000f167a25 */ /* 0x000fe200078e0016 */
[----:B------:R-:W-:Y:S02]  /*05c0*/  IADD3 R17, R17, R11, RZ ;  /* 0x0000000b11117210 */ /* 0x000fe40007ffe0ff */
[----:B------:R-:W-:Y:S01]  /*05d0*/  LOP3.LUT R5, R0, 0xfffffff8, RZ, 0xc0, !PT ;  /* 0xfffffff800057812 */ /* 0x000fe200078ec0ff */
[----:B------:R-:W-:Y:S01]  /*05e0*/  IMAD.HI.U32 R4, R4, R9, RZ ;  /* 0x0000000904047227 */ /* 0x000fe200078e00ff */
[----:B------:R-:W-:Y:S02]  /*05f0*/  LEA.HI R85, R85, R84, RZ, 0x5 ;  /* 0x0000005455557211 */ /* 0x000fe400078f28ff */
[----:B------:R-:W-:Y:S01]  /*0600*/  IADD3 R5, R18, -R5, RZ ;  /* 0x8000000512057210 */ /* 0x000fe20007ffe0ff */
[----:B------:R-:W-:Y:S01]  /*0610*/  IMAD.IADD R23, R23, 0x1, R8 ;  /* 0x0000000117177824 */ /* 0x000fe200078e0208 */
[----:B------:R-:W-:Y:S01]  /*0620*/  IADD3 R8, -R4, RZ, RZ ;  /* 0x000000ff04087210 */ /* 0x000fe20007ffe1ff */
[----:B------:R-:W-:Y:S01]  /*0630*/  IMAD.SHL.U32 R2, R6, 0x40, RZ ;  /* 0x0000004006027824 */ /* 0x000fe200078e00ff */
[----:B------:R-:W-:Y:S01]  /*0640*/  SHF.L.U32 R82, R5, 0x6, RZ ;  /* 0x0000000605527819 */ /* 0x000fe200000006ff */
[----:B------:R-:W-:Y:S01]  /*0650*/  IMAD.IADD R21, R21, 0x1, R12 ;  /* 0x0000000115157824 */ /* 0x000fe200078e020c */
[----:B------:R-:W-:Y:S01]  /*0660*/  SHF.R.S32.HI R12, RZ, 0x1f, R14 ;  /* 0x0000001fff0c7819 */ /* 0x000fe2000001140e */
[----:B------:R-:W-:Y:S01]  /*0670*/  IMAD R9, R10, R8, R9 ;  /* 0x000000080a097224 */ /* 0x000fe200078e0209 */
[----:B------:R-:W-:Y:S01]  /*0680*/  LOP3.LUT R2, R2, 0x1c0, RZ, 0xc0, !PT ;  /* 0x000001c002027812 */ /* 0x000fe200078ec0ff */
[----:B------:R-:W-:Y:S01]  /*0690*/  IMAD.WIDE.U32 R22, R14, c[0x0][0x1a8], R22 ;  /* 0x00006a000e167a25 */ /* 0x000fe200078e0016 */
[----:B------:R-:W-:-:S02]  /*06a0*/  LOP3.LUT R82, R82, 0x1c0, RZ, 0xc0, !PT ;  /* 0x000001c052527812 */ /* 0x000fc400078ec0ff */
[----:B------:R-:W-:Y:S01]  /*06b0*/  ISETP.GT.U32.AND P2, PT, R10, R9, PT ;  /* 0x000000090a00720c */ /* 0x000fe20003f44070 */
[----:B------:R-:W-:Y:S01]  /*06c0*/  IMAD R8, R13, c[0x0][0x180], RZ ;  /* 0x000060000d087a24 */ /* 0x000fe200078e02ff */
[----:B------:R-:W-:Y:S01]  /*06d0*/  LOP3.LUT R19, R2, 0x8, R19, 0xf8, !PT ;  /* 0x0000000802137812 */ /* 0x000fe200078ef813 */
[----:B------:R-:W-:Y:S01]  /*06e0*/  IMAD R11, R25, c[0x0][0x190], RZ ;  /* 0x00006400190b7a24 */ /* 0x000fe200078e02ff */
[----:B------:R-:W-:Y:S01]  /*06f0*/  SHF.R.U32.HI R2, RZ, 0x3, R2 ;  /* 0x00000003ff027819 */ /* 0x000fe20000011602 */
[C---:B------:R-:W-:Y:S01]  /*0700*/  IMAD R8, R15.reuse, c[0x0][0x184], R8 ;  /* 0x000061000f087a24 */ /* 0x040fe200078e0208 */
[----:B------:R-:W-:Y:S01]  /*0710*/  SHF.L.U32 R83, R0, 0x6, RZ ;  /* 0x0000000600537819 */ /* 0x000fe200000006ff */
[----:B------:R-:W-:Y:S01]  /*0720*/  IMAD.WIDE.U32 R204, R15, c[0x0][0x180], R20 ;  /* 0x000060000fcc7a25 */ /* 0x000fe200078e0014 */
[----:B------:R-:W-:Y:S02]  /*0730*/  LOP3.LUT R2, R19, R2, RZ, 0x3c, !PT ;  /* 0x0000000213027212 */ /* 0x000fe400078e3cff */
[----:B------:R-:W-:Y:S01]  /*0740*/  SHF.R.S32.HI R0, RZ, 0x5, R85 ;  /* 0x00000005ff007819 */ /* 0x000fe20000011455 */
[----:B------:R-:W-:Y:S01]  /*0750*/  IMAD R19, R12, c[0x0][0x1a8], RZ ;  /* 0x00006a000c137a24 */ /* 0x000fe200078e02ff */
[----:B------:R-:W-:Y:S01]  /*0760*/  IADD3 R205, R205, R8, RZ ;  /* 0x00000008cdcd7210 */ /* 0x000fe20007ffe0ff */
[----:B------:R-:W-:Y:S01]  /*0770*/  @!P2 IMAD.IADD R9, R9, 0x1, -R10 ;  /* 0x000000010909a824 */ /* 0x000fe200078e0a0a */
[----:B------:R-:W-:Y:S01]  /*0780*/  @!P2 IADD3 R4, R4, 0x1, RZ ;  /* 0x000000010404a810 */ /* 0x000fe20007ffe0ff */
[----:B------:R-:W-:Y:S01]  /*0790*/  IMAD R19, R14, c[0x0][0x1ac], R19 ;  /* 0x00006b000e137a24 */ /* 0x000fe200078e0213 */
[----:B------:R-:W-:Y:S01]  /*07a0*/  ISETP.NE.AND P2, PT, RZ, c[0x0][0x1c8], PT ;  /* 0x00007200ff007a0c */ /* 0x000fe20003f45270 */
[C---:B------:R-:W-:Y:S01]  /*07b0*/  IMAD R11, R24.reuse, c[0x0][0x194], R11 ;  /* 0x00006500180b7a24 */ /* 0x040fe200078e020b */
[----:B------:R-:W-:Y:S01]  /*07c0*/  ISETP.GE.U32.AND P3, PT, R9, R10, PT ;  /* 0x0000000a0900720c */ /* 0x000fe20003f66070 */
[----:B------:R-:W-:Y:S01]  /*07d0*/  IMAD.IADD R23, R23, 0x1, R19 ;  /* 0x0000000117177824 */ /* 0x000fe200078e0213 */
[----:B------:R-:W-:Y:S01]  /*07e0*/  LOP3.LUT R83, R83, 0xfffffe00, RZ, 0xc0, !PT ;  /* 0xfffffe0053537812 */ /* 0x000fe200078ec0ff */
[----:B------:R-:W-:Y:S01]  /*07f0*/  IMAD R12, R13, c[0x0][0x188], RZ ;  /* 0x000062000d0c7a24 */ /* 0x000fe200078e02ff */
[----:B------:R-:W-:Y:S01]  /*0800*/  LOP3.LUT R201, R85, 0xffffffe0, RZ, 0xc0, !PT ;  /* 0xffffffe055c97812 */ /* 0x000fe200078ec0ff */
[----:B------:R-:W-:-:S04]  /*0810*/  IMAD.WIDE.U32 R22, R24, c[0x0][0x190], R22 ;  /* 0x0000640018167a25 */ /* 0x000fc800078e0016 */
[----:B------:R-:W-:Y:S01]  /*0820*/  IMAD.IADD R11, R23, 0x1, R11 ;  /* 0x00000001170b7824 */ /* 0x000fe200078e020b */
[----:B------:R-:W-:Y:S01]  /*0830*/  LEA R8, P0, R22, c[0x0][0x160], 0x1 ;  /* 0x0000580016087a11 */ /* 0x000fe200078008ff */
[C---:B------:R-:W-:Y:S02]  /*0840*/  IMAD.WIDE.U32 R202, R15.reuse, c[0x0][0x188], R16 ;  /* 0x000062000fca7a25 */ /* 0x040fe400078e0010 */
[----:B------:R-:W-:Y:S02]  /*0850*/  @P3 IADD3 R4, R4, 0x1, RZ ;  /* 0x0000000104043810 */ /* 0x000fe40007ffe0ff */
[----:B------:R-:W-:Y:S01]  /*0860*/  LEA.HI.X R9, R22, c[0x0][0x164], R11, 0x1, P0 ;  /* 0x0000590016097a11 */ /* 0x000fe200000f0c0b */
[----:B------:R-:W-:Y:S01]  /*0870*/  IMAD R12, R15, c[0x0][0x18c], R12 ;  /* 0x000063000f0c7a24 */ /* 0x000fe200078e020c */
[----:B------:R-:W-:Y:S01]  /*0880*/  IADD3 R10, P0, R8, UR7, RZ ;  /* 0x00000007080a7c10 */ /* 0x000fe2000ff1e0ff */
[----:B------:R-:W-:Y:S02]  /*0890*/  IMAD.MOV.U32 R13, RZ, RZ, R4 ;  /* 0x000000ffff0d7224 */ /* 0x000fe400078e0004 */
[----:B------:R1:W-:Y:S01]  /*08a0*/  LDGSTS.E.BYPASS.LTC128B.128 [R200], [R8.64] ;  /* 0x0000000008c87fae */ /* 0x0003e2000b901d48 */
[----:B------:R-:W-:Y:S01]  /*08b0*/  IADD3.X R11, R9, UR13, RZ, P0, !PT ;  /* 0x0000000d090b7c10 */ /* 0x000fe200087fe4ff */
[----:B------:R-:W-:Y:S01]  /*08c0*/  IMAD R2, R7, 0x200, R2 ;  /* 0x0000020007027824 */ /* 0x000fe200078e0202 */
[----:B------:R-:W-:Y:S01]  /*08d0*/  @!P1 IADD3 R13, -R13, RZ, RZ ;  /* 0x000000ff0d0d9210 */ /* 0x000fe20007ffe1ff */
[----:B------:R-:W-:Y:S01]  /*08e0*/  IMAD.IADD R201, R84, 0x1, -R201 ;  /* 0x0000000154c97824 */ /* 0x000fe200078e0ac9 */
[----:B------:R-:W-:Y:S01]  /*08f0*/  @!P2 LOP3.LUT R13, RZ, c[0x0][0x1c8], RZ, 0x33, !PT ;  /* 0x00007200ff0daa12 */ /* 0x000fe200078e33ff */
[----:B------:R2:W-:Y:S01]  /*0900*/  LDGSTS.E.BYPASS.LTC128B.128 [R200+0x800], [R10.64] ;  /* 0x008000000ac87fae */ /* 0x0005e2000b901d48 */
[----:B------:R-:W-:-:S02]  /*0910*/  IADD3 R16, P0, R10, UR7, RZ ;  /* 0x000000070a107c10 */ /* 0x000fc4000ff1e0ff */
[----:B------:R-:W-:Y:S01]  /*0920*/  IADD3 R203, R203, R12, RZ ;  /* 0x0000000ccbcb7210 */ /* 0x000fe20007ffe0ff */
[----:B------:R-:W-:Y:S01]  /*0930*/  IMAD.WIDE.U32 R204, R13, c[0x0][0x1b0], R204 ;  /* 0x00006c000dcc7a25 */ /* 0x000fe200078e00cc */
[----:B------:R-:W-:Y:S02]  /*0940*/  IADD3.X R17, R11, UR13, RZ, P0, !PT ;  /* 0x0000000d0b117c10 */ /* 0x000fe400087fe4ff */
[----:B------:R-:W-:Y:S01]  /*0950*/  IADD3 R14, P0, R16, UR7, RZ ;  /* 0x00000007100e7c10 */ /* 0x000fe2000ff1e0ff */
[----:B------:R-:W-:Y:S01]  /*0960*/  IMAD.WIDE.U32 R202, R13, c[0x0][0x1b8], R202 ;  /* 0x00006e000dca7a25 */ /* 0x000fe200078e00ca */
[----:B------:R-:W-:Y:S01]  /*0970*/  MOV R206, R204 ;  /* 0x000000cc00ce7202 */ /* 0x000fe20000000f00 */
[----:B------:R3:W-:Y:S01]  /*0980*/  LDGSTS.E.BYPASS.LTC128B.128 [R200+0x1000], [R16.64] ;  /* 0x0100000010c87fae */ /* 0x0007e2000b901d48 */
[----:B------:R-:W-:Y:S02]  /*0990*/  IADD3.X R15, R17, UR13, RZ, P0, !PT ;  /* 0x0000000d110f7c10 */ /* 0x000fe400087fe4ff */
[----:B------:R-:W-:-:S02]  /*09a0*/  IADD3 R18, P0, R14, UR7, RZ ;  /* 0x000000070e127c10 */ /* 0x000fc4000ff1e0ff */
[C---:B------:R-:W-:Y:S01]  /*09b0*/  SHF.L.U32 R96, R2.reuse, 0x1, RZ ;  /* 0x0000000102607819 */ /* 0x040fe200000006ff */
[----:B------:R4:W-:Y:S01]  /*09c0*/  LDGSTS.E.BYPASS.LTC128B.128 [R200+0x1800], [R14.64] ;  /* 0x018000000ec87fae */ /* 0x0009e2000b901d48 */
[----:B------:R-:W-:Y:S02]  /*09d0*/  IADD3.X R19, R15, UR13, RZ, P0, !PT ;  /* 0x0000000d0f137c10 */ /* 0x000fe400087fe4ff */
[----:B------:R-:W-:Y:S01]  /*09e0*/  LEA R197, R2, 0x4000, 0x1 ;  /* 0x0000400002c57811 */ /* 0x000fe200078e08ff */
[----:B------:R-:W-:Y:S01]  /*09f0*/  IMAD.MOV.U32 R2, RZ, RZ, 0x40 ;  /* 0x00000040ff027424 */ /* 0x000fe200078e00ff */
[----:B-1----:R-:W-:Y:S01]  /*0a00*/  SHF.R.S32.HI R8, RZ, 0x1f, R13 ;  /* 0x0000001fff087819 */ /* 0x002fe2000001140d */
[----:B------:R1:W-:Y:S01]  /*0a10*/  LDGSTS.E.BYPASS.LTC128B.128 [R200+0x2000], [R18.64] ;  /* 0x0200000012c87fae */ /* 0x0003e2000b901d48 */
[----:B------:R-:W-:-:S03]  /*0a20*/  IADD3 R193, R197, 0x40, RZ ;  /* 0x00000040c5c17810 */ /* 0x000fc60007ffe0ff */
[C---:B------:R-:W-:Y:S01]  /*0a30*/  IMAD R4, R8.reuse, c[0x0][0x1b0], RZ ;  /* 0x00006c0008047a24 */ /* 0x040fe200078e02ff */
[----:B--2---:R-:W-:Y:S01]  /*0a40*/  LEA.HI.SX32 R11, R3, 0xffffffff, 0x1a ;  /* 0xffffffff030b7811 */ /* 0x004fe200078fd2ff */
[----:B------:R-:W-:Y:S02]  /*0a50*/  IMAD R8, R8, c[0x0][0x1b8], RZ ;  /* 0x00006e0008087a24 */ /* 0x000fe400078e02ff */
[----:B------:R-:W-:Y:S01]  /*0a60*/  IMAD R207, R13, c[0x0][0x1b4], R4 ;  /* 0x00006d000dcf7a24 */ /* 0x000fe200078e0204 */
[----:B------:R-:W-:Y:S01]  /*0a70*/  SHF.R.S32.HI R9, RZ, 0x1f, R11 ;  /* 0x0000001fff097819 */ /* 0x000fe2000001140b */
[----:B------:R-:W-:Y:S02]  /*0a80*/  IMAD R4, R11, UR10, RZ ;  /* 0x0000000a0b047c24 */ /* 0x000fe4000f8e02ff */
[----:B------:R-:W-:Y:S02]  /*0a90*/  IMAD.IADD R207, R205, 0x1, R207 ;  /* 0x00000001cdcf7824 */ /* 0x000fe400078e02cf */
[----:B------:R-:W-:Y:S01]  /*0aa0*/  IMAD R4, R9, UR11, R4 ;  /* 0x0000000b09047c24 */ /* 0x000fe2000f8e0204 */
[----:B---3--:R-:W-:Y:S01]  /*0ab0*/  IADD3 R16, P0, R18, UR7, RZ ;  /* 0x0000000712107c10 */ /* 0x008fe2000ff1e0ff */
[----:B------:R-:W-:-:S02]  /*0ac0*/  IMAD R199, R13, c[0x0][0x1bc], R8 ;  /* 0x00006f000dc77a24 */ /* 0x000fc400078e0208 */
[----:B------:R-:W-:Y:S01]  /*0ad0*/  IMAD R8, R9, c[0x0][0x1a0], RZ ;  /* 0x0000680009087a24 */ /* 0x000fe200078e02ff */
[----:B------:R-:W-:Y:S01]  /*0ae0*/  IADD3.X R17, R19, UR13, RZ, P0, !PT ;  /* 0x0000000d13117c10 */ /* 0x000fe200087fe4ff */
[----:B------:R-:W-:-:S04]  /*0af0*/  IMAD.WIDE.U32 R12, R11, c[0x0][0x1a0], RZ ;  /* 0x000068000b0c7a25 */ /* 0x000fc800078e00ff */
[----:B----4-:R-:W-:Y:S01]  /*0b00*/  IMAD.WIDE.U32 R14, R11, UR11, R206 ;  /* 0x0000000b0b0e7c25 */ /* 0x010fe2000f8e00ce */
[----:B------:R2:W-:Y:S01]  /*0b10*/  LDGSTS.E.BYPASS.LTC128B.128 [R200+0x2800], [R16.64] ;  /* 0x0280000010c87fae */ /* 0x0005e2000b901d48 */
[----:B-1----:R-:W-:Y:S02]  /*0b20*/  IADD3 R18, P1, R16, UR7, RZ ;  /* 0x0000000710127c10 */ /* 0x002fe4000ff3e0ff */
[----:B------:R-:W-:Y:S01]  /*0b30*/  IMAD.IADD R9, R15, 0x1, R4 ;  /* 0x000000010f097824 */ /* 0x000fe200078e0204 */
[C---:B------:R-:W-:Y:S01]  /*0b40*/  LEA R10, P0, R14.reuse, c[0x0][0x168], 0x1 ;  /* 0x00005a000e0a7a11 */ /* 0x040fe200078008ff */
[----:B------:R-:W-:Y:S01]  /*0b50*/  IMAD R8, R11, c[0x0][0x1a4], R8 ;  /* 0x000069000b087a24 */ /* 0x000fe200078e0208 */
[----:B------:R-:W-:Y:S01]  /*0b60*/  IADD3.X R19, R17, UR13, RZ, P1, !PT ;  /* 0x0000000d11137c10 */ /* 0x000fe20008ffe4ff */
[----:B------:R-:W-:Y:S01]  /*0b70*/  IMAD.IADD R199, R203, 0x1, R199 ;  /* 0x00000001cbc77824 */ /* 0x000fe200078e02c7 */
[----:B------:R-:W-:Y:S02]  /*0b80*/  LEA.HI.X R11, R14, c[0x0][0x16c], R9, 0x1, P0 ;  /* 0x00005b000e0b7a11 */ /* 0x000fe400000f0c09 */
[----:B------:R-:W-:Y:S01]  /*0b90*/  IADD3 R14, P1, R10, UR12, RZ ;  /* 0x0000000c0a0e7c10 */ /* 0x000fe2000ff3e0ff */
[----:B------:R1:W-:Y:S01]  /*0ba0*/  LDGSTS.E.BYPASS.LTC128B.128 [R200+0x3000], [R18.64] ;  /* 0x0300000012c87fae */ /* 0x0003e2000b901d48 */
[----:B------:R-:W-:-:S02]  /*0bb0*/  IADD3 R8, R13, R8, RZ ;  /* 0x000000080d087210 */ /* 0x000fc40007ffe0ff */
[----:B------:R-:W-:Y:S02]  /*0bc0*/  LEA R4, P0, R12, R202, 0x6 ;  /* 0x000000ca0c047211 */ /* 0x000fe400078030ff */
[----:B------:R-:W-:Y:S02]  /*0bd0*/  IADD3.X R15, R11, UR14, RZ, P1, !PT ;  /* 0x0000000e0b0f7c10 */ /* 0x000fe40008ffe4ff */
[----:B------:R-:W-:Y:S02]  /*0be0*/  IADD3 R20, P1, R14, UR12, RZ ;  /* 0x0000000c0e147c10 */ /* 0x000fe4000ff3e0ff */
[----:B------:R-:W-:Y:S02]  /*0bf0*/  LEA.HI.X R13, R12, R199, R8, 0x6, P0 ;  /* 0x000000c70c0d7211 */ /* 0x000fe400000f3408 */
[----:B------:R-:W-:Y:S02]  /*0c00*/  IADD3.X R21, R15, UR14, RZ, P1, !PT ;  /* 0x0000000e0f157c10 */ /* 0x000fe40008ffe4ff */
[----:B------:R-:W-:-:S02]  /*0c10*/  IADD3 R22, P0, R20, UR12, RZ ;  /* 0x0000000c14167c10 */ /* 0x000fc4000ff1e0ff */
[----:B--2---:R-:W-:Y:S02]  /*0c20*/  IADD3 R16, P2, R18, UR7, RZ ;  /* 0x0000000712107c10 */ /* 0x004fe4000ff5e0ff */
[----:B------:R-:W-:Y:S02]  /*0c30*/  IADD3.X R23, R21, UR14, RZ, P0, !PT ;  /* 0x0000000e15177c10 */ /* 0x000fe400087fe4ff */
[----:B------:R-:W-:Y:S02]  /*0c40*/  IADD3.X R17, R19, UR13, RZ, P2, !PT ;  /* 0x0000000d13117c10 */ /* 0x000fe400097fe4ff */
[----:B------:R-:W-:-:S03]  /*0c50*/  LEA R8, P0, R4, c[0x0][0x170], 0x1 ;  /* 0x00005c0004087a11 */ /* 0x000fc600078008ff */
[----:B------:R1:W-:Y:S01]  /*0c60*/  LDGSTS.E.BYPASS.LTC128B.128 [R200+0x3800], [R16.64] ;  /* 0x0380000010c87fae */ /* 0x0003e2000b901d48 */
[----:B------:R-:W-:-:S03]  /*0c70*/  LEA.HI.X R9, R4, c[0x0][0x174], R13, 0x1, P0 ;  /* 0x00005d0004097a11 */ /* 0x000fc600000f0c0d */
[----:B------:R2:W-:Y:S04]  /*0c80*/  LDGSTS.E.BYPASS.LTC128B.128 [R200+0x4000], [R10.64] ;  /* 0x040000000ac87fae */ /* 0x0005e8000b901d48 */
[----:B------:R3:W-:Y:S04]  /*0c90*/  LDGSTS.E.BYPASS.LTC128B.128 [R200+0x4800], [R14.64] ;  /* 0x048000000ec87fae */ /* 0x0007e8000b901d48 */
[----:B------:R4:W-:Y:S04]  /*0ca0*/  LDGSTS.E.BYPASS.LTC128B.128 [R200+0x5000], [R20.64] ;  /* 0x0500000014c87fae */ /* 0x0009e8000b901d48 */
[----:B------:R4:W-:Y:S04]  /*0cb0*/  LDGSTS.E.BYPASS.LTC128B.128 [R200+0x5800], [R22.64] ;  /* 0x0580000016c87fae */ /* 0x0009e8000b901d48 */
[----:B------:R-:W0:Y:S01]  /*0cc0*/  LDGDEPBAR ;  /* 0x00000000000079af */ /* 0x000e220000000000 */
[----:B--2---:R-:W-:Y:S01]  /*0cd0*/  IMAD.SHL.U32 R11, R7, 0x8, RZ ;  /* 0x00000008070b7824 */ /* 0x004fe200078e00ff */
[----:B------:R-:W-:-:S02]  /*0ce0*/  IADD3 R10, P0, R8, UR4, RZ ;  /* 0x00000004080a7c10 */ /* 0x000fc4000ff1e0ff */
[----:B------:R-:W-:Y:S02]  /*0cf0*/  LEA R7, R0, R83, 0xa ;  /* 0x0000005300077211 */ /* 0x000fe400078e50ff */
[----:B------:R-:W-:Y:S02]  /*0d00*/  LOP3.LUT R11, R82, 0x8, R11, 0xf8, !PT ;  /* 0x00000008520b7812 */ /* 0x000fe400078ef80b */
[----:B------:R-:W-:Y:S02]  /*0d10*/  SHF.R.U32.HI R82, RZ, 0x3, R82 ;  /* 0x00000003ff527819 */ /* 0x000fe40000011652 */
[----:B------:R-:W-:Y:S02]  /*0d20*/  IADD3 R12, P1, R10, UR4, RZ ;  /* 0x000000040a0c7c10 */ /* 0x000fe4000ff3e0ff */
[----:B------:R-:W-:Y:S01]  /*0d30*/  LOP3.LUT R82, R11, R82, RZ, 0x3c, !PT ;  /* 0x000000520b527212 */ /* 0x000fe200078e3cff */
[----:B------:R-:W-:-:S04]  /*0d40*/  DEPBAR.LE SB0, 0x0 ;  /* 0x000080000000791a */ /* 0x000fc80000000000 */
[----:B------:R-:W-:Y:S01]  /*0d50*/  BAR.SYNC.DEFER_BLOCKING 0x0 ;  /* 0x0000000000007b1d */ /* 0x000fe20000010000 */
[----:B------:R-:W-:Y:S01]  /*0d60*/  IADD3.X R11, R9, UR5, RZ, P0, !PT ;  /* 0x00000005090b7c10 */ /* 0x000fe200087fe4ff */
[----:B------:R-:W-:Y:S01]  /*0d70*/  IMAD.IADD R198, R7, 0x1, R82 ;  /* 0x0000000107c67824 */ /* 0x000fe200078e0252 */
[----:B---3--:R-:W-:Y:S02]  /*0d80*/  IADD3 R14, P0, R12, UR4, RZ ;  /* 0x000000040c0e7c10 */ /* 0x008fe4000ff1e0ff */
[----:B------:R-:W-:Y:S01]  /*0d90*/  IADD3.X R13, R11, UR5, RZ, P1, !PT ;  /* 0x000000050b0d7c10 */ /* 0x000fe20008ffe4ff */
[----:B------:R-:W-:Y:S01]  /*0da0*/  IMAD.SHL.U32 R198, R198, 0x2, RZ ;  /* 0x00000002c6c67824 */ /* 0x000fe200078e00ff */
[----:B------:R-:W-:Y:S02]  /*0db0*/  MOV R0, 0x20 ;  /* 0x0000002000007802 */ /* 0x000fe40000000f00 */
[----:B------:R-:W-:Y:S02]  /*0dc0*/  IADD3.X R15, R13, UR5, RZ, P0, !PT ;  /* 0x000000050d0f7c10 */ /* 0x000fe400087fe4ff */
[----:B------:R-:W-:-:S02]  /*0dd0*/  LOP3.LUT P0, RZ, R6, 0x2, RZ, 0xc0, !PT ;  /* 0x0000000206ff7812 */ /* 0x000fc4000780c0ff */
[----:B------:R-:W-:Y:S02]  /*0de0*/  LOP3.LUT P1, RZ, R5, 0x2, RZ, 0xc0, !PT ;  /* 0x0000000205ff7812 */ /* 0x000fe4000782c0ff */
[C---:B------:R-:W-:Y:S02]  /*0df0*/  SEL R4, R0.reuse, 0xffffffe0, !P0 ;  /* 0xffffffe000047807 */ /* 0x040fe40004000000 */
[----:B------:R-:W-:Y:S02]  /*0e00*/  SEL R0, R0, 0xffffffe0, !P1 ;  /* 0xffffffe000007807 */ /* 0x000fe40004800000 */
[----:B------:R-:W-:Y:S02]  /*0e10*/  IADD3 R195, R197, R4, RZ ;  /* 0x00000004c5c37210 */ /* 0x000fe40007ffe0ff */
[----:B------:R-:W-:Y:S01]  /*0e20*/  LOP3.LUT P0, RZ, R6, 0x4, RZ, 0xc0, !PT ;  /* 0x0000000406ff7812 */ /* 0x000fe2000780c0ff */
[----:B------:R-:W-:Y:S01]  /*0e30*/  IMAD.IADD R196, R198, 0x1, R0 ;  /* 0x00000001c6c47824 */ /* 0x000fe200078e0200 */
[----:B------:R-:W-:Y:S01]  /*0e40*/  LOP3.LUT P1, RZ, R5, 0x4, RZ, 0xc0, !PT ;  /* 0x0000000405ff7812 */ /* 0x000fe2000782c0ff */
[----:B------:R-:W-:Y:S01]  /*0e50*/  @!PT LDS RZ, [RZ] ;  /* 0x00000000fffff984 */ /* 0x000fe20000000800 */
[----:B------:R-:W-:Y:S01]  /*0e60*/  @!PT LDS RZ, [RZ] ;  /* 0x00000000fffff984 */ /* 0x000fe20000000800 */
[----:B------:R-:W-:Y:S01]  /*0e70*/  @!PT LDS RZ, [RZ] ;  /* 0x00000000fffff984 */ /* 0x000fe20000000800 */
[----:B------:R2:W-:Y:S01]  /*0e80*/  LDGSTS.E.BYPASS.LTC128B.128 [R200+0x6000], [R8.64] ;  /* 0x0600000008c87fae */ /* 0x0005e2000b901d48 */
[----:B------:R-:W-:-:S02]  /*0e90*/  LOP3.LUT R191, R82, R83, RZ, 0xfc, !PT ;  /* 0x0000005352bf7212 */ /* 0x000fc400078efcff */
[----:B------:R-:W-:Y:S01]  /*0ea0*/  SEL R2, R2, 0xffffffc0, !P1 ;  /* 0xffffffc002027807 */ /* 0x000fe20004800000 */
[----:B------:R2:W-:Y:S03]  /*0eb0*/  LDGSTS.E.BYPASS.LTC128B.128 [R200+0x6800], [R10.64] ;  /* 0x068000000ac87fae */ /* 0x0005e6000b901d48 */
[----:B------:R-:W-:Y:S01]  /*0ec0*/  IADD3 R194, R198, R2, RZ ;  /* 0x00000002c6c27210 */ /* 0x000fe20007ffe0ff */
[----:B------:R3:W-:Y:S02]  /*0ed0*/  LDGSTS.E.BYPASS.LTC128B.128 [R200+0x7000], [R12.64] ;  /* 0x070000000cc87fae */ /* 0x0007e4000b901d48 */
[----:B------:R-:W-:Y:S02]  /*0ee0*/  @P0 IADD3 R193, R197, -0x40, RZ ;  /* 0xffffffc0c5c10810 */ /* 0x000fe40007ffe0ff */
[----:B------:R3:W-:Y:S01]  /*0ef0*/  LDGSTS.E.BYPASS.LTC128B.128 [R200+0x7800], [R14.64] ;  /* 0x078000000ec87fae */ /* 0x0007e2000b901d48 */
[----:B------:R-:W-:-:S02]  /*0f00*/  IADD3 R192, R0, R194, RZ ;  /* 0x000000c200c07210 */ /* 0x000fc40007ffe0ff */
[----:B------:R-:W-:Y:S01]  /*0f10*/  IMAD.IADD R184, R4, 0x1, R193 ;  /* 0x0000000104b87824 */ /* 0x000fe200078e02c1 */
[----:B-1----:R-:W-:Y:S01]  /*0f20*/  LDSM.16.M88.4 R16, [R198] ;  /* 0x00000000c610783b */ /* 0x002fe20000000200 */
[----:B------:R-:W-:Y:S02]  /*0f30*/  ISETP.GE.AND P0, PT, R86, 0x41, PT ;  /* 0x000000415600780c */ /* 0x000fe40003f06270 */
[C---:B------:R-:W-:Y:S01]  /*0f40*/  IADD3 R187, R193.reuse, 0x800, RZ ;  /* 0x00000800c1bb7810 */ /* 0x040fe20007ffe0ff */
[----:B------:R-:W1:Y:S01]  /*0f50*/  LDSM.16.M88.4 R44, [R96+0x4000] ;  /* 0x00400000602c783b */ /* 0x000e620000000200 */
[C---:B------:R-:W-:Y:S02]  /*0f60*/  IADD3 R186, R193.reuse, 0x1000, RZ ;  /* 0x00001000c1ba7810 */ /* 0x040fe40007ffe0ff */
[----:B------:R-:W-:Y:S01]  /*0f70*/  IADD3 R185, R193, 0x1800, RZ ;  /* 0x00001800c1b97810 */ /* 0x000fe20007ffe0ff */
[----:B------:R-:W5:Y:S04]  /*0f80*/  LDSM.16.M88.4 R32, [R198+0x2000] ;  /* 0x00200000c620783b */ /* 0x000f680000000200 */
[----:B------:R-:W-:Y:S04]  /*0f90*/  LDSM.16.M88.4 R28, [R196] ;  /* 0x00000000c41c783b */ /* 0x000fe80000000200 */
[----:B------:R-:W5:Y:S04]  /*0fa0*/  LDSM.16.M88.4 R48, [R195] ;  /* 0x00000000c330783b */ /* 0x000f680000000200 */
[----:B------:R-:W5:Y:S04]  /*0fb0*/  LDSM.16.M88.4 R24, [R196+0x2000] ;  /* 0x00200000c418783b */ /* 0x000f680000000200 */
[----:B------:R-:W-:Y:S04]  /*0fc0*/  LDSM.16.M88.4 R76, [R193] ;  /* 0x00000000c14c783b */ /* 0x000fe80000000200 */
[----:B----4-:R-:W4:Y:S04]  /*0fd0*/  LDSM.16.M88.4 R20, [R194] ;  /* 0x00000000c214783b */ /* 0x010f280000000200 */
[----:B---3--:R-:W3:Y:S04]  /*0fe0*/  LDSM.16.M88.4 R12, [R194+0x2000] ;  /* 0x00200000c20c783b */ /* 0x008ee80000000200 */
[----:B------:R-:W3:Y:S04]  /*0ff0*/  LDSM.16.M88.4 R68, [R96+0x4800] ;  /* 0x004800006044783b */ /* 0x000ee80000000200 */
[----:B------:R-:W-:Y:S01]  /*1000*/  LDSM.16.M88.4 R72, [R184] ;  /* 0x00000000b848783b */ /* 0x000fe20000000200 */
[-C--:B-1----:R-:W-:Y:S03]  /*1010*/  HMMA.16816.F32.BF16 R64, R16, R44.reuse, RZ ;  /* 0x0000002c1040723c */ /* 0x082fe600000418ff */
[----:B--2---:R-:W1:Y:S04]  /*1020*/  LDSM.16.M88.4 R8, [R192] ;  /* 0x00000000c008783b */ /* 0x004e680000000200 */
[----:B------:R-:W2:Y:S01]  /*1030*/  LDSM.16.M88.4 R4, [R192+0x2000] ;  /* 0x00200000c004783b */ /* 0x000ea20000000200 */
[----:B-----5:R-:W-:Y:S03]  /*1040*/  HMMA.16816.F32.BF16 R36, R32, R44, RZ ;  /* 0x0000002c2024723c */ /* 0x020fe600000418ff */
[----:B------:R-:W5:Y:S04]  /*1050*/  LDSM.16.M88.4 R60, [R195+0x800] ;  /* 0x00080000c33c783b */ /* 0x000f680000000200 */
[----:B------:R-:W0:Y:S01]  /*1060*/  LDGDEPBAR ;  /* 0x00000000000079af */ /* 0x000e220000000000 */
[----:B------:R-:W-:Y:S08]  /*1070*/  HMMA.16816.F32.BF16 R40, R16, R46, RZ ;  /* 0x0000002e1028723c */ /* 0x000ff000000418ff */
[-C--:B------:R-:W-:Y:S08]  /*1080*/  HMMA.16816.F32.BF16 R64, R28, R48.reuse, R64 ;  /* 0x000000301c40723c */ /* 0x080ff00000041840 */
[----:B------:R-:W-:Y:S08]  /*1090*/  HMMA.16816.F32.BF16 R36, R24, R48, R36 ;  /* 0x000000301824723c */ /* 0x000ff00000041824 */
[----:B------:R-:W-:Y:S08]  /*10a0*/  HMMA.16816.F32.BF16 R44, R32, R46, RZ ;  /* 0x0000002e202c723c */ /* 0x000ff000000418ff */
[-C--:B----4-:R-:W-:Y:S08]  /*10b0*/  HMMA.16816.F32.BF16 R64, R20, R76.reuse, R64 ;  /* 0x0000004c1440723c */ /* 0x090ff00000041840 */
[----:B---3--:R-:W-:Y:S08]  /*10c0*/  HMMA.16816.F32.BF16 R36, R12, R76, R36 ;  /* 0x0000004c0c24723c */ /* 0x008ff00000041824 */
[-C--:B------:R-:W-:Y:S08]  /*10d0*/  HMMA.16816.F32.BF16 R40, R28, R50.reuse, R40 ;  /* 0x000000321c28723c */ /* 0x080ff00000041828 */
[----:B------:R-:W-:Y:S01]  /*10e0*/  HMMA.16816.F32.BF16 R44, R24, R50, R44 ;  /* 0x00000032182c723c */ /* 0x000fe2000004182c */
[----:B------:R-:W3:Y:S07]  /*10f0*/  LDSM.16.M88.4 R48, [R193+0x800] ;  /* 0x00080000c130783b */ /* 0x000eee0000000200 */
[----:B------:R-:W-:Y:S08]  /*1100*/  HMMA.16816.F32.BF16 R52, R32, R68, RZ ;  /* 0x000000442034723c */ /* 0x000ff000000418ff */
[-C--:B-1----:R-:W-:Y:S08]  /*1110*/  HMMA.16816.F32.BF16 R64, R8, R72.reuse, R64 ;  /* 0x000000480840723c */ /* 0x082ff00000041840 */
[----:B--2---:R-:W-:Y:S08]  /*1120*/  HMMA.16816.F32.BF16 R36, R4, R72, R36 ;  /* 0x000000480424723c */ /* 0x004ff00000041824 */
[----:B------:R-:W-:Y:S08]  /*1130*/  HMMA.16816.F32.BF16 R40, R20, R78, R40 ;  /* 0x0000004e1428723c */ /* 0x000ff00000041828 */
[----:B------:R-:W-:Y:S01]  /*1140*/  HMMA.16816.F32.BF16 R56, R16, R68, RZ ;  /* 0x000000441038723c */ /* 0x000fe200000418ff */
[----:B------:R-:W-:-:S02]  /*1150*/  FMUL.FTZ R64, R64, c[0x0][0x2ec] ;  /* 0x0000bb0040407a20 */ /* 0x000fc40000410000 */
[----:B------:R-:W-:Y:S02]  /*1160*/  FMUL.FTZ R65, R65, c[0x0][0x2ec] ;  /* 0x0000bb0041417a20 */ /* 0x000fe40000410000 */
[----:B------:R-:W1:Y:S01]  /*1170*/  MUFU.TANH R87, R64 ;  /* 0x0000004000577308 */ /* 0x000e620000002400 */
[----:B------:R-:W-:Y:S02]  /*1180*/  FMUL.FTZ R81, R66, c[0x0][0x2ec] ;  /* 0x0000bb0042517a20 */ /* 0x000fe40000410000 */
[----:B------:R-:W-:Y:S01]  /*1190*/  HMMA.16816.F32.BF16 R44, R12, R78, R44 ;  /* 0x0000004e0c2c723c */ /* 0x000fe2000004182c */
[----:B------:R-:W-:Y:S01]  /*11a0*/  FMUL.FTZ R36, R36, c[0x0][0x2ec] ;  /* 0x0000bb0024247a20 */ /* 0x000fe20000410000 */
[----:B------:R-:W-:Y:S01]  /*11b0*/  LDSM.16.M88.4 R76, [R193+0x1000] ;  /* 0x00100000c14c783b */ /* 0x000fe20000000200 */
[----:B------:R-:W-:Y:S02]  /*11c0*/  FMUL.FTZ R80, R67, c[0x0][0x2ec] ;  /* 0x0000bb0043507a20 */ /* 0x000fe40000410000 */
[----:B------:R2:W4:Y:S01]  /*11d0*/  MUFU.TANH R92, R65 ;  /* 0x00000041005c7308 */ /* 0x0005220000002400 */
[----:B------:R-:W-:-:S02]  /*11e0*/  FMUL.FTZ R93, R37, c[0x0][0x2ec] ;  /* 0x0000bb00255d7a20 */ /* 0x000fc40000410000 */
[----:B-----5:R-:W-:Y:S01]  /*11f0*/  HMMA.16816.F32.BF16 R52, R24, R60, R52 ;  /* 0x0000003c1834723c */ /* 0x020fe20000041834 */
[----:B------:R-:W-:Y:S02]  /*1200*/  FMUL.FTZ R94, R38, c[0x0][0x2ec] ;  /* 0x0000bb00265e7a20 */ /* 0x000fe40000410000 */
[----:B------:R-:W-:Y:S02]  /*1210*/  FMUL.FTZ R95, R39, c[0x0][0x2ec] ;  /* 0x0000bb00275f7a20 */ /* 0x000fe40000410000 */
[----:B------:R5:W1:Y:S03]  /*1220*/  MUFU.TANH R91, R36 ;  /* 0x00000024005b7308 */ /* 0x000a660000002400 */
[----:B------:R-:W-:Y:S01]  /*1230*/  HMMA.16816.F32.BF16 R40, R8, R74, R40 ;  /* 0x0000004a0828723c */ /* 0x000fe20000041828 */
[----:B--2---:R-:W2:Y:S04]  /*1240*/  LDSM.16.M88.4 R64, [R184+0x800] ;  /* 0x00080000b840783b */ /* 0x004ea80000000200 */
[----:B------:R-:W1:Y:S03]  /*1250*/  MUFU.TANH R81, R81 ;  /* 0x0000005100517308 */ /* 0x000e660000002400 */
[----:B------:R-:W-:Y:S01]  /*1260*/  HMMA.16816.F32.BF16 R56, R28, R60, R56 ;  /* 0x0000003c1c38723c */ /* 0x000fe20000041838 */
[----:B-----5:R-:W5:Y:S04]  /*1270*/  LDSM.16.M88.4 R36, [R96+0x5000] ;  /* 0x005000006024783b */ /* 0x020f680000000200 */
[----:B------:R-:W1:Y:S03]  /*1280*/  MUFU.TANH R80, R80 ;  /* 0x0000005000507308 */ /* 0x000e660000002400 */
[----:B------:R-:W-:Y:S05]  /*1290*/  HMMA.16816.F32.BF16 R44, R4, R74, R44 ;  /* 0x0000004a042c723c */ /* 0x000fea000004182c */
[----:B------:R-:W1:Y:S03]  /*12a0*/  MUFU.TANH R93, R93 ;  /* 0x0000005d005d7308 */ /* 0x000e660000002400 */
[----:B------:R-:W-:Y:S01]  /*12b0*/  HMMA.16816.F32.BF16 R72, R16, R70, RZ ;  /* 0x000000461048723c */ /* 0x000fe200000418ff */
[----:B------:R-:W-:-:S02]  /*12c0*/  FMUL.FTZ R40, R40, c[0x0][0x2ec] ;  /* 0x0000bb0028287a20 */ /* 0x000fc40000410000 */
[----:B------:R-:W-:Y:S02]  /*12d0*/  FMUL.FTZ R89, R41, c[0x0][0x2ec] ;  /* 0x0000bb0029597a20 */ /* 0x000fe40000410000 */
[----:B------:R-:W-:Y:S01]  /*12e0*/  FMUL.FTZ R90, R42, c[0x0][0x2ec] ;  /* 0x0000bb002a5a7a20 */ /* 0x000fe20000410000 */
[----:B------:R1:W1:Y:S01]  /*12f0*/  MUFU.TANH R101, R40 ;  /* 0x0000002800657308 */ /* 0x0002620000002400 */
[----:B------:R-:W-:Y:S01]  /*1300*/  FMUL.FTZ R88, R43, c[0x0][0x2ec] ;  /* 0x0000bb002b587a20 */ /* 0x000fe20000410000 */
[----:B------:R-:W-:Y:S06]  /*1310*/  HMMA.16816.F32.BF16 R68, R32, R70, RZ ;  /* 0x000000462044723c */ /* 0x000fec00000418ff */
[----:B------:R-:W2:Y:S02]  /*1320*/  MUFU.TANH R94, R94 ;  /* 0x0000005e005e7308 */ /* 0x000ea40000002400 */
[----:B---3--:R-:W-:Y:S01]  /*1330*/  HMMA.16816.F32.BF16 R52, R12, R48, R52 ;  /* 0x000000300c34723c */ /* 0x008fe20000041834 */
[----:B------:R-:W-:-:S02]  /*1340*/  FMUL.FTZ R44, R44, c[0x0][0x2ec] ;  /* 0x0000bb002c2c7a20 */ /* 0x000fc40000410000 */
[----:B------:R-:W-:Y:S02]  /*1350*/  FMUL.FTZ R117, R45, c[0x0][0x2ec] ;  /* 0x0000bb002d757a20 */ /* 0x000fe40000410000 */
[----:B------:R-:W-:Y:S01]  /*1360*/  FMUL.FTZ R121, R46, c[0x0][0x2ec] ;  /* 0x0000bb002e797a20 */ /* 0x000fe20000410000 */
[----:B-1----:R-:W1:Y:S01]  /*1370*/  LDSM.16.M88.4 R40, [R195+0x1000] ;  /* 0x00100000c328783b */ /* 0x002e620000000200 */
[----:B------:R-:W3:Y:S01]  /*1380*/  MUFU.TANH R103, R44 ;  /* 0x0000002c00677308 */ /* 0x000ee20000002400 */
[----:B------:R-:W-:Y:S01]  /*1390*/  HMMA.16816.F32.BF16 R56, R20, R48, R56 ;  /* 0x000000301438723c */ /* 0x000fe20000041838 */
[----:B------:R-:W-:-:S06]  /*13a0*/  FMUL.FTZ R111, R47, c[0x0][0x2ec] ;  /* 0x0000bb002f6f7a20 */ /* 0x000fcc0000410000 */
[----:B------:R-:W1:Y:S01]  /*13b0*/  MUFU.TANH R95, R95 ;  /* 0x0000005f005f7308 */ /* 0x000e620000002400 */
[-C--:B------:R-:W-:Y:S07]  /*13c0*/  HMMA.16816.F32.BF16 R68, R24, R62.reuse, R68 ;  /* 0x0000003e1844723c */ /* 0x080fee0000041844 */
[----:B------:R-:W1:Y:S01]  /*13d0*/  MUFU.TANH R89, R89 ;  /* 0x0000005900597308 */ /* 0x000e620000002400 */
[----:B------:R-:W-:Y:S07]  /*13e0*/  HMMA.16816.F32.BF16 R72, R28, R62, R72 ;  /* 0x0000003e1c48723c */ /* 0x000fee0000041848 */
[----:B------:R-:W1:Y:S01]  /*13f0*/  MUFU.TANH R90, R90 ;  /* 0x0000005a005a7308 */ /* 0x000e620000002400 */
[----:B--2---:R-:W-:Y:S07]  /*1400*/  HMMA.16816.F32.BF16 R52, R4, R64, R52 ;  /* 0x000000400434723c */ /* 0x004fee0000041834 */
[----:B------:R-:W2:Y:S01]  /*1410*/  MUFU.TANH R88, R88 ;  /* 0x0000005800587308 */ /* 0x000ea20000002400 */
[----:B-----5:R-:W-:Y:S07]  /*1420*/  HMMA.16816.F32.BF16 R60, R16, R36, RZ ;  /* 0x00000024103c723c */ /* 0x020fee00000418ff */
[----:B------:R-:W1:Y:S01]  /*1430*/  MUFU.TANH R117, R117 ;  /* 0x0000007500757308 */ /* 0x000e620000002400 */
[----:B------:R-:W-:Y:S07]  /*1440*/  HMMA.16816.F32.BF16 R56, R8, R64, R56 ;  /* 0x000000400838723c */ /* 0x000fee0000041838 */
[----:B------:R-:W1:Y:S01]  /*1450*/  MUFU.TANH R121, R121 ;  /* 0x0000007900797308 */ /* 0x000e620000002400 */
[----:B------:R-:W-:Y:S01]  /*1460*/  HMMA.16816.F32.BF16 R68, R12, R50, R68 ;  /* 0x000000320c44723c */ /* 0x000fe20000041844 */
[----:B------:R-:W-:-:S02]  /*1470*/  FMUL.FTZ R52, R52, c[0x0][0x2ec] ;  /* 0x0000bb0034347a20 */ /* 0x000fc40000410000 */
[----:B------:R-:W-:Y:S02]  /*1480*/  FMUL.FTZ R113, R53, c[0x0][0x2ec] ;  /* 0x0000bb0035717a20 */ /* 0x000fe40000410000 */
[----:B------:R-:W-:Y:S02]  /*1490*/  FMUL.FTZ R99, R54, c[0x0][0x2ec] ;  /* 0x0000bb0036637a20 */ /* 0x000fe40000410000 */
[----:B------:R5:W2:Y:S01]  /*14a0*/  MUFU.TANH R105, R52 ;  /* 0x0000003400697308 */ /* 0x000aa20000002400 */
[----:B------:R-:W-:Y:S01]  /*14b0*/  HMMA.16816.F32.BF16 R72, R20, R50, R72 ;  /* 0x000000321448723c */ /* 0x000fe20000041848 */
[----:B------:R-:W-:Y:S01]  /*14c0*/  FMUL.FTZ R97, R55, c[0x0][0x2ec] ;  /* 0x0000bb0037617a20 */ /* 0x000fe20000410000 */
[----:B------:R-:W-:Y:S05]  /*14d0*/  LDSM.16.M88.4 R48, [R184+0x1000] ;  /* 0x00100000b830783b */ /* 0x000fea0000000200 */
[----:B------:R-:W2:Y:S01]  /*14e0*/  MUFU.TANH R111, R111 ;  /* 0x0000006f006f7308 */ /* 0x000ea20000002400 */
[----:B-1----:R-:W-:Y:S01]  /*14f0*/  HMMA.16816.F32.BF16 R60, R28, R40, R60 ;  /* 0x000000281c3c723c */ /* 0x002fe2000004183c */
[----:B------:R-:W-:-:S02]  /*1500*/  FMUL.FTZ R56, R56, c[0x0][0x2ec] ;  /* 0x0000bb0038387a20 */ /* 0x000fc40000410000 */
[----:B------:R-:W-:Y:S02]  /*1510*/  FMUL.FTZ R57, R57, c[0x0][0x2ec] ;  /* 0x0000bb0039397a20 */ /* 0x000fe40000410000 */
[----:B------:R-:W-:Y:S01]  /*1520*/  FMUL.FTZ R58, R58, c[0x0][0x2ec] ;  /* 0x0000bb003a3a7a20 */ /* 0x000fe20000410000 */
[----:B-----5:R-:W1:Y:S01]  /*1530*/  LDSM.16.M88.4 R52, [R96+0x5800] ;  /* 0x005800006034783b */ /* 0x020e620000000200 */
[----:B------:R-:W-:Y:S01]  /*1540*/  FMUL.FTZ R59, R59, c[0x0][0x2ec] ;  /* 0x0000bb003b3b7a20 */ /* 0x000fe20000410000 */
[----:B------:R-:W-:Y:S01]  /*1550*/  HMMA.16816.F32.BF16 R68, R4, R66, R68 ;  /* 0x000000420444723c */ /* 0x000fe20000041844 */
[----:B------:R-:W1:Y:S07]  /*1560*/  MUFU.TANH R109, R56 ;  /* 0x00000038006d7308 */ /* 0x000e6e0000002400 */
[----:B------:R-:W-:Y:S01]  /*1570*/  HMMA.16816.F32.BF16 R44, R32, R36, RZ ;  /* 0x00000024202c723c */ /* 0x000fe200000418ff */
[----:B------:R-:W1:Y:S07]  /*1580*/  MUFU.TANH R107, R57 ;  /* 0x00000039006b7308 */ /* 0x000e6e0000002400 */
[----:B------:R-:W-:Y:S01]  /*1590*/  HMMA.16816.F32.BF16 R72, R8, R66, R72 ;  /* 0x000000420848723c */ /* 0x000fe20000041848 */
[----:B------:R-:W1:Y:S01]  /*15a0*/  MUFU.TANH R148, R58 ;  /* 0x0000003a00947308 */ /* 0x000e620000002400 */
[----:B------:R-:W5:Y:S06]  /*15b0*/  LDSM.16.M88.4 R64, [R195+0x1800] ;  /* 0x00180000c340783b */ /* 0x000f6c0000000200 */
[----:B------:R-:W-:Y:S01]  /*15c0*/  HMMA.16816.F32.BF16 R60, R20, R76, R60 ;  /* 0x0000004c143c723c */ /* 0x000fe2000004183c */
[----:B------:R1:W1:Y:S01]  /*15d0*/  MUFU.TANH R138, R59 ;  /* 0x0000003b008a7308 */ /* 0x0002620000002400 */
[----:B------:R-:W-:-:S02]  /*15e0*/  FMUL.FTZ R68, R68, c[0x0][0x2ec] ;  /* 0x0000bb0044447a20 */ /* 0x000fc40000410000 */
[----:B------:R-:W-:Y:S02]  /*15f0*/  FMUL.FTZ R211, R69, c[0x0][0x2ec] ;  /* 0x0000bb0045d37a20 */ /* 0x000fe40000410000 */
[----:B------:R-:W-:Y:S02]  /*1600*/  FMUL.FTZ R183, R70, c[0x0][0x2ec] ;  /* 0x0000bb0046b77a20 */ /* 0x000fe40000410000 */
[----:B------:R-:W-:Y:S01]  /*1610*/  HMMA.16816.F32.BF16 R44, R24, R40, R44 ;  /* 0x00000028182c723c */ /* 0x000fe2000004182c */
[----:B------:R2:W2:Y:S01]  /*1620*/  MUFU.TANH R115, R68 ;  /* 0x0000004400737308 */ /* 0x0004a20000002400 */
[----:B------:R-:W-:-:S06]  /*1630*/  FMUL.FTZ R177, R71, c[0x0][0x2ec] ;  /* 0x0000bb0047b17a20 */ /* 0x000fcc0000410000 */
[----:B------:R-:W-:Y:S01]  /*1640*/  FMUL.FTZ R72, R72, c[0x0][0x2ec] ;  /* 0x0000bb0048487a20 */ /* 0x000fe20000410000 */
[----:B-1----:R-:W-:Y:S01]  /*1650*/  HMMA.16816.F32.BF16 R56, R16, R38, RZ ;  /* 0x000000261038723c */ /* 0x002fe200000418ff */
[----:B------:R-:W-:Y:S01]  /*1660*/  FMUL.FTZ R73, R73, c[0x0][0x2ec] ;  /* 0x0000bb0049497a20 */ /* 0x000fe20000410000 */
[----:B------:R-:W1:Y:S01]  /*1670*/  MUFU.TANH R113, R113 ;  /* 0x0000007100717308 */ /* 0x000e620000002400 */
[----:B------:R-:W-:Y:S02]  /*1680*/  FMUL.FTZ R74, R74, c[0x0][0x2ec] ;  /* 0x0000bb004a4a7a20 */ /* 0x000fe40000410000 */
[----:B------:R-:W-:-:S03]  /*1690*/  FMUL.FTZ R75, R75, c[0x0][0x2ec] ;  /* 0x0000bb004b4b7a20 */ /* 0x000fc60000410000 */
[C---:B------:R-:W-:Y:S02]  /*16a0*/  HMMA.16816.F32.BF16 R36, R32.reuse, R38, RZ ;  /* 0x000000262024723c */ /* 0x040fe400000418ff */
[----:B------:R-:W1:Y:S06]  /*16b0*/  MUFU.TANH R157, R72 ;  /* 0x00000048009d7308 */ /* 0x000e6c0000002400 */
[----:B--2---:R-:W-:Y:S02]  /*16c0*/  HMMA.16816.F32.BF16 R68, R32, R52, RZ ;  /* 0x000000342044723c */ /* 0x004fe400000418ff */
[----:B------:R-:W2:Y:S06]  /*16d0*/  MUFU.TANH R139, R73 ;  /* 0x00000049008b7308 */ /* 0x000eac0000002400 */
[-C--:B------:R-:W-:Y:S02]  /*16e0*/  HMMA.16816.F32.BF16 R56, R28, R42.reuse, R56 ;  /* 0x0000002a1c38723c */ /* 0x080fe40000041838 */
[----:B------:R-:W1:Y:S06]  /*16f0*/  MUFU.TANH R158, R74 ;  /* 0x0000004a009e7308 */ /* 0x000e6c0000002400 */
[----:B------:R-:W-:Y:S02]  /*1700*/  HMMA.16816.F32.BF16 R36, R24, R42, R36 ;  /* 0x0000002a1824723c */ /* 0x000fe40000041824 */
[----:B------:R1:W1:Y:S06]  /*1710*/  MUFU.TANH R156, R75 ;  /* 0x0000004b009c7308 */ /* 0x00026c0000002400 */
[C---:B------:R-:W-:Y:S02]  /*1720*/  HMMA.16816.F32.BF16 R40, R16.reuse, R52, RZ ;  /* 0x000000341028723c */ /* 0x040fe400000418ff */
[----:B------:R-:W2:Y:S06]  /*1730*/  MUFU.TANH R99, R99 ;  /* 0x0000006300637308 */ /* 0x000eac0000002400 */
[-C--:B------:R-:W-:Y:S01]  /*1740*/  HMMA.16816.F32.BF16 R16, R16, R54.reuse, RZ ;  /* 0x000000361010723c */ /* 0x080fe200000418ff */
[----:B-1----:R-:W1:Y:S01]  /*1750*/  LDSM.16.M88.4 R72, [R193+0x1800] ;  /* 0x00180000c148783b */ /* 0x002e620000000200 */
[----:B------:R-:W1:Y:S06]  /*1760*/  MUFU.TANH R97, R97 ;  /* 0x0000006100617308 */ /* 0x000e6c0000002400 */
[----:B------:R-:W-:Y:S02]  /*1770*/  HMMA.16816.F32.BF16 R32, R32, R54, RZ ;  /* 0x000000362020723c */ /* 0x000fe400000418ff */
[----:B------:R-:W1:Y:S06]  /*1780*/  MUFU.TANH R211, R211 ;  /* 0x000000d300d37308 */ /* 0x000e6c0000002400 */
[----:B------:R-:W-:Y:S02]  /*1790*/  HMMA.16816.F32.BF16 R60, R8, R48, R60 ;  /* 0x00000030083c723c */ /* 0x000fe4000004183c */
[----:B------:R-:W1:Y:S06]  /*17a0*/  MUFU.TANH R183, R183 ;  /* 0x000000b700b77308 */ /* 0x000e6c0000002400 */
[-C--:B-----5:R-:W-:Y:S02]  /*17b0*/  HMMA.16816.F32.BF16 R40, R28, R64.reuse, R40 ;  /* 0x000000401c28723c */ /* 0x0a0fe40000041828 */
[----:B------:R-:W1:Y:S06]  /*17c0*/  MUFU.TANH R177, R177 ;  /* 0x000000b100b17308 */ /* 0x000e6c0000002400 */
[----:B------:R-:W-:Y:S08]  /*17d0*/  HMMA.16816.F32.BF16 R68, R24, R64, R68 ;  /* 0x000000401844723c */ /* 0x000ff00000041844 */
[----:B------:R-:W-:Y:S01]  /*17e0*/  HMMA.16816.F32.BF16 R16, R28, R66, R16 ;  /* 0x000000421c10723c */ /* 0x000fe20000041810 */
[----:B------:R-:W-:-:S02]  /*17f0*/  FMUL.FTZ R60, R60, c[0x0][0x2ec] ;  /* 0x0000bb003c3c7a20 */ /* 0x000fc40000410000 */
[----:B------:R-:W-:Y:S02]  /*1800*/  FMUL.FTZ R61, R61, c[0x0][0x2ec] ;  /* 0x0000bb003d3d7a20 */ /* 0x000fe40000410000 */
[----:B------:R-:W1:Y:S01]  /*1810*/  MUFU.TANH R167, R60 ;  /* 0x0000003c00a77308 */ /* 0x000e620000002400 */
[----:B------:R-:W-:Y:S02]  /*1820*/  FMUL.FTZ R144, R62, c[0x0][0x2ec] ;  /* 0x0000bb003e907a20 */ /* 0x000fe40000410000 */
[----:B------:R-:W-:Y:S01]  /*1830*/  HMMA.16816.F32.BF16 R32, R24, R66, R32 ;  /* 0x000000421820723c */ /* 0x000fe20000041820 */
[----:B------:R-:W-:-:S04]  /*1840*/  FMUL.FTZ R146, R63, c[0x0][0x2ec] ;  /* 0x0000bb003f927a20 */ /* 0x000fc80000410000 */
[----:B------:R5:W1:Y:S03]  /*1850*/  MUFU.TANH R166, R61 ;  /* 0x0000003d00a67308 */ /* 0x000a660000002400 */
[----:B------:R-:W-:Y:S05]  /*1860*/  HMMA.16816.F32.BF16 R44, R12, R76, R44 ;  /* 0x0000004c0c2c723c */ /* 0x000fea000004182c */
[----:B------:R-:W1:Y:S03]  /*1870*/  MUFU.TANH R144, R144 ;  /* 0x0000009000907308 */ /* 0x000e660000002400 */
[----:B------:R-:W-:Y:S01]  /*1880*/  HMMA.16816.F32.BF16 R56, R20, R78, R56 ;  /* 0x0000004e1438723c */ /* 0x000fe20000041838 */
[----:B-----5:R-:W5:Y:S04]  /*1890*/  LDSM.16.M88.4 R60, [R184+0x1800] ;  /* 0x00180000b83c783b */ /* 0x020f680000000200 */
[----:B------:R-:W2:Y:S01]  /*18a0*/  MUFU.TANH R146, R146 ;  /* 0x0000009200927308 */ /* 0x000ea20000002400 */
[----:B------:R-:W-:-:S04]  /*18b0*/  DEPBAR.LE SB0, 0x0 ;  /* 0x000080000000791a */ /* 0x000fc80000000000 */
[----:B------:R-:W-:Y:S08]  /*18c0*/  HMMA.16816.F32.BF16 R36, R12, R78, R36 ;  /* 0x0000004e0c24723c */ /* 0x000ff00000041824 */
[-C--:B-1----:R-:W-:Y:S08]  /*18d0*/  HMMA.16816.F32.BF16 R40, R20, R72.reuse, R40 ;  /* 0x000000481428723c */ /* 0x082ff00000041828 */
[----:B------:R-:W-:Y:S08]  /*18e0*/  HMMA.16816.F32.BF16 R68, R12, R72, R68 ;  /* 0x000000480c44723c */ /* 0x000ff00000041844 */
[-C--:B------:R-:W-:Y:S08]  /*18f0*/  HMMA.16816.F32.BF16 R16, R20, R74.reuse, R16 ;  /* 0x0000004a1410723c */ /* 0x080ff00000041810 */
[----:B------:R-:W-:Y:S08]  /*1900*/  HMMA.16816.F32.BF16 R32, R12, R74, R32 ;  /* 0x0000004a0c20723c */ /* 0x000ff00000041820 */
[----:B------:R-:W-:Y:S08]  /*1910*/  HMMA.16816.F32.BF16 R44, R4, R48, R44 ;  /* 0x00000030042c723c */ /* 0x000ff0000004182c */
[-C--:B------:R-:W-:Y:S08]  /*1920*/  HMMA.16816.F32.BF16 R56, R8, R50.reuse, R56 ;  /* 0x000000320838723c */ /* 0x080ff00000041838 */
[----:B------:R-:W-:Y:S08]  /*1930*/  HMMA.16816.F32.BF16 R36, R4, R50, R36 ;  /* 0x000000320424723c */ /* 0x000ff00000041824 */
[----:B-----5:R-:W-:Y:S01]  /*1940*/  HMMA.16816.F32.BF16 R40, R8, R60, R40 ;  /* 0x0000003c0828723c */ /* 0x020fe20000041828 */
[----:B------:R-:W-:-:S02]  /*1950*/  FMUL.FTZ R44, R44, c[0x0][0x2ec] ;  /* 0x0000bb002c2c7a20 */ /* 0x000fc40000410000 */
[----:B------:R-:W-:Y:S02]  /*1960*/  FMUL.FTZ R45, R45, c[0x0][0x2ec] ;  /* 0x0000bb002d2d7a20 */ /* 0x000fe40000410000 */
[----:B------:R-:W-:Y:S01]  /*1970*/  FMUL.FTZ R46, R46, c[0x0][0x2ec] ;  /* 0x0000bb002e2e7a20 */ /* 0x000fe20000410000 */
[----:B------:R1:W1:Y:S01]  /*1980*/  MUFU.TANH R165, R44 ;  /* 0x0000002c00a57308 */ /* 0x0002620000002400 */
[----:B------:R-:W-:Y:S01]  /*1990*/  FMUL.FTZ R47, R47, c[0x0][0x2ec] ;  /* 0x0000bb002f2f7a20 */ /* 0x000fe20000410000 */
[----:B------:R-:W-:Y:S01]  /*19a0*/  HMMA.16816.F32.BF16 R68, R4, R60, R68 ;  /* 0x0000003c0444723c */ /* 0x000fe20000041844 */
[----:B------:R-:W-:Y:S02]  /*19b0*/  FMUL.FTZ R56, R56, c[0x0][0x2ec] ;  /* 0x0000bb0038387a20 */ /* 0x000fe40000410000 */
[----:B------:R-:W-:Y:S02]  /*19c0*/  FMUL.FTZ R57, R57, c[0x0][0x2ec] ;  /* 0x0000bb0039397a20 */ /* 0x000fe40000410000 */
[----:B------:R-:W-:Y:S01]  /*19d0*/  FMUL.FTZ R58, R58, c[0x0][0x2ec] ;  /* 0x0000bb003a3a7a20 */ /* 0x000fe20000410000 */
[----:B------:R1:W1:Y:S01]  /*19e0*/  MUFU.TANH R163, R45 ;  /* 0x0000002d00a37308 */ /* 0x0002620000002400 */
[----:B------:R-:W-:Y:S01]  /*19f0*/  FMUL.FTZ R59, R59, c[0x0][0x2ec] ;  /* 0x0000bb003b3b7a20 */ /* 0x000fe20000410000 */
[----:B------:R-:W-:Y:S01]  /*1a00*/  HMMA.16816.F32.BF16 R16, R8, R62, R16 ;  /* 0x0000003e0810723c */ /* 0x000fe20000041810 */
        /* <DEDUP_REMOVED lines=10> */
[----:B------:R-:W-:-:S02]  /*1ab0*/  FMUL.FTZ R43, R43, c[0x0][0x2ec] ;  /* 0x0000bb002b2b7a20 */ /* 0x000fc40000410000 */
[----:B------:R-:W-:Y:S02]  /*1ac0*/  FMUL.FTZ R68, R68, c[0x0][0x2ec] ;  /* 0x0000bb0044447a20 */ /* 0x000fe40000410000 */
[----:B------:R-:W-:Y:S02]  /*1ad0*/  FMUL.FTZ R69, R69, c[0x0][0x2ec] ;  /* 0x0000bb0045457a20 */ /* 0x000fe40000410000 */
[----:B------:R-:W-:Y:S01]  /*1ae0*/  FMUL.FTZ R70, R70, c[0x0][0x2ec] ;  /* 0x0000bb0046467a20 */ /* 0x000fe20000410000 */
[----:B------:R1:W1:Y:S01]  /*1af0*/  MUFU.TANH R175, R56 ;  /* 0x0000003800af7308 */ /* 0x0002620000002400 */
[----:B------:R-:W-:Y:S02]  /*1b00*/  FMUL.FTZ R71, R71, c[0x0][0x2ec] ;  /* 0x0000bb0047477a20 */ /* 0x000fe40000410000 */
[----:B------:R-:W-:Y:S02]  /*1b10*/  FMUL.FTZ R16, R16, c[0x0][0x2ec] ;  /* 0x0000bb0010107a20 */ /* 0x000fe40000410000 */
[----:B------:R-:W-:-:S02]  /*1b20*/  FMUL.FTZ R17, R17, c[0x0][0x2ec] ;  /* 0x0000bb0011117a20 */ /* 0x000fc40000410000 */
[----:B------:R-:W-:Y:S01]  /*1b30*/  FMUL.FTZ R18, R18, c[0x0][0x2ec] ;  /* 0x0000bb0012127a20 */ /* 0x000fe20000410000 */
[----:B------:R1:W1:Y:S01]  /*1b40*/  MUFU.TANH R151, R57 ;  /* 0x0000003900977308 */ /* 0x0002620000002400 */
[----:B------:R-:W-:Y:S02]  /*1b50*/  FMUL.FTZ R19, R19, c[0x0][0x2ec] ;  /* 0x0000bb0013137a20 */ /* 0x000fe40000410000 */
[----:B------:R-:W-:Y:S02]  /*1b60*/  FMUL.FTZ R32, R32, c[0x0][0x2ec] ;  /* 0x0000bb0020207a20 */ /* 0x000fe40000410000 */
[----:B------:R-:W-:Y:S02]  /*1b70*/  FMUL.FTZ R33, R33, c[0x0][0x2ec] ;  /* 0x0000bb0021217a20 */ /* 0x000fe40000410000 */
[----:B------:R-:W-:Y:S01]  /*1b80*/  FMUL.FTZ R34, R34, c[0x0][0x2ec] ;  /* 0x0000bb0022227a20 */ /* 0x000fe20000410000 */
[----:B------:R1:W1:Y:S01]  /*1b90*/  MUFU.TANH R152, R58 ;  /* 0x0000003a00987308 */ /* 0x0002620000002400 */
[----:B------:R-:W-:-:S07]  /*1ba0*/  FMUL.FTZ R35, R35, c[0x0][0x2ec] ;  /* 0x0000bb0023237a20 */ /* 0x000fce0000410000 */
[----:B------:R1:W1:Y:S08]  /*1bb0*/  MUFU.TANH R154, R59 ;  /* 0x0000003b009a7308 */ /* 0x0002700000002400 */
        /* <DEDUP_REMOVED lines=19> */
[----:B------:R1:W1:Y:S01]  /*1cf0*/  MUFU.TANH R141, R35 ;  /* 0x00000023008d7308 */ /* 0x0002620000002400 */
[----:B------:R-:W-:Y:S06]  /*1d00*/  BAR.SYNC.DEFER_BLOCKING 0x0 ;  /* 0x0000000000007b1d */ /* 0x000fec0000010000 */
[----:B------:R-:W-:Y:S05]  /*1d10*/  @!P0 BRA `(.L_x_1207) ;  /* 0x0000016000008947 */ /* 0x000fea0003800000 */
[----:B--234-:R-:W-:-:S04]  /*1d20*/  LEA.HI.SX32 R7, R3, 0xfffffffe, 0x1a ;  /* 0xfffffffe03077811 */ /* 0x01cfc800078fd2ff */
        /* <DEDUP_REMOVED lines=21> */
.L_x_1207:
[----:B--234-:R-:W-:Y:S02]  /*1e80*/  FMNMX.FTZ R4, R87, R92, !PT ;  /* 0x0000005c57047209 */ /* 0x01cfe40007810000 */
        /* <DEDUP_REMOVED lines=52> */
[----:B------:R-:W-:Y:S01]  /*21d0*/  FMNMX.FTZ R7, R146, R7, !PT ;  /* 0x0000000792077209 */ /* 0x000fe20007810000 */
[----:B------:R-:W2:Y:S01]  /*21e0*/  SHFL.BFLY PT, R133, R4, 0x2, 0x1f ;  /* 0x0c401f0004857f89 */ /* 0x000ea200000e0000 */
[----:B------:R-:W-:Y:S02]  /*21f0*/  FMNMX.FTZ R6, R153, R6, !PT ;  /* 0x0000000699067209 */ /* 0x000fe40007810000 */
[----:B------:R-:W-:Y:S02]  /*2200*/  FMNMX.FTZ R7, R152, R7, !PT ;  /* 0x0000000798077209 */ /* 0x000fe40007810000 */
[----:B------:R-:W-:Y:S01]  /*2210*/  SHF.L.U32 R191, R191, 0x1, RZ ;  /* 0x00000001bfbf7819 */ /* 0x000fe200000006ff */
[----:B------:R-:W3:Y:S01]  /*2220*/  SHFL.BFLY PT, R5, R6, 0x2, 0x1f ;  /* 0x0c401f0006057f89 */ /* 0x000ee200000e0000 */
[----:B------:R-:W-:-:S02]  /*2230*/  FMNMX.FTZ R7, R154, R7, !PT ;  /* 0x000000079a077209 */ /* 0x000fc40007810000 */
[----:B------:R-:W-:Y:S01]  /*2240*/  IADD3 R189, R2, R191, RZ ;  /* 0x000000bf02bd7210 */ /* 0x000fe20007ffe0ff */
[----:B------:R-:W-:Y:S01]  /*2250*/  LDSM.16.MT88.4 R16, [R191+0x7000] ;  /* 0x00700000bf10783b */ /* 0x000fe20000004200 */
[----:B------:R-:W-:Y:S02]  /*2260*/  FMNMX.FTZ R7, R142, R7, !PT ;  /* 0x000000078e077209 */ /* 0x000fe40007810000 */
[----:B------:R-:W-:Y:S01]  /*2270*/  IADD3 R190, R0, R191, RZ ;  /* 0x000000bf00be7210 */ /* 0x000fe20007ffe0ff */
[----:B------:R-:W-:Y:S01]  /*2280*/  LDSM.16.MT88.4 R28, [R189+0x6800] ;  /* 0x00680000bd1c783b */ /* 0x000fe20000004200 */
[----:B------:R-:W-:Y:S02]  /*2290*/  FMNMX.FTZ R135, R140, R7, !PT ;  /* 0x000000078c877209 */ /* 0x000fe40007810000 */
[----:B-1----:R-:W-:Y:S01]  /*22a0*/  FMNMX.FTZ R9, R8, R9, !PT ;  /* 0x0000000908097209 */ /* 0x002fe20007810000 */
[----:B------:R-:W-:Y:S01]  /*22b0*/  LDSM.16.MT88.4 R24, [R190+0x6800] ;  /* 0x00680000be18783b */ /* 0x000fe20000004200 */
[----:B------:R-:W-:-:S02]  /*22c0*/  FMNMX.FTZ R135, R132, R135, !PT ;  /* 0x0000008784877209 */ /* 0x000fc40007810000 */
[----:B------:R-:W-:Y:S01]  /*22d0*/  IADD3 R188, R0, R189, RZ ;  /* 0x000000bd00bc7210 */ /* 0x000fe20007ffe0ff */
[----:B------:R-:W1:Y:S01]  /*22e0*/  SHFL.BFLY PT, R136, R9, 0x1, 0x1f ;  /* 0x0c201f0009887f89 */ /* 0x000e6200000e0000 */
[----:B------:R-:W-:Y:S02]  /*22f0*/  FMNMX.FTZ R135, R66, R135, !PT ;  /* 0x0000008742877209 */ /* 0x000fe40007810000 */
[----:B--2---:R-:W-:Y:S01]  /*2300*/  FMNMX.FTZ R133, R4, R133, !PT ;  /* 0x0000008504857209 */ /* 0x004fe20007810000 */
[----:B------:R-:W-:Y:S04]  /*2310*/  LDSM.16.MT88.4 R20, [R188+0x6800] ;  /* 0x00680000bc14783b */ /* 0x000fe80000004200 */
[----:B------:R-:W2:Y:S01]  /*2320*/  SHFL.BFLY PT, R4, R135, 0x2, 0x1f ;  /* 0x0c401f0087047f89 */ /* 0x000ea200000e0000 */
[----:B---3--:R-:W-:-:S03]  /*2330*/  FMNMX.FTZ R5, R6, R5, !PT ;  /* 0x0000000506057209 */ /* 0x008fc60007810000 */
[----:B------:R-:W3:Y:S04]  /*2340*/  SHFL.BFLY PT, R6, R133, 0x1, 0x1f ;  /* 0x0c201f0085067f89 */ /* 0x000ee800000e0000 */
[----:B------:R-:W4:Y:S04]  /*2350*/  SHFL.BFLY PT, R134, R5, 0x1, 0x1f ;  /* 0x0c201f0005867f89 */ /* 0x000f2800000e0000 */
[----:B------:R-:W-:Y:S01]  /*2360*/  LDSM.16.MT88.4 R12, [R190+0x7000] ;  /* 0x00700000be0c783b */ /* 0x000fe20000004200 */
[----:B-1----:R-:W-:-:S04]  /*2370*/  FMNMX.FTZ R136, R9, R136, !PT ;  /* 0x0000008809887209 */ /* 0x002fc80007810000 */
[C---:B------:R-:W-:Y:S01]  /*2380*/  FSETP.NEU.FTZ.AND P1, PT, R136.reuse, -INF , PT ;  /* 0xff8000008800780b */ /* 0x040fe20003f3d000 */
[----:B------:R-:W-:Y:S01]  /*2390*/  FMUL.FTZ R170, R136, c[0x0][0x23c] ;  /* 0x00008f0088aa7a20 */ /* 0x000fe20000410000 */
[----:B--2---:R-:W-:-:S04]  /*23a0*/  FMNMX.FTZ R135, R135, R4, !PT ;  /* 0x0000000487877209 */ /* 0x004fc80007810000 */
[----:B------:R-:W-:Y:S02]  /*23b0*/  FSEL R170, R170, RZ, P1 ;  /* 0x000000ffaaaa7208 */ /* 0x000fe40000800000 */
[----:B---3--:R-:W-:Y:S01]  /*23c0*/  FMNMX.FTZ R133, R133, R6, !PT ;  /* 0x0000000685857209 */ /* 0x008fe20007810000 */
[----:B------:R-:W1:Y:S02]  /*23d0*/  SHFL.BFLY PT, R8, R135, 0x1, 0x1f ;  /* 0x0c201f0087087f89 */ /* 0x000e6400000e0000 */
[--C-:B------:R-:W-:Y:S01]  /*23e0*/  FFMA.FTZ R51, R87, c[0x0][0x23c], -R170.reuse ;  /* 0x00008f0057337a23 */ /* 0x100fe200000108aa */
[----:B----4-:R-:W-:Y:S01]  /*23f0*/  FMNMX.FTZ R134, R5, R134, !PT ;  /* 0x0000008605867209 */ /* 0x010fe20007810000 */
[--C-:B------:R-:W-:Y:S01]  /*2400*/  FFMA.FTZ R42, R101, c[0x0][0x23c], -R170.reuse ;  /* 0x00008f00652a7a23 */ /* 0x100fe200000108aa */
[----:B------:R-:W-:Y:S01]  /*2410*/  LDSM.16.MT88.4 R84, [R189+0x6000] ;  /* 0x00600000bd54783b */ /* 0x000fe20000004200 */
[----:B------:R-:W-:Y:S01]  /*2420*/  FMUL.FTZ R150, R133, c[0x0][0x23c] ;  /* 0x00008f0085967a20 */ /* 0x000fe20000410000 */
[C---:B------:R-:W-:Y:S01]  /*2430*/  FSETP.NEU.FTZ.AND P1, PT, R134.reuse, -INF , PT ;  /* 0xff8000008600780b */ /* 0x040fe20003f3d000 */
[----:B------:R-:W-:Y:S01]  /*2440*/  FMUL.FTZ R162, R134, c[0x0][0x23c] ;  /* 0x00008f0086a27a20 */ /* 0x000fe20000410000 */
[----:B------:R-:W-:Y:S01]  /*2450*/  LDSM.16.MT88.4 R4, [R188+0x6000] ;  /* 0x00600000bc04783b */ /* 0x000fe20000004200 */
[--C-:B------:R-:W-:Y:S01]  /*2460*/  FFMA.FTZ R46, R92, c[0x0][0x23c], -R170.reuse ;  /* 0x00008f005c2e7a23 */ /* 0x100fe200000108aa */
[----:B------:R-:W-:Y:S01]  /*2470*/  MUFU.EX2 R51, R51 ;  /* 0x0000003300337308 */ /* 0x000fe20000000800 */
[--C-:B------:R-:W-:Y:S01]  /*2480*/  FFMA.FTZ R49, R89, c[0x0][0x23c], -R170.reuse ;  /* 0x00008f0059317a23 */ /* 0x100fe200000108aa */
[----:B------:R-:W-:Y:S01]  /*2490*/  FSEL R162, R162, RZ, P1 ;  /* 0x000000ffa2a27208 */ /* 0x000fe20000800000 */
[--C-:B------:R-:W-:Y:S01]  /*24a0*/  FFMA.FTZ R39, R109, c[0x0][0x23c], -R170.reuse ;  /* 0x00008f006d277a23 */ /* 0x100fe200000108aa */
[----:B------:R-:W-:Y:S01]  /*24b0*/  FSETP.NEU.FTZ.AND P1, PT, R133, -INF , PT ;  /* 0xff8000008500780b */ /* 0x000fe20003f3d000 */
[----:B------:R-:W-:-:S02]  /*24c0*/  FFMA.FTZ R32, R107, c[0x0][0x23c], -R170 ;  /* 0x00008f006b207a23 */ /* 0x000fc400000108aa */
[--C-:B------:R-:W-:Y:S01]  /*24d0*/  FFMA.FTZ R41, R103, c[0x0][0x23c], -R162.reuse ;  /* 0x00008f0067297a23 */ /* 0x100fe200000108a2 */
[----:B------:R-:W-:Y:S01]  /*24e0*/  FSEL R150, R150, RZ, P1 ;  /* 0x000000ff96967208 */ /* 0x000fe20000800000 */
[--C-:B------:R-:W-:Y:S01]  /*24f0*/  FFMA.FTZ R34, R117, c[0x0][0x23c], -R162.reuse ;  /* 0x00008f0075227a23 */ /* 0x100fe200000108a2 */
[----:B------:R-:W-:Y:S01]  /*2500*/  LDSM.16.MT88.4 R100, [R190+0x6000] ;  /* 0x00600000be64783b */ /* 0x000fe20000004200 */
[--C-:B------:R-:W-:Y:S01]  /*2510*/  FFMA.FTZ R43, R91, c[0x0][0x23c], -R162.reuse ;  /* 0x00008f005b2b7a23 */ /* 0x100fe200000108a2 */
[----:B------:R-:W2:Y:S01]  /*2520*/  MUFU.EX2 R46, R46 ;  /* 0x0000002e002e7308 */ /* 0x000ea20000000800 */
[----:B-1----:R-:W-:Y:S01]  /*2530*/  FMNMX.FTZ R135, R135, R8, !PT ;  /* 0x0000000887877209 */ /* 0x002fe20007810000 */
[----:B------:R-:W1:Y:S01]  /*2540*/  LDSM.16.MT88.4 R116, [R191+0x6000] ;  /* 0x00600000bf74783b */ /* 0x000e620000004200 */
[----:B------:R-:W-:Y:S02]  /*2550*/  FFMA.FTZ R40, R93, c[0x0][0x23c], -R162 ;  /* 0x00008f005d287a23 */ /* 0x000fe400000108a2 */
[C---:B------:R-:W-:Y:S01]  /*2560*/  FSETP.NEU.FTZ.AND P1, PT, R135.reuse, -INF , PT ;  /* 0xff8000008700780b */ /* 0x040fe20003f3d000 */
[----:B------:R-:W-:Y:S01]  /*2570*/  FMUL.FTZ R137, R135, c[0x0][0x23c] ;  /* 0x00008f0087897a20 */ /* 0x000fe20000410000 */
[----:B------:R-:W3:Y:S01]  /*2580*/  LDSM.16.MT88.4 R8, [R191+0x6800] ;  /* 0x00680000bf08783b */ /* 0x000ee20000004200 */
[--C-:B------:R-:W-:Y:S01]  /*2590*/  FFMA.FTZ R38, R94, c[0x0][0x23c], -R150.reuse ;  /* 0x00008f005e267a23 */ /* 0x100fe20000010896 */
[----:B------:R-:W-:Y:S01]  /*25a0*/  MUFU.EX2 R43, R43 ;  /* 0x0000002b002b7308 */ /* 0x000fe20000000800 */
[--C-:B------:R-:W-:Y:S01]  /*25b0*/  FFMA.FTZ R45, R95, c[0x0][0x23c], -R150.reuse ;  /* 0x00008f005f2d7a23 */ /* 0x100fe20000010896 */
[----:B------:R-:W-:Y:S01]  /*25c0*/  FSEL R137, R137, RZ, P1 ;  /* 0x000000ff89897208 */ /* 0x000fe20000800000 */
[----:B------:R-:W-:-:S02]  /*25d0*/  FFMA.FTZ R44, R121, c[0x0][0x23c], -R150 ;  /* 0x00008f00792c7a23 */ /* 0x000fc40000010896 */
[----:B------:R-:W-:Y:S02]  /*25e0*/  FFMA.FTZ R35, R111, c[0x0][0x23c], -R150 ;  /* 0x00008f006f237a23 */ /* 0x000fe40000010896 */
[--C-:B------:R-:W-:Y:S01]  /*25f0*/  FFMA.FTZ R53, R81, c[0x0][0x23c], -R137.reuse ;  /* 0x00008f0051357a23 */ /* 0x100fe20000010889 */
[----:B------:R-:W4:Y:S01]  /*2600*/  MUFU.EX2 R40, R40 ;  /* 0x0000002800287308 */ /* 0x000f220000000800 */
[--C-:B------:R-:W-:Y:S01]  /*2610*/  FFMA.FTZ R50, R80, c[0x0][0x23c], -R137.reuse ;  /* 0x00008f0050327a23 */ /* 0x100fe20000010889 */
[----:B--2---:R-:W-:Y:S01]  /*2620*/  F2FP.BF16.PACK_AB R68, R46, R51 ;  /* 0x000000332e44723e */ /* 0x004fe200000010ff */
[--C-:B------:R-:W-:Y:S02]  /*2630*/  FFMA.FTZ R47, R90, c[0x0][0x23c], -R137.reuse ;  /* 0x00008f005a2f7a23 */ /* 0x100fe40000010889 */
[----:B------:R-:W-:Y:S02]  /*2640*/  FFMA.FTZ R36, R88, c[0x0][0x23c], -R137 ;  /* 0x00008f0058247a23 */ /* 0x000fe40000010889 */
[--C-:B------:R-:W-:Y:S01]  /*2650*/  FFMA.FTZ R37, R105, c[0x0][0x23c], -R162.reuse ;  /* 0x00008f0069257a23 */ /* 0x100fe200000108a2 */
[----:B------:R-:W-:Y:S01]  /*2660*/  MUFU.EX2 R41, R41 ;  /* 0x0000002900297308 */ /* 0x000fe20000000800 */
[----:B------:R-:W-:-:S02]  /*2670*/  FFMA.FTZ R2, R113, c[0x0][0x23c], -R162 ;  /* 0x00008f0071027a23 */ /* 0x000fc400000108a2 */
[--C-:B------:R-:W-:Y:S02]  /*2680*/  FFMA.FTZ R33, R115, c[0x0][0x23c], -R162.reuse ;  /* 0x00008f0073217a23 */ /* 0x100fe400000108a2 */
[----:B------:R-:W-:Y:S02]  /*2690*/  FFMA.FTZ R0, R211, c[0x0][0x23c], -R162 ;  /* 0x00008f00d3007a23 */ /* 0x000fe400000108a2 */
[--C-:B------:R-:W-:Y:S01]  /*26a0*/  FFMA.FTZ R55, R99, c[0x0][0x23c], -R150.reuse ;  /* 0x00008f0063377a23 */ /* 0x100fe20000010896 */
[----:B------:R-:W2:Y:S01]  /*26b0*/  MUFU.EX2 R34, R34 ;  /* 0x0000002200227308 */ /* 0x000ea20000000800 */
[----:B----4-:R-:W-:Y:S01]  /*26c0*/  F2FP.BF16.PACK_AB R72, R40, R43 ;  /* 0x0000002b2848723e */ /* 0x010fe200000010ff */
[--C-:B------:R-:W-:Y:S02]  /*26d0*/  FFMA.FTZ R48, R97, c[0x0][0x23c], -R150.reuse ;  /* 0x00008f0061307a23 */ /* 0x100fe40000010896 */
[--C-:B------:R-:W-:Y:S02]  /*26e0*/  FFMA.FTZ R52, R183, c[0x0][0x23c], -R150.reuse ;  /* 0x00008f00b7347a23 */ /* 0x100fe40000010896 */
[----:B------:R-:W-:-:S02]  /*26f0*/  FFMA.FTZ R57, R177, c[0x0][0x23c], -R150 ;  /* 0x00008f00b1397a23 */ /* 0x000fc40000010896 */
[----:B------:R-:W-:Y:S01]  /*2700*/  MUFU.EX2 R38, R38 ;  /* 0x0000002600267308 */ /* 0x000fe20000000800 */
[--C-:B------:R-:W-:Y:S02]  /*2710*/  FFMA.FTZ R54, R157, c[0x0][0x23c], -R170.reuse ;  /* 0x00008f009d367a23 */ /* 0x100fe400000108aa */
[----:B------:R-:W-:Y:S02]  /*2720*/  FFMA.FTZ R59, R139, c[0x0][0x23c], -R170 ;  /* 0x00008f008b3b7a23 */ /* 0x000fe400000108aa */
[--C-:B------:R-:W-:Y:S02]  /*2730*/  FFMA.FTZ R63, R148, c[0x0][0x23c], -R137.reuse ;  /* 0x00008f00943f7a23 */ /* 0x100fe40000010889 */
[--C-:B------:R-:W-:Y:S01]  /*2740*/  FFMA.FTZ R58, R138, c[0x0][0x23c], -R137.reuse ;  /* 0x00008f008a3a7a23 */ /* 0x100fe20000010889 */
[----:B------:R-:W4:Y:S01]  /*2750*/  MUFU.EX2 R45, R45 ;  /* 0x0000002d002d7308 */ /* 0x000f220000000800 */
[----:B--2---:R-:W-:Y:S01]  /*2760*/  F2FP.BF16.PACK_AB R74, R34, R41 ;  /* 0x00000029224a723e */ /* 0x004fe200000010ff */
[----:B------:R-:W-:-:S02]  /*2770*/  FFMA.FTZ R60, R158, c[0x0][0x23c], -R137 ;  /* 0x00008f009e3c7a23 */ /* 0x000fc40000010889 */
[--C-:B------:R-:W-:Y:S02]  /*2780*/  FFMA.FTZ R65, R156, c[0x0][0x23c], -R137.reuse ;  /* 0x00008f009c417a23 */ /* 0x100fe40000010889 */
[--C-:B------:R-:W-:Y:S02]  /*2790*/  FFMA.FTZ R67, R165, c[0x0][0x23c], -R162.reuse ;  /* 0x00008f00a5437a23 */ /* 0x100fe400000108a2 */
[----:B------:R-:W-:Y:S01]  /*27a0*/  MUFU.EX2 R44, R44 ;  /* 0x0000002c002c7308 */ /* 0x000fe20000000800 */
[--C-:B------:R-:W-:Y:S02]  /*27b0*/  FFMA.FTZ R64, R163, c[0x0][0x23c], -R162.reuse ;  /* 0x00008f00a3407a23 */ /* 0x100fe400000108a2 */
[--C-:B------:R-:W-:Y:S02]  /*27c0*/  FFMA.FTZ R138, R181, c[0x0][0x23c], -R162.reuse ;  /* 0x00008f00b58a7a23 */ /* 0x100fe400000108a2 */
[----:B------:R-:W-:Y:S02]  /*27d0*/  FFMA.FTZ R139, R179, c[0x0][0x23c], -R162 ;  /* 0x00008f00b38b7a23 */ /* 0x000fe400000108a2 */
[----:B------:R-:W-:Y:S01]  /*27e0*/  FFMA.FTZ R148, R171, c[0x0][0x23c], -R150 ;  /* 0x00008f00ab947a23 */ /* 0x000fe20000010896 */
[----:B------:R-:W2:Y:S01]  /*27f0*/  MUFU.EX2 R35, R35 ;  /* 0x0000002300237308 */ /* 0x000ea20000000800 */
[----:B----4-:R-:W-:Y:S01]  /*2800*/  F2FP.BF16.PACK_AB R73, R45, R38 ;  /* 0x000000262d49723e */ /* 0x010fe200000010ff */
[----:B------:R-:W-:-:S02]  /*2810*/  FFMA.FTZ R157, R146, c[0x0][0x23c], -R137 ;  /* 0x00008f00929d7a23 */ /* 0x000fc40000010889 */
[--C-:B------:R-:W-:Y:S02]  /*2820*/  FFMA.FTZ R56, R167, c[0x0][0x23c], -R170.reuse ;  /* 0x00008f00a7387a23 */ /* 0x100fe400000108aa */
[--C-:B------:R-:W-:Y:S02]  /*2830*/  FFMA.FTZ R61, R166, c[0x0][0x23c], -R170.reuse ;  /* 0x00008f00a63d7a23 */ /* 0x100fe400000108aa */
[----:B------:R-:W-:Y:S01]  /*2840*/  MUFU.EX2 R42, R42 ;  /* 0x0000002a002a7308 */ /* 0x000fe20000000800 */
[----:B------:R-:W-:Y:S02]  /*2850*/  FFMA.FTZ R62, R175, c[0x0][0x23c], -R170 ;  /* 0x00008f00af3e7a23 */ /* 0x000fe400000108aa */
[--C-:B------:R-:W-:Y:S02]  /*2860*/  FFMA.FTZ R144, R144, c[0x0][0x23c], -R137.reuse ;  /* 0x00008f0090907a23 */ /* 0x100fe40000010889 */
[----:B------:R-:W-:Y:S02]  /*2870*/  FFMA.FTZ R146, R152, c[0x0][0x23c], -R137 ;  /* 0x00008f0098927a23 */ /* 0x000fe40000010889 */
[----:B------:R-:W-:Y:S01]  /*2880*/  FADD.FTZ R51, R51, R46 ;  /* 0x0000002e33337221 */ /* 0x000fe20000010000 */
[----:B------:R-:W4:Y:S01]  /*2890*/  MUFU.EX2 R49, R49 ;  /* 0x0000003100317308 */ /* 0x000f220000000800 */
[----:B--2---:R-:W-:Y:S01]  /*28a0*/  F2FP.BF16.PACK_AB R75, R35, R44 ;  /* 0x0000002c234b723e */ /* 0x004fe200000010ff */
[----:B------:R-:W-:-:S02]  /*28b0*/  FADD.FTZ R40, R43, R40 ;  /* 0x000000282b287221 */ /* 0x000fc40000010000 */
[----:B------:R-:W-:Y:S02]  /*28c0*/  FADD.FTZ R45, R38, R45 ;  /* 0x0000002d262d7221 */ /* 0x000fe40000010000 */
[----:B------:R-:W-:Y:S02]  /*28d0*/  FADD.FTZ R41, R41, R40 ;  /* 0x0000002829297221 */ /* 0x000fe40000010000 */
[----:B------:R-:W-:Y:S01]  /*28e0*/  MUFU.EX2 R53, R53 ;  /* 0x0000003500357308 */ /* 0x000fe20000000800 */
[----:B-1----:R-:W-:Y:S01]  /*28f0*/  HMMA.16816.F32.BF16 R124, R72, R116, RZ ;  /* 0x00000074487c723c */ /* 0x002fe200000418ff */
[----:B------:R-:W-:Y:S02]  /*2900*/  FADD.FTZ R44, R44, R45 ;  /* 0x0000002d2c2c7221 */ /* 0x000fe40000010000 */
[----:B------:R-:W-:Y:S02]  /*2910*/  FADD.FTZ R34, R34, R41 ;  /* 0x0000002922227221 */ /* 0x000fe40000010000 */
[----:B------:R-:W-:-:S02]  /*2920*/  FADD.FTZ R44, R35, R44 ;  /* 0x0000002c232c7221 */ /* 0x000fc40000010000 */
[----:B------:R-:W1:Y:S01]  /*2930*/  MUFU.EX2 R50, R50 ;  /* 0x0000003200327308 */ /* 0x000e620000000800 */
[C---:B------:R-:W-:Y:S01]  /*2940*/  HMMA.16816.F32.BF16 R108, R72.reuse, R100, RZ ;  /* 0x00000064486c723c */ /* 0x040fe200000418ff */
[----:B----4-:R-:W-:Y:S01]  /*2950*/  F2FP.BF16.PACK_AB R70, R49, R42 ;  /* 0x0000002a3146723e */ /* 0x010fe200000010ff */
[----:B------:R-:W-:Y:S02]  /*2960*/  FADD.FTZ R42, R42, R51 ;  /* 0x000000332a2a7221 */ /* 0x000fe40000010000 */
[----:B------:R-:W-:Y:S02]  /*2970*/  FFMA.FTZ R158, R143, c[0x0][0x23c], -R150 ;  /* 0x00008f008f9e7a23 */ /* 0x000fe40000010896 */
[----:B------:R-:W-:Y:S01]  /*2980*/  FADD.FTZ R42, R49, R42 ;  /* 0x0000002a312a7221 */ /* 0x000fe20000010000 */
[----:B------:R-:W-:Y:S01]  /*2990*/  MUFU.EX2 R47, R47 ;  /* 0x0000002f002f7308 */ /* 0x000fe20000000800 */
[----:B------:R-:W-:Y:S01]  /*29a0*/  HMMA.16816.F32.BF16 R92, R72, R84, RZ ;  /* 0x00000054485c723c */ /* 0x000fe200000418ff */
[----:B------:R-:W-:-:S02]  /*29b0*/  FFMA.FTZ R149, R149, c[0x0][0x23c], -R150 ;  /* 0x00008f0095957a23 */ /* 0x000fc40000010896 */
[----:B------:R-:W-:Y:S02]  /*29c0*/  FFMA.FTZ R143, R147, c[0x0][0x23c], -R150 ;  /* 0x00008f00938f7a23 */ /* 0x000fe40000010896 */
[----:B------:R-:W-:Y:S02]  /*29d0*/  FFMA.FTZ R152, R161, c[0x0][0x23c], -R162 ;  /* 0x00008f00a1987a23 */ /* 0x000fe400000108a2 */
[----:B------:R-:W2:Y:S01]  /*29e0*/  MUFU.EX2 R36, R36 ;  /* 0x0000002400247308 */ /* 0x000ea20000000800 */
[C---:B------:R-:W-:Y:S01]  /*29f0*/  HMMA.16816.F32.BF16 R76, R72.reuse, R4, RZ ;  /* 0x00000004484c723c */ /* 0x040fe200000418ff */
[----:B-1----:R-:W-:Y:S01]  /*2a00*/  F2FP.BF16.PACK_AB R69, R50, R53 ;  /* 0x000000353245723e */ /* 0x002fe200000010ff */
[----:B------:R-:W-:Y:S02]  /*2a10*/  FADD.FTZ R50, R53, R50 ;  /* 0x0000003235327221 */ /* 0x000fe40000010000 */
[--C-:B------:R-:W-:Y:S02]  /*2a20*/  FFMA.FTZ R155, R155, c[0x0][0x23c], -R162.reuse ;  /* 0x00008f009b9b7a23 */ /* 0x100fe400000108a2 */
[----:B------:R-:W-:Y:S01]  /*2a30*/  FFMA.FTZ R211, R153, c[0x0][0x23c], -R162 ;  /* 0x00008f0099d37a23 */ /* 0x000fe200000108a2 */
[----:B------:R-:W-:Y:S01]  /*2a40*/  MUFU.EX2 R37, R37 ;  /* 0x0000002500257308 */ /* 0x000fe20000000800 */
[----:B------:R-:W-:Y:S01]  /*2a50*/  HMMA.16816.F32.BF16 R120, R72, R118, RZ ;  /* 0x000000764878723c */ /* 0x000fe200000418ff */
[----:B------:R-:W-:-:S02]  /*2a60*/  FFMA.FTZ R156, R209, c[0x0][0x23c], -R170 ;  /* 0x00008f00d19c7a23 */ /* 0x000fc400000108aa */
[----:B------:R-:W-:Y:S01]  /*2a70*/  FFMA.FTZ R213, R168, c[0x0][0x23c], -R170 ;  /* 0x00008f00a8d57a23 */ /* 0x000fe200000108aa */
[----:B--2---:R-:W-:-:S04]  /*2a80*/  F2FP.BF16.PACK_AB R71, R36, R47 ;  /* 0x0000002f2447723e */ /* 0x004fc800000010ff */
[----:B------:R-:W-:Y:S01]  /*2a90*/  HMMA.16816.F32.BF16 R104, R72, R102, RZ ;  /* 0x000000664868723c */ /* 0x000fe200000418ff */
[----:B------:R-:W1:Y:S01]  /*2aa0*/  MUFU.EX2 R2, R2 ;  /* 0x0000000200027308 */ /* 0x000e620000000800 */
[----:B------:R-:W-:-:S04]  /*2ab0*/  FADD.FTZ R47, R47, R50 ;  /* 0x000000322f2f7221 */ /* 0x000fc80000010000 */
[----:B------:R-:W-:Y:S02]  /*2ac0*/  FADD.FTZ R36, R36, R47 ;  /* 0x0000002f24247221 */ /* 0x000fe40000010000 */
[C---:B------:R-:W-:Y:S01]  /*2ad0*/  HMMA.16816.F32.BF16 R88, R72.reuse, R86, RZ ;  /* 0x000000564858723c */ /* 0x040fe200000418ff */
[----:B------:R-:W-:Y:S07]  /*2ae0*/  MUFU.EX2 R33, R33 ;  /* 0x0000002100217308 */ /* 0x000fee0000000800 */
[----:B------:R-:W-:Y:S01]  /*2af0*/  HMMA.16816.F32.BF16 R72, R72, R6, RZ ;  /* 0x000000064848723c */ /* 0x000fe200000418ff */
[----:B------:R-:W-:Y:S07]  /*2b00*/  MUFU.EX2 R0, R0 ;  /* 0x0000000000007308 */ /* 0x000fee0000000800 */
[C---:B------:R-:W-:Y:S01]  /*2b10*/  HMMA.16816.F32.BF16 R128, R68.reuse, R116, RZ ;  /* 0x000000744480723c */ /* 0x040fe200000418ff */
[----:B------:R-:W-:Y:S07]  /*2b20*/  MUFU.EX2 R55, R55 ;  /* 0x0000003700377308 */ /* 0x000fee0000000800 */
[C---:B------:R-:W-:Y:S01]  /*2b30*/  HMMA.16816.F32.BF16 R112, R68.reuse, R100, RZ ;  /* 0x000000644470723c */ /* 0x040fe200000418ff */
[----:B------:R-:W2:Y:S07]  /*2b40*/  MUFU.EX2 R48, R48 ;  /* 0x0000003000307308 */ /* 0x000eae0000000800 */
[C---:B------:R-:W-:Y:S01]  /*2b50*/  HMMA.16816.F32.BF16 R116, R68.reuse, R118, RZ ;  /* 0x000000764474723c */ /* 0x040fe200000418ff */
[----:B------:R-:W-:Y:S07]  /*2b60*/  MUFU.EX2 R52, R52 ;  /* 0x0000003400347308 */ /* 0x000fee0000000800 */
[C---:B------:R-:W-:Y:S01]  /*2b70*/  HMMA.16816.F32.BF16 R100, R68.reuse, R102, RZ ;  /* 0x000000664464723c */ /* 0x040fe200000418ff */
[----:B------:R-:W4:Y:S07]  /*2b80*/  MUFU.EX2 R57, R57 ;  /* 0x0000003900397308 */ /* 0x000f2e0000000800 */
[C---:B------:R-:W-:Y:S01]  /*2b90*/  HMMA.16816.F32.BF16 R96, R68.reuse, R84, RZ ;  /* 0x000000544460723c */ /* 0x040fe200000418ff */
[----:B------:R-:W-:Y:S07]  /*2ba0*/  MUFU.EX2 R39, R39 ;  /* 0x0000002700277308 */ /* 0x000fee0000000800 */
[C---:B------:R-:W-:Y:S01]  /*2bb0*/  HMMA.16816.F32.BF16 R84, R68.reuse, R86, RZ ;  /* 0x000000564454723c */ /* 0x040fe200000418ff */
[----:B------:R-:W5:Y:S07]  /*2bc0*/  MUFU.EX2 R32, R32 ;  /* 0x0000002000207308 */ /* 0x000f6e0000000800 */
[C---:B------:R-:W-:Y:S01]  /*2bd0*/  HMMA.16816.F32.BF16 R80, R68.reuse, R4, RZ ;  /* 0x000000044450723c */ /* 0x040fe200000418ff */
[----:B------:R-:W-:Y:S06]  /*2be0*/  MUFU.EX2 R54, R54 ;  /* 0x0000003600367308 */ /* 0x000fec0000000800 */
[----:B-1----:R-:W-:Y:S01]  /*2bf0*/  F2FP.BF16.PACK_AB R4, R2, R37 ;  /* 0x000000250204723e */ /* 0x002fe200000010ff */
[----:B------:R-:W-:Y:S01]  /*2c00*/  HMMA.16816.F32.BF16 R68, R68, R6, RZ ;  /* 0x000000064444723c */ /* 0x000fe200000418ff */
[----:B------:R-:W-:Y:S01]  /*2c10*/  MUFU.EX2 R59, R59 ;  /* 0x0000003b003b7308 */ /* 0x000fe20000000800 */
[----:B--2---:R-:W-:Y:S01]  /*2c20*/  F2FP.BF16.PACK_AB R5, R48, R55 ;  /* 0x000000373005723e */ /* 0x004fe200000010ff */
[----:B------:R-:W-:-:S02]  /*2c30*/  FADD.FTZ R37, R37, R34 ;  /* 0x0000002225257221 */ /* 0x000fc40000010000 */
[----:B------:R-:W-:Y:S02]  /*2c40*/  FADD.FTZ R55, R55, R44 ;  /* 0x0000002c37377221 */ /* 0x000fe40000010000 */
[----:B------:R-:W-:Y:S01]  /*2c50*/  F2FP.BF16.PACK_AB R6, R0, R33 ;  /* 0x000000210006723e */ /* 0x000fe200000010ff */
[----:B------:R-:W-:Y:S01]  /*2c60*/  FADD.FTZ R2, R2, R37 ;  /* 0x0000002502027221 */ /* 0x000fe20000010000 */
[----:B------:R-:W-:Y:S01]  /*2c70*/  MUFU.EX2 R63, R63 ;  /* 0x0000003f003f7308 */ /* 0x000fe20000000800 */
[----:B----4-:R-:W-:Y:S01]  /*2c80*/  F2FP.BF16.PACK_AB R7, R57, R52 ;  /* 0x000000343907723e */ /* 0x010fe200000010ff */
[----:B------:R-:W-:Y:S02]  /*2c90*/  FADD.FTZ R55, R48, R55 ;  /* 0x0000003730377221 */ /* 0x000fe40000010000 */
[----:B------:R-:W-:Y:S02]  /*2ca0*/  FADD.FTZ R33, R33, R2 ;  /* 0x0000000221217221 */ /* 0x000fe40000010000 */
[----:B------:R-:W-:-:S02]  /*2cb0*/  FADD.FTZ R52, R52, R55 ;  /* 0x0000003734347221 */ /* 0x000fc40000010000 */
[----:B------:R-:W1:Y:S01]  /*2cc0*/  MUFU.EX2 R58, R58 ;  /* 0x0000003a003a7308 */ /* 0x000e620000000800 */
[----:B---3--:R-:W-:Y:S01]  /*2cd0*/  HMMA.16816.F32.BF16 R124, R4, R8, R124 ;  /* 0x00000008047c723c */ /* 0x008fe2000004187c */
[----:B------:R-:W-:Y:S02]  /*2ce0*/  FADD.FTZ R0, R0, R33 ;  /* 0x0000002100007221 */ /* 0x000fe40000010000 */
[----:B------:R-:W-:-:S04]  /*2cf0*/  FADD.FTZ R57, R57, R52 ;  /* 0x0000003439397221 */ /* 0x000fc80000010000 */
[----:B------:R-:W-:Y:S01]  /*2d00*/  MUFU.EX2 R60, R60 ;  /* 0x0000003c003c7308 */ /* 0x000fe20000000800 */
[C---:B------:R-:W-:Y:S07]  /*2d10*/  HMMA.16816.F32.BF16 R108, R4.reuse, R24, R108 ;  /* 0x00000018046c723c */ /* 0x040fee000004186c */
[----:B------:R-:W2:Y:S01]  /*2d20*/  MUFU.EX2 R65, R65 ;  /* 0x0000004100417308 */ /* 0x000ea20000000800 */
[C---:B------:R-:W-:Y:S07]  /*2d30*/  HMMA.16816.F32.BF16 R92, R4.reuse, R28, R92 ;  /* 0x0000001c045c723c */ /* 0x040fee000004185c */
[----:B------:R-:W-:Y:S01]  /*2d40*/  MUFU.EX2 R67, R67 ;  /* 0x0000004300437308 */ /* 0x000fe20000000800 */
[C---:B------:R-:W-:Y:S07]  /*2d50*/  HMMA.16816.F32.BF16 R76, R4.reuse, R20, R76 ;  /* 0x00000014044c723c */ /* 0x040fee000004184c */
[----:B------:R-:W3:Y:S01]  /*2d60*/  MUFU.EX2 R64, R64 ;  /* 0x0000004000407308 */ /* 0x000ee20000000800 */
[C---:B------:R-:W-:Y:S07]  /*2d70*/  HMMA.16816.F32.BF16 R120, R4.reuse, R10, R120 ;  /* 0x0000000a0478723c */ /* 0x040fee0000041878 */
[----:B------:R-:W-:Y:S01]  /*2d80*/  MUFU.EX2 R138, R138 ;  /* 0x0000008a008a7308 */ /* 0x000fe20000000800 */
[C---:B------:R-:W-:Y:S07]  /*2d90*/  HMMA.16816.F32.BF16 R104, R4.reuse, R26, R104 ;  /* 0x0000001a0468723c */ /* 0x040fee0000041868 */
[----:B------:R-:W4:Y:S01]  /*2da0*/  MUFU.EX2 R139, R139 ;  /* 0x0000008b008b7308 */ /* 0x000f220000000800 */
[C---:B------:R-:W-:Y:S07]  /*2db0*/  HMMA.16816.F32.BF16 R88, R4.reuse, R30, R88 ;  /* 0x0000001e0458723c */ /* 0x040fee0000041858 */
[----:B------:R-:W-:Y:S01]  /*2dc0*/  MUFU.EX2 R148, R148 ;  /* 0x0000009400947308 */ /* 0x000fe20000000800 */
[----:B------:R-:W-:Y:S07]  /*2dd0*/  HMMA.16816.F32.BF16 R72, R4, R22, R72 ;  /* 0x000000160448723c */ /* 0x000fee0000041848 */
[----:B-----5:R-:W-:Y:S01]  /*2de0*/  F2FP.BF16.PACK_AB R4, R32, R39 ;  /* 0x000000272004723e */ /* 0x020fe200000010ff */
[----:B------:R-:W-:Y:S01]  /*2df0*/  MUFU.EX2 R56, R56 ;  /* 0x0000003800387308 */ /* 0x000fe20000000800 */
[----:B-1----:R-:W-:Y:S01]  /*2e00*/  F2FP.BF16.PACK_AB R5, R58, R63 ;  /* 0x0000003f3a05723e */ /* 0x002fe200000010ff */
[----:B------:R-:W-:Y:S01]  /*2e10*/  FADD.FTZ R39, R39, R42 ;  /* 0x0000002a27277221 */ /* 0x000fe20000010000 */
[----:B------:R-:W-:Y:S01]  /*2e20*/  F2FP.BF16.PACK_AB R6, R59, R54 ;  /* 0x000000363b06723e */ /* 0x000fe200000010ff */
[----:B------:R-:W-:Y:S01]  /*2e30*/  FADD.FTZ R63, R63, R36 ;  /* 0x000000243f3f7221 */ /* 0x000fe20000010000 */
[----:B--2---:R-:W-:Y:S01]  /*2e40*/  F2FP.BF16.PACK_AB R7, R65, R60 ;  /* 0x0000003c4107723e */ /* 0x004fe200000010ff */
[----:B------:R-:W-:-:S02]  /*2e50*/  FADD.FTZ R39, R32, R39 ;  /* 0x0000002720277221 */ /* 0x000fc40000010000 */
[----:B------:R-:W-:Y:S01]  /*2e60*/  MUFU.EX2 R61, R61 ;  /* 0x0000003d003d7308 */ /* 0x000fe20000000800 */
[----:B------:R-:W-:Y:S02]  /*2e70*/  FADD.FTZ R63, R58, R63 ;  /* 0x0000003f3a3f7221 */ /* 0x000fe40000010000 */
[----:B------:R-:W-:Y:S01]  /*2e80*/  FADD.FTZ R54, R54, R39 ;  /* 0x0000002736367221 */ /* 0x000fe20000010000 */
[----:B------:R-:W-:Y:S01]  /*2e90*/  HMMA.16816.F32.BF16 R128, R4, R8, R128 ;  /* 0x000000080480723c */ /* 0x000fe20000041880 */
[----:B------:R-:W-:Y:S02]  /*2ea0*/  FADD.FTZ R60, R60, R63 ;  /* 0x0000003f3c3c7221 */ /* 0x000fe40000010000 */
[----:B------:R-:W-:Y:S01]  /*2eb0*/  FADD.FTZ R59, R59, R54 ;  /* 0x000000363b3b7221 */ /* 0x000fe20000010000 */
[----:B------:R-:W-:Y:S01]  /*2ec0*/  MUFU.EX2 R62, R62 ;  /* 0x0000003e003e7308 */ /* 0x000fe20000000800 */
[----:B------:R-:W-:-:S03]  /*2ed0*/  FADD.FTZ R65, R65, R60 ;  /* 0x0000003c41417221 */ /* 0x000fc60000010000 */
[C---:B------:R-:W-:Y:S04]  /*2ee0*/  HMMA.16816.F32.BF16 R112, R4.reuse, R24, R112 ;  /* 0x000000180470723c */ /* 0x040fe80000041870 */
[----:B------:R-:W-:Y:S04]  /*2ef0*/  MUFU.EX2 R144, R144 ;  /* 0x0000009000907308 */ /* 0x000fe80000000800 */
[C---:B------:R-:W-:Y:S01]  /*2f00*/  HMMA.16816.F32.BF16 R116, R4.reuse, R10, R116 ;  /* 0x0000000a0474723c */ /* 0x040fe20000041874 */
[----:B------:R-:W1:Y:S03]  /*2f10*/  LDSM.16.MT88.4 R8, [R189+0x7000] ;  /* 0x00700000bd08783b */ /* 0x000e660000004200 */
[----:B------:R-:W-:Y:S04]  /*2f20*/  MUFU.EX2 R157, R157 ;  /* 0x0000009d009d7308 */ /* 0x000fe80000000800 */
[C---:B------:R-:W-:Y:S01]  /*2f30*/  HMMA.16816.F32.BF16 R100, R4.reuse, R26, R100 ;  /* 0x0000001a0464723c */ /* 0x040fe20000041864 */
[----:B------:R-:W2:Y:S03]  /*2f40*/  LDSM.16.MT88.4 R24, [R188+0x7000] ;  /* 0x00700000bc18783b */ /* 0x000ea60000004200 */
[----:B------:R-:W-:Y:S04]  /*2f50*/  MUFU.EX2 R146, R146 ;  /* 0x0000009200927308 */ /* 0x000fe80000000800 */
[C---:B------:R-:W-:Y:S04]  /*2f60*/  HMMA.16816.F32.BF16 R96, R4.reuse, R28, R96 ;  /* 0x0000001c0460723c */ /* 0x040fe80000041860 */
[----:B------:R-:W-:Y:S03]  /*2f70*/  MUFU.EX2 R152, R152 ;  /* 0x0000009800987308 */ /* 0x000fe60000000800 */
[--C-:B------:R-:W-:Y:S01]  /*2f80*/  FFMA.FTZ R28, R145, c[0x0][0x23c], -R150.reuse ;  /* 0x00008f00911c7a23 */ /* 0x100fe20000010896 */
[----:B------:R-:W-:Y:S01]  /*2f90*/  HMMA.16816.F32.BF16 R84, R4, R30, R84 ;  /* 0x0000001e0454723c */ /* 0x000fe20000041854 */
[----:B------:R-:W-:-:S02]  /*2fa0*/  FFMA.FTZ R29, R159, c[0x0][0x23c], -R150 ;  /* 0x00008f009f1d7a23 */ /* 0x000fc40000010896 */
[----:B------:R-:W-:Y:S01]  /*2fb0*/  FFMA.FTZ R145, R173, c[0x0][0x23c], -R150 ;  /* 0x00008f00ad917a23 */ /* 0x000fe20000010896 */
[----:B------:R-:W-:Y:S01]  /*2fc0*/  MUFU.EX2 R155, R155 ;  /* 0x0000009b009b7308 */ /* 0x000fe20000000800 */
[----:B------:R-:W-:Y:S02]  /*2fd0*/  FFMA.FTZ R159, R154, c[0x0][0x23c], -R137 ;  /* 0x00008f009a9f7a23 */ /* 0x000fe40000010889 */
[----:B------:R-:W-:Y:S01]  /*2fe0*/  FFMA.FTZ R31, R151, c[0x0][0x23c], -R170 ;  /* 0x00008f00971f7a23 */ /* 0x000fe200000108aa */
[----:B------:R-:W-:Y:S01]  /*2ff0*/  HMMA.16816.F32.BF16 R80, R4, R20, R80 ;  /* 0x000000140450723c */ /* 0x000fe20000041850 */
[----:B------:R-:W-:Y:S02]  /*3000*/  FFMA.FTZ R154, R160, c[0x0][0x23c], -R162 ;  /* 0x00008f00a09a7a23 */ /* 0x000fe400000108a2 */
[----:B------:R-:W-:Y:S01]  /*3010*/  FFMA.FTZ R150, R141, c[0x0][0x23c], -R150 ;  /* 0x00008f008d967a23 */ /* 0x000fe20000010896 */
[----:B------:R-:W-:Y:S01]  /*3020*/  MUFU.EX2 R28, R28 ;  /* 0x0000001c001c7308 */ /* 0x000fe20000000800 */
[----:B------:R-:W-:-:S02]  /*3030*/  FFMA.FTZ R30, R169, c[0x0][0x23c], -R170 ;  /* 0x00008f00a91e7a23 */ /* 0x000fc400000108aa */
[----:B------:R-:W-:Y:S01]  /*3040*/  FFMA.FTZ R151, R164, c[0x0][0x23c], -R170 ;  /* 0x00008f00a4977a23 */ /* 0x000fe200000108aa */
[----:B------:R-:W-:Y:S01]  /*3050*/  HMMA.16816.F32.BF16 R68, R4, R22, R68 ;  /* 0x000000160444723c */ /* 0x000fe20000041844 */
[----:B------:R-:W5:Y:S03]  /*3060*/  LDSM.16.MT88.4 R20, [R191+0x7800] ;  /* 0x00780000bf14783b */ /* 0x000f660000004200 */
[----:B------:R-:W1:Y:S03]  /*3070*/  MUFU.EX2 R29, R29 ;  /* 0x0000001d001d7308 */ /* 0x000e660000000800 */
[----:B---3--:R-:W-:Y:S01]  /*3080*/  F2FP.BF16.PACK_AB R4, R64, R67 ;  /* 0x000000434004723e */ /* 0x008fe200000010ff */
[----:B------:R-:W-:Y:S01]  /*3090*/  FADD.FTZ R67, R67, R0 ;  /* 0x0000000043437221 */ /* 0x000fe20000010000 */
[----:B----4-:R-:W-:-:S03]  /*30a0*/  F2FP.BF16.PACK_AB R6, R139, R138 ;  /* 0x0000008a8b06723e */ /* 0x010fc600000010ff */
[----:B------:R-:W3:Y:S01]  /*30b0*/  MUFU.EX2 R145, R145 ;  /* 0x0000009100917308 */ /* 0x000ee20000000800 */
[----:B------:R-:W-:-:S04]  /*30c0*/  FADD.FTZ R67, R64, R67 ;  /* 0x0000004340437221 */ /* 0x000fc80000010000 */
[----:B------:R-:W-:-:S03]  /*30d0*/  FADD.FTZ R138, R138, R67 ;  /* 0x000000438a8a7221 */ /* 0x000fc60000010000 */
[----:B------:R-:W4:Y:S01]  /*30e0*/  MUFU.EX2 R31, R31 ;  /* 0x0000001f001f7308 */ /* 0x000f220000000800 */
[----:B-1----:R-:W-:Y:S01]  /*30f0*/  F2FP.BF16.PACK_AB R5, R29, R28 ;  /* 0x0000001c1d05723e */ /* 0x002fe200000010ff */
[----:B------:R-:W-:Y:S02]  /*3100*/  FADD.FTZ R28, R28, R57 ;  /* 0x000000391c1c7221 */ /* 0x000fe40000010000 */
[----:B------:R-:W-:Y:S02]  /*3110*/  FADD.FTZ R139, R139, R138 ;  /* 0x0000008a8b8b7221 */ /* 0x000fe40000010000 */
[----:B------:R-:W-:Y:S02]  /*3120*/  FADD.FTZ R28, R29, R28 ;  /* 0x0000001c1d1c7221 */ /* 0x000fe40000010000 */
[----:B------:R-:W1:Y:S01]  /*3130*/  MUFU.EX2 R159, R159 ;  /* 0x0000009f009f7308 */ /* 0x000e620000000800 */
[----:B---3--:R-:W-:Y:S01]  /*3140*/  F2FP.BF16.PACK_AB R7, R148, R145 ;  /* 0x000000919407723e */ /* 0x008fe200000010ff */
[----:B------:R-:W-:-:S04]  /*3150*/  FADD.FTZ R145, R145, R28 ;  /* 0x0000001c91917221 */ /* 0x000fc80000010000 */
[----:B------:R-:W-:Y:S02]  /*3160*/  FADD.FTZ R148, R148, R145 ;  /* 0x0000009194947221 */ /* 0x000fe40000010000 */
[C---:B------:R-:W-:Y:S01]  /*3170*/  HMMA.16816.F32.BF16 R124, R4.reuse, R16, R124 ;  /* 0x00000010047c723c */ /* 0x040fe2000004187c */
[----:B------:R-:W-:Y:S07]  /*3180*/  MUFU.EX2 R154, R154 ;  /* 0x0000009a009a7308 */ /* 0x000fee0000000800 */
[C---:B------:R-:W-:Y:S01]  /*3190*/  HMMA.16816.F32.BF16 R108, R4.reuse, R12, R108 ;  /* 0x0000000c046c723c */ /* 0x040fe2000004186c */
[----:B------:R-:W-:Y:S07]  /*31a0*/  MUFU.EX2 R211, R211 ;  /* 0x000000d300d37308 */ /* 0x000fee0000000800 */
[C---:B------:R-:W-:Y:S01]  /*31b0*/  HMMA.16816.F32.BF16 R92, R4.reuse, R8, R92 ;  /* 0x00000008045c723c */ /* 0x040fe2000004185c */
[----:B------:R-:W-:Y:S07]  /*31c0*/  MUFU.EX2 R149, R149 ;  /* 0x0000009500957308 */ /* 0x000fee0000000800 */
[C---:B--2---:R-:W-:Y:S01]  /*31d0*/  HMMA.16816.F32.BF16 R76, R4.reuse, R24, R76 ;  /* 0x00000018044c723c */ /* 0x044fe2000004184c */
[----:B------:R-:W2:Y:S07]  /*31e0*/  MUFU.EX2 R158, R158 ;  /* 0x0000009e009e7308 */ /* 0x000eae0000000800 */
[C---:B------:R-:W-:Y:S01]  /*31f0*/  HMMA.16816.F32.BF16 R120, R4.reuse, R18, R120 ;  /* 0x000000120478723c */ /* 0x040fe20000041878 */
[----:B------:R-:W-:Y:S07]  /*3200*/  MUFU.EX2 R143, R143 ;  /* 0x0000008f008f7308 */ /* 0x000fee0000000800 */
[C---:B------:R-:W-:Y:S01]  /*3210*/  HMMA.16816.F32.BF16 R104, R4.reuse, R14, R104 ;  /* 0x0000000e0468723c */ /* 0x040fe20000041868 */
[----:B------:R-:W3:Y:S07]  /*3220*/  MUFU.EX2 R150, R150 ;  /* 0x0000009600967308 */ /* 0x000eee0000000800 */
[C---:B------:R-:W-:Y:S01]  /*3230*/  HMMA.16816.F32.BF16 R88, R4.reuse, R10, R88 ;  /* 0x0000000a0458723c */ /* 0x040fe20000041858 */
[----:B------:R-:W-:Y:S07]  /*3240*/  MUFU.EX2 R30, R30 ;  /* 0x0000001e001e7308 */ /* 0x000fee0000000800 */
[----:B------:R-:W-:Y:S01]  /*3250*/  HMMA.16816.F32.BF16 R72, R4, R26, R72 ;  /* 0x0000001a0448723c */ /* 0x000fe20000041848 */
[----:B------:R-:W2:Y:S06]  /*3260*/  MUFU.EX2 R151, R151 ;  /* 0x0000009700977308 */ /* 0x000eac0000000800 */
[----:B------:R-:W-:Y:S01]  /*3270*/  F2FP.BF16.PACK_AB R4, R61, R56 ;  /* 0x000000383d04723e */ /* 0x000fe200000010ff */
[----:B------:R-:W-:Y:S01]  /*3280*/  FADD.FTZ R56, R56, R59 ;  /* 0x0000003b38387221 */ /* 0x000fe20000010000 */
[----:B------:R-:W-:Y:S01]  /*3290*/  F2FP.BF16.PACK_AB R5, R157, R144 ;  /* 0x000000909d05723e */ /* 0x000fe200000010ff */
[----:B------:R-:W-:Y:S01]  /*32a0*/  FADD.FTZ R144, R144, R65 ;  /* 0x0000004190907221 */ /* 0x000fe20000010000 */
[----:B----4-:R-:W-:Y:S01]  /*32b0*/  F2FP.BF16.PACK_AB R6, R31, R62 ;  /* 0x0000003e1f06723e */ /* 0x010fe200000010ff */
[----:B------:R-:W-:Y:S01]  /*32c0*/  MUFU.EX2 R156, R156 ;  /* 0x0000009c009c7308 */ /* 0x000fe20000000800 */
[----:B-1----:R-:W-:Y:S01]  /*32d0*/  F2FP.BF16.PACK_AB R7, R159, R146 ;  /* 0x000000929f07723e */ /* 0x002fe200000010ff */
[----:B------:R-:W-:-:S02]  /*32e0*/  FADD.FTZ R61, R61, R56 ;  /* 0x000000383d3d7221 */ /* 0x000fc40000010000 */
[----:B------:R-:W-:Y:S02]  /*32f0*/  FADD.FTZ R157, R157, R144 ;  /* 0x000000909d9d7221 */ /* 0x000fe40000010000 */
[----:B------:R-:W-:Y:S02]  /*3300*/  FADD.FTZ R62, R62, R61 ;  /* 0x0000003d3e3e7221 */ /* 0x000fe40000010000 */
[----:B------:R-:W-:Y:S01]  /*3310*/  HMMA.16816.F32.BF16 R128, R4, R16, R128 ;  /* 0x000000100480723c */ /* 0x000fe20000041880 */
[----:B------:R-:W-:Y:S01]  /*3320*/  MUFU.EX2 R213, R213 ;  /* 0x000000d500d57308 */ /* 0x000fe20000000800 */
[----:B------:R-:W-:Y:S02]  /*3330*/  FADD.FTZ R146, R146, R157 ;  /* 0x0000009d92927221 */ /* 0x000fe40000010000 */
[----:B------:R-:W-:Y:S02]  /*3340*/  FADD.FTZ R31, R31, R62 ;  /* 0x0000003e1f1f7221 */ /* 0x000fe40000010000 */
[----:B------:R-:W-:-:S02]  /*3350*/  FADD.FTZ R159, R159, R146 ;  /* 0x000000929f9f7221 */ /* 0x000fc40000010000 */
[C---:B------:R-:W-:Y:S01]  /*3360*/  HMMA.16816.F32.BF16 R116, R4.reuse, R18, R116 ;  /* 0x000000120474723c */ /* 0x040fe20000041874 */
[----:B------:R-:W1:Y:S07]  /*3370*/  LDSM.16.MT88.4 R16, [R190+0x7800] ;  /* 0x00780000be10783b */ /* 0x000e6e0000004200 */
[C---:B------:R-:W-:Y:S08]  /*3380*/  HMMA.16816.F32.BF16 R112, R4.reuse, R12, R112 ;  /* 0x0000000c0470723c */ /* 0x040ff00000041870 */
[C---:B------:R-:W-:Y:S01]  /*3390*/  HMMA.16816.F32.BF16 R100, R4.reuse, R14, R100 ;  /* 0x0000000e0464723c */ /* 0x040fe20000041864 */
[----:B------:R-:W4:Y:S07]  /*33a0*/  LDSM.16.MT88.4 R12, [R189+0x7800] ;  /* 0x00780000bd0c783b */ /* 0x000f2e0000004200 */
[C---:B------:R-:W-:Y:S08]  /*33b0*/  HMMA.16816.F32.BF16 R96, R4.reuse, R8, R96 ;  /* 0x000000080460723c */ /* 0x040ff00000041860 */
[C---:B------:R-:W-:Y:S01]  /*33c0*/  HMMA.16816.F32.BF16 R84, R4.reuse, R10, R84 ;  /* 0x0000000a0454723c */ /* 0x040fe20000041854 */
[----:B------:R-:W1:Y:S07]  /*33d0*/  LDSM.16.MT88.4 R8, [R188+0x7800] ;  /* 0x00780000bc08783b */ /* 0x000e6e0000004200 */
[C---:B------:R-:W-:Y:S07]  /*33e0*/  HMMA.16816.F32.BF16 R80, R4.reuse, R24, R80 ;  /* 0x000000180450723c */ /* 0x040fee0000041850 */
[--C-:B------:R-:W-:Y:S01]  /*33f0*/  FFMA.FTZ R24, R142, c[0x0][0x23c], -R137.reuse ;  /* 0x00008f008e187a23 */ /* 0x100fe20000010889 */
[----:B------:R-:W-:Y:S01]  /*3400*/  HMMA.16816.F32.BF16 R68, R4, R26, R68 ;  /* 0x0000001a0444723c */ /* 0x000fe20000041844 */
[----:B------:R-:W-:-:S04]  /*3410*/  FFMA.FTZ R25, R140, c[0x0][0x23c], -R137 ;  /* 0x00008f008c197a23 */ /* 0x000fc80000010889 */
[----:B------:R-:W-:Y:S02]  /*3420*/  MUFU.EX2 R24, R24 ;  /* 0x0000001800187308 */ /* 0x000fe40000000800 */
[--C-:B------:R-:W-:Y:S01]  /*3430*/  FFMA.FTZ R26, R132, c[0x0][0x23c], -R137.reuse ;  /* 0x00008f00841a7a23 */ /* 0x100fe20000010889 */
[----:B------:R-:W-:Y:S01]  /*3440*/  F2FP.BF16.PACK_AB R4, R155, R152 ;  /* 0x000000989b04723e */ /* 0x000fe200000010ff */
[----:B------:R-:W-:Y:S01]  /*3450*/  FFMA.FTZ R27, R66, c[0x0][0x23c], -R137 ;  /* 0x00008f00421b7a23 */ /* 0x000fe20000010889 */
[----:B--2---:R-:W-:Y:S01]  /*3460*/  F2FP.BF16.PACK_AB R5, R158, R149 ;  /* 0x000000959e05723e */ /* 0x004fe200000010ff */
[----:B------:R-:W-:Y:S01]  /*3470*/  FADD.FTZ R152, R152, R139 ;  /* 0x0000008b98987221 */ /* 0x000fe20000010000 */
[----:B------:R-:W-:Y:S01]  /*3480*/  F2FP.BF16.PACK_AB R6, R211, R154 ;  /* 0x0000009ad306723e */ /* 0x000fe200000010ff */
[----:B------:R-:W2:Y:S01]  /*3490*/  MUFU.EX2 R25, R25 ;  /* 0x0000001900197308 */ /* 0x000ea20000000800 */
[----:B---3--:R-:W-:Y:S01]  /*34a0*/  F2FP.BF16.PACK_AB R7, R150, R143 ;  /* 0x0000008f9607723e */ /* 0x008fe200000010ff */
[----:B------:R-:W-:-:S02]  /*34b0*/  FADD.FTZ R149, R149, R148 ;  /* 0x0000009495957221 */ /* 0x000fc40000010000 */
[----:B------:R-:W-:Y:S02]  /*34c0*/  FADD.FTZ R155, R155, R152 ;  /* 0x000000989b9b7221 */ /* 0x000fe40000010000 */
[----:B------:R-:W-:Y:S02]  /*34d0*/  FADD.FTZ R158, R158, R149 ;  /* 0x000000959e9e7221 */ /* 0x000fe40000010000 */
[----:B------:R-:W-:Y:S01]  /*34e0*/  MUFU.EX2 R26, R26 ;  /* 0x0000001a001a7308 */ /* 0x000fe20000000800 */
[----:B-----5:R-:W-:Y:S01]  /*34f0*/  HMMA.16816.F32.BF16 R124, R4, R20, R124 ;  /* 0x00000014047c723c */ /* 0x020fe2000004187c */
[----:B------:R-:W-:Y:S02]  /*3500*/  FADD.FTZ R154, R154, R155 ;  /* 0x0000009b9a9a7221 */ /* 0x000fe40000010000 */
[----:B------:R-:W-:Y:S02]  /*3510*/  FADD.FTZ R143, R143, R158 ;  /* 0x0000009e8f8f7221 */ /* 0x000fe40000010000 */
[----:B------:R-:W-:-:S02]  /*3520*/  FADD.FTZ R211, R211, R154 ;  /* 0x0000009ad3d37221 */ /* 0x000fc40000010000 */
[----:B------:R-:W3:Y:S01]  /*3530*/  MUFU.EX2 R27, R27 ;  /* 0x0000001b001b7308 */ /* 0x000ee20000000800 */
[----:B------:R-:W-:Y:S01]  /*3540*/  HMMA.16816.F32.BF16 R120, R4, R22, R120 ;  /* 0x000000160478723c */ /* 0x000fe20000041878 */
[----:B------:R-:W-:-:S07]  /*3550*/  FADD.FTZ R209, R150, R143 ;  /* 0x0000008f96d17221 */ /* 0x000fce0000010000 */
[C---:B-1----:R-:W-:Y:S08]  /*3560*/  HMMA.16816.F32.BF16 R108, R4.reuse, R16, R108 ;  /* 0x00000010046c723c */ /* 0x042ff0000004186c */
[C---:B------:R-:W-:Y:S08]  /*3570*/  HMMA.16816.F32.BF16 R104, R4.reuse, R18, R104 ;  /* 0x000000120468723c */ /* 0x040ff00000041868 */
[C---:B----4-:R-:W-:Y:S08]  /*3580*/  HMMA.16816.F32.BF16 R92, R4.reuse, R12, R92 ;  /* 0x0000000c045c723c */ /* 0x050ff0000004185c */
[C---:B------:R-:W-:Y:S08]  /*3590*/  HMMA.16816.F32.BF16 R88, R4.reuse, R14, R88 ;  /* 0x0000000e0458723c */ /* 0x040ff00000041858 */
[C---:B------:R-:W-:Y:S08]  /*35a0*/  HMMA.16816.F32.BF16 R76, R4.reuse, R8, R76 ;  /* 0x00000008044c723c */ /* 0x040ff0000004184c */
[----:B------:R-:W-:Y:S07]  /*35b0*/  HMMA.16816.F32.BF16 R72, R4, R10, R72 ;  /* 0x0000000a0448723c */ /* 0x000fee0000041848 */
[----:B------:R-:W-:Y:S01]  /*35c0*/  F2FP.BF16.PACK_AB R4, R151, R30 ;  /* 0x0000001e9704723e */ /* 0x000fe200000010ff */
[----:B------:R-:W-:Y:S01]  /*35d0*/  FADD.FTZ R30, R30, R31 ;  /* 0x0000001f1e1e7221 */ /* 0x000fe20000010000 */
[----:B--2---:R-:W-:Y:S01]  /*35e0*/  F2FP.BF16.PACK_AB R5, R25, R24 ;  /* 0x000000181905723e */ /* 0x004fe200000010ff */
[----:B------:R-:W-:Y:S01]  /*35f0*/  FADD.FTZ R24, R24, R159 ;  /* 0x0000009f18187221 */ /* 0x000fe20000010000 */
[----:B------:R-:W-:Y:S01]  /*3600*/  F2FP.BF16.PACK_AB R6, R213, R156 ;  /* 0x0000009cd506723e */ /* 0x000fe200000010ff */
[----:B------:R-:W-:Y:S01]  /*3610*/  FADD.FTZ R151, R151, R30 ;  /* 0x0000001e97977221 */ /* 0x000fe20000010000 */
[----:B---3--:R-:W-:Y:S01]  /*3620*/  F2FP.BF16.PACK_AB R7, R27, R26 ;  /* 0x0000001a1b07723e */ /* 0x008fe200000010ff */
[----:B------:R-:W-:-:S02]  /*3630*/  FADD.FTZ R25, R25, R24 ;  /* 0x0000001819197221 */ /* 0x000fc40000010000 */
[----:B------:R-:W-:Y:S02]  /*3640*/  FADD.FTZ R156, R156, R151 ;  /* 0x000000979c9c7221 */ /* 0x000fe40000010000 */
[----:B------:R-:W-:Y:S02]  /*3650*/  FADD.FTZ R26, R26, R25 ;  /* 0x000000191a1a7221 */ /* 0x000fe40000010000 */
[----:B------:R-:W-:Y:S01]  /*3660*/  HMMA.16816.F32.BF16 R128, R4, R20, R128 ;  /* 0x000000140480723c */ /* 0x000fe20000041880 */
[----:B------:R-:W-:Y:S02]  /*3670*/  FADD.FTZ R213, R213, R156 ;  /* 0x0000009cd5d57221 */ /* 0x000fe40000010000 */
[----:B------:R-:W-:-:S05]  /*3680*/  FADD.FTZ R210, R27, R26 ;  /* 0x0000001a1bd27221 */ /* 0x000fca0000010000 */
[C---:B------:R-:W-:Y:S08]  /*3690*/  HMMA.16816.F32.BF16 R116, R4.reuse, R22, R116 ;  /* 0x000000160474723c */ /* 0x040ff00000041874 */
[C---:B------:R-:W-:Y:S08]  /*36a0*/  HMMA.16816.F32.BF16 R112, R4.reuse, R16, R112 ;  /* 0x000000100470723c */ /* 0x040ff00000041870 */
[C---:B------:R-:W-:Y:S08]  /*36b0*/  HMMA.16816.F32.BF16 R100, R4.reuse, R18, R100 ;  /* 0x000000120464723c */ /* 0x040ff00000041864 */
[C---:B------:R-:W-:Y:S08]  /*36c0*/  HMMA.16816.F32.BF16 R96, R4.reuse, R12, R96 ;  /* 0x0000000c0460723c */ /* 0x040ff00000041860 */
[C---:B------:R-:W-:Y:S08]  /*36d0*/  HMMA.16816.F32.BF16 R84, R4.reuse, R14, R84 ;  /* 0x0000000e0454723c */ /* 0x040ff00000041854 */
[C---:B------:R-:W-:Y:S08]  /*36e0*/  HMMA.16816.F32.BF16 R80, R4.reuse, R8, R80 ;  /* 0x000000080450723c */ /* 0x040ff00000041850 */
[----:B------:R-:W-:Y:S01]  /*36f0*/  HMMA.16816.F32.BF16 R68, R4, R10, R68 ;  /* 0x0000000a0444723c */ /* 0x000fe20000041844 */
[----:B------:R-:W-:Y:S01]  /*3700*/  @!UPT UIADD3 URZ, URZ, URZ, URZ ;  /* 0x0000003f3f3ff290 */ /* 0x000fe2000fffe03f */
[----:B------:R-:W-:Y:S11]  /*3710*/  @!P0 BRA `(.L_x_1208) ;  /* 0x00002f2000008947 */ /* 0x000ff60003800000 */
[----:B------:R-:W-:Y:S01]  /*3720*/  LEA.HI.SX32 R208, R3, 0xfffffffe, 0x1a ;  /* 0xfffffffe03d07811 */ /* 0x000fe200078fd2ff */
[----:B------:R-:W-:Y:S01]  /*3730*/  IMAD.MOV.U32 R2, RZ, RZ, R135 ;  /* 0x000000ffff027224 */ /* 0x000fe200078e0087 */
[----:B------:R-:W-:Y:S01]  /*3740*/  MOV R0, R133 ;  /* 0x0000008500007202 */ /* 0x000fe20000000f00 */
[----:B------:R-:W-:Y:S01]  /*3750*/  IMAD.MOV.U32 R3, RZ, RZ, R136 ;  /* 0x000000ffff037224 */ /* 0x000fe200078e0088 */
[----:B------:R-:W-:Y:S01]  /*3760*/  MOV R139, R134 ;  /* 0x00000086008b7202 */ /* 0x000fe20000000f00 */
[----:B------:R-:W-:Y:S06]  /*3770*/  BRA `(.L_x_1209) ;  /* 0x0000019000007947 */ /* 0x000fec0003800000 */
.L_x_1211:
[----:B------:R-:W-:Y:S04]  /*3780*/  IADD3 R5, R208, -0x1, RZ ;  /* 0xffffffffd0057810 */ /* 0x000fe80007ffe0ff */
[----:B------:R-:W-:Y:S01]  /*3790*/  SHF.R.S32.HI R4, RZ, 0x1f, R5 ;  /* 0x0000001fff047819 */ /* 0x000fe20000011405 */
[C---:B------:R-:W-:Y:S04]  /*37a0*/  IMAD.WIDE.U32 R20, R5.reuse, c[0x0][0x198], RZ ;  /* 0x0000660005147a25 */ /* 0x040fe800078e00ff */
        /* <DEDUP_REMOVED lines=22> */
.L_x_1209:
        /* <DEDUP_REMOVED lines=20> */
[----:B------:R-:W-:Y:S01]  /*3a50*/  IADD3.X R137, R181, UR5, RZ, P0, !PT ;  /* 0x00000005b5897c10 */ /* 0x000fe200087fe4ff */
[----:B------:R1:W-:Y:S01]  /*3a60*/  LDGSTS.E.BYPASS.LTC128B.128 [R200+0x6800], [R176.64] ;  /* 0x06800000b0c87fae */ /* 0x0003e2000b901d48 */
[----:B------:R-:W-:Y:S07]  /*3a70*/  ISETP.GT.AND P0, PT, R208, RZ, PT ;  /* 0x000000ffd000720c */ /* 0x000fee0003f04270 */
[----:B------:R2:W-:Y:S08]  /*3a80*/  LDGSTS.E.BYPASS.LTC128B.128 [R200+0x7000], [R180.64] ;  /* 0x07000000b4c87fae */ /* 0x0005f0000b901d48 */
[----:B------:R3:W-:Y:S08]  /*3a90*/  LDGSTS.E.BYPASS.LTC128B.128 [R200+0x7800], [R136.64] ;  /* 0x0780000088c87fae */ /* 0x0007f0000b901d48 */
[----:B------:R-:W-:Y:S08]  /*3aa0*/  LDSM.16.M88.4 R132, [R198] ;  /* 0x00000000c684783b */ /* 0x000ff00000000200 */
[----:B------:R-:W0:Y:S08]  /*3ab0*/  LDGDEPBAR ;  /* 0x00000000000079af */ /* 0x000e300000000000 */
[----:B------:R-:W4:Y:S08]  /*3ac0*/  LDSM.16.M88.4 R140, [R197] ;  /* 0x00000000c58c783b */ /* 0x000f300000000200 */
[----:B------:R-:W5:Y:S08]  /*3ad0*/  LDSM.16.M88.4 R144, [R198+0x2000] ;  /* 0x00200000c690783b */ /* 0x000f700000000200 */
[----:B------:R-:W1:Y:S08]  /*3ae0*/  LDSM.16.M88.4 R148, [R197+0x800] ;  /* 0x00080000c594783b */ /* 0x000e700000000200 */
[----:B------:R-:W1:Y:S08]  /*3af0*/  LDSM.16.M88.4 R152, [R197+0x1000] ;  /* 0x00100000c598783b */ /* 0x000e700000000200 */
[----:B------:R-:W1:Y:S08]  /*3b00*/  LDSM.16.M88.4 R156, [R197+0x1800] ;  /* 0x00180000c59c783b */ /* 0x000e700000000200 */
[----:B------:R-:W-:Y:S08]  /*3b10*/  LDSM.16.M88.4 R160, [R196] ;  /* 0x00000000c4a0783b */ /* 0x000ff00000000200 */
[----:B------:R-:W3:Y:S08]  /*3b20*/  LDSM.16.M88.4 R164, [R195] ;  /* 0x00000000c3a4783b */ /* 0x000ef00000000200 */
[----:B------:R-:W3:Y:S08]  /*3b30*/  LDSM.16.M88.4 R168, [R196+0x2000] ;  /* 0x00200000c4a8783b */ /* 0x000ef00000000200 */
[----:B------:R-:W3:Y:S08]  /*3b40*/  LDSM.16.M88.4 R172, [R195+0x800] ;  /* 0x00080000c3ac783b */ /* 0x000ef00000000200 */
[----:B-1----:R-:W-:Y:S08]  /*3b50*/  LDSM.16.M88.4 R176, [R185] ;  /* 0x00000000b9b0783b */ /* 0x002ff00000000200 */
[----:B--2---:R-:W-:Y:S01]  /*3b60*/  LDSM.16.M88.4 R180, [R184] ;  /* 0x00000000b8b4783b */ /* 0x004fe20000000200 */
[-C--:B----4-:R-:W-:Y:S08]  /*3b70*/  HMMA.16816.F32.BF16 R4, R132, R140.reuse, RZ ;  /* 0x0000008c8404723c */ /* 0x090ff000000418ff */
[C---:B-----5:R-:W-:Y:S08]  /*3b80*/  HMMA.16816.F32.BF16 R8, R144.reuse, R140, RZ ;  /* 0x0000008c9008723c */ /* 0x060ff000000418ff */
[-C--:B------:R-:W-:Y:S08]  /*3b90*/  HMMA.16816.F32.BF16 R12, R144, R142.reuse, RZ ;  /* 0x0000008e900c723c */ /* 0x080ff000000418ff */
[C---:B------:R-:W-:Y:S01]  /*3ba0*/  HMMA.16816.F32.BF16 R16, R132.reuse, R142, RZ ;  /* 0x0000008e8410723c */ /* 0x040fe200000418ff */
[----:B------:R-:W-:Y:S07]  /*3bb0*/  LDSM.16.M88.4 R140, [R195+0x1800] ;  /* 0x00180000c38c783b */ /* 0x000fee0000000200 */
[-C--:B------:R-:W-:Y:S08]  /*3bc0*/  HMMA.16816.F32.BF16 R20, R132, R148.reuse, RZ ;  /* 0x000000948414723c */ /* 0x080ff000000418ff */
[C---:B------:R-:W-:Y:S08]  /*3bd0*/  HMMA.16816.F32.BF16 R24, R144.reuse, R148, RZ ;  /* 0x000000949018723c */ /* 0x040ff000000418ff */
[-C--:B------:R-:W-:Y:S08]  /*3be0*/  HMMA.16816.F32.BF16 R28, R144, R150.reuse, RZ ;  /* 0x00000096901c723c */ /* 0x080ff000000418ff */
[C---:B------:R-:W-:Y:S01]  /*3bf0*/  HMMA.16816.F32.BF16 R32, R132.reuse, R150, RZ ;  /* 0x000000968420723c */ /* 0x040fe200000418ff */
[----:B------:R-:W-:Y:S07]  /*3c00*/  LDSM.16.M88.4 R148, [R193] ;  /* 0x00000000c194783b */ /* 0x000fee0000000200 */
[-C--:B------:R-:W-:Y:S08]  /*3c10*/  HMMA.16816.F32.BF16 R36, R132, R152.reuse, RZ ;  /* 0x000000988424723c */ /* 0x080ff000000418ff */
[C---:B------:R-:W-:Y:S08]  /*3c20*/  HMMA.16816.F32.BF16 R40, R144.reuse, R152, RZ ;  /* 0x000000989028723c */ /* 0x040ff000000418ff */
[-C--:B------:R-:W-:Y:S08]  /*3c30*/  HMMA.16816.F32.BF16 R44, R144, R154.reuse, RZ ;  /* 0x0000009a902c723c */ /* 0x080ff000000418ff */
[C---:B------:R-:W-:Y:S01]  /*3c40*/  HMMA.16816.F32.BF16 R48, R132.reuse, R154, RZ ;  /* 0x0000009a8430723c */ /* 0x040fe200000418ff */
[----:B------:R-:W-:Y:S07]  /*3c50*/  LDSM.16.M88.4 R152, [R194+0x2000] ;  /* 0x00200000c298783b */ /* 0x000fee0000000200 */
[-C--:B------:R-:W-:Y:S08]  /*3c60*/  HMMA.16816.F32.BF16 R52, R132, R156.reuse, RZ ;  /* 0x0000009c8434723c */ /* 0x080ff000000418ff */
[C---:B------:R-:W-:Y:S08]  /*3c70*/  HMMA.16816.F32.BF16 R56, R144.reuse, R156, RZ ;  /* 0x0000009c9038723c */ /* 0x040ff000000418ff */
[-C--:B------:R-:W-:Y:S01]  /*3c80*/  HMMA.16816.F32.BF16 R60, R144, R158.reuse, RZ ;  /* 0x0000009e903c723c */ /* 0x080fe200000418ff */
[----:B------:R-:W-:Y:S07]  /*3c90*/  LDSM.16.M88.4 R144, [R194] ;  /* 0x00000000c290783b */ /* 0x000fee0000000200 */
[----:B------:R-:W-:Y:S01]  /*3ca0*/  HMMA.16816.F32.BF16 R64, R132, R158, RZ ;  /* 0x0000009e8440723c */ /* 0x000fe200000418ff */
[----:B------:R-:W1:Y:S07]  /*3cb0*/  LDSM.16.M88.4 R132, [R195+0x1000] ;  /* 0x00100000c384783b */ /* 0x000e6e0000000200 */
[-C--:B---3--:R-:W-:Y:S01]  /*3cc0*/  HMMA.16816.F32.BF16 R4, R160, R164.reuse, R4 ;  /* 0x000000a4a004723c */ /* 0x088fe20000041804 */
[----:B------:R-:W2:Y:S07]  /*3cd0*/  LDSM.16.M88.4 R156, [R187] ;  /* 0x00000000bb9c783b */ /* 0x000eae0000000200 */
[C---:B------:R-:W-:Y:S08]  /*3ce0*/  HMMA.16816.F32.BF16 R8, R168.reuse, R164, R8 ;  /* 0x000000a4a808723c */ /* 0x040ff00000041808 */
[-C--:B------:R-:W-:Y:S08]  /*3cf0*/  HMMA.16816.F32.BF16 R12, R168, R166.reuse, R12 ;  /* 0x000000a6a80c723c */ /* 0x080ff0000004180c */
[C---:B------:R-:W-:Y:S01]  /*3d00*/  HMMA.16816.F32.BF16 R16, R160.reuse, R166, R16 ;  /* 0x000000a6a010723c */ /* 0x040fe20000041810 */
[----:B------:R-:W3:Y:S07]  /*3d10*/  LDSM.16.M88.4 R164, [R186] ;  /* 0x00000000baa4783b */ /* 0x000eee0000000200 */
[-C--:B------:R-:W-:Y:S08]  /*3d20*/  HMMA.16816.F32.BF16 R20, R160, R172.reuse, R20 ;  /* 0x000000aca014723c */ /* 0x080ff00000041814 */
[C---:B------:R-:W-:Y:S08]  /*3d30*/  HMMA.16816.F32.BF16 R24, R168.reuse, R172, R24 ;  /* 0x000000aca818723c */ /* 0x040ff00000041818 */
[-C--:B------:R-:W-:Y:S08]  /*3d40*/  HMMA.16816.F32.BF16 R28, R168, R174.reuse, R28 ;  /* 0x000000aea81c723c */ /* 0x080ff0000004181c */
[C---:B------:R-:W-:Y:S01]  /*3d50*/  HMMA.16816.F32.BF16 R32, R160.reuse, R174, R32 ;  /* 0x000000aea020723c */ /* 0x040fe20000041820 */
[----:B------:R-:W4:Y:S07]  /*3d60*/  LDSM.16.M88.4 R172, [R192] ;  /* 0x00000000c0ac783b */ /* 0x000f2e0000000200 */
        /* <DEDUP_REMOVED lines=8> */
[----:B------:R-:W-:Y:S01]  /*3df0*/  HMMA.16816.F32.BF16 R64, R160, R142, R64 ;  /* 0x0000008ea040723c */ /* 0x000fe20000041840 */
[----:B------:R-:W5:Y:S07]  /*3e00*/  LDSM.16.M88.4 R140, [R184+0x800] ;  /* 0x00080000b88c783b */ /* 0x000f6e0000000200 */
        /* <DEDUP_REMOVED lines=15> */
[----:B------:R-:W-:Y:S01]  /*3f00*/  HMMA.16816.F32.BF16 R64, R144, R178, R64 ;  /* 0x000000b29040723c */ /* 0x000fe20000041840 */
[----:B------:R-:W2:Y:S07]  /*3f10*/  LDSM.16.M88.4 R144, [R184+0x1000] ;  /* 0x00100000b890783b */ /* 0x000eae0000000200 */
[-C--:B----4-:R-:W-:Y:S08]  /*3f20*/  HMMA.16816.F32.BF16 R4, R172, R180.reuse, R4 ;  /* 0x000000b4ac04723c */ /* 0x090ff00000041804 */
[C---:B-1----:R-:W-:Y:S08]  /*3f30*/  HMMA.16816.F32.BF16 R8, R132.reuse, R180, R8 ;  /* 0x000000b48408723c */ /* 0x042ff00000041808 */
[-C--:B------:R-:W-:Y:S08]  /*3f40*/  HMMA.16816.F32.BF16 R12, R132, R182.reuse, R12 ;  /* 0x000000b6840c723c */ /* 0x080ff0000004180c */
[C---:B------:R-:W-:Y:S04]  /*3f50*/  HMMA.16816.F32.BF16 R16, R172.reuse, R182, R16 ;  /* 0x000000b6ac10723c */ /* 0x040fe80000041810 */
[----:B------:R-:W-:Y:S02]  /*3f60*/  FMUL.FTZ R250, R7, c[0x0][0x2ec] ;  /* 0x0000bb0007fa7a20 */ /* 0x000fe40000410000 */
[----:B------:R-:W-:Y:S02]  /*3f70*/  FMUL.FTZ R252, R4, c[0x0][0x2ec] ;  /* 0x0000bb0004fc7a20 */ /* 0x000fe40000410000 */
[-C--:B-----5:R-:W-:Y:S02]  /*3f80*/  HMMA.16816.F32.BF16 R20, R172, R140.reuse, R20 ;  /* 0x0000008cac14723c */ /* 0x0a0fe40000041814 */
[----:B------:R-:W1:Y:S02]  /*3f90*/  MUFU.TANH R250, R250 ;  /* 0x000000fa00fa7308 */ /* 0x000e640000002400 */
[----:B------:R-:W-:Y:S02]  /*3fa0*/  FMUL.FTZ R249, R9, c[0x0][0x2ec] ;  /* 0x0000bb0009f97a20 */ /* 0x000fe40000410000 */
[----:B------:R-:W-:Y:S02]  /*3fb0*/  FMUL.FTZ R247, R10, c[0x0][0x2ec] ;  /* 0x0000bb000af77a20 */ /* 0x000fe40000410000 */
[C---:B------:R-:W-:Y:S04]  /*3fc0*/  HMMA.16816.F32.BF16 R24, R132.reuse, R140, R24 ;  /* 0x0000008c8418723c */ /* 0x040fe80000041818 */
[----:B------:R-:W3:Y:S01]  /*3fd0*/  MUFU.TANH R252, R252 ;  /* 0x000000fc00fc7308 */ /* 0x000ee20000002400 */
[----:B------:R-:W-:Y:S02]  /*3fe0*/  FMUL.FTZ R138, R13, c[0x0][0x2ec] ;  /* 0x0000bb000d8a7a20 */ /* 0x000fe40000410000 */
[----:B------:R-:W-:Y:S01]  /*3ff0*/  FMUL.FTZ R176, R12, c[0x0][0x2ec] ;  /* 0x0000bb000cb07a20 */ /* 0x000fe20000410000 */
[-C--:B------:R-:W-:Y:S04]  /*4000*/  HMMA.16816.F32.BF16 R28, R132, R142.reuse, R28 ;  /* 0x0000008e841c723c */ /* 0x080fe8000004181c */
[----:B------:R-:W-:Y:S02]  /*4010*/  FMUL.FTZ R137, R14, c[0x0][0x2ec] ;  /* 0x0000bb000e897a20 */ /* 0x000fe40000410000 */
[----:B------:R4:W1:Y:S01]  /*4020*/  MUFU.TANH R7, R138 ;  /* 0x0000008a00077308 */ /* 0x0008620000002400 */
[----:B------:R-:W-:Y:S01]  /*4030*/  FMUL.FTZ R178, R16, c[0x0][0x2ec] ;  /* 0x0000bb0010b27a20 */ /* 0x000fe20000410000 */
[C---:B------:R-:W-:Y:S01]  /*4040*/  HMMA.16816.F32.BF16 R32, R172.reuse, R142, R32 ;  /* 0x0000008eac20723c */ /* 0x040fe20000041820 */
[----:B------:R-:W5:Y:S01]  /*4050*/  LDSM.16.M88.4 R140, [R184+0x1800] ;  /* 0x00180000b88c783b */ /* 0x000f620000000200 */
[----:B------:R-:W-:Y:S04]  /*4060*/  DEPBAR.LE SB0, 0x0 ;  /* 0x000080000000791a */ /* 0x000fe80000000000 */
[----:B------:R-:W-:Y:S02]  /*4070*/  FMUL.FTZ R136, R15, c[0x0][0x2ec] ;  /* 0x0000bb000f887a20 */ /* 0x000fe40000410000 */
[----:B------:R1:W1:Y:S01]  /*4080*/  MUFU.TANH R9, R176 ;  /* 0x000000b000097308 */ /* 0x0002620000002400 */
[----:B------:R-:W-:Y:S01]  /*4090*/  BAR.SYNC.DEFER_BLOCKING 0x0 ;  /* 0x0000000000007b1d */ /* 0x000fe20000010000 */
[-C--:B--2---:R-:W-:Y:S05]  /*40a0*/  HMMA.16816.F32.BF16 R36, R172, R144.reuse, R36 ;  /* 0x00000090ac24723c */ /* 0x084fea0000041824 */
[----:B------:R-:W-:Y:S02]  /*40b0*/  FMUL.FTZ R177, R17, c[0x0][0x2ec] ;  /* 0x0000bb0011b17a20 */ /* 0x000fe40000410000 */
[----:B------:R-:W-:Y:S01]  /*40c0*/  FMUL.FTZ R179, R20, c[0x0][0x2ec] ;  /* 0x0000bb0014b37a20 */ /* 0x000fe20000410000 */
[----:B------:R2:W2:Y:S01]  /*40d0*/  MUFU.TANH R14, R137 ;  /* 0x00000089000e7308 */ /* 0x0004a20000002400 */
[C---:B------:R-:W-:Y:S04]  /*40e0*/  HMMA.16816.F32.BF16 R40, R132.reuse, R144, R40 ;  /* 0x000000908428723c */ /* 0x040fe80000041828 */
[----:B----4-:R-:W-:Y:S02]  /*40f0*/  FMUL.FTZ R138, R19, c[0x0][0x2ec] ;  /* 0x0000bb00138a7a20 */ /* 0x010fe40000410000 */
[----:B------:R-:W-:Y:S02]  /*4100*/  FMUL.FTZ R248, R11, c[0x0][0x2ec] ;  /* 0x0000bb000bf87a20 */ /* 0x000fe40000410000 */
[-C--:B------:R-:W-:Y:S01]  /*4110*/  HMMA.16816.F32.BF16 R44, R132, R146.reuse, R44 ;  /* 0x00000092842c723c */ /* 0x080fe2000004182c */
[----:B------:R4:W3:Y:S03]  /*4120*/  MUFU.TANH R15, R178 ;  /* 0x000000b2000f7308 */ /* 0x0008e60000002400 */
[----:B------:R-:W-:Y:S02]  /*4130*/  FMUL.FTZ R223, R5, c[0x0][0x2ec] ;  /* 0x0000bb0005df7a20 */ /* 0x000fe40000410000 */
[----:B-1----:R-:W-:Y:S02]  /*4140*/  FMUL.FTZ R176, R18, c[0x0][0x2ec] ;  /* 0x0000bb0012b07a20 */ /* 0x002fe40000410000 */
[C---:B------:R-:W-:Y:S03]  /*4150*/  HMMA.16816.F32.BF16 R48, R172.reuse, R146, R48 ;  /* 0x00000092ac30723c */ /* 0x040fe60000041830 */
[----:B------:R1:W1:Y:S01]  /*4160*/  MUFU.TANH R17, R138 ;  /* 0x0000008a00117308 */ /* 0x0002620000002400 */
[----:B------:R-:W-:Y:S02]  /*4170*/  FMUL.FTZ R251, R6, c[0x0][0x2ec] ;  /* 0x0000bb0006fb7a20 */ /* 0x000fe40000410000 */
[----:B------:R-:W-:Y:S02]  /*4180*/  FMUL.FTZ R244, R8, c[0x0][0x2ec] ;  /* 0x0000bb0008f47a20 */ /* 0x000fe40000410000 */
[-C--:B-----5:R-:W-:Y:S04]  /*4190*/  HMMA.16816.F32.BF16 R52, R172, R140.reuse, R52 ;  /* 0x0000008cac34723c */ /* 0x0a0fe80000041834 */
[----:B--2---:R-:W-:Y:S01]  /*41a0*/  FMUL.FTZ R137, R22, c[0x0][0x2ec] ;  /* 0x0000bb0016897a20 */ /* 0x004fe20000410000 */
[----:B------:R2:W2:Y:S01]  /*41b0*/  MUFU.TANH R10, R136 ;  /* 0x00000088000a7308 */ /* 0x0004a20000002400 */
[----:B------:R-:W-:Y:S02]  /*41c0*/  FMUL.FTZ R245, R24, c[0x0][0x2ec] ;  /* 0x0000bb0018f57a20 */ /* 0x000fe40000410000 */
[C---:B------:R-:W-:Y:S04]  /*41d0*/  HMMA.16816.F32.BF16 R56, R132.reuse, R140, R56 ;  /* 0x0000008c8438723c */ /* 0x040fe80000041838 */
[----:B----4-:R-:W-:Y:S02]  /*41e0*/  FMUL.FTZ R178, R21, c[0x0][0x2ec] ;  /* 0x0000bb0015b27a20 */ /* 0x010fe40000410000 */
[----:B------:R-:W-:Y:S01]  /*41f0*/  FMUL.FTZ R243, R25, c[0x0][0x2ec] ;  /* 0x0000bb0019f37a20 */ /* 0x000fe20000410000 */
[----:B------:R-:W4:Y:S01]  /*4200*/  MUFU.TANH R167, R177 ;  /* 0x000000b100a77308 */ /* 0x000f220000002400 */
[-C--:B------:R-:W-:Y:S04]  /*4210*/  HMMA.16816.F32.BF16 R60, R132, R142.reuse, R60 ;  /* 0x0000008e843c723c */ /* 0x080fe8000004183c */
[----:B-1----:R-:W-:Y:S02]  /*4220*/  FMUL.FTZ R138, R32, c[0x0][0x2ec] ;  /* 0x0000bb00208a7a20 */ /* 0x002fe40000410000 */
[----:B------:R-:W-:Y:S02]  /*4230*/  FMUL.FTZ R242, R26, c[0x0][0x2ec] ;  /* 0x0000bb001af27a20 */ /* 0x000fe40000410000 */
[----:B------:R-:W-:Y:S01]  /*4240*/  HMMA.16816.F32.BF16 R64, R172, R142, R64 ;  /* 0x0000008eac40723c */ /* 0x000fe20000041840 */
[----:B------:R-:W1:Y:S03]  /*4250*/  MUFU.TANH R165, R176 ;  /* 0x000000b000a57308 */ /* 0x000e660000002400 */
[----:B------:R-:W-:Y:S02]  /*4260*/  FMUL.FTZ R240, R27, c[0x0][0x2ec] ;  /* 0x0000bb001bf07a20 */ /* 0x000fe40000410000 */
[----:B--2---:R-:W-:Y:S02]  /*4270*/  FMUL.FTZ R136, R23, c[0x0][0x2ec] ;  /* 0x0000bb0017887a20 */ /* 0x004fe40000410000 */
[----:B------:R-:W-:Y:S03]  /*4280*/  FMUL.FTZ R241, R28, c[0x0][0x2ec] ;  /* 0x0000bb001cf17a20 */ /* 0x000fe60000410000 */
[----:B------:R-:W2:Y:S01]  /*4290*/  MUFU.TANH R13, R179 ;  /* 0x000000b3000d7308 */ /* 0x000ea20000002400 */
        /* <DEDUP_REMOVED lines=26> */
[----:B-----5:R-:W-:Y:S02]  /*4440*/  FMUL.FTZ R137, R33, c[0x0][0x2ec] ;  /* 0x0000bb0021897a20 */ /* 0x020fe40000410000 */
[----:B------:R-:W-:Y:S02]  /*4450*/  FMUL.FTZ R214, R54, c[0x0][0x2ec] ;  /* 0x0000bb0036d67a20 */ /* 0x000fe40000410000 */
[----:B------:R-:W-:Y:S01]  /*4460*/  FMUL.FTZ R212, R55, c[0x0][0x2ec] ;  /* 0x0000bb0037d47a20 */ /* 0x000fe20000410000 */
[----:B------:R-:W3:Y:S01]  /*4470*/  MUFU.TANH R223, R223 ;  /* 0x000000df00df7308 */ /* 0x000ee20000002400 */
[----:B------:R-:W-:Y:S02]  /*4480*/  FMUL.FTZ R181, R56, c[0x0][0x2ec] ;  /* 0x0000bb0038b57a20 */ /* 0x000fe40000410000 */
[----:B------:R-:W-:Y:S02]  /*4490*/  FMUL.FTZ R180, R57, c[0x0][0x2ec] ;  /* 0x0000bb0039b47a20 */ /* 0x000fe40000410000 */
[----:B------:R-:W-:Y:S02]  /*44a0*/  FMUL.FTZ R178, R58, c[0x0][0x2ec] ;  /* 0x0000bb003ab27a20 */ /* 0x000fe40000410000 */
[----:B------:R-:W-:Y:S02]  /*44b0*/  FMUL.FTZ R177, R59, c[0x0][0x2ec] ;  /* 0x0000bb003bb17a20 */ /* 0x000fe40000410000 */
[----:B------:R-:W-:Y:S01]  /*44c0*/  FMUL.FTZ R176, R60, c[0x0][0x2ec] ;  /* 0x0000bb003cb07a20 */ /* 0x000fe20000410000 */
[----:B------:R-:W3:Y:S01]  /*44d0*/  MUFU.TANH R251, R251 ;  /* 0x000000fb00fb7308 */ /* 0x000ee20000002400 */
[----:B------:R-:W-:Y:S02]  /*44e0*/  FMUL.FTZ R179, R61, c[0x0][0x2ec] ;  /* 0x0000bb003db37a20 */ /* 0x000fe40000410000 */
[----:B-1----:R-:W-:Y:S02]  /*44f0*/  FMUL.FTZ R138, R62, c[0x0][0x2ec] ;  /* 0x0000bb003e8a7a20 */ /* 0x002fe40000410000 */
[----:B------:R-:W-:Y:S02]  /*4500*/  FMUL.FTZ R225, R64, c[0x0][0x2ec] ;  /* 0x0000bb0040e17a20 */ /* 0x000fe40000410000 */
[----:B------:R-:W-:Y:S02]  /*4510*/  FMUL.FTZ R217, R65, c[0x0][0x2ec] ;  /* 0x0000bb0041d97a20 */ /* 0x000fe40000410000 */
[----:B------:R-:W-:Y:S01]  /*4520*/  FMUL.FTZ R183, R66, c[0x0][0x2ec] ;  /* 0x0000bb0042b77a20 */ /* 0x000fe20000410000 */
[----:B------:R-:W1:Y:S01]  /*4530*/  MUFU.TANH R244, R244 ;  /* 0x000000f400f47308 */ /* 0x000e620000002400 */
[----:B------:R-:W-:Y:S02]  /*4540*/  FMUL.FTZ R182, R67, c[0x0][0x2ec] ;  /* 0x0000bb0043b67a20 */ /* 0x000fe40000410000 */
[----:B--2---:R-:W-:Y:S02]  /*4550*/  FMUL.FTZ R136, R34, c[0x0][0x2ec] ;  /* 0x0000bb0022887a20 */ /* 0x004fe40000410000 */
[----:B------:R-:W-:Y:S05]  /*4560*/  FMUL.FTZ R63, R63, c[0x0][0x2ec] ;  /* 0x0000bb003f3f7a20 */ /* 0x000fea0000410000 */
        /* <DEDUP_REMOVED lines=47> */
.L_x_1210:
        /* <DEDUP_REMOVED lines=66> */
[----:B------:R-:W-:Y:S02]  /*4c80*/  IADD3 R208, R208, -0x1, RZ ;  /* 0xffffffffd0d07810 */ /* 0x000fe40007ffe0ff */
[----:B------:R-:W-:Y:S03]  /*4c90*/  FMNMX.FTZ R6, R137, R4, !PT ;  /* 0x0000000489067209 */ /* 0x000fe60007810000 */
[----:B------:R-:W-:Y:S08]  /*4ca0*/  SHFL.BFLY PT, R23, R8, 0x2, 0x1f ;  /* 0x0c401f0008177f89 */ /* 0x000ff000000e0000 */
        /* <DEDUP_REMOVED lines=10> */
[----:B-1----:R-:W-:Y:S05]  /*4d50*/  FMNMX.FTZ R133, R4, R133, !PT ;  /* 0x0000008504857209 */ /* 0x002fea0007810000 */
[----:B------:R-:W-:Y:S01]  /*4d60*/  FADD.FTZ R4, -R133, R0 ;  /* 0x0000000085047221 */ /* 0x000fe20000010100 */
[----:B--2---:R-:W-:Y:S03]  /*4d70*/  FMNMX.FTZ R136, R23, R136, !PT ;  /* 0x0000008817887209 */ /* 0x004fe60007810000 */
[----:B------:R-:W-:Y:S01]  /*4d80*/  FMUL.FTZ R0, R4, c[0x0][0x23c] ;  /* 0x00008f0004007a20 */ /* 0x000fe20000410000 */
[C---:B------:R-:W-:Y:S01]  /*4d90*/  FSETP.NEU.FTZ.AND P1, PT, R136.reuse, -INF , PT ;  /* 0xff8000008800780b */ /* 0x040fe20003f3d000 */
[C---:B------:R-:W-:Y:S02]  /*4da0*/  FMUL.FTZ R230, R136.reuse, c[0x0][0x23c] ;  /* 0x00008f0088e67a20 */ /* 0x040fe40000410000 */
[----:B------:R-:W-:Y:S02]  /*4db0*/  FADD.FTZ R5, -R136, R3 ;  /* 0x0000000388057221 */ /* 0x000fe40000010100 */
[----:B------:R-:W1:Y:S01]  /*4dc0*/  MUFU.EX2 R0, R0 ;  /* 0x0000000000007308 */ /* 0x000e620000000800 */
[----:B---3--:R-:W-:Y:S02]  /*4dd0*/  FMNMX.FTZ R134, R21, R134, !PT ;  /* 0x0000008615867209 */ /* 0x008fe40007810000 */
[----:B------:R-:W2:Y:S01]  /*4de0*/  LDSM.16.MT88.4 R20, [R191+0x6000] ;  /* 0x00600000bf14783b */ /* 0x000ea20000004200 */
[----:B------:R-:W-:Y:S01]  /*4df0*/  FSEL R230, R230, RZ, P1 ;  /* 0x000000ffe6e67208 */ /* 0x000fe20000800000 */
[----:B------:R-:W-:Y:S02]  /*4e00*/  FMUL.FTZ R132, R5, c[0x0][0x23c] ;  /* 0x00008f0005847a20 */ /* 0x000fe40000410000 */
[----:B------:R-:W-:Y:S01]  /*4e10*/  FMUL.FTZ R170, R134, c[0x0][0x23c] ;  /* 0x00008f0086aa7a20 */ /* 0x000fe20000410000 */
[----:B----4-:R-:W-:Y:S01]  /*4e20*/  FMNMX.FTZ R135, R8, R135, !PT ;  /* 0x0000008708877209 */ /* 0x010fe20007810000 */
[--C-:B------:R-:W-:Y:S02]  /*4e30*/  FFMA.FTZ R153, R19, c[0x0][0x23c], -R230.reuse ;  /* 0x00008f0013997a23 */ /* 0x100fe400000108e6 */
[----:B------:R-:W3:Y:S01]  /*4e40*/  MUFU.EX2 R132, R132 ;  /* 0x0000008400847308 */ /* 0x000ee20000000800 */
[--C-:B------:R-:W-:Y:S01]  /*4e50*/  FFMA.FTZ R160, R33, c[0x0][0x23c], -R230.reuse ;  /* 0x00008f0021a07a23 */ /* 0x100fe200000108e6 */
[C---:B------:R-:W-:Y:S01]  /*4e60*/  FSETP.NEU.FTZ.AND P1, PT, R135.reuse, -INF , PT ;  /* 0xff8000008700780b */ /* 0x040fe20003f3d000 */
[----:B------:R-:W-:Y:S02]  /*4e70*/  FMUL.FTZ R4, R135, c[0x0][0x23c] ;  /* 0x00008f0087047a20 */ /* 0x000fe40000410000 */
[----:B------:R-:W-:Y:S02]  /*4e80*/  FFMA.FTZ R158, R223, c[0x0][0x23c], -R230 ;  /* 0x00008f00df9e7a23 */ /* 0x000fe400000108e6 */
[----:B------:R-:W-:Y:S01]  /*4e90*/  FADD.FTZ R2, -R135, R2 ;  /* 0x0000000287027221 */ /* 0x000fe20000010100 */
[----:B------:R-:W-:Y:S01]  /*4ea0*/  FSEL R223, R4, RZ, P1 ;  /* 0x000000ff04df7208 */ /* 0x000fe20000800000 */
[--C-:B------:R-:W-:Y:S01]  /*4eb0*/  FFMA.FTZ R159, R252, c[0x0][0x23c], -R230.reuse ;  /* 0x00008f00fc9f7a23 */ /* 0x100fe200000108e6 */
[----:B------:R-:W-:Y:S01]  /*4ec0*/  MUFU.EX2 R153, R153 ;  /* 0x0000009900997308 */ /* 0x000fe20000000800 */
[----:B------:R-:W-:Y:S01]  /*4ed0*/  FMUL.FTZ R3, R2, c[0x0][0x23c] ;  /* 0x00008f0002037a20 */ /* 0x000fe20000410000 */
[----:B------:R-:W-:Y:S01]  /*4ee0*/  FSETP.NEU.FTZ.AND P1, PT, R134, -INF , PT ;  /* 0xff8000008600780b */ /* 0x000fe20003f3d000 */
[C---:B-1----:R-:W-:Y:S02]  /*4ef0*/  FMUL.FTZ R58, R0.reuse, R78 ;  /* 0x0000004e003a7220 */ /* 0x042fe40000410000 */
[----:B------:R-:W-:Y:S01]  /*4f00*/  FMUL.FTZ R59, R0, R79 ;  /* 0x0000004f003b7220 */ /* 0x000fe20000410000 */
[----:B------:R-:W-:Y:S01]  /*4f10*/  FSEL R170, R170, RZ, P1 ;  /* 0x000000ffaaaa7208 */ /* 0x000fe20000800000 */
[--C-:B------:R-:W-:Y:S01]  /*4f20*/  FFMA.FTZ R149, R17, c[0x0][0x23c], -R223.reuse ;  /* 0x00008f0011957a23 */ /* 0x100fe200000108df */
[----:B------:R-:W-:Y:S01]  /*4f30*/  FSETP.NEU.FTZ.AND P1, PT, R133, -INF , PT ;  /* 0xff8000008500780b */ /* 0x000fe20003f3d000 */
        /* <DEDUP_REMOVED lines=8> */
[C---:B------:R-:W-:Y:S02]  /*4fc0*/  FMUL.FTZ R33, R132.reuse, R101 ;  /* 0x0000006584217220 */ /* 0x040fe40000410000 */
[C---:B------:R-:W-:Y:S02]  /*4fd0*/  FMUL.FTZ R48, R132.reuse, R84 ;  /* 0x0000005484307220 */ /* 0x040fe40000410000 */
[----:B------:R-:W-:Y:S02]  /*4fe0*/  FMUL.FTZ R49, R132, R85 ;  /* 0x0000005584317220 */ /* 0x000fe40000410000 */
[----:B------:R-:W-:Y:S02]  /*4ff0*/  FMUL.FTZ R5, R2, c[0x0][0x23c] ;  /* 0x00008f0002057a20 */ /* 0x000fe40000410000 */
[----:B------:R-:W-:Y:S01]  /*5000*/  FMUL.FTZ R4, R132, R128 ;  /* 0x0000008084047220 */ /* 0x000fe20000410000 */
[----:B------:R-:W3:Y:S01]  /*5010*/  MUFU.EX2 R158, R158 ;  /* 0x0000009e009e7308 */ /* 0x000ee20000000800 */
[C---:B------:R-:W-:Y:S02]  /*5020*/  FMUL.FTZ R26, R0.reuse, R110 ;  /* 0x0000006e001a7220 */ /* 0x040fe40000410000 */
[----:B------:R-:W-:Y:S02]  /*5030*/  FMUL.FTZ R27, R0, R111 ;  /* 0x0000006f001b7220 */ /* 0x000fe40000410000 */
[C---:B-1----:R-:W-:Y:S02]  /*5040*/  FMUL.FTZ R18, R3.reuse, R118 ;  /* 0x0000007603127220 */ /* 0x042fe40000410000 */
[C---:B------:R-:W-:Y:S02]  /*5050*/  FMUL.FTZ R19, R3.reuse, R119 ;  /* 0x0000007703137220 */ /* 0x040fe40000410000 */
[----:B------:R-:W-:Y:S01]  /*5060*/  LDSM.16.MT88.4 R116, [R191+0x7800] ;  /* 0x00780000bf74783b */ /* 0x000fe20000004200 */
[----:B------:R-:W1:Y:S01]  /*5070*/  MUFU.EX2 R2, R5 ;  /* 0x0000000500027308 */ /* 0x000e620000000800 */
[C---:B------:R-:W-:Y:S02]  /*5080*/  FMUL.FTZ R34, R3.reuse, R102 ;  /* 0x0000006603227220 */ /* 0x040fe40000410000 */
[C---:B------:R-:W-:Y:S02]  /*5090*/  FMUL.FTZ R35, R3.reuse, R103 ;  /* 0x0000006703237220 */ /* 0x040fe40000410000 */
[C---:B------:R-:W-:Y:S02]  /*50a0*/  FMUL.FTZ R50, R3.reuse, R86 ;  /* 0x0000005603327220 */ /* 0x040fe40000410000 */
[----:B------:R-:W-:Y:S01]  /*50b0*/  LDSM.16.MT88.4 R100, [R190+0x7800] ;  /* 0x00780000be64783b */ /* 0x000fe20000004200 */
[----:B------:R-:W-:Y:S02]  /*50c0*/  FMUL.FTZ R51, R3, R87 ;  /* 0x0000005703337220 */ /* 0x000fe40000410000 */
[----:B------:R-:W-:Y:S01]  /*50d0*/  MUFU.EX2 R149, R149 ;  /* 0x0000009500957308 */ /* 0x000fe20000000800 */
[--C-:B------:R-:W-:Y:S02]  /*50e0*/  FFMA.FTZ R150, R165, c[0x0][0x23c], -R223.reuse ;  /* 0x00008f00a5967a23 */ /* 0x100fe400000108df */
[----:B------:R-:W-:Y:S01]  /*50f0*/  FMUL.FTZ R165, R133, c[0x0][0x23c] ;  /* 0x00008f0085a57a20 */ /* 0x000fe20000410000 */
[----:B---3--:R-:W-:Y:S01]  /*5100*/  F2FP.BF16.PACK_AB R128, R158, R159 ;  /* 0x0000009f9e80723e */ /* 0x008fe200000010ff */
[----:B------:R-:W-:Y:S01]  /*5110*/  LDSM.16.MT88.4 R84, [R189+0x6800] ;  /* 0x00680000bd54783b */ /* 0x000fe20000004200 */
[----:B------:R-:W-:Y:S02]  /*5120*/  FMUL.FTZ R6, R3, R130 ;  /* 0x0000008203067220 */ /* 0x000fe40000410000 */
[----:B------:R-:W-:Y:S01]  /*5130*/  FMUL.FTZ R30, R0, R106 ;  /* 0x0000006a001e7220 */ /* 0x000fe20000410000 */
[----:B------:R-:W-:Y:S01]  /*5140*/  FSEL R165, R165, RZ, P1 ;  /* 0x000000ffa5a57208 */ /* 0x000fe20000800000 */
[----:B------:R-:W-:Y:S01]  /*5150*/  MUFU.EX2 R150, R150 ;  /* 0x0000009600967308 */ /* 0x000fe20000000800 */
[--C-:B------:R-:W-:Y:S02]  /*5160*/  FFMA.FTZ R152, R251, c[0x0][0x23c], -R223.reuse ;  /* 0x00008f00fb987a23 */ /* 0x100fe400000108df */
[----:B------:R-:W-:Y:S02]  /*5170*/  FFMA.FTZ R151, R250, c[0x0][0x23c], -R223 ;  /* 0x00008f00fa977a23 */ /* 0x000fe400000108df */
[--C-:B------:R-:W-:Y:S02]  /*5180*/  FFMA.FTZ R157, R15, c[0x0][0x23c], -R230.reuse ;  /* 0x00008f000f9d7a23 */ /* 0x100fe400000108e6 */
[----:B------:R-:W-:Y:S02]  /*5190*/  FFMA.FTZ R156, R167, c[0x0][0x23c], -R230 ;  /* 0x00008f00a79c7a23 */ /* 0x000fe400000108e6 */
[C---:B-1----:R-:W-:Y:S01]  /*51a0*/  FMUL.FTZ R56, R2.reuse, R76 ;  /* 0x0000004c02387220 */ /* 0x042fe20000410000 */
[----:B------:R-:W-:Y:S01]  /*51b0*/  MUFU.EX2 R152, R152 ;  /* 0x0000009800987308 */ /* 0x000fe20000000800 */
[----:B------:R-:W-:Y:S02]  /*51c0*/  FMUL.FTZ R57, R2, R77 ;  /* 0x0000004d02397220 */ /* 0x000fe40000410000 */
[----:B------:R-:W-:Y:S01]  /*51d0*/  LDSM.16.MT88.4 R76, [R191+0x6800] ;  /* 0x00680000bf4c783b */ /* 0x000fe20000004200 */
[----:B------:R-:W-:Y:S02]  /*51e0*/  FMUL.FTZ R5, R132, R129 ;  /* 0x0000008184057220 */ /* 0x000fe40000410000 */
[C---:B------:R-:W-:Y:S02]  /*51f0*/  FMUL.FTZ R8, R2.reuse, R124 ;  /* 0x0000007c02087220 */ /* 0x040fe40000410000 */
[----:B------:R-:W-:Y:S02]  /*5200*/  FMUL.FTZ R12, R2, R120 ;  /* 0x00000078020c7220 */ /* 0x000fe40000410000 */
[----:B------:R-:W1:Y:S01]  /*5210*/  MUFU.EX2 R151, R151 ;  /* 0x0000009700977308 */ /* 0x000e620000000800 */
[----:B------:R-:W-:Y:S02]  /*5220*/  FMUL.FTZ R15, R0, R123 ;  /* 0x0000007b000f7220 */ /* 0x000fe40000410000 */
[C---:B------:R-:W-:Y:S02]  /*5230*/  FMUL.FTZ R24, R2.reuse, R108 ;  /* 0x0000006c02187220 */ /* 0x040fe40000410000 */
[C---:B------:R-:W-:Y:S02]  /*5240*/  FMUL.FTZ R25, R2.reuse, R109 ;  /* 0x0000006d02197220 */ /* 0x040fe40000410000 */
[C---:B------:R-:W-:Y:S02]  /*5250*/  FMUL.FTZ R28, R2.reuse, R104 ;  /* 0x00000068021c7220 */ /* 0x040fe40000410000 */
[----:B------:R-:W-:Y:S01]  /*5260*/  FMUL.FTZ R29, R2, R105 ;  /* 0x00000069021d7220 */ /* 0x000fe20000410000 */
[----:B------:R-:W-:Y:S01]  /*5270*/  MUFU.EX2 R157, R157 ;  /* 0x0000009d009d7308 */ /* 0x000fe20000000800 */
[----:B------:R-:W-:Y:S02]  /*5280*/  FMUL.FTZ R31, R0, R107 ;  /* 0x0000006b001f7220 */ /* 0x000fe40000410000 */
[C---:B------:R-:W-:Y:S02]  /*5290*/  FMUL.FTZ R40, R2.reuse, R92 ;  /* 0x0000005c02287220 */ /* 0x040fe40000410000 */
[----:B------:R-:W-:Y:S02]  /*52a0*/  FMUL.FTZ R41, R2, R93 ;  /* 0x0000005d02297220 */ /* 0x000fe40000410000 */
[C---:B------:R-:W-:Y:S02]  /*52b0*/  FMUL.FTZ R42, R0.reuse, R94 ;  /* 0x0000005e002a7220 */ /* 0x040fe40000410000 */
[----:B------:R-:W-:Y:S01]  /*52c0*/  FMUL.FTZ R43, R0, R95 ;  /* 0x0000005f002b7220 */ /* 0x000fe20000410000 */
[----:B------:R-:W3:Y:S01]  /*52d0*/  MUFU.EX2 R156, R156 ;  /* 0x0000009c009c7308 */ /* 0x000ee20000000800 */
[--C-:B------:R-:W-:Y:S02]  /*52e0*/  FFMA.FTZ R144, R9, c[0x0][0x23c], -R170.reuse ;  /* 0x00008f0009907a23 */ /* 0x100fe400000108aa */
[--C-:B------:R-:W-:Y:S01]  /*52f0*/  FFMA.FTZ R143, R7, c[0x0][0x23c], -R170.reuse ;  /* 0x00008f00078f7a23 */ /* 0x100fe200000108aa */
[----:B-1----:R-:W-:Y:S01]  /*5300*/  F2FP.BF16.PACK_AB R129, R151, R152 ;  /* 0x000000989781723e */ /* 0x002fe200000010ff */
[--C-:B------:R-:W-:Y:S02]  /*5310*/  FFMA.FTZ R140, R14, c[0x0][0x23c], -R165.reuse ;  /* 0x00008f000e8c7a23 */ /* 0x100fe400000108a5 */
[--C-:B------:R-:W-:Y:S02]  /*5320*/  FFMA.FTZ R139, R10, c[0x0][0x23c], -R165.reuse ;  /* 0x00008f000a8b7a23 */ /* 0x100fe400000108a5 */
[--C-:B------:R-:W-:Y:S01]  /*5330*/  FFMA.FTZ R146, R244, c[0x0][0x23c], -R170.reuse ;  /* 0x00008f00f4927a23 */ /* 0x100fe200000108aa */
[----:B------:R-:W-:Y:S01]  /*5340*/  MUFU.EX2 R144, R144 ;  /* 0x0000009000907308 */ /* 0x000fe20000000800 */
[----:B------:R-:W-:Y:S02]  /*5350*/  FFMA.FTZ R145, R249, c[0x0][0x23c], -R170 ;  /* 0x00008f00f9917a23 */ /* 0x000fe400000108aa */
[--C-:B------:R-:W-:Y:S02]  /*5360*/  FFMA.FTZ R142, R247, c[0x0][0x23c], -R165.reuse ;  /* 0x00008f00f78e7a23 */ /* 0x100fe400000108a5 */
[----:B------:R-:W-:Y:S02]  /*5370*/  FFMA.FTZ R141, R248, c[0x0][0x23c], -R165 ;  /* 0x00008f00f88d7a23 */ /* 0x000fe400000108a5 */
[----:B------:R-:W-:Y:S01]  /*5380*/  FMUL.FTZ R7, R3, R131 ;  /* 0x0000008303077220 */ /* 0x000fe20000410000 */
[----:B------:R-:W-:Y:S01]  /*5390*/  F2FP.BF16.PACK_AB R131, R149, R150 ;  /* 0x000000969583723e */ /* 0x000fe200000010ff */
[----:B------:R-:W-:Y:S01]  /*53a0*/  FMUL.FTZ R9, R2, R125 ;  /* 0x0000007d02097220 */ /* 0x000fe20000410000 */
[----:B------:R-:W-:Y:S01]  /*53b0*/  MUFU.EX2 R146, R146 ;  /* 0x0000009200927308 */ /* 0x000fe20000000800 */
[C---:B------:R-:W-:Y:S02]  /*53c0*/  FMUL.FTZ R10, R0.reuse, R126 ;  /* 0x0000007e000a7220 */ /* 0x040fe40000410000 */
[----:B------:R-:W-:Y:S01]  /*53d0*/  FMUL.FTZ R14, R0, R122 ;  /* 0x0000007a000e7220 */ /* 0x000fe20000410000 */
[----:B---3--:R-:W-:Y:S01]  /*53e0*/  F2FP.BF16.PACK_AB R130, R156, R157 ;  /* 0x0000009d9c82723e */ /* 0x008fe200000010ff */
[C---:B------:R-:W-:Y:S02]  /*53f0*/  FMUL.FTZ R44, R2.reuse, R88 ;  /* 0x00000058022c7220 */ /* 0x040fe40000410000 */
[----:B------:R-:W-:Y:S02]  /*5400*/  FMUL.FTZ R45, R2, R89 ;  /* 0x00000059022d7220 */ /* 0x000fe40000410000 */
[C---:B------:R-:W-:Y:S01]  /*5410*/  FMUL.FTZ R46, R0.reuse, R90 ;  /* 0x0000005a002e7220 */ /* 0x040fe20000410000 */
[----:B------:R-:W1:Y:S01]  /*5420*/  MUFU.EX2 R145, R145 ;  /* 0x0000009100917308 */ /* 0x000e620000000800 */
[-C--:B--2---:R-:W-:Y:S05]  /*5430*/  HMMA.16816.F32.BF16 R4, R128, R20.reuse, R4 ;  /* 0x000000148004723c */ /* 0x084fea0000041804 */
[----:B------:R-:W-:Y:S02]  /*5440*/  FMUL.FTZ R47, R0, R91 ;  /* 0x0000005b002f7220 */ /* 0x000fe40000410000 */
[C---:B------:R-:W-:Y:S02]  /*5450*/  FMUL.FTZ R60, R2.reuse, R72 ;  /* 0x00000048023c7220 */ /* 0x040fe40000410000 */
[----:B------:R-:W-:Y:S03]  /*5460*/  MUFU.EX2 R142, R142 ;  /* 0x0000008e008e7308 */ /* 0x000fe60000000800 */
[----:B------:R-:W-:Y:S02]  /*5470*/  FMUL.FTZ R61, R2, R73 ;  /* 0x00000049023d7220 */ /* 0x000fe40000410000 */
[C---:B------:R-:W-:Y:S02]  /*5480*/  FMUL.FTZ R62, R0.reuse, R74 ;  /* 0x0000004a003e7220 */ /* 0x040fe40000410000 */
[C---:B------:R-:W-:Y:S02]  /*5490*/  FMUL.FTZ R63, R0.reuse, R75 ;  /* 0x0000004b003f7220 */ /* 0x040fe40000410000 */
[--C-:B------:R-:W-:Y:S01]  /*54a0*/  FFMA.FTZ R154, R11, c[0x0][0x23c], -R230.reuse ;  /* 0x00008f000b9a7a23 */ /* 0x100fe200000108e6 */
[----:B------:R-:W2:Y:S01]  /*54b0*/  MUFU.EX2 R141, R141 ;  /* 0x0000008d008d7308 */ /* 0x000ea20000000800 */
[----:B------:R-:W-:Y:S02]  /*54c0*/  FMUL.FTZ R11, R0, R127 ;  /* 0x0000007f000b7220 */ /* 0x000fe40000410000 */
[----:B------:R-:W-:Y:S01]  /*54d0*/  FFMA.FTZ R155, R13, c[0x0][0x23c], -R230 ;  /* 0x00008f000d9b7a23 */ /* 0x000fe200000108e6 */
[----:B-1----:R-:W-:Y:S01]  /*54e0*/  F2FP.BF16.PACK_AB R64, R145, R146 ;  /* 0x000000929140723e */ /* 0x002fe200000010ff */
[----:B------:R-:W-:Y:S02]  /*54f0*/  FMUL.FTZ R13, R2, R121 ;  /* 0x00000079020d7220 */ /* 0x000fe40000410000 */
[--C-:B------:R-:W-:Y:S02]  /*5500*/  FFMA.FTZ R148, R166, c[0x0][0x23c], -R223.reuse ;  /* 0x00008f00a6947a23 */ /* 0x100fe400000108df */
[----:B------:R-:W-:Y:S01]  /*5510*/  FFMA.FTZ R162, R246, c[0x0][0x23c], -R223 ;  /* 0x00008f00f6a27a23 */ /* 0x000fe200000108df */
[----:B------:R-:W1:Y:S01]  /*5520*/  MUFU.EX2 R143, R143 ;  /* 0x0000008f008f7308 */ /* 0x000e620000000800 */
[--C-:B------:R-:W-:Y:S02]  /*5530*/  FFMA.FTZ R163, R245, c[0x0][0x23c], -R170.reuse ;  /* 0x00008f00f5a37a23 */ /* 0x100fe400000108aa */
[--C-:B------:R-:W-:Y:S02]  /*5540*/  FFMA.FTZ R164, R243, c[0x0][0x23c], -R170.reuse ;  /* 0x00008f00f3a47a23 */ /* 0x100fe400000108aa */
[--C-:B------:R-:W-:Y:S02]  /*5550*/  FFMA.FTZ R166, R242, c[0x0][0x23c], -R165.reuse ;  /* 0x00008f00f2a67a23 */ /* 0x100fe400000108a5 */
[--C-:B------:R-:W-:Y:S02]  /*5560*/  FFMA.FTZ R167, R240, c[0x0][0x23c], -R165.reuse ;  /* 0x00008f00f0a77a23 */ /* 0x100fe400000108a5 */
[--C-:B------:R-:W-:Y:S01]  /*5570*/  FFMA.FTZ R168, R241, c[0x0][0x23c], -R170.reuse ;  /* 0x00008f00f1a87a23 */ /* 0x100fe200000108aa */
[----:B------:R-:W-:Y:S01]  /*5580*/  MUFU.EX2 R140, R140 ;  /* 0x0000008c008c7308 */ /* 0x000fe20000000800 */
[----:B------:R-:W-:Y:S02]  /*5590*/  FFMA.FTZ R169, R239, c[0x0][0x23c], -R170 ;  /* 0x00008f00efa97a23 */ /* 0x000fe400000108aa */
[--C-:B------:R-:W-:Y:S01]  /*55a0*/  FFMA.FTZ R171, R238, c[0x0][0x23c], -R165.reuse ;  /* 0x00008f00eeab7a23 */ /* 0x100fe200000108a5 */
[----:B--2---:R-:W-:Y:S01]  /*55b0*/  F2FP.BF16.PACK_AB R65, R141, R142 ;  /* 0x0000008e8d41723e */ /* 0x004fe200000010ff */
[----:B------:R-:W-:Y:S02]  /*55c0*/  FFMA.FTZ R172, R236, c[0x0][0x23c], -R165 ;  /* 0x00008f00ecac7a23 */ /* 0x000fe400000108a5 */
[--C-:B------:R-:W-:Y:S02]  /*55d0*/  FFMA.FTZ R173, R237, c[0x0][0x23c], -R230.reuse ;  /* 0x00008f00edad7a23 */ /* 0x100fe400000108e6 */
[--C-:B------:R-:W-:Y:S01]  /*55e0*/  FFMA.FTZ R174, R235, c[0x0][0x23c], -R230.reuse ;  /* 0x00008f00ebae7a23 */ /* 0x100fe200000108e6 */
[----:B------:R-:W2:Y:S01]  /*55f0*/  MUFU.EX2 R139, R139 ;  /* 0x0000008b008b7308 */ /* 0x000ea20000000800 */
[--C-:B------:R-:W-:Y:S02]  /*5600*/  FFMA.FTZ R175, R228, c[0x0][0x23c], -R223.reuse ;  /* 0x00008f00e4af7a23 */ /* 0x100fe400000108df */
[--C-:B------:R-:W-:Y:S01]  /*5610*/  FFMA.FTZ R226, R226, c[0x0][0x23c], -R223.reuse ;  /* 0x00008f00e2e27a23 */ /* 0x100fe200000108df */
[----:B-1----:R-:W-:Y:S01]  /*5620*/  F2FP.BF16.PACK_AB R66, R143, R144 ;  /* 0x000000908f42723e */ /* 0x002fe200000010ff */
[--C-:B------:R-:W-:Y:S02]  /*5630*/  FFMA.FTZ R228, R233, c[0x0][0x23c], -R230.reuse ;  /* 0x00008f00e9e47a23 */ /* 0x100fe400000108e6 */
[----:B------:R-:W-:Y:S02]  /*5640*/  FFMA.FTZ R231, R231, c[0x0][0x23c], -R230 ;  /* 0x00008f00e7e77a23 */ /* 0x000fe400000108e6 */
[--C-:B------:R-:W-:Y:S01]  /*5650*/  FFMA.FTZ R232, R232, c[0x0][0x23c], -R223.reuse ;  /* 0x00008f00e8e87a23 */ /* 0x100fe200000108df */
        /* <DEDUP_REMOVED lines=8> */
[----:B------:R-:W-:Y:S01]  /*56e0*/  FFMA.FTZ R222, R221, c[0x0][0x23c], -R170 ;  /* 0x00008f00ddde7a23 */ /* 0x000fe200000108aa */
[----:B--2---:R-:W-:Y:S01]  /*56f0*/  F2FP.BF16.PACK_AB R67, R139, R140 ;  /* 0x0000008c8b43723e */ /* 0x004fe200000010ff */
[--C-:B------:R-:W-:Y:S02]  /*5700*/  FFMA.FTZ R220, R220, c[0x0][0x23c], -R165.reuse ;  /* 0x00008f00dcdc7a23 */ /* 0x100fe400000108a5 */
[----:B------:R-:W-:Y:S02]  /*5710*/  FFMA.FTZ R221, R218, c[0x0][0x23c], -R165 ;  /* 0x00008f00dadd7a23 */ /* 0x000fe400000108a5 */
[--C-:B------:R-:W-:Y:S01]  /*5720*/  FFMA.FTZ R215, R215, c[0x0][0x23c], -R230.reuse ;  /* 0x00008f00d7d77a23 */ /* 0x100fe200000108e6 */
[----:B------:R-:W-:Y:S01]  /*5730*/  MUFU.EX2 R148, R148 ;  /* 0x0000009400947308 */ /* 0x000fe20000000800 */
[C---:B------:R-:W-:Y:S04]  /*5740*/  HMMA.16816.F32.BF16 R8, R64.reuse, R20, R8 ;  /* 0x000000144008723c */ /* 0x040fe80000041808 */
[--C-:B------:R-:W-:Y:S02]  /*5750*/  FFMA.FTZ R216, R216, c[0x0][0x23c], -R230.reuse ;  /* 0x00008f00d8d87a23 */ /* 0x100fe400000108e6 */
[--C-:B------:R-:W-:Y:S02]  /*5760*/  FFMA.FTZ R214, R214, c[0x0][0x23c], -R223.reuse ;  /* 0x00008f00d6d67a23 */ /* 0x100fe400000108df */
[-C--:B------:R-:W-:Y:S01]  /*5770*/  HMMA.16816.F32.BF16 R12, R64, R22.reuse, R12 ;  /* 0x00000016400c723c */ /* 0x080fe2000004180c */
[----:B------:R-:W-:Y:S03]  /*5780*/  MUFU.EX2 R147, R147 ;  /* 0x0000009300937308 */ /* 0x000fe60000000800 */
[C---:B------:R-:W-:Y:S02]  /*5790*/  FMUL.FTZ R20, R132.reuse, R112 ;  /* 0x0000007084147220 */ /* 0x040fe40000410000 */
[----:B------:R-:W-:Y:S02]  /*57a0*/  FMUL.FTZ R21, R132, R113 ;  /* 0x0000007184157220 */ /* 0x000fe40000410000 */
[C---:B------:R-:W-:Y:S03]  /*57b0*/  HMMA.16816.F32.BF16 R16, R128.reuse, R22, R16 ;  /* 0x000000168010723c */ /* 0x040fe60000041810 */
[----:B------:R-:W-:Y:S01]  /*57c0*/  MUFU.EX2 R160, R160 ;  /* 0x000000a000a07308 */ /* 0x000fe20000000800 */
[--C-:B------:R-:W-:Y:S02]  /*57d0*/  FFMA.FTZ R235, R212, c[0x0][0x23c], -R223.reuse ;  /* 0x00008f00d4eb7a23 */ /* 0x100fe400000108df */
[--C-:B------:R-:W-:Y:S02]  /*57e0*/  FFMA.FTZ R212, R225, c[0x0][0x23c], -R230.reuse ;  /* 0x00008f00e1d47a23 */ /* 0x100fe400000108e6 */
[C---:B------:R-:W-:Y:S04]  /*57f0*/  FMUL.FTZ R22, R3.reuse, R114 ;  /* 0x0000007203167220 */ /* 0x040fe80000410000 */
[----:B------:R-:W-:Y:S01]  /*5800*/  FMUL.FTZ R23, R3, R115 ;  /* 0x0000007303177220 */ /* 0x000fe20000410000 */
[----:B------:R-:W-:Y:S01]  /*5810*/  MUFU.EX2 R161, R161 ;  /* 0x000000a100a17308 */ /* 0x000fe20000000800 */
[--C-:B------:R-:W-:Y:S02]  /*5820*/  FFMA.FTZ R183, R183, c[0x0][0x23c], -R223.reuse ;  /* 0x00008f00b7b77a23 */ /* 0x100fe400000108df */
[----:B------:R-:W-:Y:S02]  /*5830*/  FFMA.FTZ R230, R217, c[0x0][0x23c], -R230 ;  /* 0x00008f00d9e67a23 */ /* 0x000fe400000108e6 */
[----:B------:R-:W-:Y:S01]  /*5840*/  FFMA.FTZ R223, R182, c[0x0][0x23c], -R223 ;  /* 0x00008f00b6df7a23 */ /* 0x000fe200000108df */
[-C--:B------:R-:W-:Y:S03]  /*5850*/  HMMA.16816.F32.BF16 R20, R128, R36.reuse, R20 ;  /* 0x000000248014723c */ /* 0x080fe60000041814 */
[--C-:B------:R-:W-:Y:S01]  /*5860*/  FFMA.FTZ R181, R181, c[0x0][0x23c], -R170.reuse ;  /* 0x00008f00b5b57a23 */ /* 0x100fe200000108aa */
[----:B------:R-:W-:Y:S01]  /*5870*/  MUFU.EX2 R162, R162 ;  /* 0x000000a200a27308 */ /* 0x000fe20000000800 */
[--C-:B------:R-:W-:Y:S02]  /*5880*/  FFMA.FTZ R180, R180, c[0x0][0x23c], -R170.reuse ;  /* 0x00008f00b4b47a23 */ /* 0x100fe400000108aa */
[--C-:B------:R-:W-:Y:S01]  /*5890*/  FFMA.FTZ R178, R178, c[0x0][0x23c], -R165.reuse ;  /* 0x00008f00b2b27a23 */ /* 0x100fe200000108a5 */
[C---:B------:R-:W-:Y:S04]  /*58a0*/  HMMA.16816.F32.BF16 R24, R64.reuse, R36, R24 ;  /* 0x000000244018723c */ /* 0x040fe80000041818 */
[--C-:B------:R-:W-:Y:S02]  /*58b0*/  FFMA.FTZ R177, R177, c[0x0][0x23c], -R165.reuse ;  /* 0x00008f00b1b17a23 */ /* 0x100fe400000108a5 */
[----:B------:R-:W-:Y:S01]  /*58c0*/  MUFU.EX2 R163, R163 ;  /* 0x000000a300a37308 */ /* 0x000fe20000000800 */
[C---:B------:R-:W-:Y:S01]  /*58d0*/  FMUL.FTZ R36, R132.reuse, R96 ;  /* 0x0000006084247220 */ /* 0x040fe20000410000 */
[-C--:B------:R-:W-:Y:S04]  /*58e0*/  HMMA.16816.F32.BF16 R28, R64, R38.reuse, R28 ;  /* 0x00000026401c723c */ /* 0x080fe8000004181c */
[----:B------:R-:W-:Y:S02]  /*58f0*/  FMUL.FTZ R37, R132, R97 ;  /* 0x0000006184257220 */ /* 0x000fe40000410000 */
[--C-:B------:R-:W-:Y:S02]  /*5900*/  FFMA.FTZ R176, R176, c[0x0][0x23c], -R170.reuse ;  /* 0x00008f00b0b07a23 */ /* 0x100fe400000108aa */
[C---:B------:R-:W-:Y:S01]  /*5910*/  HMMA.16816.F32.BF16 R32, R128.reuse, R38, R32 ;  /* 0x000000268020723c */ /* 0x040fe20000041820 */
[----:B------:R-:W1:Y:S03]  /*5920*/  MUFU.EX2 R164, R164 ;  /* 0x000000a400a47308 */ /* 0x000e660000000800 */
[--C-:B------:R-:W-:Y:S02]  /*5930*/  FFMA.FTZ R138, R138, c[0x0][0x23c], -R165.reuse ;  /* 0x00008f008a8a7a23 */ /* 0x100fe400000108a5 */
[----:B------:R-:W-:Y:S02]  /*5940*/  FFMA.FTZ R165, R137, c[0x0][0x23c], -R165 ;  /* 0x00008f0089a57a23 */ /* 0x000fe400000108a5 */
[C---:B------:R-:W-:Y:S03]  /*5950*/  FMUL.FTZ R38, R3.reuse, R98 ;  /* 0x0000006203267220 */ /* 0x040fe60000410000 */
[----:B------:R-:W-:Y:S01]  /*5960*/  MUFU.EX2 R166, R166 ;  /* 0x000000a600a67308 */ /* 0x000fe20000000800 */
[----:B------:R-:W-:Y:S02]  /*5970*/  FMUL.FTZ R39, R3, R99 ;  /* 0x0000006303277220 */ /* 0x000fe40000410000 */
[----:B------:R-:W2:Y:S01]  /*5980*/  LDSM.16.MT88.4 R96, [R188+0x6000] ;  /* 0x00600000bc60783b */ /* 0x000ea20000004200 */
[----:B------:R-:W-:Y:S02]  /*5990*/  FFMA.FTZ R170, R179, c[0x0][0x23c], -R170 ;  /* 0x00008f00b3aa7a23 */ /* 0x000fe400000108aa */
[----:B------:R-:W-:Y:S02]  /*59a0*/  FFMA.FTZ R159, R132, R213, R159 ;  /* 0x000000d5849f7223 */ /* 0x000fe4000001009f */
[-C--:B------:R-:W-:Y:S02]  /*59b0*/  HMMA.16816.F32.BF16 R36, R128, R52.reuse, R36 ;  /* 0x000000348024723c */ /* 0x080fe40000041824 */
[----:B------:R-:W3:Y:S01]  /*59c0*/  MUFU.EX2 R167, R167 ;  /* 0x000000a700a77308 */ /* 0x000ee20000000800 */
[----:B------:R-:W-:Y:S02]  /*59d0*/  FFMA.FTZ R152, R3, R210, R152 ;  /* 0x000000d203987223 */ /* 0x000fe40000010098 */
[----:B------:R-:W-:Y:S01]  /*59e0*/  FFMA.FTZ R146, R2, R211, R146 ;  /* 0x000000d302927223 */ /* 0x000fe20000010092 */
[----:B-1----:R-:W-:Y:S01]  /*59f0*/  F2FP.BF16.PACK_AB R72, R164, R163 ;  /* 0x000000a3a448723e */ /* 0x002fe200000010ff */
[----:B------:R-:W-:Y:S01]  /*5a00*/  FFMA.FTZ R142, R0, R209, R142 ;  /* 0x000000d1008e7223 */ /* 0x000fe2000001008e */
[C---:B------:R-:W-:Y:S04]  /*5a10*/  HMMA.16816.F32.BF16 R40, R64.reuse, R52, R40 ;  /* 0x000000344028723c */ /* 0x040fe80000041828 */
[----:B------:R-:W-:Y:S01]  /*5a20*/  MUFU.EX2 R168, R168 ;  /* 0x000000a800a87308 */ /* 0x000fe20000000800 */
[----:B------:R-:W-:Y:S01]  /*5a30*/  MOV R0, R133 ;  /* 0x0000008500007202 */ /* 0x000fe20000000f00 */
[----:B------:R-:W-:Y:S01]  /*5a40*/  FADD.FTZ R158, R158, R159 ;  /* 0x0000009f9e9e7221 */ /* 0x000fe20000010000 */
[----:B------:R-:W-:Y:S01]  /*5a50*/  MOV R2, R135 ;  /* 0x0000008700027202 */ /* 0x000fe20000000f00 */
[-C--:B------:R-:W-:Y:S04]  /*5a60*/  HMMA.16816.F32.BF16 R44, R64, R54.reuse, R44 ;  /* 0x00000036402c723c */ /* 0x080fe8000004182c */
[C---:B------:R-:W-:Y:S02]  /*5a70*/  FMUL.FTZ R52, R132.reuse, R80 ;  /* 0x0000005084347220 */ /* 0x040fe40000410000 */
[----:B------:R-:W-:Y:S01]  /*5a80*/  FMUL.FTZ R53, R132, R81 ;  /* 0x0000005184357220 */ /* 0x000fe20000410000 */
[----:B------:R-:W1:Y:S01]  /*5a90*/  MUFU.EX2 R169, R169 ;  /* 0x000000a900a97308 */ /* 0x000e620000000800 */
[C---:B------:R-:W-:Y:S04]  /*5aa0*/  HMMA.16816.F32.BF16 R48, R128.reuse, R54, R48 ;  /* 0x000000368030723c */ /* 0x040fe80000041830 */
[----:B---3--:R-:W-:Y:S01]  /*5ab0*/  F2FP.BF16.PACK_AB R73, R167, R166 ;  /* 0x000000a6a749723e */ /* 0x008fe200000010ff */
[----:B------:R-:W-:Y:S02]  /*5ac0*/  FADD.FTZ R151, R151, R152 ;  /* 0x0000009897977221 */ /* 0x000fe40000010000 */
[C---:B------:R-:W-:Y:S02]  /*5ad0*/  FMUL.FTZ R54, R3.reuse, R82 ;  /* 0x0000005203367220 */ /* 0x040fe40000410000 */
[----:B------:R-:W-:Y:S01]  /*5ae0*/  FMUL.FTZ R55, R3, R83 ;  /* 0x0000005303377220 */ /* 0x000fe20000410000 */
[----:B------:R-:W-:Y:S01]  /*5af0*/  MUFU.EX2 R171, R171 ;  /* 0x000000ab00ab7308 */ /* 0x000fe20000000800 */
[----:B------:R-:W3:Y:S01]  /*5b00*/  LDSM.16.MT88.4 R80, [R190+0x6800] ;  /* 0x00680000be50783b */ /* 0x000ee20000004200 */
[----:B------:R-:W-:Y:S02]  /*5b10*/  FADD.FTZ R145, R145, R146 ;  /* 0x0000009291917221 */ /* 0x000fe40000010000 */
[----:B------:R-:W-:Y:S02]  /*5b20*/  FADD.FTZ R141, R141, R142 ;  /* 0x0000008e8d8d7221 */ /* 0x000fe40000010000 */
[-C--:B--2---:R-:W-:Y:S03]  /*5b30*/  HMMA.16816.F32.BF16 R52, R128, R96.reuse, R52 ;  /* 0x000000608034723c */ /* 0x084fe60000041834 */
[----:B------:R-:W-:Y:S01]  /*5b40*/  FADD.FTZ R157, R157, R158 ;  /* 0x0000009e9d9d7221 */ /* 0x000fe20000010000 */
[----:B------:R-:W2:Y:S01]  /*5b50*/  MUFU.EX2 R172, R172 ;  /* 0x000000ac00ac7308 */ /* 0x000ea20000000800 */
[----:B------:R-:W-:Y:S01]  /*5b60*/  FADD.FTZ R150, R150, R151 ;  /* 0x0000009796967221 */ /* 0x000fe20000010000 */
[----:B-1----:R-:W-:Y:S02]  /*5b70*/  F2FP.BF16.PACK_AB R74, R169, R168 ;  /* 0x000000a8a94a723e */ /* 0x002fe400000010ff */
[C---:B------:R-:W-:Y:S04]  /*5b80*/  HMMA.16816.F32.BF16 R56, R64.reuse, R96, R56 ;  /* 0x000000604038723c */ /* 0x040fe80000041838 */
[----:B------:R-:W-:Y:S02]  /*5b90*/  FADD.FTZ R144, R144, R145 ;  /* 0x0000009190907221 */ /* 0x000fe40000010000 */
[----:B------:R-:W-:Y:S01]  /*5ba0*/  MUFU.EX2 R173, R173 ;  /* 0x000000ad00ad7308 */ /* 0x000fe20000000800 */
[----:B------:R-:W-:Y:S01]  /*5bb0*/  FADD.FTZ R140, R140, R141 ;  /* 0x0000008d8c8c7221 */ /* 0x000fe20000010000 */
[-C--:B------:R-:W-:Y:S04]  /*5bc0*/  HMMA.16816.F32.BF16 R60, R64, R98.reuse, R60 ;  /* 0x00000062403c723c */ /* 0x080fe8000004183c */
[----:B------:R-:W-:Y:S02]  /*5bd0*/  FADD.FTZ R156, R156, R157 ;  /* 0x0000009d9c9c7221 */ /* 0x000fe40000010000 */
[----:B------:R-:W-:Y:S02]  /*5be0*/  FADD.FTZ R149, R149, R150 ;  /* 0x0000009695957221 */ /* 0x000fe40000010000 */
[----:B------:R-:W-:Y:S01]  /*5bf0*/  FMUL.FTZ R64, R132, R68 ;  /* 0x0000004484407220 */ /* 0x000fe20000410000 */
[----:B------:R-:W-:Y:S01]  /*5c00*/  F2FP.BF16.PACK_AB R68, R154, R155 ;  /* 0x0000009b9a44723e */ /* 0x000fe200000010ff */
[----:B------:R-:W-:Y:S02]  /*5c10*/  MUFU.EX2 R174, R174 ;  /* 0x000000ae00ae7308 */ /* 0x000fe40000000800 */
[----:B------:R-:W-:Y:S01]  /*5c20*/  FMUL.FTZ R65, R132, R69 ;  /* 0x0000004584417220 */ /* 0x000fe20000410000 */
[----:B------:R-:W-:Y:S01]  /*5c30*/  F2FP.BF16.PACK_AB R69, R147, R148 ;  /* 0x000000949345723e */ /* 0x000fe200000010ff */
[C---:B------:R-:W-:Y:S01]  /*5c40*/  FMUL.FTZ R66, R3.reuse, R70 ;  /* 0x0000004603427220 */ /* 0x040fe20000410000 */
[----:B------:R-:W-:Y:S01]  /*5c50*/  F2FP.BF16.PACK_AB R70, R160, R153 ;  /* 0x00000099a046723e */ /* 0x000fe200000010ff */
[----:B------:R-:W-:Y:S01]  /*5c60*/  FMUL.FTZ R67, R3, R71 ;  /* 0x0000004703437220 */ /* 0x000fe20000410000 */
[----:B------:R-:W-:Y:S01]  /*5c70*/  F2FP.BF16.PACK_AB R71, R162, R161 ;  /* 0x000000a1a247723e */ /* 0x000fe200000010ff */
[----:B------:R-:W-:Y:S01]  /*5c80*/  FADD.FTZ R144, R143, R144 ;  /* 0x000000908f907221 */ /* 0x000fe20000010000 */
[----:B--2---:R-:W-:Y:S01]  /*5c90*/  F2FP.BF16.PACK_AB R75, R172, R171 ;  /* 0x000000abac4b723e */ /* 0x004fe200000010ff */
[----:B------:R-:W-:Y:S01]  /*5ca0*/  MUFU.EX2 R175, R175 ;  /* 0x000000af00af7308 */ /* 0x000fe20000000800 */
[----:B------:R-:W-:Y:S01]  /*5cb0*/  MOV R3, R136 ;  /* 0x0000008800037202 */ /* 0x000fe20000000f00 */
[----:B------:R-:W-:Y:S01]  /*5cc0*/  FADD.FTZ R139, R139, R140 ;  /* 0x0000008c8b8b7221 */ /* 0x000fe20000010000 */
[----:B------:R-:W-:Y:S04]  /*5cd0*/  HMMA.16816.F32.BF16 R64, R128, R98, R64 ;  /* 0x000000628040723c */ /* 0x000fe80000041840 */
[----:B------:R-:W-:Y:S02]  /*5ce0*/  FADD.FTZ R155, R155, R156 ;  /* 0x0000009c9b9b7221 */ /* 0x000fe40000010000 */
[----:B------:R-:W-:Y:S01]  /*5cf0*/  FADD.FTZ R148, R148, R149 ;  /* 0x0000009594947221 */ /* 0x000fe20000010000 */
[----:B------:R-:W-:Y:S01]  /*5d00*/  MUFU.EX2 R226, R226 ;  /* 0x000000e200e27308 */ /* 0x000fe20000000800 */
[-C--:B------:R-:W-:Y:S05]  /*5d10*/  HMMA.16816.F32.BF16 R4, R68, R76.reuse, R4 ;  /* 0x0000004c4404723c */ /* 0x080fea0000041804 */
[----:B------:R-:W-:Y:S02]  /*5d20*/  FADD.FTZ R163, R163, R144 ;  /* 0x00000090a3a37221 */ /* 0x000fe40000010000 */
[----:B------:R-:W-:Y:S01]  /*5d30*/  FADD.FTZ R166, R166, R139 ;  /* 0x0000008ba6a67221 */ /* 0x000fe20000010000 */
[C---:B------:R-:W-:Y:S01]  /*5d40*/  HMMA.16816.F32.BF16 R8, R72.reuse, R76, R8 ;  /* 0x0000004c4808723c */ /* 0x040fe20000041808 */
[----:B------:R-:W-:Y:S03]  /*5d50*/  MUFU.EX2 R228, R228 ;  /* 0x000000e400e47308 */ /* 0x000fe60000000800 */
[----:B------:R-:W-:Y:S01]  /*5d60*/  FADD.FTZ R154, R154, R155 ;  /* 0x0000009b9a9a7221 */ /* 0x000fe20000010000 */
[----:B------:R-:W-:Y:S01]  /*5d70*/  MOV R139, R134 ;  /* 0x00000086008b7202 */ /* 0x000fe20000000f00 */
[----:B------:R-:W-:Y:S02]  /*5d80*/  FADD.FTZ R148, R147, R148 ;  /* 0x0000009493947221 */ /* 0x000fe40000010000 */
[-C--:B------:R-:W-:Y:S03]  /*5d90*/  HMMA.16816.F32.BF16 R12, R72, R78.reuse, R12 ;  /* 0x0000004e480c723c */ /* 0x080fe6000004180c */
[----:B------:R-:W-:Y:S01]  /*5da0*/  MUFU.EX2 R231, R231 ;  /* 0x000000e700e77308 */ /* 0x000fe20000000800 */
[----:B------:R-:W-:Y:S02]  /*5db0*/  FADD.FTZ R163, R164, R163 ;  /* 0x000000a3a4a37221 */ /* 0x000fe40000010000 */
[----:B------:R-:W-:Y:S02]  /*5dc0*/  FADD.FTZ R166, R167, R166 ;  /* 0x000000a6a7a67221 */ /* 0x000fe40000010000 */
[C---:B------:R-:W-:Y:S01]  /*5dd0*/  HMMA.16816.F32.BF16 R16, R68.reuse, R78, R16 ;  /* 0x0000004e4410723c */ /* 0x040fe20000041810 */
[----:B------:R-:W1:Y:S03]  /*5de0*/  LDSM.16.MT88.4 R76, [R188+0x6800] ;  /* 0x00680000bc4c783b */ /* 0x000e660000004200 */
[----:B------:R-:W-:Y:S01]  /*5df0*/  FADD.FTZ R153, R153, R154 ;  /* 0x0000009a99997221 */ /* 0x000fe20000010000 */
[----:B------:R-:W-:Y:S01]  /*5e00*/  MUFU.EX2 R232, R232 ;  /* 0x000000e800e87308 */ /* 0x000fe20000000800 */
[----:B------:R-:W-:Y:S02]  /*5e10*/  FADD.FTZ R161, R161, R148 ;  /* 0x00000094a1a17221 */ /* 0x000fe40000010000 */
[-C--:B---3--:R-:W-:Y:S04]  /*5e20*/  HMMA.16816.F32.BF16 R20, R68, R80.reuse, R20 ;  /* 0x000000504414723c */ /* 0x088fe80000041814 */
[----:B------:R-:W-:Y:S02]  /*5e30*/  FADD.FTZ R168, R168, R163 ;  /* 0x000000a3a8a87221 */ /* 0x000fe40000010000 */
[----:B------:R-:W-:Y:S01]  /*5e40*/  FADD.FTZ R171, R171, R166 ;  /* 0x000000a6abab7221 */ /* 0x000fe20000010000 */
[----:B------:R-:W-:Y:S01]  /*5e50*/  MUFU.EX2 R233, R233 ;  /* 0x000000e900e97308 */ /* 0x000fe20000000800 */
        /* <DEDUP_REMOVED lines=8> */
[----:B------:R-:W2:Y:S02]  /*5ee0*/  LDSM.16.MT88.4 R80, [R191+0x7000] ;  /* 0x00700000bf50783b */ /* 0x000ea40000004200 */
[----:B------:R-:W3:Y:S05]  /*5ef0*/  MUFU.EX2 R234, R234 ;  /* 0x000000ea00ea7308 */ /* 0x000eea0000000800 */
[-C--:B------:R-:W-:Y:S05]  /*5f00*/  HMMA.16816.F32.BF16 R36, R68, R84.reuse, R36 ;  /* 0x000000544424723c */ /* 0x080fea0000041824 */
[----:B------:R-:W-:Y:S03]  /*5f10*/  MUFU.EX2 R224, R224 ;  /* 0x000000e000e07308 */ /* 0x000fe60000000800 */
[C---:B------:R-:W-:Y:S07]  /*5f20*/  HMMA.16816.F32.BF16 R40, R72.reuse, R84, R40 ;  /* 0x000000544828723c */ /* 0x040fee0000041828 */
[----:B------:R-:W4:Y:S01]  /*5f30*/  MUFU.EX2 R229, R229 ;  /* 0x000000e500e57308 */ /* 0x000f220000000800 */
[-C--:B------:R-:W-:Y:S08]  /*5f40*/  HMMA.16816.F32.BF16 R44, R72, R86.reuse, R44 ;  /* 0x00000056482c723c */ /* 0x080ff0000004182c */
[C---:B------:R-:W-:Y:S01]  /*5f50*/  HMMA.16816.F32.BF16 R48, R68.reuse, R86, R48 ;  /* 0x000000564430723c */ /* 0x040fe20000041830 */
[----:B------:R-:W5:Y:S01]  /*5f60*/  LDSM.16.MT88.4 R84, [R190+0x7000] ;  /* 0x00700000be54783b */ /* 0x000f620000004200 */
[----:B------:R-:W-:Y:S06]  /*5f70*/  MUFU.EX2 R219, R219 ;  /* 0x000000db00db7308 */ /* 0x000fec0000000800 */
[-C--:B-1----:R-:W-:Y:S04]  /*5f80*/  HMMA.16816.F32.BF16 R52, R68, R76.reuse, R52 ;  /* 0x0000004c4434723c */ /* 0x082fe80000041834 */
[----:B------:R-:W1:Y:S04]  /*5f90*/  MUFU.EX2 R222, R222 ;  /* 0x000000de00de7308 */ /* 0x000e680000000800 */
[C---:B------:R-:W-:Y:S06]  /*5fa0*/  HMMA.16816.F32.BF16 R56, R72.reuse, R76, R56 ;  /* 0x0000004c4838723c */ /* 0x040fec0000041838 */
[----:B------:R-:W-:Y:S02]  /*5fb0*/  MUFU.EX2 R220, R220 ;  /* 0x000000dc00dc7308 */ /* 0x000fe40000000800 */
[-C--:B------:R-:W-:Y:S07]  /*5fc0*/  HMMA.16816.F32.BF16 R60, R72, R78.reuse, R60 ;  /* 0x0000004e483c723c */ /* 0x080fee000004183c */
[----:B---3--:R-:W-:Y:S01]  /*5fd0*/  F2FP.BF16.PACK_AB R72, R234, R227 ;  /* 0x000000e3ea48723e */ /* 0x008fe200000010ff */
[----:B------:R-:W-:Y:S01]  /*5fe0*/  HMMA.16816.F32.BF16 R64, R68, R78, R64 ;  /* 0x0000004e4440723c */ /* 0x000fe20000041840 */
[----:B------:R-:W3:Y:S01]  /*5ff0*/  MUFU.EX2 R221, R221 ;  /* 0x000000dd00dd7308 */ /* 0x000ee20000000800 */
[----:B------:R-:W5:Y:S02]  /*6000*/  LDSM.16.MT88.4 R76, [R189+0x7000] ;  /* 0x00700000bd4c783b */ /* 0x000f640000004200 */
[----:B----4-:R-:W-:Y:S01]  /*6010*/  F2FP.BF16.PACK_AB R73, R229, R224 ;  /* 0x000000e0e549723e */ /* 0x010fe200000010ff */
[----:B------:R-:W-:Y:S01]  /*6020*/  FADD.FTZ R227, R227, R168 ;  /* 0x000000a8e3e37221 */ /* 0x000fe20000010000 */
[----:B-1----:R-:W-:Y:S01]  /*6030*/  F2FP.BF16.PACK_AB R74, R222, R219 ;  /* 0x000000dbde4a723e */ /* 0x002fe200000010ff */
[----:B------:R-:W-:Y:S01]  /*6040*/  FADD.FTZ R224, R224, R171 ;  /* 0x000000abe0e07221 */ /* 0x000fe20000010000 */
[----:B------:R-:W-:Y:S01]  /*6050*/  F2FP.BF16.PACK_AB R68, R174, R173 ;  /* 0x000000adae44723e */ /* 0x000fe200000010ff */
[----:B------:R-:W-:Y:S02]  /*6060*/  FADD.FTZ R173, R173, R160 ;  /* 0x000000a0adad7221 */ /* 0x000fe40000010000 */
[----:B------:R-:W-:Y:S01]  /*6070*/  MUFU.EX2 R215, R215 ;  /* 0x000000d700d77308 */ /* 0x000fe20000000800 */
[----:B------:R-:W-:Y:S01]  /*6080*/  F2FP.BF16.PACK_AB R69, R226, R175 ;  /* 0x000000afe245723e */ /* 0x000fe200000010ff */
[----:B------:R-:W-:Y:S01]  /*6090*/  FADD.FTZ R175, R175, R162 ;  /* 0x000000a2afaf7221 */ /* 0x000fe20000010000 */
[----:B------:R-:W-:Y:S01]  /*60a0*/  F2FP.BF16.PACK_AB R70, R231, R228 ;  /* 0x000000e4e746723e */ /* 0x000fe200000010ff */
[----:B------:R-:W-:Y:S01]  /*60b0*/  FADD.FTZ R173, R174, R173 ;  /* 0x000000adaead7221 */ /* 0x000fe20000010000 */
[----:B------:R-:W-:Y:S01]  /*60c0*/  F2FP.BF16.PACK_AB R71, R233, R232 ;  /* 0x000000e8e947723e */ /* 0x000fe200000010ff */
[----:B------:R-:W-:Y:S02]  /*60d0*/  FADD.FTZ R175, R226, R175 ;  /* 0x000000afe2af7221 */ /* 0x000fe40000010000 */
[----:B------:R-:W-:Y:S02]  /*60e0*/  FADD.FTZ R234, R234, R227 ;  /* 0x000000e3eaea7221 */ /* 0x000fe40000010000 */
[----:B------:R-:W-:Y:S01]  /*60f0*/  MUFU.EX2 R216, R216 ;  /* 0x000000d800d87308 */ /* 0x000fe20000000800 */
[----:B------:R-:W-:Y:S01]  /*6100*/  FADD.FTZ R229, R229, R224 ;  /* 0x000000e0e5e57221 */ /* 0x000fe20000010000 */
[-C--:B--2---:R-:W-:Y:S03]  /*6110*/  HMMA.16816.F32.BF16 R4, R68, R80.reuse, R4 ;  /* 0x000000504404723c */ /* 0x084fe60000041804 */
[----:B---3--:R-:W-:Y:S01]  /*6120*/  F2FP.BF16.PACK_AB R75, R221, R220 ;  /* 0x000000dcdd4b723e */ /* 0x008fe200000010ff */
[----:B------:R-:W-:Y:S02]  /*6130*/  FADD.FTZ R228, R228, R173 ;  /* 0x000000ade4e47221 */ /* 0x000fe40000010000 */
[----:B------:R-:W-:Y:S02]  /*6140*/  FADD.FTZ R232, R232, R175 ;  /* 0x000000afe8e87221 */ /* 0x000fe40000010000 */
[----:B------:R-:W-:Y:S01]  /*6150*/  MUFU.EX2 R214, R214 ;  /* 0x000000d600d67308 */ /* 0x000fe20000000800 */
[----:B------:R-:W-:Y:S01]  /*6160*/  FADD.FTZ R219, R219, R234 ;  /* 0x000000eadbdb7221 */ /* 0x000fe20000010000 */
        /* <DEDUP_REMOVED lines=8> */
[----:B------:R-:W1:Y:S02]  /*61f0*/  LDSM.16.MT88.4 R80, [R188+0x7000] ;  /* 0x00700000bc50783b */ /* 0x000e640000004200 */
[----:B------:R-:W-:Y:S01]  /*6200*/  MUFU.EX2 R212, R212 ;  /* 0x000000d400d47308 */ /* 0x000fe20000000800 */
[----:B------:R-:W-:Y:S04]  /*6210*/  FADD.FTZ R221, R221, R220 ;  /* 0x000000dcdddd7221 */ /* 0x000fe80000010000 */
[-C--:B-----5:R-:W-:Y:S05]  /*6220*/  HMMA.16816.F32.BF16 R20, R68, R84.reuse, R20 ;  /* 0x000000544414723c */ /* 0x0a0fea0000041814 */
[----:B------:R-:W-:Y:S03]  /*6230*/  MUFU.EX2 R217, R230 ;  /* 0x000000e600d97308 */ /* 0x000fe60000000800 */
[C---:B------:R-:W-:Y:S07]  /*6240*/  HMMA.16816.F32.BF16 R24, R72.reuse, R84, R24 ;  /* 0x000000544818723c */ /* 0x040fee0000041818 */
[----:B------:R-:W-:Y:S01]  /*6250*/  MUFU.EX2 R183, R183 ;  /* 0x000000b700b77308 */ /* 0x000fe20000000800 */
[-C--:B------:R-:W-:Y:S08]  /*6260*/  HMMA.16816.F32.BF16 R28, R72, R86.reuse, R28 ;  /* 0x00000056481c723c */ /* 0x080ff0000004181c */
[C---:B------:R-:W-:Y:S01]  /*6270*/  HMMA.16816.F32.BF16 R32, R68.reuse, R86, R32 ;  /* 0x000000564420723c */ /* 0x040fe20000041820 */
[----:B------:R-:W2:Y:S01]  /*6280*/  LDSM.16.MT88.4 R84, [R189+0x7800] ;  /* 0x00780000bd54783b */ /* 0x000ea20000004200 */
[----:B------:R-:W-:Y:S06]  /*6290*/  MUFU.EX2 R182, R223 ;  /* 0x000000df00b67308 */ /* 0x000fec0000000800 */
[-C--:B------:R-:W-:Y:S04]  /*62a0*/  HMMA.16816.F32.BF16 R36, R68, R76.reuse, R36 ;  /* 0x0000004c4424723c */ /* 0x080fe80000041824 */
[----:B------:R-:W-:Y:S04]  /*62b0*/  MUFU.EX2 R181, R181 ;  /* 0x000000b500b57308 */ /* 0x000fe80000000800 */
[C---:B------:R-:W-:Y:S06]  /*62c0*/  HMMA.16816.F32.BF16 R40, R72.reuse, R76, R40 ;  /* 0x0000004c4828723c */ /* 0x040fec0000041828 */
[----:B------:R-:W3:Y:S02]  /*62d0*/  MUFU.EX2 R180, R180 ;  /* 0x000000b400b47308 */ /* 0x000ee40000000800 */
[-C--:B------:R-:W-:Y:S08]  /*62e0*/  HMMA.16816.F32.BF16 R44, R72, R78.reuse, R44 ;  /* 0x0000004e482c723c */ /* 0x080ff0000004182c */
[C---:B------:R-:W-:Y:S01]  /*62f0*/  HMMA.16816.F32.BF16 R48, R68.reuse, R78, R48 ;  /* 0x0000004e4430723c */ /* 0x040fe20000041830 */
[----:B------:R-:W-:Y:S07]  /*6300*/  MUFU.EX2 R178, R178 ;  /* 0x000000b200b27308 */ /* 0x000fee0000000800 */
[-C--:B-1----:R-:W-:Y:S03]  /*6310*/  HMMA.16816.F32.BF16 R52, R68, R80.reuse, R52 ;  /* 0x000000504434723c */ /* 0x082fe60000041834 */
[----:B------:R-:W1:Y:S05]  /*6320*/  MUFU.EX2 R177, R177 ;  /* 0x000000b100b17308 */ /* 0x000e6a0000000800 */
[C---:B------:R-:W-:Y:S05]  /*6330*/  HMMA.16816.F32.BF16 R56, R72.reuse, R80, R56 ;  /* 0x000000504838723c */ /* 0x040fea0000041838 */
[----:B------:R-:W-:Y:S03]  /*6340*/  MUFU.EX2 R176, R176 ;  /* 0x000000b000b07308 */ /* 0x000fe60000000800 */
[-C--:B------:R-:W-:Y:S07]  /*6350*/  HMMA.16816.F32.BF16 R60, R72, R82.reuse, R60 ;  /* 0x00000052483c723c */ /* 0x080fee000004183c */
[----:B------:R-:W4:Y:S01]  /*6360*/  MUFU.EX2 R179, R170 ;  /* 0x000000aa00b37308 */ /* 0x000f220000000800 */
[----:B------:R-:W-:Y:S04]  /*6370*/  HMMA.16816.F32.BF16 R64, R68, R82, R64 ;  /* 0x000000524440723c */ /* 0x000fe80000041840 */
[----:B---3--:R-:W-:Y:S01]  /*6380*/  F2FP.BF16.PACK_AB R72, R180, R181 ;  /* 0x000000b5b448723e */ /* 0x008fe200000010ff */
[----:B------:R-:W-:Y:S01]  /*6390*/  FADD.FTZ R181, R181, R222 ;  /* 0x000000deb5b57221 */ /* 0x000fe20000010000 */
[----:B-1----:R-:W-:Y:S01]  /*63a0*/  F2FP.BF16.PACK_AB R73, R177, R178 ;  /* 0x000000b2b149723e */ /* 0x002fe200000010ff */
[----:B------:R-:W-:Y:S01]  /*63b0*/  FADD.FTZ R178, R178, R221 ;  /* 0x000000ddb2b27221 */ /* 0x000fe20000010000 */
[----:B------:R-:W-:Y:S01]  /*63c0*/  F2FP.BF16.PACK_AB R68, R216, R215 ;  /* 0x000000d7d844723e */ /* 0x000fe200000010ff */
[----:B------:R-:W-:Y:S03]  /*63d0*/  MUFU.EX2 R138, R138 ;  /* 0x0000008a008a7308 */ /* 0x000fe60000000800 */
[----:B------:R-:W-:Y:S01]  /*63e0*/  F2FP.BF16.PACK_AB R69, R235, R214 ;  /* 0x000000d6eb45723e */ /* 0x000fe200000010ff */
[----:B------:R-:W-:Y:S01]  /*63f0*/  FADD.FTZ R215, R215, R228 ;  /* 0x000000e4d7d77221 */ /* 0x000fe20000010000 */
[----:B------:R-:W-:Y:S01]  /*6400*/  F2FP.BF16.PACK_AB R70, R217, R212 ;  /* 0x000000d4d946723e */ /* 0x000fe200000010ff */
[----:B------:R-:W-:Y:S01]  /*6410*/  FADD.FTZ R214, R214, R233 ;  /* 0x000000e9d6d67221 */ /* 0x000fe20000010000 */
[----:B------:R-:W-:Y:S01]  /*6420*/  F2FP.BF16.PACK_AB R71, R182, R183 ;  /* 0x000000b7b647723e */ /* 0x000fe200000010ff */
[----:B------:R-:W-:Y:S02]  /*6430*/  FADD.FTZ R215, R216, R215 ;  /* 0x000000d7d8d77221 */ /* 0x000fe40000010000 */
[----:B------:R-:W1:Y:S01]  /*6440*/  MUFU.EX2 R165, R165 ;  /* 0x000000a500a57308 */ /* 0x000e620000000800 */
[----:B------:R-:W-:Y:S02]  /*6450*/  FADD.FTZ R214, R235, R214 ;  /* 0x000000d6ebd67221 */ /* 0x000fe40000010000 */
[----:B------:R-:W-:Y:S01]  /*6460*/  FADD.FTZ R181, R180, R181 ;  /* 0x000000b5b4b57221 */ /* 0x000fe20000010000 */
[-C--:B------:R-:W-:Y:S01]  /*6470*/  HMMA.16816.F32.BF16 R128, R68, R116.reuse, R4 ;  /* 0x000000744480723c */ /* 0x080fe20000041804 */
[----:B------:R-:W3:Y:S02]  /*6480*/  LDSM.16.MT88.4 R4, [R188+0x7800] ;  /* 0x00780000bc04783b */ /* 0x000ee40000004200 */
[----:B----4-:R-:W-:Y:S01]  /*6490*/  F2FP.BF16.PACK_AB R74, R179, R176 ;  /* 0x000000b0b34a723e */ /* 0x010fe200000010ff */
[----:B------:R-:W-:Y:S02]  /*64a0*/  FADD.FTZ R177, R177, R178 ;  /* 0x000000b2b1b17221 */ /* 0x000fe40000010000 */
[----:B------:R-:W-:Y:S02]  /*64b0*/  FADD.FTZ R212, R212, R215 ;  /* 0x000000d7d4d47221 */ /* 0x000fe40000010000 */
[----:B------:R-:W-:Y:S04]  /*64c0*/  FADD.FTZ R183, R183, R214 ;  /* 0x000000d6b7b77221 */ /* 0x000fe80000010000 */
[----:B------:R-:W-:Y:S02]  /*64d0*/  FADD.FTZ R176, R176, R181 ;  /* 0x000000b5b0b07221 */ /* 0x000fe40000010000 */
[----:B------:R-:W-:Y:S02]  /*64e0*/  FADD.FTZ R213, R217, R212 ;  /* 0x000000d4d9d57221 */ /* 0x000fe40000010000 */
[----:B------:R-:W-:Y:S02]  /*64f0*/  FADD.FTZ R210, R182, R183 ;  /* 0x000000b7b6d27221 */ /* 0x000fe40000010000 */
[----:B------:R-:W-:Y:S01]  /*6500*/  FADD.FTZ R211, R179, R176 ;  /* 0x000000b0b3d37221 */ /* 0x000fe20000010000 */
[C---:B-1----:R-:W-:Y:S01]  /*6510*/  F2FP.BF16.PACK_AB R75, R165.reuse, R138 ;  /* 0x0000008aa54b723e */ /* 0x042fe200000010ff */
[----:B------:R-:W-:Y:S04]  /*6520*/  FADD.FTZ R138, R138, R177 ;  /* 0x000000b18a8a7221 */ /* 0x000fe80000010000 */
        /* <DEDUP_REMOVED lines=15> */
[----:B------:R-:W-:Y:S01]  /*6620*/  HMMA.16816.F32.BF16 R68, R68, R6, R64 ;  /* 0x000000064444723c */ /* 0x000fe20000041840 */
[----:B------:R-:W-:-:S07]  /*6630*/  @P0 BRA `(.L_x_1209) ;  /* 0xffffd2d000000947 */ /* 0x000fce000383ffff */
.L_x_1208:
        /* <DEDUP_REMOVED lines=12> */
[----:B------:R-:W4:Y:S01]  /*6700*/  SHFL.BFLY PT, R2, R209, 0x2, 0x1f ;  /* 0x0c401f00d1027f89 */ /* 0x000f2200000e0000 */
[----:B------:R-:W-:-:S05]  /*6710*/  MOV R48, 0x7f800000 ;  /* 0x7f80000000307802 */ /* 0x000fca0000000f00 */
[----:B------:R-:W-:Y:S02]  /*6720*/  @P0 MOV R7, c[0x0][0x210] ;  /* 0x0000840000070a02 */ /* 0x000fe40000000f00 */
[----:B------:R-:W-:Y:S02]  /*6730*/  @P0 MOV R47, 0x1 ;  /* 0x00000001002f0802 */ /* 0x000fe40000000f00 */
[----:B------:R-:W-:Y:S01]  /*6740*/  @P0 MOV R44, c[0x0][0x210] ;  /* 0x00008400002c0a02 */ /* 0x000fe20000000f00 */
[----:B------:R-:W-:Y:S01]  /*6750*/  @P0 IMAD R7, R7, c[0x0][0x214], RZ ;  /* 0x0000850007070a24 */ /* 0x000fe200078e02ff */
[----:B------:R-:W-:Y:S01]  /*6760*/  @!P0 MOV R44, 0x1 ;  /* 0x00000001002c8802 */ /* 0x000fe20000000f00 */
        /* <DEDUP_REMOVED lines=12> */
[----:B------:R-:W-:Y:S02]  /*6830*/  LEA.HI R9, R3, R0, RZ, 0x2 ;  /* 0x0000000003097211 */ /* 0x000fe400078f10ff */
[----:B------:R-:W-:Y:S01]  /*6840*/  FSETP.NE.FTZ.AND P6, PT, R6, RZ, PT ;  /* 0x000000ff0600720b */ /* 0x000fe20003fd5000 */
[----:B----4-:R-:W-:Y:S01]  /*6850*/  FADD.FTZ R4, R15, R4 ;  /* 0x000000040f047221 */ /* 0x010fe20000010000 */
[--C-:B------:R-:W-:Y:S02]  /*6860*/  SHF.R.S32.HI R13, RZ, 0x2, R9.reuse ;  /* 0x00000002ff0d7819 */ /* 0x100fe40000011409 */
[----:B------:R-:W-:Y:S01]  /*6870*/  SHF.R.S32.HI R12, RZ, 0x1f, R9 ;  /* 0x0000001fff0c7819 */ /* 0x000fe20000011409 */
[----:B-----5:R-:W-:Y:S01]  /*6880*/  FADD.FTZ R2, R11, R2 ;  /* 0x000000020b027221 */ /* 0x020fe20000010000 */
[----:B------:R-:W-:Y:S02]  /*6890*/  @!P0 MOV R8, c[0x0][0x214] ;  /* 0x0000850000088a02 */ /* 0x000fe40000000f00 */
[----:B------:R-:W-:-:S02]  /*68a0*/  LEA.HI R12, R12, R13, RZ, 0x3 ;  /* 0x0000000d0c0c7211 */ /* 0x000fc400078f18ff */
[----:B------:R-:W-:Y:S02]  /*68b0*/  @!P0 SEL R7, R8, c[0x0][0x234], !P3 ;  /* 0x00008d0008078a07 */ /* 0x000fe40005800000 */
[----:B------:R-:W-:Y:S01]  /*68c0*/  LOP3.LUT R12, R12, 0xfffffff8, RZ, 0xc0, !PT ;  /* 0xfffffff80c0c7812 */ /* 0x000fe200078ec0ff */
[----:B------:R-:W1:Y:S01]  /*68d0*/  @P6 MUFU.RCP R10, R6 ;  /* 0x00000006000a6308 */ /* 0x000e620000001000 */
[----:B------:R-:W-:Y:S01]  /*68e0*/  FSETP.NE.FTZ.AND P5, PT, R5, RZ, PT ;  /* 0x000000ff0500720b */ /* 0x000fe20003fb5000 */
[----:B------:R-:W-:Y:S01]  /*68f0*/  @!P0 IMAD R47, R7, c[0x0][0x1c0], RZ ;  /* 0x00007000072f8a24 */ /* 0x000fe200078e02ff */
[----:B------:R-:W-:Y:S02]  /*6900*/  IADD3 R8, R13, -R12, RZ ;  /* 0x8000000c0d087210 */ /* 0x000fe40007ffe0ff */
[----:B------:R-:W-:Y:S02]  /*6910*/  FSETP.NE.FTZ.AND P4, PT, R4, RZ, PT ;  /* 0x000000ff0400720b */ /* 0x000fe40003f95000 */
[----:B------:R-:W-:Y:S01]  /*6920*/  LOP3.LUT R12, R8, 0x1, RZ, 0xc0, !PT ;  /* 0x00000001080c7812 */ /* 0x000fe200078ec0ff */
[----:B------:R-:W-:Y:S01]  /*6930*/  @P6 MUFU.LG2 R6, R6 ;  /* 0x0000000600066308 */ /* 0x000fe20000000c00 */
[----:B------:R-:W-:-:S02]  /*6940*/  MOV R11, 0x3f800000 ;  /* 0x3f800000000b7802 */ /* 0x000fc40000000f00 */
[----:B------:R-:W-:Y:S01]  /*6950*/  ISETP.NE.U32.AND P1, PT, R12, 0x1, PT ;  /* 0x000000010c00780c */ /* 0x000fe20003f25070 */
[----:B------:R-:W-:Y:S01]  /*6960*/  IMAD.MOV.U32 R12, RZ, RZ, -0x10 ;  /* 0xfffffff0ff0c7424 */ /* 0x000fe200078e00ff */
[----:B------:R-:W-:Y:S02]  /*6970*/  MOV R13, 0x3f800000 ;  /* 0x3f800000000d7802 */ /* 0x000fe40000000f00 */
[----:B------:R-:W-:Y:S01]  /*6980*/  LOP3.LUT R9, R9, 0x3ffffffc, RZ, 0xc0, !PT ;  /* 0x3ffffffc09097812 */ /* 0x000fe200078ec0ff */
[----:B-1----:R-:W-:Y:S01]  /*6990*/  FMUL.FTZ R128, R10, R128 ;  /* 0x000000800a807220 */ /* 0x002fe20000410000 */
[----:B------:R-:W-:Y:S01]  /*69a0*/  SEL R12, R12, 0x10, !P1 ;  /* 0x000000100c0c7807 */ /* 0x000fe20004800000 */
[----:B------:R-:W-:Y:S01]  /*69b0*/  FMUL.FTZ R129, R10, R129 ;  /* 0x000000810a817220 */ /* 0x000fe20000410000 */
[----:B------:R-:W-:Y:S01]  /*69c0*/  R2P PR, R8, 0x6 ;  /* 0x0000000608007804 */ /* 0x000fe20000000000 */
[C---:B------:R-:W-:Y:S01]  /*69d0*/  FMUL.FTZ R116, R10.reuse, R116 ;  /* 0x000000740a747220 */ /* 0x040fe20000410000 */
[----:B------:R-:W1:Y:S01]  /*69e0*/  @P5 MUFU.RCP R11, R5 ;  /* 0x00000005000b5308 */ /* 0x000e620000001000 */
[C---:B------:R-:W-:Y:S01]  /*69f0*/  FMUL.FTZ R117, R10.reuse, R117 ;  /* 0x000000750a757220 */ /* 0x040fe20000410000 */
[----:B------:R-:W-:Y:S01]  /*6a00*/  LEA.HI R15, R3, R0, RZ, 0x5 ;  /* 0x00000000030f7211 */ /* 0x000fe200078f28ff */
[----:B------:R-:W-:Y:S01]  /*6a10*/  FMUL.FTZ R112, R10, R112 ;  /* 0x000000700a707220 */ /* 0x000fe20000410000 */
[----:B------:R-:W-:Y:S01]  /*6a20*/  SHF.L.U32 R8, R8, 0x6, RZ ;  /* 0x0000000608087819 */ /* 0x000fe200000006ff */
[C---:B------:R-:W-:Y:S01]  /*6a30*/  FMUL.FTZ R113, R10.reuse, R113 ;  /* 0x000000710a717220 */ /* 0x040fe20000410000 */
[----:B------:R-:W-:Y:S01]  /*6a40*/  SHF.R.S32.HI R15, RZ, 0x5, R15 ;  /* 0x00000005ff0f7819 */ /* 0x000fe2000001140f */
[C---:B------:R-:W-:Y:S01]  /*6a50*/  FMUL.FTZ R100, R10.reuse, R100 ;  /* 0x000000640a647220 */ /* 0x040fe20000410000 */
[----:B------:R-:W2:Y:S01]  /*6a60*/  @P4 MUFU.RCP R13, R4 ;  /* 0x00000004000d4308 */ /* 0x000ea20000001000 */
        /* <DEDUP_REMOVED lines=15> */
[----:B------:R-:W-:Y:S01]  /*6b60*/  ISETP.NE.OR P3, PT, RZ, UR4, !P3 ;  /* 0x00000004ff007c0c */ /* 0x000fe2000df65670 */
[----:B------:R-:W-:Y:S01]  /*6b70*/  FMUL.FTZ R69, R10, R69 ;  /* 0x000000450a457220 */ /* 0x000fe20000410000 */
[----:B------:R-:W-:Y:S01]  /*6b80*/  MOV R10, 0x20 ;  /* 0x00000020000a7802 */ /* 0x000fe20000000f00 */
[----:B------:R-:W-:Y:S01]  /*6b90*/  IMAD.IADD R16, R0, 0x1, -R9 ;  /* 0x0000000100107824 */ /* 0x000fe200078e0a09 */
[----:B------:R-:W-:Y:S01]  /*6ba0*/  LEA.HI R9, R8, R8, RZ, 0x1d ;  /* 0x0000000808097211 */ /* 0x000fe200078fe8ff */
[C---:B-1----:R-:W-:Y:S01]  /*6bb0*/  FMUL.FTZ R130, R11.reuse, R130 ;  /* 0x000000820b827220 */ /* 0x042fe20000410000 */
[----:B------:R-:W-:Y:S01]  /*6bc0*/  SEL R10, R10, 0xffffffe0, !P1 ;  /* 0xffffffe00a0a7807 */ /* 0x000fe20004800000 */
[C---:B------:R-:W-:Y:S01]  /*6bd0*/  FMUL.FTZ R131, R11.reuse, R131 ;  /* 0x000000830b837220 */ /* 0x040fe20000410000 */
[----:B------:R-:W-:Y:S01]  /*6be0*/  FSETP.NE.FTZ.AND P1, PT, R2, RZ, PT ;  /* 0x000000ff0200720b */ /* 0x000fe20003f35000 */
[----:B------:R-:W-:Y:S01]  /*6bf0*/  FMUL.FTZ R118, R11, R118 ;  /* 0x000000760b767220 */ /* 0x000fe20000410000 */
[----:B------:R-:W-:Y:S01]  /*6c00*/  LEA R16, R15, R16, 0x9 ;  /* 0x000000100f107211 */ /* 0x000fe200078e48ff */
[----:B------:R-:W-:Y:S01]  /*6c10*/  FMUL.FTZ R119, R11, R119 ;  /* 0x000000770b777220 */ /* 0x000fe20000410000 */
[----:B------:R-:W-:Y:S01]  /*6c20*/  F2FP.BF16.PACK_AB R130, R131, R130 ;  /* 0x000000828382723e */ /* 0x000fe200000010ff */
[C---:B--2---:R-:W-:Y:S01]  /*6c30*/  FMUL.FTZ R124, R13.reuse, R124 ;  /* 0x0000007c0d7c7220 */ /* 0x044fe20000410000 */
[----:B------:R-:W-:Y:S01]  /*6c40*/  LEA R9, R16, R9, 0x1 ;  /* 0x0000000910097211 */ /* 0x000fe200078e08ff */
[----:B------:R-:W-:Y:S01]  /*6c50*/  FMUL.FTZ R125, R13, R125 ;  /* 0x0000007d0d7d7220 */ /* 0x000fe20000410000 */
[----:B------:R-:W-:Y:S01]  /*6c60*/  F2FP.BF16.PACK_AB R118, R119, R118 ;  /* 0x000000767776723e */ /* 0x000fe200000010ff */
[----:B------:R-:W-:Y:S01]  /*6c70*/  FMUL.FTZ R120, R13, R120 ;  /* 0x000000780d787220 */ /* 0x000fe20000410000 */
[----:B------:R-:W-:Y:S01]  /*6c80*/  SHF.L.U32 R9, R9, 0x1, RZ ;  /* 0x0000000109097819 */ /* 0x000fe200000006ff */
[----:B------:R-:W-:Y:S01]  /*6c90*/  FMUL.FTZ R121, R13, R121 ;  /* 0x000000790d797220 */ /* 0x000fe20000410000 */
[----:B------:R-:W-:Y:S01]  /*6ca0*/  F2FP.BF16.PACK_AB R124, R125, R124 ;  /* 0x0000007c7d7c723e */ /* 0x000fe200000010ff */
[----:B------:R-:W1:Y:S01]  /*6cb0*/  @P1 MUFU.RCP R14, R2 ;  /* 0x00000002000e1308 */ /* 0x000e620000001000 */
[----:B------:R-:W-:Y:S01]  /*6cc0*/  FMUL.FTZ R108, R13, R108 ;  /* 0x0000006c0d6c7220 */ /* 0x000fe20000410000 */
[----:B------:R-:W-:Y:S01]  /*6cd0*/  IADD3 R17, R9, R12, RZ ;  /* 0x0000000c09117210 */ /* 0x000fe20007ffe0ff */
[----:B------:R-:W-:Y:S01]  /*6ce0*/  FMUL.FTZ R109, R13, R109 ;  /* 0x0000006d0d6d7220 */ /* 0x000fe20000410000 */
[----:B------:R-:W-:Y:S01]  /*6cf0*/  F2FP.BF16.PACK_AB R120, R121, R120 ;  /* 0x000000787978723e */ /* 0x000fe200000010ff */
[C---:B------:R-:W-:Y:S01]  /*6d00*/  FMUL.FTZ R104, R13.reuse, R104 ;  /* 0x000000680d687220 */ /* 0x040fe20000410000 */
[----:B------:R-:W-:Y:S01]  /*6d10*/  STS [R9], R128 ;  /* 0x0000008009007388 */ /* 0x000fe20000000800 */
[----:B------:R-:W-:Y:S01]  /*6d20*/  FMUL.FTZ R105, R13, R105 ;  /* 0x000000690d697220 */ /* 0x000fe20000410000 */
[----:B------:R-:W-:Y:S01]  /*6d30*/  IADD3 R21, R17, R10, RZ ;  /* 0x0000000a11157210 */ /* 0x000fe20007ffe0ff */
        /* <DEDUP_REMOVED lines=13> */
[----:B------:R-:W-:Y:S01]  /*6e10*/  STS [R9+0x2000], R124 ;  /* 0x0020007c09007388 */ /* 0x000fe20000000800 */
[----:B------:R-:W-:Y:S01]  /*6e20*/  FMUL.FTZ R13, R13, R73 ;  /* 0x000000490d0d7220 */ /* 0x000fe20000410000 */
[----:B------:R-:W-:Y:S01]  /*6e30*/  F2FP.BF16.PACK_AB R88, R89, R88 ;  /* 0x000000585958723e */ /* 0x000fe200000010ff */
[C---:B-1----:R-:W-:Y:S01]  /*6e40*/  FMUL.FTZ R127, R14.reuse, R127 ;  /* 0x0000007f0e7f7220 */ /* 0x042fe20000410000 */
[----:B------:R-:W-:Y:S01]  /*6e50*/  F2FP.BF16.PACK_AB R80, R81, R80 ;  /* 0x000000505150723e */ /* 0x000fe200000010ff */
[C---:B------:R-:W-:Y:S01]  /*6e60*/  FMUL.FTZ R126, R14.reuse, R126 ;  /* 0x0000007e0e7e7220 */ /* 0x040fe20000410000 */
[----:B------:R-:W-:Y:S01]  /*6e70*/  F2FP.BF16.PACK_AB R72, R13, R72 ;  /* 0x000000480d48723e */ /* 0x000fe200000010ff */
[C---:B------:R-:W-:Y:S01]  /*6e80*/  FMUL.FTZ R123, R14.reuse, R123 ;  /* 0x0000007b0e7b7220 */ /* 0x040fe20000410000 */
[----:B------:R-:W-:Y:S01]  /*6e90*/  IADD3 R13, R9, 0x40, RZ ;  /* 0x00000040090d7810 */ /* 0x000fe20007ffe0ff */
[C---:B------:R-:W-:Y:S01]  /*6ea0*/  FMUL.FTZ R122, R14.reuse, R122 ;  /* 0x0000007a0e7a7220 */ /* 0x040fe20000410000 */
[----:B------:R-:W-:Y:S01]  /*6eb0*/  F2FP.BF16.PACK_AB R126, R127, R126 ;  /* 0x0000007e7f7e723e */ /* 0x000fe200000010ff */
[----:B------:R-:W-:Y:S01]  /*6ec0*/  FMUL.FTZ R114, R11, R114 ;  /* 0x000000720b727220 */ /* 0x000fe20000410000 */
[----:B------:R-:W-:Y:S01]  /*6ed0*/  @P2 IADD3 R13, R9, -0x40, RZ ;  /* 0xffffffc0090d2810 */ /* 0x000fe20007ffe0ff */
[----:B------:R-:W-:Y:S01]  /*6ee0*/  FMUL.FTZ R115, R11, R115 ;  /* 0x000000730b737220 */ /* 0x000fe20000410000 */
[----:B------:R-:W-:Y:S01]  /*6ef0*/  F2FP.BF16.PACK_AB R122, R123, R122 ;  /* 0x0000007a7b7a723e */ /* 0x000fe200000010ff */
[C---:B------:R-:W-:Y:S01]  /*6f00*/  FMUL.FTZ R102, R11.reuse, R102 ;  /* 0x000000660b667220 */ /* 0x040fe20000410000 */
[----:B------:R1:W-:Y:S01]  /*6f10*/  STS [R9+0x2400], R126 ;  /* 0x0024007e09007388 */ /* 0x0003e20000000800 */
[----:B------:R-:W-:Y:S01]  /*6f20*/  FMUL.FTZ R103, R11, R103 ;  /* 0x000000670b677220 */ /* 0x000fe20000410000 */
[----:B------:R-:W-:Y:S01]  /*6f30*/  F2FP.BF16.PACK_AB R114, R115, R114 ;  /* 0x000000727372723e */ /* 0x000fe200000010ff */
[C---:B------:R-:W-:Y:S01]  /*6f40*/  FMUL.FTZ R111, R14.reuse, R111 ;  /* 0x0000006f0e6f7220 */ /* 0x040fe20000410000 */
        /* <DEDUP_REMOVED lines=15> */
[----:B------:R-:W-:Y:S01]  /*7040*/  IMAD.IADD R19, R9, 0x1, R10 ;  /* 0x0000000109137824 */ /* 0x000fe200078e020a */
[----:B------:R-:W-:Y:S01]  /*7050*/  IADD3 R8, R12, R23, RZ ;  /* 0x000000170c087210 */ /* 0x000fe20007ffe0ff */
[C---:B------:R-:W-:Y:S01]  /*7060*/  FMUL.FTZ R95, R14.reuse, R95 ;  /* 0x0000005f0e5f7220 */ /* 0x040fe20000410000 */
[----:B------:R-:W-:Y:S01]  /*7070*/  F2FP.BF16.PACK_AB R86, R87, R86 ;  /* 0x000000565756723e */ /* 0x000fe200000010ff */
[C---:B------:R-:W-:Y:S01]  /*7080*/  FMUL.FTZ R94, R14.reuse, R94 ;  /* 0x0000005e0e5e7220 */ /* 0x040fe20000410000 */
[----:B------:R-:W-:Y:S01]  /*7090*/  STS [R19], R112 ;  /* 0x0000007013007388 */ /* 0x000fe20000000800 */
[----:B------:R-:W-:Y:S01]  /*70a0*/  FMUL.FTZ R91, R14, R91 ;  /* 0x0000005b0e5b7220 */ /* 0x000fe20000410000 */
[----:B-1----:R-:W-:Y:S01]  /*70b0*/  IADD3 R9, R12, R13, RZ ;  /* 0x0000000d0c097210 */ /* 0x002fe20007ffe0ff */
        /* <DEDUP_REMOVED lines=13> */
[----:B------:R-:W-:Y:S01]  /*7190*/  STS [R19+0x2000], R108 ;  /* 0x0020006c13007388 */ /* 0x000fe20000000800 */
[----:B------:R-:W-:Y:S01]  /*71a0*/  FMUL.FTZ R75, R14, R75 ;  /* 0x0000004b0e4b7220 */ /* 0x000fe20000410000 */
[----:B--2---:R-:W-:Y:S01]  /*71b0*/  IADD3 R17, R10, R13, RZ ;  /* 0x0000000d0a117210 */ /* 0x004fe20007ffe0ff */
[----:B------:R-:W-:Y:S01]  /*71c0*/  FMUL.FTZ R14, R14, R74 ;  /* 0x0000004a0e0e7220 */ /* 0x000fe20000410000 */
[----:B------:R1:W-:Y:S01]  /*71d0*/  STS [R19+0x2400], R110 ;  /* 0x0024006e13007388 */ /* 0x0003e20000000800 */
[----:B------:R-:W-:Y:S01]  /*71e0*/  F2FP.BF16.PACK_AB R11, R11, R70 ;  /* 0x000000460b0b723e */ /* 0x000fe200000010ff */
[----:B------:R-:W2:Y:S01]  /*71f0*/  @P5 MUFU.LG2 R5, R5 ;  /* 0x0000000500055308 */ /* 0x000ea20000000c00 */
[----:B------:R-:W-:Y:S01]  /*7200*/  F2FP.BF16.PACK_AB R76, R77, R76 ;  /* 0x0000004c4d4c723e */ /* 0x000fe200000010ff */
[----:B------:R-:W-:Y:S01]  /*7210*/  STS [R21+0x2000], R104 ;  /* 0x0020006815007388 */ /* 0x000fe20000000800 */
[----:B------:R-:W-:Y:S01]  /*7220*/  F2FP.BF16.PACK_AB R78, R79, R78 ;  /* 0x0000004e4f4e723e */ /* 0x000fe200000010ff */
[----:B------:R-:W-:Y:S01]  /*7230*/  @P6 FMUL.FTZ R49, R6, 0.69314718246459960938 ;  /* 0x3f31721806316820 */ /* 0x000fe20000410000 */
[----:B------:R-:W-:Y:S01]  /*7240*/  F2FP.BF16.PACK_AB R75, R75, R14 ;  /* 0x0000000e4b4b723e */ /* 0x000fe200000010ff */
[----:B------:R-:W-:Y:S02]  /*7250*/  STS [R21+0x2400], R106 ;  /* 0x0024006a15007388 */ /* 0x000fe40000000800 */
[----:B------:R-:W3:Y:S01]  /*7260*/  @P4 MUFU.LG2 R4, R4 ;  /* 0x0000000400044308 */ /* 0x000ee20000000c00 */
[----:B------:R-:W-:Y:S01]  /*7270*/  @P6 FFMA.FTZ R45, R136, c[0x0][0x238], R49 ;  /* 0x00008e00882d6a23 */ /* 0x000fe20000010031 */
[----:B------:R-:W-:Y:S04]  /*7280*/  STS [R13], R96 ;  /* 0x000000600d007388 */ /* 0x000fe80000000800 */
[----:B------:R-:W-:Y:S02]  /*7290*/  STS [R13+0x400], R98 ;  /* 0x000400620d007388 */ /* 0x000fe40000000800 */
[----:B------:R-:W4:Y:S01]  /*72a0*/  @P1 MUFU.LG2 R2, R2 ;  /* 0x0000000200021308 */ /* 0x000f220000000c00 */
[----:B--2---:R-:W-:Y:S01]  /*72b0*/  @P5 FMUL.FTZ R50, R5, 0.69314718246459960938 ;  /* 0x3f31721805325820 */ /* 0x004fe20000410000 */
[----:B------:R-:W-:Y:S03]  /*72c0*/  STS [R9], R84 ;  /* 0x0000005409007388 */ /* 0x000fe60000000800 */
[----:B------:R-:W-:Y:S01]  /*72d0*/  @P5 FFMA.FTZ R48, R135, c[0x0][0x238], R50 ;  /* 0x00008e0087305a23 */ /* 0x000fe20000010032 */
[----:B------:R-:W-:Y:S01]  /*72e0*/  STS [R9+0x400], R86 ;  /* 0x0004005609007388 */ /* 0x000fe20000000800 */
[----:B-1----:R-:W-:-:S02]  /*72f0*/  IMAD.IADD R19, R10, 0x1, R9 ;  /* 0x000000010a137824 */ /* 0x002fc400078e0209 */
[----:B---3--:R-:W-:Y:S01]  /*7300*/  @P4 FMUL.FTZ R5, R4, 0.69314718246459960938 ;  /* 0x3f31721804054820 */ /* 0x008fe20000410000 */
[----:B------:R-:W-:Y:S04]  /*7310*/  STS [R13+0x2000], R92 ;  /* 0x0020005c0d007388 */ /* 0x000fe80000000800 */
[----:B------:R1:W-:Y:S01]  /*7320*/  STS [R13+0x2400], R94 ;  /* 0x0024005e0d007388 */ /* 0x0003e20000000800 */
[----:B----4-:R-:W-:-:S03]  /*7330*/  @P1 FMUL.FTZ R4, R2, 0.69314718246459960938 ;  /* 0x3f31721802041820 */ /* 0x010fc60000410000 */
[----:B------:R2:W-:Y:S04]  /*7340*/  STS [R9+0x2000], R88 ;  /* 0x0020005809007388 */ /* 0x0005e80000000800 */
        /* <DEDUP_REMOVED lines=12> */
[----:B------:R-:W4:Y:S04]  /*7410*/  S2R R14, SR_CTAID.Z ;  /* 0x00000000000e7919 */ /* 0x000f280000002700 */
[----:B------:R2:W2:Y:S04]  /*7420*/  LDS.128 R36, [R200] ;  /* 0x00000000c8247984 */ /* 0x0004a80000000c00 */
[----:B------:R2:W2:Y:S01]  /*7430*/  LDS.128 R32, [R200+0x800] ;  /* 0x00080000c8207984 */ /* 0x0004a20000000c00 */
[----:B---3--:R-:W-:-:S03]  /*7440*/  @!P3 IMAD R46, R12, c[0x0][0x214], RZ ;  /* 0x000085000c2eba24 */ /* 0x008fc600078e02ff */
[----:B------:R3:W2:Y:S01]  /*7450*/  LDS.128 R28, [R200+0x1000] ;  /* 0x00100000c81c7984 */ /* 0x0006a20000000c00 */
[----:B------:R-:W-:Y:S01]  /*7460*/  IMAD R47, R12, R47, RZ ;  /* 0x0000002f0c2f7224 */ /* 0x000fe200078e02ff */
[--C-:B------:R-:W-:Y:S02]  /*7470*/  @!P3 SHF.R.S32.HI R53, RZ, 0x1f, R46.reuse ;  /* 0x0000001fff35b819 */ /* 0x100fe4000001142e */
[----:B------:R3:W2:Y:S01]  /*7480*/  LDS.128 R24, [R200+0x1800] ;  /* 0x00180000c8187984 */ /* 0x0006a20000000c00 */
[----:B------:R-:W-:Y:S01]  /*7490*/  @!P3 IMAD.MOV.U32 R52, RZ, RZ, R46 ;  /* 0x000000ffff34b224 */ /* 0x000fe200078e002e */
[----:B------:R-:W-:Y:S01]  /*74a0*/  SEL R47, R47, RZ, P3 ;  /* 0x000000ff2f2f7207 */ /* 0x000fe20001800000 */
[----:B-1----:R-:W-:Y:S01]  /*74b0*/  IMAD R6, R13, R44, RZ ;  /* 0x0000002c0d067224 */ /* 0x002fe200078e02ff */
[----:B------:R3:W1:Y:S01]  /*74c0*/  LDS.128 R20, [R200+0x2000] ;  /* 0x00200000c8147984 */ /* 0x0006620000000c00 */
[----:B------:R-:W-:Y:S02]  /*74d0*/  LOP3.LUT P3, RZ, R201, 0x3, RZ, 0xc0, !PT ;  /* 0x00000003c9ff7812 */ /* 0x000fe4000786c0ff */
[----:B----4-:R-:W-:Y:S01]  /*74e0*/  IMAD R7, R14, R7, R47 ;  /* 0x000000070e077224 */ /* 0x010fe200078e022f */
[----:B------:R3:W4:Y:S01]  /*74f0*/  LDS.128 R16, [R200+0x2800] ;  /* 0x00280000c8107984 */ /* 0x0007220000000c00 */
[----:B------:R-:W-:-:S02]  /*7500*/  SHF.L.U32 R6, R6, 0x7, RZ ;  /* 0x0000000706067819 */ /* 0x000fc400000006ff */
[----:B------:R-:W-:Y:S01]  /*7510*/  MOV R46, 0x7f800000 ;  /* 0x7f800000002e7802 */ /* 0x000fe20000000f00 */
[----:B------:R3:W1:Y:S01]  /*7520*/  LDS.128 R8, [R200+0x3000] ;  /* 0x00300000c8087984 */ /* 0x0006620000000c00 */
[----:B------:R-:W-:Y:S01]  /*7530*/  IADD3 R2, P2, P0, R6, R52, R7 ;  /* 0x0000003406027210 */ /* 0x000fe2000785e007 */
[----:B------:R-:W-:Y:S01]  /*7540*/  @P4 FFMA.FTZ R46, R134, c[0x0][0x238], R5 ;  /* 0x00008e00862e4a23 */ /* 0x000fe20000010005 */
[----:B------:R-:W-:Y:S01]  /*7550*/  SHF.R.S32.HI R6, RZ, 0x1f, R6 ;  /* 0x0000001fff067819 */ /* 0x000fe20000011406 */
[----:B------:R3:W1:Y:S01]  /*7560*/  LDS.128 R40, [R200+0x3800] ;  /* 0x00380000c8287984 */ /* 0x0006620000000c00 */
[----:B------:R-:W-:Y:S02]  /*7570*/  SHF.R.S32.HI R7, RZ, 0x1f, R7 ;  /* 0x0000001fff077819 */ /* 0x000fe40000011407 */
[----:B------:R-:W-:Y:S01]  /*7580*/  MOV R47, 0x7f800000 ;  /* 0x7f800000002f7802 */ /* 0x000fe20000000f00 */
[----:B------:R-:W-:Y:S01]  /*7590*/  @P1 FFMA.FTZ R47, R133, c[0x0][0x238], R4 ;  /* 0x00008e00852f1a23 */ /* 0x000fe20000010004 */
[----:B------:R-:W-:Y:S01]  /*75a0*/  IADD3.X R6, R6, R53, R7, P2, P0 ;  /* 0x0000003506067210 */ /* 0x000fe200017e0407 */
[----:B------:R-:W-:Y:S05]  /*75b0*/  @P3 BRA `(.L_x_1213) ;  /* 0x0000029000003947 */ /* 0x000fea0003800000 */
[----:B------:R-:W-:Y:S02]  /*75c0*/  SHF.R.S32.HI R50, RZ, 0x1f, R15 ;  /* 0x0000001fff327819 */ /* 0x000fe4000001140f */
[----:B------:R-:W-:-:S02]  /*75d0*/  SHF.R.S32.HI R4, RZ, 0x1f, R201 ;  /* 0x0000001fff047819 */ /* 0x000fc400000114c9 */
[----:B------:R-:W-:Y:S02]  /*75e0*/  LEA.HI R50, R50, R15, RZ, 0x2 ;  /* 0x0000000f32327211 */ /* 0x000fe400078f10ff */
[----:B------:R-:W-:Y:S01]  /*75f0*/  LEA.HI R51, R4, R201, RZ, 0x2 ;  /* 0x000000c904337211 */ /* 0x000fe200078f10ff */
[----:B------:R-:W-:Y:S01]  /*7600*/  IMAD.MOV.U32 R4, RZ, RZ, c[0x0][0x214] ;  /* 0x00008500ff047624 */ /* 0x000fe200078e00ff */
[----:B------:R-:W-:Y:S02]  /*7610*/  LOP3.LUT R50, R50, 0xffffffc, RZ, 0xc0, !PT ;  /* 0x0ffffffc32327812 */ /* 0x000fe400078ec0ff */
[----:B------:R-:W-:Y:S01]  /*7620*/  SHF.R.S32.HI R51, RZ, 0x2, R51 ;  /* 0x00000002ff337819 */ /* 0x000fe20000011433 */
[----:B------:R-:W-:Y:S02]  /*7630*/  IMAD R4, R13, -0x80, R4 ;  /* 0xffffff800d047824 */ /* 0x000fe400078e0204 */
        /* <DEDUP_REMOVED lines=33> */
.L_x_1213:
[----:B------:R-:W-:Y:S05]  /*7850*/  BSYNC B0 ;  /* 0x0000000000007941 */ /* 0x000fea0003800000 */
.L_x_1212:
[----:B------:R-:W-:Y:S01]  /*7860*/  LEA.HI R3, R3, R0, RZ, 0x3 ;  /* 0x0000000003037211 */ /* 0x000fe200078f18ff */
[----:B------:R-:W-:-:S02]  /*7870*/  ULDC.64 UR4, c[0x0][0x1e8] ;  /* 0x00007a0000047ab9 */ /* 0x000fc40000000a00 */
[----:B------:R-:W-:Y:S01]  /*7880*/  USHF.L.U32 UR7, UR4, 0x5, URZ ;  /* 0x0000000504077899 */ /* 0x000fe2000800063f */
[----:B------:R-:W-:Y:S01]  /*7890*/  LOP3.LUT R5, R3, 0xfffffff8, RZ, 0xc0, !PT ;  /* 0xfffffff803057812 */ /* 0x000fe200078ec0ff */
[----:B------:R-:W-:Y:S01]  /*78a0*/  UMOV UR6, 0x5 ;  /* 0x0000000500067882 */ /* 0x000fe20000000000 */
[----:B------:R-:W-:Y:S01]  /*78b0*/  SHF.R.S32.HI R44, RZ, 0x3, R3 ;  /* 0x00000003ff2c7819 */ /* 0x000fe20000011403 */
[----:B------:R-:W-:Y:S02]  /*78c0*/  USHF.L.U64.HI UR5, UR4, UR6, UR5 ;  /* 0x0000000604057299 */ /* 0x000fe40008010205 */
[----:B------:R-:W-:Y:S01]  /*78d0*/  IMAD.IADD R2, R0, 0x1, -R5 ;  /* 0x0000000100027824 */ /* 0x000fe200078e0a05 */
[----:B------:R-:W-:Y:S02]  /*78e0*/  SHF.R.S32.HI R0, RZ, 0x1f, R12 ;  /* 0x0000001fff007819 */ /* 0x000fe4000001140c */
[----:B---3--:R-:W-:Y:S01]  /*78f0*/  SHF.R.S32.HI R45, RZ, 0x1f, R44 ;  /* 0x0000001fff2d7819 */ /* 0x008fe2000001142c */
[----:B------:R-:W-:-:S02]  /*7900*/  IMAD.SHL.U32 R6, R2, 0x8, RZ ;  /* 0x0000000802067824 */ /* 0x000fc400078e00ff */
[----:B------:R-:W-:Y:S01]  /*7910*/  IMAD R5, R0, c[0x0][0x1e0], RZ ;  /* 0x0000780000057a24 */ /* 0x000fe200078e02ff */
[----:B------:R-:W-:Y:S01]  /*7920*/  SHF.R.S32.HI R0, RZ, 0x1f, R14 ;  /* 0x0000001fff007819 */ /* 0x000fe2000001140e */
[----:B------:R-:W-:Y:S01]  /*7930*/  IMAD.WIDE R44, R13, 0x80, R44 ;  /* 0x000000800d2c7825 */ /* 0x000fe200078e022c */
[----:B------:R-:W-:-:S03]  /*7940*/  SHF.R.S32.HI R7, RZ, 0x1f, R6 ;  /* 0x0000001fff077819 */ /* 0x000fc60000011406 */
[C---:B------:R-:W-:Y:S02]  /*7950*/  IMAD R5, R12.reuse, c[0x0][0x1e4], R5 ;  /* 0x000079000c057a24 */ /* 0x040fe400078e0205 */
[----:B------:R-:W-:-:S04]  /*7960*/  IMAD.WIDE.U32 R6, R12, c[0x0][0x1e0], R6 ;  /* 0x000078000c067a25 */ /* 0x000fc800078e0006 */
[----:B------:R-:W-:Y:S02]  /*7970*/  IMAD R3, R0, c[0x0][0x1f0], RZ ;  /* 0x00007c0000037a24 */ /* 0x000fe400078e02ff */
[----:B------:R-:W-:Y:S02]  /*7980*/  IMAD.IADD R7, R7, 0x1, R5 ;  /* 0x0000000107077824 */ /* 0x000fe400078e0205 */
[C---:B------:R-:W-:Y:S02]  /*7990*/  IMAD R3, R14.reuse, c[0x0][0x1f4], R3 ;  /* 0x00007d000e037a24 */ /* 0x040fe400078e0203 */
        /* <DEDUP_REMOVED lines=24> */
[----:B----4-:R-:W-:Y:S01]  /*7b20*/  STG.E.128 [R4.64], R16 ;  /* 0x0000001004007986 */ /* 0x010fe2000c101d08 */
[----:B------:R-:W-:Y:S02]  /*7b30*/  IADD3.X R47, R5, UR5, RZ, P0, !PT ;  /* 0x00000005052f7c10 */ /* 0x000fe400087fe4ff */
[----:B------:R-:W-:-:S03]  /*7b40*/  IADD3 R48, P0, R46, UR7, RZ ;  /* 0x000000072e307c10 */ /* 0x000fc6000ff1e0ff */
[----:B------:R-:W-:Y:S01]  /*7b50*/  STG.E.128 [R46.64], R8 ;  /* 0x000000082e007986 */ /* 0x000fe2000c101d08 */
[----:B------:R-:W-:-:S05]  /*7b60*/  IADD3.X R49, R47, UR5, RZ, P0, !PT ;  /* 0x000000052f317c10 */ /* 0x000fca00087fe4ff */
[----:B------:R-:W-:Y:S01]  /*7b70*/  STG.E.128 [R48.64], R40 ;  /* 0x0000002830007986 */ /* 0x000fe2000c101d08 */
[----:B------:R-:W-:Y:S05]  /*7b80*/  EXIT ;  /* 0x000000000000794d */ /* 0x000fea0003800000 */
.L_x_1214:
        /* <DEDUP_REMOVED lines=15> */
.L_x_2131:


//--------------------- .text._ZN5flash16flash_fwd_kernelI23Flash_fwd_kernel_traitsILi64ELi128ELi64ELi4ELb0ELb0EN7cutlass10bfloat16_tE19Flash_kernel_traitsILi64ELi128ELi64ELi4ES3_EELb1ELb0ELb0ELb1ELb0ELb0ELb0ELb0EEEvNS_16Flash_fwd_paramsE --------------------------
	.section	.text._ZN5flash16flash_fwd_kernelI23Flash_fwd_kernel_traitsILi64ELi128ELi64ELi4ELb0ELb0EN7cutlass10bfloat16_tE19Flash_kernel_traitsILi64ELi128ELi64ELi4ES3_EELb1ELb0ELb0ELb1ELb0ELb0ELb0ELb0EEEvNS_16Flash_fwd_paramsE,"ax",@progbits
	.sectioninfo	@"SHI_REGISTERS=255"
	.align	128
        .global         _ZN5flash16flash_fwd_kernelI23Flash_fwd_kernel_traitsILi64ELi128ELi64ELi4ELb0ELb0EN7cutlass10bfloat16_tE19Flash_kernel_traitsILi64ELi128ELi64ELi4ES3_EELb1ELb0ELb0ELb1ELb0ELb0ELb0ELb0EEEvNS_16Flash_fwd_paramsE
        .type           _ZN5flash16flash_fwd_kernelI23Flash_fwd_kernel_traitsILi64ELi128ELi64ELi4ELb0ELb0EN7cutlass10bfloat16_tE19Flash_kernel_traitsILi64ELi128ELi64ELi4ES3_EELb1ELb0ELb0ELb1ELb0ELb0ELb0ELb0EEEvNS_16Flash_fwd_paramsE,@function
        .size           _ZN5flash16flash_fwd_kernelI23Flash_fwd_kernel_traitsILi64ELi128ELi64ELi4ELb0ELb0EN7cutlass10bfloat16_tE19Flash_kernel_traitsILi64ELi128ELi64ELi4ES3_EELb1ELb0ELb0ELb1ELb0ELb0ELb0ELb0EEEvNS_16Flash_fwd_paramsE,(.L_x_2132 - _ZN5flash16flash_fwd_kernelI23Flash_fwd_kernel_traitsILi64ELi128ELi64ELi4ELb0ELb0EN7cutlass10bfloat16_tE19Flash_kernel_traitsILi64ELi128ELi64ELi4ES3_EELb1ELb0ELb0ELb1ELb0ELb0ELb0ELb0EEEvNS_16Flash_fwd_paramsE)
        .other          _ZN5flash16flash_fwd_kernelI23Flash_fwd_kernel_traitsILi64ELi128ELi64ELi4ELb0ELb0EN7cutlass10bfloat16_tE19Flash_kernel_traitsILi64ELi128ELi64ELi4ES3_EELb1ELb0ELb0ELb1ELb0ELb0ELb0ELb0EEEvNS_16Flash_fwd_paramsE,@"STO_CUDA_ENTRY STV_DEFAULT"
_ZN5flash16flash_fwd_kernelI23Flash_fwd_kernel_traitsILi64ELi128ELi64ELi4ELb0ELb0EN7cutlass10bfloat16_tE19Flash_kernel_traitsILi64ELi128ELi64ELi4ES3_EELb1ELb0ELb0ELb1ELb0ELb0ELb0ELb0EEEvNS_16Flash_fwd_paramsE:
.text._ZN5flash16flash_fwd_kernelI23Flash_fwd_kernel_traitsILi64ELi128ELi64ELi4ELb0ELb0EN7cutlass10bfloat16_tE19Flash_kernel_traitsILi64ELi128ELi64ELi4ES3_EELb1ELb0ELb0ELb1ELb0ELb0ELb0ELb0EEEvNS_16Flash_fwd_paramsE:
        /* <DEDUP_REMOVED lines=23> */
[----:B-1----:R-:W-:Y:S01]  /*0170*/  ISETP.NE.AND P4, PT, R8, RZ, PT ;  /* 0x000000ff0800720c */ /* 0x002fe20003f85270 */
[----:B----4-:R-:W-:Y:S01]  /*0180*/  IMAD.WIDE R8, R22, R23, c[0x0][0x240] ;  /* 0x0000900016087625 */ /* 0x010fe200078e0217 */
[----:B------:R-:W-:-:S04]  /*0190*/  LOP3.LUT R0, R16, R191, R22, 0xfe, !PT ;  /* 0x000000bf10007212 */ /* 0x000fc800078efe16 */
[----:B------:R-:W-:Y:S01]  /*01a0*/  LOP3.LUT P2, RZ, R0, R187, RZ, 0xfc, !PT ;  /* 0x000000bb00ff7212 */ /* 0x000fe2000784fcff */
[----:B--2---:R1:W2:Y:S08]  /*01b0*/  @P1 R2UR UR18, R4 ;  /* 0x00000000041213c2 */ /* 0x0042b000000e0000 */
[----:B------:R4:W2:Y:S04]  /*01c0*/  @P1 R2UR UR19, R5 ;  /* 0x00000000051313c2 */ /* 0x0008a800000e0000 */
[----:B-1----:R-:W-:-:S02]  /*01d0*/  @!P2 IMAD.MOV.U32 R4, RZ, RZ, c[0x0][0x308] ;  /* 0x0000c200ff04a624 */ /* 0x002fc400078e00ff */
[----:B----4-:R-:W-:Y:S01]  /*01e0*/  @!P2 IMAD.MOV.U32 R5, RZ, RZ, c[0x0][0x30c] ;  /* 0x0000c300ff05a624 */ /* 0x010fe200078e00ff */
[----:B---3--:R-:W-:Y:S01]  /*01f0*/  @P1 IADD3 R6, P0, R2, c[0x0][0x300], RZ ;  /* 0x0000c00002061a10 */ /* 0x008fe20007f1e0ff */
[----:B--2---:R-:W-:-:S04]  /*0200*/  IMAD.U32 R2, RZ, RZ, UR18 ;  /* 0x00000012ff027e24 */ /* 0x004fc8000f8e00ff */
[----:B------:R-:W-:Y:S01]  /*0210*/  @P1 IMAD.X R7, RZ, RZ, R3, P0 ;  /* 0x000000ffff071224 */ /* 0x000fe200000e0603 */
[----:B------:R-:W-:Y:S01]  /*0220*/  ISETP.NE.U32.AND P0, PT, RZ, c[0x0][0x250], PT ;  /* 0x00009400ff007a0c */ /* 0x000fe20003f05070 */
[----:B------:R-:W-:Y:S01]  /*0230*/  IMAD.U32 R3, RZ, RZ, UR19 ;  /* 0x00000013ff037e24 */ /* 0x000fe2000f8e00ff */
[----:B------:R-:W-:Y:S02]  /*0240*/  ISETP.EQ.U32.AND P1, PT, RZ, c[0x0][0x248], PT ;  /* 0x00009200ff007a0c */ /* 0x000fe40003f22070 */
[----:B------:R-:W-:Y:S02]  /*0250*/  ISETP.NE.AND.EX P0, PT, RZ, c[0x0][0x254], PT, P0 ;  /* 0x00009500ff007a0c */ /* 0x000fe40003f05300 */
[----:B------:R1:W-:Y:S01]  /*0260*/  @!P2 STG.E.64 [R4.64], R2 ;  /* 0x000000020400a986 */ /* 0x0003e2000c101b10 */
[----:B------:R-:W-:Y:S02]  /*0270*/  SHF.R.S32.HI R12, RZ, 0x1f, R187 ;  /* 0x0000001fff0c7819 */ /* 0x000fe400000114bb */
[----:B------:R-:W-:Y:S01]  /*0280*/  ISETP.EQ.OR.EX P1, PT, RZ, c[0x0][0x24c], !P4, P1 ;  /* 0x00009300ff007a0c */ /* 0x000fe20006722710 */
[----:B-1----:R-:W-:-:S02]  /*0290*/  @!P2 IMAD.MOV.U32 R2, RZ, RZ, R6 ;  /* 0x000000ffff02a224 */ /* 0x002fc400078e0006 */
[----:B------:R-:W-:-:S05]  /*02a0*/  @!P2 IMAD.MOV.U32 R3, RZ, RZ, R7 ;  /* 0x000000ffff03a224 */ /* 0x000fca00078e0007 */
[----:B------:R1:W-:Y:S04]  /*02b0*/  @!P2 STG.E.64 [R4.64+0x8], R2 ;  /* 0x000008020400a986 */ /* 0x0003e8000c101b10 */
[----:B------:R2:W3:Y:S04]  /*02c0*/  @P3 LDG.E R250, [R8.64] ;  /* 0x0000001008fa3981 */ /* 0x0004e8000c1e1900 */
[----:B-1----:R2:W3:Y:S01]  /*02d0*/  @P3 LDG.E R4, [R8.64+0x4] ;  /* 0x0000041008043981 */ /* 0x0024e2000c1e1900 */
[----:B------:R-:W-:Y:S01]  /*02e0*/  @P0 IMAD.WIDE R2, R22, R23, c[0x0][0x250] ;  /* 0x0000940016020625 */ /* 0x000fe200078e0217 */
[----:B------:R-:W-:-:S02]  /*02f0*/  LEA.HI R13, R12, R187, RZ, 0x5 ;  /* 0x000000bb0c0d7211 */ /* 0x000fc400078f28ff */
[----:B------:R-:W-:Y:S01]  /*0300*/  ISETP.NE.U32.AND P2, PT, RZ, c[0x0][0x248], PT ;  /* 0x00009200ff007a0c */ /* 0x000fe20003f45070 */
[C---:B------:R-:W-:Y:S02]  /*0310*/  IMAD R0, R22.reuse, c[0x0][0x1c0], R16 ;  /* 0x0000700016007a24 */ /* 0x040fe400078e0210 */
[----:B------:R-:W-:Y:S01]  /*0320*/  IMAD.WIDE R10, R22, R23, c[0x0][0x248] ;  /* 0x00009200160a7625 */ /* 0x000fe200078e0217 */
[----:B------:R-:W-:Y:S02]  /*0330*/  ISETP.NE.AND.EX P2, PT, RZ, c[0x0][0x24c], PT, P2 ;  /* 0x00009300ff007a0c */ /* 0x000fe40003f45320 */
[----:B------:R-:W-:Y:S01]  /*0340*/  SHF.L.U32 R0, R0, 0x5, RZ ;  /* 0x0000000500007819 */ /* 0x000fe200000006ff */
[----:B--2---:R-:W-:Y:S02]  /*0350*/  IMAD.MOV.U32 R8, RZ, RZ, RZ ;  /* 0x000000ffff087224 */ /* 0x004fe400078e00ff */
[----:B------:R-:W-:-:S04]  /*0360*/  IMAD.MOV.U32 R9, RZ, RZ, -0x1 ;  /* 0xffffffffff097424 */ /* 0x000fc800078e00ff */
[----:B------:R1:W5:Y:S04]  /*0370*/  @P0 LDG.E R8, [R2.64] ;  /* 0x0000001002080981 */ /* 0x000368000c1e1900 */
[----:B------:R2:W5:Y:S01]  /*0380*/  @!P1 LDG.E R9, [R10.64] ;  /* 0x000000100a099981 */ /* 0x000562000c1e1900 */
[----:B-1----:R-:W-:-:S05]  /*0390*/  LOP3.LUT R2, R13, 0xffffffe0, RZ, 0xc0, !PT ;  /* 0xffffffe00d027812 */ /* 0x002fca00078ec0ff */
[----:B------:R-:W-:-:S05]  /*03a0*/  IMAD.IADD R34, R187, 0x1, -R2 ;  /* 0x00000001bb227824 */ /* 0x000fca00078e0a02 */
[----:B------:R-:W-:Y:S02]  /*03b0*/  IADD3 R221, P1, P0, R0, R6, R34 ;  /* 0x0000000600dd7210 */ /* 0x000fe4000783e022 */
        /* <DEDUP_REMOVED lines=10> */
.L_x_1215:
[----:B--2---:R-:W-:Y:S02]  /*0460*/  MOV R0, c[0x0][0x218] ;  /* 0x0000860000007a02 */ /* 0x004fe40000000f00 */
.L_x_1216:
        /* <DEDUP_REMOVED lines=19> */
[----:B------:R-:W-:Y:S02]  /*05a0*/  ISETP.NE.AND P0, PT, R9, -0x1, PT ;  /* 0xffffffff0900780c */ /* 0x000fe40003f05270 */
[----:B------:R-:W-:-:S09]  /*05b0*/  SHF.R.S32.HI R17, RZ, 0x1f, R16 ;  /* 0x0000001fff117819 */ /* 0x000fd20000011410 */
        /* <DEDUP_REMOVED lines=25> */
.L_x_1218:
        /* <DEDUP_REMOVED lines=10> */
[----:B------:R-:W-:Y:S02]  /*07f0*/  IMAD.MOV.U32 R2, RZ, RZ, R4 ;  /* 0x000000ffff027224 */ /* 0x000fe400078e0004 */
[----:B------:R-:W-:Y:S02]  /*0800*/  @P0 IMAD.IADD R4, R8, 0x1, R9 ;  /* 0x0000000108040824 */ /* 0x000fe400078e0209 */
[----:B------:R-:W-:-:S05]  /*0810*/  IMAD.HI.U32 R0, R0, R2, RZ ;  /* 0x0000000200007227 */ /* 0x000fca00078e00ff */
[----:B------:R-:W-:-:S05]  /*0820*/  IADD3 R3, -R0, RZ, RZ ;  /* 0x000000ff00037210 */ /* 0x000fca0007ffe1ff */
[----:B------:R-:W-:-:S05]  /*0830*/  IMAD R2, R5, R3, R2 ;  /* 0x0000000305027224 */ /* 0x000fca00078e0202 */
[----:B------:R-:W-:-:S13]  /*0840*/  ISETP.GT.U32.AND P2, PT, R5, R2, PT ;  /* 0x000000020500720c */ /* 0x000fda0003f44070 */
[----:B------:R-:W-:Y:S01]  /*0850*/  @!P2 IMAD.IADD R2, R2, 0x1, -R5 ;  /* 0x000000010202a824 */ /* 0x000fe200078e0a05 */
[----:B------:R-:W-:Y:S02]  /*0860*/  @!P2 IADD3 R0, R0, 0x1, RZ ;  /* 0x000000010000a810 */ /* 0x000fe40007ffe0ff */
[----:B------:R-:W-:Y:S02]  /*0870*/  ISETP.NE.AND P2, PT, RZ, c[0x0][0x1c8], PT ;  /* 0x00007200ff007a0c */ /* 0x000fe40003f45270 */
[----:B------:R-:W-:Y:S02]  /*0880*/  ISETP.GE.U32.AND P3, PT, R2, R5, PT ;  /* 0x000000050200720c */ /* 0x000fe40003f66070 */
        /* <DEDUP_REMOVED lines=21> */
.L_x_1219:
[-C--:B------:R-:W-:Y:S01]  /*09e0*/  LEA.HI R0, R12, R187.reuse, RZ, 0x3 ;  /* 0x000000bb0c007211 */ /* 0x080fe200078f18ff */
[----:B------:R-:W-:Y:S01]  /*09f0*/  IMAD.IADD R248, R172, 0x1, -R219 ;  /* 0x00000001acf87824 */ /* 0x000fe200078e0adb */
[-C--:B------:R-:W-:Y:S01]  /*0a00*/  LEA.HI R21, R12, R187.reuse, RZ, 0x4 ;  /* 0x000000bb0c157211 */ /* 0x080fe200078f20ff */
[----:B------:R-:W-:Y:S01]  /*0a10*/  BSSY B0, `(.L_x_1220) ;  /* 0x000002f000007945 */ /* 0x000fe20003800000 */
[----:B------:R-:W-:Y:S02]  /*0a20*/  SHF.R.S32.HI R244, RZ, 0x3, R0 ;  /* 0x00000003fff47819 */ /* 0x000fe40000011400 */
[----:B------:R-:W-:Y:S02]  /*0a30*/  LOP3.LUT R2, R0, 0xfffffff8, RZ, 0xc0, !PT ;  /* 0xfffffff800027812 */ /* 0x000fe400078ec0ff */
[----:B------:R-:W-:Y:S01]  /*0a40*/  SHF.R.S32.HI R245, RZ, 0x1f, R244 ;  /* 0x0000001ffff57819 */ /* 0x000fe200000114f4 */
[----:B------:R-:W-:Y:S01]  /*0a50*/  IMAD.SHL.U32 R0, R244, 0x40, RZ ;  /* 0x00000040f4007824 */ /* 0x000fe200078e00ff */
[----:B------:R-:W-:Y:S01]  /*0a60*/  SHF.R.S32.HI R160, RZ, 0x5, R13 ;  /* 0x00000005ffa07819 */ /* 0x000fe2000001140d */
[----:B------:R-:W-:Y:S01]  /*0a70*/  IMAD.IADD R33, R187, 0x1, -R2 ;  /* 0x00000001bb217824 */ /* 0x000fe200078e0a02 */
[----:B------:R-:W-:Y:S01]  /*0a80*/  LEA.HI R2, R12, R187, RZ, 0x6 ;  /* 0x000000bb0c027211 */ /* 0x000fe200078f30ff */
[----:B------:R-:W-:Y:S01]  /*0a90*/  IMAD.WIDE R240, R191, 0x80, R244 ;  /* 0x00000080bff07825 */ /* 0x000fe200078e02f4 */
[----:B------:R-:W-:-:S02]  /*0aa0*/  LOP3.LUT R0, R0, 0x1c0, RZ, 0xc0, !PT ;  /* 0x000001c000007812 */ /* 0x000fc400078ec0ff */
[----:B------:R-:W-:Y:S01]  /*0ab0*/  SHF.R.S32.HI R13, RZ, 0x1f, R10 ;  /* 0x0000001fff0d7819 */ /* 0x000fe2000001140a */
[----:B------:R-:W-:Y:S01]  /*0ac0*/  IMAD.SHL.U32 R242, R33, 0x8, RZ ;  /* 0x0000000821f27824 */ /* 0x000fe200078e00ff */
[----:B------:R-:W-:Y:S01]  /*0ad0*/  SHF.R.U32.HI R4, RZ, 0x3, R0 ;  /* 0x00000003ff047819 */ /* 0x000fe20000011600 */
[----:B------:R-:W-:-:S03]  /*0ae0*/  IMAD.SHL.U32 R2, R2, 0x8, RZ ;  /* 0x0000000802027824 */ /* 0x000fc600078e00ff */
[--C-:B------:R-:W-:Y:S02]  /*0af0*/  LOP3.LUT R3, R0, 0x38, R242.reuse, 0xf8, !PT ;  /* 0x0000003800037812 */ /* 0x100fe400078ef8f2 */
[----:B------:R-:W-:Y:S02]  /*0b00*/  LOP3.LUT R0, R21, 0xfffffff0, RZ, 0xc0, !PT ;  /* 0xfffffff015007812 */ /* 0x000fe400078ec0ff */
[----:B------:R-:W-:Y:S02]  /*0b10*/  LOP3.LUT R3, R3, R4, RZ, 0x3c, !PT ;  /* 0x0000000403037212 */ /* 0x000fe400078e3cff */
[----:B------:R-:W-:Y:S01]  /*0b20*/  SHF.R.S32.HI R243, RZ, 0x1f, R242 ;  /* 0x0000001ffff37819 */ /* 0x000fe200000114f2 */
[----:B------:R-:W-:Y:S01]  /*0b30*/  IMAD.IADD R12, R187, 0x1, -R0 ;  /* 0x00000001bb0c7824 */ /* 0x000fe200078e0a00 */
[----:B------:R-:W-:Y:S01]  /*0b40*/  LOP3.LUT R5, R3, 0xfffffe00, R2, 0xf8, !PT ;  /* 0xfffffe0003057812 */ /* 0x000fe200078ef802 */
[----:B------:R-:W-:Y:S01]  /*0b50*/  IMAD R0, R17, c[0x0][0x1a8], RZ ;  /* 0x00006a0011007a24 */ /* 0x000fe200078e02ff */
[----:B------:R-:W-:-:S02]  /*0b60*/  IADD3 R2, P0, R242, R7, RZ ;  /* 0x00000007f2027210 */ /* 0x000fc40007f1e0ff */
[----:B------:R-:W-:Y:S01]  /*0b70*/  SHF.R.S32.HI R3, RZ, 0x1f, R12 ;  /* 0x0000001fff037819 */ /* 0x000fe2000001140c */
[----:B------:R-:W-:Y:S02]  /*0b80*/  IMAD R0, R16, c[0x0][0x1ac], R0 ;  /* 0x00006b0010007a24 */ /* 0x000fe400078e0200 */
[----:B------:R-:W-:Y:S01]  /*0b90*/  IMAD.SHL.U32 R203, R5, 0x2, RZ ;  /* 0x0000000205cb7824 */ /* 0x000fe200078e00ff */
[----:B------:R-:W-:Y:S01]  /*0ba0*/  LEA.HI R15, R3, R12, RZ, 0x3 ;  /* 0x0000000c030f7211 */ /* 0x000fe200078f18ff */
[----:B------:R-:W-:Y:S01]  /*0bb0*/  IMAD.X R3, R243, 0x1, R11, P0 ;  /* 0x00000001f3037824 */ /* 0x000fe200000e060b */
[----:B------:R-:W-:-:S03]  /*0bc0*/  ISETP.GE.AND P0, PT, R244, R248, PT ;  /* 0x000000f8f400720c */ /* 0x000fc60003f06270 */
[----:B------:R-:W-:Y:S02]  /*0bd0*/  IMAD.SHL.U32 R4, R15, 0x40, RZ ;  /* 0x000000400f047824 */ /* 0x000fe400078e00ff */
[----:B------:R-:W-:-:S03]  /*0be0*/  IMAD.WIDE.U32 R8, R16, c[0x0][0x1a8], R2 ;  /* 0x00006a0010087a25 */ /* 0x000fc600078e0002 */
[----:B------:R-:W-:Y:S01]  /*0bf0*/  LOP3.LUT R186, R4, 0xfffffe00, RZ, 0xc0, !PT ;  /* 0xfffffe0004ba7812 */ /* 0x000fe200078ec0ff */
[----:B------:R-:W-:-:S04]  /*0c00*/  IMAD.IADD R7, R9, 0x1, R0 ;  /* 0x0000000109077824 */ /* 0x000fc800078e0200 */
        /* <DEDUP_REMOVED lines=15> */
.L_x_1221:
[----:B------:R-:W-:Y:S05]  /*0d00*/  BSYNC B0 ;  /* 0x0000000000007941 */ /* 0x000fea0003800000 */
.L_x_1220:
        /* <DEDUP_REMOVED lines=22> */
.L_x_1223:
[----:B------:R-:W-:Y:S05]  /*0e70*/  BSYNC B0 ;  /* 0x0000000000007941 */ /* 0x000fea0003800000 */
.L_x_1222:
[----:B------:R-:W-:Y:S01]  /*0e80*/  IADD3 R24, R244, 0x20, RZ ;  /* 0x00000020f4187810 */ /* 0x000fe20007ffe0ff */
[----:B------:R-:W-:Y:S03]  /*0e90*/  BSSY B0, `(.L_x_1224) ;  /* 0x0000015000007945 */ /* 0x000fe60003800000 */
[----:B------:R-:W-:Y:S01]  /*0ea0*/  ISETP.GE.AND P0, PT, R24, R248, PT ;  /* 0x000000f81800720c */ /* 0x000fe20003f06270 */
[----:B------:R1:W-:-:S12]  /*0eb0*/  STL [R1], R24 ;  /* 0x0000001801007387 */ /* 0x0003d80000100800 */
        /* <DEDUP_REMOVED lines=18> */
.L_x_1225:
[----:B------:R-:W-:Y:S05]  /*0fe0*/  BSYNC B0 ;  /* 0x0000000000007941 */ /* 0x000fea0003800000 */
.L_x_1224:
        /* <DEDUP_REMOVED lines=22> */
.L_x_1227:
[----:B------:R-:W-:Y:S05]  /*1150*/  BSYNC B0 ;  /* 0x0000000000007941 */ /* 0x000fea0003800000 */
.L_x_1226:
        /* <DEDUP_REMOVED lines=22> */
.L_x_1229:
[----:B------:R-:W-:Y:S05]  /*12c0*/  BSYNC B0 ;  /* 0x0000000000007941 */ /* 0x000fea0003800000 */
.L_x_1228:
        /* <DEDUP_REMOVED lines=22> */
.L_x_1231:
[----:B------:R-:W-:Y:S05]  /*1430*/  BSYNC B0 ;  /* 0x0000000000007941 */ /* 0x000fea0003800000 */
.L_x_1230:
        /* <DEDUP_REMOVED lines=22> */
.L_x_1233:
[----:B------:R-:W-:Y:S05]  /*15a0*/  BSYNC B0 ;  /* 0x0000000000007941 */ /* 0x000fea0003800000 */
.L_x_1232:
[----:B-1----:R-:W-:Y:S01]  /*15b0*/  IADD3 R0, R244, 0x70, RZ ;  /* 0x00000070f4007810 */ /* 0x002fe20007ffe0ff */
[----:B------:R-:W-:Y:S01]  /*15c0*/  IMAD.MOV.U32 R190, RZ, RZ, c[0x0][0x198] ;  /* 0x00006600ffbe7624 */ /* 0x000fe200078e00ff */
[----:B------:R-:W-:Y:S01]  /*15d0*/  BSSY B0, `(.L_x_1234) ;  /* 0x0000018000007945 */ /* 0x000fe20003800000 */
[----:B------:R-:W-:Y:S01]  /*15e0*/  IMAD.MOV.U32 R189, RZ, RZ, 0x6 ;  /* 0x00000006ffbd7424 */ /* 0x000fe200078e00ff */
[----:B------:R-:W-:Y:S01]  /*15f0*/  ISETP.GE.AND P0, PT, R0, R248, PT ;  /* 0x000000f80000720c */ /* 0x000fe20003f06270 */
[----:B------:R1:W-:Y:S01]  /*1600*/  STL [R1+0x10], R0 ;  /* 0x0000100001007387 */ /* 0x0003e20000100800 */
        /* <DEDUP_REMOVED lines=20> */
.L_x_1235:
[----:B------:R-:W-:Y:S05]  /*1750*/  BSYNC B0 ;  /* 0x0000000000007941 */ /* 0x000fea0003800000 */
.L_x_1234:
[C---:B-1----:R-:W-:Y:S01]  /*1760*/  IMAD R0, R245.reuse, c[0x0][0x198], RZ ;  /* 0x00006600f5007a24 */ /* 0x042fe200078e02ff */
[----:B------:R-:W-:Y:S01]  /*1770*/  LEA.HI.SX32 R32, R204, 0xffffffff, 0x1a ;  /* 0xffffffffcc207811 */ /* 0x000fe200078fd2ff */
[C---:B--2---:R-:W-:Y:S01]  /*1780*/  IMAD.WIDE.U32 R4, R244.reuse, c[0x0][0x198], R242 ;  /* 0x00006600f4047a25 */ /* 0x044fe200078e00f2 */
[----:B------:R-:W-:Y:S02]  /*1790*/  BSSY B0, `(.L_x_1236) ;  /* 0x0000025000007945 */ /* 0x000fe40003800000 */
[----:B------:R-:W-:Y:S01]  /*17a0*/  SHF.R.S32.HI R9, RZ, 0x1f, R32 ;  /* 0x0000001fff097819 */ /* 0x000fe20000011420 */
[----:B------:R-:W-:Y:S01]  /*17b0*/  IMAD R6, R245, c[0x0][0x1a0], RZ ;  /* 0x00006800f5067a24 */ /* 0x000fe200078e02ff */
[----:B------:R-:W-:Y:S01]  /*17c0*/  IADD3 R4, P1, R19, R4, RZ ;  /* 0x0000000413047210 */ /* 0x000fe20007f3e0ff */
[----:B------:R-:W-:-:S04]  /*17d0*/  IMAD.WIDE.U32 R2, R244, c[0x0][0x1a0], R242 ;  /* 0x00006800f4027a25 */ /* 0x000fc800078e00f2 */
[----:B------:R-:W-:Y:S01]  /*17e0*/  IMAD R0, R244, c[0x0][0x19c], R0 ;  /* 0x00006700f4007a24 */ /* 0x000fe200078e0200 */
[----:B------:R-:W-:Y:S01]  /*17f0*/  IADD3 R2, P0, R14, R2, RZ ;  /* 0x000000020e027210 */ /* 0x000fe20007f1e0ff */
[----:B------:R-:W-:Y:S02]  /*1800*/  IMAD R7, R244, c[0x0][0x1a4], R6 ;  /* 0x00006900f4077a24 */ /* 0x000fe400078e0206 */
[----:B------:R-:W-:Y:S01]  /*1810*/  IMAD R8, R32, -0x40, R105 ;  /* 0xffffffc020087824 */ /* 0x000fe200078e0269 */
[----:B------:R-:W-:Y:S01]  /*1820*/  IADD3.X R5, R20, R5, R0, P1, !PT ;  /* 0x0000000514057210 */ /* 0x000fe20000ffe400 */
[C---:B------:R-:W-:Y:S01]  /*1830*/  IMAD R0, R13.reuse, c[0x0][0x1b0], RZ ;  /* 0x00006c000d007a24 */ /* 0x040fe200078e02ff */
[----:B------:R-:W-:Y:S01]  /*1840*/  IADD3.X R3, R18, R3, R7, P0, !PT ;  /* 0x0000000312037210 */ /* 0x000fe200007fe407 */
[----:B------:R-:W-:Y:S01]  /*1850*/  IMAD R6, R13, c[0x0][0x1b8], RZ ;  /* 0x00006e000d067a24 */ /* 0x000fe200078e02ff */
[----:B------:R-:W-:Y:S01]  /*1860*/  ISETP.GE.AND P0, PT, R244, R8, PT ;  /* 0x00000008f400720c */ /* 0x000fe20003f06270 */
[----:B------:R-:W-:-:S02]  /*1870*/  IMAD R0, R10, c[0x0][0x1b4], R0 ;  /* 0x00006d000a007a24 */ /* 0x000fc400078e0200 */
[----:B------:R-:W-:-:S04]  /*1880*/  IMAD.WIDE.U32 R230, R10, c[0x0][0x1b0], R4 ;  /* 0x00006c000ae67a25 */ /* 0x000fc800078e0004 */
[----:B------:R-:W-:Y:S01]  /*1890*/  IMAD R4, R189, R32, RZ ;  /* 0x00000020bd047224 */ /* 0x000fe200078e02ff */
[----:B------:R-:W-:Y:S01]  /*18a0*/  IADD3 R229, R231, R0, RZ ;  /* 0x00000000e7e57210 */ /* 0x000fe20007ffe0ff */
[C---:B------:R-:W-:Y:S01]  /*18b0*/  IMAD.WIDE.U32 R246, R10.reuse, c[0x0][0x1b8], R2 ;  /* 0x00006e000af67a25 */ /* 0x040fe200078e0002 */
[----:B------:R-:W-:Y:S02]  /*18c0*/  MOV R228, R230 ;  /* 0x000000e600e47202 */ /* 0x000fe40000000f00 */
[----:B------:R-:W-:Y:S01]  /*18d0*/  LOP3.LUT R0, R15, 0xfffffff8, RZ, 0xc0, !PT ;  /* 0xfffffff80f007812 */ /* 0x000fe200078ec0ff */
[----:B------:R-:W-:Y:S02]  /*18e0*/  IMAD R6, R10, c[0x0][0x1bc], R6 ;  /* 0x00006f000a067a24 */ /* 0x000fe400078e0206 */
[----:B------:R-:W-:Y:S01]  /*18f0*/  IMAD R4, R9, R192, R4 ;  /* 0x000000c009047224 */ /* 0x000fe200078e0204 */
[----:B------:R-:W-:Y:S01]  /*1900*/  IADD3 R10, R12, -R0, RZ ;  /* 0x800000000c0a7210 */ /* 0x000fe20007ffe0ff */
[----:B------:R-:W-:Y:S01]  /*1910*/  IMAD.WIDE.U32 R2, R32, R192, R228 ;  /* 0x000000c020027225 */ /* 0x000fe200078e00e4 */
[----:B------:R-:W-:-:S04]  /*1920*/  IADD3 R249, R247, R6, RZ ;  /* 0x00000006f7f97210 */ /* 0x000fc80007ffe0ff */
        /* <DEDUP_REMOVED lines=11> */
.L_x_1237:
[----:B------:R-:W-:Y:S05]  /*19e0*/  BSYNC B0 ;  /* 0x0000000000007941 */ /* 0x000fea0003800000 */
.L_x_1236:
        /* <DEDUP_REMOVED lines=16> */
.L_x_1239:
[----:B------:R-:W-:Y:S05]  /*1af0*/  BSYNC B0 ;  /* 0x0000000000007941 */ /* 0x000fea0003800000 */
.L_x_1238:
        /* <DEDUP_REMOVED lines=15> */
.L_x_1241:
[----:B------:R-:W-:Y:S05]  /*1bf0*/  BSYNC B0 ;  /* 0x0000000000007941 */ /* 0x000fea0003800000 */
.L_x_1240:
        /* <DEDUP_REMOVED lines=17> */
.L_x_1243:
[----:B------:R-:W-:Y:S05]  /*1d10*/  BSYNC B0 ;  /* 0x0000000000007941 */ /* 0x000fea0003800000 */
.L_x_1242:
[----:B------:R-:W-:Y:S01]  /*1d20*/  ISETP.NE.U32.AND P2, PT, RZ, c[0x0][0x318], PT ;  /* 0x0000c600ff007a0c */ /* 0x000fe20003f45070 */
[----:B------:R-:W0:Y:S03]  /*1d30*/  LDGDEPBAR ;  /* 0x00000000000079af */ /* 0x000e260000000000 */
[----:B------:R-:W-:-:S13]  /*1d40*/  ISETP.NE.AND.EX P2, PT, RZ, c[0x0][0x31c], PT, P2 ;  /* 0x0000c700ff007a0c */ /* 0x000fda0003f45320 */
[----:B------:R-:W-:Y:S01]  /*1d50*/  @P2 SHF.R.S32.HI R0, RZ, 0x1f, R22 ;  /* 0x0000001fff002819 */ /* 0x000fe20000011416 */
[----:B-1----:R-:W-:-:S04]  /*1d60*/  @P2 IMAD.WIDE.U32 R2, R22, c[0x0][0x320], R16 ;  /* 0x0000c80016022a25 */ /* 0x002fc800078e0010 */
[----:B------:R-:W-:Y:S01]  /*1d70*/  @P2 IMAD R0, R0, c[0x0][0x320], RZ ;  /* 0x0000c80000002a24 */ /* 0x000fe200078e02ff */
[----:B------:R-:W-:Y:S01]  /*1d80*/  @P2 LEA R4, P0, R2, c[0x0][0x318], 0x2 ;  /* 0x0000c60002042a11 */ /* 0x000fe200078010ff */
[----:B------:R-:W-:-:S04]  /*1d90*/  DEPBAR.LE SB0, 0x0 ;  /* 0x000080000000791a */ /* 0x000fc80000000000 */
[----:B------:R-:W-:-:S04]  /*1da0*/  @P2 IMAD R0, R22, c[0x0][0x324], R0 ;  /* 0x0000c90016002a24 */ /* 0x000fc800078e0200 */
[----:B------:R-:W-:-:S05]  /*1db0*/  @P2 IMAD.IADD R0, R3, 0x1, R0 ;  /* 0x0000000103002824 */ /* 0x000fca00078e0200 */
[----:B------:R-:W-:-:S05]  /*1dc0*/  @P2 LEA.HI.X R5, R2, c[0x0][0x31c], R0, 0x2, P0 ;  /* 0x0000c70002052a11 */ /* 0x000fca00000f1400 */
[----:B--2---:R1:W2:Y:S04]  /*1dd0*/  @P2 LDG.E R6, [R4.64] ;  /* 0x0000001004062981 */ /* 0x0042a8000c1e1900 */
[----:B------:R-:W-:Y:S01]  /*1de0*/  BAR.SYNC.DEFER_BLOCKING 0x0 ;  /* 0x0000000000007b1d */ /* 0x000fe20000010000 */
[----:B------:R-:W-:Y:S01]  /*1df0*/  ISETP.GE.AND P1, PT, R244, R8, PT ;  /* 0x00000008f400720c */ /* 0x000fe20003f26270 */
[----:B------:R-:W-:Y:S01]  /*1e00*/  IMAD R0, R9, c[0x0][0x1a0], RZ ;  /* 0x0000680009007a24 */ /* 0x000fe200078e02ff */
[----:B------:R-:W-:-:S03]  /*1e10*/  MOV R100, RZ ;  /* 0x000000ff00647202 */ /* 0x000fc60000000f00 */
[----:B------:R-:W2:Y:S01]  /*1e20*/  @P2 MUFU.RCP R7, c[0x0][0x238] ;  /* 0x00008e0000072b08 */ /* 0x000ea20000001000 */
[C---:B------:R-:W-:Y:S01]  /*1e30*/  IMAD R0, R32.reuse, c[0x0][0x1a4], R0 ;  /* 0x0000690020007a24 */ /* 0x040fe200078e0200 */
[----:B------:R-:W-:Y:S01]  /*1e40*/  BSSY B0, `(.L_x_1244) ;  /* 0x0000011000007945 */ /* 0x000fe20003800000 */
[----:B-1----:R-:W-:-:S05]  /*1e50*/  IMAD.WIDE.U32 R4, R32, c[0x0][0x1a0], RZ ;  /* 0x0000680020047a25 */ /* 0x002fca00078e00ff */
[----:B------:R1:W-:Y:S01]  /*1e60*/  @P1 STS.128 [R203+0x6000], RZ ;  /* 0x006000ffcb001388 */ /* 0x0003e20000000c00 */
[----:B------:R-:W-:Y:S01]  /*1e70*/  IMAD.IADD R0, R5, 0x1, R0 ;  /* 0x0000000105007824 */ /* 0x000fe200078e0200 */
[----:B------:R-:W-:-:S04]  /*1e80*/  LEA R2, P0, R4, R246, 0x6 ;  /* 0x000000f604027211 */ /* 0x000fc800078030ff */
[----:B------:R-:W-:Y:S01]  /*1e90*/  LEA.HI.X R3, R4, R249, R0, 0x6, P0 ;  /* 0x000000f904037211 */ /* 0x000fe200000f3400 */
[----:B--2---:R-:W-:Y:S01]  /*1ea0*/  @P2 FMUL.FTZ R100, R6, R7 ;  /* 0x0000000706642220 */ /* 0x004fe20000410000 */
        /* <DEDUP_REMOVED lines=10> */
.L_x_1245:
[----:B-1----:R-:W-:Y:S05]  /*1f50*/  BSYNC B0 ;  /* 0x0000000000007941 */ /* 0x002fea0003800000 */
.L_x_1244:
[----:B------:R-:W-:Y:S01]  /*1f60*/  ISETP.GE.AND P0, PT, R25, R8, PT ;  /* 0x000000081900720c */ /* 0x000fe20003f06270 */
        /* <DEDUP_REMOVED lines=16> */
.L_x_1247:
[----:B------:R-:W-:Y:S05]  /*2070*/  BSYNC B0 ;  /* 0x0000000000007941 */ /* 0x000fea0003800000 */
.L_x_1246:
        /* <DEDUP_REMOVED lines=17> */
.L_x_1249:
[----:B------:R-:W-:Y:S05]  /*2190*/  BSYNC B0 ;  /* 0x0000000000007941 */ /* 0x000fea0003800000 */
.L_x_1248:
[----:B------:R-:W-:Y:S01]  /*21a0*/  ISETP.GE.AND P0, PT, R11, R8, PT ;  /* 0x000000080b00720c */ /* 0x000fe20003f06270 */
[----:B------:R-:W-:Y:S01]  /*21b0*/  IMAD.MOV.U32 R0, RZ, RZ, 0x10 ;  /* 0x00000010ff007424 */ /* 0x000fe200078e00ff */
[----:B------:R-:W-:Y:S01]  /*21c0*/  BSSY B0, `(.L_x_1250) ;  /* 0x0000015000007945 */ /* 0x000fe20003800000 */
[----:B------:R-:W-:Y:S01]  /*21d0*/  IMAD.MOV.U32 R35, RZ, RZ, 0x20 ;  /* 0x00000020ff237424 */ /* 0x000fe200078e00ff */
[----:B------:R-:W-:-:S05]  /*21e0*/  R2P PR, R10, 0x6 ;  /* 0x000000060a007804 */ /* 0x000fca0000000000 */
[----:B------:R-:W-:Y:S02]  /*21f0*/  SEL R0, R0, 0xfffffff0, !P1 ;  /* 0xfffffff000007807 */ /* 0x000fe40004800000 */
[----:B--2---:R-:W-:Y:S02]  /*2200*/  SEL R4, R35, 0xffffffe0, !P2 ;  /* 0xffffffe023047807 */ /* 0x004fe40005000000 */
        /* <DEDUP_REMOVED lines=16> */
.L_x_1251:
[----:B------:R-:W-:Y:S05]  /*2310*/  BSYNC B0 ;  /* 0x0000000000007941 */ /* 0x000fea0003800000 */
.L_x_1250:
        /* <DEDUP_REMOVED lines=23> */
[----:B------:R-:W-:Y:S01]  /*2490*/  IMAD.SHL.U32 R195, R3, 0x2, RZ ;  /* 0x0000000203c37824 */ /* 0x000fe200078e00ff */
[----:B------:R-:W-:Y:S02]  /*24a0*/  SHF.R.S32.HI R3, RZ, 0x1f, R34 ;  /* 0x0000001fff037819 */ /* 0x000fe40000011422 */
[----:B------:R-:W-:Y:S01]  /*24b0*/  LDSM.16.M88.4 R16, [R188+0x4000] ;  /* 0x00400000bc10783b */ /* 0x000fe20000000200 */
[----:B------:R-:W-:Y:S01]  /*24c0*/  IMAD.IADD R194, R188, 0x1, R2 ;  /* 0x00000001bcc27824 */ /* 0x000fe200078e0202 */
[----:B------:R-:W-:Y:S01]  /*24d0*/  LEA.HI R3, R3, R34, RZ, 0x2 ;  /* 0x0000002203037211 */ /* 0x000fe200078f10ff */
[--C-:B------:R-:W-:Y:S01]  /*24e0*/  IMAD R198, R0, 0x2, R195.reuse ;  /* 0x0000000200c67824 */ /* 0x100fe200078e02c3 */
[----:B------:R-:W1:Y:S01]  /*24f0*/  LDSM.16.M88.4 R12, [R195] ;  /* 0x00000000c30c783b */ /* 0x000e620000000200 */
[----:B------:R-:W-:Y:S01]  /*2500*/  IADD3 R199, R188, 0x4040, RZ ;  /* 0x00004040bcc77810 */ /* 0x000fe20007ffe0ff */
[----:B------:R-:W-:Y:S01]  /*2510*/  IMAD R196, R4, 0x2, R195 ;  /* 0x0000000204c47824 */ /* 0x000fe200078e02c3 */
[----:B------:R-:W-:Y:S01]  /*2520*/  SHF.R.S32.HI R88, RZ, 0x2, R3 ;  /* 0x00000002ff587819 */ /* 0x000fe20000011403 */
[----:B------:R-:W5:Y:S02]  /*2530*/  LDSM.16.M88.4 R8, [R195+0x2000] ;  /* 0x00200000c308783b */ /* 0x000f640000000200 */
[----:B------:R-:W-:-:S02]  /*2540*/  IMAD R197, R0, 0x2, R196 ;  /* 0x0000000200c57824 */ /* 0x000fc400078e02c4 */
[----:B------:R-:W2:Y:S01]  /*2550*/  LDSM.16.M88.4 R20, [R188+0x4800] ;  /* 0x00480000bc14783b */ /* 0x000ea20000000200 */
[----:B------:R-:W-:-:S03]  /*2560*/  IMAD R3, R160, 0x10, R88 ;  /* 0x00000010a0037824 */ /* 0x000fc600078e0258 */
[----:B---3--:R-:W3:Y:S01]  /*2570*/  LDSM.16.M88.4 R24, [R188+0x5000] ;  /* 0x00500000bc18783b */ /* 0x008ee20000000200 */
[----:B------:R-:W-:-:S03]  /*2580*/  IMAD.IADD R219, R219, 0x1, R3 ;  /* 0x00000001dbdb7824 */ /* 0x000fc600078e0203 */
[----:B------:R-:W4:Y:S02]  /*2590*/  LDSM.16.M88.4 R28, [R188+0x5800] ;  /* 0x00580000bc1c783b */ /* 0x000f240000000200 */
[----:B------:R-:W-:Y:S02]  /*25a0*/  IADD3 R3, R105, R219, -R172 ;  /* 0x000000db69037210 */ /* 0x000fe40007ffe8ac */
[----:B------:R-:W-:Y:S04]  /*25b0*/  LDSM.16.M88.4 R52, [R194+0x5000] ;  /* 0x00500000c234783b */ /* 0x000fe80000000200 */
[----:B------:R-:W-:Y:S04]  /*25c0*/  LDSM.16.M88.4 R44, [R194+0x4000] ;  /* 0x00400000c22c783b */ /* 0x000fe80000000200 */
[----:B------:R-:W-:Y:S04]  /*25d0*/  LDSM.16.M88.4 R48, [R194+0x4800] ;  /* 0x00480000c230783b */ /* 0x000fe80000000200 */
[----:B------:R2:W-:Y:S01]  /*25e0*/  STL [R1+0xc], R88 ;  /* 0x00000c5801007387 */ /* 0x0005e20000100800 */
[-C--:B-1----:R-:W-:Y:S08]  /*25f0*/  HMMA.16816.F32.BF16 R92, R12, R18.reuse, RZ ;  /* 0x000000120c5c723c */ /* 0x082ff000000418ff */
[C---:B-----5:R-:W-:Y:S07]  /*2600*/  HMMA.16816.F32.BF16 R64, R8.reuse, R18, RZ ;  /* 0x000000120840723c */ /* 0x060fee00000418ff */
[----:B------:R-:W-:Y:S01]  /*2610*/  IMAD.SHL.U32 R18, R187, 0x2, RZ ;  /* 0x00000002bb127824 */ /* 0x000fe200078e00ff */
[----:B------:R-:W-:Y:S04]  /*2620*/  HMMA.16816.F32.BF16 R36, R8, R16, RZ ;  /* 0x000000100824723c */ /* 0x000fe800000418ff */
[----:B------:R-:W-:-:S04]  /*2630*/  LOP3.LUT R18, R18, 0x6, RZ, 0xc0, !PT ;  /* 0x0000000612127812 */ /* 0x000fc800078ec0ff */
[----:B--2---:R-:W-:Y:S01]  /*2640*/  HMMA.16816.F32.BF16 R40, R8, R20, RZ ;  /* 0x000000140828723c */ /* 0x004fe200000418ff */
[----:B------:R-:W-:-:S04]  /*2650*/  IMAD R18, R32, 0x40, R18 ;  /* 0x0000004020127824 */ /* 0x000fc800078e0212 */
[C---:B------:R-:W-:Y:S01]  /*2660*/  IMAD.IADD R5, R3.reuse, 0x1, -R18 ;  /* 0x0000000103057824 */ /* 0x040fe200078e0a12 */
[C---:B------:R-:W-:Y:S02]  /*2670*/  IADD3 R135, R18.reuse, 0x1, RZ ;  /* 0x0000000112877810 */ /* 0x040fe40007ffe0ff */
[C---:B------:R-:W-:Y:S01]  /*2680*/  IADD3 R133, R18.reuse, 0x8, RZ ;  /* 0x0000000812857810 */ /* 0x040fe20007ffe0ff */
[C---:B---3--:R-:W-:Y:S01]  /*2690*/  HMMA.16816.F32.BF16 R56, R8.reuse, R24, RZ ;  /* 0x000000180838723c */ /* 0x048fe200000418ff */
[----:B------:R-:W-:Y:S01]  /*26a0*/  IABS R5, R5 ;  /* 0x0000000500057213 */ /* 0x000fe20000000000 */
[C---:B------:R-:W-:Y:S01]  /*26b0*/  IMAD.IADD R7, R3.reuse, 0x1, -R135 ;  /* 0x0000000103077824 */ /* 0x040fe200078e0a87 */
[C---:B------:R-:W-:Y:S02]  /*26c0*/  IADD3 R132, R18.reuse, 0x9, RZ ;  /* 0x0000000912847810 */ /* 0x040fe40007ffe0ff */
[C---:B------:R-:W-:Y:S01]  /*26d0*/  IADD3 R107, R18.reuse, 0x10, RZ ;  /* 0x00000010126b7810 */ /* 0x040fe20007ffe0ff */
[----:B------:R-:W-:Y:S01]  /*26e0*/  IMAD.MOV.U32 R6, RZ, RZ, R5 ;  /* 0x000000ffff067224 */ /* 0x000fe200078e0005 */
[----:B------:R-:W-:Y:S01]  /*26f0*/  IABS R5, R7 ;  /* 0x0000000700057213 */ /* 0x000fe20000000000 */
[----:B------:R-:W-:Y:S01]  /*2700*/  IMAD.IADD R7, R3, 0x1, -R133 ;  /* 0x0000000103077824 */ /* 0x000fe200078e0a85 */
[----:B----4-:R-:W-:Y:S01]  /*2710*/  HMMA.16816.F32.BF16 R60, R8, R28, RZ ;  /* 0x0000001c083c723c */ /* 0x010fe200000418ff */
[----:B------:R1:W-:Y:S01]  /*2720*/  I2F R143, R6 ;  /* 0x00000006008f7306 */ /* 0x0003e20000201400 */
[----:B------:R-:W-:-:S02]  /*2730*/  IADD3 R102, R18, 0x11, RZ ;  /* 0x0000001112667810 */ /* 0x000fc40007ffe0ff */
[C---:B------:R-:W-:Y:S02]  /*2740*/  IADD3 R19, R18.reuse, 0x18, RZ ;  /* 0x0000001812137810 */ /* 0x040fe40007ffe0ff */
[C---:B------:R-:W-:Y:S02]  /*2750*/  IADD3 R104, R18.reuse, 0x19, RZ ;  /* 0x0000001912687810 */ /* 0x040fe40007ffe0ff */
[C---:B------:R-:W-:Y:S01]  /*2760*/  HMMA.16816.F32.BF16 R68, R8.reuse, R22, RZ ;  /* 0x000000160844723c */ /* 0x040fe200000418ff */
[C---:B------:R-:W-:Y:S02]  /*2770*/  IADD3 R134, R18.reuse, 0x20, RZ ;  /* 0x0000002012867810 */ /* 0x040fe40007ffe0ff */
[C---:B------:R-:W-:Y:S02]  /*2780*/  IADD3 R136, R18.reuse, 0x21, RZ ;  /* 0x0000002112887810 */ /* 0x040fe40007ffe0ff */
[C---:B------:R-:W-:Y:S02]  /*2790*/  IADD3 R138, R18.reuse, 0x29, RZ ;  /* 0x00000029128a7810 */ /* 0x040fe40007ffe0ff */
[C---:B------:R-:W-:Y:S01]  /*27a0*/  IADD3 R137, R18.reuse, 0x28, RZ ;  /* 0x0000002812897810 */ /* 0x040fe20007ffe0ff */
[----:B------:R-:W-:Y:S01]  /*27b0*/  HMMA.16816.F32.BF16 R76, R8, R26, RZ ;  /* 0x0000001a084c723c */ /* 0x000fe200000418ff */
[----:B-1----:R-:W-:Y:S01]  /*27c0*/  IMAD.MOV.U32 R6, RZ, RZ, R5 ;  /* 0x000000ffff067224 */ /* 0x002fe200078e0005 */
[----:B------:R-:W-:Y:S01]  /*27d0*/  IABS R5, R7 ;  /* 0x0000000700057213 */ /* 0x000fe20000000000 */
[----:B------:R-:W-:Y:S01]  /*27e0*/  IMAD.IADD R7, R3, 0x1, -R132 ;  /* 0x0000000103077824 */ /* 0x000fe200078e0a84 */
[C---:B------:R-:W-:Y:S01]  /*27f0*/  IADD3 R139, R18.reuse, 0x30, RZ ;  /* 0x00000030128b7810 */ /* 0x040fe20007ffe0ff */
[----:B------:R1:W2:Y:S01]  /*2800*/  I2F R161, R6 ;  /* 0x0000000600a17306 */ /* 0x0002a20000201400 */
[----:B------:R-:W-:-:S02]  /*2810*/  IADD3 R142, R18, 0x31, RZ ;  /* 0x00000031128e7810 */ /* 0x000fc40007ffe0ff */
[----:B------:R-:W-:Y:S01]  /*2820*/  HMMA.16816.F32.BF16 R72, R8, R30, RZ ;  /* 0x0000001e0848723c */ /* 0x000fe200000418ff */
[----:B------:R-:W3:Y:S01]  /*2830*/  LDSM.16.M88.4 R8, [R198+0x2000] ;  /* 0x00200000c608783b */ /* 0x000ee20000000200 */
[C---:B------:R-:W-:Y:S02]  /*2840*/  IADD3 R141, R18.reuse, 0x38, RZ ;  /* 0x00000038128d7810 */ /* 0x040fe40007ffe0ff */
[----:B------:R-:W-:Y:S02]  /*2850*/  IADD3 R140, R18, 0x39, RZ ;  /* 0x00000039128c7810 */ /* 0x000fe40007ffe0ff */
[-C--:B------:R-:W-:Y:S02]  /*2860*/  ISETP.GE.AND P4, PT, R102, R105.reuse, PT ;  /* 0x000000696600720c */ /* 0x080fe40003f86270 */
[----:B------:R-:W-:Y:S01]  /*2870*/  HMMA.16816.F32.BF16 R80, R12, R20, RZ ;  /* 0x000000140c50723c */ /* 0x000fe200000418ff */
[-C--:B------:R-:W-:Y:S02]  /*2880*/  ISETP.GE.AND P0, PT, R135, R105.reuse, PT ;  /* 0x000000698700720c */ /* 0x080fe40003f06270 */
[----:B------:R-:W-:Y:S01]  /*2890*/  ISETP.GE.AND P1, PT, R133, R105, PT ;  /* 0x000000698500720c */ /* 0x000fe20003f26270 */
[----:B-1----:R-:W-:Y:S01]  /*28a0*/  IMAD.MOV.U32 R6, RZ, RZ, R5 ;  /* 0x000000ffff067224 */ /* 0x002fe200078e0005 */
[----:B------:R-:W-:Y:S01]  /*28b0*/  IABS R5, R7 ;  /* 0x0000000700057213 */ /* 0x000fe20000000000 */
[----:B------:R-:W-:-:S02]  /*28c0*/  IMAD.IADD R7, R3, 0x1, -R107 ;  /* 0x0000000103077824 */ /* 0x000fc400078e0a6b */
[C---:B------:R-:W-:Y:S01]  /*28d0*/  HMMA.16816.F32.BF16 R96, R12.reuse, R22, RZ ;  /* 0x000000160c60723c */ /* 0x040fe200000418ff */
[----:B------:R1:W-:Y:S01]  /*28e0*/  I2F R162, R6 ;  /* 0x0000000600a27306 */ /* 0x0003e20000201400 */
[-C--:B------:R-:W-:Y:S02]  /*28f0*/  ISETP.GE.AND P6, PT, R132, R105.reuse, PT ;  /* 0x000000698400720c */ /* 0x080fe40003fc6270 */
[-C--:B------:R-:W-:Y:S02]  /*2900*/  ISETP.GE.AND P3, PT, R19, R105.reuse, PT ;  /* 0x000000691300720c */ /* 0x080fe40003f66270 */
[----:B------:R-:W-:Y:S02]  /*2910*/  ISETP.GE.AND P5, PT, R107, R105, PT ;  /* 0x000000696b00720c */ /* 0x000fe40003fa6270 */
[C---:B------:R-:W-:Y:S08]  /*2920*/  HMMA.16816.F32.BF16 R20, R12.reuse, R24, RZ ;  /* 0x000000180c14723c */ /* 0x040ff000000418ff */
[----:B------:R-:W-:Y:S01]  /*2930*/  HMMA.16816.F32.BF16 R120, R12, R26, RZ ;  /* 0x0000001a0c78723c */ /* 0x000fe200000418ff */
[----:B------:R-:W4:Y:S01]  /*2940*/  LDSM.16.M88.4 R24, [R194+0x5800] ;  /* 0x00580000c218783b */ /* 0x000f220000000200 */
[----:B-1----:R-:W-:Y:S01]  /*2950*/  IMAD.MOV.U32 R6, RZ, RZ, R5 ;  /* 0x000000ffff067224 */ /* 0x002fe200078e0005 */
[----:B------:R-:W-:Y:S01]  /*2960*/  IABS R5, R7 ;  /* 0x0000000700057213 */ /* 0x000fe20000000000 */
[----:B------:R-:W-:-:S02]  /*2970*/  IMAD.IADD R7, R3, 0x1, -R102 ;  /* 0x0000000103077824 */ /* 0x000fc400078e0a66 */
[----:B------:R1:W-:Y:S02]  /*2980*/  I2F R163, R6 ;  /* 0x0000000600a37306 */ /* 0x0003e40000201400 */
[C---:B------:R-:W-:Y:S08]  /*2990*/  HMMA.16816.F32.BF16 R84, R12.reuse, R16, RZ ;  /* 0x000000100c54723c */ /* 0x040ff000000418ff */
[----:B------:R-:W-:Y:S01]  /*29a0*/  HMMA.16816.F32.BF16 R88, R12, R28, RZ ;  /* 0x0000001c0c58723c */ /* 0x000fe200000418ff */
[----:B-1----:R-:W-:Y:S01]  /*29b0*/  IMAD.MOV.U32 R6, RZ, RZ, R5 ;  /* 0x000000ffff067224 */ /* 0x002fe200078e0005 */
[----:B------:R-:W-:-:S06]  /*29c0*/  IABS R5, R7 ;  /* 0x0000000700057213 */ /* 0x000fcc0000000000 */
[----:B------:R-:W-:Y:S01]  /*29d0*/  HMMA.16816.F32.BF16 R116, R12, R30, RZ ;  /* 0x0000001e0c74723c */ /* 0x000fe200000418ff */
[----:B------:R-:W1:Y:S01]  /*29e0*/  LDSM.16.M88.4 R12, [R198] ;  /* 0x00000000c60c783b */ /* 0x000e620000000200 */
[----:B------:R5:W-:Y:S01]  /*29f0*/  I2F R174, R6 ;  /* 0x0000000600ae7306 */ /* 0x000be20000201400 */
[----:B------:R-:W-:-:S05]  /*2a00*/  IMAD.IADD R7, R3, 0x1, -R19 ;  /* 0x0000000103077824 */ /* 0x000fca00078e0a13 */
[C---:B---3--:R-:W-:Y:S08]  /*2a10*/  HMMA.16816.F32.BF16 R112, R8.reuse, R52, R56 ;  /* 0x000000340870723c */ /* 0x048ff00000041838 */
[----:B------:R-:W-:Y:S01]  /*2a20*/  HMMA.16816.F32.BF16 R124, R8, R44, R36 ;  /* 0x0000002c087c723c */ /* 0x000fe20000041824 */
[----:B-----5:R-:W-:Y:S01]  /*2a30*/  IMAD.MOV.U32 R6, RZ, RZ, R5 ;  /* 0x000000ffff067224 */ /* 0x020fe200078e0005 */
[----:B------:R-:W-:-:S02]  /*2a40*/  IABS R5, R7 ;  /* 0x0000000700057213 */ /* 0x000fc40000000000 */
[C---:B------:R-:W-:Y:S01]  /*2a50*/  IADD3 R7, R3.reuse, -R137, RZ ;  /* 0x8000008903077210 */ /* 0x040fe20007ffe0ff */
[----:B------:R3:W-:Y:S03]  /*2a60*/  I2F R177, R6 ;  /* 0x0000000600b17306 */ /* 0x0007e60000201400 */
[C---:B------:R-:W-:Y:S05]  /*2a70*/  HMMA.16816.F32.BF16 R128, R8.reuse, R48, R40 ;  /* 0x000000300880723c */ /* 0x040fea0000041828 */
[----:B------:R5:W-:Y:S03]  /*2a80*/  I2F R181, R5 ;  /* 0x0000000500b57306 */ /* 0x000be60000201400 */
[----:B----4-:R-:W-:Y:S01]  /*2a90*/  HMMA.16816.F32.BF16 R108, R8, R24, R60 ;  /* 0x00000018086c723c */ /* 0x010fe2000004183c */
[----:B---3--:R-:W-:-:S07]  /*2aa0*/  IMAD.IADD R6, R3, 0x1, -R104 ;  /* 0x0000000103067824 */ /* 0x008fce00078e0a68 */
[----:B------:R-:W-:Y:S01]  /*2ab0*/  HMMA.16816.F32.BF16 R64, R8, R46, R64 ;  /* 0x0000002e0840723c */ /* 0x000fe20000041840 */
[----:B------:R-:W-:Y:S01]  /*2ac0*/  IABS R6, R6 ;  /* 0x0000000600067213 */ /* 0x000fe20000000000 */
[----:B-----5:R-:W-:-:S03]  /*2ad0*/  IMAD.IADD R5, R3, 0x1, -R134 ;  /* 0x0000000103057824 */ /* 0x020fc600078e0a86 */
[----:B------:R3:W-:Y:S03]  /*2ae0*/  I2F R179, R6 ;  /* 0x0000000600b37306 */ /* 0x0007e60000201400 */
[----:B------:R-:W-:Y:S01]  /*2af0*/  HMMA.16816.F32.BF16 R56, R8, R50, R68 ;  /* 0x000000320838723c */ /* 0x000fe20000041844 */
[----:B------:R-:W-:-:S04]  /*2b00*/  IABS R5, R5 ;  /* 0x0000000500057213 */ /* 0x000fc80000000000 */
[----:B------:R4:W-:Y:S03]  /*2b10*/  I2F R176, R5 ;  /* 0x0000000500b07306 */ /* 0x0009e60000201400 */
[----:B------:R-:W-:Y:S01]  /*2b20*/  HMMA.16816.F32.BF16 R76, R8, R54, R76 ;  /* 0x00000036084c723c */ /* 0x000fe2000004184c */
[----:B---3--:R-:W-:-:S07]  /*2b30*/  IMAD.IADD R6, R3, 0x1, -R136 ;  /* 0x0000000103067824 */ /* 0x008fce00078e0a88 */
[----:B------:R-:W-:Y:S01]  /*2b40*/  HMMA.16816.F32.BF16 R72, R8, R26, R72 ;  /* 0x0000001a0848723c */ /* 0x000fe20000041848 */
[----:B------:R-:W-:-:S06]  /*2b50*/  IABS R6, R6 ;  /* 0x0000000600067213 */ /* 0x000fcc0000000000 */
[----:B------:R-:W-:Y:S01]  /*2b60*/  IADD3 R8, R188, 0x4000, RZ ;  /* 0x00004000bc087810 */ /* 0x000fe20007ffe0ff */
[C---:B-1----:R-:W-:Y:S01]  /*2b70*/  HMMA.16816.F32.BF16 R40, R12.reuse, R44, R84 ;  /* 0x0000002c0c28723c */ /* 0x042fe20000041854 */
[----:B----4-:R-:W-:Y:S01]  /*2b80*/  IMAD.MOV.U32 R5, RZ, RZ, R6 ;  /* 0x000000ffff057224 */ /* 0x010fe200078e0006 */
[----:B------:R-:W-:Y:S01]  /*2b90*/  IABS R6, R7 ;  /* 0x0000000700067213 */ /* 0x000fe20000000000 */
[----:B------:R-:W-:Y:S01]  /*2ba0*/  IMAD.IADD R7, R3, 0x1, -R139 ;  /* 0x0000000103077824 */ /* 0x000fe200078e0a8b */
[----:B------:R-:W-:Y:S01]  /*2bb0*/  @P2 IADD3 R199, R8, -0x40, RZ ;  /* 0xffffffc008c72810 */ /* 0x000fe20007ffe0ff */
[----:B------:R1:W-:Y:S01]  /*2bc0*/  I2F R185, R5 ;  /* 0x0000000500b97306 */ /* 0x0003e20000201400 */
[----:B------:R-:W-:Y:S01]  /*2bd0*/  LDSM.16.M88.4 R8, [R196+0x2000] ;  /* 0x00200000c408783b */ /* 0x000fe20000000200 */
[----:B------:R-:W-:Y:S01]  /*2be0*/  ISETP.GE.AND P2, PT, R18, R105, PT ;  /* 0x000000691200720c */ /* 0x000fe20003f46270 */
[----:B------:R-:W-:Y:S01]  /*2bf0*/  HMMA.16816.F32.BF16 R84, R12, R52, R20 ;  /* 0x000000340c54723c */ /* 0x000fe20000041814 */
[----:B------:R-:W-:Y:S01]  /*2c00*/  IMAD.IADD R193, R2, 0x1, R199 ;  /* 0x0000000102c17824 */ /* 0x000fe200078e02c7 */
[----:B------:R-:W3:Y:S01]  /*2c10*/  LDSM.16.M88.4 R20, [R199] ;  /* 0x00000000c714783b */ /* 0x000ee20000000200 */
[----:B------:R-:W-:-:S02]  /*2c20*/  IADD3 R202, R199, 0x800, RZ ;  /* 0x00000800c7ca7810 */ /* 0x000fc40007ffe0ff */
[----:B------:R4:W-:Y:S01]  /*2c30*/  I2F R184, R6 ;  /* 0x0000000600b87306 */ /* 0x0009e20000201400 */
[----:B------:R-:W5:Y:S01]  /*2c40*/  LDSM.16.M88.4 R28, [R199+0x800] ;  /* 0x00080000c71c783b */ /* 0x000f620000000200 */
[C---:B------:R-:W-:Y:S01]  /*2c50*/  IADD3 R201, R199.reuse, 0x1000, RZ ;  /* 0x00001000c7c97810 */ /* 0x040fe20007ffe0ff */
[----:B------:R-:W-:Y:S01]  /*2c60*/  HMMA.16816.F32.BF16 R68, R12, R48, R80 ;  /* 0x000000300c44723c */ /* 0x000fe20000041850 */
[----:B------:R-:W-:Y:S01]  /*2c70*/  IADD3 R200, R199, 0x1800, RZ ;  /* 0x00001800c7c87810 */ /* 0x000fe20007ffe0ff */
[----:B------:R-:W2:Y:S01]  /*2c80*/  LDSM.16.M88.4 R32, [R199+0x1000] ;  /* 0x00100000c720783b */ /* 0x000ea20000000200 */
[----:B-1----:R-:W-:-:S05]  /*2c90*/  IMAD.IADD R5, R3, 0x1, -R138 ;  /* 0x0000000103057824 */ /* 0x002fca00078e0a8a */
[----:B------:R-:W-:Y:S01]  /*2ca0*/  HMMA.16816.F32.BF16 R60, R12, R50, R96 ;  /* 0x000000320c3c723c */ /* 0x000fe20000041860 */
[----:B------:R-:W-:-:S05]  /*2cb0*/  IABS R5, R5 ;  /* 0x0000000500057213 */ /* 0x000fca0000000000 */
[----:B----4-:R-:W-:Y:S01]  /*2cc0*/  IMAD.MOV.U32 R6, RZ, RZ, R5 ;  /* 0x000000ffff067224 */ /* 0x010fe200078e0005 */
[----:B------:R-:W-:Y:S01]  /*2cd0*/  IABS R5, R7 ;  /* 0x0000000700057213 */ /* 0x000fe20000000000 */
[C---:B------:R-:W-:Y:S01]  /*2ce0*/  IMAD.IADD R7, R3.reuse, 0x1, -R142 ;  /* 0x0000000103077824 */ /* 0x040fe200078e0a8e */
[C---:B------:R-:W-:Y:S01]  /*2cf0*/  HMMA.16816.F32.BF16 R48, R12.reuse, R54, R120 ;  /* 0x000000360c30723c */ /* 0x040fe20000041878 */
[----:B------:R1:W-:Y:S07]  /*2d00*/  I2F R183, R6 ;  /* 0x0000000600b77306 */ /* 0x0003ee0000201400 */
[C---:B------:R-:W-:Y:S08]  /*2d10*/  HMMA.16816.F32.BF16 R88, R12.reuse, R24, R88 ;  /* 0x000000180c58723c */ /* 0x040ff00000041858 */
[C---:B------:R-:W-:Y:S01]  /*2d20*/  HMMA.16816.F32.BF16 R36, R12.reuse, R46, R92 ;  /* 0x0000002e0c24723c */ /* 0x040fe2000004185c */
[----:B-1----:R-:W-:Y:S01]  /*2d30*/  IMAD.MOV.U32 R6, RZ, RZ, R5 ;  /* 0x000000ffff067224 */ /* 0x002fe200078e0005 */
[----:B------:R-:W-:Y:S01]  /*2d40*/  IABS R5, R7 ;  /* 0x0000000700057213 */ /* 0x000fe20000000000 */
[C---:B------:R-:W-:Y:S01]  /*2d50*/  IMAD.IADD R7, R3.reuse, 0x1, -R141 ;  /* 0x0000000103077824 */ /* 0x040fe200078e0a8d */
[----:B------:R-:W1:Y:S01]  /*2d60*/  LDSM.16.M88.4 R44, [R199+0x1800] ;  /* 0x00180000c72c783b */ /* 0x000e620000000200 */
[----:B------:R4:W-:Y:S03]  /*2d70*/  I2F R182, R6 ;  /* 0x0000000600b67306 */ /* 0x0009e60000201400 */
[----:B------:R-:W-:Y:S01]  /*2d80*/  HMMA.16816.F32.BF16 R52, R12, R26, R116 ;  /* 0x0000001a0c34723c */ /* 0x000fe20000041874 */
[----:B------:R-:W-:Y:S07]  /*2d90*/  LDSM.16.M88.4 R24, [R193] ;  /* 0x00000000c118783b */ /* 0x000fee0000000200 */
[----:B---3--:R-:W-:Y:S01]  /*2da0*/  HMMA.16816.F32.BF16 R80, R8, R20, R124 ;  /* 0x000000140850723c */ /* 0x008fe2000004187c */
[----:B----4-:R-:W-:Y:S01]  /*2db0*/  IMAD.MOV.U32 R6, RZ, RZ, R5 ;  /* 0x000000ffff067224 */ /* 0x010fe200078e0005 */
[----:B------:R-:W-:Y:S01]  /*2dc0*/  IABS R5, R7 ;  /* 0x0000000700057213 */ /* 0x000fe20000000000 */
[----:B------:R-:W-:-:S05]  /*2dd0*/  IMAD.IADD R7, R3, 0x1, -R140 ;  /* 0x0000000103077824 */ /* 0x000fca00078e0a8c */
[----:B-----5:R-:W-:Y:S01]  /*2de0*/  HMMA.16816.F32.BF16 R148, R8, R28, R128 ;  /* 0x0000001c0894723c */ /* 0x020fe20000041880 */
[----:B------:R3:W-:Y:S01]  /*2df0*/  I2F R180, R6 ;  /* 0x0000000600b47306 */ /* 0x0007e20000201400 */
[----:B------:R-:W-:-:S06]  /*2e00*/  IABS R16, R7 ;  /* 0x0000000700107213 */ /* 0x000fcc0000000000 */
[----:B--2---:R-:W-:Y:S01]  /*2e10*/  HMMA.16816.F32.BF16 R156, R8, R32, R112 ;  /* 0x00000020089c723c */ /* 0x004fe20000041870 */
[----:B------:R2:W-:Y:S01]  /*2e20*/  I2F R178, R5 ;  /* 0x0000000500b27306 */ /* 0x0005e20000201400 */
[----:B------:R-:W-:-:S06]  /*2e30*/  IMAD.MOV.U32 R12, RZ, RZ, R16 ;  /* 0x000000ffff0c7224 */ /* 0x000fcc00078e0010 */
[C---:B------:R-:W-:Y:S01]  /*2e40*/  HMMA.16816.F32.BF16 R120, R8.reuse, R22, R64 ;  /* 0x000000160878723c */ /* 0x040fe20000041840 */
[C---:B---3--:R-:W-:Y:S01]  /*2e50*/  IADD3 R6, R3.reuse, 0x8, RZ ;  /* 0x0000000803067810 */ /* 0x048fe20007ffe0ff */
[----:B------:R3:W-:Y:S04]  /*2e60*/  I2F R175, R12 ;  /* 0x0000000c00af7306 */ /* 0x0007e80000201400 */
[C---:B------:R-:W-:Y:S02]  /*2e70*/  IMAD.IADD R7, R6.reuse, 0x1, -R18 ;  /* 0x0000000106077824 */ /* 0x040fe400078e0a12 */
[----:B------:R-:W-:Y:S01]  /*2e80*/  IMAD.IADD R17, R6, 0x1, -R135 ;  /* 0x0000000106117824 */ /* 0x000fe200078e0a87 */
[----:B--2---:R-:W-:Y:S01]  /*2e90*/  IADD3 R5, R3, 0x40, RZ ;  /* 0x0000004003057810 */ /* 0x004fe20007ffe0ff */
[----:B-1----:R-:W-:Y:S01]  /*2ea0*/  HMMA.16816.F32.BF16 R164, R8, R44, R108 ;  /* 0x0000002c08a4723c */ /* 0x002fe2000004186c */
[----:B------:R-:W-:-:S02]  /*2eb0*/  IABS R7, R7 ;  /* 0x0000000700077213 */ /* 0x000fc40000000000 */
[----:B------:R-:W-:Y:S01]  /*2ec0*/  IADD3 R3, R3, 0x48, RZ ;  /* 0x0000004803037810 */ /* 0x000fe20007ffe0ff */
[----:B------:R-:W-:Y:S02]  /*2ed0*/  IMAD.IADD R13, R5, 0x1, -R18 ;  /* 0x00000001050d7824 */ /* 0x000fe400078e0a12 */
[----:B---3--:R-:W-:-:S03]  /*2ee0*/  IMAD.MOV.U32 R12, RZ, RZ, R7 ;  /* 0x000000ffff0c7224 */ /* 0x008fc600078e0007 */
[----:B------:R-:W-:Y:S01]  /*2ef0*/  IABS R7, R13 ;  /* 0x0000000d00077213 */ /* 0x000fe20000000000 */
[----:B------:R-:W-:Y:S01]  /*2f00*/  IMAD.IADD R13, R3, 0x1, -R18 ;  /* 0x00000001030d7824 */ /* 0x000fe200078e0a12 */
[C---:B------:R-:W-:Y:S01]  /*2f10*/  HMMA.16816.F32.BF16 R144, R8.reuse, R30, R56 ;  /* 0x0000001e0890723c */ /* 0x040fe20000041838 */
[----:B------:R1:W-:Y:S07]  /*2f20*/  I2F R126, R12 ;  /* 0x0000000c007e7306 */ /* 0x0003ee0000201400 */
[C---:B------:R-:W-:Y:S08]  /*2f30*/  HMMA.16816.F32.BF16 R152, R8.reuse, R34, R76 ;  /* 0x000000220898723c */ /* 0x040ff0000004184c */
[----:B------:R-:W-:Y:S01]  /*2f40*/  HMMA.16816.F32.BF16 R168, R8, R46, R72 ;  /* 0x0000002e08a8723c */ /* 0x000fe20000041848 */
[----:B-1----:R-:W-:Y:S01]  /*2f50*/  IMAD.MOV.U32 R12, RZ, RZ, R7 ;  /* 0x000000ffff0c7224 */ /* 0x002fe200078e0007 */
[----:B------:R-:W-:-:S03]  /*2f60*/  IABS R7, R13 ;  /* 0x0000000d00077213 */ /* 0x000fc60000000000 */
[----:B------:R1:W2:Y:S02]  /*2f70*/  I2F R125, R12 ;  /* 0x0000000c007d7306 */ /* 0x0002a40000201400 */
[----:B------:R-:W-:Y:S01]  /*2f80*/  IMAD.MOV.U32 R16, RZ, RZ, R7 ;  /* 0x000000ffff107224 */ /* 0x000fe200078e0007 */
[----:B------:R-:W-:Y:S01]  /*2f90*/  IABS R7, R17 ;  /* 0x0000001100077213 */ /* 0x000fe20000000000 */
[----:B------:R-:W-:Y:S02]  /*2fa0*/  IMAD.IADD R17, R5, 0x1, -R135 ;  /* 0x0000000105117824 */ /* 0x000fe400078e0a87 */
[----:B------:R-:W-:Y:S02]  /*2fb0*/  IMAD.IADD R9, R6, 0x1, -R132 ;  /* 0x0000000106097824 */ /* 0x000fe400078e0a84 */
[----:B------:R3:W-:Y:S01]  /*2fc0*/  I2F R94, R16 ;  /* 0x00000010005e7306 */ /* 0x0007e20000201400 */
[----:B-1----:R-:W1:Y:S01]  /*2fd0*/  LDSM.16.M88.4 R12, [R196] ;  /* 0x00000000c40c783b */ /* 0x002e620000000200 */
[----:B---3--:R-:W-:Y:S01]  /*2fe0*/  IMAD.MOV.U32 R16, RZ, RZ, R7 ;  /* 0x000000ffff107224 */ /* 0x008fe200078e0007 */
[----:B------:R-:W-:Y:S01]  /*2ff0*/  IABS R7, R17 ;  /* 0x0000001100077213 */ /* 0x000fe20000000000 */
[----:B------:R-:W-:-:S04]  /*3000*/  IMAD.IADD R17, R3, 0x1, -R135 ;  /* 0x0000000103117824 */ /* 0x000fc800078e0a87 */
[----:B------:R3:W-:Y:S02]  /*3010*/  I2F R127, R16 ;  /* 0x00000010007f7306 */ /* 0x0007e40000201400 */
[----:B---3--:R-:W-:Y:S01]  /*3020*/  IMAD.MOV.U32 R16, RZ, RZ, R7 ;  /* 0x000000ffff107224 */ /* 0x008fe200078e0007 */
[----:B------:R-:W-:Y:S01]  /*3030*/  IABS R7, R17 ;  /* 0x0000001100077213 */ /* 0x000fe20000000000 */
[----:B------:R-:W-:-:S04]  /*3040*/  IMAD.IADD R17, R6, 0x1, -R133 ;  /* 0x0000000106117824 */ /* 0x000fc800078e0a85 */
[----:B------:R3:W4:Y:S01]  /*3050*/  I2F R119, R16 ;  /* 0x0000001000777306 */ /* 0x0007220000201400 */
[----:B-1----:R-:W-:Y:S01]  /*3060*/  HMMA.16816.F32.BF16 R72, R12, R20, R40 ;  /* 0x000000140c48723c */ /* 0x002fe20000041828 */
[----:B---3--:R-:W-:Y:S01]  /*3070*/  IMAD.MOV.U32 R16, RZ, RZ, R7 ;  /* 0x000000ffff107224 */ /* 0x008fe200078e0007 */
[----:B------:R-:W-:-:S06]  /*3080*/  IABS R7, R17 ;  /* 0x0000001100077213 */ /* 0x000fcc0000000000 */
[C---:B------:R-:W-:Y:S01]  /*3090*/  HMMA.16816.F32.BF16 R64, R12.reuse, R22, R36 ;  /* 0x000000160c40723c */ /* 0x040fe20000041824 */
[----:B------:R-:W1:Y:S01]  /*30a0*/  LDSM.16.M88.4 R20, [R197+0x2000] ;  /* 0x00200000c514783b */ /* 0x000e620000000200 */
[----:B------:R3:W-:Y:S03]  /*30b0*/  I2F R17, R16 ;  /* 0x0000001000117306 */ /* 0x0007e60000201400 */
[----:B------:R-:W-:Y:S03]  /*30c0*/  LDSM.16.M88.4 R36, [R193+0x800] ;  /* 0x00080000c124783b */ /* 0x000fe60000000200 */
[C---:B------:R-:W-:Y:S02]  /*30d0*/  HMMA.16816.F32.BF16 R56, R12.reuse, R32, R84 ;  /* 0x000000200c38723c */ /* 0x040fe40000041854 */
[----:B------:R5:W-:Y:S06]  /*30e0*/  I2F R124, R7 ;  /* 0x00000007007c7306 */ /* 0x000bec0000201400 */
[----:B------:R-:W-:Y:S01]  /*30f0*/  HMMA.16816.F32.BF16 R68, R12, R28, R68 ;  /* 0x0000001c0c44723c */ /* 0x000fe20000041844 */
[----:B---3--:R-:W-:-:S04]  /*3100*/  IADD3 R16, -R133, R5, RZ ;  /* 0x0000000585107210 */ /* 0x008fc80007ffe1ff */
[----:B------:R-:W-:-:S03]  /*3110*/  IABS R16, R16 ;  /* 0x0000001000107213 */ /* 0x000fc60000000000 */
[C---:B------:R-:W-:Y:S01]  /*3120*/  HMMA.16816.F32.BF16 R60, R12.reuse, R30, R60 ;  /* 0x0000001e0c3c723c */ /* 0x040fe2000004183c */
[----:B-----5:R-:W-:Y:S02]  /*3130*/  IMAD.IADD R7, R3, 0x1, -R133 ;  /* 0x0000000103077824 */ /* 0x020fe400078e0a85 */
[----:B------:R-:W-:Y:S02]  /*3140*/  IMAD.MOV.U32 R8, RZ, RZ, R16 ;  /* 0x000000ffff087224 */ /* 0x000fe400078e0010 */
[----:B------:R-:W-:Y:S01]  /*3150*/  IMAD.IADD R16, R6, 0x1, -R102 ;  /* 0x0000000106107824 */ /* 0x000fe200078e0a66 */
[----:B------:R-:W-:Y:S01]  /*3160*/  IABS R7, R7 ;  /* 0x0000000700077213 */ /* 0x000fe20000000000 */
[----:B------:R3:W-:Y:S01]  /*3170*/  I2F R118, R8 ;  /* 0x0000000800767306 */ /* 0x0007e20000201400 */
[C---:B------:R-:W-:Y:S08]  /*3180*/  HMMA.16816.F32.BF16 R48, R12.reuse, R34, R48 ;  /* 0x000000220c30723c */ /* 0x040ff00000041830 */
[----:B------:R-:W-:Y:S01]  /*3190*/  HMMA.16816.F32.BF16 R40, R12, R44, R88 ;  /* 0x0000002c0c28723c */ /* 0x000fe20000041858 */
[----:B---3--:R-:W-:Y:S01]  /*31a0*/  IMAD.MOV.U32 R8, RZ, RZ, R7 ;  /* 0x000000ffff087224 */ /* 0x008fe200078e0007 */
[----:B------:R-:W-:Y:S01]  /*31b0*/  IABS R7, R9 ;  /* 0x0000000900077213 */ /* 0x000fe20000000000 */
[----:B------:R-:W-:-:S05]  /*31c0*/  IMAD.IADD R9, R5, 0x1, -R132 ;  /* 0x0000000105097824 */ /* 0x000fca00078e0a84 */
[----:B------:R-:W-:Y:S01]  /*31d0*/  HMMA.16816.F32.BF16 R28, R12, R46, R52 ;  /* 0x0000002e0c1c723c */ /* 0x000fe20000041834 */
[----:B------:R3:W-:Y:S01]  /*31e0*/  I2F R106, R8 ;  /* 0x00000008006a7306 */ /* 0x0007e20000201400 */
[----:B------:R-:W-:Y:S05]  /*31f0*/  LDSM.16.M88.4 R44, [R193+0x1000] ;  /* 0x00100000c12c783b */ /* 0x000fea0000000200 */
[C---:B------:R-:W-:Y:S01]  /*3200*/  IMAD.IADD R12, R6.reuse, 0x1, -R19 ;  /* 0x00000001060c7824 */ /* 0x040fe200078e0a13 */
[----:B-1----:R-:W-:Y:S01]  /*3210*/  HMMA.16816.F32.BF16 R52, R20, R24, R80 ;  /* 0x000000181434723c */ /* 0x002fe20000041850 */
[----:B---3--:R-:W-:Y:S01]  /*3220*/  IMAD.MOV.U32 R8, RZ, RZ, R7 ;  /* 0x000000ffff087224 */ /* 0x008fe200078e0007 */
[----:B------:R-:W-:Y:S01]  /*3230*/  IABS R7, R9 ;  /* 0x0000000900077213 */ /* 0x000fe20000000000 */
[----:B------:R-:W-:-:S02]  /*3240*/  IMAD.IADD R9, R6, 0x1, -R107 ;  /* 0x0000000106097824 */ /* 0x000fc400078e0a6b */
[----:B------:R1:W-:Y:S03]  /*3250*/  I2F R117, R8 ;  /* 0x0000000800757306 */ /* 0x0003e60000201400 */
[----:B------:R-:W-:-:S05]  /*3260*/  IABS R2, R9 ;  /* 0x0000000900027213 */ /* 0x000fca0000000000 */
[----:B------:R3:W-:Y:S01]  /*3270*/  I2F R103, R7 ;  /* 0x0000000700677306 */ /* 0x0007e20000201400 */
[----:B-1----:R-:W-:-:S07]  /*3280*/  IMAD.IADD R8, R3, 0x1, -R132 ;  /* 0x0000000103087824 */ /* 0x002fce00078e0a84 */
[----:B------:R1:W-:Y:S01]  /*3290*/  I2F R116, R2 ;  /* 0x0000000200747306 */ /* 0x0003e20000201400 */
[----:B------:R-:W-:-:S05]  /*32a0*/  IABS R8, R8 ;  /* 0x0000000800087213 */ /* 0x000fca0000000000 */
[----:B---3--:R-:W-:Y:S02]  /*32b0*/  IMAD.MOV.U32 R7, RZ, RZ, R8 ;  /* 0x000000ffff077224 */ /* 0x008fe400078e0008 */
[----:B------:R-:W3:Y:S02]  /*32c0*/  LDSM.16.M88.4 R8, [R197] ;  /* 0x00000000c508783b */ /* 0x000ee40000000200 */
[----:B------:R5:W-:Y:S01]  /*32d0*/  I2F R101, R7 ;  /* 0x0000000700657306 */ /* 0x000be20000201400 */
[----:B-1----:R-:W-:-:S05]  /*32e0*/  IMAD.IADD R2, R3, 0x1, -R107 ;  /* 0x0000000103027824 */ /* 0x002fca00078e0a6b */
[----:B------:R-:W-:Y:S01]  /*32f0*/  IABS R2, R2 ;  /* 0x0000000200027213 */ /* 0x000fe20000000000 */
[----:B-----5:R-:W-:-:S05]  /*3300*/  IMAD.IADD R7, R5, 0x1, -R107 ;  /* 0x0000000105077824 */ /* 0x020fca00078e0a6b */
[----:B------:R-:W-:-:S04]  /*3310*/  IABS R7, R7 ;  /* 0x0000000700077213 */ /* 0x000fc80000000000 */
[----:B------:R1:W-:Y:S01]  /*3320*/  I2F R95, R7 ;  /* 0x00000007005f7306 */ /* 0x0003e20000201400 */
[----:B---3--:R-:W-:Y:S01]  /*3330*/  HMMA.16816.F32.BF16 R32, R8, R24, R72 ;  /* 0x000000180820723c */ /* 0x008fe20000041848 */
[----:B------:R-:W3:Y:S01]  /*3340*/  LDSM.16.M88.4 R72, [R193+0x1800] ;  /* 0x00180000c148783b */ /* 0x000ee20000000200 */
[----:B------:R-:W-:-:S04]  /*3350*/  DEPBAR.LE SB0, 0x0 ;  /* 0x000080000000791a */ /* 0x000fc80000000000 */
[----:B-1----:R-:W-:Y:S01]  /*3360*/  IMAD.MOV.U32 R7, RZ, RZ, R2 ;  /* 0x000000ffff077224 */ /* 0x002fe200078e0002 */
[----:B------:R-:W-:Y:S01]  /*3370*/  IABS R2, R16 ;  /* 0x0000001000027213 */ /* 0x000fe20000000000 */
[C---:B------:R-:W-:Y:S02]  /*3380*/  HMMA.16816.F32.BF16 R80, R8.reuse, R38, R60 ;  /* 0x000000260850723c */ /* 0x040fe4000004183c */
[----:B------:R1:W-:Y:S06]  /*3390*/  I2F R87, R7 ;  /* 0x0000000700577306 */ /* 0x0003ec0000201400 */
[C---:B------:R-:W-:Y:S02]  /*33a0*/  HMMA.16816.F32.BF16 R64, R8.reuse, R26, R64 ;  /* 0x0000001a0840723c */ /* 0x040fe40000041840 */
[----:B------:R5:W-:Y:S06]  /*33b0*/  I2F R93, R2 ;  /* 0x00000002005d7306 */ /* 0x000bec0000201400 */
[----:B------:R-:W-:Y:S01]  /*33c0*/  HMMA.16816.F32.BF16 R68, R8, R36, R68 ;  /* 0x000000240844723c */ /* 0x000fe20000041844 */
[----:B------:R-:W-:-:S02]  /*33d0*/  FFMA.FTZ R13, R161, -R100, R33 ;  /* 0x80000064a10d7223 */ /* 0x000fc40000010021 */
[----:B-1----:R-:W-:-:S05]  /*33e0*/  IMAD.IADD R7, R5, 0x1, -R102 ;  /* 0x0000000105077824 */ /* 0x002fca00078e0a66 */
[----:B------:R-:W-:Y:S01]  /*33f0*/  IABS R7, R7 ;  /* 0x0000000700077213 */ /* 0x000fe20000000000 */
[C---:B------:R-:W-:Y:S01]  /*3400*/  HMMA.16816.F32.BF16 R88, R8.reuse, R44, R56 ;  /* 0x0000002c0858723c */ /* 0x040fe20000041838 */
[----:B-----5:R-:W-:Y:S02]  /*3410*/  IMAD.IADD R2, R3, 0x1, -R102 ;  /* 0x0000000103027824 */ /* 0x020fe400078e0a66 */
[----:B------:R1:W-:Y:S03]  /*3420*/  I2F R86, R7 ;  /* 0x0000000700567306 */ /* 0x0003e60000201400 */
[----:B------:R-:W-:Y:S02]  /*3430*/  IABS R2, R2 ;  /* 0x0000000200027213 */ /* 0x000fe40000000000 */
[C---:B------:R-:W-:Y:S08]  /*3440*/  HMMA.16816.F32.BF16 R112, R8.reuse, R46, R48 ;  /* 0x0000002e0870723c */ /* 0x040ff00000041830 */
[----:B---3--:R-:W-:Y:S01]  /*3450*/  HMMA.16816.F32.BF16 R108, R8, R72, R40 ;  /* 0x00000048086c723c */ /* 0x008fe20000041828 */
[----:B-1----:R-:W-:Y:S01]  /*3460*/  IMAD.MOV.U32 R7, RZ, RZ, R2 ;  /* 0x000000ffff077224 */ /* 0x002fe200078e0002 */
[----:B------:R-:W-:Y:S01]  /*3470*/  IABS R2, R12 ;  /* 0x0000000c00027213 */ /* 0x000fe20000000000 */
[----:B------:R-:W-:-:S02]  /*3480*/  IMAD.IADD R12, R5, 0x1, -R19 ;  /* 0x00000001050c7824 */ /* 0x000fc400078e0a13 */
[----:B------:R1:W-:Y:S03]  /*3490*/  I2F R15, R7 ;  /* 0x00000007000f7306 */ /* 0x0003e60000201400 */
[----:B------:R-:W-:Y:S07]  /*34a0*/  HMMA.16816.F32.BF16 R96, R8, R74, R28 ;  /* 0x0000004a0860723c */ /* 0x000fee000004181c */
[----:B------:R-:W-:Y:S01]  /*34b0*/  IMAD.IADD R9, R6, 0x1, -R136 ;  /* 0x0000000106097824 */ /* 0x000fe200078e0a88 */
[----:B------:R-:W-:Y:S01]  /*34c0*/  HMMA.16816.F32.BF16 R24, R20, R26, R120 ;  /* 0x0000001a1418723c */ /* 0x000fe20000041878 */
[----:B--2---:R-:W-:-:S02]  /*34d0*/  FFMA.FTZ R8, R125, -R100, R52 ;  /* 0x800000647d087223 */ /* 0x004fc40000010034 */
[-C--:B------:R-:W-:Y:S01]  /*34e0*/  FFMA.FTZ R10, R126, -R100.reuse, R34 ;  /* 0x800000647e0a7223 */ /* 0x080fe20000010022 */
[----:B------:R-:W-:Y:S01]  /*34f0*/  IABS R9, R9 ;  /* 0x0000000900097213 */ /* 0x000fe20000000000 */
[----:B------:R-:W-:Y:S01]  /*3500*/  FFMA.FTZ R11, R143, -R100, R32 ;  /* 0x800000648f0b7223 */ /* 0x000fe20000010020 */
[----:B------:R-:W-:Y:S01]  /*3510*/  FSEL R102, R8, -INF , !P2 ;  /* 0xff80000008667808 */ /* 0x000fe20005000000 */
[----:B-1----:R-:W-:Y:S01]  /*3520*/  IMAD.MOV.U32 R7, RZ, RZ, R2 ;  /* 0x000000ffff077224 */ /* 0x002fe200078e0002 */
[----:B------:R-:W-:Y:S01]  /*3530*/  IABS R2, R12 ;  /* 0x0000000c00027213 */ /* 0x000fe20000000000 */
[----:B------:R-:W-:Y:S01]  /*3540*/  IMAD.IADD R12, R3, 0x1, -R19 ;  /* 0x00000001030c7824 */ /* 0x000fe200078e0a13 */
[----:B------:R-:W-:Y:S01]  /*3550*/  FSEL R130, R10, -INF , !P2 ;  /* 0xff8000000a827808 */ /* 0x000fe20005000000 */
[----:B------:R1:W-:Y:S01]  /*3560*/  I2F R92, R7 ;  /* 0x00000007005c7306 */ /* 0x0003e20000201400 */
[----:B------:R-:W-:Y:S01]  /*3570*/  IMAD.MOV.U32 R8, RZ, RZ, R9 ;  /* 0x000000ffff087224 */ /* 0x000fe200078e0009 */
[----:B------:R-:W-:Y:S01]  /*3580*/  FSEL R128, R11, -INF , !P2 ;  /* 0xff8000000b807808 */ /* 0x000fe20005000000 */
[----:B------:R-:W-:Y:S01]  /*3590*/  IMAD.IADD R9, R3, 0x1, -R136 ;  /* 0x0000000103097824 */ /* 0x000fe200078e0a88 */
[----:B------:R-:W-:Y:S01]  /*35a0*/  HMMA.16816.F32.BF16 R48, R20, R44, R156 ;  /* 0x0000002c1430723c */ /* 0x000fe2000004189c */
[----:B------:R-:W-:Y:S01]  /*35b0*/  IMAD.IADD R10, R6, 0x1, -R137 ;  /* 0x00000001060a7824 */ /* 0x000fe200078e0a89 */
[----:B------:R-:W-:Y:S01]  /*35c0*/  FSEL R121, R13, -INF , !P0 ;  /* 0xff8000000d797808 */ /* 0x000fe20004000000 */
[-C--:B----4-:R-:W-:Y:S01]  /*35d0*/  FFMA.FTZ R11, R119, -R100.reuse, R53 ;  /* 0x80000064770b7223 */ /* 0x090fe20000010035 */
[----:B------:R-:W-:Y:S01]  /*35e0*/  I2F R78, R8 ;  /* 0x00000008004e7306 */ /* 0x000fe20000201400 */
[----:B------:R-:W-:-:S02]  /*35f0*/  FFMA.FTZ R30, R185, -R100, R89 ;  /* 0x80000064b91e7223 */ /* 0x000fc40000010059 */
[-C--:B------:R-:W-:Y:S02]  /*3600*/  FFMA.FTZ R34, R184, -R100.reuse, R112 ;  /* 0x80000064b8227223 */ /* 0x080fe40000010070 */
[-C--:B------:R-:W-:Y:S02]  /*3610*/  FFMA.FTZ R33, R183, -R100.reuse, R113 ;  /* 0x80000064b7217223 */ /* 0x080fe40000010071 */
[----:B------:R-:W-:Y:S02]  /*3620*/  FFMA.FTZ R32, R182, -R100, R108 ;  /* 0x80000064b6207223 */ /* 0x000fe4000001006c */
[----:B-1----:R-:W-:Y:S01]  /*3630*/  IMAD.MOV.U32 R7, RZ, RZ, R2 ;  /* 0x000000ffff077224 */ /* 0x002fe200078e0002 */
[----:B------:R-:W-:Y:S01]  /*3640*/  IABS R2, R12 ;  /* 0x0000000c00027213 */ /* 0x000fe20000000000 */
[----:B------:R-:W-:Y:S01]  /*3650*/  FFMA.FTZ R31, R180, -R100, R109 ;  /* 0x80000064b41f7223 */ /* 0x000fe2000001006d */
[----:B------:R-:W-:Y:S01]  /*3660*/  IADD3 R12, -R104, R6, RZ ;  /* 0x00000006680c7210 */ /* 0x000fe20007ffe1ff */
        /* <DEDUP_REMOVED lines=20> */
[----:B------:R1:W2:Y:S02]  /*37b0*/  I2F R14, R7 ;  /* 0x00000007000e7306 */ /* 0x0002a40000201400 */
[----:B-1----:R-:W-:Y:S01]  /*37c0*/  IMAD.MOV.U32 R7, RZ, RZ, R2 ;  /* 0x000000ffff077224 */ /* 0x002fe200078e0002 */
[----:B------:R-:W-:Y:S01]  /*37d0*/  IABS R2, R12 ;  /* 0x0000000c00027213 */ /* 0x000fe20000000000 */
[----:B------:R-:W-:-:S04]  /*37e0*/  FFMA.FTZ R12, R127, -R100, R35 ;  /* 0x800000647f0c7223 */ /* 0x000fc80000010023 */
[----:B------:R1:W3:Y:S01]  /*37f0*/  I2F R29, R7 ;  /* 0x00000007001d7306 */ /* 0x0002e20000201400 */
[-C--:B--2---:R-:W-:Y:S01]  /*3800*/  FFMA.FTZ R14, R14, -R100.reuse, R90 ;  /* 0x800000640e0e7223 */ /* 0x084fe2000001005a */
[----:B------:R-:W-:Y:S01]  /*3810*/  FSEL R129, R12, -INF , !P0 ;  /* 0xff8000000c817808 */ /* 0x000fe20004000000 */
[----:B------:R-:W-:-:S05]  /*3820*/  FFMA.FTZ R12, R163, -R100, R65 ;  /* 0x80000064a30c7223 */ /* 0x000fca0000010041 */
[----:B------:R2:W-:Y:S01]  /*3830*/  I2F R28, R2 ;  /* 0x00000002001c7306 */ /* 0x0005e20000201400 */
[----:B------:R-:W-:Y:S01]  /*3840*/  FSEL R120, R12, -INF , !P6 ;  /* 0xff8000000c787808 */ /* 0x000fe20007000000 */
[----:B------:R-:W-:-:S05]  /*3850*/  FFMA.FTZ R12, R174, -R100, R68 ;  /* 0x80000064ae0c7223 */ /* 0x000fca0000010044 */
[----:B------:R-:W-:Y:S01]  /*3860*/  FSEL R135, R12, -INF , !P5 ;  /* 0xff8000000c877808 */ /* 0x000fe20006800000 */
[-C--:B-1----:R-:W-:Y:S01]  /*3870*/  FFMA.FTZ R7, R94, -R100.reuse, R54 ;  /* 0x800000645e077223 */ /* 0x082fe20000010036 */
[----:B------:R-:W-:Y:S01]  /*3880*/  FSEL R94, R11, -INF , !P0 ;  /* 0xff8000000b5e7808 */ /* 0x000fe20004000000 */
[-C--:B------:R-:W-:Y:S02]  /*3890*/  FFMA.FTZ R11, R162, -R100.reuse, R64 ;  /* 0x80000064a20b7223 */ /* 0x080fe40000010040 */
[----:B------:R-:W-:Y:S01]  /*38a0*/  FFMA.FTZ R12, R177, -R100, R69 ;  /* 0x80000064b10c7223 */ /* 0x000fe20000010045 */
[----:B------:R-:W-:Y:S01]  /*38b0*/  FSEL R126, R7, -INF , !P2 ;  /* 0xff800000077e7808 */ /* 0x000fe20005000000 */
[----:B------:R-:W-:Y:S01]  /*38c0*/  BAR.SYNC.DEFER_BLOCKING 0x0 ;  /* 0x0000000000007b1d */ /* 0x000fe20000010000 */
[----:B------:R-:W-:Y:S01]  /*38d0*/  ISETP.GE.AND P2, PT, R104, R105, PT ;  /* 0x000000696800720c */ /* 0x000fe20003f46270 */
[----:B--2---:R-:W-:-:S05]  /*38e0*/  IMAD.IADD R2, R5, 0x1, -R136 ;  /* 0x0000000105027824 */ /* 0x004fca00078e0a88 */
[----:B------:R-:W-:Y:S02]  /*38f0*/  IABS R7, R2 ;  /* 0x0000000200077213 */ /* 0x000fe40000000000 */
[----:B------:R-:W-:Y:S01]  /*3900*/  IABS R2, R9 ;  /* 0x0000000900027213 */ /* 0x000fe20000000000 */
[----:B------:R-:W-:Y:S02]  /*3910*/  FFMA.FTZ R9, R17, -R100, R55 ;  /* 0x8000006411097223 */ /* 0x000fe40000010037 */
[----:B------:R-:W-:Y:S01]  /*3920*/  IMAD.MOV.U32 R8, RZ, RZ, R7 ;  /* 0x000000ffff087224 */ /* 0x000fe200078e0007 */
[C---:B------:R-:W-:Y:S01]  /*3930*/  HMMA.16816.F32.BF16 R16, R20.reuse, R36, R148 ;  /* 0x000000241410723c */ /* 0x040fe20000041894 */
[----:B------:R-:W-:Y:S01]  /*3940*/  IMAD.MOV.U32 R7, RZ, RZ, R2 ;  /* 0x000000ffff077224 */ /* 0x000fe200078e0002 */
[----:B------:R-:W-:Y:S01]  /*3950*/  IABS R2, R10 ;  /* 0x0000000a00027213 */ /* 0x000fe20000000000 */
[----:B------:R1:W-:Y:S01]  /*3960*/  I2F R76, R8 ;  /* 0x00000008004c7306 */ /* 0x0003e20000201400 */
[----:B------:R-:W-:Y:S01]  /*3970*/  FSEL R119, R9, -INF , !P0 ;  /* 0xff80000009777808 */ /* 0x000fe20004000000 */
[-C--:B------:R-:W-:Y:S01]  /*3980*/  FFMA.FTZ R9, R118, -R100.reuse, R24 ;  /* 0x8000006476097223 */ /* 0x080fe20000010018 */
[----:B------:R-:W-:Y:S01]  /*3990*/  FSEL R118, R11, -INF , !P1 ;  /* 0xff8000000b767808 */ /* 0x000fe20004800000 */
[-C--:B------:R-:W-:Y:S01]  /*39a0*/  FFMA.FTZ R10, R124, -R100.reuse, R66 ;  /* 0x800000647c0a7223 */ /* 0x080fe20000010042 */
[C---:B------:R-:W-:Y:S01]  /*39b0*/  HMMA.16816.F32.BF16 R36, R20.reuse, R38, R144 ;  /* 0x000000261424723c */ /* 0x040fe20000041890 */
[-C--:B------:R-:W-:Y:S01]  /*39c0*/  FFMA.FTZ R11, R117, -R100.reuse, R67 ;  /* 0x80000064750b7223 */ /* 0x080fe20000010043 */
[----:B------:R-:W-:Y:S01]  /*39d0*/  FSEL R66, R9, -INF , !P1 ;  /* 0xff80000009427808 */ /* 0x000fe20004800000 */
[----:B------:R2:W-:Y:S01]  /*39e0*/  I2F R62, R7 ;  /* 0x00000007003e7306 */ /* 0x0005e20000201400 */
[----:B------:R-:W-:Y:S01]  /*39f0*/  IMAD.IADD R9, R5, 0x1, -R138 ;  /* 0x0000000105097824 */ /* 0x000fe200078e0a8a */
[----:B------:R-:W-:Y:S01]  /*3a00*/  ISETP.GE.AND P0, PT, R134, R105, PT ;  /* 0x000000698600720c */ /* 0x000fe20003f06270 */
[-C--:B------:R-:W-:Y:S01]  /*3a10*/  FFMA.FTZ R24, R176, -R100.reuse, R88 ;  /* 0x80000064b0187223 */ /* 0x080fe20000010058 */
[----:B------:R-:W-:Y:S01]  /*3a20*/  FSEL R122, R11, -INF , !P6 ;  /* 0xff8000000b7a7808 */ /* 0x000fe20007000000 */
[-C--:B------:R-:W-:Y:S01]  /*3a30*/  FFMA.FTZ R11, R116, -R100.reuse, R70 ;  /* 0x80000064740b7223 */ /* 0x080fe20000010046 */
[----:B------:R-:W-:Y:S01]  /*3a40*/  FSEL R123, R10, -INF , !P1 ;  /* 0xff8000000a7b7808 */ /* 0x000fe20004800000 */
[-C--:B------:R-:W-:Y:S01]  /*3a50*/  FFMA.FTZ R10, R103, -R100.reuse, R25 ;  /* 0x80000064670a7223 */ /* 0x080fe20000010019 */
[----:B------:R4:W5:Y:S01]  /*3a60*/  I2F R61, R2 ;  /* 0x00000002003d7306 */ /* 0x0009620000201400 */
[----:B-1----:R-:W-:Y:S01]  /*3a70*/  IMAD.IADD R8, R5, 0x1, -R137 ;  /* 0x0000000105087824 */ /* 0x002fe200078e0a89 */
[----:B------:R-:W-:Y:S01]  /*3a80*/  FSEL R149, R11, -INF , !P5 ;  /* 0xff8000000b957808 */ /* 0x000fe20006800000 */
[----:B------:R-:W-:Y:S01]  /*3a90*/  FFMA.FTZ R11, R93, -R100, R71 ;  /* 0x800000645d0b7223 */ /* 0x000fe20000010047 */
[----:B------:R-:W-:Y:S01]  /*3aa0*/  HMMA.16816.F32.BF16 R52, R20, R46, R152 ;  /* 0x0000002e1434723c */ /* 0x000fe20000041898 */
[----:B------:R-:W-:-:S02]  /*3ab0*/  FSEL R158, R24, -INF , !P0 ;  /* 0xff800000189e7808 */ /* 0x000fc40004000000 */
[----:B------:R-:W-:Y:S01]  /*3ac0*/  IABS R8, R8 ;  /* 0x0000000800087213 */ /* 0x000fe20000000000 */
[-C--:B--2---:R-:W-:Y:S01]  /*3ad0*/  FFMA.FTZ R7, R106, -R100.reuse, R26 ;  /* 0x800000646a077223 */ /* 0x084fe2000001001a */
[----:B------:R-:W-:Y:S02]  /*3ae0*/  FSEL R150, R11, -INF , !P4 ;  /* 0xff8000000b967808 */ /* 0x000fe40006000000 */
[----:B------:R-:W-:Y:S01]  /*3af0*/  FSEL R64, R10, -INF , !P6 ;  /* 0xff8000000a407808 */ /* 0x000fe20007000000 */
[----:B------:R-:W-:Y:S01]  /*3b00*/  HMMA.16816.F32.BF16 R44, R20, R72, R164 ;  /* 0x00000048142c723c */ /* 0x000fe200000418a4 */
[----:B------:R-:W-:Y:S01]  /*3b10*/  FSEL R104, R7, -INF , !P1 ;  /* 0xff80000007687808 */ /* 0x000fe20004800000 */
[----:B------:R-:W-:Y:S01]  /*3b20*/  IMAD.MOV.U32 R7, RZ, RZ, R8 ;  /* 0x000000ffff077224 */ /* 0x000fe200078e0008 */
[----:B------:R-:W-:Y:S01]  /*3b30*/  ISETP.GE.AND P1, PT, R136, R105, PT ;  /* 0x000000698800720c */ /* 0x000fe20003f26270 */
[----:B----4-:R-:W-:Y:S01]  /*3b40*/  IMAD.IADD R2, R3, 0x1, -R137 ;  /* 0x0000000103027824 */ /* 0x010fe200078e0a89 */
[----:B------:R-:W-:Y:S01]  /*3b50*/  FSEL R134, R12, -INF , !P4 ;  /* 0xff8000000c867808 */ /* 0x000fe20006000000 */
[----:B------:R-:W-:Y:S01]  /*3b60*/  IMAD.IADD R8, R6, 0x1, -R138 ;  /* 0x0000000106087824 */ /* 0x000fe200078e0a8a */
[----:B------:R1:W2:Y:S01]  /*3b70*/  I2F R60, R7 ;  /* 0x00000007003c7306 */ /* 0x0002a20000201400 */
[----:B------:R-:W-:Y:S01]  /*3b80*/  FFMA.FTZ R11, R84, -R100, R38 ;  /* 0x80000064540b7223 */ /* 0x000fe20000010026 */
[----:B------:R-:W-:Y:S01]  /*3b90*/  IABS R2, R2 ;  /* 0x0000000200027213 */ /* 0x000fe20000000000 */
[-C--:B------:R-:W-:Y:S01]  /*3ba0*/  FFMA.FTZ R10, R95, -R100.reuse, R16 ;  /* 0x800000645f0a7223 */ /* 0x080fe20000010010 */
[----:B------:R-:W-:Y:S01]  /*3bb0*/  FSEL R151, R30, -INF , !P1 ;  /* 0xff8000001e977808 */ /* 0x000fe20004800000 */
[-C--:B------:R-:W-:Y:S01]  /*3bc0*/  FFMA.FTZ R13, R77, -R100.reuse, R37 ;  /* 0x800000644d0d7223 */ /* 0x080fe20000010025 */
[----:B------:R-:W-:Y:S01]  /*3bd0*/  FSEL R166, R14, -INF , !P0 ;  /* 0xff8000000ea67808 */ /* 0x000fe20004000000 */
[-C--:B------:R-:W-:Y:S01]  /*3be0*/  FFMA.FTZ R16, R92, -R100.reuse, R82 ;  /* 0x800000645c107223 */ /* 0x080fe20000010052 */
[----:B------:R4:W2:Y:S01]  /*3bf0*/  I2F R59, R2 ;  /* 0x00000002003b7306 */ /* 0x0008a20000201400 */
[----:B------:R-:W-:Y:S01]  /*3c00*/  FSEL R70, R10, -INF , !P5 ;  /* 0xff8000000a467808 */ /* 0x000fe20006800000 */
[----:B------:R-:W-:-:S02]  /*3c10*/  FFMA.FTZ R10, R86, -R100, R17 ;  /* 0x80000064560a7223 */ /* 0x000fc40000010011 */
[-C--:B------:R-:W-:Y:S02]  /*3c20*/  FFMA.FTZ R17, R79, -R100.reuse, R83 ;  /* 0x800000644f117223 */ /* 0x080fe40000010053 */
[-C--:B---3--:R-:W-:Y:S01]  /*3c30*/  FFMA.FTZ R12, R29, -R100.reuse, R48 ;  /* 0x800000641d0c7223 */ /* 0x088fe20000010030 */
[----:B------:R-:W-:Y:S01]  /*3c40*/  FSEL R68, R10, -INF , !P4 ;  /* 0xff8000000a447808 */ /* 0x000fe20006000000 */
[----:B------:R-:W-:Y:S01]  /*3c50*/  FFMA.FTZ R10, R63, -R100, R39 ;  /* 0x800000643f0a7223 */ /* 0x000fe20000010027 */
[----:B-1----:R-:W-:Y:S01]  /*3c60*/  IABS R7, R8 ;  /* 0x0000000800077213 */ /* 0x002fe20000000000 */
[-C--:B------:R-:W-:Y:S01]  /*3c70*/  FFMA.FTZ R8, R101, -R100.reuse, R27 ;  /* 0x8000006465087223 */ /* 0x080fe2000001001b */
[----:B------:R-:W-:Y:S01]  /*3c80*/  FSEL R143, R17, -INF , !P2 ;  /* 0xff800000118f7808 */ /* 0x000fe20005000000 */
[----:B------:R-:W-:Y:S01]  /*3c90*/  HMMA.16816.F32.BF16 R24, R20, R74, R168 ;  /* 0x0000004a1418723c */ /* 0x000fe200000418a8 */
[----:B------:R1:W3:Y:S01]  /*3ca0*/  I2F R58, R7 ;  /* 0x00000007003a7306 */ /* 0x0002e20000201400 */
[----:B------:R-:W-:Y:S01]  /*3cb0*/  FSEL R39, R13, -INF , !P2 ;  /* 0xff8000000d277808 */ /* 0x000fe20005000000 */
[-C--:B------:R-:W-:Y:S01]  /*3cc0*/  FFMA.FTZ R29, R178, -R100.reuse, R96 ;  /* 0x80000064b21d7223 */ /* 0x080fe20000010060 */
[----:B----4-:R-:W-:Y:S01]  /*3cd0*/  IABS R2, R9 ;  /* 0x0000000900027213 */ /* 0x010fe20000000000 */
[-C--:B------:R-:W-:Y:S01]  /*3ce0*/  FFMA.FTZ R9, R87, -R100.reuse, R18 ;  /* 0x8000006457097223 */ /* 0x080fe20000010012 */
[----:B------:R-:W-:Y:S01]  /*3cf0*/  FSEL R65, R8, -INF , !P6 ;  /* 0xff80000008417808 */ /* 0x000fe20007000000 */
[-C--:B------:R-:W-:Y:S01]  /*3d00*/  FFMA.FTZ R18, R181, -R100.reuse, R80 ;  /* 0x80000064b5127223 */ /* 0x080fe20000010050 */
[----:B------:R-:W-:Y:S01]  /*3d10*/  IADD3 R8, -R138, R3, RZ ;  /* 0x000000038a087210 */ /* 0x000fe20007ffe1ff */
[-C--:B-----5:R-:W-:Y:S01]  /*3d20*/  FFMA.FTZ R23, R61, -R100.reuse, R114 ;  /* 0x800000643d177223 */ /* 0x0a0fe20000010072 */
[----:B------:R-:W-:Y:S01]  /*3d30*/  FSEL R133, R9, -INF , !P5 ;  /* 0xff80000009857808 */ /* 0x000fe20006800000 */
[-C--:B------:R-:W-:Y:S01]  /*3d40*/  FFMA.FTZ R9, R15, -R100.reuse, R19 ;  /* 0x800000640f097223 */ /* 0x080fe20000010013 */
[-C--:B------:R-:W-:Y:S01]  /*3d50*/  ISETP.GE.AND P6, PT, R137, R105.reuse, PT ;  /* 0x000000698900720c */ /* 0x080fe20003fc6270 */
[-C--:B------:R-:W-:Y:S01]  /*3d60*/  FFMA.FTZ R15, R85, -R100.reuse, R36 ;  /* 0x80000064550f7223 */ /* 0x080fe20000010024 */
[----:B------:R-:W-:Y:S01]  /*3d70*/  FSEL R136, R18, -INF , !P3 ;  /* 0xff80000012887808 */ /* 0x000fe20005800000 */
[----:B------:R-:W-:Y:S01]  /*3d80*/  FFMA.FTZ R19, R179, -R100, R81 ;  /* 0x80000064b3137223 */ /* 0x000fe20000010051 */
[----:B------:R-:W-:Y:S01]  /*3d90*/  FSEL R132, R9, -INF , !P4 ;  /* 0xff80000009847808 */ /* 0x000fe20006000000 */
[----:B-1----:R-:W-:Y:S01]  /*3da0*/  IMAD.MOV.U32 R7, RZ, RZ, R2 ;  /* 0x000000ffff077224 */ /* 0x002fe200078e0002 */
[----:B------:R-:W-:Y:S01]  /*3db0*/  IABS R2, R8 ;  /* 0x0000000800027213 */ /* 0x000fe20000000000 */
[----:B------:R-:W-:Y:S01]  /*3dc0*/  IMAD.IADD R8, R6, 0x1, -R139 ;  /* 0x0000000106087824 */ /* 0x000fe200078e0a8b */
[----:B------:R-:W-:Y:S01]  /*3dd0*/  ISETP.GE.AND P4, PT, R139, R105, PT ;  /* 0x000000698b00720c */ /* 0x000fe20003f86270 */
[----:B------:R1:W4:Y:S01]  /*3de0*/  I2F R57, R7 ;  /* 0x0000000700397306 */ /* 0x0003220000201400 */
[-C--:B------:R-:W-:Y:S01]  /*3df0*/  FFMA.FTZ R9, R28, -R100.reuse, R50 ;  /* 0x800000641c097223 */ /* 0x080fe20000010032 */
[----:B------:R-:W-:Y:S01]  /*3e00*/  FSEL R50, R11, -INF , !P3 ;  /* 0xff8000000b327808 */ /* 0x000fe20005800000 */
[-C--:B------:R-:W-:Y:S01]  /*3e10*/  FFMA.FTZ R28, R175, -R100.reuse, R97 ;  /* 0x80000064af1c7223 */ /* 0x080fe20000010061 */
[----:B------:R-:W-:Y:S01]  /*3e20*/  FSEL R48, R15, -INF , !P3 ;  /* 0xff8000000f307808 */ /* 0x000fe20005800000 */
[-C--:B--2---:R-:W-:Y:S01]  /*3e30*/  FFMA.FTZ R22, R60, -R100.reuse, R52 ;  /* 0x800000643c167223 */ /* 0x084fe20000010034 */
[----:B------:R-:W-:Y:S01]  /*3e40*/  FSEL R127, R19, -INF , !P2 ;  /* 0xff800000137f7808 */ /* 0x000fe20005000000 */
[-C--:B------:R-:W-:Y:S01]  /*3e50*/  FFMA.FTZ R21, R59, -R100.reuse, R54 ;  /* 0x800000643b157223 */ /* 0x080fe20000010036 */
[----:B------:R-:W-:Y:S01]  /*3e60*/  FSEL R67, R10, -INF , !P2 ;  /* 0xff8000000a437808 */ /* 0x000fe20005000000 */
[----:B---3--:R-:W-:Y:S01]  /*3e70*/  FFMA.FTZ R20, R58, -R100, R115 ;  /* 0x800000643a147223 */ /* 0x008fe20000010073 */
[----:B------:R-:W-:-:S02]  /*3e80*/  FSEL R148, R12, -INF , !P0 ;  /* 0xff8000000c947808 */ /* 0x000fc40004000000 */
[----:B------:R-:W-:Y:S02]  /*3e90*/  FSEL R154, R9, -INF , !P0 ;  /* 0xff800000099a7808 */ /* 0x000fe40004000000 */
[-C--:B------:R-:W-:Y:S01]  /*3ea0*/  ISETP.GE.AND P5, PT, R138, R105.reuse, PT ;  /* 0x000000698a00720c */ /* 0x080fe20003fa6270 */
[----:B-1----:R-:W-:Y:S01]  /*3eb0*/  IMAD.MOV.U32 R7, RZ, RZ, R2 ;  /* 0x000000ffff077224 */ /* 0x002fe200078e0002 */
[----:B------:R-:W-:Y:S01]  /*3ec0*/  IABS R2, R8 ;  /* 0x0000000800027213 */ /* 0x000fe20000000000 */
[----:B------:R-:W-:Y:S01]  /*3ed0*/  IMAD.IADD R8, R5, 0x1, -R139 ;  /* 0x0000000105087824 */ /* 0x000fe200078e0a8b */
[-C--:B------:R-:W-:Y:S01]  /*3ee0*/  ISETP.GE.AND P2, PT, R141, R105.reuse, PT ;  /* 0x000000698d00720c */ /* 0x080fe20003f46270 */
[----:B------:R1:W2:Y:S01]  /*3ef0*/  I2F R56, R7 ;  /* 0x0000000700387306 */ /* 0x0002a20000201400 */
[----:B----4-:R-:W-:Y:S01]  /*3f00*/  FFMA.FTZ R15, R57, -R100, R53 ;  /* 0x80000064390f7223 */ /* 0x010fe20000010035 */
[----:B------:R-:W-:Y:S02]  /*3f10*/  ISETP.GE.AND P0, PT, R140, R105, PT ;  /* 0x000000698c00720c */ /* 0x000fe40003f06270 */
[----:B------:R-:W-:-:S02]  /*3f20*/  FSEL R152, R34, -INF , !P6 ;  /* 0xff80000022987808 */ /* 0x000fc40007000000 */
[----:B------:R-:W-:Y:S02]  /*3f30*/  FSEL R155, R23, -INF , !P6 ;  /* 0xff800000179b7808 */ /* 0x000fe40007000000 */
[----:B------:R-:W-:Y:S02]  /*3f40*/  FSEL R138, R22, -INF , !P6 ;  /* 0xff800000168a7808 */ /* 0x000fe40007000000 */
[----:B------:R-:W-:Y:S02]  /*3f50*/  FSEL R146, R21, -INF , !P6 ;  /* 0xff80000015927808 */ /* 0x000fe40007000000 */
[----:B------:R-:W-:Y:S02]  /*3f60*/  FSEL R153, R33, -INF , !P5 ;  /* 0xff80000021997808 */ /* 0x000fe40006800000 */
[----:B------:R-:W-:Y:S01]  /*3f70*/  FSEL R156, R20, -INF , !P5 ;  /* 0xff800000149c7808 */ /* 0x000fe20006800000 */
[----:B-1----:R-:W-:Y:S01]  /*3f80*/  IMAD.MOV.U32 R7, RZ, RZ, R2 ;  /* 0x000000ffff077224 */ /* 0x002fe200078e0002 */
[----:B------:R-:W-:Y:S01]  /*3f90*/  IABS R2, R8 ;  /* 0x0000000800027213 */ /* 0x000fe20000000000 */
[----:B------:R-:W-:Y:S01]  /*3fa0*/  IMAD.IADD R8, R3, 0x1, -R139 ;  /* 0x0000000103087824 */ /* 0x000fe200078e0a8b */
[----:B------:R-:W-:Y:S01]  /*3fb0*/  FSEL R139, R16, -INF , !P3 ;  /* 0xff800000108b7808 */ /* 0x000fe20005800000 */
[----:B------:R1:W3:Y:S01]  /*3fc0*/  I2F R43, R7 ;  /* 0x00000007002b7306 */ /* 0x0002e20000201400 */
[----:B--2---:R-:W-:Y:S01]  /*3fd0*/  FFMA.FTZ R10, R56, -R100, R55 ;  /* 0x80000064380a7223 */ /* 0x004fe20000010037 */
[----:B------:R-:W-:-:S02]  /*3fe0*/  ISETP.GE.AND P3, PT, R142, R105, PT ;  /* 0x000000698e00720c */ /* 0x000fc40003f66270 */
[----:B------:R-:W-:Y:S02]  /*3ff0*/  FSEL R144, R15, -INF , !P5 ;  /* 0xff8000000f907808 */ /* 0x000fe40006800000 */
[----:B------:R-:W-:Y:S02]  /*4000*/  FSEL R147, R10, -INF , !P5 ;  /* 0xff8000000a937808 */ /* 0x000fe40006800000 */
[----:B------:R-:W-:Y:S02]  /*4010*/  FSEL R169, R32, -INF , !P4 ;  /* 0xff80000020a97808 */ /* 0x000fe40006000000 */
[----:B------:R-:W-:Y:S02]  /*4020*/  FSEL R170, R31, -INF , !P3 ;  /* 0xff8000001faa7808 */ /* 0x000fe40005800000 */
[----:B------:R-:W-:Y:S02]  /*4030*/  FSEL R171, R29, -INF , !P2 ;  /* 0xff8000001dab7808 */ /* 0x000fe40005000000 */
[----:B------:R-:W-:Y:S01]  /*4040*/  FSEL R174, R28, -INF , !P0 ;  /* 0xff8000001cae7808 */ /* 0x000fe20004000000 */
[----:B-1----:R-:W-:Y:S01]  /*4050*/  IMAD.MOV.U32 R7, RZ, RZ, R2 ;  /* 0x000000ffff077224 */ /* 0x002fe200078e0002 */
[----:B------:R-:W-:Y:S01]  /*4060*/  IABS R2, R8 ;  /* 0x0000000800027213 */ /* 0x000fe20000000000 */
[----:B------:R-:W-:-:S02]  /*4070*/  IMAD.IADD R8, R6, 0x1, -R142 ;  /* 0x0000000106087824 */ /* 0x000fc400078e0a8e */
[----:B------:R1:W2:Y:S01]  /*4080*/  I2F R42, R7 ;  /* 0x00000007002a7306 */ /* 0x0002a20000201400 */
[----:B---3--:R-:W-:-:S05]  /*4090*/  FFMA.FTZ R19, R43, -R100, R110 ;  /* 0x800000642b137223 */ /* 0x008fca000001006e */
[----:B------:R-:W-:Y:S01]  /*40a0*/  FSEL R176, R19, -INF , !P4 ;  /* 0xff80000013b07808 */ /* 0x000fe20006000000 */
[----:B-1----:R-:W-:Y:S01]  /*40b0*/  IMAD.MOV.U32 R7, RZ, RZ, R2 ;  /* 0x000000ffff077224 */ /* 0x002fe200078e0002 */
[----:B------:R-:W-:Y:S01]  /*40c0*/  IABS R2, R8 ;  /* 0x0000000800027213 */ /* 0x000fe20000000000 */
[----:B------:R-:W-:Y:S02]  /*40d0*/  IMAD.IADD R8, R5, 0x1, -R141 ;  /* 0x0000000105087824 */ /* 0x000fe400078e0a8d */
[----:B------:R1:W3:Y:S01]  /*40e0*/  I2F R41, R7 ;  /* 0x0000000700297306 */ /* 0x0002e20000201400 */
[----:B--2---:R-:W-:-:S05]  /*40f0*/  FFMA.FTZ R14, R42, -R100, R44 ;  /* 0x800000642a0e7223 */ /* 0x004fca000001002c */
[----:B------:R-:W-:Y:S02]  /*4100*/  FSEL R162, R14, -INF , !P4 ;  /* 0xff8000000ea27808 */ /* 0x000fe40006000000 */
[----:B------:R2:W4:Y:S01]  /*4110*/  I2F R40, R2 ;  /* 0x0000000200287306 */ /* 0x0005220000201400 */
[----:B-1----:R-:W-:Y:S02]  /*4120*/  IMAD.IADD R7, R6, 0x1, -R141 ;  /* 0x0000000106077824 */ /* 0x002fe400078e0a8d */
[----:B---3--:R-:W-:-:S03]  /*4130*/  FFMA.FTZ R9, R41, -R100, R46 ;  /* 0x8000006429097223 */ /* 0x008fc6000001002e */
[----:B------:R-:W-:Y:S02]  /*4140*/  IABS R7, R7 ;  /* 0x0000000700077213 */ /* 0x000fe40000000000 */
[----:B------:R-:W-:Y:S01]  /*4150*/  FSEL R164, R9, -INF , !P4 ;  /* 0xff80000009a47808 */ /* 0x000fe20006000000 */
[----:B--2---:R-:W-:Y:S02]  /*4160*/  IMAD.IADD R2, R6, 0x1, -R140 ;  /* 0x0000000106027824 */ /* 0x004fe400078e0a8c */
[----:B------:R-:W-:Y:S02]  /*4170*/  IMAD.MOV.U32 R6, RZ, RZ, R7 ;  /* 0x000000ffff067224 */ /* 0x000fe400078e0007 */
[----:B----4-:R-:W-:Y:S01]  /*4180*/  FFMA.FTZ R18, R40, -R100, R111 ;  /* 0x8000006428127223 */ /* 0x010fe2000001006f */
[----:B------:R-:W-:Y:S01]  /*4190*/  IABS R2, R2 ;  /* 0x0000000200027213 */ /* 0x000fe20000000000 */
[----:B------:R1:W2:Y:S03]  /*41a0*/  I2F R38, R6 ;  /* 0x0000000600267306 */ /* 0x0002a60000201400 */
[----:B------:R-:W-:Y:S01]  /*41b0*/  FSEL R178, R18, -INF , !P3 ;  /* 0xff80000012b27808 */ /* 0x000fe20005800000 */
[----:B------:R-:W-:-:S04]  /*41c0*/  IMAD.MOV.U32 R7, RZ, RZ, R2 ;  /* 0x000000ffff077224 */ /* 0x000fc800078e0002 */
[----:B------:R3:W4:Y:S01]  /*41d0*/  I2F R37, R7 ;  /* 0x0000000700257306 */ /* 0x0007220000201400 */
[C---:B-1----:R-:W-:Y:S02]  /*41e0*/  IMAD.IADD R6, R5.reuse, 0x1, -R142 ;  /* 0x0000000105067824 */ /* 0x042fe400078e0a8e */
[----:B------:R-:W-:Y:S02]  /*41f0*/  IMAD.IADD R5, R5, 0x1, -R140 ;  /* 0x0000000105057824 */ /* 0x000fe400078e0a8c */
[----:B--2---:R-:W-:Y:S01]  /*4200*/  FFMA.FTZ R17, R38, -R100, R98 ;  /* 0x8000006426117223 */ /* 0x004fe20000010062 */
[----:B------:R-:W-:Y:S02]  /*4210*/  IABS R2, R6 ;  /* 0x0000000600027213 */ /* 0x000fe40000000000 */
[----:B------:R-:W-:Y:S01]  /*4220*/  IABS R6, R8 ;  /* 0x0000000800067213 */ /* 0x000fe20000000000 */
[-C--:B------:R-:W-:Y:S01]  /*4230*/  FFMA.FTZ R8, R78, -R100.reuse, R91 ;  /* 0x800000644e087223 */ /* 0x080fe2000001005b */
[----:B------:R1:W2:Y:S01]  /*4240*/  I2F R36, R2 ;  /* 0x0000000200247306 */ /* 0x0002a20000201400 */
[----:B------:R-:W-:Y:S01]  /*4250*/  IABS R5, R5 ;  /* 0x0000000500057213 */ /* 0x000fe20000000000 */
[-C--:B---3--:R-:W-:Y:S01]  /*4260*/  FFMA.FTZ R7, R76, -R100.reuse, R49 ;  /* 0x800000644c077223 */ /* 0x088fe20000010031 */
[----:B------:R-:W-:Y:S01]  /*4270*/  FSEL R175, R17, -INF , !P2 ;  /* 0xff80000011af7808 */ /* 0x000fe20005000000 */
[----:B----4-:R-:W-:Y:S01]  /*4280*/  FFMA.FTZ R16, R37, -R100, R99 ;  /* 0x8000006425107223 */ /* 0x010fe20000010063 */
[----:B------:R-:W-:-:S02]  /*4290*/  FSEL R157, R8, -INF , !P1 ;  /* 0xff800000089d7808 */ /* 0x000fc40004800000 */
[----:B------:R-:W-:Y:S01]  /*42a0*/  FSEL R137, R7, -INF , !P1 ;  /* 0xff80000007897808 */ /* 0x000fe20004800000 */
[----:B------:R3:W4:Y:S01]  /*42b0*/  I2F R11, R5 ;  /* 0x00000005000b7306 */ /* 0x0007220000201400 */
[----:B------:R-:W-:Y:S01]  /*42c0*/  FSEL R177, R16, -INF , !P0 ;  /* 0xff80000010b17808 */ /* 0x000fe20004000000 */
[----:B-1----:R-:W-:Y:S02]  /*42d0*/  IMAD.MOV.U32 R2, RZ, RZ, R6 ;  /* 0x000000ffff027224 */ /* 0x002fe400078e0006 */
[----:B------:R-:W-:-:S04]  /*42e0*/  IMAD.IADD R6, R3, 0x1, -R142 ;  /* 0x0000000103067824 */ /* 0x000fc800078e0a8e */
[----:B------:R1:W5:Y:S01]  /*42f0*/  I2F R35, R2 ;  /* 0x0000000200237306 */ /* 0x0003620000201400 */
[-C--:B--2---:R-:W-:Y:S02]  /*4300*/  FFMA.FTZ R13, R36, -R100.reuse, R45 ;  /* 0x80000064240d7223 */ /* 0x084fe4000001002d */
[----:B---3--:R-:W-:Y:S02]  /*4310*/  IMAD.IADD R5, R3, 0x1, -R141 ;  /* 0x0000000103057824 */ /* 0x008fe400078e0a8d */
[----:B----4-:R-:W-:Y:S01]  /*4320*/  FFMA.FTZ R11, R11, -R100, R25 ;  /* 0x800000640b0b7223 */ /* 0x010fe20000010019 */
[----:B------:R-:W-:-:S04]  /*4330*/  FSEL R163, R13, -INF , !P3 ;  /* 0xff8000000da37808 */ /* 0x000fc80005800000 */
[----:B------:R-:W-:Y:S02]  /*4340*/  FSEL R161, R11, -INF , !P0 ;  /* 0xff8000000ba17808 */ /* 0x000fe40004000000 */
[----:B-1----:R-:W-:Y:S01]  /*4350*/  IABS R2, R6 ;  /* 0x0000000600027213 */ /* 0x002fe20000000000 */
[----:B------:R-:W-:Y:S02]  /*4360*/  IMAD.IADD R6, R3, 0x1, -R140 ;  /* 0x0000000103067824 */ /* 0x000fe400078e0a8c */
[----:B-----5:R-:W-:Y:S02]  /*4370*/  FFMA.FTZ R12, R35, -R100, R24 ;  /* 0x80000064230c7223 */ /* 0x020fe40000010018 */
[----:B------:R-:W-:Y:S01]  /*4380*/  IMAD.MOV.U32 R3, RZ, RZ, R2 ;  /* 0x000000ffff037224 */ /* 0x000fe200078e0002 */
[----:B------:R-:W-:Y:S02]  /*4390*/  IABS R2, R5 ;  /* 0x0000000500027213 */ /* 0x000fe40000000000 */
[----:B------:R-:W-:Y:S01]  /*43a0*/  FSEL R159, R12, -INF , !P2 ;  /* 0xff8000000c9f7808 */ /* 0x000fe20005000000 */
[----:B------:R1:W2:Y:S02]  /*43b0*/  I2F R5, R3 ;  /* 0x0000000300057306 */ /* 0x0002a40000201400 */
[----:B-1----:R-:W-:Y:S01]  /*43c0*/  IMAD.MOV.U32 R3, RZ, RZ, R2 ;  /* 0x000000ffff037224 */ /* 0x002fe200078e0002 */
[----:B------:R-:W-:Y:S01]  /*43d0*/  IABS R2, R6 ;  /* 0x0000000600027213 */ /* 0x000fe20000000000 */
[----:B------:R-:W-:-:S02]  /*43e0*/  FFMA.FTZ R6, R62, -R100, R51 ;  /* 0x800000643e067223 */ /* 0x000fc40000010033 */
[----:B--2---:R-:W-:Y:S02]  /*43f0*/  FFMA.FTZ R5, R5, -R100, R47 ;  /* 0x8000006405057223 */ /* 0x004fe4000001002f */
[----:B------:R-:W1:Y:S01]  /*4400*/  I2F R3, R3 ;  /* 0x0000000300037306 */ /* 0x000e620000201400 */
[----:B------:R-:W-:Y:S02]  /*4410*/  FSEL R145, R6, -INF , !P1 ;  /* 0xff80000006917808 */ /* 0x000fe40004800000 */
[----:B------:R-:W-:Y:S02]  /*4420*/  ISETP.GE.AND P1, PT, R105, 0x41, PT ;  /* 0x000000416900780c */ /* 0x000fe40003f26270 */
[----:B------:R-:W-:-:S03]  /*4430*/  FSEL R165, R5, -INF , !P3 ;  /* 0xff80000005a57808 */ /* 0x000fc60005800000 */
[----:B------:R-:W2:Y:S01]  /*4440*/  I2F R2, R2 ;  /* 0x0000000200027306 */ /* 0x000ea20000201400 */
[----:B-1----:R-:W-:-:S05]  /*4450*/  FFMA.FTZ R3, R3, -R100, R26 ;  /* 0x8000006403037223 */ /* 0x002fca000001001a */
[----:B------:R-:W-:Y:S01]  /*4460*/  FSEL R167, R3, -INF , !P2 ;  /* 0xff80000003a77808 */ /* 0x000fe20005000000 */
[----:B--2---:R-:W-:-:S05]  /*4470*/  FFMA.FTZ R2, R2, -R100, R27 ;  /* 0x8000006402027223 */ /* 0x004fca000001001b */
[----:B------:R-:W-:Y:S01]  /*4480*/  FSEL R168, R2, -INF , !P0 ;  /* 0xff80000002a87808 */ /* 0x000fe20004000000 */
        /* <DEDUP_REMOVED lines=48> */
.L_x_1254:
[----:B------:R-:W-:Y:S05]  /*4790*/  BSYNC B0 ;  /* 0x0000000000007941 */ /* 0x000fea0003800000 */
.L_x_1253:
[----:B------:R-:W0:Y:S02]  /*47a0*/  LDGDEPBAR ;  /* 0x00000000000079af */ /* 0x000e240000000000 */
.L_x_1252:
[----:B--2---:R-:W-:Y:S01]  /*47b0*/  FMNMX.FTZ R2, R102, R94, !PT ;  /* 0x0000005e66027209 */ /* 0x004fe20007810000 */
[----:B------:R-:W-:Y:S01]  /*47c0*/  IMAD R160, R191, 0x8, R160 ;  /* 0x00000008bfa07824 */ /* 0x000fe200078e02a0 */
[----:B------:R-:W-:Y:S01]  /*47d0*/  LOP3.LUT R226, R226, UR18, RZ, 0x3c, !PT ;  /* 0x00000012e2e27c12 */ /* 0x000fe2000f8e3cff */
[----:B------:R-:W-:Y:S01]  /*47e0*/  IMAD.WIDE.U32 R124, R221, -0x2daee0ad, RZ ;  /* 0xd2511f53dd7c7825 */ /* 0x000fe200078e00ff */
[----:B------:R-:W-:Y:S01]  /*47f0*/  FMNMX.FTZ R2, R66, R2, !PT ;  /* 0x0000000242027209 */ /* 0x000fe20007810000 */
[----:B------:R-:W-:Y:S01]  /*4800*/  UIADD3 UR12, UR19, -0x4498517b, URZ ;  /* 0xbb67ae85130c7890 */ /* 0x000fe2000fffe03f */
[----:B-1----:R-:W-:Y:S01]  /*4810*/  IADD3 R8, R160, 0x4, RZ ;  /* 0x00000004a0087810 */ /* 0x002fe20007ffe0ff */
[----:B------:R-:W-:Y:S01]  /*4820*/  UIADD3 UR13, UR18, -0x61c88647, URZ ;  /* 0x9e3779b9120d7890 */ /* 0x000fe2000fffe03f */
[----:B------:R-:W-:Y:S01]  /*4830*/  FMNMX.FTZ R2, R64, R2, !PT ;  /* 0x0000000240027209 */ /* 0x000fe20007810000 */
[----:B------:R-:W-:Y:S01]  /*4840*/  UIADD3 UR11, UR18, 0x3c6ef372, URZ ;  /* 0x3c6ef372120b7890 */ /* 0x000fe2000fffe03f */
[----:B------:R-:W-:Y:S01]  /*4850*/  LEA.HI.SX32 R7, R204, 0xffffffff, 0x1a ;  /* 0xffffffffcc077811 */ /* 0x000fe200078fd2ff */
[----:B------:R-:W-:Y:S01]  /*4860*/  IMAD.WIDE.U32 R72, R8, -0x326172a9, RZ ;  /* 0xcd9e8d5708487825 */ /* 0x000fe200078e00ff */
[----:B------:R-:W-:Y:S01]  /*4870*/  FMNMX.FTZ R2, R70, R2, !PT ;  /* 0x0000000246027209 */ /* 0x000fe20007810000 */
[----:B------:R-:W-:Y:S01]  /*4880*/  UIADD3 UR10, UR19, 0x76cf5d0a, URZ ;  /* 0x76cf5d0a130a7890 */ /* 0x000fe2000fffe03f */
[----:B------:R-:W-:Y:S01]  /*4890*/  FMNMX.FTZ R6, R128, R121, !PT ;  /* 0x0000007980067209 */ /* 0x000fe20007810000 */
[----:B------:R-:W-:Y:S01]  /*48a0*/  UIADD3 UR8, UR19, 0x32370b8f, URZ ;  /* 0x32370b8f13087890 */ /* 0x000fe2000fffe03f */
[----:B------:R-:W-:Y:S01]  /*48b0*/  FMNMX.FTZ R2, R68, R2, !PT ;  /* 0x0000000244027209 */ /* 0x000fe20007810000 */
[----:B------:R-:W-:Y:S01]  /*48c0*/  IMAD.WIDE.U32 R62, R160, -0x326172a9, RZ ;  /* 0xcd9e8d57a03e7825 */ /* 0x000fe200078e00ff */
[----:B------:R-:W-:Y:S01]  /*48d0*/  LOP3.LUT R9, R73, R226, RZ, 0x3c, !PT ;  /* 0x000000e249097212 */ /* 0x000fe200078e3cff */
        /* <DEDUP_REMOVED lines=14> */
[----:B------:R-:W-:Y:S01]  /*49c0*/  IMAD.IADD R3, R186, 0x1, R173 ;  /* 0x00000001ba037824 */ /* 0x000fe200078e02ad */
[----:B------:R-:W-:Y:S01]  /*49d0*/  FMNMX.FTZ R2, R65, R2, !PT ;  /* 0x0000000241027209 */ /* 0x000fe20007810000 */
[----:B------:R-:W-:Y:S01]  /*49e0*/  UIADD3 UR5, UR18, 0x1715609d, URZ ;  /* 0x1715609d12057890 */ /* 0x000fe2000fffe03f */
[----:B------:R-:W-:Y:S01]  /*49f0*/  FMNMX.FTZ R5, R138, R5, !PT ;  /* 0x000000058a057209 */ /* 0x000fe20007810000 */
[----:B------:R-:W-:Y:S01]  /*4a00*/  IMAD.SHL.U32 R189, R3, 0x2, RZ ;  /* 0x0000000203bd7824 */ /* 0x000fe200078e00ff */
[----:B------:R-:W-:Y:S01]  /*4a10*/  FMNMX.FTZ R2, R133, R2, !PT ;  /* 0x0000000285027209 */ /* 0x000fe20007810000 */
[----:B------:R-:W-:Y:S01]  /*4a20*/  UIADD3 UR14, UR19, 0x646e171e, URZ ;  /* 0x646e171e130e7890 */ /* 0x000fe2000fffe03f */
[----:B------:R-:W-:Y:S01]  /*4a30*/  FMNMX.FTZ R5, R144, R5, !PT ;  /* 0x0000000590057209 */ /* 0x000fe20007810000 */
[--C-:B------:R-:W-:Y:S01]  /*4a40*/  IMAD R190, R4, 0x2, R189.reuse ;  /* 0x0000000204be7824 */ /* 0x100fe200078e02bd */
[----:B------:R-:W-:Y:S01]  /*4a50*/  FMNMX.FTZ R2, R132, R2, !PT ;  /* 0x0000000284027209 */ /* 0x000fe20007810000 */
[----:B------:R-:W-:Y:S01]  /*4a60*/  IMAD R192, R0, 0x2, R189 ;  /* 0x0000000200c07824 */ /* 0x000fe200078e02bd */
[----:B------:R-:W-:Y:S01]  /*4a70*/  FMNMX.FTZ R5, R162, R5, !PT ;  /* 0x00000005a2057209 */ /* 0x000fe20007810000 */
[----:B------:R-:W-:Y:S01]  /*4a80*/  IMAD R191, R0, 0x2, R190 ;  /* 0x0000000200bf7824 */ /* 0x000fe200078e02be */
        /* <DEDUP_REMOVED lines=11> */
[----:B------:R-:W-:-:S02]  /*4b40*/  LOP3.LUT R6, R125, UR19, R73, 0x96, !PT ;  /* 0x000000137d067c12 */ /* 0x000fc4000f8e9649 */
[----:B------:R-:W-:Y:S01]  /*4b50*/  FMNMX.FTZ R2, R145, R9, !PT ;  /* 0x0000000991027209 */ /* 0x000fe20007810000 */
[----:B------:R-:W1:Y:S01]  /*4b60*/  SHFL.BFLY PT, R101, R11, 0x2, 0x1f ;  /* 0x0c401f000b657f89 */ /* 0x000e6200000e0000 */
[----:B------:R-:W-:Y:S01]  /*4b70*/  LOP3.LUT R5, R75, UR12, R124, 0x96, !PT ;  /* 0x0000000c4b057c12 */ /* 0x000fe2000f8e967c */
[----:B------:R-:W-:Y:S01]  /*4b80*/  IMAD.WIDE.U32 R6, R6, -0x326172a9, RZ ;  /* 0xcd9e8d5706067825 */ /* 0x000fe200078e00ff */
[----:B------:R-:W-:Y:S01]  /*4b90*/  FMNMX.FTZ R2, R146, R2, !PT ;  /* 0x0000000292027209 */ /* 0x000fe20007810000 */
[----:B------:R-:W-:Y:S01]  /*4ba0*/  LDSM.16.MT88.4 R52, [R190+0x6800] ;  /* 0x00680000be34783b */ /* 0x000fe20000004200 */
[----:B------:R-:W-:Y:S01]  /*4bb0*/  FMNMX.FTZ R8, R135, R8, !PT ;  /* 0x0000000887087209 */ /* 0x000fe20007810000 */
[----:B------:R-:W-:Y:S01]  /*4bc0*/  IMAD.WIDE.U32 R58, R5, -0x326172a9, RZ ;  /* 0xcd9e8d57053a7825 */ /* 0x000fe200078e00ff */
[----:B------:R-:W-:Y:S02]  /*4bd0*/  FMNMX.FTZ R2, R147, R2, !PT ;  /* 0x0000000293027209 */ /* 0x000fe40007810000 */
[----:B------:R-:W-:-:S02]  /*4be0*/  FMNMX.FTZ R9, R134, R8, !PT ;  /* 0x0000000886097209 */ /* 0x000fc40007810000 */
[----:B------:R-:W-:Y:S02]  /*4bf0*/  LOP3.LUT R8, R7, UR13, R72, 0x96, !PT ;  /* 0x0000000d07087c12 */ /* 0x000fe4000f8e9648 */
[----:B------:R-:W-:Y:S02]  /*4c00*/  FMNMX.FTZ R5, R130, R129, !PT ;  /* 0x0000008182057209 */ /* 0x000fe40007810000 */
[----:B------:R-:W-:Y:S02]  /*4c10*/  FMNMX.FTZ R2, R164, R2, !PT ;  /* 0x00000002a4027209 */ /* 0x000fe40007810000 */
[----:B------:R-:W-:Y:S01]  /*4c20*/  FMNMX.FTZ R12, R136, R9, !PT ;  /* 0x00000009880c7209 */ /* 0x000fe20007810000 */
[----:B------:R-:W-:Y:S01]  /*4c30*/  IMAD.WIDE.U32 R8, R8, -0x2daee0ad, RZ ;  /* 0xd2511f5308087825 */ /* 0x000fe200078e00ff */
[----:B------:R-:W-:Y:S02]  /*4c40*/  LOP3.LUT R10, R59, UR11, R6, 0x96, !PT ;  /* 0x0000000b3b0a7c12 */ /* 0x000fe4000f8e9606 */
[----:B------:R-:W-:-:S02]  /*4c50*/  FMNMX.FTZ R13, R123, R5, !PT ;  /* 0x000000057b0d7209 */ /* 0x000fc40007810000 */
[----:B------:R-:W-:Y:S01]  /*4c60*/  FMNMX.FTZ R2, R165, R2, !PT ;  /* 0x00000002a5027209 */ /* 0x000fe20007810000 */
[----:B------:R-:W-:Y:S01]  /*4c70*/  IMAD.WIDE.U32 R14, R10, -0x2daee0ad, RZ ;  /* 0xd2511f530a0e7825 */ /* 0x000fe200078e00ff */
[----:B------:R-:W-:Y:S02]  /*4c80*/  FMNMX.FTZ R5, R127, R12, !PT ;  /* 0x0000000c7f057209 */ /* 0x000fe40007810000 */
[----:B------:R-:W-:Y:S02]  /*4c90*/  LOP3.LUT R16, R9, UR10, R74, 0x96, !PT ;  /* 0x0000000a09107c12 */ /* 0x000fe4000f8e964a */
[----:B------:R-:W-:Y:S02]  /*4ca0*/  FMNMX.FTZ R2, R167, R2, !PT ;  /* 0x00000002a7027209 */ /* 0x000fe40007810000 */
[----:B------:R-:W-:Y:S02]  /*4cb0*/  FMNMX.FTZ R9, R158, R5, !PT ;  /* 0x000000059e097209 */ /* 0x000fe40007810000 */
[----:B------:R-:W-:-:S02]  /*4cc0*/  LOP3.LUT R12, R15, UR8, R8, 0x96, !PT ;  /* 0x000000080f0c7c12 */ /* 0x000fc4000f8e9608 */
[----:B------:R-:W-:Y:S02]  /*4cd0*/  FMNMX.FTZ R2, R168, R2, !PT ;  /* 0x00000002a8027209 */ /* 0x000fe40007810000 */
[----:B------:R-:W-:Y:S01]  /*4ce0*/  FMNMX.FTZ R8, R151, R9, !PT ;  /* 0x0000000997087209 */ /* 0x000fe20007810000 */
[----:B------:R-:W-:Y:S01]  /*4cf0*/  IMAD.WIDE.U32 R22, R12, -0x326172a9, RZ ;  /* 0xcd9e8d570c167825 */ /* 0x000fe200078e00ff */
[----:B------:R-:W-:Y:S02]  /*4d00*/  FMNMX.FTZ R5, R122, R13, !PT ;  /* 0x0000000d7a057209 */ /* 0x000fe40007810000 */
[----:B-1----:R-:W-:Y:S02]  /*4d10*/  FMNMX.FTZ R101, R11, R101, !PT ;  /* 0x000000650b657209 */ /* 0x002fe40007810000 */
[----:B------:R-:W-:Y:S01]  /*4d20*/  FMNMX.FTZ R8, R152, R8, !PT ;  /* 0x0000000898087209 */ /* 0x000fe20007810000 */
[----:B------:R-:W1:Y:S01]  /*4d30*/  SHFL.BFLY PT, R11, R2, 0x2, 0x1f ;  /* 0x0c401f00020b7f89 */ /* 0x000e6200000e0000 */
[----:B------:R-:W-:-:S02]  /*4d40*/  FMNMX.FTZ R5, R149, R5, !PT ;  /* 0x0000000595057209 */ /* 0x000fc40007810000 */
[----:B------:R-:W-:Y:S01]  /*4d50*/  FMNMX.FTZ R8, R153, R8, !PT ;  /* 0x0000000899087209 */ /* 0x000fe20007810000 */
[----:B------:R-:W2:Y:S01]  /*4d60*/  SHFL.BFLY PT, R15, R101, 0x1, 0x1f ;  /* 0x0c201f00650f7f89 */ /* 0x000ea200000e0000 */
[----:B------:R-:W-:Y:S02]  /*4d70*/  FMNMX.FTZ R5, R150, R5, !PT ;  /* 0x0000000596057209 */ /* 0x000fe40007810000 */
[----:B------:R-:W-:Y:S02]  /*4d80*/  FMNMX.FTZ R8, R169, R8, !PT ;  /* 0x00000008a9087209 */ /* 0x000fe40007810000 */
[----:B------:R-:W-:Y:S02]  /*4d90*/  FMNMX.FTZ R5, R139, R5, !PT ;  /* 0x000000058b057209 */ /* 0x000fe40007810000 */
[----:B------:R-:W-:Y:S02]  /*4da0*/  LOP3.LUT R9, R63, R226, RZ, 0x3c, !PT ;  /* 0x000000e23f097212 */ /* 0x000fe400078e3cff */
[----:B------:R-:W-:-:S02]  /*4db0*/  FMNMX.FTZ R8, R170, R8, !PT ;  /* 0x00000008aa087209 */ /* 0x000fc40007810000 */
[----:B------:R-:W-:Y:S01]  /*4dc0*/  FMNMX.FTZ R5, R143, R5, !PT ;  /* 0x000000058f057209 */ /* 0x000fe20007810000 */
[----:B------:R-:W-:Y:S01]  /*4dd0*/  IMAD.WIDE.U32 R106, R9, -0x2daee0ad, RZ ;  /* 0xd2511f53096a7825 */ /* 0x000fe200078e00ff */
[----:B------:R-:W-:Y:S02]  /*4de0*/  LOP3.LUT R10, R7, UR13, R62, 0x96, !PT ;  /* 0x0000000d070a7c12 */ /* 0x000fe4000f8e963e */
[----:B------:R-:W-:Y:S02]  /*4df0*/  FMNMX.FTZ R7, R171, R8, !PT ;  /* 0x00000008ab077209 */ /* 0x000fe40007810000 */
[----:B------:R-:W-:Y:S02]  /*4e00*/  FMNMX.FTZ R5, R166, R5, !PT ;  /* 0x00000005a6057209 */ /* 0x000fe40007810000 */
[----:B------:R-:W-:Y:S02]  /*4e10*/  FMNMX.FTZ R7, R174, R7, !PT ;  /* 0x00000007ae077209 */ /* 0x000fe40007810000 */
[----:B------:R-:W-:-:S02]  /*4e20*/  FMNMX.FTZ R5, R157, R5, !PT ;  /* 0x000000059d057209 */ /* 0x000fc40007810000 */
[----:B------:R-:W-:Y:S01]  /*4e30*/  LOP3.LUT R9, R107, UR12, R124, 0x96, !PT ;  /* 0x0000000c6b097c12 */ /* 0x000fe2000f8e967c */
[----:B------:R-:W3:Y:S01]  /*4e40*/  SHFL.BFLY PT, R103, R7, 0x2, 0x1f ;  /* 0x0c401f0007677f89 */ /* 0x000ee200000e0000 */
[----:B-1----:R-:W-:Y:S01]  /*4e50*/  FMNMX.FTZ R2, R2, R11, !PT ;  /* 0x0000000b02027209 */ /* 0x002fe20007810000 */
[----:B------:R-:W-:Y:S01]  /*4e60*/  IMAD.WIDE.U32 R10, R10, -0x2daee0ad, RZ ;  /* 0xd2511f530a0a7825 */ /* 0x000fe200078e00ff */
[----:B------:R-:W-:Y:S02]  /*4e70*/  FMNMX.FTZ R5, R155, R5, !PT ;  /* 0x000000059b057209 */ /* 0x000fe40007810000 */
[----:B--2---:R-:W-:Y:S01]  /*4e80*/  FMNMX.FTZ R101, R101, R15, !PT ;  /* 0x0000000f65657209 */ /* 0x004fe20007810000 */
[----:B------:R-:W-:Y:S01]  /*4e90*/  IMAD.WIDE.U32 R56, R9, -0x326172a9, RZ ;  /* 0xcd9e8d5709387825 */ /* 0x000fe200078e00ff */
[----:B------:R-:W-:Y:S02]  /*4ea0*/  FMNMX.FTZ R5, R156, R5, !PT ;  /* 0x000000059c057209 */ /* 0x000fe40007810000 */
[----:B------:R-:W-:Y:S01]  /*4eb0*/  FSETP.NEU.FTZ.AND P0, PT, R101, -INF , PT ;  /* 0xff8000006500780b */ /* 0x000fe20003f1d000 */
[----:B------:R-:W-:Y:S01]  /*4ec0*/  IMAD.WIDE.U32 R8, R16, -0x326172a9, RZ ;  /* 0xcd9e8d5710087825 */ /* 0x000fe200078e00ff */
[----:B------:R-:W-:Y:S01]  /*4ed0*/  FMNMX.FTZ R5, R176, R5, !PT ;  /* 0x00000005b0057209 */ /* 0x000fe20007810000 */
[----:B------:R-:W1:Y:S01]  /*4ee0*/  SHFL.BFLY PT, R16, R2, 0x1, 0x1f ;  /* 0x0c201f0002107f89 */ /* 0x000e6200000e0000 */
[----:B------:R-:W-:Y:S01]  /*4ef0*/  LOP3.LUT R12, R57, UR11, R6, 0x96, !PT ;  /* 0x0000000b390c7c12 */ /* 0x000fe2000f8e9606 */
[----:B------:R-:W-:Y:S01]  /*4f00*/  FMUL.FTZ R6, R101, c[0x0][0x23c] ;  /* 0x00008f0065067a20 */ /* 0x000fe20000410000 */
[----:B------:R-:W-:Y:S01]  /*4f10*/  FMNMX.FTZ R5, R178, R5, !PT ;  /* 0x00000005b2057209 */ /* 0x000fe20007810000 */
[----:B------:R-:W-:Y:S01]  /*4f20*/  IMAD R107, R224, 0x10000, R224 ;  /* 0x00010000e06b7824 */ /* 0x000fe200078e02e0 */
[----:B------:R-:W-:Y:S01]  /*4f30*/  LOP3.LUT R9, R9, UR9, R58, 0x96, !PT ;  /* 0x0000000909097c12 */ /* 0x000fe2000f8e963a */
[----:B------:R-:W-:Y:S01]  /*4f40*/  IMAD.WIDE.U32 R20, R12, -0x2daee0ad, RZ ;  /* 0xd2511f530c147825 */ /* 0x000fe200078e00ff */
[----:B------:R-:W-:-:S02]  /*4f50*/  FMNMX.FTZ R12, R175, R5, !PT ;  /* 0x00000005af0c7209 */ /* 0x000fc40007810000 */
[----:B------:R-:W-:Y:S02]  /*4f60*/  FSEL R6, R6, RZ, P0 ;  /* 0x000000ff06067208 */ /* 0x000fe40000000000 */
[----:B------:R-:W-:Y:S02]  /*4f70*/  FMNMX.FTZ R12, R177, R12, !PT ;  /* 0x0000000cb10c7209 */ /* 0x000fe40007810000 */
[----:B---3--:R-:W-:Y:S01]  /*4f80*/  FMNMX.FTZ R103, R7, R103, !PT ;  /* 0x0000006707677209 */ /* 0x008fe20007810000 */
[----:B------:R-:W-:Y:S01]  /*4f90*/  FFMA.FTZ R5, R102, c[0x0][0x23c], -R6 ;  /* 0x00008f0066057a23 */ /* 0x000fe20000010806 */
[----:B------:R-:W-:Y:S01]  /*4fa0*/  LOP3.LUT R13, R23, UR7, R8, 0x96, !PT ;  /* 0x00000007170d7c12 */ /* 0x000fe2000f8e9608 */
[----:B------:R-:W2:Y:S01]  /*4fb0*/  SHFL.BFLY PT, R15, R12, 0x2, 0x1f ;  /* 0x0c401f000c0f7f89 */ /* 0x000ea200000e0000 */
[----:B------:R-:W-:Y:S01]  /*4fc0*/  IMAD.WIDE.U32 R8, R9, -0x2daee0ad, RZ ;  /* 0xd2511f5309087825 */ /* 0x000fe200078e00ff */
[----:B------:R3:W-:Y:S01]  /*4fd0*/  MUFU.EX2 R252, R5 ;  /* 0x0000000500fc7308 */ /* 0x0007e20000000800 */
[----:B------:R-:W-:-:S02]  /*4fe0*/  LOP3.LUT R11, R11, UR10, R106, 0x96, !PT ;  /* 0x0000000a0b0b7c12 */ /* 0x000fc4000f8e966a */
[----:B------:R-:W-:Y:S01]  /*4ff0*/  IMAD.WIDE.U32 R34, R13, -0x2daee0ad, RZ ;  /* 0xd2511f530d227825 */ /* 0x000fe200078e00ff */
[----:B------:R-:W-:Y:S02]  /*5000*/  LOP3.LUT R9, R9, UR6, R14, 0x96, !PT ;  /* 0x0000000609097c12 */ /* 0x000fe4000f8e960e */
[----:B-1----:R-:W-:Y:S02]  /*5010*/  FMNMX.FTZ R2, R2, R16, !PT ;  /* 0x0000001002027209 */ /* 0x002fe40007810000 */
[----:B------:R-:W1:Y:S01]  /*5020*/  SHFL.BFLY PT, R16, R103, 0x1, 0x1f ;  /* 0x0c201f0067107f89 */ /* 0x000e6200000e0000 */
[----:B------:R-:W-:Y:S01]  /*5030*/  LOP3.LUT R8, R35, UR4, R8, 0x96, !PT ;  /* 0x0000000423087c12 */ /* 0x000fe2000f8e9608 */
[----:B------:R-:W-:Y:S01]  /*5040*/  IMAD.WIDE.U32 R18, R9, -0x326172a9, RZ ;  /* 0xcd9e8d5709127825 */ /* 0x000fe200078e00ff */
[----:B------:R-:W-:Y:S02]  /*5050*/  LOP3.LUT R13, R21, UR8, R10, 0x96, !PT ;  /* 0x00000008150d7c12 */ /* 0x000fe4000f8e960a */
[----:B------:R-:W-:Y:S01]  /*5060*/  FSETP.NEU.FTZ.AND P0, PT, R2, -INF , PT ;  /* 0xff8000000200780b */ /* 0x000fe20003f1d000 */
[----:B------:R-:W-:Y:S01]  /*5070*/  IMAD.WIDE.U32 R10, R11, -0x326172a9, RZ ;  /* 0xcd9e8d570b0a7825 */ /* 0x000fe200078e00ff */
[----:B------:R-:W-:-:S03]  /*5080*/  LOP3.LUT R19, R19, UR5, R22, 0x96, !PT ;  /* 0x0000000513137c12 */ /* 0x000fc6000f8e9616 */
[----:B---3--:R-:W-:Y:S01]  /*5090*/  FFMA.FTZ R5, R94, c[0x0][0x23c], -R6 ;  /* 0x00008f005e057a23 */ /* 0x008fe20000010806 */
[----:B------:R-:W-:Y:S01]  /*50a0*/  LOP3.LUT R17, R11, UR9, R56, 0x96, !PT ;  /* 0x000000090b117c12 */ /* 0x000fe2000f8e9638 */
[----:B------:R-:W-:Y:S02]  /*50b0*/  IMAD.WIDE.U32 R8, R8, -0x326172a9, RZ ;  /* 0xcd9e8d5708087825 */ /* 0x000fe400078e00ff */
[----:B------:R3:W-:Y:S01]  /*50c0*/  MUFU.EX2 R239, R5 ;  /* 0x0000000500ef7308 */ /* 0x0007e20000000800 */
[----:B--2---:R-:W-:Y:S01]  /*50d0*/  FMNMX.FTZ R15, R12, R15, !PT ;  /* 0x0000000f0c0f7209 */ /* 0x004fe20007810000 */
[----:B------:R-:W-:Y:S01]  /*50e0*/  IMAD.WIDE.U32 R60, R13, -0x326172a9, RZ ;  /* 0xcd9e8d570d3c7825 */ /* 0x000fe200078e00ff */
[----:B------:R-:W-:Y:S02]  /*50f0*/  LOP3.LUT R7, R9, UR15, R18, 0x96, !PT ;  /* 0x0000000f09077c12 */ /* 0x000fe4000f8e9612 */
[----:B------:R-:W-:Y:S01]  /*5100*/  LOP3.LUT R11, R8, 0xffff, RZ, 0xc0, !PT ;  /* 0x0000ffff080b7812 */ /* 0x000fe200078ec0ff */
[----:B------:R-:W-:Y:S01]  /*5110*/  FFMA.FTZ R9, R64, c[0x0][0x23c], -R6 ;  /* 0x00008f0040097a23 */ /* 0x000fe20000010806 */
[----:B------:R-:W-:-:S02]  /*5120*/  LOP3.LUT R32, R61, UR7, R10, 0x96, !PT ;  /* 0x000000073d207c12 */ /* 0x000fc4000f8e960a */
[----:B------:R-:W-:Y:S01]  /*5130*/  SHF.R.U32.HI R10, RZ, 0x10, R8 ;  /* 0x00000010ff0a7819 */ /* 0x000fe20000011608 */
[----:B------:R2:W-:Y:S01]  /*5140*/  MUFU.EX2 R238, R9 ;  /* 0x0000000900ee7308 */ /* 0x0005e20000000800 */
[----:B-1----:R-:W-:Y:S01]  /*5150*/  FMNMX.FTZ R103, R103, R16, !PT ;  /* 0x0000001067677209 */ /* 0x002fe20007810000 */
[----:B------:R-:W-:Y:S01]  /*5160*/  IMAD.WIDE.U32 R32, R32, -0x2daee0ad, RZ ;  /* 0xd2511f5320207825 */ /* 0x000fe200078e00ff */
[----:B------:R-:W1:Y:S01]  /*5170*/  SHFL.BFLY PT, R16, R15, 0x1, 0x1f ;  /* 0x0c201f000f107f89 */ /* 0x000e6200000e0000 */
[----:B------:R-:W-:Y:S02]  /*5180*/  LOP3.LUT R14, R8, 0xff, RZ, 0xc0, !PT ;  /* 0x000000ff080e7812 */ /* 0x000fe400078ec0ff */
[----:B---3--:R-:W-:Y:S01]  /*5190*/  FFMA.FTZ R5, R66, c[0x0][0x23c], -R6 ;  /* 0x00008f0042057a23 */ /* 0x008fe20000010806 */
[----:B------:R-:W-:Y:S01]  /*51a0*/  SHF.R.U32.HI R13, RZ, 0x18, R8 ;  /* 0x00000018ff0d7819 */ /* 0x000fe20000011608 */
[----:B------:R-:W-:Y:S01]  /*51b0*/  FMUL.FTZ R0, R103, c[0x0][0x23c] ;  /* 0x00008f0067007a20 */ /* 0x000fe20000410000 */
[----:B------:R-:W-:Y:S01]  /*51c0*/  SHF.R.U32.HI R11, RZ, 0x8, R11 ;  /* 0x00000008ff0b7819 */ /* 0x000fe2000001160b */
[----:B------:R3:W-:Y:S01]  /*51d0*/  MUFU.EX2 R251, R5 ;  /* 0x0000000500fb7308 */ /* 0x0007e20000000800 */
[----:B------:R-:W-:-:S02]  /*51e0*/  LOP3.LUT R8, R7, 0xffff, RZ, 0xc0, !PT ;  /* 0x0000ffff07087812 */ /* 0x000fc400078ec0ff */
[----:B------:R-:W-:Y:S02]  /*51f0*/  PRMT R14, R14, 0x5410, R11 ;  /* 0x000054100e0e7816 */ /* 0x000fe4000000000b */
[----:B------:R-:W-:Y:S02]  /*5200*/  LOP3.LUT R11, R7, 0xff, RZ, 0xc0, !PT ;  /* 0x000000ff070b7812 */ /* 0x000fe400078ec0ff */
[----:B--2---:R-:W-:Y:S02]  /*5210*/  LOP3.LUT R9, R10, 0xff, RZ, 0xc0, !PT ;  /* 0x000000ff0a097812 */ /* 0x004fe400078ec0ff */
[----:B------:R-:W-:Y:S02]  /*5220*/  SHF.R.U32.HI R8, RZ, 0x8, R8 ;  /* 0x00000008ff087819 */ /* 0x000fe40000011608 */
[----:B------:R-:W-:Y:S02]  /*5230*/  PRMT R9, R9, 0x5410, R13 ;  /* 0x0000541009097816 */ /* 0x000fe4000000000d */
[----:B------:R-:W-:Y:S01]  /*5240*/  PRMT R13, R11, 0x5410, R8 ;  /* 0x000054100b0d7816 */ /* 0x000fe20000000008 */
[----:B---3--:R-:W-:Y:S01]  /*5250*/  FMUL.FTZ R5, R2, c[0x0][0x23c] ;  /* 0x00008f0002057a20 */ /* 0x008fe20000410000 */
[----:B-1----:R-:W-:-:S04]  /*5260*/  FMNMX.FTZ R102, R15, R16, !PT ;  /* 0x000000100f667209 */ /* 0x002fc80007810000 */
[----:B------:R-:W-:Y:S02]  /*5270*/  FSEL R5, R5, RZ, P0 ;  /* 0x000000ff05057208 */ /* 0x000fe40000000000 */
[----:B------:R-:W-:-:S03]  /*5280*/  FSETP.NEU.FTZ.AND P0, PT, R103, -INF , PT ;  /* 0xff8000006700780b */ /* 0x000fc60003f1d000 */
[--C-:B------:R-:W-:Y:S01]  /*5290*/  FFMA.FTZ R3, R65, c[0x0][0x23c], -R5.reuse ;  /* 0x00008f0041037a23 */ /* 0x100fe20000010805 */
[----:B------:R-:W-:Y:S01]  /*52a0*/  FSEL R0, R0, RZ, P0 ;  /* 0x000000ff00007208 */ /* 0x000fe20000000000 */
[--C-:B------:R-:W-:Y:S01]  /*52b0*/  FFMA.FTZ R10, R104, c[0x0][0x23c], -R5.reuse ;  /* 0x00008f00680a7a23 */ /* 0x100fe20000010805 */
[----:B------:R-:W-:Y:S01]  /*52c0*/  FSETP.NEU.FTZ.AND P0, PT, R102, -INF , PT ;  /* 0xff8000006600780b */ /* 0x000fe20003f1d000 */
[----:B------:R1:W-:Y:S01]  /*52d0*/  MUFU.EX2 R236, R3 ;  /* 0x0000000300ec7308 */ /* 0x0003e20000000800 */
[----:B------:R-:W-:-:S07]  /*52e0*/  FFMA.FTZ R4, R119, c[0x0][0x23c], -R5 ;  /* 0x00008f0077047a23 */ /* 0x000fce0000010805 */
[----:B------:R2:W3:Y:S01]  /*52f0*/  MUFU.EX2 R237, R10 ;  /* 0x0000000a00ed7308 */ /* 0x0004e20000000800 */
[----:B-1----:R-:W-:-:S07]  /*5300*/  FFMA.FTZ R3, R126, c[0x0][0x23c], -R5 ;  /* 0x00008f007e037a23 */ /* 0x002fce0000010805 */
[----:B------:R1:W-:Y:S01]  /*5310*/  MUFU.EX2 R227, R4 ;  /* 0x0000000400e37308 */ /* 0x0003e20000000800 */
[----:B--2---:R-:W-:-:S07]  /*5320*/  SHF.R.U32.HI R10, RZ, 0x18, R7 ;  /* 0x00000018ff0a7819 */ /* 0x004fce0000011607 */
[----:B------:R2:W4:Y:S01]  /*5330*/  MUFU.EX2 R235, R3 ;  /* 0x0000000300eb7308 */ /* 0x0005220000000800 */
[----:B---3--:R-:W-:Y:S02]  /*5340*/  F2FP.BF16.PACK_AB R11, R236, R237 ;  /* 0x000000edec0b723e */ /* 0x008fe400000010ff */
[----:B-1----:R-:W-:Y:S02]  /*5350*/  F2FP.BF16.PACK_AB R4, R238, R251 ;  /* 0x000000fbee04723e */ /* 0x002fe400000010ff */
[----:B--2---:R-:W-:Y:S01]  /*5360*/  SHF.R.U32.HI R3, RZ, 0x10, R7 ;  /* 0x00000010ff037819 */ /* 0x004fe20000011607 */
[--C-:B------:R-:W-:Y:S01]  /*5370*/  HSET2.LE.AND R7, R9, R107.reuse, PT ;  /* 0x0000006b09077233 */ /* 0x100fe20003803000 */
[----:B------:R-:W-:Y:S02]  /*5380*/  FFMA.FTZ R9, R128, c[0x0][0x23c], -R0 ;  /* 0x00008f0080097a23 */ /* 0x000fe40000010800 */
[----:B------:R-:W-:Y:S01]  /*5390*/  LOP3.LUT R8, R3, 0xff, RZ, 0xc0, !PT ;  /* 0x000000ff03087812 */ /* 0x000fe200078ec0ff */
[--C-:B------:R-:W-:Y:S01]  /*53a0*/  HSET2.LE.AND R3, R14, R107.reuse, PT ;  /* 0x0000006b0e037233 */ /* 0x100fe20003803000 */
[----:B------:R-:W-:Y:S01]  /*53b0*/  LOP3.LUT R11, R7, R11, RZ, 0xc0, !PT ;  /* 0x0000000b070b7212 */ /* 0x000fe200078ec0ff */
[----:B------:R4:W-:Y:S01]  /*53c0*/  MUFU.EX2 R223, R9 ;  /* 0x0000000900df7308 */ /* 0x0009e20000000800 */
[----:B------:R-:W-:Y:S01]  /*53d0*/  PRMT R12, R8, 0x5410, R10 ;  /* 0x00005410080c7816 */ /* 0x000fe2000000000a */
[----:B------:R-:W-:Y:S01]  /*53e0*/  FFMA.FTZ R8, R121, c[0x0][0x23c], -R0 ;  /* 0x00008f0079087a23 */ /* 0x000fe20000010800 */
[----:B------:R-:W-:Y:S01]  /*53f0*/  LOP3.LUT R10, R3, R4, RZ, 0xc0, !PT ;  /* 0x00000004030a7212 */ /* 0x000fe200078ec0ff */
[--C-:B------:R-:W-:Y:S01]  /*5400*/  HSET2.LE.AND R3, R13, R107.reuse, PT ;  /* 0x0000006b0d037233 */ /* 0x100fe20003803000 */
[----:B------:R-:W-:Y:S01]  /*5410*/  F2FP.BF16.PACK_AB R4, R239, R252 ;  /* 0x000000fcef04723e */ /* 0x000fe200000010ff */
[----:B------:R-:W-:Y:S01]  /*5420*/  HSET2.LE.AND R7, R12, R107, PT ;  /* 0x0000006b0c077233 */ /* 0x000fe20003803000 */
[----:B------:R-:W-:Y:S01]  /*5430*/  IMAD.WIDE.U32 R12, R17, -0x2daee0ad, RZ ;  /* 0xd2511f53110c7825 */ /* 0x000fe200078e00ff */
[----:B------:R1:W-:Y:S04]  /*5440*/  MUFU.EX2 R222, R8 ;  /* 0x0000000800de7308 */ /* 0x0003e80000000800 */
[----:B------:R-:W-:-:S02]  /*5450*/  LOP3.LUT R13, R13, UR6, R20, 0x96, !PT ;  /* 0x000000060d0d7c12 */ /* 0x000fc4000f8e9614 */
[----:B----4-:R-:W-:-:S03]  /*5460*/  F2FP.BF16.PACK_AB R9, R227, R235 ;  /* 0x000000ebe309723e */ /* 0x010fc600000010ff */
[----:B------:R-:W-:Y:S01]  /*5470*/  IMAD.WIDE.U32 R20, R13, -0x326172a9, RZ ;  /* 0xcd9e8d570d147825 */ /* 0x000fe200078e00ff */
[----:B------:R-:W-:-:S03]  /*5480*/  LOP3.LUT R9, R7, R9, RZ, 0xc0, !PT ;  /* 0x0000000907097212 */ /* 0x000fc600078ec0ff */
[--C-:B------:R-:W-:Y:S01]  /*5490*/  FFMA.FTZ R7, R120, c[0x0][0x23c], -R0.reuse ;  /* 0x00008f0078077a23 */ /* 0x100fe20000010800 */
[----:B-1----:R-:W-:Y:S01]  /*54a0*/  LOP3.LUT R8, R3, R4, RZ, 0xc0, !PT ;  /* 0x0000000403087212 */ /* 0x002fe200078ec0ff */
[----:B------:R-:W-:Y:S01]  /*54b0*/  FFMA.FTZ R3, R118, c[0x0][0x23c], -R0 ;  /* 0x00008f0076037a23 */ /* 0x000fe20000010800 */
[----:B------:R-:W-:Y:S01]  /*54c0*/  LOP3.LUT R4, R33, UR4, R12, 0x96, !PT ;  /* 0x0000000421047c12 */ /* 0x000fe2000f8e960c */
[----:B------:R-:W-:Y:S04]  /*54d0*/  MUFU.EX2 R220, R7 ;  /* 0x0000000700dc7308 */ /* 0x000fe80000000800 */
[----:B------:R-:W-:Y:S01]  /*54e0*/  IMAD.WIDE.U32 R12, R4, -0x326172a9, RZ ;  /* 0xcd9e8d57040c7825 */ /* 0x000fe200078e00ff */
[----:B------:R-:W-:Y:S03]  /*54f0*/  HMMA.16816.F32.BF16 R116, R8, R24, RZ ;  /* 0x000000180874723c */ /* 0x000fe600000418ff */
[----:B------:R1:W2:Y:S01]  /*5500*/  MUFU.EX2 R218, R3 ;  /* 0x0000000300da7308 */ /* 0x0002a20000000800 */
[----:B------:R-:W-:-:S02]  /*5510*/  LOP3.LUT R4, R13, UR15, R20, 0x96, !PT ;  /* 0x0000000f0d047c12 */ /* 0x000fc4000f8e9614 */
[----:B------:R-:W-:Y:S02]  /*5520*/  LOP3.LUT R16, R12, 0xff, RZ, 0xc0, !PT ;  /* 0x000000ff0c107812 */ /* 0x000fe400078ec0ff */
[----:B------:R-:W-:Y:S01]  /*5530*/  SHF.R.U32.HI R18, RZ, 0x18, R12 ;  /* 0x00000018ff127819 */ /* 0x000fe2000001160c */
[C---:B------:R-:W-:Y:S08]  /*5540*/  HMMA.16816.F32.BF16 R96, R8.reuse, R28, RZ ;  /* 0x0000001c0860723c */ /* 0x040ff000000418ff */
[----:B------:R-:W-:Y:S01]  /*5550*/  HMMA.16816.F32.BF16 R88, R8, R44, RZ ;  /* 0x0000002c0858723c */ /* 0x000fe200000418ff */
[----:B-1----:R-:W-:-:S05]  /*5560*/  FMUL.FTZ R3, R102, c[0x0][0x23c] ;  /* 0x00008f0066037a20 */ /* 0x002fca0000410000 */
[----:B------:R-:W-:Y:S02]  /*5570*/  FSEL R3, R3, RZ, P0 ;  /* 0x000000ff03037208 */ /* 0x000fe40000000000 */
[C---:B------:R-:W-:Y:S03]  /*5580*/  HMMA.16816.F32.BF16 R108, R8.reuse, R40, RZ ;  /* 0x00000028086c723c */ /* 0x040fe600000418ff */
[--C-:B------:R-:W-:Y:S02]  /*5590*/  FFMA.FTZ R7, R123, c[0x0][0x23c], -R3.reuse ;  /* 0x00008f007b077a23 */ /* 0x100fe40000010803 */
[----:B------:R-:W-:Y:S02]  /*55a0*/  FFMA.FTZ R15, R122, c[0x0][0x23c], -R3 ;  /* 0x00008f007a0f7a23 */ /* 0x000fe40000010803 */
[----:B------:R1:W-:Y:S01]  /*55b0*/  MUFU.EX2 R216, R7 ;  /* 0x0000000700d87308 */ /* 0x0003e20000000800 */
[C---:B------:R-:W-:Y:S07]  /*55c0*/  HMMA.16816.F32.BF16 R112, R8.reuse, R26, RZ ;  /* 0x0000001a0870723c */ /* 0x040fee00000418ff */
[----:B------:R3:W4:Y:S01]  /*55d0*/  MUFU.EX2 R217, R15 ;  /* 0x0000000f00d97308 */ /* 0x0007220000000800 */
[----:B------:R-:W-:Y:S01]  /*55e0*/  HMMA.16816.F32.BF16 R92, R8, R30, RZ ;  /* 0x0000001e085c723c */ /* 0x000fe200000418ff */
[----:B-1----:R-:W-:-:S07]  /*55f0*/  LOP3.LUT R7, R12, 0xffff, RZ, 0xc0, !PT ;  /* 0x0000ffff0c077812 */ /* 0x002fce00078ec0ff */
[C---:B------:R-:W-:Y:S01]  /*5600*/  HMMA.16816.F32.BF16 R84, R8.reuse, R46, RZ ;  /* 0x0000002e0854723c */ /* 0x040fe200000418ff */
[----:B------:R-:W-:Y:S02]  /*5610*/  SHF.R.U32.HI R13, RZ, 0x10, R12 ;  /* 0x00000010ff0d7819 */ /* 0x000fe4000001160c */
[----:B------:R-:W-:Y:S02]  /*5620*/  SHF.R.U32.HI R14, RZ, 0x8, R7 ;  /* 0x00000008ff0e7819 */ /* 0x000fe40000011607 */
[----:B------:R-:W-:Y:S02]  /*5630*/  LOP3.LUT R7, R4, 0xffff, RZ, 0xc0, !PT ;  /* 0x0000ffff04077812 */ /* 0x000fe400078ec0ff */
[----:B------:R-:W-:Y:S01]  /*5640*/  LOP3.LUT R12, R13, 0xff, RZ, 0xc0, !PT ;  /* 0x000000ff0d0c7812 */ /* 0x000fe200078ec0ff */
[----:B------:R-:W-:Y:S01]  /*5650*/  FFMA.FTZ R13, R130, c[0x0][0x23c], -R3 ;  /* 0x00008f00820d7a23 */ /* 0x000fe20000010803 */
[----:B------:R-:W-:Y:S01]  /*5660*/  PRMT R17, R16, 0x5410, R14 ;  /* 0x0000541010117816 */ /* 0x000fe2000000000e */
[----:B------:R-:W-:Y:S01]  /*5670*/  HMMA.16816.F32.BF16 R80, R8, R42, RZ ;  /* 0x0000002a0850723c */ /* 0x000fe200000418ff */
[----:B------:R-:W-:Y:S01]  /*5680*/  LOP3.LUT R16, R4, 0xff, RZ, 0xc0, !PT ;  /* 0x000000ff04107812 */ /* 0x000fe200078ec0ff */
[----:B------:R1:W-:Y:S01]  /*5690*/  MUFU.EX2 R212, R13 ;  /* 0x0000000d00d47308 */ /* 0x0003e20000000800 */
[----:B------:R-:W-:-:S02]  /*56a0*/  SHF.R.U32.HI R14, RZ, 0x8, R7 ;  /* 0x00000008ff0e7819 */ /* 0x000fc40000011607 */
[----:B---3--:R-:W-:Y:S01]  /*56b0*/  PRMT R15, R12, 0x5410, R18 ;  /* 0x000054100c0f7816 */ /* 0x008fe20000000012 */
[----:B------:R-:W-:Y:S01]  /*56c0*/  FFMA.FTZ R12, R129, c[0x0][0x23c], -R3 ;  /* 0x00008f00810c7a23 */ /* 0x000fe20000010803 */
[----:B------:R-:W-:Y:S01]  /*56d0*/  SHF.R.U32.HI R7, RZ, 0x10, R4 ;  /* 0x00000010ff077819 */ /* 0x000fe20000011604 */
[----:B------:R-:W-:Y:S01]  /*56e0*/  IMAD.WIDE.U32 R8, R19, -0x2daee0ad, RZ ;  /* 0xd2511f5313087825 */ /* 0x000fe200078e00ff */
[----:B------:R-:W-:Y:S01]  /*56f0*/  PRMT R18, R16, 0x5410, R14 ;  /* 0x0000541010127816 */ /* 0x000fe2000000000e */
[----:B------:R4:W3:Y:S01]  /*5700*/  MUFU.EX2 R210, R12 ;  /* 0x0000000c00d27308 */ /* 0x0008e20000000800 */
[----:B------:R-:W-:Y:S01]  /*5710*/  SHF.R.U32.HI R16, RZ, 0x18, R4 ;  /* 0x00000018ff107819 */ /* 0x000fe20000011604 */
[--C-:B------:R-:W-:Y:S01]  /*5720*/  HSET2.LE.AND R4, R17, R107.reuse, PT ;  /* 0x0000006b11047233 */ /* 0x100fe20003803000 */
[----:B------:R-:W-:Y:S01]  /*5730*/  LOP3.LUT R14, R7, 0xff, RZ, 0xc0, !PT ;  /* 0x000000ff070e7812 */ /* 0x000fe200078ec0ff */
[--C-:B------:R-:W-:Y:S01]  /*5740*/  HSET2.LE.AND R15, R15, R107.reuse, PT ;  /* 0x0000006b0f0f7233 */ /* 0x100fe20003803000 */
[----:B--2---:R-:W-:Y:S01]  /*5750*/  F2FP.BF16.PACK_AB R7, R220, R218 ;  /* 0x000000dadc07723e */ /* 0x004fe200000010ff */
[----:B------:R-:W-:Y:S01]  /*5760*/  FFMA.FTZ R11, R50, c[0x0][0x23c], -R5 ;  /* 0x00008f00320b7a23 */ /* 0x000fe20000010805 */
[----:B------:R-:W-:Y:S01]  /*5770*/  PRMT R16, R14, 0x5410, R16 ;  /* 0x000054100e107816 */ /* 0x000fe20000000010 */
[----:B-1----:R-:W-:Y:S01]  /*5780*/  FFMA.FTZ R13, R70, c[0x0][0x23c], -R6 ;  /* 0x00008f00460d7a23 */ /* 0x002fe20000010806 */
[----:B------:R-:W-:Y:S01]  /*5790*/  LOP3.LUT R14, R4, R7, RZ, 0xc0, !PT ;  /* 0x00000007040e7212 */ /* 0x000fe200078ec0ff */
[----:B------:R-:W-:Y:S01]  /*57a0*/  HSET2.LE.AND R4, R18, R107, PT ;  /* 0x0000006b12047233 */ /* 0x000fe20003803000 */
[----:B------:R-:W-:Y:S01]  /*57b0*/  F2FP.BF16.PACK_AB R7, R222, R223 ;  /* 0x000000dfde07723e */ /* 0x000fe200000010ff */
[----:B------:R1:W-:Y:S01]  /*57c0*/  MUFU.EX2 R215, R13 ;  /* 0x0000000d00d77308 */ /* 0x0003e20000000800 */
[----:B------:R-:W-:-:S02]  /*57d0*/  LOP3.LUT R10, R8, 0xff, RZ, 0xc0, !PT ;  /* 0x000000ff080a7812 */ /* 0x000fc400078ec0ff */
[----:B----4-:R-:W-:-:S04]  /*57e0*/  F2FP.BF16.PACK_AB R12, R217, R216 ;  /* 0x000000d8d90c723e */ /* 0x010fc800000010ff */
[----:B------:R-:W-:Y:S01]  /*57f0*/  LOP3.LUT R15, R15, R12, RZ, 0xc0, !PT ;  /* 0x0000000c0f0f7212 */ /* 0x000fe200078ec0ff */
[----:B------:R-:W-:Y:S01]  /*5800*/  FFMA.FTZ R12, R68, c[0x0][0x23c], -R6 ;  /* 0x00008f00440c7a23 */ /* 0x000fe20000010806 */
[----:B------:R2:W-:Y:S01]  /*5810*/  MUFU.EX2 R209, R11 ;  /* 0x0000000b00d17308 */ /* 0x0005e20000000800 */
[----:B-1----:R-:W-:Y:S01]  /*5820*/  HSET2.LE.AND R13, R16, R107, PT ;  /* 0x0000006b100d7233 */ /* 0x002fe20003803000 */
[----:B---3--:R-:W-:-:S06]  /*5830*/  F2FP.BF16.PACK_AB R16, R210, R212 ;  /* 0x000000d4d210723e */ /* 0x008fcc00000010ff */
[----:B------:R1:W-:Y:S01]  /*5840*/  MUFU.EX2 R214, R12 ;  /* 0x0000000c00d67308 */ /* 0x0003e20000000800 */
[----:B------:R-:W-:Y:S02]  /*5850*/  LOP3.LUT R13, R13, R16, RZ, 0xc0, !PT ;  /* 0x000000100d0d7212 */ /* 0x000fe400078ec0ff */
[----:B--2---:R-:W-:Y:S02]  /*5860*/  SHF.R.U32.HI R11, RZ, 0x18, R8 ;  /* 0x00000018ff0b7819 */ /* 0x004fe40000011608 */
[----:B-1----:R-:W-:Y:S01]  /*5870*/  LOP3.LUT R12, R4, R7, RZ, 0xc0, !PT ;  /* 0x00000007040c7212 */ /* 0x002fe200078ec0ff */
[--C-:B------:R-:W-:Y:S02]  /*5880*/  FFMA.FTZ R4, R48, c[0x0][0x23c], -R6.reuse ;  /* 0x00008f0030047a23 */ /* 0x100fe40000010806 */
[----:B------:R-:W-:Y:S02]  /*5890*/  LDSM.16.MT88.4 R48, [R191+0x6800] ;  /* 0x00680000bf30783b */ /* 0x000fe40000004200 */
[----:B------:R1:W-:Y:S02]  /*58a0*/  MUFU.EX2 R213, R4 ;  /* 0x0000000400d57308 */ /* 0x0003e40000000800 */
[C---:B------:R-:W-:Y:S08]  /*58b0*/  HMMA.16816.F32.BF16 R68, R12.reuse, R28, RZ ;  /* 0x0000001c0c44723c */ /* 0x040ff000000418ff */
[----:B------:R-:W-:Y:S01]  /*58c0*/  HMMA.16816.F32.BF16 R128, R12, R30, RZ ;  /* 0x0000001e0c80723c */ /* 0x000fe200000418ff */
[----:B-1----:R-:W-:-:S07]  /*58d0*/  FFMA.FTZ R4, R39, c[0x0][0x23c], -R6 ;  /* 0x00008f0027047a23 */ /* 0x002fce0000010806 */
[C---:B------:R-:W-:Y:S01]  /*58e0*/  HMMA.16816.F32.BF16 R76, R12.reuse, R24, RZ ;  /* 0x000000180c4c723c */ /* 0x040fe200000418ff */
[----:B------:R-:W-:Y:S01]  /*58f0*/  LDSM.16.MT88.4 R36, [R192+0x6800] ;  /* 0x00680000c024783b */ /* 0x000fe20000004200 */
[----:B------:R1:W2:Y:S06]  /*5900*/  MUFU.EX2 R211, R4 ;  /* 0x0000000400d37308 */ /* 0x0002ac0000000800 */
[C---:B------:R-:W-:Y:S01]  /*5910*/  HMMA.16816.F32.BF16 R120, R12.reuse, R26, RZ ;  /* 0x0000001a0c78723c */ /* 0x040fe200000418ff */
[----:B------:R-:W3:Y:S07]  /*5920*/  LDSM.16.MT88.4 R24, [R189+0x6800] ;  /* 0x00680000bd18783b */ /* 0x000eee0000004200 */
[----:B------:R-:W-:Y:S01]  /*5930*/  HMMA.16816.F32.BF16 R28, R12, R40, RZ ;  /* 0x000000280c1c723c */ /* 0x000fe200000418ff */
[----:B-1----:R-:W-:-:S04]  /*5940*/  LOP3.LUT R4, R8, 0xffff, RZ, 0xc0, !PT ;  /* 0x0000ffff08047812 */ /* 0x002fc800078ec0ff */
[----:B------:R-:W-:Y:S02]  /*5950*/  SHF.R.U32.HI R7, RZ, 0x8, R4 ;  /* 0x00000008ff077819 */ /* 0x000fe40000011604 */
[----:B------:R-:W-:Y:S02]  /*5960*/  LOP3.LUT R4, R9, UR14, R34, 0x96, !PT ;  /* 0x0000000e09047c12 */ /* 0x000fe4000f8e9622 */
[----:B------:R-:W-:Y:S01]  /*5970*/  SHF.R.U32.HI R9, RZ, 0x10, R8 ;  /* 0x00000010ff097819 */ /* 0x000fe20000011608 */
[----:B------:R-:W-:Y:S01]  /*5980*/  FFMA.FTZ R8, R67, c[0x0][0x23c], -R5 ;  /* 0x00008f0043087a23 */ /* 0x000fe20000010805 */
[----:B------:R-:W-:Y:S01]  /*5990*/  PRMT R16, R10, 0x5410, R7 ;  /* 0x000054100a107816 */ /* 0x000fe20000000007 */
[----:B------:R-:W-:Y:S01]  /*59a0*/  HMMA.16816.F32.BF16 R64, R12, R44, RZ ;  /* 0x0000002c0c40723c */ /* 0x000fe200000418ff */
[C---:B------:R-:W-:Y:S01]  /*59b0*/  LOP3.LUT R7, R4.reuse, 0xffff, RZ, 0xc0, !PT ;  /* 0x0000ffff04077812 */ /* 0x040fe200078ec0ff */
[----:B------:R1:W4:Y:S01]  /*59c0*/  MUFU.EX2 R208, R8 ;  /* 0x0000000800d07308 */ /* 0x0003220000000800 */
[----:B------:R-:W-:-:S02]  /*59d0*/  LOP3.LUT R10, R4, 0xff, RZ, 0xc0, !PT ;  /* 0x000000ff040a7812 */ /* 0x000fc400078ec0ff */
[----:B------:R-:W-:Y:S02]  /*59e0*/  SHF.R.U32.HI R7, RZ, 0x8, R7 ;  /* 0x00000008ff077819 */ /* 0x000fe40000011607 */
[----:B------:R-:W-:Y:S01]  /*59f0*/  LOP3.LUT R9, R9, 0xff, RZ, 0xc0, !PT ;  /* 0x000000ff09097812 */ /* 0x000fe200078ec0ff */
[----:B------:R-:W-:Y:S01]  /*5a00*/  HMMA.16816.F32.BF16 R44, R12, R46, RZ ;  /* 0x0000002e0c2c723c */ /* 0x000fe200000418ff */
[----:B------:R-:W-:Y:S02]  /*5a10*/  PRMT R17, R10, 0x5410, R7 ;  /* 0x000054100a117816 */ /* 0x000fe40000000007 */
[--C-:B------:R-:W-:Y:S02]  /*5a20*/  SHF.R.U32.HI R7, RZ, 0x10, R4.reuse ;  /* 0x00000010ff077819 */ /* 0x100fe40000011604 */
[----:B------:R-:W-:Y:S02]  /*5a30*/  PRMT R11, R9, 0x5410, R11 ;  /* 0x00005410090b7816 */ /* 0x000fe4000000000b */
[----:B------:R-:W-:Y:S01]  /*5a40*/  SHF.R.U32.HI R10, RZ, 0x18, R4 ;  /* 0x00000018ff0a7819 */ /* 0x000fe20000011604 */
[--C-:B------:R-:W-:Y:S01]  /*5a50*/  HSET2.LE.AND R4, R16, R107.reuse, PT ;  /* 0x0000006b10047233 */ /* 0x100fe20003803000 */
[----:B------:R-:W-:Y:S01]  /*5a60*/  LOP3.LUT R9, R7, 0xff, RZ, 0xc0, !PT ;  /* 0x000000ff07097812 */ /* 0x000fe200078ec0ff */
[----:B-1----:R-:W-:Y:S01]  /*5a70*/  FFMA.FTZ R8, R133, c[0x0][0x23c], -R5 ;  /* 0x00008f0085087a23 */ /* 0x002fe20000010805 */
[----:B--2---:R-:W-:Y:S01]  /*5a80*/  F2FP.BF16.PACK_AB R7, R211, R213 ;  /* 0x000000d5d307723e */ /* 0x004fe200000010ff */
[--C-:B------:R-:W-:Y:S01]  /*5a90*/  HSET2.LE.AND R11, R11, R107.reuse, PT ;  /* 0x0000006b0b0b7233 */ /* 0x100fe20003803000 */
[----:B------:R-:W-:Y:S01]  /*5aa0*/  PRMT R16, R9, 0x5410, R10 ;  /* 0x0000541009107816 */ /* 0x000fe2000000000a */
[----:B------:R1:W-:Y:S01]  /*5ab0*/  MUFU.EX2 R207, R8 ;  /* 0x0000000800cf7308 */ /* 0x0003e20000000800 */
[----:B------:R-:W-:Y:S01]  /*5ac0*/  LOP3.LUT R10, R4, R7, RZ, 0xc0, !PT ;  /* 0x00000007040a7212 */ /* 0x000fe200078ec0ff */
[----:B------:R-:W-:Y:S01]  /*5ad0*/  HSET2.LE.AND R4, R17, R107, PT ;  /* 0x0000006b11047233 */ /* 0x000fe20003803000 */
[----:B------:R-:W-:Y:S01]  /*5ae0*/  F2FP.BF16.PACK_AB R7, R214, R215 ;  /* 0x000000d7d607723e */ /* 0x000fe200000010ff */
[----:B------:R-:W-:-:S02]  /*5af0*/  FFMA.FTZ R9, R135, c[0x0][0x23c], -R0 ;  /* 0x00008f0087097a23 */ /* 0x000fc40000010800 */
[----:B------:R-:W-:Y:S02]  /*5b00*/  FFMA.FTZ R17, R134, c[0x0][0x23c], -R0 ;  /* 0x00008f0086117a23 */ /* 0x000fe40000010800 */
[----:B------:R2:W-:Y:S01]  /*5b10*/  MUFU.EX2 R205, R9 ;  /* 0x0000000900cd7308 */ /* 0x0005e20000000800 */
[----:B-1----:R-:W-:-:S07]  /*5b20*/  FFMA.FTZ R8, R132, c[0x0][0x23c], -R5 ;  /* 0x00008f0084087a23 */ /* 0x002fce0000010805 */
[----:B------:R-:W-:Y:S01]  /*5b30*/  MUFU.EX2 R187, R17 ;  /* 0x0000001100bb7308 */ /* 0x000fe20000000800 */
[----:B------:R-:W-:Y:S01]  /*5b40*/  HMMA.16816.F32.BF16 R132, R12, R42, RZ ;  /* 0x0000002a0c84723c */ /* 0x000fe200000418ff */
[----:B--2---:R-:W-:-:S06]  /*5b50*/  HSET2.LE.AND R9, R16, R107, PT ;  /* 0x0000006b10097233 */ /* 0x004fcc0003803000 */
[----:B------:R4:W1:Y:S01]  /*5b60*/  MUFU.EX2 R206, R8 ;  /* 0x0000000800ce7308 */ /* 0x0008620000000800 */
[----:B------:R-:W-:-:S07]  /*5b70*/  FFMA.FTZ R14, R149, c[0x0][0x23c], -R3 ;  /* 0x00008f00950e7a23 */ /* 0x000fce0000010803 */
[----:B------:R2:W-:Y:S01]  /*5b80*/  MUFU.EX2 R184, R14 ;  /* 0x0000000e00b87308 */ /* 0x0005e20000000800 */
[----:B----4-:R-:W-:Y:S02]  /*5b90*/  F2FP.BF16.PACK_AB R8, R208, R209 ;  /* 0x000000d1d008723e */ /* 0x010fe400000010ff */
[----:B-1----:R-:W-:Y:S02]  /*5ba0*/  F2FP.BF16.PACK_AB R16, R206, R207 ;  /* 0x000000cfce10723e */ /* 0x002fe400000010ff */
[----:B------:R-:W-:Y:S02]  /*5bb0*/  LOP3.LUT R11, R11, R8, RZ, 0xc0, !PT ;  /* 0x000000080b0b7212 */ /* 0x000fe400078ec0ff */
[----:B------:R-:W-:Y:S01]  /*5bc0*/  LOP3.LUT R8, R4, R7, RZ, 0xc0, !PT ;  /* 0x0000000704087212 */ /* 0x000fe200078ec0ff */
[----:B------:R-:W-:Y:S01]  /*5bd0*/  FFMA.FTZ R4, R136, c[0x0][0x23c], -R0 ;  /* 0x00008f0088047a23 */ /* 0x000fe20000010800 */
[----:B------:R-:W-:Y:S01]  /*5be0*/  IADD3 R7, R73, 0x1, RZ ;  /* 0x0000000149077810 */ /* 0x000fe20007ffe0ff */
[----:B--2---:R-:W-:Y:S01]  /*5bf0*/  FFMA.FTZ R14, R139, c[0x0][0x23c], -R3 ;  /* 0x00008f008b0e7a23 */ /* 0x004fe20000010803 */
[----:B------:R-:W-:Y:S01]  /*5c00*/  LOP3.LUT R9, R9, R16, RZ, 0xc0, !PT ;  /* 0x0000001009097212 */ /* 0x000fe200078ec0ff */
[----:B------:R1:W-:Y:S01]  /*5c10*/  MUFU.EX2 R186, R4 ;  /* 0x0000000400ba7308 */ /* 0x0003e20000000800 */
[----:B------:R-:W-:-:S05]  /*5c20*/  LOP3.LUT R20, R125, UR19, R7, 0x96, !PT ;  /* 0x000000137d147c12 */ /* 0x000fca000f8e9607 */
[C---:B---3--:R-:W-:Y:S02]  /*5c30*/  HMMA.16816.F32.BF16 R116, R8.reuse, R24, R116 ;  /* 0x000000180874723c */ /* 0x048fe40000041874 */
[----:B------:R2:W-:Y:S06]  /*5c40*/  MUFU.EX2 R185, R14 ;  /* 0x0000000e00b97308 */ /* 0x0005ec0000000800 */
[----:B------:R-:W-:Y:S01]  /*5c50*/  HMMA.16816.F32.BF16 R96, R8, R36, R96 ;  /* 0x000000240860723c */ /* 0x000fe20000041860 */
[----:B-1----:R-:W-:-:S04]  /*5c60*/  FFMA.FTZ R4, R127, c[0x0][0x23c], -R0 ;  /* 0x00008f007f047a23 */ /* 0x002fc80000010800 */
[----:B------:R1:W3:Y:S03]  /*5c70*/  MUFU.EX2 R225, R4 ;  /* 0x0000000400e17308 */ /* 0x0002e60000000800 */
[----:B------:R-:W-:Y:S01]  /*5c80*/  HMMA.16816.F32.BF16 R124, R8, R48, R108 ;  /* 0x00000030087c723c */ /* 0x000fe2000004186c */
[----:B--2---:R-:W-:-:S04]  /*5c90*/  FFMA.FTZ R14, R143, c[0x0][0x23c], -R3 ;  /* 0x00008f008f0e7a23 */ /* 0x004fc80000010803 */
[----:B------:R2:W4:Y:S03]  /*5ca0*/  MUFU.EX2 R183, R14 ;  /* 0x0000000e00b77308 */ /* 0x0005260000000800 */
[----:B------:R-:W-:Y:S01]  /*5cb0*/  HMMA.16816.F32.BF16 R88, R8, R52, R88 ;  /* 0x000000340858723c */ /* 0x000fe20000041858 */
[----:B-1----:R-:W-:-:S07]  /*5cc0*/  LOP3.LUT R4, R21, UR5, R60, 0x96, !PT ;  /* 0x0000000515047c12 */ /* 0x002fce000f8e963c */
[----:B------:R-:W-:Y:S01]  /*5cd0*/  HMMA.16816.F32.BF16 R112, R8, R26, R112 ;  /* 0x0000001a0870723c */ /* 0x000fe20000041870 */
[----:B------:R-:W-:-:S05]  /*5ce0*/  IMAD.WIDE.U32 R12, R4, -0x2daee0ad, RZ ;  /* 0xd2511f53040c7825 */ /* 0x000fca00078e00ff */
[C---:B------:R-:W-:Y:S02]  /*5cf0*/  LOP3.LUT R7, R12.reuse, 0xffff, RZ, 0xc0, !PT ;  /* 0x0000ffff0c077812 */ /* 0x040fe400078ec0ff */
[C---:B------:R-:W-:Y:S01]  /*5d00*/  HMMA.16816.F32.BF16 R140, R8.reuse, R38, R92 ;  /* 0x00000026088c723c */ /* 0x040fe2000004185c */
[----:B------:R-:W-:Y:S02]  /*5d10*/  LOP3.LUT R4, R13, UR14, R32, 0x96, !PT ;  /* 0x0000000e0d047c12 */ /* 0x000fe4000f8e9620 */
[----:B------:R-:W-:Y:S01]  /*5d20*/  LOP3.LUT R15, R12, 0xff, RZ, 0xc0, !PT ;  /* 0x000000ff0c0f7812 */ /* 0x000fe200078ec0ff */
[----:B------:R-:W-:Y:S01]  /*5d30*/  LDSM.16.MT88.4 R32, [R192+0x7000] ;  /* 0x00700000c020783b */ /* 0x000fe20000004200 */
[----:B------:R-:W-:Y:S02]  /*5d40*/  SHF.R.U32.HI R13, RZ, 0x8, R7 ;  /* 0x00000008ff0d7819 */ /* 0x000fe40000011607 */
[----:B------:R-:W-:Y:S01]  /*5d50*/  SHF.R.U32.HI R7, RZ, 0x10, R12 ;  /* 0x00000010ff077819 */ /* 0x000fe2000001160c */
[----:B------:R-:W-:Y:S01]  /*5d60*/  HMMA.16816.F32.BF16 R84, R8, R54, R84 ;  /* 0x000000360854723c */ /* 0x000fe20000041854 */
[----:B------:R-:W-:Y:S01]  /*5d70*/  PRMT R15, R15, 0x5410, R13 ;  /* 0x000054100f0f7816 */ /* 0x000fe2000000000d */
[----:B------:R-:W-:Y:S01]  /*5d80*/  FFMA.FTZ R13, R150, c[0x0][0x23c], -R3 ;  /* 0x00008f00960d7a23 */ /* 0x000fe20000010803 */
[----:B------:R-:W-:-:S02]  /*5d90*/  LOP3.LUT R16, R7, 0xff, RZ, 0xc0, !PT ;  /* 0x000000ff07107812 */ /* 0x000fc400078ec0ff */
[C---:B------:R-:W-:Y:S01]  /*5da0*/  LOP3.LUT R7, R4.reuse, 0xffff, RZ, 0xc0, !PT ;  /* 0x0000ffff04077812 */ /* 0x040fe200078ec0ff */
[----:B------:R1:W5:Y:S01]  /*5db0*/  MUFU.EX2 R182, R13 ;  /* 0x0000000d00b67308 */ /* 0x0003620000000800 */
[----:B------:R-:W-:Y:S01]  /*5dc0*/  SHF.R.U32.HI R19, RZ, 0x18, R12 ;  /* 0x00000018ff137819 */ /* 0x000fe2000001160c */
[----:B------:R-:W-:Y:S01]  /*5dd0*/  HMMA.16816.F32.BF16 R108, R8, R50, R80 ;  /* 0x00000032086c723c */ /* 0x000fe20000041850 */
[----:B------:R-:W-:Y:S02]  /*5de0*/  LOP3.LUT R18, R4, 0xff, RZ, 0xc0, !PT ;  /* 0x000000ff04127812 */ /* 0x000fe400078ec0ff */
[--C-:B------:R-:W-:Y:S02]  /*5df0*/  SHF.R.U32.HI R12, RZ, 0x10, R4.reuse ;  /* 0x00000010ff0c7819 */ /* 0x100fe40000011604 */
[----:B------:R-:W-:Y:S01]  /*5e00*/  SHF.R.U32.HI R17, RZ, 0x18, R4 ;  /* 0x00000018ff117819 */ /* 0x000fe20000011604 */
[----:B------:R-:W-:Y:S01]  /*5e10*/  HSET2.LE.AND R4, R15, R107, PT ;  /* 0x0000006b0f047233 */ /* 0x000fe20003803000 */
[----:B--2---:R-:W-:-:S02]  /*5e20*/  SHF.R.U32.HI R14, RZ, 0x8, R7 ;  /* 0x00000008ff0e7819 */ /* 0x004fc40000011607 */
[----:B---3--:R-:W-:Y:S02]  /*5e30*/  F2FP.BF16.PACK_AB R7, R225, R186 ;  /* 0x000000bae107723e */ /* 0x008fe400000010ff */
[----:B------:R-:W-:Y:S02]  /*5e40*/  LOP3.LUT R12, R12, 0xff, RZ, 0xc0, !PT ;  /* 0x000000ff0c0c7812 */ /* 0x000fe400078ec0ff */
[----:B------:R-:W-:Y:S02]  /*5e50*/  PRMT R15, R18, 0x5410, R14 ;  /* 0x00005410120f7816 */ /* 0x000fe4000000000e */
[----:B-1----:R-:W-:Y:S02]  /*5e60*/  PRMT R13, R16, 0x5410, R19 ;  /* 0x00005410100d7816 */ /* 0x002fe40000000013 */
[----:B------:R-:W-:Y:S02]  /*5e70*/  LOP3.LUT R14, R4, R7, RZ, 0xc0, !PT ;  /* 0x00000007040e7212 */ /* 0x000fe400078ec0ff */
[----:B------:R-:W-:Y:S01]  /*5e80*/  PRMT R16, R12, 0x5410, R17 ;  /* 0x000054100c107816 */ /* 0x000fe20000000011 */
[--C-:B------:R-:W-:Y:S01]  /*5e90*/  HSET2.LE.AND R4, R13, R107.reuse, PT ;  /* 0x0000006b0d047233 */ /* 0x100fe20003803000 */
[----:B----4-:R-:W-:Y:S01]  /*5ea0*/  F2FP.BF16.PACK_AB R7, R183, R185 ;  /* 0x000000b9b707723e */ /* 0x010fe200000010ff */
[----:B------:R-:W-:Y:S01]  /*5eb0*/  HSET2.LE.AND R12, R15, R107, PT ;  /* 0x0000006b0f0c7233 */ /* 0x000fe20003803000 */
[----:B------:R-:W-:-:S02]  /*5ec0*/  F2FP.BF16.PACK_AB R13, R187, R205 ;  /* 0x000000cdbb0d723e */ /* 0x000fc400000010ff */
[----:B------:R-:W-:Y:S01]  /*5ed0*/  LOP3.LUT R15, R4, R7, RZ, 0xc0, !PT ;  /* 0x00000007040f7212 */ /* 0x000fe200078ec0ff */
[----:B------:R-:W-:Y:S01]  /*5ee0*/  HSET2.LE.AND R4, R16, R107, PT ;  /* 0x0000006b10047233 */ /* 0x000fe20003803000 */
[----:B-----5:R-:W-:Y:S01]  /*5ef0*/  F2FP.BF16.PACK_AB R7, R182, R184 ;  /* 0x000000b8b607723e */ /* 0x020fe200000010ff */
[----:B------:R-:W-:Y:S01]  /*5f00*/  IMAD.WIDE.U32 R16, R20, -0x326172a9, RZ ;  /* 0xcd9e8d5714107825 */ /* 0x000fe200078e00ff */
[----:B------:R-:W-:Y:S02]  /*5f10*/  LOP3.LUT R12, R12, R13, RZ, 0xc0, !PT ;  /* 0x0000000d0c0c7212 */ /* 0x000fe400078ec0ff */
[----:B------:R-:W-:Y:S02]  /*5f20*/  LOP3.LUT R13, R4, R7, RZ, 0xc0, !PT ;  /* 0x00000007040d7212 */ /* 0x000fe400078ec0ff */
[----:B------:R-:W-:Y:S02]  /*5f30*/  LOP3.LUT R4, R17, UR13, R72, 0x96, !PT ;  /* 0x0000000d11047c12 */ /* 0x000fe4000f8e9648 */
[----:B------:R-:W-:-:S03]  /*5f40*/  LOP3.LUT R7, R59, UR11, R16, 0x96, !PT ;  /* 0x0000000b3b077c12 */ /* 0x000fc6000f8e9610 */
[----:B------:R-:W-:Y:S01]  /*5f50*/  IMAD.WIDE.U32 R10, R4, -0x2daee0ad, RZ ;  /* 0xd2511f53040a7825 */ /* 0x000fe200078e00ff */
[----:B------:R-:W-:Y:S03]  /*5f60*/  HMMA.16816.F32.BF16 R68, R12, R36, R68 ;  /* 0x000000240c44723c */ /* 0x000fe60000041844 */
[----:B------:R-:W-:Y:S01]  /*5f70*/  IMAD.WIDE.U32 R8, R7, -0x2daee0ad, RZ ;  /* 0xd2511f5307087825 */ /* 0x000fe200078e00ff */
[----:B------:R-:W-:-:S04]  /*5f80*/  LOP3.LUT R7, R11, UR10, R74, 0x96, !PT ;  /* 0x0000000a0b077c12 */ /* 0x000fc8000f8e964a */
[----:B------:R-:W-:Y:S01]  /*5f90*/  LOP3.LUT R4, R9, UR8, R10, 0x96, !PT ;  /* 0x0000000809047c12 */ /* 0x000fe2000f8e960a */
[----:B------:R-:W-:Y:S01]  /*5fa0*/  FFMA.FTZ R9, R148, c[0x0][0x23c], -R6 ;  /* 0x00008f0094097a23 */ /* 0x000fe20000010806 */
[C---:B------:R-:W-:Y:S01]  /*5fb0*/  HMMA.16816.F32.BF16 R64, R12.reuse, R52, R64 ;  /* 0x000000340c40723c */ /* 0x040fe20000041840 */
[----:B------:R-:W-:Y:S02]  /*5fc0*/  IMAD.WIDE.U32 R10, R7, -0x326172a9, RZ ;  /* 0xcd9e8d57070a7825 */ /* 0x000fe400078e00ff */
[----:B------:R1:W-:Y:S02]  /*5fd0*/  MUFU.EX2 R181, R9 ;  /* 0x0000000900b57308 */ /* 0x0003e40000000800 */
[----:B------:R-:W-:Y:S01]  /*5fe0*/  IMAD.WIDE.U32 R42, R4, -0x326172a9, RZ ;  /* 0xcd9e8d57042a7825 */ /* 0x000fe200078e00ff */
[----:B------:R-:W-:Y:S02]  /*5ff0*/  LOP3.LUT R4, R17, UR13, R62, 0x96, !PT ;  /* 0x0000000d11047c12 */ /* 0x000fe4000f8e963e */
[----:B------:R-:W-:Y:S01]  /*6000*/  LOP3.LUT R11, R11, UR9, R58, 0x96, !PT ;  /* 0x000000090b0b7c12 */ /* 0x000fe2000f8e963a */
[----:B------:R-:W-:Y:S01]  /*6010*/  FFMA.FTZ R7, R137, c[0x0][0x23c], -R6 ;  /* 0x00008f0089077a23 */ /* 0x000fe20000010806 */
[----:B------:R-:W-:Y:S01]  /*6020*/  HMMA.16816.F32.BF16 R80, R12, R24, R76 ;  /* 0x000000180c50723c */ /* 0x000fe2000004184c */
[----:B------:R-:W-:-:S02]  /*6030*/  IMAD.WIDE.U32 R18, R4, -0x2daee0ad, RZ ;  /* 0xd2511f5304127825 */ /* 0x000fc400078e00ff */
[----:B------:R2:W3:Y:S02]  /*6040*/  MUFU.EX2 R180, R7 ;  /* 0x0000000700b47308 */ /* 0x0004e40000000800 */
[----:B------:R-:W-:-:S03]  /*6050*/  FFMA.FTZ R4, R138, c[0x0][0x23c], -R6 ;  /* 0x00008f008a047a23 */ /* 0x000fc60000010806 */
[C---:B------:R-:W-:Y:S01]  /*6060*/  HMMA.16816.F32.BF16 R136, R12.reuse, R48, R28 ;  /* 0x000000300c88723c */ /* 0x040fe2000004181c */
[----:B-1----:R-:W-:Y:S01]  /*6070*/  LOP3.LUT R9, R43, UR7, R10, 0x96, !PT ;  /* 0x000000072b097c12 */ /* 0x002fe2000f8e960a */
[----:B------:R-:W-:Y:S01]  /*6080*/  IMAD.WIDE.U32 R10, R11, -0x2daee0ad, RZ ;  /* 0xd2511f530b0a7825 */ /* 0x000fe200078e00ff */
[----:B------:R1:W-:Y:S01]  /*6090*/  MUFU.EX2 R179, R4 ;  /* 0x0000000400b37308 */ /* 0x0003e20000000800 */
[----:B------:R-:W4:Y:S02]  /*60a0*/  LDSM.16.MT88.4 R28, [R189+0x7000] ;  /* 0x00700000bd1c783b */ /* 0x000f240000004200 */
[----:B------:R-:W-:Y:S01]  /*60b0*/  IMAD.WIDE.U32 R40, R9, -0x2daee0ad, RZ ;  /* 0xd2511f5309287825 */ /* 0x000fe200078e00ff */
[----:B------:R-:W-:Y:S01]  /*60c0*/  LOP3.LUT R9, R57, UR11, R16, 0x96, !PT ;  /* 0x0000000b39097c12 */ /* 0x000fe2000f8e9610 */
[----:B------:R-:W-:Y:S01]  /*60d0*/  HMMA.16816.F32.BF16 R60, R12, R26, R120 ;  /* 0x0000001a0c3c723c */ /* 0x000fe20000041878 */
[----:B------:R-:W-:Y:S01]  /*60e0*/  LOP3.LUT R16, R19, UR10, R106, 0x96, !PT ;  /* 0x0000000a13107c12 */ /* 0x000fe2000f8e966a */
[----:B------:R-:W5:Y:S01]  /*60f0*/  LDSM.16.MT88.4 R24, [R190+0x7000] ;  /* 0x00700000be18783b */ /* 0x000f620000004200 */
[----:B--2---:R-:W-:Y:S01]  /*6100*/  LOP3.LUT R7, R11, UR6, R8, 0x96, !PT ;  /* 0x000000060b077c12 */ /* 0x004fe2000f8e9608 */
[----:B------:R-:W-:-:S04]  /*6110*/  IMAD.WIDE.U32 R20, R9, -0x2daee0ad, RZ ;  /* 0xd2511f5309147825 */ /* 0x000fc800078e00ff */
[----:B------:R-:W-:Y:S01]  /*6120*/  IMAD.WIDE.U32 R36, R7, -0x326172a9, RZ ;  /* 0xcd9e8d5707247825 */ /* 0x000fe200078e00ff */
[----:B------:R-:W-:Y:S01]  /*6130*/  LOP3.LUT R21, R21, UR8, R18, 0x96, !PT ;  /* 0x0000000815157c12 */ /* 0x000fe2000f8e9612 */
[C---:B------:R-:W-:Y:S01]  /*6140*/  HMMA.16816.F32.BF16 R52, R12.reuse, R54, R44 ;  /* 0x000000360c34723c */ /* 0x040fe2000004182c */
[----:B-1----:R-:W-:Y:S01]  /*6150*/  LOP3.LUT R4, R41, UR4, R10, 0x96, !PT ;  /* 0x0000000429047c12 */ /* 0x002fe2000f8e960a */
[----:B------:R-:W-:Y:S01]  /*6160*/  FFMA.FTZ R7, R154, c[0x0][0x23c], -R5 ;  /* 0x00008f009a077a23 */ /* 0x000fe20000010805 */
[----:B------:R-:W1:Y:S01]  /*6170*/  LDSM.16.MT88.4 R44, [R191+0x7000] ;  /* 0x00700000bf2c783b */ /* 0x000e620000004200 */
[----:B------:R-:W-:Y:S02]  /*6180*/  FFMA.FTZ R10, R144, c[0x0][0x23c], -R6 ;  /* 0x00008f00900a7a23 */ /* 0x000fe40000010806 */
[----:B------:R-:W-:Y:S01]  /*6190*/  IMAD.WIDE.U32 R8, R4, -0x326172a9, RZ ;  /* 0xcd9e8d5704087825 */ /* 0x000fe200078e00ff */
[----:B------:R2:W-:Y:S01]  /*61a0*/  MUFU.EX2 R150, R7 ;  /* 0x0000000700967308 */ /* 0x0005e20000000800 */
[----:B------:R-:W-:Y:S02]  /*61b0*/  HMMA.16816.F32.BF16 R48, R12, R50, R132 ;  /* 0x000000320c30723c */ /* 0x000fe40000041884 */
[----:B------:R-:W-:Y:S01]  /*61c0*/  IMAD.WIDE.U32 R22, R16, -0x326172a9, RZ ;  /* 0xcd9e8d5710167825 */ /* 0x000fe200078e00ff */
[----:B------:R-:W-:-:S02]  /*61d0*/  LOP3.LUT R4, R9, UR15, R36, 0x96, !PT ;  /* 0x0000000f09047c12 */ /* 0x000fc4000f8e9624 */
[C---:B------:R-:W-:Y:S01]  /*61e0*/  LOP3.LUT R9, R8.reuse, 0xffff, RZ, 0xc0, !PT ;  /* 0x0000ffff08097812 */ /* 0x040fe200078ec0ff */
[----:B------:R-:W-:Y:S01]  /*61f0*/  FFMA.FTZ R11, R145, c[0x0][0x23c], -R5 ;  /* 0x00008f00910b7a23 */ /* 0x000fe20000010805 */
[----:B------:R3:W-:Y:S01]  /*6200*/  MUFU.EX2 R173, R10 ;  /* 0x0000000a00ad7308 */ /* 0x0007e20000000800 */
[----:B------:R-:W-:Y:S02]  /*6210*/  LOP3.LUT R16, R8, 0xff, RZ, 0xc0, !PT ;  /* 0x000000ff08107812 */ /* 0x000fe400078ec0ff */
[----:B------:R-:W-:Y:S02]  /*6220*/  SHF.R.U32.HI R9, RZ, 0x8, R9 ;  /* 0x00000008ff097819 */ /* 0x000fe40000011609 */
[--C-:B------:R-:W-:Y:S02]  /*6230*/  SHF.R.U32.HI R17, RZ, 0x10, R8.reuse ;  /* 0x00000010ff117819 */ /* 0x100fe40000011608 */
[----:B------:R-:W-:Y:S01]  /*6240*/  SHF.R.U32.HI R18, RZ, 0x18, R8 ;  /* 0x00000018ff127819 */ /* 0x000fe20000011608 */
[----:B------:R4:W1:Y:S01]  /*6250*/  MUFU.EX2 R149, R11 ;  /* 0x0000000b00957308 */ /* 0x0008620000000800 */
[----:B--2---:R-:W-:Y:S01]  /*6260*/  LOP3.LUT R7, R4, 0xffff, RZ, 0xc0, !PT ;  /* 0x0000ffff04077812 */ /* 0x004fe200078ec0ff */
[----:B------:R-:W-:Y:S01]  /*6270*/  FFMA.FTZ R8, R146, c[0x0][0x23c], -R5 ;  /* 0x00008f0092087a23 */ /* 0x000fe20000010805 */
[----:B------:R-:W-:Y:S01]  /*6280*/  PRMT R19, R16, 0x5410, R9 ;  /* 0x0000541010137816 */ /* 0x000fe20000000009 */
[----:B------:R-:W-:Y:S01]  /*6290*/  FFMA.FTZ R9, R147, c[0x0][0x23c], -R5 ;  /* 0x00008f0093097a23 */ /* 0x000fe20000010805 */
[----:B------:R-:W-:-:S02]  /*62a0*/  SHF.R.U32.HI R7, RZ, 0x8, R7 ;  /* 0x00000008ff077819 */ /* 0x000fc40000011607 */
[----:B------:R-:W-:Y:S01]  /*62b0*/  SHF.R.U32.HI R16, RZ, 0x18, R4 ;  /* 0x00000018ff107819 */ /* 0x000fe20000011604 */
[----:B------:R2:W-:Y:S01]  /*62c0*/  MUFU.EX2 R148, R8 ;  /* 0x0000000800947308 */ /* 0x0005e20000000800 */
[----:B---3--:R-:W-:Y:S02]  /*62d0*/  LOP3.LUT R10, R4, 0xff, RZ, 0xc0, !PT ;  /* 0x000000ff040a7812 */ /* 0x008fe400078ec0ff */
[----:B------:R-:W-:Y:S02]  /*62e0*/  LOP3.LUT R23, R23, UR9, R56, 0x96, !PT ;  /* 0x0000000917177c12 */ /* 0x000fe4000f8e9638 */
[----:B------:R-:W-:Y:S01]  /*62f0*/  PRMT R10, R10, 0x5410, R7 ;  /* 0x000054100a0a7816 */ /* 0x000fe20000000007 */
[----:B------:R-:W-:Y:S01]  /*6300*/  HMMA.16816.F32.BF16 R56, R12, R38, R128 ;  /* 0x000000260c38723c */ /* 0x000fe20000041880 */
[----:B------:R-:W-:Y:S01]  /*6310*/  SHF.R.U32.HI R7, RZ, 0x10, R4 ;  /* 0x00000010ff077819 */ /* 0x000fe20000011604 */
[----:B------:R3:W1:Y:S01]  /*6320*/  MUFU.EX2 R147, R9 ;  /* 0x0000000900937308 */ /* 0x0006620000000800 */
[----:B----4-:R-:W-:Y:S01]  /*6330*/  LOP3.LUT R11, R17, 0xff, RZ, 0xc0, !PT ;  /* 0x000000ff110b7812 */ /* 0x010fe200078ec0ff */
[--C-:B------:R-:W-:Y:S01]  /*6340*/  HSET2.LE.AND R4, R10, R107.reuse, PT ;  /* 0x0000006b0a047233 */ /* 0x100fe20003803000 */
[----:B------:R-:W-:Y:S01]  /*6350*/  LDSM.16.MT88.4 R128, [R192+0x7800] ;  /* 0x00780000c080783b */ /* 0x000fe20000004200 */
[----:B------:R-:W-:Y:S01]  /*6360*/  HSET2.LE.AND R10, R19, R107, PT ;  /* 0x0000006b130a7233 */ /* 0x000fe20003803000 */
[----:B------:R-:W-:Y:S01]  /*6370*/  PRMT R17, R11, 0x5410, R18 ;  /* 0x000054100b117816 */ /* 0x000fe20000000012 */
[----:B------:R-:W-:Y:S01]  /*6380*/  FFMA.FTZ R11, R158, c[0x0][0x23c], -R0 ;  /* 0x00008f009e0b7a23 */ /* 0x000fe20000010800 */
[----:B--2---:R-:W-:Y:S01]  /*6390*/  LOP3.LUT R8, R7, 0xff, RZ, 0xc0, !PT ;  /* 0x000000ff07087812 */ /* 0x004fe200078ec0ff */
[----:B------:R-:W-:Y:S01]  /*63a0*/  IMAD.WIDE.U32 R38, R21, -0x326172a9, RZ ;  /* 0xcd9e8d5715267825 */ /* 0x000fe200078e00ff */
[----:B------:R-:W-:Y:S01]  /*63b0*/  F2FP.BF16.PACK_AB R7, R180, R181 ;  /* 0x000000b5b407723e */ /* 0x000fe200000010ff */
[----:B------:R2:W-:Y:S02]  /*63c0*/  MUFU.EX2 R146, R11 ;  /* 0x0000000b00927308 */ /* 0x0005e40000000800 */
[----:B------:R-:W-:Y:S01]  /*63d0*/  IMAD.WIDE.U32 R12, R23, -0x2daee0ad, RZ ;  /* 0xd2511f53170c7825 */ /* 0x000fe200078e00ff */
[----:B---3--:R-:W-:-:S03]  /*63e0*/  PRMT R9, R8, 0x5410, R16 ;  /* 0x0000541008097816 */ /* 0x008fc60000000010 */
[----:B------:R-:W-:Y:S01]  /*63f0*/  FFMA.FTZ R14, R155, c[0x0][0x23c], -R3 ;  /* 0x00008f009b0e7a23 */ /* 0x000fe20000010803 */
[----:B------:R-:W-:Y:S01]  /*6400*/  LOP3.LUT R8, R4, R7, RZ, 0xc0, !PT ;  /* 0x0000000704087212 */ /* 0x000fe200078ec0ff */
[----:B------:R-:W-:Y:S01]  /*6410*/  FFMA.FTZ R16, R151, c[0x0][0x23c], -R0 ;  /* 0x00008f0097107a23 */ /* 0x000fe20000010800 */
[----:B-1----:R-:W-:Y:S01]  /*6420*/  F2FP.BF16.PACK_AB R7, R149, R150 ;  /* 0x000000969507723e */ /* 0x002fe200000010ff */
[--C-:B------:R-:W-:Y:S01]  /*6430*/  HSET2.LE.AND R4, R9, R107.reuse, PT ;  /* 0x0000006b09047233 */ /* 0x100fe20003803000 */
[----:B------:R1:W-:Y:S04]  /*6440*/  MUFU.EX2 R43, R14 ;  /* 0x0000000e002b7308 */ /* 0x0003e80000000800 */
[----:B------:R-:W-:Y:S01]  /*6450*/  LOP3.LUT R9, R4, R7, RZ, 0xc0, !PT ;  /* 0x0000000704097212 */ /* 0x000fe200078ec0ff */
[----:B------:R-:W-:Y:S01]  /*6460*/  HSET2.LE.AND R4, R17, R107, PT ;  /* 0x0000006b11047233 */ /* 0x000fe20003803000 */
[----:B--2---:R-:W-:-:S02]  /*6470*/  F2FP.BF16.PACK_AB R11, R173, R179 ;  /* 0x000000b3ad0b723e */ /* 0x004fc400000010ff */
[----:B------:R-:W-:Y:S01]  /*6480*/  F2FP.BF16.PACK_AB R7, R147, R148 ;  /* 0x000000949307723e */ /* 0x000fe200000010ff */
[----:B------:R-:W-:Y:S01]  /*6490*/  MUFU.EX2 R145, R16 ;  /* 0x0000001000917308 */ /* 0x000fe20000000800 */
[----:B------:R-:W-:Y:S02]  /*64a0*/  LOP3.LUT R10, R10, R11, RZ, 0xc0, !PT ;  /* 0x0000000b0a0a7212 */ /* 0x000fe400078ec0ff */
[----:B------:R-:W-:Y:S01]  /*64b0*/  LOP3.LUT R11, R4, R7, RZ, 0xc0, !PT ;  /* 0x00000007040b7212 */ /* 0x000fe200078ec0ff */
[----:B------:R-:W-:Y:S01]  /*64c0*/  FFMA.FTZ R4, R152, c[0x0][0x23c], -R0 ;  /* 0x00008f0098047a23 */ /* 0x000fe20000010800 */
[----:B------:R-:W-:Y:S01]  /*64d0*/  LOP3.LUT R7, R39, UR7, R22, 0x96, !PT ;  /* 0x0000000727077c12 */ /* 0x000fe2000f8e9616 */
[----:B-1----:R-:W-:Y:S02]  /*64e0*/  FFMA.FTZ R14, R156, c[0x0][0x23c], -R3 ;  /* 0x00008f009c0e7a23 */ /* 0x002fe40000010803 */
[----:B------:R1:W-:Y:S02]  /*64f0*/  MUFU.EX2 R144, R4 ;  /* 0x0000000400907308 */ /* 0x0003e40000000800 */
[----:B------:R-:W-:Y:S01]  /*6500*/  IMAD.WIDE.U32 R22, R7, -0x2daee0ad, RZ ;  /* 0xd2511f5307167825 */ /* 0x000fe200078e00ff */
[----:B------:R-:W-:Y:S01]  /*6510*/  LOP3.LUT R7, R13, UR6, R20, 0x96, !PT ;  /* 0x000000060d077c12 */ /* 0x000fe2000f8e9614 */
[C---:B------:R-:W-:Y:S04]  /*6520*/  HMMA.16816.F32.BF16 R120, R8.reuse, R30, R112 ;  /* 0x0000001e0878723c */ /* 0x040fe80000041870 */
[----:B------:R-:W-:Y:S01]  /*6530*/  IMAD.WIDE.U32 R20, R7, -0x326172a9, RZ ;  /* 0xcd9e8d5707147825 */ /* 0x000fe200078e00ff */
[----:B------:R-:W-:Y:S03]  /*6540*/  MUFU.EX2 R41, R14 ;  /* 0x0000000e00297308 */ /* 0x000fe60000000800 */
[----:B------:R-:W-:Y:S01]  /*6550*/  HMMA.16816.F32.BF16 R116, R8, R28, R116 ;  /* 0x0000001c0874723c */ /* 0x000fe20000041874 */
[----:B-1----:R-:W-:-:S04]  /*6560*/  FFMA.FTZ R4, R153, c[0x0][0x23c], -R0 ;  /* 0x00008f0099047a23 */ /* 0x002fc80000010800 */
[----:B------:R1:W2:Y:S03]  /*6570*/  MUFU.EX2 R106, R4 ;  /* 0x00000004006a7308 */ /* 0x0002a60000000800 */
[C---:B------:R-:W-:Y:S08]  /*6580*/  HMMA.16816.F32.BF16 R72, R8.reuse, R32, R96 ;  /* 0x000000200848723c */ /* 0x040ff00000041860 */
[----:B-----5:R-:W-:Y:S01]  /*6590*/  HMMA.16816.F32.BF16 R132, R8, R24, R88 ;  /* 0x000000180884723c */ /* 0x020fe20000041858 */
[----:B------:R-:W-:Y:S01]  /*65a0*/  LDSM.16.MT88.4 R88, [R190+0x7800] ;  /* 0x00780000be58783b */ /* 0x000fe20000004200 */
[----:B-1----:R-:W-:Y:S01]  /*65b0*/  LOP3.LUT R4, R23, UR4, R12, 0x96, !PT ;  /* 0x0000000417047c12 */ /* 0x002fe2000f8e960c */
[----:B------:R-:W-:-:S05]  /*65c0*/  FFMA.FTZ R12, R166, c[0x0][0x23c], -R3 ;  /* 0x00008f00a60c7a23 */ /* 0x000fca0000010803 */
[C---:B------:R-:W-:Y:S01]  /*65d0*/  HMMA.16816.F32.BF16 R92, R8.reuse, R44, R124 ;  /* 0x0000002c085c723c */ /* 0x040fe2000004187c */
[----:B------:R-:W1:Y:S01]  /*65e0*/  LDSM.16.MT88.4 R124, [R189+0x7800] ;  /* 0x00780000bd7c783b */ /* 0x000e620000004200 */
[----:B------:R3:W-:Y:S06]  /*65f0*/  MUFU.EX2 R104, R12 ;  /* 0x0000000c00687308 */ /* 0x0007ec0000000800 */
[C---:B------:R-:W-:Y:S08]  /*6600*/  HMMA.16816.F32.BF16 R76, R8.reuse, R34, R140 ;  /* 0x00000022084c723c */ /* 0x040ff0000004188c */
[----:B------:R-:W-:Y:S01]  /*6610*/  HMMA.16816.F32.BF16 R84, R8, R26, R84 ;  /* 0x0000001a0854723c */ /* 0x000fe20000041854 */
[----:B---3--:R-:W-:-:S05]  /*6620*/  IMAD.WIDE.U32 R12, R4, -0x326172a9, RZ ;  /* 0xcd9e8d57040c7825 */ /* 0x008fca00078e00ff */
[C---:B------:R-:W-:Y:S02]  /*6630*/  LOP3.LUT R7, R12.reuse, 0xffff, RZ, 0xc0, !PT ;  /* 0x0000ffff0c077812 */ /* 0x040fe400078ec0ff */
[----:B------:R-:W-:Y:S01]  /*6640*/  HMMA.16816.F32.BF16 R108, R8, R46, R108 ;  /* 0x0000002e086c723c */ /* 0x000fe2000004186c */
[----:B------:R-:W-:Y:S02]  /*6650*/  LOP3.LUT R4, R13, UR15, R20, 0x96, !PT ;  /* 0x0000000f0d047c12 */ /* 0x000fe4000f8e9614 */
[----:B------:R-:W-:Y:S02]  /*6660*/  LOP3.LUT R15, R12, 0xff, RZ, 0xc0, !PT ;  /* 0x000000ff0c0f7812 */ /* 0x000fe400078ec0ff */
[----:B------:R-:W-:Y:S02]  /*6670*/  SHF.R.U32.HI R13, RZ, 0x8, R7 ;  /* 0x00000008ff0d7819 */ /* 0x000fe40000011607 */
[----:B------:R-:W-:Y:S01]  /*6680*/  SHF.R.U32.HI R7, RZ, 0x10, R12 ;  /* 0x00000010ff077819 */ /* 0x000fe2000001160c */
[----:B------:R-:W-:Y:S01]  /*6690*/  FFMA.FTZ R8, R164, c[0x0][0x23c], -R5 ;  /* 0x00008f00a4087a23 */ /* 0x000fe20000010805 */
[----:B------:R-:W-:Y:S01]  /*66a0*/  PRMT R15, R15, 0x5410, R13 ;  /* 0x000054100f0f7816 */ /* 0x000fe2000000000d */
[----:B------:R-:W-:Y:S01]  /*66b0*/  FFMA.FTZ R13, R157, c[0x0][0x23c], -R3 ;  /* 0x00008f009d0d7a23 */ /* 0x000fe20000010803 */
[----:B------:R-:W-:-:S02]  /*66c0*/  LOP3.LUT R16, R7, 0xff, RZ, 0xc0, !PT ;  /* 0x000000ff07107812 */ /* 0x000fc400078ec0ff */
[----:B------:R-:W-:Y:S01]  /*66d0*/  SHF.R.U32.HI R19, RZ, 0x18, R12 ;  /* 0x00000018ff137819 */ /* 0x000fe2000001160c */
[----:B------:R3:W4:Y:S01]  /*66e0*/  MUFU.EX2 R39, R13 ;  /* 0x0000000d00277308 */ /* 0x0007220000000800 */
[C---:B------:R-:W-:Y:S02]  /*66f0*/  LOP3.LUT R7, R4.reuse, 0xffff, RZ, 0xc0, !PT ;  /* 0x0000ffff04077812 */ /* 0x040fe400078ec0ff */
[--C-:B------:R-:W-:Y:S02]  /*6700*/  SHF.R.U32.HI R12, RZ, 0x10, R4.reuse ;  /* 0x00000010ff0c7819 */ /* 0x100fe40000011604 */
[----:B------:R-:W-:Y:S02]  /*6710*/  LOP3.LUT R18, R4, 0xff, RZ, 0xc0, !PT ;  /* 0x000000ff04127812 */ /* 0x000fe400078ec0ff */
[----:B------:R-:W-:Y:S02]  /*6720*/  SHF.R.U32.HI R14, RZ, 0x8, R7 ;  /* 0x00000008ff0e7819 */ /* 0x000fe40000011607 */
[----:B------:R-:W-:Y:S01]  /*6730*/  SHF.R.U32.HI R17, RZ, 0x18, R4 ;  /* 0x00000018ff117819 */ /* 0x000fe20000011604 */
[----:B------:R-:W-:Y:S01]  /*6740*/  HSET2.LE.AND R4, R15, R107, PT ;  /* 0x0000006b0f047233 */ /* 0x000fe20003803000 */
[----:B------:R-:W-:-:S02]  /*6750*/  LOP3.LUT R12, R12, 0xff, RZ, 0xc0, !PT ;  /* 0x000000ff0c0c7812 */ /* 0x000fc400078ec0ff */
[----:B--2---:R-:W-:Y:S02]  /*6760*/  F2FP.BF16.PACK_AB R7, R106, R144 ;  /* 0x000000906a07723e */ /* 0x004fe400000010ff */
[----:B------:R-:W-:Y:S02]  /*6770*/  PRMT R15, R18, 0x5410, R14 ;  /* 0x00005410120f7816 */ /* 0x000fe4000000000e */
[----:B---3--:R-:W-:Y:S02]  /*6780*/  PRMT R13, R16, 0x5410, R19 ;  /* 0x00005410100d7816 */ /* 0x008fe40000000013 */
[----:B------:R-:W-:Y:S01]  /*6790*/  PRMT R16, R12, 0x5410, R17 ;  /* 0x000054100c107816 */ /* 0x000fe20000000011 */
[--C-:B------:R-:W-:Y:S01]  /*67a0*/  HSET2.LE.AND R12, R15, R107.reuse, PT ;  /* 0x0000006b0f0c7233 */ /* 0x100fe20003803000 */
[----:B------:R-:W-:Y:S01]  /*67b0*/  LOP3.LUT R14, R4, R7, RZ, 0xc0, !PT ;  /* 0x00000007040e7212 */ /* 0x000fe200078ec0ff */
[--C-:B------:R-:W-:Y:S01]  /*67c0*/  HSET2.LE.AND R4, R13, R107.reuse, PT ;  /* 0x0000006b0d047233 */ /* 0x100fe20003803000 */
[----:B------:R-:W-:Y:S01]  /*67d0*/  F2FP.BF16.PACK_AB R7, R41, R43 ;  /* 0x0000002b2907723e */ /* 0x000fe200000010ff */
[----:B------:R-:W-:Y:S01]  /*67e0*/  HSET2.LE.AND R16, R16, R107, PT ;  /* 0x0000006b10107233 */ /* 0x000fe20003803000 */
[----:B------:R-:W-:-:S02]  /*67f0*/  F2FP.BF16.PACK_AB R13, R145, R146 ;  /* 0x00000092910d723e */ /* 0x000fc400000010ff */
[----:B----4-:R-:W-:Y:S02]  /*6800*/  F2FP.BF16.PACK_AB R17, R39, R104 ;  /* 0x000000682711723e */ /* 0x010fe400000010ff */
[----:B------:R-:W-:Y:S01]  /*6810*/  LOP3.LUT R15, R4, R7, RZ, 0xc0, !PT ;  /* 0x00000007040f7212 */ /* 0x000fe200078ec0ff */
[----:B------:R-:W-:Y:S01]  /*6820*/  FFMA.FTZ R4, R162, c[0x0][0x23c], -R6 ;  /* 0x00008f00a2047a23 */ /* 0x000fe20000010806 */
[----:B------:R-:W-:Y:S02]  /*6830*/  LOP3.LUT R12, R12, R13, RZ, 0xc0, !PT ;  /* 0x0000000d0c0c7212 */ /* 0x000fe400078ec0ff */
[----:B------:R-:W-:Y:S01]  /*6840*/  LOP3.LUT R13, R16, R17, RZ, 0xc0, !PT ;  /* 0x00000011100d7212 */ /* 0x000fe200078ec0ff */
[----:B------:R2:W-:Y:S01]  /*6850*/  MUFU.EX2 R36, R4 ;  /* 0x0000000400247308 */ /* 0x0005e20000000800 */
[----:B------:R-:W-:-:S05]  /*6860*/  LOP3.LUT R7, R37, UR5, R42, 0x96, !PT ;  /* 0x0000000525077c12 */ /* 0x000fca000f8e962a */
[C---:B------:R-:W-:Y:S08]  /*6870*/  HMMA.16816.F32.BF16 R60, R12.reuse, R30, R60 ;  /* 0x0000001e0c3c723c */ /* 0x040ff0000004183c */
[----:B------:R-:W-:Y:S01]  /*6880*/  HMMA.16816.F32.BF16 R112, R12, R28, R80 ;  /* 0x0000001c0c70723c */ /* 0x000fe20000041850 */
[----:B------:R3:W-:Y:S01]  /*6890*/  MUFU.EX2 R28, R8 ;  /* 0x00000008001c7308 */ /* 0x0007e20000000800 */
[----:B--2---:R-:W-:-:S06]  /*68a0*/  FFMA.FTZ R4, R163, c[0x0][0x23c], -R6 ;  /* 0x00008f00a3047a23 */ /* 0x004fcc0000010806 */
[C---:B------:R-:W-:Y:S01]  /*68b0*/  HMMA.16816.F32.BF16 R52, R12.reuse, R26, R52 ;  /* 0x0000001a0c34723c */ /* 0x040fe20000041834 */
[----:B------:R2:W4:Y:S07]  /*68c0*/  MUFU.EX2 R30, R4 ;  /* 0x00000004001e7308 */ /* 0x00052e0000000800 */
[----:B------:R-:W-:Y:S01]  /*68d0*/  HMMA.16816.F32.BF16 R80, R12, R24, R64 ;  /* 0x000000180c50723c */ /* 0x000fe20000041840 */
[----:B---3--:R-:W-:-:S04]  /*68e0*/  FFMA.FTZ R8, R167, c[0x0][0x23c], -R5 ;  /* 0x00008f00a7087a23 */ /* 0x008fc80000010805 */
[----:B------:R-:W-:Y:S03]  /*68f0*/  MUFU.EX2 R26, R8 ;  /* 0x00000008001a7308 */ /* 0x000fe60000000800 */
[C---:B------:R-:W-:Y:S01]  /*6900*/  HMMA.16816.F32.BF16 R68, R12.reuse, R32, R68 ;  /* 0x000000200c44723c */ /* 0x040fe20000041844 */
[--C-:B--2---:R-:W-:Y:S02]  /*6910*/  FFMA.FTZ R4, R159, c[0x0][0x23c], -R6.reuse ;  /* 0x00008f009f047a23 */ /* 0x104fe40000010806 */
[----:B------:R-:W-:Y:S02]  /*6920*/  FFMA.FTZ R6, R161, c[0x0][0x23c], -R6 ;  /* 0x00008f00a1067a23 */ /* 0x000fe40000010806 */
[----:B------:R-:W-:Y:S03]  /*6930*/  MUFU.EX2 R29, R4 ;  /* 0x00000004001d7308 */ /* 0x000fe60000000800 */
[C---:B------:R-:W-:Y:S05]  /*6940*/  HMMA.16816.F32.BF16 R56, R12.reuse, R34, R56 ;  /* 0x000000220c38723c */ /* 0x040fea0000041838 */
[----:B------:R2:W3:Y:S03]  /*6950*/  MUFU.EX2 R233, R6 ;  /* 0x0000000600e97308 */ /* 0x0004e60000000800 */
[C---:B------:R-:W-:Y:S08]  /*6960*/  HMMA.16816.F32.BF16 R136, R12.reuse, R44, R136 ;  /* 0x0000002c0c88723c */ /* 0x040ff00000041888 */
[----:B------:R-:W-:Y:S01]  /*6970*/  HMMA.16816.F32.BF16 R48, R12, R46, R48 ;  /* 0x0000002e0c30723c */ /* 0x000fe20000041830 */
[----:B--2---:R-:W-:-:S05]  /*6980*/  IMAD.WIDE.U32 R6, R7, -0x2daee0ad, RZ ;  /* 0xd2511f5307067825 */ /* 0x004fca00078e00ff */
[----:B------:R-:W-:Y:S02]  /*6990*/  LOP3.LUT R4, R7, UR14, R40, 0x96, !PT ;  /* 0x0000000e07047c12 */ /* 0x000fe4000f8e9628 */
[C---:B------:R-:W-:Y:S01]  /*69a0*/  LOP3.LUT R9, R6.reuse, 0xffff, RZ, 0xc0, !PT ;  /* 0x0000ffff06097812 */ /* 0x040fe200078ec0ff */
[--C-:B------:R-:W-:Y:S01]  /*69b0*/  FFMA.FTZ R7, R165, c[0x0][0x23c], -R5.reuse ;  /* 0x00008f00a5077a23 */ /* 0x100fe20000010805 */
[----:B------:R-:W-:Y:S01]  /*69c0*/  LOP3.LUT R18, R6, 0xff, RZ, 0xc0, !PT ;  /* 0x000000ff06127812 */ /* 0x000fe200078ec0ff */
[----:B------:R-:W-:Y:S01]  /*69d0*/  FFMA.FTZ R5, R168, c[0x0][0x23c], -R5 ;  /* 0x00008f00a8057a23 */ /* 0x000fe20000010805 */
[--C-:B------:R-:W-:Y:S01]  /*69e0*/  SHF.R.U32.HI R10, RZ, 0x10, R6.reuse ;  /* 0x00000010ff0a7819 */ /* 0x100fe20000011606 */
[----:B------:R2:W5:Y:S01]  /*69f0*/  MUFU.EX2 R27, R7 ;  /* 0x00000007001b7308 */ /* 0x0005620000000800 */
[----:B------:R-:W-:Y:S02]  /*6a00*/  SHF.R.U32.HI R17, RZ, 0x18, R6 ;  /* 0x00000018ff117819 */ /* 0x000fe40000011606 */
[----:B------:R-:W-:-:S02]  /*6a10*/  LOP3.LUT R6, R4, 0xffff, RZ, 0xc0, !PT ;  /* 0x0000ffff04067812 */ /* 0x000fc400078ec0ff */
[----:B------:R-:W-:Y:S02]  /*6a20*/  LOP3.LUT R16, R4, 0xff, RZ, 0xc0, !PT ;  /* 0x000000ff04107812 */ /* 0x000fe400078ec0ff */
[----:B------:R-:W-:Y:S01]  /*6a30*/  SHF.R.U32.HI R11, RZ, 0x18, R4 ;  /* 0x00000018ff0b7819 */ /* 0x000fe20000011604 */
[----:B------:R4:W1:Y:S01]  /*6a40*/  MUFU.EX2 R234, R5 ;  /* 0x0000000500ea7308 */ /* 0x0008620000000800 */
[----:B------:R-:W-:-:S04]  /*6a50*/  SHF.R.U32.HI R6, RZ, 0x8, R6 ;  /* 0x00000008ff067819 */ /* 0x000fc80000011606 */
[----:B------:R-:W-:Y:S02]  /*6a60*/  PRMT R6, R16, 0x5410, R6 ;  /* 0x0000541010067816 */ /* 0x000fe40000000006 */
[----:B--2---:R-:W-:Y:S02]  /*6a70*/  SHF.R.U32.HI R7, RZ, 0x10, R4 ;  /* 0x00000010ff077819 */ /* 0x004fe40000011604 */
[----:B------:R-:W-:Y:S02]  /*6a80*/  SHF.R.U32.HI R4, RZ, 0x8, R9 ;  /* 0x00000008ff047819 */ /* 0x000fe40000011609 */
[----:B------:R-:W-:Y:S01]  /*6a90*/  LOP3.LUT R9, R10, 0xff, RZ, 0xc0, !PT ;  /* 0x000000ff0a097812 */ /* 0x000fe200078ec0ff */
[----:B------:R-:W-:Y:S01]  /*6aa0*/  FFMA.FTZ R10, R169, c[0x0][0x23c], -R0 ;  /* 0x00008f00a90a7a23 */ /* 0x000fe20000010800 */
[----:B------:R-:W-:Y:S02]  /*6ab0*/  PRMT R4, R18, 0x5410, R4 ;  /* 0x0000541012047816 */ /* 0x000fe40000000004 */
[----:B------:R-:W-:Y:S01]  /*6ac0*/  LOP3.LUT R7, R7, 0xff, RZ, 0xc0, !PT ;  /* 0x000000ff07077812 */ /* 0x000fe200078ec0ff */
[----:B------:R-:W-:Y:S01]  /*6ad0*/  MUFU.EX2 R25, R10 ;  /* 0x0000000a00197308 */ /* 0x000fe20000000800 */
[----:B------:R-:W-:Y:S01]  /*6ae0*/  PRMT R17, R9, 0x5410, R17 ;  /* 0x0000541009117816 */ /* 0x000fe20000000011 */
[--C-:B------:R-:W-:Y:S01]  /*6af0*/  HSET2.LE.AND R8, R4, R107.reuse, PT ;  /* 0x0000006b04087233 */ /* 0x100fe20003803000 */
[----:B------:R-:W-:Y:S01]  /*6b00*/  PRMT R7, R7, 0x5410, R11 ;  /* 0x0000541007077816 */ /* 0x000fe2000000000b */
[----:B------:R-:W-:Y:S01]  /*6b10*/  HSET2.LE.AND R4, R6, R107, PT ;  /* 0x0000006b06047233 */ /* 0x000fe20003803000 */
[----:B----4-:R-:W-:-:S02]  /*6b20*/  F2FP.BF16.PACK_AB R5, R30, R36 ;  /* 0x000000241e05723e */ /* 0x010fc400000010ff */
[----:B---3--:R-:W-:Y:S01]  /*6b30*/  F2FP.BF16.PACK_AB R9, R233, R29 ;  /* 0x0000001de909723e */ /* 0x008fe200000010ff */
[--C-:B------:R-:W-:Y:S01]  /*6b40*/  HSET2.LE.AND R6, R7, R107.reuse, PT ;  /* 0x0000006b07067233 */ /* 0x100fe20003803000 */
[----:B------:R-:W-:Y:S01]  /*6b50*/  LOP3.LUT R140, R4, R5, RZ, 0xc0, !PT ;  /* 0x00000005048c7212 */ /* 0x000fe200078ec0ff */
[----:B------:R-:W-:Y:S01]  /*6b60*/  HSET2.LE.AND R4, R17, R107, PT ;  /* 0x0000006b11047233 */ /* 0x000fe20003803000 */
[----:B-----5:R-:W-:Y:S01]  /*6b70*/  F2FP.BF16.PACK_AB R7, R27, R28 ;  /* 0x0000001c1b07723e */ /* 0x020fe200000010ff */
[----:B------:R-:W2:Y:S01]  /*6b80*/  LDSM.16.MT88.4 R16, [R191+0x7800] ;  /* 0x00780000bf10783b */ /* 0x000ea20000004200 */
[----:B-1----:R-:W-:Y:S02]  /*6b90*/  F2FP.BF16.PACK_AB R5, R234, R26 ;  /* 0x0000001aea05723e */ /* 0x002fe400000010ff */
[----:B------:R-:W-:Y:S01]  /*6ba0*/  LOP3.LUT R141, R6, R7, RZ, 0xc0, !PT ;  /* 0x00000007068d7212 */ /* 0x000fe200078ec0ff */
[--C-:B------:R-:W-:Y:S01]  /*6bb0*/  FFMA.FTZ R6, R170, c[0x0][0x23c], -R0.reuse ;  /* 0x00008f00aa067a23 */ /* 0x100fe20000010800 */
[----:B------:R-:W-:Y:S01]  /*6bc0*/  LOP3.LUT R143, R4, R5, RZ, 0xc0, !PT ;  /* 0x00000005048f7212 */ /* 0x000fe200078ec0ff */
[--C-:B------:R-:W-:Y:S01]  /*6bd0*/  FFMA.FTZ R4, R171, c[0x0][0x23c], -R0.reuse ;  /* 0x00008f00ab047a23 */ /* 0x100fe20000010800 */
[----:B------:R-:W-:Y:S01]  /*6be0*/  LOP3.LUT R142, R8, R9, RZ, 0xc0, !PT ;  /* 0x00000009088e7212 */ /* 0x000fe200078ec0ff */
[----:B------:R-:W-:Y:S01]  /*6bf0*/  FFMA.FTZ R0, R174, c[0x0][0x23c], -R0 ;  /* 0x00008f00ae007a23 */ /* 0x000fe20000010800 */
[----:B------:R1:W-:Y:S01]  /*6c00*/  MUFU.EX2 R23, R6 ;  /* 0x0000000600177308 */ /* 0x0003e20000000800 */
[----:B------:R-:W-:-:S04]  /*6c10*/  FFMA.FTZ R8, R178, c[0x0][0x23c], -R3 ;  /* 0x00008f00b2087a23 */ /* 0x000fc80000010803 */
[C---:B------:R-:W-:Y:S03]  /*6c20*/  HMMA.16816.F32.BF16 R116, R140.reuse, R124, R116 ;  /* 0x0000007c8c74723c */ /* 0x040fe60000041874 */
[----:B------:R3:W-:Y:S05]  /*6c30*/  MUFU.EX2 R24, R4 ;  /* 0x0000000400187308 */ /* 0x0007ea0000000800 */
[----:B------:R-:W-:Y:S03]  /*6c40*/  HMMA.16816.F32.BF16 R120, R140, R126, R120 ;  /* 0x0000007e8c78723c */ /* 0x000fe60000041878 */
[----:B------:R4:W5:Y:S01]  /*6c50*/  MUFU.EX2 R20, R0 ;  /* 0x0000000000147308 */ /* 0x0009620000000800 */
[----:B-1----:R-:W-:-:S04]  /*6c60*/  FFMA.FTZ R6, R175, c[0x0][0x23c], -R3 ;  /* 0x00008f00af067a23 */ /* 0x002fc80000010803 */
[C---:B------:R-:W-:Y:S01]  /*6c70*/  HMMA.16816.F32.BF16 R72, R140.reuse, R128, R72 ;  /* 0x000000808c48723c */ /* 0x040fe20000041848 */
[--C-:B---3--:R-:W-:Y:S02]  /*6c80*/  FFMA.FTZ R4, R176, c[0x0][0x23c], -R3.reuse ;  /* 0x00008f00b0047a23 */ /* 0x108fe40000010803 */
[----:B------:R1:W-:Y:S05]  /*6c90*/  MUFU.EX2 R14, R6 ;  /* 0x00000006000e7308 */ /* 0x0003ea0000000800 */
[C---:B------:R-:W-:Y:S01]  /*6ca0*/  HMMA.16816.F32.BF16 R76, R140.reuse, R130, R76 ;  /* 0x000000828c4c723c */ /* 0x040fe2000004184c */
[----:B----4-:R-:W-:Y:S02]  /*6cb0*/  LOP3.LUT R0, R21, UR5, R38, 0x96, !PT ;  /* 0x0000000515007c12 */ /* 0x010fe4000f8e9626 */
[----:B------:R3:W-:Y:S05]  /*6cc0*/  MUFU.EX2 R15, R4 ;  /* 0x00000004000f7308 */ /* 0x0007ea0000000800 */
[----:B------:R-:W-:Y:S01]  /*6cd0*/  HMMA.16816.F32.BF16 R132, R140, R88, R132 ;  /* 0x000000588c84723c */ /* 0x000fe20000041884 */
[----:B-1----:R-:W-:-:S02]  /*6ce0*/  FFMA.FTZ R6, R177, c[0x0][0x23c], -R3 ;  /* 0x00008f00b1067a23 */ /* 0x002fc40000010803 */
[----:B------:R-:W1:Y:S05]  /*6cf0*/  MUFU.EX2 R13, R8 ;  /* 0x00000008000d7308 */ /* 0x000e6a0000000800 */
[C---:B------:R-:W-:Y:S01]  /*6d00*/  HMMA.16816.F32.BF16 R84, R140.reuse, R90, R84 ;  /* 0x0000005a8c54723c */ /* 0x040fe20000041854 */
[----:B---3--:R-:W-:Y:S02]  /*6d10*/  IMAD.WIDE.U32 R4, R0, -0x2daee0ad, RZ ;  /* 0xd2511f5300047825 */ /* 0x008fe400078e00ff */
[----:B------:R3:W4:Y:S05]  /*6d20*/  MUFU.EX2 R232, R6 ;  /* 0x0000000600e87308 */ /* 0x00072a0000000800 */
[----:B--2---:R-:W-:Y:S01]  /*6d30*/  HMMA.16816.F32.BF16 R92, R140, R16, R92 ;  /* 0x000000108c5c723c */ /* 0x004fe2000004185c */
[----:B------:R-:W-:-:S02]  /*6d40*/  LOP3.LUT R0, R5, UR14, R22, 0x96, !PT ;  /* 0x0000000e05007c12 */ /* 0x000fc4000f8e9616 */
[C---:B------:R-:W-:Y:S02]  /*6d50*/  LOP3.LUT R7, R4.reuse, 0xffff, RZ, 0xc0, !PT ;  /* 0x0000ffff04077812 */ /* 0x040fe400078ec0ff */
[--C-:B------:R-:W-:Y:S02]  /*6d60*/  SHF.R.U32.HI R5, RZ, 0x10, R4.reuse ;  /* 0x00000010ff057819 */ /* 0x100fe40000011604 */
[----:B------:R-:W-:Y:S01]  /*6d70*/  LOP3.LUT R9, R4, 0xff, RZ, 0xc0, !PT ;  /* 0x000000ff04097812 */ /* 0x000fe200078ec0ff */
[----:B------:R-:W-:Y:S01]  /*6d80*/  HMMA.16816.F32.BF16 R140, R140, R18, R108 ;  /* 0x000000128c8c723c */ /* 0x000fe2000004186c */
[----:B------:R-:W-:Y:S02]  /*6d90*/  SHF.R.U32.HI R12, RZ, 0x18, R4 ;  /* 0x00000018ff0c7819 */ /* 0x000fe40000011604 */
[----:B------:R-:W-:Y:S02]  /*6da0*/  LOP3.LUT R3, R0, 0xffff, RZ, 0xc0, !PT ;  /* 0x0000ffff00037812 */ /* 0x000fe400078ec0ff */
[----:B------:R-:W-:-:S02]  /*6db0*/  SHF.R.U32.HI R7, RZ, 0x8, R7 ;  /* 0x00000008ff077819 */ /* 0x000fc40000011607 */
[----:B------:R-:W-:Y:S02]  /*6dc0*/  LOP3.LUT R5, R5, 0xff, RZ, 0xc0, !PT ;  /* 0x000000ff05057812 */ /* 0x000fe400078ec0ff */
[--C-:B------:R-:W-:Y:S02]  /*6dd0*/  SHF.R.U32.HI R4, RZ, 0x10, R0.reuse ;  /* 0x00000010ff047819 */ /* 0x100fe40000011600 */
[----:B------:R-:W-:Y:S02]  /*6de0*/  LOP3.LUT R11, R0, 0xff, RZ, 0xc0, !PT ;  /* 0x000000ff000b7812 */ /* 0x000fe400078ec0ff */
[----:B------:R-:W-:Y:S02]  /*6df0*/  SHF.R.U32.HI R10, RZ, 0x18, R0 ;  /* 0x00000018ff0a7819 */ /* 0x000fe40000011600 */
[----:B---3--:R-:W-:Y:S02]  /*6e00*/  SHF.R.U32.HI R6, RZ, 0x8, R3 ;  /* 0x00000008ff067819 */ /* 0x008fe40000011603 */
[----:B------:R-:W-:-:S02]  /*6e10*/  LOP3.LUT R4, R4, 0xff, RZ, 0xc0, !PT ;  /* 0x000000ff04047812 */ /* 0x000fc400078ec0ff */
[----:B------:R-:W-:Y:S02]  /*6e20*/  PRMT R0, R9, 0x5410, R7 ;  /* 0x0000541009007816 */ /* 0x000fe40000000007 */
[----:B------:R-:W-:Y:S02]  /*6e30*/  PRMT R3, R5, 0x5410, R12 ;  /* 0x0000541005037816 */ /* 0x000fe4000000000c */
[----:B------:R-:W-:Y:S01]  /*6e40*/  PRMT R5, R4, 0x5410, R10 ;  /* 0x0000541004057816 */ /* 0x000fe2000000000a */
[--C-:B------:R-:W-:Y:S01]  /*6e50*/  HSET2.LE.AND R0, R0, R107.reuse, PT ;  /* 0x0000006b00007233 */ /* 0x100fe20003803000 */
[----:B------:R-:W-:Y:S01]  /*6e60*/  PRMT R6, R11, 0x5410, R6 ;  /* 0x000054100b067816 */ /* 0x000fe20000000006 */
[--C-:B------:R-:W-:Y:S01]  /*6e70*/  HSET2.LE.AND R4, R3, R107.reuse, PT ;  /* 0x0000006b03047233 */ /* 0x100fe20003803000 */
[----:B-----5:R-:W-:Y:S01]  /*6e80*/  F2FP.BF16.PACK_AB R3, R20, R24 ;  /* 0x000000181403723e */ /* 0x020fe200000010ff */
[--C-:B------:R-:W-:Y:S01]  /*6e90*/  HSET2.LE.AND R8, R5, R107.reuse, PT ;  /* 0x0000006b05087233 */ /* 0x100fe20003803000 */
[----:B------:R-:W-:Y:S01]  /*6ea0*/  F2FP.BF16.PACK_AB R7, R23, R25 ;  /* 0x000000191707723e */ /* 0x000fe200000010ff */
[----:B------:R-:W-:Y:S01]  /*6eb0*/  HSET2.LE.AND R6, R6, R107, PT ;  /* 0x0000006b06067233 */ /* 0x000fe20003803000 */
[----:B------:R-:W-:Y:S01]  /*6ec0*/  LOP3.LUT R98, R0, R3, RZ, 0xc0, !PT ;  /* 0x0000000300627212 */ /* 0x000fe200078ec0ff */
[----:B------:R-:W-:Y:S01]  /*6ed0*/  FADD.FTZ R3, R212, R210 ;  /* 0x000000d2d4037221 */ /* 0x000fe20000010000 */
[----:B-1----:R-:W-:-:S02]  /*6ee0*/  F2FP.BF16.PACK_AB R0, R13, R15 ;  /* 0x0000000f0d00723e */ /* 0x002fc400000010ff */
[----:B------:R-:W-:Y:S01]  /*6ef0*/  LOP3.LUT R96, R6, R7, RZ, 0xc0, !PT ;  /* 0x0000000706607212 */ /* 0x000fe200078ec0ff */
[----:B------:R-:W-:Y:S01]  /*6f00*/  FADD.FTZ R6, R252, R239 ;  /* 0x000000effc067221 */ /* 0x000fe20000010000 */
[----:B------:R-:W-:Y:S01]  /*6f10*/  LOP3.LUT R97, R8, R0, RZ, 0xc0, !PT ;  /* 0x0000000008617212 */ /* 0x000fe200078ec0ff */
[----:B------:R-:W-:Y:S01]  /*6f20*/  FADD.FTZ R0, R223, R222 ;  /* 0x000000dedf007221 */ /* 0x000fe20000010000 */
[----:B----4-:R-:W-:Y:S01]  /*6f30*/  F2FP.BF16.PACK_AB R5, R232, R14 ;  /* 0x0000000ee805723e */ /* 0x010fe200000010ff */
[----:B------:R-:W-:Y:S02]  /*6f40*/  FADD.FTZ R7, R235, R227 ;  /* 0x000000e3eb077221 */ /* 0x000fe40000010000 */
[----:B------:R-:W-:Y:S01]  /*6f50*/  FADD.FTZ R0, R218, R0 ;  /* 0x00000000da007221 */ /* 0x000fe20000010000 */
[----:B------:R-:W-:Y:S01]  /*6f60*/  LOP3.LUT R99, R4, R5, RZ, 0xc0, !PT ;  /* 0x0000000504637212 */ /* 0x000fe200078ec0ff */
        /* <DEDUP_REMOVED lines=63> */
[----:B------:R-:W-:Y:S05]  /*7360*/  @!P1 BRA `(.L_x_1255) ;  /* 0x00004b9000009947 */ /* 0x000fea0003800000 */
[----:B------:R-:W1:Y:S01]  /*7370*/  S2R R154, SR_TID.X ;  /* 0x00000000009a7919 */ /* 0x000e620000002100 */
[----:B------:R-:W-:Y:S01]  /*7380*/  ISETP.GE.AND P0, PT, R242, c[0x0][0x220], PT ;  /* 0x00008800f2007a0c */ /* 0x000fe20003f06270 */
[----:B------:R-:W-:Y:S01]  /*7390*/  IMAD.WIDE.U32 R238, R160, -0x326172a9, RZ ;  /* 0xcd9e8d57a0ee7825 */ /* 0x000fe200078e00ff */
[----:B------:R-:W-:-:S02]  /*73a0*/  LEA.HI.SX32 R204, R204, 0xfffffffe, 0x1a ;  /* 0xfffffffecccc7811 */ /* 0x000fc400078fd2ff */
[----:B------:R-:W-:Y:S01]  /*73b0*/  MOV R3, R103 ;  /* 0x0000006700037202 */ /* 0x000fe20000000f00 */
[----:B------:R-:W-:Y:S01]  /*73c0*/  IMAD.MOV.U32 R235, RZ, RZ, c[0x0][0x1a4] ;  /* 0x00006900ffeb7624 */ /* 0x000fe200078e00ff */
[----:B------:R-:W-:Y:S01]  /*73d0*/  LOP3.LUT R222, R239, R226, RZ, 0x3c, !PT ;  /* 0x000000e2efde7212 */ /* 0x000fe200078e3cff */
[----:B------:R-:W-:Y:S01]  /*73e0*/  IMAD.MOV.U32 R104, RZ, RZ, R102 ;  /* 0x000000ffff687224 */ /* 0x000fe200078e0066 */
[----:B------:R-:W-:Y:S01]  /*73f0*/  MOV R107, R101 ;  /* 0x00000065006b7202 */ /* 0x000fe20000000f00 */
[----:B------:R-:W-:Y:S01]  /*7400*/  IMAD.MOV.U32 R108, RZ, RZ, R2 ;  /* 0x000000ffff6c7224 */ /* 0x000fe200078e0002 */
[----:B------:R-:W-:Y:S01]  /*7410*/  PRMT R224, R224, 0x7054, R224 ;  /* 0x00007054e0e07816 */ /* 0x000fe200000000e0 */
[----:B------:R-:W-:Y:S01]  /*7420*/  IMAD.MOV.U32 R251, RZ, RZ, c[0x0][0x1a0] ;  /* 0x00006800fffb7624 */ /* 0x000fe200078e00ff */
[----:B------:R-:W-:Y:S01]  /*7430*/  MOV R252, c[0x0][0x1a0] ;  /* 0x0000680000fc7a02 */ /* 0x000fe20000000f00 */
[----:B------:R-:W-:-:S04]  /*7440*/  IMAD.WIDE.U32 R220, R221, -0x2daee0ad, RZ ;  /* 0xd2511f53dddc7825 */ /* 0x000fc800078e00ff */
[----:B------:R-:W-:Y:S02]  /*7450*/  @!P0 IMAD R235, R235, 0x30, RZ ;  /* 0x00000030ebeb8824 */ /* 0x000fe400078e02ff */
[----:B------:R-:W-:Y:S01]  /*7460*/  IMAD.WIDE.U32 R222, R222, -0x2daee0ad, RZ ;  /* 0xd2511f53dede7825 */ /* 0x000fe200078e00ff */
[----:B-1----:R-:W-:-:S05]  /*7470*/  LOP3.LUT R154, R154, 0x3, RZ, 0xc0, !PT ;  /* 0x000000039a9a7812 */ /* 0x002fca00078ec0ff */
[----:B------:R-:W-:Y:S01]  /*7480*/  IMAD R219, R154, -0x2, R219 ;  /* 0xfffffffe9adb7824 */ /* 0x000fe200078e02db */
[----:B------:R-:W-:-:S04]  /*7490*/  IADD3 R154, R160, 0x4, RZ ;  /* 0x00000004a09a7810 */ /* 0x000fc80007ffe0ff */
[----:B------:R-:W-:Y:S01]  /*74a0*/  IADD3 R219, R105, R219, -R172 ;  /* 0x000000db69db7210 */ /* 0x000fe20007ffe8ac */
[----:B------:R-:W-:-:S05]  /*74b0*/  IMAD.WIDE.U32 R236, R154, -0x326172a9, RZ ;  /* 0xcd9e8d579aec7825 */ /* 0x000fca00078e00ff */
[----:B------:R-:W-:-:S05]  /*74c0*/  LOP3.LUT R226, R237, R226, RZ, 0x3c, !PT ;  /* 0x000000e2ede27212 */ /* 0x000fca00078e3cff */
[----:B------:R-:W-:Y:S01]  /*74d0*/  IMAD.WIDE.U32 R226, R226, -0x2daee0ad, RZ ;  /* 0xd2511f53e2e27825 */ /* 0x000fe200078e00ff */
[----:B------:R-:W-:Y:S05]  /*74e0*/  BRA `(.L_x_1256) ;  /* 0x000004e000007947 */ /* 0x000fea0003800000 */
.L_x_1258:
[----:B------:R-:W-:Y:S01]  /*74f0*/  IMAD.MOV.U32 R205, RZ, RZ, c[0x0][0x198] ;  /* 0x00006600ffcd7624 */ /* 0x000fe200078e00ff */
[C---:B------:R-:W-:Y:S01]  /*7500*/  @!P0 IADD3 R102, R204.reuse, -0x1, RZ ;  /* 0xffffffffcc668810 */ /* 0x040fe20007ffe0ff */
[----:B------:R-:W-:Y:S01]  /*7510*/  IMAD.MOV.U32 R206, RZ, RZ, 0x4 ;  /* 0x00000004ffce7424 */ /* 0x000fe200078e00ff */
[C---:B------:R-:W-:Y:S01]  /*7520*/  @!P0 IADD3 R110, R204.reuse, -0x1, RZ ;  /* 0xffffffffcc6e8810 */ /* 0x040fe20007ffe0ff */
[----:B------:R-:W-:Y:S01]  /*7530*/  IMAD.SHL.U32 R205, R205, 0x10, RZ ;  /* 0x00000010cdcd7824 */ /* 0x000fe200078e00ff */
[----:B------:R-:W-:Y:S01]  /*7540*/  @!P0 SHF.R.S32.HI R0, RZ, 0x1f, R102 ;  /* 0x0000001fff008819 */ /* 0x000fe20000011466 */
[----:B------:R1:W-:Y:S01]  /*7550*/  @P0 STS.128 [R203+0x4000], RZ ;  /* 0x004000ffcb000388 */ /* 0x0003e20000000c00 */
[----:B------:R-:W-:Y:S02]  /*7560*/  @!P0 IADD3 R144, R204, -0x1, RZ ;  /* 0xffffffffcc908810 */ /* 0x000fe40007ffe0ff */
[----:B------:R-:W-:Y:S01]  /*7570*/  @!P0 SHF.R.S32.HI R101, RZ, 0x1f, R110 ;  /* 0x0000001fff658819 */ /* 0x000fe2000001146e */
[----:B------:R-:W-:Y:S01]  /*7580*/  @!P0 IMAD R2, R0, c[0x0][0x198], RZ ;  /* 0x0000660000028a24 */ /* 0x000fe200078e02ff */
[----:B------:R-:W-:Y:S02]  /*7590*/  @!P0 SHF.R.S32.HI R105, RZ, 0x1f, R144 ;  /* 0x0000001fff698819 */ /* 0x000fe40000011490 */
[----:B------:R-:W-:Y:S01]  /*75a0*/  @!P0 IADD3 R0, R204, -0x1, RZ ;  /* 0xffffffffcc008810 */ /* 0x000fe20007ffe0ff */
[----:B------:R-:W-:Y:S02]  /*75b0*/  @!P0 IMAD R101, R101, c[0x0][0x198], RZ ;  /* 0x0000660065658a24 */ /* 0x000fe400078e02ff */
[C---:B------:R-:W-:Y:S01]  /*75c0*/  @!P0 IMAD R2, R102.reuse, c[0x0][0x19c], R2 ;  /* 0x0000670066028a24 */ /* 0x040fe200078e0202 */
[----:B------:R-:W-:Y:S01]  /*75d0*/  @!P0 SHF.R.S32.HI R106, RZ, 0x1f, R0 ;  /* 0x0000001fff6a8819 */ /* 0x000fe20000011400 */
[----:B------:R-:W-:Y:S04]  /*75e0*/  @!P0 IMAD.WIDE.U32 R102, R102, c[0x0][0x198], RZ ;  /* 0x0000660066668a25 */ /* 0x000fe800078e00ff */
[----:B------:R-:W-:Y:S01]  /*75f0*/  @!P0 IMAD R105, R105, c[0x0][0x198], RZ ;  /* 0x0000660069698a24 */ /* 0x000fe200078e02ff */
[-C--:B------:R-:W-:Y:S01]  /*7600*/  @!P0 LEA R149, P3, R102, R230.reuse, 0x6 ;  /* 0x000000e666958211 */ /* 0x080fe200078630ff */
[C---:B------:R-:W-:Y:S02]  /*7610*/  @!P0 IMAD R101, R110.reuse, c[0x0][0x19c], R101 ;  /* 0x000067006e658a24 */ /* 0x040fe400078e0265 */
[----:B------:R-:W-:Y:S04]  /*7620*/  @!P0 IMAD.WIDE.U32 R110, R110, c[0x0][0x198], RZ ;  /* 0x000066006e6e8a25 */ /* 0x000fe800078e00ff */
[----:B------:R-:W-:Y:S01]  /*7630*/  @!P0 IMAD.IADD R2, R103, 0x1, R2 ;  /* 0x0000000167028824 */ /* 0x000fe200078e0202 */
[-C--:B------:R-:W-:Y:S01]  /*7640*/  @!P0 LEA R146, P2, R110, R230.reuse, 0x6 ;  /* 0x000000e66e928211 */ /* 0x080fe200078430ff */
[C---:B------:R-:W-:Y:S02]  /*7650*/  @!P0 IMAD R105, R144.reuse, c[0x0][0x19c], R105 ;  /* 0x0000670090698a24 */ /* 0x040fe400078e0269 */
[----:B------:R-:W-:Y:S01]  /*7660*/  @!P0 IMAD.WIDE.U32 R144, R144, c[0x0][0x198], RZ ;  /* 0x0000660090908a25 */ /* 0x000fe200078e00ff */
[-C--:B------:R-:W-:Y:S03]  /*7670*/  @!P0 LEA.HI.X R148, R102, R229.reuse, R2, 0x6, P3 ;  /* 0x000000e566948211 */ /* 0x080fe600018f3402 */
[----:B------:R-:W-:Y:S02]  /*7680*/  @!P0 IMAD.IADD R101, R111, 0x1, R101 ;  /* 0x000000016f658824 */ /* 0x000fe400078e0265 */
[----:B------:R-:W-:Y:S02]  /*7690*/  @!P0 IMAD R103, R106, c[0x0][0x198], RZ ;  /* 0x000066006a678a24 */ /* 0x000fe400078e02ff */
[----:B------:R-:W-:Y:S01]  /*76a0*/  @!P0 IMAD.IADD R2, R145, 0x1, R105 ;  /* 0x0000000191028824 */ /* 0x000fe200078e0269 */
[-C--:B------:R-:W-:Y:S01]  /*76b0*/  @!P0 LEA.HI.X R147, R110, R229.reuse, R101, 0x6, P2 ;  /* 0x000000e56e938211 */ /* 0x080fe200010f3465 */
[----:B------:R-:W-:Y:S01]  /*76c0*/  @!P0 IMAD R106, R0, c[0x0][0x19c], R103 ;  /* 0x00006700006a8a24 */ /* 0x000fe200078e0267 */
[-C--:B------:R-:W-:Y:S01]  /*76d0*/  @!P0 LEA R109, P2, R144, R230.reuse, 0x6 ;  /* 0x000000e6906d8211 */ /* 0x080fe200078430ff */
[----:B------:R-:W-:Y:S04]  /*76e0*/  @!P0 IMAD.WIDE.U32 R102, R0, c[0x0][0x198], RZ ;  /* 0x0000660000668a25 */ /* 0x000fe800078e00ff */
[----:B------:R-:W-:Y:S01]  /*76f0*/  @!P0 IMAD.MOV.U32 R0, RZ, RZ, c[0x0][0x198] ;  /* 0x00006600ff008624 */ /* 0x000fe200078e00ff */
[----:B------:R-:W-:Y:S01]  /*7700*/  @!P0 LEA R101, P3, R102, R230, 0x6 ;  /* 0x000000e666658211 */ /* 0x000fe200078630ff */
[----:B------:R-:W-:Y:S01]  /*7710*/  @!P0 IMAD.IADD R105, R103, 0x1, R106 ;  /* 0x0000000167698824 */ /* 0x000fe200078e026a */
[----:B------:R-:W-:Y:S01]  /*7720*/  @!P0 LEA.HI.X R106, R144, R229, R2, 0x6, P2 ;  /* 0x000000e5906a8211 */ /* 0x000fe200010f3402 */
[----:B------:R-:W-:Y:S01]  /*7730*/  @!P0 IMAD.MOV.U32 R103, RZ, RZ, c[0x0][0x19c] ;  /* 0x00006700ff678624 */ /* 0x000fe200078e00ff */
[----:B------:R-:W-:Y:S02]  /*7740*/  @!P0 LEA R2, P2, R0, R149, 0x5 ;  /* 0x0000009500028211 */ /* 0x000fe400078428ff */
[----:B------:R-:W-:Y:S01]  /*7750*/  @!P0 LEA.HI.X R111, R102, R229, R105, 0x6, P3 ;  /* 0x000000e5666f8211 */ /* 0x000fe200018f3469 */
[----:B------:R-:W-:Y:S01]  /*7760*/  @!P0 IMAD.MOV.U32 R102, RZ, RZ, c[0x0][0x198] ;  /* 0x00006600ff668624 */ /* 0x000fe200078e00ff */
[----:B------:R-:W-:Y:S01]  /*7770*/  @!P0 LEA.HI.X R110, R0, R148, R103, 0x5, P2 ;  /* 0x00000094006e8211 */ /* 0x000fe200010f2c67 */
[----:B------:R-:W-:Y:S01]  /*7780*/  @!P0 IMAD.MOV.U32 R105, RZ, RZ, c[0x0][0x19c] ;  /* 0x00006700ff698624 */ /* 0x000fe200078e00ff */
[----:B------:R-:W-:Y:S01]  /*7790*/  @!P0 IADD3 R0, P2, R205, R109, RZ ;  /* 0x0000006dcd008210 */ /* 0x000fe20007f5e0ff */
[----:B------:R-:W-:Y:S01]  /*77a0*/  IMAD.MOV.U32 R205, RZ, RZ, c[0x0][0x198] ;  /* 0x00006600ffcd7624 */ /* 0x000fe200078e00ff */
[C---:B------:R-:W-:Y:S01]  /*77b0*/  @!P0 LEA R148, P4, R101.reuse, c[0x0][0x168], 0x1 ;  /* 0x00005a0065948a11 */ /* 0x040fe200078808ff */
[----:B------:R-:W-:Y:S01]  /*77c0*/  @!P0 IMAD.WIDE.U32 R102, R102, 0x30, R146 ;  /* 0x0000003066668825 */ /* 0x000fe200078e0092 */
[----:B------:R-:W-:Y:S02]  /*77d0*/  @!P0 LEA R146, P3, R0, c[0x0][0x168], 0x1 ;  /* 0x00005a0000928a11 */ /* 0x000fe400078608ff */
[----:B------:R-:W-:Y:S01]  /*77e0*/  @!P0 LEA.HI.X R149, R101, c[0x0][0x16c], R111, 0x1, P4 ;  /* 0x00005b0065958a11 */ /* 0x000fe200020f0c6f */
[----:B------:R-:W-:Y:S01]  /*77f0*/  @!P0 IMAD R105, R105, 0x30, RZ ;  /* 0x0000003069698824 */ /* 0x000fe200078e02ff */
[----:B------:R-:W-:Y:S03]  /*7800*/  SHF.L.U64.HI R205, R205, R206, c[0x0][0x19c] ;  /* 0x00006700cdcd7619 */ /* 0x000fe600000102ce */
[----:B------:R-:W-:Y:S01]  /*7810*/  @!PT LDS RZ, [RZ] ;  /* 0x00000000fffff984 */ /* 0x000fe20000000800 */
[----:B------:R-:W-:Y:S01]  /*7820*/  @!PT LDS RZ, [RZ] ;  /* 0x00000000fffff984 */ /* 0x000fe20000000800 */
[----:B------:R-:W-:Y:S01]  /*7830*/  @!PT LDS RZ, [RZ] ;  /* 0x00000000fffff984 */ /* 0x000fe20000000800 */
[----:B------:R1:W-:Y:S02]  /*7840*/  @!P0 LDGSTS.E.BYPASS.LTC128B.128 [R203+0x4000], [R148.64] ;  /* 0x0400000094cb8fae */ /* 0x0003e4000b901d50 */
[----:B------:R-:W-:Y:S01]  /*7850*/  @!P0 IMAD.X R106, R205, 0x1, R106, P2 ;  /* 0x00000001cd6a8824 */ /* 0x000fe200010e066a */
[----:B------:R-:W-:Y:S02]  /*7860*/  @!P0 LEA R144, P2, R2, c[0x0][0x168], 0x1 ;  /* 0x00005a0002908a11 */ /* 0x000fe400078408ff */
[----:B------:R1:W-:Y:S02]  /*7870*/  @P0 STS.128 [R203+0x4800], RZ ;  /* 0x004800ffcb000388 */ /* 0x0003e40000000c00 */
[----:B------:R-:W-:Y:S01]  /*7880*/  @!P0 LEA.HI.X R147, R0, c[0x0][0x16c], R106, 0x1, P3 ;  /* 0x00005b0000938a11 */ /* 0x000fe200018f0c6a */
[----:B------:R-:W-:Y:S01]  /*7890*/  @!P0 IMAD.IADD R0, R105, 0x1, R103 ;  /* 0x0000000169008824 */ /* 0x000fe200078e0267 */
        /* <DEDUP_REMOVED lines=19> */
.L_x_1256:
[----:B------:R-:W-:Y:S04]  /*79d0*/  DEPBAR.LE SB0, 0x0 ;  /* 0x000080000000791a */ /* 0x000fe80000000000 */
[----:B------:R-:W-:Y:S01]  /*79e0*/  BAR.SYNC.DEFER_BLOCKING 0x0 ;  /* 0x0000000000007b1d */ /* 0x000fe20000010000 */
[----:B------:R-:W-:Y:S01]  /*79f0*/  SHF.R.S32.HI R0, RZ, 0x1f, R204 ;  /* 0x0000001fff007819 */ /* 0x000fe200000114cc */
[----:B------:R-:W-:Y:S04]  /*7a00*/  IMAD.WIDE.U32 R6, R204, c[0x0][0x1a0], RZ ;  /* 0x00006800cc067a25 */ /* 0x000fe800078e00ff */
[----:B------:R-:W-:Y:S01]  /*7a10*/  IMAD R0, R0, c[0x0][0x1a0], RZ ;  /* 0x0000680000007a24 */ /* 0x000fe200078e02ff */
[----:B------:R-:W-:Y:S01]  /*7a20*/  LEA R4, P2, R6, R246, 0x6 ;  /* 0x000000f606047211 */ /* 0x000fe200078430ff */
[----:B------:R-:W-:Y:S02]  /*7a30*/  IMAD.MOV.U32 R8, RZ, RZ, c[0x0][0x1a4] ;  /* 0x00006900ff087624 */ /* 0x000fe400078e00ff */
[----:B------:R-:W-:Y:S01]  /*7a40*/  IMAD R0, R204, c[0x0][0x1a4], R0 ;  /* 0x00006900cc007a24 */ /* 0x000fe200078e0200 */
[----:B------:R-:W-:Y:S01]  /*7a50*/  @!P0 LEA R12, P4, R4, c[0x0][0x170], 0x1 ;  /* 0x00005c00040c8a11 */ /* 0x000fe200078808ff */
[----:B------:R-:W-:Y:S02]  /*7a60*/  IMAD.MOV.U32 R14, RZ, RZ, c[0x0][0x1a4] ;  /* 0x00006900ff0e7624 */ /* 0x000fe400078e00ff */
[----:B------:R-:W-:Y:S01]  /*7a70*/  IMAD.IADD R2, R7, 0x1, R0 ;  /* 0x0000000107027824 */ /* 0x000fe200078e0200 */
[-C--:B------:R-:W-:Y:S04]  /*7a80*/  @!P0 LEA R0, P1, R252, R4.reuse, 0x4 ;  /* 0x00000004fc008211 */ /* 0x080fe800078220ff */
[----:B------:R-:W-:Y:S02]  /*7a90*/  LEA.HI.X R5, R6, R249, R2, 0x6, P2 ;  /* 0x000000f906057211 */ /* 0x000fe400010f3402 */
[----:B------:R-:W-:Y:S02]  /*7aa0*/  @!P0 LEA R10, P3, R0, c[0x0][0x170], 0x1 ;  /* 0x00005c00000a8a11 */ /* 0x000fe400078608ff */
[----:B------:R-:W-:Y:S01]  /*7ab0*/  @!P0 LEA.HI.X R13, R4, c[0x0][0x174], R5, 0x1, P4 ;  /* 0x00005d00040d8a11 */ /* 0x000fe200020f0c05 */
[----:B------:R-:W-:Y:S01]  /*7ac0*/  @P0 STS.128 [R203+0x6000], RZ ;  /* 0x006000ffcb000388 */ /* 0x000fe20000000c00 */
[-C--:B------:R-:W-:Y:S02]  /*7ad0*/  @!P0 LEA.HI.X R6, R252, R5.reuse, R8, 0x4, P1 ;  /* 0x00000005fc068211 */ /* 0x080fe400008f2408 */
[C---:B------:R-:W-:Y:S02]  /*7ae0*/  @!P0 LEA R2, P2, R251.reuse, R4, 0x5 ;  /* 0x00000004fb028211 */ /* 0x040fe400078428ff */
        /* <DEDUP_REMOVED lines=30> */
[----:B------:R-:W3:Y:S07]  /*7cd0*/  LDSM.16.M88.4 R16, [R188+0x4000] ;  /* 0x00400000bc10783b */ /* 0x000eee0000000200 */
[----:B------:R-:W2:Y:S07]  /*7ce0*/  LDSM.16.M88.4 R60, [R195+0x2000] ;  /* 0x00200000c33c783b */ /* 0x000eae0000000200 */
[----:B------:R-:W4:Y:S07]  /*7cf0*/  LDSM.16.M88.4 R32, [R188+0x4800] ;  /* 0x00480000bc20783b */ /* 0x000f2e0000000200 */
[----:B------:R-:W0:Y:S07]  /*7d00*/  LDGDEPBAR ;  /* 0x00000000000079af */ /* 0x000e2e0000000000 */
[----:B------:R-:W5:Y:S07]  /*7d10*/  LDSM.16.M88.4 R48, [R188+0x5000] ;  /* 0x00500000bc30783b */ /* 0x000f6e0000000200 */
[----:B------:R-:W5:Y:S01]  /*7d20*/  LDSM.16.M88.4 R144, [R188+0x5800] ;  /* 0x00580000bc90783b */ /* 0x000f620000000200 */
[-C--:B---3--:R-:W-:Y:S06]  /*7d30*/  HMMA.16816.F32.BF16 R4, R64, R16.reuse, RZ ;  /* 0x000000104004723c */ /* 0x088fec00000418ff */
[----:B------:R-:W-:Y:S02]  /*7d40*/  LDSM.16.M88.4 R148, [R198] ;  /* 0x00000000c694783b */ /* 0x000fe40000000200 */
[C---:B--2---:R-:W-:Y:S05]  /*7d50*/  HMMA.16816.F32.BF16 R8, R60.reuse, R16, RZ ;  /* 0x000000103c08723c */ /* 0x044fea00000418ff */
[----:B------:R-:W2:Y:S03]  /*7d60*/  LDSM.16.M88.4 R152, [R194+0x4000] ;  /* 0x00400000c298783b */ /* 0x000ea60000000200 */
[-C--:B-1----:R-:W-:Y:S04]  /*7d70*/  HMMA.16816.F32.BF16 R12, R60, R18.reuse, RZ ;  /* 0x000000123c0c723c */ /* 0x082fe800000418ff */
[----:B------:R-:W1:Y:S04]  /*7d80*/  LDSM.16.M88.4 R156, [R198+0x2000] ;  /* 0x00200000c69c783b */ /* 0x000e680000000200 */
[C---:B------:R-:W-:Y:S03]  /*7d90*/  HMMA.16816.F32.BF16 R16, R64.reuse, R18, RZ ;  /* 0x000000124010723c */ /* 0x040fe600000418ff */
[----:B------:R-:W3:Y:S05]  /*7da0*/  LDSM.16.M88.4 R160, [R194+0x4800] ;  /* 0x00480000c2a0783b */ /* 0x000eea0000000200 */
[-C--:B----4-:R-:W-:Y:S02]  /*7db0*/  HMMA.16816.F32.BF16 R20, R64, R32.reuse, RZ ;  /* 0x000000204014723c */ /* 0x090fe400000418ff */
[----:B------:R-:W4:Y:S06]  /*7dc0*/  LDSM.16.M88.4 R164, [R194+0x5000] ;  /* 0x00500000c2a4783b */ /* 0x000f2c0000000200 */
[C---:B------:R-:W-:Y:S01]  /*7dd0*/  HMMA.16816.F32.BF16 R24, R60.reuse, R32, RZ ;  /* 0x000000203c18723c */ /* 0x040fe200000418ff */
[----:B------:R-:W1:Y:S07]  /*7de0*/  LDSM.16.M88.4 R168, [R194+0x5800] ;  /* 0x00580000c2a8783b */ /* 0x000e6e0000000200 */
[-C--:B------:R-:W-:Y:S01]  /*7df0*/  HMMA.16816.F32.BF16 R28, R60, R34.reuse, RZ ;  /* 0x000000223c1c723c */ /* 0x080fe200000418ff */
[----:B------:R-:W-:Y:S07]  /*7e00*/  LDSM.16.M88.4 R172, [R196+0x2000] ;  /* 0x00200000c4ac783b */ /* 0x000fee0000000200 */
[C---:B------:R-:W-:Y:S01]  /*7e10*/  HMMA.16816.F32.BF16 R32, R64.reuse, R34, RZ ;  /* 0x000000224020723c */ /* 0x040fe200000418ff */
[----:B------:R-:W-:Y:S07]  /*7e20*/  LDSM.16.M88.4 R176, [R197+0x2000] ;  /* 0x00200000c5b0783b */ /* 0x000fee0000000200 */
[-C--:B-----5:R-:W-:Y:S01]  /*7e30*/  HMMA.16816.F32.BF16 R36, R64, R48.reuse, RZ ;  /* 0x000000304024723c */ /* 0x0a0fe200000418ff */
[----:B------:R-:W-:Y:S07]  /*7e40*/  LDSM.16.M88.4 R180, [R193+0x800] ;  /* 0x00080000c1b4783b */ /* 0x000fee0000000200 */
[C---:B------:R-:W-:Y:S01]  /*7e50*/  HMMA.16816.F32.BF16 R40, R60.reuse, R48, RZ ;  /* 0x000000303c28723c */ /* 0x040fe200000418ff */
[----:B------:R-:W-:Y:S07]  /*7e60*/  LDSM.16.M88.4 R184, [R193+0x1000] ;  /* 0x00100000c1b8783b */ /* 0x000fee0000000200 */
[-C--:B------:R-:W-:Y:S08]  /*7e70*/  HMMA.16816.F32.BF16 R44, R60, R50.reuse, RZ ;  /* 0x000000323c2c723c */ /* 0x080ff000000418ff */
[C---:B------:R-:W-:Y:S08]  /*7e80*/  HMMA.16816.F32.BF16 R48, R64.reuse, R50, RZ ;  /* 0x000000324030723c */ /* 0x040ff000000418ff */
[-C--:B------:R-:W-:Y:S08]  /*7e90*/  HMMA.16816.F32.BF16 R52, R64, R144.reuse, RZ ;  /* 0x000000904034723c */ /* 0x080ff000000418ff */
[C---:B------:R-:W-:Y:S08]  /*7ea0*/  HMMA.16816.F32.BF16 R56, R60.reuse, R144, RZ ;  /* 0x000000903c38723c */ /* 0x040ff000000418ff */
[-C--:B------:R-:W-:Y:S08]  /*7eb0*/  HMMA.16816.F32.BF16 R60, R60, R146.reuse, RZ ;  /* 0x000000923c3c723c */ /* 0x080ff000000418ff */
[----:B------:R-:W-:Y:S01]  /*7ec0*/  HMMA.16816.F32.BF16 R64, R64, R146, RZ ;  /* 0x000000924040723c */ /* 0x000fe200000418ff */
[----:B------:R-:W-:Y:S07]  /*7ed0*/  LDSM.16.M88.4 R144, [R196] ;  /* 0x00000000c490783b */ /* 0x000fee0000000200 */
[-C--:B--2---:R-:W-:Y:S08]  /*7ee0*/  HMMA.16816.F32.BF16 R4, R148, R152.reuse, R4 ;  /* 0x000000989404723c */ /* 0x084ff00000041804 */
[C---:B-1----:R-:W-:Y:S08]  /*7ef0*/  HMMA.16816.F32.BF16 R8, R156.reuse, R152, R8 ;  /* 0x000000989c08723c */ /* 0x042ff00000041808 */
        /* <DEDUP_REMOVED lines=56> */
.L_x_1257:
[----:B------:R-:W-:Y:S02]  /*8280*/  IMAD R2, R204, -0x40, R219 ;  /* 0xffffffc0cc027824 */ /* 0x000fe400078e02db */
[----:B------:R-:W-:Y:S03]  /*8290*/  IMAD.MOV.U32 R109, RZ, RZ, -0x40 ;  /* 0xffffffc0ff6d7424 */ /* 0x000fe600078e00ff */
[----:B------:R-:W-:Y:S02]  /*82a0*/  IADD3 R0, R2, -0x1, RZ ;  /* 0xffffffff02007810 */ /* 0x000fe40007ffe0ff */
[----:B------:R-:W-:Y:S02]  /*82b0*/  IABS R101, R2 ;  /* 0x0000000200657213 */ /* 0x000fe40000000000 */
[----:B------:R-:W-:Y:S02]  /*82c0*/  ISETP.GE.AND P2, PT, R0, RZ, PT ;  /* 0x000000ff0000720c */ /* 0x000fe40003f46270 */
[----:B------:R2:W3:Y:S01]  /*82d0*/  I2F R173, R101 ;  /* 0x0000006500ad7306 */ /* 0x0004e20000201400 */
[C---:B------:R-:W-:Y:S02]  /*82e0*/  IADD3 R103, R2.reuse, -0x9, RZ ;  /* 0xfffffff702677810 */ /* 0x040fe40007ffe0ff */
[C---:B------:R-:W-:Y:S02]  /*82f0*/  IADD3 R102, R2.reuse, -0x8, RZ ;  /* 0xfffffff802667810 */ /* 0x040fe40007ffe0ff */
[----:B------:R-:W-:Y:S02]  /*8300*/  IADD3 R105, R2, -0x28, RZ ;  /* 0xffffffd802697810 */ /* 0x000fe40007ffe0ff */
[----:B------:R-:W-:Y:S02]  /*8310*/  ISETP.GE.AND P3, PT, R102, RZ, PT ;  /* 0x000000ff6600720c */ /* 0x000fe40003f66270 */
[C---:B------:R-:W-:Y:S02]  /*8320*/  IADD3 R106, R2.reuse, -0x31, RZ ;  /* 0xffffffcf026a7810 */ /* 0x040fe40007ffe0ff */
[C---:B------:R-:W-:Y:S02]  /*8330*/  @!P2 IADD3 R0, -R2.reuse, 0x1, RZ ;  /* 0x000000010200a810 */ /* 0x040fe40007ffe1ff */
[----:B------:R-:W-:Y:S02]  /*8340*/  ISETP.GE.AND P2, PT, R103, RZ, PT ;  /* 0x000000ff6700720c */ /* 0x000fe40003f46270 */
[----:B------:R4:W5:Y:S01]  /*8350*/  I2F R152, R0 ;  /* 0x0000000000987306 */ /* 0x0009620000201400 */
[C---:B-1----:R-:W-:Y:S02]  /*8360*/  IADD3 R111, R2.reuse, 0x1f, RZ ;  /* 0x0000001f026f7810 */ /* 0x042fe40007ffe0ff */
[C---:B------:R-:W-:Y:S02]  /*8370*/  IADD3 R110, R2.reuse, 0x18, RZ ;  /* 0x00000018026e7810 */ /* 0x040fe40007ffe0ff */
[C---:B------:R-:W-:Y:S02]  /*8380*/  @!P3 IADD3 R102, -R2.reuse, 0x8, RZ ;  /* 0x000000080266b810 */ /* 0x040fe40007ffe1ff */
[C---:B--2---:R-:W-:Y:S03]  /*8390*/  IADD3 R101, R2.reuse, -0x10, RZ ;  /* 0xfffffff002657810 */ /* 0x044fe60007ffe0ff */
[----:B------:R1:W2:Y:S01]  /*83a0*/  I2F R151, R102 ;  /* 0x0000006600977306 */ /* 0x0002a20000201400 */
[C---:B------:R-:W-:Y:S02]  /*83b0*/  @!P2 IADD3 R103, -R2.reuse, 0x9, RZ ;  /* 0x000000090267a810 */ /* 0x040fe40007ffe1ff */
[----:B------:R-:W-:Y:S07]  /*83c0*/  ISETP.GE.AND P3, PT, R101, RZ, PT ;  /* 0x000000ff6500720c */ /* 0x000fee0003f66270 */
[----:B------:R2:W-:Y:S01]  /*83d0*/  I2F R150, R103 ;  /* 0x0000006700967306 */ /* 0x0005e20000201400 */
[C---:B----4-:R-:W-:Y:S05]  /*83e0*/  IADD3 R0, R2.reuse, -0x11, RZ ;  /* 0xffffffef02007810 */ /* 0x050fea0007ffe0ff */
[----:B------:R-:W-:Y:S02]  /*83f0*/  @!P3 IADD3 R101, -R2, 0x10, RZ ;  /* 0x000000100265b810 */ /* 0x000fe40007ffe1ff */
[----:B------:R-:W-:Y:S02]  /*8400*/  ISETP.GE.AND P2, PT, R0, RZ, PT ;  /* 0x000000ff0000720c */ /* 0x000fe40003f46270 */
[----:B------:R4:W-:Y:S01]  /*8410*/  I2F R148, R101 ;  /* 0x0000006500947306 */ /* 0x0009e20000201400 */
[C---:B-1----:R-:W-:Y:S10]  /*8420*/  IADD3 R102, R2.reuse, -0x19, RZ ;  /* 0xffffffe702667810 */ /* 0x042ff40007ffe0ff */
[----:B------:R-:W-:Y:S02]  /*8430*/  @!P2 IADD3 R0, -R2, 0x11, RZ ;  /* 0x000000110200a810 */ /* 0x000fe40007ffe1ff */
[----:B------:R-:W-:Y:S02]  /*8440*/  ISETP.GE.AND P2, PT, R102, RZ, PT ;  /* 0x000000ff6600720c */ /* 0x000fe40003f46270 */
[----:B------:R1:W-:Y:S01]  /*8450*/  I2F R147, R0 ;  /* 0x0000000000937306 */ /* 0x0003e20000201400 */
[C---:B--2---:R-:W-:Y:S04]  /*8460*/  IADD3 R103, R2.reuse, -0x18, RZ ;  /* 0xffffffe802677810 */ /* 0x044fe80007ffe0ff */
[----:B------:R-:W-:Y:S02]  /*8470*/  ISETP.GE.AND P3, PT, R103, RZ, PT ;  /* 0x000000ff6700720c */ /* 0x000fe40003f66270 */
[C---:B----4-:R-:W-:Y:S04]  /*8480*/  IADD3 R101, R2.reuse, -0x20, RZ ;  /* 0xffffffe002657810 */ /* 0x050fe80007ffe0ff */
[C---:B------:R-:W-:Y:S02]  /*8490*/  @!P2 IADD3 R102, -R2.reuse, 0x19, RZ ;  /* 0x000000190266a810 */ /* 0x040fe40007ffe1ff */
[----:B------:R-:W-:Y:S02]  /*84a0*/  ISETP.GE.AND P4, PT, R101, RZ, PT ;  /* 0x000000ff6500720c */ /* 0x000fe40003f86270 */
[----:B------:R2:W-:Y:S01]  /*84b0*/  I2F R145, R102 ;  /* 0x0000006600917306 */ /* 0x0005e20000201400 */
[----:B------:R-:W-:Y:S02]  /*84c0*/  ISETP.GE.AND P2, PT, R105, RZ, PT ;  /* 0x000000ff6900720c */ /* 0x000fe40003f46270 */
[C---:B------:R-:W-:Y:S02]  /*84d0*/  @!P3 IADD3 R103, -R2.reuse, 0x18, RZ ;  /* 0x000000180267b810 */ /* 0x040fe40007ffe1ff */
[C---:B-1----:R-:W-:Y:S05]  /*84e0*/  IADD3 R0, R2.reuse, -0x21, RZ ;  /* 0xffffffdf02007810 */ /* 0x042fea0007ffe0ff */
[----:B------:R1:W4:Y:S01]  /*84f0*/  I2F R146, R103 ;  /* 0x0000006700927306 */ /* 0x0003220000201400 */
[----:B------:R-:W-:Y:S02]  /*8500*/  @!P4 IADD3 R101, -R2, 0x20, RZ ;  /* 0x000000200265c810 */ /* 0x000fe40007ffe1ff */
[----:B------:R-:W-:Y:S02]  /*8510*/  ISETP.GE.AND P3, PT, R0, RZ, PT ;  /* 0x000000ff0000720c */ /* 0x000fe40003f66270 */
[----:B------:R-:W-:Y:S02]  /*8520*/  @!P2 IADD3 R105, -R2, 0x28, RZ ;  /* 0x000000280269a810 */ /* 0x000fe40007ffe1ff */
[----:B------:R-:W-:Y:S03]  /*8530*/  ISETP.GE.AND P4, PT, R110, RZ, PT ;  /* 0x000000ff6e00720c */ /* 0x000fe60003f86270 */
[----:B------:R3:W3:Y:S01]  /*8540*/  I2F R144, R101 ;  /* 0x0000006500907306 */ /* 0x0006e20000201400 */
[C---:B--2---:R-:W-:Y:S05]  /*8550*/  IADD3 R102, R2.reuse, 0x8, RZ ;  /* 0x0000000802667810 */ /* 0x044fea0007ffe0ff */
[----:B------:R-:W-:Y:S02]  /*8560*/  @!P3 IADD3 R0, -R2, 0x21, RZ ;  /* 0x000000210200b810 */ /* 0x000fe40007ffe1ff */
[----:B------:R-:W-:Y:S02]  /*8570*/  ISETP.GE.AND P6, PT, R102, RZ, PT ;  /* 0x000000ff6600720c */ /* 0x000fe40003fc6270 */
[----:B------:R2:W2:Y:S01]  /*8580*/  I2F R149, R0 ;  /* 0x0000000000957306 */ /* 0x0004a20000201400 */
[C---:B-1----:R-:W-:Y:S04]  /*8590*/  IADD3 R103, R2.reuse, -0x38, RZ ;  /* 0xffffffc802677810 */ /* 0x042fe80007ffe0ff */
[----:B------:R-:W-:Y:S05]  /*85a0*/  ISETP.GE.AND P2, PT, R103, RZ, PT ;  /* 0x000000ff6700720c */ /* 0x000fea0003f46270 */
[----:B------:R1:W1:Y:S01]  /*85b0*/  I2F R153, R105 ;  /* 0x0000006900997306 */ /* 0x0002620000201400 */
[C---:B---3--:R-:W-:Y:S04]  /*85c0*/  IADD3 R101, -R2.reuse, -0x8, RZ ;  /* 0xfffffff802657810 */ /* 0x048fe80007ffe1ff */
[----:B------:R-:W-:Y:S03]  /*85d0*/  SEL R101, R101, R102, !P6 ;  /* 0x0000006665657207 */ /* 0x000fe60007000000 */
[C---:B------:R-:W-:Y:S02]  /*85e0*/  @!P2 IADD3 R103, -R2.reuse, 0x38, RZ ;  /* 0x000000380267a810 */ /* 0x040fe40007ffe1ff */
[----:B------:R3:W-:Y:S01]  /*85f0*/  I2F R171, R101 ;  /* 0x0000006500ab7306 */ /* 0x0007e20000201400 */
[----:B--2---:R-:W-:Y:S04]  /*8600*/  IADD3 R0, R2, -0x29, RZ ;  /* 0xffffffd702007810 */ /* 0x004fe80007ffe0ff */
[----:B------:R-:W-:Y:S05]  /*8610*/  ISETP.GE.AND P3, PT, R0, RZ, PT ;  /* 0x000000ff0000720c */ /* 0x000fea0003f66270 */
[----:B------:R-:W-:Y:S01]  /*8620*/  I2F R172, R103 ;  /* 0x0000006700ac7306 */ /* 0x000fe20000201400 */
[C---:B-1----:R-:W-:Y:S07]  /*8630*/  IADD3 R105, R2.reuse, -0x30, RZ ;  /* 0xffffffd002697810 */ /* 0x042fee0007ffe0ff */
[C---:B------:R-:W-:Y:S02]  /*8640*/  @!P3 IADD3 R0, -R2.reuse, 0x29, RZ ;  /* 0x000000290200b810 */ /* 0x040fe40007ffe1ff */
[----:B------:R-:W-:Y:S02]  /*8650*/  ISETP.GE.AND P3, PT, R105, RZ, PT ;  /* 0x000000ff6900720c */ /* 0x000fe40003f66270 */
[----:B------:R1:W2:Y:S01]  /*8660*/  I2F R156, R0 ;  /* 0x00000000009c7306 */ /* 0x0002a20000201400 */
[C---:B---3--:R-:W-:Y:S04]  /*8670*/  IADD3 R101, R2.reuse, 0x7, RZ ;  /* 0x0000000702657810 */ /* 0x048fe80007ffe0ff */
[----:B------:R-:W-:Y:S06]  /*8680*/  ISETP.GE.AND P5, PT, R101, RZ, PT ;  /* 0x000000ff6500720c */ /* 0x000fec0003fa6270 */
[----:B------:R-:W-:Y:S02]  /*8690*/  @!P3 IADD3 R105, -R2, 0x30, RZ ;  /* 0x000000300269b810 */ /* 0x000fe40007ffe1ff */
[----:B------:R-:W-:Y:S02]  /*86a0*/  ISETP.GE.AND P3, PT, R106, RZ, PT ;  /* 0x000000ff6a00720c */ /* 0x000fe40003f66270 */
[----:B------:R-:W3:Y:S01]  /*86b0*/  I2F R155, R105 ;  /* 0x00000069009b7306 */ /* 0x000ee20000201400 */
[C---:B-1----:R-:W-:Y:S10]  /*86c0*/  IADD3 R0, -R2.reuse, -0x7, RZ ;  /* 0xfffffff902007810 */ /* 0x042ff40007ffe1ff */
[----:B------:R-:W-:Y:S02]  /*86d0*/  @!P3 IADD3 R106, -R2, 0x31, RZ ;  /* 0x00000031026ab810 */ /* 0x000fe40007ffe1ff */
[----:B------:R-:W-:Y:S02]  /*86e0*/  SEL R103, R0, R101, !P5 ;  /* 0x0000006500677207 */ /* 0x000fe40006800000 */
[----:B------:R1:W-:Y:S01]  /*86f0*/  I2F R154, R106 ;  /* 0x0000006a009a7306 */ /* 0x0003e20000201400 */
[----:B------:R-:W-:Y:S04]  /*8700*/  IADD3 R0, R2, -0x39, RZ ;  /* 0xffffffc702007810 */ /* 0x000fe80007ffe0ff */
[----:B------:R-:W-:Y:S05]  /*8710*/  ISETP.GE.AND P2, PT, R0, RZ, PT ;  /* 0x000000ff0000720c */ /* 0x000fea0003f46270 */
[----:B------:R2:W-:Y:S08]  /*8720*/  I2F R169, R103 ;  /* 0x0000006700a97306 */ /* 0x0005f00000201400 */
[C---:B------:R-:W-:Y:S04]  /*8730*/  @!P2 IADD3 R0, -R2.reuse, 0x39, RZ ;  /* 0x000000390200a810 */ /* 0x040fe80007ffe1ff */
[----:B------:R3:W-:Y:S01]  /*8740*/  I2F R170, R0 ;  /* 0x0000000000aa7306 */ /* 0x0007e20000201400 */
[C---:B-1----:R-:W-:Y:S02]  /*8750*/  IADD3 R106, R2.reuse, 0x2f, RZ ;  /* 0x0000002f026a7810 */ /* 0x042fe40007ffe0ff */
[----:B--2---:R-:W-:Y:S04]  /*8760*/  IADD3 R103, R2, 0x3f, RZ ;  /* 0x0000003f02677810 */ /* 0x004fe80007ffe0ff */
[----:B------:R-:W-:Y:S01]  /*8770*/  ISETP.GE.AND P2, PT, R103, RZ, PT ;  /* 0x000000ff6700720c */ /* 0x000fe20003f46270 */
[----:B---3--:R-:W-:Y:S01]  /*8780*/  IMAD R0, R204, R109, 0x40 ;  /* 0x00000040cc007424 */ /* 0x008fe200078e026d */
[----:B------:R-:W-:Y:S01]  /*8790*/  IADD3 R109, R2, 0x37, RZ ;  /* 0x00000037026d7810 */ /* 0x000fe20007ffe0ff */
[-C--:B------:R-:W-:Y:S02]  /*87a0*/  FFMA.FTZ R4, R173, -R100.reuse, R4 ;  /* 0x80000064ad047223 */ /* 0x080fe40000010004 */
[----:B------:R-:W-:Y:S02]  /*87b0*/  IMAD.IADD R0, R219, 0x1, R0 ;  /* 0x00000001db007824 */ /* 0x000fe400078e0200 */
[-C--:B-----5:R-:W-:Y:S02]  /*87c0*/  FFMA.FTZ R5, R152, -R100.reuse, R5 ;  /* 0x8000006498057223 */ /* 0x0a0fe40000010005 */
[-C--:B------:R-:W-:Y:S04]  /*87d0*/  FFMA.FTZ R16, R151, -R100.reuse, R16 ;  /* 0x8000006497107223 */ /* 0x080fe80000010010 */
[----:B------:R-:W-:Y:S01]  /*87e0*/  @!P2 IADD3 R103, -R0, 0x1, RZ ;  /* 0x000000010067a810 */ /* 0x000fe20007ffe1ff */
[----:B----4-:R-:W-:Y:S01]  /*87f0*/  FFMA.FTZ R32, R146, -R100, R32 ;  /* 0x8000006492207223 */ /* 0x010fe20000010020 */
[----:B------:R-:W-:Y:S01]  /*8800*/  IABS R105, R0 ;  /* 0x0000000000697213 */ /* 0x000fe20000000000 */
[-C--:B------:R-:W-:Y:S01]  /*8810*/  FFMA.FTZ R33, R145, -R100.reuse, R33 ;  /* 0x8000006491217223 */ /* 0x080fe20000010021 */
[----:B------:R1:W-:Y:S01]  /*8820*/  I2F R158, R103 ;  /* 0x00000067009e7306 */ /* 0x0003e20000201400 */
[----:B------:R-:W-:Y:S01]  /*8830*/  ISETP.GE.AND P2, PT, R109, RZ, PT ;  /* 0x000000ff6d00720c */ /* 0x000fe20003f46270 */
[-C--:B------:R-:W-:Y:S01]  /*8840*/  FFMA.FTZ R17, R150, -R100.reuse, R17 ;  /* 0x8000006496117223 */ /* 0x080fe20000010011 */
[----:B------:R-:W-:Y:S01]  /*8850*/  @!P4 IADD3 R110, -R0, 0x28, RZ ;  /* 0x00000028006ec810 */ /* 0x000fe20007ffe1ff */
[----:B------:R-:W-:Y:S01]  /*8860*/  IMAD.MOV.U32 R157, RZ, RZ, R105 ;  /* 0x000000ffff9d7224 */ /* 0x000fe200078e0069 */
[----:B------:R-:W-:Y:S01]  /*8870*/  IADD3 R105, R2, 0x38, RZ ;  /* 0x0000003802697810 */ /* 0x000fe20007ffe0ff */
[-C--:B------:R-:W-:Y:S01]  /*8880*/  FFMA.FTZ R36, R144, -R100.reuse, R36 ;  /* 0x8000006490247223 */ /* 0x080fe20000010024 */
[----:B------:R-:W-:Y:S01]  /*8890*/  @!P6 IADD3 R102, -R0, 0x38, RZ ;  /* 0x000000380066e810 */ /* 0x000fe20007ffe1ff */
[-C--:B------:R-:W-:Y:S01]  /*88a0*/  FFMA.FTZ R38, R146, -R100.reuse, R38 ;  /* 0x8000006492267223 */ /* 0x080fe20000010026 */
[----:B------:R-:W-:Y:S01]  /*88b0*/  ISETP.GE.AND P3, PT, R105, RZ, PT ;  /* 0x000000ff6900720c */ /* 0x000fe20003f66270 */
[----:B------:R-:W2:Y:S01]  /*88c0*/  I2F R163, R110 ;  /* 0x0000006e00a37306 */ /* 0x000ea20000201400 */
[-C--:B------:R-:W-:Y:S01]  /*88d0*/  FFMA.FTZ R20, R148, -R100.reuse, R20 ;  /* 0x8000006494147223 */ /* 0x080fe20000010014 */
[C---:B------:R-:W-:Y:S01]  /*88e0*/  @!P5 IADD3 R101, -R0.reuse, 0x39, RZ ;  /* 0x000000390065d810 */ /* 0x040fe20007ffe1ff */
[-C--:B------:R-:W-:Y:S01]  /*88f0*/  FFMA.FTZ R21, R147, -R100.reuse, R21 ;  /* 0x8000006493157223 */ /* 0x080fe20000010015 */
[----:B------:R-:W-:Y:S01]  /*8900*/  @!P2 IADD3 R109, -R0, 0x9, RZ ;  /* 0x00000009006da810 */ /* 0x000fe20007ffe1ff */
[-C--:B------:R-:W-:Y:S01]  /*8910*/  FFMA.FTZ R39, R145, -R100.reuse, R39 ;  /* 0x8000006491277223 */ /* 0x080fe20000010027 */
[----:B------:R-:W-:Y:S01]  /*8920*/  ISETP.GE.AND P2, PT, R106, RZ, PT ;  /* 0x000000ff6a00720c */ /* 0x000fe20003f46270 */
[-C--:B------:R-:W-:Y:S02]  /*8930*/  FFMA.FTZ R50, R144, -R100.reuse, R50 ;  /* 0x8000006490327223 */ /* 0x080fe40000010032 */
[-C--:B------:R-:W-:Y:S01]  /*8940*/  FFMA.FTZ R35, R147, -R100.reuse, R35 ;  /* 0x8000006493237223 */ /* 0x080fe20000010023 */
[----:B------:R3:W4:Y:S01]  /*8950*/  I2F R162, R109 ;  /* 0x0000006d00a27306 */ /* 0x0007220000201400 */
[-C--:B------:R-:W-:Y:S01]  /*8960*/  FFMA.FTZ R51, R149, -R100.reuse, R51 ;  /* 0x8000006495337223 */ /* 0x080fe20000010033 */
[----:B------:R-:W-:Y:S01]  /*8970*/  @!P3 IADD3 R105, -R0, 0x8, RZ ;  /* 0x000000080069b810 */ /* 0x000fe20007ffe1ff */
[-C--:B------:R-:W-:Y:S01]  /*8980*/  FFMA.FTZ R48, R153, -R100.reuse, R48 ;  /* 0x8000006499307223 */ /* 0x080fe20000010030 */
[----:B-1----:R-:W-:Y:S01]  /*8990*/  IADD3 R103, R2, 0x30, RZ ;  /* 0x0000003002677810 */ /* 0x002fe20007ffe0ff */
[-C--:B------:R-:W-:Y:S02]  /*89a0*/  FFMA.FTZ R49, R156, -R100.reuse, R49 ;  /* 0x800000649c317223 */ /* 0x080fe40000010031 */
[-C--:B------:R-:W-:Y:S01]  /*89b0*/  FFMA.FTZ R52, R155, -R100.reuse, R52 ;  /* 0x800000649b347223 */ /* 0x080fe20000010034 */
[----:B------:R-:W-:Y:S01]  /*89c0*/  ISETP.GE.AND P3, PT, R103, RZ, PT ;  /* 0x000000ff6700720c */ /* 0x000fe20003f66270 */
[-C--:B------:R-:W-:Y:S01]  /*89d0*/  FFMA.FTZ R64, R172, -R100.reuse, R64 ;  /* 0x80000064ac407223 */ /* 0x080fe20000010040 */
[----:B------:R1:W5:Y:S01]  /*89e0*/  I2F R159, R105 ;  /* 0x00000069009f7306 */ /* 0x0003620000201400 */
[----:B------:R-:W-:Y:S01]  /*89f0*/  @!P2 IADD3 R106, -R0, 0x11, RZ ;  /* 0x00000011006aa810 */ /* 0x000fe20007ffe1ff */
[-C--:B------:R-:W-:Y:S02]  /*8a00*/  FFMA.FTZ R34, R148, -R100.reuse, R34 ;  /* 0x8000006494227223 */ /* 0x080fe40000010022 */
[CC--:B--2---:R-:W-:Y:S02]  /*8a10*/  FFMA.FTZ R44, R163.reuse, -R100.reuse, R44 ;  /* 0x80000064a32c7223 */ /* 0x0c4fe4000001002c */
[-C--:B------:R-:W-:Y:S02]  /*8a20*/  FFMA.FTZ R58, R163, -R100.reuse, R58 ;  /* 0x80000064a33a7223 */ /* 0x080fe4000001003a */
[-C--:B------:R-:W-:Y:S02]  /*8a30*/  FFMA.FTZ R37, R149, -R100.reuse, R37 ;  /* 0x8000006495257223 */ /* 0x080fe40000010025 */
[----:B------:R-:W2:Y:S01]  /*8a40*/  I2F R165, R106 ;  /* 0x0000006a00a57306 */ /* 0x000ea20000201400 */
[----:B------:R-:W-:Y:S01]  /*8a50*/  @!P3 IADD3 R103, -R0, 0x10, RZ ;  /* 0x000000100067b810 */ /* 0x000fe20007ffe1ff */
[-C--:B------:R-:W-:Y:S01]  /*8a60*/  FFMA.FTZ R6, R171, -R100.reuse, R6 ;  /* 0x80000064ab067223 */ /* 0x080fe20000010006 */
[----:B---3--:R-:W-:Y:S01]  /*8a70*/  IADD3 R109, R2, 0x28, RZ ;  /* 0x00000028026d7810 */ /* 0x008fe20007ffe0ff */
[CC--:B----4-:R-:W-:Y:S02]  /*8a80*/  FFMA.FTZ R13, R162.reuse, -R100.reuse, R13 ;  /* 0x80000064a20d7223 */ /* 0x0d0fe4000001000d */
[-C--:B------:R-:W-:Y:S01]  /*8a90*/  FFMA.FTZ R27, R162, -R100.reuse, R27 ;  /* 0x80000064a21b7223 */ /* 0x080fe2000001001b */
[----:B------:R-:W-:Y:S01]  /*8aa0*/  ISETP.GE.AND P3, PT, R109, RZ, PT ;  /* 0x000000ff6d00720c */ /* 0x000fe20003f66270 */
[-C--:B------:R-:W-:Y:S02]  /*8ab0*/  FFMA.FTZ R53, R154, -R100.reuse, R53 ;  /* 0x800000649a357223 */ /* 0x080fe40000010035 */
[----:B------:R-:W3:Y:S01]  /*8ac0*/  I2F R161, R103 ;  /* 0x0000006700a17306 */ /* 0x000ee20000201400 */
[-C--:B------:R-:W-:Y:S02]  /*8ad0*/  FFMA.FTZ R7, R169, -R100.reuse, R7 ;  /* 0x80000064a9077223 */ /* 0x080fe40000010007 */
[-C--:B------:R-:W-:Y:S01]  /*8ae0*/  FFMA.FTZ R65, R170, -R100.reuse, R65 ;  /* 0x80000064aa417223 */ /* 0x080fe20000010041 */
[----:B-1----:R-:W-:Y:S01]  /*8af0*/  IADD3 R105, R2, 0x27, RZ ;  /* 0x0000002702697810 */ /* 0x002fe20007ffe0ff */
[-C--:B------:R-:W-:Y:S02]  /*8b00*/  FFMA.FTZ R9, R158, -R100.reuse, R9 ;  /* 0x800000649e097223 */ /* 0x080fe40000010009 */
[-C--:B-----5:R-:W-:Y:S01]  /*8b10*/  FFMA.FTZ R12, R159, -R100.reuse, R12 ;  /* 0x800000649f0c7223 */ /* 0x0a0fe2000001000c */
[----:B------:R-:W-:Y:S01]  /*8b20*/  ISETP.GE.AND P2, PT, R105, RZ, PT ;  /* 0x000000ff6900720c */ /* 0x000fe20003f46270 */
[-C--:B------:R-:W-:Y:S01]  /*8b30*/  FFMA.FTZ R23, R150, -R100.reuse, R23 ;  /* 0x8000006496177223 */ /* 0x080fe20000010017 */
[----:B------:R-:W1:Y:S01]  /*8b40*/  I2F R157, R157 ;  /* 0x0000009d009d7306 */ /* 0x000e620000201400 */
[----:B------:R-:W-:Y:S01]  /*8b50*/  @!P3 IADD3 R109, -R0, 0x18, RZ ;  /* 0x00000018006db810 */ /* 0x000fe20007ffe1ff */
[-C--:B------:R-:W-:Y:S02]  /*8b60*/  FFMA.FTZ R54, R153, -R100.reuse, R54 ;  /* 0x8000006499367223 */ /* 0x080fe40000010036 */
[-C--:B--2---:R-:W-:Y:S01]  /*8b70*/  FFMA.FTZ R25, R165, -R100.reuse, R25 ;  /* 0x80000064a5197223 */ /* 0x084fe20000010019 */
[----:B------:R-:W-:Y:S01]  /*8b80*/  IADD3 R106, R2, 0x10, RZ ;  /* 0x00000010026a7810 */ /* 0x000fe20007ffe0ff */
[-C--:B------:R-:W-:Y:S02]  /*8b90*/  FFMA.FTZ R55, R156, -R100.reuse, R55 ;  /* 0x800000649c377223 */ /* 0x080fe40000010037 */
[-C--:B------:R-:W-:Y:S02]  /*8ba0*/  FFMA.FTZ R66, R155, -R100.reuse, R66 ;  /* 0x800000649b427223 */ /* 0x080fe40000010042 */
[----:B------:R2:W4:Y:S01]  /*8bb0*/  I2F R164, R109 ;  /* 0x0000006d00a47306 */ /* 0x0005220000201400 */
[----:B------:R-:W-:Y:S01]  /*8bc0*/  @!P2 IADD3 R105, -R0, 0x19, RZ ;  /* 0x000000190069a810 */ /* 0x000fe20007ffe1ff */
[-C--:B------:R-:W-:Y:S01]  /*8bd0*/  FFMA.FTZ R67, R154, -R100.reuse, R67 ;  /* 0x800000649a437223 */ /* 0x080fe20000010043 */
[----:B------:R-:W-:Y:S01]  /*8be0*/  ISETP.GE.AND P2, PT, R111, RZ, PT ;  /* 0x000000ff6f00720c */ /* 0x000fe20003f46270 */
[-C--:B---3--:R-:W-:Y:S01]  /*8bf0*/  FFMA.FTZ R24, R161, -R100.reuse, R24 ;  /* 0x80000064a1187223 */ /* 0x088fe20000010018 */
[----:B------:R-:W-:Y:S01]  /*8c00*/  IADD3 R103, R2, 0x20, RZ ;  /* 0x0000002002677810 */ /* 0x000fe20007ffe0ff */
[-C--:B------:R-:W-:Y:S02]  /*8c10*/  FFMA.FTZ R15, R158, -R100.reuse, R15 ;  /* 0x800000649e0f7223 */ /* 0x080fe4000001000f */
[-C--:B------:R-:W-:Y:S01]  /*8c20*/  FFMA.FTZ R26, R159, -R100.reuse, R26 ;  /* 0x800000649f1a7223 */ /* 0x080fe2000001001a */
[----:B------:R-:W-:Y:S01]  /*8c30*/  ISETP.GE.AND P3, PT, R103, RZ, PT ;  /* 0x000000ff6700720c */ /* 0x000fe20003f66270 */
[----:B------:R3:W5:Y:S01]  /*8c40*/  I2F R167, R105 ;  /* 0x0000006900a77306 */ /* 0x0007620000201400 */
[-C--:B------:R-:W-:Y:S02]  /*8c50*/  FFMA.FTZ R18, R173, -R100.reuse, R18 ;  /* 0x80000064ad127223 */ /* 0x080fe40000010012 */
[-C--:B------:R-:W-:Y:S02]  /*8c60*/  FFMA.FTZ R19, R152, -R100.reuse, R19 ;  /* 0x8000006498137223 */ /* 0x080fe40000010013 */
[CC--:B-1----:R-:W-:Y:S01]  /*8c70*/  FFMA.FTZ R8, R157.reuse, -R100.reuse, R8 ;  /* 0x800000649d087223 */ /* 0x0c2fe20000010008 */
[----:B------:R-:W-:Y:S01]  /*8c80*/  @!P2 IADD3 R111, -R0, 0x21, RZ ;  /* 0x00000021006fa810 */ /* 0x000fe20007ffe1ff */
[-C--:B------:R-:W-:Y:S01]  /*8c90*/  FFMA.FTZ R14, R157, -R100.reuse, R14 ;  /* 0x800000649d0e7223 */ /* 0x080fe2000001000e */
[----:B------:R-:W-:Y:S01]  /*8ca0*/  ISETP.GE.AND P2, PT, R106, RZ, PT ;  /* 0x000000ff6a00720c */ /* 0x000fe20003f46270 */
[-C--:B------:R-:W-:Y:S01]  /*8cb0*/  FFMA.FTZ R30, R161, -R100.reuse, R30 ;  /* 0x80000064a11e7223 */ /* 0x080fe2000001001e */
[----:B------:R1:W1:Y:S01]  /*8cc0*/  I2F R166, R111 ;  /* 0x0000006f00a67306 */ /* 0x0002620000201400 */
[-C--:B------:R-:W-:Y:S01]  /*8cd0*/  FFMA.FTZ R22, R151, -R100.reuse, R22 ;  /* 0x8000006497167223 */ /* 0x080fe20000010016 */
[----:B------:R-:W-:Y:S01]  /*8ce0*/  @!P3 IADD3 R103, -R0, 0x20, RZ ;  /* 0x000000200067b810 */ /* 0x000fe20007ffe1ff */
[-C--:B------:R-:W-:Y:S01]  /*8cf0*/  FFMA.FTZ R31, R165, -R100.reuse, R31 ;  /* 0x80000064a51f7223 */ /* 0x080fe2000001001f */
[----:B--2---:R-:W-:Y:S01]  /*8d00*/  IADD3 R109, R2, 0x17, RZ ;  /* 0x00000017026d7810 */ /* 0x004fe20007ffe0ff */
[CC--:B----4-:R-:W-:Y:S02]  /*8d10*/  FFMA.FTZ R28, R164.reuse, -R100.reuse, R28 ;  /* 0x80000064a41c7223 */ /* 0x0d0fe4000001001c */
[-C--:B------:R-:W-:Y:S01]  /*8d20*/  FFMA.FTZ R42, R164, -R100.reuse, R42 ;  /* 0x80000064a42a7223 */ /* 0x080fe2000001002a */
[----:B------:R-:W-:Y:S01]  /*8d30*/  ISETP.GE.AND P3, PT, R109, RZ, PT ;  /* 0x000000ff6d00720c */ /* 0x000fe20003f66270 */
[----:B------:R-:W-:Y:S01]  /*8d40*/  IMAD.SHL.U32 R172, R204, 0x2, RZ ;  /* 0x00000002ccac7824 */ /* 0x000fe200078e00ff */
[----:B------:R-:W2:Y:S01]  /*8d50*/  I2F R168, R103 ;  /* 0x0000006700a87306 */ /* 0x000ea20000201400 */
[----:B------:R-:W-:Y:S02]  /*8d60*/  @!P2 IADD3 R106, -R0, 0x30, RZ ;  /* 0x00000030006aa810 */ /* 0x000fe40007ffe1ff */
[----:B---3--:R-:W-:Y:S01]  /*8d70*/  IADD3 R105, R2, 0xf, RZ ;  /* 0x0000000f02697810 */ /* 0x008fe20007ffe0ff */
[CC--:B-----5:R-:W-:Y:S02]  /*8d80*/  FFMA.FTZ R29, R167.reuse, -R100.reuse, R29 ;  /* 0x80000064a71d7223 */ /* 0x0e0fe4000001001d */
[-C--:B------:R-:W-:Y:S01]  /*8d90*/  FFMA.FTZ R43, R167, -R100.reuse, R43 ;  /* 0x80000064a72b7223 */ /* 0x080fe2000001002b */
[----:B------:R-:W-:Y:S04]  /*8da0*/  ISETP.GE.AND P4, PT, R105, RZ, PT ;  /* 0x000000ff6900720c */ /* 0x000fe80003f86270 */
[----:B------:R-:W-:Y:S02]  /*8db0*/  @!P3 IADD3 R109, -R0, 0x29, RZ ;  /* 0x00000029006db810 */ /* 0x000fe40007ffe1ff */
[----:B-1----:R-:W-:Y:S02]  /*8dc0*/  FMNMX.FTZ R111, R4, R3, !PT ;  /* 0x00000003046f7209 */ /* 0x002fe40007810000 */
[----:B------:R-:W1:Y:S01]  /*8dd0*/  I2F R160, R109 ;  /* 0x0000006d00a07306 */ /* 0x000e620000201400 */
[CC--:B------:R-:W-:Y:S01]  /*8de0*/  FFMA.FTZ R41, R166.reuse, -R100.reuse, R41 ;  /* 0x80000064a6297223 */ /* 0x0c0fe20000010029 */
[----:B------:R-:W-:Y:S01]  /*8df0*/  FMNMX.FTZ R111, R5, R111, !PT ;  /* 0x0000006f056f7209 */ /* 0x000fe20007810000 */
[-C--:B------:R-:W-:Y:S02]  /*8e00*/  FFMA.FTZ R47, R166, -R100.reuse, R47 ;  /* 0x80000064a62f7223 */ /* 0x080fe4000001002f */
[----:B------:R-:W-:Y:S02]  /*8e10*/  @!P4 IADD3 R105, -R0, 0x31, RZ ;  /* 0x000000310069c810 */ /* 0x000fe40007ffe1ff */
[----:B------:R-:W-:Y:S01]  /*8e20*/  FMNMX.FTZ R111, R16, R111, !PT ;  /* 0x0000006f106f7209 */ /* 0x000fe20007810000 */
[-C--:B--2---:R-:W-:Y:S01]  /*8e30*/  FFMA.FTZ R40, R168, -R100.reuse, R40 ;  /* 0x80000064a8287223 */ /* 0x084fe20000010028 */
[----:B------:R-:W-:Y:S01]  /*8e40*/  IADD3 R103, R2, 0x48, RZ ;  /* 0x0000004802677810 */ /* 0x000fe20007ffe0ff */
[----:B------:R-:W-:Y:S01]  /*8e50*/  FFMA.FTZ R46, R168, -R100, R46 ;  /* 0x80000064a82e7223 */ /* 0x000fe2000001002e */
[----:B------:R-:W-:Y:S02]  /*8e60*/  IADD3 R2, R2, 0x47, RZ ;  /* 0x0000004702027810 */ /* 0x000fe40007ffe0ff */
[----:B------:R-:W-:Y:S02]  /*8e70*/  ISETP.GE.AND P3, PT, R103, RZ, PT ;  /* 0x000000ff6700720c */ /* 0x000fe40003f66270 */
[----:B------:R-:W-:Y:S02]  /*8e80*/  ISETP.GE.AND P2, PT, R2, RZ, PT ;  /* 0x000000ff0200720c */ /* 0x000fe40003f46270 */
[----:B------:R-:W-:Y:S02]  /*8e90*/  FMNMX.FTZ R110, R17, R111, !PT ;  /* 0x0000006f116e7209 */ /* 0x000fe40007810000 */
[----:B------:R-:W2:Y:S02]  /*8ea0*/  I2F R111, R106 ;  /* 0x0000006a006f7306 */ /* 0x000ea40000201400 */
[----:B------:R-:W-:Y:S01]  /*8eb0*/  FMNMX.FTZ R110, R20, R110, !PT ;  /* 0x0000006e146e7209 */ /* 0x000fe20007810000 */
[C---:B-1----:R-:W-:Y:S03]  /*8ec0*/  FFMA.FTZ R45, R160.reuse, -R100, R45 ;  /* 0x80000064a02d7223 */ /* 0x042fe6000001002d */
[----:B------:R-:W-:Y:S01]  /*8ed0*/  FMNMX.FTZ R110, R21, R110, !PT ;  /* 0x0000006e156e7209 */ /* 0x000fe20007810000 */
[----:B------:R-:W-:Y:S01]  /*8ee0*/  FFMA.FTZ R59, R160, -R100, R59 ;  /* 0x80000064a03b7223 */ /* 0x000fe2000001003b */
[C---:B------:R-:W-:Y:S02]  /*8ef0*/  @!P3 IADD3 R103, -R0.reuse, -0x8, RZ ;  /* 0xfffffff80067b810 */ /* 0x040fe40007ffe1ff */
[----:B------:R-:W-:Y:S02]  /*8f00*/  @!P2 IADD3 R2, -R0, -0x7, RZ ;  /* 0xfffffff90002a810 */ /* 0x000fe40007ffe1ff */
[----:B------:R-:W1:Y:S01]  /*8f10*/  I2F R0, R105 ;  /* 0x0000006900007306 */ /* 0x000e620000201400 */
[----:B------:R-:W-:Y:S04]  /*8f20*/  FMNMX.FTZ R109, R32, R110, !PT ;  /* 0x0000006e206d7209 */ /* 0x000fe80007810000 */
[----:B------:R-:W-:Y:S04]  /*8f30*/  FMNMX.FTZ R109, R33, R109, !PT ;  /* 0x0000006d216d7209 */ /* 0x000fe80007810000 */
[----:B------:R-:W-:Y:S01]  /*8f40*/  FMNMX.FTZ R109, R36, R109, !PT ;  /* 0x0000006d246d7209 */ /* 0x000fe20007810000 */
[----:B------:R-:W3:Y:S01]  /*8f50*/  I2F R147, R103 ;  /* 0x0000006700937306 */ /* 0x000ee20000201400 */
[-C--:B--2---:R-:W-:Y:S02]  /*8f60*/  FFMA.FTZ R56, R111, -R100.reuse, R56 ;  /* 0x800000646f387223 */ /* 0x084fe40000010038 */
[----:B------:R-:W-:Y:S01]  /*8f70*/  FMNMX.FTZ R106, R37, R109, !PT ;  /* 0x0000006d256a7209 */ /* 0x000fe20007810000 */
[----:B------:R-:W-:Y:S03]  /*8f80*/  FFMA.FTZ R62, R111, -R100, R62 ;  /* 0x800000646f3e7223 */ /* 0x000fe6000001003e */
[----:B------:R-:W-:Y:S03]  /*8f90*/  FMNMX.FTZ R106, R48, R106, !PT ;  /* 0x0000006a306a7209 */ /* 0x000fe60007810000 */
[----:B------:R-:W2:Y:S01]  /*8fa0*/  I2F R110, R2 ;  /* 0x00000002006e7306 */ /* 0x000ea20000201400 */
[----:B------:R-:W-:Y:S01]  /*8fb0*/  FMNMX.FTZ R106, R49, R106, !PT ;  /* 0x0000006a316a7209 */ /* 0x000fe20007810000 */
[----:B-1----:R-:W-:Y:S03]  /*8fc0*/  FFMA.FTZ R57, R0, -R100, R57 ;  /* 0x8000006400397223 */ /* 0x002fe60000010039 */
[----:B------:R-:W-:Y:S01]  /*8fd0*/  FMNMX.FTZ R105, R52, R106, !PT ;  /* 0x0000006a34697209 */ /* 0x000fe20007810000 */
[----:B------:R-:W-:Y:S01]  /*8fe0*/  FFMA.FTZ R63, R0, -R100, R63 ;  /* 0x80000064003f7223 */ /* 0x000fe2000001003f */
[----:B------:R-:W-:Y:S02]  /*8ff0*/  FMNMX.FTZ R106, R6, R104, !PT ;  /* 0x00000068066a7209 */ /* 0x000fe40007810000 */
[----:B------:R-:W-:Y:S02]  /*9000*/  FMNMX.FTZ R105, R53, R105, !PT ;  /* 0x0000006935697209 */ /* 0x000fe40007810000 */
[----:B------:R-:W-:Y:S02]  /*9010*/  FMNMX.FTZ R106, R7, R106, !PT ;  /* 0x0000006a076a7209 */ /* 0x000fe40007810000 */
[----:B------:R-:W-:Y:S01]  /*9020*/  FMNMX.FTZ R105, R64, R105, !PT ;  /* 0x0000006940697209 */ /* 0x000fe20007810000 */
[----:B---3--:R-:W-:Y:S01]  /*9030*/  FFMA.FTZ R10, R147, -R100, R10 ;  /* 0x80000064930a7223 */ /* 0x008fe2000001000a */
[----:B------:R-:W-:Y:S01]  /*9040*/  FMNMX.FTZ R106, R18, R106, !PT ;  /* 0x0000006a126a7209 */ /* 0x000fe20007810000 */
[----:B------:R-:W-:Y:S01]  /*9050*/  LDSM.16.MT88.4 R144, [R189+0x6000] ;  /* 0x00600000bd90783b */ /* 0x000fe20000004200 */
[----:B------:R-:W-:Y:S02]  /*9060*/  FMNMX.FTZ R103, R65, R105, !PT ;  /* 0x0000006941677209 */ /* 0x000fe40007810000 */
[----:B------:R-:W-:Y:S02]  /*9070*/  FMNMX.FTZ R105, R8, R107, !PT ;  /* 0x0000006b08697209 */ /* 0x000fe40007810000 */
[----:B------:R-:W-:Y:S02]  /*9080*/  FMNMX.FTZ R106, R19, R106, !PT ;  /* 0x0000006a136a7209 */ /* 0x000fe40007810000 */
[----:B------:R-:W-:Y:S01]  /*9090*/  FMNMX.FTZ R105, R9, R105, !PT ;  /* 0x0000006909697209 */ /* 0x000fe20007810000 */
[----:B------:R-:W1:Y:S01]  /*90a0*/  SHFL.BFLY PT, R109, R103, 0x2, 0x1f ;  /* 0x0c401f00676d7f89 */ /* 0x000e6200000e0000 */
[----:B--2---:R-:W-:Y:S02]  /*90b0*/  FFMA.FTZ R11, R110, -R100, R11 ;  /* 0x800000646e0b7223 */ /* 0x004fe4000001000b */
[----:B------:R-:W-:Y:S02]  /*90c0*/  FMNMX.FTZ R2, R12, R105, !PT ;  /* 0x000000690c027209 */ /* 0x000fe40007810000 */
[----:B------:R-:W-:Y:S02]  /*90d0*/  FMNMX.FTZ R105, R22, R106, !PT ;  /* 0x0000006a16697209 */ /* 0x000fe40007810000 */
[----:B------:R2:W3:Y:S01]  /*90e0*/  I2F R106, R102 ;  /* 0x00000066006a7306 */ /* 0x0004e20000201400 */
[----:B------:R-:W-:Y:S02]  /*90f0*/  FMNMX.FTZ R2, R13, R2, !PT ;  /* 0x000000020d027209 */ /* 0x000fe40007810000 */
[----:B------:R-:W-:Y:S02]  /*9100*/  FMNMX.FTZ R105, R23, R105, !PT ;  /* 0x0000006917697209 */ /* 0x000fe40007810000 */
[----:B------:R-:W-:Y:S02]  /*9110*/  FMNMX.FTZ R2, R24, R2, !PT ;  /* 0x0000000218027209 */ /* 0x000fe40007810000 */
[----:B------:R-:W-:Y:S02]  /*9120*/  FMNMX.FTZ R105, R34, R105, !PT ;  /* 0x0000006922697209 */ /* 0x000fe40007810000 */
[----:B------:R-:W-:Y:S04]  /*9130*/  FMNMX.FTZ R2, R25, R2, !PT ;  /* 0x0000000219027209 */ /* 0x000fe80007810000 */
[----:B------:R-:W-:Y:S04]  /*9140*/  FMNMX.FTZ R2, R28, R2, !PT ;  /* 0x000000021c027209 */ /* 0x000fe80007810000 */
[----:B------:R-:W-:Y:S02]  /*9150*/  FMNMX.FTZ R2, R29, R2, !PT ;  /* 0x000000021d027209 */ /* 0x000fe40007810000 */
[----:B-1----:R-:W-:Y:S02]  /*9160*/  FMNMX.FTZ R103, R103, R109, !PT ;  /* 0x0000006d67677209 */ /* 0x002fe40007810000 */
[----:B--2---:R-:W-:Y:S01]  /*9170*/  FMNMX.FTZ R102, R35, R105, !PT ;  /* 0x0000006923667209 */ /* 0x004fe20007810000 */
[----:B---3--:R-:W-:Y:S01]  /*9180*/  FFMA.FTZ R60, R106, -R100, R60 ;  /* 0x800000646a3c7223 */ /* 0x008fe2000001003c */
[----:B------:R1:W2:Y:S02]  /*9190*/  I2F R105, R101 ;  /* 0x0000006500697306 */ /* 0x0002a40000201400 */
[----:B------:R-:W-:Y:S04]  /*91a0*/  FMNMX.FTZ R102, R38, R102, !PT ;  /* 0x0000006626667209 */ /* 0x000fe80007810000 */
[----:B------:R-:W-:Y:S04]  /*91b0*/  FMNMX.FTZ R102, R39, R102, !PT ;  /* 0x0000006627667209 */ /* 0x000fe80007810000 */
[----:B------:R-:W-:Y:S04]  /*91c0*/  FMNMX.FTZ R102, R50, R102, !PT ;  /* 0x0000006632667209 */ /* 0x000fe80007810000 */
[----:B------:R-:W-:Y:S04]  /*91d0*/  FMNMX.FTZ R102, R51, R102, !PT ;  /* 0x0000006633667209 */ /* 0x000fe80007810000 */
[----:B------:R-:W-:Y:S04]  /*91e0*/  FMNMX.FTZ R102, R54, R102, !PT ;  /* 0x0000006636667209 */ /* 0x000fe80007810000 */
[----:B------:R-:W-:Y:S02]  /*91f0*/  FMNMX.FTZ R102, R55, R102, !PT ;  /* 0x0000006637667209 */ /* 0x000fe40007810000 */
[----:B-1----:R-:W-:Y:S01]  /*9200*/  FMNMX.FTZ R101, R40, R2, !PT ;  /* 0x0000000228657209 */ /* 0x002fe20007810000 */
[----:B--2---:R-:W-:Y:S01]  /*9210*/  FFMA.FTZ R61, R105, -R100, R61 ;  /* 0x80000064693d7223 */ /* 0x004fe2000001003d */
[----:B------:R-:W1:Y:S01]  /*9220*/  SHFL.BFLY PT, R2, R103, 0x1, 0x1f ;  /* 0x0c201f0067027f89 */ /* 0x000e6200000e0000 */
        /* <DEDUP_REMOVED lines=8> */
[----:B------:R-:W-:Y:S04]  /*92b0*/  FMNMX.FTZ R101, R56, R101, !PT ;  /* 0x0000006538657209 */ /* 0x000fe80007810000 */
[----:B------:R-:W-:Y:S04]  /*92c0*/  FMNMX.FTZ R101, R57, R101, !PT ;  /* 0x0000006539657209 */ /* 0x000fe80007810000 */
[----:B------:R-:W-:Y:S02]  /*92d0*/  FMNMX.FTZ R101, R60, R101, !PT ;  /* 0x000000653c657209 */ /* 0x000fe40007810000 */
[----:B-1----:R-:W-:Y:S02]  /*92e0*/  FMNMX.FTZ R103, R103, R2, !PT ;  /* 0x0000000267677209 */ /* 0x002fe40007810000 */
[----:B------:R-:W-:Y:S02]  /*92f0*/  FMNMX.FTZ R101, R61, R101, !PT ;  /* 0x000000653d657209 */ /* 0x000fe40007810000 */
[C---:B------:R-:W-:Y:S01]  /*9300*/  FSETP.NEU.FTZ.AND P2, PT, R103.reuse, -INF , PT ;  /* 0xff8000006700780b */ /* 0x040fe20003f5d000 */
[C---:B------:R-:W-:Y:S01]  /*9310*/  FADD.FTZ R2, -R103.reuse, R3 ;  /* 0x0000000367027221 */ /* 0x040fe20000010100 */
[----:B------:R-:W-:Y:S01]  /*9320*/  FMNMX.FTZ R3, R14, R105, !PT ;  /* 0x000000690e037209 */ /* 0x000fe20007810000 */
[----:B------:R-:W-:Y:S01]  /*9330*/  FMUL.FTZ R152, R103, c[0x0][0x23c] ;  /* 0x00008f0067987a20 */ /* 0x000fe20000410000 */
[----:B------:R-:W1:Y:S01]  /*9340*/  SHFL.BFLY PT, R109, R101, 0x2, 0x1f ;  /* 0x0c401f00656d7f89 */ /* 0x000e6200000e0000 */
[----:B------:R-:W-:Y:S01]  /*9350*/  FMUL.FTZ R2, R2, c[0x0][0x23c] ;  /* 0x00008f0002027a20 */ /* 0x000fe20000410000 */
[----:B--2---:R-:W-:Y:S02]  /*9360*/  FMNMX.FTZ R102, R102, R110, !PT ;  /* 0x0000006e66667209 */ /* 0x004fe40007810000 */
[----:B------:R-:W-:Y:S01]  /*9370*/  FSEL R152, R152, RZ, P2 ;  /* 0x000000ff98987208 */ /* 0x000fe20001000000 */
[----:B------:R2:W3:Y:S01]  /*9380*/  MUFU.EX2 R106, R2 ;  /* 0x00000002006a7308 */ /* 0x0004e20000000800 */
[----:B------:R-:W-:Y:S03]  /*9390*/  FMNMX.FTZ R3, R15, R3, !PT ;  /* 0x000000030f037209 */ /* 0x000fe60007810000 */
[--C-:B------:R-:W-:Y:S02]  /*93a0*/  FFMA.FTZ R16, R16, c[0x0][0x23c], -R152.reuse ;  /* 0x00008f0010107a23 */ /* 0x100fe40000010898 */
[--C-:B------:R-:W-:Y:S02]  /*93b0*/  FFMA.FTZ R48, R48, c[0x0][0x23c], -R152.reuse ;  /* 0x00008f0030307a23 */ /* 0x100fe40000010898 */
[--C-:B------:R-:W-:Y:S02]  /*93c0*/  FFMA.FTZ R49, R49, c[0x0][0x23c], -R152.reuse ;  /* 0x00008f0031317a23 */ /* 0x100fe40000010898 */
[----:B------:R4:W-:Y:S01]  /*93d0*/  MUFU.EX2 R218, R16 ;  /* 0x0000001000da7308 */ /* 0x0009e20000000800 */
[--C-:B------:R-:W-:Y:S02]  /*93e0*/  FFMA.FTZ R4, R4, c[0x0][0x23c], -R152.reuse ;  /* 0x00008f0004047a23 */ /* 0x100fe40000010898 */
[--C-:B------:R-:W-:Y:S02]  /*93f0*/  FFMA.FTZ R64, R64, c[0x0][0x23c], -R152.reuse ;  /* 0x00008f0040407a23 */ /* 0x100fe40000010898 */
[--C-:B------:R-:W-:Y:S02]  /*9400*/  FFMA.FTZ R32, R32, c[0x0][0x23c], -R152.reuse ;  /* 0x00008f0020207a23 */ /* 0x100fe40000010898 */
[--C-:B------:R-:W-:Y:S01]  /*9410*/  FFMA.FTZ R33, R33, c[0x0][0x23c], -R152.reuse ;  /* 0x00008f0021217a23 */ /* 0x100fe20000010898 */
[----:B-1----:R-:W-:Y:S02]  /*9420*/  FMNMX.FTZ R101, R101, R109, !PT ;  /* 0x0000006d65657209 */ /* 0x002fe40007810000 */
[----:B------:R1:W-:Y:S01]  /*9430*/  MUFU.EX2 R216, R4 ;  /* 0x0000000400d87308 */ /* 0x0003e20000000800 */
[--C-:B------:R-:W-:Y:S02]  /*9440*/  FFMA.FTZ R5, R5, c[0x0][0x23c], -R152.reuse ;  /* 0x00008f0005057a23 */ /* 0x100fe40000010898 */
[--C-:B------:R-:W-:Y:S01]  /*9450*/  FFMA.FTZ R17, R17, c[0x0][0x23c], -R152.reuse ;  /* 0x00008f0011117a23 */ /* 0x100fe20000010898 */
[----:B--2---:R-:W-:Y:S01]  /*9460*/  FMNMX.FTZ R2, R26, R3, !PT ;  /* 0x000000031a027209 */ /* 0x004fe20007810000 */
[C---:B---3--:R-:W-:Y:S01]  /*9470*/  FMUL.FTZ R68, R106.reuse, R68 ;  /* 0x000000446a447220 */ /* 0x048fe20000410000 */
[----:B------:R-:W2:Y:S01]  /*9480*/  SHFL.BFLY PT, R3, R102, 0x1, 0x1f ;  /* 0x0c201f0066037f89 */ /* 0x000ea200000e0000 */
[C---:B------:R-:W-:Y:S01]  /*9490*/  FMUL.FTZ R69, R106.reuse, R69 ;  /* 0x000000456a457220 */ /* 0x040fe20000410000 */
[----:B------:R-:W-:Y:S01]  /*94a0*/  FMNMX.FTZ R2, R27, R2, !PT ;  /* 0x000000021b027209 */ /* 0x000fe20007810000 */
[C---:B------:R-:W-:Y:S01]  /*94b0*/  FMUL.FTZ R80, R106.reuse, R80 ;  /* 0x000000506a507220 */ /* 0x040fe20000410000 */
[----:B------:R3:W-:Y:S01]  /*94c0*/  MUFU.EX2 R215, R5 ;  /* 0x0000000500d77308 */ /* 0x0007e20000000800 */
[----:B------:R-:W-:Y:S01]  /*94d0*/  FMUL.FTZ R81, R106, R81 ;  /* 0x000000516a517220 */ /* 0x000fe20000410000 */
[----:B------:R-:W-:Y:S01]  /*94e0*/  FMNMX.FTZ R2, R30, R2, !PT ;  /* 0x000000021e027209 */ /* 0x000fe20007810000 */
[C---:B------:R-:W-:Y:S01]  /*94f0*/  FMUL.FTZ R88, R106.reuse, R88 ;  /* 0x000000586a587220 */ /* 0x040fe20000410000 */
[----:B----4-:R-:W4:Y:S01]  /*9500*/  SHFL.BFLY PT, R16, R101, 0x1, 0x1f ;  /* 0x0c201f0065107f89 */ /* 0x010f2200000e0000 */
[C---:B------:R-:W-:Y:S01]  /*9510*/  FMUL.FTZ R89, R106.reuse, R89 ;  /* 0x000000596a597220 */ /* 0x040fe20000410000 */
[----:B------:R-:W-:Y:S01]  /*9520*/  FMNMX.FTZ R2, R31, R2, !PT ;  /* 0x000000021f027209 */ /* 0x000fe20007810000 */
[C---:B------:R-:W-:Y:S02]  /*9530*/  FMUL.FTZ R96, R106.reuse, R96 ;  /* 0x000000606a607220 */ /* 0x040fe40000410000 */
[----:B------:R-:W-:Y:S01]  /*9540*/  FMUL.FTZ R97, R106, R97 ;  /* 0x000000616a617220 */ /* 0x000fe20000410000 */
[----:B------:R5:W-:Y:S01]  /*9550*/  MUFU.EX2 R217, R17 ;  /* 0x0000001100d97308 */ /* 0x000be20000000800 */
[----:B------:R-:W-:Y:S01]  /*9560*/  FMNMX.FTZ R2, R42, R2, !PT ;  /* 0x000000022a027209 */ /* 0x000fe20007810000 */
[----:B------:R-:W-:Y:S01]  /*9570*/  FFMA.FTZ R20, R20, c[0x0][0x23c], -R152 ;  /* 0x00008f0014147a23 */ /* 0x000fe20000010898 */
[----:B-1----:R-:W-:Y:S01]  /*9580*/  LOP3.LUT R4, R221, UR19, R172, 0x96, !PT ;  /* 0x00000013dd047c12 */ /* 0x002fe2000f8e96ac */
[--C-:B------:R-:W-:Y:S01]  /*9590*/  FFMA.FTZ R21, R21, c[0x0][0x23c], -R152.reuse ;  /* 0x00008f0015157a23 */ /* 0x100fe20000010898 */
[----:B------:R-:W-:Y:S01]  /*95a0*/  FMNMX.FTZ R2, R43, R2, !PT ;  /* 0x000000022b027209 */ /* 0x000fe20007810000 */
[--C-:B------:R-:W-:Y:S02]  /*95b0*/  FFMA.FTZ R36, R36, c[0x0][0x23c], -R152.reuse ;  /* 0x00008f0024247a23 */ /* 0x100fe40000010898 */
[--C-:B------:R-:W-:Y:S02]  /*95c0*/  FFMA.FTZ R37, R37, c[0x0][0x23c], -R152.reuse ;  /* 0x00008f0025257a23 */ /* 0x100fe40000010898 */
[----:B------:R1:W-:Y:S01]  /*95d0*/  MUFU.EX2 R185, R32 ;  /* 0x0000002000b97308 */ /* 0x0003e20000000800 */
[----:B--2---:R-:W-:Y:S01]  /*95e0*/  FMNMX.FTZ R102, R102, R3, !PT ;  /* 0x0000000366667209 */ /* 0x004fe20007810000 */
[----:B------:R-:W-:Y:S01]  /*95f0*/  FFMA.FTZ R65, R65, c[0x0][0x23c], -R152 ;  /* 0x00008f0041417a23 */ /* 0x000fe20000010898 */
[----:B------:R-:W-:Y:S01]  /*9600*/  FMNMX.FTZ R2, R46, R2, !PT ;  /* 0x000000022e027209 */ /* 0x000fe20007810000 */
[----:B---3--:R-:W-:Y:S01]  /*9610*/  IMAD.WIDE.U32 R4, R4, -0x326172a9, RZ ;  /* 0xcd9e8d5704047825 */ /* 0x008fe200078e00ff */
[C---:B------:R-:W-:Y:S02]  /*9620*/  FSETP.NEU.FTZ.AND P2, PT, R102.reuse, -INF , PT ;  /* 0xff8000006600780b */ /* 0x040fe40003f5d000 */
[----:B------:R-:W-:Y:S01]  /*9630*/  FMNMX.FTZ R2, R47, R2, !PT ;  /* 0x000000022f027209 */ /* 0x000fe20007810000 */
[----:B------:R-:W-:Y:S01]  /*9640*/  FADD.FTZ R0, -R102, R104 ;  /* 0x0000006866007221 */ /* 0x000fe20000010100 */
[----:B----4-:R-:W-:Y:S01]  /*9650*/  FMNMX.FTZ R101, R101, R16, !PT ;  /* 0x0000001065657209 */ /* 0x010fe20007810000 */
[----:B------:R2:W-:Y:S01]  /*9660*/  MUFU.EX2 R184, R33 ;  /* 0x0000002100b87308 */ /* 0x0005e20000000800 */
[----:B------:R-:W-:Y:S01]  /*9670*/  FMNMX.FTZ R2, R58, R2, !PT ;  /* 0x000000023a027209 */ /* 0x000fe20007810000 */
[----:B------:R-:W-:Y:S01]  /*9680*/  FMUL.FTZ R3, R0, c[0x0][0x23c] ;  /* 0x00008f0000037a20 */ /* 0x000fe20000410000 */
[C---:B------:R-:W-:Y:S01]  /*9690*/  LOP3.LUT R16, R5.reuse, UR13, R238, 0x96, !PT ;  /* 0x0000000d05107c12 */ /* 0x040fe2000f8e96ee */
[----:B------:R-:W-:Y:S01]  /*96a0*/  FMUL.FTZ R153, R102, c[0x0][0x23c] ;  /* 0x00008f0066997a20 */ /* 0x000fe20000410000 */
[----:B------:R-:W-:Y:S01]  /*96b0*/  LOP3.LUT R5, R5, UR13, R236, 0x96, !PT ;  /* 0x0000000d05057c12 */ /* 0x000fe2000f8e96ec */
[----:B------:R-:W-:Y:S01]  /*96c0*/  FMUL.FTZ R154, R101, c[0x0][0x23c] ;  /* 0x00008f00659a7a20 */ /* 0x000fe20000410000 */
[----:B------:R-:W-:Y:S01]  /*96d0*/  FMNMX.FTZ R2, R59, R2, !PT ;  /* 0x000000023b027209 */ /* 0x000fe20007810000 */
[----:B-----5:R-:W-:Y:S01]  /*96e0*/  IMAD.WIDE.U32 R16, R16, -0x2daee0ad, RZ ;  /* 0xd2511f5310107825 */ /* 0x020fe200078e00ff */
[----:B------:R-:W-:Y:S01]  /*96f0*/  FSEL R153, R153, RZ, P2 ;  /* 0x000000ff99997208 */ /* 0x000fe20001000000 */
[----:B------:R3:W4:Y:S01]  /*9700*/  MUFU.EX2 R105, R3 ;  /* 0x0000000300697308 */ /* 0x0007220000000800 */
[----:B------:R-:W-:Y:S02]  /*9710*/  FMNMX.FTZ R2, R62, R2, !PT ;  /* 0x000000023e027209 */ /* 0x000fe40007810000 */
[----:B------:R-:W-:Y:S01]  /*9720*/  FSETP.NEU.FTZ.AND P2, PT, R101, -INF , PT ;  /* 0xff8000006500780b */ /* 0x000fe20003f5d000 */
[----:B------:R-:W-:Y:S01]  /*9730*/  FFMA.FTZ R18, R18, c[0x0][0x23c], -R153 ;  /* 0x00008f0012127a23 */ /* 0x000fe20000010899 */
[----:B------:R-:W-:Y:S01]  /*9740*/  FMNMX.FTZ R0, R63, R2, !PT ;  /* 0x000000023f007209 */ /* 0x000fe20007810000 */
[----:B------:R-:W-:Y:S01]  /*9750*/  FADD.FTZ R2, -R101, R107 ;  /* 0x0000006b65027221 */ /* 0x000fe20000010100 */
[----:B------:R-:W-:Y:S01]  /*9760*/  FSEL R154, R154, RZ, P2 ;  /* 0x000000ff9a9a7208 */ /* 0x000fe20001000000 */
[--C-:B------:R-:W-:Y:S01]  /*9770*/  FFMA.FTZ R50, R50, c[0x0][0x23c], -R153.reuse ;  /* 0x00008f0032327a23 */ /* 0x100fe20000010899 */
[----:B------:R-:W-:Y:S01]  /*9780*/  LOP3.LUT R107, R17, UR10, R222, 0x96, !PT ;  /* 0x0000000a116b7c12 */ /* 0x000fe2000f8e96de */
[----:B------:R-:W-:Y:S01]  /*9790*/  MUFU.EX2 R214, R18 ;  /* 0x0000001200d67308 */ /* 0x000fe20000000800 */
[----:B------:R-:W-:Y:S02]  /*97a0*/  FMUL.FTZ R2, R2, c[0x0][0x23c] ;  /* 0x00008f0002027a20 */ /* 0x000fe40000410000 */
[--C-:B------:R-:W-:Y:S02]  /*97b0*/  FFMA.FTZ R51, R51, c[0x0][0x23c], -R153.reuse ;  /* 0x00008f0033337a23 */ /* 0x100fe40000010899 */
[--C-:B------:R-:W-:Y:S02]  /*97c0*/  FFMA.FTZ R45, R45, c[0x0][0x23c], -R154.reuse ;  /* 0x00008f002d2d7a23 */ /* 0x100fe4000001089a */
[C---:B-1----:R-:W-:Y:S02]  /*97d0*/  FMUL.FTZ R32, R106.reuse, R128 ;  /* 0x000000806a207220 */ /* 0x042fe40000410000 */
[----:B--2---:R-:W-:Y:S01]  /*97e0*/  FMUL.FTZ R33, R106, R129 ;  /* 0x000000816a217220 */ /* 0x004fe20000410000 */
[----:B------:R1:W2:Y:S01]  /*97f0*/  MUFU.EX2 R104, R2 ;  /* 0x0000000200687308 */ /* 0x0002a20000000800 */
[--C-:B------:R-:W-:Y:S02]  /*9800*/  FFMA.FTZ R19, R19, c[0x0][0x23c], -R153.reuse ;  /* 0x00008f0013137a23 */ /* 0x100fe40000010899 */
[----:B------:R-:W-:Y:S01]  /*9810*/  FFMA.FTZ R25, R25, c[0x0][0x23c], -R154 ;  /* 0x00008f0019197a23 */ /* 0x000fe2000001089a */
[----:B---3--:R-:W3:Y:S01]  /*9820*/  SHFL.BFLY PT, R3, R0, 0x2, 0x1f ;  /* 0x0c401f0000037f89 */ /* 0x008ee200000e0000 */
[C---:B----4-:R-:W-:Y:S02]  /*9830*/  FMUL.FTZ R70, R105.reuse, R70 ;  /* 0x0000004669467220 */ /* 0x050fe40000410000 */
[C---:B------:R-:W-:Y:S02]  /*9840*/  FMUL.FTZ R71, R105.reuse, R71 ;  /* 0x0000004769477220 */ /* 0x040fe40000410000 */
[C---:B------:R-:W-:Y:S01]  /*9850*/  FMUL.FTZ R82, R105.reuse, R82 ;  /* 0x0000005269527220 */ /* 0x040fe20000410000 */
[----:B------:R-:W4:Y:S01]  /*9860*/  MUFU.EX2 R213, R19 ;  /* 0x0000001300d57308 */ /* 0x000f220000000800 */
[--C-:B------:R-:W-:Y:S02]  /*9870*/  FFMA.FTZ R6, R6, c[0x0][0x23c], -R153.reuse ;  /* 0x00008f0006067a23 */ /* 0x100fe40000010899 */
[C---:B------:R-:W-:Y:S02]  /*9880*/  FMUL.FTZ R83, R105.reuse, R83 ;  /* 0x0000005369537220 */ /* 0x040fe40000410000 */
[C---:B------:R-:W-:Y:S02]  /*9890*/  FMUL.FTZ R90, R105.reuse, R90 ;  /* 0x0000005a695a7220 */ /* 0x040fe40000410000 */
[C---:B------:R-:W-:Y:S02]  /*98a0*/  FMUL.FTZ R91, R105.reuse, R91 ;  /* 0x0000005b695b7220 */ /* 0x040fe40000410000 */
[----:B------:R-:W-:Y:S01]  /*98b0*/  FMUL.FTZ R98, R105, R98 ;  /* 0x0000006269627220 */ /* 0x000fe20000410000 */
[----:B------:R5:W-:Y:S01]  /*98c0*/  MUFU.EX2 R212, R6 ;  /* 0x0000000600d47308 */ /* 0x000be20000000800 */
[--C-:B------:R-:W-:Y:S02]  /*98d0*/  FFMA.FTZ R7, R7, c[0x0][0x23c], -R153.reuse ;  /* 0x00008f0007077a23 */ /* 0x100fe40000010899 */
[----:B------:R-:W-:Y:S01]  /*98e0*/  FMUL.FTZ R99, R105, R99 ;  /* 0x0000006369637220 */ /* 0x000fe20000410000 */
[--C-:B-1----:R-:W-:Y:S01]  /*98f0*/  LOP3.LUT R2, R223, UR12, R220.reuse, 0x96, !PT ;  /* 0x0000000cdf027c12 */ /* 0x102fe2000f8e96dc */
[C---:B--2---:R-:W-:Y:S02]  /*9900*/  FMUL.FTZ R76, R104.reuse, R76 ;  /* 0x0000004c684c7220 */ /* 0x044fe40000410000 */
[----:B------:R-:W-:Y:S01]  /*9910*/  FMUL.FTZ R77, R104, R77 ;  /* 0x0000004d684d7220 */ /* 0x000fe20000410000 */
[----:B---3--:R-:W-:Y:S01]  /*9920*/  FMNMX.FTZ R0, R0, R3, !PT ;  /* 0x0000000300007209 */ /* 0x008fe20007810000 */
[----:B------:R-:W-:Y:S01]  /*9930*/  IMAD.WIDE.U32 R168, R2, -0x326172a9, RZ ;  /* 0xcd9e8d5702a87825 */ /* 0x000fe200078e00ff */
[----:B------:R1:W-:Y:S01]  /*9940*/  MUFU.EX2 R211, R7 ;  /* 0x0000000700d37308 */ /* 0x0003e20000000800 */
[----:B------:R-:W-:Y:S02]  /*9950*/  LOP3.LUT R2, R227, UR12, R220, 0x96, !PT ;  /* 0x0000000ce3027c12 */ /* 0x000fe4000f8e96dc */
[----:B------:R-:W-:Y:S01]  /*9960*/  FFMA.FTZ R12, R12, c[0x0][0x23c], -R154 ;  /* 0x00008f000c0c7a23 */ /* 0x000fe2000001089a */
[--C-:B------:R-:W-:Y:S01]  /*9970*/  LOP3.LUT R18, R169, UR11, R4.reuse, 0x96, !PT ;  /* 0x0000000ba9127c12 */ /* 0x100fe2000f8e9604 */
[----:B------:R-:W-:Y:S01]  /*9980*/  FFMA.FTZ R39, R39, c[0x0][0x23c], -R153 ;  /* 0x00008f0027277a23 */ /* 0x000fe20000010899 */
[----:B----4-:R-:W-:Y:S01]  /*9990*/  F2FP.BF16.PACK_AB R111, R213, R214 ;  /* 0x000000d6d56f723e */ /* 0x010fe200000010ff */
[----:B------:R-:W-:Y:S02]  /*99a0*/  IMAD.WIDE.U32 R170, R2, -0x326172a9, RZ ;  /* 0xcd9e8d5702aa7825 */ /* 0x000fe400078e00ff */
[----:B------:R-:W2:Y:S01]  /*99b0*/  SHFL.BFLY PT, R2, R0, 0x1, 0x1f ;  /* 0x0c201f0000027f89 */ /* 0x000ea200000e0000 */
[----:B------:R3:W-:Y:S01]  /*99c0*/  MUFU.EX2 R210, R12 ;  /* 0x0000000c00d27308 */ /* 0x0007e20000000800 */
[----:B------:R-:W-:Y:S01]  /*99d0*/  IMAD.WIDE.U32 R18, R18, -0x2daee0ad, RZ ;  /* 0xd2511f5312127825 */ /* 0x000fe200078e00ff */
[----:B------:R-:W-:Y:S03]  /*99e0*/  LOP3.LUT R3, R171, UR11, R4, 0x96, !PT ;  /* 0x0000000bab037c12 */ /* 0x000fe6000f8e9604 */
[----:B------:R-:W-:Y:S01]  /*99f0*/  IMAD.WIDE.U32 R4, R5, -0x2daee0ad, RZ ;  /* 0xd2511f5305047825 */ /* 0x000fe200078e00ff */
[----:B------:R-:W-:Y:S03]  /*9a00*/  LOP3.LUT R19, R19, UR8, R16, 0x96, !PT ;  /* 0x0000000813137c12 */ /* 0x000fe6000f8e9610 */
[----:B------:R-:W-:Y:S01]  /*9a10*/  IMAD.WIDE.U32 R16, R3, -0x2daee0ad, RZ ;  /* 0xd2511f5303107825 */ /* 0x000fe200078e00ff */
[----:B------:R-:W-:Y:S01]  /*9a20*/  MUFU.EX2 R183, R48 ;  /* 0x0000003000b77308 */ /* 0x000fe20000000800 */
[----:B-----5:R-:W-:Y:S02]  /*9a30*/  LOP3.LUT R6, R5, UR10, R226, 0x96, !PT ;  /* 0x0000000a05067c12 */ /* 0x020fe4000f8e96e2 */
[----:B------:R-:W-:Y:S01]  /*9a40*/  IMAD.WIDE.U32 R160, R19, -0x326172a9, RZ ;  /* 0xcd9e8d5713a07825 */ /* 0x000fe200078e00ff */
[----:B------:R-:W-:Y:S03]  /*9a50*/  LOP3.LUT R3, R17, UR8, R4, 0x96, !PT ;  /* 0x0000000811037c12 */ /* 0x000fe6000f8e9604 */
[----:B------:R-:W-:Y:S03]  /*9a60*/  IMAD.WIDE.U32 R4, R107, -0x326172a9, RZ ;  /* 0xcd9e8d576b047825 */ /* 0x000fe600078e00ff */
[----:B------:R-:W-:Y:S01]  /*9a70*/  MUFU.EX2 R182, R20 ;  /* 0x0000001400b67308 */ /* 0x000fe20000000800 */
[----:B------:R-:W-:Y:S01]  /*9a80*/  IMAD.WIDE.U32 R164, R3, -0x326172a9, RZ ;  /* 0xcd9e8d5703a47825 */ /* 0x000fe200078e00ff */
[----:B------:R-:W-:Y:S02]  /*9a90*/  LOP3.LUT R3, R161, UR7, R4, 0x96, !PT ;  /* 0x00000007a1037c12 */ /* 0x000fe4000f8e9604 */
[----:B--2---:R-:W-:Y:S01]  /*9aa0*/  FMNMX.FTZ R2, R0, R2, !PT ;  /* 0x0000000200027209 */ /* 0x004fe20007810000 */
[----:B------:R-:W-:Y:S01]  /*9ab0*/  FFMA.FTZ R0, R13, c[0x0][0x23c], -R154 ;  /* 0x00008f000d007a23 */ /* 0x000fe2000001089a */
[----:B------:R-:W-:Y:S01]  /*9ac0*/  LOP3.LUT R5, R5, UR9, R168, 0x96, !PT ;  /* 0x0000000905057c12 */ /* 0x000fe2000f8e96a8 */
[----:B-1----:R-:W-:Y:S01]  /*9ad0*/  IMAD.WIDE.U32 R6, R6, -0x326172a9, RZ ;  /* 0xcd9e8d5706067825 */ /* 0x002fe200078e00ff */
[C---:B------:R-:W-:Y:S02]  /*9ae0*/  FSETP.NEU.FTZ.AND P2, PT, R2.reuse, -INF , PT ;  /* 0xff8000000200780b */ /* 0x040fe40003f5d000 */
[----:B------:R-:W1:Y:S01]  /*9af0*/  MUFU.EX2 R209, R0 ;  /* 0x0000000000d17308 */ /* 0x000e620000000800 */
[----:B------:R-:W-:Y:S01]  /*9b00*/  FMUL.FTZ R155, R2, c[0x0][0x23c] ;  /* 0x00008f00029b7a20 */ /* 0x000fe20000410000 */
[----:B------:R-:W-:Y:S01]  /*9b10*/  LOP3.LUT R6, R165, UR7, R6, 0x96, !PT ;  /* 0x00000007a5067c12 */ /* 0x000fe2000f8e9606 */
[----:B------:R-:W-:Y:S01]  /*9b20*/  FFMA.FTZ R8, R8, c[0x0][0x23c], -R154 ;  /* 0x00008f0008087a23 */ /* 0x000fe2000001089a */
[----:B---3--:R-:W-:Y:S01]  /*9b30*/  LOP3.LUT R12, R7, UR9, R170, 0x96, !PT ;  /* 0x00000009070c7c12 */ /* 0x008fe2000f8e96aa */
[----:B------:R-:W-:Y:S01]  /*9b40*/  IMAD.WIDE.U32 R162, R3, -0x2daee0ad, RZ ;  /* 0xd2511f5303a27825 */ /* 0x000fe200078e00ff */
[----:B------:R-:W-:Y:S03]  /*9b50*/  FSEL R155, R155, RZ, P2 ;  /* 0x000000ff9b9b7208 */ /* 0x000fe60001000000 */
[----:B------:R-:W-:Y:S01]  /*9b60*/  IMAD.WIDE.U32 R4, R5, -0x2daee0ad, RZ ;  /* 0xd2511f5305047825 */ /* 0x000fe200078e00ff */
[----:B------:R-:W-:Y:S03]  /*9b70*/  MUFU.EX2 R206, R8 ;  /* 0x0000000800ce7308 */ /* 0x000fe60000000800 */
[--C-:B------:R-:W-:Y:S01]  /*9b80*/  FFMA.FTZ R14, R14, c[0x0][0x23c], -R155.reuse ;  /* 0x00008f000e0e7a23 */ /* 0x100fe2000001089b */
[----:B------:R-:W-:Y:S01]  /*9b90*/  LOP3.LUT R5, R5, UR6, R18, 0x96, !PT ;  /* 0x0000000605057c12 */ /* 0x000fe2000f8e9612 */
[----:B------:R-:W-:Y:S01]  /*9ba0*/  IMAD.WIDE.U32 R166, R6, -0x2daee0ad, RZ ;  /* 0xd2511f5306a67825 */ /* 0x000fe200078e00ff */
[----:B------:R-:W-:Y:S03]  /*9bb0*/  LOP3.LUT R6, R163, UR4, R4, 0x96, !PT ;  /* 0x00000004a3067c12 */ /* 0x000fe6000f8e9604 */
[----:B------:R-:W-:Y:S01]  /*9bc0*/  IMAD.WIDE.U32 R12, R12, -0x2daee0ad, RZ ;  /* 0xd2511f530c0c7825 */ /* 0x000fe200078e00ff */
[----:B------:R2:W-:Y:S03]  /*9bd0*/  MUFU.EX2 R208, R14 ;  /* 0x0000000e00d07308 */ /* 0x0005e60000000800 */
[----:B------:R-:W-:Y:S01]  /*9be0*/  FFMA.FTZ R9, R9, c[0x0][0x23c], -R154 ;  /* 0x00008f0009097a23 */ /* 0x000fe2000001089a */
[----:B------:R-:W-:Y:S01]  /*9bf0*/  LOP3.LUT R4, R167, UR4, R12, 0x96, !PT ;  /* 0x00000004a7047c12 */ /* 0x000fe2000f8e960c */
[----:B------:R-:W-:Y:S01]  /*9c00*/  IMAD.WIDE.U32 R156, R5, -0x326172a9, RZ ;  /* 0xcd9e8d57059c7825 */ /* 0x000fe200078e00ff */
[----:B------:R-:W-:Y:S02]  /*9c10*/  LOP3.LUT R12, R13, UR6, R16, 0x96, !PT ;  /* 0x000000060d0c7c12 */ /* 0x000fe4000f8e9610 */
[----:B-1----:R-:W-:Y:S01]  /*9c20*/  F2FP.BF16.PACK_AB R150, R209, R210 ;  /* 0x000000d2d196723e */ /* 0x002fe200000010ff */
[----:B------:R-:W-:Y:S01]  /*9c30*/  IMAD.WIDE.U32 R6, R6, -0x326172a9, RZ ;  /* 0xcd9e8d5706067825 */ /* 0x000fe200078e00ff */
[----:B------:R1:W-:Y:S03]  /*9c40*/  MUFU.EX2 R205, R9 ;  /* 0x0000000900cd7308 */ /* 0x0003e60000000800 */
[----:B------:R-:W-:Y:S01]  /*9c50*/  IMAD.WIDE.U32 R4, R4, -0x326172a9, RZ ;  /* 0xcd9e8d5704047825 */ /* 0x000fe200078e00ff */
[----:B------:R-:W-:Y:S02]  /*9c60*/  LOP3.LUT R0, R6, 0xffff, RZ, 0xc0, !PT ;  /* 0x0000ffff06007812 */ /* 0x000fe400078ec0ff */
[----:B------:R-:W-:Y:S01]  /*9c70*/  SHF.R.U32.HI R16, RZ, 0x10, R6 ;  /* 0x00000010ff107819 */ /* 0x000fe20000011606 */
[----:B------:R-:W-:Y:S01]  /*9c80*/  IMAD.WIDE.U32 R158, R12, -0x326172a9, RZ ;  /* 0xcd9e8d570c9e7825 */ /* 0x000fe200078e00ff */
[----:B------:R-:W-:Y:S02]  /*9c90*/  LOP3.LUT R3, R4, 0xffff, RZ, 0xc0, !PT ;  /* 0x0000ffff04037812 */ /* 0x000fe400078ec0ff */
[----:B------:R-:W-:Y:S01]  /*9ca0*/  SHF.R.U32.HI R12, RZ, 0x10, R4 ;  /* 0x00000010ff0c7819 */ /* 0x000fe20000011604 */
[--C-:B------:R-:W-:Y:S01]  /*9cb0*/  FFMA.FTZ R15, R15, c[0x0][0x23c], -R155.reuse ;  /* 0x00008f000f0f7a23 */ /* 0x100fe2000001089b */
[----:B------:R-:W-:Y:S01]  /*9cc0*/  LOP3.LUT R18, R6, 0xff, RZ, 0xc0, !PT ;  /* 0x000000ff06127812 */ /* 0x000fe200078ec0ff */
[--C-:B------:R-:W-:Y:S01]  /*9cd0*/  FFMA.FTZ R10, R10, c[0x0][0x23c], -R155.reuse ;  /* 0x00008f000a0a7a23 */ /* 0x100fe2000001089b */
[----:B------:R-:W-:Y:S01]  /*9ce0*/  SHF.R.U32.HI R17, RZ, 0x18, R6 ;  /* 0x00000018ff117819 */ /* 0x000fe20000011606 */
[----:B------:R-:W3:Y:S01]  /*9cf0*/  MUFU.EX2 R207, R15 ;  /* 0x0000000f00cf7308 */ /* 0x000ee20000000800 */
[----:B------:R-:W-:Y:S01]  /*9d00*/  LOP3.LUT R6, R7, UR15, R156, 0x96, !PT ;  /* 0x0000000f07067c12 */ /* 0x000fe2000f8e969c */
[----:B------:R-:W-:Y:S01]  /*9d10*/  FFMA.FTZ R11, R11, c[0x0][0x23c], -R155 ;  /* 0x00008f000b0b7a23 */ /* 0x000fe2000001089b */
[----:B--2---:R-:W-:Y:S01]  /*9d20*/  LOP3.LUT R14, R4, 0xff, RZ, 0xc0, !PT ;  /* 0x000000ff040e7812 */ /* 0x004fe200078ec0ff */
[----:B------:R-:W-:Y:S01]  /*9d30*/  FMUL.FTZ R19, R105, R127 ;  /* 0x0000007f69137220 */ /* 0x000fe20000410000 */
[----:B------:R-:W-:Y:S01]  /*9d40*/  SHF.R.U32.HI R13, RZ, 0x18, R4 ;  /* 0x00000018ff0d7819 */ /* 0x000fe20000011604 */
[--C-:B------:R-:W-:Y:S01]  /*9d50*/  FFMA.FTZ R34, R34, c[0x0][0x23c], -R153.reuse ;  /* 0x00008f0022227a23 */ /* 0x100fe20000010899 */
[----:B------:R-:W-:Y:S01]  /*9d60*/  LOP3.LUT R4, R5, UR15, R158, 0x96, !PT ;  /* 0x0000000f05047c12 */ /* 0x000fe2000f8e969e */
[----:B------:R-:W-:Y:S01]  /*9d70*/  FFMA.FTZ R35, R35, c[0x0][0x23c], -R153 ;  /* 0x00008f0023237a23 */ /* 0x000fe20000010899 */
[----:B------:R-:W-:Y:S01]  /*9d80*/  SHF.R.U32.HI R7, RZ, 0x8, R0 ;  /* 0x00000008ff077819 */ /* 0x000fe20000011600 */
[----:B------:R-:W-:Y:S01]  /*9d90*/  MUFU.EX2 R187, R10 ;  /* 0x0000000a00bb7308 */ /* 0x000fe20000000800 */
[----:B------:R-:W-:Y:S01]  /*9da0*/  SHF.R.U32.HI R3, RZ, 0x8, R3 ;  /* 0x00000008ff037819 */ /* 0x000fe20000011603 */
[----:B------:R-:W-:Y:S01]  /*9db0*/  FMUL.FTZ R72, R104, R72 ;  /* 0x0000004868487220 */ /* 0x000fe20000410000 */
[----:B------:R-:W-:Y:S01]  /*9dc0*/  LOP3.LUT R0, R12, 0xff, RZ, 0xc0, !PT ;  /* 0x000000ff0c007812 */ /* 0x000fe200078ec0ff */
[----:B------:R-:W-:Y:S01]  /*9dd0*/  FMUL.FTZ R73, R104, R73 ;  /* 0x0000004968497220 */ /* 0x000fe20000410000 */
[----:B------:R-:W-:Y:S01]  /*9de0*/  LOP3.LUT R5, R16, 0xff, RZ, 0xc0, !PT ;  /* 0x000000ff10057812 */ /* 0x000fe200078ec0ff */
[----:B------:R-:W-:Y:S01]  /*9df0*/  FMUL.FTZ R16, R106, R124 ;  /* 0x0000007c6a107220 */ /* 0x000fe20000410000 */
[----:B------:R-:W-:Y:S01]  /*9e00*/  PRMT R18, R18, 0x5410, R7 ;  /* 0x0000541012127816 */ /* 0x000fe20000000007 */
[----:B------:R-:W-:Y:S01]  /*9e10*/  FFMA.FTZ R46, R46, c[0x0][0x23c], -R155 ;  /* 0x00008f002e2e7a23 */ /* 0x000fe2000001089b */
[----:B------:R-:W-:Y:S01]  /*9e20*/  PRMT R14, R14, 0x5410, R3 ;  /* 0x000054100e0e7816 */ /* 0x000fe20000000003 */
[----:B------:R-:W2:Y:S01]  /*9e30*/  MUFU.EX2 R186, R11 ;  /* 0x0000000b00ba7308 */ /* 0x000ea20000000800 */
[----:B------:R-:W-:Y:S01]  /*9e40*/  SHF.R.U32.HI R7, RZ, 0x10, R4 ;  /* 0x00000010ff077819 */ /* 0x000fe20000011604 */
[--C-:B------:R-:W-:Y:S01]  /*9e50*/  HSET2.LE.AND R110, R18, R224.reuse, PT ;  /* 0x000000e0126e7233 */ /* 0x100fe20003803000 */
[----:B------:R-:W-:Y:S01]  /*9e60*/  PRMT R151, R0, 0x5410, R13 ;  /* 0x0000541000977816 */ /* 0x000fe2000000000d */
[----:B------:R-:W-:Y:S01]  /*9e70*/  FMUL.FTZ R18, R105, R126 ;  /* 0x0000007e69127220 */ /* 0x000fe20000410000 */
[----:B------:R-:W-:Y:S01]  /*9e80*/  LOP3.LUT R3, R6, 0xffff, RZ, 0xc0, !PT ;  /* 0x0000ffff06037812 */ /* 0x000fe200078ec0ff */
[----:B------:R-:W-:Y:S01]  /*9e90*/  FFMA.FTZ R47, R47, c[0x0][0x23c], -R155 ;  /* 0x00008f002f2f7a23 */ /* 0x000fe2000001089b */
[----:B------:R-:W-:Y:S01]  /*9ea0*/  LOP3.LUT R0, R4, 0xffff, RZ, 0xc0, !PT ;  /* 0x0000ffff04007812 */ /* 0x000fe200078ec0ff */
[--C-:B------:R-:W-:Y:S01]  /*9eb0*/  HSET2.LE.AND R151, R151, R224.reuse, PT ;  /* 0x000000e097977233 */ /* 0x100fe20003803000 */
[----:B------:R-:W-:Y:S01]  /*9ec0*/  PRMT R17, R5, 0x5410, R17 ;  /* 0x0000541005117816 */ /* 0x000fe20000000011 */
[----:B------:R-:W-:Y:S01]  /*9ed0*/  MUFU.EX2 R180, R34 ;  /* 0x0000002200b47308 */ /* 0x000fe20000000800 */
[----:B------:R-:W-:Y:S01]  /*9ee0*/  SHF.R.U32.HI R8, RZ, 0x10, R6 ;  /* 0x00000010ff087819 */ /* 0x000fe20000011606 */
[--C-:B------:R-:W-:Y:S01]  /*9ef0*/  FFMA.FTZ R40, R40, c[0x0][0x23c], -R154.reuse ;  /* 0x00008f0028287a23 */ /* 0x100fe2000001089a */
[----:B------:R-:W-:Y:S01]  /*9f00*/  LOP3.LUT R13, R6, 0xff, RZ, 0xc0, !PT ;  /* 0x000000ff060d7812 */ /* 0x000fe200078ec0ff */
[----:B------:R-:W-:Y:S01]  /*9f10*/  FFMA.FTZ R24, R24, c[0x0][0x23c], -R154 ;  /* 0x00008f0018187a23 */ /* 0x000fe2000001089a */
[----:B------:R-:W-:Y:S01]  /*9f20*/  SHF.R.U32.HI R5, RZ, 0x8, R3 ;  /* 0x00000008ff057819 */ /* 0x000fe20000011603 */
[--C-:B------:R-:W-:Y:S01]  /*9f30*/  FFMA.FTZ R26, R26, c[0x0][0x23c], -R155.reuse ;  /* 0x00008f001a1a7a23 */ /* 0x100fe2000001089b */
[----:B------:R-:W-:Y:S01]  /*9f40*/  SHF.R.U32.HI R3, RZ, 0x8, R0 ;  /* 0x00000008ff037819 */ /* 0x000fe20000011600 */
[----:B------:R-:W-:Y:S01]  /*9f50*/  FFMA.FTZ R27, R27, c[0x0][0x23c], -R155 ;  /* 0x00008f001b1b7a23 */ /* 0x000fe2000001089b */
[----:B------:R-:W-:Y:S01]  /*9f60*/  LOP3.LUT R0, R7, 0xff, RZ, 0xc0, !PT ;  /* 0x000000ff07007812 */ /* 0x000fe200078ec0ff */
[----:B------:R-:W-:Y:S01]  /*9f70*/  MUFU.EX2 R179, R35 ;  /* 0x0000002300b37308 */ /* 0x000fe20000000800 */
[----:B------:R-:W-:Y:S01]  /*9f80*/  SHF.R.U32.HI R12, RZ, 0x18, R6 ;  /* 0x00000018ff0c7819 */ /* 0x000fe20000011606 */
[C---:B------:R-:W-:Y:S01]  /*9f90*/  FMUL.FTZ R20, R104.reuse, R132 ;  /* 0x0000008468147220 */ /* 0x040fe20000410000 */
[----:B------:R-:W-:Y:S01]  /*9fa0*/  SHF.R.U32.HI R6, RZ, 0x18, R4 ;  /* 0x00000018ff067819 */ /* 0x000fe20000011604 */
[----:B------:R-:W-:Y:S01]  /*9fb0*/  FMUL.FTZ R84, R104, R84 ;  /* 0x0000005468547220 */ /* 0x000fe20000410000 */
[----:B-1----:R-:W-:Y:S01]  /*9fc0*/  LOP3.LUT R9, R4, 0xff, RZ, 0xc0, !PT ;  /* 0x000000ff04097812 */ /* 0x002fe200078ec0ff */
[----:B------:R-:W-:Y:S01]  /*9fd0*/  FMUL.FTZ R85, R104, R85 ;  /* 0x0000005568557220 */ /* 0x000fe20000410000 */
[----:B------:R-:W-:Y:S01]  /*9fe0*/  LOP3.LUT R4, R8, 0xff, RZ, 0xc0, !PT ;  /* 0x000000ff08047812 */ /* 0x000fe200078ec0ff */
[----:B------:R-:W-:Y:S01]  /*9ff0*/  FMUL.FTZ R92, R104, R92 ;  /* 0x0000005c685c7220 */ /* 0x000fe20000410000 */
[----:B------:R-:W-:Y:S01]  /*a000*/  PRMT R8, R0, 0x5410, R6 ;  /* 0x0000541000087816 */ /* 0x000fe20000000006 */
[----:B------:R-:W-:Y:S01]  /*a010*/  FADD.FTZ R0, -R2, R108 ;  /* 0x0000006c02007221 */ /* 0x000fe20000010100 */
[----:B------:R-:W-:Y:S01]  /*a020*/  PRMT R7, R13, 0x5410, R5 ;  /* 0x000054100d077816 */ /* 0x000fe20000000005 */
[--C-:B------:R-:W-:Y:S01]  /*a030*/  HSET2.LE.AND R5, R17, R224.reuse, PT ;  /* 0x000000e011057233 */ /* 0x100fe20003803000 */
[----:B------:R-:W-:Y:S01]  /*a040*/  PRMT R9, R9, 0x5410, R3 ;  /* 0x0000541009097816 */ /* 0x000fe20000000003 */
[----:B------:R-:W-:Y:S01]  /*a050*/  FMUL.FTZ R0, R0, c[0x0][0x23c] ;  /* 0x00008f0000007a20 */ /* 0x000fe20000410000 */
[----:B------:R-:W-:Y:S01]  /*a060*/  PRMT R12, R4, 0x5410, R12 ;  /* 0x00005410040c7816 */ /* 0x000fe2000000000c */
[--C-:B------:R-:W-:Y:S01]  /*a070*/  HSET2.LE.AND R4, R7, R224.reuse, PT ;  /* 0x000000e007047233 */ /* 0x100fe20003803000 */
[----:B------:R-:W-:Y:S01]  /*a080*/  F2FP.BF16.PACK_AB R108, R215, R216 ;  /* 0x000000d8d76c723e */ /* 0x000fe200000010ff */
[--C-:B------:R-:W-:Y:S01]  /*a090*/  HSET2.LE.AND R148, R9, R224.reuse, PT ;  /* 0x000000e009947233 */ /* 0x100fe20003803000 */
[----:B------:R-:W-:Y:S01]  /*a0a0*/  F2FP.BF16.PACK_AB R3, R217, R218 ;  /* 0x000000dad903723e */ /* 0x000fe200000010ff */
[----:B------:R-:W1:Y:S01]  /*a0b0*/  MUFU.EX2 R0, R0 ;  /* 0x0000000000007308 */ /* 0x000e620000000800 */
[----:B------:R-:W-:Y:S01]  /*a0c0*/  LOP3.LUT R108, R4, R108, RZ, 0xc0, !PT ;  /* 0x0000006c046c7212 */ /* 0x000fe200078ec0ff */
[--C-:B------:R-:W-:Y:S01]  /*a0d0*/  HSET2.LE.AND R4, R14, R224.reuse, PT ;  /* 0x000000e00e047233 */ /* 0x100fe20003803000 */
[----:B------:R-:W-:Y:S01]  /*a0e0*/  LOP3.LUT R111, R5, R111, RZ, 0xc0, !PT ;  /* 0x0000006f056f7212 */ /* 0x000fe200078ec0ff */
[--C-:B------:R-:W-:Y:S01]  /*a0f0*/  HSET2.LE.AND R109, R12, R224.reuse, PT ;  /* 0x000000e00c6d7233 */ /* 0x100fe20003803000 */
[----:B---3--:R-:W-:Y:S01]  /*a100*/  F2FP.BF16.PACK_AB R5, R207, R208 ;  /* 0x000000d0cf05723e */ /* 0x008fe200000010ff */
[----:B------:R-:W-:Y:S01]  /*a110*/  FMUL.FTZ R7, R105, R115 ;  /* 0x0000007369077220 */ /* 0x000fe20000410000 */
[----:B------:R-:W-:Y:S01]  /*a120*/  F2FP.BF16.PACK_AB R6, R205, R206 ;  /* 0x000000cecd06723e */ /* 0x000fe200000010ff */
[----:B------:R-:W-:Y:S01]  /*a130*/  FMUL.FTZ R9, R104, R117 ;  /* 0x0000007568097220 */ /* 0x000fe20000410000 */
[----:B------:R-:W-:Y:S01]  /*a140*/  LOP3.LUT R110, R110, R3, RZ, 0xc0, !PT ;  /* 0x000000036e6e7212 */ /* 0x000fe200078ec0ff */
[C---:B------:R-:W-:Y:S01]  /*a150*/  FMUL.FTZ R12, R104.reuse, R120 ;  /* 0x00000078680c7220 */ /* 0x040fe20000410000 */
[----:B------:R-:W-:Y:S01]  /*a160*/  F2FP.BF16.PACK_AB R3, R211, R212 ;  /* 0x000000d4d303723e */ /* 0x000fe200000010ff */
[----:B------:R-:W-:Y:S01]  /*a170*/  FMUL.FTZ R13, R104, R121 ;  /* 0x00000079680d7220 */ /* 0x000fe20000410000 */
[----:B------:R-:W-:Y:S01]  /*a180*/  LOP3.LUT R150, R4, R150, RZ, 0xc0, !PT ;  /* 0x0000009604967212 */ /* 0x000fe200078ec0ff */
[C---:B------:R-:W-:Y:S01]  /*a190*/  FMUL.FTZ R4, R106.reuse, R112 ;  /* 0x000000706a047220 */ /* 0x040fe20000410000 */
[----:B------:R-:W-:Y:S01]  /*a1a0*/  LOP3.LUT R151, R151, R5, RZ, 0xc0, !PT ;  /* 0x0000000597977212 */ /* 0x000fe200078ec0ff */
[----:B------:R-:W-:Y:S01]  /*a1b0*/  FMUL.FTZ R5, R106, R113 ;  /* 0x000000716a057220 */ /* 0x000fe20000410000 */
[----:B------:R-:W-:Y:S01]  /*a1c0*/  LOP3.LUT R148, R148, R6, RZ, 0xc0, !PT ;  /* 0x0000000694947212 */ /* 0x000fe200078ec0ff */
[----:B------:R-:W-:Y:S01]  /*a1d0*/  FMUL.FTZ R6, R105, R114 ;  /* 0x0000007269067220 */ /* 0x000fe20000410000 */
[----:B------:R-:W-:Y:S01]  /*a1e0*/  LOP3.LUT R109, R109, R3, RZ, 0xc0, !PT ;  /* 0x000000036d6d7212 */ /* 0x000fe200078ec0ff */
[----:B------:R-:W3:Y:S01]  /*a1f0*/  LDSM.16.MT88.4 R112, [R192+0x6000] ;  /* 0x00600000c070783b */ /* 0x000ee20000004200 */
[--C-:B------:R-:W-:Y:S01]  /*a200*/  HSET2.LE.AND R3, R8, R224.reuse, PT ;  /* 0x000000e008037233 */ /* 0x100fe20003803000 */
[----:B--2---:R-:W-:Y:S01]  /*a210*/  F2FP.BF16.PACK_AB R149, R186, R187 ;  /* 0x000000bbba95723e */ /* 0x004fe200000010ff */
[----:B------:R-:W-:Y:S01]  /*a220*/  FMUL.FTZ R8, R104, R116 ;  /* 0x0000007468087220 */ /* 0x000fe20000410000 */
[----:B------:R-:W-:Y:S01]  /*a230*/  MUFU.EX2 R163, R50 ;  /* 0x0000003200a37308 */ /* 0x000fe20000000800 */
[C---:B-1----:R-:W-:Y:S01]  /*a240*/  FMUL.FTZ R10, R0.reuse, R118 ;  /* 0x00000076000a7220 */ /* 0x042fe20000410000 */
[-C--:B------:R-:W-:Y:S01]  /*a250*/  HMMA.16816.F32.BF16 R4, R108, R144.reuse, R4 ;  /* 0x000000906c04723c */ /* 0x080fe20000041804 */
[C---:B------:R-:W-:Y:S01]  /*a260*/  FMUL.FTZ R11, R0.reuse, R119 ;  /* 0x00000077000b7220 */ /* 0x040fe20000410000 */
[----:B------:R-:W-:Y:S01]  /*a270*/  LOP3.LUT R149, R3, R149, RZ, 0xc0, !PT ;  /* 0x0000009503957212 */ /* 0x000fe200078ec0ff */
[----:B------:R-:W1:Y:S01]  /*a280*/  LDSM.16.MT88.4 R116, [R190+0x6000] ;  /* 0x00600000be74783b */ /* 0x000e620000004200 */
[C---:B------:R-:W-:Y:S01]  /*a290*/  FMUL.FTZ R14, R0.reuse, R122 ;  /* 0x0000007a000e7220 */ /* 0x040fe20000410000 */
[----:B------:R-:W-:Y:S01]  /*a2a0*/  LOP3.LUT R120, R159, UR5, R164, 0x96, !PT ;  /* 0x000000059f787c12 */ /* 0x000fe2000f8e96a4 */
[----:B------:R-:W-:Y:S02]  /*a2b0*/  FMUL.FTZ R15, R0, R123 ;  /* 0x0000007b000f7220 */ /* 0x000fe40000410000 */
[----:B------:R-:W-:Y:S01]  /*a2c0*/  FMUL.FTZ R17, R106, R125 ;  /* 0x0000007d6a117220 */ /* 0x000fe20000410000 */
[C---:B------:R-:W-:Y:S01]  /*a2d0*/  HMMA.16816.F32.BF16 R8, R148.reuse, R144, R8 ;  /* 0x000000909408723c */ /* 0x040fe20000041808 */
[----:B------:R2:W-:Y:S02]  /*a2e0*/  MUFU.EX2 R176, R25 ;  /* 0x0000001900b07308 */ /* 0x0005e40000000800 */
[C---:B------:R-:W-:Y:S02]  /*a2f0*/  FMUL.FTZ R78, R0.reuse, R78 ;  /* 0x0000004e004e7220 */ /* 0x040fe40000410000 */
[----:B------:R-:W-:Y:S02]  /*a300*/  FMUL.FTZ R79, R0, R79 ;  /* 0x0000004f004f7220 */ /* 0x000fe40000410000 */
[C---:B------:R-:W-:Y:S01]  /*a310*/  FMUL.FTZ R34, R105.reuse, R130 ;  /* 0x0000008269227220 */ /* 0x040fe20000410000 */
[-C--:B------:R-:W-:Y:S01]  /*a320*/  HMMA.16816.F32.BF16 R12, R148, R146.reuse, R12 ;  /* 0x00000092940c723c */ /* 0x080fe2000004180c */
[----:B------:R-:W-:Y:S02]  /*a330*/  FMUL.FTZ R35, R105, R131 ;  /* 0x0000008369237220 */ /* 0x000fe40000410000 */
[----:B------:R-:W-:Y:S01]  /*a340*/  MUFU.EX2 R165, R64 ;  /* 0x0000004000a57308 */ /* 0x000fe20000000800 */
[----:B------:R-:W-:Y:S04]  /*a350*/  IMAD.WIDE.U32 R120, R120, -0x2daee0ad, RZ ;  /* 0xd2511f5378787825 */ /* 0x000fe800078e00ff */
[C---:B------:R-:W-:Y:S01]  /*a360*/  HMMA.16816.F32.BF16 R16, R108.reuse, R146, R16 ;  /* 0x000000926c10723c */ /* 0x040fe20000041810 */
[----:B------:R-:W-:Y:S03]  /*a370*/  LOP3.LUT R3, R121, UR14, R166, 0x96, !PT ;  /* 0x0000000e79037c12 */ /* 0x000fe6000f8e96a6 */
[C---:B------:R-:W-:Y:S01]  /*a380*/  FMUL.FTZ R74, R0.reuse, R74 ;  /* 0x0000004a004a7220 */ /* 0x040fe20000410000 */
[----:B------:R-:W-:Y:S01]  /*a390*/  MUFU.EX2 R147, R47 ;  /* 0x0000002f00937308 */ /* 0x000fe20000000800 */
[C---:B------:R-:W-:Y:S02]  /*a3a0*/  FMUL.FTZ R75, R0.reuse, R75 ;  /* 0x0000004b004b7220 */ /* 0x040fe40000410000 */
[C---:B------:R-:W-:Y:S01]  /*a3b0*/  FMUL.FTZ R86, R0.reuse, R86 ;  /* 0x0000005600567220 */ /* 0x040fe20000410000 */
[-C--:B---3--:R-:W-:Y:S03]  /*a3c0*/  HMMA.16816.F32.BF16 R68, R108, R112.reuse, R68 ;  /* 0x000000706c44723c */ /* 0x088fe60000041844 */
[----:B------:R-:W-:Y:S02]  /*a3d0*/  FMUL.FTZ R87, R0, R87 ;  /* 0x0000005700577220 */ /* 0x000fe40000410000 */
[----:B------:R-:W-:Y:S01]  /*a3e0*/  FMUL.FTZ R93, R104, R93 ;  /* 0x0000005d685d7220 */ /* 0x000fe20000410000 */
[----:B------:R-:W-:Y:S01]  /*a3f0*/  MUFU.EX2 R166, R49 ;  /* 0x0000003100a67308 */ /* 0x000fe20000000800 */
[----:B------:R-:W-:Y:S01]  /*a400*/  FMUL.FTZ R94, R0, R94 ;  /* 0x0000005e005e7220 */ /* 0x000fe20000410000 */
[C---:B------:R-:W-:Y:S01]  /*a410*/  HMMA.16816.F32.BF16 R72, R148.reuse, R112, R72 ;  /* 0x000000709448723c */ /* 0x040fe20000041848 */
[--C-:B------:R-:W-:Y:S03]  /*a420*/  FFMA.FTZ R22, R22, c[0x0][0x23c], -R153.reuse ;  /* 0x00008f0016167a23 */ /* 0x100fe60000010899 */
[--C-:B------:R-:W-:Y:S02]  /*a430*/  FFMA.FTZ R23, R23, c[0x0][0x23c], -R153.reuse ;  /* 0x00008f0017177a23 */ /* 0x100fe40000010899 */
[----:B------:R-:W-:Y:S01]  /*a440*/  FMUL.FTZ R95, R0, R95 ;  /* 0x0000005f005f7220 */ /* 0x000fe20000410000 */
[----:B------:R-:W-:Y:S01]  /*a450*/  LOP3.LUT R112, R157, UR5, R160, 0x96, !PT ;  /* 0x000000059d707c12 */ /* 0x000fe2000f8e96a0 */
[-C--:B------:R-:W-:Y:S01]  /*a460*/  HMMA.16816.F32.BF16 R76, R148, R114.reuse, R76 ;  /* 0x00000072944c723c */ /* 0x080fe2000004184c */
[----:B------:R3:W4:Y:S03]  /*a470*/  MUFU.EX2 R181, R21 ;  /* 0x0000001500b57308 */ /* 0x0007260000000800 */
[----:B------:R-:W-:Y:S04]  /*a480*/  IMAD.WIDE.U32 R112, R112, -0x2daee0ad, RZ ;  /* 0xd2511f5370707825 */ /* 0x000fe800078e00ff */
[C---:B------:R-:W-:Y:S01]  /*a490*/  HMMA.16816.F32.BF16 R32, R108.reuse, R114, R32 ;  /* 0x000000726c20723c */ /* 0x040fe20000041820 */
[----:B------:R-:W-:Y:S02]  /*a4a0*/  LOP3.LUT R48, R113, UR14, R162, 0x96, !PT ;  /* 0x0000000e71307c12 */ /* 0x000fe4000f8e96a2 */
[----:B------:R5:W-:Y:S01]  /*a4b0*/  MUFU.EX2 R177, R22 ;  /* 0x0000001600b17308 */ /* 0x000be20000000800 */
[----:B------:R-:W-:Y:S01]  /*a4c0*/  LOP3.LUT R107, R112, 0xffff, RZ, 0xc0, !PT ;  /* 0x0000ffff706b7812 */ /* 0x000fe200078ec0ff */
[----:B------:R-:W-:Y:S01]  /*a4d0*/  FFMA.FTZ R38, R38, c[0x0][0x23c], -R153 ;  /* 0x00008f0026267a23 */ /* 0x000fe20000010899 */
[--C-:B------:R-:W-:Y:S01]  /*a4e0*/  SHF.R.U32.HI R122, RZ, 0x10, R112.reuse ;  /* 0x00000010ff7a7819 */ /* 0x100fe20000011670 */
[----:B------:R-:W-:Y:S01]  /*a4f0*/  FFMA.FTZ R42, R42, c[0x0][0x23c], -R155 ;  /* 0x00008f002a2a7a23 */ /* 0x000fe2000001089b */
[-C--:B-1----:R-:W-:Y:S01]  /*a500*/  HMMA.16816.F32.BF16 R80, R108, R116.reuse, R80 ;  /* 0x000000746c50723c */ /* 0x082fe20000041850 */
[----:B------:R-:W-:Y:S03]  /*a510*/  LOP3.LUT R124, R112, 0xff, RZ, 0xc0, !PT ;  /* 0x000000ff707c7812 */ /* 0x000fe600078ec0ff */
[----:B------:R-:W-:Y:S01]  /*a520*/  SHF.R.U32.HI R123, RZ, 0x18, R112 ;  /* 0x00000018ff7b7819 */ /* 0x000fe20000011670 */
[----:B------:R1:W1:Y:S01]  /*a530*/  MUFU.EX2 R178, R23 ;  /* 0x0000001700b27308 */ /* 0x0002620000000800 */
[----:B------:R-:W4:Y:S01]  /*a540*/  LDSM.16.MT88.4 R112, [R191+0x6000] ;  /* 0x00600000bf70783b */ /* 0x000f220000004200 */
[--C-:B------:R-:W-:Y:S01]  /*a550*/  FFMA.FTZ R28, R28, c[0x0][0x23c], -R154.reuse ;  /* 0x00008f001c1c7a23 */ /* 0x100fe2000001089a */
[----:B--2---:R-:W-:Y:S01]  /*a560*/  LOP3.LUT R25, R122, 0xff, RZ, 0xc0, !PT ;  /* 0x000000ff7a197812 */ /* 0x004fe200078ec0ff */
[----:B---3--:R-:W-:Y:S03]  /*a570*/  FMUL.FTZ R21, R104, R133 ;  /* 0x0000008568157220 */ /* 0x008fe60000410000 */
[--C-:B------:R-:W-:Y:S01]  /*a580*/  FFMA.FTZ R29, R29, c[0x0][0x23c], -R154.reuse ;  /* 0x00008f001d1d7a23 */ /* 0x100fe2000001089a */
[----:B------:R-:W-:Y:S01]  /*a590*/  PRMT R126, R25, 0x5410, R123 ;  /* 0x00005410197e7816 */ /* 0x000fe2000000007b */
[----:B------:R-:W-:Y:S01]  /*a5a0*/  FFMA.FTZ R30, R30, c[0x0][0x23c], -R155 ;  /* 0x00008f001e1e7a23 */ /* 0x000fe2000001089b */
[----:B------:R2:W3:Y:S01]  /*a5b0*/  MUFU.EX2 R175, R24 ;  /* 0x0000001800af7308 */ /* 0x0004e20000000800 */
[----:B------:R-:W-:Y:S01]  /*a5c0*/  FMUL.FTZ R25, R106, R137 ;  /* 0x000000896a197220 */ /* 0x000fe20000410000 */
[----:B------:R-:W-:Y:S01]  /*a5d0*/  SHF.R.U32.HI R107, RZ, 0x8, R107 ;  /* 0x00000008ff6b7819 */ /* 0x000fe2000001166b */
[--C-:B------:R-:W-:Y:S02]  /*a5e0*/  FFMA.FTZ R44, R44, c[0x0][0x23c], -R154.reuse ;  /* 0x00008f002c2c7a23 */ /* 0x100fe4000001089a */
[----:B-----5:R-:W-:Y:S01]  /*a5f0*/  FMUL.FTZ R22, R0, R134 ;  /* 0x0000008600167220 */ /* 0x020fe20000410000 */
[----:B------:R-:W-:Y:S01]  /*a600*/  PRMT R127, R124, 0x5410, R107 ;  /* 0x000054107c7f7816 */ /* 0x000fe2000000006b */
[--C-:B------:R-:W-:Y:S01]  /*a610*/  FFMA.FTZ R41, R41, c[0x0][0x23c], -R154.reuse ;  /* 0x00008f0029297a23 */ /* 0x100fe2000001089a */
[----:B------:R-:W-:Y:S01]  /*a620*/  LOP3.LUT R107, R48, 0xffff, RZ, 0xc0, !PT ;  /* 0x0000ffff306b7812 */ /* 0x000fe200078ec0ff */
[----:B------:R-:W-:Y:S01]  /*a630*/  FFMA.FTZ R43, R43, c[0x0][0x23c], -R155 ;  /* 0x00008f002b2b7a23 */ /* 0x000fe2000001089b */
[----:B------:R5:W-:Y:S01]  /*a640*/  MUFU.EX2 R174, R26 ;  /* 0x0000001a00ae7308 */ /* 0x000be20000000800 */
[----:B------:R-:W-:Y:S01]  /*a650*/  FFMA.FTZ R66, R66, c[0x0][0x23c], -R153 ;  /* 0x00008f0042427a23 */ /* 0x000fe20000010899 */
[----:B------:R-:W-:Y:S01]  /*a660*/  SHF.R.U32.HI R107, RZ, 0x8, R107 ;  /* 0x00000008ff6b7819 */ /* 0x000fe2000001166b */
[--C-:B------:R-:W-:Y:S02]  /*a670*/  FFMA.FTZ R67, R67, c[0x0][0x23c], -R153.reuse ;  /* 0x00008f0043437a23 */ /* 0x100fe40000010899 */
[----:B-1----:R-:W-:Y:S02]  /*a680*/  FMUL.FTZ R23, R0, R135 ;  /* 0x0000008700177220 */ /* 0x002fe40000410000 */
[----:B------:R-:W-:Y:S02]  /*a690*/  FFMA.FTZ R54, R54, c[0x0][0x23c], -R153 ;  /* 0x00008f0036367a23 */ /* 0x000fe40000010899 */
[----:B------:R-:W-:Y:S01]  /*a6a0*/  FFMA.FTZ R59, R59, c[0x0][0x23c], -R155 ;  /* 0x00008f003b3b7a23 */ /* 0x000fe2000001089b */
[----:B------:R1:W1:Y:S01]  /*a6b0*/  MUFU.EX2 R167, R27 ;  /* 0x0000001b00a77308 */ /* 0x0002620000000800 */
[----:B------:R-:W-:Y:S01]  /*a6c0*/  FFMA.FTZ R153, R55, c[0x0][0x23c], -R153 ;  /* 0x00008f0037997a23 */ /* 0x000fe20000010899 */
[C---:B------:R-:W-:Y:S01]  /*a6d0*/  HMMA.16816.F32.BF16 R20, R148.reuse, R116, R20 ;  /* 0x000000749414723c */ /* 0x040fe20000041814 */
[--C-:B------:R-:W-:Y:S01]  /*a6e0*/  FFMA.FTZ R56, R56, c[0x0][0x23c], -R154.reuse ;  /* 0x00008f0038387a23 */ /* 0x100fe2000001089a */
[----:B--2---:R-:W-:Y:S01]  /*a6f0*/  LOP3.LUT R24, R120, 0xffff, RZ, 0xc0, !PT ;  /* 0x0000ffff78187812 */ /* 0x004fe200078ec0ff */
[----:B------:R-:W-:Y:S01]  /*a700*/  FFMA.FTZ R57, R57, c[0x0][0x23c], -R154 ;  /* 0x00008f0039397a23 */ /* 0x000fe2000001089a */
[----:B------:R-:W-:Y:S01]  /*a710*/  SHF.R.U32.HI R121, RZ, 0x18, R120 ;  /* 0x00000018ff797819 */ /* 0x000fe20000011678 */
[--C-:B------:R-:W-:Y:S01]  /*a720*/  FFMA.FTZ R58, R58, c[0x0][0x23c], -R155.reuse ;  /* 0x00008f003a3a7a23 */ /* 0x100fe2000001089b */
[----:B------:R-:W-:Y:S01]  /*a730*/  SHF.R.U32.HI R24, RZ, 0x8, R24 ;  /* 0x00000008ff187819 */ /* 0x000fe20000011618 */
[----:B------:R-:W-:Y:S01]  /*a740*/  FFMA.FTZ R60, R60, c[0x0][0x23c], -R154 ;  /* 0x00008f003c3c7a23 */ /* 0x000fe2000001089a */
[-C--:B------:R-:W-:Y:S01]  /*a750*/  HMMA.16816.F32.BF16 R84, R148, R118.reuse, R84 ;  /* 0x000000769454723c */ /* 0x080fe20000041854 */
[----:B------:R2:W-:Y:S03]  /*a760*/  MUFU.EX2 R173, R28 ;  /* 0x0000001c00ad7308 */ /* 0x0005e60000000800 */
[----:B------:R-:W-:Y:S01]  /*a770*/  LOP3.LUT R116, R120, 0xff, RZ, 0xc0, !PT ;  /* 0x000000ff78747812 */ /* 0x000fe200078ec0ff */
[----:B-----5:R-:W-:Y:S01]  /*a780*/  FMUL.FTZ R26, R105, R138 ;  /* 0x0000008a691a7220 */ /* 0x020fe20000410000 */
[----:B------:R-:W-:Y:S01]  /*a790*/  SHF.R.U32.HI R117, RZ, 0x10, R120 ;  /* 0x00000010ff757819 */ /* 0x000fe20000011678 */
[----:B------:R-:W-:Y:S01]  /*a7a0*/  FFMA.FTZ R154, R61, c[0x0][0x23c], -R154 ;  /* 0x00008f003d9a7a23 */ /* 0x000fe2000001089a */
[C---:B------:R-:W-:Y:S01]  /*a7b0*/  HMMA.16816.F32.BF16 R88, R108.reuse, R118, R88 ;  /* 0x000000766c58723c */ /* 0x040fe20000041858 */
[----:B------:R-:W-:Y:S02]  /*a7c0*/  PRMT R129, R116, 0x5410, R24 ;  /* 0x0000541074817816 */ /* 0x000fe40000000018 */
[----:B------:R5:W-:Y:S01]  /*a7d0*/  MUFU.EX2 R138, R30 ;  /* 0x0000001e008a7308 */ /* 0x000be20000000800 */
[----:B------:R-:W-:Y:S01]  /*a7e0*/  FMUL.FTZ R24, R106, R136 ;  /* 0x000000886a187220 */ /* 0x000fe20000410000 */
[----:B------:R-:W-:Y:S01]  /*a7f0*/  LOP3.LUT R120, R117, 0xff, RZ, 0xc0, !PT ;  /* 0x000000ff75787812 */ /* 0x000fe200078ec0ff */
[----:B-1----:R-:W-:Y:S01]  /*a800*/  FMUL.FTZ R27, R105, R139 ;  /* 0x0000008b691b7220 */ /* 0x002fe20000410000 */
[C---:B------:R-:W-:Y:S01]  /*a810*/  LOP3.LUT R117, R3.reuse, 0xff, RZ, 0xc0, !PT ;  /* 0x000000ff03757812 */ /* 0x040fe200078ec0ff */
[----:B------:R-:W-:Y:S01]  /*a820*/  FFMA.FTZ R62, R62, c[0x0][0x23c], -R155 ;  /* 0x00008f003e3e7a23 */ /* 0x000fe2000001089b */
[----:B------:R-:W-:Y:S02]  /*a830*/  PRMT R128, R120, 0x5410, R121 ;  /* 0x0000541078807816 */ /* 0x000fe40000000079 */
[----:B------:R-:W1:Y:S01]  /*a840*/  LDSM.16.MT88.4 R120, [R189+0x6800] ;  /* 0x00680000bd78783b */ /* 0x000e620000004200 */
[----:B------:R-:W-:Y:S01]  /*a850*/  LOP3.LUT R119, R48, 0xff, RZ, 0xc0, !PT ;  /* 0x000000ff30777812 */ /* 0x000fe200078ec0ff */
[-C--:B----4-:R-:W-:Y:S01]  /*a860*/  HMMA.16816.F32.BF16 R24, R108, R112.reuse, R24 ;  /* 0x000000706c18723c */ /* 0x090fe20000041818 */
[----:B------:R4:W1:Y:S01]  /*a870*/  MUFU.EX2 R139, R29 ;  /* 0x0000001d008b7308 */ /* 0x0008620000000800 */
[----:B------:R-:W-:Y:S01]  /*a880*/  SHF.R.U32.HI R118, RZ, 0x18, R48 ;  /* 0x00000018ff767819 */ /* 0x000fe20000011630 */
[----:B------:R-:W-:Y:S01]  /*a890*/  FFMA.FTZ R106, R106, R225, R216 ;  /* 0x000000e16a6a7223 */ /* 0x000fe200000100d8 */
[----:B------:R-:W-:Y:S02]  /*a8a0*/  SHF.R.U32.HI R116, RZ, 0x10, R48 ;  /* 0x00000010ff747819 */ /* 0x000fe40000011630 */
[----:B------:R-:W-:Y:S02]  /*a8b0*/  LOP3.LUT R48, R3, 0xffff, RZ, 0xc0, !PT ;  /* 0x0000ffff03307812 */ /* 0x000fe400078ec0ff */
[C---:B------:R-:W-:Y:S01]  /*a8c0*/  HMMA.16816.F32.BF16 R92, R148.reuse, R112, R92 ;  /* 0x00000070945c723c */ /* 0x040fe2000004185c */
[----:B------:R-:W-:Y:S02]  /*a8d0*/  LOP3.LUT R116, R116, 0xff, RZ, 0xc0, !PT ;  /* 0x000000ff74747812 */ /* 0x000fe400078ec0ff */
[----:B------:R-:W-:Y:S01]  /*a8e0*/  MUFU.EX2 R136, R36 ;  /* 0x0000002400887308 */ /* 0x000fe20000000800 */
[----:B--2---:R-:W-:Y:S01]  /*a8f0*/  SHF.R.U32.HI R28, RZ, 0x8, R48 ;  /* 0x00000008ff1c7819 */ /* 0x004fe20000011630 */
[C---:B-----5:R-:W-:Y:S01]  /*a900*/  FMUL.FTZ R30, R0.reuse, R142 ;  /* 0x0000008e001e7220 */ /* 0x060fe20000410000 */
[----:B------:R-:W-:Y:S01]  /*a910*/  PRMT R48, R119, 0x5410, R107 ;  /* 0x0000541077307816 */ /* 0x000fe2000000006b */
[----:B------:R-:W-:Y:S01]  /*a920*/  FFMA.FTZ R112, R31, c[0x0][0x23c], -R155 ;  /* 0x00008f001f707a23 */ /* 0x000fe2000001089b */
[----:B------:R-:W-:Y:S04]  /*a930*/  PRMT R124, R117, 0x5410, R28 ;  /* 0x00005410757c7816 */ /* 0x000fe8000000001c */
[--C-:B------:R-:W-:Y:S01]  /*a940*/  SHF.R.U32.HI R28, RZ, 0x10, R3.reuse ;  /* 0x00000010ff1c7819 */ /* 0x100fe20000011603 */
[----:B------:R3:W2:Y:S01]  /*a950*/  MUFU.EX2 R137, R112 ;  /* 0x0000007000897308 */ /* 0x0006a20000000800 */
[----:B------:R-:W-:Y:S01]  /*a960*/  FMUL.FTZ R31, R0, R143 ;  /* 0x0000008f001f7220 */ /* 0x000fe20000410000 */
[----:B------:R-:W-:Y:S01]  /*a970*/  SHF.R.U32.HI R117, RZ, 0x18, R3 ;  /* 0x00000018ff757819 */ /* 0x000fe20000011603 */
[--C-:B------:R-:W-:Y:S01]  /*a980*/  HSET2.LE.AND R3, R127, R224.reuse, PT ;  /* 0x000000e07f037233 */ /* 0x100fe20003803000 */
[----:B------:R-:W-:Y:S01]  /*a990*/  LOP3.LUT R113, R28, 0xff, RZ, 0xc0, !PT ;  /* 0x000000ff1c717812 */ /* 0x000fe200078ec0ff */
[----:B------:R-:W-:Y:S01]  /*a9a0*/  FMUL.FTZ R28, R104, R140 ;  /* 0x0000008c681c7220 */ /* 0x000fe20000410000 */
[----:B------:R-:W-:Y:S01]  /*a9b0*/  PRMT R125, R116, 0x5410, R118 ;  /* 0x00005410747d7816 */ /* 0x000fe20000000076 */
[----:B----4-:R-:W-:Y:S01]  /*a9c0*/  FMUL.FTZ R29, R104, R141 ;  /* 0x0000008d681d7220 */ /* 0x010fe20000410000 */
[--C-:B------:R-:W-:Y:S01]  /*a9d0*/  HSET2.LE.AND R48, R48, R224.reuse, PT ;  /* 0x000000e030307233 */ /* 0x100fe20003803000 */
[----:B------:R-:W-:Y:S01]  /*a9e0*/  PRMT R113, R113, 0x5410, R117 ;  /* 0x0000541071717816 */ /* 0x000fe20000000075 */
[----:B------:R4:W-:Y:S01]  /*a9f0*/  MUFU.EX2 R162, R51 ;  /* 0x0000003300a27308 */ /* 0x0009e20000000800 */
[----:B------:R-:W-:Y:S01]  /*aa00*/  F2FP.BF16.PACK_AB R118, R184, R185 ;  /* 0x000000b9b876723e */ /* 0x000fe200000010ff */
[--C-:B------:R-:W-:Y:S01]  /*aa10*/  HSET2.LE.AND R107, R126, R224.reuse, PT ;  /* 0x000000e07e6b7233 */ /* 0x100fe20003803000 */
[----:B------:R-:W-:Y:S01]  /*aa20*/  F2FP.BF16.PACK_AB R116, R181, R182 ;  /* 0x000000b6b574723e */ /* 0x000fe200000010ff */
[-C--:B------:R-:W-:Y:S01]  /*aa30*/  HMMA.16816.F32.BF16 R28, R148, R114.reuse, R28 ;  /* 0x00000072941c723c */ /* 0x080fe2000004181c */
[----:B------:R-:W-:Y:S01]  /*aa40*/  LOP3.LUT R118, R3, R118, RZ, 0xc0, !PT ;  /* 0x0000007603767212 */ /* 0x000fe200078ec0ff */
[--C-:B------:R-:W-:Y:S01]  /*aa50*/  HSET2.LE.AND R3, R125, R224.reuse, PT ;  /* 0x000000e07d037233 */ /* 0x100fe20003803000 */
[----:B------:R-:W-:Y:S01]  /*aa60*/  LOP3.LUT R116, R48, R116, RZ, 0xc0, !PT ;  /* 0x0000007430747212 */ /* 0x000fe200078ec0ff */
[--C-:B------:R-:W-:Y:S01]  /*aa70*/  HSET2.LE.AND R48, R124, R224.reuse, PT ;  /* 0x000000e07c307233 */ /* 0x100fe20003803000 */
[----:B------:R-:W-:Y:S01]  /*aa80*/  F2FP.BF16.PACK_AB R119, R179, R180 ;  /* 0x000000b4b377723e */ /* 0x000fe200000010ff */
[--C-:B------:R-:W-:Y:S01]  /*aa90*/  HSET2.LE.AND R49, R113, R224.reuse, PT ;  /* 0x000000e071317233 */ /* 0x100fe20003803000 */
[----:B------:R-:W-:Y:S01]  /*aaa0*/  MUFU.EX2 R150, R45 ;  /* 0x0000002d00967308 */ /* 0x000fe20000000800 */
[----:B------:R-:W-:Y:S01]  /*aab0*/  HMMA.16816.F32.BF16 R96, R108, R114, R96 ;  /* 0x000000726c60723c */ /* 0x000fe20000041860 */
[----:B------:R-:W-:Y:S01]  /*aac0*/  F2FP.BF16.PACK_AB R117, R178, R177 ;  /* 0x000000b1b275723e */ /* 0x000fe200000010ff */
[----:B------:R-:W5:Y:S02]  /*aad0*/  LDSM.16.MT88.4 R108, [R192+0x6800] ;  /* 0x00680000c06c783b */ /* 0x000f640000004200 */
[----:B------:R-:W-:Y:S01]  /*aae0*/  LOP3.LUT R119, R107, R119, RZ, 0xc0, !PT ;  /* 0x000000776b777212 */ /* 0x000fe200078ec0ff */
[----:B------:R-:W-:Y:S01]  /*aaf0*/  FFMA.FTZ R155, R63, c[0x0][0x23c], -R155 ;  /* 0x00008f003f9b7a23 */ /* 0x000fe2000001089b */
[----:B------:R-:W-:Y:S01]  /*ab00*/  LOP3.LUT R117, R3, R117, RZ, 0xc0, !PT ;  /* 0x0000007503757212 */ /* 0x000fe200078ec0ff */
[--C-:B------:R-:W-:Y:S01]  /*ab10*/  HSET2.LE.AND R114, R129, R224.reuse, PT ;  /* 0x000000e081727233 */ /* 0x100fe20003803000 */
[----:B---3--:R-:W-:Y:S01]  /*ab20*/  F2FP.BF16.PACK_AB R112, R176, R175 ;  /* 0x000000afb070723e */ /* 0x008fe200000010ff */
[--C-:B------:R-:W-:Y:S01]  /*ab30*/  HSET2.LE.AND R115, R128, R224.reuse, PT ;  /* 0x000000e080737233 */ /* 0x100fe20003803000 */
[----:B------:R-:W-:Y:S02]  /*ab40*/  MUFU.EX2 R149, R46 ;  /* 0x0000002e00957308 */ /* 0x000fe40000000800 */
[----:B------:R-:W-:Y:S01]  /*ab50*/  F2FP.BF16.PACK_AB R113, R167, R174 ;  /* 0x000000aea771723e */ /* 0x000fe200000010ff */
[-C--:B-1----:R-:W-:Y:S01]  /*ab60*/  HMMA.16816.F32.BF16 R4, R116, R120.reuse, R4 ;  /* 0x000000787404723c */ /* 0x082fe20000041804 */
[----:B------:R-:W-:Y:S01]  /*ab70*/  F2FP.BF16.PACK_AB R3, R139, R173 ;  /* 0x000000ad8b03723e */ /* 0x000fe200000010ff */
[----:B------:R-:W-:Y:S01]  /*ab80*/  FFMA.FTZ R0, R0, R234, R187 ;  /* 0x000000ea00007223 */ /* 0x000fe200000100bb */
[----:B--2---:R-:W-:Y:S02]  /*ab90*/  F2FP.BF16.PACK_AB R36, R137, R138 ;  /* 0x0000008a8924723e */ /* 0x004fe400000010ff */
[----:B------:R-:W-:Y:S01]  /*aba0*/  LOP3.LUT R112, R48, R112, RZ, 0xc0, !PT ;  /* 0x0000007030707212 */ /* 0x000fe200078ec0ff */
[----:B------:R-:W-:Y:S01]  /*abb0*/  FADD.FTZ R0, R186, R0 ;  /* 0x00000000ba007221 */ /* 0x000fe20000010000 */
[----:B------:R-:W-:Y:S01]  /*abc0*/  LOP3.LUT R113, R49, R113, RZ, 0xc0, !PT ;  /* 0x0000007131717212 */ /* 0x000fe200078ec0ff */
[----:B------:R1:W2:Y:S01]  /*abd0*/  MUFU.EX2 R164, R37 ;  /* 0x0000002500a47308 */ /* 0x0002a20000000800 */
[----:B------:R-:W-:Y:S01]  /*abe0*/  LOP3.LUT R114, R114, R3, RZ, 0xc0, !PT ;  /* 0x0000000372727212 */ /* 0x000fe200078ec0ff */
[----:B----4-:R-:W3:Y:S02]  /*abf0*/  LDSM.16.MT88.4 R48, [R190+0x6800] ;  /* 0x00680000be30783b */ /* 0x010ee40000004200 */
[----:B------:R-:W-:Y:S02]  /*ac00*/  LOP3.LUT R115, R115, R36, RZ, 0xc0, !PT ;  /* 0x0000002473737212 */ /* 0x000fe400078ec0ff */
[----:B------:R-:W-:Y:S04]  /*ac10*/  IADD3 R3, R172, 0x1, RZ ;  /* 0x00000001ac037810 */ /* 0x000fe80007ffe0ff */
[----:B------:R-:W-:Y:S01]  /*ac20*/  MUFU.EX2 R160, R39 ;  /* 0x0000002700a07308 */ /* 0x000fe20000000800 */
[C---:B------:R-:W-:Y:S01]  /*ac30*/  HMMA.16816.F32.BF16 R8, R112.reuse, R120, R8 ;  /* 0x000000787008723c */ /* 0x040fe20000041808 */
[----:B------:R-:W-:Y:S05]  /*ac40*/  LOP3.LUT R3, R221, UR19, R3, 0x96, !PT ;  /* 0x00000013dd037c12 */ /* 0x000fea000f8e9603 */
[----:B------:R-:W-:Y:S02]  /*ac50*/  IMAD.WIDE.U32 R124, R3, -0x326172a9, RZ ;  /* 0xcd9e8d57037c7825 */ /* 0x000fe400078e00ff */
[-C--:B------:R-:W-:Y:S01]  /*ac60*/  HMMA.16816.F32.BF16 R12, R112, R122.reuse, R12 ;  /* 0x0000007a700c723c */ /* 0x080fe2000004180c */
[----:B------:R4:W2:Y:S03]  /*ac70*/  MUFU.EX2 R161, R38 ;  /* 0x0000002600a17308 */ /* 0x0008a60000000800 */
[----:B------:R-:W-:Y:S02]  /*ac80*/  LOP3.LUT R120, R125, UR13, R238, 0x96, !PT ;  /* 0x0000000d7d787c12 */ /* 0x000fe4000f8e96ee */
[----:B------:R-:W-:Y:S02]  /*ac90*/  LOP3.LUT R3, R169, UR11, R124, 0x96, !PT ;  /* 0x0000000ba9037c12 */ /* 0x000fe4000f8e967c */
[C---:B------:R-:W-:Y:S01]  /*aca0*/  HMMA.16816.F32.BF16 R16, R116.reuse, R122, R16 ;  /* 0x0000007a7410723c */ /* 0x040fe20000041810 */
[----:B-1----:R-:W-:Y:S02]  /*acb0*/  LOP3.LUT R37, R125, UR13, R236, 0x96, !PT ;  /* 0x0000000d7d257c12 */ /* 0x002fe4000f8e96ec */
[----:B------:R1:W-:Y:S01]  /*acc0*/  MUFU.EX2 R159, R40 ;  /* 0x00000028009f7308 */ /* 0x0003e20000000800 */
[----:B------:R-:W-:Y:S01]  /*acd0*/  LOP3.LUT R124, R171, UR11, R124, 0x96, !PT ;  /* 0x0000000bab7c7c12 */ /* 0x000fe2000f8e967c */
[----:B------:R-:W-:Y:S03]  /*ace0*/  IMAD.WIDE.U32 R120, R120, -0x2daee0ad, RZ ;  /* 0xd2511f5378787825 */ /* 0x000fe600078e00ff */
[-C--:B-----5:R-:W-:Y:S01]  /*acf0*/  HMMA.16816.F32.BF16 R68, R116, R108.reuse, R68 ;  /* 0x0000006c7444723c */ /* 0x0a0fe20000041844 */
[----:B------:R-:W-:Y:S03]  /*ad00*/  IMAD.WIDE.U32 R122, R3, -0x2daee0ad, RZ ;  /* 0xd2511f53037a7825 */ /* 0x000fe600078e00ff */
[----:B------:R-:W-:Y:S01]  /*ad10*/  LOP3.LUT R36, R121, UR10, R222, 0x96, !PT ;  /* 0x0000000a79247c12 */ /* 0x000fe2000f8e96de */
[----:B------:R-:W-:Y:S01]  /*ad20*/  IMAD.WIDE.U32 R126, R37, -0x2daee0ad, RZ ;  /* 0xd2511f53257e7825 */ /* 0x000fe200078e00ff */
[----:B------:R-:W-:Y:S01]  /*ad30*/  LOP3.LUT R120, R123, UR8, R120, 0x96, !PT ;  /* 0x000000087b787c12 */ /* 0x000fe2000f8e9678 */
[----:B------:R5:W1:Y:S01]  /*ad40*/  MUFU.EX2 R158, R41 ;  /* 0x00000029009e7308 */ /* 0x000a620000000800 */
[C---:B------:R-:W-:Y:S01]  /*ad50*/  HMMA.16816.F32.BF16 R72, R112.reuse, R108, R72 ;  /* 0x0000006c7048723c */ /* 0x040fe20000041848 */
[----:B------:R-:W-:Y:S03]  /*ad60*/  IMAD.WIDE.U32 R124, R124, -0x2daee0ad, RZ ;  /* 0xd2511f537c7c7825 */ /* 0x000fe600078e00ff */
[----:B------:R-:W-:Y:S01]  /*ad70*/  LOP3.LUT R3, R127, UR10, R226, 0x96, !PT ;  /* 0x0000000a7f037c12 */ /* 0x000fe2000f8e96e2 */
[----:B------:R-:W-:Y:S01]  /*ad80*/  IMAD.WIDE.U32 R128, R120, -0x326172a9, RZ ;  /* 0xcd9e8d5778807825 */ /* 0x000fe200078e00ff */
[----:B----4-:R-:W-:Y:S02]  /*ad90*/  LOP3.LUT R38, R125, UR8, R126, 0x96, !PT ;  /* 0x000000087d267c12 */ /* 0x010fe4000f8e967e */
[-C--:B------:R-:W-:Y:S01]  /*ada0*/  HMMA.16816.F32.BF16 R76, R112, R110.reuse, R76 ;  /* 0x0000006e704c723c */ /* 0x080fe2000004184c */
[----:B------:R-:W-:Y:S01]  /*adb0*/  IMAD.WIDE.U32 R36, R36, -0x326172a9, RZ ;  /* 0xcd9e8d5724247825 */ /* 0x000fe200078e00ff */
[----:B------:R4:W-:Y:S03]  /*adc0*/  MUFU.EX2 R157, R42 ;  /* 0x0000002a009d7308 */ /* 0x0009e60000000800 */
[----:B------:R-:W-:Y:S01]  /*add0*/  IMAD.WIDE.U32 R130, R38, -0x326172a9, RZ ;  /* 0xcd9e8d5726827825 */ /* 0x000fe200078e00ff */
[----:B------:R-:W-:Y:S02]  /*ade0*/  LOP3.LUT R37, R37, UR9, R168, 0x96, !PT ;  /* 0x0000000925257c12 */ /* 0x000fe4000f8e96a8 */
[C---:B------:R-:W-:Y:S01]  /*adf0*/  HMMA.16816.F32.BF16 R32, R116.reuse, R110, R32 ;  /* 0x0000006e7420723c */ /* 0x040fe20000041820 */
[----:B------:R-:W-:Y:S03]  /*ae00*/  IMAD.WIDE.U32 R120, R3, -0x326172a9, RZ ;  /* 0xcd9e8d5703787825 */ /* 0x000fe600078e00ff */
[----:B------:R-:W-:Y:S01]  /*ae10*/  LOP3.LUT R3, R129, UR7, R36, 0x96, !PT ;  /* 0x0000000781037c12 */ /* 0x000fe2000f8e9624 */
[----:B------:R-:W-:Y:S01]  /*ae20*/  IMAD.WIDE.U32 R36, R37, -0x2daee0ad, RZ ;  /* 0xd2511f5325247825 */ /* 0x000fe200078e00ff */
[----:B------:R-:W-:Y:S01]  /*ae30*/  LOP3.LUT R64, R131, UR7, R120, 0x96, !PT ;  /* 0x0000000783407c12 */ /* 0x000fe2000f8e9678 */
[----:B------:R2:W2:Y:S01]  /*ae40*/  MUFU.EX2 R156, R43 ;  /* 0x0000002b009c7308 */ /* 0x0004a20000000800 */
[-C--:B---3--:R-:W-:Y:S01]  /*ae50*/  HMMA.16816.F32.BF16 R80, R116, R48.reuse, R80 ;  /* 0x000000307450723c */ /* 0x088fe20000041850 */
[----:B------:R-:W-:Y:S03]  /*ae60*/  LOP3.LUT R38, R121, UR9, R170, 0x96, !PT ;  /* 0x0000000979267c12 */ /* 0x000fe6000f8e96aa */
[----:B------:R-:W-:Y:S01]  /*ae70*/  IMAD.WIDE.U32 R126, R3, -0x2daee0ad, RZ ;  /* 0xd2511f53037e7825 */ /* 0x000fe200078e00ff */
[----:B------:R-:W-:Y:S03]  /*ae80*/  LOP3.LUT R122, R37, UR6, R122, 0x96, !PT ;  /* 0x00000006257a7c12 */ /* 0x000fe6000f8e967a */
[C---:B------:R-:W-:Y:S01]  /*ae90*/  HMMA.16816.F32.BF16 R20, R112.reuse, R48, R20 ;  /* 0x000000307014723c */ /* 0x040fe20000041814 */
[----:B------:R-:W-:Y:S01]  /*aea0*/  IMAD.WIDE.U32 R38, R38, -0x2daee0ad, RZ ;  /* 0xd2511f5326267825 */ /* 0x000fe200078e00ff */
[----:B------:R3:W2:Y:S02]  /*aeb0*/  MUFU.EX2 R151, R44 ;  /* 0x0000002c00977308 */ /* 0x0006a40000000800 */
[----:B-1----:R-:W-:Y:S01]  /*aec0*/  LOP3.LUT R40, R127, UR4, R36, 0x96, !PT ;  /* 0x000000047f287c12 */ /* 0x002fe2000f8e9624 */
[----:B------:R-:W-:Y:S01]  /*aed0*/  IMAD.WIDE.U32 R132, R64, -0x2daee0ad, RZ ;  /* 0xd2511f5340847825 */ /* 0x000fe200078e00ff */
[----:B------:R-:W-:Y:S02]  /*aee0*/  LOP3.LUT R124, R39, UR6, R124, 0x96, !PT ;  /* 0x00000006277c7c12 */ /* 0x000fe4000f8e967c */
[-C--:B------:R-:W-:Y:S01]  /*aef0*/  HMMA.16816.F32.BF16 R84, R112, R50.reuse, R84 ;  /* 0x000000327054723c */ /* 0x080fe20000041854 */
[----:B------:R-:W-:Y:S03]  /*af00*/  IMAD.WIDE.U32 R122, R122, -0x326172a9, RZ ;  /* 0xcd9e8d577a7a7825 */ /* 0x000fe600078e00ff */
[----:B------:R-:W-:Y:S01]  /*af10*/  LOP3.LUT R108, R133, UR4, R38, 0x96, !PT ;  /* 0x00000004856c7c12 */ /* 0x000fe2000f8e9626 */
[----:B-----5:R-:W-:Y:S01]  /*af20*/  IMAD.WIDE.U32 R40, R40, -0x326172a9, RZ ;  /* 0xcd9e8d5728287825 */ /* 0x020fe200078e00ff */
[----:B------:R-:W1:Y:S01]  /*af30*/  LDSM.16.MT88.4 R36, [R191+0x6800] ;  /* 0x00680000bf24783b */ /* 0x000e620000004200 */
[----:B------:R-:W5:Y:S01]  /*af40*/  MUFU.EX2 R148, R65 ;  /* 0x0000004100947308 */ /* 0x000f620000000800 */
[C---:B------:R-:W-:Y:S01]  /*af50*/  HMMA.16816.F32.BF16 R88, R116.reuse, R50, R88 ;  /* 0x000000327458723c */ /* 0x040fe20000041858 */
[----:B------:R-:W-:Y:S03]  /*af60*/  IMAD.WIDE.U32 R108, R108, -0x326172a9, RZ ;  /* 0xcd9e8d576c6c7825 */ /* 0x000fe600078e00ff */
[----:B------:R-:W-:Y:S01]  /*af70*/  SHF.R.U32.HI R110, RZ, 0x10, R40 ;  /* 0x00000010ff6e7819 */ /* 0x000fe20000011628 */
[----:B------:R-:W-:Y:S01]  /*af80*/  IMAD.WIDE.U32 R124, R124, -0x326172a9, RZ ;  /* 0xcd9e8d577c7c7825 */ /* 0x000fe200078e00ff */
[--C-:B------:R-:W-:Y:S02]  /*af90*/  SHF.R.U32.HI R48, RZ, 0x10, R108.reuse ;  /* 0x00000010ff307819 */ /* 0x100fe4000001166c */
[----:B------:R-:W-:Y:S01]  /*afa0*/  LOP3.LUT R3, R108, 0xffff, RZ, 0xc0, !PT ;  /* 0x0000ffff6c037812 */ /* 0x000fe200078ec0ff */
[----:B------:R-:W-:Y:S03]  /*afb0*/  MUFU.EX2 R145, R66 ;  /* 0x0000004200917308 */ /* 0x000fe60000000800 */
[----:B------:R-:W-:Y:S02]  /*afc0*/  SHF.R.U32.HI R49, RZ, 0x18, R108 ;  /* 0x00000018ff317819 */ /* 0x000fe4000001166c */
[----:B------:R-:W-:Y:S02]  /*afd0*/  SHF.R.U32.HI R111, RZ, 0x18, R40 ;  /* 0x00000018ff6f7819 */ /* 0x000fe40000011628 */
[C---:B------:R-:W-:Y:S02]  /*afe0*/  LOP3.LUT R64, R40.reuse, 0xffff, RZ, 0xc0, !PT ;  /* 0x0000ffff28407812 */ /* 0x040fe400078ec0ff */
[----:B------:R-:W-:Y:S01]  /*aff0*/  LOP3.LUT R120, R40, 0xff, RZ, 0xc0, !PT ;  /* 0x000000ff28787812 */ /* 0x000fe200078ec0ff */
[----:B------:R-:W-:Y:S01]  /*b000*/  MUFU.EX2 R144, R67 ;  /* 0x0000004300907308 */ /* 0x000fe20000000800 */
[----:B------:R-:W-:Y:S02]  /*b010*/  LOP3.LUT R40, R41, UR15, R122, 0x96, !PT ;  /* 0x0000000f29287c12 */ /* 0x000fe4000f8e967a */
[----:B------:R-:W-:Y:S02]  /*b020*/  SHF.R.U32.HI R41, RZ, 0x8, R3 ;  /* 0x00000008ff297819 */ /* 0x000fe40000011603 */
[----:B------:R-:W-:Y:S02]  /*b030*/  LOP3.LUT R3, R48, 0xff, RZ, 0xc0, !PT ;  /* 0x000000ff30037812 */ /* 0x000fe400078ec0ff */
[----:B----4-:R-:W-:Y:S02]  /*b040*/  LOP3.LUT R42, R110, 0xff, RZ, 0xc0, !PT ;  /* 0x000000ff6e2a7812 */ /* 0x010fe400078ec0ff */
[----:B------:R-:W-:Y:S01]  /*b050*/  PRMT R110, R3, 0x5410, R49 ;  /* 0x00005410036e7816 */ /* 0x000fe20000000031 */
[----:B------:R-:W-:Y:S01]  /*b060*/  MUFU.EX2 R153, R153 ;  /* 0x0000009900997308 */ /* 0x000fe20000000800 */
[----:B------:R-:W4:Y:S01]  /*b070*/  LDSM.16.MT88.4 R48, [R189+0x7000] ;  /* 0x00700000bd30783b */ /* 0x000f220000004200 */
[----:B------:R-:W-:Y:S02]  /*b080*/  PRMT R111, R42, 0x5410, R111 ;  /* 0x000054102a6f7816 */ /* 0x000fe4000000006f */
[----:B------:R-:W-:Y:S02]  /*b090*/  LOP3.LUT R107, R108, 0xff, RZ, 0xc0, !PT ;  /* 0x000000ff6c6b7812 */ /* 0x000fe400078ec0ff */
[----:B------:R-:W-:Y:S02]  /*b0a0*/  LOP3.LUT R108, R109, UR15, R124, 0x96, !PT ;  /* 0x0000000f6d6c7c12 */ /* 0x000fe4000f8e967c */
[----:B------:R-:W-:Y:S01]  /*b0b0*/  PRMT R109, R107, 0x5410, R41 ;  /* 0x000054106b6d7816 */ /* 0x000fe20000000029 */
[-C--:B-1----:R-:W-:Y:S01]  /*b0c0*/  HMMA.16816.F32.BF16 R24, R116, R36.reuse, R24 ;  /* 0x000000247418723c */ /* 0x082fe20000041818 */
[----:B--2---:R-:W-:Y:S01]  /*b0d0*/  SHF.R.U32.HI R43, RZ, 0x8, R64 ;  /* 0x00000008ff2b7819 */ /* 0x004fe20000011640 */
[----:B------:R-:W-:Y:S01]  /*b0e0*/  MUFU.EX2 R67, R56 ;  /* 0x0000003800437308 */ /* 0x000fe20000000800 */
[----:B------:R-:W-:Y:S02]  /*b0f0*/  LOP3.LUT R41, R40, 0xffff, RZ, 0xc0, !PT ;  /* 0x0000ffff28297812 */ /* 0x000fe400078ec0ff */
[----:B---3--:R-:W-:Y:S02]  /*b100*/  LOP3.LUT R44, R108, 0xff, RZ, 0xc0, !PT ;  /* 0x000000ff6c2c7812 */ /* 0x008fe400078ec0ff */
[----:B------:R-:W-:Y:S01]  /*b110*/  PRMT R120, R120, 0x5410, R43 ;  /* 0x0000541078787816 */ /* 0x000fe2000000002b */
[C---:B------:R-:W-:Y:S01]  /*b120*/  HMMA.16816.F32.BF16 R92, R112.reuse, R36, R92 ;  /* 0x00000024705c723c */ /* 0x040fe2000004185c */
[----:B------:R-:W-:Y:S03]  /*b130*/  SHF.R.U32.HI R43, RZ, 0x8, R41 ;  /* 0x00000008ff2b7819 */ /* 0x000fe60000011629 */
[----:B------:R-:W-:Y:S01]  /*b140*/  LOP3.LUT R107, R40, 0xff, RZ, 0xc0, !PT ;  /* 0x000000ff286b7812 */ /* 0x000fe200078ec0ff */
[----:B------:R-:W-:Y:S01]  /*b150*/  MUFU.EX2 R66, R57 ;  /* 0x0000003900427308 */ /* 0x000fe20000000800 */
[----:B------:R-:W-:Y:S02]  /*b160*/  LOP3.LUT R3, R108, 0xffff, RZ, 0xc0, !PT ;  /* 0x0000ffff6c037812 */ /* 0x000fe400078ec0ff */
[-C--:B------:R-:W-:Y:S01]  /*b170*/  HMMA.16816.F32.BF16 R28, R112, R38.reuse, R28 ;  /* 0x00000026701c723c */ /* 0x080fe2000004181c */
[--C-:B------:R-:W-:Y:S03]  /*b180*/  SHF.R.U32.HI R42, RZ, 0x10, R40.reuse ;  /* 0x00000010ff2a7819 */ /* 0x100fe60000011628 */
[----:B------:R-:W-:Y:S02]  /*b190*/  SHF.R.U32.HI R64, RZ, 0x18, R40 ;  /* 0x00000018ff407819 */ /* 0x000fe40000011628 */
[----:B------:R-:W-:Y:S01]  /*b1a0*/  SHF.R.U32.HI R40, RZ, 0x10, R108 ;  /* 0x00000010ff287819 */ /* 0x000fe2000001166c */
[----:B------:R-:W-:Y:S01]  /*b1b0*/  MUFU.EX2 R65, R58 ;  /* 0x0000003a00417308 */ /* 0x000fe20000000800 */
[----:B------:R-:W-:Y:S01]  /*b1c0*/  HMMA.16816.F32.BF16 R96, R116, R38, R96 ;  /* 0x000000267460723c */ /* 0x000fe20000041860 */
[----:B------:R-:W-:Y:S03]  /*b1d0*/  SHF.R.U32.HI R41, RZ, 0x8, R3 ;  /* 0x00000008ff297819 */ /* 0x000fe60000011603 */
[----:B------:R-:W-:Y:S02]  /*b1e0*/  LOP3.LUT R3, R40, 0xff, RZ, 0xc0, !PT ;  /* 0x000000ff28037812 */ /* 0x000fe400078ec0ff */
[----:B------:R-:W-:Y:S01]  /*b1f0*/  PRMT R40, R107, 0x5410, R43 ;  /* 0x000054106b287816 */ /* 0x000fe2000000002b */
[--C-:B------:R-:W-:Y:S01]  /*b200*/  HSET2.LE.AND R43, R111, R224.reuse, PT ;  /* 0x000000e06f2b7233 */ /* 0x100fe20003803000 */
[----:B------:R-:W-:Y:S01]  /*b210*/  LOP3.LUT R42, R42, 0xff, RZ, 0xc0, !PT ;  /* 0x000000ff2a2a7812 */ /* 0x000fe200078ec0ff */
[----:B------:R-:W-:Y:S01]  /*b220*/  FFMA.FTZ R107, R52, c[0x0][0x23c], -R152 ;  /* 0x00008f00346b7a23 */ /* 0x000fe20000010898 */
[----:B------:R-:W-:Y:S02]  /*b230*/  MUFU.EX2 R60, R60 ;  /* 0x0000003c003c7308 */ /* 0x000fe40000000800 */
[----:B------:R-:W-:Y:S01]  /*b240*/  SHF.R.U32.HI R108, RZ, 0x18, R108 ;  /* 0x00000018ff6c7819 */ /* 0x000fe2000001166c */
[--C-:B------:R-:W-:Y:S01]  /*b250*/  HSET2.LE.AND R40, R40, R224.reuse, PT ;  /* 0x000000e028287233 */ /* 0x100fe20003803000 */
[----:B------:R-:W-:Y:S01]  /*b260*/  PRMT R44, R44, 0x5410, R41 ;  /* 0x000054102c2c7816 */ /* 0x000fe20000000029 */
[--C-:B------:R-:W-:Y:S01]  /*b270*/  HSET2.LE.AND R38, R109, R224.reuse, PT ;  /* 0x000000e06d267233 */ /* 0x100fe20003803000 */
[----:B------:R-:W-:Y:S01]  /*b280*/  PRMT R64, R42, 0x5410, R64 ;  /* 0x000054102a407816 */ /* 0x000fe20000000040 */
[--C-:B------:R-:W-:Y:S01]  /*b290*/  HSET2.LE.AND R42, R120, R224.reuse, PT ;  /* 0x000000e0782a7233 */ /* 0x100fe20003803000 */
[----:B------:R-:W-:Y:S01]  /*b2a0*/  F2FP.BF16.PACK_AB R36, R164, R136 ;  /* 0x00000088a424723e */ /* 0x000fe200000010ff */
[--C-:B------:R-:W-:Y:S01]  /*b2b0*/  HSET2.LE.AND R37, R44, R224.reuse, PT ;  /* 0x000000e02c257233 */ /* 0x100fe20003803000 */
[----:B------:R-:W-:Y:S01]  /*b2c0*/  PRMT R108, R3, 0x5410, R108 ;  /* 0x00005410036c7816 */ /* 0x000fe2000000006c */
[--C-:B------:R-:W-:Y:S01]  /*b2d0*/  HSET2.LE.AND R41, R64, R224.reuse, PT ;  /* 0x000000e040297233 */ /* 0x100fe20003803000 */
[----:B------:R-:W-:Y:S01]  /*b2e0*/  F2FP.BF16.PACK_AB R3, R166, R183 ;  /* 0x000000b7a603723e */ /* 0x000fe200000010ff */
[----:B------:R-:W1:Y:S01]  /*b2f0*/  LDSM.16.MT88.4 R44, [R192+0x7000] ;  /* 0x00700000c02c783b */ /* 0x000e620000004200 */
[----:B------:R-:W-:Y:S01]  /*b300*/  LOP3.LUT R40, R40, R36, RZ, 0xc0, !PT ;  /* 0x0000002428287212 */ /* 0x000fe200078ec0ff */
[--C-:B------:R-:W-:Y:S01]  /*b310*/  HSET2.LE.AND R39, R110, R224.reuse, PT ;  /* 0x000000e06e277233 */ /* 0x100fe20003803000 */
[----:B------:R-:W-:Y:S01]  /*b320*/  F2FP.BF16.PACK_AB R36, R160, R161 ;  /* 0x000000a1a024723e */ /* 0x000fe200000010ff */
[----:B------:R-:W-:Y:S01]  /*b330*/  MUFU.EX2 R146, R107 ;  /* 0x0000006b00927308 */ /* 0x000fe20000000800 */
[----:B------:R-:W-:Y:S01]  /*b340*/  F2FP.BF16.PACK_AB R52, R158, R159 ;  /* 0x0000009f9e34723e */ /* 0x000fe200000010ff */
[----:B------:R-:W-:Y:S01]  /*b350*/  FFMA.FTZ R152, R53, c[0x0][0x23c], -R152 ;  /* 0x00008f0035987a23 */ /* 0x000fe20000010898 */
[----:B------:R-:W-:Y:S02]  /*b360*/  LOP3.LUT R42, R42, R3, RZ, 0xc0, !PT ;  /* 0x000000032a2a7212 */ /* 0x000fe400078ec0ff */
[----:B------:R-:W-:Y:S02]  /*b370*/  F2FP.BF16.PACK_AB R3, R162, R163 ;  /* 0x000000a3a203723e */ /* 0x000fe400000010ff */
[----:B------:R-:W-:Y:S02]  /*b380*/  LOP3.LUT R41, R41, R36, RZ, 0xc0, !PT ;  /* 0x0000002429297212 */ /* 0x000fe400078ec0ff */
[----:B------:R-:W-:Y:S01]  /*b390*/  LOP3.LUT R36, R37, R52, RZ, 0xc0, !PT ;  /* 0x0000003425247212 */ /* 0x000fe200078ec0ff */
[--C-:B------:R-:W-:Y:S01]  /*b3a0*/  HSET2.LE.AND R37, R108, R224.reuse, PT ;  /* 0x000000e06c257233 */ /* 0x100fe20003803000 */
[----:B------:R-:W-:Y:S01]  /*b3b0*/  LOP3.LUT R43, R43, R3, RZ, 0xc0, !PT ;  /* 0x000000032b2b7212 */ /* 0x000fe200078ec0ff */
[----:B------:R-:W2:Y:S01]  /*b3c0*/  LDSM.16.MT88.4 R108, [R190+0x7000] ;  /* 0x00700000be6c783b */ /* 0x000ea20000004200 */
[----:B------:R-:W-:Y:S01]  /*b3d0*/  F2FP.BF16.PACK_AB R52, R156, R157 ;  /* 0x0000009d9c34723e */ /* 0x000fe200000010ff */
[----:B------:R3:W-:Y:S01]  /*b3e0*/  MUFU.EX2 R107, R54 ;  /* 0x00000036006b7308 */ /* 0x0007e20000000800 */
[----:B------:R-:W-:Y:S02]  /*b3f0*/  F2FP.BF16.PACK_AB R3, R150, R151 ;  /* 0x000000979603723e */ /* 0x000fe400000010ff */
[----:B------:R-:W-:Y:S01]  /*b400*/  LOP3.LUT R37, R37, R52, RZ, 0xc0, !PT ;  /* 0x0000003425257212 */ /* 0x000fe200078ec0ff */
[-C--:B----4-:R-:W-:Y:S01]  /*b410*/  HMMA.16816.F32.BF16 R4, R40, R48.reuse, R4 ;  /* 0x000000302804723c */ /* 0x090fe20000041804 */
[----:B------:R-:W-:Y:S02]  /*b420*/  F2FP.BF16.PACK_AB R52, R147, R149 ;  /* 0x000000959334723e */ /* 0x000fe400000010ff */
[----:B------:R-:W-:Y:S02]  /*b430*/  LOP3.LUT R38, R38, R3, RZ, 0xc0, !PT ;  /* 0x0000000326267212 */ /* 0x000fe400078ec0ff */
[----:B------:R-:W-:Y:S01]  /*b440*/  LOP3.LUT R39, R39, R52, RZ, 0xc0, !PT ;  /* 0x0000003427277212 */ /* 0x000fe200078ec0ff */
[----:B------:R-:W4:Y:S06]  /*b450*/  MUFU.EX2 R152, R152 ;  /* 0x0000009800987308 */ /* 0x000f2c0000000800 */
[C---:B------:R-:W-:Y:S04]  /*b460*/  HMMA.16816.F32.BF16 R8, R36.reuse, R48, R8 ;  /* 0x000000302408723c */ /* 0x040fe80000041808 */
[----:B------:R2:W2:Y:S03]  /*b470*/  MUFU.EX2 R64, R59 ;  /* 0x0000003b00407308 */ /* 0x0004a60000000800 */
[----:B------:R-:W-:Y:S01]  /*b480*/  LOP3.LUT R48, R123, UR5, R128, 0x96, !PT ;  /* 0x000000057b307c12 */ /* 0x000fe2000f8e9680 */
[-C--:B------:R-:W-:Y:S04]  /*b490*/  HMMA.16816.F32.BF16 R12, R36, R50.reuse, R12 ;  /* 0x00000032240c723c */ /* 0x080fe8000004180c */
[----:B------:R-:W-:Y:S02]  /*b4a0*/  IMAD.WIDE.U32 R48, R48, -0x2daee0ad, RZ ;  /* 0xd2511f5330307825 */ /* 0x000fe400078e00ff */
[----:B------:R-:W2:Y:S02]  /*b4b0*/  MUFU.EX2 R154, R154 ;  /* 0x0000009a009a7308 */ /* 0x000ea40000000800 */
[C---:B------:R-:W-:Y:S01]  /*b4c0*/  HMMA.16816.F32.BF16 R16, R40.reuse, R50, R16 ;  /* 0x000000322810723c */ /* 0x040fe20000041810 */
[----:B------:R-:W-:Y:S03]  /*b4d0*/  LOP3.LUT R3, R49, UR14, R126, 0x96, !PT ;  /* 0x0000000e31037c12 */ /* 0x000fe6000f8e967e */
[C---:B---3--:R-:W-:Y:S02]  /*b4e0*/  LOP3.LUT R54, R48.reuse, 0xff, RZ, 0xc0, !PT ;  /* 0x000000ff30367812 */ /* 0x048fe400078ec0ff */
[----:B------:R-:W-:Y:S02]  /*b4f0*/  SHF.R.U32.HI R53, RZ, 0x18, R48 ;  /* 0x00000018ff357819 */ /* 0x000fe40000011630 */
[-C--:B-1----:R-:W-:Y:S01]  /*b500*/  HMMA.16816.F32.BF16 R68, R40, R44.reuse, R68 ;  /* 0x0000002c2844723c */ /* 0x082fe20000041844 */
[----:B------:R-:W-:Y:S01]  /*b510*/  LOP3.LUT R50, R125, UR5, R130, 0x96, !PT ;  /* 0x000000057d327c12 */ /* 0x000fe2000f8e9682 */
[----:B------:R-:W-:Y:S01]  /*b520*/  MUFU.EX2 R62, R62 ;  /* 0x0000003e003e7308 */ /* 0x000fe20000000800 */
[----:B------:R-:W-:Y:S01]  /*b530*/  LDSM.16.MT88.4 R124, [R189+0x7800] ;  /* 0x00780000bd7c783b */ /* 0x000fe20000004200 */
[----:B------:R-:W-:Y:S02]  /*b540*/  LOP3.LUT R49, R48, 0xffff, RZ, 0xc0, !PT ;  /* 0x0000ffff30317812 */ /* 0x000fe400078ec0ff */
[----:B------:R-:W-:Y:S01]  /*b550*/  IMAD.WIDE.U32 R50, R50, -0x2daee0ad, RZ ;  /* 0xd2511f5332327825 */ /* 0x000fe200078e00ff */
[----:B------:R-:W-:Y:S01]  /*b560*/  SHF.R.U32.HI R52, RZ, 0x10, R48 ;  /* 0x00000010ff347819 */ /* 0x000fe20000011630 */
[C---:B------:R-:W-:Y:S03]  /*b570*/  HMMA.16816.F32.BF16 R72, R36.reuse, R44, R72 ;  /* 0x0000002c2448723c */ /* 0x040fe60000041848 */
[----:B------:R-:W-:Y:S01]  /*b580*/  LDSM.16.MT88.4 R128, [R192+0x7800] ;  /* 0x00780000c080783b */ /* 0x000fe20000004200 */
[----:B------:R-:W-:Y:S01]  /*b590*/  LOP3.LUT R48, R51, UR14, R132, 0x96, !PT ;  /* 0x0000000e33307c12 */ /* 0x000fe2000f8e9684 */
[----:B------:R-:W1:Y:S01]  /*b5a0*/  MUFU.EX2 R155, R155 ;  /* 0x0000009b009b7308 */ /* 0x000e620000000800 */
[----:B------:R-:W-:Y:S02]  /*b5b0*/  LOP3.LUT R55, R50, 0xffff, RZ, 0xc0, !PT ;  /* 0x0000ffff32377812 */ /* 0x000fe400078ec0ff */
[-C--:B------:R-:W-:Y:S01]  /*b5c0*/  HMMA.16816.F32.BF16 R76, R36, R46.reuse, R76 ;  /* 0x0000002e244c723c */ /* 0x080fe2000004184c */
[----:B------:R-:W-:Y:S03]  /*b5d0*/  SHF.R.U32.HI R51, RZ, 0x8, R49 ;  /* 0x00000008ff337819 */ /* 0x000fe60000011631 */
[----:B------:R-:W-:Y:S02]  /*b5e0*/  LOP3.LUT R49, R52, 0xff, RZ, 0xc0, !PT ;  /* 0x000000ff34317812 */ /* 0x000fe400078ec0ff */
[----:B------:R-:W-:Y:S02]  /*b5f0*/  PRMT R54, R54, 0x5410, R51 ;  /* 0x0000541036367816 */ /* 0x000fe40000000033 */
[C---:B------:R-:W-:Y:S01]  /*b600*/  HMMA.16816.F32.BF16 R32, R40.reuse, R46, R32 ;  /* 0x0000002e2820723c */ /* 0x040fe20000041820 */
[----:B------:R-:W3:Y:S03]  /*b610*/  LDSM.16.MT88.4 R44, [R191+0x7000] ;  /* 0x00700000bf2c783b */ /* 0x000ee60000004200 */
[----:B--2---:R-:W-:Y:S02]  /*b620*/  PRMT R59, R49, 0x5410, R53 ;  /* 0x00005410313b7816 */ /* 0x004fe40000000035 */
[C---:B------:R-:W-:Y:S02]  /*b630*/  LOP3.LUT R51, R3.reuse, 0xff, RZ, 0xc0, !PT ;  /* 0x000000ff03337812 */ /* 0x040fe400078ec0ff */
[-C--:B------:R-:W-:Y:S01]  /*b640*/  HMMA.16816.F32.BF16 R80, R40, R108.reuse, R80 ;  /* 0x0000006c2850723c */ /* 0x080fe20000041850 */
[----:B------:R-:W-:Y:S03]  /*b650*/  SHF.R.U32.HI R53, RZ, 0x8, R55 ;  /* 0x00000008ff357819 */ /* 0x000fe60000011637 */
[--C-:B------:R-:W-:Y:S02]  /*b660*/  SHF.R.U32.HI R56, RZ, 0x10, R50.reuse ;  /* 0x00000010ff387819 */ /* 0x100fe40000011632 */
[----:B------:R-:W-:Y:S02]  /*b670*/  LOP3.LUT R58, R50, 0xff, RZ, 0xc0, !PT ;  /* 0x000000ff323a7812 */ /* 0x000fe400078ec0ff */
[C---:B------:R-:W-:Y:S01]  /*b680*/  HMMA.16816.F32.BF16 R20, R36.reuse, R108, R20 ;  /* 0x0000006c2414723c */ /* 0x040fe20000041814 */
[----:B------:R-:W-:Y:S03]  /*b690*/  LOP3.LUT R52, R56, 0xff, RZ, 0xc0, !PT ;  /* 0x000000ff38347812 */ /* 0x000fe600078ec0ff */
[----:B------:R-:W-:Y:S02]  /*b6a0*/  PRMT R58, R58, 0x5410, R53 ;  /* 0x000054103a3a7816 */ /* 0x000fe40000000035 */
[----:B------:R-:W-:Y:S01]  /*b6b0*/  SHF.R.U32.HI R57, RZ, 0x18, R50 ;  /* 0x00000018ff397819 */ /* 0x000fe20000011632 */
[----:B------:R-:W-:Y:S01]  /*b6c0*/  IMAD.MOV.U32 R108, RZ, RZ, R2 ;  /* 0x000000ffff6c7224 */ /* 0x000fe200078e0002 */
[-C--:B------:R-:W-:Y:S01]  /*b6d0*/  HMMA.16816.F32.BF16 R84, R36, R110.reuse, R84 ;  /* 0x0000006e2454723c */ /* 0x080fe20000041854 */
[----:B------:R-:W-:Y:S03]  /*b6e0*/  SHF.R.U32.HI R50, RZ, 0x10, R3 ;  /* 0x00000010ff327819 */ /* 0x000fe60000011603 */
[----:B------:R-:W-:Y:S01]  /*b6f0*/  PRMT R57, R52, 0x5410, R57 ;  /* 0x0000541034397816 */ /* 0x000fe20000000039 */
[--C-:B------:R-:W-:Y:S01]  /*b700*/  HSET2.LE.AND R142, R58, R224.reuse, PT ;  /* 0x000000e03a8e7233 */ /* 0x100fe20003803000 */
[----:B------:R-:W-:Y:S02]  /*b710*/  LOP3.LUT R50, R50, 0xff, RZ, 0xc0, !PT ;  /* 0x000000ff32327812 */ /* 0x000fe400078ec0ff */
[C---:B------:R-:W-:Y:S01]  /*b720*/  HMMA.16816.F32.BF16 R88, R40.reuse, R110, R88 ;  /* 0x0000006e2858723c */ /* 0x040fe20000041858 */
[----:B------:R-:W-:Y:S03]  /*b730*/  LOP3.LUT R49, R3, 0xffff, RZ, 0xc0, !PT ;  /* 0x0000ffff03317812 */ /* 0x000fe600078ec0ff */
[----:B------:R-:W-:Y:S01]  /*b740*/  SHF.R.U32.HI R3, RZ, 0x18, R3 ;  /* 0x00000018ff037819 */ /* 0x000fe20000011603 */
[--C-:B------:R-:W-:Y:S01]  /*b750*/  HSET2.LE.AND R143, R57, R224.reuse, PT ;  /* 0x000000e0398f7233 */ /* 0x100fe20003803000 */
[----:B------:R-:W-:Y:S02]  /*b760*/  SHF.R.U32.HI R49, RZ, 0x8, R49 ;  /* 0x00000008ff317819 */ /* 0x000fe40000011631 */
[----:B------:R-:W-:Y:S01]  /*b770*/  PRMT R52, R50, 0x5410, R3 ;  /* 0x0000541032347816 */ /* 0x000fe20000000003 */
[-C--:B---3--:R-:W-:Y:S03]  /*b780*/  HMMA.16816.F32.BF16 R24, R40, R44.reuse, R24 ;  /* 0x0000002c2818723c */ /* 0x088fe60000041818 */
[--C-:B------:R-:W-:Y:S01]  /*b790*/  HSET2.LE.AND R50, R54, R224.reuse, PT ;  /* 0x000000e036327233 */ /* 0x100fe20003803000 */
[C---:B------:R-:W-:Y:S02]  /*b7a0*/  LOP3.LUT R3, R48.reuse, 0xffff, RZ, 0xc0, !PT ;  /* 0x0000ffff30037812 */ /* 0x040fe400078ec0ff */
[----:B------:R-:W-:Y:S01]  /*b7b0*/  PRMT R53, R51, 0x5410, R49 ;  /* 0x0000541033357816 */ /* 0x000fe20000000031 */
[--C-:B------:R-:W-:Y:S01]  /*b7c0*/  HSET2.LE.AND R51, R59, R224.reuse, PT ;  /* 0x000000e03b337233 */ /* 0x100fe20003803000 */
[C---:B------:R-:W-:Y:S01]  /*b7d0*/  HMMA.16816.F32.BF16 R92, R36.reuse, R44, R92 ;  /* 0x0000002c245c723c */ /* 0x040fe2000004185c */
[----:B------:R-:W-:Y:S06]  /*b7e0*/  LOP3.LUT R49, R48, 0xff, RZ, 0xc0, !PT ;  /* 0x000000ff30317812 */ /* 0x000fec00078ec0ff */
[----:B------:R-:W-:Y:S01]  /*b7f0*/  SHF.R.U32.HI R45, RZ, 0x8, R3 ;  /* 0x00000008ff2d7819 */ /* 0x000fe20000011603 */
[-C--:B------:R-:W-:Y:S01]  /*b800*/  HMMA.16816.F32.BF16 R28, R36, R46.reuse, R28 ;  /* 0x0000002e241c723c */ /* 0x080fe2000004181c */
[--C-:B------:R-:W-:Y:S01]  /*b810*/  SHF.R.U32.HI R44, RZ, 0x10, R48.reuse ;  /* 0x00000010ff2c7819 */ /* 0x100fe20000011630 */
[----:B------:R-:W2:Y:S02]  /*b820*/  LDSM.16.MT88.4 R36, [R190+0x7800] ;  /* 0x00780000be24783b */ /* 0x000ea40000004200 */
[----:B------:R-:W-:Y:S02]  /*b830*/  SHF.R.U32.HI R48, RZ, 0x18, R48 ;  /* 0x00000018ff307819 */ /* 0x000fe40000011630 */
[----:B------:R-:W-:Y:S02]  /*b840*/  LOP3.LUT R44, R44, 0xff, RZ, 0xc0, !PT ;  /* 0x000000ff2c2c7812 */ /* 0x000fe400078ec0ff */
[----:B------:R-:W-:Y:S01]  /*b850*/  HMMA.16816.F32.BF16 R96, R40, R46, R96 ;  /* 0x0000002e2860723c */ /* 0x000fe20000041860 */
[----:B------:R-:W-:Y:S03]  /*b860*/  PRMT R45, R49, 0x5410, R45 ;  /* 0x00005410312d7816 */ /* 0x000fe6000000002d */
[----:B-----5:R-:W-:Y:S01]  /*b870*/  F2FP.BF16.PACK_AB R3, R148, R165 ;  /* 0x000000a59403723e */ /* 0x020fe200000010ff */
[--C-:B------:R-:W-:Y:S01]  /*b880*/  HSET2.LE.AND R49, R52, R224.reuse, PT ;  /* 0x000000e034317233 */ /* 0x100fe20003803000 */
[----:B------:R-:W-:Y:S01]  /*b890*/  PRMT R141, R44, 0x5410, R48 ;  /* 0x000054102c8d7816 */ /* 0x000fe20000000030 */
[--C-:B------:R-:W-:Y:S01]  /*b8a0*/  HSET2.LE.AND R48, R53, R224.reuse, PT ;  /* 0x000000e035307233 */ /* 0x100fe20003803000 */
[----:B------:R-:W-:Y:S01]  /*b8b0*/  LOP3.LUT R50, R50, R3, RZ, 0xc0, !PT ;  /* 0x0000000332327212 */ /* 0x000fe200078ec0ff */
[--C-:B------:R-:W-:Y:S03]  /*b8c0*/  HSET2.LE.AND R140, R45, R224.reuse, PT ;  /* 0x000000e02d8c7233 */ /* 0x100fe60003803000 */
[----:B----4-:R-:W-:Y:S01]  /*b8d0*/  F2FP.BF16.PACK_AB R3, R152, R146 ;  /* 0x000000929803723e */ /* 0x010fe200000010ff */
[----:B------:R-:W-:Y:S01]  /*b8e0*/  HSET2.LE.AND R141, R141, R224, PT ;  /* 0x000000e08d8d7233 */ /* 0x000fe20003803000 */
[----:B------:R-:W-:Y:S02]  /*b8f0*/  F2FP.BF16.PACK_AB R44, R144, R145 ;  /* 0x00000091902c723e */ /* 0x000fe400000010ff */
[----:B------:R-:W-:Y:S02]  /*b900*/  F2FP.BF16.PACK_AB R45, R153, R107 ;  /* 0x0000006b992d723e */ /* 0x000fe400000010ff */
[----:B------:R-:W-:Y:S02]  /*b910*/  LOP3.LUT R48, R48, R3, RZ, 0xc0, !PT ;  /* 0x0000000330307212 */ /* 0x000fe400078ec0ff */
[----:B------:R-:W-:Y:S02]  /*b920*/  LOP3.LUT R51, R51, R44, RZ, 0xc0, !PT ;  /* 0x0000002c33337212 */ /* 0x000fe400078ec0ff */
[----:B------:R-:W-:Y:S02]  /*b930*/  LOP3.LUT R49, R49, R45, RZ, 0xc0, !PT ;  /* 0x0000002d31317212 */ /* 0x000fe400078ec0ff */
[----:B------:R-:W-:Y:S02]  /*b940*/  F2FP.BF16.PACK_AB R52, R66, R67 ;  /* 0x000000434234723e */ /* 0x000fe400000010ff */
[----:B------:R-:W-:Y:S02]  /*b950*/  F2FP.BF16.PACK_AB R3, R64, R65 ;  /* 0x000000414003723e */ /* 0x000fe400000010ff */
[----:B------:R-:W-:Y:S01]  /*b960*/  F2FP.BF16.PACK_AB R40, R154, R60 ;  /* 0x0000003c9a28723e */ /* 0x000fe200000010ff */
[-C--:B------:R-:W-:Y:S01]  /*b970*/  HMMA.16816.F32.BF16 R112, R48, R124.reuse, R4 ;  /* 0x0000007c3070723c */ /* 0x080fe20000041804 */
[----:B-1----:R-:W-:Y:S01]  /*b980*/  F2FP.BF16.PACK_AB R41, R155, R62 ;  /* 0x0000003e9b29723e */ /* 0x002fe200000010ff */
[----:B------:R-:W1:Y:S01]  /*b990*/  LDSM.16.MT88.4 R4, [R191+0x7800] ;  /* 0x00780000bf04783b */ /* 0x000e620000004200 */
[----:B------:R-:W-:Y:S02]  /*b9a0*/  LOP3.LUT R140, R140, R52, RZ, 0xc0, !PT ;  /* 0x000000348c8c7212 */ /* 0x000fe400078ec0ff */
[----:B------:R-:W-:Y:S01]  /*b9b0*/  LOP3.LUT R141, R141, R3, RZ, 0xc0, !PT ;  /* 0x000000038d8d7212 */ /* 0x000fe200078ec0ff */
[----:B------:R-:W-:Y:S01]  /*b9c0*/  FFMA.FTZ R3, R104, R233, R206 ;  /* 0x000000e968037223 */ /* 0x000fe200000100ce */
[----:B------:R-:W-:Y:S01]  /*b9d0*/  LOP3.LUT R142, R142, R40, RZ, 0xc0, !PT ;  /* 0x000000288e8e7212 */ /* 0x000fe200078ec0ff */
[----:B------:R-:W-:Y:S01]  /*b9e0*/  IMAD.MOV.U32 R104, RZ, RZ, R102 ;  /* 0x000000ffff687224 */ /* 0x000fe200078e0066 */
[----:B------:R-:W-:Y:S03]  /*b9f0*/  LOP3.LUT R143, R143, R41, RZ, 0xc0, !PT ;  /* 0x000000298f8f7212 */ /* 0x000fe600078ec0ff */
[----:B------:R-:W-:Y:S04]  /*ba00*/  FADD.FTZ R3, R205, R3 ;  /* 0x00000003cd037221 */ /* 0x000fe80000010000 */
[C---:B------:R-:W-:Y:S07]  /*ba10*/  HMMA.16816.F32.BF16 R116, R140.reuse, R124, R8 ;  /* 0x0000007c8c74723c */ /* 0x040fee0000041808 */
[----:B------:R-:W-:Y:S01]  /*ba20*/  FFMA.FTZ R8, R105, R232, R212 ;  /* 0x000000e869087223 */ /* 0x000fe200000100d4 */
        /* <DEDUP_REMOVED lines=47> */
[----:B------:R-:W-:Y:S04]  /*bd20*/  FADD.FTZ R3, R162, R3 ;  /* 0x00000003a2037221 */ /* 0x000fe80000010000 */
        /* <DEDUP_REMOVED lines=29> */
.L_x_1255:
        /* <DEDUP_REMOVED lines=13> */
[----:B-----5:R-:W-:Y:S01]  /*bfd0*/  FADD.FTZ R0, R0, R233 ;  /* 0x000000e900007221 */ /* 0x020fe20000010000 */
[----:B--2---:R-:W-:-:S04]  /*bfe0*/  SHF.R.S32.HI R39, RZ, 0x1f, R62 ;  /* 0x0000001fff277819 */ /* 0x004fc8000001143e */
[----:B------:R-:W2:Y:S01]  /*bff0*/  SHFL.BFLY PT, R8, R0, 0x1, 0x1f ;  /* 0x0c201f0000087f89 */ /* 0x000ea200000e0000 */
[CC--:B------:R-:W-:Y:S02]  /*c000*/  LEA.HI R34, R39.reuse, R62.reuse, RZ, 0x2 ;  /* 0x0000003e27227211 */ /* 0x0c0fe400078f10ff */
[----:B------:R-:W-:Y:S02]  /*c010*/  LEA.HI R39, R39, R62, RZ, 0x5 ;  /* 0x0000003e27277211 */ /* 0x000fe400078f28ff */
[----:B------:R-:W-:Y:S01]  /*c020*/  SHF.R.S32.HI R9, RZ, 0x1f, R34 ;  /* 0x0000001fff097819 */ /* 0x000fe20000011422 */
[----:B-1----:R-:W-:Y:S02]  /*c030*/  FADD.FTZ R36, R3, R5 ;  /* 0x0000000503247221 */ /* 0x002fe40000010000 */
[----:B------:R-:W1:Y:S01]  /*c040*/  SHFL.BFLY PT, R3, R6, 0x1, 0x1f ;  /* 0x0c201f0006037f89 */ /* 0x000e6200000e0000 */
[----:B---3--:R-:W-:Y:S01]  /*c050*/  FADD.FTZ R35, R4, R7 ;  /* 0x0000000704237221 */ /* 0x008fe20000010000 */
[----:B------:R-:W-:Y:S01]  /*c060*/  MOV R7, 0x3f800000 ;  /* 0x3f80000000077802 */ /* 0x000fe20000000f00 */
[----:B------:R-:W-:Y:S01]  /*c070*/  @P0 IMAD.WIDE.U32 R4, R250, c[0x0][0x1e8], RZ ;  /* 0x00007a00fa040a25 */ /* 0x000fe200078e00ff */
[----:B------:R-:W-:-:S02]  /*c080*/  FSETP.NE.FTZ.AND P5, PT, R36, RZ, PT ;  /* 0x000000ff2400720b */ /* 0x000fc40003fb5000 */
[----:B------:R-:W-:Y:S01]  /*c090*/  FSETP.NE.FTZ.AND P6, PT, R35, RZ, PT ;  /* 0x000000ff2300720b */ /* 0x000fe20003fd5000 */
[----:B------:R-:W-:Y:S01]  /*c0a0*/  @P0 IMAD R61, R250, c[0x0][0x1ec], R5 ;  /* 0x00007b00fa3d0a24 */ /* 0x000fe200078e0205 */
[----:B------:R-:W-:Y:S01]  /*c0b0*/  @P0 MOV R60, R4 ;  /* 0x00000004003c0202 */ /* 0x000fe20000000f00 */
[----:B--2---:R-:W-:Y:S01]  /*c0c0*/  FADD.FTZ R37, R0, R8 ;  /* 0x0000000800257221 */ /* 0x004fe20000010000 */
[----:B------:R-:W-:Y:S01]  /*c0d0*/  SHF.R.S32.HI R0, RZ, 0x2, R34 ;  /* 0x00000002ff007819 */ /* 0x000fe20000011422 */
[----:B------:R-:W-:Y:S01]  /*c0e0*/  IMAD.MOV.U32 R5, RZ, RZ, 0x3f800000 ;  /* 0x3f800000ff057424 */ /* 0x000fe200078e00ff */
[----:B------:R-:W-:Y:S02]  /*c0f0*/  MOV R8, 0x3f800000 ;  /* 0x3f80000000087802 */ /* 0x000fe40000000f00 */
[----:B------:R-:W-:Y:S02]  /*c100*/  FSETP.NE.FTZ.AND P4, PT, R37, RZ, PT ;  /* 0x000000ff2500720b */ /* 0x000fe40003f95000 */
[----:B------:R-:W-:-:S02]  /*c110*/  LEA.HI R9, R9, R0, RZ, 0x3 ;  /* 0x0000000009097211 */ /* 0x000fc400078f18ff */
[----:B------:R-:W2:Y:S02]  /*c120*/  @P5 MUFU.RCP R8, R36 ;  /* 0x0000002400085308 */ /* 0x000ea40000001000 */
[----:B------:R-:W-:Y:S01]  /*c130*/  LOP3.LUT R9, R9, 0xfffffff8, RZ, 0xc0, !PT ;  /* 0xfffffff809097812 */ /* 0x000fe200078ec0ff */
[----:B-1----:R-:W-:Y:S01]  /*c140*/  FADD.FTZ R38, R6, R3 ;  /* 0x0000000306267221 */ /* 0x002fe20000010000 */
[----:B------:R-:W-:-:S04]  /*c150*/  MOV R3, 0x3f800000 ;  /* 0x3f80000000037802 */ /* 0x000fc80000000f00 */
[----:B------:R-:W1:Y:S01]  /*c160*/  @P6 MUFU.RCP R7, R35 ;  /* 0x0000002300076308 */ /* 0x000e620000001000 */
[----:B------:R-:W-:Y:S02]  /*c170*/  IADD3 R9, R0, -R9, RZ ;  /* 0x8000000900097210 */ /* 0x000fe40007ffe0ff */
[----:B------:R-:W-:-:S05]  /*c180*/  FSETP.NE.FTZ.AND P3, PT, R38, RZ, PT ;  /* 0x000000ff2600720b */ /* 0x000fca0003f75000 */
[----:B------:R-:W-:Y:S01]  /*c190*/  @P4 MUFU.RCP R3, R37 ;  /* 0x0000002500034308 */ /* 0x000fe20000001000 */
[----:B--2---:R-:W-:-:S04]  /*c1a0*/  FMUL.FTZ R4, R8, c[0x0][0x2dc] ;  /* 0x0000b70008047a20 */ /* 0x004fc80000410000 */
[C---:B------:R-:W-:Y:S02]  /*c1b0*/  FMUL.FTZ R114, R4.reuse, R114 ;  /* 0x0000007204727220 */ /* 0x040fe40000410000 */
[C---:B------:R-:W-:Y:S01]  /*c1c0*/  FMUL.FTZ R8, R4.reuse, R115 ;  /* 0x0000007304087220 */ /* 0x040fe20000410000 */
[----:B------:R-:W2:Y:S01]  /*c1d0*/  @P3 MUFU.RCP R5, R38 ;  /* 0x0000002600053308 */ /* 0x000ea20000001000 */
[----:B-1----:R-:W-:Y:S01]  /*c1e0*/  FMUL.FTZ R0, R7, c[0x0][0x2dc] ;  /* 0x0000b70007007a20 */ /* 0x002fe20000410000 */
[----:B------:R-:W-:Y:S01]  /*c1f0*/  MOV R7, 0xfffffff0 ;  /* 0xfffffff000077802 */ /* 0x000fe20000000f00 */
[----:B------:R-:W-:Y:S01]  /*c200*/  FMUL.FTZ R126, R4, R126 ;  /* 0x0000007e047e7220 */ /* 0x000fe20000410000 */
[----:B------:R-:W-:Y:S01]  /*c210*/  F2FP.BF16.PACK_AB R8, R8, R114 ;  /* 0x000000720808723e */ /* 0x000fe200000010ff */
[C---:B------:R-:W-:Y:S02]  /*c220*/  FMUL.FTZ R112, R0.reuse, R112 ;  /* 0x0000007000707220 */ /* 0x040fe40000410000 */
[----:B------:R-:W-:-:S02]  /*c230*/  FMUL.FTZ R31, R0, R113 ;  /* 0x00000071001f7220 */ /* 0x000fc40000410000 */
[C---:B------:R-:W-:Y:S02]  /*c240*/  FMUL.FTZ R124, R0.reuse, R124 ;  /* 0x0000007c007c7220 */ /* 0x040fe40000410000 */
[C---:B------:R-:W-:Y:S01]  /*c250*/  FMUL.FTZ R125, R0.reuse, R125 ;  /* 0x0000007d007d7220 */ /* 0x040fe20000410000 */
[----:B------:R-:W-:Y:S01]  /*c260*/  F2FP.BF16.PACK_AB R31, R31, R112 ;  /* 0x000000701f1f723e */ /* 0x000fe200000010ff */
[C---:B------:R-:W-:Y:S02]  /*c270*/  FMUL.FTZ R68, R0.reuse, R68 ;  /* 0x0000004400447220 */ /* 0x040fe40000410000 */
[C---:B------:R-:W-:Y:S02]  /*c280*/  FMUL.FTZ R30, R0.reuse, R69 ;  /* 0x00000045001e7220 */ /* 0x040fe40000410000 */
[C---:B------:R-:W-:Y:S02]  /*c290*/  FMUL.FTZ R128, R0.reuse, R128 ;  /* 0x0000008000807220 */ /* 0x040fe40000410000 */
        /* <DEDUP_REMOVED lines=14> */
[----:B--2---:R-:W-:Y:S01]  /*c380*/  FMUL.FTZ R0, R5, c[0x0][0x2dc] ;  /* 0x0000b70005007a20 */ /* 0x004fe20000410000 */
[----:B------:R-:W-:Y:S01]  /*c390*/  F2FP.BF16.PACK_AB R5, R125, R124 ;  /* 0x0000007c7d05723e */ /* 0x000fe200000010ff */
[----:B------:R-:W-:Y:S01]  /*c3a0*/  FMUL.FTZ R3, R3, c[0x0][0x2dc] ;  /* 0x0000b70003037a20 */ /* 0x000fe20000410000 */
[----:B------:R-:W-:Y:S01]  /*c3b0*/  F2FP.BF16.PACK_AB R12, R12, R96 ;  /* 0x000000600c0c723e */ /* 0x000fe200000010ff */
[C---:B------:R-:W-:Y:S02]  /*c3c0*/  FMUL.FTZ R118, R0.reuse, R118 ;  /* 0x0000007600767220 */ /* 0x040fe40000410000 */
[C---:B------:R-:W-:Y:S02]  /*c3d0*/  FMUL.FTZ R119, R0.reuse, R119 ;  /* 0x0000007700777220 */ /* 0x040fe40000410000 */
        /* <DEDUP_REMOVED lines=20> */
[----:B------:R-:W-:Y:S01]  /*c520*/  LOP3.LUT R0, R9, 0x1, RZ, 0xc0, !PT ;  /* 0x0000000109007812 */ /* 0x000fe200078ec0ff */
[----:B------:R-:W-:Y:S01]  /*c530*/  FMUL.FTZ R116, R3, R116 ;  /* 0x0000007403747220 */ /* 0x000fe20000410000 */
[----:B------:R-:W-:Y:S01]  /*c540*/  F2FP.BF16.PACK_AB R13, R13, R94 ;  /* 0x0000005e0d0d723e */ /* 0x000fe200000010ff */
[C---:B------:R-:W-:Y:S01]  /*c550*/  FMUL.FTZ R33, R3.reuse, R117 ;  /* 0x0000007503217220 */ /* 0x040fe20000410000 */
[----:B------:R-:W-:Y:S01]  /*c560*/  ISETP.NE.U32.AND P1, PT, R0, 0x1, PT ;  /* 0x000000010000780c */ /* 0x000fe20003f25070 */
[C---:B------:R-:W-:Y:S01]  /*c570*/  FMUL.FTZ R120, R3.reuse, R120 ;  /* 0x0000007803787220 */ /* 0x040fe20000410000 */
[----:B------:R-:W-:Y:S01]  /*c580*/  LOP3.LUT R0, R34, 0x3ffffffc, RZ, 0xc0, !PT ;  /* 0x3ffffffc22007812 */ /* 0x000fe200078ec0ff */
[C---:B------:R-:W-:Y:S01]  /*c590*/  FMUL.FTZ R32, R3.reuse, R121 ;  /* 0x0000007903207220 */ /* 0x040fe20000410000 */
[----:B------:R-:W-:Y:S01]  /*c5a0*/  SHF.R.S32.HI R34, RZ, 0x5, R39 ;  /* 0x00000005ff227819 */ /* 0x000fe20000011427 */
[C---:B------:R-:W-:Y:S01]  /*c5b0*/  FMUL.FTZ R72, R3.reuse, R72 ;  /* 0x0000004803487220 */ /* 0x040fe20000410000 */
[----:B------:R-:W-:Y:S01]  /*c5c0*/  IADD3 R0, -R0, R62, RZ ;  /* 0x0000003e00007210 */ /* 0x000fe20007ffe1ff */
[----:B------:R-:W-:Y:S01]  /*c5d0*/  FMUL.FTZ R28, R3, R73 ;  /* 0x00000049031c7220 */ /* 0x000fe20000410000 */
[----:B------:R-:W-:Y:S01]  /*c5e0*/  SEL R7, R7, 0x10, !P1 ;  /* 0x0000001007077807 */ /* 0x000fe20004800000 */
[C---:B------:R-:W-:Y:S01]  /*c5f0*/  FMUL.FTZ R76, R3.reuse, R76 ;  /* 0x0000004c034c7220 */ /* 0x040fe20000410000 */
[----:B------:R-:W-:Y:S01]  /*c600*/  LEA R0, R34, R0, 0x9 ;  /* 0x0000000022007211 */ /* 0x000fe200078e48ff */
[----:B------:R-:W-:Y:S01]  /*c610*/  FMUL.FTZ R27, R3, R77 ;  /* 0x0000004d031b7220 */ /* 0x000fe20000410000 */
[----:B------:R-:W-:Y:S01]  /*c620*/  R2P PR, R9, 0x6 ;  /* 0x0000000609007804 */ /* 0x000fe20000000000 */
[----:B------:R-:W-:Y:S01]  /*c630*/  FMUL.FTZ R132, R3, R132 ;  /* 0x0000008403847220 */ /* 0x000fe20000410000 */
[----:B------:R-:W-:Y:S01]  /*c640*/  F2FP.BF16.PACK_AB R33, R33, R116 ;  /* 0x000000742121723e */ /* 0x000fe200000010ff */
        /* <DEDUP_REMOVED lines=11> */
[----:B------:R-:W-:Y:S01]  /*c700*/  FMUL.FTZ R10, R3, R141 ;  /* 0x0000008d030a7220 */ /* 0x000fe20000410000 */
[----:B------:R-:W-:Y:S01]  /*c710*/  SHF.L.U32 R3, R9, 0x6, RZ ;  /* 0x0000000609037819 */ /* 0x000fe200000006ff */
[----:B------:R-:W-:Y:S01]  /*c720*/  FMUL.FTZ R6, R4, R127 ;  /* 0x0000007f04067220 */ /* 0x000fe20000410000 */
[----:B------:R-:W-:Y:S01]  /*c730*/  F2FP.BF16.PACK_AB R14, R14, R92 ;  /* 0x0000005c0e0e723e */ /* 0x000fe200000010ff */
[C---:B------:R-:W-:Y:S01]  /*c740*/  FMUL.FTZ R70, R4.reuse, R70 ;  /* 0x0000004604467220 */ /* 0x040fe20000410000 */
[----:B------:R-:W-:Y:S01]  /*c750*/  LOP3.LUT R3, R3, 0x1c0, RZ, 0xc0, !PT ;  /* 0x000001c003037812 */ /* 0x000fe200078ec0ff */
[----:B------:R-:W-:Y:S01]  /*c760*/  FMUL.FTZ R29, R4, R71 ;  /* 0x00000047041d7220 */ /* 0x000fe20000410000 */
[----:B------:R-:W-:Y:S01]  /*c770*/  F2FP.BF16.PACK_AB R6, R6, R126 ;  /* 0x0000007e0606723e */ /* 0x000fe200000010ff */
[C---:B------:R-:W-:Y:S01]  /*c780*/  FMUL.FTZ R130, R4.reuse, R130 ;  /* 0x0000008204827220 */ /* 0x040fe20000410000 */
[----:B------:R-:W-:Y:S01]  /*c790*/  LEA.HI R3, R3, R3, RZ, 0x1d ;  /* 0x0000000303037211 */ /* 0x000fe200078fe8ff */
[C---:B------:R-:W-:Y:S01]  /*c7a0*/  FMUL.FTZ R22, R4.reuse, R131 ;  /* 0x0000008304167220 */ /* 0x040fe20000410000 */
[----:B------:R-:W-:Y:S01]  /*c7b0*/  F2FP.BF16.PACK_AB R29, R29, R70 ;  /* 0x000000461d1d723e */ /* 0x000fe200000010ff */
[----:B------:R-:W-:Y:S01]  /*c7c0*/  FMUL.FTZ R82, R4, R82 ;  /* 0x0000005204527220 */ /* 0x000fe20000410000 */
[----:B------:R-:W-:Y:S01]  /*c7d0*/  F2FP.BF16.PACK_AB R10, R10, R140 ;  /* 0x0000008c0a0a723e */ /* 0x000fe200000010ff */
[----:B------:R-:W-:Y:S01]  /*c7e0*/  IMAD.U32 R0, R0, 0x2, R3 ;  /* 0x0000000200007824 */ /* 0x000fe200078e0003 */
[----:B------:R-:W-:Y:S01]  /*c7f0*/  F2FP.BF16.PACK_AB R22, R22, R130 ;  /* 0x000000821616723e */ /* 0x000fe200000010ff */
[C---:B------:R-:W-:Y:S01]  /*c800*/  FMUL.FTZ R25, R4.reuse, R83 ;  /* 0x0000005304197220 */ /* 0x040fe20000410000 */
[----:B------:R-:W-:Y:S01]  /*c810*/  F2FP.BF16.PACK_AB R9, R143, R142 ;  /* 0x0000008e8f09723e */ /* 0x000fe200000010ff */
[----:B------:R-:W-:Y:S01]  /*c820*/  FMUL.FTZ R90, R4, R90 ;  /* 0x0000005a045a7220 */ /* 0x000fe20000410000 */
[----:B------:R-:W-:Y:S01]  /*c830*/  SHF.L.U32 R3, R0, 0x1, RZ ;  /* 0x0000000100037819 */ /* 0x000fe200000006ff */
[C---:B------:R-:W-:Y:S01]  /*c840*/  FMUL.FTZ R17, R4.reuse, R91 ;  /* 0x0000005b04117220 */ /* 0x040fe20000410000 */
[----:B------:R-:W-:Y:S01]  /*c850*/  MOV R0, 0x20 ;  /* 0x0000002000007802 */ /* 0x000fe20000000f00 */
[C---:B------:R-:W-:Y:S01]  /*c860*/  FMUL.FTZ R138, R4.reuse, R138 ;  /* 0x0000008a048a7220 */ /* 0x040fe20000410000 */
[----:B------:R-:W-:Y:S01]  /*c870*/  F2FP.BF16.PACK_AB R25, R25, R82 ;  /* 0x000000521919723e */ /* 0x000fe200000010ff */
[C---:B------:R-:W-:Y:S01]  /*c880*/  FMUL.FTZ R18, R4.reuse, R139 ;  /* 0x0000008b04127220 */ /* 0x040fe20000410000 */
[----:B------:R1:W-:Y:S01]  /*c890*/  STS [R3+0x400], R8 ;  /* 0x0004000803007388 */ /* 0x0003e20000000800 */
[C---:B------:R-:W-:Y:S01]  /*c8a0*/  FMUL.FTZ R98, R4.reuse, R98 ;  /* 0x0000006204627220 */ /* 0x040fe20000410000 */
[----:B------:R-:W-:Y:S01]  /*c8b0*/  F2FP.BF16.PACK_AB R17, R17, R90 ;  /* 0x0000005a1111723e */ /* 0x000fe200000010ff */
[----:B------:R-:W-:Y:S01]  /*c8c0*/  FMUL.FTZ R11, R4, R99 ;  /* 0x00000063040b7220 */ /* 0x000fe20000410000 */
[----:B------:R-:W-:Y:S01]  /*c8d0*/  IADD3 R4, R3, R7, RZ ;  /* 0x0000000703047210 */ /* 0x000fe20007ffe0ff */
[----:B------:R-:W-:Y:S01]  /*c8e0*/  STS [R3], R31 ;  /* 0x0000001f03007388 */ /* 0x000fe20000000800 */
[----:B------:R-:W-:-:S02]  /*c8f0*/  F2FP.BF16.PACK_AB R18, R18, R138 ;  /* 0x0000008a1212723e */ /* 0x000fc400000010ff */
[----:B------:R-:W-:Y:S01]  /*c900*/  F2FP.BF16.PACK_AB R11, R11, R98 ;  /* 0x000000620b0b723e */ /* 0x000fe200000010ff */
[----:B------:R2:W-:Y:S04]  /*c910*/  STS [R4+0x400], R6 ;  /* 0x0004000604007388 */ /* 0x0005e80000000800 */
[----:B------:R3:W-:Y:S04]  /*c920*/  STS [R4], R5 ;  /* 0x0000000504007388 */ /* 0x0007e80000000800 */
[----:B------:R-:W-:Y:S04]  /*c930*/  STS [R3+0x2000], R33 ;  /* 0x0020002103007388 */ /* 0x000fe80000000800 */
[----:B------:R4:W-:Y:S01]  /*c940*/  STS [R3+0x2400], R118 ;  /* 0x0024007603007388 */ /* 0x0009e20000000800 */
[----:B-1----:R-:W-:-:S03]  /*c950*/  SEL R8, R0, 0xffffffe0, !P1 ;  /* 0xffffffe000087807 */ /* 0x002fc60004800000 */
[----:B------:R-:W-:Y:S01]  /*c960*/  STS [R4+0x2000], R32 ;  /* 0x0020002004007388 */ /* 0x000fe20000000800 */
[C---:B------:R-:W-:Y:S02]  /*c970*/  IADD3 R0, R3.reuse, 0x40, RZ ;  /* 0x0000004003007810 */ /* 0x040fe40007ffe0ff */
[C---:B------:R-:W-:Y:S01]  /*c980*/  @P2 IADD3 R0, R3.reuse, -0x40, RZ ;  /* 0xffffffc003002810 */ /* 0x040fe20007ffe0ff */
[----:B------:R-:W-:Y:S01]  /*c990*/  STS [R4+0x2400], R122 ;  /* 0x0024007a04007388 */ /* 0x000fe20000000800 */
[----:B------:R-:W-:Y:S02]  /*c9a0*/  ISETP.NE.AND P2, PT, R40, RZ, PT ;  /* 0x000000ff2800720c */ /* 0x000fe40003f45270 */
[-C--:B--2---:R-:W-:Y:S02]  /*c9b0*/  IADD3 R6, R3, R8.reuse, RZ ;  /* 0x0000000803067210 */ /* 0x084fe40007ffe0ff */
[----:B---3--:R-:W-:-:S03]  /*c9c0*/  IADD3 R5, R4, R8, RZ ;  /* 0x0000000804057210 */ /* 0x008fc60007ffe0ff */
[----:B------:R1:W-:Y:S04]  /*c9d0*/  STS [R6], R30 ;  /* 0x0000001e06007388 */ /* 0x0003e80000000800 */
[----:B------:R-:W-:Y:S01]  /*c9e0*/  STS [R6+0x400], R29 ;  /* 0x0004001d06007388 */ /* 0x000fe20000000800 */
[----:B----4-:R-:W-:-:S03]  /*c9f0*/  IADD3 R3, R8, 0x400, R0 ;  /* 0x0000040008037810 */ /* 0x010fc60007ffe000 */
[----:B------:R-:W-:Y:S04]  /*ca00*/  STS [R5], R23 ;  /* 0x0000001705007388 */ /* 0x000fe80000000800 */
[----:B------:R-:W-:Y:S04]  /*ca10*/  STS [R5+0x400], R22 ;  /* 0x0004001605007388 */ /* 0x000fe80000000800 */
[----:B------:R-:W-:Y:S04]  /*ca20*/  STS [R6+0x2000], R28 ;  /* 0x0020001c06007388 */ /* 0x000fe80000000800 */
[----:B------:R2:W-:Y:S04]  /*ca30*/  STS [R6+0x2400], R74 ;  /* 0x0024004a06007388 */ /* 0x0005e80000000800 */
[----:B------:R-:W-:Y:S01]  /*ca40*/  STS [R5+0x2000], R27 ;  /* 0x0020001b05007388 */ /* 0x000fe20000000800 */
[----:B-1----:R-:W1:Y:S03]  /*ca50*/  LDC.U8 R30, c[0x0][0x328] ;  /* 0x0000ca00ff1e7b82 */ /* 0x002e660000000000 */
[----:B------:R3:W-:Y:S04]  /*ca60*/  STS [R5+0x2400], R78 ;  /* 0x0024004e05007388 */ /* 0x0007e80000000800 */
[----:B------:R-:W-:Y:S04]  /*ca70*/  STS [R0], R26 ;  /* 0x0000001a00007388 */ /* 0x000fe80000000800 */
[----:B------:R-:W-:Y:S04]  /*ca80*/  STS [R0+0x400], R25 ;  /* 0x0004001900007388 */ /* 0x000fe80000000800 */
[----:B------:R-:W4:Y:S01]  /*ca90*/  S2R R32, SR_CTAID.Y ;  /* 0x0000000000207919 */ /* 0x000f220000002600 */
[C---:B--2---:R-:W-:Y:S01]  /*caa0*/  IMAD.IADD R6, R7.reuse, 0x1, R3 ;  /* 0x0000000107067824 */ /* 0x044fe200078e0203 */
[----:B------:R-:W-:-:S02]  /*cab0*/  IADD3 R3, R7, R0, RZ ;  /* 0x0000000007037210 */ /* 0x000fc40007ffe0ff */
[----:B-1----:R-:W-:-:S03]  /*cac0*/  @!P2 ISETP.NE.AND P1, PT, R30, RZ, PT ;  /* 0x000000ff1e00a20c */ /* 0x002fc60003f25270 */
[----:B------:R-:W-:Y:S01]  /*cad0*/  STS [R3], R20 ;  /* 0x0000001403007388 */ /* 0x000fe20000000800 */
[----:B------:R-:W-:Y:S02]  /*cae0*/  IADD3 R4, R8, R3, RZ ;  /* 0x0000000308047210 */ /* 0x000fe40007ffe0ff */
[----:B---3--:R-:W-:Y:S01]  /*caf0*/  @P2 MOV R5, c[0x0][0x210] ;  /* 0x0000840000052a02 */ /* 0x008fe20000000f00 */
[----:B------:R1:W-:Y:S04]  /*cb00*/  STS [R3+0x400], R17 ;  /* 0x0004001103007388 */ /* 0x0003e80000000800 */
[----:B------:R-:W-:Y:S04]  /*cb10*/  STS [R0+0x2000], R24 ;  /* 0x0020001800007388 */ /* 0x000fe80000000800 */
[----:B------:R2:W-:Y:S04]  /*cb20*/  STS [R0+0x2400], R21 ;  /* 0x0024001500007388 */ /* 0x0005e80000000800 */
[----:B------:R3:W-:Y:S04]  /*cb30*/  STS [R3+0x2000], R16 ;  /* 0x0020001003007388 */ /* 0x0007e80000000800 */
[----:B------:R5:W-:Y:S01]  /*cb40*/  STS [R3+0x2400], R15 ;  /* 0x0024000f03007388 */ /* 0x000be20000000800 */
[----:B-1----:R-:W-:-:S02]  /*cb50*/  MOV R17, 0x7f800000 ;  /* 0x7f80000000117802 */ /* 0x002fc40000000f00 */
[----:B--2---:R-:W-:Y:S02]  /*cb60*/  IADD3 R0, R8, R0, RZ ;  /* 0x0000000008007210 */ /* 0x004fe40007ffe0ff */
[----:B------:R-:W1:Y:S01]  /*cb70*/  @P6 MUFU.LG2 R8, R35 ;  /* 0x0000002300086308 */ /* 0x000e620000000c00 */
[----:B---3--:R-:W-:Y:S02]  /*cb80*/  MOV R16, 0x7f800000 ;  /* 0x7f80000000107802 */ /* 0x008fe40000000f00 */
[----:B------:R-:W-:Y:S01]  /*cb90*/  STS [R0], R19 ;  /* 0x0000001300007388 */ /* 0x000fe20000000800 */
[----:B-----5:R-:W-:-:S03]  /*cba0*/  @P2 IMAD R3, R5, c[0x0][0x214], RZ ;  /* 0x0000850005032a24 */ /* 0x020fc600078e02ff */
[----:B------:R2:W-:Y:S01]  /*cbb0*/  STS [R0+0x400], R18 ;  /* 0x0004001200007388 */ /* 0x0005e20000000800 */
[----:B------:R-:W-:Y:S02]  /*cbc0*/  @!P2 MOV R5, c[0x0][0x214] ;  /* 0x000085000005aa02 */ /* 0x000fe40000000f00 */
[----:B------:R-:W-:Y:S01]  /*cbd0*/  MOV R15, 0x7f800000 ;  /* 0x7f800000000f7802 */ /* 0x000fe20000000f00 */
[----:B------:R-:W-:Y:S01]  /*cbe0*/  STS [R4], R12 ;  /* 0x0000000c04007388 */ /* 0x000fe20000000800 */
[----:B------:R-:W-:Y:S02]  /*cbf0*/  @!P2 SEL R3, R5, c[0x0][0x234], !P1 ;  /* 0x00008d000503aa07 */ /* 0x000fe40004800000 */
[----:B------:R-:W-:Y:S01]  /*cc00*/  ISETP.NE.AND P1, PT, R30, RZ, PT ;  /* 0x000000ff1e00720c */ /* 0x000fe20003f25270 */
[----:B------:R3:W-:Y:S01]  /*cc10*/  STS [R6], R11 ;  /* 0x0000000b06007388 */ /* 0x0007e20000000800 */
[----:B----4-:R-:W-:Y:S01]  /*cc20*/  @!P0 SHF.R.S32.HI R5, RZ, 0x1f, R32 ;  /* 0x0000001fff058819 */ /* 0x010fe20000011420 */
[----:B-1----:R-:W-:Y:S01]  /*cc30*/  @P6 FMUL.FTZ R8, R8, 0.69314718246459960938 ;  /* 0x3f31721808086820 */ /* 0x002fe20000410000 */
[----:B------:R-:W-:Y:S01]  /*cc40*/  ISETP.EQ.AND P1, PT, R40, RZ, P1 ;  /* 0x000000ff2800720c */ /* 0x000fe20000f22270 */
[----:B------:R1:W-:Y:S02]  /*cc50*/  STS [R0+0x2000], R14 ;  /* 0x0020000e00007388 */ /* 0x0003e40000000800 */
[----:B------:R-:W-:-:S02]  /*cc60*/  @!P0 IMAD R5, R5, c[0x0][0x1e0], RZ ;  /* 0x0000780005058a24 */ /* 0x000fc400078e02ff */
[----:B------:R4:W-:Y:S01]  /*cc70*/  STS [R0+0x2400], R13 ;  /* 0x0024000d00007388 */ /* 0x0009e20000000800 */
[----:B------:R-:W-:Y:S02]  /*cc80*/  @P6 FFMA.FTZ R17, R103, c[0x0][0x238], R8 ;  /* 0x00008e0067116a23 */ /* 0x000fe40000010008 */
[----:B------:R-:W-:Y:S01]  /*cc90*/  @!P0 IMAD R5, R32, c[0x0][0x1e4], R5 ;  /* 0x0000790020058a24 */ /* 0x000fe200078e0205 */
[----:B------:R5:W-:Y:S04]  /*cca0*/  STS [R4+0x2000], R10 ;  /* 0x0020000a04007388 */ /* 0x000be80000000800 */
[----:B------:R5:W-:Y:S04]  /*ccb0*/  STS [R6+0x2000], R9 ;  /* 0x0020000906007388 */ /* 0x000be80000000800 */
[----:B------:R-:W-:Y:S06]  /*ccc0*/  BAR.SYNC.DEFER_BLOCKING 0x0 ;  /* 0x0000000000007b1d */ /* 0x000fec0000010000 */
[----:B--2---:R-:W2:Y:S01]  /*ccd0*/  S2R R18, SR_CTAID.Z ;  /* 0x0000000000127919 */ /* 0x004ea20000002700 */
[----:B---3--:R-:W-:Y:S01]  /*cce0*/  @P4 MUFU.LG2 R11, R37 ;  /* 0x00000025000b4308 */ /* 0x008fe20000000c00 */
[----:B-1----:R-:W-:-:S02]  /*ccf0*/  MOV R14, 0x7f800000 ;  /* 0x7f800000000e7802 */ /* 0x002fc40000000f00 */
[----:B----4-:R-:W1:Y:S01]  /*cd00*/  S2R R13, SR_CTAID.X ;  /* 0x00000000000d7919 */ /* 0x010e620000002500 */
[----:B------:R-:W-:-:S04]  /*cd10*/  @P2 IMAD.MOV.U32 R0, RZ, RZ, 0x1 ;  /* 0x00000001ff002424 */ /* 0x000fc800078e00ff */
[----:B------:R-:W3:Y:S01]  /*cd20*/  @P5 MUFU.LG2 R12, R36 ;  /* 0x00000024000c5308 */ /* 0x000ee20000000c00 */
[----:B------:R-:W-:Y:S01]  /*cd30*/  @!P2 IMAD R0, R3, c[0x0][0x1c0], RZ ;  /* 0x000070000300aa24 */ /* 0x000fe200078e02ff */
[----:B-----5:R-:W-:-:S03]  /*cd40*/  LOP3.LUT R4, R39, 0xffffffe0, RZ, 0xc0, !PT ;  /* 0xffffffe027047812 */ /* 0x020fc600078ec0ff */
[----:B------:R-:W-:Y:S01]  /*cd50*/  IMAD R0, R32, R0, RZ ;  /* 0x0000000020007224 */ /* 0x000fe200078e02ff */
[----:B------:R-:W-:Y:S01]  /*cd60*/  IADD3 R9, -R4, R62, RZ ;  /* 0x0000003e04097210 */ /* 0x000fe20007ffe1ff */
[----:B------:R-:W-:Y:S01]  /*cd70*/  @!P0 IMAD.WIDE.U32 R6, R32, c[0x0][0x1e0], RZ ;  /* 0x0000780020068a25 */ /* 0x000fe200078e00ff */
[----:B------:R-:W4:Y:S01]  /*cd80*/  @P3 MUFU.LG2 R10, R38 ;  /* 0x00000026000a3308 */ /* 0x000f220000000c00 */
[----:B------:R1:W1:Y:S01]  /*cd90*/  LDS.128 R20, [R203] ;  /* 0x00000000cb147984 */ /* 0x0002620000000c00 */
[----:B------:R-:W-:Y:S02]  /*cda0*/  SEL R0, R0, RZ, !P1 ;  /* 0x000000ff00007207 */ /* 0x000fe40004800000 */
[----:B------:R-:W-:Y:S01]  /*cdb0*/  @!P0 MOV R60, R6 ;  /* 0x00000006003c8202 */ /* 0x000fe20000000f00 */
[----:B------:R1:W1:Y:S01]  /*cdc0*/  LDS.128 R24, [R203+0x800] ;  /* 0x00080000cb187984 */ /* 0x0002620000000c00 */
[----:B------:R-:W-:Y:S01]  /*cdd0*/  @P1 IMAD R6, R32, c[0x0][0x214], RZ ;  /* 0x0000850020061a24 */ /* 0x000fe200078e02ff */
[----:B------:R-:W-:Y:S01]  /*cde0*/  @!P0 IADD3 R61, R7, R5, RZ ;  /* 0x00000005073d8210 */ /* 0x000fe20007ffe0ff */
[----:B--2---:R-:W-:Y:S01]  /*cdf0*/  IMAD R0, R18, R3, R0 ;  /* 0x0000000312007224 */ /* 0x004fe200078e0200 */
[----:B------:R2:W2:Y:S01]  /*ce00*/  LDS.128 R28, [R203+0x1000] ;  /* 0x00100000cb1c7984 */ /* 0x0004a20000000c00 */
[----:B------:R-:W-:Y:S01]  /*ce10*/  @P2 MOV R7, c[0x0][0x210] ;  /* 0x0000840000072a02 */ /* 0x000fe20000000f00 */
[----:B------:R-:W-:Y:S01]  /*ce20*/  @!P2 IMAD.MOV.U32 R7, RZ, RZ, 0x1 ;  /* 0x00000001ff07a424 */ /* 0x000fe200078e00ff */
[----:B------:R-:W-:Y:S01]  /*ce30*/  @P1 SEL R6, R6, R250, !P0 ;  /* 0x000000fa06061207 */ /* 0x000fe20004000000 */
[----:B------:R1:W2:Y:S01]  /*ce40*/  LDS.128 R40, [R203+0x1800] ;  /* 0x00180000cb287984 */ /* 0x0002a20000000c00 */
[----:B------:R-:W-:Y:S01]  /*ce50*/  @!P1 CS2R R4, SRZ ;  /* 0x0000000000049805 */ /* 0x000fe2000001ff00 */
[----:B------:R-:W-:Y:S01]  /*ce60*/  LOP3.LUT P0, RZ, R9, 0x3, RZ, 0xc0, !PT ;  /* 0x0000000309ff7812 */ /* 0x000fe2000780c0ff */
[----:B---3--:R-:W-:Y:S01]  /*ce70*/  @P5 FMUL.FTZ R8, R12, 0.69314718246459960938 ;  /* 0x3f3172180c085820 */ /* 0x008fe20000410000 */
[----:B------:R3:W2:Y:S01]  /*ce80*/  LDS.128 R44, [R203+0x2000] ;  /* 0x00200000cb2c7984 */ /* 0x0006a20000000c00 */
[----:B------:R-:W-:Y:S01]  /*ce90*/  @P1 SHF.R.S32.HI R5, RZ, 0x1f, R6 ;  /* 0x0000001fff051819 */ /* 0x000fe20000011406 */
[----:B----4-:R-:W-:Y:S01]  /*cea0*/  @P3 FMUL.FTZ R3, R10, 0.69314718246459960938 ;  /* 0x3f3172180a033820 */ /* 0x010fe20000410000 */
[----:B------:R-:W-:Y:S01]  /*ceb0*/  @P1 MOV R4, R6 ;  /* 0x0000000600041202 */ /* 0x000fe20000000f00 */
[----:B------:R3:W4:Y:S01]  /*cec0*/  LDS.128 R48, [R203+0x2800] ;  /* 0x00280000cb307984 */ /* 0x0007220000000c00 */
[----:B-1----:R-:W-:-:S02]  /*ced0*/  IMAD R6, R13, R7, RZ ;  /* 0x000000070d067224 */ /* 0x002fc400078e02ff */
[----:B------:R-:W-:Y:S01]  /*cee0*/  @P5 FFMA.FTZ R16, R102, c[0x0][0x238], R8 ;  /* 0x00008e0066105a23 */ /* 0x000fe20000010008 */
[----:B------:R3:W1:Y:S01]  /*cef0*/  LDS.128 R52, [R203+0x3000] ;  /* 0x00300000cb347984 */ /* 0x0006620000000c00 */
[----:B------:R-:W-:Y:S01]  /*cf00*/  @P3 FFMA.FTZ R15, R2, c[0x0][0x238], R3 ;  /* 0x00008e00020f3a23 */ /* 0x000fe20000010003 */
[----:B------:R-:W-:Y:S01]  /*cf10*/  SHF.L.U32 R9, R6, 0x7, RZ ;  /* 0x0000000706097819 */ /* 0x000fe200000006ff */
[----:B------:R-:W-:Y:S01]  /*cf20*/  @P4 FMUL.FTZ R6, R11, 0.69314718246459960938 ;  /* 0x3f3172180b064820 */ /* 0x000fe20000410000 */
[----:B------:R3:W1:Y:S02]  /*cf30*/  LDS.128 R56, [R203+0x3800] ;  /* 0x00380000cb387984 */ /* 0x0006640000000c00 */
[----:B------:R-:W-:Y:S01]  /*cf40*/  IADD3 R11, P2, P1, R9, R4, R0 ;  /* 0x00000004090b7210 */ /* 0x000fe2000795e000 */
[----:B------:R-:W-:Y:S01]  /*cf50*/  @P4 FFMA.FTZ R14, R101, c[0x0][0x238], R6 ;  /* 0x00008e00650e4a23 */ /* 0x000fe20000010006 */
[----:B------:R-:W-:Y:S02]  /*cf60*/  SHF.R.S32.HI R4, RZ, 0x1f, R9 ;  /* 0x0000001fff047819 */ /* 0x000fe40000011409 */
[----:B------:R-:W-:-:S04]  /*cf70*/  SHF.R.S32.HI R0, RZ, 0x1f, R0 ;  /* 0x0000001fff007819 */ /* 0x000fc80000011400 */
[----:B------:R-:W-:Y:S01]  /*cf80*/  IADD3.X R5, R4, R5, R0, P2, P1 ;  /* 0x0000000504057210 */ /* 0x000fe200017e2400 */
[----:B------:R-:W-:Y:S05]  /*cf90*/  @P0 BRA `(.L_x_1260) ;  /* 0x0000025000000947 */ /* 0x000fea0003800000 */
[----:B------:R-:W5:Y:S01]  /*cfa0*/  LDL.LU R63, [R1+0xc] ;  /* 0x00000c00013f7983 */ /* 0x000f620000300800 */
[----:B------:R-:W-:-:S04]  /*cfb0*/  SHF.R.S32.HI R0, RZ, 0x1f, R34 ;  /* 0x0000001fff007819 */ /* 0x000fc80000011422 */
[----:B------:R-:W-:-:S04]  /*cfc0*/  LEA.HI R0, R0, R34, RZ, 0x2 ;  /* 0x0000002200007211 */ /* 0x000fc800078f10ff */
[----:B------:R-:W-:-:S05]  /*cfd0*/  LOP3.LUT R0, R0, 0xffffffc, RZ, 0xc0, !PT ;  /* 0x0ffffffc00007812 */ /* 0x000fca00078ec0ff */
[----:B------:R-:W-:-:S04]  /*cfe0*/  IMAD.IADD R0, R34, 0x1, -R0 ;  /* 0x0000000122007824 */ /* 0x000fc800078e0a00 */
[----:B-----5:R-:W-:-:S05]  /*cff0*/  IMAD R0, R0, 0x10, R63 ;  /* 0x0000001000007824 */ /* 0x020fca00078e023f */
        /* <DEDUP_REMOVED lines=14> */
[CC--:B------:R-:W-:Y:S02]  /*d0e0*/  @!P5 IADD3 R0, P2, R3.reuse, R11.reuse, RZ ;  /* 0x0000000b0300d210 */ /* 0x0c0fe40007f5e0ff */
        /* <DEDUP_REMOVED lines=16> */
.L_x_1260:
[----:B------:R-:W-:Y:S05]  /*d1f0*/  BSYNC B0 ;  /* 0x0000000000007941 */ /* 0x000fea0003800000 */
.L_x_1259:
        /* <DEDUP_REMOVED lines=19> */
.L_x_1262:
[----:B------:R-:W-:Y:S05]  /*d330*/  BSYNC B0 ;  /* 0x0000000000007941 */ /* 0x000fea0003800000 */
.L_x_1261:
[----:B------:R-:W5:Y:S01]  /*d340*/  LDL.LU R0, [R1+0x4] ;  /* 0x0000040001007983 */ /* 0x000f620000300800 */
[----:B------:R-:W-:Y:S01]  /*d350*/  BSSY B0, `(.L_x_1263) ;  /* 0x000000e000007945 */ /* 0x000fe20003800000 */
[----:B-----5:R-:W-:-:S13]  /*d360*/  ISETP.GE.OR P0, PT, R0, R248, P1 ;  /* 0x000000f80000720c */ /* 0x020fda0000f06670 */
        /* <DEDUP_REMOVED lines=12> */
.L_x_1264:
[----:B------:R-:W-:Y:S05]  /*d430*/  BSYNC B0 ;  /* 0x0000000000007941 */ /* 0x000fea0003800000 */
.L_x_1263:
[----:B------:R-:W5:Y:S01]  /*d440*/  LDL.LU R0, [R1] ;  /* 0x0000000001007983 */ /* 0x000f620000300800 */
        /* <DEDUP_REMOVED lines=14> */
.L_x_1266:
[----:B------:R-:W-:Y:S05]  /*d530*/  BSYNC B0 ;  /* 0x0000000000007941 */ /* 0x000fea0003800000 */
.L_x_1265:
[----:B------:R-:W5:Y:S01]  /*d540*/  LDL.LU R0, [R1+0x8] ;  /* 0x0000080001007983 */ /* 0x000f620000300800 */
[----:B------:R-:W-:Y:S01]  /*d550*/  BSSY B0, `(.L_x_1267) ;  /* 0x000000e000007945 */ /* 0x000fe20003800000 */
[----:B-----5:R-:W-:-:S13]  /*d560*/  ISETP.GE.OR P0, PT, R0, R248, P1 ;  /* 0x000000f80000720c */ /* 0x020fda0000f06670 */
        /* <DEDUP_REMOVED lines=12> */
.L_x_1268:
[----:B------:R-:W-:Y:S05]  /*d630*/  BSYNC B0 ;  /* 0x0000000000007941 */ /* 0x000fea0003800000 */
.L_x_1267:
        /* <DEDUP_REMOVED lines=15> */
.L_x_1270:
[----:B------:R-:W-:Y:S05]  /*d730*/  BSYNC B0 ;  /* 0x0000000000007941 */ /* 0x000fea0003800000 */
.L_x_1269:
        /* <DEDUP_REMOVED lines=15> */
.L_x_1272:
[----:B------:R-:W-:Y:S05]  /*d830*/  BSYNC B0 ;  /* 0x0000000000007941 */ /* 0x000fea0003800000 */
.L_x_1271:
        /* <DEDUP_REMOVED lines=15> */
.L_x_1274:
[----:B------:R-:W-:Y:S05]  /*d930*/  BSYNC B0 ;  /* 0x0000000000007941 */ /* 0x000fea0003800000 */
.L_x_1273:
[----:B------:R-:W5:Y:S02]  /*d940*/  LDL.LU R0, [R1+0x10] ;  /* 0x0000100001007983 */ /* 0x000f640000300800 */
[----:B-----5:R-:W-:-:S13]  /*d950*/  ISETP.GE.OR P1, PT, R0, R248, P1 ;  /* 0x000000f80000720c */ /* 0x020fda0000f26670 */
        /* <DEDUP_REMOVED lines=13> */
.L_x_1217:
        /* <DEDUP_REMOVED lines=14> */
[----:B------:R-:W-:Y:S01]  /*db10*/  @!P4 IMAD R0, R0, c[0x0][0x1e0], RZ ;  /* 0x000078000000ca24 */ /* 0x000fe200078e02ff */
[----:B--2---:R-:W-:-:S03]  /*db20*/  ISETP.NE.AND P2, PT, R4, RZ, PT ;  /* 0x000000ff0400720c */ /* 0x004fc60003f45270 */
[----:B------:R-:W-:Y:S01]  /*db30*/  @!P4 IMAD R0, R22, c[0x0][0x1e4], R0 ;  /* 0x000079001600ca24 */ /* 0x000fe200078e0200 */
        /* <DEDUP_REMOVED lines=22> */
[----:B------:R-:W-:Y:S01]  /*dca0*/  IMAD R0, R7, c[0x0][0x1f0], RZ ;  /* 0x00007c0007007a24 */ /* 0x000fe200078e02ff */
[-C--:B------:R-:W-:Y:S01]  /*dcb0*/  ISETP.GE.OR P3, PT, R10, R14.reuse, P1 ;  /* 0x0000000e0a00720c */ /* 0x080fe20000f66670 */
[----:B------:R-:W-:Y:S01]  /*dcc0*/  @!P2 IMAD.MOV.U32 R15, RZ, RZ, 0x1 ;  /* 0x00000001ff0fa424 */ /* 0x000fe200078e00ff */
[----:B------:R-:W-:Y:S01]  /*dcd0*/  SEL R7, R6, RZ, !P0 ;  /* 0x000000ff06077207 */ /* 0x000fe20004000000 */
[--C-:B------:R-:W-:Y:S01]  /*dce0*/  @P0 IMAD.MOV.U32 R2, RZ, RZ, R250.reuse ;  /* 0x000000ffff020224 */ /* 0x100fe200078e00fa */
[----:B------:R-:W-:Y:S01]  /*dcf0*/  @P0 SHF.R.S32.HI R3, RZ, 0x1f, R250 ;  /* 0x0000001fff030819 */ /* 0x000fe200000114fa */
[----:B------:R-:W-:Y:S01]  /*dd00*/  IMAD R9, R16, c[0x0][0x1f4], R0 ;  /* 0x00007d0010097a24 */ /* 0x000fe200078e0200 */
[----:B------:R-:W-:Y:S01]  /*dd10*/  ISETP.GE.AND P0, PT, R10, R14, PT ;  /* 0x0000000e0a00720c */ /* 0x000fe20003f06270 */
[----:B------:R-:W-:-:S02]  /*dd20*/  IMAD R6, R219, R15, RZ ;  /* 0x0000000fdb067224 */ /* 0x000fc400078e02ff */
[C---:B------:R-:W-:Y:S01]  /*dd30*/  IMAD R0, R16.reuse, R8, R7 ;  /* 0x0000000810007224 */ /* 0x040fe200078e0207 */
[----:B------:R-:W-:Y:S01]  /*dd40*/  P2R R27, PR, RZ, 0x1 ;  /* 0x00000001ff1b7803 */ /* 0x000fe20000000000 */
[----:B------:R-:W-:Y:S01]  /*dd50*/  IMAD.WIDE.U32 R12, R16, c[0x0][0x1f0], R4 ;  /* 0x00007c00100c7a25 */ /* 0x000fe200078e0004 */
[----:B------:R-:W-:Y:S02]  /*dd60*/  SHF.R.S32.HI R4, RZ, 0x1f, R6 ;  /* 0x0000001fff047819 */ /* 0x000fe40000011406 */
[----:B------:R-:W-:Y:S01]  /*dd70*/  IADD3 R17, P2, P0, R6, R2, R0 ;  /* 0x0000000206117210 */ /* 0x000fe2000785e000 */
[----:B------:R-:W-:Y:S01]  /*dd80*/  IMAD.WIDE R6, R191, 0x80, R10 ;  /* 0x00000080bf067825 */ /* 0x000fe200078e020a */
[----:B------:R-:W-:-:S03]  /*dd90*/  SHF.R.S32.HI R0, RZ, 0x1f, R0 ;  /* 0x0000001fff007819 */ /* 0x000fc60000011400 */
[----:B------:R-:W-:Y:S01]  /*dda0*/  IMAD.IADD R9, R9, 0x1, R13 ;  /* 0x0000000109097824 */ /* 0x000fe200078e020d */
        /* <DEDUP_REMOVED lines=10> */
.L_x_1276:
[----:B------:R-:W-:Y:S05]  /*de50*/  BSYNC B0 ;  /* 0x0000000000007941 */ /* 0x000fea0003800000 */
.L_x_1275:
        /* <DEDUP_REMOVED lines=17> */
.L_x_1278:
[----:B------:R-:W-:Y:S05]  /*df70*/  BSYNC B0 ;  /* 0x0000000000007941 */ /* 0x000fea0003800000 */
.L_x_1277:
        /* <DEDUP_REMOVED lines=16> */
.L_x_1280:
[----:B------:R-:W-:Y:S05]  /*e080*/  BSYNC B0 ;  /* 0x0000000000007941 */ /* 0x000fea0003800000 */
.L_x_1279:
        /* <DEDUP_REMOVED lines=16> */
.L_x_1282:
[----:B------:R-:W-:Y:S05]  /*e190*/  BSYNC B0 ;  /* 0x0000000000007941 */ /* 0x000fea0003800000 */
.L_x_1281:
        /* <DEDUP_REMOVED lines=16> */
.L_x_1284:
[----:B------:R-:W-:Y:S05]  /*e2a0*/  BSYNC B0 ;  /* 0x0000000000007941 */ /* 0x000fea0003800000 */
.L_x_1283:
        /* <DEDUP_REMOVED lines=16> */
.L_x_1286:
[----:B------:R-:W-:Y:S05]  /*e3b0*/  BSYNC B0 ;  /* 0x0000000000007941 */ /* 0x000fea0003800000 */
.L_x_1285:
        /* <DEDUP_REMOVED lines=16> */
.L_x_1288:
[----:B------:R-:W-:Y:S05]  /*e4c0*/  BSYNC B0 ;  /* 0x0000000000007941 */ /* 0x000fea0003800000 */
.L_x_1287:
        /* <DEDUP_REMOVED lines=16> */
.L_x_1290:
[----:B------:R-:W-:Y:S05]  /*e5d0*/  BSYNC B0 ;  /* 0x0000000000007941 */ /* 0x000fea0003800000 */
.L_x_1289:
[----:B------:R-:W-:Y:S02]  /*e5e0*/  ISETP.NE.AND P0, PT, R27, RZ, PT ;  /* 0x000000ff1b00720c */ /* 0x000fe40003f05270 */
[----:B------:R-:W-:Y:S02]  /*e5f0*/  P2R R7, PR, RZ, 0x2 ;  /* 0x00000002ff077803 */ /* 0x000fe40000000000 */
[----:B------:R-:W-:Y:S02]  /*e600*/  ISETP.NE.OR P0, PT, R18, RZ, P0 ;  /* 0x000000ff1200720c */ /* 0x000fe40000705670 */
        /* <DEDUP_REMOVED lines=69> */
.L_x_1291:
        /* <DEDUP_REMOVED lines=10> */
.L_x_2132:


//--------------------- .text._ZN5flash16flash_fwd_kernelI23Flash_fwd_kernel_traitsILi64ELi128ELi64ELi4ELb0ELb0EN7cutlass10bfloat16_tE19Flash_kernel_traitsILi64ELi128ELi64ELi4ES3_EELb1ELb0ELb0ELb0ELb0ELb0ELb0ELb1EEEvNS_16Flash_fwd_paramsE --------------------------
	.section	.text._ZN5flash16flash_fwd_kernelI23Flash_fwd_kernel_traitsILi64ELi128ELi64ELi4ELb0ELb0EN7cutlass10bfloat16_tE19Flash_kernel_traitsILi64ELi128ELi64ELi4ES3_EELb1ELb0ELb0ELb0ELb0ELb0ELb0ELb1EEEvNS_16Flash_fwd_paramsE,"ax",@progbits
	.sectioninfo	@"SHI_REGISTERS=255"
	.align	128
        .global         _ZN5flash16flash_fwd_kernelI23Flash_fwd_kernel_traitsILi64ELi128ELi64ELi4ELb0ELb0EN7cutlass10bfloat16_tE19Flash_kernel_traitsILi64ELi128ELi64ELi4ES3_EELb1ELb0ELb0ELb0ELb0ELb0ELb0ELb1EEEvNS_16Flash_fwd_paramsE
        .type           _ZN5flash16flash_fwd_kernelI23Flash_fwd_kernel_traitsILi64ELi128ELi64ELi4ELb0ELb0EN7cutlass10bfloat16_tE19Flash_kernel_traitsILi64ELi128ELi64ELi4ES3_EELb1ELb0ELb0ELb0ELb0ELb0ELb0ELb1EEEvNS_16Flash_fwd_paramsE,@function
        .size           _ZN5flash16flash_fwd_kernelI23Flash_fwd_kernel_traitsILi64ELi128ELi64ELi4ELb0ELb0EN7cutlass10bfloat16_tE19Flash_kernel_traitsILi64ELi128ELi64ELi4ES3_EELb1ELb0ELb0ELb0ELb0ELb0ELb0ELb1EEEvNS_16Flash_fwd_paramsE,(.L_x_2133 - _ZN5flash16flash_fwd_kernelI23Flash_fwd_kernel_traitsILi64ELi128ELi64ELi4ELb0ELb0EN7cutlass10bfloat16_tE19Flash_kernel_traitsILi64ELi128ELi64ELi4ES3_EELb1ELb0ELb0ELb0ELb0ELb0ELb0ELb1EEEvNS_16Flash_fwd_paramsE)
        .other          _ZN5flash16flash_fwd_kernelI23Flash_fwd_kernel_traitsILi64ELi128ELi64ELi4ELb0ELb0EN7cutlass10bfloat16_tE19Flash_kernel_traitsILi64ELi128ELi64ELi4ES3_EELb1ELb0ELb0ELb0ELb0ELb0ELb0ELb1EEEvNS_16Flash_fwd_paramsE,@"STO_CUDA_ENTRY STV_DEFAULT"
_ZN5flash16flash_fwd_kernelI23Flash_fwd_kernel_traitsILi64ELi128ELi64ELi4ELb0ELb0EN7cutlass10bfloat16_tE19Flash_kernel_traitsILi64ELi128ELi64ELi4ES3_EELb1ELb0ELb0ELb0ELb0ELb0ELb0ELb1EEEvNS_16Flash_fwd_paramsE:
.text._ZN5flash16flash_fwd_kernelI23Flash_fwd_kernel_traitsILi64ELi128ELi64ELi4ELb0ELb0EN7cutlass10bfloat16_tE19Flash_kernel_traitsILi64ELi128ELi64ELi4ES3_EELb1ELb0ELb0ELb0ELb0ELb0ELb0ELb1EEEvNS_16Flash_fwd_paramsE:
[----:B------:R-:W-:-:S03]  /*0000*/  MOV R1, c[0x0][0x28] ;  /* 0x00000a0000017a02 */ /* 0x000fc60000000f00 */
[----:B------:R-:W-:Y:S01]  /*0010*/  ULDC.U8 UR4, c[0x0][0x304] ;  /* 0x0000c10000047ab9 */ /* 0x000fe20000000000 */
[----:B------:R-:W-:Y:S01]  /*0020*/  IADD3 R1, R1, -0xe8, RZ ;  /* 0xffffff1801017810 */ /* 0x000fe20007ffe0ff */
[----:B------:R-:W-:Y:S01]  /*0030*/  ULDC.64 UR18, c[0x0][0x2f0] ;  /* 0x0000bc0000127ab9 */ /* 0x000fe20000000a00 */
[----:B------:R-:W-:Y:S01]  /*0040*/  ISETP.NE.AND P1, PT, RZ, UR4, PT ;  /* 0x00000004ff007c0c */ /* 0x000fe2000bf25270 */
[----:B------:R-:W-:Y:S01]  /*0050*/  IMAD.U32 R8, RZ, RZ, UR18 ;  /* 0x00000012ff087e24 */ /* 0x000fe2000f8e00ff */
[----:B------:R-:W-:Y:S01]  /*0060*/  ULDC.64 UR16, c[0x0][0x118] ;  /* 0x0000460000107ab9 */ /* 0x000fe20000000a00 */
[----:B------:R-:W-:-:S10]  /*0070*/  IMAD.U32 R9, RZ, RZ, UR19 ;  /* 0x00000013ff097e24 */ /* 0x000fd4000f8e00ff */
[----:B------:R-:W2:Y:S01]  /*0080*/  @P1 LDG.E.64 R8, [R8.64] ;  /* 0x0000001008081981 */ /* 0x000ea2000c1e1b00 */
[----:B------:R-:W-:Y:S02]  /*0090*/  IMAD.MOV.U32 R138, RZ, RZ, c[0x0][0x2f8] ;  /* 0x0000be00ff8a7624 */ /* 0x000fe400078e00ff */
[----:B------:R-:W-:Y:S02]  /*00a0*/  IMAD.MOV.U32 R3, RZ, RZ, c[0x0][0x2fc] ;  /* 0x0000bf00ff037624 */ /* 0x000fe400078e00ff */
[----:B------:R-:W-:-:S05]  /*00b0*/  @P1 IMAD.MOV.U32 R2, RZ, RZ, R138 ;  /* 0x000000ffff021224 */ /* 0x000fca00078e008a */
[----:B------:R1:W3:Y:S01]  /*00c0*/  @P1 LDG.E.64 R4, [R2.64] ;  /* 0x0000001002041981 */ /* 0x0002e2000c1e1b00 */
[----:B------:R-:W-:Y:S01]  /*00d0*/  ISETP.NE.U32.AND P2, PT, RZ, c[0x0][0x240], PT ;  /* 0x00009000ff007a0c */ /* 0x000fe20003f45070 */
[----:B------:R-:W4:Y:S01]  /*00e0*/  LDC.U8 R0, c[0x0][0x312] ;  /* 0x0000c480ff007b82 */ /* 0x000f220000000000 */
[----:B------:R-:W-:Y:S01]  /*00f0*/  MOV R11, 0x4 ;  /* 0x00000004000b7802 */ /* 0x000fe20000000f00 */
[----:B------:R-:W1:Y:S01]  /*0100*/  S2R R131, SR_CTAID.X ;  /* 0x0000000000837919 */ /* 0x000e620000002500 */
[----:B------:R-:W-:Y:S02]  /*0110*/  ISETP.NE.AND.EX P2, PT, RZ, c[0x0][0x244], PT, P2 ;  /* 0x00009100ff007a0c */ /* 0x000fe40003f45320 */
[----:B------:R-:W-:Y:S01]  /*0120*/  MOV R14, 0xffffffff ;  /* 0xffffffff000e7802 */ /* 0x000fe20000000f00 */
[----:B------:R-:W1:Y:S04]  /*0130*/  S2R R6, SR_CTAID.Y ;  /* 0x0000000000067919 */ /* 0x000e680000002600 */
[----:B------:R-:W1:Y:S04]  /*0140*/  S2R R20, SR_CTAID.Z ;  /* 0x0000000000147919 */ /* 0x000e680000002700 */
[----:B------:R-:W1:Y:S01]  /*0150*/  S2R R123, SR_TID.X ;  /* 0x00000000007b7919 */ /* 0x000e620000002100 */
[----:B----4-:R-:W-:Y:S01]  /*0160*/  ISETP.NE.AND P3, PT, R0, RZ, PT ;  /* 0x000000ff0000720c */ /* 0x010fe20003f65270 */
[----:B-1----:R-:W-:Y:S01]  /*0170*/  IMAD.WIDE R18, R6, R11, c[0x0][0x240] ;  /* 0x0000900006127625 */ /* 0x002fe200078e020b */
[----:B------:R-:W-:-:S04]  /*0180*/  LOP3.LUT R2, R20, R131, R6, 0xfe, !PT ;  /* 0x0000008314027212 */ /* 0x000fc800078efe06 */
[----:B------:R-:W-:-:S13]  /*0190*/  LOP3.LUT P4, RZ, R2, R123, RZ, 0xfc, !PT ;  /* 0x0000007b02ff7212 */ /* 0x000fda000788fcff */
[----:B------:R-:W-:Y:S02]  /*01a0*/  @!P4 IMAD.MOV.U32 R22, RZ, RZ, c[0x0][0x308] ;  /* 0x0000c200ff16c624 */ /* 0x000fe400078e00ff */
[----:B------:R-:W-:Y:S02]  /*01b0*/  @!P4 IMAD.MOV.U32 R23, RZ, RZ, c[0x0][0x30c] ;  /* 0x0000c300ff17c624 */ /* 0x000fe400078e00ff */
[----:B------:R-:W-:Y:S01]  /*01c0*/  IMAD.MOV.U32 R15, RZ, RZ, -0x1 ;  /* 0xffffffffff0f7424 */ /* 0x000fe200078e00ff */
[----:B--2---:R-:W1:Y:S08]  /*01d0*/  @P1 R2UR UR18, R8 ;  /* 0x00000000081213c2 */ /* 0x004e7000000e0000 */
[----:B------:R-:W2:Y:S01]  /*01e0*/  @P1 R2UR UR19, R9 ;  /* 0x00000000091313c2 */ /* 0x000ea200000e0000 */
[----:B---3--:R-:W-:-:S05]  /*01f0*/  @P1 IADD3 R138, P0, R4, c[0x0][0x300], RZ ;  /* 0x0000c000048a1a10 */ /* 0x008fca0007f1e0ff */
[----:B------:R-:W-:Y:S01]  /*0200*/  @P1 IMAD.X R3, RZ, RZ, R5, P0 ;  /* 0x000000ffff031224 */ /* 0x000fe200000e0605 */
[----:B------:R-:W-:Y:S01]  /*0210*/  ISETP.EQ.U32.AND P1, PT, RZ, c[0x0][0x248], PT ;  /* 0x00009200ff007a0c */ /* 0x000fe20003f22070 */
[----:B------:R-:W-:Y:S01]  /*0220*/  @!P4 IMAD.MOV.U32 R2, RZ, RZ, R138 ;  /* 0x000000ffff02c224 */ /* 0x000fe200078e008a */
[----:B------:R-:W-:Y:S02]  /*0230*/  ISETP.NE.U32.AND P0, PT, RZ, c[0x0][0x250], PT ;  /* 0x00009400ff007a0c */ /* 0x000fe40003f05070 */
[----:B------:R-:W-:Y:S02]  /*0240*/  ISETP.EQ.OR.EX P1, PT, RZ, c[0x0][0x24c], !P3, P1 ;  /* 0x00009300ff007a0c */ /* 0x000fe40005f22710 */
[----:B------:R3:W-:Y:S01]  /*0250*/  @!P4 STG.E.64 [R22.64+0x8], R2 ;  /* 0x000008021600c986 */ /* 0x0007e2000c101b10 */
[----:B-1----:R-:W-:Y:S01]  /*0260*/  IMAD.U32 R16, RZ, RZ, UR18 ;  /* 0x00000012ff107e24 */ /* 0x002fe2000f8e00ff */
[----:B------:R-:W-:Y:S01]  /*0270*/  ISETP.NE.AND.EX P0, PT, RZ, c[0x0][0x254], PT, P0 ;  /* 0x00009500ff007a0c */ /* 0x000fe20003f05300 */
[----:B--2---:R-:W-:-:S05]  /*0280*/  IMAD.U32 R17, RZ, RZ, UR19 ;  /* 0x00000013ff117e24 */ /* 0x004fca000f8e00ff */
[----:B------:R1:W-:Y:S04]  /*0290*/  @!P4 STG.E.64 [R22.64], R16 ;  /* 0x000000101600c986 */ /* 0x0003e8000c101b10 */
[----:B------:R-:W2:Y:S04]  /*02a0*/  @P2 LDG.E R14, [R18.64] ;  /* 0x00000010120e2981 */ /* 0x000ea8000c1e1900 */
[----:B------:R-:W2:Y:S01]  /*02b0*/  @P2 LDG.E R7, [R18.64+0x4] ;  /* 0x0000041012072981 */ /* 0x000ea2000c1e1900 */
[----:B------:R-:W-:-:S04]  /*02c0*/  IMAD.WIDE R4, R6, R11, c[0x0][0x248] ;  /* 0x0000920006047625 */ /* 0x000fc800078e020b */
[----:B------:R-:W-:Y:S01]  /*02d0*/  IMAD.MOV.U32 R12, RZ, RZ, RZ ;  /* 0x000000ffff0c7224 */ /* 0x000fe200078e00ff */
[----:B------:R1:W5:Y:S01]  /*02e0*/  @!P1 LDG.E R15, [R4.64] ;  /* 0x00000010040f9981 */ /* 0x000362000c1e1900 */
[----:B------:R-:W-:Y:S01]  /*02f0*/  @P0 IMAD.WIDE R8, R6, R11, c[0x0][0x250] ;  /* 0x0000940006080625 */ /* 0x000fe200078e020b */
[----:B------:R-:W4:Y:S04]  /*0300*/  LDC.U8 R252, c[0x0][0x2d8] ;  /* 0x0000b600fffc7b82 */ /* 0x000f280000000000 */
[----:B------:R1:W5:Y:S01]  /*0310*/  @P0 LDG.E R12, [R8.64] ;  /* 0x00000010080c0981 */ /* 0x000362000c1e1900 */
[----:B------:R-:W-:Y:S02]  /*0320*/  ISETP.NE.U32.AND P0, PT, RZ, c[0x0][0x248], PT ;  /* 0x00009200ff007a0c */ /* 0x000fe40003f05070 */
[----:B------:R-:W-:-:S02]  /*0330*/  SHF.R.S32.HI R0, RZ, 0x1f, R123 ;  /* 0x0000001fff007819 */ /* 0x000fc4000001147b */
[----:B------:R-:W-:Y:S02]  /*0340*/  ISETP.NE.AND.EX P0, PT, RZ, c[0x0][0x24c], PT, P0 ;  /* 0x00009300ff007a0c */ /* 0x000fe40003f05300 */
[----:B------:R-:W-:-:S04]  /*0350*/  LEA.HI R13, R0, R123, RZ, 0x5 ;  /* 0x0000007b000d7211 */ /* 0x000fc800078f28ff */
[----:B---3--:R-:W-:-:S05]  /*0360*/  LOP3.LUT R2, R13, 0xffffffe0, RZ, 0xc0, !PT ;  /* 0xffffffe00d027812 */ /* 0x008fca00078ec0ff */
[----:B------:R-:W-:Y:S01]  /*0370*/  IMAD.IADD R121, R123, 0x1, -R2 ;  /* 0x000000017b797824 */ /* 0x000fe200078e0a02 */
[----:B--2---:R-:W-:Y:S01]  /*0380*/  @P2 IADD3 R21, R7, -R14, RZ ;  /* 0x8000000e07152210 */ /* 0x004fe20007ffe0ff */
[----:B------:R-:W-:Y:S01]  /*0390*/  @!P2 IMAD.MOV.U32 R21, RZ, RZ, c[0x0][0x214] ;  /* 0x00008500ff15a624 */ /* 0x000fe200078e00ff */
[----:B------:R1:W-:Y:S04]  /*03a0*/  STL [R1+0x40], R14 ;  /* 0x0000400e01007387 */ /* 0x0003e80000100800 */
[----:B------:R1:W-:Y:S01]  /*03b0*/  STL [R1+0x4c], R21 ;  /* 0x00004c1501007387 */ /* 0x0003e20000100800 */
[----:B------:R-:W-:Y:S05]  /*03c0*/  @!P0 BRA `(.L_x_1292) ;  /* 0x0000004000008947 */ /* 0x000fea0003800000 */
[----:B----4-:R-:W2:Y:S02]  /*03d0*/  @P3 LDG.E R2, [R4.64+0x4] ;  /* 0x0000041004023981 */ /* 0x010ea4000c1e1900 */
[----:B--2--5:R-:W-:-:S06]  /*03e0*/  @P3 IADD3 R2, R2, -R15, RZ ;  /* 0x8000000f02023210 */ /* 0x024fcc0007ffe0ff */
[----:B------:R2:W5:Y:S01]  /*03f0*/  @!P3 LDG.E R2, [R4.64] ;  /* 0x000000100402b981 */ /* 0x000562000c1e1900 */
[----:B------:R-:W-:Y:S05]  /*0400*/  BRA `(.L_x_1293) ;  /* 0x0000001000007947 */ /* 0x000fea0003800000 */
.L_x_1292:
[----:B----4-:R-:W-:Y:S02]  /*0410*/  MOV R2, c[0x0][0x218] ;  /* 0x0000860000027a02 */ /* 0x010fe40000000f00 */
.L_x_1293:
        /* <DEDUP_REMOVED lines=8> */
[----:B--2---:R-:W-:Y:S01]  /*04a0*/  @!P2 SEL R5, RZ, c[0x0][0x21c], !P1 ;  /* 0x00008700ff05aa07 */ /* 0x004fe20004800000 */
        /* <DEDUP_REMOVED lines=9> */
[----:B------:R-:W-:Y:S01]  /*0540*/  IMAD R4, R6, c[0x0][0x1c0], R20 ;  /* 0x0000700006047a24 */ /* 0x000fe200078e0214 */
[----:B------:R-:W-:Y:S02]  /*0550*/  ISETP.NE.AND P0, PT, R15, -0x1, PT ;  /* 0xffffffff0f00780c */ /* 0x000fe40003f05270 */
[----:B------:R-:W-:Y:S02]  /*0560*/  SHF.R.S32.HI R8, RZ, 0x1f, R121 ;  /* 0x0000001fff087819 */ /* 0x000fe40000011479 */
[C---:B------:R-:W-:Y:S01]  /*0570*/  SHF.L.U32 R2, R4.reuse, 0x5, RZ ;  /* 0x0000000504027819 */ /* 0x040fe200000006ff */
[----:B------:R-:W-:Y:S01]  /*0580*/  IMAD R4, R4, c[0x0][0x224], R9 ;  /* 0x0000890004047a24 */ /* 0x000fe200078e0209 */
[----:B------:R-:W-:Y:S02]  /*0590*/  SHF.R.S32.HI R133, RZ, 0x6, R133 ;  /* 0x00000006ff857819 */ /* 0x000fe40000011485 */
[----:B------:R-:W-:-:S02]  /*05a0*/  IADD3 R138, P2, P1, R2, R138, R121 ;  /* 0x0000008a028a7210 */ /* 0x000fc4000795e079 */
[----:B------:R-:W-:Y:S01]  /*05b0*/  SHF.R.S32.HI R2, RZ, 0x1f, R2 ;  /* 0x0000001fff027819 */ /* 0x000fe20000011402 */
[----:B------:R-:W-:Y:S01]  /*05c0*/  @P3 IMAD.WIDE.U32 R16, R14, c[0x0][0x190], RZ ;  /* 0x000064000e103a25 */ /* 0x000fe200078e00ff */
[----:B------:R-:W-:Y:S02]  /*05d0*/  @!P3 SHF.R.S32.HI R7, RZ, 0x1f, R6 ;  /* 0x0000001fff07b819 */ /* 0x000fe40000011406 */
[----:B------:R-:W-:Y:S01]  /*05e0*/  @P0 IADD3 R10, R12, R15, RZ ;  /* 0x0000000f0c0a0210 */ /* 0x000fe20007ffe0ff */
[----:B------:R-:W-:Y:S01]  /*05f0*/  @!P3 IMAD.WIDE.U32 R18, R6, c[0x0][0x178], RZ ;  /* 0x00005e000612ba25 */ /* 0x000fe200078e00ff */
[----:B------:R-:W-:-:S03]  /*0600*/  IADD3.X R3, R2, R3, R8, P2, P1 ;  /* 0x0000000302037210 */ /* 0x000fc600017e2408 */
[----:B------:R-:W-:Y:S01]  /*0610*/  @!P3 IMAD R7, R7, c[0x0][0x178], RZ ;  /* 0x00005e000707ba24 */ /* 0x000fe200078e02ff */
[----:B------:R-:W-:Y:S01]  /*0620*/  @!P3 MOV R16, R18 ;  /* 0x000000120010b202 */ /* 0x000fe20000000f00 */
[----:B------:R-:W-:-:S04]  /*0630*/  @P0 IMAD.WIDE.U32 R22, R10, c[0x0][0x198], RZ ;  /* 0x000066000a160a25 */ /* 0x000fc800078e00ff */
[----:B------:R-:W-:Y:S02]  /*0640*/  @!P3 IMAD R2, R6, c[0x0][0x17c], R7 ;  /* 0x00005f000602ba24 */ /* 0x000fe400078e0207 */
[----:B------:R-:W-:Y:S02]  /*0650*/  @P3 IMAD R5, R14, c[0x0][0x194], R17 ;  /* 0x000065000e053a24 */ /* 0x000fe400078e0211 */
[----:B------:R-:W-:Y:S01]  /*0660*/  @P0 IMAD R10, R10, c[0x0][0x19c], R23 ;  /* 0x000067000a0a0a24 */ /* 0x000fe200078e0217 */
[----:B------:R-:W-:Y:S01]  /*0670*/  @!P3 IADD3 R5, R19, R2, RZ ;  /* 0x000000021305b210 */ /* 0x000fe20007ffe0ff */
[----:B------:R-:W-:Y:S01]  /*0680*/  IMAD R2, R4, c[0x0][0x228], RZ ;  /* 0x00008a0004027a24 */ /* 0x000fe200078e02ff */
        /* <DEDUP_REMOVED lines=11> */
.L_x_1295:
        /* <DEDUP_REMOVED lines=10> */
[----:B------:R-:W-:-:S06]  /*07e0*/  IMAD.HI.U32 R7, R19, R7, R18 ;  /* 0x0000000713077227 */ /* 0x000fcc00078e0012 */
[----:B------:R-:W-:-:S04]  /*07f0*/  IMAD.HI.U32 R14, R7, R4, RZ ;  /* 0x00000004070e7227 */ /* 0x000fc800078e00ff */
[----:B------:R-:W-:-:S04]  /*0800*/  IMAD.MOV R7, RZ, RZ, -R14 ;  /* 0x000000ffff077224 */ /* 0x000fc800078e0a0e */
[----:B------:R-:W-:Y:S01]  /*0810*/  IMAD R7, R8, R7, R4 ;  /* 0x0000000708077224 */ /* 0x000fe200078e0204 */
[----:B------:R-:W-:-:S04]  /*0820*/  LOP3.LUT R4, R20, c[0x0][0x1c8], RZ, 0x3c, !PT ;  /* 0x0000720014047a12 */ /* 0x000fc800078e3cff */
[----:B------:R-:W-:Y:S02]  /*0830*/  ISETP.GT.U32.AND P2, PT, R8, R7, PT ;  /* 0x000000070800720c */ /* 0x000fe40003f44070 */
[----:B------:R-:W-:-:S11]  /*0840*/  ISETP.GE.AND P1, PT, R4, RZ, PT ;  /* 0x000000ff0400720c */ /* 0x000fd60003f26270 */
[----:B------:R-:W-:Y:S01]  /*0850*/  @!P2 IMAD.IADD R7, R7, 0x1, -R8 ;  /* 0x000000010707a824 */ /* 0x000fe200078e0a08 */
[----:B------:R-:W-:Y:S02]  /*0860*/  @!P2 IADD3 R14, R14, 0x1, RZ ;  /* 0x000000010e0ea810 */ /* 0x000fe40007ffe0ff */
[----:B------:R-:W-:Y:S02]  /*0870*/  ISETP.NE.AND P2, PT, RZ, c[0x0][0x1c8], PT ;  /* 0x00007200ff007a0c */ /* 0x000fe40003f45270 */
[----:B------:R-:W-:Y:S02]  /*0880*/  ISETP.GE.U32.AND P3, PT, R7, R8, PT ;  /* 0x000000080700720c */ /* 0x000fe40003f66070 */
[----:B------:R-:W-:-:S11]  /*0890*/  @P0 IADD3 R7, R12, R15, RZ ;  /* 0x0000000f0c070210 */ /* 0x000fd60007ffe0ff */
[----:B------:R-:W-:-:S05]  /*08a0*/  @P3 IADD3 R14, R14, 0x1, RZ ;  /* 0x000000010e0e3810 */ /* 0x000fca0007ffe0ff */
[----:B------:R-:W-:Y:S02]  /*08b0*/  IMAD.MOV.U32 R4, RZ, RZ, R14 ;  /* 0x000000ffff047224 */ /* 0x000fe400078e000e */
[----:B------:R-:W-:-:S04]  /*08c0*/  @P0 IMAD.WIDE.U32 R14, R7, c[0x0][0x1a0], RZ ;  /* 0x00006800070e0a25 */ /* 0x000fc800078e00ff */
[----:B------:R-:W-:Y:S01]  /*08d0*/  @!P1 IMAD.MOV R4, RZ, RZ, -R4 ;  /* 0x000000ffff049224 */ /* 0x000fe200078e0a04 */
[----:B------:R-:W-:Y:S01]  /*08e0*/  @P0 MOV R8, R14 ;  /* 0x0000000e00080202 */ /* 0x000fe20000000f00 */
[----:B------:R-:W-:Y:S01]  /*08f0*/  @P0 IMAD R7, R7, c[0x0][0x1a4], R15 ;  /* 0x0000690007070a24 */ /* 0x000fe200078e020f */
        /* <DEDUP_REMOVED lines=13> */
.L_x_1296:
[----:B------:R-:W-:Y:S01]  /*09d0*/  LEA.HI R12, R0, R123, RZ, 0x3 ;  /* 0x0000007b000c7211 */ /* 0x000fe200078f18ff */
[----:B------:R-:W-:Y:S01]  /*09e0*/  IMAD.IADD R23, R21, 0x1, -R9 ;  /* 0x0000000115177824 */ /* 0x000fe200078e0a09 */
[--C-:B------:R-:W-:Y:S01]  /*09f0*/  SHF.R.S32.HI R120, RZ, 0x5, R13.reuse ;  /* 0x00000005ff787819 */ /* 0x100fe2000001140d */
[----:B------:R-:W-:Y:S01]  /*0a00*/  IMAD R27, R27, c[0x0][0x1a8], RZ ;  /* 0x00006a001b1b7a24 */ /* 0x000fe200078e02ff */
[----:B------:R-:W-:Y:S01]  /*0a10*/  SHF.R.S32.HI R13, RZ, 0x1f, R13 ;  /* 0x0000001fff0d7819 */ /* 0x000fe2000001140d */
[----:B------:R-:W-:Y:S01]  /*0a20*/  BSSY B0, `(.L_x_1297) ;  /* 0x0000039000007945 */ /* 0x000fe20003800000 */
[----:B------:R-:W-:Y:S01]  /*0a30*/  SHF.R.S32.HI R24, RZ, 0x3, R12 ;  /* 0x00000003ff187819 */ /* 0x000fe2000001140c */
[----:B------:R-:W-:Y:S01]  /*0a40*/  IMAD R27, R20, c[0x0][0x1ac], R27 ;  /* 0x00006b00141b7a24 */ /* 0x000fe200078e021b */
[----:B------:R-:W-:-:S02]  /*0a50*/  LOP3.LUT R12, R12, 0xfffffff8, RZ, 0xc0, !PT ;  /* 0xfffffff80c0c7812 */ /* 0x000fc400078ec0ff */
[----:B------:R-:W-:Y:S01]  /*0a60*/  LEA.HI R13, R13, R120, RZ, 0x2 ;  /* 0x000000780d0d7211 */ /* 0x000fe200078f10ff */
[----:B------:R-:W-:Y:S01]  /*0a70*/  IMAD.SHL.U32 R6, R24, 0x40, RZ ;  /* 0x0000004018067824 */ /* 0x000fe200078e00ff */
[----:B------:R-:W-:Y:S01]  /*0a80*/  SHF.R.S32.HI R128, RZ, 0x1f, R121 ;  /* 0x0000001fff807819 */ /* 0x000fe20000011479 */
[----:B------:R-:W-:Y:S01]  /*0a90*/  IMAD.IADD R12, R123, 0x1, -R12 ;  /* 0x000000017b0c7824 */ /* 0x000fe200078e0a0c */
[----:B------:R-:W-:Y:S02]  /*0aa0*/  LOP3.LUT R13, R13, 0xffffffc, RZ, 0xc0, !PT ;  /* 0x0ffffffc0d0d7812 */ /* 0x000fe400078ec0ff */
[----:B------:R-:W-:Y:S01]  /*0ab0*/  LOP3.LUT R6, R6, 0x1c0, RZ, 0xc0, !PT ;  /* 0x000001c006067812 */ /* 0x000fe200078ec0ff */
[----:B------:R-:W-:Y:S01]  /*0ac0*/  IMAD.SHL.U32 R140, R12, 0x8, RZ ;  /* 0x000000080c8c7824 */ /* 0x000fe200078e00ff */
[----:B------:R-:W-:Y:S01]  /*0ad0*/  LEA.HI R128, R128, R121, RZ, 0x2 ;  /* 0x0000007980807211 */ /* 0x000fe200078f10ff */
[----:B------:R-:W-:Y:S01]  /*0ae0*/  IMAD.IADD R18, R120, 0x1, -R13 ;  /* 0x0000000178127824 */ /* 0x000fe200078e0a0d */
[----:B------:R-:W-:-:S02]  /*0af0*/  LEA.HI R13, R0, R123, RZ, 0x6 ;  /* 0x0000007b000d7211 */ /* 0x000fc400078f30ff */
[----:B------:R-:W-:Y:S02]  /*0b00*/  LOP3.LUT R15, R6, 0x38, R140, 0xf8, !PT ;  /* 0x00000038060f7812 */ /* 0x000fe400078ef88c */
[----:B------:R-:W-:Y:S01]  /*0b10*/  SHF.R.U32.HI R6, RZ, 0x3, R6 ;  /* 0x00000003ff067819 */ /* 0x000fe20000011606 */
[----:B------:R-:W-:Y:S01]  /*0b20*/  IMAD.SHL.U32 R13, R13, 0x8, RZ ;  /* 0x000000080d0d7824 */ /* 0x000fe200078e00ff */
[----:B------:R-:W-:Y:S02]  /*0b30*/  SHF.R.S32.HI R17, RZ, 0x2, R128 ;  /* 0x00000002ff117819 */ /* 0x000fe40000011480 */
[----:B------:R-:W-:Y:S02]  /*0b40*/  LOP3.LUT R6, R15, R6, RZ, 0x3c, !PT ;  /* 0x000000060f067212 */ /* 0x000fe400078e3cff */
[----:B------:R-:W-:Y:S01]  /*0b50*/  LEA.HI R14, R0, R123, RZ, 0x4 ;  /* 0x0000007b000e7211 */ /* 0x000fe200078f20ff */
[----:B------:R-:W-:Y:S01]  /*0b60*/  IMAD R130, R18, 0x10, R17 ;  /* 0x0000001012827824 */ /* 0x000fe200078e0211 */
[----:B------:R-:W-:-:S02]  /*0b70*/  LOP3.LUT R6, R6, 0xfffffe00, R13, 0xf8, !PT ;  /* 0xfffffe0006067812 */ /* 0x000fc400078ef80d */
[----:B------:R-:W-:Y:S02]  /*0b80*/  SHF.R.S32.HI R141, RZ, 0x1f, R140 ;  /* 0x0000001fff8d7819 */ /* 0x000fe4000001148c */
[----:B------:R-:W-:Y:S01]  /*0b90*/  LOP3.LUT R0, R14, 0xfffffff0, RZ, 0xc0, !PT ;  /* 0xfffffff00e007812 */ /* 0x000fe200078ec0ff */
[----:B------:R-:W-:Y:S01]  /*0ba0*/  IMAD.SHL.U32 R129, R6, 0x2, RZ ;  /* 0x0000000206817824 */ /* 0x000fe200078e00ff */
[----:B------:R1:W-:Y:S01]  /*0bb0*/  STL [R1+0x48], R130 ;  /* 0x0000488201007387 */ /* 0x0003e20000100800 */
[----:B------:R-:W-:Y:S02]  /*0bc0*/  IADD3 R16, P0, R140, R16, RZ ;  /* 0x000000108c107210 */ /* 0x000fe40007f1e0ff */
[----:B------:R-:W-:Y:S01]  /*0bd0*/  IMAD.IADD R0, R123, 0x1, -R0 ;  /* 0x000000017b007824 */ /* 0x000fe200078e0a00 */
[----:B------:R1:W-:Y:S01]  /*0be0*/  STL.64 [R1+0x68], R140 ;  /* 0x0000688c01007387 */ /* 0x0003e20000100a00 */
[----:B------:R-:W-:Y:S01]  /*0bf0*/  SHF.R.S32.HI R25, RZ, 0x1f, R24 ;  /* 0x0000001fff197819 */ /* 0x000fe20000011418 */
[----:B------:R-:W-:Y:S01]  /*0c00*/  IMAD.X R17, R141, 0x1, R5, P0 ;  /* 0x000000018d117824 */ /* 0x000fe200000e0605 */
[----:B------:R-:W-:Y:S01]  /*0c10*/  ISETP.GE.AND P0, PT, R24, R23, PT ;  /* 0x000000171800720c */ /* 0x000fe20003f06270 */
[----:B------:R1:W-:Y:S01]  /*0c20*/  STL [R1+0x3c], R23 ;  /* 0x00003c1701007387 */ /* 0x0003e20000100800 */
[----:B------:R-:W-:Y:S01]  /*0c30*/  SHF.R.S32.HI R13, RZ, 0x1f, R0 ;  /* 0x0000001fff0d7819 */ /* 0x000fe20000011400 */
[----:B------:R-:W-:Y:S01]  /*0c40*/  IMAD.WIDE.U32 R20, R20, c[0x0][0x1a8], R16 ;  /* 0x00006a0014147a25 */ /* 0x000fe200078e0010 */
[----:B------:R-:W-:Y:S01]  /*0c50*/  SHF.R.S32.HI R5, RZ, 0x1f, R4 ;  /* 0x0000001fff057819 */ /* 0x000fe20000011404 */
[----:B------:R1:W-:Y:S01]  /*0c60*/  STL [R1+0x44], R129 ;  /* 0x0000448101007387 */ /* 0x0003e20000100800 */
[----:B------:R-:W-:Y:S01]  /*0c70*/  LEA.HI R13, R13, R0, RZ, 0x3 ;  /* 0x000000000d0d7211 */ /* 0x000fe200078f18ff */
[----:B------:R-:W-:-:S04]  /*0c80*/  IMAD.WIDE R28, R131, 0x80, R24 ;  /* 0x00000080831c7825 */ /* 0x000fc800078e0218 */
[----:B------:R-:W-:Y:S02]  /*0c90*/  IMAD.SHL.U32 R127, R13, 0x40, RZ ;  /* 0x000000400d7f7824 */ /* 0x000fe400078e00ff */
[----:B------:R-:W-:-:S03]  /*0ca0*/  IMAD.IADD R27, R21, 0x1, R27 ;  /* 0x00000001151b7824 */ /* 0x000fc600078e021b */
[----:B------:R-:W-:Y:S01]  /*0cb0*/  LOP3.LUT R127, R127, 0xfffffe00, RZ, 0xc0, !PT ;  /* 0xfffffe007f7f7812 */ /* 0x000fe200078ec0ff */
        /* <DEDUP_REMOVED lines=15> */
.L_x_1298:
[----:B------:R-:W-:Y:S05]  /*0db0*/  BSYNC B0 ;  /* 0x0000000000007941 */ /* 0x000fea0003800000 */
.L_x_1297:
[----:B---3--:R-:W-:Y:S01]  /*0dc0*/  IADD3 R19, R24, 0x10, RZ ;  /* 0x0000001018137810 */ /* 0x008fe20007ffe0ff */
[----:B------:R-:W-:Y:S03]  /*0dd0*/  BSSY B0, `(.L_x_1299) ;  /* 0x0000014000007945 */ /* 0x000fe60003800000 */
[----:B------:R-:W-:-:S13]  /*0de0*/  ISETP.GE.AND P0, PT, R19, R23, PT ;  /* 0x000000171300720c */ /* 0x000fda0003f06270 */
        /* <DEDUP_REMOVED lines=18> */
.L_x_1300:
[----:B------:R-:W-:Y:S05]  /*0f10*/  BSYNC B0 ;  /* 0x0000000000007941 */ /* 0x000fea0003800000 */
.L_x_1299:
[----:B------:R-:W-:Y:S01]  /*0f20*/  IADD3 R17, R24, 0x20, RZ ;  /* 0x0000002018117810 */ /* 0x000fe20007ffe0ff */
[----:B------:R-:W-:Y:S03]  /*0f30*/  BSSY B0, `(.L_x_1301) ;  /* 0x0000014000007945 */ /* 0x000fe60003800000 */
[----:B------:R-:W-:-:S13]  /*0f40*/  ISETP.GE.AND P0, PT, R17, R23, PT ;  /* 0x000000171100720c */ /* 0x000fda0003f06270 */
[----:B------:R-:W-:Y:S05]  /*0f50*/  @P0 BRA `(.L_x_1302) ;  /* 0x0000011000000947 */ /* 0x000fea0003800000 */
[----:B------:R-:W-:-:S13]  /*0f60*/  ISETP.GE.AND P0, PT, R140, c[0x0][0x220], PT ;  /* 0x000088008c007a0c */ /* 0x000fda0003f06270 */
[----:B------:R1:W-:Y:S01]  /*0f70*/  @P0 STS.128 [R129+0x1000], RZ ;  /* 0x001000ff81000388 */ /* 0x0003e20000000c00 */
[----:B------:R-:W-:Y:S05]  /*0f80*/  @P0 BRA `(.L_x_1302) ;  /* 0x000000e000000947 */ /* 0x000fea0003800000 */
[----:B------:R-:W-:Y:S01]  /*0f90*/  IADD3 R9, P0, R28, 0x20, RZ ;  /* 0x000000201c097810 */ /* 0x000fe20007f1e0ff */
[----:B----4-:R-:W-:Y:S01]  /*0fa0*/  IMAD.MOV.U32 R30, RZ, RZ, R20 ;  /* 0x000000ffff1e7224 */ /* 0x010fe200078e0014 */
        /* <DEDUP_REMOVED lines=12> */
.L_x_1302:
[----:B------:R-:W-:Y:S05]  /*1070*/  BSYNC B0 ;  /* 0x0000000000007941 */ /* 0x000fea0003800000 */
.L_x_1301:
        /* <DEDUP_REMOVED lines=21> */
.L_x_1304:
[----:B------:R-:W-:Y:S05]  /*11d0*/  BSYNC B0 ;  /* 0x0000000000007941 */ /* 0x000fea0003800000 */
.L_x_1303:
        /* <DEDUP_REMOVED lines=21> */
.L_x_1306:
[----:B------:R-:W-:Y:S05]  /*1330*/  BSYNC B0 ;  /* 0x0000000000007941 */ /* 0x000fea0003800000 */
.L_x_1305:
        /* <DEDUP_REMOVED lines=21> */
.L_x_1308:
[----:B------:R-:W-:Y:S05]  /*1490*/  BSYNC B0 ;  /* 0x0000000000007941 */ /* 0x000fea0003800000 */
.L_x_1307:
        /* <DEDUP_REMOVED lines=21> */
.L_x_1310:
[----:B------:R-:W-:Y:S05]  /*15f0*/  BSYNC B0 ;  /* 0x0000000000007941 */ /* 0x000fea0003800000 */
.L_x_1309:
[----:B------:R-:W-:Y:S01]  /*1600*/  IADD3 R9, R24, 0x70, RZ ;  /* 0x0000007018097810 */ /* 0x000fe20007ffe0ff */
[----:B------:R-:W-:Y:S01]  /*1610*/  IMAD.MOV.U32 R6, RZ, RZ, c[0x0][0x198] ;  /* 0x00006600ff067624 */ /* 0x000fe200078e00ff */
[----:B------:R-:W-:Y:S02]  /*1620*/  BSSY B0, `(.L_x_1311) ;  /* 0x0000016000007945 */ /* 0x000fe40003800000 */
[----:B------:R-:W-:Y:S01]  /*1630*/  ISETP.GE.AND P0, PT, R9, R23, PT ;  /* 0x000000170900720c */ /* 0x000fe20003f06270 */
[----:B------:R-:W-:Y:S02]  /*1640*/  IMAD.MOV.U32 R9, RZ, RZ, 0x6 ;  /* 0x00000006ff097424 */ /* 0x000fe400078e00ff */
[----:B------:R-:W-:-:S03]  /*1650*/  IMAD.SHL.U32 R126, R6, 0x40, RZ ;  /* 0x00000040067e7824 */ /* 0x000fc600078e00ff */
[----:B------:R-:W-:-:S07]  /*1660*/  SHF.L.U64.HI R124, R6, R9, c[0x0][0x19c] ;  /* 0x00006700067c7619 */ /* 0x000fce0000010209 */
        /* <DEDUP_REMOVED lines=17> */
.L_x_1312:
[----:B------:R-:W-:Y:S05]  /*1780*/  BSYNC B0 ;  /* 0x0000000000007941 */ /* 0x000fea0003800000 */
.L_x_1311:
[----:B------:R-:W-:Y:S01]  /*1790*/  IMAD R9, R25, c[0x0][0x198], RZ ;  /* 0x0000660019097a24 */ /* 0x000fe200078e02ff */
[----:B------:R-:W-:Y:S01]  /*17a0*/  LOP3.LUT R13, R13, 0xfffffff8, RZ, 0xc0, !PT ;  /* 0xfffffff80d0d7812 */ /* 0x000fe200078ec0ff */
[--C-:B------:R-:W-:Y:S01]  /*17b0*/  IMAD.WIDE.U32 R28, R24, c[0x0][0x198], R140.reuse ;  /* 0x00006600181c7a25 */ /* 0x100fe200078e008c */
[----:B------:R-:W-:Y:S02]  /*17c0*/  BSSY B0, `(.L_x_1313) ;  /* 0x000002e000007945 */ /* 0x000fe40003800000 */
[----:B------:R-:W-:Y:S01]  /*17d0*/  IADD3 R13, R0, -R13, RZ ;  /* 0x8000000d000d7210 */ /* 0x000fe20007ffe0ff */
[----:B------:R-:W-:Y:S01]  /*17e0*/  IMAD R21, R25, c[0x0][0x1a0], RZ ;  /* 0x0000680019157a24 */ /* 0x000fe200078e02ff */
[----:B------:R-:W-:Y:S01]  /*17f0*/  IADD3 R22, P1, R22, R28, RZ ;  /* 0x0000001c16167210 */ /* 0x000fe20007f3e0ff */
[----:B-1----:R-:W-:-:S04]  /*1800*/  IMAD.WIDE.U32 R26, R24, c[0x0][0x1a0], R140 ;  /* 0x00006800181a7a25 */ /* 0x002fc800078e008c */
[----:B------:R-:W-:Y:S01]  /*1810*/  IMAD R9, R24, c[0x0][0x19c], R9 ;  /* 0x0000670018097a24 */ /* 0x000fe200078e0209 */
[----:B------:R-:W-:Y:S01]  /*1820*/  IADD3 R8, P0, R8, R26, RZ ;  /* 0x0000001a08087210 */ /* 0x000fe20007f1e0ff */
[----:B------:R-:W-:Y:S02]  /*1830*/  IMAD R0, R24, c[0x0][0x1a4], R21 ;  /* 0x0000690018007a24 */ /* 0x000fe400078e0215 */
[C---:B------:R-:W-:Y:S01]  /*1840*/  IMAD R21, R5.reuse, c[0x0][0x1b0], RZ ;  /* 0x00006c0005157a24 */ /* 0x040fe200078e02ff */
[----:B------:R-:W-:Y:S01]  /*1850*/  IADD3.X R23, R10, R29, R9, P1, !PT ;  /* 0x0000001d0a177210 */ /* 0x000fe20000ffe409 */
[----:B------:R-:W-:Y:S01]  /*1860*/  IMAD R5, R5, c[0x0][0x1b8], RZ ;  /* 0x00006e0005057a24 */ /* 0x000fe200078e02ff */
[----:B------:R-:W-:Y:S01]  /*1870*/  IADD3.X R9, R7, R27, R0, P0, !PT ;  /* 0x0000001b07097210 */ /* 0x000fe200007fe400 */
[C---:B------:R-:W-:Y:S01]  /*1880*/  IMAD R0, R4.reuse, c[0x0][0x1b4], R21 ;  /* 0x00006d0004007a24 */ /* 0x040fe200078e0215 */
[----:B------:R-:W-:Y:S01]  /*1890*/  IADD3 R7, R133, -0x1, RZ ;  /* 0xffffffff85077810 */ /* 0x000fe20007ffe0ff */
[----:B----4-:R-:W-:Y:S01]  /*18a0*/  IMAD.WIDE.U32 R32, R4, c[0x0][0x1b0], R22 ;  /* 0x00006c0004207a25 */ /* 0x010fe200078e0016 */
[----:B------:R-:W-:-:S03]  /*18b0*/  R2P PR, R13, 0x6 ;  /* 0x000000060d007804 */ /* 0x000fc60000000000 */
[C---:B------:R-:W-:Y:S01]  /*18c0*/  IMAD R10, R4.reuse, c[0x0][0x1bc], R5 ;  /* 0x00006f00040a7a24 */ /* 0x040fe200078e0205 */
[----:B------:R-:W-:Y:S01]  /*18d0*/  IADD3 R137, R33, R0, RZ ;  /* 0x0000000021897210 */ /* 0x000fe20007ffe0ff */
[----:B------:R-:W-:Y:S01]  /*18e0*/  IMAD.WIDE.U32 R30, R4, c[0x0][0x1b8], R8 ;  /* 0x00006e00041e7a25 */ /* 0x000fe200078e0008 */
[----:B------:R-:W-:Y:S01]  /*18f0*/  MOV R136, R32 ;  /* 0x0000002000887202 */ /* 0x000fe20000000f00 */
[----:B------:R1:W-:Y:S01]  /*1900*/  STL.64 [R1+0x58], R32 ;  /* 0x0000582001007387 */ /* 0x0003e20000100a00 */
[----:B------:R-:W-:Y:S01]  /*1910*/  SHF.R.S32.HI R9, RZ, 0x1f, R7 ;  /* 0x0000001fff097819 */ /* 0x000fe20000011407 */
[----:B------:R-:W-:Y:S01]  /*1920*/  IMAD R8, R7, -0x40, R122 ;  /* 0xffffffc007087824 */ /* 0x000fe200078e027a */
[----:B------:R-:W-:Y:S01]  /*1930*/  IADD3 R16, R31, R10, RZ ;  /* 0x0000000a1f107210 */ /* 0x000fe20007ffe0ff */
[----:B------:R1:W-:Y:S01]  /*1940*/  STL.64 [R1+0x50], R30 ;  /* 0x0000501e01007387 */ /* 0x0003e20000100a00 */
[----:B------:R-:W-:Y:S01]  /*1950*/  IMAD R23, R124, R7, RZ ;  /* 0x000000077c177224 */ /* 0x000fe200078e02ff */
[----:B------:R-:W-:Y:S01]  /*1960*/  MOV R4, 0x10 ;  /* 0x0000001000047802 */ /* 0x000fe20000000f00 */
[----:B------:R-:W-:Y:S01]  /*1970*/  IMAD.WIDE.U32 R20, R7, R126, R136 ;  /* 0x0000007e07147225 */ /* 0x000fe200078e0088 */
[----:B------:R1:W-:Y:S01]  /*1980*/  STL.64 [R1+0x60], R136 ;  /* 0x0000608801007387 */ /* 0x0003e20000100a00 */
[----:B------:R-:W-:-:S02]  /*1990*/  ISETP.GE.AND P0, PT, R24, R8, PT ;  /* 0x000000081800720c */ /* 0x000fc40003f06270 */
[----:B------:R-:W-:Y:S01]  /*19a0*/  IMAD R23, R9, R126, R23 ;  /* 0x0000007e09177224 */ /* 0x000fe200078e0217 */
[----:B------:R1:W-:Y:S01]  /*19b0*/  STL [R1+0x38], R16 ;  /* 0x0000381001007387 */ /* 0x0003e20000100800 */
[----:B------:R-:W-:Y:S02]  /*19c0*/  MOV R0, 0x20 ;  /* 0x0000002000007802 */ /* 0x000fe40000000f00 */
[----:B------:R-:W-:Y:S02]  /*19d0*/  SEL R4, R4, 0xfffffff0, !P1 ;  /* 0xfffffff004047807 */ /* 0x000fe40004800000 */
[----:B------:R-:W-:Y:S02]  /*19e0*/  SEL R5, R0, 0xffffffe0, !P2 ;  /* 0xffffffe000057807 */ /* 0x000fe40005000000 */
[----:B------:R-:W-:-:S03]  /*19f0*/  IADD3 R23, R21, R23, RZ ;  /* 0x0000001715177210 */ /* 0x000fc60007ffe0ff */
        /* <DEDUP_REMOVED lines=10> */
.L_x_1314:
[----:B------:R-:W-:Y:S05]  /*1aa0*/  BSYNC B0 ;  /* 0x0000000000007941 */ /* 0x000fea0003800000 */
.L_x_1313:
        /* <DEDUP_REMOVED lines=16> */
.L_x_1316:
[----:B------:R-:W-:Y:S05]  /*1bb0*/  BSYNC B0 ;  /* 0x0000000000007941 */ /* 0x000fea0003800000 */
.L_x_1315:
[----:B------:R-:W-:Y:S01]  /*1bc0*/  ISETP.GE.AND P0, PT, R17, R8, PT ;  /* 0x000000081100720c */ /* 0x000fe20003f06270 */
[----:B------:R-:W-:-:S12]  /*1bd0*/  BSSY B0, `(.L_x_1317) ;  /* 0x000000e000007945 */ /* 0x000fd80003800000 */
[----:B------:R-:W-:Y:S05]  /*1be0*/  @P0 BRA `(.L_x_1318) ;  /* 0x000000c000000947 */ /* 0x000fea0003800000 */
[----:B------:R-:W-:-:S13]  /*1bf0*/  ISETP.GE.AND P0, PT, R140, c[0x0][0x220], PT ;  /* 0x000088008c007a0c */ /* 0x000fda0003f06270 */
[----:B------:R1:W-:Y:S01]  /*1c00*/  @P0 STS.128 [R129+0x5000], RZ ;  /* 0x005000ff81000388 */ /* 0x0003e20000000c00 */
[----:B------:R-:W-:Y:S05]  /*1c10*/  @P0 BRA `(.L_x_1318) ;  /* 0x0000009000000947 */ /* 0x000fea0003800000 */
[----:B------:R-:W-:Y:S01]  /*1c20*/  IMAD.MOV.U32 R11, RZ, RZ, c[0x0][0x19c] ;  /* 0x00006700ff0b7624 */ /* 0x000fe200078e00ff */
        /* <DEDUP_REMOVED lines=8> */
.L_x_1318:
[----:B------:R-:W-:Y:S05]  /*1cb0*/  BSYNC B0 ;  /* 0x0000000000007941 */ /* 0x000fea0003800000 */
.L_x_1317:
        /* <DEDUP_REMOVED lines=17> */
.L_x_1320:
[----:B------:R-:W-:Y:S05]  /*1dd0*/  BSYNC B0 ;  /* 0x0000000000007941 */ /* 0x000fea0003800000 */
.L_x_1319:
        /* <DEDUP_REMOVED lines=22> */
.L_x_1322:
[----:B------:R-:W-:Y:S05]  /*1f40*/  BSYNC B0 ;  /* 0x0000000000007941 */ /* 0x000fea0003800000 */
.L_x_1321:
        /* <DEDUP_REMOVED lines=17> */
.L_x_1324:
[----:B------:R-:W-:Y:S05]  /*2060*/  BSYNC B0 ;  /* 0x0000000000007941 */ /* 0x000fea0003800000 */
.L_x_1323:
        /* <DEDUP_REMOVED lines=17> */
.L_x_1326:
[----:B------:R-:W-:Y:S05]  /*2180*/  BSYNC B0 ;  /* 0x0000000000007941 */ /* 0x000fea0003800000 */
.L_x_1325:
[----:B------:R-:W-:Y:S01]  /*2190*/  ISETP.GE.AND P0, PT, R15, R8, PT ;  /* 0x000000080f00720c */ /* 0x000fe20003f06270 */
        /* <DEDUP_REMOVED lines=17> */
.L_x_1328:
[----:B------:R-:W-:Y:S05]  /*22b0*/  BSYNC B0 ;  /* 0x0000000000007941 */ /* 0x000fea0003800000 */
.L_x_1327:
[----:B------:R-:W-:Y:S01]  /*22c0*/  SHF.R.S32.HI R9, RZ, 0x4, R14 ;  /* 0x00000004ff097819 */ /* 0x000fe2000001140e */
[C---:B------:R-:W-:Y:S01]  /*22d0*/  IMAD.SHL.U32 R8, R12.reuse, 0x40, RZ ;  /* 0x000000400c087824 */ /* 0x040fe200078e00ff */
[----:B------:R-:W-:Y:S01]  /*22e0*/  R2P PR, R12, 0x6 ;  /* 0x000000060c007804 */ /* 0x000fe20000000000 */
[----:B------:R-:W-:Y:S01]  /*22f0*/  IMAD.SHL.U32 R13, R13, 0x40, RZ ;  /* 0x000000400d0d7824 */ /* 0x000fe200078e00ff */
[----:B-1----:R-:W-:Y:S01]  /*2300*/  LEA.HI R10, R14, R9, RZ, 0x1 ;  /* 0x000000090e0a7211 */ /* 0x002fe200078f08ff */
[----:B------:R-:W-:Y:S01]  /*2310*/  IMAD.SHL.U32 R24, R24, 0x8, RZ ;  /* 0x0000000818187824 */ /* 0x000fe200078e00ff */
[----:B------:R-:W0:Y:S01]  /*2320*/  LDGDEPBAR ;  /* 0x00000000000079af */ /* 0x000e220000000000 */
[----:B------:R-:W-:Y:S01]  /*2330*/  IMAD R202, R120, 0x400, R127 ;  /* 0x0000040078ca7824 */ /* 0x000fe200078e027f */
[----:B------:R-:W-:Y:S02]  /*2340*/  LOP3.LUT R10, R10, 0xfffffffe, RZ, 0xc0, !PT ;  /* 0xfffffffe0a0a7812 */ /* 0x000fe400078ec0ff */
[----:B------:R-:W-:-:S02]  /*2350*/  LOP3.LUT R13, R13, 0x1c0, RZ, 0xc0, !PT ;  /* 0x000001c00d0d7812 */ /* 0x000fc400078ec0ff */
[----:B------:R-:W-:Y:S01]  /*2360*/  SEL R0, R0, 0xffffffe0, !P1 ;  /* 0xffffffe000007807 */ /* 0x000fe20004800000 */
[----:B------:R-:W-:Y:S01]  /*2370*/  IMAD.IADD R10, R9, 0x1, -R10 ;  /* 0x00000001090a7824 */ /* 0x000fe200078e0a0a */
[----:B------:R-:W-:Y:S02]  /*2380*/  LOP3.LUT R9, R8, 0x1c0, RZ, 0xc0, !PT ;  /* 0x000001c008097812 */ /* 0x000fe400078ec0ff */
[----:B------:R-:W-:Y:S01]  /*2390*/  SHF.R.U32.HI R125, RZ, 0x3, R13 ;  /* 0x00000003ff7d7819 */ /* 0x000fe2000001160d */
[----:B------:R-:W-:Y:S01]  /*23a0*/  IMAD.SHL.U32 R8, R10, 0x8, RZ ;  /* 0x000000080a087824 */ /* 0x000fe200078e00ff */
[----:B------:R-:W-:Y:S02]  /*23b0*/  LOP3.LUT R24, R9, 0x8, R24, 0xf8, !PT ;  /* 0x0000000809187812 */ /* 0x000fe400078ef818 */
[----:B------:R-:W-:Y:S02]  /*23c0*/  SHF.R.U32.HI R9, RZ, 0x3, R9 ;  /* 0x00000003ff097819 */ /* 0x000fe40000011609 */
[----:B------:R-:W-:-:S02]  /*23d0*/  LOP3.LUT R8, R13, 0x8, R8, 0xf8, !PT ;  /* 0x000000080d087812 */ /* 0x000fc400078ef808 */
[----:B------:R-:W-:Y:S02]  /*23e0*/  LOP3.LUT R9, R24, R9, RZ, 0x3c, !PT ;  /* 0x0000000918097212 */ /* 0x000fe400078e3cff */
[----:B------:R-:W-:Y:S02]  /*23f0*/  LOP3.LUT R125, R8, R125, RZ, 0x3c, !PT ;  /* 0x0000007d087d7212 */ /* 0x000fe400078e3cff */
[----:B------:R-:W-:Y:S01]  /*2400*/  ISETP.GE.AND P1, PT, R122, 0x41, PT ;  /* 0x000000417a00780c */ /* 0x000fe20003f26270 */
[----:B------:R-:W-:Y:S02]  /*2410*/  IMAD R201, R10, 0x200, R9 ;  /* 0x000002000ac97824 */ /* 0x000fe400078e0209 */
[----:B------:R-:W-:Y:S02]  /*2420*/  IMAD.IADD R202, R125, 0x1, R202 ;  /* 0x000000017dca7824 */ /* 0x000fe400078e02ca */
[----:B------:R-:W-:Y:S02]  /*2430*/  IMAD.SHL.U32 R201, R201, 0x2, RZ ;  /* 0x00000002c9c97824 */ /* 0x000fe400078e00ff */
[----:B------:R-:W-:-:S02]  /*2440*/  IMAD.SHL.U32 R202, R202, 0x2, RZ ;  /* 0x00000002caca7824 */ /* 0x000fc400078e00ff */
[C---:B------:R-:W-:Y:S01]  /*2450*/  IMAD.IADD R195, R201.reuse, 0x1, R0 ;  /* 0x00000001c9c37824 */ /* 0x040fe200078e0200 */
[----:B------:R-:W-:Y:S01]  /*2460*/  LDSM.16.M88.4 R32, [R201+0x4800] ;  /* 0x00480000c920783b */ /* 0x000fe20000000200 */
[C-C-:B------:R-:W-:Y:S01]  /*2470*/  IMAD R200, R4.reuse, 0x2, R202.reuse ;  /* 0x0000000204c87824 */ /* 0x140fe200078e02ca */
[----:B------:R-:W-:Y:S01]  /*2480*/  IADD3 R198, R201, 0x4040, RZ ;  /* 0x00004040c9c67810 */ /* 0x000fe20007ffe0ff */
[----:B------:R-:W-:Y:S01]  /*2490*/  IMAD R199, R5, 0x2, R202 ;  /* 0x0000000205c77824 */ /* 0x000fe200078e02ca */
[----:B------:R-:W1:Y:S03]  /*24a0*/  LDSM.16.M88.4 R116, [R202] ;  /* 0x00000000ca74783b */ /* 0x000e660000000200 */
[----:B------:R-:W-:Y:S01]  /*24b0*/  IMAD R197, R4, 0x2, R199 ;  /* 0x0000000204c57824 */ /* 0x000fe200078e02c7 */
[----:B------:R-:W5:Y:S04]  /*24c0*/  LDSM.16.M88.4 R8, [R202+0x2000] ;  /* 0x00200000ca08783b */ /* 0x000f680000000200 */
[----:B------:R-:W2:Y:S04]  /*24d0*/  LDSM.16.M88.4 R20, [R201+0x5000] ;  /* 0x00500000c914783b */ /* 0x000ea80000000200 */
[----:B------:R-:W3:Y:S04]  /*24e0*/  LDSM.16.M88.4 R44, [R201+0x4000] ;  /* 0x00400000c92c783b */ /* 0x000ee80000000200 */
[----:B------:R-:W4:Y:S04]  /*24f0*/  LDSM.16.M88.4 R60, [R201+0x5800] ;  /* 0x00580000c93c783b */ /* 0x000f280000000200 */
[----:B------:R-:W-:Y:S04]  /*2500*/  LDSM.16.M88.4 R104, [R200+0x2000] ;  /* 0x00200000c868783b */ /* 0x000fe80000000200 */
[----:B------:R-:W3:Y:S04]  /*2510*/  LDSM.16.M88.4 R56, [R195+0x4800] ;  /* 0x00480000c338783b */ /* 0x000ee80000000200 */
[----:B------:R-:W3:Y:S04]  /*2520*/  LDSM.16.M88.4 R76, [R195+0x5000] ;  /* 0x00500000c34c783b */ /* 0x000ee80000000200 */
[----:B------:R-:W3:Y:S04]  /*2530*/  LDSM.16.M88.4 R92, [R200] ;  /* 0x00000000c85c783b */ /* 0x000ee80000000200 */
[----:B------:R-:W3:Y:S01]  /*2540*/  LDSM.16.M88.4 R100, [R195+0x4000] ;  /* 0x00400000c364783b */ /* 0x000ee20000000200 */
[-C--:B-1----:R-:W-:Y:S03]  /*2550*/  HMMA.16816.F32.BF16 R40, R116, R32.reuse, RZ ;  /* 0x000000207428723c */ /* 0x082fe600000418ff */
[----:B------:R-:W1:Y:S04]  /*2560*/  LDSM.16.M88.4 R96, [R195+0x5800] ;  /* 0x00580000c360783b */ /* 0x000e680000000200 */
[----:B------:R-:W-:Y:S01]  /*2570*/  LDSM.16.M88.4 R72, [R199+0x2000] ;  /* 0x00200000c748783b */ /* 0x000fe20000000200 */
[C---:B-----5:R-:W-:Y:S03]  /*2580*/  HMMA.16816.F32.BF16 R84, R8.reuse, R32, RZ ;  /* 0x000000200854723c */ /* 0x060fe600000418ff */
[----:B------:R-:W-:Y:S04]  /*2590*/  LDSM.16.M88.4 R108, [R197+0x2000] ;  /* 0x00200000c56c783b */ /* 0x000fe80000000200 */
[----:B------:R-:W-:Y:S01]  /*25a0*/  LDSM.16.M88.4 R112, [R197] ;  /* 0x00000000c570783b */ /* 0x000fe20000000200 */
[C---:B--2---:R-:W-:Y:S08]  /*25b0*/  HMMA.16816.F32.BF16 R80, R8.reuse, R20, RZ ;  /* 0x000000140850723c */ /* 0x044ff000000418ff */
[C---:B------:R-:W-:Y:S08]  /*25c0*/  HMMA.16816.F32.BF16 R36, R8.reuse, R34, RZ ;  /* 0x000000220824723c */ /* 0x040ff000000418ff */
[----:B------:R-:W-:Y:S08]  /*25d0*/  HMMA.16816.F32.BF16 R24, R8, R22, RZ ;  /* 0x000000160818723c */ /* 0x000ff000000418ff */
[C---:B------:R-:W-:Y:S08]  /*25e0*/  HMMA.16816.F32.BF16 R28, R116.reuse, R20, RZ ;  /* 0x00000014741c723c */ /* 0x040ff000000418ff */
[C---:B------:R-:W-:Y:S08]  /*25f0*/  HMMA.16816.F32.BF16 R32, R116.reuse, R34, RZ ;  /* 0x000000227420723c */ /* 0x040ff000000418ff */
[C---:B------:R-:W-:Y:S08]  /*2600*/  HMMA.16816.F32.BF16 R20, R116.reuse, R22, RZ ;  /* 0x000000167414723c */ /* 0x040ff000000418ff */
[-C--:B---3--:R-:W-:Y:S08]  /*2610*/  HMMA.16816.F32.BF16 R52, R116, R44.reuse, RZ ;  /* 0x0000002c7434723c */ /* 0x088ff000000418ff */
[C---:B------:R-:W-:Y:S08]  /*2620*/  HMMA.16816.F32.BF16 R88, R8.reuse, R44, RZ ;  /* 0x0000002c0858723c */ /* 0x040ff000000418ff */
[C---:B------:R-:W-:Y:S08]  /*2630*/  HMMA.16816.F32.BF16 R48, R8.reuse, R46, RZ ;  /* 0x0000002e0830723c */ /* 0x040ff000000418ff */
[-C--:B----4-:R-:W-:Y:S08]  /*2640*/  HMMA.16816.F32.BF16 R12, R8, R60.reuse, RZ ;  /* 0x0000003c080c723c */ /* 0x090ff000000418ff */
[C---:B------:R-:W-:Y:S07]  /*2650*/  HMMA.16816.F32.BF16 R16, R116.reuse, R60, RZ ;  /* 0x0000003c7410723c */ /* 0x040fee00000418ff */
[----:B------:R-:W-:Y:S01]  /*2660*/  IADD3 R60, R201, 0x4000, RZ ;  /* 0x00004000c93c7810 */ /* 0x000fe20007ffe0ff */
[----:B------:R-:W-:Y:S03]  /*2670*/  HMMA.16816.F32.BF16 R44, R116, R46, RZ ;  /* 0x0000002e742c723c */ /* 0x000fe600000418ff */
[----:B------:R-:W-:-:S04]  /*2680*/  @P2 IADD3 R198, R60, -0x40, RZ ;  /* 0xffffffc03cc62810 */ /* 0x000fc80007ffe0ff */
[----:B------:R-:W-:Y:S01]  /*2690*/  IADD3 R191, R198, 0x800, RZ ;  /* 0x00000800c6bf7810 */ /* 0x000fe20007ffe0ff */
[-C--:B------:R-:W-:Y:S01]  /*26a0*/  HMMA.16816.F32.BF16 R8, R8, R62.reuse, RZ ;  /* 0x0000003e0808723c */ /* 0x080fe200000418ff */
[----:B------:R-:W2:Y:S01]  /*26b0*/  LDSM.16.M88.4 R68, [R198] ;  /* 0x00000000c644783b */ /* 0x000ea20000000200 */
[----:B------:R-:W-:Y:S01]  /*26c0*/  IMAD.IADD R188, R0, 0x1, R198 ;  /* 0x0000000100bc7824 */ /* 0x000fe200078e02c6 */
[C---:B------:R-:W-:Y:S02]  /*26d0*/  IADD3 R190, R198.reuse, 0x1000, RZ ;  /* 0x00001000c6be7810 */ /* 0x040fe40007ffe0ff */
[----:B------:R-:W3:Y:S01]  /*26e0*/  LDSM.16.M88.4 R64, [R198+0x800] ;  /* 0x00080000c640783b */ /* 0x000ee20000000200 */
[----:B------:R-:W-:Y:S02]  /*26f0*/  IADD3 R189, R198, 0x1800, RZ ;  /* 0x00001800c6bd7810 */ /* 0x000fe40007ffe0ff */
[----:B------:R-:W-:Y:S01]  /*2700*/  HMMA.16816.F32.BF16 R116, R116, R62, RZ ;  /* 0x0000003e7474723c */ /* 0x000fe200000418ff */
[----:B------:R-:W4:Y:S07]  /*2710*/  LDSM.16.M88.4 R60, [R198+0x1000] ;  /* 0x00100000c63c783b */ /* 0x000f2e0000000200 */
[C---:B------:R-:W-:Y:S08]  /*2720*/  HMMA.16816.F32.BF16 R84, R104.reuse, R56, R84 ;  /* 0x000000386854723c */ /* 0x040ff00000041854 */
[C---:B------:R-:W-:Y:S08]  /*2730*/  HMMA.16816.F32.BF16 R80, R104.reuse, R76, R80 ;  /* 0x0000004c6850723c */ /* 0x040ff00000041850 */
[C---:B------:R-:W-:Y:S08]  /*2740*/  HMMA.16816.F32.BF16 R36, R104.reuse, R58, R36 ;  /* 0x0000003a6824723c */ /* 0x040ff00000041824 */
[----:B------:R-:W-:Y:S08]  /*2750*/  HMMA.16816.F32.BF16 R24, R104, R78, R24 ;  /* 0x0000004e6818723c */ /* 0x000ff00000041818 */
[C---:B------:R-:W-:Y:S08]  /*2760*/  HMMA.16816.F32.BF16 R40, R92.reuse, R56, R40 ;  /* 0x000000385c28723c */ /* 0x040ff00000041828 */
[C---:B------:R-:W-:Y:S08]  /*2770*/  HMMA.16816.F32.BF16 R28, R92.reuse, R76, R28 ;  /* 0x0000004c5c1c723c */ /* 0x040ff0000004181c */
[C---:B------:R-:W-:Y:S01]  /*2780*/  HMMA.16816.F32.BF16 R32, R92.reuse, R58, R32 ;  /* 0x0000003a5c20723c */ /* 0x040fe20000041820 */
[----:B------:R-:W5:Y:S07]  /*2790*/  LDSM.16.M88.4 R56, [R198+0x1800] ;  /* 0x00180000c638783b */ /* 0x000f6e0000000200 */
[----:B------:R-:W-:Y:S01]  /*27a0*/  HMMA.16816.F32.BF16 R20, R92, R78, R20 ;  /* 0x0000004e5c14723c */ /* 0x000fe20000041814 */
[----:B------:R-:W2:Y:S07]  /*27b0*/  LDSM.16.M88.4 R76, [R199] ;  /* 0x00000000c74c783b */ /* 0x000eae0000000200 */
[C---:B------:R-:W-:Y:S08]  /*27c0*/  HMMA.16816.F32.BF16 R88, R104.reuse, R100, R88 ;  /* 0x000000646858723c */ /* 0x040ff00000041858 */
[C---:B-1----:R-:W-:Y:S08]  /*27d0*/  HMMA.16816.F32.BF16 R12, R104.reuse, R96, R12 ;  /* 0x00000060680c723c */ /* 0x042ff0000004180c */
[C---:B------:R-:W-:Y:S08]  /*27e0*/  HMMA.16816.F32.BF16 R48, R104.reuse, R102, R48 ;  /* 0x000000666830723c */ /* 0x040ff00000041830 */
[----:B------:R-:W-:Y:S01]  /*27f0*/  HMMA.16816.F32.BF16 R8, R104, R98, R8 ;  /* 0x000000626808723c */ /* 0x000fe20000041808 */
[----:B------:R-:W1:Y:S07]  /*2800*/  LDSM.16.M88.4 R104, [R188] ;  /* 0x00000000bc68783b */ /* 0x000e6e0000000200 */
[C---:B------:R-:W-:Y:S08]  /*2810*/  HMMA.16816.F32.BF16 R52, R92.reuse, R100, R52 ;  /* 0x000000645c34723c */ /* 0x040ff00000041834 */
[C---:B------:R-:W-:Y:S08]  /*2820*/  HMMA.16816.F32.BF16 R16, R92.reuse, R96, R16 ;  /* 0x000000605c10723c */ /* 0x040ff00000041810 */
[C---:B------:R-:W-:Y:S01]  /*2830*/  HMMA.16816.F32.BF16 R44, R92.reuse, R102, R44 ;  /* 0x000000665c2c723c */ /* 0x040fe2000004182c */
[----:B------:R-:W1:Y:S07]  /*2840*/  LDSM.16.M88.4 R100, [R188+0x800] ;  /* 0x00080000bc64783b */ /* 0x000e6e0000000200 */
[----:B------:R-:W-:Y:S01]  /*2850*/  HMMA.16816.F32.BF16 R116, R92, R98, R116 ;  /* 0x000000625c74723c */ /* 0x000fe20000041874 */
[----:B------:R-:W1:Y:S04]  /*2860*/  LDSM.16.M88.4 R96, [R188+0x1000] ;  /* 0x00100000bc60783b */ /* 0x000e680000000200 */
[----:B------:R-:W1:Y:S01]  /*2870*/  LDSM.16.M88.4 R92, [R188+0x1800] ;  /* 0x00180000bc5c783b */ /* 0x000e620000000200 */
[----:B------:R-:W-:-:S04]  /*2880*/  DEPBAR.LE SB0, 0x0 ;  /* 0x000080000000791a */ /* 0x000fc80000000000 */
[C---:B--2---:R-:W-:Y:S08]  /*2890*/  HMMA.16816.F32.BF16 R88, R72.reuse, R68, R88 ;  /* 0x000000444858723c */ /* 0x044ff00000041858 */
[C---:B---3--:R-:W-:Y:S08]  /*28a0*/  HMMA.16816.F32.BF16 R84, R72.reuse, R64, R84 ;  /* 0x000000404854723c */ /* 0x048ff00000041854 */
        /* <DEDUP_REMOVED lines=79> */
.L_x_1331:
[----:B------:R-:W-:Y:S05]  /*2da0*/  BSYNC B0 ;  /* 0x0000000000007941 */ /* 0x000fea0003800000 */
.L_x_1330:
[----:B------:R-:W0:Y:S02]  /*2db0*/  LDGDEPBAR ;  /* 0x00000000000079af */ /* 0x000e240000000000 */
.L_x_1329:
[----:B------:R-:W-:Y:S01]  /*2dc0*/  IMAD.SHL.U32 R6, R123, 0x2, RZ ;  /* 0x000000027b067824 */ /* 0x000fe200078e00ff */
[----:B------:R-:W-:Y:S01]  /*2dd0*/  LOP3.LUT R128, R128, 0x7ffffffc, RZ, 0xc0, !PT ;  /* 0x7ffffffc80807812 */ /* 0x000fe200078ec0ff */
[----:B--2---:R-:W-:Y:S01]  /*2de0*/  IMAD R56, R131, 0x8, R120 ;  /* 0x0000000883387824 */ /* 0x004fe200078e0278 */
[----:B------:R-:W-:Y:S01]  /*2df0*/  UIADD3 UR13, UR18, -0x61c88647, URZ ;  /* 0x9e3779b9120d7890 */ /* 0x000fe2000fffe03f */
[----:B------:R-:W-:Y:S01]  /*2e00*/  IMAD.WIDE.U32 R110, R138, -0x2daee0ad, RZ ;  /* 0xd2511f538a6e7825 */ /* 0x000fe200078e00ff */
[----:B------:R-:W-:Y:S01]  /*2e10*/  LOP3.LUT R6, R6, 0x6, RZ, 0xc0, !PT ;  /* 0x0000000606067812 */ /* 0x000fe200078ec0ff */
[----:B------:R-:W-:Y:S01]  /*2e20*/  UIADD3 UR12, UR19, -0x4498517b, URZ ;  /* 0xbb67ae85130c7890 */ /* 0x000fe2000fffe03f */
[----:B------:R-:W-:Y:S01]  /*2e30*/  STL.64 [R1+0xd0], R4 ;  /* 0x0000d00401007387 */ /* 0x000fe20000100a00 */
[----:B------:R-:W-:Y:S01]  /*2e40*/  IMAD.IADD R121, R121, 0x1, -R128 ;  /* 0x0000000179797824 */ /* 0x000fe200078e0a80 */
[----:B------:R-:W-:Y:S01]  /*2e50*/  UIADD3 UR10, UR19, 0x76cf5d0a, URZ ;  /* 0x76cf5d0a130a7890 */ /* 0x000fe2000fffe03f */
[----:B------:R-:W-:Y:S01]  /*2e60*/  IMAD R95, R7, 0x40, R6 ;  /* 0x00000040075f7824 */ /* 0x000fe200078e0206 */
[----:B------:R-:W-:Y:S01]  /*2e70*/  STL.64 [R1+0xc8], R200 ;  /* 0x0000c8c801007387 */ /* 0x000fe20000100a00 */
[----:B------:R-:W-:Y:S01]  /*2e80*/  UIADD3 UR11, UR18, 0x3c6ef372, URZ ;  /* 0x3c6ef372120b7890 */ /* 0x000fe2000fffe03f */
[----:B------:R-:W-:Y:S01]  /*2e90*/  IMAD.IADD R6, R127, 0x1, R125 ;  /* 0x000000017f067824 */ /* 0x000fe200078e027d */
[----:B------:R-:W-:Y:S01]  /*2ea0*/  UIADD3 UR9, UR18, -0x255992d5, URZ ;  /* 0xdaa66d2b12097890 */ /* 0x000fe2000fffe03f */
[C---:B-1----:R-:W-:Y:S01]  /*2eb0*/  IADD3 R65, R95.reuse, 0x1, RZ ;  /* 0x000000015f417810 */ /* 0x042fe20007ffe0ff */
[----:B------:R1:W-:Y:S01]  /*2ec0*/  STL.64 [R1+0xc0], R198 ;  /* 0x0000c0c601007387 */ /* 0x0003e20000100a00 */
[----:B------:R-:W-:Y:S01]  /*2ed0*/  IADD3 R67, R95, 0x8, RZ ;  /* 0x000000085f437810 */ /* 0x000fe20007ffe0ff */
[----:B------:R-:W-:Y:S01]  /*2ee0*/  UIADD3 UR8, UR19, 0x32370b8f, URZ ;  /* 0x32370b8f13087890 */ /* 0x000fe2000fffe03f */
[-C--:B------:R-:W-:Y:S01]  /*2ef0*/  ISETP.GE.AND P4, PT, R65, R122.reuse, PT ;  /* 0x0000007a4100720c */ /* 0x080fe20003f86270 */
[----:B------:R-:W-:Y:S01]  /*2f00*/  UIADD3 UR7, UR18, 0x78dde6e4, URZ ;  /* 0x78dde6e412077890 */ /* 0x000fe2000fffe03f */
[-C--:B------:R-:W-:Y:S01]  /*2f10*/  ISETP.GE.AND P3, PT, R67, R122.reuse, PT ;  /* 0x0000007a4300720c */ /* 0x080fe20003f66270 */
[----:B------:R-:W-:Y:S01]  /*2f20*/  UIADD3 UR6, UR19, -0x126145ec, URZ ;  /* 0xed9eba1413067890 */ /* 0x000fe2000fffe03f */
[C---:B------:R-:W-:Y:S01]  /*2f30*/  IADD3 R65, R95.reuse, 0x9, RZ ;  /* 0x000000095f417810 */ /* 0x040fe20007ffe0ff */
[----:B------:R-:W-:Y:S01]  /*2f40*/  UIADD3 UR5, UR18, 0x1715609d, URZ ;  /* 0x1715609d12057890 */ /* 0x000fe2000fffe03f */
[----:B------:R-:W-:Y:S01]  /*2f50*/  IADD3 R67, R95, 0x11, RZ ;  /* 0x000000115f437810 */ /* 0x000fe20007ffe0ff */
[----:B------:R-:W-:Y:S01]  /*2f60*/  UIADD3 UR4, UR19, -0x56f99767, URZ ;  /* 0xa906689913047890 */ /* 0x000fe2000fffe03f */
[----:B------:R-:W-:Y:S01]  /*2f70*/  FSEL R98, R55, -INF , !P4 ;  /* 0xff80000037627808 */ /* 0x000fe20006000000 */
[----:B------:R-:W-:Y:S01]  /*2f80*/  STL [R1+0xbc], R190 ;  /* 0x0000bcbe01007387 */ /* 0x000fe20000100800 */
[C---:B------:R-:W-:Y:S01]  /*2f90*/  IADD3 R55, R95.reuse, 0x20, RZ ;  /* 0x000000205f377810 */ /* 0x040fe20007ffe0ff */
[----:B------:R-:W-:Y:S01]  /*2fa0*/  UIADD3 UR15, UR18, -0x4ab325aa, URZ ;  /* 0xb54cda56120f7890 */ /* 0x000fe2000fffe03f */
[----:B------:R-:W-:Y:S01]  /*2fb0*/  IADD3 R69, R95, 0x10, RZ ;  /* 0x000000105f457810 */ /* 0x000fe20007ffe0ff */
[----:B------:R-:W-:Y:S01]  /*2fc0*/  STL [R1+0xb8], R189 ;  /* 0x0000b8bd01007387 */ /* 0x000fe20000100800 */
[-C--:B------:R-:W-:Y:S01]  /*2fd0*/  ISETP.GE.AND P2, PT, R65, R122.reuse, PT ;  /* 0x0000007a4100720c */ /* 0x080fe20003f46270 */
[----:B------:R-:W-:Y:S01]  /*2fe0*/  UIADD3 UR14, UR19, 0x646e171e, URZ ;  /* 0x646e171e130e7890 */ /* 0x000fe2000fffe03f */
[-C--:B------:R-:W-:Y:S01]  /*2ff0*/  ISETP.GE.AND P5, PT, R95, R122.reuse, PT ;  /* 0x0000007a5f00720c */ /* 0x080fe20003fa6270 */
[----:B------:R-:W-:Y:S01]  /*3000*/  STL [R1+0xb4], R188 ;  /* 0x0000b4bc01007387 */ /* 0x000fe20000100800 */
[----:B------:R-:W-:Y:S01]  /*3010*/  ISETP.GE.AND P6, PT, R67, R122, PT ;  /* 0x0000007a4300720c */ /* 0x000fe20003fc6270 */
[----:B------:R-:W-:Y:S01]  /*3020*/  IMAD R234, R252, 0x10000, R252 ;  /* 0x00010000fcea7824 */ /* 0x000fe200078e02fc */
[----:B------:R-:W-:Y:S01]  /*3030*/  FSEL R68, R50, -INF , !P3 ;  /* 0xff80000032447808 */ /* 0x000fe20005800000 */
[----:B------:R-:W-:Y:S01]  /*3040*/  IMAD.SHL.U32 R196, R6, 0x2, RZ ;  /* 0x0000000206c47824 */ /* 0x000fe200078e00ff */
[----:B------:R-:W-:-:S02]  /*3050*/  FSEL R75, R48, -INF , !P3 ;  /* 0xff800000304b7808 */ /* 0x000fc40005800000 */
[----:B------:R-:W-:Y:S02]  /*3060*/  FSEL R102, R46, -INF , !P3 ;  /* 0xff8000002e667808 */ /* 0x000fe40005800000 */
[----:B------:R-:W-:Y:S02]  /*3070*/  FSEL R92, R44, -INF , !P3 ;  /* 0xff8000002c5c7808 */ /* 0x000fe40005800000 */
[----:B------:R-:W-:Y:S02]  /*3080*/  IADD3 R67, R95, 0x18, RZ ;  /* 0x000000185f437810 */ /* 0x000fe40007ffe0ff */
[-C--:B------:R-:W-:Y:S02]  /*3090*/  ISETP.GE.AND P3, PT, R55, R122.reuse, PT ;  /* 0x0000007a3700720c */ /* 0x080fe40003f66270 */
[----:B------:R-:W-:Y:S02]  /*30a0*/  ISETP.GE.AND P0, PT, R69, R122, PT ;  /* 0x0000007a4500720c */ /* 0x000fe40003f06270 */
[----:B------:R-:W-:-:S02]  /*30b0*/  IADD3 R55, R95, 0x21, RZ ;  /* 0x000000215f377810 */ /* 0x000fc40007ffe0ff */
[----:B------:R-:W-:Y:S02]  /*30c0*/  IADD3 R69, R95, 0x19, RZ ;  /* 0x000000195f457810 */ /* 0x000fe40007ffe0ff */
[----:B------:R-:W-:Y:S02]  /*30d0*/  FSEL R70, R90, -INF , !P5 ;  /* 0xff8000005a467808 */ /* 0x000fe40006800000 */
[----:B------:R-:W-:Y:S01]  /*30e0*/  FSEL R65, R88, -INF , !P5 ;  /* 0xff80000058417808 */ /* 0x000fe20006800000 */
[----:B------:R-:W-:Y:S01]  /*30f0*/  IMAD.SHL.U32 R88, R121, 0x2, RZ ;  /* 0x0000000279587824 */ /* 0x000fe200078e00ff */
[----:B------:R-:W-:Y:S01]  /*3100*/  FSEL R101, R54, -INF , !P5 ;  /* 0xff80000036657808 */ /* 0x000fe20006800000 */
[----:B------:R-:W-:Y:S01]  /*3110*/  IMAD.SHL.U32 R54, R7, 0x2, RZ ;  /* 0x0000000207367824 */ /* 0x000fe200078e00ff */
[----:B------:R-:W-:Y:S01]  /*3120*/  FSEL R94, R52, -INF , !P5 ;  /* 0xff800000345e7808 */ /* 0x000fe20006800000 */
[----:B------:R-:W-:Y:S01]  /*3130*/  IMAD.WIDE.U32 R120, R56, -0x326172a9, RZ ;  /* 0xcd9e8d5738787825 */ /* 0x000fe200078e00ff */
[----:B------:R-:W-:-:S02]  /*3140*/  FSEL R96, R47, -INF , !P2 ;  /* 0xff8000002f607808 */ /* 0x000fc40005000000 */
[----:B------:R-:W-:Y:S01]  /*3150*/  ISETP.GE.AND P5, PT, R67, R122, PT ;  /* 0x0000007a4300720c */ /* 0x000fe20003fa6270 */
[----:B------:R-:W-:Y:S01]  /*3160*/  IMAD R88, R130, c[0x0][0x228], R88 ;  /* 0x00008a0082587a24 */ /* 0x000fe200078e0258 */
[----:B------:R-:W-:Y:S02]  /*3170*/  FSEL R72, R51, -INF , !P2 ;  /* 0xff80000033487808 */ /* 0x000fe40005000000 */
[----:B------:R-:W-:Y:S02]  /*3180*/  FSEL R97, R49, -INF , !P2 ;  /* 0xff80000031617808 */ /* 0x000fe40005000000 */
[----:B------:R-:W-:Y:S02]  /*3190*/  FSEL R103, R45, -INF , !P2 ;  /* 0xff8000002d677808 */ /* 0x000fe40005000000 */
[----:B------:R-:W-:Y:S02]  /*31a0*/  IADD3 R47, R95, 0x28, RZ ;  /* 0x000000285f2f7810 */ /* 0x000fe40007ffe0ff */
[----:B------:R-:W-:-:S02]  /*31b0*/  FSEL R71, R91, -INF , !P4 ;  /* 0xff8000005b477808 */ /* 0x000fc40006000000 */
[----:B------:R-:W-:Y:S02]  /*31c0*/  FSEL R73, R89, -INF , !P4 ;  /* 0xff80000059497808 */ /* 0x000fe40006000000 */
[----:B------:R-:W-:Y:S02]  /*31d0*/  FSEL R67, R53, -INF , !P4 ;  /* 0xff80000035437808 */ /* 0x000fe40006000000 */
[-C--:B------:R-:W-:Y:S02]  /*31e0*/  ISETP.GE.AND P2, PT, R55, R122.reuse, PT ;  /* 0x0000007a3700720c */ /* 0x080fe40003f46270 */
[----:B------:R-:W-:Y:S02]  /*31f0*/  ISETP.GE.AND P4, PT, R69, R122, PT ;  /* 0x0000007a4500720c */ /* 0x000fe40003f86270 */
[----:B------:R-:W-:Y:S02]  /*3200*/  IADD3 R55, R95, 0x29, RZ ;  /* 0x000000295f377810 */ /* 0x000fe40007ffe0ff */
[----:B------:R-:W-:-:S02]  /*3210*/  FSEL R46, R86, -INF , !P0 ;  /* 0xff800000562e7808 */ /* 0x000fc40004000000 */
[----:B------:R-:W-:Y:S02]  /*3220*/  FSEL R69, R84, -INF , !P0 ;  /* 0xff80000054457808 */ /* 0x000fe40004000000 */
[----:B------:R-:W-:Y:S02]  /*3230*/  FSEL R100, R42, -INF , !P0 ;  /* 0xff8000002a647808 */ /* 0x000fe40004000000 */
[----:B------:R-:W-:Y:S02]  /*3240*/  FSEL R93, R40, -INF , !P0 ;  /* 0xff800000285d7808 */ /* 0x000fe40004000000 */
[----:B------:R-:W-:Y:S02]  /*3250*/  ISETP.GE.AND P0, PT, R47, R122, PT ;  /* 0x0000007a2f00720c */ /* 0x000fe40003f06270 */
[----:B------:R-:W-:Y:S02]  /*3260*/  FSEL R44, R87, -INF , !P6 ;  /* 0xff800000572c7808 */ /* 0x000fe40007000000 */
[----:B------:R-:W-:-:S02]  /*3270*/  FSEL R47, R85, -INF , !P6 ;  /* 0xff800000552f7808 */ /* 0x000fc40007000000 */
[----:B------:R-:W-:Y:S02]  /*3280*/  FSEL R104, R43, -INF , !P6 ;  /* 0xff8000002b687808 */ /* 0x000fe40007000000 */
[----:B------:R-:W-:Y:S02]  /*3290*/  FSEL R87, R41, -INF , !P6 ;  /* 0xff80000029577808 */ /* 0x000fe40007000000 */
[----:B------:R-:W-:Y:S02]  /*32a0*/  ISETP.GE.AND P6, PT, R55, R122, PT ;  /* 0x0000007a3700720c */ /* 0x000fe40003fc6270 */
[----:B------:R-:W-:Y:S02]  /*32b0*/  IADD3 R55, R95, 0x30, RZ ;  /* 0x000000305f377810 */ /* 0x000fe40007ffe0ff */
        /* <DEDUP_REMOVED lines=18> */
[----:B------:R-:W-:Y:S02]  /*33e0*/  IADD3 R55, R56, 0x4, RZ ;  /* 0x0000000438377810 */ /* 0x000fe40007ffe0ff */
[----:B------:R-:W-:-:S02]  /*33f0*/  LOP3.LUT R91, R54, UR19, RZ, 0x3c, !PT ;  /* 0x00000013365b7c12 */ /* 0x000fc4000f8e3cff */
[----:B------:R-:W-:Y:S01]  /*3400*/  LOP3.LUT R89, R89, UR19, RZ, 0x3c, !PT ;  /* 0x0000001359597c12 */ /* 0x000fe2000f8e3cff */
[----:B------:R-:W-:Y:S01]  /*3410*/  IMAD.WIDE.U32 R114, R55, -0x326172a9, RZ ;  /* 0xcd9e8d5737727825 */ /* 0x000fe200078e00ff */
[----:B------:R-:W-:Y:S02]  /*3420*/  LOP3.LUT R134, R111, R91, RZ, 0x3c, !PT ;  /* 0x0000005b6f867212 */ /* 0x000fe400078e3cff */
[----:B------:R-:W-:Y:S01]  /*3430*/  LOP3.LUT R54, R3, UR18, RZ, 0x3c, !PT ;  /* 0x0000001203367c12 */ /* 0x000fe2000f8e3cff */
[----:B------:R-:W-:Y:S01]  /*3440*/  IMAD.WIDE.U32 R90, R55, -0x326172a9, RZ ;  /* 0xcd9e8d57375a7825 */ /* 0x000fe200078e00ff */
[CC--:B------:R-:W-:Y:S02]  /*3450*/  LOP3.LUT R140, R111.reuse, R89.reuse, RZ, 0x3c, !PT ;  /* 0x000000596f8c7212 */ /* 0x0c0fe400078e3cff */
[----:B------:R-:W-:Y:S01]  /*3460*/  LOP3.LUT R150, R111, R89, RZ, 0x3c, !PT ;  /* 0x000000596f967212 */ /* 0x000fe200078e3cff */
[----:B------:R-:W-:Y:S01]  /*3470*/  IMAD.WIDE.U32 R134, R134, -0x326172a9, RZ ;  /* 0xcd9e8d5786867825 */ /* 0x000fe200078e00ff */
[----:B------:R-:W-:-:S02]  /*3480*/  LOP3.LUT R230, R115, R54, RZ, 0x3c, !PT ;  /* 0x0000003673e67212 */ /* 0x000fc400078e3cff */
[-C--:B------:R-:W-:Y:S01]  /*3490*/  LOP3.LUT R152, R121, R54.reuse, RZ, 0x3c, !PT ;  /* 0x0000003679987212 */ /* 0x080fe200078e3cff */
[----:B------:R-:W-:Y:S01]  /*34a0*/  IMAD.WIDE.U32 R140, R140, -0x326172a9, RZ ;  /* 0xcd9e8d578c8c7825 */ /* 0x000fe200078e00ff */
[----:B------:R-:W-:Y:S02]  /*34b0*/  LOP3.LUT R228, R91, R54, RZ, 0x3c, !PT ;  /* 0x000000365be47212 */ /* 0x000fe400078e3cff */
[----:B------:R-:W-:Y:S01]  /*34c0*/  IADD3 R95, R95, 0x39, RZ ;  /* 0x000000395f5f7810 */ /* 0x000fe20007ffe0ff */
[----:B------:R-:W-:Y:S01]  /*34d0*/  IMAD.WIDE.U32 R150, R150, -0x326172a9, RZ ;  /* 0xcd9e8d5796967825 */ /* 0x000fe200078e00ff */
[----:B------:R-:W-:Y:S02]  /*34e0*/  FSEL R218, R83, -INF , !P2 ;  /* 0xff80000053da7808 */ /* 0x000fe40005000000 */
[----:B------:R-:W-:Y:S01]  /*34f0*/  FSEL R219, R81, -INF , !P2 ;  /* 0xff80000051db7808 */ /* 0x000fe20005000000 */
[----:B------:R-:W-:Y:S01]  /*3500*/  IMAD.WIDE.U32 R152, R152, -0x2daee0ad, RZ ;  /* 0xd2511f5398987825 */ /* 0x000fe200078e00ff */
[----:B------:R-:W-:-:S02]  /*3510*/  FSEL R148, R31, -INF , !P2 ;  /* 0xff8000001f947808 */ /* 0x000fc40005000000 */
[----:B------:R-:W-:Y:S01]  /*3520*/  FSEL R129, R29, -INF , !P2 ;  /* 0xff8000001d817808 */ /* 0x000fe20005000000 */
[----:B------:R-:W-:Y:S01]  /*3530*/  IMAD.WIDE.U32 R230, R230, -0x2daee0ad, RZ ;  /* 0xd2511f53e6e67825 */ /* 0x000fe200078e00ff */
[----:B------:R-:W-:Y:S02]  /*3540*/  ISETP.GE.AND P2, PT, R95, R122, PT ;  /* 0x0000007a5f00720c */ /* 0x000fe40003f46270 */
[--C-:B------:R-:W-:Y:S01]  /*3550*/  LOP3.LUT R123, R135, UR13, R120.reuse, 0x96, !PT ;  /* 0x0000000d877b7c12 */ /* 0x100fe2000f8e9678 */
[----:B------:R-:W-:Y:S01]  /*3560*/  IMAD.WIDE.U32 R228, R228, -0x2daee0ad, RZ ;  /* 0xd2511f53e4e47825 */ /* 0x000fe200078e00ff */
[--C-:B------:R-:W-:Y:S02]  /*3570*/  LOP3.LUT R122, R141, UR13, R120.reuse, 0x96, !PT ;  /* 0x0000000d8d7a7c12 */ /* 0x100fe4000f8e9678 */
[----:B------:R-:W-:Y:S01]  /*3580*/  LOP3.LUT R111, R151, UR13, R120, 0x96, !PT ;  /* 0x0000000d976f7c12 */ /* 0x000fe2000f8e9678 */
[----:B------:R-:W-:Y:S01]  /*3590*/  IMAD.WIDE.U32 R162, R123, -0x2daee0ad, RZ ;  /* 0xd2511f537ba27825 */ /* 0x000fe200078e00ff */
[----:B------:R-:W-:-:S02]  /*35a0*/  LOP3.LUT R3, R135, UR13, R114, 0x96, !PT ;  /* 0x0000000d87037c12 */ /* 0x000fc4000f8e9672 */
[--C-:B------:R-:W-:Y:S01]  /*35b0*/  LOP3.LUT R132, R153, UR12, R110.reuse, 0x96, !PT ;  /* 0x0000000c99847c12 */ /* 0x100fe2000f8e966e */
[----:B------:R-:W-:Y:S01]  /*35c0*/  IMAD.WIDE.U32 R122, R122, -0x2daee0ad, RZ ;  /* 0xd2511f537a7a7825 */ /* 0x000fe200078e00ff */
[--C-:B------:R-:W-:Y:S02]  /*35d0*/  LOP3.LUT R128, R231, UR12, R110.reuse, 0x96, !PT ;  /* 0x0000000ce7807c12 */ /* 0x100fe4000f8e966e */
[----:B------:R-:W-:Y:S01]  /*35e0*/  LOP3.LUT R110, R229, UR12, R110, 0x96, !PT ;  /* 0x0000000ce56e7c12 */ /* 0x000fe2000f8e966e */
[----:B------:R-:W-:Y:S01]  /*35f0*/  IMAD.WIDE.U32 R156, R111, -0x2daee0ad, RZ ;  /* 0xd2511f536f9c7825 */ /* 0x000fe200078e00ff */
[----:B------:R-:W-:Y:S02]  /*3600*/  LOP3.LUT R108, R135, UR13, R90, 0x96, !PT ;  /* 0x0000000d876c7c12 */ /* 0x000fe4000f8e965a */
[----:B------:R-:W-:Y:S01]  /*3610*/  FSEL R160, R118, -INF , !P3 ;  /* 0xff80000076a07808 */ /* 0x000fe20005800000 */
[----:B------:R-:W-:Y:S01]  /*3620*/  IMAD.WIDE.U32 R164, R3, -0x2daee0ad, RZ ;  /* 0xd2511f5303a47825 */ /* 0x000fe200078e00ff */
[----:B------:R-:W-:-:S02]  /*3630*/  FMNMX.FTZ R3, R94, R67, !PT ;  /* 0x000000435e037209 */ /* 0x000fc40007810000 */
[--C-:B------:R-:W-:Y:S01]  /*3640*/  LOP3.LUT R111, R157, UR10, R152.reuse, 0x96, !PT ;  /* 0x0000000a9d6f7c12 */ /* 0x100fe2000f8e9698 */
[----:B-1----:R-:W-:Y:S01]  /*3650*/  IMAD.WIDE.U32 R198, R110, -0x326172a9, RZ ;  /* 0xcd9e8d576ec67825 */ /* 0x002fe200078e00ff */
[----:B------:R-:W-:Y:S02]  /*3660*/  LOP3.LUT R110, R123, UR10, R152, 0x96, !PT ;  /* 0x0000000a7b6e7c12 */ /* 0x000fe4000f8e9698 */
[----:B------:R-:W-:Y:S01]  /*3670*/  FSEL R159, R116, -INF , !P3 ;  /* 0xff800000749f7808 */ /* 0x000fe20005800000 */
[----:B------:R-:W-:Y:S01]  /*3680*/  IMAD.WIDE.U32 R168, R108, -0x2daee0ad, RZ ;  /* 0xd2511f536ca87825 */ /* 0x000fe200078e00ff */
[----:B------:R-:W-:Y:S02]  /*3690*/  FMNMX.FTZ R108, R92, R3, !PT ;  /* 0x000000035c6c7209 */ /* 0x000fe40007810000 */
[----:B------:R-:W-:Y:S01]  /*36a0*/  LOP3.LUT R118, R199, UR11, R150, 0x96, !PT ;  /* 0x0000000bc7767c12 */ /* 0x000fe2000f8e9696 */
[----:B------:R-:W-:Y:S01]  /*36b0*/  IMAD.WIDE.U32 R154, R132, -0x326172a9, RZ ;  /* 0xcd9e8d57849a7825 */ /* 0x000fe200078e00ff */
[----:B------:R-:W-:-:S02]  /*36c0*/  FMNMX.FTZ R108, R103, R108, !PT ;  /* 0x0000006c676c7209 */ /* 0x000fc40007810000 */
[----:B------:R-:W-:Y:S01]  /*36d0*/  LOP3.LUT R116, R163, UR10, R152, 0x96, !PT ;  /* 0x0000000aa3747c12 */ /* 0x000fe2000f8e9698 */
[----:B------:R-:W-:Y:S01]  /*36e0*/  IMAD.WIDE.U32 R166, R110, -0x326172a9, RZ ;  /* 0xcd9e8d576ea67825 */ /* 0x000fe200078e00ff */
[C---:B------:R-:W-:Y:S02]  /*36f0*/  LOP3.LUT R172, R155.reuse, UR11, R150, 0x96, !PT ;  /* 0x0000000b9bac7c12 */ /* 0x040fe4000f8e9696 */
[----:B------:R-:W-:Y:S01]  /*3700*/  LOP3.LUT R153, R155, UR11, R134, 0x96, !PT ;  /* 0x0000000b9b997c12 */ /* 0x000fe2000f8e9686 */
[----:B------:R-:W-:Y:S01]  /*3710*/  IMAD.WIDE.U32 R110, R111, -0x326172a9, RZ ;  /* 0xcd9e8d576f6e7825 */ /* 0x000fe200078e00ff */
[----:B------:R-:W-:Y:S02]  /*3720*/  FMNMX.FTZ R108, R93, R108, !PT ;  /* 0x0000006c5d6c7209 */ /* 0x000fe40007810000 */
[----:B------:R-:W-:Y:S01]  /*3730*/  FSEL R135, R117, -INF , !P2 ;  /* 0xff80000075877808 */ /* 0x000fe20005000000 */
[----:B------:R-:W-:Y:S01]  /*3740*/  IMAD.WIDE.U32 R152, R153, -0x2daee0ad, RZ ;  /* 0xd2511f5399987825 */ /* 0x000fe200078e00ff */
[----:B------:R-:W-:-:S02]  /*3750*/  LOP3.LUT R150, R111, UR9, R154, 0x96, !PT ;  /* 0x000000096f967c12 */ /* 0x000fc4000f8e969a */
[----:B------:R-:W-:Y:S01]  /*3760*/  FMNMX.FTZ R111, R101, R98, !PT ;  /* 0x00000062656f7209 */ /* 0x000fe20007810000 */
[----:B------:R-:W-:Y:S01]  /*3770*/  IMAD.WIDE.U32 R4, R128, -0x326172a9, RZ ;  /* 0xcd9e8d5780047825 */ /* 0x000fe200078e00ff */
[----:B------:R-:W-:Y:S02]  /*3780*/  FMNMX.FTZ R3, R87, R108, !PT ;  /* 0x0000006c57037209 */ /* 0x000fe40007810000 */
[----:B------:R-:W-:Y:S01]  /*3790*/  FMNMX.FTZ R111, R102, R111, !PT ;  /* 0x0000006f666f7209 */ /* 0x000fe20007810000 */
[----:B------:R-:W-:Y:S01]  /*37a0*/  IMAD.WIDE.U32 R116, R116, -0x326172a9, RZ ;  /* 0xcd9e8d5774747825 */ /* 0x000fe200078e00ff */
[----:B------:R-:W-:Y:S02]  /*37b0*/  FMNMX.FTZ R128, R66, R3, !PT ;  /* 0x0000000342807209 */ /* 0x000fe40007810000 */
[----:B------:R-:W-:Y:S01]  /*37c0*/  FMNMX.FTZ R111, R96, R111, !PT ;  /* 0x0000006f606f7209 */ /* 0x000fe20007810000 */
[----:B------:R-:W-:Y:S01]  /*37d0*/  IMAD R95, R133, 0x40, R2 ;  /* 0x00000040855f7824 */ /* 0x000fe200078e0202 */
[----:B------:R-:W-:Y:S01]  /*37e0*/  LOP3.LUT R162, R153, UR8, R162, 0x96, !PT ;  /* 0x0000000899a27c12 */ /* 0x000fe2000f8e96a2 */
[----:B------:R-:W-:Y:S01]  /*37f0*/  IMAD.WIDE.U32 R172, R172, -0x2daee0ad, RZ ;  /* 0xd2511f53acac7825 */ /* 0x000fe200078e00ff */
[----:B------:R-:W-:-:S02]  /*3800*/  FMNMX.FTZ R128, R109, R128, !PT ;  /* 0x000000806d807209 */ /* 0x000fc40007810000 */
[----:B------:R-:W-:Y:S01]  /*3810*/  FMNMX.FTZ R111, R100, R111, !PT ;  /* 0x0000006f646f7209 */ /* 0x000fe20007810000 */
[----:B------:R-:W-:Y:S01]  /*3820*/  IMAD.WIDE.U32 R162, R162, -0x326172a9, RZ ;  /* 0xcd9e8d57a2a27825 */ /* 0x000fe200078e00ff */
[----:B------:R-:W-:Y:S02]  /*3830*/  FMNMX.FTZ R128, R139, R128, !PT ;  /* 0x000000808b807209 */ /* 0x000fe40007810000 */
[----:B------:R-:W-:Y:S02]  /*3840*/  FMNMX.FTZ R111, R104, R111, !PT ;  /* 0x0000006f686f7209 */ /* 0x000fe40007810000 */
[--C-:B------:R-:W-:Y:S02]  /*3850*/  LOP3.LUT R184, R155, UR11, R140.reuse, 0x96, !PT ;  /* 0x0000000b9bb87c12 */ /* 0x100fe4000f8e968c */
[----:B------:R-:W-:Y:S02]  /*3860*/  LOP3.LUT R231, R5, UR11, R140, 0x96, !PT ;  /* 0x0000000b05e77c12 */ /* 0x000fe4000f8e968c */
[----:B------:R-:W-:Y:S01]  /*3870*/  FSEL R131, R20, -INF , !P0 ;  /* 0xff80000014837808 */ /* 0x000fe20004000000 */
[----:B------:R-:W-:Y:S01]  /*3880*/  IMAD.WIDE.U32 R184, R184, -0x2daee0ad, RZ ;  /* 0xd2511f53b8b87825 */ /* 0x000fe200078e00ff */
[----:B------:R-:W-:-:S02]  /*3890*/  LOP3.LUT R140, R163, UR7, R116, 0x96, !PT ;  /* 0x00000007a38c7c12 */ /* 0x000fc4000f8e9674 */
[----:B------:R-:W-:Y:S02]  /*38a0*/  LOP3.LUT R174, R163, UR7, R116, 0x96, !PT ;  /* 0x00000007a3ae7c12 */ /* 0x000fe4000f8e9674 */
[----:B------:R-:W-:Y:S02]  /*38b0*/  FMNMX.FTZ R128, R129, R128, !PT ;  /* 0x0000008081807209 */ /* 0x000fe40007810000 */
[----:B------:R-:W-:Y:S01]  /*38c0*/  FMNMX.FTZ R116, R106, R111, !PT ;  /* 0x0000006f6a747209 */ /* 0x000fe20007810000 */
[----:B------:R-:W-:Y:S01]  /*38d0*/  IMAD.WIDE.U32 R174, R174, -0x2daee0ad, RZ ;  /* 0xd2511f53aeae7825 */ /* 0x000fe200078e00ff */
[----:B------:R-:W-:Y:S02]  /*38e0*/  IADD3 R95, R95, -0x40, RZ ;  /* 0xffffffc05f5f7810 */ /* 0x000fe40007ffe0ff */
[----:B------:R-:W-:Y:S02]  /*38f0*/  FSEL R143, R21, -INF , !P6 ;  /* 0xff800000158f7808 */ /* 0x000fe40007000000 */
[----:B------:R-:W-:-:S02]  /*3900*/  FMNMX.FTZ R128, R131, R128, !PT ;  /* 0x0000008083807209 */ /* 0x000fc40007810000 */
[----:B------:R-:W-:Y:S02]  /*3910*/  FMNMX.FTZ R149, R107, R116, !PT ;  /* 0x000000746b957209 */ /* 0x000fe40007810000 */
[----:B------:R-:W-:Y:S02]  /*3920*/  FSEL R124, R26, -INF , !P0 ;  /* 0xff8000001a7c7808 */ /* 0x000fe40004000000 */
[----:B------:R-:W-:Y:S02]  /*3930*/  FSEL R193, R24, -INF , !P0 ;  /* 0xff80000018c17808 */ /* 0x000fe40004000000 */
[----:B------:R-:W-:Y:S02]  /*3940*/  FSEL R144, R22, -INF , !P0 ;  /* 0xff80000016907808 */ /* 0x000fe40004000000 */
[----:B------:R-:W-:Y:S02]  /*3950*/  SHF.R.S32.HI R112, RZ, 0x1f, R88 ;  /* 0x0000001fff707819 */ /* 0x000fe40000011458 */
[----:B------:R-:W-:-:S02]  /*3960*/  IADD3 R113, P0, R95, R88, RZ ;  /* 0x000000585f717210 */ /* 0x000fc40007f1e0ff */
[----:B------:R-:W-:Y:S02]  /*3970*/  FSEL R137, R16, -INF , !P5 ;  /* 0xff80000010897808 */ /* 0x000fe40006800000 */
[----:B------:R-:W-:Y:S02]  /*3980*/  FMNMX.FTZ R128, R143, R128, !PT ;  /* 0x000000808f807209 */ /* 0x000fe40007810000 */
[----:B------:R-:W-:Y:S02]  /*3990*/  FMNMX.FTZ R149, R146, R149, !PT ;  /* 0x0000009592957209 */ /* 0x000fe40007810000 */
[----:B------:R-:W-:Y:S02]  /*39a0*/  LEA.HI.X.SX32 R112, R95, R112, 0x1, P0 ;  /* 0x000000705f707211 */ /* 0x000fe400000f0eff */
[----:B------:R-:W-:Y:S02]  /*39b0*/  FSEL R95, R17, -INF , !P4 ;  /* 0xff800000115f7808 */ /* 0x000fe40006000000 */
[----:B------:R-:W-:-:S02]  /*39c0*/  FMNMX.FTZ R128, R137, R128, !PT ;  /* 0x0000008089807209 */ /* 0x000fc40007810000 */
[----:B------:R-:W-:Y:S02]  /*39d0*/  FMNMX.FTZ R149, R148, R149, !PT ;  /* 0x0000009594957209 */ /* 0x000fe40007810000 */
[----:B------:R-:W-:Y:S02]  /*39e0*/  FMNMX.FTZ R128, R95, R128, !PT ;  /* 0x000000805f807209 */ /* 0x000fe40007810000 */
[----:B------:R-:W-:Y:S02]  /*39f0*/  FSEL R142, R23, -INF , !P6 ;  /* 0xff800000178e7808 */ /* 0x000fe40007000000 */
[----:B------:R-:W-:Y:S02]  /*3a00*/  FMNMX.FTZ R149, R144, R149, !PT ;  /* 0x0000009590957209 */ /* 0x000fe40007810000 */
[----:B------:R-:W-:Y:S02]  /*3a10*/  LOP3.LUT R176, R117, UR9, R154, 0x96, !PT ;  /* 0x0000000975b07c12 */ /* 0x000fe4000f8e969a */
[----:B------:R-:W-:-:S02]  /*3a20*/  FMNMX.FTZ R128, R159, R128, !PT ;  /* 0x000000809f807209 */ /* 0x000fc40007810000 */
[----:B------:R-:W-:Y:S01]  /*3a30*/  FSEL R136, R18, -INF , !P5 ;  /* 0xff80000012887808 */ /* 0x000fe20006800000 */
[----:B------:R-:W-:Y:S01]  /*3a40*/  IMAD.WIDE.U32 R176, R176, -0x2daee0ad, RZ ;  /* 0xd2511f53b0b07825 */ /* 0x000fe200078e00ff */
[----:B------:R-:W-:Y:S02]  /*3a50*/  FMNMX.FTZ R149, R142, R149, !PT ;  /* 0x000000958e957209 */ /* 0x000fe40007810000 */
[----:B------:R-:W-:Y:S02]  /*3a60*/  LOP3.LUT R156, R173, UR8, R156, 0x96, !PT ;  /* 0x00000008ad9c7c12 */ /* 0x000fe4000f8e969c */
[----:B------:R-:W-:Y:S02]  /*3a70*/  FMNMX.FTZ R128, R135, R128, !PT ;  /* 0x0000008087807209 */ /* 0x000fe40007810000 */
[----:B------:R-:W-:Y:S01]  /*3a80*/  FSEL R130, R19, -INF , !P4 ;  /* 0xff80000013827808 */ /* 0x000fe20006000000 */
[----:B------:R-:W-:Y:S01]  /*3a90*/  IMAD.WIDE.U32 R156, R156, -0x326172a9, RZ ;  /* 0xcd9e8d579c9c7825 */ /* 0x000fe200078e00ff */
[----:B------:R-:W-:Y:S01]  /*3aa0*/  FMNMX.FTZ R149, R136, R149, !PT ;  /* 0x0000009588957209 */ /* 0x000fe20007810000 */
[----:B------:R-:W1:Y:S01]  /*3ab0*/  SHFL.BFLY PT, R111, R128, 0x2, 0x1f ;  /* 0x0c401f00806f7f89 */ /* 0x000e6200000e0000 */
[----:B------:R-:W-:-:S02]  /*3ac0*/  LOP3.LUT R226, R165, UR10, R230, 0x96, !PT ;  /* 0x0000000aa5e27c12 */ /* 0x000fc4000f8e96e6 */
[----:B------:R-:W-:Y:S02]  /*3ad0*/  LOP3.LUT R182, R167, UR9, R154, 0x96, !PT ;  /* 0x00000009a7b67c12 */ /* 0x000fe4000f8e969a */
[----:B------:R-:W-:Y:S01]  /*3ae0*/  FMNMX.FTZ R149, R130, R149, !PT ;  /* 0x0000009582957209 */ /* 0x000fe20007810000 */
[----:B------:R-:W-:Y:S01]  /*3af0*/  IMAD.WIDE.U32 R226, R226, -0x326172a9, RZ ;  /* 0xcd9e8d57e2e27825 */ /* 0x000fe200078e00ff */
[----:B------:R-:W-:Y:S02]  /*3b00*/  LOP3.LUT R152, R177, UR6, R152, 0x96, !PT ;  /* 0x00000006b1987c12 */ /* 0x000fe4000f8e9698 */
[----:B------:R-:W-:Y:S01]  /*3b10*/  LOP3.LUT R180, R185, UR8, R122, 0x96, !PT ;  /* 0x00000008b9b47c12 */ /* 0x000fe2000f8e967a */
[----:B------:R-:W-:Y:S01]  /*3b20*/  IMAD.WIDE.U32 R182, R182, -0x2daee0ad, RZ ;  /* 0xd2511f53b6b67825 */ /* 0x000fe200078e00ff */
[----:B------:R-:W-:Y:S02]  /*3b30*/  FSEL R178, R119, -INF , !P2 ;  /* 0xff80000077b27808 */ /* 0x000fe40005000000 */
[----:B------:R-:W-:Y:S01]  /*3b40*/  FMNMX.FTZ R149, R160, R149, !PT ;  /* 0x00000095a0957209 */ /* 0x000fe20007810000 */
[----:B------:R-:W-:Y:S01]  /*3b50*/  IMAD.WIDE.U32 R152, R152, -0x326172a9, RZ ;  /* 0xcd9e8d5798987825 */ /* 0x000fe200078e00ff */
[----:B------:R-:W-:-:S02]  /*3b60*/  LOP3.LUT R110, R157, UR7, R110, 0x96, !PT ;  /* 0x000000079d6e7c12 */ /* 0x000fc4000f8e966e */
[----:B------:R-:W-:Y:S01]  /*3b70*/  LOP3.LUT R170, R5, UR11, R134, 0x96, !PT ;  /* 0x0000000b05aa7c12 */ /* 0x000fe2000f8e9686 */
[----:B------:R-:W-:Y:S01]  /*3b80*/  IMAD.WIDE.U32 R180, R180, -0x326172a9, RZ ;  /* 0xcd9e8d57b4b47825 */ /* 0x000fe200078e00ff */
[----:B------:R-:W-:Y:S02]  /*3b90*/  LOP3.LUT R248, R227, UR9, R4, 0x96, !PT ;  /* 0x00000009e3f87c12 */ /* 0x000fe4000f8e9604 */
[----:B------:R-:W-:Y:S01]  /*3ba0*/  LOP3.LUT R108, R183, UR6, R184, 0x96, !PT ;  /* 0x00000006b76c7c12 */ /* 0x000fe2000f8e96b8 */
[----:B------:R-:W-:Y:S01]  /*3bb0*/  IMAD.WIDE.U32 R200, R110, -0x2daee0ad, RZ ;  /* 0xd2511f536ec87825 */ /* 0x000fe200078e00ff */
[----:B------:R-:W-:Y:S02]  /*3bc0*/  FMNMX.FTZ R149, R178, R149, !PT ;  /* 0x00000095b2957209 */ /* 0x000fe40007810000 */
[C-C-:B------:R-:W-:Y:S01]  /*3bd0*/  LOP3.LUT R116, R153.reuse, UR5, R162.reuse, 0x96, !PT ;  /* 0x0000000599747c12 */ /* 0x140fe2000f8e96a2 */
[----:B------:R-:W-:Y:S01]  /*3be0*/  IMAD.WIDE.U32 R170, R170, -0x2daee0ad, RZ ;  /* 0xd2511f53aaaa7825 */ /* 0x000fe200078e00ff */
[----:B------:R-:W-:-:S02]  /*3bf0*/  LOP3.LUT R110, R153, UR5, R162, 0x96, !PT ;  /* 0x00000005996e7c12 */ /* 0x000fc4000f8e96a2 */
[----:B------:R-:W-:Y:S01]  /*3c00*/  LOP3.LUT R166, R181, UR7, R166, 0x96, !PT ;  /* 0x00000007b5a67c12 */ /* 0x000fe2000f8e96a6 */
[----:B------:R-:W-:Y:S01]  /*3c10*/  IMAD.WIDE.U32 R248, R248, -0x2daee0ad, RZ ;  /* 0xd2511f53f8f87825 */ /* 0x000fe200078e00ff */
[----:B------:R-:W-:Y:S02]  /*3c20*/  LOP3.LUT R164, R171, UR8, R164, 0x96, !PT ;  /* 0x00000008aba47c12 */ /* 0x000fe4000f8e96a4 */
[----:B------:R-:W-:Y:S01]  /*3c30*/  LOP3.LUT R115, R151, UR13, R90, 0x96, !PT ;  /* 0x0000000d97737c12 */ /* 0x000fe2000f8e965a */
[----:B------:R-:W-:Y:S01]  /*3c40*/  IMAD.WIDE.U32 R162, R108, -0x326172a9, RZ ;  /* 0xcd9e8d576ca27825 */ /* 0x000fe200078e00ff */
[----:B------:R-:W-:Y:S01]  /*3c50*/  LOP3.LUT R3, R249, UR6, R170, 0x96, !PT ;  /* 0x00000006f9037c12 */ /* 0x000fe2000f8e96aa */
[----:B------:R-:W2:Y:S01]  /*3c60*/  SHFL.BFLY PT, R108, R149, 0x2, 0x1f ;  /* 0x0c401f00956c7f89 */ /* 0x000ea200000e0000 */
[----:B------:R-:W-:Y:S01]  /*3c70*/  LOP3.LUT R122, R169, UR10, R228, 0x96, !PT ;  /* 0x0000000aa97a7c12 */ /* 0x000fe2000f8e96e4 */
[----:B------:R-:W-:Y:S01]  /*3c80*/  IMAD.WIDE.U32 R166, R166, -0x2daee0ad, RZ ;  /* 0xd2511f53a6a67825 */ /* 0x000fe200078e00ff */
[----:B------:R-:W-:-:S02]  /*3c90*/  LOP3.LUT R168, R171, UR8, R168, 0x96, !PT ;  /* 0x00000008aba87c12 */ /* 0x000fc4000f8e96a8 */
[----:B------:R-:W-:Y:S01]  /*3ca0*/  LOP3.LUT R114, R141, UR13, R114, 0x96, !PT ;  /* 0x0000000d8d727c12 */ /* 0x000fe2000f8e9672 */
[----:B------:R-:W-:Y:S01]  /*3cb0*/  IMAD.WIDE.U32 R150, R150, -0x2daee0ad, RZ ;  /* 0xd2511f5396967825 */ /* 0x000fe200078e00ff */
[----:B------:R-:W-:Y:S02]  /*3cc0*/  LOP3.LUT R132, R167, UR4, R182, 0x96, !PT ;  /* 0x00000004a7847c12 */ /* 0x000fe4000f8e96b6 */
[----:B-1----:R-:W-:Y:S01]  /*3cd0*/  FMNMX.FTZ R111, R128, R111, !PT ;  /* 0x0000006f806f7209 */ /* 0x002fe20007810000 */
[----:B------:R-:W-:Y:S01]  /*3ce0*/  IMAD.WIDE.U32 R164, R164, -0x326172a9, RZ ;  /* 0xcd9e8d57a4a47825 */ /* 0x000fe200078e00ff */
[----:B------:R-:W-:Y:S02]  /*3cf0*/  LOP3.LUT R172, R151, UR6, R172, 0x96, !PT ;  /* 0x0000000697ac7c12 */ /* 0x000fe4000f8e96ac */
[----:B------:R-:W-:Y:S01]  /*3d00*/  LOP3.LUT R117, R117, UR9, R154, 0x96, !PT ;  /* 0x0000000975757c12 */ /* 0x000fe2000f8e969a */
[----:B------:R-:W-:Y:S01]  /*3d10*/  IMAD.WIDE.U32 R188, R3, -0x326172a9, RZ ;  /* 0xcd9e8d5703bc7825 */ /* 0x000fe200078e00ff */
[----:B------:R-:W-:-:S02]  /*3d20*/  LOP3.LUT R226, R165, UR7, R226, 0x96, !PT ;  /* 0x00000007a5e27c12 */ /* 0x000fc4000f8e96e2 */
[----:B------:R-:W-:Y:S01]  /*3d30*/  LOP3.LUT R180, R163, UR5, R180, 0x96, !PT ;  /* 0x00000005a3b47c12 */ /* 0x000fe2000f8e96b4 */
[----:B------:R-:W-:Y:S01]  /*3d40*/  IMAD.WIDE.U32 R122, R122, -0x326172a9, RZ ;  /* 0xcd9e8d577a7a7825 */ /* 0x000fe200078e00ff */
[----:B------:R-:W-:Y:S02]  /*3d50*/  LOP3.LUT R3, R189, UR5, R164, 0x96, !PT ;  /* 0x00000005bd037c12 */ /* 0x000fe4000f8e96a4 */
[----:B------:R-:W-:Y:S01]  /*3d60*/  LOP3.LUT R150, R201, UR4, R150, 0x96, !PT ;  /* 0x00000004c9967c12 */ /* 0x000fe2000f8e9696 */
[----:B------:R-:W-:Y:S01]  /*3d70*/  IMAD.WIDE.U32 R168, R168, -0x326172a9, RZ ;  /* 0xcd9e8d57a8a87825 */ /* 0x000fe200078e00ff */
[----:B------:R-:W-:Y:S02]  /*3d80*/  LOP3.LUT R154, R123, UR9, R198, 0x96, !PT ;  /* 0x000000097b9a7c12 */ /* 0x000fe4000f8e96c6 */
[----:B--2---:R-:W-:Y:S01]  /*3d90*/  FMNMX.FTZ R108, R149, R108, !PT ;  /* 0x0000006c956c7209 */ /* 0x004fe20007810000 */
[----:B------:R-:W-:Y:S01]  /*3da0*/  IMAD.WIDE.U32 R140, R140, -0x2daee0ad, RZ ;  /* 0xd2511f538c8c7825 */ /* 0x000fe200078e00ff */
[----:B------:R-:W-:-:S02]  /*3db0*/  LOP3.LUT R122, R169, UR7, R122, 0x96, !PT ;  /* 0x00000007a97a7c12 */ /* 0x000fc4000f8e967a */
[----:B------:R-:W-:Y:S01]  /*3dc0*/  FSEL R89, R15, -INF , !P4 ;  /* 0xff8000000f597808 */ /* 0x000fe20006000000 */
[----:B------:R-:W-:Y:S01]  /*3dd0*/  IMAD.WIDE.U32 R164, R132, -0x326172a9, RZ ;  /* 0xcd9e8d5784a47825 */ /* 0x000fe200078e00ff */
[----:B------:R-:W-:Y:S01]  /*3de0*/  LOP3.LUT R119, R141, UR4, R176, 0x96, !PT ;  /* 0x000000048d777c12 */ /* 0x000fe2000f8e96b0 */
[----:B------:R-:W1:Y:S01]  /*3df0*/  SHFL.BFLY PT, R132, R111, 0x1, 0x1f ;  /* 0x0c201f006f847f89 */ /* 0x000e6200000e0000 */
[----:B------:R-:W-:Y:S01]  /*3e00*/  FSEL R127, R13, -INF , !P4 ;  /* 0xff8000000d7f7808 */ /* 0x000fe20006000000 */
[----:B------:R-:W-:Y:S01]  /*3e10*/  IMAD.WIDE.U32 R172, R172, -0x326172a9, RZ ;  /* 0xcd9e8d57acac7825 */ /* 0x000fe200078e00ff */
[----:B------:R-:W-:Y:S02]  /*3e20*/  LOP3.LUT R147, R165, UR15, R162, 0x96, !PT ;  /* 0x0000000fa5937c12 */ /* 0x000fe4000f8e96a2 */
[----:B------:R-:W-:Y:S01]  /*3e30*/  LOP3.LUT R162, R164, 0xff, RZ, 0xc0, !PT ;  /* 0x000000ffa4a27812 */ /* 0x000fe200078ec0ff */
[----:B------:R-:W-:Y:S01]  /*3e40*/  IMAD.WIDE.U32 R154, R154, -0x2daee0ad, RZ ;  /* 0xd2511f539a9a7825 */ /* 0x000fe200078e00ff */
[----:B------:R-:W-:-:S02]  /*3e50*/  LOP3.LUT R194, R173, UR5, R156, 0x96, !PT ;  /* 0x00000005adc27c12 */ /* 0x000fc4000f8e969c */
[----:B------:R-:W-:Y:S01]  /*3e60*/  LOP3.LUT R163, R164, 0xffff, RZ, 0xc0, !PT ;  /* 0x0000ffffa4a37812 */ /* 0x000fe200078ec0ff */
[----:B------:R-:W-:Y:S01]  /*3e70*/  IMAD.WIDE.U32 R122, R122, -0x2daee0ad, RZ ;  /* 0xd2511f537a7a7825 */ /* 0x000fe200078e00ff */
[--C-:B------:R-:W-:Y:S02]  /*3e80*/  SHF.R.U32.HI R141, RZ, 0x10, R164.reuse ;  /* 0x00000010ff8d7819 */ /* 0x100fe400000116a4 */
[----:B------:R-:W-:Y:S01]  /*3e90*/  SHF.R.U32.HI R145, RZ, 0x18, R164 ;  /* 0x00000018ff917819 */ /* 0x000fe200000116a4 */
[----:B------:R-:W-:Y:S01]  /*3ea0*/  IMAD.WIDE.U32 R156, R119, -0x326172a9, RZ ;  /* 0xcd9e8d57779c7825 */ /* 0x000fe200078e00ff */
[----:B------:R-:W-:Y:S02]  /*3eb0*/  LOP3.LUT R167, R123, UR4, R154, 0x96, !PT ;  /* 0x000000047ba77c12 */ /* 0x000fe4000f8e969a */
[----:B------:R-:W-:Y:S01]  /*3ec0*/  LOP3.LUT R170, R155, UR6, R170, 0x96, !PT ;  /* 0x000000069baa7c12 */ /* 0x000fe2000f8e96aa */
[----:B------:R-:W-:Y:S01]  /*3ed0*/  IMAD.WIDE.U32 R150, R150, -0x326172a9, RZ ;  /* 0xcd9e8d5796967825 */ /* 0x000fe200078e00ff */
[----:B------:R-:W-:-:S02]  /*3ee0*/  LOP3.LUT R123, R157, UR15, R152, 0x96, !PT ;  /* 0x0000000f9d7b7c12 */ /* 0x000fc4000f8e9698 */
[----:B------:R-:W-:Y:S01]  /*3ef0*/  LOP3.LUT R164, R156, 0xff, RZ, 0xc0, !PT ;  /* 0x000000ff9ca47812 */ /* 0x000fe200078ec0ff */
[----:B------:R-:W-:Y:S01]  /*3f00*/  IMAD.WIDE.U32 R170, R170, -0x326172a9, RZ ;  /* 0xcd9e8d57aaaa7825 */ /* 0x000fe200078e00ff */
[----:B------:R-:W-:Y:S02]  /*3f10*/  LOP3.LUT R251, R156, 0xffff, RZ, 0xc0, !PT ;  /* 0x0000ffff9cfb7812 */ /* 0x000fe400078ec0ff */
[--C-:B------:R-:W-:Y:S01]  /*3f20*/  SHF.R.U32.HI R250, RZ, 0x10, R156.reuse ;  /* 0x00000010fffa7819 */ /* 0x100fe2000001169c */
[----:B------:R-:W-:Y:S01]  /*3f30*/  IMAD R117, R117, -0x2daee0ad, RZ ;  /* 0xd2511f5375757824 */ /* 0x000fe200078e02ff */
[----:B------:R-:W-:Y:S01]  /*3f40*/  SHF.R.U32.HI R161, RZ, 0x18, R156 ;  /* 0x00000018ffa17819 */ /* 0x000fe2000001169c */
[----:B------:R-:W-:Y:S01]  /*3f50*/  IMAD.WIDE.U32 R156, R3, -0x2daee0ad, RZ ;  /* 0xd2511f53039c7825 */ /* 0x000fe200078e00ff */
[----:B-1----:R-:W-:Y:S01]  /*3f60*/  FMNMX.FTZ R132, R111, R132, !PT ;  /* 0x000000846f847209 */ /* 0x002fe20007810000 */
[----:B------:R-:W1:Y:S01]  /*3f70*/  SHFL.BFLY PT, R3, R108, 0x1, 0x1f ;  /* 0x0c201f006c037f89 */ /* 0x000e6200000e0000 */
[----:B------:R-:W-:Y:S01]  /*3f80*/  LOP3.LUT R168, R171, UR5, R168, 0x96, !PT ;  /* 0x00000005aba87c12 */ /* 0x000fe2000f8e96a8 */
[----:B------:R-:W-:Y:S01]  /*3f90*/  IMAD.WIDE.U32 R154, R116, -0x2daee0ad, RZ ;  /* 0xd2511f53749a7825 */ /* 0x000fe200078e00ff */
[----:B------:R-:W-:-:S02]  /*3fa0*/  FSETP.NEU.FTZ.AND P0, PT, R132, -INF , PT ;  /* 0xff8000008400780b */ /* 0x000fc40003f1d000 */
[----:B------:R-:W-:Y:S01]  /*3fb0*/  LOP3.LUT R223, R151, UR15, R172, 0x96, !PT ;  /* 0x0000000f97df7c12 */ /* 0x000fe2000f8e96ac */
[----:B------:R-:W-:Y:S01]  /*3fc0*/  FMUL.FTZ R134, R132, c[0x0][0x23c] ;  /* 0x00008f0084867a20 */ /* 0x000fe20000410000 */
[----:B------:R-:W-:Y:S01]  /*3fd0*/  LOP3.LUT R222, R150, 0xffff, RZ, 0xc0, !PT ;  /* 0x0000ffff96de7812 */ /* 0x000fe200078ec0ff */
[----:B------:R-:W-:Y:S01]  /*3fe0*/  IMAD.WIDE.U32 R226, R226, -0x2daee0ad, RZ ;  /* 0xd2511f53e2e27825 */ /* 0x000fe200078e00ff */
[----:B------:R-:W-:Y:S02]  /*3ff0*/  LOP3.LUT R128, R175, UR4, R117, 0x96, !PT ;  /* 0x00000004af807c12 */ /* 0x000fe4000f8e9675 */
[----:B------:R-:W-:Y:S01]  /*4000*/  FSEL R134, R134, RZ, P0 ;  /* 0x000000ff86867208 */ /* 0x000fe20000000000 */
[----:B------:R-:W-:Y:S01]  /*4010*/  IMAD.WIDE.U32 R168, R168, -0x2daee0ad, RZ ;  /* 0xd2511f53a8a87825 */ /* 0x000fe200078e00ff */
[----:B------:R-:W-:Y:S02]  /*4020*/  LOP3.LUT R165, R147, 0xff, RZ, 0xc0, !PT ;  /* 0x000000ff93a57812 */ /* 0x000fe400078ec0ff */
[----:B------:R-:W-:Y:S01]  /*4030*/  LOP3.LUT R119, R155, UR14, R140, 0x96, !PT ;  /* 0x0000000e9b777c12 */ /* 0x000fe2000f8e968c */
[----:B------:R-:W-:Y:S01]  /*4040*/  FFMA.FTZ R176, R139, c[0x0][0x23c], -R134 ;  /* 0x00008f008bb07a23 */ /* 0x000fe20000010886 */
[----:B------:R-:W-:Y:S01]  /*4050*/  LOP3.LUT R248, R227, UR4, R248, 0x96, !PT ;  /* 0x00000004e3f87c12 */ /* 0x000fe2000f8e96f8 */
[--C-:B------:R-:W-:Y:S01]  /*4060*/  FFMA.FTZ R173, R129, c[0x0][0x23c], -R134.reuse ;  /* 0x00008f0081ad7a23 */ /* 0x100fe20000010886 */
[C---:B------:R-:W-:Y:S01]  /*4070*/  LOP3.LUT R140, R154.reuse, 0xff, RZ, 0xc0, !PT ;  /* 0x000000ff9a8c7812 */ /* 0x040fe200078ec0ff */
[----:B------:R-:W-:Y:S01]  /*4080*/  FFMA.FTZ R171, R143, c[0x0][0x23c], -R134 ;  /* 0x00008f008fab7a23 */ /* 0x000fe20000010886 */
[----:B------:R-:W-:Y:S01]  /*4090*/  LOP3.LUT R116, R154, 0xffff, RZ, 0xc0, !PT ;  /* 0x0000ffff9a747812 */ /* 0x000fe200078ec0ff */
[----:B------:R-:W-:Y:S01]  /*40a0*/  MUFU.EX2 R176, R176 ;  /* 0x000000b000b07308 */ /* 0x000fe20000000800 */
[----:B------:R-:W-:Y:S01]  /*40b0*/  SHF.R.U32.HI R117, RZ, 0x10, R154 ;  /* 0x00000010ff757819 */ /* 0x000fe2000001169a */
[----:B------:R-:W-:Y:S01]  /*40c0*/  IMAD.WIDE.U32 R180, R180, -0x2daee0ad, RZ ;  /* 0xd2511f53b4b47825 */ /* 0x000fe200078e00ff */
[----:B-1----:R-:W-:-:S02]  /*40d0*/  FMNMX.FTZ R3, R108, R3, !PT ;  /* 0x000000036c037209 */ /* 0x002fc40007810000 */
[----:B------:R-:W-:Y:S01]  /*40e0*/  SHF.R.U32.HI R249, RZ, 0x18, R154 ;  /* 0x00000018fff97819 */ /* 0x000fe2000001169a */
[----:B------:R-:W-:Y:S01]  /*40f0*/  IMAD.WIDE.U32 R154, R128, -0x326172a9, RZ ;  /* 0xcd9e8d57809a7825 */ /* 0x000fe200078e00ff */
[C---:B------:R-:W-:Y:S01]  /*4100*/  FSETP.NEU.FTZ.AND P0, PT, R3.reuse, -INF , PT ;  /* 0xff8000000300780b */ /* 0x040fe20003f1d000 */
[----:B------:R-:W1:Y:S01]  /*4110*/  MUFU.EX2 R173, R173 ;  /* 0x000000ad00ad7308 */ /* 0x000e620000000800 */
[----:B------:R-:W-:Y:S01]  /*4120*/  LOP3.LUT R227, R150, 0xff, RZ, 0xc0, !PT ;  /* 0x000000ff96e37812 */ /* 0x000fe200078ec0ff */
[----:B------:R-:W-:Y:S01]  /*4130*/  FMUL.FTZ R151, R3, c[0x0][0x23c] ;  /* 0x00008f0003977a20 */ /* 0x000fe20000410000 */
[----:B------:R-:W-:Y:S01]  /*4140*/  SHF.R.U32.HI R221, RZ, 0x10, R150 ;  /* 0x00000010ffdd7819 */ /* 0x000fe20000011696 */
[----:B------:R-:W-:Y:S01]  /*4150*/  FFMA.FTZ R172, R137, c[0x0][0x23c], -R134 ;  /* 0x00008f0089ac7a23 */ /* 0x000fe20000010886 */
[----:B------:R-:W-:Y:S01]  /*4160*/  SHF.R.U32.HI R224, RZ, 0x18, R150 ;  /* 0x00000018ffe07819 */ /* 0x000fe20000011696 */
[----:B------:R-:W-:Y:S01]  /*4170*/  FFMA.FTZ R245, R94, c[0x0][0x23c], -R134 ;  /* 0x00008f005ef57a23 */ /* 0x000fe20000010886 */
[----:B------:R-:W-:Y:S01]  /*4180*/  FSEL R151, R151, RZ, P0 ;  /* 0x000000ff97977208 */ /* 0x000fe20000000000 */
[----:B------:R-:W-:Y:S01]  /*4190*/  MUFU.EX2 R171, R171 ;  /* 0x000000ab00ab7308 */ /* 0x000fe20000000800 */
[----:B------:R-:W-:Y:S01]  /*41a0*/  LOP3.LUT R108, R169, UR14, R122, 0x96, !PT ;  /* 0x0000000ea96c7c12 */ /* 0x000fe2000f8e967a */
[--C-:B------:R-:W-:Y:S01]  /*41b0*/  FFMA.FTZ R159, R159, c[0x0][0x23c], -R134.reuse ;  /* 0x00008f009f9f7a23 */ /* 0x100fe20000010886 */
[----:B------:R-:W-:Y:S01]  /*41c0*/  LOP3.LUT R139, R147, 0xffff, RZ, 0xc0, !PT ;  /* 0x0000ffff938b7812 */ /* 0x000fe200078ec0ff */
[--C-:B------:R-:W-:Y:S01]  /*41d0*/  FFMA.FTZ R130, R130, c[0x0][0x23c], -R151.reuse ;  /* 0x00008f0082827a23 */ /* 0x100fe20000010897 */
[C---:B------:R-:W-:Y:S01]  /*41e0*/  LOP3.LUT R150, R168.reuse, 0xffff, RZ, 0xc0, !PT ;  /* 0x0000ffffa8967812 */ /* 0x040fe200078ec0ff */
[----:B------:R-:W-:Y:S01]  /*41f0*/  FFMA.FTZ R169, R95, c[0x0][0x23c], -R134 ;  /* 0x00008f005fa97a23 */ /* 0x000fe20000010886 */
[----:B------:R-:W-:Y:S01]  /*4200*/  LOP3.LUT R122, R168, 0xff, RZ, 0xc0, !PT ;  /* 0x000000ffa87a7812 */ /* 0x000fe200078ec0ff */
[----:B------:R-:W-:Y:S01]  /*4210*/  MUFU.EX2 R172, R172 ;  /* 0x000000ac00ac7308 */ /* 0x000fe20000000800 */
[----:B------:R-:W-:Y:S01]  /*4220*/  SHF.R.U32.HI R149, RZ, 0x10, R168 ;  /* 0x00000010ff957819 */ /* 0x000fe200000116a8 */
[----:B------:R-:W-:Y:S01]  /*4230*/  FFMA.FTZ R243, R93, c[0x0][0x23c], -R134 ;  /* 0x00008f005df37a23 */ /* 0x000fe20000010886 */
[----:B------:R-:W-:Y:S01]  /*4240*/  SHF.R.U32.HI R129, RZ, 0x18, R168 ;  /* 0x00000018ff817819 */ /* 0x000fe200000116a8 */
[--C-:B------:R-:W-:Y:S01]  /*4250*/  FFMA.FTZ R168, R146, c[0x0][0x23c], -R151.reuse ;  /* 0x00008f0092a87a23 */ /* 0x100fe20000010897 */
[----:B------:R-:W-:Y:S01]  /*4260*/  ISETP.GE.U32.AND P4, PT, R252, R165, PT ;  /* 0x000000a5fc00720c */ /* 0x000fe20003f86070 */
[----:B------:R-:W-:Y:S01]  /*4270*/  FFMA.FTZ R165, R148, c[0x0][0x23c], -R151 ;  /* 0x00008f0094a57a23 */ /* 0x000fe20000010897 */
[----:B------:R-:W-:Y:S01]  /*4280*/  SHF.R.U32.HI R139, RZ, 0x8, R139 ;  /* 0x00000008ff8b7819 */ /* 0x000fe2000001168b */
[----:B------:R-:W-:Y:S01]  /*4290*/  MUFU.EX2 R169, R169 ;  /* 0x000000a900a97308 */ /* 0x000fe20000000800 */
[----:B------:R-:W-:Y:S01]  /*42a0*/  LOP3.LUT R128, R155, UR15, R152, 0x96, !PT ;  /* 0x0000000f9b807c12 */ /* 0x000fe2000f8e9698 */
[----:B------:R-:W-:Y:S01]  /*42b0*/  IMAD.WIDE.U32 R152, R110, -0x2daee0ad, RZ ;  /* 0xd2511f536e987825 */ /* 0x000fe200078e00ff */
[----:B------:R-:W-:-:S02]  /*42c0*/  FSEL R88, R14, -INF , !P5 ;  /* 0xff8000000e587808 */ /* 0x000fc40006800000 */
[----:B------:R-:W-:Y:S01]  /*42d0*/  FSEL R125, R12, -INF , !P5 ;  /* 0xff8000000c7d7808 */ /* 0x000fe20006800000 */
[--C-:B------:R-:W-:Y:S01]  /*42e0*/  FFMA.FTZ R240, R67, c[0x0][0x23c], -R134.reuse ;  /* 0x00008f0043f07a23 */ /* 0x100fe20000010886 */
[----:B------:R-:W-:Y:S01]  /*42f0*/  ISETP.GE.U32.AND P5, PT, R252, R145, PT ;  /* 0x00000091fc00720c */ /* 0x000fe20003fa6070 */
[----:B------:R-:W-:Y:S01]  /*4300*/  MUFU.EX2 R168, R168 ;  /* 0x000000a800a87308 */ /* 0x000fe20000000800 */
[----:B------:R-:W-:Y:S01]  /*4310*/  LOP3.LUT R145, R139, 0xffff, RZ, 0xc0, !PT ;  /* 0x0000ffff8b917812 */ /* 0x000fe200078ec0ff */
[----:B------:R-:W-:Y:S01]  /*4320*/  FFMA.FTZ R160, R160, c[0x0][0x23c], -R151 ;  /* 0x00008f00a0a07a23 */ /* 0x000fe20000010897 */
[----:B------:R-:W-:Y:S01]  /*4330*/  FSEL R90, R10, -INF , !P3 ;  /* 0xff8000000a5a7808 */ /* 0x000fe20005800000 */
[--C-:B------:R-:W-:Y:S01]  /*4340*/  FFMA.FTZ R212, R66, c[0x0][0x23c], -R134.reuse ;  /* 0x00008f0042d47a23 */ /* 0x100fe20000010886 */
[----:B------:R-:W-:Y:S01]  /*4350*/  FSEL R91, R8, -INF , !P3 ;  /* 0xff800000085b7808 */ /* 0x000fe20005800000 */
[----:B------:R-:W-:Y:S01]  /*4360*/  FFMA.FTZ R103, R103, c[0x0][0x23c], -R134 ;  /* 0x00008f0067677a23 */ /* 0x000fe20000010886 */
[----:B------:R-:W-:Y:S01]  /*4370*/  LOP3.LUT R110, R153, UR14, R174, 0x96, !PT ;  /* 0x0000000e996e7c12 */ /* 0x000fe2000f8e96ae */
[----:B------:R-:W2:Y:S01]  /*4380*/  MUFU.EX2 R165, R165 ;  /* 0x000000a500a57308 */ /* 0x000ea20000000800 */
[----:B-1----:R-:W-:Y:S01]  /*4390*/  F2FP.BF16.PACK_AB R146, R173, R176 ;  /* 0x000000b0ad92723e */ /* 0x002fe200000010ff */
[--C-:B------:R-:W-:Y:S01]  /*43a0*/  FFMA.FTZ R174, R131, c[0x0][0x23c], -R134.reuse ;  /* 0x00008f0083ae7a23 */ /* 0x100fe20000010886 */
[----:B------:R-:W-:Y:S01]  /*43b0*/  ISETP.GE.U32.AND P3, PT, R252, R145, PT ;  /* 0x00000091fc00720c */ /* 0x000fe20003f66070 */
[--C-:B------:R-:W-:Y:S01]  /*43c0*/  FFMA.FTZ R214, R87, c[0x0][0x23c], -R134.reuse ;  /* 0x00008f0057d67a23 */ /* 0x100fe20000010886 */
[--C-:B------:R-:W-:Y:S01]  /*43d0*/  SHF.R.U32.HI R131, RZ, 0x18, R147.reuse ;  /* 0x00000018ff837819 */ /* 0x100fe20000011693 */
[----:B------:R-:W-:Y:S01]  /*43e0*/  @!P4 HFMA2.BF16_V2 R63, -RZ.H0_H0, RZ.H0_H0, -R146.H0_H0 ;  /* 0x200000ffff3fc231 */ /* 0x000fe20000340992 */
[----:B------:R-:W-:Y:S01]  /*43f0*/  SHF.R.U32.HI R147, RZ, 0x10, R147 ;  /* 0x00000010ff937819 */ /* 0x000fe20000011693 */
[----:B------:R-:W1:Y:S01]  /*4400*/  MUFU.EX2 R174, R174 ;  /* 0x000000ae00ae7308 */ /* 0x000e620000000800 */
[----:B------:R-:W-:Y:S01]  /*4410*/  PRMT R145, R146, 0x7632, R145 ;  /* 0x0000763292917816 */ /* 0x000fe20000000091 */
[----:B------:R-:W-:Y:S01]  /*4420*/  FFMA.FTZ R205, R109, c[0x0][0x23c], -R134 ;  /* 0x00008f006dcd7a23 */ /* 0x000fe20000010886 */
[----:B------:R-:W-:Y:S01]  /*4430*/  LOP3.LUT R147, R147, 0xff, RZ, 0xc0, !PT ;  /* 0x000000ff93937812 */ /* 0x000fe200078ec0ff */
[--C-:B------:R-:W-:Y:S01]  /*4440*/  FFMA.FTZ R239, R101, c[0x0][0x23c], -R151.reuse ;  /* 0x00008f0065ef7a23 */ /* 0x100fe20000010897 */
[----:B------:R-:W-:Y:S01]  /*4450*/  FSEL R120, R11, -INF , !P2 ;  /* 0xff8000000b787808 */ /* 0x000fe20005000000 */
[----:B------:R-:W-:Y:S01]  /*4460*/  FFMA.FTZ R192, R98, c[0x0][0x23c], -R151 ;  /* 0x00008f0062c07a23 */ /* 0x000fe20000010897 */
[----:B------:R-:W-:Y:S01]  /*4470*/  FSEL R121, R9, -INF , !P2 ;  /* 0xff80000009797808 */ /* 0x000fe20005000000 */
[----:B------:R-:W-:Y:S01]  /*4480*/  @!P3 HFMA2.BF16_V2 R62, -RZ.H0_H0, RZ.H0_H0, -R145.H0_H0 ;  /* 0x200000ffff3eb231 */ /* 0x000fe20000340991 */
[----:B------:R-:W-:Y:S01]  /*4490*/  ISETP.GE.U32.AND P2, PT, R252, R131, PT ;  /* 0x00000083fc00720c */ /* 0x000fe20003f46070 */
[----:B------:R-:W-:Y:S01]  /*44a0*/  MUFU.EX2 R245, R245 ;  /* 0x000000f500f57308 */ /* 0x000fe20000000800 */
[----:B------:R-:W-:Y:S01]  /*44b0*/  PRMT R238, R146, 0x5410, R145 ;  /* 0x0000541092ee7816 */ /* 0x000fe20000000091 */
[--C-:B------:R-:W-:Y:S01]  /*44c0*/  FFMA.FTZ R186, R107, c[0x0][0x23c], -R151.reuse ;  /* 0x00008f006bba7a23 */ /* 0x100fe20000010897 */
[----:B------:R-:W-:Y:S01]  /*44d0*/  @!P4 PRMT R146, R63, 0x5410, RZ ;  /* 0x000054103f92c816 */ /* 0x000fe200000000ff */
[--C-:B------:R-:W-:Y:S01]  /*44e0*/  FFMA.FTZ R244, R100, c[0x0][0x23c], -R151.reuse ;  /* 0x00008f0064f47a23 */ /* 0x100fe20000010897 */
[----:B------:R-:W-:Y:S01]  /*44f0*/  ISETP.GE.U32.AND P4, PT, R252, R147, PT ;  /* 0x00000093fc00720c */ /* 0x000fe20003f86070 */
[--C-:B------:R-:W-:Y:S01]  /*4500*/  FFMA.FTZ R213, R104, c[0x0][0x23c], -R151.reuse ;  /* 0x00008f0068d57a23 */ /* 0x100fe20000010897 */
[----:B--2---:R-:W-:Y:S01]  /*4510*/  F2FP.BF16.PACK_AB R148, R165, R168 ;  /* 0x000000a8a594723e */ /* 0x004fe200000010ff */
[----:B------:R-:W-:Y:S01]  /*4520*/  MUFU.EX2 R240, R240 ;  /* 0x000000f000f07308 */ /* 0x000fe20000000800 */
[----:B------:R-:W-:Y:S01]  /*4530*/  @!P3 PRMT R145, R62, 0x5410, RZ ;  /* 0x000054103e91b816 */ /* 0x000fe200000000ff */
[----:B------:R-:W-:Y:S01]  /*4540*/  FFMA.FTZ R203, R106, c[0x0][0x23c], -R151 ;  /* 0x00008f006acb7a23 */ /* 0x000fe20000010897 */
[----:B------:R-:W-:-:S02]  /*4550*/  PRMT R147, R148, 0x7632, R147 ;  /* 0x0000763294937816 */ /* 0x000fc40000000093 */
[----:B------:R-:W-:Y:S02]  /*4560*/  ISETP.GE.U32.AND P0, PT, R252, R162, PT ;  /* 0x000000a2fc00720c */ /* 0x000fe40003f06070 */
[----:B------:R-:W-:Y:S01]  /*4570*/  SHF.R.U32.HI R62, RZ, 0x8, R163 ;  /* 0x00000008ff3e7819 */ /* 0x000fe200000116a3 */
[----:B------:R-:W-:Y:S01]  /*4580*/  @!P2 HFMA2.BF16_V2 R61, -RZ.H0_H0, RZ.H0_H0, -R147.H0_H0 ;  /* 0x200000ffff3da231 */ /* 0x000fe20000340993 */
[----:B------:R-:W-:Y:S01]  /*4590*/  PRMT R237, R148, 0x5410, R147 ;  /* 0x0000541094ed7816 */ /* 0x000fe20000000093 */
[----:B------:R-:W-:Y:S01]  /*45a0*/  @!P4 HFMA2.BF16_V2 R60, -RZ.H0_H0, RZ.H0_H0, -R148.H0_H0 ;  /* 0x200000ffff3cc231 */ /* 0x000fe20000340994 */
[----:B------:R-:W-:Y:S01]  /*45b0*/  LOP3.LUT R62, R62, 0xffff, RZ, 0xc0, !PT ;  /* 0x0000ffff3e3e7812 */ /* 0x000fe200078ec0ff */
[----:B------:R-:W-:Y:S01]  /*45c0*/  FFMA.FTZ R163, R142, c[0x0][0x23c], -R151 ;  /* 0x00008f008ea37a23 */ /* 0x000fe20000010897 */
[----:B------:R-:W-:Y:S01]  /*45d0*/  @!P2 PRMT R147, R61, 0x5410, RZ ;  /* 0x000054103d93a816 */ /* 0x000fe200000000ff */
[----:B------:R-:W-:Y:S01]  /*45e0*/  MUFU.EX2 R239, R239 ;  /* 0x000000ef00ef7308 */ /* 0x000fe20000000800 */
[----:B-1----:R-:W-:-:S02]  /*45f0*/  F2FP.BF16.PACK_AB R142, R171, R174 ;  /* 0x000000aeab8e723e */ /* 0x002fc400000010ff */
[----:B------:R-:W-:Y:S02]  /*4600*/  ISETP.GE.U32.AND P2, PT, R252, R62, PT ;  /* 0x0000003efc00720c */ /* 0x000fe40003f46070 */
[----:B------:R-:W-:Y:S01]  /*4610*/  @!P4 PRMT R148, R60, 0x5410, RZ ;  /* 0x000054103c94c816 */ /* 0x000fe200000000ff */
[----:B------:R-:W-:Y:S01]  /*4620*/  @!P0 HFMA2.BF16_V2 R59, -RZ.H0_H0, RZ.H0_H0, -R142.H0_H0 ;  /* 0x200000ffff3b8231 */ /* 0x000fe2000034098e */
[----:B------:R-:W-:Y:S01]  /*4630*/  LOP3.LUT R60, R141, 0xff, RZ, 0xc0, !PT ;  /* 0x000000ff8d3c7812 */ /* 0x000fe200078ec0ff */
[----:B------:R-:W-:Y:S01]  /*4640*/  MUFU.EX2 R163, R163 ;  /* 0x000000a300a37308 */ /* 0x000fe20000000800 */
[----:B------:R-:W-:Y:S01]  /*4650*/  LOP3.LUT R139, R181, UR14, R166, 0x96, !PT ;  /* 0x0000000eb58b7c12 */ /* 0x000fe2000f8e96a6 */
[----:B------:R-:W-:Y:S01]  /*4660*/  FFMA.FTZ R166, R144, c[0x0][0x23c], -R151 ;  /* 0x00008f0090a67a23 */ /* 0x000fe20000010897 */
[----:B------:R-:W-:Y:S02]  /*4670*/  PRMT R141, R142, 0x7632, R141 ;  /* 0x000076328e8d7816 */ /* 0x000fe4000000008d */
[----:B------:R-:W-:-:S02]  /*4680*/  ISETP.GE.U32.AND P4, PT, R252, R60, PT ;  /* 0x0000003cfc00720c */ /* 0x000fc40003f86070 */
[----:B------:R-:W-:Y:S01]  /*4690*/  LOP3.LUT R60, R139, 0xffff, RZ, 0xc0, !PT ;  /* 0x0000ffff8b3c7812 */ /* 0x000fe200078ec0ff */
[----:B------:R-:W-:Y:S01]  /*46a0*/  @!P2 HFMA2.BF16_V2 R58, -RZ.H0_H0, RZ.H0_H0, -R141.H0_H0 ;  /* 0x200000ffff3aa231 */ /* 0x000fe2000034098d */
[----:B------:R-:W-:Y:S01]  /*46b0*/  PRMT R233, R142, 0x5410, R141 ;  /* 0x000054108ee97816 */ /* 0x000fe2000000008d */
[----:B------:R-:W1:Y:S01]  /*46c0*/  MUFU.EX2 R166, R166 ;  /* 0x000000a600a67308 */ /* 0x000e620000000800 */
[----:B------:R-:W-:Y:S02]  /*46d0*/  @!P0 PRMT R142, R59, 0x5410, RZ ;  /* 0x000054103b8e8816 */ /* 0x000fe400000000ff */
[----:B------:R-:W-:Y:S02]  /*46e0*/  SHF.R.U32.HI R59, RZ, 0x8, R60 ;  /* 0x00000008ff3b7819 */ /* 0x000fe4000001163c */
[----:B------:R-:W-:Y:S02]  /*46f0*/  LOP3.LUT R61, R139, 0xff, RZ, 0xc0, !PT ;  /* 0x000000ff8b3d7812 */ /* 0x000fe400078ec0ff */
[----:B------:R-:W-:Y:S01]  /*4700*/  LOP3.LUT R59, R59, 0xffff, RZ, 0xc0, !PT ;  /* 0x0000ffff3b3b7812 */ /* 0x000fe200078ec0ff */
[----:B------:R-:W-:Y:S01]  /*4710*/  MUFU.EX2 R192, R192 ;  /* 0x000000c000c07308 */ /* 0x000fe20000000800 */
[----:B------:R-:W-:-:S02]  /*4720*/  @!P2 PRMT R141, R58, 0x5410, RZ ;  /* 0x000054103a8da816 */ /* 0x000fc400000000ff */
[C---:B------:R-:W-:Y:S01]  /*4730*/  ISETP.GE.U32.AND P2, PT, R252.reuse, R59, PT ;  /* 0x0000003bfc00720c */ /* 0x040fe20003f46070 */
[----:B------:R-:W-:Y:S01]  /*4740*/  IMAD.WIDE.U32 R58, R167, -0x326172a9, RZ ;  /* 0xcd9e8d57a73a7825 */ /* 0x000fe200078e00ff */
[C---:B------:R-:W-:Y:S02]  /*4750*/  ISETP.GE.U32.AND P0, PT, R252.reuse, R61, PT ;  /* 0x0000003dfc00720c */ /* 0x040fe40003f06070 */
[----:B------:R-:W-:Y:S01]  /*4760*/  F2FP.BF16.PACK_AB R137, R169, R172 ;  /* 0x000000aca989723e */ /* 0x000fe200000010ff */
[----:B------:R-:W-:Y:S01]  /*4770*/  FFMA.FTZ R167, R135, c[0x0][0x23c], -R134 ;  /* 0x00008f0087a77a23 */ /* 0x000fe20000010886 */
[----:B------:R-:W-:Y:S01]  /*4780*/  ISETP.GE.U32.AND P3, PT, R252, R164, PT ;  /* 0x000000a4fc00720c */ /* 0x000fe20003f66070 */
[----:B------:R-:W-:Y:S01]  /*4790*/  FFMA.FTZ R164, R136, c[0x0][0x23c], -R151 ;  /* 0x00008f0088a47a23 */ /* 0x000fe20000010897 */
[----:B------:R-:W-:Y:S01]  /*47a0*/  PRMT R136, R137, 0x7632, R136 ;  /* 0x0000763289887816 */ /* 0x000fe20000000088 */
[----:B------:R-:W-:Y:S01]  /*47b0*/  MUFU.EX2 R244, R244 ;  /* 0x000000f400f47308 */ /* 0x000fe20000000800 */
[----:B-1----:R-:W-:-:S02]  /*47c0*/  F2FP.BF16.PACK_AB R144, R163, R166 ;  /* 0x000000a6a390723e */ /* 0x002fc400000010ff */
[----:B------:R-:W-:Y:S01]  /*47d0*/  PRMT R94, R137, 0x5410, R136 ;  /* 0x00005410895e7816 */ /* 0x000fe20000000088 */
[----:B------:R-:W-:Y:S01]  /*47e0*/  @!P2 HFMA2.BF16_V2 R18, -RZ.H0_H0, RZ.H0_H0, -R136.H0_H0 ;  /* 0x200000ffff12a231 */ /* 0x000fe20000340988 */
[----:B------:R-:W-:Y:S01]  /*47f0*/  PRMT R143, R144, 0x7632, R143 ;  /* 0x00007632908f7816 */ /* 0x000fe2000000008f */
[----:B------:R-:W-:Y:S01]  /*4800*/  @!P0 HFMA2.BF16_V2 R19, -RZ.H0_H0, RZ.H0_H0, -R137.H0_H0 ;  /* 0x200000ffff138231 */ /* 0x000fe20000340989 */
[----:B------:R-:W-:Y:S01]  /*4810*/  LOP3.LUT R162, R180, 0xffff, RZ, 0xc0, !PT ;  /* 0x0000ffffb4a27812 */ /* 0x000fe200078ec0ff */
[----:B------:R-:W-:Y:S01]  /*4820*/  @!P4 HFMA2.BF16_V2 R45, -RZ.H0_H0, RZ.H0_H0, -R144.H0_H0 ;  /* 0x200000ffff2dc231 */ /* 0x000fe20000340990 */
[----:B------:R-:W-:Y:S01]  /*4830*/  @!P2 PRMT R136, R18, 0x5410, RZ ;  /* 0x000054101288a816 */ /* 0x000fe200000000ff */
[----:B------:R-:W-:Y:S01]  /*4840*/  @!P5 HFMA2.BF16_V2 R57, -RZ.H0_H0, RZ.H0_H0, -R143.H0_H0 ;  /* 0x200000ffff39d231 */ /* 0x000fe2000034098f */
[----:B------:R-:W-:Y:S01]  /*4850*/  @!P0 PRMT R137, R19, 0x5410, RZ ;  /* 0x0000541013898816 */ /* 0x000fe200000000ff */
[----:B------:R-:W-:Y:S01]  /*4860*/  MUFU.EX2 R164, R164 ;  /* 0x000000a400a47308 */ /* 0x000fe20000000800 */
[----:B------:R-:W-:-:S02]  /*4870*/  FMNMX.FTZ R18, R65, R73, !PT ;  /* 0x0000004941127209 */ /* 0x000fc40007810000 */
[----:B------:R-:W-:Y:S02]  /*4880*/  FMNMX.FTZ R19, R70, R71, !PT ;  /* 0x0000004746137209 */ /* 0x000fe40007810000 */
[----:B------:R-:W-:Y:S02]  /*4890*/  FMNMX.FTZ R18, R75, R18, !PT ;  /* 0x000000124b127209 */ /* 0x000fe40007810000 */
[----:B------:R-:W-:Y:S01]  /*48a0*/  FMNMX.FTZ R19, R68, R19, !PT ;  /* 0x0000001344137209 */ /* 0x000fe20007810000 */
[----:B------:R-:W-:Y:S01]  /*48b0*/  MUFU.EX2 R167, R167 ;  /* 0x000000a700a77308 */ /* 0x000fe20000000800 */
[----:B------:R-:W-:Y:S02]  /*48c0*/  FMNMX.FTZ R18, R97, R18, !PT ;  /* 0x0000001261127209 */ /* 0x000fe40007810000 */
[----:B------:R-:W-:Y:S02]  /*48d0*/  PRMT R95, R144, 0x5410, R143 ;  /* 0x00005410905f7816 */ /* 0x000fe4000000008f */
[----:B------:R-:W-:-:S02]  /*48e0*/  FMNMX.FTZ R19, R72, R19, !PT ;  /* 0x0000001348137209 */ /* 0x000fc40007810000 */
[----:B------:R-:W-:Y:S01]  /*48f0*/  @!P5 PRMT R143, R57, 0x5410, RZ ;  /* 0x00005410398fd816 */ /* 0x000fe200000000ff */
[----:B------:R-:W-:Y:S01]  /*4900*/  FFMA.FTZ R57, R178, c[0x0][0x23c], -R151 ;  /* 0x00008f00b2397a23 */ /* 0x000fe20000010897 */
[----:B------:R-:W-:Y:S01]  /*4910*/  ISETP.GE.U32.AND P5, PT, R252, R161, PT ;  /* 0x000000a1fc00720c */ /* 0x000fe20003fa6070 */
[----:B------:R-:W-:Y:S01]  /*4920*/  MUFU.EX2 R213, R213 ;  /* 0x000000d500d57308 */ /* 0x000fe20000000800 */
[----:B------:R-:W-:Y:S02]  /*4930*/  FMNMX.FTZ R18, R69, R18, !PT ;  /* 0x0000001245127209 */ /* 0x000fe40007810000 */
[----:B------:R-:W-:Y:S02]  /*4940*/  FMNMX.FTZ R19, R46, R19, !PT ;  /* 0x000000132e137209 */ /* 0x000fe40007810000 */
[----:B------:R-:W-:Y:S02]  /*4950*/  @!P4 PRMT R144, R45, 0x5410, RZ ;  /* 0x000054102d90c816 */ /* 0x000fe400000000ff */
[--C-:B------:R-:W-:Y:S01]  /*4960*/  SHF.R.U32.HI R45, RZ, 0x18, R139.reuse ;  /* 0x00000018ff2d7819 */ /* 0x100fe2000001168b */
[----:B------:R1:W2:Y:S01]  /*4970*/  MUFU.EX2 R161, R130 ;  /* 0x0000008200a17308 */ /* 0x0002a20000000800 */
[----:B------:R-:W-:-:S02]  /*4980*/  SHF.R.U32.HI R139, RZ, 0x10, R139 ;  /* 0x00000010ff8b7819 */ /* 0x000fc4000001168b */
[----:B------:R-:W-:Y:S02]  /*4990*/  FMNMX.FTZ R60, R47, R18, !PT ;  /* 0x000000122f3c7209 */ /* 0x000fe40007810000 */
[----:B------:R-:W-:Y:S02]  /*49a0*/  FMNMX.FTZ R19, R44, R19, !PT ;  /* 0x000000132c137209 */ /* 0x000fe40007810000 */
[----:B------:R-:W-:Y:S01]  /*49b0*/  LOP3.LUT R139, R139, 0xff, RZ, 0xc0, !PT ;  /* 0x000000ff8b8b7812 */ /* 0x000fe200078ec0ff */
[----:B------:R-:W-:Y:S01]  /*49c0*/  MUFU.EX2 R57, R57 ;  /* 0x0000003900397308 */ /* 0x000fe20000000800 */
[----:B------:R-:W-:Y:S02]  /*49d0*/  FMNMX.FTZ R60, R99, R60, !PT ;  /* 0x0000003c633c7209 */ /* 0x000fe40007810000 */
[----:B------:R-:W-:Y:S02]  /*49e0*/  FMNMX.FTZ R19, R74, R19, !PT ;  /* 0x000000134a137209 */ /* 0x000fe40007810000 */
[----:B------:R-:W-:-:S02]  /*49f0*/  ISETP.GE.U32.AND P0, PT, R252, R45, PT ;  /* 0x0000002dfc00720c */ /* 0x000fc40003f06070 */
[----:B------:R-:W-:Y:S01]  /*4a00*/  ISETP.GE.U32.AND P2, PT, R252, R139, PT ;  /* 0x0000008bfc00720c */ /* 0x000fe20003f46070 */
[----:B-1----:R-:W-:Y:S01]  /*4a10*/  FFMA.FTZ R130, R92, c[0x0][0x23c], -R134 ;  /* 0x00008f005c827a23 */ /* 0x002fe20000010886 */
[----:B------:R-:W-:Y:S01]  /*4a20*/  FMNMX.FTZ R60, R105, R60, !PT ;  /* 0x0000003c693c7209 */ /* 0x000fe20007810000 */
[----:B------:R-:W-:Y:S01]  /*4a30*/  MUFU.EX2 R203, R203 ;  /* 0x000000cb00cb7308 */ /* 0x000fe20000000800 */
[----:B------:R-:W-:Y:S02]  /*4a40*/  FMNMX.FTZ R19, R64, R19, !PT ;  /* 0x0000001340137209 */ /* 0x000fe40007810000 */
[----:B------:R-:W-:Y:S02]  /*4a50*/  ISETP.GE.U32.AND P4, PT, R252, R140, PT ;  /* 0x0000008cfc00720c */ /* 0x000fe40003f86070 */
[----:B--2---:R-:W-:Y:S02]  /*4a60*/  F2FP.BF16.PACK_AB R140, R161, R164 ;  /* 0x000000a4a18c723e */ /* 0x004fe400000010ff */
[----:B------:R-:W-:Y:S01]  /*4a70*/  FMNMX.FTZ R60, R217, R60, !PT ;  /* 0x0000003cd93c7209 */ /* 0x000fe20007810000 */
[----:B------:R-:W-:Y:S01]  /*4a80*/  MUFU.EX2 R186, R186 ;  /* 0x000000ba00ba7308 */ /* 0x000fe20000000800 */
[----:B------:R-:W-:Y:S01]  /*4a90*/  FMNMX.FTZ R19, R216, R19, !PT ;  /* 0x00000013d8137209 */ /* 0x000fe20007810000 */
[----:B------:R-:W-:Y:S01]  /*4aa0*/  @!P2 HFMA2.BF16_V2 R16, -RZ.H0_H0, RZ.H0_H0, -R140.H0_H0 ;  /* 0x200000ffff10a231 */ /* 0x000fe2000034098c */
[----:B------:R-:W-:-:S02]  /*4ab0*/  PRMT R139, R140, 0x7632, R139 ;  /* 0x000076328c8b7816 */ /* 0x000fc4000000008b */
[----:B------:R-:W-:Y:S02]  /*4ac0*/  FMNMX.FTZ R60, R219, R60, !PT ;  /* 0x0000003cdb3c7209 */ /* 0x000fe40007810000 */
[----:B------:R-:W-:Y:S01]  /*4ad0*/  FMNMX.FTZ R19, R218, R19, !PT ;  /* 0x00000013da137209 */ /* 0x000fe20007810000 */
[----:B------:R-:W-:Y:S01]  /*4ae0*/  @!P0 HFMA2.BF16_V2 R17, -RZ.H0_H0, RZ.H0_H0, -R139.H0_H0 ;  /* 0x200000ffff118231 */ /* 0x000fe2000034098b */
[----:B------:R-:W-:Y:S01]  /*4af0*/  LOP3.LUT R18, R59, UR15, R170, 0x96, !PT ;  /* 0x0000000f3b127c12 */ /* 0x000fe2000f8e96aa */
[----:B------:R-:W-:Y:S01]  /*4b00*/  MUFU.EX2 R130, R130 ;  /* 0x0000008200827308 */ /* 0x000fe20000000800 */
[----:B------:R-:W-:Y:S02]  /*4b10*/  FSEL R215, R25, -INF , !P6 ;  /* 0xff80000019d77808 */ /* 0x000fe40007000000 */
[----:B------:R-:W-:Y:S02]  /*4b20*/  FMNMX.FTZ R60, R193, R60, !PT ;  /* 0x0000003cc13c7209 */ /* 0x000fe40007810000 */
[----:B------:R-:W-:-:S02]  /*4b30*/  FSEL R126, R27, -INF , !P6 ;  /* 0xff8000001b7e7808 */ /* 0x000fc40007000000 */
[----:B------:R-:W-:Y:S01]  /*4b40*/  FMNMX.FTZ R19, R124, R19, !PT ;  /* 0x000000137c137209 */ /* 0x000fe20007810000 */
[----:B------:R-:W1:Y:S01]  /*4b50*/  MUFU.EX2 R170, R159 ;  /* 0x0000009f00aa7308 */ /* 0x000e620000000800 */
[----:B------:R-:W-:Y:S02]  /*4b60*/  LOP3.LUT R175, R180, 0xff, RZ, 0xc0, !PT ;  /* 0x000000ffb4af7812 */ /* 0x000fe400078ec0ff */
[----:B------:R-:W-:Y:S02]  /*4b70*/  SHF.R.U32.HI R162, RZ, 0x8, R162 ;  /* 0x00000008ffa27819 */ /* 0x000fe400000116a2 */
[----:B------:R-:W-:Y:S02]  /*4b80*/  FMNMX.FTZ R60, R215, R60, !PT ;  /* 0x0000003cd73c7209 */ /* 0x000fe40007810000 */
[----:B------:R-:W-:Y:S01]  /*4b90*/  PRMT R93, R140, 0x5410, R139 ;  /* 0x000054108c5d7816 */ /* 0x000fe2000000008b */
[----:B------:R-:W-:Y:S01]  /*4ba0*/  MUFU.EX2 R103, R103 ;  /* 0x0000006700677308 */ /* 0x000fe20000000800 */
[----:B------:R-:W-:-:S02]  /*4bb0*/  FMNMX.FTZ R19, R126, R19, !PT ;  /* 0x000000137e137209 */ /* 0x000fc40007810000 */
[----:B------:R-:W-:Y:S02]  /*4bc0*/  @!P0 PRMT R139, R17, 0x5410, RZ ;  /* 0x00005410118b8816 */ /* 0x000fe400000000ff */
[----:B------:R-:W-:Y:S02]  /*4bd0*/  @!P2 PRMT R140, R16, 0x5410, RZ ;  /* 0x00005410108ca816 */ /* 0x000fe400000000ff */
[----:B------:R-:W-:Y:S01]  /*4be0*/  ISETP.GE.U32.AND P0, PT, R252, R175, PT ;  /* 0x000000affc00720c */ /* 0x000fe20003f06070 */
[----:B------:R-:W-:Y:S01]  /*4bf0*/  MUFU.EX2 R243, R243 ;  /* 0x000000f300f37308 */ /* 0x000fe20000000800 */
[----:B------:R-:W-:Y:S02]  /*4c00*/  LOP3.LUT R16, R162, 0xffff, RZ, 0xc0, !PT ;  /* 0x0000ffffa2107812 */ /* 0x000fe400078ec0ff */
[----:B------:R-:W-:Y:S02]  /*4c10*/  FMNMX.FTZ R62, R125, R60, !PT ;  /* 0x0000003c7d3e7209 */ /* 0x000fe40007810000 */
[----:B------:R-:W-:-:S02]  /*4c20*/  FMNMX.FTZ R60, R88, R19, !PT ;  /* 0x00000013583c7209 */ /* 0x000fc40007810000 */
[----:B------:R-:W-:Y:S01]  /*4c30*/  ISETP.GE.U32.AND P2, PT, R252, R16, PT ;  /* 0x00000010fc00720c */ /* 0x000fe20003f46070 */
[----:B------:R-:W2:Y:S01]  /*4c40*/  MUFU.EX2 R162, R160 ;  /* 0x000000a000a27308 */ /* 0x000ea20000000800 */
[----:B------:R-:W-:Y:S02]  /*4c50*/  FMNMX.FTZ R16, R127, R62, !PT ;  /* 0x0000003e7f107209 */ /* 0x000fe40007810000 */
[----:B------:R-:W-:Y:S02]  /*4c60*/  FMNMX.FTZ R17, R89, R60, !PT ;  /* 0x0000003c59117209 */ /* 0x000fe40007810000 */
[----:B-1----:R-:W-:Y:S02]  /*4c70*/  F2FP.BF16.PACK_AB R67, R167, R170 ;  /* 0x000000aaa743723e */ /* 0x002fe400000010ff */
[----:B------:R-:W-:Y:S01]  /*4c80*/  FMNMX.FTZ R16, R91, R16, !PT ;  /* 0x000000105b107209 */ /* 0x000fe20007810000 */
[----:B------:R-:W-:Y:S01]  /*4c90*/  MUFU.EX2 R214, R214 ;  /* 0x000000d600d67308 */ /* 0x000fe20000000800 */
[----:B------:R-:W-:Y:S01]  /*4ca0*/  FMNMX.FTZ R19, R90, R17, !PT ;  /* 0x000000115a137209 */ /* 0x000fe20007810000 */
[----:B------:R-:W-:Y:S01]  /*4cb0*/  @!P0 HFMA2.BF16_V2 R15, -RZ.H0_H0, RZ.H0_H0, -R67.H0_H0 ;  /* 0x200000ffff0f8231 */ /* 0x000fe20000340943 */
[----:B------:R-:W-:-:S02]  /*4cc0*/  SHF.R.U32.HI R131, RZ, 0x10, R180 ;  /* 0x00000010ff837819 */ /* 0x000fc400000116b4 */
[----:B------:R-:W-:Y:S02]  /*4cd0*/  PRMT R66, R67, 0x7632, R66 ;  /* 0x0000763243427816 */ /* 0x000fe40000000042 */
[----:B------:R-:W-:Y:S01]  /*4ce0*/  FMNMX.FTZ R17, R121, R16, !PT ;  /* 0x0000001079117209 */ /* 0x000fe20007810000 */
[----:B------:R-:W-:Y:S01]  /*4cf0*/  MUFU.EX2 R212, R212 ;  /* 0x000000d400d47308 */ /* 0x000fe20000000800 */
[----:B------:R-:W-:Y:S01]  /*4d00*/  FMNMX.FTZ R16, R120, R19, !PT ;  /* 0x0000001378107209 */ /* 0x000fe20007810000 */
[----:B------:R-:W-:Y:S01]  /*4d10*/  @!P2 HFMA2.BF16_V2 R14, -RZ.H0_H0, RZ.H0_H0, -R66.H0_H0 ;  /* 0x200000ffff0ea231 */ /* 0x000fe20000340942 */
[----:B------:R-:W-:Y:S01]  /*4d20*/  LOP3.LUT R131, R131, 0xff, RZ, 0xc0, !PT ;  /* 0x000000ff83837812 */ /* 0x000fe200078ec0ff */
[----:B------:R-:W1:Y:S01]  /*4d30*/  SHFL.BFLY PT, R62, R17, 0x2, 0x1f ;  /* 0x0c401f00113e7f89 */ /* 0x000e6200000e0000 */
[----:B------:R-:W-:Y:S02]  /*4d40*/  PRMT R92, R67, 0x5410, R66 ;  /* 0x00005410435c7816 */ /* 0x000fe40000000042 */
[----:B------:R-:W-:Y:S01]  /*4d50*/  @!P0 PRMT R67, R15, 0x5410, RZ ;  /* 0x000054100f438816 */ /* 0x000fe200000000ff */
[----:B------:R-:W-:Y:S01]  /*4d60*/  MUFU.EX2 R205, R205 ;  /* 0x000000cd00cd7308 */ /* 0x000fe20000000800 */
[----:B------:R-:W3:Y:S01]  /*4d70*/  SHFL.BFLY PT, R15, R16, 0x2, 0x1f ;  /* 0x0c401f00100f7f89 */ /* 0x000ee200000e0000 */
[----:B------:R-:W-:Y:S01]  /*4d80*/  ISETP.GE.U32.AND P0, PT, R252, R131, PT ;  /* 0x00000083fc00720c */ /* 0x000fe20003f06070 */
[--C-:B------:R-:W-:Y:S01]  /*4d90*/  FFMA.FTZ R131, R102, c[0x0][0x23c], -R151.reuse ;  /* 0x00008f0066837a23 */ /* 0x100fe20000010897 */
[----:B--2---:R-:W-:Y:S01]  /*4da0*/  F2FP.BF16.PACK_AB R135, R57, R162 ;  /* 0x000000a23987723e */ /* 0x004fe200000010ff */
[----:B------:R-:W-:Y:S01]  /*4db0*/  FFMA.FTZ R102, R96, c[0x0][0x23c], -R151 ;  /* 0x00008f0060667a23 */ /* 0x000fe20000010897 */
[----:B------:R-:W-:-:S02]  /*4dc0*/  SHF.R.U32.HI R63, RZ, 0x18, R180 ;  /* 0x00000018ff3f7819 */ /* 0x000fc400000116b4 */
[----:B------:R-:W-:Y:S01]  /*4dd0*/  PRMT R134, R135, 0x7632, R134 ;  /* 0x0000763287867816 */ /* 0x000fe20000000086 */
[----:B------:R-:W-:Y:S01]  /*4de0*/  MUFU.EX2 R131, R131 ;  /* 0x0000008300837308 */ /* 0x000fe20000000800 */
[----:B------:R-:W-:Y:S02]  /*4df0*/  @!P2 PRMT R66, R14, 0x5410, RZ ;  /* 0x000054100e42a816 */ /* 0x000fe400000000ff */
[----:B------:R-:W-:Y:S02]  /*4e00*/  LOP3.LUT R14, R123, 0xff, RZ, 0xc0, !PT ;  /* 0x000000ff7b0e7812 */ /* 0x000fe400078ec0ff */
[----:B------:R-:W-:Y:S01]  /*4e10*/  ISETP.GE.U32.AND P2, PT, R252, R63, PT ;  /* 0x0000003ffc00720c */ /* 0x000fe20003f46070 */
[----:B------:R-:W-:Y:S01]  /*4e20*/  @!P0 HFMA2.BF16_V2 R13, -RZ.H0_H0, RZ.H0_H0, -R135.H0_H0 ;  /* 0x200000ffff0d8231 */ /* 0x000fe20000340987 */
[----:B------:R-:W-:Y:S01]  /*4e30*/  PRMT R87, R135, 0x5410, R134 ;  /* 0x0000541087577816 */ /* 0x000fe20000000086 */
[----:B------:R-:W2:Y:S01]  /*4e40*/  MUFU.EX2 R102, R102 ;  /* 0x0000006600667308 */ /* 0x000ea20000000800 */
[----:B------:R-:W-:-:S02]  /*4e50*/  F2FP.BF16.PACK_AB R209, R240, R245 ;  /* 0x000000f5f0d1723e */ /* 0x000fc400000010ff */
[----:B------:R-:W-:Y:S02]  /*4e60*/  @!P0 PRMT R135, R13, 0x5410, RZ ;  /* 0x000054100d878816 */ /* 0x000fe400000000ff */
[----:B------:R-:W-:Y:S02]  /*4e70*/  ISETP.GE.U32.AND P0, PT, R252, R14, PT ;  /* 0x0000000efc00720c */ /* 0x000fe40003f06070 */
[----:B-1----:R-:W-:Y:S02]  /*4e80*/  FMNMX.FTZ R14, R17, R62, !PT ;  /* 0x0000003e110e7209 */ /* 0x002fe40007810000 */
[----:B---3--:R-:W-:Y:S01]  /*4e90*/  FMNMX.FTZ R13, R16, R15, !PT ;  /* 0x0000000f100d7209 */ /* 0x008fe20007810000 */
[----:B------:R-:W-:Y:S01]  /*4ea0*/  @!P2 HFMA2.BF16_V2 R2, -RZ.H0_H0, RZ.H0_H0, -R134.H0_H0 ;  /* 0x200000ffff02a231 */ /* 0x000fe20000340986 */
[----:B------:R-:W-:Y:S01]  /*4eb0*/  LOP3.LUT R16, R123, 0xffff, RZ, 0xc0, !PT ;  /* 0x0000ffff7b107812 */ /* 0x000fe200078ec0ff */
[----:B------:R-:W1:Y:S01]  /*4ec0*/  SHFL.BFLY PT, R15, R14, 0x1, 0x1f ;  /* 0x0c201f000e0f7f89 */ /* 0x000e6200000e0000 */
[----:B------:R-:W-:-:S02]  /*4ed0*/  PRMT R207, R209, 0x7632, R207 ;  /* 0x00007632d1cf7816 */ /* 0x000fc400000000cf */
[----:B------:R-:W-:Y:S02]  /*4ee0*/  SHF.R.U32.HI R16, RZ, 0x8, R16 ;  /* 0x00000008ff107819 */ /* 0x000fe40000011610 */
[----:B------:R-:W-:Y:S01]  /*4ef0*/  @!P2 PRMT R134, R2, 0x5410, RZ ;  /* 0x000054100286a816 */ /* 0x000fe200000000ff */
[----:B------:R-:W-:Y:S01]  /*4f00*/  @!P0 HFMA2.BF16_V2 R12, -RZ.H0_H0, RZ.H0_H0, -R209.H0_H0 ;  /* 0x200000ffff0c8231 */ /* 0x000fe200003409d1 */
[----:B------:R-:W-:Y:S02]  /*4f10*/  LOP3.LUT R16, R16, 0xffff, RZ, 0xc0, !PT ;  /* 0x0000ffff10107812 */ /* 0x000fe400078ec0ff */
[----:B------:R-:W-:Y:S02]  /*4f20*/  LOP3.LUT R232, R156, 0xff, RZ, 0xc0, !PT ;  /* 0x000000ff9ce87812 */ /* 0x000fe400078ec0ff */
[----:B------:R-:W-:Y:S02]  /*4f30*/  ISETP.GE.U32.AND P2, PT, R252, R16, PT ;  /* 0x00000010fc00720c */ /* 0x000fe40003f46070 */
[----:B------:R-:W-:-:S02]  /*4f40*/  PRMT R16, R209, 0x5410, R207 ;  /* 0x00005410d1107816 */ /* 0x000fc400000000cf */
[----:B------:R-:W-:Y:S02]  /*4f50*/  @!P0 PRMT R209, R12, 0x5410, RZ ;  /* 0x000054100cd18816 */ /* 0x000fe400000000ff */
[----:B------:R-:W3:Y:S01]  /*4f60*/  SHFL.BFLY PT, R12, R13, 0x1, 0x1f ;  /* 0x0c201f000d0c7f89 */ /* 0x000ee200000e0000 */
[----:B------:R-:W-:Y:S02]  /*4f70*/  LOP3.LUT R225, R156, 0xffff, RZ, 0xc0, !PT ;  /* 0x0000ffff9ce17812 */ /* 0x000fe400078ec0ff */
[--C-:B------:R-:W-:Y:S02]  /*4f80*/  SHF.R.U32.HI R220, RZ, 0x10, R156.reuse ;  /* 0x00000010ffdc7819 */ /* 0x100fe4000001169c */
[----:B------:R-:W-:Y:S02]  /*4f90*/  SHF.R.U32.HI R229, RZ, 0x18, R156 ;  /* 0x00000018ffe57819 */ /* 0x000fe4000001169c */
[----:B------:R-:W-:Y:S01]  /*4fa0*/  LOP3.LUT R156, R154, 0xffff, RZ, 0xc0, !PT ;  /* 0x0000ffff9a9c7812 */ /* 0x000fe200078ec0ff */
[----:B------:R-:W-:Y:S01]  /*4fb0*/  @!P2 HFMA2.BF16_V2 R0, -RZ.H0_H0, RZ.H0_H0, -R207.H0_H0 ;  /* 0x200000ffff00a231 */ /* 0x000fe200003409cf */
[----:B------:R-:W-:-:S02]  /*4fc0*/  SHF.R.U32.HI R2, RZ, 0x18, R123 ;  /* 0x00000018ff027819 */ /* 0x000fc4000001167b */
[----:B------:R-:W-:Y:S02]  /*4fd0*/  LOP3.LUT R155, R152, 0xffff, RZ, 0xc0, !PT ;  /* 0x0000ffff989b7812 */ /* 0x000fe400078ec0ff */
[----:B------:R-:W-:Y:S02]  /*4fe0*/  SHF.R.U32.HI R111, RZ, 0x10, R152 ;  /* 0x00000010ff6f7819 */ /* 0x000fe40000011698 */
[----:B------:R-:W-:Y:S02]  /*4ff0*/  ISETP.GE.U32.AND P0, PT, R252, R2, PT ;  /* 0x00000002fc00720c */ /* 0x000fe40003f06070 */
[----:B------:R-:W-:Y:S02]  /*5000*/  LOP3.LUT R153, R152, 0xff, RZ, 0xc0, !PT ;  /* 0x000000ff98997812 */ /* 0x000fe400078ec0ff */
[----:B------:R-:W-:Y:S02]  /*5010*/  SHF.R.U32.HI R2, RZ, 0x8, R155 ;  /* 0x00000008ff027819 */ /* 0x000fe4000001169b */
[----:B------:R-:W-:-:S02]  /*5020*/  LOP3.LUT R61, R111, 0xff, RZ, 0xc0, !PT ;  /* 0x000000ff6f3d7812 */ /* 0x000fc400078ec0ff */
[----:B------:R-:W-:Y:S02]  /*5030*/  PRMT R111, R153, 0x5410, R2 ;  /* 0x00005410996f7816 */ /* 0x000fe40000000002 */
[----:B-1----:R-:W-:Y:S02]  /*5040*/  FMNMX.FTZ R2, R14, R15, !PT ;  /* 0x0000000f0e027209 */ /* 0x002fe40007810000 */
[----:B------:R-:W-:Y:S02]  /*5050*/  @!P2 PRMT R207, R0, 0x5410, RZ ;  /* 0x0000541000cfa816 */ /* 0x000fe400000000ff */
[----:B------:R-:W-:Y:S01]  /*5060*/  SHF.R.U32.HI R109, RZ, 0x8, R150 ;  /* 0x00000008ff6d7819 */ /* 0x000fe20000011696 */
[C---:B------:R-:W-:Y:S01]  /*5070*/  FMUL.FTZ R14, R2.reuse, c[0x0][0x23c] ;  /* 0x00008f00020e7a20 */ /* 0x040fe20000410000 */
[----:B---3--:R-:W-:Y:S02]  /*5080*/  FMNMX.FTZ R0, R13, R12, !PT ;  /* 0x0000000c0d007209 */ /* 0x008fe40007810000 */
[----:B------:R-:W-:-:S02]  /*5090*/  FSETP.NEU.FTZ.AND P2, PT, R2, -INF , PT ;  /* 0xff8000000200780b */ /* 0x000fc40003f5d000 */
[----:B------:R-:W-:Y:S01]  /*50a0*/  SHF.R.U32.HI R12, RZ, 0x10, R123 ;  /* 0x00000010ff0c7819 */ /* 0x000fe2000001167b */
[----:B------:R-:W-:Y:S01]  /*50b0*/  FMUL.FTZ R123, R0, c[0x0][0x23c] ;  /* 0x00008f00007b7a20 */ /* 0x000fe20000410000 */
[----:B------:R-:W-:Y:S02]  /*50c0*/  PRMT R109, R122, 0x5410, R109 ;  /* 0x000054107a6d7816 */ /* 0x000fe4000000006d */
[----:B------:R-:W-:Y:S02]  /*50d0*/  FSEL R122, R14, RZ, P2 ;  /* 0x000000ff0e7a7208 */ /* 0x000fe40001000000 */
[----:B------:R-:W-:Y:S01]  /*50e0*/  FSETP.NEU.FTZ.AND P2, PT, R0, -INF , PT ;  /* 0xff8000000000780b */ /* 0x000fe20003f5d000 */
[--C-:B------:R-:W-:Y:S01]  /*50f0*/  HSET2.LE.AND R106, R109, R234.reuse, PT ;  /* 0x000000ea6d6a7233 */ /* 0x100fe20003803000 */
[----:B------:R-:W-:Y:S01]  /*5100*/  LOP3.LUT R12, R12, 0xff, RZ, 0xc0, !PT ;  /* 0x000000ff0c0c7812 */ /* 0x000fe200078ec0ff */
[--C-:B------:R-:W-:Y:S01]  /*5110*/  FFMA.FTZ R235, R73, c[0x0][0x23c], -R122.reuse ;  /* 0x00008f0049eb7a23 */ /* 0x100fe2000001087a */
[----:B------:R-:W-:Y:S01]  /*5120*/  FSEL R123, R123, RZ, P2 ;  /* 0x000000ff7b7b7208 */ /* 0x000fe20001000000 */
[--C-:B------:R-:W-:Y:S01]  /*5130*/  FFMA.FTZ R208, R99, c[0x0][0x23c], -R122.reuse ;  /* 0x00008f0063d07a23 */ /* 0x100fe2000001087a */
[----:B------:R-:W-:Y:S01]  /*5140*/  LOP3.LUT R14, R149, 0xff, RZ, 0xc0, !PT ;  /* 0x000000ff950e7812 */ /* 0x000fe200078ec0ff */
[----:B------:R-:W-:Y:S01]  /*5150*/  FFMA.FTZ R185, R105, c[0x0][0x23c], -R122 ;  /* 0x00008f0069b97a23 */ /* 0x000fe2000001087a */
[----:B------:R-:W-:Y:S01]  /*5160*/  ISETP.GE.U32.AND P2, PT, R252, R12, PT ;  /* 0x0000000cfc00720c */ /* 0x000fe20003f46070 */
[--C-:B------:R-:W-:Y:S01]  /*5170*/  FFMA.FTZ R100, R72, c[0x0][0x23c], -R123.reuse ;  /* 0x00008f0048647a23 */ /* 0x100fe2000001087b */
[----:B------:R-:W-:Y:S01]  /*5180*/  LOP3.LUT R12, R128, 0xffff, RZ, 0xc0, !PT ;  /* 0x0000ffff800c7812 */ /* 0x000fe200078ec0ff */
[--C-:B------:R-:W-:Y:S01]  /*5190*/  FFMA.FTZ R206, R74, c[0x0][0x23c], -R123.reuse ;  /* 0x00008f004ace7a23 */ /* 0x100fe2000001087b */
[----:B------:R-:W-:Y:S01]  /*51a0*/  LOP3.LUT R13, R110, 0xffff, RZ, 0xc0, !PT ;  /* 0x0000ffff6e0d7812 */ /* 0x000fe200078ec0ff */
[----:B------:R-:W-:Y:S01]  /*51b0*/  FFMA.FTZ R183, R64, c[0x0][0x23c], -R123 ;  /* 0x00008f0040b77a23 */ /* 0x000fe2000001087b */
[----:B------:R-:W-:Y:S01]  /*51c0*/  PRMT R107, R14, 0x5410, R129 ;  /* 0x000054100e6b7816 */ /* 0x000fe20000000081 */
[--C-:B------:R-:W-:Y:S01]  /*51d0*/  FFMA.FTZ R129, R68, c[0x0][0x23c], -R123.reuse ;  /* 0x00008f0044817a23 */ /* 0x100fe2000001087b */
[----:B------:R-:W-:Y:S01]  /*51e0*/  SHF.R.U32.HI R14, RZ, 0x10, R110 ;  /* 0x00000010ff0e7819 */ /* 0x000fe2000001166e */
[----:B------:R-:W-:Y:S01]  /*51f0*/  FFMA.FTZ R247, R70, c[0x0][0x23c], -R123 ;  /* 0x00008f0046f77a23 */ /* 0x000fe2000001087b */
[----:B------:R-:W-:Y:S01]  /*5200*/  SHF.R.U32.HI R96, RZ, 0x8, R12 ;  /* 0x00000008ff607819 */ /* 0x000fe2000001160c */
[--C-:B------:R-:W-:Y:S01]  /*5210*/  FFMA.FTZ R236, R65, c[0x0][0x23c], -R122.reuse ;  /* 0x00008f0041ec7a23 */ /* 0x100fe2000001087a */
[----:B------:R-:W-:Y:S01]  /*5220*/  LOP3.LUT R177, R110, 0xff, RZ, 0xc0, !PT ;  /* 0x000000ff6eb17812 */ /* 0x000fe200078ec0ff */
[----:B------:R-:W-:Y:S01]  /*5230*/  FFMA.FTZ R101, R97, c[0x0][0x23c], -R122 ;  /* 0x00008f0061657a23 */ /* 0x000fe2000001087a */
[----:B------:R-:W-:Y:S01]  /*5240*/  SHF.R.U32.HI R12, RZ, 0x8, R13 ;  /* 0x00000008ff0c7819 */ /* 0x000fe2000001160d */
[----:B------:R-:W-:Y:S01]  /*5250*/  MUFU.EX2 R129, R129 ;  /* 0x0000008100817308 */ /* 0x000fe20000000800 */
[----:B------:R-:W-:Y:S01]  /*5260*/  SHF.R.U32.HI R175, RZ, 0x18, R110 ;  /* 0x00000018ffaf7819 */ /* 0x000fe2000001166e */
[--C-:B------:R-:W-:Y:S01]  /*5270*/  HSET2.LE.AND R70, R111, R234.reuse, PT ;  /* 0x000000ea6f467233 */ /* 0x100fe20003803000 */
[----:B------:R-:W-:Y:S01]  /*5280*/  LOP3.LUT R14, R14, 0xff, RZ, 0xc0, !PT ;  /* 0x000000ff0e0e7812 */ /* 0x000fe200078ec0ff */
[----:B------:R-:W-:Y:S01]  /*5290*/  FFMA.FTZ R246, R71, c[0x0][0x23c], -R123 ;  /* 0x00008f0047f67a23 */ /* 0x000fe2000001087b */
[----:B------:R-:W-:Y:S01]  /*52a0*/  LOP3.LUT R45, R58, 0xffff, RZ, 0xc0, !PT ;  /* 0x0000ffff3a2d7812 */ /* 0x000fe200078ec0ff */
[----:B------:R-:W-:Y:S01]  /*52b0*/  FFMA.FTZ R241, R69, c[0x0][0x23c], -R122 ;  /* 0x00008f0045f17a23 */ /* 0x000fe2000001087a */
[----:B------:R-:W-:Y:S01]  /*52c0*/  PRMT R177, R177, 0x5410, R12 ;  /* 0x00005410b1b17816 */ /* 0x000fe2000000000c */
[----:B------:R-:W1:Y:S01]  /*52d0*/  MUFU.EX2 R100, R100 ;  /* 0x0000006400647308 */ /* 0x000e620000000800 */
[----:B------:R-:W-:Y:S01]  /*52e0*/  LOP3.LUT R12, R108, 0xffff, RZ, 0xc0, !PT ;  /* 0x0000ffff6c0c7812 */ /* 0x000fe200078ec0ff */
[----:B------:R-:W-:Y:S01]  /*52f0*/  FFMA.FTZ R210, R47, c[0x0][0x23c], -R122 ;  /* 0x00008f002fd27a23 */ /* 0x000fe2000001087a */
[----:B------:R-:W-:Y:S01]  /*5300*/  PRMT R175, R14, 0x5410, R175 ;  /* 0x000054100eaf7816 */ /* 0x000fe200000000af */
[----:B------:R-:W-:Y:S01]  /*5310*/  FFMA.FTZ R242, R46, c[0x0][0x23c], -R123 ;  /* 0x00008f002ef27a23 */ /* 0x000fe2000001087b */
[----:B------:R-:W-:Y:S01]  /*5320*/  SHF.R.U32.HI R14, RZ, 0x8, R45 ;  /* 0x00000008ff0e7819 */ /* 0x000fe2000001162d */
[--C-:B------:R-:W-:Y:S01]  /*5330*/  HSET2.LE.AND R107, R107, R234.reuse, PT ;  /* 0x000000ea6b6b7233 */ /* 0x100fe20003803000 */
[----:B------:R-:W-:Y:S01]  /*5340*/  SHF.R.U32.HI R62, RZ, 0x10, R128 ;  /* 0x00000010ff3e7819 */ /* 0x000fe20000011680 */
[----:B------:R-:W-:Y:S01]  /*5350*/  MUFU.EX2 R208, R208 ;  /* 0x000000d000d07308 */ /* 0x000fe20000000800 */
[----:B------:R-:W-:Y:S01]  /*5360*/  LOP3.LUT R45, R108, 0xff, RZ, 0xc0, !PT ;  /* 0x000000ff6c2d7812 */ /* 0x000fe200078ec0ff */
[--C-:B------:R-:W-:Y:S01]  /*5370*/  HSET2.LE.AND R69, R175, R234.reuse, PT ;  /* 0x000000eaaf457233 */ /* 0x100fe20003803000 */
[----:B------:R-:W-:Y:S01]  /*5380*/  SHF.R.U32.HI R12, RZ, 0x8, R12 ;  /* 0x00000008ff0c7819 */ /* 0x000fe2000001160c */
[----:B------:R-:W-:Y:S01]  /*5390*/  HSET2.LE.AND R68, R177, R234, PT ;  /* 0x000000eab1447233 */ /* 0x000fe20003803000 */
[----:B------:R-:W-:-:S02]  /*53a0*/  LOP3.LUT R211, R128, 0xff, RZ, 0xc0, !PT ;  /* 0x000000ff80d37812 */ /* 0x000fc400078ec0ff */
[----:B------:R-:W-:Y:S01]  /*53b0*/  SHF.R.U32.HI R73, RZ, 0x10, R108 ;  /* 0x00000010ff497819 */ /* 0x000fe2000001166c */
[----:B------:R-:W3:Y:S01]  /*53c0*/  MUFU.EX2 R185, R185 ;  /* 0x000000b900b97308 */ /* 0x000ee20000000800 */
[----:B------:R-:W-:Y:S02]  /*53d0*/  LOP3.LUT R226, R157, UR14, R226, 0x96, !PT ;  /* 0x0000000e9de27c12 */ /* 0x000fe4000f8e96e2 */
[----:B------:R-:W-:Y:S01]  /*53e0*/  SHF.R.U32.HI R179, RZ, 0x18, R128 ;  /* 0x00000018ffb37819 */ /* 0x000fe20000011680 */
[----:B------:R-:W-:Y:S01]  /*53f0*/  FFMA.FTZ R128, R75, c[0x0][0x23c], -R122 ;  /* 0x00008f004b807a23 */ /* 0x000fe2000001087a */
[----:B------:R-:W-:Y:S02]  /*5400*/  LOP3.LUT R62, R62, 0xff, RZ, 0xc0, !PT ;  /* 0x000000ff3e3e7812 */ /* 0x000fe400078ec0ff */
[----:B------:R-:W-:Y:S01]  /*5410*/  PRMT R45, R45, 0x5410, R12 ;  /* 0x000054102d2d7816 */ /* 0x000fe2000000000c */
[----:B------:R-:W-:Y:S01]  /*5420*/  MUFU.EX2 R206, R206 ;  /* 0x000000ce00ce7308 */ /* 0x000fe20000000800 */
[----:B------:R-:W-:-:S02]  /*5430*/  SHF.R.U32.HI R157, RZ, 0x10, R154 ;  /* 0x00000010ff9d7819 */ /* 0x000fc4000001169a */
[----:B------:R-:W-:Y:S01]  /*5440*/  LOP3.LUT R12, R18, 0xffff, RZ, 0xc0, !PT ;  /* 0x0000ffff120c7812 */ /* 0x000fe200078ec0ff */
[--C-:B------:R-:W-:Y:S01]  /*5450*/  HSET2.LE.AND R104, R45, R234.reuse, PT ;  /* 0x000000ea2d687233 */ /* 0x100fe20003803000 */
[----:B------:R-:W-:Y:S02]  /*5460*/  PRMT R211, R211, 0x5410, R96 ;  /* 0x00005410d3d37816 */ /* 0x000fe40000000060 */
[----:B------:R-:W-:Y:S01]  /*5470*/  SHF.R.U32.HI R108, RZ, 0x18, R108 ;  /* 0x00000018ff6c7819 */ /* 0x000fe2000001166c */
[----:B------:R-:W4:Y:S01]  /*5480*/  MUFU.EX2 R183, R183 ;  /* 0x000000b700b77308 */ /* 0x000f220000000800 */
[----:B------:R-:W-:Y:S01]  /*5490*/  F2FP.BF16.PACK_AB R204, R192, R239 ;  /* 0x000000efc0cc723e */ /* 0x000fe200000010ff */
[----:B------:R-:W-:Y:S01]  /*54a0*/  HSET2.LE.AND R211, R211, R234, PT ;  /* 0x000000ead3d37233 */ /* 0x000fe20003803000 */
[----:B------:R-:W-:Y:S02]  /*54b0*/  LOP3.LUT R73, R73, 0xff, RZ, 0xc0, !PT ;  /* 0x000000ff49497812 */ /* 0x000fe400078ec0ff */
[----:B------:R-:W-:Y:S01]  /*54c0*/  LOP3.LUT R158, R154, 0xff, RZ, 0xc0, !PT ;  /* 0x000000ff9a9e7812 */ /* 0x000fe200078ec0ff */
[----:B------:R-:W-:Y:S01]  /*54d0*/  @!P2 HFMA2.BF16_V2 R86, -RZ.H0_H0, RZ.H0_H0, -R204.H0_H0 ;  /* 0x200000ffff56a231 */ /* 0x000fe200003409cc */
[----:B------:R-:W-:Y:S01]  /*54e0*/  SHF.R.U32.HI R17, RZ, 0x8, R156 ;  /* 0x00000008ff117819 */ /* 0x000fe2000001169c */
[----:B------:R-:W-:Y:S01]  /*54f0*/  MUFU.EX2 R236, R236 ;  /* 0x000000ec00ec7308 */ /* 0x000fe20000000800 */
[----:B------:R-:W-:-:S02]  /*5500*/  PRMT R179, R62, 0x5410, R179 ;  /* 0x000054103eb37816 */ /* 0x000fc400000000b3 */
[----:B------:R-:W-:Y:S02]  /*5510*/  SHF.R.U32.HI R13, RZ, 0x10, R18 ;  /* 0x00000010ff0d7819 */ /* 0x000fe40000011612 */
[----:B------:R-:W-:Y:S01]  /*5520*/  SHF.R.U32.HI R154, RZ, 0x18, R154 ;  /* 0x00000018ff9a7819 */ /* 0x000fe2000001169a */
[----:B------:R-:W-:Y:S01]  /*5530*/  HSET2.LE.AND R179, R179, R234, PT ;  /* 0x000000eab3b37233 */ /* 0x000fe20003803000 */
[----:B------:R-:W-:Y:S01]  /*5540*/  LOP3.LUT R19, R157, 0xff, RZ, 0xc0, !PT ;  /* 0x000000ff9d137812 */ /* 0x000fe200078ec0ff */
[----:B------:R-:W1:Y:S01]  /*5550*/  MUFU.EX2 R235, R235 ;  /* 0x000000eb00eb7308 */ /* 0x000e620000000800 */
[----:B------:R-:W-:Y:S02]  /*5560*/  LOP3.LUT R75, R18, 0xff, RZ, 0xc0, !PT ;  /* 0x000000ff124b7812 */ /* 0x000fe400078ec0ff */
[----:B------:R-:W-:Y:S02]  /*5570*/  SHF.R.U32.HI R12, RZ, 0x8, R12 ;  /* 0x00000008ff0c7819 */ /* 0x000fe4000001160c */
[----:B------:R-:W-:-:S02]  /*5580*/  PRMT R187, R204, 0x7632, R187 ;  /* 0x00007632ccbb7816 */ /* 0x000fc400000000bb */
[----:B------:R-:W-:Y:S01]  /*5590*/  PRMT R73, R73, 0x5410, R108 ;  /* 0x0000541049497816 */ /* 0x000fe2000000006c */
[----:B------:R-:W-:Y:S01]  /*55a0*/  MUFU.EX2 R128, R128 ;  /* 0x0000008000807308 */ /* 0x000fe20000000800 */
[----:B--2---:R-:W-:Y:S01]  /*55b0*/  F2FP.BF16.PACK_AB R160, R102, R131 ;  /* 0x0000008366a0723e */ /* 0x004fe200000010ff */
[----:B------:R-:W2:Y:S01]  /*55c0*/  LDSM.16.MT88.4 R108, [R196+0x6000] ;  /* 0x00600000c46c783b */ /* 0x000ea20000004200 */
[----:B------:R-:W-:Y:S01]  /*55d0*/  PRMT R17, R158, 0x5410, R17 ;  /* 0x000054109e117816 */ /* 0x000fe20000000011 */
[----:B------:R-:W-:Y:S01]  /*55e0*/  HSET2.LE.AND R73, R73, R234, PT ;  /* 0x000000ea49497233 */ /* 0x000fe20003803000 */
[----:B------:R-:W-:Y:S01]  /*55f0*/  SHF.R.U32.HI R18, RZ, 0x18, R18 ;  /* 0x00000018ff127819 */ /* 0x000fe20000011612 */
[----:B------:R-:W-:Y:S01]  /*5600*/  @!P0 HFMA2.BF16_V2 R85, -RZ.H0_H0, RZ.H0_H0, -R187.H0_H0 ;  /* 0x200000ffff558231 */ /* 0x000fe200003409bb */
[----:B------:R-:W-:Y:S01]  /*5610*/  LOP3.LUT R13, R13, 0xff, RZ, 0xc0, !PT ;  /* 0x000000ff0d0d7812 */ /* 0x000fe200078ec0ff */
[----:B------:R-:W1:Y:S01]  /*5620*/  MUFU.EX2 R101, R101 ;  /* 0x0000006500657308 */ /* 0x000e620000000800 */
[----:B------:R-:W-:-:S02]  /*5630*/  PRMT R19, R19, 0x5410, R154 ;  /* 0x0000541013137816 */ /* 0x000fc4000000009a */
[----:B------:R-:W-:Y:S02]  /*5640*/  PRMT R75, R75, 0x5410, R12 ;  /* 0x000054104b4b7816 */ /* 0x000fe4000000000c */
[----:B------:R-:W-:Y:S01]  /*5650*/  PRMT R12, R204, 0x5410, R187 ;  /* 0x00005410cc0c7816 */ /* 0x000fe200000000bb */
[--C-:B------:R-:W-:Y:S01]  /*5660*/  HSET2.LE.AND R19, R19, R234.reuse, PT ;  /* 0x000000ea13137233 */ /* 0x100fe20003803000 */
[----:B------:R-:W-:Y:S01]  /*5670*/  PRMT R159, R160, 0x7632, R159 ;  /* 0x00007632a09f7816 */ /* 0x000fe2000000009f */
[----:B------:R-:W-:Y:S01]  /*5680*/  MUFU.EX2 R247, R247 ;  /* 0x000000f700f77308 */ /* 0x000fe20000000800 */
[----:B------:R-:W-:Y:S02]  /*5690*/  SHF.R.U32.HI R152, RZ, 0x18, R152 ;  /* 0x00000018ff987819 */ /* 0x000fe40000011698 */
[----:B------:R-:W-:Y:S01]  /*56a0*/  PRMT R13, R13, 0x5410, R18 ;  /* 0x000054100d0d7816 */ /* 0x000fe20000000012 */
[----:B------:R-:W-:Y:S01]  /*56b0*/  HSET2.LE.AND R18, R17, R234, PT ;  /* 0x000000ea11127233 */ /* 0x000fe20003803000 */
[----:B------:R-:W-:-:S02]  /*56c0*/  F2FP.BF16.PACK_AB R156, R213, R244 ;  /* 0x000000f4d59c723e */ /* 0x000fc400000010ff */
[----:B------:R-:W-:Y:S01]  /*56d0*/  LOP3.LUT R16, R211, R16, RZ, 0xc0, !PT ;  /* 0x00000010d3107212 */ /* 0x000fe200078ec0ff */
[----:B------:R-:W1:Y:S01]  /*56e0*/  MUFU.EX2 R246, R246 ;  /* 0x000000f600f67308 */ /* 0x000e620000000800 */
[----:B------:R-:W-:Y:S01]  /*56f0*/  FFMA.FTZ R211, R44, c[0x0][0x23c], -R123 ;  /* 0x00008f002cd37a23 */ /* 0x000fe2000001087b */
[----:B------:R-:W-:Y:S01]  /*5700*/  LOP3.LUT R17, R179, R12, RZ, 0xc0, !PT ;  /* 0x0000000cb3117212 */ /* 0x000fe200078ec0ff */
[--C-:B------:R-:W-:Y:S01]  /*5710*/  HSET2.LE.AND R13, R13, R234.reuse, PT ;  /* 0x000000ea0d0d7233 */ /* 0x100fe20003803000 */
[----:B------:R-:W-:Y:S02]  /*5720*/  PRMT R12, R160, 0x5410, R159 ;  /* 0x00005410a00c7816 */ /* 0x000fe4000000009f */
[----:B------:R-:W-:Y:S02]  /*5730*/  PRMT R15, R61, 0x5410, R152 ;  /* 0x000054103d0f7816 */ /* 0x000fe40000000098 */
[----:B------:R-:W-:Y:S01]  /*5740*/  PRMT R155, R156, 0x7632, R155 ;  /* 0x000076329c9b7816 */ /* 0x000fe2000000009b */
[----:B------:R-:W-:Y:S01]  /*5750*/  MUFU.EX2 R241, R241 ;  /* 0x000000f100f17308 */ /* 0x000fe20000000800 */
[----:B------:R-:W-:Y:S01]  /*5760*/  SHF.R.U32.HI R60, RZ, 0x10, R58 ;  /* 0x00000010ff3c7819 */ /* 0x000fe2000001163a */
[----:B------:R-:W-:Y:S01]  /*5770*/  HSET2.LE.AND R15, R15, R234, PT ;  /* 0x000000ea0f0f7233 */ /* 0x000fe20003803000 */
[----:B------:R-:W-:-:S02]  /*5780*/  F2FP.BF16.PACK_AB R152, R186, R203 ;  /* 0x000000cbba98723e */ /* 0x000fc400000010ff */
[----:B------:R-:W-:Y:S02]  /*5790*/  LOP3.LUT R59, R58, 0xff, RZ, 0xc0, !PT ;  /* 0x000000ff3a3b7812 */ /* 0x000fe400078ec0ff */
[----:B------:R-:W-:Y:S01]  /*57a0*/  LOP3.LUT R19, R19, R12, RZ, 0xc0, !PT ;  /* 0x0000000c13137212 */ /* 0x000fe200078ec0ff */
[----:B------:R-:W2:Y:S01]  /*57b0*/  MUFU.EX2 R210, R210 ;  /* 0x000000d200d27308 */ /* 0x000ea20000000800 */
[----:B------:R-:W-:Y:S02]  /*57c0*/  PRMT R12, R156, 0x5410, R155 ;  /* 0x000054109c0c7816 */ /* 0x000fe4000000009b */
[----:B------:R-:W-:Y:S02]  /*57d0*/  SHF.R.U32.HI R58, RZ, 0x18, R58 ;  /* 0x00000018ff3a7819 */ /* 0x000fe4000001163a */
[----:B------:R-:W-:Y:S02]  /*57e0*/  LOP3.LUT R97, R60, 0xff, RZ, 0xc0, !PT ;  /* 0x000000ff3c617812 */ /* 0x000fe400078ec0ff */
[----:B------:R-:W-:Y:S01]  /*57f0*/  PRMT R151, R152, 0x7632, R151 ;  /* 0x0000763298977816 */ /* 0x000fe20000000097 */
[----:B------:R-:W-:Y:S01]  /*5800*/  MUFU.EX2 R242, R242 ;  /* 0x000000f200f27308 */ /* 0x000fe20000000800 */
[----:B------:R-:W-:-:S02]  /*5810*/  PRMT R99, R59, 0x5410, R14 ;  /* 0x000054103b637816 */ /* 0x000fc4000000000e */
[----:B-1----:R-:W-:Y:S02]  /*5820*/  F2FP.BF16.PACK_AB R65, R100, R129 ;  /* 0x000000816441723e */ /* 0x002fe400000010ff */
[----:B------:R-:W-:Y:S01]  /*5830*/  F2FP.BF16.PACK_AB R158, R103, R130 ;  /* 0x00000082679e723e */ /* 0x000fe200000010ff */
[----:B------:R-:W-:Y:S01]  /*5840*/  HSET2.LE.AND R14, R99, R234, PT ;  /* 0x000000ea630e7233 */ /* 0x000fe20003803000 */
[----:B---3--:R-:W-:Y:S01]  /*5850*/  F2FP.BF16.PACK_AB R59, R185, R208 ;  /* 0x000000d0b93b723e */ /* 0x008fe200000010ff */
[----:B------:R-:W1:Y:S01]  /*5860*/  MUFU.EX2 R211, R211 ;  /* 0x000000d300d37308 */ /* 0x000e620000000800 */
[----:B----4-:R-:W-:Y:S02]  /*5870*/  F2FP.BF16.PACK_AB R61, R183, R206 ;  /* 0x000000ceb73d723e */ /* 0x010fe400000010ff */
[----:B------:R-:W-:Y:S02]  /*5880*/  LOP3.LUT R69, R69, R12, RZ, 0xc0, !PT ;  /* 0x0000000c45457212 */ /* 0x000fe400078ec0ff */
[----:B------:R-:W-:-:S02]  /*5890*/  PRMT R97, R97, 0x5410, R58 ;  /* 0x0000541061617816 */ /* 0x000fc4000000003a */
[----:B------:R-:W-:Y:S02]  /*58a0*/  PRMT R12, R152, 0x5410, R151 ;  /* 0x00005410980c7816 */ /* 0x000fe40000000097 */
[----:B------:R-:W-:Y:S02]  /*58b0*/  PRMT R64, R65, 0x7632, R64 ;  /* 0x0000763241407816 */ /* 0x000fe40000000040 */
[----:B------:R-:W-:Y:S02]  /*58c0*/  PRMT R157, R158, 0x7632, R157 ;  /* 0x000076329e9d7816 */ /* 0x000fe4000000009d */
[----:B------:R-:W-:Y:S02]  /*58d0*/  PRMT R58, R59, 0x7632, R58 ;  /* 0x000076323b3a7816 */ /* 0x000fe4000000003a */
[----:B------:R-:W-:Y:S02]  /*58e0*/  PRMT R60, R61, 0x7632, R60 ;  /* 0x000076323d3c7816 */ /* 0x000fe4000000003c */
[----:B------:R-:W-:-:S02]  /*58f0*/  F2FP.BF16.PACK_AB R154, R214, R243 ;  /* 0x000000f3d69a723e */ /* 0x000fc400000010ff */
[----:B------:R-:W-:Y:S02]  /*5900*/  F2FP.BF16.PACK_AB R184, R235, R236 ;  /* 0x000000ecebb8723e */ /* 0x000fe400000010ff */
[----:B------:R-:W-:Y:S02]  /*5910*/  F2FP.BF16.PACK_AB R63, R101, R128 ;  /* 0x00000080653f723e */ /* 0x000fe400000010ff */
[----:B------:R-:W-:Y:S01]  /*5920*/  LOP3.LUT R71, R15, R12, RZ, 0xc0, !PT ;  /* 0x0000000c0f477212 */ /* 0x000fe200078ec0ff */
[----:B------:R-:W-:Y:S01]  /*5930*/  HSET2.LE.AND R15, R97, R234, PT ;  /* 0x000000ea610f7233 */ /* 0x000fe20003803000 */
[----:B------:R-:W-:Y:S02]  /*5940*/  F2FP.BF16.PACK_AB R182, R246, R247 ;  /* 0x000000f7f6b6723e */ /* 0x000fe400000010ff */
[----:B------:R-:W-:Y:S02]  /*5950*/  PRMT R12, R65, 0x5410, R64 ;  /* 0x00005410410c7816 */ /* 0x000fe40000000040 */
[----:B------:R-:W-:-:S02]  /*5960*/  PRMT R105, R158, 0x5410, R157 ;  /* 0x000054109e697816 */ /* 0x000fc4000000009d */
[----:B------:R-:W-:Y:S02]  /*5970*/  PRMT R47, R59, 0x5410, R58 ;  /* 0x000054103b2f7816 */ /* 0x000fe4000000003a */
[----:B------:R-:W-:Y:S02]  /*5980*/  PRMT R6, R61, 0x5410, R60 ;  /* 0x000054103d067816 */ /* 0x000fe4000000003c */
[----:B------:R-:W-:Y:S02]  /*5990*/  PRMT R153, R154, 0x7632, R153 ;  /* 0x000076329a997816 */ /* 0x000fe40000000099 */
[----:B------:R-:W-:Y:S02]  /*59a0*/  PRMT R181, R184, 0x7632, R181 ;  /* 0x00007632b8b57816 */ /* 0x000fe400000000b5 */
[----:B------:R-:W-:Y:S02]  /*59b0*/  PRMT R62, R63, 0x7632, R62 ;  /* 0x000076323f3e7816 */ /* 0x000fe4000000003e */
[----:B------:R-:W-:-:S02]  /*59c0*/  PRMT R179, R182, 0x7632, R179 ;  /* 0x00007632b6b37816 */ /* 0x000fc400000000b3 */
[----:B------:R-:W-:Y:S02]  /*59d0*/  F2FP.BF16.PACK_AB R150, R205, R212 ;  /* 0x000000d4cd96723e */ /* 0x000fe400000010ff */
[----:B------:R-:W-:Y:S01]  /*59e0*/  LOP3.LUT R15, R15, R12, RZ, 0xc0, !PT ;  /* 0x0000000c0f0f7212 */ /* 0x000fe200078ec0ff */
[----:B------:R-:W-:Y:S01]  /*59f0*/  HSET2.LE.AND R12, R75, R234, PT ;  /* 0x000000ea4b0c7233 */ /* 0x000fe20003803000 */
[----:B--2---:R-:W-:Y:S02]  /*5a00*/  F2FP.BF16.PACK_AB R178, R210, R241 ;  /* 0x000000f1d2b2723e */ /* 0x004fe400000010ff */
[----:B-1----:R-:W-:Y:S02]  /*5a10*/  F2FP.BF16.PACK_AB R180, R211, R242 ;  /* 0x000000f2d3b4723e */ /* 0x002fe400000010ff */
[----:B------:R-:W-:Y:S02]  /*5a20*/  LOP3.LUT R18, R18, R105, RZ, 0xc0, !PT ;  /* 0x0000006912127212 */ /* 0x000fe400078ec0ff */
[----:B------:R-:W-:-:S02]  /*5a30*/  LOP3.LUT R106, R106, R47, RZ, 0xc0, !PT ;  /* 0x0000002f6a6a7212 */ /* 0x000fc400078ec0ff */
[----:B------:R-:W-:Y:S02]  /*5a40*/  LOP3.LUT R107, R107, R6, RZ, 0xc0, !PT ;  /* 0x000000066b6b7212 */ /* 0x000fe400078ec0ff */
[----:B------:R-:W-:Y:S02]  /*5a50*/  PRMT R105, R154, 0x5410, R153 ;  /* 0x000054109a697816 */ /* 0x000fe40000000099 */
[----:B------:R-:W-:Y:S02]  /*5a60*/  PRMT R97, R63, 0x5410, R62 ;  /* 0x000054103f617816 */ /* 0x000fe4000000003e */
[----:B------:R-:W-:Y:S02]  /*5a70*/  PRMT R47, R184, 0x5410, R181 ;  /* 0x00005410b82f7816 */ /* 0x000fe400000000b5 */
[----:B------:R-:W-:Y:S02]  /*5a80*/  PRMT R6, R182, 0x5410, R179 ;  /* 0x00005410b6067816 */ /* 0x000fe400000000b3 */
[----:B------:R-:W-:-:S02]  /*5a90*/  PRMT R149, R150, 0x7632, R149 ;  /* 0x0000763296957816 */ /* 0x000fc40000000095 */
[----:B------:R-:W-:Y:S02]  /*5aa0*/  PRMT R175, R178, 0x7632, R175 ;  /* 0x00007632b2af7816 */ /* 0x000fe400000000af */
[----:B------:R-:W-:Y:S02]  /*5ab0*/  PRMT R177, R180, 0x7632, R177 ;  /* 0x00007632b4b17816 */ /* 0x000fe400000000b1 */
[----:B------:R-:W-:Y:S02]  /*5ac0*/  LOP3.LUT R68, R68, R105, RZ, 0xc0, !PT ;  /* 0x0000006944447212 */ /* 0x000fe400078ec0ff */
[----:B------:R-:W-:Y:S02]  /*5ad0*/  LOP3.LUT R14, R14, R97, RZ, 0xc0, !PT ;  /* 0x000000610e0e7212 */ /* 0x000fe400078ec0ff */
[----:B------:R-:W-:Y:S01]  /*5ae0*/  LOP3.LUT R12, R12, R47, RZ, 0xc0, !PT ;  /* 0x0000002f0c0c7212 */ /* 0x000fe200078ec0ff */
[----:B------:R-:W-:Y:S01]  /*5af0*/  HMMA.16816.F32.BF16 R96, R16, R108, RZ ;  /* 0x0000006c1060723c */ /* 0x000fe200000418ff */
[----:B------:R-:W-:Y:S01]  /*5b00*/  LOP3.LUT R13, R13, R6, RZ, 0xc0, !PT ;  /* 0x000000060d0d7212 */ /* 0x000fe200078ec0ff */
[----:B------:R-:W1:Y:S01]  /*5b10*/  LDSM.16.MT88.4 R44, [R196+0x6800] ;  /* 0x00680000c42c783b */ /* 0x000e620000004200 */
[----:B------:R-:W-:-:S02]  /*5b20*/  PRMT R105, R150, 0x5410, R149 ;  /* 0x0000541096697816 */ /* 0x000fc40000000095 */
[----:B------:R-:W-:Y:S02]  /*5b30*/  PRMT R75, R178, 0x5410, R175 ;  /* 0x00005410b24b7816 */ /* 0x000fe400000000af */
[----:B------:R-:W-:Y:S02]  /*5b40*/  PRMT R6, R180, 0x5410, R177 ;  /* 0x00005410b4067816 */ /* 0x000fe400000000b1 */
[----:B------:R-:W-:Y:S02]  /*5b50*/  LOP3.LUT R70, R70, R105, RZ, 0xc0, !PT ;  /* 0x0000006946467212 */ /* 0x000fe400078ec0ff */
[----:B------:R-:W-:Y:S02]  /*5b60*/  LOP3.LUT R104, R104, R75, RZ, 0xc0, !PT ;  /* 0x0000004b68687212 */ /* 0x000fe400078ec0ff */
[----:B------:R-:W-:Y:S02]  /*5b70*/  LOP3.LUT R105, R73, R6, RZ, 0xc0, !PT ;  /* 0x0000000649697212 */ /* 0x000fe400078ec0ff */
[----:B------:R-:W-:Y:S07]  /*5b80*/  HMMA.16816.F32.BF16 R72, R12, R108, RZ ;  /* 0x0000006c0c48723c */ /* 0x000fee00000418ff */
[----:B------:R-:W-:-:S02]  /*5b90*/  IMAD.MOV.U32 R108, RZ, RZ, R4 ;  /* 0x000000ffff6c7224 */ /* 0x000fc400078e0004 */
[----:B------:R-:W-:Y:S02]  /*5ba0*/  IMAD.MOV.U32 R109, RZ, RZ, R5 ;  /* 0x000000ffff6d7224 */ /* 0x000fe400078e0005 */
[----:B------:R-:W2:Y:S01]  /*5bb0*/  LDL.LU.64 R4, [R1+0xd0] ;  /* 0x0000d00001047983 */ /* 0x000ea20000300a00 */
[----:B------:R-:W-:Y:S01]  /*5bc0*/  @!P3 HFMA2.BF16_V2 R84, -RZ.H0_H0, RZ.H0_H0, -R158.H0_H0 ;  /* 0x200000ffff54b231 */ /* 0x000fe2000034099e */
[----:B------:R-:W-:-:S04]  /*5bd0*/  LOP3.LUT R250, R250, 0xff, RZ, 0xc0, !PT ;  /* 0x000000fffafa7812 */ /* 0x000fc800078ec0ff */
[----:B------:R-:W-:Y:S02]  /*5be0*/  @!P3 PRMT R158, R84, 0x5410, RZ ;  /* 0x00005410549eb816 */ /* 0x000fe400000000ff */
[----:B------:R-:W-:Y:S02]  /*5bf0*/  ISETP.GE.U32.AND P3, PT, R252, R250, PT ;  /* 0x000000fafc00720c */ /* 0x000fe40003f66070 */
[----:B------:R-:W-:-:S04]  /*5c00*/  SHF.R.U32.HI R6, RZ, 0x8, R251 ;  /* 0x00000008ff067819 */ /* 0x000fc800000116fb */
[----:B------:R-:W-:Y:S02]  /*5c10*/  LOP3.LUT R6, R6, 0xffff, RZ, 0xc0, !PT ;  /* 0x0000ffff06067812 */ /* 0x000fe400078ec0ff */
[----:B------:R-:W-:Y:S01]  /*5c20*/  @!P2 PRMT R204, R86, 0x5410, RZ ;  /* 0x0000541056cca816 */ /* 0x000fe200000000ff */
[-C--:B-1----:R-:W-:Y:S01]  /*5c30*/  HMMA.16816.F32.BF16 R96, R68, R44.reuse, R96 ;  /* 0x0000002c4460723c */ /* 0x082fe20000041860 */
[C---:B------:R-:W-:Y:S02]  /*5c40*/  ISETP.GE.U32.AND P2, PT, R252.reuse, R6, PT ;  /* 0x00000006fc00720c */ /* 0x040fe40003f46070 */
[----:B------:R-:W-:Y:S01]  /*5c50*/  @!P0 PRMT R187, R85, 0x5410, RZ ;  /* 0x0000541055bb8816 */ /* 0x000fe200000000ff */
[----:B------:R-:W-:Y:S01]  /*5c60*/  @!P3 HFMA2.BF16_V2 R76, -RZ.H0_H0, RZ.H0_H0, -R160.H0_H0 ;  /* 0x200000ffff4cb231 */ /* 0x000fe200003409a0 */
[----:B------:R-:W-:Y:S01]  /*5c70*/  ISETP.GE.U32.AND P0, PT, R252, R249, PT ;  /* 0x000000f9fc00720c */ /* 0x000fe20003f06070 */
[----:B------:R-:W-:Y:S02]  /*5c80*/  IMAD.WIDE.U32 R248, R248, -0x326172a9, RZ ;  /* 0xcd9e8d57f8f87825 */ /* 0x000fe400078e00ff */
[----:B------:R-:W-:Y:S01]  /*5c90*/  HMMA.16816.F32.BF16 R72, R104, R44, R72 ;  /* 0x0000002c6848723c */ /* 0x000fe20000041848 */
[----:B------:R-:W-:-:S06]  /*5ca0*/  @!P3 PRMT R160, R76, 0x5410, RZ ;  /* 0x000054104ca0b816 */ /* 0x000fcc00000000ff */
[----:B------:R-:W-:Y:S02]  /*5cb0*/  IMAD.MOV.U32 R44, RZ, RZ, R200 ;  /* 0x000000ffff2c7224 */ /* 0x000fe400078e00c8 */
[----:B------:R-:W-:Y:S02]  /*5cc0*/  IMAD.MOV.U32 R45, RZ, RZ, R201 ;  /* 0x000000ffff2d7224 */ /* 0x000fe400078e00c9 */
[----:B------:R-:W-:Y:S01]  /*5cd0*/  IMAD.MOV.U32 R250, RZ, RZ, R44 ;  /* 0x000000fffffa7224 */ /* 0x000fe200078e002c */
[----:B------:R-:W-:Y:S01]  /*5ce0*/  LOP3.LUT R44, R249, UR15, R188, 0x96, !PT ;  /* 0x0000000ff92c7c12 */ /* 0x000fe2000f8e96bc */
[----:B------:R-:W-:Y:S01]  /*5cf0*/  IMAD.MOV.U32 R251, RZ, RZ, R45 ;  /* 0x000000fffffb7224 */ /* 0x000fe200078e002d */
[C---:B------:R-:W-:Y:S01]  /*5d00*/  LOP3.LUT R188, R248.reuse, 0xff, RZ, 0xc0, !PT ;  /* 0x000000fff8bc7812 */ /* 0x040fe200078ec0ff */
[----:B------:R-:W-:Y:S01]  /*5d10*/  @!P2 HFMA2.BF16_V2 R83, -RZ.H0_H0, RZ.H0_H0, -R157.H0_H0 ;  /* 0x200000ffff53a231 */ /* 0x000fe2000034099d */
[----:B------:R-:W-:Y:S01]  /*5d20*/  LOP3.LUT R45, R248, 0xffff, RZ, 0xc0, !PT ;  /* 0x0000fffff82d7812 */ /* 0x000fe200078ec0ff */
[----:B------:R-:W-:Y:S01]  /*5d30*/  IMAD.MOV.U32 R249, RZ, RZ, R109 ;  /* 0x000000fffff97224 */ /* 0x000fe200078e006d */
[--C-:B------:R-:W-:Y:S01]  /*5d40*/  SHF.R.U32.HI R190, RZ, 0x10, R248.reuse ;  /* 0x00000010ffbe7819 */ /* 0x100fe200000116f8 */
[----:B------:R-:W-:Y:S01]  /*5d50*/  @!P5 HFMA2.BF16_V2 R43, -RZ.H0_H0, RZ.H0_H0, -R159.H0_H0 ;  /* 0x200000ffff2bd231 */ /* 0x000fe2000034099f */
[----:B------:R-:W-:Y:S01]  /*5d60*/  SHF.R.U32.HI R189, RZ, 0x18, R248 ;  /* 0x00000018ffbd7819 */ /* 0x000fe200000116f8 */
[----:B------:R-:W-:Y:S01]  /*5d70*/  IMAD.MOV.U32 R248, RZ, RZ, R108 ;  /* 0x000000fffff87224 */ /* 0x000fe200078e006c */
[C---:B------:R-:W-:Y:S01]  /*5d80*/  LOP3.LUT R76, R119.reuse, 0xffff, RZ, 0xc0, !PT ;  /* 0x0000ffff774c7812 */ /* 0x040fe200078ec0ff */
[----:B------:R-:W-:Y:S01]  /*5d90*/  IMAD.WIDE.U32 R108, R114, -0x2daee0ad, RZ ;  /* 0xd2511f53726c7825 */ /* 0x000fe200078e00ff */
[----:B------:R-:W-:-:S03]  /*5da0*/  LOP3.LUT R6, R119, 0xff, RZ, 0xc0, !PT ;  /* 0x000000ff77067812 */ /* 0x000fc600078ec0ff */
[----:B------:R-:W-:Y:S01]  /*5db0*/  IMAD.WIDE.U32 R84, R231, -0x2daee0ad, RZ ;  /* 0xd2511f53e7547825 */ /* 0x000fe200078e00ff */
[----:B------:R-:W-:Y:S02]  /*5dc0*/  SHF.R.U32.HI R76, RZ, 0x8, R76 ;  /* 0x00000008ff4c7819 */ /* 0x000fe4000001164c */
[----:B------:R-:W-:Y:S01]  /*5dd0*/  SHF.R.U32.HI R116, RZ, 0x8, R116 ;  /* 0x00000008ff747819 */ /* 0x000fe20000011674 */
[----:B------:R-:W-:Y:S01]  /*5de0*/  @!P4 HFMA2.BF16_V2 R78, -RZ.H0_H0, RZ.H0_H0, -R150.H0_H0 ;  /* 0x200000ffff4ec231 */ /* 0x000fe20000340996 */
[----:B------:R-:W-:Y:S02]  /*5df0*/  LOP3.LUT R230, R109, UR10, R230, 0x96, !PT ;  /* 0x0000000a6de67c12 */ /* 0x000fe4000f8e96e6 */
[----:B------:R-:W-:Y:S01]  /*5e00*/  LOP3.LUT R117, R117, 0xff, RZ, 0xc0, !PT ;  /* 0x000000ff75757812 */ /* 0x000fe200078ec0ff */
[----:B------:R-:W-:Y:S01]  /*5e10*/  @!P0 HFMA2.BF16_V2 R77, -RZ.H0_H0, RZ.H0_H0, -R151.H0_H0 ;  /* 0x200000ffff4d8231 */ /* 0x000fe20000340997 */
[----:B------:R-:W-:Y:S02]  /*5e20*/  LOP3.LUT R76, R76, 0xffff, RZ, 0xc0, !PT ;  /* 0x0000ffff4c4c7812 */ /* 0x000fe400078ec0ff */
[----:B------:R-:W-:-:S02]  /*5e30*/  LOP3.LUT R220, R220, 0xff, RZ, 0xc0, !PT ;  /* 0x000000ffdcdc7812 */ /* 0x000fc400078ec0ff */
[----:B------:R-:W-:Y:S01]  /*5e40*/  SHF.R.U32.HI R222, RZ, 0x8, R222 ;  /* 0x00000008ffde7819 */ /* 0x000fe200000116de */
[----:B------:R-:W-:Y:S01]  /*5e50*/  FADD.FTZ R245, R245, R240 ;  /* 0x000000f0f5f57221 */ /* 0x000fe20000010000 */
[----:B------:R-:W-:Y:S01]  /*5e60*/  @!P2 PRMT R157, R83, 0x5410, RZ ;  /* 0x00005410539da816 */ /* 0x000fe200000000ff */
[----:B------:R-:W-:Y:S01]  /*5e70*/  FADD.FTZ R235, R236, R235 ;  /* 0x000000ebeceb7221 */ /* 0x000fe20000010000 */
[----:B------:R-:W-:Y:S01]  /*5e80*/  ISETP.GE.U32.AND P2, PT, R252, R6, PT ;  /* 0x00000006fc00720c */ /* 0x000fe20003f46070 */
[----:B------:R-:W-:Y:S01]  /*5e90*/  FADD.FTZ R246, R247, R246 ;  /* 0x000000f6f7f67221 */ /* 0x000fe20000010000 */
[----:B------:R-:W-:Y:S01]  /*5ea0*/  LOP3.LUT R6, R85, UR8, R108, 0x96, !PT ;  /* 0x0000000855067c12 */ /* 0x000fe2000f8e966c */
[----:B------:R-:W-:Y:S01]  /*5eb0*/  IMAD.WIDE.U32 R108, R230, -0x326172a9, RZ ;  /* 0xcd9e8d57e66c7825 */ /* 0x000fe200078e00ff */
[----:B------:R-:W-:Y:S01]  /*5ec0*/  @!P5 PRMT R159, R43, 0x5410, RZ ;  /* 0x000054102b9fd816 */ /* 0x000fe200000000ff */
[----:B------:R1:W5:Y:S01]  /*5ed0*/  LDL.LU.64 R200, [R1+0xc8] ;  /* 0x0000c80001c87983 */ /* 0x0003620000300a00 */
[----:B------:R-:W-:Y:S01]  /*5ee0*/  ISETP.GE.U32.AND P5, PT, R252, R76, PT ;  /* 0x0000004cfc00720c */ /* 0x000fe20003fa6070 */
[----:B------:R-:W-:Y:S01]  /*5ef0*/  IMAD.WIDE.U32 R230, R6, -0x326172a9, RZ ;  /* 0xcd9e8d5706e67825 */ /* 0x000fe200078e00ff */
[----:B------:R-:W-:-:S02]  /*5f00*/  LOP3.LUT R43, R109, UR9, R248, 0x96, !PT ;  /* 0x000000096d2b7c12 */ /* 0x000fc4000f8e96f8 */
[----:B------:R-:W-:Y:S02]  /*5f10*/  ISETP.GE.U32.AND P3, PT, R252, R232, PT ;  /* 0x000000e8fc00720c */ /* 0x000fe40003f66070 */
[----:B------:R-:W-:Y:S01]  /*5f20*/  LOP3.LUT R6, R231, UR7, R108, 0x96, !PT ;  /* 0x00000007e7067c12 */ /* 0x000fe2000f8e966c */
[----:B------:R-:W-:Y:S01]  /*5f30*/  IMAD.WIDE.U32 R248, R43, -0x2daee0ad, RZ ;  /* 0xd2511f532bf87825 */ /* 0x000fe200078e00ff */
[----:B------:R-:W-:Y:S01]  /*5f40*/  SHF.R.U32.HI R43, RZ, 0x10, R119 ;  /* 0x00000010ff2b7819 */ /* 0x000fe20000011677 */
[----:B------:R-:W-:Y:S02]  /*5f50*/  @!P2 HFMA2.BF16_V2 R82, -RZ.H0_H0, RZ.H0_H0, -R154.H0_H0 ;  /* 0x200000ffff52a231 */ /* 0x000fe4000034099a */
[----:B------:R-:W-:Y:S02]  /*5f60*/  IMAD.WIDE.U32 R108, R6, -0x2daee0ad, RZ ;  /* 0xd2511f53066c7825 */ /* 0x000fe400078e00ff */
[----:B------:R-:W-:Y:S01]  /*5f70*/  @!P5 HFMA2.BF16_V2 R81, -RZ.H0_H0, RZ.H0_H0, -R153.H0_H0 ;  /* 0x200000ffff51d231 */ /* 0x000fe20000340999 */
[----:B------:R-:W-:-:S02]  /*5f80*/  LOP3.LUT R43, R43, 0xff, RZ, 0xc0, !PT ;  /* 0x000000ff2b2b7812 */ /* 0x000fc400078ec0ff */
[----:B------:R-:W-:Y:S02]  /*5f90*/  SHF.R.U32.HI R119, RZ, 0x18, R119 ;  /* 0x00000018ff777819 */ /* 0x000fe40000011677 */
[----:B------:R-:W-:Y:S02]  /*5fa0*/  @!P5 PRMT R153, R81, 0x5410, RZ ;  /* 0x000054105199d816 */ /* 0x000fe400000000ff */
[----:B------:R-:W-:Y:S02]  /*5fb0*/  ISETP.GE.U32.AND P5, PT, R252, R43, PT ;  /* 0x0000002bfc00720c */ /* 0x000fe40003fa6070 */
[----:B------:R-:W-:Y:S01]  /*5fc0*/  LOP3.LUT R84, R249, UR6, R84, 0x96, !PT ;  /* 0x00000006f9547c12 */ /* 0x000fe2000f8e9654 */
[----:B------:R-:W-:Y:S01]  /*5fd0*/  IMAD.MOV.U32 R249, RZ, RZ, R199 ;  /* 0x000000fffff97224 */ /* 0x000fe200078e00c7 */
[----:B------:R-:W-:Y:S01]  /*5fe0*/  LOP3.LUT R6, R109, UR4, R248, 0x96, !PT ;  /* 0x000000046d067c12 */ /* 0x000fe2000f8e96f8 */
[----:B------:R-:W-:-:S08]  /*5ff0*/  IMAD.MOV.U32 R248, RZ, RZ, R198 ;  /* 0x000000fffff87224 */ /* 0x000fd000078e00c6 */
[----:B------:R-:W-:Y:S01]  /*6000*/  @!P5 HFMA2.BF16_V2 R80, -RZ.H0_H0, RZ.H0_H0, -R156.H0_H0 ;  /* 0x200000ffff50d231 */ /* 0x000fe2000034099c */
[----:B------:R-:W-:Y:S01]  /*6010*/  IMAD.WIDE.U32 R84, R84, -0x326172a9, RZ ;  /* 0xcd9e8d5754547825 */ /* 0x000fe200078e00ff */
[----:B------:R-:W-:Y:S02]  /*6020*/  @!P2 PRMT R154, R82, 0x5410, RZ ;  /* 0x00005410529aa816 */ /* 0x000fe400000000ff */
[----:B------:R-:W-:Y:S02]  /*6030*/  LOP3.LUT R116, R116, 0xffff, RZ, 0xc0, !PT ;  /* 0x0000ffff74747812 */ /* 0x000fe400078ec0ff */
[----:B------:R-:W-:Y:S02]  /*6040*/  @!P4 PRMT R150, R78, 0x5410, RZ ;  /* 0x000054104e96c816 */ /* 0x000fe400000000ff */
[----:B------:R-:W-:Y:S02]  /*6050*/  @!P0 PRMT R151, R77, 0x5410, RZ ;  /* 0x000054104d978816 */ /* 0x000fe400000000ff */
[----:B------:R-:W-:Y:S01]  /*6060*/  SHF.R.U32.HI R45, RZ, 0x8, R45 ;  /* 0x00000008ff2d7819 */ /* 0x000fe2000001162d */
[----:B------:R-:W-:Y:S01]  /*6070*/  @!P3 HFMA2.BF16_V2 R27, -RZ.H0_H0, RZ.H0_H0, -R59.H0_H0 ;  /* 0x200000ffff1bb231 */ /* 0x000fe2000034093b */
[----:B------:R-:W-:Y:S01]  /*6080*/  @!P5 PRMT R156, R80, 0x5410, RZ ;  /* 0x00005410509cd816 */ /* 0x000fe200000000ff */
[----:B------:R1:W5:Y:S01]  /*6090*/  LDL.LU.64 R198, [R1+0xc0] ;  /* 0x0000c00001c67983 */ /* 0x0003620000300a00 */
[----:B------:R-:W-:Y:S01]  /*60a0*/  ISETP.GE.U32.AND P5, PT, R252, R119, PT ;  /* 0x00000077fc00720c */ /* 0x000fe20003fa6070 */
[----:B------:R-:W-:Y:S01]  /*60b0*/  IMAD.WIDE.U32 R82, R6, -0x326172a9, RZ ;  /* 0xcd9e8d5706527825 */ /* 0x000fe200078e00ff */
[----:B------:R-:W-:-:S02]  /*60c0*/  LOP3.LUT R6, R85, UR5, R230, 0x96, !PT ;  /* 0x0000000555067c12 */ /* 0x000fc4000f8e96e6 */
[----:B------:R-:W-:Y:S01]  /*60d0*/  ISETP.GE.U32.AND P2, PT, R252, R229, PT ;  /* 0x000000e5fc00720c */ /* 0x000fe20003f46070 */
[----:B------:R-:W-:Y:S01]  /*60e0*/  IMAD.WIDE.U32 R80, R115, -0x2daee0ad, RZ ;  /* 0xd2511f5373507825 */ /* 0x000fe200078e00ff */
[----:B------:R-:W-:Y:S02]  /*60f0*/  LOP3.LUT R229, R83, UR15, R84, 0x96, !PT ;  /* 0x0000000f53e57c12 */ /* 0x000fe4000f8e9654 */
[----:B------:R-:W-:Y:S01]  /*6100*/  LOP3.LUT R232, R82, 0xff, RZ, 0xc0, !PT ;  /* 0x000000ff52e87812 */ /* 0x000fe200078ec0ff */
[----:B------:R-:W-:Y:S01]  /*6110*/  IMAD.WIDE.U32 R118, R118, -0x2daee0ad, RZ ;  /* 0xd2511f5376767825 */ /* 0x000fe200078e00ff */
[----:B------:R-:W-:Y:S02]  /*6120*/  LOP3.LUT R85, R82, 0xffff, RZ, 0xc0, !PT ;  /* 0x0000ffff52557812 */ /* 0x000fe400078ec0ff */
[--C-:B------:R-:W-:Y:S01]  /*6130*/  SHF.R.U32.HI R86, RZ, 0x10, R82.reuse ;  /* 0x00000010ff567819 */ /* 0x100fe20000011652 */
[----:B------:R-:W-:Y:S01]  /*6140*/  @!P5 HFMA2.BF16_V2 R79, -RZ.H0_H0, RZ.H0_H0, -R155.H0_H0 ;  /* 0x200000ffff4fd231 */ /* 0x000fe2000034099b */
[----:B------:R-:W-:Y:S01]  /*6150*/  SHF.R.U32.HI R231, RZ, 0x18, R82 ;  /* 0x00000018ffe77819 */ /* 0x000fe20000011652 */
[----:B------:R-:W-:Y:S01]  /*6160*/  IMAD.WIDE.U32 R82, R6, -0x2daee0ad, RZ ;  /* 0xd2511f5306527825 */ /* 0x000fe200078e00ff */
[----:B------:R-:W-:Y:S01]  /*6170*/  LOP3.LUT R228, R81, UR10, R228, 0x96, !PT ;  /* 0x0000000a51e47c12 */ /* 0x000fe2000f8e96e4 */
[----:B------:R-:W-:Y:S01]  /*6180*/  @!P2 HFMA2.BF16_V2 R25, -RZ.H0_H0, RZ.H0_H0, -R60.H0_H0 ;  /* 0x200000ffff19a231 */ /* 0x000fe2000034093c */
[----:B------:R-:W-:-:S02]  /*6190*/  @!P5 PRMT R155, R79, 0x5410, RZ ;  /* 0x000054104f9bd816 */ /* 0x000fc400000000ff */
[----:B------:R-:W-:Y:S02]  /*61a0*/  LOP3.LUT R76, R83, UR14, R108, 0x96, !PT ;  /* 0x0000000e534c7c12 */ /* 0x000fe4000f8e966c */
[----:B------:R-:W-:Y:S02]  /*61b0*/  ISETP.GE.U32.AND P5, PT, R252, R117, PT ;  /* 0x00000075fc00720c */ /* 0x000fe40003fa6070 */
[C---:B------:R-:W-:Y:S02]  /*61c0*/  LOP3.LUT R114, R82.reuse, 0xff, RZ, 0xc0, !PT ;  /* 0x000000ff52727812 */ /* 0x040fe400078ec0ff */
[----:B------:R-:W-:Y:S01]  /*61d0*/  LOP3.LUT R6, R82, 0xffff, RZ, 0xc0, !PT ;  /* 0x0000ffff52067812 */ /* 0x000fe200078ec0ff */
[----:B------:R-:W-:Y:S01]  /*61e0*/  IMAD.MOV.U32 R83, RZ, RZ, R249 ;  /* 0x000000ffff537224 */ /* 0x000fe200078e00f9 */
[--C-:B------:R-:W-:Y:S02]  /*61f0*/  SHF.R.U32.HI R108, RZ, 0x10, R82.reuse ;  /* 0x00000010ff6c7819 */ /* 0x100fe40000011652 */
[----:B------:R-:W-:Y:S01]  /*6200*/  SHF.R.U32.HI R230, RZ, 0x18, R82 ;  /* 0x00000018ffe67819 */ /* 0x000fe20000011652 */
[----:B------:R-:W-:Y:S01]  /*6210*/  IMAD.MOV.U32 R82, RZ, RZ, R248 ;  /* 0x000000ffff527224 */ /* 0x000fe200078e00f8 */
[----:B------:R-:W-:Y:S01]  /*6220*/  LOP3.LUT R43, R119, UR8, R80, 0x96, !PT ;  /* 0x00000008772b7c12 */ /* 0x000fe2000f8e9650 */
[----:B------:R-:W-:Y:S01]  /*6230*/  IMAD.WIDE.U32 R248, R194, -0x2daee0ad, RZ ;  /* 0xd2511f53c2f87825 */ /* 0x000fe200078e00ff */
[----:B------:R-:W-:Y:S01]  /*6240*/  ISETP.GE.U32.AND P4, PT, R252, R116, PT ;  /* 0x00000074fc00720c */ /* 0x000fe20003f86070 */
[----:B------:R-:W-:Y:S01]  /*6250*/  @!P5 HFMA2.BF16_V2 R41, -RZ.H0_H0, RZ.H0_H0, -R152.H0_H0 ;  /* 0x200000ffff29d231 */ /* 0x000fe20000340998 */
[----:B------:R-:W3:Y:S01]  /*6260*/  LDC.U8 R116, c[0x0][0x2d8] ;  /* 0x0000b600ff747b82 */ /* 0x000ee20000000000 */
[----:B------:R-:W-:Y:S01]  /*6270*/  IMAD.MOV.U32 R80, RZ, RZ, R82 ;  /* 0x000000ffff507224 */ /* 0x000fe200078e0052 */
[----:B------:R-:W-:Y:S01]  /*6280*/  @!P3 PRMT R59, R27, 0x5410, RZ ;  /* 0x000054101b3bb816 */ /* 0x000fe200000000ff */
[----:B------:R-:W-:Y:S01]  /*6290*/  IMAD.MOV.U32 R81, RZ, RZ, R83 ;  /* 0x000000ffff517224 */ /* 0x000fe200078e0053 */
[----:B------:R-:W-:Y:S01]  /*62a0*/  @!P5 PRMT R152, R41, 0x5410, RZ ;  /* 0x000054102998d816 */ /* 0x000fe200000000ff */
[----:B------:R-:W-:Y:S01]  /*62b0*/  IMAD.MOV.U32 R194, RZ, RZ, R114 ;  /* 0x000000ffffc27224 */ /* 0x000fe200078e0072 */
[----:B------:R-:W-:Y:S01]  /*62c0*/  SHF.R.U32.HI R41, RZ, 0x10, R44 ;  /* 0x00000010ff297819 */ /* 0x000fe2000001162c */
[----:B------:R-:W-:Y:S01]  /*62d0*/  IMAD.WIDE.U32 R82, R228, -0x326172a9, RZ ;  /* 0xcd9e8d57e4527825 */ /* 0x000fe200078e00ff */
[----:B------:R-:W-:-:S02]  /*62e0*/  LOP3.LUT R27, R229, 0xffff, RZ, 0xc0, !PT ;  /* 0x0000ffffe51b7812 */ /* 0x000fc400078ec0ff */
[----:B------:R-:W-:Y:S01]  /*62f0*/  LOP3.LUT R41, R41, 0xff, RZ, 0xc0, !PT ;  /* 0x000000ff29297812 */ /* 0x000fe200078ec0ff */
[----:B------:R-:W-:Y:S01]  /*6300*/  IMAD.WIDE.U32 R114, R43, -0x326172a9, RZ ;  /* 0xcd9e8d572b727825 */ /* 0x000fe200078e00ff */
[----:B------:R-:W-:Y:S01]  /*6310*/  LOP3.LUT R80, R83, UR9, R80, 0x96, !PT ;  /* 0x0000000953507c12 */ /* 0x000fe2000f8e9650 */
[----:B------:R-:W-:Y:S01]  /*6320*/  @!P4 HFMA2.BF16_V2 R42, -RZ.H0_H0, RZ.H0_H0, -R149.H0_H0 ;  /* 0x200000ffff2ac231 */ /* 0x000fe20000340995 */
[----:B------:R-:W-:Y:S02]  /*6330*/  SHF.R.U32.HI R27, RZ, 0x8, R27 ;  /* 0x00000008ff1b7819 */ /* 0x000fe4000001161b */
[----:B------:R-:W-:Y:S01]  /*6340*/  LOP3.LUT R82, R115, UR7, R82, 0x96, !PT ;  /* 0x0000000773527c12 */ /* 0x000fe2000f8e9652 */
[----:B------:R-:W-:Y:S01]  /*6350*/  IMAD.WIDE.U32 R80, R80, -0x2daee0ad, RZ ;  /* 0xd2511f5350507825 */ /* 0x000fe200078e00ff */
[----:B------:R-:W-:Y:S02]  /*6360*/  @!P4 PRMT R149, R42, 0x5410, RZ ;  /* 0x000054102a95c816 */ /* 0x000fe400000000ff */
[----:B------:R-:W-:Y:S01]  /*6370*/  LOP3.LUT R42, R44, 0xff, RZ, 0xc0, !PT ;  /* 0x000000ff2c2a7812 */ /* 0x000fe200078ec0ff */
[----:B------:R-:W-:Y:S01]  /*6380*/  IMAD.WIDE.U32 R82, R82, -0x2daee0ad, RZ ;  /* 0xd2511f5352527825 */ /* 0x000fe200078e00ff */
[----:B------:R-:W-:-:S02]  /*6390*/  LOP3.LUT R118, R81, UR6, R118, 0x96, !PT ;  /* 0x0000000651767c12 */ /* 0x000fc4000f8e9676 */
[----:B---3--:R-:W-:Y:S01]  /*63a0*/  ISETP.GE.U32.AND P0, PT, R116, R41, PT ;  /* 0x000000297400720c */ /* 0x008fe20003f06070 */
[----:B------:R-:W-:Y:S01]  /*63b0*/  IMAD.MOV.U32 R115, RZ, RZ, R190 ;  /* 0x000000ffff737224 */ /* 0x000fe200078e00be */
[----:B------:R-:W-:Y:S01]  /*63c0*/  LOP3.LUT R43, R83, UR4, R80, 0x96, !PT ;  /* 0x00000004532b7c12 */ /* 0x000fe2000f8e9650 */
[----:B------:R-:W-:Y:S01]  /*63d0*/  IMAD.WIDE.U32 R118, R118, -0x326172a9, RZ ;  /* 0xcd9e8d5776767825 */ /* 0x000fe200078e00ff */
[----:B------:R-:W-:Y:S02]  /*63e0*/  ISETP.GE.U32.AND P5, PT, R116, R42, PT ;  /* 0x0000002a7400720c */ /* 0x000fe40003fa6070 */
[----:B------:R-:W-:Y:S01]  /*63f0*/  LOP3.LUT R27, R27, 0xffff, RZ, 0xc0, !PT ;  /* 0x0000ffff1b1b7812 */ /* 0x000fe200078ec0ff */
[----:B------:R-:W-:Y:S01]  /*6400*/  IMAD.WIDE.U32 R80, R43, -0x326172a9, RZ ;  /* 0xcd9e8d572b507825 */ /* 0x000fe200078e00ff */
[----:B------:R-:W-:Y:S02]  /*6410*/  LOP3.LUT R43, R119, UR5, R114, 0x96, !PT ;  /* 0x00000005772b7c12 */ /* 0x000fe4000f8e9672 */
[----:B------:R-:W-:Y:S01]  /*6420*/  @!P2 PRMT R60, R25, 0x5410, RZ ;  /* 0x00005410193ca816 */ /* 0x000fe200000000ff */
        /* <DEDUP_REMOVED lines=8> */
[----:B------:R-:W-:Y:S01]  /*64b0*/  IMAD.WIDE.U32 R42, R43, -0x2daee0ad, RZ ;  /* 0xd2511f532b2a7825 */ /* 0x000fe200078e00ff */
[----:B------:R-:W-:-:S02]  /*64c0*/  LOP3.LUT R80, R44, 0xffff, RZ, 0xc0, !PT ;  /* 0x0000ffff2c507812 */ /* 0x000fc400078ec0ff */
[----:B------:R-:W-:Y:S02]  /*64d0*/  SHF.R.U32.HI R44, RZ, 0x18, R44 ;  /* 0x00000018ff2c7819 */ /* 0x000fe4000001162c */
[----:B------:R-:W-:Y:S02]  /*64e0*/  SHF.R.U32.HI R80, RZ, 0x8, R80 ;  /* 0x00000008ff507819 */ /* 0x000fe40000011650 */
[----:B------:R-:W-:Y:S02]  /*64f0*/  ISETP.GE.U32.AND P6, PT, R116, R44, PT ;  /* 0x0000002c7400720c */ /* 0x000fe40003fc6070 */
[----:B------:R-:W-:Y:S02]  /*6500*/  LOP3.LUT R80, R80, 0xffff, RZ, 0xc0, !PT ;  /* 0x0000ffff50507812 */ /* 0x000fe400078ec0ff */
[----:B------:R-:W-:Y:S02]  /*6510*/  @!P0 PRMT R182, R38, 0x5410, RZ ;  /* 0x0000541026b68816 */ /* 0x000fe400000000ff */
[----:B------:R-:W-:-:S02]  /*6520*/  LEA R44, P0, R113, c[0x0][0x1f8], 0x1 ;  /* 0x00007e00712c7a11 */ /* 0x000fc400078008ff */
[----:B------:R-:W-:Y:S02]  /*6530*/  LOP3.LUT R38, R45, 0xffff, RZ, 0xc0, !PT ;  /* 0x0000ffff2d267812 */ /* 0x000fe400078ec0ff */
[C---:B------:R-:W-:Y:S02]  /*6540*/  ISETP.GE.U32.AND P4, PT, R116.reuse, R80, PT ;  /* 0x000000507400720c */ /* 0x040fe40003f86070 */
[----:B------:R-:W-:Y:S01]  /*6550*/  LEA.HI.X R45, R113, c[0x0][0x1fc], R112, 0x1, P0 ;  /* 0x00007f00712d7a11 */ /* 0x000fe200000f0c70 */
[----:B------:R-:W-:Y:S01]  /*6560*/  @!P6 HFMA2.BF16_V2 R37, -RZ.H0_H0, RZ.H0_H0, -R179.H0_H0 ;  /* 0x200000ffff25e231 */ /* 0x000fe200003409b3 */
[----:B------:R-:W-:Y:S02]  /*6570*/  ISETP.GE.U32.AND P0, PT, R116, R38, PT ;  /* 0x000000267400720c */ /* 0x000fe40003f06070 */
[----:B------:R-:W-:Y:S02]  /*6580*/  LOP3.LUT R38, R115, 0xff, RZ, 0xc0, !PT ;  /* 0x000000ff73267812 */ /* 0x000fe400078ec0ff */
[----:B------:R-:W-:-:S02]  /*6590*/  @!P6 PRMT R179, R37, 0x5410, RZ ;  /* 0x0000541025b3e816 */ /* 0x000fc400000000ff */
[----:B------:R-:W-:Y:S02]  /*65a0*/  ISETP.GE.U32.AND P6, PT, R116, R38, PT ;  /* 0x000000267400720c */ /* 0x000fe40003fc6070 */
[----:B------:R-:W3:Y:S01]  /*65b0*/  LDC.U8 R38, c[0x0][0x2d8] ;  /* 0x0000b600ff267b82 */ /* 0x000ee20000000000 */
[----:B------:R-:W-:Y:S01]  /*65c0*/  @!P4 HFMA2.BF16_V2 R39, -RZ.H0_H0, RZ.H0_H0, -R181.H0_H0 ;  /* 0x200000ffff27c231 */ /* 0x000fe200003409b5 */
[----:B------:R-:W-:Y:S02]  /*65d0*/  @!P5 PRMT R184, R40, 0x5410, RZ ;  /* 0x0000541028b8d816 */ /* 0x000fe400000000ff */
[C---:B------:R-:W-:Y:S01]  /*65e0*/  ISETP.GE.U32.AND P5, PT, R116.reuse, R119, PT ;  /* 0x000000777400720c */ /* 0x040fe20003fa6070 */
[----:B------:R-:W-:Y:S01]  /*65f0*/  @!P0 HFMA2.BF16_V2 R35, -RZ.H0_H0, RZ.H0_H0, -R62.H0_H0 ;  /* 0x200000ffff238231 */ /* 0x000fe2000034093e */
[----:B------:R-:W-:Y:S02]  /*6600*/  @!P4 PRMT R181, R39, 0x5410, RZ ;  /* 0x0000541027b5c816 */ /* 0x000fe400000000ff */
[----:B------:R-:W-:-:S02]  /*6610*/  ISETP.GE.U32.AND P4, PT, R116, R114, PT ;  /* 0x000000727400720c */ /* 0x000fc40003f86070 */
[C---:B------:R-:W-:Y:S01]  /*6620*/  LOP3.LUT R37, R226.reuse, 0xffff, RZ, 0xc0, !PT ;  /* 0x0000ffffe2257812 */ /* 0x040fe200078ec0ff */
[----:B------:R-:W-:Y:S01]  /*6630*/  @!P6 HFMA2.BF16_V2 R34, -RZ.H0_H0, RZ.H0_H0, -R65.H0_H0 ;  /* 0x200000ffff22e231 */ /* 0x000fe20000340941 */
[----:B------:R-:W-:Y:S02]  /*6640*/  @!P0 PRMT R62, R35, 0x5410, RZ ;  /* 0x00005410233e8816 */ /* 0x000fe400000000ff */
[----:B------:R-:W-:Y:S02]  /*6650*/  LOP3.LUT R35, R226, 0xff, RZ, 0xc0, !PT ;  /* 0x000000ffe2237812 */ /* 0x000fe400078ec0ff */
[----:B------:R-:W-:Y:S01]  /*6660*/  @!P6 PRMT R65, R34, 0x5410, RZ ;  /* 0x000054102241e816 */ /* 0x000fe200000000ff */
[----:B------:R-:W-:Y:S01]  /*6670*/  @!P5 HFMA2.BF16_V2 R36, -RZ.H0_H0, RZ.H0_H0, -R63.H0_H0 ;  /* 0x200000ffff24d231 */ /* 0x000fe2000034093f */
[----:B------:R-:W-:Y:S02]  /*6680*/  SHF.R.U32.HI R34, RZ, 0x10, R226 ;  /* 0x00000010ff227819 */ /* 0x000fe400000116e2 */
[----:B------:R-:W-:Y:S01]  /*6690*/  SHF.R.U32.HI R37, RZ, 0x8, R37 ;  /* 0x00000008ff257819 */ /* 0x000fe20000011625 */
[----:B------:R-:W-:Y:S01]  /*66a0*/  @!P4 HFMA2.BF16_V2 R33, -RZ.H0_H0, RZ.H0_H0, -R64.H0_H0 ;  /* 0x200000ffff21c231 */ /* 0x000fe20000340940 */
[----:B------:R-:W-:-:S02]  /*66b0*/  LOP3.LUT R34, R34, 0xff, RZ, 0xc0, !PT ;  /* 0x000000ff22227812 */ /* 0x000fc400078ec0ff */
[----:B---3--:R-:W-:Y:S02]  /*66c0*/  ISETP.GE.U32.AND P0, PT, R38, R35, PT ;  /* 0x000000232600720c */ /* 0x008fe40003f06070 */
[----:B------:R-:W-:Y:S01]  /*66d0*/  SHF.R.U32.HI R35, RZ, 0x18, R226 ;  /* 0x00000018ff237819 */ /* 0x000fe200000116e2 */
[----:B------:R-:W-:Y:S01]  /*66e0*/  FFMA.FTZ R226, R216, c[0x0][0x23c], -R123 ;  /* 0x00008f00d8e27a23 */ /* 0x000fe2000001087b */
[----:B------:R-:W-:Y:S02]  /*66f0*/  LOP3.LUT R37, R37, 0xffff, RZ, 0xc0, !PT ;  /* 0x0000ffff25257812 */ /* 0x000fe400078ec0ff */
[----:B------:R-:W-:Y:S02]  /*6700*/  @!P4 PRMT R64, R33, 0x5410, RZ ;  /* 0x000054102140c816 */ /* 0x000fe400000000ff */
[C---:B------:R-:W-:Y:S01]  /*6710*/  ISETP.GE.U32.AND P6, PT, R38.reuse, R35, PT ;  /* 0x000000232600720c */ /* 0x040fe20003fc6070 */
[----:B------:R-:W-:Y:S01]  /*6720*/  MUFU.EX2 R226, R226 ;  /* 0x000000e200e27308 */ /* 0x000fe20000000800 */
[----:B------:R-:W-:-:S02]  /*6730*/  ISETP.GE.U32.AND P4, PT, R38, R34, PT ;  /* 0x000000222600720c */ /* 0x000fc40003f86070 */
[----:B------:R-:W-:Y:S01]  /*6740*/  @!P5 PRMT R63, R36, 0x5410, RZ ;  /* 0x00005410243fd816 */ /* 0x000fe200000000ff */
[----:B------:R-:W-:Y:S01]  /*6750*/  IMAD.MOV.U32 R36, RZ, RZ, R194 ;  /* 0x000000ffff247224 */ /* 0x000fe200078e00c2 */
[----:B------:R-:W-:Y:S01]  /*6760*/  ISETP.GE.U32.AND P5, PT, R38, R37, PT ;  /* 0x000000252600720c */ /* 0x000fe20003fa6070 */
[----:B------:R-:W-:Y:S01]  /*6770*/  @!P0 HFMA2.BF16_V2 R32, -RZ.H0_H0, RZ.H0_H0, -R178.H0_H0 ;  /* 0x200000ffff208231 */ /* 0x000fe200003409b2 */
[----:B------:R-:W-:Y:S02]  /*6780*/  LOP3.LUT R117, R42, 0xffff, RZ, 0xc0, !PT ;  /* 0x0000ffff2a757812 */ /* 0x000fe400078ec0ff */
[----:B------:R-:W-:Y:S02]  /*6790*/  LOP3.LUT R78, R81, UR15, R118, 0x96, !PT ;  /* 0x0000000f514e7c12 */ /* 0x000fe4000f8e9676 */
[----:B------:R-:W-:Y:S01]  /*67a0*/  SHF.R.U32.HI R33, RZ, 0x8, R225 ;  /* 0x00000008ff217819 */ /* 0x000fe200000116e1 */
[----:B------:R-:W-:Y:S01]  /*67b0*/  @!P6 HFMA2.BF16_V2 R28, -RZ.H0_H0, RZ.H0_H0, -R177.H0_H0 ;  /* 0x200000ffff1ce231 */ /* 0x000fe200003409b1 */
[----:B------:R-:W-:Y:S01]  /*67c0*/  IMAD.MOV.U32 R39, RZ, RZ, R117 ;  /* 0x000000ffff277224 */ /* 0x000fe200078e0075 */
[----:B------:R-:W-:Y:S01]  /*67d0*/  @!P4 HFMA2.BF16_V2 R29, -RZ.H0_H0, RZ.H0_H0, -R180.H0_H0 ;  /* 0x200000ffff1dc231 */ /* 0x000fe200003409b4 */
[----:B------:R-:W-:Y:S01]  /*67e0*/  ISETP.GE.U32.AND P2, PT, R38, R27, PT ;  /* 0x0000001b2600720c */ /* 0x000fe20003f46070 */
[----:B------:R-:W-:Y:S01]  /*67f0*/  FFMA.FTZ R225, R218, c[0x0][0x23c], -R123 ;  /* 0x00008f00dae17a23 */ /* 0x000fe2000001087b */
[----:B------:R-:W-:Y:S01]  /*6800*/  @!P6 PRMT R177, R28, 0x5410, RZ ;  /* 0x000054101cb1e816 */ /* 0x000fe200000000ff */
[----:B------:R-:W-:Y:S01]  /*6810*/  @!P5 HFMA2.BF16_V2 R31, -RZ.H0_H0, RZ.H0_H0, -R175.H0_H0 ;  /* 0x200000ffff1fd231 */ /* 0x000fe200003409af */
[----:B------:R-:W-:-:S02]  /*6820*/  @!P4 PRMT R180, R29, 0x5410, RZ ;  /* 0x000054101db4c816 */ /* 0x000fc400000000ff */
[C---:B------:R-:W-:Y:S01]  /*6830*/  ISETP.GE.U32.AND P4, PT, R38.reuse, R232, PT ;  /* 0x000000e82600720c */ /* 0x040fe20003f86070 */
[--C-:B------:R-:W-:Y:S01]  /*6840*/  FFMA.FTZ R232, R217, c[0x0][0x23c], -R122.reuse ;  /* 0x00008f00d9e87a23 */ /* 0x100fe2000001087a */
[C---:B------:R-:W-:Y:S01]  /*6850*/  ISETP.GE.U32.AND P6, PT, R38.reuse, R231, PT ;  /* 0x000000e72600720c */ /* 0x040fe20003fc6070 */
[----:B------:R-:W-:Y:S01]  /*6860*/  FFMA.FTZ R231, R219, c[0x0][0x23c], -R122 ;  /* 0x00008f00dbe77a23 */ /* 0x000fe2000001087a */
[----:B------:R-:W-:Y:S01]  /*6870*/  @!P5 PRMT R175, R31, 0x5410, RZ ;  /* 0x000054101fafd816 */ /* 0x000fe200000000ff */
[----:B------:R-:W-:Y:S01]  /*6880*/  MUFU.EX2 R225, R225 ;  /* 0x000000e100e17308 */ /* 0x000fe20000000800 */
[----:B------:R-:W-:Y:S02]  /*6890*/  ISETP.GE.U32.AND P5, PT, R38, R220, PT ;  /* 0x000000dc2600720c */ /* 0x000fe40003fa6070 */
[----:B------:R-:W-:Y:S02]  /*68a0*/  LOP3.LUT R28, R229, 0xff, RZ, 0xc0, !PT ;  /* 0x000000ffe51c7812 */ /* 0x000fe400078ec0ff */
[----:B------:R-:W-:-:S02]  /*68b0*/  LOP3.LUT R33, R33, 0xffff, RZ, 0xc0, !PT ;  /* 0x0000ffff21217812 */ /* 0x000fc400078ec0ff */
[----:B------:R-:W-:Y:S01]  /*68c0*/  @!P0 PRMT R178, R32, 0x5410, RZ ;  /* 0x0000541020b28816 */ /* 0x000fe200000000ff */
[----:B------:R-:W-:Y:S01]  /*68d0*/  MUFU.EX2 R232, R232 ;  /* 0x000000e800e87308 */ /* 0x000fe20000000800 */
[----:B------:R-:W-:Y:S01]  /*68e0*/  SHF.R.U32.HI R25, RZ, 0x10, R229 ;  /* 0x00000010ff197819 */ /* 0x000fe200000116e5 */
[----:B--2---:R-:W-:Y:S01]  /*68f0*/  IMAD R194, R4, 0x2, R196 ;  /* 0x0000000204c27824 */ /* 0x004fe200078e02c4 */
[----:B------:R-:W-:-:S03]  /*6900*/  ISETP.GE.U32.AND P0, PT, R38, R33, PT ;  /* 0x000000212600720c */ /* 0x000fc60003f06070 */
[----:B------:R-:W-:Y:S01]  /*6910*/  @!P5 HFMA2.BF16_V2 R26, -RZ.H0_H0, RZ.H0_H0, -R61.H0_H0 ;  /* 0x200000ffff1ad231 */ /* 0x000fe2000034093d */
[----:B------:R-:W-:Y:S01]  /*6920*/  SHF.R.U32.HI R229, RZ, 0x18, R229 ;  /* 0x00000018ffe57819 */ /* 0x000fe200000116e5 */
[----:B------:R-:W2:Y:S01]  /*6930*/  MUFU.EX2 R231, R231 ;  /* 0x000000e700e77308 */ /* 0x000ea20000000800 */
[----:B------:R-:W3:Y:S01]  /*6940*/  LDSM.16.MT88.4 R116, [R194+0x6000] ;  /* 0x00600000c274783b */ /* 0x000ee20000004200 */
[----:B------:R-:W-:Y:S02]  /*6950*/  LOP3.LUT R25, R25, 0xff, RZ, 0xc0, !PT ;  /* 0x000000ff19197812 */ /* 0x000fe400078ec0ff */
[----:B------:R-:W-:Y:S02]  /*6960*/  @!P5 PRMT R61, R26, 0x5410, RZ ;  /* 0x000054101a3dd816 */ /* 0x000fe400000000ff */
[----:B------:R-:W-:Y:S02]  /*6970*/  ISETP.GE.U32.AND P5, PT, R38, R28, PT ;  /* 0x0000001c2600720c */ /* 0x000fe40003fa6070 */
[----:B------:R-:W-:Y:S01]  /*6980*/  LOP3.LUT R27, R221, 0xff, RZ, 0xc0, !PT ;  /* 0x000000ffdd1b7812 */ /* 0x000fe200078ec0ff */
[----:B------:R-:W-:Y:S01]  /*6990*/  @!P0 HFMA2.BF16_V2 R30, -RZ.H0_H0, RZ.H0_H0, -R58.H0_H0 ;  /* 0x200000ffff1e8231 */ /* 0x000fe2000034093a */
[----:B------:R-:W-:-:S02]  /*69a0*/  LOP3.LUT R109, R248, 0xffff, RZ, 0xc0, !PT ;  /* 0x0000fffff86d7812 */ /* 0x000fc400078ec0ff */
[----:B------:R-:W-:Y:S02]  /*69b0*/  LOP3.LUT R84, R249, UR14, R250, 0x96, !PT ;  /* 0x0000000ef9547c12 */ /* 0x000fe4000f8e96fa */
[----:B------:R-:W-:Y:S02]  /*69c0*/  @!P0 PRMT R58, R30, 0x5410, RZ ;  /* 0x000054101e3a8816 */ /* 0x000fe400000000ff */
[----:B--2---:R-:W-:Y:S02]  /*69d0*/  F2FP.BF16.PACK_AB R220, R231, R232 ;  /* 0x000000e8e7dc723e */ /* 0x004fe400000010ff */
[----:B------:R-:W-:Y:S01]  /*69e0*/  ISETP.GE.U32.AND P0, PT, R38, R230, PT ;  /* 0x000000e62600720c */ /* 0x000fe20003f06070 */
[----:B------:R-:W-:Y:S01]  /*69f0*/  FFMA.FTZ R230, R193, c[0x0][0x23c], -R122 ;  /* 0x00008f00c1e67a23 */ /* 0x000fe2000001087a */
[----:B------:R-:W-:Y:S01]  /*6a00*/  PRMT R219, R220, 0x7632, R219 ;  /* 0x00007632dcdb7816 */ /* 0x000fe200000000db */
[----:B------:R-:W-:Y:S01]  /*6a10*/  @!P5 HFMA2.BF16_V2 R24, -RZ.H0_H0, RZ.H0_H0, -R220.H0_H0 ;  /* 0x200000ffff18d231 */ /* 0x000fe200003409dc */
[----:B------:R-:W-:-:S02]  /*6a20*/  LOP3.LUT R250, R248, 0xff, RZ, 0xc0, !PT ;  /* 0x000000fff8fa7812 */ /* 0x000fc400078ec0ff */
[----:B------:R-:W-:Y:S01]  /*6a30*/  PRMT R28, R220, 0x5410, R219 ;  /* 0x00005410dc1c7816 */ /* 0x000fe200000000db */
[----:B------:R-:W-:Y:S01]  /*6a40*/  @!P2 HFMA2.BF16_V2 R23, -RZ.H0_H0, RZ.H0_H0, -R219.H0_H0 ;  /* 0x200000ffff17a231 */ /* 0x000fe200003409db */
[----:B------:R-:W-:Y:S01]  /*6a50*/  @!P5 PRMT R220, R24, 0x5410, RZ ;  /* 0x0000541018dcd816 */ /* 0x000fe200000000ff */
[----:B------:R-:W-:Y:S01]  /*6a60*/  MUFU.EX2 R230, R230 ;  /* 0x000000e600e67308 */ /* 0x000fe20000000800 */
[C---:B------:R-:W-:Y:S02]  /*6a70*/  ISETP.GE.U32.AND P5, PT, R38.reuse, R25, PT ;  /* 0x000000192600720c */ /* 0x040fe40003fa6070 */
[----:B------:R-:W-:Y:S02]  /*6a80*/  @!P2 PRMT R219, R23, 0x5410, RZ ;  /* 0x0000541017dba816 */ /* 0x000fe400000000ff */
[----:B------:R-:W-:Y:S01]  /*6a90*/  ISETP.GE.U32.AND P2, PT, R38, R229, PT ;  /* 0x000000e52600720c */ /* 0x000fe20003f46070 */
[----:B------:R-:W-:Y:S01]  /*6aa0*/  FFMA.FTZ R229, R215, c[0x0][0x23c], -R122 ;  /* 0x00008f00d7e57a23 */ /* 0x000fe2000001087a */
[----:B------:R-:W-:-:S02]  /*6ab0*/  PRMT R25, R227, 0x5410, R222 ;  /* 0x00005410e3197816 */ /* 0x000fc400000000de */
[----:B------:R-:W-:Y:S02]  /*6ac0*/  F2FP.BF16.PACK_AB R222, R225, R226 ;  /* 0x000000e2e1de723e */ /* 0x000fe400000010ff */
[----:B------:R-:W-:Y:S01]  /*6ad0*/  SHF.R.U32.HI R249, RZ, 0x10, R248 ;  /* 0x00000010fff97819 */ /* 0x000fe200000116f8 */
[----:B------:R-:W2:Y:S01]  /*6ae0*/  MUFU.EX2 R229, R229 ;  /* 0x000000e500e57308 */ /* 0x000ea20000000800 */
[C---:B------:R-:W-:Y:S01]  /*6af0*/  PRMT R221, R222.reuse, 0x7632, R221 ;  /* 0x00007632dedd7816 */ /* 0x040fe200000000dd */
[----:B---3--:R-:W-:Y:S01]  /*6b00*/  HMMA.16816.F32.BF16 R112, R16, R116, RZ ;  /* 0x000000741070723c */ /* 0x008fe200000418ff */
[----:B------:R-:W-:Y:S01]  /*6b10*/  LOP3.LUT R77, R43, UR14, R82, 0x96, !PT ;  /* 0x0000000e2b4d7c12 */ /* 0x000fe2000f8e9652 */
[----:B------:R-:W-:Y:S01]  /*6b20*/  @!P5 HFMA2.BF16_V2 R22, -RZ.H0_H0, RZ.H0_H0, -R222.H0_H0 ;  /* 0x200000ffff16d231 */ /* 0x000fe200003409de */
[----:B------:R-:W-:Y:S01]  /*6b30*/  PRMT R29, R222, 0x5410, R221 ;  /* 0x00005410de1d7816 */ /* 0x000fe200000000dd */
[----:B------:R-:W-:Y:S01]  /*6b40*/  @!P2 HFMA2.BF16_V2 R21, -RZ.H0_H0, RZ.H0_H0, -R221.H0_H0 ;  /* 0x200000ffff15a231 */ /* 0x000fe200003409dd */
[----:B------:R-:W-:-:S02]  /*6b50*/  LOP3.LUT R31, R223, 0xff, RZ, 0xc0, !PT ;  /* 0x000000ffdf1f7812 */ /* 0x000fc400078ec0ff */
[----:B------:R-:W-:Y:S01]  /*6b60*/  @!P5 PRMT R222, R22, 0x5410, RZ ;  /* 0x0000541016ded816 */ /* 0x000fe200000000ff */
[----:B------:R-:W-:Y:S01]  /*6b70*/  HMMA.16816.F32.BF16 R80, R12, R116, RZ ;  /* 0x000000740c50723c */ /* 0x000fe200000418ff */
[----:B------:R-:W-:Y:S02]  /*6b80*/  @!P2 PRMT R221, R21, 0x5410, RZ ;  /* 0x0000541015dda816 */ /* 0x000fe400000000ff */
[----:B------:R-:W-:Y:S02]  /*6b90*/  SHF.R.U32.HI R21, RZ, 0x8, R109 ;  /* 0x00000008ff157819 */ /* 0x000fe4000001166d */
[----:B------:R-:W-:Y:S02]  /*6ba0*/  LOP3.LUT R22, R223, 0xffff, RZ, 0xc0, !PT ;  /* 0x0000ffffdf167812 */ /* 0x000fe400078ec0ff */
[----:B------:R-:W-:Y:S02]  /*6bb0*/  LOP3.LUT R117, R249, 0xff, RZ, 0xc0, !PT ;  /* 0x000000fff9757812 */ /* 0x000fe400078ec0ff */
[----:B------:R-:W-:-:S02]  /*6bc0*/  PRMT R249, R250, 0x5410, R21 ;  /* 0x00005410faf97816 */ /* 0x000fc40000000015 */
[----:B------:R-:W3:Y:S01]  /*6bd0*/  LDC.U8 R250, c[0x0][0x2d8] ;  /* 0x0000b600fffa7b82 */ /* 0x000ee20000000000 */
[----:B------:R-:W-:Y:S02]  /*6be0*/  SHF.R.U32.HI R22, RZ, 0x8, R22 ;  /* 0x00000008ff167819 */ /* 0x000fe40000011616 */
[----:B--2---:R-:W-:Y:S02]  /*6bf0*/  F2FP.BF16.PACK_AB R216, R229, R230 ;  /* 0x000000e6e5d8723e */ /* 0x004fe400000010ff */
[----:B------:R-:W-:Y:S02]  /*6c00*/  PRMT R31, R31, 0x5410, R22 ;  /* 0x000054101f1f7816 */ /* 0x000fe40000000016 */
[----:B------:R-:W-:Y:S01]  /*6c10*/  SHF.R.U32.HI R22, RZ, 0x10, R223 ;  /* 0x00000010ff167819 */ /* 0x000fe200000116df */
[----:B------:R-:W-:Y:S01]  /*6c20*/  @!P4 HFMA2.BF16_V2 R20, -RZ.H0_H0, RZ.H0_H0, -R216.H0_H0 ;  /* 0x200000ffff14c231 */ /* 0x000fe200003409d8 */
[----:B------:R-:W-:Y:S02]  /*6c30*/  SHF.R.U32.HI R21, RZ, 0x8, R85 ;  /* 0x00000008ff157819 */ /* 0x000fe40000011655 */
[----:B------:R-:W-:-:S02]  /*6c40*/  LOP3.LUT R190, R42, 0xff, RZ, 0xc0, !PT ;  /* 0x000000ff2abe7812 */ /* 0x000fc400078ec0ff */
[--C-:B------:R-:W-:Y:S02]  /*6c50*/  SHF.R.U32.HI R189, RZ, 0x10, R42.reuse ;  /* 0x00000010ffbd7819 */ /* 0x100fe4000001162a */
[----:B------:R-:W-:Y:S02]  /*6c60*/  SHF.R.U32.HI R188, RZ, 0x18, R42 ;  /* 0x00000018ffbc7819 */ /* 0x000fe4000001162a */
[----:B------:R-:W-:Y:S01]  /*6c70*/  SHF.R.U32.HI R223, RZ, 0x18, R223 ;  /* 0x00000018ffdf7819 */ /* 0x000fe200000116df */
[----:B------:R-:W2:Y:S01]  /*6c80*/  LDSM.16.MT88.4 R40, [R194+0x6800] ;  /* 0x00680000c228783b */ /* 0x000ea20000004200 */
[----:B------:R-:W-:Y:S02]  /*6c90*/  LOP3.LUT R22, R22, 0xff, RZ, 0xc0, !PT ;  /* 0x000000ff16167812 */ /* 0x000fe400078ec0ff */
[----:B------:R-:W-:Y:S02]  /*6ca0*/  PRMT R215, R216, 0x7632, R215 ;  /* 0x00007632d8d77816 */ /* 0x000fe400000000d7 */
[----:B------:R-:W-:-:S02]  /*6cb0*/  LOP3.LUT R21, R21, 0xffff, RZ, 0xc0, !PT ;  /* 0x0000ffff15157812 */ /* 0x000fc400078ec0ff */
[----:B------:R-:W-:Y:S01]  /*6cc0*/  PRMT R27, R27, 0x5410, R224 ;  /* 0x000054101b1b7816 */ /* 0x000fe200000000e0 */
[----:B------:R-:W-:Y:S01]  /*6cd0*/  FFMA.FTZ R224, R124, c[0x0][0x23c], -R123 ;  /* 0x00008f007ce07a23 */ /* 0x000fe2000001087b */
[----:B------:R-:W-:Y:S01]  /*6ce0*/  PRMT R109, R22, 0x5410, R223 ;  /* 0x00005410166d7816 */ /* 0x000fe200000000df */
[----:B------:R-:W-:Y:S01]  /*6cf0*/  FFMA.FTZ R223, R126, c[0x0][0x23c], -R123 ;  /* 0x00008f007edf7a23 */ /* 0x000fe2000001087b */
[----:B------:R-:W-:Y:S02]  /*6d00*/  PRMT R30, R216, 0x5410, R215 ;  /* 0x00005410d81e7816 */ /* 0x000fe400000000d7 */
[----:B------:R-:W-:Y:S01]  /*6d10*/  @!P4 PRMT R216, R20, 0x5410, RZ ;  /* 0x0000541014d8c816 */ /* 0x000fe200000000ff */
[----:B------:R-:W-:Y:S01]  /*6d20*/  MUFU.EX2 R224, R224 ;  /* 0x000000e000e07308 */ /* 0x000fe20000000800 */
[----:B---3--:R-:W-:Y:S02]  /*6d30*/  ISETP.GE.U32.AND P4, PT, R250, R21, PT ;  /* 0x00000015fa00720c */ /* 0x008fe40003f86070 */
[----:B------:R-:W-:-:S02]  /*6d40*/  LOP3.LUT R86, R86, 0xff, RZ, 0xc0, !PT ;  /* 0x000000ff56567812 */ /* 0x000fc400078ec0ff */
[----:B------:R-:W-:Y:S01]  /*6d50*/  SHF.R.U32.HI R85, RZ, 0x8, R251 ;  /* 0x00000008ff557819 */ /* 0x000fe200000116fb */
[--C-:B------:R-:W-:Y:S01]  /*6d60*/  FFMA.FTZ R227, R127, c[0x0][0x23c], -R122.reuse ;  /* 0x00008f007fe37a23 */ /* 0x100fe2000001087a */
[----:B------:R-:W-:Y:S01]  /*6d70*/  ISETP.GE.U32.AND P5, PT, R38, R86, PT ;  /* 0x000000562600720c */ /* 0x000fe20003fa6070 */
[----:B------:R-:W3:Y:S01]  /*6d80*/  MUFU.EX2 R223, R223 ;  /* 0x000000df00df7308 */ /* 0x000ee20000000800 */
[----:B------:R-:W-:Y:S01]  /*6d90*/  PRMT R85, R228, 0x5410, R85 ;  /* 0x00005410e4557816 */ /* 0x000fe20000000055 */
[----:B------:R-:W-:Y:S01]  /*6da0*/  FFMA.FTZ R228, R125, c[0x0][0x23c], -R122 ;  /* 0x00008f007de47a23 */ /* 0x000fe2000001087a */
[----:B------:R-:W-:Y:S01]  /*6db0*/  LOP3.LUT R20, R76, 0xff, RZ, 0xc0, !PT ;  /* 0x000000ff4c147812 */ /* 0x000fe200078ec0ff */
[----:B------:R-:W-:Y:S01]  /*6dc0*/  IMAD R193, R5, 0x2, R196 ;  /* 0x0000000205c17824 */ /* 0x000fe200078e02c4 */
[----:B------:R-:W-:Y:S01]  /*6dd0*/  LOP3.LUT R108, R108, 0xff, RZ, 0xc0, !PT ;  /* 0x000000ff6c6c7812 */ /* 0x000fe200078ec0ff */
[----:B------:R-:W-:Y:S01]  /*6de0*/  @!P4 HFMA2.BF16_V2 R11, -RZ.H0_H0, RZ.H0_H0, -R215.H0_H0 ;  /* 0x200000ffff0bc231 */ /* 0x000fe200003409d7 */
[C---:B------:R-:W-:Y:S01]  /*6df0*/  ISETP.GE.U32.AND P3, PT, R38.reuse, R36, PT ;  /* 0x000000242600720c */ /* 0x040fe20003f66070 */
[----:B------:R-:W-:Y:S01]  /*6e00*/  MUFU.EX2 R228, R228 ;  /* 0x000000e400e47308 */ /* 0x000fe20000000800 */
[----:B------:R-:W4:Y:S01]  /*6e10*/  LDSM.16.MT88.4 R124, [R193+0x6000] ;  /* 0x00600000c17c783b */ /* 0x000f220000004200 */
[----:B------:R-:W-:-:S02]  /*6e20*/  ISETP.GE.U32.AND P2, PT, R38, R108, PT ;  /* 0x0000006c2600720c */ /* 0x000fc40003f46070 */
[----:B------:R-:W-:Y:S01]  /*6e30*/  @!P4 PRMT R215, R11, 0x5410, RZ ;  /* 0x000054100bd7c816 */ /* 0x000fe200000000ff */
[----:B------:R-:W1:Y:S01]  /*6e40*/  LDSM.16.MT88.4 R32, [R193+0x6800] ;  /* 0x00680000c120783b */ /* 0x000e620000004200 */
[----:B------:R-:W-:Y:S02]  /*6e50*/  LOP3.LUT R11, R76, 0xffff, RZ, 0xc0, !PT ;  /* 0x0000ffff4c0b7812 */ /* 0x000fe400078ec0ff */
[----:B------:R-:W2:Y:S01]  /*6e60*/  MUFU.EX2 R227, R227 ;  /* 0x000000e300e37308 */ /* 0x000ea20000000800 */
[----:B---3--:R-:W-:Y:S01]  /*6e70*/  F2FP.BF16.PACK_AB R218, R223, R224 ;  /* 0x000000e0dfda723e */ /* 0x008fe200000010ff */
[----:B--2---:R-:W-:Y:S01]  /*6e80*/  HMMA.16816.F32.BF16 R112, R68, R40, R112 ;  /* 0x000000284470723c */ /* 0x004fe20000041870 */
[----:B------:R-:W-:Y:S02]  /*6e90*/  SHF.R.U32.HI R11, RZ, 0x8, R11 ;  /* 0x00000008ff0b7819 */ /* 0x000fe4000001160b */
[----:B------:R-:W-:Y:S01]  /*6ea0*/  PRMT R217, R218, 0x7632, R217 ;  /* 0x00007632dad97816 */ /* 0x000fe200000000d9 */
[----:B------:R-:W-:Y:S01]  /*6eb0*/  @!P5 HFMA2.BF16_V2 R10, -RZ.H0_H0, RZ.H0_H0, -R218.H0_H0 ;  /* 0x200000ffff0ad231 */ /* 0x000fe200003409da */
[----:B------:R-:W-:-:S02]  /*6ec0*/  ISETP.GE.U32.AND P4, PT, R250, R20, PT ;  /* 0x00000014fa00720c */ /* 0x000fc40003f86070 */
[----:B------:R-:W-:Y:S01]  /*6ed0*/  LOP3.LUT R11, R11, 0xffff, RZ, 0xc0, !PT ;  /* 0x0000ffff0b0b7812 */ /* 0x000fe200078ec0ff */
[----:B------:R-:W-:Y:S01]  /*6ee0*/  HMMA.16816.F32.BF16 R80, R104, R40, R80 ;  /* 0x000000286850723c */ /* 0x000fe20000041850 */
[----:B------:R-:W-:Y:S02]  /*6ef0*/  PRMT R24, R218, 0x5410, R217 ;  /* 0x00005410da187816 */ /* 0x000fe400000000d9 */
[----:B------:R-:W-:Y:S02]  /*6f00*/  @!P5 PRMT R218, R10, 0x5410, RZ ;  /* 0x000054100adad816 */ /* 0x000fe400000000ff */
[----:B------:R-:W-:Y:S02]  /*6f10*/  ISETP.GE.U32.AND P5, PT, R250, R11, PT ;  /* 0x0000000bfa00720c */ /* 0x000fe40003fa6070 */
[----:B------:R-:W-:Y:S01]  /*6f20*/  F2FP.BF16.PACK_AB R41, R227, R228 ;  /* 0x000000e4e329723e */ /* 0x000fe200000010ff */
[----:B------:R-:W-:Y:S01]  /*6f30*/  @!P6 HFMA2.BF16_V2 R9, -RZ.H0_H0, RZ.H0_H0, -R217.H0_H0 ;  /* 0x200000ffff09e231 */ /* 0x000fe200003409d9 */
[----:B------:R-:W-:-:S02]  /*6f40*/  SHF.R.U32.HI R10, RZ, 0x18, R76 ;  /* 0x00000018ff0a7819 */ /* 0x000fc4000001164c */
[----:B------:R-:W-:Y:S01]  /*6f50*/  PRMT R40, R41, 0x7632, R40 ;  /* 0x0000763229287816 */ /* 0x000fe20000000028 */
[----:B------:R-:W-:Y:S01]  /*6f60*/  @!P4 HFMA2.BF16_V2 R8, -RZ.H0_H0, RZ.H0_H0, -R41.H0_H0 ;  /* 0x200000ffff08c231 */ /* 0x000fe20000340929 */
[----:B------:R-:W-:Y:S02]  /*6f70*/  @!P6 PRMT R217, R9, 0x5410, RZ ;  /* 0x0000541009d9e816 */ /* 0x000fe400000000ff */
[----:B------:R-:W-:Y:S02]  /*6f80*/  PRMT R26, R41, 0x5410, R40 ;  /* 0x00005410291a7816 */ /* 0x000fe40000000028 */
[----:B------:R-:W-:Y:S01]  /*6f90*/  ISETP.GE.U32.AND P6, PT, R250, R10, PT ;  /* 0x0000000afa00720c */ /* 0x000fe20003fc6070 */
[----:B------:R-:W-:Y:S01]  /*6fa0*/  @!P5 HFMA2.BF16_V2 R7, -RZ.H0_H0, RZ.H0_H0, -R40.H0_H0 ;  /* 0x200000ffff07d231 */ /* 0x000fe20000340928 */
[----:B------:R-:W-:Y:S02]  /*6fb0*/  @!P4 PRMT R41, R8, 0x5410, RZ ;  /* 0x000054100829c816 */ /* 0x000fe400000000ff */
[----:B------:R-:W-:-:S02]  /*6fc0*/  SHF.R.U32.HI R10, RZ, 0x8, R6 ;  /* 0x00000008ff0a7819 */ /* 0x000fc40000011606 */
[----:B------:R-:W-:Y:S02]  /*6fd0*/  SHF.R.U32.HI R8, RZ, 0x10, R84 ;  /* 0x00000010ff087819 */ /* 0x000fe40000011654 */
[----:B------:R-:W-:Y:S02]  /*6fe0*/  SHF.R.U32.HI R9, RZ, 0x10, R76 ;  /* 0x00000010ff097819 */ /* 0x000fe4000001164c */
[----:B------:R-:W-:Y:S02]  /*6ff0*/  @!P5 PRMT R40, R7, 0x5410, RZ ;  /* 0x000054100728d816 */ /* 0x000fe400000000ff */
[----:B------:R-:W-:Y:S02]  /*7000*/  SHF.R.U32.HI R7, RZ, 0x18, R84 ;  /* 0x00000018ff077819 */ /* 0x000fe40000011654 */
[----:B------:R-:W-:Y:S02]  /*7010*/  LOP3.LUT R10, R10, 0xffff, RZ, 0xc0, !PT ;  /* 0x0000ffff0a0a7812 */ /* 0x000fe400078ec0ff */
[----:B------:R-:W-:-:S02]  /*7020*/  LOP3.LUT R8, R8, 0xff, RZ, 0xc0, !PT ;  /* 0x000000ff08087812 */ /* 0x000fc400078ec0ff */
[----:B------:R-:W-:Y:S02]  /*7030*/  LOP3.LUT R9, R9, 0xff, RZ, 0xc0, !PT ;  /* 0x000000ff09097812 */ /* 0x000fe400078ec0ff */
[C---:B------:R-:W-:Y:S02]  /*7040*/  LOP3.LUT R20, R77.reuse, 0xffff, RZ, 0xc0, !PT ;  /* 0x0000ffff4d147812 */ /* 0x040fe400078ec0ff */
[----:B------:R-:W-:Y:S02]  /*7050*/  LOP3.LUT R6, R84, 0xffff, RZ, 0xc0, !PT ;  /* 0x0000ffff54067812 */ /* 0x000fe400078ec0ff */
[----:B------:R-:W-:Y:S02]  /*7060*/  ISETP.GE.U32.AND P5, PT, R250, R10, PT ;  /* 0x0000000afa00720c */ /* 0x000fe40003fa6070 */
[----:B------:R-:W-:Y:S02]  /*7070*/  PRMT R7, R8, 0x5410, R7 ;  /* 0x0000541008077816 */ /* 0x000fe40000000007 */
[----:B------:R-:W-:-:S02]  /*7080*/  LOP3.LUT R10, R77, 0xff, RZ, 0xc0, !PT ;  /* 0x000000ff4d0a7812 */ /* 0x000fc400078ec0ff */
[--C-:B------:R-:W-:Y:S02]  /*7090*/  SHF.R.U32.HI R11, RZ, 0x10, R77.reuse ;  /* 0x00000010ff0b7819 */ /* 0x100fe4000001164d */
[----:B------:R-:W-:Y:S02]  /*70a0*/  SHF.R.U32.HI R8, RZ, 0x18, R77 ;  /* 0x00000018ff087819 */ /* 0x000fe4000001164d */
[----:B------:R-:W-:Y:S02]  /*70b0*/  ISETP.GE.U32.AND P4, PT, R250, R9, PT ;  /* 0x00000009fa00720c */ /* 0x000fe40003f86070 */
[----:B------:R-:W-:Y:S01]  /*70c0*/  SHF.R.U32.HI R77, RZ, 0x8, R20 ;  /* 0x00000008ff4d7819 */ /* 0x000fe20000011614 */
[----:B------:R-:W-:Y:S01]  /*70d0*/  FADD.FTZ R20, R239, R192 ;  /* 0x000000c0ef147221 */ /* 0x000fe20000010000 */
[----:B------:R-:W-:Y:S01]  /*70e0*/  LOP3.LUT R9, R84, 0xff, RZ, 0xc0, !PT ;  /* 0x000000ff54097812 */ /* 0x000fe200078ec0ff */
[----:B------:R-:W-:Y:S01]  /*70f0*/  IMAD R192, R4, 0x2, R193 ;  /* 0x0000000204c07824 */ /* 0x000fe200078e02c1 */
[----:B------:R-:W-:-:S02]  /*7100*/  SHF.R.U32.HI R6, RZ, 0x8, R6 ;  /* 0x00000008ff067819 */ /* 0x000fc40000011606 */
[----:B------:R-:W-:Y:S02]  /*7110*/  SHF.R.U32.HI R251, RZ, 0x8, R39 ;  /* 0x00000008fffb7819 */ /* 0x000fe40000011627 */
[----:B------:R-:W-:Y:S01]  /*7120*/  PRMT R9, R9, 0x5410, R6 ;  /* 0x0000541009097816 */ /* 0x000fe20000000006 */
[----:B------:R-:W2:Y:S01]  /*7130*/  LDSM.16.MT88.4 R36, [R192+0x6000] ;  /* 0x00600000c024783b */ /* 0x000ea20000004200 */
[C---:B------:R-:W-:Y:S02]  /*7140*/  LOP3.LUT R6, R78.reuse, 0xffff, RZ, 0xc0, !PT ;  /* 0x0000ffff4e067812 */ /* 0x040fe400078ec0ff */
[----:B------:R-:W-:Y:S02]  /*7150*/  LOP3.LUT R5, R78, 0xff, RZ, 0xc0, !PT ;  /* 0x000000ff4e057812 */ /* 0x000fe400078ec0ff */
[----:B------:R-:W-:Y:S02]  /*7160*/  SHF.R.U32.HI R6, RZ, 0x8, R6 ;  /* 0x00000008ff067819 */ /* 0x000fe40000011606 */
[----:B------:R-:W-:-:S02]  /*7170*/  LOP3.LUT R11, R11, 0xff, RZ, 0xc0, !PT ;  /* 0x000000ff0b0b7812 */ /* 0x000fc400078ec0ff */
[----:B------:R-:W-:Y:S01]  /*7180*/  PRMT R5, R5, 0x5410, R6 ;  /* 0x0000541005057816 */ /* 0x000fe20000000006 */
[----:B------:R-:W-:Y:S01]  /*7190*/  FFMA.FTZ R108, R91, c[0x0][0x23c], -R122 ;  /* 0x00008f005b6c7a23 */ /* 0x000fe2000001087a */
[----:B------:R-:W-:Y:S01]  /*71a0*/  SHF.R.U32.HI R21, RZ, 0x10, R78 ;  /* 0x00000010ff157819 */ /* 0x000fe2000001164e */
[----:B------:R-:W-:Y:S01]  /*71b0*/  FFMA.FTZ R84, R121, c[0x0][0x23c], -R122 ;  /* 0x00008f0079547a23 */ /* 0x000fe2000001087a */
[----:B------:R-:W-:Y:S01]  /*71c0*/  SHF.R.U32.HI R6, RZ, 0x18, R78 ;  /* 0x00000018ff067819 */ /* 0x000fe2000001164e */
[----:B------:R-:W-:Y:S01]  /*71d0*/  FFMA.FTZ R78, R90, c[0x0][0x23c], -R123 ;  /* 0x00008f005a4e7a23 */ /* 0x000fe2000001087b */
[----:B------:R-:W-:Y:S01]  /*71e0*/  PRMT R77, R10, 0x5410, R77 ;  /* 0x000054100a4d7816 */ /* 0x000fe2000000004d */
[--C-:B------:R-:W-:Y:S01]  /*71f0*/  FFMA.FTZ R10, R89, c[0x0][0x23c], -R123.reuse ;  /* 0x00008f00590a7a23 */ /* 0x100fe2000001087b */
[----:B------:R-:W-:Y:S01]  /*7200*/  PRMT R11, R11, 0x5410, R8 ;  /* 0x000054100b0b7816 */ /* 0x000fe20000000008 */
[--C-:B------:R-:W-:Y:S01]  /*7210*/  FFMA.FTZ R8, R88, c[0x0][0x23c], -R123.reuse ;  /* 0x00008f0058087a23 */ /* 0x100fe2000001087b */
[----:B------:R-:W-:Y:S01]  /*7220*/  LOP3.LUT R252, R252, 0xff, RZ, 0xc0, !PT ;  /* 0x000000fffcfc7812 */ /* 0x000fe200078ec0ff */
[----:B------:R-:W-:Y:S01]  /*7230*/  FFMA.FTZ R76, R120, c[0x0][0x23c], -R123 ;  /* 0x00008f00784c7a23 */ /* 0x000fe2000001087b */
[----:B----4-:R-:W-:Y:S01]  /*7240*/  HMMA.16816.F32.BF16 R88, R12, R124, RZ ;  /* 0x0000007c0c58723c */ /* 0x010fe200000418ff */
[----:B------:R-:W-:Y:S01]  /*7250*/  LOP3.LUT R21, R21, 0xff, RZ, 0xc0, !PT ;  /* 0x000000ff15157812 */ /* 0x000fe200078ec0ff */
[----:B------:R-:W-:Y:S01]  /*7260*/  FADD.FTZ R116, R130, R245 ;  /* 0x000000f582747221 */ /* 0x000fe20000010000 */
[----:B------:R-:W-:Y:S01]  /*7270*/  LOP3.LUT R86, R189, 0xff, RZ, 0xc0, !PT ;  /* 0x000000ffbd567812 */ /* 0x000fe200078ec0ff */
[----:B------:R-:W-:Y:S01]  /*7280*/  FADD.FTZ R4, R128, R235 ;  /* 0x000000eb80047221 */ /* 0x000fe20000010000 */
[----:B------:R-:W-:-:S02]  /*7290*/  SHF.R.U32.HI R248, RZ, 0x18, R248 ;  /* 0x00000018fff87819 */ /* 0x000fc400000116f8 */
[----:B------:R-:W-:Y:S01]  /*72a0*/  PRMT R79, R252, 0x5410, R79 ;  /* 0x00005410fc4f7816 */ /* 0x000fe2000000004f */
[----:B------:R-:W-:Y:S01]  /*72b0*/  HMMA.16816.F32.BF16 R120, R16, R124, RZ ;  /* 0x0000007c1078723c */ /* 0x000fe200000418ff */
[----:B------:R-:W-:Y:S01]  /*72c0*/  PRMT R6, R21, 0x5410, R6 ;  /* 0x0000541015067816 */ /* 0x000fe20000000006 */
[----:B------:R-:W-:Y:S01]  /*72d0*/  FADD.FTZ R116, R103, R116 ;  /* 0x0000007467747221 */ /* 0x000fe20000010000 */
[----:B------:R-:W-:Y:S01]  /*72e0*/  PRMT R251, R190, 0x5410, R251 ;  /* 0x00005410befb7816 */ /* 0x000fe200000000fb */
[----:B------:R-:W-:Y:S11]  /*72f0*/  FADD.FTZ R4, R101, R4 ;  /* 0x0000000465047221 */ /* 0x000ff60000010000 */
[----:B------:R-:W-:Y:S01]  /*7300*/  @!UPT UIADD3 URZ, URZ, URZ, URZ ;  /* 0x0000003f3f3ff290 */ /* 0x000fe2000fffe03f */
[----:B-1----:R-:W-:Y:S01]  /*7310*/  HMMA.16816.F32.BF16 R88, R104, R32, R88 ;  /* 0x000000206858723c */ /* 0x002fe20000041858 */
[----:B------:R-:W-:Y:S01]  /*7320*/  FADD.FTZ R125, R131, R20 ;  /* 0x00000014837d7221 */ /* 0x000fe20000010000 */
[----:B------:R-:W-:Y:S01]  /*7330*/  PRMT R86, R86, 0x5410, R188 ;  /* 0x0000541056567816 */ /* 0x000fe200000000bc */
[----:B------:R-:W1:Y:S01]  /*7340*/  LDSM.16.MT88.4 R20, [R192+0x6800] ;  /* 0x00680000c014783b */ /* 0x000e620000004200 */
[----:B------:R-:W-:-:S04]  /*7350*/  PRMT R117, R117, 0x5410, R248 ;  /* 0x0000541075757816 */ /* 0x000fc800000000f8 */
[----:B------:R-:W-:Y:S01]  /*7360*/  HMMA.16816.F32.BF16 R120, R68, R32, R120 ;  /* 0x000000204478723c */ /* 0x000fe20000041878 */
[----:B------:R-:W-:Y:S01]  /*7370*/  FADD.FTZ R125, R102, R125 ;  /* 0x0000007d667d7221 */ /* 0x000fe20000010000 */
[--C-:B------:R-:W-:Y:S02]  /*7380*/  HSET2.LE.AND R124, R109, R234.reuse, PT ;  /* 0x000000ea6d7c7233 */ /* 0x100fe40003803000 */
[--C-:B------:R-:W-:Y:S02]  /*7390*/  HSET2.LE.AND R249, R249, R234.reuse, PT ;  /* 0x000000eaf9f97233 */ /* 0x100fe40003803000 */
[--C-:B------:R-:W-:Y:S01]  /*73a0*/  HSET2.LE.AND R85, R85, R234.reuse, PT ;  /* 0x000000ea55557233 */ /* 0x100fe20003803000 */
[----:B------:R-:W-:Y:S01]  /*73b0*/  FADD.FTZ R33, R129, R246 ;  /* 0x000000f681217221 */ /* 0x000fe20000010000 */
[--C-:B------:R-:W-:Y:S01]  /*73c0*/  HSET2.LE.AND R77, R77, R234.reuse, PT ;  /* 0x000000ea4d4d7233 */ /* 0x100fe20003803000 */
[-C--:B--2---:R-:W-:Y:S01]  /*73d0*/  HMMA.16816.F32.BF16 R128, R16, R36.reuse, RZ ;  /* 0x000000241080723c */ /* 0x084fe200000418ff */
[----:B------:R-:W-:Y:S01]  /*73e0*/  FADD.FTZ R243, R243, R116 ;  /* 0x00000074f3f37221 */ /* 0x000fe20000010000 */
[----:B------:R-:W-:Y:S01]  /*73f0*/  MUFU.EX2 R236, R8 ;  /* 0x0000000800ec7308 */ /* 0x000fe20000000800 */
[----:B------:R-:W-:Y:S01]  /*7400*/  FADD.FTZ R33, R100, R33 ;  /* 0x0000002164217221 */ /* 0x000fe20000010000 */
[----:B------:R-:W-:Y:S04]  /*7410*/  STG.E.U16 [R44.64], R209 ;  /* 0x000000d12c007986 */ /* 0x000fe8000c101510 */
[----:B------:R-:W-:Y:S01]  /*7420*/  HMMA.16816.F32.BF16 R100, R12, R36, RZ ;  /* 0x000000240c64723c */ /* 0x000fe200000418ff */
[--C-:B------:R-:W-:Y:S01]  /*7430*/  HSET2.LE.AND R109, R9, R234.reuse, PT ;  /* 0x000000ea096d7233 */ /* 0x100fe20003803000 */
[----:B------:R2:W-:Y:S01]  /*7440*/  MUFU.EX2 R37, R84 ;  /* 0x0000005400257308 */ /* 0x0005e20000000800 */
[----:B------:R-:W-:Y:S04]  /*7450*/  STG.E.U16 [R44.64+0x2], R207 ;  /* 0x000002cf2c007986 */ /* 0x000fe8000c101510 */
[--C-:B------:R-:W-:Y:S01]  /*7460*/  HSET2.LE.AND R36, R27, R234.reuse, PT ;  /* 0x000000ea1b247233 */ /* 0x100fe20003803000 */
[----:B------:R3:W5:Y:S01]  /*7470*/  LDL.LU R190, [R1+0xbc] ;  /* 0x0000bc0001be7983 */ /* 0x0007620000300800 */
[----:B------:R-:W-:-:S02]  /*7480*/  HSET2.LE.AND R27, R86, R234, PT ;  /* 0x000000ea561b7233 */ /* 0x000fc40003803000 */
[----:B------:R-:W-:-:S05]  /*7490*/  HSET2.LE.AND R86, R7, R234, PT ;  /* 0x000000ea07567233 */ /* 0x000fca0003803000 */
[----:B-1----:R-:W-:Y:S01]  /*74a0*/  HMMA.16816.F32.BF16 R128, R68, R20, R128 ;  /* 0x000000144480723c */ /* 0x002fe20000041880 */
[----:B--2---:R-:W-:-:S07]  /*74b0*/  HSET2.LE.AND R84, R6, R234, PT ;  /* 0x000000ea06547233 */ /* 0x004fce0003803000 */
[----:B------:R-:W-:Y:S01]  /*74c0*/  HMMA.16816.F32.BF16 R100, R104, R20, R100 ;  /* 0x000000146864723c */ /* 0x000fe20000041864 */
[--C-:B------:R-:W-:Y:S01]  /*74d0*/  HSET2.LE.AND R116, R25, R234.reuse, PT ;  /* 0x000000ea19747233 */ /* 0x100fe20003803000 */
[----:B------:R-:W-:Y:S01]  /*74e0*/  FADD.FTZ R241, R241, R4 ;  /* 0x00000004f1f17221 */ /* 0x000fe20000010000 */
[--C-:B------:R-:W-:Y:S01]  /*74f0*/  HSET2.LE.AND R251, R251, R234.reuse, PT ;  /* 0x000000eafbfb7233 */ /* 0x100fe20003803000 */
[----:B------:R-:W-:Y:S01]  /*7500*/  FADD.FTZ R242, R242, R33 ;  /* 0x00000021f2f27221 */ /* 0x000fe20000010000 */
[----:B------:R-:W-:Y:S01]  /*7510*/  LOP3.LUT R30, R85, R30, RZ, 0xc0, !PT ;  /* 0x0000001e551e7212 */ /* 0x000fe200078ec0ff */
[----:B------:R-:W-:Y:S01]  /*7520*/  MUFU.EX2 R32, R108 ;  /* 0x0000006c00207308 */ /* 0x000fe20000000800 */
[--C-:B------:R-:W-:Y:S01]  /*7530*/  HSET2.LE.AND R21, R31, R234.reuse, PT ;  /* 0x000000ea1f157233 */ /* 0x100fe20003803000 */
[----:B------:R-:W-:Y:S01]  /*7540*/  FADD.FTZ R244, R244, R125 ;  /* 0x0000007df4f47221 */ /* 0x000fe20000010000 */
[--C-:B------:R-:W-:Y:S01]  /*7550*/  HSET2.LE.AND R31, R79, R234.reuse, PT ;  /* 0x000000ea4f1f7233 */ /* 0x100fe20003803000 */
[----:B------:R-:W-:Y:S01]  /*7560*/  LOP3.LUT R9, R124, R237, RZ, 0xc0, !PT ;  /* 0x000000ed7c097212 */ /* 0x000fe200078ec0ff */
[----:B------:R-:W-:-:S03]  /*7570*/  HSET2.LE.AND R20, R117, R234, PT ;  /* 0x000000ea75147233 */ /* 0x000fc60003803000 */
[----:B------:R1:W2:Y:S01]  /*7580*/  MUFU.EX2 R235, R10 ;  /* 0x0000000a00eb7308 */ /* 0x0002a20000000800 */
[--C-:B------:R-:W-:Y:S01]  /*7590*/  HSET2.LE.AND R79, R5, R234.reuse, PT ;  /* 0x000000ea054f7233 */ /* 0x100fe20003803000 */
[----:B------:R-:W-:Y:S01]  /*75a0*/  LOP3.LUT R31, R31, R24, RZ, 0xc0, !PT ;  /* 0x000000181f1f7212 */ /* 0x000fe200078ec0ff */
[----:B------:R-:W-:Y:S01]  /*75b0*/  HSET2.LE.AND R25, R11, R234, PT ;  /* 0x000000ea0b197233 */ /* 0x000fe20003803000 */
[----:B------:R-:W-:Y:S01]  /*75c0*/  LOP3.LUT R11, R36, R95, RZ, 0xc0, !PT ;  /* 0x0000005f240b7212 */ /* 0x000fe200078ec0ff */
[----:B------:R-:W-:Y:S01]  /*75d0*/  FADD.FTZ R243, R214, R243 ;  /* 0x000000f3d6f37221 */ /* 0x000fe20000010000 */
[----:B------:R-:W-:Y:S01]  /*75e0*/  LOP3.LUT R4, R109, R94, RZ, 0xc0, !PT ;  /* 0x0000005e6d047212 */ /* 0x000fe200078ec0ff */
[----:B------:R3:W5:Y:S01]  /*75f0*/  LDL.LU R189, [R1+0xb8] ;  /* 0x0000b80001bd7983 */ /* 0x0007620000300800 */
[----:B------:R-:W-:Y:S01]  /*7600*/  MUFU.EX2 R234, R78 ;  /* 0x0000004e00ea7308 */ /* 0x000fe20000000800 */
[----:B------:R-:W-:Y:S02]  /*7610*/  LOP3.LUT R5, R86, R93, RZ, 0xc0, !PT ;  /* 0x0000005d56057212 */ /* 0x000fe400078ec0ff */
[----:B------:R-:W-:-:S02]  /*7620*/  LOP3.LUT R6, R249, R92, RZ, 0xc0, !PT ;  /* 0x0000005cf9067212 */ /* 0x000fc400078ec0ff */
[----:B------:R-:W-:Y:S01]  /*7630*/  LOP3.LUT R7, R20, R87, RZ, 0xc0, !PT ;  /* 0x0000005714077212 */ /* 0x000fe200078ec0ff */
[C---:B------:R-:W-:Y:S01]  /*7640*/  HMMA.16816.F32.BF16 R92, R12.reuse, R126, RZ ;  /* 0x0000007e0c5c723c */ /* 0x040fe200000418ff */
[----:B------:R-:W-:Y:S01]  /*7650*/  LOP3.LUT R28, R79, R28, RZ, 0xc0, !PT ;  /* 0x0000001c4f1c7212 */ /* 0x000fe200078ec0ff */
[----:B------:R-:W4:Y:S01]  /*7660*/  MUFU.EX2 R33, R76 ;  /* 0x0000004c00217308 */ /* 0x000f220000000800 */
[----:B------:R-:W-:Y:S02]  /*7670*/  LOP3.LUT R29, R84, R29, RZ, 0xc0, !PT ;  /* 0x0000001d541d7212 */ /* 0x000fe400078ec0ff */
[----:B------:R-:W-:Y:S02]  /*7680*/  LOP3.LUT R24, R77, R26, RZ, 0xc0, !PT ;  /* 0x0000001a4d187212 */ /* 0x000fe400078ec0ff */
[----:B-1----:R-:W-:Y:S01]  /*7690*/  LOP3.LUT R10, R116, R233, RZ, 0xc0, !PT ;  /* 0x000000e9740a7212 */ /* 0x002fe200078ec0ff */
[-C--:B------:R-:W-:Y:S01]  /*76a0*/  HMMA.16816.F32.BF16 R84, R12, R118.reuse, RZ ;  /* 0x000000760c54723c */ /* 0x080fe200000418ff */
[----:B------:R-:W-:Y:S01]  /*76b0*/  LOP3.LUT R8, R21, R238, RZ, 0xc0, !PT ;  /* 0x000000ee15087212 */ /* 0x000fe200078ec0ff */
[----:B------:R-:W-:Y:S01]  /*76c0*/  FADD.FTZ R212, R212, R243 ;  /* 0x000000f3d4d47221 */ /* 0x000fe20000010000 */
[----:B------:R3:W5:Y:S01]  /*76d0*/  LDL.LU R188, [R1+0xb4] ;  /* 0x0000b40001bc7983 */ /* 0x0007620000300800 */
[----:B--2---:R-:W-:Y:S01]  /*76e0*/  F2FP.BF16.PACK_AB R233, R235, R236 ;  /* 0x000000ecebe9723e */ /* 0x004fe200000010ff */
[----:B------:R-:W-:Y:S01]  /*76f0*/  FADD.FTZ R244, R213, R244 ;  /* 0x000000f4d5f47221 */ /* 0x000fe20000010000 */
[----:B------:R-:W-:Y:S01]  /*7700*/  F2FP.BF16.PACK_AB R21, R37, R32 ;  /* 0x000000202515723e */ /* 0x000fe200000010ff */
[----:B------:R-:W-:Y:S01]  /*7710*/  FADD.FTZ R211, R211, R242 ;  /* 0x000000f2d3d37221 */ /* 0x000fe20000010000 */
[----:B------:R-:W-:Y:S01]  /*7720*/  HMMA.16816.F32.BF16 R116, R16, R118, RZ ;  /* 0x000000761074723c */ /* 0x000fe200000418ff */
[----:B------:R-:W-:Y:S01]  /*7730*/  PRMT R36, R233, 0x7632, R36 ;  /* 0x00007632e9247816 */ /* 0x000fe20000000024 */
[----:B------:R-:W-:Y:S01]  /*7740*/  FADD.FTZ R241, R210, R241 ;  /* 0x000000f1d2f17221 */ /* 0x000fe20000010000 */
[----:B----4-:R-:W-:Y:S01]  /*7750*/  F2FP.BF16.PACK_AB R20, R33, R234 ;  /* 0x000000ea2114723e */ /* 0x010fe200000010ff */
[----:B------:R-:W-:Y:S01]  /*7760*/  FADD.FTZ R205, R205, R212 ;  /* 0x000000d4cdcd7221 */ /* 0x000fe20000010000 */
[----:B------:R-:W-:Y:S01]  /*7770*/  PRMT R237, R21, 0x7610, R237 ;  /* 0x0000761015ed7816 */ /* 0x000fe200000000ed */
[----:B------:R-:W-:Y:S01]  /*7780*/  FADD.FTZ R203, R203, R244 ;  /* 0x000000f4cbcb7221 */ /* 0x000fe20000010000 */
[C---:B------:R-:W-:Y:S01]  /*7790*/  PRMT R239, R20.reuse, 0x7610, R239 ;  /* 0x0000761014ef7816 */ /* 0x040fe200000000ef */
[C---:B------:R-:W-:Y:S01]  /*77a0*/  HMMA.16816.F32.BF16 R76, R12.reuse, R110, RZ ;  /* 0x0000006e0c4c723c */ /* 0x040fe200000418ff */
[----:B------:R-:W-:Y:S01]  /*77b0*/  PRMT R240, R20, 0x7632, R240 ;  /* 0x0000763214f07816 */ /* 0x000fe200000000f0 */
[----:B------:R-:W-:Y:S01]  /*77c0*/  FADD.FTZ R206, R206, R211 ;  /* 0x000000d3cece7221 */ /* 0x000fe20000010000 */
[----:B------:R-:W-:Y:S01]  /*77d0*/  PRMT R20, R233, 0x5410, R36 ;  /* 0x00005410e9147816 */ /* 0x000fe20000000024 */
[----:B------:R-:W-:Y:S01]  /*77e0*/  FADD.FTZ R208, R208, R241 ;  /* 0x000000f1d0d07221 */ /* 0x000fe20000010000 */
[----:B------:R-:W-:Y:S01]  /*77f0*/  PRMT R238, R21, 0x7632, R238 ;  /* 0x0000763215ee7816 */ /* 0x000fe200000000ee */
[----:B------:R-:W-:Y:S01]  /*7800*/  FADD.FTZ R176, R176, R205 ;  /* 0x000000cdb0b07221 */ /* 0x000fe20000010000 */
[----:B------:R-:W-:Y:S01]  /*7810*/  LOP3.LUT R25, R25, R20, RZ, 0xc0, !PT ;  /* 0x0000001419197212 */ /* 0x000fe200078ec0ff */
[----:B------:R-:W-:Y:S01]  /*7820*/  HMMA.16816.F32.BF16 R12, R12, R38, RZ ;  /* 0x000000260c0c723c */ /* 0x000fe200000418ff */
[----:B------:R-:W-:Y:S01]  /*7830*/  PRMT R20, R239, 0x5410, R240 ;  /* 0x00005410ef147816 */ /* 0x000fe200000000f0 */
[----:B------:R-:W-:Y:S01]  /*7840*/  FADD.FTZ R203, R186, R203 ;  /* 0x000000cbbacb7221 */ /* 0x000fe20000010000 */
[----:B------:R-:W-:Y:S01]  /*7850*/  PRMT R26, R237, 0x5410, R238 ;  /* 0x00005410ed1a7816 */ /* 0x000fe200000000ee */
[----:B------:R-:W-:Y:S01]  /*7860*/  FADD.FTZ R183, R183, R206 ;  /* 0x000000ceb7b77221 */ /* 0x000fe20000010000 */
[----:B------:R-:W-:Y:S01]  /*7870*/  LOP3.LUT R27, R27, R20, RZ, 0xc0, !PT ;  /* 0x000000141b1b7212 */ /* 0x000fe200078ec0ff */
[----:B------:R-:W-:Y:S01]  /*7880*/  FADD.FTZ R185, R185, R208 ;  /* 0x000000d0b9b97221 */ /* 0x000fe20000010000 */
[----:B------:R-:W-:Y:S01]  /*7890*/  LOP3.LUT R26, R251, R26, RZ, 0xc0, !PT ;  /* 0x0000001afb1a7212 */ /* 0x000fe200078ec0ff */
[----:B------:R-:W-:Y:S01]  /*78a0*/  HMMA.16816.F32.BF16 R108, R16, R110, RZ ;  /* 0x0000006e106c723c */ /* 0x000fe200000418ff */
[----:B------:R-:W-:Y:S01]  /*78b0*/  FADD.FTZ R173, R173, R176 ;  /* 0x000000b0adad7221 */ /* 0x000fe20000010000 */
[----:B------:R-:W-:Y:S01]  /*78c0*/  @!P4 HFMA2.BF16_V2 R53, -RZ.H0_H0, RZ.H0_H0, -R233.H0_H0 ;  /* 0x200000ffff35c231 */ /* 0x000fe200003409e9 */
[----:B------:R-:W-:Y:S01]  /*78d0*/  FADD.FTZ R168, R168, R203 ;  /* 0x000000cba8a87221 */ /* 0x000fe20000010000 */
[----:B------:R-:W-:Y:S01]  /*78e0*/  @!P6 HFMA2.BF16_V2 R52, -RZ.H0_H0, RZ.H0_H0, -R36.H0_H0 ;  /* 0x200000ffff34e231 */ /* 0x000fe20000340924 */
[----:B------:R-:W-:Y:S01]  /*78f0*/  FADD.FTZ R226, R226, R183 ;  /* 0x000000b7e2e27221 */ /* 0x000fe20000010000 */
[----:B------:R-:W-:Y:S01]  /*7900*/  @!P3 HFMA2.BF16_V2 R51, -RZ.H0_H0, RZ.H0_H0, -R237.H0_H0 ;  /* 0x200000ffff33b231 */ /* 0x000fe200003409ed */
[----:B------:R-:W-:Y:S01]  /*7910*/  FADD.FTZ R232, R232, R185 ;  /* 0x000000b9e8e87221 */ /* 0x000fe20000010000 */
[C---:B------:R-:W-:Y:S01]  /*7920*/  HMMA.16816.F32.BF16 R76, R104.reuse, R46, R76 ;  /* 0x0000002e684c723c */ /* 0x040fe2000004184c */
        /* <DEDUP_REMOVED lines=9> */
[----:B------:R-:W-:Y:S01]  /*79c0*/  @!P4 PRMT R233, R53, 0x5410, RZ ;  /* 0x0000541035e9c816 */ /* 0x000fe200000000ff */
[----:B------:R-:W-:Y:S01]  /*79d0*/  FADD.FTZ R166, R166, R165 ;  /* 0x000000a5a6a67221 */ /* 0x000fe20000010000 */
[----:B------:R-:W-:Y:S01]  /*79e0*/  @!P6 PRMT R36, R52, 0x5410, RZ ;  /* 0x000054103424e816 */ /* 0x000fe200000000ff */
[----:B------:R-:W-:Y:S01]  /*79f0*/  FADD.FTZ R224, R224, R225 ;  /* 0x000000e1e0e07221 */ /* 0x000fe20000010000 */
[----:B------:R-:W-:Y:S01]  /*7a00*/  @!P3 PRMT R237, R51, 0x5410, RZ ;  /* 0x0000541033edb816 */ /* 0x000fe200000000ff */
        /* <DEDUP_REMOVED lines=9> */
[----:B------:R-:W-:Y:S01]  /*7aa0*/  HMMA.16816.F32.BF16 R104, R104, R22, R12 ;  /* 0x000000166868723c */ /* 0x000fe2000004180c */
[----:B------:R-:W1:Y:S01]  /*7ab0*/  LDSM.16.MT88.4 R12, [R196+0x7000] ;  /* 0x00700000c40c783b */ /* 0x000e620000004200 */
[----:B------:R-:W-:-:S02]  /*7ac0*/  FADD.FTZ R169, R169, R172 ;  /* 0x000000aca9a97221 */ /* 0x000fc40000010000 */
[----:B------:R-:W-:Y:S02]  /*7ad0*/  FADD.FTZ R164, R164, R163 ;  /* 0x000000a3a4a47221 */ /* 0x000fe40000010000 */
[----:B------:R-:W-:Y:S02]  /*7ae0*/  FADD.FTZ R236, R236, R223 ;  /* 0x000000dfecec7221 */ /* 0x000fe40000010000 */
[C---:B------:R-:W-:Y:S01]  /*7af0*/  HMMA.16816.F32.BF16 R124, R16.reuse, R126, RZ ;  /* 0x0000007e107c723c */ /* 0x040fe200000418ff */
[----:B------:R-:W-:Y:S02]  /*7b00*/  FADD.FTZ R228, R228, R229 ;  /* 0x000000e5e4e47221 */ /* 0x000fe40000010000 */
[----:B------:R-:W-:Y:S02]  /*7b10*/  FADD.FTZ R170, R170, R169 ;  /* 0x000000a9aaaa7221 */ /* 0x000fe40000010000 */
[----:B------:R-:W-:Y:S02]  /*7b20*/  FADD.FTZ R161, R161, R164 ;  /* 0x000000a4a1a17221 */ /* 0x000fe40000010000 */
[----:B------:R-:W-:Y:S01]  /*7b30*/  FADD.FTZ R235, R235, R236 ;  /* 0x000000ecebeb7221 */ /* 0x000fe20000010000 */
[----:B------:R-:W-:Y:S01]  /*7b40*/  HMMA.16816.F32.BF16 R16, R16, R38, RZ ;  /* 0x000000261010723c */ /* 0x000fe200000418ff */
[----:B------:R-:W-:-:S02]  /*7b50*/  FADD.FTZ R227, R227, R228 ;  /* 0x000000e4e3e37221 */ /* 0x000fc40000010000 */
[----:B------:R-:W-:Y:S02]  /*7b60*/  FADD.FTZ R162, R162, R161 ;  /* 0x000000a1a2a27221 */ /* 0x000fe40000010000 */
[----:B------:R-:W-:Y:S02]  /*7b70*/  FADD.FTZ R234, R234, R235 ;  /* 0x000000ebeaea7221 */ /* 0x000fe40000010000 */
[----:B------:R-:W-:Y:S01]  /*7b80*/  FADD.FTZ R32, R32, R227 ;  /* 0x000000e320207221 */ /* 0x000fe20000010000 */
[C---:B------:R-:W-:Y:S08]  /*7b90*/  HMMA.16816.F32.BF16 R108, R68.reuse, R46, R108 ;  /* 0x0000002e446c723c */ /* 0x040ff0000004186c */
[C---:B------:R-:W-:Y:S08]  /*7ba0*/  HMMA.16816.F32.BF16 R116, R68.reuse, R42, R116 ;  /* 0x0000002a4474723c */ /* 0x040ff00000041874 */
[C---:B------:R-:W-:Y:S08]  /*7bb0*/  HMMA.16816.F32.BF16 R124, R68.reuse, R34, R124 ;  /* 0x00000022447c723c */ /* 0x040ff0000004187c */
[----:B------:R-:W-:Y:S01]  /*7bc0*/  HMMA.16816.F32.BF16 R68, R68, R22, R16 ;  /* 0x000000164444723c */ /* 0x000fe20000041810 */
[----:B------:R-:W2:Y:S04]  /*7bd0*/  LDSM.16.MT88.4 R16, [R193+0x7000] ;  /* 0x00700000c110783b */ /* 0x000ea80000004200 */
[----:B------:R-:W-:Y:S03]  /*7be0*/  LDSM.16.MT88.4 R20, [R194+0x7000] ;  /* 0x00700000c214783b */ /* 0x000fe60000004200 */
[-C--:B-1----:R-:W-:Y:S08]  /*7bf0*/  HMMA.16816.F32.BF16 R96, R8, R12.reuse, R96 ;  /* 0x0000000c0860723c */ /* 0x082ff00000041860 */
[C---:B------:R-:W-:Y:S08]  /*7c00*/  HMMA.16816.F32.BF16 R72, R28.reuse, R12, R72 ;  /* 0x0000000c1c48723c */ /* 0x040ff00000041848 */
[-C--:B------:R-:W-:Y:S08]  /*7c10*/  HMMA.16816.F32.BF16 R76, R28, R14.reuse, R76 ;  /* 0x0000000e1c4c723c */ /* 0x080ff0000004184c */
[----:B------:R-:W-:Y:S01]  /*7c20*/  HMMA.16816.F32.BF16 R108, R8, R14, R108 ;  /* 0x0000000e086c723c */ /* 0x000fe2000004186c */
[----:B------:R-:W1:Y:S07]  /*7c30*/  LDSM.16.MT88.4 R12, [R192+0x7000] ;  /* 0x00700000c00c783b */ /* 0x000e6e0000004200 */
[C---:B--2---:R-:W-:Y:S08]  /*7c40*/  HMMA.16816.F32.BF16 R88, R28.reuse, R16, R88 ;  /* 0x000000101c58723c */ /* 0x044ff00000041858 */
[----:B------:R-:W-:Y:S08]  /*7c50*/  HMMA.16816.F32.BF16 R92, R28, R18, R92 ;  /* 0x000000121c5c723c */ /* 0x000ff0000004185c */
[C---:B------:R-:W-:Y:S08]  /*7c60*/  HMMA.16816.F32.BF16 R120, R8.reuse, R16, R120 ;  /* 0x000000100878723c */ /* 0x040ff00000041878 */
[----:B------:R-:W-:Y:S01]  /*7c70*/  HMMA.16816.F32.BF16 R124, R8, R18, R124 ;  /* 0x00000012087c723c */ /* 0x000fe2000004187c */
[----:B------:R-:W2:Y:S07]  /*7c80*/  LDSM.16.MT88.4 R16, [R194+0x7800] ;  /* 0x00780000c210783b */ /* 0x000eae0000004200 */
[C---:B-1----:R-:W-:Y:S08]  /*7c90*/  HMMA.16816.F32.BF16 R100, R28.reuse, R12, R100 ;  /* 0x0000000c1c64723c */ /* 0x042ff00000041864 */
[----:B------:R-:W-:Y:S08]  /*7ca0*/  HMMA.16816.F32.BF16 R104, R28, R14, R104 ;  /* 0x0000000e1c68723c */ /* 0x000ff00000041868 */
[C---:B------:R-:W-:Y:S08]  /*7cb0*/  HMMA.16816.F32.BF16 R128, R8.reuse, R12, R128 ;  /* 0x0000000c0880723c */ /* 0x040ff00000041880 */
[C---:B------:R-:W-:Y:S01]  /*7cc0*/  HMMA.16816.F32.BF16 R68, R8.reuse, R14, R68 ;  /* 0x0000000e0844723c */ /* 0x040fe20000041844 */
[----:B------:R-:W1:Y:S07]  /*7cd0*/  LDSM.16.MT88.4 R12, [R193+0x7800] ;  /* 0x00780000c10c783b */ /* 0x000e6e0000004200 */
[C---:B------:R-:W-:Y:S08]  /*7ce0*/  HMMA.16816.F32.BF16 R112, R8.reuse, R20, R112 ;  /* 0x000000140870723c */ /* 0x040ff00000041870 */
[----:B------:R-:W-:Y:S01]  /*7cf0*/  HMMA.16816.F32.BF16 R116, R8, R22, R116 ;  /* 0x000000160874723c */ /* 0x000fe20000041874 */
[----:B------:R-:W4:Y:S07]  /*7d00*/  LDSM.16.MT88.4 R8, [R192+0x7800] ;  /* 0x00780000c008783b */ /* 0x000f2e0000004200 */
[C---:B------:R-:W-:Y:S08]  /*7d10*/  HMMA.16816.F32.BF16 R80, R28.reuse, R20, R80 ;  /* 0x000000141c50723c */ /* 0x040ff00000041850 */
[----:B------:R-:W-:Y:S01]  /*7d20*/  HMMA.16816.F32.BF16 R84, R28, R22, R84 ;  /* 0x000000161c54723c */ /* 0x000fe20000041854 */
[----:B------:R-:W3:Y:S07]  /*7d30*/  LDSM.16.MT88.4 R20, [R196+0x7800] ;  /* 0x00780000c414783b */ /* 0x000eee0000004200 */
[-C--:B--2---:R-:W-:Y:S08]  /*7d40*/  HMMA.16816.F32.BF16 R112, R4, R16.reuse, R112 ;  /* 0x000000100470723c */ /* 0x084ff00000041870 */
[C---:B------:R-:W-:Y:S07]  /*7d50*/  HMMA.16816.F32.BF16 R80, R24.reuse, R16, R80 ;  /* 0x000000101850723c */ /* 0x040fee0000041850 */
[----:B------:R-:W-:Y:S01]  /*7d60*/  IMAD.MOV.U32 R16, RZ, RZ, c[0x0][0x228] ;  /* 0x00008a00ff107624 */ /* 0x000fe200078e00ff */
[-C--:B-1----:R-:W-:Y:S08]  /*7d70*/  HMMA.16816.F32.BF16 R88, R24, R12.reuse, R88 ;  /* 0x0000000c1858723c */ /* 0x082ff00000041858 */
[----:B------:R-:W-:Y:S07]  /*7d80*/  HMMA.16816.F32.BF16 R120, R4, R12, R120 ;  /* 0x0000000c0478723c */ /* 0x000fee0000041878 */
[----:B------:R-:W-:Y:S01]  /*7d90*/  IMAD.SHL.U32 R13, R16, 0x8, RZ ;  /* 0x00000008100d7824 */ /* 0x000fe200078e00ff */
[----:B------:R-:W-:Y:S03]  /*7da0*/  HMMA.16816.F32.BF16 R92, R24, R14, R92 ;  /* 0x0000000e185c723c */ /* 0x000fe6000004185c */
[----:B------:R-:W-:-:S05]  /*7db0*/  IMAD.WIDE R12, R13, 0x2, R44 ;  /* 0x000000020d0c7825 */ /* 0x000fca00078e022c */
[----:B------:R-:W-:Y:S01]  /*7dc0*/  HMMA.16816.F32.BF16 R124, R4, R14, R124 ;  /* 0x0000000e047c723c */ /* 0x000fe2000004187c */
[----:B------:R-:W-:Y:S04]  /*7dd0*/  STG.E.U16 [R12.64], R204 ;  /* 0x000000cc0c007986 */ /* 0x000fe8000c101510 */
[----:B------:R-:W-:Y:S02]  /*7de0*/  STG.E.U16 [R12.64+0x2], R187 ;  /* 0x000002bb0c007986 */ /* 0x000fe4000c101510 */
[----:B------:R-:W-:Y:S01]  /*7df0*/  IMAD.SHL.U32 R15, R16, 0x40, RZ ;  /* 0x00000040100f7824 */ /* 0x000fe200078e00ff */
[----:B----4-:R-:W-:Y:S03]  /*7e00*/  HMMA.16816.F32.BF16 R100, R24, R8, R100 ;  /* 0x000000081864723c */ /* 0x010fe60000041864 */
[----:B------:R-:W-:-:S05]  /*7e10*/  IMAD.WIDE R14, R15, 0x2, R44 ;  /* 0x000000020f0e7825 */ /* 0x000fca00078e022c */
[C---:B------:R-:W-:Y:S01]  /*7e20*/  HMMA.16816.F32.BF16 R128, R4.reuse, R8, R128 ;  /* 0x000000080480723c */ /* 0x040fe20000041880 */
[----:B------:R-:W-:Y:S04]  /*7e30*/  STG.E.U16 [R14.64], R184 ;  /* 0x000000b80e007986 */ /* 0x000fe8000c101510 */
[----:B------:R-:W-:Y:S02]  /*7e40*/  STG.E.U16 [R14.64+0x2], R181 ;  /* 0x000002b50e007986 */ /* 0x000fe4000c101510 */
[----:B------:R-:W-:Y:S01]  /*7e50*/  IMAD R9, R16, 0x48, RZ ;  /* 0x0000004810097824 */ /* 0x000fe200078e02ff */
[C---:B---3--:R-:W-:Y:S08]  /*7e60*/  HMMA.16816.F32.BF16 R96, R4.reuse, R20, R96 ;  /* 0x000000140460723c */ /* 0x048ff00000041860 */
[C---:B------:R-:W-:Y:S08]  /*7e70*/  HMMA.16816.F32.BF16 R108, R4.reuse, R22, R108 ;  /* 0x00000016046c723c */ /* 0x040ff0000004186c */
[C---:B------:R-:W-:Y:S08]  /*7e80*/  HMMA.16816.F32.BF16 R116, R4.reuse, R18, R116 ;  /* 0x000000120474723c */ /* 0x040ff00000041874 */
[----:B------:R-:W-:Y:S07]  /*7e90*/  HMMA.16816.F32.BF16 R68, R4, R10, R68 ;  /* 0x0000000a0444723c */ /* 0x000fee0000041844 */
[----:B------:R-:W-:Y:S01]  /*7ea0*/  IMAD.WIDE R4, R9, 0x2, R44 ;  /* 0x0000000209047825 */ /* 0x000fe200078e022c */
[C---:B------:R-:W-:Y:S03]  /*7eb0*/  HMMA.16816.F32.BF16 R72, R24.reuse, R20, R72 ;  /* 0x000000141848723c */ /* 0x040fe60000041848 */
[----:B------:R-:W-:Y:S01]  /*7ec0*/  FADD.FTZ R6, R57, R162 ;  /* 0x000000a239067221 */ /* 0x000fe20000010000 */
[----:B------:R-:W-:Y:S04]  /*7ed0*/  STG.E.U16 [R4.64], R182 ;  /* 0x000000b604007986 */ /* 0x000fe8000c101510 */
[----:B------:R-:W-:Y:S01]  /*7ee0*/  STG.E.U16 [R4.64+0x2], R179 ;  /* 0x000002b304007986 */ /* 0x000fe2000c101510 */
[C---:B------:R-:W-:Y:S03]  /*7ef0*/  HMMA.16816.F32.BF16 R76, R24.reuse, R22, R76 ;  /* 0x00000016184c723c */ /* 0x040fe6000004184c */
[----:B------:R-:W-:Y:S04]  /*7f00*/  STG.E.U16 [R44.64+0x10], R158 ;  /* 0x0000109e2c007986 */ /* 0x000fe8000c101510 */
[----:B------:R-:W-:Y:S01]  /*7f10*/  STG.E.U16 [R44.64+0x12], R157 ;  /* 0x0000129d2c007986 */ /* 0x000fe2000c101510 */
[C---:B------:R-:W-:Y:S03]  /*7f20*/  HMMA.16816.F32.BF16 R84, R24.reuse, R18, R84 ;  /* 0x000000121854723c */ /* 0x040fe60000041854 */
[----:B------:R-:W-:Y:S04]  /*7f30*/  STG.E.U16 [R12.64+0x10], R160 ;  /* 0x000010a00c007986 */ /* 0x000fe8000c101510 */
[----:B------:R-:W-:Y:S01]  /*7f40*/  STG.E.U16 [R12.64+0x12], R159 ;  /* 0x0000129f0c007986 */ /* 0x000fe2000c101510 */
[----:B------:R-:W-:Y:S03]  /*7f50*/  HMMA.16816.F32.BF16 R104, R24, R10, R104 ;  /* 0x0000000a1868723c */ /* 0x000fe60000041868 */
[----:B------:R-:W-:Y:S04]  /*7f60*/  STG.E.U16 [R14.64+0x10], R63 ;  /* 0x0000103f0e007986 */ /* 0x000fe8000c101510 */
        /* <DEDUP_REMOVED lines=50> */
[----:B------:R1:W-:Y:S02]  /*8290*/  STG.E.U16 [R4.64+0x72], R240 ;  /* 0x000072f004007986 */ /* 0x0003e4000c101510 */
[----:B-1----:R-:W-:-:S02]  /*82a0*/  FADD.FTZ R4, R167, R170 ;  /* 0x000000aaa7047221 */ /* 0x002fc40000010000 */
[----:B------:R-:W-:-:S03]  /*82b0*/  FADD.FTZ R5, R37, R32 ;  /* 0x0000002025057221 */ /* 0x000fc60000010000 */
[----:B------:R1:W-:Y:S04]  /*82c0*/  STL [R1+0xb0], R4 ;  /* 0x0000b00401007387 */ /* 0x0003e80000100800 */
[----:B------:R2:W-:Y:S01]  /*82d0*/  STL [R1+0x7c], R6 ;  /* 0x00007c0601007387 */ /* 0x0005e20000100800 */
[----:B-1----:R-:W-:-:S05]  /*82e0*/  FADD.FTZ R4, R33, R234 ;  /* 0x000000ea21047221 */ /* 0x002fca0000010000 */
[----:B------:R2:W-:Y:S04]  /*82f0*/  STL [R1+0xa8], R4 ;  /* 0x0000a80401007387 */ /* 0x0005e80000100800 */
[----:B------:R2:W-:Y:S01]  /*8300*/  STL [R1+0xac], R5 ;  /* 0x0000ac0501007387 */ /* 0x0005e20000100800 */
[----:B------:R-:W-:Y:S05]  /*8310*/  @!P1 BRA `(.L_x_1332) ;  /* 0x000069d000009947 */ /* 0x000fea0003800000 */
[----:B--2---:R-:W-:Y:S01]  /*8320*/  IADD3 R4, R133, -0x2, RZ ;  /* 0xfffffffe85047810 */ /* 0x004fe20007ffe0ff */
[----:B------:R-:W-:Y:S01]  /*8330*/  IMAD.MOV.U32 R135, RZ, RZ, R0 ;  /* 0x000000ffff877224 */ /* 0x000fe200078e0000 */
[----:B------:R-:W-:Y:S01]  /*8340*/  MOV R133, R2 ;  /* 0x0000000200857202 */ /* 0x000fe20000000f00 */
[----:B------:R-:W-:Y:S01]  /*8350*/  IMAD.MOV.U32 R134, RZ, RZ, R3 ;  /* 0x000000ffff867224 */ /* 0x000fe200078e0003 */
[----:B------:R-:W-:Y:S01]  /*8360*/  IADD3 R136, P0, R44, -0x80, RZ ;  /* 0xffffff802c887810 */ /* 0x000fe20007f1e0ff */
[----:B------:R1:W-:Y:S01]  /*8370*/  STL [R1+0x74], R4 ;  /* 0x0000740401007387 */ /* 0x0003e20000100800 */
[----:B------:R-:W-:Y:S01]  /*8380*/  IMAD.WIDE.U32 R8, R56, -0x326172a9, RZ ;  /* 0xcd9e8d5738087825 */ /* 0x000fe200078e00ff */
[----:B------:R-:W-:-:S02]  /*8390*/  MOV R0, c[0x0][0x228] ;  /* 0x00008a0000007a02 */ /* 0x000fc40000000f00 */
[----:B------:R-:W2:Y:S01]  /*83a0*/  LDL.64 R246, [R1+0x68] ;  /* 0x0000680001f67983 */ /* 0x000ea20000100a00 */
[----:B------:R-:W-:Y:S01]  /*83b0*/  IMAD.WIDE.U32 R6, R55, -0x326172a9, RZ ;  /* 0xcd9e8d5737067825 */ /* 0x000fe200078e00ff */
[----:B------:R-:W-:Y:S02]  /*83c0*/  LOP3.LUT R3, R9, R54, RZ, 0x3c, !PT ;  /* 0x0000003609037212 */ /* 0x000fe400078e3cff */
[----:B------:R-:W-:Y:S01]  /*83d0*/  MOV R137, R132 ;  /* 0x0000008400897202 */ /* 0x000fe20000000f00 */
[----:B------:R-:W-:Y:S01]  /*83e0*/  IMAD.MOV.U32 R2, RZ, RZ, c[0x0][0x1a4] ;  /* 0x00006900ff027624 */ /* 0x000fe200078e00ff */
[----:B------:R-:W-:Y:S01]  /*83f0*/  LOP3.LUT R54, R7, R54, RZ, 0x3c, !PT ;  /* 0x0000003607367212 */ /* 0x000fe200078e3cff */
[----:B------:R-:W-:Y:S01]  /*8400*/  STL.64 [R1+0x98], R8 ;  /* 0x0000980801007387 */ /* 0x000fe20000100a00 */
[----:B------:R-:W-:Y:S01]  /*8410*/  PRMT R5, R250, 0x7054, R250 ;  /* 0x00007054fa057816 */ /* 0x000fe200000000fa */
[----:B------:R-:W-:Y:S01]  /*8420*/  IMAD.WIDE.U32 R10, R138, -0x2daee0ad, RZ ;  /* 0xd2511f538a0a7825 */ /* 0x000fe200078e00ff */
[----:B------:R-:W-:Y:S01]  /*8430*/  IADD3.X R139, R45, -0x1, RZ, P0, !PT ;  /* 0xffffffff2d8b7810 */ /* 0x000fe200007fe4ff */
[----:B------:R3:W-:Y:S02]  /*8440*/  STL.64 [R1+0x88], R6 ;  /* 0x0000880601007387 */ /* 0x0007e40000100a00 */
[----:B-1----:R-:W-:-:S04]  /*8450*/  IMAD.SHL.U32 R4, R0, 0x8, RZ ;  /* 0x0000000800047824 */ /* 0x002fc800078e00ff */
[----:B------:R-:W-:Y:S02]  /*8460*/  IMAD R0, R0, 0x38, R4 ;  /* 0x0000003800007824 */ /* 0x000fe400078e0204 */
[----:B------:R-:W-:Y:S01]  /*8470*/  IMAD.WIDE.U32 R4, R3, -0x2daee0ad, RZ ;  /* 0xd2511f5303047825 */ /* 0x000fe200078e00ff */
[----:B------:R1:W-:Y:S02]  /*8480*/  STL.64 [R1+0xa0], R10 ;  /* 0x0000a00a01007387 */ /* 0x0003e40000100a00 */
[----:B------:R-:W-:Y:S02]  /*8490*/  IADD3 R0, R0, 0x1, RZ ;  /* 0x0000000100007810 */ /* 0x000fe40007ffe0ff */
[----:B--2---:R-:W-:-:S13]  /*84a0*/  ISETP.GE.AND P1, PT, R246, c[0x0][0x220], PT ;  /* 0x00008800f6007a0c */ /* 0x004fda0003f26270 */
[----:B---3--:R-:W-:Y:S02]  /*84b0*/  @!P1 IMAD R6, R2, 0x30, RZ ;  /* 0x0000003002069824 */ /* 0x008fe400078e02ff */
[----:B------:R-:W-:-:S03]  /*84c0*/  IMAD.WIDE.U32 R2, R54, -0x2daee0ad, RZ ;  /* 0xd2511f5336027825 */ /* 0x000fc600078e00ff */
[----:B------:R1:W-:Y:S04]  /*84d0*/  @!P1 STL [R1+0x70], R6 ;  /* 0x0000700601009387 */ /* 0x0003e80000100800 */
[----:B------:R1:W-:Y:S04]  /*84e0*/  STL.64 [R1+0x90], R4 ;  /* 0x0000900401007387 */ /* 0x0003e80000100a00 */
[----:B------:R1:W-:Y:S01]  /*84f0*/  STL.64 [R1+0x80], R2 ;  /* 0x0000800201007387 */ /* 0x0003e20000100a00 */
[----:B------:R-:W-:Y:S05]  /*8500*/  BRA `(.L_x_1333) ;  /* 0x0000039000007947 */ /* 0x000fea0003800000 */
.L_x_1335:
[----:B------:R-:W2:Y:S01]  /*8510*/  LDL.64 R178, [R1+0x58] ;  /* 0x0000580001b27983 */ /* 0x000ea20000100a00 */
[----:B------:R-:W-:Y:S01]  /*8520*/  IMAD.MOV.U32 R169, RZ, RZ, R138 ;  /* 0x000000ffffa97224 */ /* 0x000fe200078e008a */
[----:B------:R-:W-:Y:S01]  /*8530*/  IADD3 R3, R185, -0x1, RZ ;  /* 0xffffffffb9037810 */ /* 0x000fe20007ffe0ff */
[----:B------:R-:W-:Y:S01]  /*8540*/  @!P1 IMAD.MOV.U32 R132, RZ, RZ, c[0x0][0x198] ;  /* 0x00006600ff849624 */ /* 0x000fe200078e00ff */
[----:B------:R-:W3:Y:S01]  /*8550*/  LDL.64 R176, [R1+0x60] ;  /* 0x0000600001b07983 */ /* 0x000ee20000100a00 */
[----:B------:R-:W-:Y:S01]  /*8560*/  IMAD.MOV.U32 R168, RZ, RZ, c[0x0][0x198] ;  /* 0x00006600ffa87624 */ /* 0x000fe200078e00ff */
[----:B------:R-:W-:Y:S01]  /*8570*/  SHF.R.S32.HI R0, RZ, 0x1f, R3 ;  /* 0x0000001fff007819 */ /* 0x000fe20000011403 */
[C---:B------:R-:W-:Y:S01]  /*8580*/  IMAD.WIDE.U32 R138, R3.reuse, c[0x0][0x198], RZ ;  /* 0x00006600038a7a25 */ /* 0x040fe200078e00ff */
[----:B------:R1:W-:Y:S01]  /*8590*/  @P1 STS.128 [R169+0x4000], RZ ;  /* 0x004000ffa9001388 */ /* 0x0003e20000000c00 */
[----:B------:R-:W-:Y:S02]  /*85a0*/  @!P1 MOV R2, c[0x0][0x198] ;  /* 0x0000660000029a02 */ /* 0x000fe40000000f00 */
[----:B------:R-:W-:Y:S02]  /*85b0*/  IMAD R0, R0, c[0x0][0x198], RZ ;  /* 0x0000660000007a24 */ /* 0x000fe400078e02ff */
[----:B------:R-:W-:Y:S02]  /*85c0*/  IMAD.SHL.U32 R168, R168, 0x10, RZ ;  /* 0x00000010a8a87824 */ /* 0x000fe400078e00ff */
[----:B------:R-:W-:Y:S02]  /*85d0*/  IMAD R0, R3, c[0x0][0x19c], R0 ;  /* 0x0000670003007a24 */ /* 0x000fe400078e0200 */
[----:B------:R-:W-:Y:S02]  /*85e0*/  @!P1 IMAD.MOV.U32 R3, RZ, RZ, c[0x0][0x19c] ;  /* 0x00006700ff039624 */ /* 0x000fe400078e00ff */
[----:B------:R-:W-:Y:S02]  /*85f0*/  IMAD.IADD R0, R139, 0x1, R0 ;  /* 0x000000018b007824 */ /* 0x000fe400078e0200 */
[----:B---3--:R-:W-:Y:S01]  /*8600*/  IMAD.MOV.U32 R176, RZ, RZ, 0x4 ;  /* 0x00000004ffb07424 */ /* 0x008fe200078e00ff */
[----:B--2---:R-:W-:Y:S04]  /*8610*/  LEA R140, P2, R138, R178, 0x6 ;  /* 0x000000b28a8c7211 */ /* 0x004fe800078430ff */
[-C--:B------:R-:W-:Y:S02]  /*8620*/  @!P1 LEA R136, P0, R132, R140.reuse, 0x5 ;  /* 0x0000008c84889211 */ /* 0x080fe400078028ff */
[----:B------:R-:W-:Y:S01]  /*8630*/  LEA.HI.X R141, R138, R177, R0, 0x6, P2 ;  /* 0x000000b18a8d7211 */ /* 0x000fe200010f3400 */
[----:B------:R-:W-:Y:S01]  /*8640*/  @!P1 IMAD.MOV.U32 R0, RZ, RZ, c[0x0][0x19c] ;  /* 0x00006700ff009624 */ /* 0x000fe200078e00ff */
[----:B------:R-:W-:Y:S02]  /*8650*/  @!P1 LEA R146, P3, R140, c[0x0][0x168], 0x1 ;  /* 0x00005a008c929a11 */ /* 0x000fe400078608ff */
[-C--:B------:R-:W-:Y:S01]  /*8660*/  @!P1 LEA.HI.X R139, R132, R141.reuse, R3, 0x5, P0 ;  /* 0x0000008d848b9211 */ /* 0x080fe200000f2c03 */
[----:B------:R-:W-:Y:S01]  /*8670*/  @!P1 IMAD.WIDE.U32 R142, R2, 0x30, R140 ;  /* 0x00000030028e9825 */ /* 0x000fe200078e008c */
[----:B------:R-:W-:Y:S02]  /*8680*/  @!P1 IADD3 R3, P0, R168, R140, RZ ;  /* 0x0000008ca8039210 */ /* 0x000fe40007f1e0ff */
[----:B------:R-:W-:Y:S01]  /*8690*/  @!P1 LEA.HI.X R147, R140, c[0x0][0x16c], R141, 0x1, P3 ;  /* 0x00005b008c939a11 */ /* 0x000fe200018f0c8d */
[----:B------:R-:W-:Y:S01]  /*86a0*/  IMAD.MOV.U32 R168, RZ, RZ, c[0x0][0x198] ;  /* 0x00006600ffa87624 */ /* 0x000fe200078e00ff */
[C---:B------:R-:W-:Y:S01]  /*86b0*/  @!P1 LEA R144, P2, R3.reuse, c[0x0][0x168], 0x1 ;  /* 0x00005a0003909a11 */ /* 0x040fe200078408ff */
[----:B------:R-:W-:Y:S02]  /*86c0*/  @!P1 IMAD R0, R0, 0x30, RZ ;  /* 0x0000003000009824 */ /* 0x000fe400078e02ff */
[----:B------:R-:W-:Y:S01]  /*86d0*/  @!PT LDS RZ, [RZ] ;  /* 0x00000000fffff984 */ /* 0x000fe20000000800 */
[----:B------:R-:W-:Y:S01]  /*86e0*/  @!PT LDS RZ, [RZ] ;  /* 0x00000000fffff984 */ /* 0x000fe20000000800 */
[----:B------:R-:W-:Y:S01]  /*86f0*/  @!PT LDS RZ, [RZ] ;  /* 0x00000000fffff984 */ /* 0x000fe20000000800 */
[----:B------:R1:W-:Y:S01]  /*8700*/  @!P1 LDGSTS.E.BYPASS.LTC128B.128 [R169+0x4000], [R146.64] ;  /* 0x0400000092a99fae */ /* 0x0003e2000b901d50 */
[----:B------:R-:W-:Y:S01]  /*8710*/  SHF.L.U64.HI R168, R168, R176, c[0x0][0x19c] ;  /* 0x00006700a8a87619 */ /* 0x000fe200000102b0 */
[----:B------:R-:W-:Y:S02]  /*8720*/  @!P1 IMAD.IADD R0, R0, 0x1, R143 ;  /* 0x0000000100009824 */ /* 0x000fe400078e028f */
[----:B------:R1:W-:Y:S01]  /*8730*/  @P1 STS.128 [R169+0x4800], RZ ;  /* 0x004800ffa9001388 */ /* 0x0003e20000000c00 */
[----:B------:R-:W-:Y:S02]  /*8740*/  @!P1 IADD3.X R2, R168, R141, RZ, P0, !PT ;  /* 0x0000008da8029210 */ /* 0x000fe400007fe4ff */
[C---:B------:R-:W-:Y:S02]  /*8750*/  @!P1 LEA R138, P0, R136.reuse, c[0x0][0x168], 0x1 ;  /* 0x00005a00888a9a11 */ /* 0x040fe400078008ff */
[----:B------:R-:W-:Y:S02]  /*8760*/  @!P1 LEA.HI.X R145, R3, c[0x0][0x16c], R2, 0x1, P2 ;  /* 0x00005b0003919a11 */ /* 0x000fe400010f0c02 */
[----:B------:R-:W-:Y:S02]  /*8770*/  @!P1 LEA.HI.X R139, R136, c[0x0][0x16c], R139, 0x1, P0 ;  /* 0x00005b00888b9a11 */ /* 0x000fe400000f0c8b */
[C---:B------:R-:W-:Y:S01]  /*8780*/  @!P1 LEA R2, P0, R142.reuse, c[0x0][0x168], 0x1 ;  /* 0x00005a008e029a11 */ /* 0x040fe200078008ff */
[----:B------:R-:W-:Y:S01]  /*8790*/  @!PT LDS RZ, [RZ] ;  /* 0x00000000fffff984 */ /* 0x000fe20000000800 */
[----:B------:R-:W-:Y:S01]  /*87a0*/  @!PT LDS RZ, [RZ] ;  /* 0x00000000fffff984 */ /* 0x000fe20000000800 */
[----:B------:R-:W-:Y:S01]  /*87b0*/  @!PT LDS RZ, [RZ] ;  /* 0x00000000fffff984 */ /* 0x000fe20000000800 */
[----:B------:R1:W-:Y:S03]  /*87c0*/  @!P1 LDGSTS.E.BYPASS.LTC128B.128 [R169+0x4800], [R144.64] ;  /* 0x0480000090a99fae */ /* 0x0003e6000b901d50 */
        /* <DEDUP_REMOVED lines=13> */
.L_x_1333:
[----:B-1----:R-:W2:Y:S01]  /*88a0*/  LDL R4, [R1+0x74] ;  /* 0x0000740001047983 */ /* 0x002ea20000100800 */
[----:B------:R-:W-:Y:S04]  /*88b0*/  DEPBAR.LE SB0, 0x0 ;  /* 0x000080000000791a */ /* 0x000fe80000000000 */
[----:B------:R-:W-:Y:S01]  /*88c0*/  IMAD.MOV.U32 R6, RZ, RZ, c[0x0][0x1a0] ;  /* 0x00006800ff067624 */ /* 0x000fe200078e00ff */
[----:B------:R-:W3:Y:S06]  /*88d0*/  LDL.64 R8, [R1+0x50] ;  /* 0x0000500001087983 */ /* 0x000eec0000100a00 */
[----:B------:R-:W4:Y:S06]  /*88e0*/  LDL R7, [R1+0x38] ;  /* 0x0000380001077983 */ /* 0x000f2c0000100800 */
[----:B------:R-:W4:Y:S06]  /*88f0*/  LDL R138, [R1+0x44] ;  /* 0x00004400018a7983 */ /* 0x000f2c0000100800 */
[----:B------:R-:W4:Y:S06]  /*8900*/  LDL R5, [R1+0x70] ;  /* 0x0000700001057983 */ /* 0x000f2c0000100800 */
[----:B------:R-:W-:Y:S01]  /*8910*/  BAR.SYNC.DEFER_BLOCKING 0x0 ;  /* 0x0000000000007b1d */ /* 0x000fe20000010000 */
[----:B--2---:R-:W-:Y:S01]  /*8920*/  SHF.R.S32.HI R0, RZ, 0x1f, R4 ;  /* 0x0000001fff007819 */ /* 0x004fe20000011404 */
[----:B------:R-:W-:Y:S04]  /*8930*/  IMAD.WIDE.U32 R2, R4, c[0x0][0x1a0], RZ ;  /* 0x0000680004027a25 */ /* 0x000fe800078e00ff */
[----:B------:R-:W-:Y:S01]  /*8940*/  IMAD R0, R0, c[0x0][0x1a0], RZ ;  /* 0x0000680000007a24 */ /* 0x000fe200078e02ff */
[----:B---3--:R-:W-:Y:S01]  /*8950*/  LEA R170, P2, R2, R8, 0x6 ;  /* 0x0000000802aa7211 */ /* 0x008fe200078430ff */
[----:B------:R-:W-:Y:S02]  /*8960*/  IMAD.MOV.U32 R8, RZ, RZ, c[0x0][0x1a0] ;  /* 0x00006800ff087624 */ /* 0x000fe400078e00ff */
[----:B------:R-:W-:Y:S01]  /*8970*/  IMAD R0, R4, c[0x0][0x1a4], R0 ;  /* 0x0000690004007a24 */ /* 0x000fe200078e0200 */
[----:B------:R-:W-:Y:S01]  /*8980*/  @!P1 LEA R186, P4, R170, c[0x0][0x170], 0x1 ;  /* 0x00005c00aaba9a11 */ /* 0x000fe200078808ff */
[----:B------:R-:W-:Y:S02]  /*8990*/  IMAD.MOV.U32 R9, RZ, RZ, c[0x0][0x1a4] ;  /* 0x00006900ff097624 */ /* 0x000fe400078e00ff */
[----:B------:R-:W-:Y:S01]  /*89a0*/  IMAD.IADD R0, R3, 0x1, R0 ;  /* 0x0000000103007824 */ /* 0x000fe200078e0200 */
[-C--:B------:R-:W-:Y:S04]  /*89b0*/  @!P1 LEA R3, P0, R8, R170.reuse, 0x4 ;  /* 0x000000aa08039211 */ /* 0x080fe800078020ff */
[----:B----4-:R-:W-:Y:S01]  /*89c0*/  LEA.HI.X R171, R2, R7, R0, 0x6, P2 ;  /* 0x0000000702ab7211 */ /* 0x010fe200010f3400 */
[----:B------:R-:W-:Y:S01]  /*89d0*/  @P1 STS.128 [R138+0x6000], RZ ;  /* 0x006000ff8a001388 */ /* 0x000fe20000000c00 */
[C---:B------:R-:W-:Y:S01]  /*89e0*/  @!P1 LEA R182, P3, R3.reuse, c[0x0][0x170], 0x1 ;  /* 0x00005c0003b69a11 */ /* 0x040fe200078608ff */
[----:B------:R-:W-:Y:S01]  /*89f0*/  IMAD.MOV.U32 R7, RZ, RZ, c[0x0][0x1a4] ;  /* 0x00006900ff077624 */ /* 0x000fe200078e00ff */
[----:B------:R-:W-:Y:S02]  /*8a00*/  @!P1 LEA.HI.X R187, R170, c[0x0][0x174], R171, 0x1, P4 ;  /* 0x00005d00aabb9a11 */ /* 0x000fe400020f0cab */
[-C--:B------:R-:W-:Y:S02]  /*8a10*/  @!P1 LEA.HI.X R0, R8, R171.reuse, R9, 0x4, P0 ;  /* 0x000000ab08009211 */ /* 0x080fe400000f2409 */
[----:B------:R-:W-:Y:S01]  /*8a20*/  @!P1 LEA R132, P2, R6, R170, 0x5 ;  /* 0x000000aa06849211 */ /* 0x000fe200078428ff */
[----:B------:R-:W-:Y:S01]  /*8a30*/  @!PT LDS RZ, [RZ] ;  /* 0x00000000fffff984 */ /* 0x000fe20000000800 */
[----:B------:R-:W-:Y:S01]  /*8a40*/  @!PT LDS RZ, [RZ] ;  /* 0x00000000fffff984 */ /* 0x000fe20000000800 */
[----:B------:R-:W-:Y:S01]  /*8a50*/  @!PT LDS RZ, [RZ] ;  /* 0x00000000fffff984 */ /* 0x000fe20000000800 */
[----:B------:R1:W-:Y:S01]  /*8a60*/  @!P1 LDGSTS.E.BYPASS.LTC128B.128 [R138+0x6000], [R186.64] ;  /* 0x06000000ba8a9fae */ /* 0x0003e2000b901d50 */
[----:B------:R-:W-:Y:S02]  /*8a70*/  @!P1 LEA.HI.X R183, R3, c[0x0][0x174], R0, 0x1, P3 ;  /* 0x00005d0003b79a11 */ /* 0x000fe400018f0c00 */
[----:B------:R-:W-:Y:S02]  /*8a80*/  @!P1 LEA R178, P0, R132, c[0x0][0x170], 0x1 ;  /* 0x00005c0084b29a11 */ /* 0x000fe400078008ff */
[C---:B------:R-:W-:Y:S01]  /*8a90*/  @!P1 LEA.HI.X R2, R6.reuse, R171, R7, 0x5, P2 ;  /* 0x000000ab06029211 */ /* 0x040fe200010f2c07 */
[----:B------:R-:W-:Y:S01]  /*8aa0*/  @P1 STS.128 [R138+0x6800], RZ ;  /* 0x006800ff8a001388 */ /* 0x000fe20000000c00 */
[----:B------:R-:W-:Y:S02]  /*8ab0*/  @!P1 IMAD.WIDE.U32 R170, R6, 0x30, R170 ;  /* 0x0000003006aa9825 */ /* 0x000fe400078e00aa */
[----:B------:R-:W-:Y:S02]  /*8ac0*/  @!P1 LEA.HI.X R179, R132, c[0x0][0x174], R2, 0x1, P0 ;  /* 0x00005d0084b39a11 */ /* 0x000fe400000f0c02 */
[----:B------:R-:W-:Y:S01]  /*8ad0*/  @!P1 IMAD.IADD R0, R5, 0x1, R171 ;  /* 0x0000000105009824 */ /* 0x000fe200078e02ab */
[----:B------:R-:W-:Y:S01]  /*8ae0*/  @!PT LDS RZ, [RZ] ;  /* 0x00000000fffff984 */ /* 0x000fe20000000800 */
[----:B------:R-:W-:Y:S01]  /*8af0*/  @!PT LDS RZ, [RZ] ;  /* 0x00000000fffff984 */ /* 0x000fe20000000800 */
[----:B------:R-:W-:Y:S01]  /*8b00*/  @!PT LDS RZ, [RZ] ;  /* 0x00000000fffff984 */ /* 0x000fe20000000800 */
[----:B------:R2:W-:Y:S01]  /*8b10*/  @!P1 LDGSTS.E.BYPASS.LTC128B.128 [R138+0x6800], [R182.64] ;  /* 0x06800000b68a9fae */ /* 0x0005e2000b901d50 */
[C---:B------:R-:W-:Y:S01]  /*8b20*/  @!P1 LEA R2, P0, R170.reuse, c[0x0][0x170], 0x1 ;  /* 0x00005c00aa029a11 */ /* 0x040fe200078008ff */
[----:B------:R-:W-:Y:S03]  /*8b30*/  IMAD.MOV.U32 R132, RZ, RZ, R4 ;  /* 0x000000ffff847224 */ /* 0x000fe600078e0004 */
[----:B------:R-:W-:Y:S01]  /*8b40*/  @!P1 LEA.HI.X R3, R170, c[0x0][0x174], R0, 0x1, P0 ;  /* 0x00005d00aa039a11 */ /* 0x000fe200000f0c00 */
        /* <DEDUP_REMOVED lines=11> */
[----:B-----5:R-:W1:Y:S06]  /*8c00*/  LDSM.16.M88.4 R144, [R201+0x4000] ;  /* 0x00400000c990783b */ /* 0x020e6c0000000200 */
[----:B------:R-:W2:Y:S06]  /*8c10*/  LDSM.16.M88.4 R148, [R202+0x2000] ;  /* 0x00200000ca94783b */ /* 0x000eac0000000200 */
[----:B------:R-:W3:Y:S06]  /*8c20*/  LDSM.16.M88.4 R152, [R201+0x4800] ;  /* 0x00480000c998783b */ /* 0x000eec0000000200 */
[----:B------:R-:W0:Y:S06]  /*8c30*/  LDGDEPBAR ;  /* 0x00000000000079af */ /* 0x000e2c0000000000 */
[----:B------:R-:W4:Y:S06]  /*8c40*/  LDSM.16.M88.4 R156, [R201+0x5000] ;  /* 0x00500000c99c783b */ /* 0x000f2c0000000200 */
[----:B------:R-:W4:Y:S06]  /*8c50*/  LDSM.16.M88.4 R160, [R201+0x5800] ;  /* 0x00580000c9a0783b */ /* 0x000f2c0000000200 */
[----:B------:R-:W-:Y:S01]  /*8c60*/  LDSM.16.M88.4 R164, [R200] ;  /* 0x00000000c8a4783b */ /* 0x000fe20000000200 */
[-C--:B-1----:R-:W-:Y:S05]  /*8c70*/  HMMA.16816.F32.BF16 R4, R140, R144.reuse, RZ ;  /* 0x000000908c04723c */ /* 0x082fea00000418ff */
[----:B------:R-:W1:Y:S03]  /*8c80*/  LDSM.16.M88.4 R168, [R195+0x4000] ;  /* 0x00400000c3a8783b */ /* 0x000e660000000200 */
[C---:B--2---:R-:W-:Y:S03]  /*8c90*/  HMMA.16816.F32.BF16 R8, R148.reuse, R144, RZ ;  /* 0x000000909408723c */ /* 0x044fe600000418ff */
[----:B------:R-:W2:Y:S06]  /*8ca0*/  LDSM.16.M88.4 R172, [R200+0x2000] ;  /* 0x00200000c8ac783b */ /* 0x000eac0000000200 */
[----:B---3--:R-:W3:Y:S01]  /*8cb0*/  LDSM.16.M88.4 R176, [R195+0x4800] ;  /* 0x00480000c3b0783b */ /* 0x008ee20000000200 */
[-C--:B------:R-:W-:Y:S05]  /*8cc0*/  HMMA.16816.F32.BF16 R12, R148, R146.reuse, RZ ;  /* 0x00000092940c723c */ /* 0x080fea00000418ff */
[----:B------:R-:W1:Y:S03]  /*8cd0*/  LDSM.16.M88.4 R180, [R195+0x5000] ;  /* 0x00500000c3b4783b */ /* 0x000e660000000200 */
[C---:B------:R-:W-:Y:S03]  /*8ce0*/  HMMA.16816.F32.BF16 R16, R140.reuse, R146, RZ ;  /* 0x000000928c10723c */ /* 0x040fe600000418ff */
[----:B------:R-:W1:Y:S05]  /*8cf0*/  LDSM.16.M88.4 R184, [R195+0x5800] ;  /* 0x00580000c3b8783b */ /* 0x000e6a0000000200 */
[-C--:B------:R-:W-:Y:S01]  /*8d00*/  HMMA.16816.F32.BF16 R20, R140, R152.reuse, RZ ;  /* 0x000000988c14723c */ /* 0x080fe200000418ff */
[----:B------:R-:W-:Y:S07]  /*8d10*/  LDSM.16.M88.4 R144, [R198] ;  /* 0x00000000c690783b */ /* 0x000fee0000000200 */
[C---:B------:R-:W-:Y:S08]  /*8d20*/  HMMA.16816.F32.BF16 R24, R148.reuse, R152, RZ ;  /* 0x000000989418723c */ /* 0x040ff000000418ff */
[-C--:B------:R-:W-:Y:S08]  /*8d30*/  HMMA.16816.F32.BF16 R28, R148, R154.reuse, RZ ;  /* 0x0000009a941c723c */ /* 0x080ff000000418ff */
[C---:B------:R-:W-:Y:S01]  /*8d40*/  HMMA.16816.F32.BF16 R32, R140.reuse, R154, RZ ;  /* 0x0000009a8c20723c */ /* 0x040fe200000418ff */
[----:B------:R-:W-:Y:S07]  /*8d50*/  LDSM.16.M88.4 R152, [R191] ;  /* 0x00000000bf98783b */ /* 0x000fee0000000200 */
[-C--:B----4-:R-:W-:Y:S08]  /*8d60*/  HMMA.16816.F32.BF16 R36, R140, R156.reuse, RZ ;  /* 0x0000009c8c24723c */ /* 0x090ff000000418ff */
[C---:B------:R-:W-:Y:S08]  /*8d70*/  HMMA.16816.F32.BF16 R40, R148.reuse, R156, RZ ;  /* 0x0000009c9428723c */ /* 0x040ff000000418ff */
[-C--:B------:R-:W-:Y:S08]  /*8d80*/  HMMA.16816.F32.BF16 R44, R148, R158.reuse, RZ ;  /* 0x0000009e942c723c */ /* 0x080ff000000418ff */
[C---:B------:R-:W-:Y:S01]  /*8d90*/  HMMA.16816.F32.BF16 R48, R140.reuse, R158, RZ ;  /* 0x0000009e8c30723c */ /* 0x040fe200000418ff */
[----:B------:R-:W-:Y:S07]  /*8da0*/  LDSM.16.M88.4 R156, [R190] ;  /* 0x00000000be9c783b */ /* 0x000fee0000000200 */
[-C--:B------:R-:W-:Y:S08]  /*8db0*/  HMMA.16816.F32.BF16 R52, R140, R160.reuse, RZ ;  /* 0x000000a08c34723c */ /* 0x080ff000000418ff */
[C---:B------:R-:W-:Y:S08]  /*8dc0*/  HMMA.16816.F32.BF16 R56, R148.reuse, R160, RZ ;  /* 0x000000a09438723c */ /* 0x040ff000000418ff */
[-C--:B------:R-:W-:Y:S01]  /*8dd0*/  HMMA.16816.F32.BF16 R60, R148, R162.reuse, RZ ;  /* 0x000000a2943c723c */ /* 0x080fe200000418ff */
[----:B------:R-:W-:Y:S07]  /*8de0*/  LDSM.16.M88.4 R148, [R199+0x2000] ;  /* 0x00200000c794783b */ /* 0x000fee0000000200 */
[----:B------:R-:W-:Y:S01]  /*8df0*/  HMMA.16816.F32.BF16 R64, R140, R162, RZ ;  /* 0x000000a28c40723c */ /* 0x000fe200000418ff */
[----:B------:R-:W4:Y:S06]  /*8e00*/  LDSM.16.M88.4 R140, [R199] ;  /* 0x00000000c78c783b */ /* 0x000f2c0000000200 */
[----:B------:R-:W4:Y:S01]  /*8e10*/  LDSM.16.M88.4 R160, [R189] ;  /* 0x00000000bda0783b */ /* 0x000f220000000200 */
[-C--:B-1----:R-:W-:Y:S08]  /*8e20*/  HMMA.16816.F32.BF16 R4, R164, R168.reuse, R4 ;  /* 0x000000a8a404723c */ /* 0x082ff00000041804 */
[C---:B--2---:R-:W-:Y:S08]  /*8e30*/  HMMA.16816.F32.BF16 R8, R172.reuse, R168, R8 ;  /* 0x000000a8ac08723c */ /* 0x044ff00000041808 */
[-C--:B------:R-:W-:Y:S08]  /*8e40*/  HMMA.16816.F32.BF16 R12, R172, R170.reuse, R12 ;  /* 0x000000aaac0c723c */ /* 0x080ff0000004180c */
[C---:B------:R-:W-:Y:S07]  /*8e50*/  HMMA.16816.F32.BF16 R16, R164.reuse, R170, R16 ;  /* 0x000000aaa410723c */ /* 0x040fee0000041810 */
[----:B------:R-:W-:Y:S01]  /*8e60*/  IMAD.MOV.U32 R170, RZ, RZ, R136 ;  /* 0x000000ffffaa7224 */ /* 0x000fe200078e0088 */
[-C--:B---3--:R-:W-:Y:S04]  /*8e70*/  HMMA.16816.F32.BF16 R20, R164, R176.reuse, R20 ;  /* 0x000000b0a414723c */ /* 0x088fe80000041814 */
[----:B------:R-:W-:Y:S04]  /*8e80*/  IMAD.MOV.U32 R171, RZ, RZ, R139 ;  /* 0x000000ffffab7224 */ /* 0x000fe800078e008b */
        /* <DEDUP_REMOVED lines=8> */
[C---:B------:R-:W-:Y:S07]  /*8f10*/  HMMA.16816.F32.BF16 R56, R172.reuse, R184, R56 ;  /* 0x000000b8ac38723c */ /* 0x040fee0000041838 */
[----:B------:R-:W-:Y:S01]  /*8f20*/  IMAD.MOV.U32 R185, RZ, RZ, R132 ;  /* 0x000000ffffb97224 */ /* 0x000fe200078e0084 */
[-C--:B------:R-:W-:Y:S04]  /*8f30*/  HMMA.16816.F32.BF16 R60, R172, R186.reuse, R60 ;  /* 0x000000baac3c723c */ /* 0x080fe8000004183c */
[----:B------:R-:W-:Y:S04]  /*8f40*/  ISETP.GE.AND P0, PT, R185, 0x1, PT ;  /* 0x00000001b900780c */ /* 0x000fe80003f06270 */
[----:B------:R-:W-:Y:S01]  /*8f50*/  HMMA.16816.F32.BF16 R64, R164, R186, R64 ;  /* 0x000000baa440723c */ /* 0x000fe20000041840 */
[----:B------:R-:W-:Y:S07]  /*8f60*/  LDSM.16.M88.4 R164, [R188+0x1000] ;  /* 0x00100000bca4783b */ /* 0x000fee0000000200 */
[-C--:B----4-:R-:W-:Y:S08]  /*8f70*/  HMMA.16816.F32.BF16 R4, R140, R144.reuse, R4 ;  /* 0x000000908c04723c */ /* 0x090ff00000041804 */
[C---:B------:R-:W-:Y:S08]  /*8f80*/  HMMA.16816.F32.BF16 R8, R148.reuse, R144, R8 ;  /* 0x000000909408723c */ /* 0x040ff00000041808 */
[-C--:B------:R-:W-:Y:S08]  /*8f90*/  HMMA.16816.F32.BF16 R12, R148, R146.reuse, R12 ;  /* 0x00000092940c723c */ /* 0x080ff0000004180c */
[C---:B------:R-:W-:Y:S01]  /*8fa0*/  HMMA.16816.F32.BF16 R16, R140.reuse, R146, R16 ;  /* 0x000000928c10723c */ /* 0x040fe20000041810 */
[----:B------:R-:W-:Y:S07]  /*8fb0*/  LDSM.16.M88.4 R144, [R197] ;  /* 0x00000000c590783b */ /* 0x000fee0000000200 */
[-C--:B------:R-:W-:Y:S08]  /*8fc0*/  HMMA.16816.F32.BF16 R20, R140, R152.reuse, R20 ;  /* 0x000000988c14723c */ /* 0x080ff00000041814 */
        /* <DEDUP_REMOVED lines=9> */
[-C--:B------:R-:W-:Y:S08]  /*9060*/  HMMA.16816.F32.BF16 R52, R140, R160.reuse, R52 ;  /* 0x000000a08c34723c */ /* 0x080ff00000041834 */
[C---:B------:R-:W-:Y:S08]  /*9070*/  HMMA.16816.F32.BF16 R56, R148.reuse, R160, R56 ;  /* 0x000000a09438723c */ /* 0x040ff00000041838 */
[-C--:B------:R-:W-:Y:S01]  /*9080*/  HMMA.16816.F32.BF16 R60, R148, R162.reuse, R60 ;  /* 0x000000a2943c723c */ /* 0x080fe2000004183c */
[----:B------:R-:W3:Y:S07]  /*9090*/  LDSM.16.M88.4 R148, [R188+0x800] ;  /* 0x00080000bc94783b */ /* 0x000eee0000000200 */
[----:B------:R-:W-:Y:S01]  /*90a0*/  HMMA.16816.F32.BF16 R64, R140, R162, R64 ;  /* 0x000000a28c40723c */ /* 0x000fe20000041840 */
[----:B------:R-:W4:Y:S01]  /*90b0*/  LDSM.16.M88.4 R140, [R188+0x1800] ;  /* 0x00180000bc8c783b */ /* 0x000f220000000200 */
[----:B------:R-:W-:Y:S05]  /*90c0*/  DEPBAR.LE SB0, 0x0 ;  /* 0x000080000000791a */ /* 0x000fea0000000000 */
[----:B------:R-:W-:Y:S01]  /*90d0*/  BAR.SYNC.DEFER_BLOCKING 0x0 ;  /* 0x0000000000007b1d */ /* 0x000fe20000010000 */
[-C--:B-1----:R-:W-:Y:S08]  /*90e0*/  HMMA.16816.F32.BF16 R4, R144, R152.reuse, R4 ;  /* 0x000000989004723c */ /* 0x082ff00000041804 */
[C---:B--2---:R-:W-:Y:S08]  /*90f0*/  HMMA.16816.F32.BF16 R8, R156.reuse, R152, R8 ;  /* 0x000000989c08723c */ /* 0x044ff00000041808 */
        /* <DEDUP_REMOVED lines=15> */
.L_x_1334:
[----:B------:R-:W-:Y:S01]  /*91f0*/  FMNMX.FTZ R132, R6, R134, !PT ;  /* 0x0000008606847209 */ /* 0x000fe20007810000 */
[----:B------:R-:W2:Y:S01]  /*9200*/  LDL.64 R154, [R1+0x90] ;  /* 0x00009000019a7983 */ /* 0x000ea20000100a00 */
[----:B------:R-:W-:Y:S01]  /*9210*/  IMAD.SHL.U32 R141, R185, 0x2, RZ ;  /* 0x00000002b98d7824 */ /* 0x000fe200078e00ff */
[----:B------:R-:W3:Y:S01]  /*9220*/  LDC.U8 R158, c[0x0][0x2d8] ;  /* 0x0000b600ff9e7b82 */ /* 0x000ee20000000000 */
[----:B-1----:R-:W-:Y:S02]  /*9230*/  FMNMX.FTZ R139, R7, R132, !PT ;  /* 0x00000084078b7209 */ /* 0x002fe40007810000 */
[----:B------:R-:W-:Y:S01]  /*9240*/  FMNMX.FTZ R132, R8, R133, !PT ;  /* 0x0000008508847209 */ /* 0x000fe20007810000 */
[----:B------:R-:W4:Y:S03]  /*9250*/  LDL.64 R150, [R1+0x80] ;  /* 0x0000800001967983 */ /* 0x000f260000100a00 */
[----:B------:R-:W-:Y:S03]  /*9260*/  FMNMX.FTZ R143, R9, R132, !PT ;  /* 0x00000084098f7209 */ /* 0x000fe60007810000 */
[----:B------:R-:W2:Y:S01]  /*9270*/  LDL.LU R163, [R1+0x78] ;  /* 0x0000780001a37983 */ /* 0x000ea20000300800 */
[----:B------:R-:W-:Y:S03]  /*9280*/  FMNMX.FTZ R132, R12, R143, !PT ;  /* 0x0000008f0c847209 */ /* 0x000fe60007810000 */
[----:B------:R-:W-:Y:S01]  /*9290*/  STL [R1+0xe4], R225 ;  /* 0x0000e4e101007387 */ /* 0x000fe20000100800 */
        /* <DEDUP_REMOVED lines=9> */
[----:B------:R-:W-:Y:S04]  /*9330*/  STL [R1+0xd0], R195 ;  /* 0x0000d0c301007387 */ /* 0x000fe80000100800 */
[----:B------:R1:W-:Y:S06]  /*9340*/  STL.64 [R1+0xc8], R198 ;  /* 0x0000c8c601007387 */ /* 0x0003ec0000100a00 */
[----:B-1----:R-:W3:Y:S06]  /*9350*/  LDL.64 R198, [R1+0x88] ;  /* 0x0000880001c67983 */ /* 0x002eec0000100a00 */
[----:B------:R1:W-:Y:S06]  /*9360*/  STL.64 [R1+0xc0], R190 ;  /* 0x0000c0be01007387 */ /* 0x0003ec0000100a00 */
[----:B-1----:R-:W3:Y:S06]  /*9370*/  LDL.64 R190, [R1+0xa0] ;  /* 0x0000a00001be7983 */ /* 0x002eec0000100a00 */
[----:B------:R1:W-:Y:S06]  /*9380*/  STL.64 [R1+0xb8], R188 ;  /* 0x0000b8bc01007387 */ /* 0x0003ec0000100a00 */
[----:B-1----:R-:W4:Y:S01]  /*9390*/  LDL.64 R188, [R1+0x98] ;  /* 0x0000980001bc7983 */ /* 0x002f220000100a00 */
[----:B--2---:R-:W-:Y:S04]  /*93a0*/  LOP3.LUT R163, R163, 0xffffffef, RZ, 0xc0, !PT ;  /* 0xffffffefa3a37812 */ /* 0x004fe800078ec0ff */
[----:B------:R-:W-:Y:S05]  /*93b0*/  @P1 LOP3.LUT R163, R163, 0x10, RZ, 0xfc, !PT ;  /* 0x00000010a3a31812 */ /* 0x000fea00078efcff */
[----:B------:R-:W-:Y:S01]  /*93c0*/  STL [R1+0x78], R163 ;  /* 0x000078a301007387 */ /* 0x000fe20000100800 */
[----:B---3--:R-:W-:Y:S02]  /*93d0*/  LOP3.LUT R148, R191, UR19, R141, 0x96, !PT ;  /* 0x00000013bf947c12 */ /* 0x008fe4000f8e968d */
[--C-:B------:R-:W-:Y:S02]  /*93e0*/  LOP3.LUT R156, R155, UR12, R190.reuse, 0x96, !PT ;  /* 0x0000000c9b9c7c12 */ /* 0x100fe4000f8e96be */
[----:B----4-:R-:W-:Y:S01]  /*93f0*/  LOP3.LUT R152, R151, UR12, R190, 0x96, !PT ;  /* 0x0000000c97987c12 */ /* 0x010fe2000f8e96be */
[----:B------:R-:W-:Y:S04]  /*9400*/  IMAD.WIDE.U32 R148, R148, -0x326172a9, RZ ;  /* 0xcd9e8d5794947825 */ /* 0x000fe800078e00ff */
[----:B------:R-:W-:Y:S04]  /*9410*/  IMAD.WIDE.U32 R152, R152, -0x326172a9, RZ ;  /* 0xcd9e8d5798987825 */ /* 0x000fe800078e00ff */
[----:B------:R-:W-:Y:S05]  /*9420*/  IMAD.WIDE.U32 R156, R156, -0x326172a9, RZ ;  /* 0xcd9e8d579c9c7825 */ /* 0x000fea00078e00ff */
[----:B------:R-:W-:Y:S05]  /*9430*/  LOP3.LUT R172, R157, UR11, R148, 0x96, !PT ;  /* 0x0000000b9dac7c12 */ /* 0x000fea000f8e9694 */
[----:B------:R-:W-:Y:S01]  /*9440*/  IMAD.WIDE.U32 R172, R172, -0x2daee0ad, RZ ;  /* 0xd2511f53acac7825 */ /* 0x000fe200078e00ff */
[----:B------:R-:W-:Y:S05]  /*9450*/  LOP3.LUT R0, R149, UR13, R188, 0x96, !PT ;  /* 0x0000000d95007c12 */ /* 0x000fea000f8e96bc */
[----:B------:R-:W-:Y:S01]  /*9460*/  IMAD.WIDE.U32 R178, R0, -0x2daee0ad, RZ ;  /* 0xd2511f5300b27825 */ /* 0x000fe200078e00ff */
[----:B------:R-:W-:Y:S04]  /*9470*/  FMNMX.FTZ R0, R4, R137, !PT ;  /* 0x0000008904007209 */ /* 0x000fe80007810000 */
[----:B------:R-:W-:Y:S02]  /*9480*/  LOP3.LUT R2, R179, UR10, R154, 0x96, !PT ;  /* 0x0000000ab3027c12 */ /* 0x000fe4000f8e969a */
[----:B------:R-:W-:Y:S02]  /*9490*/  FMNMX.FTZ R3, R5, R0, !PT ;  /* 0x0000000005037209 */ /* 0x000fe40007810000 */
[----:B------:R-:W-:Y:S01]  /*94a0*/  FMNMX.FTZ R0, R18, R139, !PT ;  /* 0x0000008b12007209 */ /* 0x000fe20007810000 */
[----:B------:R-:W-:Y:S01]  /*94b0*/  IMAD.WIDE.U32 R164, R2, -0x326172a9, RZ ;  /* 0xcd9e8d5702a47825 */ /* 0x000fe200078e00ff */
        /* <DEDUP_REMOVED lines=48> */
[----:B------:R-:W-:Y:S01]  /*97c0*/  LOP3.LUT R166, R165, UR9, R156, 0x96, !PT ;  /* 0x00000009a5a67c12 */ /* 0x000fe2000f8e969c */
[----:B------:R-:W2:Y:S01]  /*97d0*/  SHFL.BFLY PT, R145, R142, 0x2, 0x1f ;  /* 0x0c401f008e917f89 */ /* 0x000ea200000e0000 */
[----:B------:R-:W-:Y:S02]  /*97e0*/  LOP3.LUT R164, R179, UR7, R164, 0x96, !PT ;  /* 0x00000007b3a47c12 */ /* 0x000fe4000f8e96a4 */
[----:B------:R-:W-:Y:S01]  /*97f0*/  FMNMX.FTZ R139, R57, R2, !PT ;  /* 0x00000002398b7209 */ /* 0x000fe20007810000 */
[----:B------:R-:W-:Y:S01]  /*9800*/  IMAD.WIDE.U32 R166, R166, -0x2daee0ad, RZ ;  /* 0xd2511f53a6a67825 */ /* 0x000fe200078e00ff */
[----:B------:R-:W-:Y:S02]  /*9810*/  FMNMX.FTZ R3, R59, R0, !PT ;  /* 0x000000003b037209 */ /* 0x000fe40007810000 */
[----:B------:R-:W-:Y:S01]  /*9820*/  FMNMX.FTZ R0, R60, R139, !PT ;  /* 0x0000008b3c007209 */ /* 0x000fe20007810000 */
[----:B------:R-:W-:Y:S01]  /*9830*/  IMAD.WIDE.U32 R164, R164, -0x2daee0ad, RZ ;  /* 0xd2511f53a4a47825 */ /* 0x000fe200078e00ff */
[----:B------:R-:W-:Y:S02]  /*9840*/  FMNMX.FTZ R138, R62, R3, !PT ;  /* 0x000000033e8a7209 */ /* 0x000fe40007810000 */
[----:B------:R-:W-:Y:S02]  /*9850*/  FMNMX.FTZ R140, R61, R0, !PT ;  /* 0x000000003d8c7209 */ /* 0x000fe40007810000 */
[----:B------:R-:W-:Y:S02]  /*9860*/  LOP3.LUT R172, R167, UR6, R172, 0x96, !PT ;  /* 0x00000006a7ac7c12 */ /* 0x000fe4000f8e96ac */
[----:B------:R-:W-:Y:S01]  /*9870*/  LOP3.LUT R166, R165, UR4, R166, 0x96, !PT ;  /* 0x00000004a5a67c12 */ /* 0x000fe2000f8e96a6 */
[----:B------:R-:W3:Y:S01]  /*9880*/  SHFL.BFLY PT, R143, R140, 0x2, 0x1f ;  /* 0x0c401f008c8f7f89 */ /* 0x000ee200000e0000 */
[----:B------:R-:W-:Y:S01]  /*9890*/  LOP3.LUT R3, R149, UR13, R198, 0x96, !PT ;  /* 0x0000000d95037c12 */ /* 0x000fe2000f8e96c6 */
[----:B------:R-:W-:Y:S01]  /*98a0*/  IMAD.WIDE.U32 R172, R172, -0x326172a9, RZ ;  /* 0xcd9e8d57acac7825 */ /* 0x000fe200078e00ff */
[----:B------:R-:W-:Y:S02]  /*98b0*/  FMNMX.FTZ R138, R63, R138, !PT ;  /* 0x0000008a3f8a7209 */ /* 0x000fe40007810000 */
[----:B-1----:R-:W-:Y:S01]  /*98c0*/  FMNMX.FTZ R136, R147, R136, !PT ;  /* 0x0000008893887209 */ /* 0x002fe20007810000 */
[----:B------:R-:W-:Y:S01]  /*98d0*/  IMAD.WIDE.U32 R166, R166, -0x326172a9, RZ ;  /* 0xcd9e8d57a6a67825 */ /* 0x000fe200078e00ff */
[----:B------:R-:W-:Y:S01]  /*98e0*/  LOP3.LUT R0, R153, UR11, R148, 0x96, !PT ;  /* 0x0000000b99007c12 */ /* 0x000fe2000f8e9694 */
[----:B------:R-:W1:Y:S01]  /*98f0*/  SHFL.BFLY PT, R139, R138, 0x2, 0x1f ;  /* 0x0c401f008a8b7f89 */ /* 0x000e6200000e0000 */
[----:B--2---:R-:W-:Y:S01]  /*9900*/  FMNMX.FTZ R145, R142, R145, !PT ;  /* 0x000000918e917209 */ /* 0x004fe20007810000 */
[----:B------:R-:W-:Y:S01]  /*9910*/  IMAD.WIDE.U32 R146, R3, -0x2daee0ad, RZ ;  /* 0xd2511f5303927825 */ /* 0x000fe200078e00ff */
[----:B------:R-:W-:Y:S02]  /*9920*/  LOP3.LUT R2, R167, UR15, R172, 0x96, !PT ;  /* 0x0000000fa7027c12 */ /* 0x000fe4000f8e96ac */
[----:B------:R-:W-:Y:S01]  /*9930*/  LOP3.LUT R178, R173, UR5, R178, 0x96, !PT ;  /* 0x00000005adb27c12 */ /* 0x000fe2000f8e96b2 */
[----:B------:R-:W-:Y:S01]  /*9940*/  IMAD.WIDE.U32 R168, R0, -0x2daee0ad, RZ ;  /* 0xd2511f5300a87825 */ /* 0x000fe200078e00ff */
[----:B------:R-:W-:Y:S01]  /*9950*/  SHF.R.U32.HI R132, RZ, 0x18, R2 ;  /* 0x00000018ff847819 */ /* 0x000fe20000011602 */
[----:B------:R-:W2:Y:S01]  /*9960*/  SHFL.BFLY PT, R3, R136, 0x1, 0x1f ;  /* 0x0c201f0088037f89 */ /* 0x000ea200000e0000 */
[----:B------:R-:W-:Y:S02]  /*9970*/  LOP3.LUT R144, R2, 0xff, RZ, 0xc0, !PT ;  /* 0x000000ff02907812 */ /* 0x000fe400078ec0ff */
[----:B------:R-:W-:Y:S02]  /*9980*/  ISETP.GE.U32.AND P2, PT, R158, R132, PT ;  /* 0x000000849e00720c */ /* 0x000fe40003f46070 */
[----:B------:R-:W-:Y:S02]  /*9990*/  LOP3.LUT R132, R147, UR10, R150, 0x96, !PT ;  /* 0x0000000a93847c12 */ /* 0x000fe4000f8e9696 */
[----:B------:R-:W-:Y:S02]  /*99a0*/  LOP3.LUT R0, R169, UR8, R146, 0x96, !PT ;  /* 0x00000008a9007c12 */ /* 0x000fe4000f8e9692 */
[----:B---3--:R-:W-:Y:S01]  /*99b0*/  FMNMX.FTZ R143, R140, R143, !PT ;  /* 0x0000008f8c8f7209 */ /* 0x008fe20007810000 */
[----:B------:R-:W-:Y:S01]  /*99c0*/  IMAD.WIDE.U32 R148, R132, -0x326172a9, RZ ;  /* 0xcd9e8d5784947825 */ /* 0x000fe200078e00ff */
[----:B------:R-:W-:Y:S01]  /*99d0*/  SHF.R.U32.HI R142, RZ, 0x10, R2 ;  /* 0x00000010ff8e7819 */ /* 0x000fe20000011602 */
[----:B------:R-:W3:Y:S01]  /*99e0*/  SHFL.BFLY PT, R132, R145, 0x1, 0x1f ;  /* 0x0c201f0091847f89 */ /* 0x000ee200000e0000 */
[----:B------:R-:W-:Y:S01]  /*99f0*/  LOP3.LUT R2, R2, 0xffff, RZ, 0xc0, !PT ;  /* 0x0000ffff02027812 */ /* 0x000fe200078ec0ff */
[----:B------:R-:W-:Y:S01]  /*9a00*/  IMAD.WIDE.U32 R180, R0, -0x326172a9, RZ ;  /* 0xcd9e8d5700b47825 */ /* 0x000fe200078e00ff */
[----:B------:R-:W-:Y:S02]  /*9a10*/  LOP3.LUT R140, R149, UR9, R152, 0x96, !PT ;  /* 0x00000009958c7c12 */ /* 0x000fe4000f8e9698 */
[----:B-1----:R-:W-:Y:S02]  /*9a20*/  FMNMX.FTZ R139, R138, R139, !PT ;  /* 0x0000008b8a8b7209 */ /* 0x002fe40007810000 */
[----:B------:R-:W-:Y:S01]  /*9a30*/  SHF.R.U32.HI R2, RZ, 0x8, R2 ;  /* 0x00000008ff027819 */ /* 0x000fe20000011602 */
[----:B------:R-:W-:Y:S01]  /*9a40*/  IMAD.WIDE.U32 R174, R140, -0x2daee0ad, RZ ;  /* 0xd2511f538cae7825 */ /* 0x000fe200078e00ff */
[----:B------:R-:W-:Y:S01]  /*9a50*/  LOP3.LUT R148, R181, UR7, R148, 0x96, !PT ;  /* 0x00000007b5947c12 */ /* 0x000fe2000f8e9694 */
[----:B------:R-:W1:Y:S01]  /*9a60*/  SHFL.BFLY PT, R0, R139, 0x1, 0x1f ;  /* 0x0c201f008b007f89 */ /* 0x000e6200000e0000 */
[----:B------:R-:W-:Y:S02]  /*9a70*/  LOP3.LUT R2, R2, 0xffff, RZ, 0xc0, !PT ;  /* 0x0000ffff02027812 */ /* 0x000fe400078ec0ff */
[----:B--2---:R-:W-:Y:S01]  /*9a80*/  FMNMX.FTZ R3, R136, R3, !PT ;  /* 0x0000000388037209 */ /* 0x004fe20007810000 */
[----:B------:R-:W-:Y:S01]  /*9a90*/  IMAD.WIDE.U32 R148, R148, -0x2daee0ad, RZ ;  /* 0xd2511f5394947825 */ /* 0x000fe200078e00ff */
[C---:B------:R-:W-:Y:S02]  /*9aa0*/  ISETP.GE.U32.AND P4, PT, R158.reuse, R2, PT ;  /* 0x000000029e00720c */ /* 0x040fe40003f86070 */
[----:B------:R-:W-:Y:S01]  /*9ab0*/  FSETP.NEU.FTZ.AND P0, PT, R3, -INF , PT ;  /* 0xff8000000300780b */ /* 0x000fe20003f1d000 */
[----:B------:R-:W2:Y:S01]  /*9ac0*/  SHFL.BFLY PT, R136, R143, 0x1, 0x1f ;  /* 0x0c201f008f887f89 */ /* 0x000ea200000e0000 */
[----:B------:R-:W-:Y:S02]  /*9ad0*/  ISETP.GE.U32.AND P5, PT, R158, R144, PT ;  /* 0x000000909e00720c */ /* 0x000fe40003fa6070 */
[----:B------:R-:W-:Y:S02]  /*9ae0*/  LOP3.LUT R174, R149, UR4, R174, 0x96, !PT ;  /* 0x0000000495ae7c12 */ /* 0x000fe4000f8e96ae */
[----:B------:R-:W-:Y:S02]  /*9af0*/  LOP3.LUT R142, R142, 0xff, RZ, 0xc0, !PT ;  /* 0x000000ff8e8e7812 */ /* 0x000fe400078ec0ff */
[----:B---3--:R-:W-:Y:S01]  /*9b00*/  FMNMX.FTZ R132, R145, R132, !PT ;  /* 0x0000008491847209 */ /* 0x008fe20007810000 */
[----:B------:R-:W-:Y:S01]  /*9b10*/  FMUL.FTZ R145, R3, c[0x0][0x23c] ;  /* 0x00008f0003917a20 */ /* 0x000fe20000410000 */
[----:B------:R-:W-:Y:S02]  /*9b20*/  ISETP.GE.U32.AND P3, PT, R158, R142, PT ;  /* 0x0000008e9e00720c */ /* 0x000fe40003f66070 */
[C---:B------:R-:W-:Y:S01]  /*9b30*/  FSETP.NEU.FTZ.AND P6, PT, R132.reuse, -INF , PT ;  /* 0xff8000008400780b */ /* 0x040fe20003fdd000 */
[C---:B------:R-:W-:Y:S01]  /*9b40*/  FMUL.FTZ R138, R132.reuse, c[0x0][0x23c] ;  /* 0x00008f00848a7a20 */ /* 0x040fe20000410000 */
[----:B------:R-:W-:Y:S01]  /*9b50*/  FSEL R145, R145, RZ, P0 ;  /* 0x000000ff91917208 */ /* 0x000fe20000000000 */
[----:B------:R-:W-:Y:S01]  /*9b60*/  FADD.FTZ R137, -R132, R137 ;  /* 0x0000008984897221 */ /* 0x000fe20000010100 */
[----:B------:R-:W-:Y:S01]  /*9b70*/  LOP3.LUT R168, R175, UR6, R168, 0x96, !PT ;  /* 0x00000006afa87c12 */ /* 0x000fe2000f8e96a8 */
[----:B------:R-:W-:Y:S01]  /*9b80*/  IMAD.WIDE.U32 R174, R174, -0x326172a9, RZ ;  /* 0xcd9e8d57aeae7825 */ /* 0x000fe200078e00ff */
[----:B-1----:R-:W-:Y:S02]  /*9b90*/  FMNMX.FTZ R0, R139, R0, !PT ;  /* 0x000000008b007209 */ /* 0x002fe40007810000 */
[----:B------:R-:W-:Y:S01]  /*9ba0*/  FSEL R138, R138, RZ, P6 ;  /* 0x000000ff8a8a7208 */ /* 0x000fe20003000000 */
[--C-:B------:R-:W-:Y:S02]  /*9bb0*/  FFMA.FTZ R186, R18, c[0x0][0x23c], -R145.reuse ;  /* 0x00008f0012ba7a23 */ /* 0x100fe40000010891 */
[--C-:B------:R-:W-:Y:S01]  /*9bc0*/  FFMA.FTZ R161, R6, c[0x0][0x23c], -R145.reuse ;  /* 0x00008f0006a17a23 */ /* 0x100fe20000010891 */
[----:B--2---:R-:W-:Y:S01]  /*9bd0*/  FMNMX.FTZ R2, R143, R136, !PT ;  /* 0x000000888f027209 */ /* 0x004fe20007810000 */
[--C-:B------:R-:W-:Y:S02]  /*9be0*/  FFMA.FTZ R201, R32, c[0x0][0x23c], -R138.reuse ;  /* 0x00008f0020c97a23 */ /* 0x100fe4000001088a */
[--C-:B------:R-:W-:Y:S01]  /*9bf0*/  FFMA.FTZ R225, R21, c[0x0][0x23c], -R138.reuse ;  /* 0x00008f0015e17a23 */ /* 0x100fe2000001088a */
[C---:B------:R-:W-:Y:S01]  /*9c00*/  FSETP.NEU.FTZ.AND P0, PT, R2.reuse, -INF , PT ;  /* 0xff8000000200780b */ /* 0x040fe20003f1d000 */
[----:B------:R-:W-:Y:S01]  /*9c10*/  FMUL.FTZ R139, R2, c[0x0][0x23c] ;  /* 0x00008f00028b7a20 */ /* 0x000fe20000410000 */
[----:B------:R-:W-:Y:S01]  /*9c20*/  MUFU.EX2 R161, R161 ;  /* 0x000000a100a17308 */ /* 0x000fe20000000800 */
[----:B------:R-:W-:Y:S02]  /*9c30*/  FFMA.FTZ R6, R23, c[0x0][0x23c], -R145 ;  /* 0x00008f0017067a23 */ /* 0x000fe40000010891 */
[----:B------:R-:W-:Y:S01]  /*9c40*/  FFMA.FTZ R23, R16, c[0x0][0x23c], -R138 ;  /* 0x00008f0010177a23 */ /* 0x000fe2000001088a */
[----:B------:R-:W-:Y:S01]  /*9c50*/  FSEL R139, R139, RZ, P0 ;  /* 0x000000ff8b8b7208 */ /* 0x000fe20000000000 */
[C---:B------:R-:W-:Y:S01]  /*9c60*/  FADD.FTZ R16, -R0.reuse, R135 ;  /* 0x0000008700107221 */ /* 0x040fe20000010100 */
[----:B------:R-:W-:Y:S01]  /*9c70*/  FSETP.NEU.FTZ.AND P0, PT, R0, -INF , PT ;  /* 0xff8000000000780b */ /* 0x000fe20003f1d000 */
[----:B------:R-:W-:Y:S02]  /*9c80*/  FADD.FTZ R136, -R3, R134 ;  /* 0x0000008603887221 */ /* 0x000fe40000010100 */
[----:B------:R-:W-:Y:S02]  /*9c90*/  FMUL.FTZ R134, R137, c[0x0][0x23c] ;  /* 0x00008f0089867a20 */ /* 0x000fe40000410000 */
[----:B------:R-:W-:Y:S02]  /*9ca0*/  FFMA.FTZ R137, R22, c[0x0][0x23c], -R145 ;  /* 0x00008f0016897a23 */ /* 0x000fe40000010891 */
[----:B------:R-:W-:Y:S02]  /*9cb0*/  FFMA.FTZ R22, R5, c[0x0][0x23c], -R138 ;  /* 0x00008f0005167a23 */ /* 0x000fe4000001088a */
[----:B------:R-:W-:Y:S01]  /*9cc0*/  FMUL.FTZ R5, R16, c[0x0][0x23c] ;  /* 0x00008f0010057a20 */ /* 0x000fe20000410000 */
[----:B------:R-:W-:Y:S01]  /*9cd0*/  MUFU.EX2 R134, R134 ;  /* 0x0000008600867308 */ /* 0x000fe20000000800 */
[----:B------:R-:W2:Y:S01]  /*9ce0*/  LDL.LU R16, [R1+0xb0] ;  /* 0x0000b00001107983 */ /* 0x000ea20000300800 */
        /* <DEDUP_REMOVED lines=12> */
[----:B------:R-:W-:Y:S02]  /*9db0*/  FFMA.FTZ R165, R19, c[0x0][0x23c], -R145 ;  /* 0x00008f0013a57a23 */ /* 0x000fe40000010891 */
[----:B------:R-:W-:Y:S02]  /*9dc0*/  FFMA.FTZ R19, R9, c[0x0][0x23c], -R139 ;  /* 0x00008f0009137a23 */ /* 0x000fe4000001088b */
[----:B------:R-:W-:Y:S02]  /*9dd0*/  FFMA.FTZ R179, R34, c[0x0][0x23c], -R145 ;  /* 0x00008f0022b37a23 */ /* 0x000fe40000010891 */
[----:B------:R-:W-:Y:S02]  /*9de0*/  IMAD.MOV.U32 R34, RZ, RZ, R154 ;  /* 0x000000ffff227224 */ /* 0x000fe400078e009a */
[----:B------:R-:W-:Y:S01]  /*9df0*/  FFMA.FTZ R154, R56, c[0x0][0x23c], -R139 ;  /* 0x00008f00389a7a23 */ /* 0x000fe2000001088b */
[----:B------:R-:W-:Y:S01]  /*9e00*/  MUFU.EX2 R60, R22 ;  /* 0x00000016003c7308 */ /* 0x000fe20000000800 */
[----:B------:R-:W-:Y:S02]  /*9e10*/  FFMA.FTZ R176, R38, c[0x0][0x23c], -R145 ;  /* 0x00008f0026b07a23 */ /* 0x000fe40000010891 */
[----:B------:R-:W-:Y:S02]  /*9e20*/  IMAD.MOV.U32 R38, RZ, RZ, R150 ;  /* 0x000000ffff267224 */ /* 0x000fe400078e0096 */
[--C-:B------:R-:W-:Y:S02]  /*9e30*/  FFMA.FTZ R150, R57, c[0x0][0x23c], -R139.reuse ;  /* 0x00008f0039967a23 */ /* 0x100fe4000001088b */
[--C-:B------:R-:W-:Y:S02]  /*9e40*/  FFMA.FTZ R159, R4, c[0x0][0x23c], -R138.reuse ;  /* 0x00008f00049f7a23 */ /* 0x100fe4000001088a */
[----:B------:R-:W-:Y:S01]  /*9e50*/  FFMA.FTZ R4, R40, c[0x0][0x23c], -R139 ;  /* 0x00008f0028047a23 */ /* 0x000fe2000001088b */
[----:B------:R-:W-:Y:S01]  /*9e60*/  MUFU.EX2 R187, R187 ;  /* 0x000000bb00bb7308 */ /* 0x000fe20000000800 */
[----:B------:R-:W-:Y:S02]  /*9e70*/  FFMA.FTZ R144, R50, c[0x0][0x23c], -R145 ;  /* 0x00008f0032907a23 */ /* 0x000fe40000010891 */
[----:B------:R-:W-:Y:S02]  /*9e80*/  FFMA.FTZ R50, R17, c[0x0][0x23c], -R138 ;  /* 0x00008f0011327a23 */ /* 0x000fe4000001088a */
[--C-:B------:R-:W-:Y:S02]  /*9e90*/  FFMA.FTZ R17, R25, c[0x0][0x23c], -R139.reuse ;  /* 0x00008f0019117a23 */ /* 0x100fe4000001088b */
[----:B------:R-:W-:Y:S02]  /*9ea0*/  FFMA.FTZ R139, R61, c[0x0][0x23c], -R139 ;  /* 0x00008f003d8b7a23 */ /* 0x000fe4000001088b */
[----:B------:R-:W3:Y:S01]  /*9eb0*/  LDL.LU R61, [R1+0x7c] ;  /* 0x00007c00013d7983 */ /* 0x000ee20000300800 */
[----:B------:R-:W-:Y:S01]  /*9ec0*/  FMUL.FTZ R136, R136, c[0x0][0x23c] ;  /* 0x00008f0088887a20 */ /* 0x000fe20000410000 */
[----:B------:R-:W-:Y:S01]  /*9ed0*/  MUFU.EX2 R159, R159 ;  /* 0x0000009f009f7308 */ /* 0x000fe20000000800 */
[----:B------:R-:W-:Y:S02]  /*9ee0*/  FFMA.FTZ R158, R7, c[0x0][0x23c], -R145 ;  /* 0x00008f00079e7a23 */ /* 0x000fe40000010891 */
[----:B------:R-:W-:Y:S02]  /*9ef0*/  FADD.FTZ R7, -R2, R133 ;  /* 0x0000008502077221 */ /* 0x000fe40000010100 */
[----:B------:R-:W-:Y:S02]  /*9f00*/  FFMA.FTZ R181, R35, c[0x0][0x23c], -R145 ;  /* 0x00008f0023b57a23 */ /* 0x000fe40000010891 */
[----:B------:R-:W-:Y:S02]  /*9f10*/  FMUL.FTZ R7, R7, c[0x0][0x23c] ;  /* 0x00008f0007077a20 */ /* 0x000fe40000410000 */
[----:B------:R-:W-:Y:S01]  /*9f20*/  IMAD.MOV.U32 R35, RZ, RZ, R155 ;  /* 0x000000ffff237224 */ /* 0x000fe200078e009b */
[----:B------:R1:W4:Y:S01]  /*9f30*/  MUFU.EX2 R18, R136 ;  /* 0x0000008800127308 */ /* 0x0003220000000800 */
[----:B------:R-:W-:Y:S04]  /*9f40*/  IMAD.WIDE.U32 R168, R168, -0x326172a9, RZ ;  /* 0xcd9e8d57a8a87825 */ /* 0x000fe800078e00ff */
[----:B------:R-:W-:Y:S01]  /*9f50*/  FFMA.FTZ R173, R39, c[0x0][0x23c], -R145 ;  /* 0x00008f0027ad7a23 */ /* 0x000fe20000010891 */
[----:B------:R-:W-:Y:S01]  /*9f60*/  LOP3.LUT R180, R169, UR5, R180, 0x96, !PT ;  /* 0x00000005a9b47c12 */ /* 0x000fe2000f8e96b4 */
[----:B------:R-:W-:Y:S01]  /*9f70*/  IMAD.MOV.U32 R39, RZ, RZ, R151 ;  /* 0x000000ffff277224 */ /* 0x000fe200078e0097 */
[----:B------:R-:W-:Y:S01]  /*9f80*/  LOP3.LUT R160, R175, UR15, R168, 0x96, !PT ;  /* 0x0000000fafa07c12 */ /* 0x000fe2000f8e96a8 */
[----:B------:R-:W-:Y:S01]  /*9f90*/  FFMA.FTZ R143, R54, c[0x0][0x23c], -R145 ;  /* 0x00008f00368f7a23 */ /* 0x000fe20000010891 */
[----:B------:R-:W4:Y:S01]  /*9fa0*/  MUFU.EX2 R7, R7 ;  /* 0x0000000700077308 */ /* 0x000f220000000800 */
[----:B------:R-:W-:Y:S01]  /*9fb0*/  IMAD.MOV.U32 R54, RZ, RZ, R185 ;  /* 0x000000ffff367224 */ /* 0x000fe200078e00b9 */
[----:B------:R-:W-:Y:S01]  /*9fc0*/  LOP3.LUT R8, R160, 0xff, RZ, 0xc0, !PT ;  /* 0x000000ffa0087812 */ /* 0x000fe200078ec0ff */
[----:B------:R-:W-:Y:S02]  /*9fd0*/  FFMA.FTZ R140, R55, c[0x0][0x23c], -R145 ;  /* 0x00008f00378c7a23 */ /* 0x000fe40000010891 */
[--C-:B------:R-:W-:Y:S02]  /*9fe0*/  FFMA.FTZ R55, R20, c[0x0][0x23c], -R138.reuse ;  /* 0x00008f0014377a23 */ /* 0x100fe4000001088a */
[----:B------:R-:W-:Y:S02]  /*9ff0*/  FFMA.FTZ R146, R48, c[0x0][0x23c], -R138 ;  /* 0x00008f0030927a23 */ /* 0x000fe4000001088a */
[----:B------:R-:W-:Y:S01]  /*a000*/  IMAD.MOV.U32 R48, RZ, RZ, R34 ;  /* 0x000000ffff307224 */ /* 0x000fe200078e0022 */
[----:B------:R-:W-:Y:S01]  /*a010*/  MUFU.EX2 R150, R150 ;  /* 0x0000009600967308 */ /* 0x000fe20000000800 */
[--C-:B------:R-:W-:Y:S02]  /*a020*/  FFMA.FTZ R155, R49, c[0x0][0x23c], -R138.reuse ;  /* 0x00008f00319b7a23 */ /* 0x100fe4000001088a */
[----:B------:R-:W-:Y:S02]  /*a030*/  IMAD.MOV.U32 R49, RZ, RZ, R35 ;  /* 0x000000ffff317224 */ /* 0x000fe400078e0023 */
[----:B-1----:R-:W-:Y:S02]  /*a040*/  FMUL.FTZ R136, R0, c[0x0][0x23c] ;  /* 0x00008f0000887a20 */ /* 0x002fe40000410000 */
[----:B------:R-:W-:Y:S02]  /*a050*/  FFMA.FTZ R200, R33, c[0x0][0x23c], -R138 ;  /* 0x00008f0021c87a23 */ /* 0x000fe4000001088a */
[----:B----4-:R-:W-:Y:S01]  /*a060*/  FMUL.FTZ R22, R18, R110 ;  /* 0x0000006e12167220 */ /* 0x010fe20000410000 */
[----:B------:R-:W-:Y:S01]  /*a070*/  FSEL R136, R136, RZ, P0 ;  /* 0x000000ff88887208 */ /* 0x000fe20000000000 */
[C---:B------:R-:W-:Y:S01]  /*a080*/  FMUL.FTZ R70, R18.reuse, R70 ;  /* 0x0000004612467220 */ /* 0x040fe20000410000 */
[----:B------:R-:W-:Y:S01]  /*a090*/  MUFU.EX2 R173, R173 ;  /* 0x000000ad00ad7308 */ /* 0x000fe20000000800 */
[----:B------:R-:W-:Y:S02]  /*a0a0*/  FMUL.FTZ R71, R18, R71 ;  /* 0x0000004712477220 */ /* 0x000fe40000410000 */
[----:B------:R-:W-:Y:S02]  /*a0b0*/  FFMA.FTZ R10, R10, c[0x0][0x23c], -R136 ;  /* 0x00008f000a0a7a23 */ /* 0x000fe40000010888 */
[----:B------:R-:W-:Y:S02]  /*a0c0*/  IMAD.MOV.U32 R29, RZ, RZ, R6 ;  /* 0x000000ffff1d7224 */ /* 0x000fe400078e0006 */
[--C-:B------:R-:W-:Y:S02]  /*a0d0*/  FFMA.FTZ R34, R11, c[0x0][0x23c], -R136.reuse ;  /* 0x00008f000b227a23 */ /* 0x100fe40000010888 */
[C---:B------:R-:W-:Y:S01]  /*a0e0*/  FMUL.FTZ R11, R18.reuse, R99 ;  /* 0x00000063120b7220 */ /* 0x040fe20000410000 */
[----:B------:R1:W4:Y:S01]  /*a0f0*/  MUFU.EX2 R45, R10 ;  /* 0x0000000a002d7308 */ /* 0x0003220000000800 */
[--C-:B------:R-:W-:Y:S02]  /*a100*/  FFMA.FTZ R35, R27, c[0x0][0x23c], -R136.reuse ;  /* 0x00008f001b237a23 */ /* 0x100fe40000010888 */
[----:B------:R-:W-:Y:S02]  /*a110*/  FMUL.FTZ R27, R18, R115 ;  /* 0x00000073121b7220 */ /* 0x000fe40000410000 */
[--C-:B------:R-:W-:Y:S02]  /*a120*/  FFMA.FTZ R13, R42, c[0x0][0x23c], -R136.reuse ;  /* 0x00008f002a0d7a23 */ /* 0x100fe40000010888 */
[C---:B------:R-:W-:Y:S02]  /*a130*/  FMUL.FTZ R42, R18.reuse, R122 ;  /* 0x0000007a122a7220 */ /* 0x040fe40000410000 */
[--C-:B------:R-:W-:Y:S01]  /*a140*/  FFMA.FTZ R6, R43, c[0x0][0x23c], -R136.reuse ;  /* 0x00008f002b067a23 */ /* 0x100fe20000010888 */
[----:B------:R-:W-:Y:S01]  /*a150*/  MUFU.EX2 R144, R144 ;  /* 0x0000009000907308 */ /* 0x000fe20000000800 */
[----:B------:R-:W-:Y:S02]  /*a160*/  FMUL.FTZ R43, R18, R123 ;  /* 0x0000007b122b7220 */ /* 0x000fe40000410000 */
[--C-:B------:R-:W-:Y:S02]  /*a170*/  FFMA.FTZ R169, R58, c[0x0][0x23c], -R136.reuse ;  /* 0x00008f003aa97a23 */ /* 0x100fe40000010888 */
[----:B------:R-:W-:Y:S02]  /*a180*/  FMUL.FTZ R58, R18, R130 ;  /* 0x00000082123a7220 */ /* 0x000fe40000410000 */
[----:B------:R-:W-:Y:S02]  /*a190*/  FMUL.FTZ R9, R134, R97 ;  /* 0x0000006186097220 */ /* 0x000fe40000410000 */
[----:B------:R-:W-:Y:S01]  /*a1a0*/  IMAD.MOV.U32 R28, RZ, RZ, R55 ;  /* 0x000000ffff1c7224 */ /* 0x000fe200078e0037 */
[----:B------:R-:W-:Y:S01]  /*a1b0*/  MUFU.EX2 R146, R146 ;  /* 0x0000009200927308 */ /* 0x000fe20000000800 */
[C---:B------:R-:W-:Y:S02]  /*a1c0*/  FMUL.FTZ R55, R18.reuse, R127 ;  /* 0x0000007f12377220 */ /* 0x040fe40000410000 */
[----:B------:R-:W-:Y:S02]  /*a1d0*/  IMAD.MOV.U32 R33, RZ, RZ, R23 ;  /* 0x000000ffff217224 */ /* 0x000fe400078e0017 */
[C---:B-1----:R-:W-:Y:S02]  /*a1e0*/  FMUL.FTZ R10, R18.reuse, R98 ;  /* 0x00000062120a7220 */ /* 0x042fe40000410000 */
[----:B------:R-:W-:Y:S02]  /*a1f0*/  FMUL.FTZ R23, R18, R111 ;  /* 0x0000006f12177220 */ /* 0x000fe40000410000 */
[--C-:B------:R-:W-:Y:S01]  /*a200*/  FFMA.FTZ R142, R51, c[0x0][0x23c], -R145.reuse ;  /* 0x00008f00338e7a23 */ /* 0x100fe20000010891 */
[----:B------:R-:W-:Y:S01]  /*a210*/  MUFU.EX2 R155, R155 ;  /* 0x0000009b009b7308 */ /* 0x000fe20000000800 */
[--C-:B------:R-:W-:Y:S01]  /*a220*/  FFMA.FTZ R151, R66, c[0x0][0x23c], -R145.reuse ;  /* 0x00008f0042977a23 */ /* 0x100fe20000010891 */
[----:B------:R-:W1:Y:S01]  /*a230*/  LDC.U8 R51, c[0x0][0x2d8] ;  /* 0x0000b600ff337b82 */ /* 0x000e620000000000 */
[----:B------:R-:W-:Y:S02]  /*a240*/  FFMA.FTZ R66, R26, c[0x0][0x23c], -R136 ;  /* 0x00008f001a427a23 */ /* 0x000fe40000010888 */
[----:B------:R-:W-:Y:S02]  /*a250*/  FMUL.FTZ R26, R18, R114 ;  /* 0x00000072121a7220 */ /* 0x000fe40000410000 */
        /* <DEDUP_REMOVED lines=9> */
[----:B------:R-:W-:Y:S02]  /*a2f0*/  IMAD.MOV.U32 R65, RZ, RZ, R49 ;  /* 0x000000ffff417224 */ /* 0x000fe400078e0031 */
[----:B------:R-:W-:Y:S02]  /*a300*/  IMAD.MOV.U32 R49, RZ, RZ, R39 ;  /* 0x000000ffff317224 */ /* 0x000fe400078e0027 */
[C---:B------:R-:W-:Y:S01]  /*a310*/  FMUL.FTZ R39, R18.reuse, R119 ;  /* 0x0000007712277220 */ /* 0x040fe20000410000 */
[----:B-1----:R-:W-:Y:S01]  /*a320*/  ISETP.GE.U32.AND P6, PT, R51, R8, PT ;  /* 0x000000083300720c */ /* 0x002fe20003fc6070 */
[----:B------:R-:W-:Y:S02]  /*a330*/  IMAD.MOV.U32 R67, RZ, RZ, R165 ;  /* 0x000000ffff437224 */ /* 0x000fe400078e00a5 */
[----:B------:R-:W-:Y:S01]  /*a340*/  FFMA.FTZ R165, R59, c[0x0][0x23c], -R136 ;  /* 0x00008f003ba57a23 */ /* 0x000fe20000010888 */
[----:B------:R-:W-:Y:S01]  /*a350*/  MUFU.EX2 R133, R133 ;  /* 0x0000008500857308 */ /* 0x000fe20000000800 */
[C---:B------:R-:W-:Y:S02]  /*a360*/  FMUL.FTZ R59, R18.reuse, R131 ;  /* 0x00000083123b7220 */ /* 0x040fe40000410000 */
[----:B------:R-:W-:Y:S02]  /*a370*/  IMAD.MOV.U32 R64, RZ, RZ, R48 ;  /* 0x000000ffff407224 */ /* 0x000fe400078e0030 */
[----:B------:R-:W-:Y:S02]  /*a380*/  IMAD.MOV.U32 R48, RZ, RZ, R38 ;  /* 0x000000ffff307224 */ /* 0x000fe400078e0026 */
[----:B------:R-:W-:Y:S02]  /*a390*/  FMUL.FTZ R38, R18, R118 ;  /* 0x0000007612267220 */ /* 0x000fe40000410000 */
[C---:B------:R-:W-:Y:S01]  /*a3a0*/  FMUL.FTZ R41, R134.reuse, R121 ;  /* 0x0000007986297220 */ /* 0x040fe20000410000 */
[----:B------:R-:W-:Y:S01]  /*a3b0*/  MUFU.EX2 R165, R165 ;  /* 0x000000a500a57308 */ /* 0x000fe20000000800 */
[----:B------:R-:W-:Y:S02]  /*a3c0*/  IMAD.MOV.U32 R121, RZ, RZ, R29 ;  /* 0x000000ffff797224 */ /* 0x000fe400078e001d */
[----:B------:R-:W-:Y:S02]  /*a3d0*/  FMUL.FTZ R29, R7, R81 ;  /* 0x00000051071d7220 */ /* 0x000fe40000410000 */
[--C-:B------:R-:W-:Y:S02]  /*a3e0*/  FFMA.FTZ R15, R15, c[0x0][0x23c], -R136.reuse ;  /* 0x00008f000f0f7a23 */ /* 0x100fe40000010888 */
[----:B------:R-:W-:Y:S02]  /*a3f0*/  FMUL.FTZ R52, R134, R124 ;  /* 0x0000007c86347220 */ /* 0x000fe40000410000 */
[----:B------:R-:W-:Y:S01]  /*a400*/  FFMA.FTZ R185, R46, c[0x0][0x23c], -R136 ;  /* 0x00008f002eb97a23 */ /* 0x000fe20000010888 */
[----:B------:R-:W-:Y:S01]  /*a410*/  MUFU.EX2 R147, R147 ;  /* 0x0000009300937308 */ /* 0x000fe20000000800 */
[----:B------:R-:W-:Y:S02]  /*a420*/  IMAD.MOV.U32 R46, RZ, RZ, R13 ;  /* 0x000000ffff2e7224 */ /* 0x000fe400078e000d */
[----:B------:R-:W-:Y:S02]  /*a430*/  IMAD.MOV.U32 R124, RZ, RZ, R15 ;  /* 0x000000ffff7c7224 */ /* 0x000fe400078e000f */
[----:B----4-:R-:W-:Y:S02]  /*a440*/  IMAD.MOV.U32 R98, RZ, RZ, R45 ;  /* 0x000000ffff627224 */ /* 0x010fe400078e002d */
[----:B------:R-:W-:Y:S02]  /*a450*/  IMAD.MOV.U32 R122, RZ, RZ, R124 ;  /* 0x000000ffff7a7224 */ /* 0x000fe400078e007c */
[----:B------:R-:W-:Y:S01]  /*a460*/  IMAD.MOV.U32 R124, RZ, RZ, R46 ;  /* 0x000000ffff7c7224 */ /* 0x000fe200078e002e */
[----:B------:R-:W-:Y:S01]  /*a470*/  MUFU.EX2 R183, R183 ;  /* 0x000000b700b77308 */ /* 0x000fe20000000800 */
[----:B------:R-:W-:Y:S02]  /*a480*/  FMUL.FTZ R46, R5, R90 ;  /* 0x0000005a052e7220 */ /* 0x000fe40000410000 */
[C---:B------:R-:W-:Y:S02]  /*a490*/  FMUL.FTZ R45, R7.reuse, R89 ;  /* 0x00000059072d7220 */ /* 0x040fe40000410000 */
[----:B------:R-:W-:Y:S02]  /*a4a0*/  IMAD.MOV.U32 R44, RZ, RZ, R137 ;  /* 0x000000ffff2c7224 */ /* 0x000fe400078e0089 */
[C---:B------:R-:W-:Y:S02]  /*a4b0*/  FMUL.FTZ R53, R134.reuse, R125 ;  /* 0x0000007d86357220 */ /* 0x040fe40000410000 */
[----:B------:R-:W-:Y:S01]  /*a4c0*/  IMAD.MOV.U32 R125, RZ, RZ, R44 ;  /* 0x000000ffff7d7224 */ /* 0x000fe200078e002c */
[----:B------:R-:W-:Y:S01]  /*a4d0*/  MUFU.EX2 R182, R182 ;  /* 0x000000b600b67308 */ /* 0x000fe20000000800 */
[C---:B------:R-:W-:Y:S02]  /*a4e0*/  FMUL.FTZ R44, R7.reuse, R88 ;  /* 0x00000058072c7220 */ /* 0x040fe40000410000 */
[C---:B------:R-:W-:Y:S02]  /*a4f0*/  FMUL.FTZ R8, R134.reuse, R96 ;  /* 0x0000006086087220 */ /* 0x040fe40000410000 */
        /* <DEDUP_REMOVED lines=9> */
[----:B------:R-:W4:Y:S01]  /*a590*/  MUFU.EX2 R109, R19 ;  /* 0x00000013006d7308 */ /* 0x000f220000000800 */
[C---:B------:R-:W-:Y:S02]  /*a5a0*/  FMUL.FTZ R57, R134.reuse, R129 ;  /* 0x0000008186397220 */ /* 0x040fe40000410000 */
[C---:B------:R-:W-:Y:S02]  /*a5b0*/  FMUL.FTZ R68, R134.reuse, R68 ;  /* 0x0000004486447220 */ /* 0x040fe40000410000 */
[----:B------:R-:W-:Y:S02]  /*a5c0*/  FMUL.FTZ R69, R134, R69 ;  /* 0x0000004586457220 */ /* 0x000fe40000410000 */
[----:B------:R-:W-:Y:S02]  /*a5d0*/  IMAD.MOV.U32 R51, RZ, RZ, R186 ;  /* 0x000000ffff337224 */ /* 0x000fe400078e00ba */
[--C-:B------:R-:W-:Y:S01]  /*a5e0*/  FFMA.FTZ R14, R14, c[0x0][0x23c], -R136.reuse ;  /* 0x00008f000e0e7a23 */ /* 0x100fe20000010888 */
[----:B------:R-:W-:Y:S01]  /*a5f0*/  MUFU.EX2 R185, R185 ;  /* 0x000000b900b97308 */ /* 0x000fe20000000800 */
[----:B------:R-:W-:Y:S02]  /*a600*/  FFMA.FTZ R137, R62, c[0x0][0x23c], -R136 ;  /* 0x00008f003e897a23 */ /* 0x000fe40000010888 */
[----:B------:R-:W-:Y:S02]  /*a610*/  IMAD.MOV.U32 R15, RZ, RZ, R17 ;  /* 0x000000ffff0f7224 */ /* 0x000fe400078e0011 */
[C---:B------:R-:W-:Y:S02]  /*a620*/  FMUL.FTZ R17, R7.reuse, R77 ;  /* 0x0000004d07117220 */ /* 0x040fe40000410000 */
[----:B------:R-:W-:Y:S02]  /*a630*/  IMAD.MOV.U32 R77, RZ, RZ, R67 ;  /* 0x000000ffff4d7224 */ /* 0x000fe400078e0043 */
[----:B------:R-:W-:Y:S01]  /*a640*/  IMAD.MOV.U32 R62, RZ, RZ, R14 ;  /* 0x000000ffff3e7224 */ /* 0x000fe200078e000e */
[----:B------:R-:W-:Y:S01]  /*a650*/  MUFU.EX2 R177, R177 ;  /* 0x000000b100b17308 */ /* 0x000fe20000000800 */
[----:B------:R-:W-:Y:S02]  /*a660*/  IMAD.MOV.U32 R14, RZ, RZ, R12 ;  /* 0x000000ffff0e7224 */ /* 0x000fe400078e000c */
[----:B------:R-:W-:Y:S02]  /*a670*/  FMUL.FTZ R12, R7, R72 ;  /* 0x00000048070c7220 */ /* 0x000fe40000410000 */
[----:B------:R-:W-:Y:S02]  /*a680*/  IMAD.MOV.U32 R72, RZ, RZ, R51 ;  /* 0x000000ffff487224 */ /* 0x000fe400078e0033 */
[----:B------:R-:W-:Y:S02]  /*a690*/  IMAD.MOV.U32 R123, RZ, RZ, R125 ;  /* 0x000000ffff7b7224 */ /* 0x000fe400078e007d */
[----:B------:R-:W-:Y:S01]  /*a6a0*/  IMAD.MOV.U32 R125, RZ, RZ, R15 ;  /* 0x000000ffff7d7224 */ /* 0x000fe200078e000f */
[----:B------:R-:W-:Y:S01]  /*a6b0*/  MUFU.EX2 R151, R151 ;  /* 0x0000009700977308 */ /* 0x000fe20000000800 */
[----:B------:R-:W-:Y:S02]  /*a6c0*/  FMUL.FTZ R15, R5, R75 ;  /* 0x0000004b050f7220 */ /* 0x000fe40000410000 */
[----:B------:R-:W-:Y:S02]  /*a6d0*/  IMAD.MOV.U32 R113, RZ, RZ, R49 ;  /* 0x000000ffff717224 */ /* 0x000fe400078e0031 */
[----:B------:R-:W-:Y:S02]  /*a6e0*/  FMUL.FTZ R49, R7, R93 ;  /* 0x0000005d07317220 */ /* 0x000fe40000410000 */
[----:B------:R-:W-:Y:S02]  /*a6f0*/  IMAD.MOV.U32 R115, RZ, RZ, R60 ;  /* 0x000000ffff737224 */ /* 0x000fe400078e003c */
[----:B------:R-:W-:Y:S02]  /*a700*/  FFMA.FTZ R186, R47, c[0x0][0x23c], -R136 ;  /* 0x00008f002fba7a23 */ /* 0x000fe40000010888 */
[----:B------:R-:W-:Y:S02]  /*a710*/  IMAD.MOV.U32 R47, RZ, RZ, R32 ;  /* 0x000000ffff2f7224 */ /* 0x000fe400078e0020 */
[C---:B------:R-:W-:Y:S02]  /*a720*/  FMUL.FTZ R32, R7.reuse, R84 ;  /* 0x0000005407207220 */ /* 0x040fe40000410000 */
[C---:B------:R-:W-:Y:S01]  /*a730*/  FMUL.FTZ R13, R7.reuse, R73 ;  /* 0x00000049070d7220 */ /* 0x040fe20000410000 */
[----:B------:R-:W-:Y:S01]  /*a740*/  MUFU.EX2 R186, R186 ;  /* 0x000000ba00ba7308 */ /* 0x000fe20000000800 */
[----:B------:R-:W-:Y:S02]  /*a750*/  IMAD.MOV.U32 R117, RZ, RZ, R65 ;  /* 0x000000ffff757224 */ /* 0x000fe400078e0041 */
[C---:B------:R-:W-:Y:S02]  /*a760*/  FMUL.FTZ R65, R7.reuse, R105 ;  /* 0x0000006907417220 */ /* 0x040fe40000410000 */
[----:B------:R-:W-:Y:S02]  /*a770*/  FMUL.FTZ R60, R7, R100 ;  /* 0x00000064073c7220 */ /* 0x000fe40000410000 */
[--C-:B------:R-:W-:Y:S02]  /*a780*/  FFMA.FTZ R30, R30, c[0x0][0x23c], -R136.reuse ;  /* 0x00008f001e1e7a23 */ /* 0x100fe40000010888 */
[--C-:B------:R-:W-:Y:S02]  /*a790*/  FFMA.FTZ R31, R31, c[0x0][0x23c], -R136.reuse ;  /* 0x00008f001f1f7a23 */ /* 0x100fe40000010888 */
[----:B------:R-:W-:Y:S02]  /*a7a0*/  FFMA.FTZ R136, R63, c[0x0][0x23c], -R136 ;  /* 0x00008f003f887a23 */ /* 0x000fe40000010888 */
[----:B------:R-:W-:Y:S02]  /*a7b0*/  IMAD.MOV.U32 R120, RZ, RZ, R28 ;  /* 0x000000ffff787224 */ /* 0x000fe400078e001c */
[C---:B------:R-:W-:Y:S02]  /*a7c0*/  FMUL.FTZ R28, R7.reuse, R80 ;  /* 0x00000050071c7220 */ /* 0x040fe40000410000 */
[----:B------:R-:W-:Y:S02]  /*a7d0*/  IMAD.MOV.U32 R116, RZ, RZ, R64 ;  /* 0x000000ffff747224 */ /* 0x000fe400078e0040 */
[C---:B------:R-:W-:Y:S02]  /*a7e0*/  FMUL.FTZ R64, R7.reuse, R104 ;  /* 0x0000006807407220 */ /* 0x040fe40000410000 */
[----:B------:R-:W-:Y:S01]  /*a7f0*/  IMAD.MOV.U32 R63, RZ, RZ, R33 ;  /* 0x000000ffff3f7224 */ /* 0x000fe200078e0021 */
[----:B------:R-:W-:Y:S01]  /*a800*/  MUFU.EX2 R104, R200 ;  /* 0x000000c800687308 */ /* 0x000fe20000000800 */
[C---:B------:R-:W-:Y:S02]  /*a810*/  FMUL.FTZ R33, R7.reuse, R85 ;  /* 0x0000005507217220 */ /* 0x040fe40000410000 */
[----:B------:R-:W-:Y:S02]  /*a820*/  IMAD.MOV.U32 R112, RZ, RZ, R48 ;  /* 0x000000ffff707224 */ /* 0x000fe400078e0030 */
[----:B------:R-:W-:Y:S02]  /*a830*/  FMUL.FTZ R48, R7, R92 ;  /* 0x0000005c07307220 */ /* 0x000fe40000410000 */
[----:B------:R-:W-:Y:S02]  /*a840*/  IMAD.MOV.U32 R131, RZ, RZ, R14 ;  /* 0x000000ffff837224 */ /* 0x000fe400078e000e */
[----:B--2---:R-:W-:Y:S02]  /*a850*/  FFMA.FTZ R97, R134, R16, R159 ;  /* 0x0000001086617223 */ /* 0x004fe4000001009f */
[----:B------:R-:W-:Y:S02]  /*a860*/  IMAD.MOV.U32 R16, RZ, RZ, R54 ;  /* 0x000000ffff107224 */ /* 0x000fe400078e0036 */
[----:B------:R-:W-:Y:S02]  /*a870*/  FMUL.FTZ R54, R18, R126 ;  /* 0x0000007e12367220 */ /* 0x000fe40000410000 */
[----:B------:R-:W-:Y:S02]  /*a880*/  IMAD.MOV.U32 R134, RZ, RZ, R35 ;  /* 0x000000ffff867224 */ /* 0x000fe400078e0023 */
[----:B------:R-:W-:Y:S02]  /*a890*/  FMUL.FTZ R35, R5, R87 ;  /* 0x0000005705237220 */ /* 0x000fe40000410000 */
[----:B------:R-:W-:Y:S02]  /*a8a0*/  IMAD.MOV.U32 R108, RZ, RZ, R16 ;  /* 0x000000ffff6c7224 */ /* 0x000fe400078e0010 */
[----:B------:R-:W-:Y:S01]  /*a8b0*/  FMUL.FTZ R16, R7, R76 ;  /* 0x0000004c07107220 */ /* 0x000fe20000410000 */
[----:B-1----:R-:W-:Y:S01]  /*a8c0*/  F2FP.BF16.PACK_AB R76, R96, R161 ;  /* 0x000000a1604c723e */ /* 0x002fe200000010ff */
[----:B------:R-:W-:Y:S01]  /*a8d0*/  FMUL.FTZ R14, R5, R74 ;  /* 0x0000004a050e7220 */ /* 0x000fe20000410000 */
[----:B----4-:R-:W-:Y:S01]  /*a8e0*/  F2FP.BF16.PACK_AB R74, R109, R162 ;  /* 0x000000a26d4a723e */ /* 0x010fe200000010ff */
[----:B------:R-:W-:Y:S02]  /*a8f0*/  IMAD.MOV.U32 R119, RZ, RZ, R121 ;  /* 0x000000ffff777224 */ /* 0x000fe400078e0079 */
[----:B------:R-:W-:Y:S02]  /*a900*/  IMAD.MOV.U32 R121, RZ, RZ, R117 ;  /* 0x000000ffff797224 */ /* 0x000fe400078e0075 */
[----:B------:R-:W-:Y:S02]  /*a910*/  IMAD.MOV.U32 R117, RZ, RZ, R113 ;  /* 0x000000ffff757224 */ /* 0x000fe400078e0071 */
[----:B------:R-:W-:Y:S02]  /*a920*/  IMAD.MOV.U32 R113, RZ, RZ, R31 ;  /* 0x000000ffff717224 */ /* 0x000fe400078e001f */
[C---:B------:R-:W-:Y:S02]  /*a930*/  FMUL.FTZ R31, R5.reuse, R83 ;  /* 0x00000053051f7220 */ /* 0x040fe40000410000 */
[C---:B------:R-:W-:Y:S02]  /*a940*/  FMUL.FTZ R19, R5.reuse, R79 ;  /* 0x0000004f05137220 */ /* 0x040fe40000410000 */
[----:B------:R-:W-:Y:S02]  /*a950*/  IMAD.MOV.U32 R129, RZ, RZ, R34 ;  /* 0x000000ffff817224 */ /* 0x000fe400078e0022 */
[----:B------:R-:W-:Y:S02]  /*a960*/  IMAD.MOV.U32 R158, RZ, RZ, R50 ;  /* 0x000000ffff9e7224 */ /* 0x000fe400078e0032 */
[----:B------:R-:W-:Y:S02]  /*a970*/  IMAD.MOV.U32 R92, RZ, RZ, R129 ;  /* 0x000000ffff5c7224 */ /* 0x000fe400078e0081 */
[----:B------:R-:W1:Y:S01]  /*a980*/  LDC.U8 R129, c[0x0][0x2d8] ;  /* 0x0000b600ff817b82 */ /* 0x000e620000000000 */
[C---:B------:R-:W-:Y:S02]  /*a990*/  FMUL.FTZ R34, R5.reuse, R86 ;  /* 0x0000005605227220 */ /* 0x040fe40000410000 */
[----:B------:R-:W-:Y:S02]  /*a9a0*/  IMAD.MOV.U32 R118, RZ, RZ, R120 ;  /* 0x000000ffff767224 */ /* 0x000fe400078e0078 */
[----:B------:R-:W-:Y:S02]  /*a9b0*/  IMAD.MOV.U32 R120, RZ, RZ, R116 ;  /* 0x000000ffff787224 */ /* 0x000fe400078e0074 */
[----:B------:R-:W-:Y:S02]  /*a9c0*/  IMAD.MOV.U32 R116, RZ, RZ, R112 ;  /* 0x000000ffff747224 */ /* 0x000fe400078e0070 */
[----:B------:R-:W-:Y:S02]  /*a9d0*/  IMAD.MOV.U32 R112, RZ, RZ, R30 ;  /* 0x000000ffff707224 */ /* 0x000fe400078e001e */
[C---:B------:R-:W-:Y:S02]  /*a9e0*/  FMUL.FTZ R30, R5.reuse, R82 ;  /* 0x00000052051e7220 */ /* 0x040fe40000410000 */
[----:B------:R-:W-:Y:S02]  /*a9f0*/  FMUL.FTZ R51, R5, R95 ;  /* 0x0000005f05337220 */ /* 0x000fe40000410000 */
[----:B---3--:R-:W-:Y:S02]  /*aa00*/  FFMA.FTZ R99, R18, R61, R161 ;  /* 0x0000003d12637223 */ /* 0x008fe400000100a1 */
[----:B------:R-:W2:Y:S01]  /*aa10*/  LDL.LU R18, [R1+0xac] ;  /* 0x0000ac0001127983 */ /* 0x000ea20000300800 */
[----:B------:R-:W-:Y:S02]  /*aa20*/  FMUL.FTZ R61, R7, R101 ;  /* 0x00000065073d7220 */ /* 0x000fe40000410000 */
[C---:B------:R-:W-:Y:S01]  /*aa30*/  FMUL.FTZ R67, R5.reuse, R107 ;  /* 0x0000006b05437220 */ /* 0x040fe20000410000 */
[----:B------:R-:W3:Y:S01]  /*aa40*/  LDL.LU R81, [R1+0xa8] ;  /* 0x0000a80001517983 */ /* 0x000ee20000300800 */
[----:B------:R-:W-:Y:S01]  /*aa50*/  IMAD.MOV.U32 R111, RZ, RZ, R63 ;  /* 0x000000ffff6f7224 */ /* 0x000fe200078e003f */
[----:B------:R-:W-:Y:S01]  /*aa60*/  MUFU.EX2 R107, R197 ;  /* 0x000000c5006b7308 */ /* 0x000fe20000000800 */
[C---:B------:R-:W-:Y:S01]  /*aa70*/  FMUL.FTZ R63, R5.reuse, R103 ;  /* 0x00000067053f7220 */ /* 0x040fe20000410000 */
[----:B------:R4:W4:Y:S01]  /*aa80*/  LDL.S16 R90, [R1+0x2c] ;  /* 0x00002c00015a7983 */ /* 0x0009220000100600 */
[----:B------:R-:W-:Y:S02]  /*aa90*/  IMAD.MOV.U32 R126, RZ, RZ, R62 ;  /* 0x000000ffff7e7224 */ /* 0x000fe400078e003e */
[----:B------:R-:W-:Y:S01]  /*aaa0*/  IMAD.MOV.U32 R110, RZ, RZ, R66 ;  /* 0x000000ffff6e7224 */ /* 0x000fe200078e0042 */
[----:B------:R1:W4:Y:S01]  /*aab0*/  LDL.S16 R89, [R1+0x28] ;  /* 0x0000280001597983 */ /* 0x0003220000100600 */
[C---:B------:R-:W-:Y:S02]  /*aac0*/  FMUL.FTZ R66, R5.reuse, R106 ;  /* 0x0000006a05427220 */ /* 0x040fe40000410000 */
[C---:B------:R-:W-:Y:S01]  /*aad0*/  FMUL.FTZ R50, R5.reuse, R94 ;  /* 0x0000005e05327220 */ /* 0x040fe20000410000 */
[----:B------:R1:W4:Y:S01]  /*aae0*/  LDL.S16 R88, [R1+0x24] ;  /* 0x0000240001587983 */ /* 0x0003220000100600 */
[C---:B------:R-:W-:Y:S01]  /*aaf0*/  FMUL.FTZ R62, R5.reuse, R102 ;  /* 0x00000066053e7220 */ /* 0x040fe20000410000 */
[----:B------:R-:W1:Y:S01]  /*ab00*/  MUFU.EX2 R94, R92 ;  /* 0x0000005c005e7308 */ /* 0x000e620000000800 */
[----:B------:R-:W-:Y:S01]  /*ab10*/  IMAD.MOV.U32 R127, RZ, RZ, R47 ;  /* 0x000000ffff7f7224 */ /* 0x000fe200078e002f */
[----:B------:R1:W4:Y:S01]  /*ab20*/  LDL.S16 R87, [R1+0x20] ;  /* 0x0000200001577983 */ /* 0x0003220000100600 */
[----:B------:R-:W-:Y:S01]  /*ab30*/  FMUL.FTZ R47, R5, R91 ;  /* 0x0000005b052f7220 */ /* 0x000fe20000410000 */
[----:B------:R-:W-:Y:S01]  /*ab40*/  LOP3.LUT R91, R174, 0xff, RZ, 0xc0, !PT ;  /* 0x000000ffae5b7812 */ /* 0x000fe200078ec0ff */
[----:B------:R-:W-:Y:S02]  /*ab50*/  FADD.FTZ R96, R96, R99 ;  /* 0x0000006360607221 */ /* 0x000fe40000010000 */
[----:B------:R-:W-:Y:S02]  /*ab60*/  FADD.FTZ R97, R115, R97 ;  /* 0x0000006173617221 */ /* 0x000fe40000010000 */
[----:B--2---:R-:W-:Y:S01]  /*ab70*/  FFMA.FTZ R84, R7, R18, R162 ;  /* 0x0000001207547223 */ /* 0x004fe200000100a2 */
[----:B------:R-:W-:Y:S01]  /*ab80*/  PRMT R7, R76, 0x7632, R7 ;  /* 0x000076324c077816 */ /* 0x000fe20000000007 */
[----:B------:R-:W-:Y:S01]  /*ab90*/  FMUL.FTZ R18, R5, R78 ;  /* 0x0000004e05127220 */ /* 0x000fe20000410000 */
[----:B------:R-:W-:Y:S01]  /*aba0*/  F2FP.BF16.PACK_AB R78, R115, R159 ;  /* 0x0000009f734e723e */ /* 0x000fe200000010ff */
[----:B---3--:R-:W-:Y:S01]  /*abb0*/  FFMA.FTZ R75, R5, R81, R98 ;  /* 0x00000051054b7223 */ /* 0x008fe20000010062 */
[----:B------:R-:W-:Y:S01]  /*abc0*/  PRMT R5, R74, 0x7632, R5 ;  /* 0x000076324a057816 */ /* 0x000fe20000000005 */
[----:B------:R-:W-:Y:S01]  /*abd0*/  IMAD.MOV.U32 R81, RZ, RZ, R77 ;  /* 0x000000ffff517224 */ /* 0x000fe200078e004d */
[----:B------:R-:W-:Y:S01]  /*abe0*/  PRMT R73, R78, 0x7632, R73 ;  /* 0x000076324e497816 */ /* 0x000fe20000000049 */
[----:B------:R-:W-:Y:S01]  /*abf0*/  IMAD.MOV.U32 R77, RZ, RZ, R72 ;  /* 0x000000ffff4d7224 */ /* 0x000fe200078e0048 */
[----:B----4-:R-:W-:Y:S01]  /*ac00*/  @!P5 HFMA2.BF16_V2 R90, -RZ.H0_H0, RZ.H0_H0, -R78.H0_H0 ;  /* 0x200000ffff5ad231 */ /* 0x010fe2000034094e */
[----:B------:R-:W-:Y:S01]  /*ac10*/  IMAD.MOV.U32 R72, RZ, RZ, c[0x0][0x228] ;  /* 0x00008a00ff487624 */ /* 0x000fe200078e00ff */
[----:B------:R2:W-:Y:S01]  /*ac20*/  MUFU.EX2 R115, R179 ;  /* 0x000000b300737308 */ /* 0x0005e20000000800 */
[----:B------:R-:W-:Y:S01]  /*ac30*/  @!P4 HFMA2.BF16_V2 R89, -RZ.H0_H0, RZ.H0_H0, -R73.H0_H0 ;  /* 0x200000ffff59c231 */ /* 0x000fe20000340949 */
[----:B------:R-:W-:Y:S01]  /*ac40*/  IMAD.MOV.U32 R85, RZ, RZ, R77 ;  /* 0x000000ffff557224 */ /* 0x000fe200078e004d */
[----:B------:R-:W-:Y:S01]  /*ac50*/  PRMT R86, R90, 0x7610, R86 ;  /* 0x000076105a567816 */ /* 0x000fe20000000056 */
[----:B------:R-:W-:Y:S01]  /*ac60*/  IMAD.SHL.U32 R93, R72, 0x8, RZ ;  /* 0x00000008485d7824 */ /* 0x000fe200078e00ff */
[----:B------:R-:W-:Y:S01]  /*ac70*/  @!P3 HFMA2.BF16_V2 R88, -RZ.H0_H0, RZ.H0_H0, -R76.H0_H0 ;  /* 0x200000ffff58b231 */ /* 0x000fe2000034094c */
[----:B------:R-:W-:Y:S01]  /*ac80*/  PRMT R83, R89, 0x7610, R83 ;  /* 0x0000761059537816 */ /* 0x000fe20000000053 */
[----:B------:R3:W4:Y:S01]  /*ac90*/  LDL.S16 R72, [R1+0x1c] ;  /* 0x00001c0001487983 */ /* 0x0007220000100600 */
[----:B------:R-:W-:Y:S01]  /*aca0*/  IMAD.MOV.U32 R77, RZ, RZ, R158 ;  /* 0x000000ffff4d7224 */ /* 0x000fe200078e009e */
[C---:B------:R-:W-:Y:S01]  /*acb0*/  LEA R158, P0, R93.reuse, R170, 0x1 ;  /* 0x000000aa5d9e7211 */ /* 0x040fe200078008ff */
[----:B------:R-:W-:Y:S01]  /*acc0*/  @!P2 HFMA2.BF16_V2 R87, -RZ.H0_H0, RZ.H0_H0, -R7.H0_H0 ;  /* 0x200000ffff57a231 */ /* 0x000fe20000340907 */
[----:B------:R-:W-:Y:S01]  /*acd0*/  PRMT R82, R88, 0x7610, R82 ;  /* 0x0000761058527816 */ /* 0x000fe20000000052 */
[----:B------:R-:W-:Y:S01]  /*ace0*/  @!P5 STL.S16 [R1+0x2c], R90 ;  /* 0x00002c5a0100d387 */ /* 0x000fe20000100600 */
[----:B------:R-:W-:Y:S01]  /*acf0*/  LEA.HI.X.SX32 R159, R93, R171, 0x1, P0 ;  /* 0x000000ab5d9f7211 */ /* 0x000fe200000f0eff */
[----:B------:R-:W-:Y:S01]  /*ad00*/  MUFU.EX2 R101, R85 ;  /* 0x0000005500657308 */ /* 0x000fe20000000800 */
[----:B------:R-:W-:Y:S01]  /*ad10*/  PRMT R80, R87, 0x7610, R80 ;  /* 0x0000761057507816 */ /* 0x000fe20000000050 */
[----:B------:R3:W-:Y:S01]  /*ad20*/  @!P4 STL.S16 [R1+0x28], R89 ;  /* 0x000028590100c387 */ /* 0x0007e20000100600 */
[----:B-1----:R-:W-:Y:S02]  /*ad30*/  FADD.FTZ R75, R94, R75 ;  /* 0x0000004b5e4b7221 */ /* 0x002fe40000010000 */
[----:B------:R-:W-:Y:S01]  /*ad40*/  FADD.FTZ R84, R109, R84 ;  /* 0x000000546d547221 */ /* 0x000fe20000010000 */
[----:B------:R1:W-:Y:S04]  /*ad50*/  @!P3 STL.S16 [R1+0x24], R88 ;  /* 0x000024580100b387 */ /* 0x0003e80000100600 */
[----:B------:R4:W-:Y:S01]  /*ad60*/  @!P2 STL.S16 [R1+0x20], R87 ;  /* 0x000020570100a387 */ /* 0x0009e20000100600 */
[----:B------:R-:W-:Y:S01]  /*ad70*/  MUFU.EX2 R85, R122 ;  /* 0x0000007a00557308 */ /* 0x000fe20000000800 */
[----:B--2---:R-:W-:Y:S04]  /*ad80*/  IMAD.WIDE.U32 R178, R178, -0x2daee0ad, RZ ;  /* 0xd2511f53b2b27825 */ /* 0x004fe800078e00ff */
[----:B---3--:R-:W-:Y:S02]  /*ad90*/  IMAD.MOV.U32 R89, RZ, RZ, R111 ;  /* 0x000000ffff597224 */ /* 0x008fe400078e006f */
[----:B------:R-:W-:Y:S02]  /*ada0*/  IMAD.MOV.U32 R111, RZ, RZ, c[0x0][0x228] ;  /* 0x00008a00ff6f7624 */ /* 0x000fe400078e00ff */
[----:B-1----:R-:W-:Y:S01]  /*adb0*/  IMAD.MOV.U32 R88, RZ, RZ, R77 ;  /* 0x000000ffff587224 */ /* 0x002fe200078e004d */
[----:B------:R-:W-:Y:S01]  /*adc0*/  LOP3.LUT R77, R160, 0xffff, RZ, 0xc0, !PT ;  /* 0x0000ffffa04d7812 */ /* 0x000fe200078ec0ff */
[----:B------:R-:W-:Y:S01]  /*add0*/  IMAD R90, R111, 0x38, R93 ;  /* 0x000000386f5a7824 */ /* 0x000fe200078e025d */
[----:B------:R-:W-:Y:S01]  /*ade0*/  MUFU.EX2 R92, R89 ;  /* 0x00000059005c7308 */ /* 0x000fe20000000800 */
[----:B------:R-:W-:Y:S01]  /*adf0*/  IMAD.MOV.U32 R111, RZ, RZ, R125 ;  /* 0x000000ffff6f7224 */ /* 0x000fe200078e007d */
[----:B------:R-:W-:Y:S01]  /*ae00*/  SHF.R.U32.HI R77, RZ, 0x8, R77 ;  /* 0x00000008ff4d7819 */ /* 0x000fe2000001164d */
[----:B------:R-:W-:Y:S01]  /*ae10*/  IMAD.MOV.U32 R125, RZ, RZ, R124 ;  /* 0x000000ffff7d7224 */ /* 0x000fe200078e007c */
[----:B------:R-:W-:Y:S01]  /*ae20*/  IADD3 R90, R90, 0x1, RZ ;  /* 0x000000015a5a7810 */ /* 0x000fe20007ffe0ff */
[----:B------:R-:W-:Y:S01]  /*ae30*/  IMAD.MOV.U32 R124, RZ, RZ, R108 ;  /* 0x000000ffff7c7224 */ /* 0x000fe200078e006c */
[----:B------:R-:W-:Y:S01]  /*ae40*/  LOP3.LUT R77, R77, 0xffff, RZ, 0xc0, !PT ;  /* 0x0000ffff4d4d7812 */ /* 0x000fe200078ec0ff */
[----:B------:R-:W-:Y:S03]  /*ae50*/  IMAD.MOV.U32 R108, RZ, RZ, R163 ;  /* 0x000000ffff6c7224 */ /* 0x000fe600078e00a3 */
[----:B------:R-:W1:Y:S10]  /*ae60*/  MUFU.EX2 R89, R88 ;  /* 0x0000005800597308 */ /* 0x000e740000000800 */
[----:B------:R-:W-:Y:S10]  /*ae70*/  MUFU.EX2 R88, R123 ;  /* 0x0000007b00587308 */ /* 0x000ff40000000800 */
[----:B------:R-:W-:Y:S01]  /*ae80*/  MUFU.EX2 R93, R110 ;  /* 0x0000006e005d7308 */ /* 0x000fe20000000800 */
[----:B----4-:R-:W-:Y:S05]  /*ae90*/  @!P6 HFMA2.BF16_V2 R72, -RZ.H0_H0, RZ.H0_H0, -R74.H0_H0 ;  /* 0x200000ffff48e231 */ /* 0x010fea000034094a */
[----:B------:R-:W-:Y:S01]  /*aea0*/  PRMT R79, R72, 0x7610, R79 ;  /* 0x00007610484f7816 */ /* 0x000fe2000000004f */
[----:B------:R2:W-:Y:S04]  /*aeb0*/  @!P6 STL.S16 [R1+0x1c], R72 ;  /* 0x00001c480100e387 */ /* 0x0005e80000100600 */
[----:B------:R3:W4:Y:S01]  /*aec0*/  LDL.S16 R87, [R1+0x34] ;  /* 0x0000340001577983 */ /* 0x0007220000100600 */
[----:B--2---:R-:W-:Y:S02]  /*aed0*/  PRMT R72, R78, 0x5410, R73 ;  /* 0x000054104e487816 */ /* 0x004fe40000000049 */
[----:B------:R-:W-:Y:S02]  /*aee0*/  @!P4 PRMT R73, R83, 0x5410, RZ ;  /* 0x000054105349c816 */ /* 0x000fe400000000ff */
[----:B------:R-:W-:Y:S01]  /*aef0*/  @!P5 PRMT R78, R86, 0x5410, RZ ;  /* 0x00005410564ed816 */ /* 0x000fe200000000ff */
[----:B------:R-:W-:Y:S01]  /*af00*/  IMAD.MOV.U32 R86, RZ, RZ, c[0x0][0x228] ;  /* 0x00008a00ff567624 */ /* 0x000fe200078e00ff */
[----:B------:R-:W-:Y:S01]  /*af10*/  ISETP.GE.U32.AND P4, PT, R129, R77, PT ;  /* 0x0000004d8100720c */ /* 0x000fe20003f86070 */
[----:B------:R2:W-:Y:S04]  /*af20*/  STG.E.U16 [R170.64+0x2], R73 ;  /* 0x00000249aa007986 */ /* 0x0005e8000c101510 */
[----:B------:R1:W-:Y:S01]  /*af30*/  STG.E.U16 [R170.64], R78 ;  /* 0x0000004eaa007986 */ /* 0x0003e2000c101510 */
[----:B--2---:R-:W-:Y:S02]  /*af40*/  PRMT R73, R76, 0x5410, R7 ;  /* 0x000054104c497816 */ /* 0x004fe40000000007 */
[----:B------:R-:W-:Y:S01]  /*af50*/  @!P3 PRMT R76, R82, 0x5410, RZ ;  /* 0x00005410524cb816 */ /* 0x000fe200000000ff */
[----:B------:R-:W-:Y:S01]  /*af60*/  IMAD.WIDE R82, R86, 0x70, R158 ;  /* 0x0000007056527825 */ /* 0x000fe200078e029e */
[----:B------:R-:W-:Y:S02]  /*af70*/  @!P2 PRMT R7, R80, 0x5410, RZ ;  /* 0x000054105007a816 */ /* 0x000fe400000000ff */
[----:B------:R-:W-:Y:S01]  /*af80*/  PRMT R80, R74, 0x5410, R5 ;  /* 0x000054104a507816 */ /* 0x000fe20000000005 */
[----:B------:R2:W-:Y:S01]  /*af90*/  STG.E.U16 [R158.64], R76 ;  /* 0x0000004c9e007986 */ /* 0x0005e2000c101510 */
[----:B------:R-:W-:Y:S01]  /*afa0*/  @!P6 PRMT R74, R79, 0x5410, RZ ;  /* 0x000054104f4ae816 */ /* 0x000fe200000000ff */
[----:B------:R-:W-:Y:S01]  /*afb0*/  IMAD R86, R86, 0x48, RZ ;  /* 0x0000004856567824 */ /* 0x000fe200078e02ff */
[----:B------:R-:W-:Y:S01]  /*afc0*/  SHF.R.U32.HI R79, RZ, 0x18, R166 ;  /* 0x00000018ff4f7819 */ /* 0x000fe200000116a6 */
[----:B------:R3:W-:Y:S01]  /*afd0*/  STG.E.U16 [R158.64+0x2], R7 ;  /* 0x000002079e007986 */ /* 0x0007e2000c101510 */
[----:B-1----:R-:W-:Y:S02]  /*afe0*/  LOP3.LUT R78, R166, 0xff, RZ, 0xc0, !PT ;  /* 0x000000ffa64e7812 */ /* 0x002fe400078ec0ff */
[C---:B------:R-:W-:Y:S01]  /*aff0*/  ISETP.GE.U32.AND P2, PT, R129.reuse, R79, PT ;  /* 0x0000004f8100720c */ /* 0x040fe20003f46070 */
[----:B------:R1:W-:Y:S01]  /*b000*/  STG.E.U16 [R82.64], R74 ;  /* 0x0000004a52007986 */ /* 0x0003e2000c101510 */
[C---:B------:R-:W-:Y:S01]  /*b010*/  ISETP.GE.U32.AND P5, PT, R129.reuse, R78, PT ;  /* 0x0000004e8100720c */ /* 0x040fe20003fa6070 */
[----:B------:R-:W-:Y:S01]  /*b020*/  MUFU.EX2 R79, R225 ;  /* 0x000000e1004f7308 */ /* 0x000fe20000000800 */
[----:B------:R-:W-:Y:S04]  /*b030*/  SHF.R.U32.HI R78, RZ, 0x18, R160 ;  /* 0x00000018ff4e7819 */ /* 0x000fe800000116a0 */
[C---:B------:R-:W-:Y:S05]  /*b040*/  ISETP.GE.U32.AND P0, PT, R129.reuse, R78, PT ;  /* 0x0000004e8100720c */ /* 0x040fea0003f06070 */
[----:B------:R1:W-:Y:S01]  /*b050*/  MUFU.EX2 R78, R111 ;  /* 0x0000006f004e7308 */ /* 0x0003e20000000800 */
[----:B--2---:R-:W-:Y:S04]  /*b060*/  SHF.R.U32.HI R76, RZ, 0x10, R166 ;  /* 0x00000010ff4c7819 */ /* 0x004fe800000116a6 */
[----:B------:R-:W-:Y:S02]  /*b070*/  LOP3.LUT R76, R76, 0xff, RZ, 0xc0, !PT ;  /* 0x000000ff4c4c7812 */ /* 0x000fe400078ec0ff */
[----:B---3--:R-:W-:Y:S02]  /*b080*/  LOP3.LUT R7, R166, 0xffff, RZ, 0xc0, !PT ;  /* 0x0000ffffa6077812 */ /* 0x008fe400078ec0ff */
[----:B-1----:R-:W-:Y:S01]  /*b090*/  SHF.R.U32.HI R74, RZ, 0x10, R160 ;  /* 0x00000010ff4a7819 */ /* 0x002fe200000116a0 */
[----:B------:R1:W-:Y:S01]  /*b0a0*/  MUFU.EX2 R82, R127 ;  /* 0x0000007f00527308 */ /* 0x0003e20000000800 */
[C---:B------:R-:W-:Y:S02]  /*b0b0*/  ISETP.GE.U32.AND P6, PT, R129.reuse, R76, PT ;  /* 0x0000004c8100720c */ /* 0x040fe40003fc6070 */
[----:B------:R-:W-:Y:S02]  /*b0c0*/  LOP3.LUT R74, R74, 0xff, RZ, 0xc0, !PT ;  /* 0x000000ff4a4a7812 */ /* 0x000fe400078ec0ff */
[----:B------:R-:W-:Y:S02]  /*b0d0*/  F2FP.BF16.PACK_AB R76, R94, R98 ;  /* 0x000000625e4c723e */ /* 0x000fe400000010ff */
[----:B------:R-:W-:Y:S01]  /*b0e0*/  ISETP.GE.U32.AND P1, PT, R129, R74, PT ;  /* 0x0000004a8100720c */ /* 0x000fe20003f26070 */
[----:B------:R-:W-:Y:S01]  /*b0f0*/  IMAD.MOV.U32 R111, RZ, RZ, R112 ;  /* 0x000000ffff6f7224 */ /* 0x000fe200078e0070 */
[----:B------:R-:W-:Y:S01]  /*b100*/  SHF.R.U32.HI R7, RZ, 0x8, R7 ;  /* 0x00000008ff077819 */ /* 0x000fe20000011607 */
[----:B------:R-:W-:Y:S01]  /*b110*/  MUFU.EX2 R83, R119 ;  /* 0x0000007700537308 */ /* 0x000fe20000000800 */
[C---:B------:R-:W-:Y:S02]  /*b120*/  LEA R160, P3, R90.reuse, R170, 0x1 ;  /* 0x000000aa5aa07211 */ /* 0x040fe400078608ff */
[----:B------:R-:W-:Y:S02]  /*b130*/  LOP3.LUT R7, R7, 0xffff, RZ, 0xc0, !PT ;  /* 0x0000ffff07077812 */ /* 0x000fe400078ec0ff */
[----:B------:R-:W-:Y:S02]  /*b140*/  LEA.HI.X.SX32 R161, R90, R171, 0x1, P3 ;  /* 0x000000ab5aa17211 */ /* 0x000fe400018f0eff */
[----:B------:R-:W-:Y:S02]  /*b150*/  ISETP.GE.U32.AND P3, PT, R129, R7, PT ;  /* 0x000000078100720c */ /* 0x000fe40003f66070 */
[----:B------:R-:W-:Y:S01]  /*b160*/  PRMT R7, R76, 0x7632, R7 ;  /* 0x000076324c077816 */ /* 0x000fe20000000007 */
[----:B------:R2:W-:Y:S01]  /*b170*/  MUFU.EX2 R90, R126 ;  /* 0x0000007e005a7308 */ /* 0x0005e20000000800 */
[----:B------:R-:W-:Y:S01]  /*b180*/  F2FP.BF16.PACK_AB R94, R89, R92 ;  /* 0x0000005c595e723e */ /* 0x000fe200000010ff */
[----:B------:R-:W-:Y:S02]  /*b190*/  FADD.FTZ R92, R92, R97 ;  /* 0x000000615c5c7221 */ /* 0x000fe40000010000 */
[----:B------:R-:W-:Y:S02]  /*b1a0*/  FADD.FTZ R97, R101, R96 ;  /* 0x0000006065617221 */ /* 0x000fe40000010000 */
[----:B------:R-:W-:Y:S01]  /*b1b0*/  FADD.FTZ R89, R89, R92 ;  /* 0x0000005c59597221 */ /* 0x000fe20000010000 */
[----:B------:R-:W-:Y:S01]  /*b1c0*/  SHF.R.U32.HI R92, RZ, 0x18, R174 ;  /* 0x00000018ff5c7819 */ /* 0x000fe200000116ae */
[----:B-1----:R-:W-:Y:S02]  /*b1d0*/  IMAD.MOV.U32 R127, RZ, RZ, R117 ;  /* 0x000000ffff7f7224 */ /* 0x002fe400078e0075 */
[----:B--2---:R-:W-:Y:S01]  /*b1e0*/  IMAD.MOV.U32 R126, RZ, RZ, R116 ;  /* 0x000000ffff7e7224 */ /* 0x004fe200078e0074 */
[----:B----4-:R-:W-:Y:S05]  /*b1f0*/  @!P4 HFMA2.BF16_V2 R87, -RZ.H0_H0, RZ.H0_H0, -R5.H0_H0 ;  /* 0x200000ffff57c231 */ /* 0x010fea0000340905 */
[----:B------:R-:W-:Y:S01]  /*b200*/  PRMT R74, R87, 0x7610, R74 ;  /* 0x00007610574a7816 */ /* 0x000fe2000000004a */
[----:B------:R1:W-:Y:S01]  /*b210*/  @!P4 STL.S16 [R1+0x34], R87 ;  /* 0x000034570100c387 */ /* 0x0003e20000100600 */
[C---:B------:R-:W-:Y:S04]  /*b220*/  LEA R162, P4, R86.reuse, R170, 0x1 ;  /* 0x000000aa56a27211 */ /* 0x040fe800078808ff */
[----:B------:R-:W-:Y:S02]  /*b230*/  LEA.HI.X.SX32 R163, R86, R171, 0x1, P4 ;  /* 0x000000ab56a37211 */ /* 0x000fe400020f0eff */
[C---:B------:R-:W-:Y:S01]  /*b240*/  ISETP.GE.U32.AND P4, PT, R129.reuse, R77, PT ;  /* 0x0000004d8100720c */ /* 0x040fe20003f86070 */
[----:B------:R-:W2:Y:S10]  /*b250*/  MUFU.EX2 R86, R118 ;  /* 0x0000007600567308 */ /* 0x000eb40000000800 */
[----:B------:R-:W-:Y:S02]  /*b260*/  MUFU.EX2 R77, R202 ;  /* 0x000000ca004d7308 */ /* 0x000fe40000000800 */
[----:B------:R-:W-:Y:S02]  /*b270*/  @!P4 PRMT R5, R74, 0x5410, RZ ;  /* 0x000054104a05c816 */ /* 0x000fe400000000ff */
[----:B------:R-:W-:Y:S02]  /*b280*/  ISETP.GE.U32.AND P4, PT, R129, R91, PT ;  /* 0x0000005b8100720c */ /* 0x000fe40003f86070 */
[----:B------:R-:W-:Y:S01]  /*b290*/  LOP3.LUT R91, R174, 0xffff, RZ, 0xc0, !PT ;  /* 0x0000ffffae5b7812 */ /* 0x000fe200078ec0ff */
[----:B------:R3:W-:Y:S03]  /*b2a0*/  STG.E.U16 [R160.64], R5 ;  /* 0x00000005a0007986 */ /* 0x0007e6000c101510 */
[----:B------:R-:W-:Y:S01]  /*b2b0*/  SHF.R.U32.HI R91, RZ, 0x8, R91 ;  /* 0x00000008ff5b7819 */ /* 0x000fe2000001165b */
[----:B------:R4:W4:Y:S03]  /*b2c0*/  MUFU.EX2 R74, R81 ;  /* 0x00000051004a7308 */ /* 0x0009260000000800 */
[----:B------:R-:W-:Y:S01]  /*b2d0*/  LOP3.LUT R91, R91, 0xffff, RZ, 0xc0, !PT ;  /* 0x0000ffff5b5b7812 */ /* 0x000fe200078ec0ff */
[----:B--2---:R-:W-:Y:S01]  /*b2e0*/  FADD.FTZ R112, R86, R89 ;  /* 0x0000005956707221 */ /* 0x004fe20000010000 */
[C---:B------:R-:W-:Y:S03]  /*b2f0*/  F2FP.BF16.PACK_AB R86, R79.reuse, R86 ;  /* 0x000000564f56723e */ /* 0x040fe600000010ff */
[----:B------:R-:W-:Y:S02]  /*b300*/  FADD.FTZ R112, R79, R112 ;  /* 0x000000704f707221 */ /* 0x000fe40000010000 */
[----:B-1----:R-:W1:Y:S01]  /*b310*/  MUFU.EX2 R87, R131 ;  /* 0x0000008300577308 */ /* 0x002e620000000800 */
[----:B---3--:R-:W-:Y:S01]  /*b320*/  SHF.R.U32.HI R5, RZ, 0x10, R178 ;  /* 0x00000010ff057819 */ /* 0x008fe200000116b2 */
[----:B----4-:R2:W3:Y:S01]  /*b330*/  LDL.S16 R81, [R1+0x30] ;  /* 0x0000300001517983 */ /* 0x0104e20000100600 */
[C---:B------:R-:W-:Y:S01]  /*b340*/  F2FP.BF16.PACK_AB R101, R74.reuse, R101 ;  /* 0x000000654a65723e */ /* 0x040fe200000010ff */
[----:B------:R-:W-:Y:S01]  /*b350*/  FADD.FTZ R97, R74, R97 ;  /* 0x000000614a617221 */ /* 0x000fe20000010000 */
[----:B------:R-:W-:Y:S01]  /*b360*/  LOP3.LUT R5, R5, 0xff, RZ, 0xc0, !PT ;  /* 0x000000ff05057812 */ /* 0x000fe200078ec0ff */
[----:B------:R2:W4:Y:S01]  /*b370*/  LDL.LU R225, [R1+0xe4] ;  /* 0x0000e40001e17983 */ /* 0x0005220000300800 */
[----:B------:R-:W-:Y:S03]  /*b380*/  PRMT R96, R101, 0x7632, R96 ;  /* 0x0000763265607816 */ /* 0x000fe60000000060 */
[----:B------:R2:W5:Y:S04]  /*b390*/  LDL.LU R202, [R1+0xe0] ;  /* 0x0000e00001ca7983 */ /* 0x0005680000300800 */
[----:B------:R2:W2:Y:S04]  /*b3a0*/  LDL.S16 R98, [R1+0x18] ;  /* 0x0000180001627983 */ /* 0x0004a80000100600 */
[----:B------:R1:W4:Y:S01]  /*b3b0*/  LDL.S16 R95, [R1+0x14] ;  /* 0x00001400015f7983 */ /* 0x0003220000100600 */
[----:B---3--:R-:W-:Y:S05]  /*b3c0*/  @!P1 HFMA2.BF16_V2 R81, -RZ.H0_H0, RZ.H0_H0, -R76.H0_H0 ;  /* 0x200000ffff519231 */ /* 0x008fea000034094c */
[----:B------:R-:W-:Y:S01]  /*b3d0*/  PRMT R100, R81, 0x7610, R100 ;  /* 0x0000761051647816 */ /* 0x000fe20000000064 */
[----:B------:R3:W-:Y:S01]  /*b3e0*/  @!P1 STL.S16 [R1+0x30], R81 ;  /* 0x0000305101009387 */ /* 0x0007e20000100600 */
[----:B--2---:R-:W-:Y:S02]  /*b3f0*/  @!P0 HFMA2.BF16_V2 R98, -RZ.H0_H0, RZ.H0_H0, -R7.H0_H0 ;  /* 0x200000ffff628231 */ /* 0x004fe40000340907 */
[----:B----4-:R-:W-:Y:S03]  /*b400*/  @!P5 HFMA2.BF16_V2 R95, -RZ.H0_H0, RZ.H0_H0, -R94.H0_H0 ;  /* 0x200000ffff5fd231 */ /* 0x010fe6000034095e */
[----:B------:R-:W-:Y:S02]  /*b410*/  PRMT R103, R98, 0x7610, R103 ;  /* 0x0000761062677816 */ /* 0x000fe40000000067 */
[----:B------:R-:W-:Y:S02]  /*b420*/  PRMT R102, R95, 0x7610, R102 ;  /* 0x000076105f667816 */ /* 0x000fe40000000066 */
[----:B---3--:R-:W-:Y:S02]  /*b430*/  PRMT R81, R76, 0x5410, R7 ;  /* 0x000054104c517816 */ /* 0x008fe40000000007 */
[----:B------:R-:W-:Y:S02]  /*b440*/  @!P1 PRMT R76, R100, 0x5410, RZ ;  /* 0x00005410644c9816 */ /* 0x000fe400000000ff */
[----:B------:R-:W-:Y:S01]  /*b450*/  @!P0 PRMT R7, R103, 0x5410, RZ ;  /* 0x0000541067078816 */ /* 0x000fe200000000ff */
[----:B------:R2:W3:Y:S04]  /*b460*/  LDL.S16 R100, [R1+0x10] ;  /* 0x0000100001647983 */ /* 0x0004e80000100600 */
[----:B------:R4:W-:Y:S01]  /*b470*/  @!P0 STL.S16 [R1+0x18], R98 ;  /* 0x0000186201008387 */ /* 0x0009e20000100600 */
[----:B------:R-:W-:Y:S02]  /*b480*/  ISETP.GE.U32.AND P0, PT, R129, R91, PT ;  /* 0x0000005b8100720c */ /* 0x000fe40003f06070 */
[C---:B------:R-:W-:Y:S01]  /*b490*/  PRMT R91, R94.reuse, 0x7632, R91 ;  /* 0x000076325e5b7816 */ /* 0x040fe2000000005b */
[----:B------:R2:W2:Y:S03]  /*b4a0*/  LDL.S16 R99, [R1+0xc] ;  /* 0x00000c0001637983 */ /* 0x0004a60000100600 */
[----:B------:R-:W-:Y:S01]  /*b4b0*/  PRMT R74, R94, 0x5410, R91 ;  /* 0x000054105e4a7816 */ /* 0x000fe2000000005b */
[----:B------:R1:W-:Y:S01]  /*b4c0*/  @!P5 STL.S16 [R1+0x14], R95 ;  /* 0x0000145f0100d387 */ /* 0x0003e20000100600 */
[----:B------:R-:W-:Y:S01]  /*b4d0*/  @!P5 PRMT R94, R102, 0x5410, RZ ;  /* 0x00005410665ed816 */ /* 0x000fe200000000ff */
[----:B------:R-:W-:Y:S01]  /*b4e0*/  FADD.FTZ R102, R90, R75 ;  /* 0x0000004b5a667221 */ /* 0x000fe20000010000 */
[----:B------:R-:W-:Y:S01]  /*b4f0*/  F2FP.BF16.PACK_AB R90, R85, R90 ;  /* 0x0000005a555a723e */ /* 0x000fe200000010ff */
[----:B------:R-:W-:Y:S01]  /*b500*/  STG.E.U16 [R162.64], R76 ;  /* 0x0000004ca2007986 */ /* 0x000fe2000c101510 */
[----:B------:R-:W-:Y:S01]  /*b510*/  PRMT R75, R101, 0x5410, R96 ;  /* 0x00005410654b7816 */ /* 0x000fe20000000060 */
[----:B------:R-:W-:Y:S02]  /*b520*/  FADD.FTZ R102, R85, R102 ;  /* 0x0000006655667221 */ /* 0x000fe40000010000 */
[----:B------:R-:W-:Y:S04]  /*b530*/  STG.E.U16 [R162.64+0x2], R7 ;  /* 0x00000207a2007986 */ /* 0x000fe8000c101510 */
[----:B------:R-:W-:Y:S01]  /*b540*/  STG.E.U16 [R170.64+0x10], R94 ;  /* 0x0000105eaa007986 */ /* 0x000fe2000c101510 */
[----:B----4-:R4:W2:Y:S01]  /*b550*/  MUFU.EX2 R98, R134 ;  /* 0x0000008600627308 */ /* 0x0108a20000000800 */
[----:B-1----:R-:W-:Y:S04]  /*b560*/  SHF.R.U32.HI R95, RZ, 0x10, R174 ;  /* 0x00000010ff5f7819 */ /* 0x002fe800000116ae */
[----:B------:R-:W-:Y:S04]  /*b570*/  LOP3.LUT R95, R95, 0xff, RZ, 0xc0, !PT ;  /* 0x000000ff5f5f7812 */ /* 0x000fe800078ec0ff */
[----:B------:R-:W-:Y:S01]  /*b580*/  ISETP.GE.U32.AND P5, PT, R129, R95, PT ;  /* 0x0000005f8100720c */ /* 0x000fe20003fa6070 */
[----:B----4-:R-:W-:Y:S02]  /*b590*/  IMAD.MOV.U32 R134, RZ, RZ, R113 ;  /* 0x000000ffff867224 */ /* 0x010fe400078e0071 */
[----:B------:R-:W-:Y:S02]  /*b5a0*/  IMAD.MOV.U32 R113, RZ, RZ, R108 ;  /* 0x000000ffff717224 */ /* 0x000fe400078e006c */
[----:B------:R-:W-:Y:S01]  /*b5b0*/  FADD.FTZ R108, R88, R97 ;  /* 0x00000061586c7221 */ /* 0x000fe20000010000 */
[C---:B------:R-:W-:Y:S07]  /*b5c0*/  F2FP.BF16.PACK_AB R88, R83.reuse, R88 ;  /* 0x000000585358723e */ /* 0x040fee00000010ff */
[----:B------:R-:W-:Y:S01]  /*b5d0*/  @!P5 HFMA2.BF16_V2 R252, -RZ.H0_H0, RZ.H0_H0, -R90.H0_H0 ;  /* 0x200000fffffcd231 */ /* 0x000fe2000034095a */
[----:B------:R-:W-:Y:S01]  /*b5e0*/  FADD.FTZ R108, R83, R108 ;  /* 0x0000006c536c7221 */ /* 0x000fe20000010000 */
[----:B---3--:R-:W-:Y:S05]  /*b5f0*/  @!P3 HFMA2.BF16_V2 R100, -RZ.H0_H0, RZ.H0_H0, -R91.H0_H0 ;  /* 0x200000ffff64b231 */ /* 0x008fea000034095b */
[----:B------:R-:W-:Y:S01]  /*b600*/  PRMT R95, R100, 0x7610, R95 ;  /* 0x00007610645f7816 */ /* 0x000fe2000000005f */
[----:B------:R1:W-:Y:S01]  /*b610*/  @!P3 STL.S16 [R1+0x10], R100 ;  /* 0x000010640100b387 */ /* 0x0003e20000100600 */
[----:B--2---:R-:W-:Y:S02]  /*b620*/  @!P6 HFMA2.BF16_V2 R99, -RZ.H0_H0, RZ.H0_H0, -R101.H0_H0 ;  /* 0x200000ffff63e231 */ /* 0x004fe40000340965 */
[----:B------:R-:W-:Y:S01]  /*b630*/  @!P3 PRMT R91, R95, 0x5410, RZ ;  /* 0x000054105f5bb816 */ /* 0x000fe200000000ff */
[----:B------:R2:W3:Y:S01]  /*b640*/  LDL.S16 R105, [R1+0x8] ;  /* 0x0000080001697983 */ /* 0x0004e20000100600 */
[----:B------:R-:W-:Y:S01]  /*b650*/  ISETP.GE.U32.AND P3, PT, R129, R92, PT ;  /* 0x0000005c8100720c */ /* 0x000fe20003f66070 */
[----:B------:R4:W-:Y:S01]  /*b660*/  MUFU.EX2 R95, R201 ;  /* 0x000000c9005f7308 */ /* 0x0009e20000000800 */
[----:B------:R-:W-:Y:S01]  /*b670*/  PRMT R106, R99, 0x7610, R106 ;  /* 0x00007610636a7816 */ /* 0x000fe2000000006a */
[----:B------:R2:W-:Y:S01]  /*b680*/  @!P6 STL.S16 [R1+0xc], R99 ;  /* 0x00000c630100e387 */ /* 0x0005e20000100600 */
[----:B------:R-:W-:Y:S02]  /*b690*/  F2FP.BF16.PACK_AB R92, R82, R87 ;  /* 0x00000057525c723e */ /* 0x000fe400000010ff */
[----:B------:R-:W-:Y:S01]  /*b6a0*/  @!P6 PRMT R101, R106, 0x5410, RZ ;  /* 0x000054106a65e816 */ /* 0x000fe200000000ff */
[----:B------:R-:W-:Y:S01]  /*b6b0*/  STG.E.U16 [R170.64+0x12], R91 ;  /* 0x0000125baa007986 */ /* 0x000fe2000c101510 */
[----:B------:R-:W-:Y:S03]  /*b6c0*/  PRMT R89, R92, 0x7632, R89 ;  /* 0x000076325c597816 */ /* 0x000fe60000000059 */
[----:B------:R-:W-:Y:S01]  /*b6d0*/  MUFU.EX2 R106, R195 ;  /* 0x000000c3006a7308 */ /* 0x000fe20000000800 */
[----:B------:R-:W-:Y:S09]  /*b6e0*/  STG.E.U16 [R158.64+0x10], R101 ;  /* 0x000010659e007986 */ /* 0x000ff2000c101510 */
[----:B-1----:R1:W1:Y:S01]  /*b6f0*/  MUFU.EX2 R100, R181 ;  /* 0x000000b500647308 */ /* 0x0022620000000800 */
[----:B----4-:R4:W5:Y:S01]  /*b700*/  LDL.LU R201, [R1+0xdc] ;  /* 0x0000dc0001c97983 */ /* 0x0109620000300800 */
[----:B--2---:R-:W-:Y:S01]  /*b710*/  FADD.FTZ R99, R87, R84 ;  /* 0x0000005457637221 */ /* 0x004fe20000010000 */
[--C-:B------:R-:W-:Y:S02]  /*b720*/  LOP3.LUT R87, R179, UR14, R164.reuse, 0x96, !PT ;  /* 0x0000000eb3577c12 */ /* 0x100fe4000f8e96a4 */
[----:B------:R4:W2:Y:S01]  /*b730*/  LDL.S16 R103, [R1+0x4] ;  /* 0x0000040001677983 */ /* 0x0008a20000100600 */
[----:B------:R-:W-:Y:S01]  /*b740*/  F2FP.BF16.PACK_AB R84, R78, R77 ;  /* 0x0000004d4e54723e */ /* 0x000fe200000010ff */
[----:B------:R-:W-:Y:S01]  /*b750*/  FADD.FTZ R82, R82, R99 ;  /* 0x0000006352527221 */ /* 0x000fe20000010000 */
[----:B------:R-:W-:Y:S01]  /*b760*/  LOP3.LUT R83, R87, 0xff, RZ, 0xc0, !PT ;  /* 0x000000ff57537812 */ /* 0x000fe200078ec0ff */
[----:B------:R4:W5:Y:S01]  /*b770*/  LDL.LU R200, [R1+0xd8] ;  /* 0x0000d80001c87983 */ /* 0x0009620000300800 */
[--C-:B------:R-:W-:Y:S02]  /*b780*/  SHF.R.U32.HI R79, RZ, 0x18, R87.reuse ;  /* 0x00000018ff4f7819 */ /* 0x100fe40000011657 */
[----:B------:R-:W-:Y:S01]  /*b790*/  ISETP.GE.U32.AND P6, PT, R129, R83, PT ;  /* 0x000000538100720c */ /* 0x000fe20003fc6070 */
[----:B------:R4:W4:Y:S01]  /*b7a0*/  LDL.S16 R85, [R1] ;  /* 0x0000000001557983 */ /* 0x0009220000100600 */
[----:B------:R-:W-:Y:S02]  /*b7b0*/  LOP3.LUT R83, R87, 0xffff, RZ, 0xc0, !PT ;  /* 0x0000ffff57537812 */ /* 0x000fe400078ec0ff */
[----:B------:R-:W-:Y:S02]  /*b7c0*/  SHF.R.U32.HI R87, RZ, 0x10, R87 ;  /* 0x00000010ff577819 */ /* 0x000fe40000011657 */
[----:B------:R-:W-:Y:S02]  /*b7d0*/  SHF.R.U32.HI R83, RZ, 0x8, R83 ;  /* 0x00000008ff537819 */ /* 0x000fe40000011653 */
[----:B------:R-:W-:Y:S01]  /*b7e0*/  LOP3.LUT R87, R87, 0xff, RZ, 0xc0, !PT ;  /* 0x000000ff57577812 */ /* 0x000fe200078ec0ff */
[----:B-1----:R-:W-:Y:S01]  /*b7f0*/  IMAD.WIDE.U32 R180, R180, -0x2daee0ad, RZ ;  /* 0xd2511f53b4b47825 */ /* 0x002fe200078e00ff */
[----:B------:R-:W-:Y:S02]  /*b800*/  LOP3.LUT R83, R83, 0xffff, RZ, 0xc0, !PT ;  /* 0x0000ffff53537812 */ /* 0x000fe400078ec0ff */
[----:B------:R-:W-:Y:S01]  /*b810*/  LOP3.LUT R164, R179, UR14, R164, 0x96, !PT ;  /* 0x0000000eb3a47c12 */ /* 0x000fe2000f8e96a4 */
[----:B------:R-:W-:Y:S02]  /*b820*/  @!P6 HFMA2.BF16_V2 R250, -RZ.H0_H0, RZ.H0_H0, -R86.H0_H0 ;  /* 0x200000fffffae231 */ /* 0x000fe40000340956 */
[----:B---3--:R-:W-:Y:S05]  /*b830*/  @!P2 HFMA2.BF16_V2 R105, -RZ.H0_H0, RZ.H0_H0, -R96.H0_H0 ;  /* 0x200000ffff69a231 */ /* 0x008fea0000340960 */
[----:B------:R-:W-:Y:S01]  /*b840*/  PRMT R99, R105, 0x7610, R99 ;  /* 0x0000761069637816 */ /* 0x000fe20000000063 */
[----:B------:R-:W-:Y:S03]  /*b850*/  @!P2 STL.S16 [R1+0x8], R105 ;  /* 0x000008690100a387 */ /* 0x000fe60000100600 */
[----:B------:R-:W-:Y:S01]  /*b860*/  @!P2 PRMT R96, R99, 0x5410, RZ ;  /* 0x000054106360a816 */ /* 0x000fe200000000ff */
[----:B------:R1:W5:Y:S01]  /*b870*/  LDL.LU R197, [R1+0xd4] ;  /* 0x0000d40001c57983 */ /* 0x0003620000300800 */
[----:B------:R-:W-:Y:S01]  /*b880*/  ISETP.GE.U32.AND P2, PT, R129, R83, PT ;  /* 0x000000538100720c */ /* 0x000fe20003f46070 */
[----:B------:R-:W-:Y:S01]  /*b890*/  FADD.FTZ R83, R77, R82 ;  /* 0x000000524d537221 */ /* 0x000fe20000010000 */
[----:B------:R-:W-:Y:S01]  /*b8a0*/  PRMT R82, R92, 0x5410, R89 ;  /* 0x000054105c527816 */ /* 0x000fe20000000059 */
[----:B------:R-:W-:Y:S01]  /*b8b0*/  FADD.FTZ R77, R93, R102 ;  /* 0x000000665d4d7221 */ /* 0x000fe20000010000 */
[----:B------:R-:W-:Y:S01]  /*b8c0*/  LOP3.LUT R102, R181, UR14, R148, 0x96, !PT ;  /* 0x0000000eb5667c12 */ /* 0x000fe2000f8e9694 */
[----:B------:R-:W3:Y:S01]  /*b8d0*/  MUFU.EX2 R99, R111 ;  /* 0x0000006f00637308 */ /* 0x000ee20000000800 */
[----:B------:R-:W-:Y:S01]  /*b8e0*/  FADD.FTZ R110, R78, R83 ;  /* 0x000000534e6e7221 */ /* 0x000fe20000010000 */
[C---:B------:R-:W-:Y:S01]  /*b8f0*/  F2FP.BF16.PACK_AB R78, R98.reuse, R93 ;  /* 0x0000005d624e723e */ /* 0x040fe200000010ff */
[----:B------:R-:W-:Y:S01]  /*b900*/  FADD.FTZ R98, R98, R77 ;  /* 0x0000004d62627221 */ /* 0x000fe20000010000 */
[----:B------:R-:W-:Y:S01]  /*b910*/  STG.E.U16 [R158.64+0x12], R96 ;  /* 0x000012609e007986 */ /* 0x000fe2000c101510 */
[----:B------:R-:W-:Y:S01]  /*b920*/  FADD.FTZ R77, R115, R108 ;  /* 0x0000006c734d7221 */ /* 0x000fe20000010000 */
[----:B------:R-:W-:Y:S01]  /*b930*/  F2FP.BF16.PACK_AB R115, R100, R115 ;  /* 0x000000736473723e */ /* 0x000fe200000010ff */
[----:B------:R-:W-:Y:S01]  /*b940*/  FADD.FTZ R93, R107, R110 ;  /* 0x0000006e6b5d7221 */ /* 0x000fe20000010000 */
[----:B------:R-:W-:Y:S01]  /*b950*/  F2FP.BF16.PACK_AB R107, R106, R107 ;  /* 0x0000006b6a6b723e */ /* 0x000fe200000010ff */
[----:B------:R-:W-:Y:S01]  /*b960*/  FADD.FTZ R100, R100, R77 ;  /* 0x0000004d64647221 */ /* 0x000fe20000010000 */
[----:B------:R-:W-:Y:S01]  /*b970*/  F2FP.BF16.PACK_AB R77, R104, R95 ;  /* 0x0000005f684d723e */ /* 0x000fe200000010ff */
[----:B------:R1:W1:Y:S01]  /*b980*/  MUFU.EX2 R108, R134 ;  /* 0x00000086006c7308 */ /* 0x0002620000000800 */
[----:B------:R-:W-:Y:S01]  /*b990*/  PRMT R114, R115, 0x7632, R114 ;  /* 0x0000763273727816 */ /* 0x000fe20000000072 */
[----:B------:R-:W-:Y:S01]  /*b9a0*/  FADD.FTZ R93, R106, R93 ;  /* 0x0000005d6a5d7221 */ /* 0x000fe20000010000 */
[----:B--2---:R-:W-:Y:S05]  /*b9b0*/  @!P4 HFMA2.BF16_V2 R103, -RZ.H0_H0, RZ.H0_H0, -R92.H0_H0 ;  /* 0x200000ffff67c231 */ /* 0x004fea000034095c */
[----:B------:R-:W-:Y:S01]  /*b9c0*/  PRMT R97, R103, 0x7610, R97 ;  /* 0x0000761067617816 */ /* 0x000fe20000000061 */
[----:B------:R2:W-:Y:S01]  /*b9d0*/  @!P4 STL.S16 [R1+0x4], R103 ;  /* 0x000004670100c387 */ /* 0x0005e20000100600 */
[----:B----4-:R-:W-:Y:S02]  /*b9e0*/  @!P0 HFMA2.BF16_V2 R85, -RZ.H0_H0, RZ.H0_H0, -R89.H0_H0 ;  /* 0x200000ffff558231 */ /* 0x010fe40000340959 */
[----:B------:R-:W-:Y:S01]  /*b9f0*/  @!P4 PRMT R92, R97, 0x5410, RZ ;  /* 0x00005410615cc816 */ /* 0x000fe200000000ff */
[----:B------:R4:W5:Y:S01]  /*ba00*/  LDL.LU R195, [R1+0xd0] ;  /* 0x0000d00001c37983 */ /* 0x0009620000300800 */
[----:B------:R-:W-:Y:S01]  /*ba10*/  ISETP.GE.U32.AND P4, PT, R129, R79, PT ;  /* 0x0000004f8100720c */ /* 0x000fe20003f86070 */
[----:B------:R-:W-:Y:S01]  /*ba20*/  FADD.FTZ R97, R95, R112 ;  /* 0x000000705f617221 */ /* 0x000fe20000010000 */
[----:B------:R-:W-:Y:S01]  /*ba30*/  PRMT R79, R85, 0x7610, R79 ;  /* 0x00007610554f7816 */ /* 0x000fe2000000004f */
[----:B------:R3:W-:Y:S01]  /*ba40*/  @!P0 STL.S16 [R1], R85 ;  /* 0x0000005501008387 */ /* 0x0007e20000100600 */
[----:B------:R-:W3:Y:S01]  /*ba50*/  MUFU.EX2 R95, R176 ;  /* 0x000000b0005f7308 */ /* 0x000ee20000000800 */
[----:B------:R-:W-:Y:S01]  /*ba60*/  FADD.FTZ R97, R104, R97 ;  /* 0x0000006168617221 */ /* 0x000fe20000010000 */
[----:B------:R-:W-:Y:S01]  /*ba70*/  @!P0 PRMT R89, R79, 0x5410, RZ ;  /* 0x000054104f598816 */ /* 0x000fe200000000ff */
[----:B------:R-:W-:Y:S01]  /*ba80*/  STG.E.U16 [R160.64+0xe], R92 ;  /* 0x00000e5ca0007986 */ /* 0x000fe2000c101510 */
[C---:B------:R-:W-:Y:S01]  /*ba90*/  ISETP.GE.U32.AND P0, PT, R129.reuse, R87, PT ;  /* 0x000000578100720c */ /* 0x040fe20003f06070 */
[----:B-1----:R-:W-:Y:S01]  /*baa0*/  IMAD.MOV.U32 R134, RZ, RZ, R124 ;  /* 0x000000ffff867224 */ /* 0x002fe200078e007c */
[----:B------:R-:W-:Y:S01]  /*bab0*/  PRMT R87, R90, 0x7632, R87 ;  /* 0x000076325a577816 */ /* 0x000fe20000000057 */
[----:B------:R-:W-:Y:S01]  /*bac0*/  STG.E.U16 [R160.64+0x10], R89 ;  /* 0x00001059a0007986 */ /* 0x000fe2000c101510 */
[----:B------:R-:W-:Y:S01]  /*bad0*/  LOP3.LUT R79, R102, 0xff, RZ, 0xc0, !PT ;  /* 0x000000ff664f7812 */ /* 0x000fe200078ec0ff */
[----:B------:R-:W-:Y:S01]  /*bae0*/  IMAD.MOV.U32 R124, RZ, RZ, R120 ;  /* 0x000000ffff7c7224 */ /* 0x000fe200078e0078 */
[----:B------:R-:W-:Y:S01]  /*baf0*/  PRMT R83, R90, 0x5410, R87 ;  /* 0x000054105a537816 */ /* 0x000fe20000000057 */
[----:B------:R-:W-:Y:S01]  /*bb00*/  @!P3 HFMA2.BF16_V2 R251, -RZ.H0_H0, RZ.H0_H0, -R87.H0_H0 ;  /* 0x200000fffffbb231 */ /* 0x000fe20000340957 */
[----:B------:R-:W-:Y:S01]  /*bb10*/  @!P5 PRMT R90, R252, 0x5410, RZ ;  /* 0x00005410fc5ad816 */ /* 0x000fe200000000ff */
[----:B------:R1:W-:Y:S01]  /*bb20*/  MUFU.EX2 R104, R6 ;  /* 0x0000000600687308 */ /* 0x0003e20000000800 */
[----:B------:R-:W-:Y:S01]  /*bb30*/  ISETP.GE.U32.AND P5, PT, R129, R79, PT ;  /* 0x0000004f8100720c */ /* 0x000fe20003fa6070 */
[----:B------:R-:W-:Y:S01]  /*bb40*/  IMAD.MOV.U32 R120, RZ, RZ, R113 ;  /* 0x000000ffff787224 */ /* 0x000fe200078e0071 */
[----:B------:R-:W-:Y:S01]  /*bb50*/  LOP3.LUT R79, R102, 0xffff, RZ, 0xc0, !PT ;  /* 0x0000ffff664f7812 */ /* 0x000fe200078ec0ff */
[----:B------:R-:W-:Y:S01]  /*bb60*/  STG.E.U16 [R162.64+0x10], R90 ;  /* 0x0000105aa2007986 */ /* 0x000fe2000c101510 */
[----:B------:R-:W-:Y:S01]  /*bb70*/  @!P3 PRMT R87, R251, 0x5410, RZ ;  /* 0x00005410fb57b816 */ /* 0x000fe200000000ff */
[----:B------:R-:W-:Y:S01]  /*bb80*/  @!P0 HFMA2.BF16_V2 R248, -RZ.H0_H0, RZ.H0_H0, -R88.H0_H0 ;  /* 0x200000fffff88231 */ /* 0x000fe20000340958 */
[----:B------:R-:W-:Y:S02]  /*bb90*/  SHF.R.U32.HI R79, RZ, 0x8, R79 ;  /* 0x00000008ff4f7819 */ /* 0x000fe4000001164f */
[----:B--2---:R-:W-:Y:S01]  /*bba0*/  LOP3.LUT R103, R178, 0xff, RZ, 0xc0, !PT ;  /* 0x000000ffb2677812 */ /* 0x004fe200078ec0ff */
[----:B------:R-:W-:Y:S01]  /*bbb0*/  STG.E.U16 [R162.64+0x12], R87 ;  /* 0x00001257a2007986 */ /* 0x000fe2000c101510 */
[----:B------:R-:W-:Y:S01]  /*bbc0*/  LOP3.LUT R79, R79, 0xffff, RZ, 0xc0, !PT ;  /* 0x0000ffff4f4f7812 */ /* 0x000fe200078ec0ff */
[----:B---3--:R-:W-:Y:S01]  /*bbd0*/  FADD.FTZ R85, R99, R98 ;  /* 0x0000006263557221 */ /* 0x008fe20000010000 */
[C---:B------:R-:W-:Y:S01]  /*bbe0*/  F2FP.BF16.PACK_AB R99, R108.reuse, R99 ;  /* 0x000000636c63723e */ /* 0x040fe200000010ff */
[----:B------:R-:W-:Y:S01]  /*bbf0*/  @!P5 HFMA2.BF16_V2 R246, -RZ.H0_H0, RZ.H0_H0, -R84.H0_H0 ;  /* 0x200000fffff6d231 */ /* 0x000fe20000340954 */
[----:B------:R-:W-:Y:S01]  /*bc00*/  ISETP.GE.U32.AND P3, PT, R129, R79, PT ;  /* 0x0000004f8100720c */ /* 0x000fe20003f66070 */
[----:B------:R-:W-:Y:S01]  /*bc10*/  FADD.FTZ R98, R108, R85 ;  /* 0x000000556c627221 */ /* 0x000fe20000010000 */
[C---:B------:R-:W-:Y:S01]  /*bc20*/  PRMT R79, R86.reuse, 0x7632, R79 ;  /* 0x00007632564f7816 */ /* 0x040fe2000000004f */
[----:B------:R-:W-:Y:S01]  /*bc30*/  FADD.FTZ R100, R95, R100 ;  /* 0x000000645f647221 */ /* 0x000fe20000010000 */
[--C-:B------:R-:W-:Y:S02]  /*bc40*/  SHF.R.U32.HI R85, RZ, 0x18, R102.reuse ;  /* 0x00000018ff557819 */ /* 0x100fe40000011666 */
[----:B------:R-:W-:Y:S01]  /*bc50*/  SHF.R.U32.HI R102, RZ, 0x10, R102 ;  /* 0x00000010ff667819 */ /* 0x000fe20000011666 */
[----:B------:R-:W-:Y:S01]  /*bc60*/  @!P2 HFMA2.BF16_V2 R249, -RZ.H0_H0, RZ.H0_H0, -R79.H0_H0 ;  /* 0x200000fffff9a231 */ /* 0x000fe2000034094f */
[----:B------:R-:W-:Y:S01]  /*bc70*/  PRMT R123, R86, 0x5410, R79 ;  /* 0x00005410567b7816 */ /* 0x000fe2000000004f */
[----:B-1----:R-:W-:Y:S01]  /*bc80*/  IMAD.MOV.U32 R6, RZ, RZ, R120 ;  /* 0x000000ffff067224 */ /* 0x002fe200078e0078 */
[----:B------:R-:W-:Y:S02]  /*bc90*/  @!P6 PRMT R86, R250, 0x5410, RZ ;  /* 0x00005410fa56e816 */ /* 0x000fe400000000ff */
[C---:B------:R-:W-:Y:S02]  /*bca0*/  ISETP.GE.U32.AND P6, PT, R129.reuse, R85, PT ;  /* 0x000000558100720c */ /* 0x040fe40003fc6070 */
[----:B------:R-:W-:Y:S01]  /*bcb0*/  PRMT R85, R88, 0x7632, R85 ;  /* 0x0000763258557816 */ /* 0x000fe20000000055 */
[----:B------:R-:W-:Y:S01]  /*bcc0*/  STG.E.U16 [R170.64+0x20], R86 ;  /* 0x00002056aa007986 */ /* 0x000fe2000c101510 */
[----:B------:R-:W-:Y:S02]  /*bcd0*/  LOP3.LUT R102, R102, 0xff, RZ, 0xc0, !PT ;  /* 0x000000ff66667812 */ /* 0x000fe400078ec0ff */
[----:B------:R-:W-:Y:S01]  /*bce0*/  PRMT R122, R88, 0x5410, R85 ;  /* 0x00005410587a7816 */ /* 0x000fe20000000055 */
[----:B------:R-:W-:Y:S01]  /*bcf0*/  @!P4 HFMA2.BF16_V2 R247, -RZ.H0_H0, RZ.H0_H0, -R85.H0_H0 ;  /* 0x200000fffff7c231 */ /* 0x000fe20000340955 */
[----:B------:R-:W-:Y:S02]  /*bd00*/  @!P0 PRMT R88, R248, 0x5410, RZ ;  /* 0x00005410f8588816 */ /* 0x000fe400000000ff */
[----:B------:R-:W-:Y:S02]  /*bd10*/  ISETP.GE.U32.AND P0, PT, R129, R102, PT ;  /* 0x000000668100720c */ /* 0x000fe40003f06070 */
[----:B------:R-:W-:Y:S01]  /*bd20*/  @!P2 PRMT R79, R249, 0x5410, RZ ;  /* 0x00005410f94fa816 */ /* 0x000fe200000000ff */
[----:B------:R1:W2:Y:S01]  /*bd30*/  MUFU.EX2 R102, R4 ;  /* 0x0000000400667308 */ /* 0x0002a20000000800 */
[----:B------:R-:W-:Y:S02]  /*bd40*/  ISETP.GE.U32.AND P2, PT, R129, R103, PT ;  /* 0x000000678100720c */ /* 0x000fe40003f46070 */
[----:B------:R-:W-:Y:S01]  /*bd50*/  LOP3.LUT R103, R178, 0xffff, RZ, 0xc0, !PT ;  /* 0x0000ffffb2677812 */ /* 0x000fe200078ec0ff */
[----:B------:R-:W-:Y:S01]  /*bd60*/  STG.E.U16 [R170.64+0x22], R79 ;  /* 0x0000224faa007986 */ /* 0x000fe2000c101510 */
[----:B------:R-:W-:Y:S02]  /*bd70*/  @!P4 PRMT R85, R247, 0x5410, RZ ;  /* 0x00005410f755c816 */ /* 0x000fe400000000ff */
[----:B------:R-:W-:Y:S01]  /*bd80*/  SHF.R.U32.HI R76, RZ, 0x8, R103 ;  /* 0x00000008ff4c7819 */ /* 0x000fe20000011667 */
[----:B------:R-:W-:Y:S01]  /*bd90*/  STG.E.U16 [R158.64+0x20], R88 ;  /* 0x000020589e007986 */ /* 0x000fe2000c101510 */
[----:B------:R-:W-:Y:S01]  /*bda0*/  F2FP.BF16.PACK_AB R95, R173, R95 ;  /* 0x0000005fad5f723e */ /* 0x000fe200000010ff */
[----:B------:R-:W-:Y:S01]  /*bdb0*/  @!P0 HFMA2.BF16_V2 R244, -RZ.H0_H0, RZ.H0_H0, -R78.H0_H0 ;  /* 0x200000fffff48231 */ /* 0x000fe2000034094e */
[----:B------:R-:W-:Y:S01]  /*bdc0*/  LOP3.LUT R7, R76, 0xffff, RZ, 0xc0, !PT ;  /* 0x0000ffff4c077812 */ /* 0x000fe200078ec0ff */
[----:B------:R-:W-:Y:S01]  /*bdd0*/  FADD.FTZ R76, R184, R97 ;  /* 0x00000061b84c7221 */ /* 0x000fe20000010000 */
[----:B------:R-:W-:Y:S01]  /*bde0*/  F2FP.BF16.PACK_AB R97, R183, R184 ;  /* 0x000000b8b761723e */ /* 0x000fe200000010ff */
[----:B------:R-:W3:Y:S01]  /*bdf0*/  MUFU.EX2 R103, R125 ;  /* 0x0000007d00677308 */ /* 0x000ee20000000800 */
[----:B------:R-:W-:Y:S01]  /*be00*/  PRMT R120, R115, 0x5410, R114 ;  /* 0x0000541073787816 */ /* 0x000fe20000000072 */
[----:B------:R-:W-:Y:S01]  /*be10*/  FADD.FTZ R183, R183, R76 ;  /* 0x0000004cb7b77221 */ /* 0x000fe20000010000 */
[----:B------:R-:W-:Y:S01]  /*be20*/  LOP3.LUT R76, R180, 0xff, RZ, 0xc0, !PT ;  /* 0x000000ffb44c7812 */ /* 0x000fe200078ec0ff */
[----:B------:R-:W-:Y:S01]  /*be30*/  FADD.FTZ R173, R173, R100 ;  /* 0x00000064adad7221 */ /* 0x000fe20000010000 */
[----:B------:R-:W-:Y:S01]  /*be40*/  LOP3.LUT R6, R6, 0xffffffbf, RZ, 0xc0, !PT ;  /* 0xffffffbf06067812 */ /* 0x000fe200078ec0ff */
[----:B------:R-:W-:Y:S01]  /*be50*/  @!P2 HFMA2.BF16_V2 R241, -RZ.H0_H0, RZ.H0_H0, -R77.H0_H0 ;  /* 0x200000fffff1a231 */ /* 0x000fe2000034094d */
[----:B------:R-:W-:Y:S01]  /*be60*/  STG.E.U16 [R158.64+0x22], R85 ;  /* 0x000022559e007986 */ /* 0x000fe2000c101510 */
[----:B------:R-:W-:Y:S01]  /*be70*/  FADD.FTZ R106, R144, R173 ;  /* 0x000000ad906a7221 */ /* 0x000fe20000010000 */
[----:B-1----:R-:W1:Y:S01]  /*be80*/  LDC.U8 R4, c[0x0][0x2d8] ;  /* 0x0000b600ff047b82 */ /* 0x002e620000000000 */
[----:B--2---:R-:W-:Y:S01]  /*be90*/  FADD.FTZ R100, R102, R93 ;  /* 0x0000005d66647221 */ /* 0x004fe20000010000 */
[C---:B------:R-:W-:Y:S01]  /*bea0*/  F2FP.BF16.PACK_AB R93, R187.reuse, R102 ;  /* 0x00000066bb5d723e */ /* 0x040fe200000010ff */
[----:B------:R-:W-:Y:S02]  /*beb0*/  IMAD.MOV.U32 R184, RZ, RZ, R126 ;  /* 0x000000ffffb87224 */ /* 0x000fe400078e007e */
[----:B------:R-:W-:Y:S01]  /*bec0*/  FADD.FTZ R100, R187, R100 ;  /* 0x00000064bb647221 */ /* 0x000fe20000010000 */
[----:B------:R-:W-:Y:S02]  /*bed0*/  PRMT R128, R93, 0x7632, R128 ;  /* 0x000076325d807816 */ /* 0x000fe40000000080 */
[C---:B---3--:R-:W-:Y:S01]  /*bee0*/  F2FP.BF16.PACK_AB R130, R104.reuse, R103 ;  /* 0x000000676882723e */ /* 0x048fe200000010ff */
[----:B------:R-:W-:Y:S02]  /*bef0*/  IMAD.MOV.U32 R125, RZ, RZ, R121 ;  /* 0x000000ffff7d7224 */ /* 0x000fe400078e0079 */
[----:B------:R-:W-:Y:S02]  /*bf00*/  FADD.FTZ R105, R103, R98 ;  /* 0x0000006267697221 */ /* 0x000fe40000010000 */
[----:B------:R-:W-:Y:S02]  /*bf10*/  IMAD.MOV.U32 R187, RZ, RZ, R125 ;  /* 0x000000ffffbb7224 */ /* 0x000fe400078e007d */
[----:B------:R-:W-:Y:S01]  /*bf20*/  FADD.FTZ R98, R104, R105 ;  /* 0x0000006968627221 */ /* 0x000fe20000010000 */
[----:B------:R-:W-:Y:S01]  /*bf30*/  PRMT R104, R107, 0x7632, R104 ;  /* 0x000076326b687816 */ /* 0x000fe20000000068 */
[----:B------:R-:W2:Y:S01]  /*bf40*/  MUFU.EX2 R105, R142 ;  /* 0x0000008e00697308 */ /* 0x000ea20000000800 */
[----:B-1----:R-:W-:Y:S01]  /*bf50*/  ISETP.GE.U32.AND P4, PT, R4, R5, PT ;  /* 0x000000050400720c */ /* 0x002fe20003f86070 */
[--C-:B------:R-:W-:Y:S01]  /*bf60*/  FADD.FTZ R101, R185, R98.reuse ;  /* 0x00000062b9657221 */ /* 0x100fe20000010000 */
[----:B------:R-:W-:Y:S02]  /*bf70*/  PRMT R5, R84, 0x7632, R5 ;  /* 0x0000763254057816 */ /* 0x000fe40000000005 */
[----:B------:R-:W-:Y:S01]  /*bf80*/  PRMT R98, R99, 0x7632, R98 ;  /* 0x0000763263627816 */ /* 0x000fe20000000062 */
[----:B------:R-:W-:Y:S01]  /*bf90*/  FADD.FTZ R101, R186, R101 ;  /* 0x00000065ba657221 */ /* 0x000fe20000010000 */
[----:B------:R-:W-:Y:S01]  /*bfa0*/  PRMT R119, R84, 0x5410, R5 ;  /* 0x0000541054777816 */ /* 0x000fe20000000005 */
[----:B------:R-:W-:Y:S01]  /*bfb0*/  @!P3 HFMA2.BF16_V2 R245, -RZ.H0_H0, RZ.H0_H0, -R5.H0_H0 ;  /* 0x200000fffff5b231 */ /* 0x000fe20000340905 */
[----:B------:R-:W-:Y:S02]  /*bfc0*/  @!P5 PRMT R84, R246, 0x5410, RZ ;  /* 0x00005410f654d816 */ /* 0x000fe400000000ff */
[C---:B------:R-:W-:Y:S02]  /*bfd0*/  ISETP.GE.U32.AND P5, PT, R4.reuse, R7, PT ;  /* 0x000000070400720c */ /* 0x040fe40003fa6070 */
[----:B------:R-:W-:Y:S01]  /*bfe0*/  SHF.R.U32.HI R7, RZ, 0x18, R178 ;  /* 0x00000018ff077819 */ /* 0x000fe200000116b2 */
[----:B------:R-:W-:Y:S01]  /*bff0*/  STG.E.U16 [R160.64+0x1e], R84 ;  /* 0x00001e54a0007986 */ /* 0x000fe2000c101510 */
[----:B------:R-:W-:Y:S01]  /*c000*/  @!P3 PRMT R5, R245, 0x5410, RZ ;  /* 0x00005410f505b816 */ /* 0x000fe200000000ff */
[----:B------:R-:W-:Y:S01]  /*c010*/  @!P4 HFMA2.BF16_V2 R242, -RZ.H0_H0, RZ.H0_H0, -R115.H0_H0 ;  /* 0x200000fffff2c231 */ /* 0x000fe20000340973 */
[----:B------:R-:W-:Y:S02]  /*c020*/  ISETP.GE.U32.AND P3, PT, R4, R7, PT ;  /* 0x000000070400720c */ /* 0x000fe40003f66070 */
[----:B------:R-:W-:Y:S01]  /*c030*/  PRMT R7, R78, 0x7632, R7 ;  /* 0x000076324e077816 */ /* 0x000fe20000000007 */
[----:B------:R-:W-:Y:S01]  /*c040*/  STG.E.U16 [R160.64+0x20], R5 ;  /* 0x00002005a0007986 */ /* 0x000fe2000c101510 */
[----:B------:R-:W-:Y:S02]  /*c050*/  @!P4 PRMT R115, R242, 0x5410, RZ ;  /* 0x00005410f273c816 */ /* 0x000fe400000000ff */
[----:B------:R-:W-:Y:S01]  /*c060*/  PRMT R118, R78, 0x5410, R7 ;  /* 0x000054104e767816 */ /* 0x000fe20000000007 */
[----:B------:R-:W-:Y:S01]  /*c070*/  @!P6 HFMA2.BF16_V2 R243, -RZ.H0_H0, RZ.H0_H0, -R7.H0_H0 ;  /* 0x200000fffff3e231 */ /* 0x000fe20000340907 */
[----:B------:R-:W-:Y:S01]  /*c080*/  @!P0 PRMT R78, R244, 0x5410, RZ ;  /* 0x00005410f44e8816 */ /* 0x000fe200000000ff */
[----:B--2---:R-:W-:Y:S01]  /*c090*/  FADD.FTZ R106, R105, R106 ;  /* 0x0000006a696a7221 */ /* 0x004fe20000010000 */
[----:B------:R-:W-:Y:S02]  /*c0a0*/  ISETP.GE.U32.AND P0, PT, R4, R76, PT ;  /* 0x0000004c0400720c */ /* 0x000fe40003f06070 */
[----:B------:R-:W-:Y:S01]  /*c0b0*/  LOP3.LUT R76, R180, 0xffff, RZ, 0xc0, !PT ;  /* 0x0000ffffb44c7812 */ /* 0x000fe200078ec0ff */
[----:B------:R1:W-:Y:S01]  /*c0c0*/  STG.E.U16 [R162.64+0x20], R78 ;  /* 0x0000204ea2007986 */ /* 0x0003e2000c101510 */
[----:B------:R-:W-:Y:S01]  /*c0d0*/  @!P6 PRMT R7, R243, 0x5410, RZ ;  /* 0x00005410f307e816 */ /* 0x000fe200000000ff */
[----:B------:R-:W-:Y:S01]  /*c0e0*/  @!P3 HFMA2.BF16_V2 R239, -RZ.H0_H0, RZ.H0_H0, -R114.H0_H0 ;  /* 0x200000ffffefb231 */ /* 0x000fe20000340972 */
[----:B------:R-:W-:Y:S02]  /*c0f0*/  SHF.R.U32.HI R76, RZ, 0x8, R76 ;  /* 0x00000008ff4c7819 */ /* 0x000fe4000001164c */
[----:B------:R-:W-:Y:S01]  /*c100*/  F2FP.BF16.PACK_AB R142, R186, R185 ;  /* 0x000000b9ba8e723e */ /* 0x000fe200000010ff */
[----:B------:R2:W-:Y:S01]  /*c110*/  STG.E.U16 [R162.64+0x22], R7 ;  /* 0x00002207a2007986 */ /* 0x0005e2000c101510 */
[----:B------:R-:W-:Y:S01]  /*c120*/  LOP3.LUT R102, R76, 0xffff, RZ, 0xc0, !PT ;  /* 0x0000ffff4c667812 */ /* 0x000fe200078ec0ff */
[----:B------:R-:W-:Y:S01]  /*c130*/  IMAD.MOV.U32 R186, RZ, RZ, R124 ;  /* 0x000000ffffba7224 */ /* 0x000fe200078e007c */
[C---:B------:R-:W-:Y:S01]  /*c140*/  PRMT R76, R77.reuse, 0x7632, R76 ;  /* 0x000076324d4c7816 */ /* 0x040fe2000000004c */
[----:B------:R-:W-:Y:S01]  /*c150*/  @!P0 HFMA2.BF16_V2 R238, -RZ.H0_H0, RZ.H0_H0, -R107.H0_H0 ;  /* 0x200000ffffee8231 */ /* 0x000fe2000034096b */
[----:B------:R-:W-:Y:S01]  /*c160*/  ISETP.GE.U32.AND P6, PT, R4, R102, PT ;  /* 0x000000660400720c */ /* 0x000fe20003fc6070 */
[----:B------:R-:W-:Y:S01]  /*c170*/  IMAD.MOV.U32 R185, RZ, RZ, R127 ;  /* 0x000000ffffb97224 */ /* 0x000fe200078e007f */
[----:B------:R-:W-:Y:S01]  /*c180*/  SHF.R.U32.HI R102, RZ, 0x10, R180 ;  /* 0x00000010ff667819 */ /* 0x000fe200000116b4 */
[----:B------:R-:W-:Y:S01]  /*c190*/  @!P5 HFMA2.BF16_V2 R240, -RZ.H0_H0, RZ.H0_H0, -R76.H0_H0 ;  /* 0x200000fffff0d231 */ /* 0x000fe2000034094c */
[----:B------:R-:W-:Y:S02]  /*c1a0*/  PRMT R121, R77, 0x5410, R76 ;  /* 0x000054104d797816 */ /* 0x000fe4000000004c */
[----:B------:R-:W-:Y:S02]  /*c1b0*/  LOP3.LUT R102, R102, 0xff, RZ, 0xc0, !PT ;  /* 0x000000ff66667812 */ /* 0x000fe400078ec0ff */
[----:B------:R-:W-:Y:S02]  /*c1c0*/  @!P2 PRMT R77, R241, 0x5410, RZ ;  /* 0x00005410f14da816 */ /* 0x000fe400000000ff */
[----:B------:R-:W-:Y:S02]  /*c1d0*/  ISETP.GE.U32.AND P2, PT, R4, R102, PT ;  /* 0x000000660400720c */ /* 0x000fe40003f46070 */
[----:B------:R-:W-:Y:S01]  /*c1e0*/  SHF.R.U32.HI R102, RZ, 0x18, R180 ;  /* 0x00000018ff667819 */ /* 0x000fe200000116b4 */
[----:B------:R3:W-:Y:S01]  /*c1f0*/  STG.E.U16 [R170.64+0x30], R77 ;  /* 0x0000304daa007986 */ /* 0x0007e2000c101510 */
[----:B------:R-:W-:Y:S01]  /*c200*/  @!P5 PRMT R76, R240, 0x5410, RZ ;  /* 0x00005410f04cd816 */ /* 0x000fe200000000ff */
[----:B------:R-:W-:Y:S01]  /*c210*/  @!P6 HFMA2.BF16_V2 R237, -RZ.H0_H0, RZ.H0_H0, -R104.H0_H0 ;  /* 0x200000ffffede231 */ /* 0x000fe20000340968 */
[----:B------:R-:W-:Y:S01]  /*c220*/  ISETP.GE.U32.AND P5, PT, R4, R102, PT ;  /* 0x000000660400720c */ /* 0x000fe20003fa6070 */
[----:B-1----:R-:W-:Y:S01]  /*c230*/  IMAD.MOV.U32 R78, RZ, RZ, R188 ;  /* 0x000000ffff4e7224 */ /* 0x002fe200078e00bc */
[----:B------:R-:W-:Y:S01]  /*c240*/  LEA R102, R134, 0x1, 0x1 ;  /* 0x0000000186667811 */ /* 0x000fe200078e08ff */
[----:B------:R-:W-:Y:S01]  /*c250*/  STG.E.U16 [R170.64+0x32], R76 ;  /* 0x0000324caa007986 */ /* 0x000fe2000c101510 */
[----:B------:R-:W-:Y:S01]  /*c260*/  @!P3 PRMT R114, R239, 0x5410, RZ ;  /* 0x00005410ef72b816 */ /* 0x000fe200000000ff */
[----:B------:R-:W-:Y:S01]  /*c270*/  IMAD.MOV.U32 R88, RZ, RZ, R78 ;  /* 0x000000ffff587224 */ /* 0x000fe200078e004e */
[----:B------:R-:W-:Y:S01]  /*c280*/  LOP3.LUT R102, R191, UR19, R102, 0x96, !PT ;  /* 0x00000013bf667c12 */ /* 0x000fe2000f8e9666 */
[----:B------:R-:W-:Y:S01]  /*c290*/  @!P2 HFMA2.BF16_V2 R236, -RZ.H0_H0, RZ.H0_H0, -R99.H0_H0 ;  /* 0x200000ffffeca231 */ /* 0x000fe20000340963 */
[----:B------:R-:W-:Y:S03]  /*c2a0*/  STG.E.U16 [R158.64+0x30], R115 ;  /* 0x000030739e007986 */ /* 0x000fe6000c101510 */
[----:B------:R-:W-:Y:S01]  /*c2b0*/  IMAD.WIDE.U32 R108, R102, -0x326172a9, RZ ;  /* 0xcd9e8d57666c7825 */ /* 0x000fe200078e00ff */
[----:B------:R-:W-:Y:S01]  /*c2c0*/  STG.E.U16 [R158.64+0x32], R114 ;  /* 0x000032729e007986 */ /* 0x000fe2000c101510 */
[----:B------:R-:W-:Y:S03]  /*c2d0*/  @!P5 HFMA2.BF16_V2 R235, -RZ.H0_H0, RZ.H0_H0, -R98.H0_H0 ;  /* 0x200000ffffebd231 */ /* 0x000fe60000340962 */
[----:B------:R-:W-:Y:S02]  /*c2e0*/  LOP3.LUT R102, R109, UR13, R188, 0x96, !PT ;  /* 0x0000000d6d667c12 */ /* 0x000fe4000f8e96bc */
[----:B------:R-:W-:Y:S03]  /*c2f0*/  LOP3.LUT R103, R157, UR11, R108, 0x96, !PT ;  /* 0x0000000b9d677c12 */ /* 0x000fe6000f8e966c */
[----:B------:R-:W-:Y:S04]  /*c300*/  IMAD.WIDE.U32 R110, R102, -0x2daee0ad, RZ ;  /* 0xd2511f53666e7825 */ /* 0x000fe800078e00ff */
[----:B------:R-:W-:Y:S01]  /*c310*/  IMAD.WIDE.U32 R108, R103, -0x2daee0ad, RZ ;  /* 0xd2511f53676c7825 */ /* 0x000fe200078e00ff */
[----:B------:R-:W-:Y:S02]  /*c320*/  LOP3.LUT R102, R111, UR10, R124, 0x96, !PT ;  /* 0x0000000a6f667c12 */ /* 0x000fe4000f8e967c */
[----:B------:R-:W-:Y:S02]  /*c330*/  F2FP.BF16.PACK_AB R103, R105, R144 ;  /* 0x000000906967723e */ /* 0x000fe400000010ff */
[----:B------:R-:W-:Y:S01]  /*c340*/  LOP3.LUT R94, R109, UR8, R110, 0x96, !PT ;  /* 0x000000086d5e7c12 */ /* 0x000fe2000f8e966e */
[----:B------:R-:W-:Y:S01]  /*c350*/  IMAD.WIDE.U32 R110, R102, -0x326172a9, RZ ;  /* 0xcd9e8d57666e7825 */ /* 0x000fe200078e00ff */
[----:B------:R-:W-:Y:S03]  /*c360*/  F2FP.BF16.PACK_AB R144, R155, R146 ;  /* 0x000000929b90723e */ /* 0x000fe600000010ff */
[----:B------:R-:W-:Y:S01]  /*c370*/  IMAD.WIDE.U32 R116, R94, -0x326172a9, RZ ;  /* 0xcd9e8d575e747825 */ /* 0x000fe200078e00ff */
[----:B------:R-:W-:Y:S03]  /*c380*/  LOP3.LUT R91, R111, UR9, R156, 0x96, !PT ;  /* 0x000000096f5b7c12 */ /* 0x000fe6000f8e969c */
[----:B------:R-:W-:Y:S01]  /*c390*/  FADD.FTZ R102, R146, R183 ;  /* 0x000000b792667221 */ /* 0x000fe20000010000 */
[----:B------:R-:W-:Y:S01]  /*c3a0*/  LOP3.LUT R110, R117, UR7, R110, 0x96, !PT ;  /* 0x00000007756e7c12 */ /* 0x000fe2000f8e966e */
[----:B------:R-:W-:Y:S01]  /*c3b0*/  IMAD.WIDE.U32 R112, R91, -0x2daee0ad, RZ ;  /* 0xd2511f535b707825 */ /* 0x000fe200078e00ff */
[----:B------:R-:W-:Y:S02]  /*c3c0*/  PRMT R117, R107, 0x5410, R104 ;  /* 0x000054106b757816 */ /* 0x000fe40000000068 */
[----:B------:R-:W-:Y:S01]  /*c3d0*/  @!P0 PRMT R107, R238, 0x5410, RZ ;  /* 0x00005410ee6b8816 */ /* 0x000fe200000000ff */
[----:B------:R-:W-:Y:S01]  /*c3e0*/  IMAD.WIDE.U32 R110, R110, -0x2daee0ad, RZ ;  /* 0xd2511f536e6e7825 */ /* 0x000fe200078e00ff */
[----:B------:R-:W-:Y:S02]  /*c3f0*/  LOP3.LUT R91, R113, UR6, R108, 0x96, !PT ;  /* 0x00000006715b7c12 */ /* 0x000fe4000f8e966c */
[----:B------:R-:W-:Y:S01]  /*c400*/  @!P6 PRMT R104, R237, 0x5410, RZ ;  /* 0x00005410ed68e816 */ /* 0x000fe200000000ff */
[----:B------:R-:W-:Y:S01]  /*c410*/  STG.E.U16 [R160.64+0x2e], R107 ;  /* 0x00002e6ba0007986 */ /* 0x000fe2000c101510 */
[----:B------:R-:W-:Y:S01]  /*c420*/  LOP3.LUT R112, R111, UR4, R112, 0x96, !PT ;  /* 0x000000046f707c12 */ /* 0x000fe2000f8e9670 */
[----:B------:R-:W-:Y:S02]  /*c430*/  IMAD.WIDE.U32 R108, R91, -0x326172a9, RZ ;  /* 0xcd9e8d575b6c7825 */ /* 0x000fe400078e00ff */
[----:B------:R-:W-:Y:S02]  /*c440*/  STG.E.U16 [R160.64+0x30], R104 ;  /* 0x00003068a0007986 */ /* 0x000fe4000c101510 */
[----:B------:R-:W-:Y:S04]  /*c450*/  IMAD.WIDE.U32 R112, R112, -0x326172a9, RZ ;  /* 0xcd9e8d5770707825 */ /* 0x000fe800078e00ff */
[----:B------:R-:W-:Y:S01]  /*c460*/  FADD.FTZ R105, R155, R102 ;  /* 0x000000669b697221 */ /* 0x000fe20000010000 */
[----:B------:R-:W-:Y:S01]  /*c470*/  LOP3.LUT R102, R109, UR5, R116, 0x96, !PT ;  /* 0x000000056d667c12 */ /* 0x000fe2000f8e9674 */
[----:B------:R-:W-:Y:S01]  /*c480*/  FADD.FTZ R94, R182, R100 ;  /* 0x00000064b65e7221 */ /* 0x000fe20000010000 */
[----:B------:R-:W-:Y:S01]  /*c490*/  LOP3.LUT R96, R113, UR15, R108, 0x96, !PT ;  /* 0x0000000f71607c12 */ /* 0x000fe2000f8e966c */
[----:B------:R-:W1:Y:S01]  /*c4a0*/  MUFU.EX2 R109, R143 ;  /* 0x0000008f006d7308 */ /* 0x000e620000000800 */
[----:B------:R-:W-:Y:S01]  /*c4b0*/  PRMT R116, R99, 0x5410, R98 ;  /* 0x0000541063747816 */ /* 0x000fe20000000062 */
[----:B------:R-:W-:Y:S01]  /*c4c0*/  FADD.FTZ R94, R177, R94 ;  /* 0x0000005eb15e7221 */ /* 0x000fe20000010000 */
[----:B------:R-:W-:Y:S02]  /*c4d0*/  LOP3.LUT R91, R96, 0xff, RZ, 0xc0, !PT ;  /* 0x000000ff605b7812 */ /* 0x000fe400078ec0ff */
[--C-:B------:R-:W-:Y:S02]  /*c4e0*/  SHF.R.U32.HI R89, RZ, 0x10, R96.reuse ;  /* 0x00000010ff597819 */ /* 0x100fe40000011660 */
[----:B------:R-:W-:Y:S02]  /*c4f0*/  ISETP.GE.U32.AND P4, PT, R4, R91, PT ;  /* 0x0000005b0400720c */ /* 0x000fe40003f86070 */
[----:B------:R-:W-:Y:S01]  /*c500*/  LOP3.LUT R91, R96, 0xffff, RZ, 0xc0, !PT ;  /* 0x0000ffff605b7812 */ /* 0x000fe200078ec0ff */
[----:B------:R-:W2:Y:S01]  /*c510*/  MUFU.EX2 R108, R135 ;  /* 0x00000087006c7308 */ /* 0x000ea20000000800 */
[----:B------:R-:W-:Y:S02]  /*c520*/  LOP3.LUT R89, R89, 0xff, RZ, 0xc0, !PT ;  /* 0x000000ff59597812 */ /* 0x000fe400078ec0ff */
[----:B------:R-:W-:Y:S02]  /*c530*/  SHF.R.U32.HI R91, RZ, 0x8, R91 ;  /* 0x00000008ff5b7819 */ /* 0x000fe4000001165b */
[----:B------:R-:W-:Y:S02]  /*c540*/  @!P2 PRMT R99, R236, 0x5410, RZ ;  /* 0x00005410ec63a816 */ /* 0x000fe400000000ff */
[----:B------:R-:W-:Y:S02]  /*c550*/  LOP3.LUT R91, R91, 0xffff, RZ, 0xc0, !PT ;  /* 0x0000ffff5b5b7812 */ /* 0x000fe400078ec0ff */
[C---:B------:R-:W-:Y:S01]  /*c560*/  ISETP.GE.U32.AND P2, PT, R4.reuse, R89, PT ;  /* 0x000000590400720c */ /* 0x040fe20003f46070 */
[----:B------:R-:W3:Y:S01]  /*c570*/  MUFU.EX2 R143, R154 ;  /* 0x0000009a008f7308 */ /* 0x000ee20000000800 */
[----:B------:R-:W-:Y:S01]  /*c580*/  ISETP.GE.U32.AND P3, PT, R4, R91, PT ;  /* 0x0000005b0400720c */ /* 0x000fe20003f66070 */
[----:B------:R-:W-:Y:S01]  /*c590*/  STG.E.U16 [R162.64+0x30], R99 ;  /* 0x00003063a2007986 */ /* 0x000fe2000c101510 */
[----:B------:R-:W-:Y:S01]  /*c5a0*/  SHF.R.U32.HI R91, RZ, 0x18, R96 ;  /* 0x00000018ff5b7819 */ /* 0x000fe20000011660 */
[----:B-1----:R-:W-:Y:S01]  /*c5b0*/  FADD.FTZ R111, R109, R106 ;  /* 0x0000006a6d6f7221 */ /* 0x002fe20000010000 */
[----:B------:R-:W-:Y:S01]  /*c5c0*/  F2FP.BF16.PACK_AB R146, R140, R109 ;  /* 0x0000006d8c92723e */ /* 0x000fe200000010ff */
[----:B------:R-:W-:Y:S01]  /*c5d0*/  @!P4 HFMA2.BF16_V2 R234, -RZ.H0_H0, RZ.H0_H0, -R97.H0_H0 ;  /* 0x200000ffffeac231 */ /* 0x000fe20000340961 */
[----:B------:R-:W-:Y:S01]  /*c5e0*/  ISETP.GE.U32.AND P0, PT, R4, R91, PT ;  /* 0x0000005b0400720c */ /* 0x000fe20003f06070 */
[----:B------:R-:W-:Y:S01]  /*c5f0*/  FADD.FTZ R106, R140, R111 ;  /* 0x0000006f8c6a7221 */ /* 0x000fe20000010000 */
[C---:B------:R-:W-:Y:S02]  /*c600*/  LOP3.LUT R91, R112.reuse, 0xff, RZ, 0xc0, !PT ;  /* 0x000000ff705b7812 */ /* 0x040fe400078ec0ff */
[--C-:B------:R-:W-:Y:S01]  /*c610*/  SHF.R.U32.HI R92, RZ, 0x18, R112.reuse ;  /* 0x00000018ff5c7819 */ /* 0x100fe20000011670 */
[----:B------:R-:W-:Y:S01]  /*c620*/  @!P2 HFMA2.BF16_V2 R229, -RZ.H0_H0, RZ.H0_H0, -R95.H0_H0 ;  /* 0x200000ffffe5a231 */ /* 0x000fe2000034095f */
[----:B------:R-:W-:Y:S01]  /*c630*/  LOP3.LUT R89, R112, 0xffff, RZ, 0xc0, !PT ;  /* 0x0000ffff70597812 */ /* 0x000fe200078ec0ff */
[----:B--2---:R-:W-:Y:S01]  /*c640*/  FADD.FTZ R126, R108, R105 ;  /* 0x000000696c7e7221 */ /* 0x004fe20000010000 */
[----:B------:R-:W-:Y:S02]  /*c650*/  F2FP.BF16.PACK_AB R140, R133, R108 ;  /* 0x0000006c858c723e */ /* 0x000fe400000010ff */
[----:B------:R-:W-:Y:S01]  /*c660*/  SHF.R.U32.HI R90, RZ, 0x10, R112 ;  /* 0x00000010ff5a7819 */ /* 0x000fe20000011670 */
[----:B------:R-:W1:Y:S01]  /*c670*/  MUFU.EX2 R108, R169 ;  /* 0x000000a9006c7308 */ /* 0x000e620000000800 */
[----:B------:R-:W-:Y:S01]  /*c680*/  F2FP.BF16.PACK_AB R100, R177, R182 ;  /* 0x000000b6b164723e */ /* 0x000fe200000010ff */
[----:B------:R-:W-:Y:S01]  /*c690*/  IMAD.WIDE.U32 R112, R102, -0x2daee0ad, RZ ;  /* 0xd2511f5366707825 */ /* 0x000fe200078e00ff */
[----:B------:R-:W-:Y:S02]  /*c6a0*/  LOP3.LUT R105, R90, 0xff, RZ, 0xc0, !PT ;  /* 0x000000ff5a697812 */ /* 0x000fe400078ec0ff */
[----:B------:R-:W-:Y:S01]  /*c6b0*/  ISETP.GE.U32.AND P1, PT, R4, R92, PT ;  /* 0x0000005c0400720c */ /* 0x000fe20003f26070 */
[----:B---3--:R-:W-:Y:S01]  /*c6c0*/  FADD.FTZ R109, R143, R94 ;  /* 0x0000005e8f6d7221 */ /* 0x008fe20000010000 */
[----:B------:R-:W-:Y:S01]  /*c6d0*/  LOP3.LUT R102, R113, UR14, R110, 0x96, !PT ;  /* 0x0000000e71667c12 */ /* 0x000fe2000f8e966e */
[----:B------:R-:W-:Y:S01]  /*c6e0*/  FADD.FTZ R126, R133, R126 ;  /* 0x0000007e857e7221 */ /* 0x000fe20000010000 */
[----:B------:R-:W-:Y:S01]  /*c6f0*/  LOP3.LUT R94, R112, 0xff, RZ, 0xc0, !PT ;  /* 0x000000ff705e7812 */ /* 0x000fe200078ec0ff */
[----:B------:R-:W-:Y:S01]  /*c700*/  FADD.FTZ R124, R150, R109 ;  /* 0x0000006d967c7221 */ /* 0x000fe20000010000 */
[----:B------:R-:W-:Y:S02]  /*c710*/  LEA R109, R134, 0x1, 0x1 ;  /* 0x00000001866d7811 */ /* 0x000fe400078e08ff */
[----:B------:R-:W-:Y:S02]  /*c720*/  LOP3.LUT R87, R102, 0xff, RZ, 0xc0, !PT ;  /* 0x000000ff66577812 */ /* 0x000fe400078ec0ff */
[----:B------:R-:W-:Y:S02]  /*c730*/  LOP3.LUT R109, R191, UR19, R109, 0x96, !PT ;  /* 0x00000013bf6d7c12 */ /* 0x000fe4000f8e966d */
[----:B------:R-:W-:Y:S02]  /*c740*/  ISETP.GE.U32.AND P6, PT, R4, R87, PT ;  /* 0x000000570400720c */ /* 0x000fe40003fc6070 */
[--C-:B------:R-:W-:Y:S02]  /*c750*/  SHF.R.U32.HI R90, RZ, 0x10, R112.reuse ;  /* 0x00000010ff5a7819 */ /* 0x100fe40000011670 */
[----:B------:R-:W-:Y:S02]  /*c760*/  LOP3.LUT R87, R112, 0xffff, RZ, 0xc0, !PT ;  /* 0x0000ffff70577812 */ /* 0x000fe400078ec0ff */
[----:B------:R-:W-:Y:S01]  /*c770*/  SHF.R.U32.HI R129, RZ, 0x18, R112 ;  /* 0x00000018ff817819 */ /* 0x000fe20000011670 */
[----:B-1----:R-:W-:Y:S01]  /*c780*/  FADD.FTZ R112, R108, R101 ;  /* 0x000000656c707221 */ /* 0x002fe20000010000 */
[----:B------:R-:W-:Y:S02]  /*c790*/  F2FP.BF16.PACK_AB R143, R150, R143 ;  /* 0x0000008f968f723e */ /* 0x000fe400000010ff */
[C---:B------:R-:W-:Y:S01]  /*c7a0*/  F2FP.BF16.PACK_AB R150, R165.reuse, R108 ;  /* 0x0000006ca596723e */ /* 0x040fe200000010ff */
[----:B------:R-:W-:Y:S01]  /*c7b0*/  FADD.FTZ R125, R165, R112 ;  /* 0x00000070a57d7221 */ /* 0x000fe20000010000 */
[----:B------:R-:W-:Y:S01]  /*c7c0*/  PRMT R92, R95, 0x7632, R92 ;  /* 0x000076325f5c7816 */ /* 0x000fe2000000005c */
[----:B------:R-:W-:Y:S01]  /*c7d0*/  IMAD.WIDE.U32 R112, R109, -0x326172a9, RZ ;  /* 0xcd9e8d576d707825 */ /* 0x000fe200078e00ff */
[----:B------:R-:W-:Y:S01]  /*c7e0*/  PRMT R96, R97, 0x7632, R96 ;  /* 0x0000763261607816 */ /* 0x000fe20000000060 */
[----:B------:R-:W1:Y:S01]  /*c7f0*/  MUFU.EX2 R108, R145 ;  /* 0x00000091006c7308 */ /* 0x000e620000000800 */
[----:B------:R-:W-:Y:S01]  /*c800*/  PRMT R110, R95, 0x5410, R92 ;  /* 0x000054105f6e7816 */ /* 0x000fe2000000005c */
[----:B------:R-:W-:Y:S01]  /*c810*/  @!P0 HFMA2.BF16_V2 R233, -RZ.H0_H0, RZ.H0_H0, -R92.H0_H0 ;  /* 0x200000ffffe98231 */ /* 0x000fe2000034095c */
[----:B------:R-:W-:Y:S01]  /*c820*/  LOP3.LUT R101, R113, UR13, R198, 0x96, !PT ;  /* 0x0000000d71657c12 */ /* 0x000fe2000f8e96c6 */
[----:B------:R-:W-:Y:S01]  /*c830*/  @!P3 HFMA2.BF16_V2 R232, -RZ.H0_H0, RZ.H0_H0, -R96.H0_H0 ;  /* 0x200000ffffe8b231 */ /* 0x000fe20000340960 */
[----:B------:R-:W-:Y:S02]  /*c840*/  LOP3.LUT R109, R153, UR11, R112, 0x96, !PT ;  /* 0x0000000b996d7c12 */ /* 0x000fe4000f8e9670 */
[----:B------:R-:W-:Y:S01]  /*c850*/  @!P0 PRMT R92, R233, 0x5410, RZ ;  /* 0x00005410e95c8816 */ /* 0x000fe200000000ff */
[----:B------:R-:W-:Y:S01]  /*c860*/  IMAD.WIDE.U32 R154, R101, -0x2daee0ad, RZ ;  /* 0xd2511f53659a7825 */ /* 0x000fe200078e00ff */
[----:B------:R-:W-:Y:S02]  /*c870*/  PRMT R111, R97, 0x5410, R96 ;  /* 0x00005410616f7816 */ /* 0x000fe40000000060 */
[----:B------:R-:W-:Y:S01]  /*c880*/  @!P3 PRMT R96, R232, 0x5410, RZ ;  /* 0x00005410e860b816 */ /* 0x000fe200000000ff */
[----:B------:R-:W-:Y:S01]  /*c890*/  IMAD.WIDE.U32 R112, R109, -0x2daee0ad, RZ ;  /* 0xd2511f536d707825 */ /* 0x000fe200078e00ff */
[----:B------:R-:W-:Y:S02]  /*c8a0*/  LOP3.LUT R109, R155, UR10, R184, 0x96, !PT ;  /* 0x0000000a9b6d7c12 */ /* 0x000fe4000f8e96b8 */
[----:B------:R-:W-:Y:S02]  /*c8b0*/  LOP3.LUT R84, R102, 0xffff, RZ, 0xc0, !PT ;  /* 0x0000ffff66547812 */ /* 0x000fe400078ec0ff */
[----:B------:R-:W-:Y:S01]  /*c8c0*/  LOP3.LUT R101, R113, UR8, R154, 0x96, !PT ;  /* 0x0000000871657c12 */ /* 0x000fe2000f8e969a */
[----:B------:R-:W-:Y:S01]  /*c8d0*/  IMAD.WIDE.U32 R176, R109, -0x326172a9, RZ ;  /* 0xcd9e8d576db07825 */ /* 0x000fe200078e00ff */
[----:B------:R-:W-:Y:S02]  /*c8e0*/  @!P2 PRMT R95, R229, 0x5410, RZ ;  /* 0x00005410e55fa816 */ /* 0x000fe400000000ff */
[----:B------:R-:W-:Y:S01]  /*c8f0*/  @P6 LOP3.LUT R6, R6, 0x40, RZ, 0xfc, !PT ;  /* 0x0000004006066812 */ /* 0x000fe200078efcff */
[----:B------:R-:W-:Y:S01]  /*c900*/  FADD.FTZ R109, R151, R106 ;  /* 0x0000006a976d7221 */ /* 0x000fe20000010000 */
[----:B------:R-:W-:Y:S02]  /*c910*/  LOP3.LUT R86, R177, UR9, R152, 0x96, !PT ;  /* 0x00000009b1567c12 */ /* 0x000fe4000f8e9698 */
[C---:B-1----:R-:W-:Y:S01]  /*c920*/  F2FP.BF16.PACK_AB R154, R108.reuse, R151 ;  /* 0x000000976c9a723e */ /* 0x042fe200000010ff */
[----:B------:R-:W-:Y:S01]  /*c930*/  FADD.FTZ R85, R108, R109 ;  /* 0x0000006d6c557221 */ /* 0x000fe20000010000 */
[----:B------:R-:W-:Y:S01]  /*c940*/  LOP3.LUT R6, R6, 0xffffffdf, RZ, 0xc0, !PT ;  /* 0xffffffdf06067812 */ /* 0x000fe200078ec0ff */
[----:B------:R-:W-:Y:S01]  /*c950*/  IMAD.WIDE.U32 R108, R101, -0x326172a9, RZ ;  /* 0xcd9e8d57656c7825 */ /* 0x000fe200078e00ff */
[----:B------:R-:W-:Y:S02]  /*c960*/  PRMT R7, R100, 0x7632, R7 ;  /* 0x0000763264077816 */ /* 0x000fe40000000007 */
[----:B------:R-:W-:Y:S01]  /*c970*/  SHF.R.U32.HI R89, RZ, 0x8, R89 ;  /* 0x00000008ff597819 */ /* 0x000fe20000011659 */
[----:B------:R1:W-:Y:S01]  /*c980*/  STL [R1+0x7c], R85 ;  /* 0x00007c5501007387 */ /* 0x0003e20000100800 */
[----:B------:R-:W-:Y:S01]  /*c990*/  LOP3.LUT R176, R109, UR7, R176, 0x96, !PT ;  /* 0x000000076db07c12 */ /* 0x000fe2000f8e96b0 */
[----:B------:R-:W-:Y:S01]  /*c9a0*/  IMAD.WIDE.U32 R182, R86, -0x2daee0ad, RZ ;  /* 0xd2511f5356b67825 */ /* 0x000fe200078e00ff */
[----:B------:R-:W-:Y:S02]  /*c9b0*/  SHF.R.U32.HI R86, RZ, 0x10, R102 ;  /* 0x00000010ff567819 */ /* 0x000fe40000011666 */
[----:B------:R-:W-:Y:S01]  /*c9c0*/  PRMT R106, R100, 0x5410, R7 ;  /* 0x00005410646a7816 */ /* 0x000fe20000000007 */
[----:B------:R-:W-:Y:S01]  /*c9d0*/  IMAD.WIDE.U32 R176, R176, -0x2daee0ad, RZ ;  /* 0xd2511f53b0b07825 */ /* 0x000fe200078e00ff */
[----:B------:R-:W-:Y:S02]  /*c9e0*/  LOP3.LUT R79, R183, UR6, R112, 0x96, !PT ;  /* 0x00000006b74f7c12 */ /* 0x000fe4000f8e9670 */
[----:B------:R-:W-:Y:S01]  /*c9f0*/  LOP3.LUT R89, R89, 0xffff, RZ, 0xc0, !PT ;  /* 0x0000ffff59597812 */ /* 0x000fe200078ec0ff */
[----:B------:R-:W-:Y:S01]  /*ca00*/  IMAD.MOV.U32 R109, RZ, RZ, R199 ;  /* 0x000000ffff6d7224 */ /* 0x000fe200078e00c7 */
[----:B------:R-:W-:Y:S01]  /*ca10*/  LOP3.LUT R182, R177, UR4, R182, 0x96, !PT ;  /* 0x00000004b1b67c12 */ /* 0x000fe2000f8e96b6 */
[----:B------:R-:W-:Y:S01]  /*ca20*/  IMAD.WIDE.U32 R112, R79, -0x326172a9, RZ ;  /* 0xcd9e8d574f707825 */ /* 0x000fe200078e00ff */
[----:B------:R-:W-:Y:S02]  /*ca30*/  ISETP.GE.U32.AND P6, PT, R4, R91, PT ;  /* 0x0000005b0400720c */ /* 0x000fe40003fc6070 */
[----:B------:R-:W-:Y:S01]  /*ca40*/  PRMT R133, R142, 0x7632, R133 ;  /* 0x000076328e857816 */ /* 0x000fe20000000085 */
[----:B------:R-:W-:Y:S01]  /*ca50*/  IMAD.WIDE.U32 R182, R182, -0x326172a9, RZ ;  /* 0xcd9e8d57b6b67825 */ /* 0x000fe200078e00ff */
[----:B------:R-:W-:Y:S02]  /*ca60*/  LOP3.LUT R127, R113, UR5, R108, 0x96, !PT ;  /* 0x00000005717f7c12 */ /* 0x000fe4000f8e966c */
[----:B------:R-:W-:Y:S01]  /*ca70*/  PRMT R101, R144, 0x7632, R101 ;  /* 0x0000763290657816 */ /* 0x000fe20000000065 */
[----:B------:R-:W-:Y:S01]  /*ca80*/  IMAD.MOV.U32 R108, RZ, RZ, R198 ;  /* 0x000000ffff6c7224 */ /* 0x000fe200078e00c6 */
[----:B------:R-:W-:Y:S01]  /*ca90*/  LOP3.LUT R79, R183, UR15, R112, 0x96, !PT ;  /* 0x0000000fb74f7c12 */ /* 0x000fe2000f8e9670 */
[----:B------:R4:W5:Y:S01]  /*caa0*/  LDL.LU.64 R198, [R1+0xc8] ;  /* 0x0000c80001c67983 */ /* 0x0009620000300a00 */
[----:B------:R-:W-:Y:S01]  /*cab0*/  LOP3.LUT R77, R182, 0xffff, RZ, 0xc0, !PT ;  /* 0x0000ffffb64d7812 */ /* 0x000fe200078ec0ff */
[----:B------:R-:W-:Y:S01]  /*cac0*/  IMAD.MOV.U32 R113, RZ, RZ, R109 ;  /* 0x000000ffff717224 */ /* 0x000fe200078e006d */
[----:B-1----:R-:W-:Y:S01]  /*cad0*/  LOP3.LUT R85, R79, 0xff, RZ, 0xc0, !PT ;  /* 0x000000ff4f557812 */ /* 0x002fe200078ec0ff */
[----:B------:R-:W-:Y:S01]  /*cae0*/  @!P6 HFMA2.BF16_V2 R224, -RZ.H0_H0, RZ.H0_H0, -R144.H0_H0 ;  /* 0x200000ffffe0e231 */ /* 0x000fe20000340990 */
[----:B------:R-:W-:Y:S01]  /*caf0*/  PRMT R109, R93, 0x5410, R128 ;  /* 0x000054105d6d7816 */ /* 0x000fe20000000080 */
[----:B------:R-:W-:Y:S01]  /*cb00*/  IMAD.MOV.U32 R112, RZ, RZ, R108 ;  /* 0x000000ffff707224 */ /* 0x000fe200078e006c */
[C---:B------:R-:W-:Y:S02]  /*cb10*/  ISETP.GE.U32.AND P0, PT, R4.reuse, R85, PT ;  /* 0x000000550400720c */ /* 0x040fe40003f06070 */
[----:B------:R-:W-:Y:S01]  /*cb20*/  SHF.R.U32.HI R85, RZ, 0x18, R102 ;  /* 0x00000018ff557819 */ /* 0x000fe20000011666 */
[----:B------:R-:W-:Y:S01]  /*cb30*/  IMAD.MOV.U32 R78, RZ, RZ, R112 ;  /* 0x000000ffff4e7224 */ /* 0x000fe200078e0070 */
[----:B------:R-:W-:Y:S02]  /*cb40*/  PRMT R102, R103, 0x7632, R102 ;  /* 0x0000763267667816 */ /* 0x000fe40000000066 */
[C---:B------:R-:W-:Y:S02]  /*cb50*/  ISETP.GE.U32.AND P3, PT, R4.reuse, R85, PT ;  /* 0x000000550400720c */ /* 0x040fe40003f66070 */
[----:B------:R-:W-:Y:S01]  /*cb60*/  LOP3.LUT R85, R79, 0xffff, RZ, 0xc0, !PT ;  /* 0x0000ffff4f557812 */ /* 0x000fe200078ec0ff */
[----:B------:R-:W-:Y:S01]  /*cb70*/  @!P1 HFMA2.BF16_V2 R221, -RZ.H0_H0, RZ.H0_H0, -R102.H0_H0 ;  /* 0x200000ffffdd9231 */ /* 0x000fe20000340966 */
[----:B------:R-:W-:Y:S02]  /*cb80*/  PRMT R112, R103, 0x5410, R102 ;  /* 0x0000541067707816 */ /* 0x000fe40000000066 */
[----:B------:R-:W-:Y:S01]  /*cb90*/  SHF.R.U32.HI R85, RZ, 0x8, R85 ;  /* 0x00000008ff557819 */ /* 0x000fe20000011655 */
[----:B------:R-:W-:Y:S01]  /*cba0*/  @!P0 HFMA2.BF16_V2 R231, -RZ.H0_H0, RZ.H0_H0, -R93.H0_H0 ;  /* 0x200000ffffe78231 */ /* 0x000fe2000034095d */
[----:B------:R-:W-:Y:S02]  /*cbb0*/  @!P1 PRMT R102, R221, 0x5410, RZ ;  /* 0x00005410dd669816 */ /* 0x000fe400000000ff */
[----:B------:R-:W-:Y:S02]  /*cbc0*/  LOP3.LUT R85, R85, 0xffff, RZ, 0xc0, !PT ;  /* 0x0000ffff55557812 */ /* 0x000fe400078ec0ff */
[----:B------:R-:W-:Y:S02]  /*cbd0*/  @!P0 PRMT R93, R231, 0x5410, RZ ;  /* 0x00005410e75d8816 */ /* 0x000fe400000000ff */
[C---:B------:R-:W-:Y:S02]  /*cbe0*/  ISETP.GE.U32.AND P0, PT, R4.reuse, R85, PT ;  /* 0x000000550400720c */ /* 0x040fe40003f06070 */
[----:B------:R-:W-:Y:S02]  /*cbf0*/  SHF.R.U32.HI R85, RZ, 0x10, R79 ;  /* 0x00000010ff557819 */ /* 0x000fe4000001164f */
[----:B------:R-:W-:Y:S02]  /*cc00*/  SHF.R.U32.HI R77, RZ, 0x8, R77 ;  /* 0x00000008ff4d7819 */ /* 0x000fe4000001164d */
[----:B------:R-:W-:Y:S01]  /*cc10*/  LOP3.LUT R5, R85, 0xff, RZ, 0xc0, !PT ;  /* 0x000000ff55057812 */ /* 0x000fe200078ec0ff */
[----:B------:R-:W-:Y:S01]  /*cc20*/  IMAD.MOV.U32 R85, RZ, RZ, R191 ;  /* 0x000000ffff557224 */ /* 0x000fe200078e00bf */
[----:B------:R-:W-:Y:S02]  /*cc30*/  LOP3.LUT R77, R77, 0xffff, RZ, 0xc0, !PT ;  /* 0x0000ffff4d4d7812 */ /* 0x000fe400078ec0ff */
[----:B------:R-:W-:Y:S01]  /*cc40*/  ISETP.GE.U32.AND P2, PT, R4, R5, PT ;  /* 0x000000050400720c */ /* 0x000fe20003f46070 */
[----:B------:R-:W-:Y:S01]  /*cc50*/  IMAD.MOV.U32 R91, RZ, RZ, R85 ;  /* 0x000000ffff5b7224 */ /* 0x000fe200078e0055 */
[----:B------:R-:W-:Y:S01]  /*cc60*/  LOP3.LUT R5, R182, 0xff, RZ, 0xc0, !PT ;  /* 0x000000ffb6057812 */ /* 0x000fe200078ec0ff */
[----:B------:R-:W-:Y:S01]  /*cc70*/  @!P0 HFMA2.BF16_V2 R230, -RZ.H0_H0, RZ.H0_H0, -R128.H0_H0 ;  /* 0x200000ffffe68231 */ /* 0x000fe20000340980 */
[----:B------:R-:W-:Y:S02]  /*cc80*/  @P3 LOP3.LUT R6, R6, 0x20, RZ, 0xfc, !PT ;  /* 0x0000002006063812 */ /* 0x000fe400078efcff */
[C---:B------:R-:W-:Y:S02]  /*cc90*/  ISETP.GE.U32.AND P1, PT, R4.reuse, R5, PT ;  /* 0x000000050400720c */ /* 0x040fe40003f26070 */
[----:B------:R-:W-:Y:S01]  /*cca0*/  ISETP.GE.U32.AND P3, PT, R4, R105, PT ;  /* 0x000000690400720c */ /* 0x000fe20003f66070 */
[----:B------:R1:W-:Y:S01]  /*ccb0*/  STL [R1+0x78], R6 ;  /* 0x0000780601007387 */ /* 0x0003e20000100800 */
[----:B------:R-:W-:Y:S02]  /*ccc0*/  @!P0 PRMT R128, R230, 0x5410, RZ ;  /* 0x00005410e6808816 */ /* 0x000fe400000000ff */
[----:B------:R-:W-:Y:S01]  /*ccd0*/  ISETP.GE.U32.AND P0, PT, R4, R89, PT ;  /* 0x000000590400720c */ /* 0x000fe20003f06070 */
[----:B------:R-:W-:Y:S01]  /*cce0*/  @!P2 HFMA2.BF16_V2 R220, -RZ.H0_H0, RZ.H0_H0, -R130.H0_H0 ;  /* 0x200000ffffdca231 */ /* 0x000fe20000340982 */
[----:B------:R-:W-:Y:S02]  /*ccf0*/  SHF.R.U32.HI R79, RZ, 0x18, R79 ;  /* 0x00000018ff4f7819 */ /* 0x000fe4000001164f */
[----:B------:R-:W-:Y:S02]  /*cd00*/  PRMT R135, R130, 0x7632, R135 ;  /* 0x0000763282877816 */ /* 0x000fe40000000087 */
[----:B------:R-:W-:Y:S01]  /*cd10*/  PRMT R105, R142, 0x5410, R133 ;  /* 0x000054108e697816 */ /* 0x000fe20000000085 */
[----:B------:R-:W-:Y:S01]  /*cd20*/  @!P1 HFMA2.BF16_V2 R209, -RZ.H0_H0, RZ.H0_H0, -R100.H0_H0 ;  /* 0x200000ffffd19231 */ /* 0x000fe20000340964 */
[----:B------:R-:W-:Y:S01]  /*cd30*/  PRMT R108, R130, 0x5410, R135 ;  /* 0x00005410826c7816 */ /* 0x000fe20000000087 */
[----:B------:R-:W-:Y:S01]  /*cd40*/  @!P3 HFMA2.BF16_V2 R222, -RZ.H0_H0, RZ.H0_H0, -R103.H0_H0 ;  /* 0x200000ffffdeb231 */ /* 0x000fe20000340967 */
[----:B------:R-:W-:Y:S02]  /*cd50*/  @!P2 PRMT R130, R220, 0x5410, RZ ;  /* 0x00005410dc82a816 */ /* 0x000fe400000000ff */
[----:B------:R-:W-:Y:S01]  /*cd60*/  @!P1 PRMT R100, R209, 0x5410, RZ ;  /* 0x00005410d1649816 */ /* 0x000fe200000000ff */
[----:B------:R-:W-:Y:S01]  /*cd70*/  @!P0 HFMA2.BF16_V2 R223, -RZ.H0_H0, RZ.H0_H0, -R101.H0_H0 ;  /* 0x200000ffffdf8231 */ /* 0x000fe20000340965 */
[----:B------:R-:W-:Y:S02]  /*cd80*/  ISETP.GE.U32.AND P1, PT, R4, R77, PT ;  /* 0x0000004d0400720c */ /* 0x000fe40003f26070 */
[--C-:B------:R-:W-:Y:S02]  /*cd90*/  SHF.R.U32.HI R77, RZ, 0x10, R182.reuse ;  /* 0x00000010ff4d7819 */ /* 0x100fe400000116b6 */
[----:B------:R-:W-:Y:S02]  /*cda0*/  SHF.R.U32.HI R182, RZ, 0x18, R182 ;  /* 0x00000018ffb67819 */ /* 0x000fe400000116b6 */
[----:B------:R-:W-:Y:S02]  /*cdb0*/  LOP3.LUT R77, R77, 0xff, RZ, 0xc0, !PT ;  /* 0x000000ff4d4d7812 */ /* 0x000fe400078ec0ff */
[----:B------:R-:W-:Y:S02]  /*cdc0*/  @!P3 PRMT R103, R222, 0x5410, RZ ;  /* 0x00005410de67b816 */ /* 0x000fe400000000ff */
[C---:B------:R-:W-:Y:S02]  /*cdd0*/  ISETP.GE.U32.AND P3, PT, R4.reuse, R77, PT ;  /* 0x0000004d0400720c */ /* 0x040fe40003f66070 */
[C---:B------:R-:W-:Y:S01]  /*cde0*/  ISETP.GE.U32.AND P0, PT, R4.reuse, R79, PT ;  /* 0x0000004f0400720c */ /* 0x040fe20003f06070 */
[----:B------:R-:W-:Y:S01]  /*cdf0*/  @!P1 HFMA2.BF16_V2 R206, -RZ.H0_H0, RZ.H0_H0, -R7.H0_H0 ;  /* 0x200000ffffce9231 */ /* 0x000fe20000340907 */
[----:B------:R-:W-:Y:S01]  /*ce00*/  ISETP.GE.U32.AND P2, PT, R4, R89, PT ;  /* 0x000000590400720c */ /* 0x000fe20003f46070 */
[----:B------:R-:W-:Y:S01]  /*ce10*/  IMAD.MOV.U32 R79, RZ, RZ, R189 ;  /* 0x000000ffff4f7224 */ /* 0x000fe200078e00bd */
[----:B------:R-:W-:Y:S01]  /*ce20*/  LOP3.LUT R85, R167, UR15, R172, 0x96, !PT ;  /* 0x0000000fa7557c12 */ /* 0x000fe2000f8e96ac */
[----:B------:R-:W-:Y:S01]  /*ce30*/  IMAD.MOV.U32 R172, RZ, RZ, R88 ;  /* 0x000000ffffac7224 */ /* 0x000fe200078e0058 */
[----:B------:R-:W-:Y:S01]  /*ce40*/  @!P1 PRMT R7, R206, 0x5410, RZ ;  /* 0x00005410ce079816 */ /* 0x000fe200000000ff */
[----:B------:R-:W-:Y:S01]  /*ce50*/  IMAD.MOV.U32 R89, RZ, RZ, R79 ;  /* 0x000000ffff597224 */ /* 0x000fe200078e004f */
[----:B------:R-:W-:Y:S01]  /*ce60*/  ISETP.GE.U32.AND P1, PT, R4, R182, PT ;  /* 0x000000b60400720c */ /* 0x000fe20003f26070 */
[----:B------:R-:W-:Y:S01]  /*ce70*/  IMAD.MOV.U32 R79, RZ, RZ, R113 ;  /* 0x000000ffff4f7224 */ /* 0x000fe200078e0071 */
[----:B------:R-:W-:Y:S01]  /*ce80*/  PRMT R113, R144, 0x5410, R101 ;  /* 0x0000541090717816 */ /* 0x000fe20000000065 */
[----:B------:R-:W-:Y:S01]  /*ce90*/  @!P3 HFMA2.BF16_V2 R205, -RZ.H0_H0, RZ.H0_H0, -R142.H0_H0 ;  /* 0x200000ffffcdb231 */ /* 0x000fe2000034098e */
[----:B------:R-:W-:Y:S01]  /*cea0*/  @!P6 PRMT R144, R224, 0x5410, RZ ;  /* 0x00005410e090e816 */ /* 0x000fe200000000ff */
[----:B------:R-:W-:Y:S01]  /*ceb0*/  IMAD.MOV.U32 R182, RZ, RZ, R78 ;  /* 0x000000ffffb67224 */ /* 0x000fe200078e004e */
[C---:B------:R-:W-:Y:S01]  /*cec0*/  LOP3.LUT P6, RZ, R6.reuse, 0x40, RZ, 0xc0, !PT ;  /* 0x0000004006ff7812 */ /* 0x040fe200078cc0ff */
[----:B------:R-:W-:Y:S01]  /*ced0*/  @!P0 HFMA2.BF16_V2 R217, -RZ.H0_H0, RZ.H0_H0, -R135.H0_H0 ;  /* 0x200000ffffd98231 */ /* 0x000fe20000340987 */
[----:B------:R-:W-:Y:S01]  /*cee0*/  @!P3 PRMT R142, R205, 0x5410, RZ ;  /* 0x00005410cd8eb816 */ /* 0x000fe200000000ff */
[----:B------:R-:W-:Y:S01]  /*cef0*/  IMAD.MOV.U32 R183, RZ, RZ, R79 ;  /* 0x000000ffffb77224 */ /* 0x000fe200078e004f */
[----:B------:R-:W-:Y:S01]  /*cf00*/  LOP3.LUT P3, RZ, R6, 0x20, RZ, 0xc0, !PT ;  /* 0x0000002006ff7812 */ /* 0x000fe2000786c0ff */
[----:B------:R-:W-:Y:S01]  /*cf10*/  IMAD.MOV.U32 R173, RZ, RZ, R89 ;  /* 0x000000ffffad7224 */ /* 0x000fe200078e0059 */
[----:B------:R-:W-:Y:S01]  /*cf20*/  SHF.R.U32.HI R84, RZ, 0x8, R84 ;  /* 0x00000008ff547819 */ /* 0x000fe20000011654 */
[----:B------:R-:W-:Y:S01]  /*cf30*/  @!P1 HFMA2.BF16_V2 R203, -RZ.H0_H0, RZ.H0_H0, -R133.H0_H0 ;  /* 0x200000ffffcb9231 */ /* 0x000fe20000340985 */
[----:B------:R-:W-:Y:S02]  /*cf40*/  LOP3.LUT R77, R85, 0xffff, RZ, 0xc0, !PT ;  /* 0x0000ffff554d7812 */ /* 0x000fe400078ec0ff */
[----:B------:R-:W-:Y:S02]  /*cf50*/  LOP3.LUT R84, R84, 0xffff, RZ, 0xc0, !PT ;  /* 0x0000ffff54547812 */ /* 0x000fe400078ec0ff */
[----:B------:R-:W-:Y:S01]  /*cf60*/  @!P1 PRMT R133, R203, 0x5410, RZ ;  /* 0x00005410cb859816 */ /* 0x000fe200000000ff */
[----:B------:R-:W-:Y:S01]  /*cf70*/  @!P6 HFMA2.BF16_V2 R213, -RZ.H0_H0, RZ.H0_H0, -R140.H0_H0 ;  /* 0x200000ffffd5e231 */ /* 0x000fe2000034098c */
[----:B------:R-:W-:Y:S02]  /*cf80*/  LOP3.LUT P1, RZ, R6, 0x10, RZ, 0xc0, !PT ;  /* 0x0000001006ff7812 */ /* 0x000fe4000782c0ff */
[----:B------:R-:W-:Y:S01]  /*cf90*/  LOP3.LUT R78, R85, 0xff, RZ, 0xc0, !PT ;  /* 0x000000ff554e7812 */ /* 0x000fe200078ec0ff */
[----:B-1----:R-:W1:Y:S01]  /*cfa0*/  LDC.U8 R6, c[0x0][0x2d8] ;  /* 0x0000b600ff067b82 */ /* 0x002e620000000000 */
[----:B------:R-:W-:Y:S02]  /*cfb0*/  SHF.R.U32.HI R77, RZ, 0x8, R77 ;  /* 0x00000008ff4d7819 */ /* 0x000fe4000001164d */
[----:B------:R-:W-:Y:S02]  /*cfc0*/  @!P5 PRMT R98, R235, 0x5410, RZ ;  /* 0x00005410eb62d816 */ /* 0x000fe400000000ff */
[----:B------:R-:W-:Y:S01]  /*cfd0*/  ISETP.GE.U32.AND P5, PT, R4, R84, PT ;  /* 0x000000540400720c */ /* 0x000fe20003fa6070 */
[----:B------:R-:W-:Y:S01]  /*cfe0*/  IMAD.MOV.U32 R84, RZ, RZ, R190 ;  /* 0x000000ffff547224 */ /* 0x000fe200078e00be */
[----:B------:R-:W-:Y:S01]  /*cff0*/  LOP3.LUT R90, R90, 0xff, RZ, 0xc0, !PT ;  /* 0x000000ff5a5a7812 */ /* 0x000fe200078ec0ff */
[----:B------:R4:W5:Y:S01]  /*d000*/  LDL.LU.64 R190, [R1+0xc0] ;  /* 0x0000c00001be7983 */ /* 0x0009620000300a00 */
[----:B------:R-:W-:Y:S02]  /*d010*/  PRMT R77, R78, 0x5410, R77 ;  /* 0x000054104e4d7816 */ /* 0x000fe4000000004d */
[----:B------:R-:W-:Y:S02]  /*d020*/  LOP3.LUT R78, R166, 0xffff, RZ, 0xc0, !PT ;  /* 0x0000ffffa64e7812 */ /* 0x000fe400078ec0ff */
[--C-:B------:R-:W-:Y:S01]  /*d030*/  SHF.R.U32.HI R76, RZ, 0x10, R85.reuse ;  /* 0x00000010ff4c7819 */ /* 0x100fe20000011655 */
[----:B------:R-:W-:Y:S01]  /*d040*/  STG.E.U16 [R162.64+0x32], R98 ;  /* 0x00003262a2007986 */ /* 0x000fe2000c101510 */
[----:B------:R-:W-:Y:S02]  /*d050*/  @!P2 PRMT R101, R223, 0x5410, RZ ;  /* 0x00005410df65a816 */ /* 0x000fe400000000ff */
[----:B------:R-:W-:Y:S01]  /*d060*/  ISETP.GE.U32.AND P2, PT, R4, R90, PT ;  /* 0x0000005a0400720c */ /* 0x000fe20003f46070 */
[----:B------:R-:W-:Y:S01]  /*d070*/  IMAD.MOV.U32 R90, RZ, RZ, R84 ;  /* 0x000000ffff5a7224 */ /* 0x000fe200078e0054 */
[----:B------:R-:W-:Y:S01]  /*d080*/  LOP3.LUT R79, R166, 0xff, RZ, 0xc0, !PT ;  /* 0x000000ffa64f7812 */ /* 0x000fe200078ec0ff */
[----:B------:R4:W5:Y:S01]  /*d090*/  LDL.LU.64 R188, [R1+0xb8] ;  /* 0x0000b80001bc7983 */ /* 0x0009620000300a00 */
[----:B------:R-:W-:Y:S02]  /*d0a0*/  SHF.R.U32.HI R78, RZ, 0x8, R78 ;  /* 0x00000008ff4e7819 */ /* 0x000fe4000001164e */
[----:B------:R-:W-:Y:S02]  /*d0b0*/  LOP3.LUT R84, R174, 0xffff, RZ, 0xc0, !PT ;  /* 0x0000ffffae547812 */ /* 0x000fe400078ec0ff */
[----:B------:R-:W-:Y:S01]  /*d0c0*/  SHF.R.U32.HI R85, RZ, 0x18, R85 ;  /* 0x00000018ff557819 */ /* 0x000fe20000011655 */
[----:B------:R-:W-:Y:S01]  /*d0d0*/  STG.E.U16 [R170.64+0x42], R96 ;  /* 0x00004260aa007986 */ /* 0x000fe2000c101510 */
[----:B------:R-:W-:Y:S02]  /*d0e0*/  LOP3.LUT R76, R76, 0xff, RZ, 0xc0, !PT ;  /* 0x000000ff4c4c7812 */ /* 0x000fe400078ec0ff */
[----:B-1----:R-:W-:Y:S01]  /*d0f0*/  PRMT R6, R6, 0x7054, R6 ;  /* 0x0000705406067816 */ /* 0x002fe20000000006 */
[----:B------:R-:W-:Y:S01]  /*d100*/  @!P2 HFMA2.BF16_V2 R228, -RZ.H0_H0, RZ.H0_H0, -R154.H0_H0 ;  /* 0x200000ffffe4a231 */ /* 0x000fe2000034099a */
[----:B------:R-:W-:Y:S02]  /*d110*/  PRMT R78, R79, 0x5410, R78 ;  /* 0x000054104f4e7816 */ /* 0x000fe4000000004e */
[----:B------:R-:W-:Y:S01]  /*d120*/  LOP3.LUT R79, R175, UR15, R168, 0x96, !PT ;  /* 0x0000000faf4f7c12 */ /* 0x000fe2000f8e96a8 */
[--C-:B------:R-:W-:Y:S01]  /*d130*/  HSET2.LE.AND R77, R77, R6.reuse, PT ;  /* 0x000000064d4d7233 */ /* 0x100fe20003803000 */
[----:B------:R-:W-:Y:S01]  /*d140*/  PRMT R76, R76, 0x5410, R85 ;  /* 0x000054104c4c7816 */ /* 0x000fe20000000055 */
[----:B------:R-:W-:Y:S01]  /*d150*/  IMAD.MOV.U32 R175, RZ, RZ, R91 ;  /* 0x000000ffffaf7224 */ /* 0x000fe200078e005b */
[----:B------:R-:W-:Y:S02]  /*d160*/  LOP3.LUT R85, R174, 0xff, RZ, 0xc0, !PT ;  /* 0x000000ffae557812 */ /* 0x000fe400078ec0ff */
[----:B------:R-:W-:Y:S01]  /*d170*/  SHF.R.U32.HI R84, RZ, 0x8, R84 ;  /* 0x00000008ff547819 */ /* 0x000fe20000011654 */
[--C-:B------:R-:W-:Y:S01]  /*d180*/  HSET2.LE.AND R76, R76, R6.reuse, PT ;  /* 0x000000064c4c7233 */ /* 0x100fe20003803000 */
[----:B------:R-:W-:Y:S02]  /*d190*/  SHF.R.U32.HI R87, RZ, 0x8, R87 ;  /* 0x00000008ff577819 */ /* 0x000fe40000011657 */
[----:B------:R-:W-:Y:S02]  /*d1a0*/  PRMT R85, R85, 0x5410, R84 ;  /* 0x0000541055557816 */ /* 0x000fe40000000054 */
[--C-:B------:R-:W-:Y:S02]  /*d1b0*/  SHF.R.U32.HI R84, RZ, 0x10, R79.reuse ;  /* 0x00000010ff547819 */ /* 0x100fe4000001164f */
[----:B------:R-:W-:Y:S01]  /*d1c0*/  LOP3.LUT R72, R77, R72, RZ, 0xc0, !PT ;  /* 0x000000484d487212 */ /* 0x000fe200078ec0ff */
[--C-:B------:R-:W-:Y:S01]  /*d1d0*/  HSET2.LE.AND R77, R78, R6.reuse, PT ;  /* 0x000000064e4d7233 */ /* 0x100fe20003803000 */
[----:B------:R-:W-:Y:S01]  /*d1e0*/  LOP3.LUT R84, R84, 0xff, RZ, 0xc0, !PT ;  /* 0x000000ff54547812 */ /* 0x000fe200078ec0ff */
[--C-:B------:R-:W-:Y:S01]  /*d1f0*/  HSET2.LE.AND R85, R85, R6.reuse, PT ;  /* 0x0000000655557233 */ /* 0x100fe20003803000 */
[----:B------:R-:W-:Y:S02]  /*d200*/  LOP3.LUT R131, R87, 0xffff, RZ, 0xc0, !PT ;  /* 0x0000ffff57837812 */ /* 0x000fe400078ec0ff */
[C---:B------:R-:W-:Y:S02]  /*d210*/  LOP3.LUT R87, R79.reuse, 0xff, RZ, 0xc0, !PT ;  /* 0x000000ff4f577812 */ /* 0x040fe400078ec0ff */
[--C-:B------:R-:W-:Y:S02]  /*d220*/  SHF.R.U32.HI R89, RZ, 0x10, R174.reuse ;  /* 0x00000010ff597819 */ /* 0x100fe400000116ae */
[----:B------:R-:W-:Y:S01]  /*d230*/  SHF.R.U32.HI R88, RZ, 0x18, R174 ;  /* 0x00000018ff587819 */ /* 0x000fe200000116ae */
[----:B------:R-:W-:Y:S01]  /*d240*/  IMAD.MOV.U32 R174, RZ, RZ, R90 ;  /* 0x000000ffffae7224 */ /* 0x000fe200078e005a */
[----:B------:R-:W-:Y:S02]  /*d250*/  LOP3.LUT R90, R79, 0xffff, RZ, 0xc0, !PT ;  /* 0x0000ffff4f5a7812 */ /* 0x000fe400078ec0ff */
[----:B------:R-:W-:Y:S02]  /*d260*/  SHF.R.U32.HI R79, RZ, 0x18, R79 ;  /* 0x00000018ff4f7819 */ /* 0x000fe4000001164f */
[----:B------:R-:W-:Y:S02]  /*d270*/  LOP3.LUT R73, R76, R73, RZ, 0xc0, !PT ;  /* 0x000000494c497212 */ /* 0x000fe400078ec0ff */
[----:B------:R-:W-:Y:S02]  /*d280*/  PRMT R84, R84, 0x5410, R79 ;  /* 0x0000541054547816 */ /* 0x000fe4000000004f */
[----:B------:R-:W-:Y:S02]  /*d290*/  LOP3.LUT R74, R77, R74, RZ, 0xc0, !PT ;  /* 0x0000004a4d4a7212 */ /* 0x000fe400078ec0ff */
[----:B------:R-:W1:Y:S01]  /*d2a0*/  LDSM.16.MT88.4 R76, [R196+0x6000] ;  /* 0x00600000c44c783b */ /* 0x000e620000004200 */
[----:B------:R-:W-:Y:S01]  /*d2b0*/  LOP3.LUT R86, R86, 0xff, RZ, 0xc0, !PT ;  /* 0x000000ff56567812 */ /* 0x000fe200078ec0ff */
[----:B------:R-:W-:Y:S01]  /*d2c0*/  HSET2.LE.AND R84, R84, R6, PT ;  /* 0x0000000654547233 */ /* 0x000fe20003803000 */
[----:B------:R-:W-:Y:S02]  /*d2d0*/  @!P4 PRMT R97, R234, 0x5410, RZ ;  /* 0x00005410ea61c816 */ /* 0x000fe400000000ff */
[----:B------:R-:W-:Y:S02]  /*d2e0*/  ISETP.GE.U32.AND P4, PT, R4, R86, PT ;  /* 0x000000560400720c */ /* 0x000fe40003f86070 */
[----:B------:R-:W-:Y:S01]  /*d2f0*/  SHF.R.U32.HI R86, RZ, 0x10, R166 ;  /* 0x00000010ff567819 */ /* 0x000fe200000116a6 */
[----:B------:R-:W-:Y:S01]  /*d300*/  STG.E.U16 [R170.64+0x40], R97 ;  /* 0x00004061aa007986 */ /* 0x000fe2000c101510 */
[----:B------:R-:W-:Y:S02]  /*d310*/  SHF.R.U32.HI R90, RZ, 0x8, R90 ;  /* 0x00000008ff5a7819 */ /* 0x000fe4000001165a */
[----:B------:R-:W-:Y:S01]  /*d320*/  SHF.R.U32.HI R167, RZ, 0x18, R166 ;  /* 0x00000018ffa77819 */ /* 0x000fe200000116a6 */
[----:B------:R-:W-:Y:S01]  /*d330*/  STG.E.U16 [R158.64+0x40], R95 ;  /* 0x0000405f9e007986 */ /* 0x000fe2000c101510 */
[----:B------:R-:W-:Y:S02]  /*d340*/  LOP3.LUT R86, R86, 0xff, RZ, 0xc0, !PT ;  /* 0x000000ff56567812 */ /* 0x000fe400078ec0ff */
[----:B------:R-:W-:Y:S01]  /*d350*/  PRMT R87, R87, 0x5410, R90 ;  /* 0x0000541057577816 */ /* 0x000fe2000000005a */
[----:B------:R-:W-:Y:S01]  /*d360*/  STG.E.U16 [R158.64+0x42], R92 ;  /* 0x0000425c9e007986 */ /* 0x000fe2000c101510 */
[----:B------:R-:W-:Y:S01]  /*d370*/  PRMT R86, R86, 0x5410, R167 ;  /* 0x0000541056567816 */ /* 0x000fe200000000a7 */
[----:B------:R-:W-:Y:S01]  /*d380*/  @!P4 HFMA2.BF16_V2 R204, -RZ.H0_H0, RZ.H0_H0, -R146.H0_H0 ;  /* 0x200000ffffccc231 */ /* 0x000fe20000340992 */
[----:B------:R-:W-:Y:S01]  /*d390*/  LOP3.LUT R89, R89, 0xff, RZ, 0xc0, !PT ;  /* 0x000000ff59597812 */ /* 0x000fe200078ec0ff */
[--C-:B------:R-:W-:Y:S01]  /*d3a0*/  HSET2.LE.AND R87, R87, R6.reuse, PT ;  /* 0x0000000657577233 */ /* 0x100fe20003803000 */
[----:B------:R-:W-:Y:S01]  /*d3b0*/  LOP3.LUT R81, R84, R81, RZ, 0xc0, !PT ;  /* 0x0000005154517212 */ /* 0x000fe200078ec0ff */
[--C-:B------:R-:W-:Y:S01]  /*d3c0*/  HSET2.LE.AND R86, R86, R6.reuse, PT ;  /* 0x0000000656567233 */ /* 0x100fe20003803000 */
[----:B------:R-:W-:Y:S01]  /*d3d0*/  LOP3.LUT R82, R85, R82, RZ, 0xc0, !PT ;  /* 0x0000005255527212 */ /* 0x000fe200078ec0ff */
[----:B------:R-:W-:Y:S01]  /*d3e0*/  STG.E.U16 [R160.64+0x3e], R93 ;  /* 0x00003e5da0007986 */ /* 0x000fe2000c101510 */
[----:B------:R-:W-:Y:S02]  /*d3f0*/  LOP3.LUT R80, R87, R80, RZ, 0xc0, !PT ;  /* 0x0000005057507212 */ /* 0x000fe400078ec0ff */
[----:B------:R-:W-:Y:S01]  /*d400*/  LOP3.LUT R75, R86, R75, RZ, 0xc0, !PT ;  /* 0x0000004b564b7212 */ /* 0x000fe200078ec0ff */
[----:B------:R-:W-:Y:S01]  /*d410*/  STG.E.U16 [R160.64+0x40], R128 ;  /* 0x00004080a0007986 */ /* 0x000fe2000c101510 */
[----:B------:R-:W-:Y:S02]  /*d420*/  PRMT R88, R89, 0x5410, R88 ;  /* 0x0000541059587816 */ /* 0x000fe40000000058 */
[----:B------:R-:W-:Y:S01]  /*d430*/  LOP3.LUT R89, R178, 0xff, RZ, 0xc0, !PT ;  /* 0x000000ffb2597812 */ /* 0x000fe200078ec0ff */
[----:B------:R-:W2:Y:S01]  /*d440*/  LDSM.16.MT88.4 R84, [R194+0x6000] ;  /* 0x00600000c254783b */ /* 0x000ea20000004200 */
[----:B------:R-:W-:Y:S01]  /*d450*/  LOP3.LUT R90, R180, 0xffff, RZ, 0xc0, !PT ;  /* 0x0000ffffb45a7812 */ /* 0x000fe200078ec0ff */
[--C-:B------:R-:W-:Y:S01]  /*d460*/  HSET2.LE.AND R88, R88, R6.reuse, PT ;  /* 0x0000000658587233 */ /* 0x100fe20003803000 */
[----:B------:R-:W-:Y:S02]  /*d470*/  @!P0 PRMT R135, R217, 0x5410, RZ ;  /* 0x00005410d9878816 */ /* 0x000fe400000000ff */
[----:B------:R-:W-:Y:S02]  /*d480*/  PRMT R5, R140, 0x7632, R5 ;  /* 0x000076328c057816 */ /* 0x000fe40000000005 */
[----:B------:R-:W-:Y:S01]  /*d490*/  LOP3.LUT R83, R88, R83, RZ, 0xc0, !PT ;  /* 0x0000005358537212 */ /* 0x000fe200078ec0ff */
[-C--:B-1----:R-:W-:Y:S01]  /*d4a0*/  HMMA.16816.F32.BF16 R8, R72, R76.reuse, R8 ;  /* 0x0000004c4808723c */ /* 0x082fe20000041808 */
[----:B------:R-:W-:Y:S01]  /*d4b0*/  STG.E.U16 [R162.64+0x40], R130 ;  /* 0x00004082a2007986 */ /* 0x000fe2000c101510 */
[----:B------:R-:W-:Y:S01]  /*d4c0*/  SHF.R.U32.HI R88, RZ, 0x10, R178 ;  /* 0x00000010ff587819 */ /* 0x000fe200000116b2 */
[----:B------:R-:W-:Y:S01]  /*d4d0*/  @!P5 HFMA2.BF16_V2 R212, -RZ.H0_H0, RZ.H0_H0, -R5.H0_H0 ;  /* 0x200000ffffd4d231 */ /* 0x000fe20000340905 */
[----:B------:R-:W-:Y:S01]  /*d4e0*/  ISETP.GE.U32.AND P0, PT, R4, R94, PT ;  /* 0x0000005e0400720c */ /* 0x000fe20003f06070 */
[----:B------:R1:W-:Y:S01]  /*d4f0*/  STG.E.U16 [R162.64+0x42], R135 ;  /* 0x00004287a2007986 */ /* 0x0003e2000c101510 */
[----:B------:R-:W-:Y:S02]  /*d500*/  PRMT R94, R140, 0x5410, R5 ;  /* 0x000054108c5e7816 */ /* 0x000fe40000000005 */
[C---:B------:R-:W-:Y:S01]  /*d510*/  HMMA.16816.F32.BF16 R12, R80.reuse, R76, R12 ;  /* 0x0000004c500c723c */ /* 0x040fe2000004180c */
[----:B------:R-:W-:Y:S03]  /*d520*/  STG.E.U16 [R170.64+0x50], R144 ;  /* 0x00005090aa007986 */ /* 0x000fe6000c101510 */
[----:B------:R-:W-:Y:S01]  /*d530*/  @!P5 PRMT R5, R212, 0x5410, RZ ;  /* 0x00005410d405d816 */ /* 0x000fe200000000ff */
[----:B------:R-:W-:Y:S01]  /*d540*/  STG.E.U16 [R170.64+0x52], R101 ;  /* 0x00005265aa007986 */ /* 0x000fe2000c101510 */
[----:B------:R-:W-:Y:S02]  /*d550*/  @!P6 PRMT R140, R213, 0x5410, RZ ;  /* 0x00005410d58ce816 */ /* 0x000fe400000000ff */
[-C--:B------:R-:W-:Y:S01]  /*d560*/  HMMA.16816.F32.BF16 R16, R80, R78.reuse, R16 ;  /* 0x0000004e5010723c */ /* 0x080fe20000041810 */
[----:B------:R-:W-:Y:S01]  /*d570*/  STG.E.U16 [R158.64+0x50], R103 ;  /* 0x000050679e007986 */ /* 0x000fe2000c101510 */
[----:B------:R-:W-:Y:S02]  /*d580*/  ISETP.GE.U32.AND P6, PT, R4, R131, PT ;  /* 0x000000830400720c */ /* 0x000fe40003fc6070 */
[----:B------:R-:W-:Y:S01]  /*d590*/  LOP3.LUT R168, R164, 0xffff, RZ, 0xc0, !PT ;  /* 0x0000ffffa4a87812 */ /* 0x000fe200078ec0ff */
[----:B------:R-:W-:Y:S01]  /*d5a0*/  STG.E.U16 [R158.64+0x52], R102 ;  /* 0x000052669e007986 */ /* 0x000fe2000c101510 */
[----:B------:R-:W-:Y:S02]  /*d5b0*/  SHF.R.U32.HI R151, RZ, 0x18, R164 ;  /* 0x00000018ff977819 */ /* 0x000fe400000116a4 */
[C---:B------:R-:W-:Y:S01]  /*d5c0*/  HMMA.16816.F32.BF16 R20, R72.reuse, R78, R20 ;  /* 0x0000004e4814723c */ /* 0x040fe20000041814 */
[----:B------:R-:W3:Y:S03]  /*d5d0*/  LDSM.16.MT88.4 R76, [R193+0x6000] ;  /* 0x00600000c14c783b */ /* 0x000ee60000004200 */
[----:B------:R-:W-:Y:S02]  /*d5e0*/  SHF.R.U32.HI R168, RZ, 0x8, R168 ;  /* 0x00000008ffa87819 */ /* 0x000fe400000116a8 */
[--C-:B------:R-:W-:Y:S02]  /*d5f0*/  SHF.R.U32.HI R145, RZ, 0x18, R180.reuse ;  /* 0x00000018ff917819 */ /* 0x100fe400000116b4 */
[-C--:B--2---:R-:W-:Y:S01]  /*d600*/  HMMA.16816.F32.BF16 R24, R72, R84.reuse, R24 ;  /* 0x000000544818723c */ /* 0x084fe20000041818 */
[----:B------:R-:W-:Y:S03]  /*d610*/  STG.E.U16 [R160.64+0x4e], R100 ;  /* 0x00004e64a0007986 */ /* 0x000fe6000c101510 */
[----:B------:R-:W-:Y:S01]  /*d620*/  SHF.R.U32.HI R166, RZ, 0x10, R180 ;  /* 0x00000010ffa67819 */ /* 0x000fe200000116b4 */
[----:B------:R-:W-:Y:S01]  /*d630*/  STG.E.U16 [R160.64+0x50], R7 ;  /* 0x00005007a0007986 */ /* 0x000fe2000c101510 */
[----:B-1----:R-:W-:Y:S02]  /*d640*/  IMAD.MOV.U32 R135, RZ, RZ, R0 ;  /* 0x000000ffff877224 */ /* 0x002fe400078e0000 */
[C---:B------:R-:W-:Y:S01]  /*d650*/  HMMA.16816.F32.BF16 R28, R80.reuse, R84, R28 ;  /* 0x00000054501c723c */ /* 0x040fe2000004181c */
[----:B------:R-:W-:Y:S03]  /*d660*/  STG.E.U16 [R162.64+0x50], R142 ;  /* 0x0000508ea2007986 */ /* 0x000fe6000c101510 */
[----:B------:R-:W-:Y:S01]  /*d670*/  LOP3.LUT R166, R166, 0xff, RZ, 0xc0, !PT ;  /* 0x000000ffa6a67812 */ /* 0x000fe200078ec0ff */
[----:B------:R1:W-:Y:S03]  /*d680*/  STG.E.U16 [R162.64+0x52], R133 ;  /* 0x00005285a2007986 */ /* 0x0003e6000c101510 */
[-C--:B------:R-:W-:Y:S01]  /*d690*/  HMMA.16816.F32.BF16 R32, R80, R86.reuse, R32 ;  /* 0x000000565020723c */ /* 0x080fe20000041820 */
[----:B------:R2:W-:Y:S03]  /*d6a0*/  STG.E.U16 [R170.64+0x62], R5 ;  /* 0x00006205aa007986 */ /* 0x0005e6000c101510 */
[----:B------:R-:W-:Y:S01]  /*d6b0*/  PRMT R145, R166, 0x5410, R145 ;  /* 0x00005410a6917816 */ /* 0x000fe20000000091 */
[----:B------:R-:W-:Y:S01]  /*d6c0*/  STG.E.U16 [R170.64+0x60], R140 ;  /* 0x0000608caa007986 */ /* 0x000fe2000c101510 */
[----:B------:R-:W-:Y:S02]  /*d6d0*/  SHF.R.U32.HI R166, RZ, 0x10, R164 ;  /* 0x00000010ffa67819 */ /* 0x000fe400000116a4 */
[C---:B------:R-:W-:Y:S01]  /*d6e0*/  HMMA.16816.F32.BF16 R36, R72.reuse, R86, R36 ;  /* 0x000000564824723c */ /* 0x040fe20000041824 */
[----:B------:R-:W4:Y:S07]  /*d6f0*/  LDSM.16.MT88.4 R84, [R192+0x6000] ;  /* 0x00600000c054783b */ /* 0x000f2e0000004200 */
[-C--:B---3--:R-:W-:Y:S01]  /*d700*/  HMMA.16816.F32.BF16 R40, R72, R76.reuse, R40 ;  /* 0x0000004c4828723c */ /* 0x088fe20000041828 */
[----:B-1----:R-:W-:Y:S07]  /*d710*/  IMAD.MOV.U32 R133, RZ, RZ, R2 ;  /* 0x000000ffff857224 */ /* 0x002fee00078e0002 */
[C---:B------:R-:W-:Y:S01]  /*d720*/  HMMA.16816.F32.BF16 R44, R80.reuse, R76, R44 ;  /* 0x0000004c502c723c */ /* 0x040fe2000004182c */
[----:B--2---:R-:W-:Y:S06]  /*d730*/  IADD3 R5, R134, -0x1, RZ ;  /* 0xffffffff86057810 */ /* 0x004fec0007ffe0ff */
[----:B------:R-:W-:Y:S01]  /*d740*/  LOP3.LUT R77, R178, 0xffff, RZ, 0xc0, !PT ;  /* 0x0000ffffb24d7812 */ /* 0x000fe200078ec0ff */
[-C--:B------:R-:W-:Y:S01]  /*d750*/  HMMA.16816.F32.BF16 R48, R80, R78.reuse, R48 ;  /* 0x0000004e5030723c */ /* 0x080fe20000041830 */
[----:B------:R-:W-:Y:S03]  /*d760*/  LOP3.LUT R76, R181, UR14, R148, 0x96, !PT ;  /* 0x0000000eb54c7c12 */ /* 0x000fe6000f8e9694 */
[----:B------:R-:W-:Y:S02]  /*d770*/  LOP3.LUT R148, R180, 0xff, RZ, 0xc0, !PT ;  /* 0x000000ffb4947812 */ /* 0x000fe400078ec0ff */
[----:B------:R-:W-:Y:S02]  /*d780*/  LOP3.LUT R165, R76, 0xffff, RZ, 0xc0, !PT ;  /* 0x0000ffff4ca57812 */ /* 0x000fe400078ec0ff */
[C---:B------:R-:W-:Y:S01]  /*d790*/  HMMA.16816.F32.BF16 R52, R72.reuse, R78, R52 ;  /* 0x0000004e4834723c */ /* 0x040fe20000041834 */
[----:B------:R-:W-:Y:S03]  /*d7a0*/  SHF.R.U32.HI R155, RZ, 0x18, R76 ;  /* 0x00000018ff9b7819 */ /* 0x000fe6000001164c */
[----:B------:R-:W-:Y:S03]  /*d7b0*/  SHF.R.U32.HI R178, RZ, 0x18, R178 ;  /* 0x00000018ffb27819 */ /* 0x000fe600000116b2 */
[----:B------:R-:W-:Y:S01]  /*d7c0*/  SHF.R.U32.HI R78, RZ, 0x8, R77 ;  /* 0x00000008ff4e7819 */ /* 0x000fe2000001164d */
[-C--:B----4-:R-:W-:Y:S01]  /*d7d0*/  HMMA.16816.F32.BF16 R56, R72, R84.reuse, R56 ;  /* 0x000000544838723c */ /* 0x090fe20000041838 */
[----:B------:R-:W-:Y:S03]  /*d7e0*/  LOP3.LUT R79, R88, 0xff, RZ, 0xc0, !PT ;  /* 0x000000ff584f7812 */ /* 0x000fe600078ec0ff */
[----:B------:R-:W-:Y:S02]  /*d7f0*/  SHF.R.U32.HI R77, RZ, 0x8, R90 ;  /* 0x00000008ff4d7819 */ /* 0x000fe4000001165a */
[----:B------:R-:W-:Y:S02]  /*d800*/  PRMT R78, R89, 0x5410, R78 ;  /* 0x00005410594e7816 */ /* 0x000fe4000000004e */
[C---:B------:R-:W-:Y:S01]  /*d810*/  HMMA.16816.F32.BF16 R60, R80.reuse, R84, R60 ;  /* 0x00000054503c723c */ /* 0x040fe2000004183c */
[----:B------:R-:W1:Y:S03]  /*d820*/  LDSM.16.MT88.4 R88, [R196+0x6800] ;  /* 0x00680000c458783b */ /* 0x000e660000004200 */
[----:B------:R-:W-:Y:S01]  /*d830*/  PRMT R148, R148, 0x5410, R77 ;  /* 0x0000541094947816 */ /* 0x000fe2000000004d */
[--C-:B------:R-:W-:Y:S01]  /*d840*/  HSET2.LE.AND R78, R78, R6.reuse, PT ;  /* 0x000000064e4e7233 */ /* 0x100fe20003803000 */
[----:B------:R-:W-:Y:S02]  /*d850*/  LOP3.LUT R77, R164, 0xff, RZ, 0xc0, !PT ;  /* 0x000000ffa44d7812 */ /* 0x000fe400078ec0ff */
[-C--:B------:R-:W-:Y:S01]  /*d860*/  HMMA.16816.F32.BF16 R64, R80, R86.reuse, R64 ;  /* 0x000000565040723c */ /* 0x080fe20000041840 */
[----:B------:R-:W-:Y:S03]  /*d870*/  LOP3.LUT R164, R166, 0xff, RZ, 0xc0, !PT ;  /* 0x000000ffa6a47812 */ /* 0x000fe600078ec0ff */
[----:B------:R-:W-:Y:S02]  /*d880*/  SHF.R.U32.HI R84, RZ, 0x10, R76 ;  /* 0x00000010ff547819 */ /* 0x000fe4000001164c */
[----:B------:R-:W-:Y:S01]  /*d890*/  PRMT R77, R77, 0x5410, R168 ;  /* 0x000054104d4d7816 */ /* 0x000fe200000000a8 */
[--C-:B------:R-:W-:Y:S01]  /*d8a0*/  HSET2.LE.AND R82, R148, R6.reuse, PT ;  /* 0x0000000694527233 */ /* 0x100fe20003803000 */
[----:B------:R-:W-:Y:S01]  /*d8b0*/  HMMA.16816.F32.BF16 R68, R72, R86, R68 ;  /* 0x000000564844723c */ /* 0x000fe20000041844 */
[----:B------:R-:W-:Y:S01]  /*d8c0*/  PRMT R151, R164, 0x5410, R151 ;  /* 0x00005410a4977816 */ /* 0x000fe20000000097 */
[----:B------:R-:W2:Y:S02]  /*d8d0*/  LDSM.16.MT88.4 R72, [R194+0x6800] ;  /* 0x00680000c248783b */ /* 0x000ea40000004200 */
[----:B------:R-:W-:Y:S01]  /*d8e0*/  PRMT R79, R79, 0x5410, R178 ;  /* 0x000054104f4f7816 */ /* 0x000fe200000000b2 */
[--C-:B------:R-:W-:Y:S01]  /*d8f0*/  HSET2.LE.AND R83, R145, R6.reuse, PT ;  /* 0x0000000691537233 */ /* 0x100fe20003803000 */
[----:B------:R-:W-:Y:S02]  /*d900*/  LOP3.LUT R85, R76, 0xff, RZ, 0xc0, !PT ;  /* 0x000000ff4c557812 */ /* 0x000fe400078ec0ff */
[----:B------:R-:W-:Y:S01]  /*d910*/  SHF.R.U32.HI R76, RZ, 0x8, R165 ;  /* 0x00000008ff4c7819 */ /* 0x000fe200000116a5 */
[--C-:B------:R-:W-:Y:S03]  /*d920*/  HSET2.LE.AND R79, R79, R6.reuse, PT ;  /* 0x000000064f4f7233 */ /* 0x100fe60003803000 */
[----:B------:R-:W-:Y:S02]  /*d930*/  LOP3.LUT R84, R84, 0xff, RZ, 0xc0, !PT ;  /* 0x000000ff54547812 */ /* 0x000fe400078ec0ff */
[----:B------:R-:W-:Y:S01]  /*d940*/  PRMT R85, R85, 0x5410, R76 ;  /* 0x0000541055557816 */ /* 0x000fe2000000004c */
[--C-:B------:R-:W-:Y:S01]  /*d950*/  HSET2.LE.AND R76, R77, R6.reuse, PT ;  /* 0x000000064d4c7233 */ /* 0x100fe20003803000 */
[----:B------:R-:W-:Y:S01]  /*d960*/  PRMT R84, R84, 0x5410, R155 ;  /* 0x0000541054547816 */ /* 0x000fe2000000009b */
[--C-:B------:R-:W-:Y:S01]  /*d970*/  HSET2.LE.AND R77, R151, R6.reuse, PT ;  /* 0x00000006974d7233 */ /* 0x100fe20003803000 */
[----:B------:R-:W-:Y:S01]  /*d980*/  LOP3.LUT R78, R78, R121, RZ, 0xc0, !PT ;  /* 0x000000794e4e7212 */ /* 0x000fe200078ec0ff */
[--C-:B------:R-:W-:Y:S01]  /*d990*/  HSET2.LE.AND R80, R85, R6.reuse, PT ;  /* 0x0000000655507233 */ /* 0x100fe20003803000 */
[----:B------:R-:W-:Y:S01]  /*d9a0*/  LOP3.LUT R76, R76, R123, RZ, 0xc0, !PT ;  /* 0x0000007b4c4c7212 */ /* 0x000fe200078ec0ff */
[--C-:B------:R-:W-:Y:S01]  /*d9b0*/  HSET2.LE.AND R81, R84, R6.reuse, PT ;  /* 0x0000000654517233 */ /* 0x100fe20003803000 */
[----:B------:R-:W-:Y:S01]  /*d9c0*/  LOP3.LUT R77, R77, R122, RZ, 0xc0, !PT ;  /* 0x0000007a4d4d7212 */ /* 0x000fe200078ec0ff */
[----:B------:R-:W-:Y:S01]  /*d9d0*/  MUFU.EX2 R155, R138 ;  /* 0x0000008a009b7308 */ /* 0x000fe20000000800 */
[----:B------:R-:W-:Y:S02]  /*d9e0*/  LOP3.LUT R79, R79, R120, RZ, 0xc0, !PT ;  /* 0x000000784f4f7212 */ /* 0x000fe400078ec0ff */
[----:B------:R-:W-:Y:S02]  /*d9f0*/  IADD3 R84, R141, 0x1, RZ ;  /* 0x000000018d547810 */ /* 0x000fe40007ffe0ff */
[----:B------:R-:W-:Y:S02]  /*da00*/  LOP3.LUT R80, R80, R119, RZ, 0xc0, !PT ;  /* 0x0000007750507212 */ /* 0x000fe400078ec0ff */
[----:B------:R-:W-:Y:S01]  /*da10*/  LOP3.LUT R84, R175, UR19, R84, 0x96, !PT ;  /* 0x00000013af547c12 */ /* 0x000fe2000f8e9654 */
[-C--:B-1----:R-:W-:Y:S01]  /*da20*/  HMMA.16816.F32.BF16 R8, R76, R88.reuse, R8 ;  /* 0x000000584c08723c */ /* 0x082fe20000041808 */
[----:B------:R-:W-:Y:S02]  /*da30*/  LOP3.LUT R81, R81, R118, RZ, 0xc0, !PT ;  /* 0x0000007651517212 */ /* 0x000fe400078ec0ff */
[----:B------:R-:W-:Y:S01]  /*da40*/  LOP3.LUT R82, R82, R117, RZ, 0xc0, !PT ;  /* 0x0000007552527212 */ /* 0x000fe200078ec0ff */
[----:B------:R-:W-:Y:S01]  /*da50*/  IMAD.WIDE.U32 R122, R84, -0x326172a9, RZ ;  /* 0xcd9e8d57547a7825 */ /* 0x000fe200078e00ff */
[----:B------:R-:W-:Y:S04]  /*da60*/  LOP3.LUT R83, R83, R116, RZ, 0xc0, !PT ;  /* 0x0000007453537212 */ /* 0x000fe800078ec0ff */
[C---:B------:R-:W-:Y:S03]  /*da70*/  LOP3.LUT R84, R123.reuse, UR13, R172, 0x96, !PT ;  /* 0x0000000d7b547c12 */ /* 0x040fe6000f8e96ac */
[C---:B------:R-:W-:Y:S01]  /*da80*/  HMMA.16816.F32.BF16 R12, R80.reuse, R88, R12 ;  /* 0x00000058500c723c */ /* 0x040fe2000004180c */
[----:B------:R-:W-:Y:S01]  /*da90*/  LOP3.LUT R85, R123, UR13, R182, 0x96, !PT ;  /* 0x0000000d7b557c12 */ /* 0x000fe2000f8e96b6 */
[----:B------:R-:W-:Y:S01]  /*daa0*/  IMAD.WIDE.U32 R164, R84, -0x2daee0ad, RZ ;  /* 0xd2511f5354a47825 */ /* 0x000fe200078e00ff */
[--C-:B------:R-:W-:Y:S02]  /*dab0*/  LOP3.LUT R166, R157, UR11, R122.reuse, 0x96, !PT ;  /* 0x0000000b9da67c12 */ /* 0x100fe4000f8e967a */
[----:B------:R-:W-:Y:S01]  /*dac0*/  LOP3.LUT R122, R153, UR11, R122, 0x96, !PT ;  /* 0x0000000b997a7c12 */ /* 0x000fe2000f8e967a */
[----:B------:R-:W-:Y:S01]  /*dad0*/  IMAD.WIDE.U32 R116, R85, -0x2daee0ad, RZ ;  /* 0xd2511f5355747825 */ /* 0x000fe200078e00ff */
[----:B------:R-:W-:Y:S01]  /*dae0*/  LOP3.LUT R84, R165, UR10, R186, 0x96, !PT ;  /* 0x0000000aa5547c12 */ /* 0x000fe2000f8e96ba */
[-C--:B------:R-:W-:Y:S04]  /*daf0*/  HMMA.16816.F32.BF16 R16, R80, R90.reuse, R16 ;  /* 0x0000005a5010723c */ /* 0x080fe80000041810 */
[----:B------:R-:W-:Y:S01]  /*db00*/  IMAD.WIDE.U32 R166, R166, -0x2daee0ad, RZ ;  /* 0xd2511f53a6a67825 */ /* 0x000fe200078e00ff */
[----:B------:R-:W-:Y:S03]  /*db10*/  LOP3.LUT R88, R117, UR10, R184, 0x96, !PT ;  /* 0x0000000a75587c12 */ /* 0x000fe6000f8e96b8 */
[C---:B------:R-:W-:Y:S01]  /*db20*/  HMMA.16816.F32.BF16 R20, R76.reuse, R90, R20 ;  /* 0x0000005a4c14723c */ /* 0x040fe20000041814 */
[----:B------:R-:W-:Y:S02]  /*db30*/  IMAD.WIDE.U32 R118, R84, -0x326172a9, RZ ;  /* 0xcd9e8d5754767825 */ /* 0x000fe400078e00ff */
[----:B------:R-:W1:Y:S01]  /*db40*/  LDSM.16.MT88.4 R84, [R193+0x6800] ;  /* 0x00680000c154783b */ /* 0x000e620000004200 */
[----:B------:R-:W-:Y:S01]  /*db50*/  LOP3.LUT R164, R167, UR8, R164, 0x96, !PT ;  /* 0x00000008a7a47c12 */ /* 0x000fe2000f8e96a4 */
[----:B------:R-:W-:Y:S01]  /*db60*/  IMAD.WIDE.U32 R122, R122, -0x2daee0ad, RZ ;  /* 0xd2511f537a7a7825 */ /* 0x000fe200078e00ff */
[----:B------:R-:W-:Y:S02]  /*db70*/  LOP3.LUT R156, R119, UR9, R156, 0x96, !PT ;  /* 0x00000009779c7c12 */ /* 0x000fe4000f8e969c */
[-C--:B--2---:R-:W-:Y:S01]  /*db80*/  HMMA.16816.F32.BF16 R24, R76, R72.reuse, R24 ;  /* 0x000000484c18723c */ /* 0x084fe20000041818 */
[----:B------:R-:W-:Y:S03]  /*db90*/  IMAD.WIDE.U32 R164, R164, -0x326172a9, RZ ;  /* 0xcd9e8d57a4a47825 */ /* 0x000fe600078e00ff */
[----:B------:R-:W-:Y:S01]  /*dba0*/  LOP3.LUT R116, R123, UR8, R116, 0x96, !PT ;  /* 0x000000087b747c12 */ /* 0x000fe2000f8e9674 */
[----:B------:R-:W-:Y:S01]  /*dbb0*/  IMAD.WIDE.U32 R88, R88, -0x326172a9, RZ ;  /* 0xcd9e8d5758587825 */ /* 0x000fe200078e00ff */
[----:B------:R-:W-:Y:S02]  /*dbc0*/  LOP3.LUT R118, R165, UR7, R118, 0x96, !PT ;  /* 0x00000007a5767c12 */ /* 0x000fe4000f8e9676 */
[C---:B------:R-:W-:Y:S01]  /*dbd0*/  HMMA.16816.F32.BF16 R28, R80.reuse, R72, R28 ;  /* 0x00000048501c723c */ /* 0x040fe2000004181c */
[----:B------:R-:W-:Y:S03]  /*dbe0*/  IMAD.WIDE.U32 R116, R116, -0x326172a9, RZ ;  /* 0xcd9e8d5774747825 */ /* 0x000fe600078e00ff */
[----:B------:R-:W-:Y:S01]  /*dbf0*/  LOP3.LUT R152, R89, UR9, R152, 0x96, !PT ;  /* 0x0000000959987c12 */ /* 0x000fe2000f8e9698 */
[----:B------:R-:W-:Y:S01]  /*dc00*/  IMAD.WIDE.U32 R118, R118, -0x2daee0ad, RZ ;  /* 0xd2511f5376767825 */ /* 0x000fe200078e00ff */
[----:B------:R-:W-:Y:S02]  /*dc10*/  LOP3.LUT R120, R117, UR7, R88, 0x96, !PT ;  /* 0x0000000775787c12 */ /* 0x000fe4000f8e9658 */
[-C--:B------:R-:W-:Y:S01]  /*dc20*/  HMMA.16816.F32.BF16 R32, R80, R74.reuse, R32 ;  /* 0x0000004a5020723c */ /* 0x080fe20000041820 */
[----:B------:R-:W-:Y:S04]  /*dc30*/  IMAD.WIDE.U32 R156, R156, -0x2daee0ad, RZ ;  /* 0xd2511f539c9c7825 */ /* 0x000fe800078e00ff */
[----:B------:R-:W-:Y:S01]  /*dc40*/  IMAD.WIDE.U32 R120, R120, -0x2daee0ad, RZ ;  /* 0xd2511f5378787825 */ /* 0x000fe200078e00ff */
[----:B------:R-:W-:Y:S02]  /*dc50*/  LOP3.LUT R89, R157, UR6, R166, 0x96, !PT ;  /* 0x000000069d597c12 */ /* 0x000fe4000f8e96a6 */
[C---:B------:R-:W-:Y:S01]  /*dc60*/  HMMA.16816.F32.BF16 R36, R76.reuse, R74, R36 ;  /* 0x0000004a4c24723c */ /* 0x040fe20000041824 */
[----:B------:R-:W-:Y:S03]  /*dc70*/  LOP3.LUT R88, R119, UR4, R156, 0x96, !PT ;  /* 0x0000000477587c12 */ /* 0x000fe6000f8e969c */
[----:B------:R-:W-:Y:S04]  /*dc80*/  IMAD.WIDE.U32 R90, R152, -0x2daee0ad, RZ ;  /* 0xd2511f53985a7825 */ /* 0x000fe800078e00ff */
[----:B------:R-:W-:Y:S01]  /*dc90*/  IMAD.WIDE.U32 R72, R88, -0x326172a9, RZ ;  /* 0xcd9e8d5758487825 */ /* 0x000fe200078e00ff */
[----:B------:R-:W-:Y:S01]  /*dca0*/  LOP3.LUT R156, R121, UR4, R90, 0x96, !PT ;  /* 0x00000004799c7c12 */ /* 0x000fe2000f8e965a */
[-C--:B-1----:R-:W-:Y:S02]  /*dcb0*/  HMMA.16816.F32.BF16 R40, R76, R84.reuse, R40 ;  /* 0x000000544c28723c */ /* 0x082fe40000041828 */
[----:B------:R-:W-:Y:S01]  /*dcc0*/  IMAD.WIDE.U32 R152, R89, -0x326172a9, RZ ;  /* 0xcd9e8d5759987825 */ /* 0x000fe200078e00ff */
[----:B------:R-:W-:Y:S02]  /*dcd0*/  LOP3.LUT R148, R72, 0xffff, RZ, 0xc0, !PT ;  /* 0x0000ffff48947812 */ /* 0x000fe400078ec0ff */
[----:B------:R-:W-:Y:S01]  /*dce0*/  SHF.R.U32.HI R151, RZ, 0x10, R72 ;  /* 0x00000010ff977819 */ /* 0x000fe20000011648 */
[----:B------:R-:W-:Y:S01]  /*dcf0*/  IMAD.WIDE.U32 R156, R156, -0x326172a9, RZ ;  /* 0xcd9e8d579c9c7825 */ /* 0x000fe200078e00ff */
[----:B------:R-:W-:Y:S01]  /*dd00*/  LOP3.LUT R119, R73, UR15, R152, 0x96, !PT ;  /* 0x0000000f49777c12 */ /* 0x000fe2000f8e9698 */
[C---:B------:R-:W-:Y:S01]  /*dd10*/  HMMA.16816.F32.BF16 R44, R80.reuse, R84, R44 ;  /* 0x00000054502c723c */ /* 0x040fe2000004182c */
[----:B------:R-:W-:Y:S03]  /*dd20*/  LOP3.LUT R117, R72, 0xff, RZ, 0xc0, !PT ;  /* 0x000000ff48757812 */ /* 0x000fe600078ec0ff */
[----:B------:R-:W-:Y:S02]  /*dd30*/  SHF.R.U32.HI R121, RZ, 0x18, R72 ;  /* 0x00000018ff797819 */ /* 0x000fe40000011648 */
[----:B------:R-:W1:Y:S01]  /*dd40*/  LDSM.16.MT88.4 R72, [R192+0x6800] ;  /* 0x00680000c048783b */ /* 0x000e620000004200 */
[----:B------:R-:W-:Y:S01]  /*dd50*/  LOP3.LUT R90, R91, UR6, R122, 0x96, !PT ;  /* 0x000000065b5a7c12 */ /* 0x000fe2000f8e967a */
[-C--:B------:R-:W-:Y:S01]  /*dd60*/  HMMA.16816.F32.BF16 R48, R80, R86.reuse, R48 ;  /* 0x000000565030723c */ /* 0x080fe20000041830 */
[----:B------:R-:W-:Y:S03]  /*dd70*/  LOP3.LUT R152, R156, 0xffff, RZ, 0xc0, !PT ;  /* 0x0000ffff9c987812 */ /* 0x000fe600078ec0ff */
[----:B------:R-:W-:Y:S01]  /*dd80*/  IMAD.WIDE.U32 R90, R90, -0x326172a9, RZ ;  /* 0xcd9e8d575a5a7825 */ /* 0x000fe200078e00ff */
[----:B------:R-:W-:Y:S02]  /*dd90*/  LOP3.LUT R145, R156, 0xff, RZ, 0xc0, !PT ;  /* 0x000000ff9c917812 */ /* 0x000fe400078ec0ff */
[--C-:B------:R-:W-:Y:S01]  /*dda0*/  SHF.R.U32.HI R141, RZ, 0x10, R156.reuse ;  /* 0x00000010ff8d7819 */ /* 0x100fe2000001169c */
[C---:B------:R-:W-:Y:S01]  /*ddb0*/  HMMA.16816.F32.BF16 R52, R76.reuse, R86, R52 ;  /* 0x000000564c34723c */ /* 0x040fe20000041834 */
[----:B------:R-:W-:Y:S03]  /*ddc0*/  IMAD.WIDE.U32 R122, R127, -0x2daee0ad, RZ ;  /* 0xd2511f537f7a7825 */ /* 0x000fe600078e00ff */
[----:B------:R-:W-:Y:S02]  /*ddd0*/  SHF.R.U32.HI R88, RZ, 0x18, R156 ;  /* 0x00000018ff587819 */ /* 0x000fe4000001169c */
[----:B------:R-:W-:Y:S02]  /*dde0*/  SHF.R.U32.HI R152, RZ, 0x8, R152 ;  /* 0x00000008ff987819 */ /* 0x000fe40000011698 */
[----:B------:R-:W-:Y:S04]  /*ddf0*/  SHF.R.U32.HI R156, RZ, 0x8, R148 ;  /* 0x00000008ff9c7819 */ /* 0x000fe80000011694 */
[----:B------:R-:W-:Y:S02]  /*de00*/  LOP3.LUT R84, R119, 0xffff, RZ, 0xc0, !PT ;  /* 0x0000ffff77547812 */ /* 0x000fe400078ec0ff */
[----:B------:R-:W-:Y:S02]  /*de10*/  LOP3.LUT R176, R123, UR14, R176, 0x96, !PT ;  /* 0x0000000e7bb07c12 */ /* 0x000fe4000f8e96b0 */
[----:B------:R-:W-:Y:S02]  /*de20*/  SHF.R.U32.HI R84, RZ, 0x8, R84 ;  /* 0x00000008ff547819 */ /* 0x000fe40000011654 */
[----:B------:R-:W-:Y:S02]  /*de30*/  LOP3.LUT R127, R157, UR15, R90, 0x96, !PT ;  /* 0x0000000f9d7f7c12 */ /* 0x000fe4000f8e965a */
[----:B------:R-:W-:Y:S01]  /*de40*/  PRMT R90, R117, 0x5410, R156 ;  /* 0x00005410755a7816 */ /* 0x000fe2000000009c */
[----:B------:R-:W-:Y:S01]  /*de50*/  MUFU.EX2 R157, R139 ;  /* 0x0000008b009d7308 */ /* 0x000fe20000000800 */
[----:B------:R-:W-:Y:S02]  /*de60*/  PRMT R117, R145, 0x5410, R152 ;  /* 0x0000541091757816 */ /* 0x000fe40000000098 */
[----:B------:R-:W-:Y:S01]  /*de70*/  LOP3.LUT R145, R119, 0xff, RZ, 0xc0, !PT ;  /* 0x000000ff77917812 */ /* 0x000fe200078ec0ff */
[--C-:B------:R-:W-:Y:S01]  /*de80*/  HSET2.LE.AND R90, R90, R6.reuse, PT ;  /* 0x000000065a5a7233 */ /* 0x100fe20003803000 */
[----:B------:R-:W-:Y:S02]  /*de90*/  LOP3.LUT R85, R141, 0xff, RZ, 0xc0, !PT ;  /* 0x000000ff8d557812 */ /* 0x000fe400078ec0ff */
[----:B------:R-:W-:Y:S01]  /*dea0*/  PRMT R141, R146, 0x7632, R141 ;  /* 0x00007632928d7816 */ /* 0x000fe2000000008d */
[-C--:B-1----:R-:W-:Y:S01]  /*deb0*/  HMMA.16816.F32.BF16 R56, R76, R72.reuse, R56 ;  /* 0x000000484c38723c */ /* 0x082fe20000041838 */
[----:B------:R-:W-:Y:S02]  /*dec0*/  PRMT R145, R145, 0x5410, R84 ;  /* 0x0000541091917816 */ /* 0x000fe40000000054 */
[----:B------:R-:W-:Y:S01]  /*ded0*/  LOP3.LUT R84, R176, 0xff, RZ, 0xc0, !PT ;  /* 0x000000ffb0547812 */ /* 0x000fe200078ec0ff */
[----:B------:R-:W-:Y:S01]  /*dee0*/  @!P3 HFMA2.BF16_V2 R207, -RZ.H0_H0, RZ.H0_H0, -R141.H0_H0 ;  /* 0x200000ffffcfb231 */ /* 0x000fe2000034098d */
[----:B------:R-:W-:Y:S02]  /*def0*/  PRMT R115, R85, 0x5410, R88 ;  /* 0x0000541055737816 */ /* 0x000fe40000000058 */
[----:B------:R-:W-:Y:S01]  /*df00*/  PRMT R88, R146, 0x5410, R141 ;  /* 0x0000541092587816 */ /* 0x000fe2000000008d */
[C---:B------:R-:W-:Y:S01]  /*df10*/  HMMA.16816.F32.BF16 R60, R80.reuse, R72, R60 ;  /* 0x00000048503c723c */ /* 0x040fe2000004183c */
[----:B------:R-:W-:Y:S02]  /*df20*/  @!P4 PRMT R146, R204, 0x5410, RZ ;  /* 0x00005410cc92c816 */ /* 0x000fe400000000ff */
[----:B------:R-:W-:Y:S02]  /*df30*/  ISETP.GE.U32.AND P4, PT, R4, R84, PT ;  /* 0x000000540400720c */ /* 0x000fe40003f86070 */
[----:B------:R-:W1:Y:S01]  /*df40*/  LDSM.16.MT88.4 R84, [R196+0x7000] ;  /* 0x00700000c454783b */ /* 0x000e620000004200 */
[----:B------:R-:W-:Y:S01]  /*df50*/  LOP3.LUT R148, R151, 0xff, RZ, 0xc0, !PT ;  /* 0x000000ff97947812 */ /* 0x000fe200078ec0ff */
[--C-:B------:R-:W-:Y:S01]  /*df60*/  HSET2.LE.AND R72, R145, R6.reuse, PT ;  /* 0x0000000691487233 */ /* 0x100fe20003803000 */
[-C--:B------:R-:W-:Y:S01]  /*df70*/  HMMA.16816.F32.BF16 R64, R80, R74.reuse, R64 ;  /* 0x0000004a5040723c */ /* 0x080fe20000041840 */
[--C-:B------:R-:W-:Y:S03]  /*df80*/  SHF.R.U32.HI R151, RZ, 0x10, R119.reuse ;  /* 0x00000010ff977819 */ /* 0x100fe60000011677 */
[----:B------:R-:W-:Y:S01]  /*df90*/  SHF.R.U32.HI R119, RZ, 0x18, R119 ;  /* 0x00000018ff777819 */ /* 0x000fe20000011677 */
[----:B------:R-:W-:Y:S01]  /*dfa0*/  STG.E.U16 [R158.64+0x60], R146 ;  /* 0x000060929e007986 */ /* 0x000fe2000c101510 */
[----:B------:R-:W-:Y:S02]  /*dfb0*/  LOP3.LUT R156, R151, 0xff, RZ, 0xc0, !PT ;  /* 0x000000ff979c7812 */ /* 0x000fe400078ec0ff */
[----:B------:R-:W-:Y:S01]  /*dfc0*/  HMMA.16816.F32.BF16 R68, R76, R74, R68 ;  /* 0x0000004a4c44723c */ /* 0x000fe20000041844 */
[----:B------:R-:W-:Y:S01]  /*dfd0*/  PRMT R121, R148, 0x5410, R121 ;  /* 0x0000541094797816 */ /* 0x000fe20000000079 */
[----:B------:R-:W2:Y:S02]  /*dfe0*/  LDSM.16.MT88.4 R76, [R194+0x7000] ;  /* 0x00700000c24c783b */ /* 0x000ea40000004200 */
[----:B------:R-:W-:Y:S01]  /*dff0*/  PRMT R119, R156, 0x5410, R119 ;  /* 0x000054109c777816 */ /* 0x000fe20000000077 */
[----:B------:R-:W-:Y:S01]  /*e000*/  @!P4 HFMA2.BF16_V2 R215, -RZ.H0_H0, RZ.H0_H0, -R143.H0_H0 ;  /* 0x200000ffffd7c231 */ /* 0x000fe2000034098f */
[C---:B------:R-:W-:Y:S01]  /*e010*/  LOP3.LUT R152, R127.reuse, 0xffff, RZ, 0xc0, !PT ;  /* 0x0000ffff7f987812 */ /* 0x040fe200078ec0ff */
[--C-:B------:R-:W-:Y:S01]  /*e020*/  HSET2.LE.AND R73, R121, R6.reuse, PT ;  /* 0x0000000679497233 */ /* 0x100fe20003803000 */
[--C-:B------:R-:W-:Y:S01]  /*e030*/  SHF.R.U32.HI R148, RZ, 0x10, R127.reuse ;  /* 0x00000010ff947819 */ /* 0x100fe2000001167f */
[--C-:B------:R-:W-:Y:S01]  /*e040*/  HSET2.LE.AND R81, R119, R6.reuse, PT ;  /* 0x0000000677517233 */ /* 0x100fe20003803000 */
[----:B------:R-:W3:Y:S02]  /*e050*/  MUFU.EX2 R156, R149 ;  /* 0x00000095009c7308 */ /* 0x000ee40000000800 */
[----:B------:R-:W-:Y:S01]  /*e060*/  LOP3.LUT R114, R127, 0xff, RZ, 0xc0, !PT ;  /* 0x000000ff7f727812 */ /* 0x000fe200078ec0ff */
[--C-:B------:R-:W-:Y:S01]  /*e070*/  HSET2.LE.AND R75, R117, R6.reuse, PT ;  /* 0x00000006754b7233 */ /* 0x100fe20003803000 */
[----:B------:R-:W-:Y:S02]  /*e080*/  SHF.R.U32.HI R151, RZ, 0x18, R127 ;  /* 0x00000018ff977819 */ /* 0x000fe4000001167f */
[----:B------:R-:W-:Y:S02]  /*e090*/  SHF.R.U32.HI R127, RZ, 0x8, R152 ;  /* 0x00000008ff7f7819 */ /* 0x000fe40000011698 */
[----:B------:R-:W-:Y:S02]  /*e0a0*/  LOP3.LUT R148, R148, 0xff, RZ, 0xc0, !PT ;  /* 0x000000ff94947812 */ /* 0x000fe400078ec0ff */
[----:B------:R-:W-:Y:S02]  /*e0b0*/  PRMT R127, R114, 0x5410, R127 ;  /* 0x00005410727f7816 */ /* 0x000fe4000000007f */
[--C-:B------:R-:W-:Y:S02]  /*e0c0*/  PRMT R114, R148, 0x5410, R151.reuse ;  /* 0x0000541094727816 */ /* 0x100fe40000000097 */
[----:B------:R-:W-:Y:S01]  /*e0d0*/  LOP3.LUT R82, R90, R113, RZ, 0xc0, !PT ;  /* 0x000000715a527212 */ /* 0x000fe200078ec0ff */
[--C-:B------:R-:W-:Y:S01]  /*e0e0*/  HSET2.LE.AND R90, R115, R6.reuse, PT ;  /* 0x00000006735a7233 */ /* 0x100fe20003803000 */
[----:B------:R-:W-:Y:S01]  /*e0f0*/  LOP3.LUT R83, R73, R112, RZ, 0xc0, !PT ;  /* 0x0000007049537212 */ /* 0x000fe200078ec0ff */
[--C-:B------:R-:W-:Y:S01]  /*e100*/  HSET2.LE.AND R73, R114, R6.reuse, PT ;  /* 0x0000000672497233 */ /* 0x100fe20003803000 */
[----:B------:R-:W-:Y:S01]  /*e110*/  LOP3.LUT R80, R72, R111, RZ, 0xc0, !PT ;  /* 0x0000006f48507212 */ /* 0x000fe200078ec0ff */
[--C-:B------:R-:W-:Y:S01]  /*e120*/  HSET2.LE.AND R72, R127, R6.reuse, PT ;  /* 0x000000067f487233 */ /* 0x100fe20003803000 */
[----:B------:R-:W-:Y:S02]  /*e130*/  LOP3.LUT R81, R81, R110, RZ, 0xc0, !PT ;  /* 0x0000006e51517212 */ /* 0x000fe400078ec0ff */
[----:B------:R-:W-:Y:S02]  /*e140*/  LOP3.LUT R91, R91, UR5, R116, 0x96, !PT ;  /* 0x000000055b5b7c12 */ /* 0x000fe4000f8e9674 */
[----:B------:R-:W-:Y:S01]  /*e150*/  @!P3 PRMT R141, R207, 0x5410, RZ ;  /* 0x00005410cf8db816 */ /* 0x000fe200000000ff */
[----:B---3--:R-:W-:Y:S01]  /*e160*/  FADD.FTZ R166, R156, R124 ;  /* 0x0000007c9ca67221 */ /* 0x008fe20000010000 */
[----:B------:R-:W-:Y:S01]  /*e170*/  LOP3.LUT R72, R72, R109, RZ, 0xc0, !PT ;  /* 0x0000006d48487212 */ /* 0x000fe200078ec0ff */
[-C--:B-1----:R-:W-:Y:S01]  /*e180*/  HMMA.16816.F32.BF16 R8, R80, R84.reuse, R8 ;  /* 0x000000545008723c */ /* 0x082fe20000041808 */
[----:B------:R-:W-:Y:S01]  /*e190*/  LOP3.LUT R73, R73, R108, RZ, 0xc0, !PT ;  /* 0x0000006c49497212 */ /* 0x000fe200078ec0ff */
[----:B------:R-:W-:Y:S01]  /*e1a0*/  STG.E.U16 [R158.64+0x62], R141 ;  /* 0x0000628d9e007986 */ /* 0x000fe2000c101510 */
[----:B------:R-:W-:Y:S01]  /*e1b0*/  LOP3.LUT R74, R75, R106, RZ, 0xc0, !PT ;  /* 0x0000006a4b4a7212 */ /* 0x000fe200078ec0ff */
[----:B------:R-:W-:Y:S01]  /*e1c0*/  FADD.FTZ R7, R157, R166 ;  /* 0x000000a69d077221 */ /* 0x000fe20000010000 */
[----:B------:R-:W-:Y:S01]  /*e1d0*/  LOP3.LUT R75, R90, R105, RZ, 0xc0, !PT ;  /* 0x000000695a4b7212 */ /* 0x000fe200078ec0ff */
[----:B------:R-:W-:Y:S01]  /*e1e0*/  IMAD.WIDE.U32 R112, R91, -0x2daee0ad, RZ ;  /* 0xd2511f535b707825 */ /* 0x000fe200078e00ff */
[----:B------:R-:W-:Y:S02]  /*e1f0*/  LOP3.LUT R89, R153, UR5, R164, 0x96, !PT ;  /* 0x0000000599597c12 */ /* 0x000fe4000f8e96a4 */
[----:B------:R-:W-:Y:S03]  /*e200*/  STL [R1+0xac], R7 ;  /* 0x0000ac0701007387 */ /* 0x000fe60000100800 */
[C---:B------:R-:W-:Y:S01]  /*e210*/  HMMA.16816.F32.BF16 R12, R72.reuse, R84, R12 ;  /* 0x00000054480c723c */ /* 0x040fe2000004180c */
[----:B------:R-:W-:Y:S01]  /*e220*/  FADD.FTZ R164, R147, R126 ;  /* 0x0000007e93a47221 */ /* 0x000fe20000010000 */
[--C-:B------:R-:W-:Y:S02]  /*e230*/  SHF.R.U32.HI R110, RZ, 0x10, R112.reuse ;  /* 0x00000010ff6e7819 */ /* 0x100fe40000011670 */
[----:B------:R-:W-:Y:S02]  /*e240*/  SHF.R.U32.HI R107, RZ, 0x18, R112 ;  /* 0x00000018ff6b7819 */ /* 0x000fe40000011670 */
[----:B------:R-:W-:Y:S02]  /*e250*/  LOP3.LUT R110, R110, 0xff, RZ, 0xc0, !PT ;  /* 0x000000ff6e6e7812 */ /* 0x000fe400078ec0ff */
[-C--:B------:R-:W-:Y:S01]  /*e260*/  HMMA.16816.F32.BF16 R16, R72, R86.reuse, R16 ;  /* 0x000000564810723c */ /* 0x080fe20000041810 */
[----:B------:R-:W-:Y:S03]  /*e270*/  PRMT R151, R154, 0x7632, R151 ;  /* 0x000076329a977816 */ /* 0x000fe60000000097 */
[----:B------:R-:W-:Y:S02]  /*e280*/  PRMT R107, R110, 0x5410, R107 ;  /* 0x000054106e6b7816 */ /* 0x000fe4000000006b */
[----:B------:R-:W-:Y:S02]  /*e290*/  PRMT R148, R143, 0x7632, R148 ;  /* 0x000076328f947816 */ /* 0x000fe40000000094 */
[C---:B------:R-:W-:Y:S01]  /*e2a0*/  HMMA.16816.F32.BF16 R20, R80.reuse, R86, R20 ;  /* 0x000000565014723c */ /* 0x040fe20000041814 */
[----:B------:R-:W1:Y:S03]  /*e2b0*/  LDSM.16.MT88.4 R84, [R193+0x7000] ;  /* 0x00700000c154783b */ /* 0x000e660000004200 */
[--C-:B------:R-:W-:Y:S01]  /*e2c0*/  HSET2.LE.AND R107, R107, R6.reuse, PT ;  /* 0x000000066b6b7233 */ /* 0x100fe20003803000 */
[----:B------:R-:W-:Y:S02]  /*e2d0*/  F2FP.BF16.PACK_AB R156, R157, R156 ;  /* 0x0000009c9d9c723e */ /* 0x000fe400000010ff */
[----:B------:R-:W-:Y:S01]  /*e2e0*/  PRMT R104, R143, 0x5410, R148 ;  /* 0x000054108f687816 */ /* 0x000fe20000000094 */
[-C--:B--2---:R-:W-:Y:S01]  /*e2f0*/  HMMA.16816.F32.BF16 R24, R80, R76.reuse, R24 ;  /* 0x0000004c5018723c */ /* 0x084fe20000041818 */
[----:B------:R-:W-:Y:S03]  /*e300*/  @!P4 PRMT R143, R215, 0x5410, RZ ;  /* 0x00005410d78fc816 */ /* 0x000fe600000000ff */
[C---:B------:R-:W-:Y:S02]  /*e310*/  PRMT R145, R150.reuse, 0x7632, R145 ;  /* 0x0000763296917816 */ /* 0x040fe40000000091 */
[----:B------:R-:W-:Y:S01]  /*e320*/  STG.E.U16 [R160.64+0x5e], R143 ;  /* 0x00005e8fa0007986 */ /* 0x000fe2000c101510 */
[----:B------:R-:W-:Y:S01]  /*e330*/  LOP3.LUT R120, R113, UR14, R120, 0x96, !PT ;  /* 0x0000000e71787c12 */ /* 0x000fe2000f8e9678 */
[C---:B------:R-:W-:Y:S01]  /*e340*/  HMMA.16816.F32.BF16 R28, R72.reuse, R76, R28 ;  /* 0x0000004c481c723c */ /* 0x040fe2000004181c */
[----:B------:R-:W-:Y:S03]  /*e350*/  PRMT R105, R150, 0x5410, R145 ;  /* 0x0000541096697816 */ /* 0x000fe60000000091 */
[----:B------:R-:W-:Y:S02]  /*e360*/  LOP3.LUT R153, R176, 0xffff, RZ, 0xc0, !PT ;  /* 0x0000ffffb0997812 */ /* 0x000fe400078ec0ff */
[----:B------:R-:W-:Y:S01]  /*e370*/  LOP3.LUT R109, R112, 0xffff, RZ, 0xc0, !PT ;  /* 0x0000ffff706d7812 */ /* 0x000fe200078ec0ff */
[----:B------:R-:W-:Y:S01]  /*e380*/  IMAD.WIDE.U32 R76, R89, -0x2daee0ad, RZ ;  /* 0xd2511f53594c7825 */ /* 0x000fe200078e00ff */
[-C--:B------:R-:W-:Y:S01]  /*e390*/  HMMA.16816.F32.BF16 R32, R72, R78.reuse, R32 ;  /* 0x0000004e4820723c */ /* 0x080fe20000041820 */
[--C-:B------:R-:W-:Y:S03]  /*e3a0*/  SHF.R.U32.HI R152, RZ, 0x8, R153.reuse ;  /* 0x00000008ff987819 */ /* 0x100fe60000011699 */
[----:B------:R-:W-:Y:S02]  /*e3b0*/  LOP3.LUT R118, R77, UR14, R118, 0x96, !PT ;  /* 0x0000000e4d767c12 */ /* 0x000fe4000f8e9676 */
[C---:B------:R-:W-:Y:S02]  /*e3c0*/  LOP3.LUT R106, R76.reuse, 0xffff, RZ, 0xc0, !PT ;  /* 0x0000ffff4c6a7812 */ /* 0x040fe400078ec0ff */
[C---:B------:R-:W-:Y:S01]  /*e3d0*/  HMMA.16816.F32.BF16 R36, R80.reuse, R78, R36 ;  /* 0x0000004e5024723c */ /* 0x040fe20000041824 */
[----:B------:R-:W-:Y:S03]  /*e3e0*/  LOP3.LUT R108, R76, 0xff, RZ, 0xc0, !PT ;  /* 0x000000ff4c6c7812 */ /* 0x000fe600078ec0ff */
[--C-:B------:R-:W-:Y:S02]  /*e3f0*/  SHF.R.U32.HI R99, RZ, 0x10, R76.reuse ;  /* 0x00000010ff637819 */ /* 0x100fe4000001164c */
[----:B------:R-:W-:Y:S02]  /*e400*/  SHF.R.U32.HI R91, RZ, 0x18, R76 ;  /* 0x00000018ff5b7819 */ /* 0x000fe4000001164c */
[----:B------:R-:W2:Y:S01]  /*e410*/  LDSM.16.MT88.4 R76, [R192+0x7000] ;  /* 0x00700000c04c783b */ /* 0x000ea20000004200 */
[-C--:B-1----:R-:W-:Y:S03]  /*e420*/  HMMA.16816.F32.BF16 R40, R80, R84.reuse, R40 ;  /* 0x000000545028723c */ /* 0x082fe60000041828 */
[----:B------:R-:W-:Y:S02]  /*e430*/  PRMT R153, R156, 0x7632, R153 ;  /* 0x000076329c997816 */ /* 0x000fe40000000099 */
[----:B------:R-:W-:Y:S02]  /*e440*/  SHF.R.U32.HI R111, RZ, 0x8, R106 ;  /* 0x00000008ff6f7819 */ /* 0x000fe4000001166a */
[----:B------:R-:W-:Y:S01]  /*e450*/  SHF.R.U32.HI R109, RZ, 0x8, R109 ;  /* 0x00000008ff6d7819 */ /* 0x000fe2000001166d */
[C---:B------:R-:W-:Y:S01]  /*e460*/  HMMA.16816.F32.BF16 R44, R72.reuse, R84, R44 ;  /* 0x00000054482c723c */ /* 0x040fe2000004182c */
[----:B------:R-:W-:Y:S03]  /*e470*/  PRMT R138, R108, 0x5410, R111 ;  /* 0x000054106c8a7816 */ /* 0x000fe6000000006f */
[----:B------:R-:W-:Y:S02]  /*e480*/  LOP3.LUT R108, R118, 0xffff, RZ, 0xc0, !PT ;  /* 0x0000ffff766c7812 */ /* 0x000fe400078ec0ff */
[--C-:B------:R-:W-:Y:S01]  /*e490*/  HSET2.LE.AND R138, R138, R6.reuse, PT ;  /* 0x000000068a8a7233 */ /* 0x100fe20003803000 */
[----:B------:R-:W-:Y:S01]  /*e4a0*/  SHF.R.U32.HI R111, RZ, 0x10, R118 ;  /* 0x00000010ff6f7819 */ /* 0x000fe20000011676 */
[-C--:B------:R-:W-:Y:S01]  /*e4b0*/  HMMA.16816.F32.BF16 R48, R72, R86.reuse, R48 ;  /* 0x000000564830723c */ /* 0x080fe20000041830 */
[----:B------:R-:W-:Y:S03]  /*e4c0*/  LOP3.LUT R106, R112, 0xff, RZ, 0xc0, !PT ;  /* 0x000000ff706a7812 */ /* 0x000fe600078ec0ff */
[----:B------:R-:W-:Y:S02]  /*e4d0*/  SHF.R.U32.HI R108, RZ, 0x8, R108 ;  /* 0x00000008ff6c7819 */ /* 0x000fe4000001166c */
[----:B------:R-:W-:Y:S02]  /*e4e0*/  PRMT R106, R106, 0x5410, R109 ;  /* 0x000054106a6a7816 */ /* 0x000fe4000000006d */
[C---:B------:R-:W-:Y:S01]  /*e4f0*/  HMMA.16816.F32.BF16 R52, R80.reuse, R86, R52 ;  /* 0x000000565034723c */ /* 0x040fe20000041834 */
[C---:B------:R-:W-:Y:S03]  /*e500*/  LOP3.LUT R109, R120.reuse, 0xffff, RZ, 0xc0, !PT ;  /* 0x0000ffff786d7812 */ /* 0x040fe600078ec0ff */
[----:B------:R-:W-:Y:S01]  /*e510*/  LOP3.LUT R111, R111, 0xff, RZ, 0xc0, !PT ;  /* 0x000000ff6f6f7812 */ /* 0x000fe200078ec0ff */
[--C-:B------:R-:W-:Y:S01]  /*e520*/  HSET2.LE.AND R106, R106, R6.reuse, PT ;  /* 0x000000066a6a7233 */ /* 0x100fe20003803000 */
[----:B------:R-:W-:Y:S02]  /*e530*/  SHF.R.U32.HI R109, RZ, 0x8, R109 ;  /* 0x00000008ff6d7819 */ /* 0x000fe4000001166d */
[----:B------:R-:W-:Y:S04]  /*e540*/  LOP3.LUT R84, R120, 0xff, RZ, 0xc0, !PT ;  /* 0x000000ff78547812 */ /* 0x000fe800078ec0ff */
[----:B------:R-:W-:Y:S02]  /*e550*/  LOP3.LUT R112, R99, 0xff, RZ, 0xc0, !PT ;  /* 0x000000ff63707812 */ /* 0x000fe400078ec0ff */
[----:B------:R-:W-:Y:S01]  /*e560*/  LOP3.LUT R99, R118, 0xff, RZ, 0xc0, !PT ;  /* 0x000000ff76637812 */ /* 0x000fe200078ec0ff */
[-C--:B--2---:R-:W-:Y:S01]  /*e570*/  HMMA.16816.F32.BF16 R56, R80, R76.reuse, R56 ;  /* 0x0000004c5038723c */ /* 0x084fe20000041838 */
[----:B------:R-:W-:Y:S02]  /*e580*/  SHF.R.U32.HI R118, RZ, 0x18, R118 ;  /* 0x00000018ff767819 */ /* 0x000fe40000011676 */
[----:B------:R-:W-:Y:S02]  /*e590*/  PRMT R99, R99, 0x5410, R108 ;  /* 0x0000541063637816 */ /* 0x000fe4000000006c */
[----:B------:R-:W-:Y:S02]  /*e5a0*/  PRMT R87, R111, 0x5410, R118 ;  /* 0x000054106f577816 */ /* 0x000fe40000000076 */
[----:B------:R-:W-:Y:S01]  /*e5b0*/  PRMT R86, R84, 0x5410, R109 ;  /* 0x0000541054567816 */ /* 0x000fe2000000006d */
[C---:B------:R-:W-:Y:S01]  /*e5c0*/  HMMA.16816.F32.BF16 R60, R72.reuse, R76, R60 ;  /* 0x0000004c483c723c */ /* 0x040fe2000004183c */
[----:B------:R-:W1:Y:S01]  /*e5d0*/  LDSM.16.MT88.4 R108, [R196+0x7800] ;  /* 0x00780000c46c783b */ /* 0x000e620000004200 */
[----:B------:R2:W3:Y:S02]  /*e5e0*/  MUFU.EX2 R84, R137 ;  /* 0x0000008900547308 */ /* 0x0004e40000000800 */
[----:B------:R-:W-:Y:S02]  /*e5f0*/  LOP3.LUT R152, R152, 0xffff, RZ, 0xc0, !PT ;  /* 0x0000ffff98987812 */ /* 0x000fe400078ec0ff */
[----:B------:R-:W-:Y:S01]  /*e600*/  PRMT R91, R112, 0x5410, R91 ;  /* 0x00005410705b7816 */ /* 0x000fe2000000005b */
[--C-:B------:R-:W-:Y:S01]  /*e610*/  HSET2.LE.AND R77, R99, R6.reuse, PT ;  /* 0x00000006634d7233 */ /* 0x100fe20003803000 */
[-C--:B------:R-:W-:Y:S01]  /*e620*/  HMMA.16816.F32.BF16 R64, R72, R78.reuse, R64 ;  /* 0x0000004e4840723c */ /* 0x080fe20000041840 */
[----:B------:R-:W-:Y:S01]  /*e630*/  ISETP.GE.U32.AND P3, PT, R4, R152, PT ;  /* 0x000000980400720c */ /* 0x000fe20003f66070 */
[----:B------:R-:W4:Y:S02]  /*e640*/  LDSM.16.MT88.4 R116, [R194+0x7800] ;  /* 0x00780000c274783b */ /* 0x000f240000004200 */
[----:B------:R-:W-:Y:S01]  /*e650*/  F2FP.BF16.PACK_AB R152, R155, R147 ;  /* 0x000000939b98723e */ /* 0x000fe200000010ff */
[----:B------:R-:W-:Y:S01]  /*e660*/  HSET2.LE.AND R139, R91, R6, PT ;  /* 0x000000065b8b7233 */ /* 0x000fe20003803000 */
[----:B------:R1:W1:Y:S01]  /*e670*/  MUFU.EX2 R147, R136 ;  /* 0x0000008800937308 */ /* 0x0002620000000800 */
[--C-:B------:R-:W-:Y:S01]  /*e680*/  SHF.R.U32.HI R85, RZ, 0x10, R120.reuse ;  /* 0x00000010ff557819 */ /* 0x100fe20000011678 */
[----:B------:R-:W-:Y:S01]  /*e690*/  HMMA.16816.F32.BF16 R68, R80, R78, R68 ;  /* 0x0000004e5044723c */ /* 0x000fe20000041844 */
[C---:B------:R-:W-:Y:S03]  /*e6a0*/  PRMT R149, R152.reuse, 0x7632, R149 ;  /* 0x0000763298957816 */ /* 0x040fe60000000095 */
[----:B------:R-:W-:Y:S01]  /*e6b0*/  SHF.R.U32.HI R120, RZ, 0x18, R120 ;  /* 0x00000018ff787819 */ /* 0x000fe20000011678 */
[----:B------:R-:W-:Y:S01]  /*e6c0*/  @!P0 HFMA2.BF16_V2 R211, -RZ.H0_H0, RZ.H0_H0, -R152.H0_H0 ;  /* 0x200000ffffd38231 */ /* 0x000fe20000340998 */
[----:B------:R-:W-:Y:S01]  /*e6d0*/  LOP3.LUT R85, R85, 0xff, RZ, 0xc0, !PT ;  /* 0x000000ff55557812 */ /* 0x000fe200078ec0ff */
[----:B------:R-:W-:Y:S01]  /*e6e0*/  @!P3 HFMA2.BF16_V2 R216, -RZ.H0_H0, RZ.H0_H0, -R148.H0_H0 ;  /* 0x200000ffffd8b231 */ /* 0x000fe20000340994 */
[----:B------:R-:W-:Y:S01]  /*e6f0*/  PRMT R73, R152, 0x5410, R149 ;  /* 0x0000541098497816 */ /* 0x000fe20000000095 */
[----:B------:R-:W-:Y:S03]  /*e700*/  @!P6 HFMA2.BF16_V2 R210, -RZ.H0_H0, RZ.H0_H0, -R149.H0_H0 ;  /* 0x200000ffffd2e231 */ /* 0x000fe60000340995 */
[--C-:B--2---:R-:W-:Y:S01]  /*e710*/  HSET2.LE.AND R137, R87, R6.reuse, PT ;  /* 0x0000000657897233 */ /* 0x104fe20003803000 */
[----:B------:R-:W-:Y:S01]  /*e720*/  PRMT R72, R154, 0x5410, R151 ;  /* 0x000054109a487816 */ /* 0x000fe20000000097 */
[----:B---3--:R-:W-:Y:S01]  /*e730*/  FADD.FTZ R168, R84, R125 ;  /* 0x0000007d54a87221 */ /* 0x008fe20000010000 */
[----:B------:R-:W-:Y:S01]  /*e740*/  PRMT R85, R85, 0x5410, R120 ;  /* 0x0000541055557816 */ /* 0x000fe20000000078 */
[----:B------:R-:W2:Y:S01]  /*e750*/  LDSM.16.MT88.4 R124, [R193+0x7800] ;  /* 0x00780000c17c783b */ /* 0x000ea20000004200 */
[----:B------:R-:W-:Y:S01]  /*e760*/  LOP3.LUT R138, R138, R73, RZ, 0xc0, !PT ;  /* 0x000000498a8a7212 */ /* 0x000fe200078ec0ff */
[--C-:B------:R-:W-:Y:S01]  /*e770*/  HSET2.LE.AND R73, R86, R6.reuse, PT ;  /* 0x0000000656497233 */ /* 0x100fe20003803000 */
[----:B------:R-:W-:Y:S02]  /*e780*/  LOP3.LUT R137, R137, R88, RZ, 0xc0, !PT ;  /* 0x0000005889897212 */ /* 0x000fe400078ec0ff */
[----:B------:R-:W-:Y:S01]  /*e790*/  LOP3.LUT R139, R139, R72, RZ, 0xc0, !PT ;  /* 0x000000488b8b7212 */ /* 0x000fe200078ec0ff */
[----:B------:R-:W-:Y:S01]  /*e7a0*/  HSET2.LE.AND R72, R85, R6, PT ;  /* 0x0000000655487233 */ /* 0x000fe20003803000 */
[----:B-1----:R-:W-:Y:S01]  /*e7b0*/  LOP3.LUT R136, R77, R94, RZ, 0xc0, !PT ;  /* 0x0000005e4d887212 */ /* 0x002fe200078ec0ff */
[C---:B------:R-:W-:Y:S01]  /*e7c0*/  FADD.FTZ R6, R147.reuse, R168 ;  /* 0x000000a893067221 */ /* 0x040fe20000010000 */
[----:B------:R-:W-:Y:S02]  /*e7d0*/  F2FP.BF16.PACK_AB R94, R147, R84 ;  /* 0x00000054935e723e */ /* 0x000fe400000010ff */
[----:B------:R-:W-:Y:S02]  /*e7e0*/  LOP3.LUT R104, R73, R104, RZ, 0xc0, !PT ;  /* 0x0000006849687212 */ /* 0x000fe400078ec0ff */
[----:B------:R-:W-:Y:S01]  /*e7f0*/  PRMT R73, R156, 0x5410, R153 ;  /* 0x000054109c497816 */ /* 0x000fe20000000099 */
[-C--:B------:R-:W-:Y:S01]  /*e800*/  HMMA.16816.F32.BF16 R96, R136, R108.reuse, R8 ;  /* 0x0000006c8860723c */ /* 0x080fe20000041808 */
[----:B------:R-:W-:Y:S01]  /*e810*/  LOP3.LUT R107, R107, R94, RZ, 0xc0, !PT ;  /* 0x0000005e6b6b7212 */ /* 0x000fe200078ec0ff */
[----:B------:R-:W1:Y:S01]  /*e820*/  LDSM.16.MT88.4 R8, [R192+0x7800] ;  /* 0x00780000c008783b */ /* 0x000e620000004200 */
[----:B------:R-:W-:Y:S02]  /*e830*/  LOP3.LUT R105, R72, R105, RZ, 0xc0, !PT ;  /* 0x0000006948697212 */ /* 0x000fe400078ec0ff */
[----:B------:R-:W-:Y:S02]  /*e840*/  LOP3.LUT R106, R106, R73, RZ, 0xc0, !PT ;  /* 0x000000496a6a7212 */ /* 0x000fe400078ec0ff */
[----:B------:R-:W-:Y:S02]  /*e850*/  @!P3 PRMT R148, R216, 0x5410, RZ ;  /* 0x00005410d894b816 */ /* 0x000fe400000000ff */
[----:B------:R-:W-:Y:S01]  /*e860*/  @!P0 PRMT R152, R211, 0x5410, RZ ;  /* 0x00005410d3988816 */ /* 0x000fe200000000ff */
[----:B------:R3:W-:Y:S02]  /*e870*/  STL [R1+0xa8], R6 ;  /* 0x0000a80601007387 */ /* 0x0007e40000100800 */
[C---:B------:R-:W-:Y:S01]  /*e880*/  HMMA.16816.F32.BF16 R72, R104.reuse, R108, R12 ;  /* 0x0000006c6848723c */ /* 0x040fe2000004180c */
[----:B------:R-:W-:Y:S01]  /*e890*/  @!P6 PRMT R149, R210, 0x5410, RZ ;  /* 0x00005410d295e816 */ /* 0x000fe200000000ff */
[----:B------:R3:W-:Y:S01]  /*e8a0*/  STG.E.U16 [R160.64+0x60], R148 ;  /* 0x00006094a0007986 */ /* 0x0007e2000c101510 */
[----:B------:R-:W-:Y:S02]  /*e8b0*/  @!P2 PRMT R154, R228, 0x5410, RZ ;  /* 0x00005410e49aa816 */ /* 0x000fe400000000ff */
[C---:B------:R-:W-:Y:S01]  /*e8c0*/  ISETP.GE.U32.AND P6, PT, R4.reuse, R129, PT ;  /* 0x000000810400720c */ /* 0x040fe20003fc6070 */
[----:B------:R3:W-:Y:S01]  /*e8d0*/  STL [R1+0x74], R5 ;  /* 0x0000740501007387 */ /* 0x0007e20000100800 */
[----:B------:R-:W-:Y:S01]  /*e8e0*/  SHF.R.U32.HI R89, RZ, 0x18, R122 ;  /* 0x00000018ff597819 */ /* 0x000fe2000001167a */
[-C--:B------:R-:W-:Y:S01]  /*e8f0*/  HMMA.16816.F32.BF16 R76, R104, R110.reuse, R16 ;  /* 0x0000006e684c723c */ /* 0x080fe20000041810 */
[--C-:B------:R-:W-:Y:S02]  /*e900*/  SHF.R.U32.HI R90, RZ, 0x10, R176.reuse ;  /* 0x00000010ff5a7819 */ /* 0x100fe400000116b0 */
[----:B------:R-:W-:Y:S02]  /*e910*/  ISETP.GE.U32.AND P5, PT, R4, R89, PT ;  /* 0x000000590400720c */ /* 0x000fe40003fa6070 */
[----:B------:R-:W-:Y:S02]  /*e920*/  LOP3.LUT R90, R90, 0xff, RZ, 0xc0, !PT ;  /* 0x000000ff5a5a7812 */ /* 0x000fe400078ec0ff */
[----:B------:R-:W-:Y:S01]  /*e930*/  SHF.R.U32.HI R176, RZ, 0x18, R176 ;  /* 0x00000018ffb07819 */ /* 0x000fe200000116b0 */
[C---:B------:R-:W-:Y:S01]  /*e940*/  HMMA.16816.F32.BF16 R108, R136.reuse, R110, R20 ;  /* 0x0000006e886c723c */ /* 0x040fe20000041814 */
[C---:B------:R-:W-:Y:S02]  /*e950*/  ISETP.GE.U32.AND P4, PT, R4.reuse, R90, PT ;  /* 0x0000005a0400720c */ /* 0x040fe40003f86070 */
[----:B------:R-:W-:Y:S01]  /*e960*/  ISETP.GE.U32.AND P3, PT, R4, R176, PT ;  /* 0x000000b00400720c */ /* 0x000fe20003f66070 */
[----:B------:R-:W-:Y:S01]  /*e970*/  @!P6 HFMA2.BF16_V2 R227, -RZ.H0_H0, RZ.H0_H0, -R151.H0_H0 ;  /* 0x200000ffffe3e231 */ /* 0x000fe20000340997 */
[----:B------:R-:W-:Y:S03]  /*e980*/  LOP3.LUT R90, R122, 0xff, RZ, 0xc0, !PT ;  /* 0x000000ff7a5a7812 */ /* 0x000fe600078ec0ff */
[-C--:B----4-:R-:W-:Y:S01]  /*e990*/  HMMA.16816.F32.BF16 R112, R136, R116.reuse, R24 ;  /* 0x000000748870723c */ /* 0x090fe20000041818 */
[----:B------:R-:W-:Y:S03]  /*e9a0*/  @P5 PRMT R15, R94, 0x7632, R15 ;  /* 0x000076325e0f5816 */ /* 0x000fe6000000000f */
[----:B------:R-:W-:Y:S01]  /*e9b0*/  @!P6 PRMT R151, R227, 0x5410, RZ ;  /* 0x00005410e397e816 */ /* 0x000fe200000000ff */
[----:B------:R-:W-:Y:S02]  /*e9c0*/  @!P5 HFMA2.BF16_V2 R218, -RZ.H0_H0, RZ.H0_H0, -R94.H1_H1 ;  /* 0x200000ffffdad231 */ /* 0x000fe4000036095e */
[----:B------:R-:W-:Y:S01]  /*e9d0*/  @!P4 HFMA2.BF16_V2 R214, -RZ.H0_H0, RZ.H0_H0, -R150.H0_H0 ;  /* 0x200000ffffd6c231 */ /* 0x000fe20000340996 */
[C---:B------:R-:W-:Y:S01]  /*e9e0*/  HMMA.16816.F32.BF16 R80, R104.reuse, R116, R28 ;  /* 0x000000746850723c */ /* 0x040fe2000004181c */
[----:B------:R-:W-:Y:S03]  /*e9f0*/  @!P3 HFMA2.BF16_V2 R208, -RZ.H0_H0, RZ.H0_H0, -R145.H0_H0 ;  /* 0x200000ffffd0b231 */ /* 0x000fe60000340991 */
[----:B------:R-:W-:Y:S02]  /*ea00*/  @!P4 PRMT R150, R214, 0x5410, RZ ;  /* 0x00005410d696c816 */ /* 0x000fe400000000ff */
[----:B------:R-:W-:Y:S02]  /*ea10*/  ISETP.GE.U32.AND P4, PT, R4, R90, PT ;  /* 0x0000005a0400720c */ /* 0x000fe40003f86070 */
[-C--:B------:R-:W-:Y:S01]  /*ea20*/  HMMA.16816.F32.BF16 R84, R104, R118.reuse, R32 ;  /* 0x000000766854723c */ /* 0x080fe20000041820 */
[----:B------:R-:W-:Y:S01]  /*ea30*/  LOP3.LUT R90, R122, 0xffff, RZ, 0xc0, !PT ;  /* 0x0000ffff7a5a7812 */ /* 0x000fe200078ec0ff */
[----:B------:R3:W-:Y:S02]  /*ea40*/  STG.E.U16 [R162.64+0x60], R150 ;  /* 0x00006096a2007986 */ /* 0x0007e4000c101510 */
[----:B------:R-:W-:Y:S02]  /*ea50*/  @!P3 PRMT R145, R208, 0x5410, RZ ;  /* 0x00005410d091b816 */ /* 0x000fe400000000ff */
[----:B------:R-:W-:Y:S02]  /*ea60*/  SHF.R.U32.HI R90, RZ, 0x8, R90 ;  /* 0x00000008ff5a7819 */ /* 0x000fe4000001165a */
[C---:B------:R-:W-:Y:S01]  /*ea70*/  HMMA.16816.F32.BF16 R116, R136.reuse, R118, R36 ;  /* 0x000000768874723c */ /* 0x040fe20000041824 */
[----:B------:R3:W-:Y:S03]  /*ea80*/  STG.E.U16 [R162.64+0x62], R145 ;  /* 0x00006291a2007986 */ /* 0x0007e6000c101510 */
[----:B------:R-:W-:Y:S01]  /*ea90*/  LOP3.LUT R90, R90, 0xffff, RZ, 0xc0, !PT ;  /* 0x0000ffff5a5a7812 */ /* 0x000fe200078ec0ff */
[----:B------:R3:W-:Y:S01]  /*eaa0*/  STG.E.U16 [R170.64+0x70], R152 ;  /* 0x00007098aa007986 */ /* 0x0007e2000c101510 */
[----:B------:R-:W-:Y:S01]  /*eab0*/  @!P5 PRMT R15, R218, 0x5410, RZ ;  /* 0x00005410da0fd816 */ /* 0x000fe200000000ff */
[----:B------:R-:W-:Y:S01]  /*eac0*/  @!P4 HFMA2.BF16_V2 R226, -RZ.H0_H0, RZ.H0_H0, -R156.H0_H0 ;  /* 0x200000ffffe2c231 */ /* 0x000fe2000034099c */
[----:B------:R-:W-:Y:S01]  /*ead0*/  ISETP.GE.U32.AND P3, PT, R4, R90, PT ;  /* 0x0000005a0400720c */ /* 0x000fe20003f66070 */
[----:B------:R3:W-:Y:S03]  /*eae0*/  STG.E.U16 [R170.64+0x72], R149 ;  /* 0x00007295aa007986 */ /* 0x0007e6000c101510 */
[----:B------:R-:W-:Y:S01]  /*eaf0*/  SHF.R.U32.HI R90, RZ, 0x10, R122 ;  /* 0x00000010ff5a7819 */ /* 0x000fe2000001167a */
[----:B------:R3:W-:Y:S01]  /*eb00*/  STG.E.U16 [R158.64+0x70], R154 ;  /* 0x0000709a9e007986 */ /* 0x0007e2000c101510 */
[-C--:B--2---:R-:W-:Y:S01]  /*eb10*/  HMMA.16816.F32.BF16 R120, R136, R124.reuse, R40 ;  /* 0x0000007c8878723c */ /* 0x084fe20000041828 */
[----:B------:R-:W-:Y:S02]  /*eb20*/  @!P4 PRMT R156, R226, 0x5410, RZ ;  /* 0x00005410e29cc816 */ /* 0x000fe400000000ff */
[----:B------:R-:W-:Y:S01]  /*eb30*/  LOP3.LUT R90, R90, 0xff, RZ, 0xc0, !PT ;  /* 0x000000ff5a5a7812 */ /* 0x000fe200078ec0ff */
[----:B------:R3:W-:Y:S03]  /*eb40*/  STG.E.U16 [R158.64+0x72], R151 ;  /* 0x000072979e007986 */ /* 0x0007e6000c101510 */
[----:B------:R-:W-:Y:S01]  /*eb50*/  ISETP.GE.U32.AND P0, PT, R4, R90, PT ;  /* 0x0000005a0400720c */ /* 0x000fe20003f06070 */
[----:B------:R3:W-:Y:S01]  /*eb60*/  STG.E.U16 [R160.64+0x6e], R156 ;  /* 0x00006e9ca0007986 */ /* 0x0007e2000c101510 */
[C---:B------:R-:W-:Y:S03]  /*eb70*/  HMMA.16816.F32.BF16 R88, R104.reuse, R124, R44 ;  /* 0x0000007c6858723c */ /* 0x040fe6000004182c */
[----:B------:R-:W-:Y:S01]  /*eb80*/  FADD.FTZ R4, R155, R164 ;  /* 0x000000a49b047221 */ /* 0x000fe20000010000 */
[----:B------:R-:W-:Y:S04]  /*eb90*/  @!P3 HFMA2.BF16_V2 R225, -RZ.H0_H0, RZ.H0_H0, -R153.H0_H0 ;  /* 0x200000ffffe1b231 */ /* 0x000fe80000340999 */
[----:B------:R3:W-:Y:S01]  /*eba0*/  STL [R1+0xb0], R4 ;  /* 0x0000b00401007387 */ /* 0x0007e20000100800 */
[----:B------:R-:W-:Y:S03]  /*ebb0*/  @!P3 PRMT R153, R225, 0x5410, RZ ;  /* 0x00005410e199b816 */ /* 0x000fe600000000ff */
[----:B------:R-:W-:Y:S01]  /*ebc0*/  @P0 PRMT R13, R94, 0x7610, R13 ;  /* 0x000076105e0d0816 */ /* 0x000fe2000000000d */
[----:B------:R-:W-:Y:S01]  /*ebd0*/  @!P0 HFMA2.BF16_V2 R219, -RZ.H0_H0, RZ.H0_H0, -R94.H0_H0 ;  /* 0x200000ffffdb8231 */ /* 0x000fe2000034095e */
[----:B------:R3:W-:Y:S01]  /*ebe0*/  STG.E.U16 [R160.64+0x70], R153 ;  /* 0x00007099a0007986 */ /* 0x0007e2000c101510 */
[-C--:B------:R-:W-:Y:S03]  /*ebf0*/  HMMA.16816.F32.BF16 R92, R104, R126.reuse, R48 ;  /* 0x0000007e685c723c */ /* 0x080fe60000041830 */
[----:B------:R3:W-:Y:S01]  /*ec00*/  STG.E.U16 [R162.64+0x72], R15 ;  /* 0x0000720fa2007986 */ /* 0x0007e2000c101510 */
[----:B------:R-:W-:Y:S04]  /*ec10*/  @!P0 PRMT R13, R219, 0x5410, RZ ;  /* 0x00005410db0d8816 */ /* 0x000fe800000000ff */
[C---:B------:R-:W-:Y:S01]  /*ec20*/  HMMA.16816.F32.BF16 R124, R136.reuse, R126, R52 ;  /* 0x0000007e887c723c */ /* 0x040fe20000041834 */
[----:B------:R3:W-:Y:S07]  /*ec30*/  STG.E.U16 [R162.64+0x70], R13 ;  /* 0x0000700da2007986 */ /* 0x0007ee000c101510 */
[-C--:B-1----:R-:W-:Y:S08]  /*ec40*/  HMMA.16816.F32.BF16 R128, R136, R8.reuse, R56 ;  /* 0x000000088880723c */ /* 0x082ff00000041838 */
[C---:B------:R-:W-:Y:S08]  /*ec50*/  HMMA.16816.F32.BF16 R100, R104.reuse, R8, R60 ;  /* 0x000000086864723c */ /* 0x040ff0000004183c */
[-C--:B------:R-:W-:Y:S08]  /*ec60*/  HMMA.16816.F32.BF16 R104, R104, R10.reuse, R64 ;  /* 0x0000000a6868723c */ /* 0x080ff00000041840 */
[----:B------:R-:W-:Y:S07]  /*ec70*/  HMMA.16816.F32.BF16 R68, R136, R10, R68 ;  /* 0x0000000a8844723c */ /* 0x000fee0000041844 */
[----:B------:R-:W-:Y:S01]  /*ec80*/  IADD3 R136, P0, R170, -0x80, RZ ;  /* 0xffffff80aa887810 */ /* 0x000fe20007f1e0ff */
[----:B------:R-:W-:Y:S04]  /*ec90*/  IMAD.MOV.U32 R137, RZ, RZ, R132 ;  /* 0x000000ffff897224 */ /* 0x000fe800078e0084 */
[----:B------:R-:W-:Y:S02]  /*eca0*/  IADD3.X R139, R171, -0x1, RZ, P0, !PT ;  /* 0xffffffffab8b7810 */ /* 0x000fe400007fe4ff */
[----:B------:R-:W-:Y:S01]  /*ecb0*/  ISETP.GT.AND P0, PT, R134, RZ, PT ;  /* 0x000000ff8600720c */ /* 0x000fe20003f04270 */
[----:B------:R-:W-:Y:S11]  /*ecc0*/  IMAD.MOV.U32 R134, RZ, RZ, R3 ;  /* 0x000000ffff867224 */ /* 0x000ff600078e0003 */
[----:B------:R-:W-:Y:S01]  /*ecd0*/  @!UPT UIADD3 URZ, URZ, URZ, URZ ;  /* 0x0000003f3f3ff290 */ /* 0x000fe2000fffe03f */
[----:B---3-5:R-:W-:-:S05]  /*ece0*/  @P0 BRA `(.L_x_1333) ;  /* 0xffff9bb000000947 */ /* 0x028fca000383ffff */
.L_x_1332:
[----:B--2---:R-:W2:Y:S04]  /*ecf0*/  LDL.LU R5, [R1+0xb0] ;  /* 0x0000b00001057983 */ /* 0x004ea80000300800 */
[----:B------:R-:W3:Y:S04]  /*ed00*/  LDL.LU R8, [R1+0x7c] ;  /* 0x00007c0001087983 */ /* 0x000ee80000300800 */
[----:B------:R-:W4:Y:S04]  /*ed10*/  LDL.LU R4, [R1+0xac] ;  /* 0x0000ac0001047983 */ /* 0x000f280000300800 */
[----:B------:R-:W4:Y:S04]  /*ed20*/  LDL.LU R12, [R1+0xa8] ;  /* 0x0000a800010c7983 */ /* 0x000f280000300800 */
[----:B------:R-:W4:Y:S04]  /*ed30*/  LDL.LU R11, [R1+0x44] ;  /* 0x00004400010b7983 */ /* 0x000f280000300800 */
[----:B------:R-:W4:Y:S01]  /*ed40*/  LDL.LU R54, [R1+0x40] ;  /* 0x0000400001367983 */ /* 0x000f220000300800 */
[----:B------:R-:W-:Y:S01]  /*ed50*/  MOV R16, 0x3f800000 ;  /* 0x3f80000000107802 */ /* 0x000fe20000000f00 */
[----:B------:R-:W1:Y:S01]  /*ed60*/  LDC.U8 R22, c[0x0][0x328] ;  /* 0x0000ca00ff167b82 */ /* 0x000e620000000000 */
[----:B------:R-:W-:Y:S01]  /*ed70*/  MOV R15, 0x3f800000 ;  /* 0x3f800000000f7802 */ /* 0x000fe20000000f00 */
[----:B------:R-:W-:Y:S01]  /*ed80*/  BSSY B0, `(.L_x_1336) ;  /* 0x0000127000007945 */ /* 0x000fe20003800000 */
[----:B--2---:R-:W2:Y:S04]  /*ed90*/  SHFL.BFLY PT, R6, R5, 0x2, 0x1f ;  /* 0x0c401f0005067f89 */ /* 0x004ea800000e0000 */
[----:B---3--:R-:W3:Y:S04]  /*eda0*/  SHFL.BFLY PT, R9, R8, 0x2, 0x1f ;  /* 0x0c401f0008097f89 */ /* 0x008ee800000e0000 */
[----:B----4-:R-:W4:Y:S04]  /*edb0*/  SHFL.BFLY PT, R7, R4, 0x2, 0x1f ;  /* 0x0c401f0004077f89 */ /* 0x010f2800000e0000 */
[----:B------:R-:W1:Y:S01]  /*edc0*/  SHFL.BFLY PT, R18, R12, 0x2, 0x1f ;  /* 0x0c401f000c127f89 */ /* 0x000e6200000e0000 */
[----:B------:R-:W-:-:S02]  /*edd0*/  MOV R48, R11 ;  /* 0x0000000b00307202 */ /* 0x000fc40000000f00 */
[----:B------:R-:W-:Y:S01]  /*ede0*/  ISETP.NE.AND P0, PT, R54, -0x1, PT ;  /* 0xffffffff3600780c */ /* 0x000fe20003f05270 */
[----:B--2---:R-:W-:Y:S02]  /*edf0*/  FADD.FTZ R6, R6, R5 ;  /* 0x0000000506067221 */ /* 0x004fe40000010000 */
[----:B---3--:R-:W-:-:S03]  /*ee00*/  FADD.FTZ R9, R9, R8 ;  /* 0x0000000809097221 */ /* 0x008fc60000010000 */
[----:B------:R-:W2:Y:S01]  /*ee10*/  SHFL.BFLY PT, R5, R6, 0x1, 0x1f ;  /* 0x0c201f0006057f89 */ /* 0x000ea200000e0000 */
[----:B----4-:R-:W-:-:S03]  /*ee20*/  FADD.FTZ R7, R7, R4 ;  /* 0x0000000407077221 */ /* 0x010fc60000010000 */
[----:B------:R-:W3:Y:S03]  /*ee30*/  SHFL.BFLY PT, R10, R9, 0x1, 0x1f ;  /* 0x0c201f00090a7f89 */ /* 0x000ee600000e0000 */
[----:B------:R-:W-:Y:S01]  /*ee40*/  @P0 IMAD.WIDE.U32 R20, R54, c[0x0][0x1e8], RZ ;  /* 0x00007a0036140a25 */ /* 0x000fe200078e00ff */
[----:B------:R-:W4:Y:S03]  /*ee50*/  S2R R4, SR_TID.X ;  /* 0x0000000000047919 */ /* 0x000f260000002100 */
[----:B-1----:R-:W-:Y:S01]  /*ee60*/  FADD.FTZ R18, R18, R12 ;  /* 0x0000000c12127221 */ /* 0x002fe20000010000 */
[----:B------:R-:W1:Y:S04]  /*ee70*/  SHFL.BFLY PT, R8, R7, 0x1, 0x1f ;  /* 0x0c201f0007087f89 */ /* 0x000e6800000e0000 */
[----:B------:R-:W1:Y:S01]  /*ee80*/  SHFL.BFLY PT, R17, R18, 0x1, 0x1f ;  /* 0x0c201f0012117f89 */ /* 0x000e6200000e0000 */
[----:B--2---:R-:W-:-:S02]  /*ee90*/  FADD.FTZ R5, R6, R5 ;  /* 0x0000000506057221 */ /* 0x004fc40000010000 */
[----:B---3--:R-:W-:-:S03]  /*eea0*/  FADD.FTZ R10, R9, R10 ;  /* 0x0000000a090a7221 */ /* 0x008fc60000010000 */
[----:B------:R-:W-:Y:S02]  /*eeb0*/  FSETP.NE.FTZ.AND P6, PT, R5, RZ, PT ;  /* 0x000000ff0500720b */ /* 0x000fe40003fd5000 */
[----:B----4-:R-:W-:Y:S02]  /*eec0*/  SHF.R.S32.HI R9, RZ, 0x1f, R4 ;  /* 0x0000001fff097819 */ /* 0x010fe40000011404 */
[----:B------:R-:W-:Y:S02]  /*eed0*/  FSETP.NE.FTZ.AND P5, PT, R10, RZ, PT ;  /* 0x000000ff0a00720b */ /* 0x000fe40003fb5000 */
[-C--:B------:R-:W-:Y:S01]  /*eee0*/  LEA.HI R13, R9, R4.reuse, RZ, 0x2 ;  /* 0x00000004090d7211 */ /* 0x080fe200078f10ff */
[----:B-1----:R-:W-:Y:S01]  /*eef0*/  FADD.FTZ R8, R7, R8 ;  /* 0x0000000807087221 */ /* 0x002fe20000010000 */
[----:B------:R-:W-:Y:S02]  /*ef00*/  LEA.HI R7, R9, R4, RZ, 0x5 ;  /* 0x0000000409077211 */ /* 0x000fe400078f28ff */
[----:B------:R-:W-:-:S02]  /*ef10*/  SHF.R.S32.HI R14, RZ, 0x2, R13 ;  /* 0x00000002ff0e7819 */ /* 0x000fc4000001140d */
[----:B------:R-:W-:Y:S01]  /*ef20*/  SHF.R.S32.HI R11, RZ, 0x1f, R13 ;  /* 0x0000001fff0b7819 */ /* 0x000fe2000001140d */
[----:B------:R-:W1:Y:S01]  /*ef30*/  @P6 MUFU.RCP R15, R5 ;  /* 0x00000005000f6308 */ /* 0x000e620000001000 */
[----:B------:R-:W-:Y:S02]  /*ef40*/  LOP3.LUT R13, R13, 0x3ffffffc, RZ, 0xc0, !PT ;  /* 0x3ffffffc0d0d7812 */ /* 0x000fe400078ec0ff */
[----:B------:R-:W-:Y:S01]  /*ef50*/  LEA.HI R12, R11, R14, RZ, 0x3 ;  /* 0x0000000e0b0c7211 */ /* 0x000fe200078f18ff */
[----:B------:R-:W-:Y:S01]  /*ef60*/  @P0 IMAD R11, R54, c[0x0][0x1ec], R21 ;  /* 0x00007b00360b0a24 */ /* 0x000fe200078e0215 */
[----:B------:R-:W-:Y:S02]  /*ef70*/  FSETP.NE.FTZ.AND P4, PT, R8, RZ, PT ;  /* 0x000000ff0800720b */ /* 0x000fe40003f95000 */
[----:B------:R-:W-:Y:S01]  /*ef80*/  LOP3.LUT R19, R12, 0xfffffff8, RZ, 0xc0, !PT ;  /* 0xfffffff80c137812 */ /* 0x000fe200078ec0ff */
[----:B------:R-:W-:Y:S01]  /*ef90*/  FADD.FTZ R12, R18, R17 ;  /* 0x00000011120c7221 */ /* 0x000fe20000010000 */
[----:B------:R-:W-:Y:S01]  /*efa0*/  SHF.R.S32.HI R6, RZ, 0x5, R7 ;  /* 0x00000005ff067819 */ /* 0x000fe20000011407 */
[----:B------:R-:W2:Y:S01]  /*efb0*/  @P5 MUFU.RCP R16, R10 ;  /* 0x0000000a00105308 */ /* 0x000ea20000001000 */
[----:B------:R-:W-:Y:S01]  /*efc0*/  IADD3 R19, R14, -R19, RZ ;  /* 0x800000130e137210 */ /* 0x000fe20007ffe0ff */
[----:B------:R-:W-:Y:S01]  /*efd0*/  IMAD.MOV.U32 R14, RZ, RZ, 0x3f800000 ;  /* 0x3f800000ff0e7424 */ /* 0x000fe200078e00ff */
[----:B------:R-:W-:-:S02]  /*efe0*/  FSETP.NE.FTZ.AND P3, PT, R12, RZ, PT ;  /* 0x000000ff0c00720b */ /* 0x000fc40003f75000 */
[----:B------:R-:W-:Y:S01]  /*eff0*/  IADD3 R13, -R13, R4, RZ ;  /* 0x000000040d0d7210 */ /* 0x000fe20007ffe1ff */
[----:B-1----:R-:W-:Y:S02]  /*f000*/  FMUL.FTZ R15, R15, c[0x0][0x2dc] ;  /* 0x0000b7000f0f7a20 */ /* 0x002fe40000410000 */
[----:B------:R-:W-:Y:S01]  /*f010*/  @P6 MUFU.LG2 R5, R5 ;  /* 0x0000000500056308 */ /* 0x000fe20000000c00 */
[----:B------:R-:W-:Y:S01]  /*f020*/  LEA R6, R6, R13, 0x9 ;  /* 0x0000000d06067211 */ /* 0x000fe200078e48ff */
[C---:B------:R-:W-:Y:S01]  /*f030*/  FMUL.FTZ R96, R15.reuse, R96 ;  /* 0x000000600f607220 */ /* 0x040fe20000410000 */
[----:B------:R-:W-:Y:S01]  /*f040*/  MOV R13, 0x3f800000 ;  /* 0x3f800000000d7802 */ /* 0x000fe20000000f00 */
[C---:B------:R-:W-:Y:S02]  /*f050*/  FMUL.FTZ R97, R15.reuse, R97 ;  /* 0x000000610f617220 */ /* 0x040fe40000410000 */
[----:B------:R-:W-:Y:S02]  /*f060*/  FMUL.FTZ R108, R15, R108 ;  /* 0x0000006c0f6c7220 */ /* 0x000fe40000410000 */
[----:B------:R-:W1:Y:S01]  /*f070*/  @P3 MUFU.RCP R14, R12 ;  /* 0x0000000c000e3308 */ /* 0x000e620000001000 */
[----:B--2---:R-:W-:Y:S01]  /*f080*/  FMUL.FTZ R16, R16, c[0x0][0x2dc] ;  /* 0x0000b70010107a20 */ /* 0x004fe20000410000 */
[----:B------:R-:W-:Y:S01]  /*f090*/  F2FP.BF16.PACK_AB R96, R97, R96 ;  /* 0x000000606160723e */ /* 0x000fe200000010ff */
[----:B------:R-:W-:-:S02]  /*f0a0*/  FMUL.FTZ R109, R15, R109 ;  /* 0x0000006d0f6d7220 */ /* 0x000fc40000410000 */
[C---:B------:R-:W-:Y:S02]  /*f0b0*/  FMUL.FTZ R98, R16.reuse, R98 ;  /* 0x0000006210627220 */ /* 0x040fe40000410000 */
[C---:B------:R-:W-:Y:S01]  /*f0c0*/  FMUL.FTZ R99, R16.reuse, R99 ;  /* 0x0000006310637220 */ /* 0x040fe20000410000 */
[----:B------:R-:W2:Y:S01]  /*f0d0*/  @P4 MUFU.RCP R13, R8 ;  /* 0x00000008000d4308 */ /* 0x000ea20000001000 */
[C---:B------:R-:W-:Y:S01]  /*f0e0*/  FMUL.FTZ R110, R16.reuse, R110 ;  /* 0x0000006e106e7220 */ /* 0x040fe20000410000 */
[----:B------:R-:W-:Y:S01]  /*f0f0*/  F2FP.BF16.PACK_AB R108, R109, R108 ;  /* 0x0000006c6d6c723e */ /* 0x000fe200000010ff */
[C---:B------:R-:W-:Y:S01]  /*f100*/  FMUL.FTZ R111, R16.reuse, R111 ;  /* 0x0000006f106f7220 */ /* 0x040fe20000410000 */
[----:B------:R-:W-:Y:S01]  /*f110*/  F2FP.BF16.PACK_AB R98, R99, R98 ;  /* 0x000000626362723e */ /* 0x000fe200000010ff */
[C---:B------:R-:W-:Y:S02]  /*f120*/  FMUL.FTZ R114, R16.reuse, R114 ;  /* 0x0000007210727220 */ /* 0x040fe40000410000 */
[----:B------:R-:W-:Y:S01]  /*f130*/  FMUL.FTZ R115, R16, R115 ;  /* 0x0000007310737220 */ /* 0x000fe20000410000 */
[----:B------:R-:W-:Y:S01]  /*f140*/  F2FP.BF16.PACK_AB R110, R111, R110 ;  /* 0x0000006e6f6e723e */ /* 0x000fe200000010ff */
[----:B-1----:R-:W-:Y:S01]  /*f150*/  FMUL.FTZ R14, R14, c[0x0][0x2dc] ;  /* 0x0000b7000e0e7a20 */ /* 0x002fe20000410000 */
[----:B------:R-:W-:Y:S01]  /*f160*/  @P4 MUFU.LG2 R8, R8 ;  /* 0x0000000800084308 */ /* 0x000fe20000000c00 */
[----:B------:R-:W-:Y:S01]  /*f170*/  FMUL.FTZ R118, R16, R118 ;  /* 0x0000007610767220 */ /* 0x000fe20000410000 */
[----:B------:R-:W-:Y:S01]  /*f180*/  F2FP.BF16.PACK_AB R114, R115, R114 ;  /* 0x000000727372723e */ /* 0x000fe200000010ff */
[----:B------:R-:W-:-:S02]  /*f190*/  FMUL.FTZ R74, R14, R74 ;  /* 0x0000004a0e4a7220 */ /* 0x000fc40000410000 */
[C---:B------:R-:W-:Y:S02]  /*f1a0*/  FMUL.FTZ R75, R14.reuse, R75 ;  /* 0x0000004b0e4b7220 */ /* 0x040fe40000410000 */
[C---:B------:R-:W-:Y:S01]  /*f1b0*/  FMUL.FTZ R78, R14.reuse, R78 ;  /* 0x0000004e0e4e7220 */ /* 0x040fe20000410000 */
[----:B------:R-:W1:Y:S01]  /*f1c0*/  @P5 MUFU.LG2 R10, R10 ;  /* 0x0000000a000a5308 */ /* 0x000e620000000c00 */
        /* <DEDUP_REMOVED lines=21> */
[----:B--2---:R-:W-:Y:S01]  /*f320*/  FMUL.FTZ R13, R13, c[0x0][0x2dc] ;  /* 0x0000b7000d0d7a20 */ /* 0x004fe20000410000 */
[----:B------:R-:W-:Y:S01]  /*f330*/  F2FP.BF16.PACK_AB R102, R103, R102 ;  /* 0x000000666766723e */ /* 0x000fe200000010ff */
[----:B------:R-:W-:Y:S01]  /*f340*/  FMUL.FTZ R119, R16, R119 ;  /* 0x0000007710777220 */ /* 0x000fe20000410000 */
[----:B------:R-:W-:Y:S01]  /*f350*/  ISETP.NE.U32.AND P1, PT, R14, 0x1, PT ;  /* 0x000000010e00780c */ /* 0x000fe20003f25070 */
[C---:B------:R-:W-:Y:S01]  /*f360*/  FMUL.FTZ R72, R13.reuse, R72 ;  /* 0x000000480d487220 */ /* 0x040fe20000410000 */
[----:B------:R-:W-:Y:S01]  /*f370*/  MOV R14, 0xfffffff0 ;  /* 0xfffffff0000e7802 */ /* 0x000fe20000000f00 */
[----:B------:R-:W-:Y:S01]  /*f380*/  FMUL.FTZ R73, R13, R73 ;  /* 0x000000490d497220 */ /* 0x000fe20000410000 */
[----:B------:R-:W-:Y:S01]  /*f390*/  F2FP.BF16.PACK_AB R118, R119, R118 ;  /* 0x000000767776723e */ /* 0x000fe200000010ff */
[C---:B------:R-:W-:Y:S01]  /*f3a0*/  FMUL.FTZ R76, R13.reuse, R76 ;  /* 0x0000004c0d4c7220 */ /* 0x040fe20000410000 */
[----:B------:R-:W-:Y:S01]  /*f3b0*/  SEL R14, R14, 0x10, !P1 ;  /* 0x000000100e0e7807 */ /* 0x000fe20004800000 */
[----:B------:R-:W-:Y:S01]  /*f3c0*/  FMUL.FTZ R77, R13, R77 ;  /* 0x0000004d0d4d7220 */ /* 0x000fe20000410000 */
[----:B------:R-:W-:Y:S01]  /*f3d0*/  R2P PR, R19, 0x6 ;  /* 0x0000000613007804 */ /* 0x000fe20000000000 */
[----:B------:R-:W-:Y:S01]  /*f3e0*/  FMUL.FTZ R80, R13, R80 ;  /* 0x000000500d507220 */ /* 0x000fe20000410000 */
[----:B------:R-:W-:Y:S01]  /*f3f0*/  SHF.L.U32 R19, R19, 0x6, RZ ;  /* 0x0000000613137819 */ /* 0x000fe200000006ff */
[----:B------:R-:W-:Y:S01]  /*f400*/  FMUL.FTZ R81, R13, R81 ;  /* 0x000000510d517220 */ /* 0x000fe20000410000 */
[----:B------:R-:W-:Y:S01]  /*f410*/  F2FP.BF16.PACK_AB R72, R73, R72 ;  /* 0x000000484948723e */ /* 0x000fe200000010ff */
[----:B------:R-:W-:Y:S01]  /*f420*/  FMUL.FTZ R84, R13, R84 ;  /* 0x000000540d547220 */ /* 0x000fe20000410000 */
[----:B------:R-:W-:Y:S01]  /*f430*/  LOP3.LUT R19, R19, 0x1c0, RZ, 0xc0, !PT ;  /* 0x000001c013137812 */ /* 0x000fe200078ec0ff */
[----:B------:R-:W-:Y:S01]  /*f440*/  FMUL.FTZ R85, R13, R85 ;  /* 0x000000550d557220 */ /* 0x000fe20000410000 */
[----:B------:R-:W-:Y:S01]  /*f450*/  F2FP.BF16.PACK_AB R76, R77, R76 ;  /* 0x0000004c4d4c723e */ /* 0x000fe200000010ff */
[----:B------:R-:W-:Y:S01]  /*f460*/  FMUL.FTZ R88, R13, R88 ;  /* 0x000000580d587220 */ /* 0x000fe20000410000 */
[----:B------:R-:W-:Y:S01]  /*f470*/  LEA.HI R19, R19, R19, RZ, 0x1d ;  /* 0x0000001313137211 */ /* 0x000fe200078fe8ff */
[----:B------:R-:W-:Y:S01]  /*f480*/  FMUL.FTZ R89, R13, R89 ;  /* 0x000000590d597220 */ /* 0x000fe20000410000 */
[----:B------:R-:W-:Y:S01]  /*f490*/  F2FP.BF16.PACK_AB R80, R81, R80 ;  /* 0x000000505150723e */ /* 0x000fe200000010ff */
[C---:B------:R-:W-:Y:S01]  /*f4a0*/  FMUL.FTZ R92, R13.reuse, R92 ;  /* 0x0000005c0d5c7220 */ /* 0x040fe20000410000 */
[----:B------:R-:W-:Y:S01]  /*f4b0*/  LEA R6, R6, R19, 0x1 ;  /* 0x0000001306067211 */ /* 0x000fe200078e08ff */
[----:B------:R-:W-:Y:S01]  /*f4c0*/  FMUL.FTZ R93, R13, R93 ;  /* 0x0000005d0d5d7220 */ /* 0x000fe20000410000 */
[----:B------:R-:W-:Y:S01]  /*f4d0*/  F2FP.BF16.PACK_AB R84, R85, R84 ;  /* 0x000000545554723e */ /* 0x000fe200000010ff */
[C---:B------:R-:W-:Y:S01]  /*f4e0*/  FMUL.FTZ R100, R13.reuse, R100 ;  /* 0x000000640d647220 */ /* 0x040fe20000410000 */
[----:B------:R-:W-:Y:S01]  /*f4f0*/  SHF.L.U32 R17, R6, 0x1, RZ ;  /* 0x0000000106117819 */ /* 0x000fe200000006ff */
[----:B------:R-:W-:Y:S01]  /*f500*/  FMUL.FTZ R101, R13, R101 ;  /* 0x000000650d657220 */ /* 0x000fe20000410000 */
[----:B------:R-:W-:Y:S01]  /*f510*/  F2FP.BF16.PACK_AB R88, R89, R88 ;  /* 0x000000585958723e */ /* 0x000fe200000010ff */
[----:B------:R-:W-:Y:S01]  /*f520*/  FMUL.FTZ R104, R13, R104 ;  /* 0x000000680d687220 */ /* 0x000fe20000410000 */
[C---:B------:R-:W-:Y:S01]  /*f530*/  IADD3 R19, R17.reuse, 0x40, RZ ;  /* 0x0000004011137810 */ /* 0x040fe20007ffe0ff */
[C---:B------:R-:W-:Y:S01]  /*f540*/  FMUL.FTZ R122, R16.reuse, R122 ;  /* 0x0000007a107a7220 */ /* 0x040fe20000410000 */
[----:B------:R-:W-:Y:S01]  /*f550*/  @P2 IADD3 R19, R17, -0x40, RZ ;  /* 0xffffffc011132810 */ /* 0x000fe20007ffe0ff */
[C---:B------:R-:W-:Y:S01]  /*f560*/  FMUL.FTZ R123, R16.reuse, R123 ;  /* 0x0000007b107b7220 */ /* 0x040fe20000410000 */
[----:B------:R-:W-:Y:S01]  /*f570*/  STS [R17], R96 ;  /* 0x0000006011007388 */ /* 0x000fe20000000800 */
[C---:B------:R-:W-:Y:S01]  /*f580*/  FMUL.FTZ R126, R16.reuse, R126 ;  /* 0x0000007e107e7220 */ /* 0x040fe20000410000 */
[----:B------:R-:W-:Y:S01]  /*f590*/  F2FP.BF16.PACK_AB R92, R93, R92 ;  /* 0x0000005c5d5c723e */ /* 0x000fe200000010ff */
[C---:B------:R-:W-:Y:S01]  /*f5a0*/  FMUL.FTZ R127, R16.reuse, R127 ;  /* 0x0000007f107f7220 */ /* 0x040fe20000410000 */
[----:B------:R-:W-:Y:S01]  /*f5b0*/  STS [R17+0x400], R98 ;  /* 0x0004006211007388 */ /* 0x000fe20000000800 */
[C---:B------:R-:W-:Y:S01]  /*f5c0*/  FMUL.FTZ R130, R16.reuse, R130 ;  /* 0x0000008210827220 */ /* 0x040fe20000410000 */
[----:B------:R-:W-:Y:S01]  /*f5d0*/  F2FP.BF16.PACK_AB R122, R123, R122 ;  /* 0x0000007a7b7a723e */ /* 0x000fe200000010ff */
[C---:B------:R-:W-:Y:S01]  /*f5e0*/  FMUL.FTZ R131, R16.reuse, R131 ;  /* 0x0000008310837220 */ /* 0x040fe20000410000 */
[----:B------:R-:W-:Y:S01]  /*f5f0*/  F2FP.BF16.PACK_AB R126, R127, R126 ;  /* 0x0000007e7f7e723e */ /* 0x000fe200000010ff */
[C---:B------:R-:W-:Y:S01]  /*f600*/  FMUL.FTZ R70, R16.reuse, R70 ;  /* 0x0000004610467220 */ /* 0x040fe20000410000 */
[----:B------:R-:W-:Y:S01]  /*f610*/  F2FP.BF16.PACK_AB R100, R101, R100 ;  /* 0x000000646564723e */ /* 0x000fe200000010ff */
[----:B------:R-:W-:Y:S01]  /*f620*/  FMUL.FTZ R71, R16, R71 ;  /* 0x0000004710477220 */ /* 0x000fe20000410000 */
[----:B------:R-:W-:Y:S01]  /*f630*/  F2FP.BF16.PACK_AB R130, R131, R130 ;  /* 0x000000828382723e */ /* 0x000fe200000010ff */
[----:B------:R-:W-:Y:S01]  /*f640*/  FMUL.FTZ R13, R13, R105 ;  /* 0x000000690d0d7220 */ /* 0x000fe20000410000 */
[----:B------:R-:W2:Y:S01]  /*f650*/  LDC.U8 R16, c[0x0][0x329] ;  /* 0x0000ca40ff107b82 */ /* 0x000ea20000000000 */
[----:B------:R-:W-:Y:S01]  /*f660*/  IMAD.MOV.U32 R6, RZ, RZ, 0x20 ;  /* 0x00000020ff067424 */ /* 0x000fe200078e00ff */
[----:B------:R-:W-:Y:S01]  /*f670*/  F2FP.BF16.PACK_AB R70, R71, R70 ;  /* 0x000000464746723e */ /* 0x000fe200000010ff */
[----:B------:R-:W-:Y:S01]  /*f680*/  FMUL.FTZ R112, R15, R112 ;  /* 0x000000700f707220 */ /* 0x000fe20000410000 */
[----:B------:R-:W-:Y:S01]  /*f690*/  F2FP.BF16.PACK_AB R104, R13, R104 ;  /* 0x000000680d68723e */ /* 0x000fe200000010ff */
[C---:B------:R-:W-:Y:S01]  /*f6a0*/  FMUL.FTZ R113, R15.reuse, R113 ;  /* 0x000000710f717220 */ /* 0x040fe20000410000 */
[----:B------:R-:W-:Y:S01]  /*f6b0*/  SEL R18, R6, 0xffffffe0, !P1 ;  /* 0xffffffe006127807 */ /* 0x000fe20004800000 */
[----:B------:R-:W-:Y:S01]  /*f6c0*/  FMUL.FTZ R116, R15, R116 ;  /* 0x000000740f747220 */ /* 0x000fe20000410000 */
[----:B------:R-:W-:Y:S01]  /*f6d0*/  IADD3 R13, R17, R14, RZ ;  /* 0x0000000e110d7210 */ /* 0x000fe20007ffe0ff */
[----:B------:R-:W-:Y:S01]  /*f6e0*/  FMUL.FTZ R117, R15, R117 ;  /* 0x000000750f757220 */ /* 0x000fe20000410000 */
[----:B------:R-:W-:Y:S01]  /*f6f0*/  F2FP.BF16.PACK_AB R112, R113, R112 ;  /* 0x000000707170723e */ /* 0x000fe200000010ff */
[----:B------:R-:W-:Y:S01]  /*f700*/  FMUL.FTZ R120, R15, R120 ;  /* 0x000000780f787220 */ /* 0x000fe20000410000 */
[----:B------:R-:W-:Y:S01]  /*f710*/  IADD3 R21, R17, R18, RZ ;  /* 0x0000001211157210 */ /* 0x000fe20007ffe0ff */
[----:B------:R-:W-:Y:S01]  /*f720*/  FMUL.FTZ R121, R15, R121 ;  /* 0x000000790f797220 */ /* 0x000fe20000410000 */
[----:B------:R-:W-:Y:S01]  /*f730*/  F2FP.BF16.PACK_AB R116, R117, R116 ;  /* 0x000000747574723e */ /* 0x000fe200000010ff */
[----:B------:R-:W-:Y:S01]  /*f740*/  FMUL.FTZ R124, R15, R124 ;  /* 0x0000007c0f7c7220 */ /* 0x000fe20000410000 */
[----:B------:R-:W-:Y:S01]  /*f750*/  IADD3 R23, R13, R18, RZ ;  /* 0x000000120d177210 */ /* 0x000fe20007ffe0ff */
        /* <DEDUP_REMOVED lines=10> */
[C---:B------:R-:W-:Y:S01]  /*f800*/  IADD3 R25, R18.reuse, 0x400, R19 ;  /* 0x0000040012197810 */ /* 0x040fe20007ffe013 */
[----:B------:R-:W-:Y:S01]  /*f810*/  @P6 FMUL.FTZ R5, R5, 0.69314718246459960938 ;  /* 0x3f31721805056820 */ /* 0x000fe20000410000 */
[----:B------:R-:W-:Y:S01]  /*f820*/  F2FP.BF16.PACK_AB R128, R129, R128 ;  /* 0x000000808180723e */ /* 0x000fe200000010ff */
[----:B------:R4:W-:Y:S01]  /*f830*/  STS [R17+0x2400], R74 ;  /* 0x0024004a11007388 */ /* 0x0009e20000000800 */
[----:B------:R-:W-:Y:S01]  /*f840*/  IADD3 R27, R18, R19, RZ ;  /* 0x00000013121b7210 */ /* 0x000fe20007ffe0ff */
[----:B-1----:R-:W-:Y:S01]  /*f850*/  @P5 FMUL.FTZ R10, R10, 0.69314718246459960938 ;  /* 0x3f3172180a0a5820 */ /* 0x002fe20000410000 */
[----:B------:R-:W-:Y:S01]  /*f860*/  F2FP.BF16.PACK_AB R15, R15, R68 ;  /* 0x000000440f0f723e */ /* 0x000fe200000010ff */
[----:B------:R-:W-:Y:S01]  /*f870*/  STS [R13+0x2000], R76 ;  /* 0x0020004c0d007388 */ /* 0x000fe20000000800 */
[----:B------:R-:W-:-:S02]  /*f880*/  IADD3 R25, R14, R25, RZ ;  /* 0x000000190e197210 */ /* 0x000fc40007ffe0ff */
[----:B------:R-:W-:Y:S01]  /*f890*/  F2FP.BF16.PACK_AB R106, R107, R106 ;  /* 0x0000006a6b6a723e */ /* 0x000fe200000010ff */
[----:B------:R1:W-:Y:S01]  /*f8a0*/  STS [R13+0x2400], R78 ;  /* 0x0024004e0d007388 */ /* 0x0003e20000000800 */
[----:B--2---:R-:W-:Y:S02]  /*f8b0*/  ISETP.NE.AND P1, PT, R16, RZ, PT ;  /* 0x000000ff1000720c */ /* 0x004fe40003f25270 */
[----:B------:R-:W-:Y:S01]  /*f8c0*/  ISETP.NE.AND P2, PT, R22, RZ, PT ;  /* 0x000000ff1600720c */ /* 0x000fe20003f45270 */
[----:B------:R-:W-:Y:S04]  /*f8d0*/  STS [R21], R112 ;  /* 0x0000007015007388 */ /* 0x000fe80000000800 */
[----:B------:R-:W-:Y:S04]  /*f8e0*/  STS [R21+0x400], R114 ;  /* 0x0004007215007388 */ /* 0x000fe80000000800 */
[----:B------:R-:W-:Y:S04]  /*f8f0*/  STS [R23], R116 ;  /* 0x0000007417007388 */ /* 0x000fe80000000800 */
[----:B------:R-:W-:Y:S01]  /*f900*/  STS [R23+0x400], R118 ;  /* 0x0004007617007388 */ /* 0x000fe20000000800 */
[----:B----4-:R-:W-:-:S02]  /*f910*/  IADD3 R17, R14, R19, RZ ;  /* 0x000000130e117210 */ /* 0x010fc40007ffe0ff */
[----:B------:R-:W-:Y:S01]  /*f920*/  @!P1 MOV R14, c[0x0][0x214] ;  /* 0x00008500000e9a02 */ /* 0x000fe20000000f00 */
[----:B------:R-:W-:Y:S02]  /*f930*/  STS [R21+0x2000], R80 ;  /* 0x0020005015007388 */ /* 0x000fe40000000800 */
[----:B------:R-:W-:Y:S02]  /*f940*/  IMAD.IADD R18, R18, 0x1, R17 ;  /* 0x0000000112127824 */ /* 0x000fe400078e0211 */
[----:B------:R2:W-:Y:S01]  /*f950*/  STS [R21+0x2400], R82 ;  /* 0x0024005215007388 */ /* 0x0005e20000000800 */
[----:B-1----:R-:W-:-:S03]  /*f960*/  @P1 MOV R13, c[0x0][0x210] ;  /* 0x00008400000d1a02 */ /* 0x002fc60000000f00 */
[----:B------:R-:W-:Y:S02]  /*f970*/  STS [R23+0x2000], R84 ;  /* 0x0020005417007388 */ /* 0x000fe40000000800 */
[----:B------:R-:W-:Y:S01]  /*f980*/  @P1 IMAD R13, R13, c[0x0][0x214], RZ ;  /* 0x000085000d0d1a24 */ /* 0x000fe200078e02ff */
[----:B------:R-:W-:Y:S01]  /*f990*/  @!P1 SEL R13, R14, c[0x0][0x234], !P2 ;  /* 0x00008d000e0d9a07 */ /* 0x000fe20005000000 */
[----:B------:R1:W-:Y:S01]  /*f9a0*/  STS [R23+0x2400], R86 ;  /* 0x0024005617007388 */ /* 0x0003e20000000800 */
[----:B------:R-:W-:-:S03]  /*f9b0*/  ISETP.NE.OR P2, PT, R16, RZ, !P2 ;  /* 0x000000ff1000720c */ /* 0x000fc60005745670 */
[----:B------:R-:W-:Y:S04]  /*f9c0*/  STS [R19], R120 ;  /* 0x0000007813007388 */ /* 0x000fe80000000800 */
[----:B------:R-:W-:Y:S04]  /*f9d0*/  STS [R19+0x400], R122 ;  /* 0x0004007a13007388 */ /* 0x000fe80000000800 */
[----:B------:R-:W-:Y:S04]  /*f9e0*/  STS [R17], R124 ;  /* 0x0000007c11007388 */ /* 0x000fe80000000800 */
[----:B------:R-:W-:Y:S01]  /*f9f0*/  STS [R17+0x400], R126 ;  /* 0x0004007e11007388 */ /* 0x000fe20000000800 */
[----:B--2---:R-:W-:Y:S01]  /*fa00*/  @P1 MOV R21, 0x1 ;  /* 0x0000000100151802 */ /* 0x004fe20000000f00 */
[----:B------:R-:W-:-:S02]  /*fa10*/  @!P1 IMAD R21, R13, c[0x0][0x1c0], RZ ;  /* 0x000070000d159a24 */ /* 0x000fc400078e02ff */
[----:B------:R-:W-:Y:S04]  /*fa20*/  STS [R19+0x2000], R88 ;  /* 0x0020005813007388 */ /* 0x000fe80000000800 */
[----:B------:R-:W-:Y:S04]  /*fa30*/  STS [R19+0x2400], R90 ;  /* 0x0024005a13007388 */ /* 0x000fe80000000800 */
[----:B------:R-:W2:Y:S04]  /*fa40*/  S2R R6, SR_CTAID.Y ;  /* 0x0000000000067919 */ /* 0x000ea80000002600 */
[----:B------:R-:W-:Y:S04]  /*fa50*/  STS [R17+0x2000], R92 ;  /* 0x0020005c11007388 */ /* 0x000fe80000000800 */
[----:B------:R-:W-:Y:S04]  /*fa60*/  STS [R17+0x2400], R94 ;  /* 0x0024005e11007388 */ /* 0x000fe80000000800 */
[----:B------:R-:W-:Y:S04]  /*fa70*/  STS [R27], R128 ;  /* 0x000000801b007388 */ /* 0x000fe80000000800 */
[----:B------:R-:W-:Y:S04]  /*fa80*/  STS [R27+0x400], R130 ;  /* 0x000400821b007388 */ /* 0x000fe80000000800 */
[----:B------:R4:W-:Y:S04]  /*fa90*/  STS [R18], R15 ;  /* 0x0000000f12007388 */ /* 0x0009e80000000800 */
[----:B------:R3:W-:Y:S01]  /*faa0*/  STS [R25], R70 ;  /* 0x0000004619007388 */ /* 0x0007e20000000800 */
[----:B--2---:R-:W-:Y:S01]  /*fab0*/  @!P0 SHF.R.S32.HI R14, RZ, 0x1f, R6 ;  /* 0x0000001fff0e8819 */ /* 0x004fe20000011406 */
[----:B------:R-:W-:-:S02]  /*fac0*/  @!P0 IMAD.WIDE.U32 R52, R6, c[0x0][0x1e0], RZ ;  /* 0x0000780006348a25 */ /* 0x000fc400078e00ff */
[----:B------:R2:W-:Y:S02]  /*fad0*/  STS [R27+0x2000], R100 ;  /* 0x002000641b007388 */ /* 0x0005e40000000800 */
[C---:B-1----:R-:W-:Y:S01]  /*fae0*/  @!P2 IMAD R23, R6.reuse, c[0x0][0x214], RZ ;  /* 0x000085000617aa24 */ /* 0x042fe200078e02ff */
[----:B------:R-:W-:Y:S01]  /*faf0*/  @!P0 MOV R20, R52 ;  /* 0x0000003400148202 */ /* 0x000fe20000000f00 */
[----:B------:R2:W-:Y:S01]  /*fb00*/  STS [R27+0x2400], R102 ;  /* 0x002400661b007388 */ /* 0x0005e20000000800 */
[----:B------:R-:W-:Y:S02]  /*fb10*/  IMAD R21, R6, R21, RZ ;  /* 0x0000001506157224 */ /* 0x000fe400078e02ff */
[----:B------:R-:W-:Y:S01]  /*fb20*/  @!P2 SEL R23, R23, R54, !P0 ;  /* 0x000000361717a207 */ /* 0x000fe20004000000 */
[----:B------:R2:W-:Y:S01]  /*fb30*/  STS [R18+0x2000], R104 ;  /* 0x0020006812007388 */ /* 0x0005e20000000800 */
[----:B------:R-:W-:Y:S01]  /*fb40*/  CS2R R54, SRZ ;  /* 0x0000000000367805 */ /* 0x000fe2000001ff00 */
[----:B------:R-:W-:-:S02]  /*fb50*/  SEL R21, R21, RZ, P2 ;  /* 0x000000ff15157207 */ /* 0x000fc40001000000 */
[----:B------:R2:W-:Y:S01]  /*fb60*/  STS [R25+0x2000], R106 ;  /* 0x0020006a19007388 */ /* 0x0005e20000000800 */
[----:B------:R-:W-:Y:S02]  /*fb70*/  @!P2 MOV R54, R23 ;  /* 0x000000170036a202 */ /* 0x000fe40000000f00 */
[----:B------:R-:W-:Y:S01]  /*fb80*/  @!P2 SHF.R.S32.HI R55, RZ, 0x1f, R23 ;  /* 0x0000001fff37a819 */ /* 0x000fe20000011417 */
[----:B------:R-:W-:Y:S01]  /*fb90*/  BAR.SYNC.DEFER_BLOCKING 0x0 ;  /* 0x0000000000007b1d */ /* 0x000fe20000010000 */
[----:B----4-:R-:W-:Y:S01]  /*fba0*/  @!P0 IMAD R15, R14, c[0x0][0x1e0], RZ ;  /* 0x000078000e0f8a24 */ /* 0x010fe200078e02ff */
[----:B------:R-:W-:Y:S01]  /*fbb0*/  MOV R23, 0x7f800000 ;  /* 0x7f80000000177802 */ /* 0x000fe20000000f00 */
[----:B------:R-:W-:Y:S02]  /*fbc0*/  @P5 FFMA.FTZ R23, R3, c[0x0][0x238], R10 ;  /* 0x00008e0003175a23 */ /* 0x000fe4000001000a */
[----:B------:R-:W-:Y:S01]  /*fbd0*/  @!P0 IMAD R15, R6, c[0x0][0x1e4], R15 ;  /* 0x00007900060f8a24 */ /* 0x000fe200078e020f */
[----:B------:R-:W1:Y:S04]  /*fbe0*/  S2R R14, SR_CTAID.X ;  /* 0x00000000000e7919 */ /* 0x000e680000002500 */
[----:B------:R-:W4:Y:S01]  /*fbf0*/  S2R R22, SR_CTAID.Z ;  /* 0x0000000000167919 */ /* 0x000f220000002700 */
[----:B------:R-:W-:-:S02]  /*fc00*/  @!P0 IADD3 R11, R53, R15, RZ ;  /* 0x0000000f350b8210 */ /* 0x000fc40007ffe0ff */
[----:B------:R-:W-:Y:S02]  /*fc10*/  LOP3.LUT R53, R7, 0xffffffe0, RZ, 0xc0, !PT ;  /* 0xffffffe007357812 */ /* 0x000fe400078ec0ff */
[----:B------:R-:W-:Y:S02]  /*fc20*/  @P1 MOV R7, c[0x0][0x210] ;  /* 0x0000840000071a02 */ /* 0x000fe40000000f00 */
[----:B------:R-:W-:Y:S01]  /*fc30*/  @!P1 MOV R7, 0x1 ;  /* 0x0000000100079802 */ /* 0x000fe20000000f00 */
[----:B------:R-:W-:Y:S01]  /*fc40*/  IMAD.IADD R6, R4, 0x1, -R53 ;  /* 0x0000000104067824 */ /* 0x000fe200078e0a35 */
[----:B------:R-:W-:Y:S01]  /*fc50*/  MOV R15, 0x7f800000 ;  /* 0x7f800000000f7802 */ /* 0x000fe20000000f00 */
[----:B------:R-:W-:Y:S02]  /*fc60*/  @P6 FFMA.FTZ R15, R132, c[0x0][0x238], R5 ;  /* 0x00008e00840f6a23 */ /* 0x000fe40000010005 */
[----:B---3--:R-:W-:Y:S01]  /*fc70*/  @P3 FMUL.FTZ R53, R12, 0.69314718246459960938 ;  /* 0x3f3172180c353820 */ /* 0x008fe20000410000 */
[----:B------:R-:W-:Y:S01]  /*fc80*/  LOP3.LUT P0, RZ, R6, 0x3, RZ, 0xc0, !PT ;  /* 0x0000000306ff7812 */ /* 0x000fe2000780c0ff */
[----:B------:R2:W3:Y:S01]  /*fc90*/  LDS.128 R44, [R48] ;  /* 0x00000000302c7984 */ /* 0x0004e20000000c00 */
[----:B------:R-:W-:-:S03]  /*fca0*/  MOV R6, 0x7f800000 ;  /* 0x7f80000000067802 */ /* 0x000fc60000000f00 */
[----:B------:R2:W2:Y:S01]  /*fcb0*/  LDS.128 R40, [R48+0x800] ;  /* 0x0008000030287984 */ /* 0x0004a20000000c00 */
[----:B-1----:R-:W-:-:S03]  /*fcc0*/  IMAD R5, R14, R7, RZ ;  /* 0x000000070e057224 */ /* 0x002fc600078e02ff */
[----:B------:R1:W1:Y:S01]  /*fcd0*/  LDS.128 R36, [R48+0x1000] ;  /* 0x0010000030247984 */ /* 0x0002620000000c00 */
[----:B----4-:R-:W-:Y:S01]  /*fce0*/  IMAD R21, R22, R13, R21 ;  /* 0x0000000d16157224 */ /* 0x010fe200078e0215 */
[----:B------:R-:W-:Y:S02]  /*fcf0*/  SHF.L.U32 R52, R5, 0x7, RZ ;  /* 0x0000000705347819 */ /* 0x000fe400000006ff */
[----:B------:R4:W1:Y:S01]  /*fd00*/  LDS.128 R32, [R48+0x1800] ;  /* 0x0018000030207984 */ /* 0x0008620000000c00 */
[----:B------:R-:W-:Y:S01]  /*fd10*/  @P4 FMUL.FTZ R5, R8, 0.69314718246459960938 ;  /* 0x3f31721808054820 */ /* 0x000fe20000410000 */
[----:B------:R-:W-:Y:S01]  /*fd20*/  MOV R13, 0x7f800000 ;  /* 0x7f800000000d7802 */ /* 0x000fe20000000f00 */
[----:B------:R-:W-:Y:S01]  /*fd30*/  @P3 FFMA.FTZ R13, R0, c[0x0][0x238], R53 ;  /* 0x00008e00000d3a23 */ /* 0x000fe20000010035 */
[----:B------:R4:W1:Y:S01]  /*fd40*/  LDS.128 R28, [R48+0x2000] ;  /* 0x00200000301c7984 */ /* 0x0008620000000c00 */
[----:B------:R-:W-:Y:S01]  /*fd50*/  IADD3 R8, P2, P1, R52, R54, R21 ;  /* 0x0000003634087210 */ /* 0x000fe2000795e015 */
[----:B------:R-:W-:Y:S01]  /*fd60*/  @P4 FFMA.FTZ R6, R2, c[0x0][0x238], R5 ;  /* 0x00008e0002064a23 */ /* 0x000fe20000010005 */
[----:B------:R-:W-:Y:S01]  /*fd70*/  SHF.R.S32.HI R52, RZ, 0x1f, R52 ;  /* 0x0000001fff347819 */ /* 0x000fe20000011434 */
[----:B------:R4:W1:Y:S01]  /*fd80*/  LDS.128 R24, [R48+0x2800] ;  /* 0x0028000030187984 */ /* 0x0008620000000c00 */
[----:B------:R-:W-:-:S03]  /*fd90*/  SHF.R.S32.HI R21, RZ, 0x1f, R21 ;  /* 0x0000001fff157819 */ /* 0x000fc60000011415 */
[----:B------:R4:W1:Y:S01]  /*fda0*/  LDS.128 R16, [R48+0x3000] ;  /* 0x0030000030107984 */ /* 0x0008620000000c00 */
[----:B------:R-:W-:-:S03]  /*fdb0*/  IADD3.X R21, R52, R55, R21, P2, P1 ;  /* 0x0000003734157210 */ /* 0x000fc600017e2415 */
[----:B------:R-:W1:Y:S01]  /*fdc0*/  LDS.128 R48, [R48+0x3800] ;  /* 0x0038000030307984 */ /* 0x000e620000000c00 */
[----:B------:R-:W-:Y:S05]  /*fdd0*/  @P0 BRA `(.L_x_1337) ;  /* 0x0000021000000947 */ /* 0x000fea0003800000 */
[----:B----4-:R-:W4:Y:S04]  /*fde0*/  LDL.LU R57, [R1+0x3c] ;  /* 0x00003c0001397983 */ /* 0x010f280000300800 */
[----:B------:R-:W4:Y:S02]  /*fdf0*/  LDL.LU R56, [R1+0x48] ;  /* 0x0000480001387983 */ /* 0x000f240000300800 */
[C---:B----4-:R-:W-:Y:S02]  /*fe00*/  ISETP.GE.AND P6, PT, R56.reuse, R57, PT ;  /* 0x000000393800720c */ /* 0x050fe40003fc6270 */
[C---:B------:R-:W-:Y:S02]  /*fe10*/  IADD3 R10, R56.reuse, 0x8, RZ ;  /* 0x00000008380a7810 */ /* 0x040fe40007ffe0ff */
[----:B------:R-:W-:-:S02]  /*fe20*/  IADD3 R2, R56, 0x40, RZ ;  /* 0x0000004038027810 */ /* 0x000fc40007ffe0ff */
[----:B------:R-:W-:Y:S02]  /*fe30*/  IADD3 R0, R56, 0x48, RZ ;  /* 0x0000004838007810 */ /* 0x000fe40007ffe0ff */
[-C--:B------:R-:W-:Y:S02]  /*fe40*/  ISETP.GE.AND P5, PT, R10, R57.reuse, PT ;  /* 0x000000390a00720c */ /* 0x080fe40003fa6270 */
[-C--:B------:R-:W-:Y:S02]  /*fe50*/  ISETP.GE.AND P4, PT, R2, R57.reuse, PT ;  /* 0x000000390200720c */ /* 0x080fe40003f86270 */
        /* <DEDUP_REMOVED lines=25> */
.L_x_1337:
[----:B------:R-:W-:Y:S05]  /*fff0*/  BSYNC B0 ;  /* 0x0000000000007941 */ /* 0x000fea0003800000 */
.L_x_1336:
[----:B----4-:R-:W4:Y:S04]  /*10000*/  LDL.LU R5, [R1+0x4c] ;  /* 0x00004c0001057983 */ /* 0x010f280000300800 */
[----:B---3--:R-:W3:Y:S01]  /*10010*/  LDL.LU.64 R12, [R1+0x68] ;  /* 0x00006800010c7983 */ /* 0x008ee20000300a00 */
[----:B------:R-:W-:Y:S01]  /*10020*/  LEA.HI R4, R9, R4, RZ, 0x3 ;  /* 0x0000000409047211 */ /* 0x000fe200078f18ff */
[----:B------:R-:W-:Y:S02]  /*10030*/  BSSY B0, `(.L_x_1338) ;  /* 0x0000020000007945 */ /* 0x000fe40003800000 */
[----:B------:R-:W2:Y:S04]  /*10040*/  S2R R3, SR_TID.X ;  /* 0x0000000000037919 */ /* 0x000ea80000002100 */
[----:B------:R-:W1:Y:S01]  /*10050*/  S2R R10, SR_CTAID.X ;  /* 0x00000000000a7919 */ /* 0x000e620000002500 */
[----:B--2---:R-:W-:-:S04]  /*10060*/  SHF.R.S32.HI R2, RZ, 0x1f, R3 ;  /* 0x0000001fff027819 */ /* 0x004fc80000011403 */
[----:B------:R-:W-:-:S04]  /*10070*/  LEA.HI R2, R2, R3, RZ, 0x3 ;  /* 0x0000000302027211 */ /* 0x000fc800078f18ff */
[----:B------:R-:W-:Y:S02]  /*10080*/  LOP3.LUT R0, R2, 0xfffffff8, RZ, 0xc0, !PT ;  /* 0xfffffff802007812 */ /* 0x000fe400078ec0ff */
[----:B------:R-:W-:-:S03]  /*10090*/  SHF.R.S32.HI R6, RZ, 0x3, R2 ;  /* 0x00000003ff067819 */ /* 0x000fc60000011402 */
[----:B------:R-:W-:Y:S01]  /*100a0*/  IMAD.IADD R0, R3, 0x1, -R0 ;  /* 0x0000000103007824 */ /* 0x000fe200078e0a00 */
[----:B------:R-:W-:Y:S02]  /*100b0*/  SHF.R.S32.HI R3, RZ, 0x1f, R22 ;  /* 0x0000001fff037819 */ /* 0x000fe40000011416 */
[--C-:B------:R-:W-:Y:S01]  /*100c0*/  SHF.R.S32.HI R7, RZ, 0x1f, R6.reuse ;  /* 0x0000001fff077819 */ /* 0x100fe20000011406 */
[----:B------:R-:W-:Y:S02]  /*100d0*/  IMAD.SHL.U32 R0, R0, 0x8, RZ ;  /* 0x0000000800007824 */ /* 0x000fe400078e00ff */
[----:B------:R-:W-:Y:S02]  /*100e0*/  IMAD R3, R3, c[0x0][0x1f0], RZ ;  /* 0x00007c0003037a24 */ /* 0x000fe400078e02ff */
[----:B-1----:R-:W-:Y:S01]  /*100f0*/  IMAD.WIDE R6, R10, 0x80, R6 ;  /* 0x000000800a067825 */ /* 0x002fe200078e0206 */
[----:B------:R-:W-:-:S03]  /*10100*/  SHF.R.S32.HI R0, RZ, 0x1f, R0 ;  /* 0x0000001fff007819 */ /* 0x000fc60000011400 */
[----:B------:R-:W-:Y:S02]  /*10110*/  IMAD R3, R22, c[0x0][0x1f4], R3 ;  /* 0x00007d0016037a24 */ /* 0x000fe400078e0203 */
[----:B----4-:R-:W-:Y:S01]  /*10120*/  IMAD R14, R14, -0x80, R5 ;  /* 0xffffff800e0e7824 */ /* 0x010fe200078e0205 */
[----:B------:R-:W-:Y:S02]  /*10130*/  SHF.R.S32.HI R5, RZ, 0x3, R4 ;  /* 0x00000003ff057819 */ /* 0x000fe40000011404 */
[C---:B---3--:R-:W-:Y:S02]  /*10140*/  IADD3 R20, P0, R12.reuse, R20, RZ ;  /* 0x000000140c147210 */ /* 0x048fe40007f1e0ff */
[----:B------:R-:W-:-:S03]  /*10150*/  ISETP.GE.AND P1, PT, R12, c[0x0][0x220], PT ;  /* 0x000088000c007a0c */ /* 0x000fc60003f26270 */
[----:B------:R-:W-:Y:S01]  /*10160*/  IMAD.X R21, R0, 0x1, R11, P0 ;  /* 0x0000000100157824 */ /* 0x000fe200000e060b */
[----:B------:R-:W-:-:S03]  /*10170*/  ISETP.GE.OR P0, PT, R5, R14, P1 ;  /* 0x0000000e0500720c */ /* 0x000fc60000f06670 */
[----:B------:R-:W-:-:S04]  /*10180*/  IMAD.WIDE.U32 R22, R22, c[0x0][0x1f0], R20 ;  /* 0x00007c0016167a25 */ /* 0x000fc800078e0014 */
[----:B------:R-:W-:-:S06]  /*10190*/  IMAD.IADD R9, R23, 0x1, R3 ;  /* 0x0000000117097824 */ /* 0x000fcc00078e0203 */
        /* <DEDUP_REMOVED lines=9> */
.L_x_1339:
[----:B------:R-:W-:Y:S05]  /*10230*/  BSYNC B0 ;  /* 0x0000000000007941 */ /* 0x000fea0003800000 */
.L_x_1338:
[----:B------:R-:W-:Y:S01]  /*10240*/  LEA.HI.SX32 R3, R4, 0x10, 0x1d ;  /* 0x0000001004037811 */ /* 0x000fe200078feaff */
[----:B------:R-:W-:Y:S03]  /*10250*/  BSSY B0, `(.L_x_1340) ;  /* 0x000000e000007945 */ /* 0x000fe60003800000 */
[----:B------:R-:W-:-:S13]  /*10260*/  ISETP.GE.OR P0, PT, R3, R14, P1 ;  /* 0x0000000e0300720c */ /* 0x000fda0000f06670 */
        /* <DEDUP_REMOVED lines=12> */
.L_x_1341:
[----:B------:R-:W-:Y:S05]  /*10330*/  BSYNC B0 ;  /* 0x0000000000007941 */ /* 0x000fea0003800000 */
.L_x_1340:
[----:B-1----:R-:W-:Y:S01]  /*10340*/  LEA.HI.SX32 R3, R4, 0x20, 0x1d ;  /* 0x0000002004037811 */ /* 0x002fe200078feaff */
        /* <DEDUP_REMOVED lines=14> */
.L_x_1343:
[----:B------:R-:W-:Y:S05]  /*10430*/  BSYNC B0 ;  /* 0x0000000000007941 */ /* 0x000fea0003800000 */
.L_x_1342:
        /* <DEDUP_REMOVED lines=15> */
.L_x_1345:
[----:B------:R-:W-:Y:S05]  /*10530*/  BSYNC B0 ;  /* 0x0000000000007941 */ /* 0x000fea0003800000 */
.L_x_1344:
        /* <DEDUP_REMOVED lines=15> */
.L_x_1347:
[----:B------:R-:W-:Y:S05]  /*10630*/  BSYNC B0 ;  /* 0x0000000000007941 */ /* 0x000fea0003800000 */
.L_x_1346:
        /* <DEDUP_REMOVED lines=15> */
.L_x_1349:
[----:B------:R-:W-:Y:S05]  /*10730*/  BSYNC B0 ;  /* 0x0000000000007941 */ /* 0x000fea0003800000 */
.L_x_1348:
        /* <DEDUP_REMOVED lines=15> */
.L_x_1351:
[----:B------:R-:W-:Y:S05]  /*10830*/  BSYNC B0 ;  /* 0x0000000000007941 */ /* 0x000fea0003800000 */
.L_x_1350:
[----:B-1----:R-:W-:-:S04]  /*10840*/  LEA.HI.SX32 R3, R4, 0x70, 0x1d ;  /* 0x0000007004037811 */ /* 0x002fc800078feaff */
[----:B------:R-:W-:-:S13]  /*10850*/  ISETP.GE.OR P1, PT, R3, R14, P1 ;  /* 0x0000000e0300720c */ /* 0x000fda0000f26670 */
[----:B------:R-:W-:Y:S05]  /*10860*/  @P1 EXIT ;  /* 0x000000000000194d */ /* 0x000fea0003800000 */
        /* <DEDUP_REMOVED lines=12> */
.L_x_1294:
[----:B------:R-:W2:Y:S04]  /*10930*/  LDL.LU R14, [R1+0x40] ;  /* 0x00004000010e7983 */ /* 0x000ea80000300800 */
[----:B------:R-:W3:Y:S01]  /*10940*/  LDL.LU R12, [R1+0x4c] ;  /* 0x00004c00010c7983 */ /* 0x000ee20000300800 */
[----:B------:R-:W1:Y:S01]  /*10950*/  LDC.U8 R2, c[0x0][0x329] ;  /* 0x0000ca40ff027b82 */ /* 0x000e620000000000 */
[----:B------:R-:W-:Y:S01]  /*10960*/  LEA.HI R4, R0, R123, RZ, 0x3 ;  /* 0x0000007b00047211 */ /* 0x000fe200078f18ff */
[----:B------:R-:W-:Y:S03]  /*10970*/  BSSY B0, `(.L_x_1352) ;  /* 0x0000041000007945 */ /* 0x000fe60003800000 */
[----:B------:R-:W-:-:S02]  /*10980*/  LOP3.LUT R8, R4, 0xfffffff8, RZ, 0xc0, !PT ;  /* 0xfffffff804087812 */ /* 0x000fc400078ec0ff */
[----:B------:R-:W-:Y:S01]  /*10990*/  SHF.R.S32.HI R4, RZ, 0x3, R4 ;  /* 0x00000003ff047819 */ /* 0x000fe20000011404 */
[----:B------:R-:W4:Y:S02]  /*109a0*/  LDC.U8 R7, c[0x0][0x328] ;  /* 0x0000ca00ff077b82 */ /* 0x000f240000000000 */
[----:B------:R-:W-:-:S04]  /*109b0*/  IMAD.IADD R123, R123, 0x1, -R8 ;  /* 0x000000017b7b7824 */ /* 0x000fc800078e0a08 */
[----:B------:R-:W-:Y:S01]  /*109c0*/  IMAD.SHL.U32 R13, R123, 0x8, RZ ;  /* 0x000000087b0d7824 */ /* 0x000fe200078e00ff */
[----:B-1----:R-:W-:Y:S02]  /*109d0*/  ISETP.NE.AND P0, PT, R2, RZ, PT ;  /* 0x000000ff0200720c */ /* 0x002fe40003f05270 */
[----:B----4-:R-:W-:-:S04]  /*109e0*/  ISETP.NE.AND P2, PT, R7, RZ, PT ;  /* 0x000000ff0700720c */ /* 0x010fc80003f45270 */
[----:B------:R-:W-:-:S07]  /*109f0*/  ISETP.EQ.AND P2, PT, R2, RZ, P2 ;  /* 0x000000ff0200720c */ /* 0x000fce0001742270 */
[----:B------:R-:W-:Y:S01]  /*10a00*/  @P0 IMAD.MOV.U32 R3, RZ, RZ, c[0x0][0x210] ;  /* 0x00008400ff030624 */ /* 0x000fe200078e00ff */
[----:B------:R-:W-:Y:S01]  /*10a10*/  @!P0 ISETP.NE.AND P3, PT, R7, RZ, PT ;  /* 0x000000ff0700820c */ /* 0x000fe20003f65270 */
[----:B------:R-:W-:Y:S01]  /*10a20*/  @!P0 IMAD.MOV.U32 R0, RZ, RZ, c[0x0][0x214] ;  /* 0x00008500ff008624 */ /* 0x000fe200078e00ff */
[----:B------:R-:W-:Y:S01]  /*10a30*/  @P0 MOV R7, 0x1 ;  /* 0x0000000100070802 */ /* 0x000fe20000000f00 */
[----:B------:R-:W-:-:S03]  /*10a40*/  @P0 IMAD R3, R3, c[0x0][0x214], RZ ;  /* 0x0000850003030a24 */ /* 0x000fc600078e02ff */
[----:B------:R-:W-:Y:S01]  /*10a50*/  @!P0 SEL R3, R0, c[0x0][0x234], !P3 ;  /* 0x00008d0000038a07 */ /* 0x000fe20005800000 */
[----:B------:R-:W-:Y:S02]  /*10a60*/  @P0 IMAD.MOV.U32 R0, RZ, RZ, c[0x0][0x210] ;  /* 0x00008400ff000624 */ /* 0x000fe400078e00ff */
[----:B------:R-:W-:Y:S02]  /*10a70*/  @!P0 IMAD.MOV.U32 R0, RZ, RZ, 0x1 ;  /* 0x00000001ff008424 */ /* 0x000fe400078e00ff */
[----:B------:R-:W-:-:S04]  /*10a80*/  @!P0 IMAD R7, R3, c[0x0][0x1c0], RZ ;  /* 0x0000700003078a24 */ /* 0x000fc800078e02ff */
[----:B------:R-:W-:Y:S01]  /*10a90*/  IMAD R7, R6, R7, RZ ;  /* 0x0000000706077224 */ /* 0x000fe200078e02ff */
[C---:B--2---:R-:W-:Y:S02]  /*10aa0*/  ISETP.NE.AND P4, PT, R14.reuse, -0x1, PT ;  /* 0xffffffff0e00780c */ /* 0x044fe40003f85270 */
[----:B------:R-:W-:-:S11]  /*10ab0*/  ISETP.NE.OR P1, PT, R14, -0x1, !P2 ;  /* 0xffffffff0e00780c */ /* 0x000fd60005725670 */
[----:B------:R-:W-:Y:S01]  /*10ac0*/  @!P4 SHF.R.S32.HI R5, RZ, 0x1f, R6 ;  /* 0x0000001fff05c819 */ /* 0x000fe20000011406 */
[----:B------:R-:W-:-:S04]  /*10ad0*/  @!P4 IMAD.WIDE.U32 R10, R6, c[0x0][0x1e0], RZ ;  /* 0x00007800060aca25 */ /* 0x000fc800078e00ff */
[----:B------:R-:W-:Y:S02]  /*10ae0*/  @!P4 IMAD R5, R5, c[0x0][0x1e0], RZ ;  /* 0x000078000505ca24 */ /* 0x000fe400078e02ff */
[----:B------:R-:W-:-:S04]  /*10af0*/  @P4 IMAD.WIDE.U32 R22, R14, c[0x0][0x1e8], RZ ;  /* 0x00007a000e164a25 */ /* 0x000fc800078e00ff */
[----:B------:R-:W-:Y:S02]  /*10b00*/  @!P4 IMAD R5, R6, c[0x0][0x1e4], R5 ;  /* 0x000079000605ca24 */ /* 0x000fe400078e0205 */
[----:B------:R-:W-:Y:S02]  /*10b10*/  @!P4 IMAD.MOV.U32 R22, RZ, RZ, R10 ;  /* 0x000000ffff16c224 */ /* 0x000fe400078e000a */
[----:B------:R-:W-:Y:S02]  /*10b20*/  @P4 IMAD R2, R14, c[0x0][0x1ec], R23 ;  /* 0x00007b000e024a24 */ /* 0x000fe400078e0217 */
[----:B------:R-:W-:Y:S01]  /*10b30*/  @!P4 IMAD.IADD R2, R11, 0x1, R5 ;  /* 0x000000010b02c824 */ /* 0x000fe200078e0205 */
[C---:B------:R-:W-:Y:S01]  /*10b40*/  IADD3 R22, P3, R13.reuse, R22, RZ ;  /* 0x000000160d167210 */ /* 0x040fe20007f7e0ff */
[----:B------:R-:W-:Y:S01]  /*10b50*/  @!P1 IMAD R14, R6, c[0x0][0x214], RZ ;  /* 0x00008500060e9a24 */ /* 0x000fe200078e02ff */
[----:B------:R-:W-:Y:S01]  /*10b60*/  SHF.R.S32.HI R5, RZ, 0x1f, R20 ;  /* 0x0000001fff057819 */ /* 0x000fe20000011414 */
[----:B------:R-:W-:Y:S01]  /*10b70*/  @!P2 CS2R R10, SRZ ;  /* 0x00000000000aa805 */ /* 0x000fe2000001ff00 */
[----:B------:R-:W-:Y:S01]  /*10b80*/  LEA.HI.X.SX32 R23, R13, R2, 0x1, P3 ;  /* 0x000000020d177211 */ /* 0x000fe200018f0eff */
[----:B------:R-:W-:Y:S01]  /*10b90*/  @P2 IMAD.MOV.U32 R10, RZ, RZ, R14 ;  /* 0x000000ffff0a2224 */ /* 0x000fe200078e000e */
[----:B---3--:R-:W-:Y:S01]  /*10ba0*/  IADD3 R2, -R9, R12, RZ ;  /* 0x0000000c09027210 */ /* 0x008fe20007ffe1ff */
[----:B------:R1:W-:Y:S01]  /*10bb0*/  @!P1 STL [R1+0x40], R14 ;  /* 0x0000400e01009387 */ /* 0x0003e20000100800 */
[----:B------:R-:W-:Y:S01]  /*10bc0*/  ISETP.GE.AND P1, PT, R13, c[0x0][0x220], PT ;  /* 0x000088000d007a0c */ /* 0x000fe20003f26270 */
[----:B------:R-:W-:Y:S01]  /*10bd0*/  IMAD R25, R5, c[0x0][0x1f0], RZ ;  /* 0x00007c0005197a24 */ /* 0x000fe200078e02ff */
[----:B------:R-:W-:Y:S01]  /*10be0*/  SEL R5, R7, RZ, !P2 ;  /* 0x000000ff07057207 */ /* 0x000fe20005000000 */
[----:B------:R-:W2:Y:S01]  /*10bf0*/  S2R R12, SR_CTAID.X ;  /* 0x00000000000c7919 */ /* 0x000ea20000002500 */
[-C--:B------:R-:W-:Y:S01]  /*10c00*/  ISETP.GE.OR P3, PT, R4, R2.reuse, P1 ;  /* 0x000000020400720c */ /* 0x080fe20000f66670 */
[----:B------:R-:W-:Y:S01]  /*10c10*/  IMAD R25, R20, c[0x0][0x1f4], R25 ;  /* 0x00007d0014197a24 */ /* 0x000fe200078e0219 */
[----:B------:R-:W-:Y:S01]  /*10c20*/  ISETP.GE.AND P0, PT, R4, R2, PT ;  /* 0x000000020400720c */ /* 0x000fe20003f06270 */
[----:B------:R-:W-:Y:S01]  /*10c30*/  IMAD.WIDE.U32 R22, R20, c[0x0][0x1f0], R22 ;  /* 0x00007c0014167a25 */ /* 0x000fe200078e0016 */
[----:B------:R-:W-:-:S02]  /*10c40*/  @P2 SHF.R.S32.HI R11, RZ, 0x1f, R14 ;  /* 0x0000001fff0b2819 */ /* 0x000fc4000001140e */
[----:B------:R-:W-:Y:S01]  /*10c50*/  P2R R6, PR, RZ, 0x1 ;  /* 0x00000001ff067803 */ /* 0x000fe20000000000 */
[----:B------:R-:W-:Y:S02]  /*10c60*/  IMAD R9, R9, R0, RZ ;  /* 0x0000000009097224 */ /* 0x000fe400078e02ff */
[----:B------:R-:W-:Y:S01]  /*10c70*/  IMAD R20, R20, R3, R5 ;  /* 0x0000000314147224 */ /* 0x000fe200078e0205 */
[----:B------:R-:W-:Y:S01]  /*10c80*/  SHF.R.S32.HI R5, RZ, 0x1f, R4 ;  /* 0x0000001fff057819 */ /* 0x000fe20000011404 */
[----:B------:R-:W-:Y:S01]  /*10c90*/  IMAD.IADD R25, R25, 0x1, R23 ;  /* 0x0000000119197824 */ /* 0x000fe200078e0217 */
[----:B------:R-:W-:Y:S02]  /*10ca0*/  SHF.R.S32.HI R7, RZ, 0x1f, R9 ;  /* 0x0000001fff077819 */ /* 0x000fe40000011409 */
[--C-:B------:R-:W-:Y:S02]  /*10cb0*/  IADD3 R3, P2, P0, R9, R10, R20.reuse ;  /* 0x0000000a09037210 */ /* 0x100fe4000785e014 */
[----:B------:R-:W-:-:S04]  /*10cc0*/  SHF.R.S32.HI R10, RZ, 0x1f, R20 ;  /* 0x0000001fff0a7819 */ /* 0x000fc80000011414 */
[----:B------:R-:W-:Y:S01]  /*10cd0*/  IADD3.X R10, R7, R11, R10, P2, P0 ;  /* 0x0000000b070a7210 */ /* 0x000fe200017e040a */
[----:B--2---:R-:W-:Y:S01]  /*10ce0*/  IMAD.WIDE R20, R12, 0x80, R4 ;  /* 0x000000800c147825 */ /* 0x004fe200078e0204 */
        /* <DEDUP_REMOVED lines=9> */
.L_x_1353:
[----:B-1----:R-:W-:Y:S05]  /*10d80*/  BSYNC B0 ;  /* 0x0000000000007941 */ /* 0x002fea0003800000 */
.L_x_1352:
[----:B------:R-:W-:Y:S01]  /*10d90*/  IADD3 R19, R4, 0x10, RZ ;  /* 0x0000001004137810 */ /* 0x000fe20007ffe0ff */
[----:B------:R-:W-:Y:S03]  /*10da0*/  BSSY B0, `(.L_x_1354) ;  /* 0x0000010000007945 */ /* 0x000fe60003800000 */
[CC--:B------:R-:W-:Y:S02]  /*10db0*/  ISETP.GE.OR P0, PT, R19.reuse, R2.reuse, P1 ;  /* 0x000000021300720c */ /* 0x0c0fe40000f06670 */
[----:B------:R-:W-:-:S04]  /*10dc0*/  ISETP.GE.AND P2, PT, R19, R2, PT ;  /* 0x000000021300720c */ /* 0x000fc80003f46270 */
[----:B------:R-:W-:-:S07]  /*10dd0*/  P2R R12, PR, RZ, 0x4 ;  /* 0x00000004ff0c7803 */ /* 0x000fce0000000000 */
        /* <DEDUP_REMOVED lines=12> */
.L_x_1355:
[----:B------:R-:W-:Y:S05]  /*10ea0*/  BSYNC B0 ;  /* 0x0000000000007941 */ /* 0x000fea0003800000 */
.L_x_1354:
[----:B------:R-:W-:Y:S01]  /*10eb0*/  IADD3 R17, R4, 0x20, RZ ;  /* 0x0000002004117810 */ /* 0x000fe20007ffe0ff */
[----:B------:R-:W-:Y:S03]  /*10ec0*/  BSSY B0, `(.L_x_1356) ;  /* 0x000000f000007945 */ /* 0x000fe60003800000 */
[CC--:B------:R-:W-:Y:S02]  /*10ed0*/  ISETP.GE.OR P0, PT, R17.reuse, R2.reuse, P1 ;  /* 0x000000021100720c */ /* 0x0c0fe40000f06670 */
[----:B------:R-:W-:-:S11]  /*10ee0*/  ISETP.GE.AND P6, PT, R17, R2, PT ;  /* 0x000000021100720c */ /* 0x000fd60003fc6270 */
        /* <DEDUP_REMOVED lines=12> */
.L_x_1357:
[----:B------:R-:W-:Y:S05]  /*10fb0*/  BSYNC B0 ;  /* 0x0000000000007941 */ /* 0x000fea0003800000 */
.L_x_1356:
        /* <DEDUP_REMOVED lines=16> */
.L_x_1359:
[----:B------:R-:W-:Y:S05]  /*110c0*/  BSYNC B0 ;  /* 0x0000000000007941 */ /* 0x000fea0003800000 */
.L_x_1358:
        /* <DEDUP_REMOVED lines=16> */
.L_x_1361:
[----:B------:R-:W-:Y:S05]  /*111d0*/  BSYNC B0 ;  /* 0x0000000000007941 */ /* 0x000fea0003800000 */
.L_x_1360:
        /* <DEDUP_REMOVED lines=16> */
.L_x_1363:
[----:B------:R-:W-:Y:S05]  /*112e0*/  BSYNC B0 ;  /* 0x0000000000007941 */ /* 0x000fea0003800000 */
.L_x_1362:
[----:B-1----:R-:W-:Y:S01]  /*112f0*/  IADD3 R9, R4, 0x60, RZ ;  /* 0x0000006004097810 */ /* 0x002fe20007ffe0ff */
        /* <DEDUP_REMOVED lines=15> */
.L_x_1365:
[----:B------:R-:W-:Y:S05]  /*113f0*/  BSYNC B0 ;  /* 0x0000000000007941 */ /* 0x000fea0003800000 */
.L_x_1364:
[----:B------:R-:W-:Y:S01]  /*11400*/  IADD3 R7, R4, 0x70, RZ ;  /* 0x0000007004077810 */ /* 0x000fe20007ffe0ff */
[----:B------:R-:W-:Y:S03]  /*11410*/  BSSY B0, `(.L_x_1366) ;  /* 0x000000e000007945 */ /* 0x000fe60003800000 */
[CC--:B------:R-:W-:Y:S02]  /*11420*/  ISETP.GE.OR P0, PT, R7.reuse, R2.reuse, P1 ;  /* 0x000000020700720c */ /* 0x0c0fe40000f06670 */
[----:B------:R-:W-:-:S11]  /*11430*/  ISETP.GE.AND P1, PT, R7, R2, PT ;  /* 0x000000020700720c */ /* 0x000fd60003f26270 */
        /* <DEDUP_REMOVED lines=11> */
.L_x_1367:
[----:B------:R-:W-:Y:S05]  /*114f0*/  BSYNC B0 ;  /* 0x0000000000007941 */ /* 0x000fea0003800000 */
.L_x_1366:
        /* <DEDUP_REMOVED lines=9> */
[----:B------:R-:W-:Y:S02]  /*11590*/  @!P0 IMAD R4, R4, R0, RZ ;  /* 0x0000000004048224 */ /* 0x000fe400078e02ff */
[----:B------:R-:W-:-:S03]  /*115a0*/  @!P0 IMAD.MOV.U32 R23, RZ, RZ, 0x7f800000 ;  /* 0x7f800000ff178424 */ /* 0x000fc600078e00ff */
[----:B--2---:R-:W-:Y:S01]  /*115b0*/  @!P0 IADD3 R21, P1, R4, R3, RZ ;  /* 0x0000000304158210 */ /* 0x004fe20007f3e0ff */
[----:B------:R-:W-:-:S03]  /*115c0*/  @!P6 IMAD R17, R17, R0, RZ ;  /* 0x000000001111e224 */ /* 0x000fc600078e02ff */
[----:B------:R-:W-:Y:S01]  /*115d0*/  @!P0 LEA.HI.X.SX32 R4, R4, R10, 0x1, P1 ;  /* 0x0000000a04048211 */ /* 0x000fe200008f0eff */
[-C--:B------:R-:W-:Y:S01]  /*115e0*/  @!P4 IMAD R13, R13, R0.reuse, RZ ;  /* 0x000000000d0dc224 */ /* 0x080fe200078e02ff */
[----:B------:R-:W-:Y:S01]  /*115f0*/  ISETP.NE.OR P1, PT, R123, RZ, P2 ;  /* 0x000000ff7b00720c */ /* 0x000fe20001725670 */
[----:B------:R-:W-:-:S12]  /*11600*/  @!P3 IMAD R11, R11, R0, RZ ;  /* 0x000000000b0bb224 */ /* 0x000fd800078e02ff */
[----:B------:R-:W-:Y:S02]  /*11610*/  @!P1 IMAD R6, R19, R0, RZ ;  /* 0x0000000013069224 */ /* 0x000fe400078e02ff */
[----:B------:R-:W-:-:S03]  /*11620*/  @!P1 IMAD.MOV.U32 R25, RZ, RZ, 0x7f800000 ;  /* 0x7f800000ff199424 */ /* 0x000fc600078e00ff */
[----:B------:R-:W-:-:S04]  /*11630*/  @!P1 IADD3 R19, P2, R6, R3, RZ ;  /* 0x0000000306139210 */ /* 0x000fc80007f5e0ff */
[----:B------:R-:W-:Y:S02]  /*11640*/  @!P1 LEA.HI.X.SX32 R6, R6, R10, 0x1, P2 ;  /* 0x0000000a06069211 */ /* 0x000fe400010f0eff */
[----:B------:R-:W-:-:S04]  /*11650*/  @!P0 LEA R20, P2, R21, c[0x0][0x200], 0x2 ;  /* 0x0000800015148a11 */ /* 0x000fc800078410ff */
[----:B------:R-:W-:Y:S01]  /*11660*/  @!P0 LEA.HI.X R21, R21, c[0x0][0x204], R4, 0x2, P2 ;  /* 0x0000810015158a11 */ /* 0x000fe200010f1404 */
[----:B------:R-:W-:Y:S01]  /*11670*/  @!P5 IMAD R4, R15, R0, RZ ;  /* 0x000000000f04d224 */ /* 0x000fe200078e02ff */
[----:B------:R-:W-:-:S03]  /*11680*/  @!P1 LEA R18, P2, R19, c[0x0][0x200], 0x2 ;  /* 0x0000800013129a11 */ /* 0x000fc600078410ff */
[----:B------:R2:W-:Y:S01]  /*11690*/  @!P0 STG.E [R20.64], R23 ;  /* 0x0000001714008986 */ /* 0x0005e2000c101910 */
[----:B------:R-:W-:Y:S02]  /*116a0*/  @!P1 LEA.HI.X R19, R19, c[0x0][0x204], R6, 0x2, P2 ;  /* 0x0000810013139a11 */ /* 0x000fe400010f1406 */
[----:B------:R-:W-:Y:S02]  /*116b0*/  ISETP.NE.AND P2, PT, R2, RZ, PT ;  /* 0x000000ff0200720c */ /* 0x000fe40003f45270 */
[----:B------:R-:W-:Y:S01]  /*116c0*/  @!P6 IADD3 R2, P0, R17, R3, RZ ;  /* 0x000000031102e210 */ /* 0x000fe20007f1e0ff */
[----:B------:R3:W-:Y:S01]  /*116d0*/  @!P1 STG.E [R18.64], R25 ;  /* 0x0000001912009986 */ /* 0x0007e2000c101910 */
[----:B------:R-:W-:Y:S02]  /*116e0*/  ISETP.NE.AND P1, PT, R5, RZ, PT ;  /* 0x000000ff0500720c */ /* 0x000fe40003f25270 */
[----:B------:R-:W-:Y:S02]  /*116f0*/  @!P6 LEA.HI.X.SX32 R17, R17, R10, 0x1, P0 ;  /* 0x0000000a1111e211 */ /* 0x000fe400000f0eff */
[----:B------:R-:W-:-:S02]  /*11700*/  @!P6 LEA R14, P0, R2, c[0x0][0x200], 0x2 ;  /* 0x00008000020eea11 */ /* 0x000fc400078010ff */
[C---:B------:R-:W-:Y:S02]  /*11710*/  ISETP.NE.OR P2, PT, R123.reuse, RZ, P2 ;  /* 0x000000ff7b00720c */ /* 0x040fe40001745670 */
[----:B------:R-:W-:Y:S02]  /*11720*/  @!P6 LEA.HI.X R15, R2, c[0x0][0x204], R17, 0x2, P0 ;  /* 0x00008100020fea11 */ /* 0x000fe400000f1411 */
[C---:B------:R-:W-:Y:S02]  /*11730*/  @!P5 IADD3 R5, P0, R4.reuse, R3, RZ ;  /* 0x000000030405d210 */ /* 0x040fe40007f1e0ff */
[----:B------:R-:W-:Y:S02]  /*11740*/  ISETP.NE.OR P1, PT, R123, RZ, P1 ;  /* 0x000000ff7b00720c */ /* 0x000fe40000f25670 */
[----:B------:R-:W-:Y:S02]  /*11750*/  @!P5 LEA.HI.X.SX32 R2, R4, R10, 0x1, P0 ;  /* 0x0000000a0402d211 */ /* 0x000fe400000f0eff */
[----:B------:R-:W-:-:S03]  /*11760*/  @!P5 LEA R4, P0, R5, c[0x0][0x200], 0x2 ;  /* 0x000080000504da11 */ /* 0x000fc600078010ff */
[----:B------:R-:W-:Y:S01]  /*11770*/  @!P2 IMAD R6, R9, R0, RZ ;  /* 0x000000000906a224 */ /* 0x000fe200078e02ff */
[----:B------:R-:W-:Y:S01]  /*11780*/  @!P5 LEA.HI.X R5, R5, c[0x0][0x204], R2, 0x2, P0 ;  /* 0x000081000505da11 */ /* 0x000fe200000f1402 */
[----:B--2---:R-:W-:Y:S01]  /*11790*/  @!P2 IMAD.MOV.U32 R23, RZ, RZ, 0x7f800000 ;  /* 0x7f800000ff17a424 */ /* 0x004fe200078e00ff */
[----:B------:R-:W-:-:S04]  /*117a0*/  @!P4 IADD3 R2, P0, R13, R3, RZ ;  /* 0x000000030d02c210 */ /* 0x000fc80007f1e0ff */
[----:B------:R-:W-:Y:S01]  /*117b0*/  @!P4 LEA.HI.X.SX32 R13, R13, R10, 0x1, P0 ;  /* 0x0000000a0d0dc211 */ /* 0x000fe200000f0eff */
[----:B---3--:R-:W-:Y:S01]  /*117c0*/  @!P4 IMAD.MOV.U32 R19, RZ, RZ, 0x7f800000 ;  /* 0x7f800000ff13c424 */ /* 0x008fe200078e00ff */
[----:B------:R-:W-:Y:S01]  /*117d0*/  @!P4 LEA R12, P0, R2, c[0x0][0x200], 0x2 ;  /* 0x00008000020cca11 */ /* 0x000fe200078010ff */
[----:B------:R-:W-:-:S03]  /*117e0*/  @!P3 IMAD.MOV.U32 R25, RZ, RZ, 0x7f800000 ;  /* 0x7f800000ff19b424 */ /* 0x000fc600078e00ff */
[----:B------:R-:W-:Y:S02]  /*117f0*/  @!P4 LEA.HI.X R13, R2, c[0x0][0x204], R13, 0x2, P0 ;  /* 0x00008100020dca11 */ /* 0x000fe400000f140d */
[----:B------:R-:W-:-:S04]  /*11800*/  @!P3 IADD3 R2, P0, R11, R3, RZ ;  /* 0x000000030b02b210 */ /* 0x000fc80007f1e0ff */
[----:B------:R-:W-:Y:S02]  /*11810*/  @!P3 LEA.HI.X.SX32 R9, R11, R10, 0x1, P0 ;  /* 0x0000000a0b09b211 */ /* 0x000fe400000f0eff */
[----:B------:R-:W-:-:S04]  /*11820*/  @!P3 LEA R16, P0, R2, c[0x0][0x200], 0x2 ;  /* 0x000080000210ba11 */ /* 0x000fc800078010ff */
[----:B------:R-:W-:Y:S01]  /*11830*/  @!P3 LEA.HI.X R17, R2, c[0x0][0x204], R9, 0x2, P0 ;  /* 0x000081000211ba11 */ /* 0x000fe200000f1409 */
[----:B------:R-:W-:Y:S01]  /*11840*/  @!P6 IMAD.MOV.U32 R9, RZ, RZ, 0x7f800000 ;  /* 0x7f800000ff09e424 */ /* 0x000fe200078e00ff */
[----:B------:R-:W-:-:S04]  /*11850*/  @!P2 IADD3 R2, P0, R6, R3, RZ ;  /* 0x000000030602a210 */ /* 0x000fc80007f1e0ff */
[----:B------:R-:W-:Y:S01]  /*11860*/  @!P2 LEA.HI.X.SX32 R11, R6, R10, 0x1, P0 ;  /* 0x0000000a060ba211 */ /* 0x000fe200000f0eff */
        /* <DEDUP_REMOVED lines=10> */
[----:B--2---:R-:W-:-:S03]  /*11910*/  IMAD.MOV.U32 R5, RZ, RZ, 0x7f800000 ;  /* 0x7f800000ff057424 */ /* 0x004fc600078e00ff */
[----:B------:R-:W-:-:S04]  /*11920*/  IADD3 R3, P0, R0, R3, RZ ;  /* 0x0000000300037210 */ /* 0x000fc80007f1e0ff */
[----:B------:R-:W-:Y:S02]  /*11930*/  LEA.HI.X.SX32 R0, R0, R10, 0x1, P0 ;  /* 0x0000000a00007211 */ /* 0x000fe400000f0eff */
[----:B------:R-:W-:-:S04]  /*11940*/  LEA R2, P0, R3, c[0x0][0x200], 0x2 ;  /* 0x0000800003027a11 */ /* 0x000fc800078010ff */
[----:B------:R-:W-:-:S05]  /*11950*/  LEA.HI.X R3, R3, c[0x0][0x204], R0, 0x2, P0 ;  /* 0x0000810003037a11 */ /* 0x000fca00000f1400 */
[----:B------:R-:W-:Y:S01]  /*11960*/  STG.E [R2.64], R5 ;  /* 0x0000000502007986 */ /* 0x000fe2000c101910 */
[----:B------:R-:W-:Y:S05]  /*11970*/  EXIT ;  /* 0x000000000000794d */ /* 0x000fea0003800000 */
.L_x_1368:
        /* <DEDUP_REMOVED lines=16> */
.L_x_2133:


//--------------------- .text._ZN5flash16flash_fwd_kernelI23Flash_fwd_kernel_traitsILi64ELi128ELi64ELi4ELb0ELb0EN7cutlass10bfloat16_tE19Flash_kernel_traitsILi64ELi128ELi64ELi4ES3_EELb0ELb0ELb0ELb0ELb0ELb0ELb1ELb0EEEvNS_16Flash_fwd_paramsE --------------------------
	.section	.text._ZN5flash16flash_fwd_kernelI23Flash_fwd_kernel_traitsILi64ELi128ELi64ELi4ELb0ELb0EN7cutlass10bfloat16_tE19Flash_kernel_traitsILi64ELi128ELi64ELi4ES3_EELb0ELb0ELb0ELb0ELb0ELb0ELb1ELb0EEEvNS_16Flash_fwd_paramsE,"ax",@progbits
	.sectioninfo	@"SHI_REGISTERS=255"
	.align	128
        .global         _ZN5flash16flash_fwd_kernelI23Flash_fwd_kernel_traitsILi64ELi128ELi64ELi4ELb0ELb0EN7cutlass10bfloat16_tE19Flash_kernel_traitsILi64ELi128ELi64ELi4ES3_EELb0ELb0ELb0ELb0ELb0ELb0ELb1ELb0EEEvNS_16Flash_fwd_paramsE
        .type           _ZN5flash16flash_fwd_kernelI23Flash_fwd_kernel_traitsILi64ELi128ELi64ELi4ELb0ELb0EN7cutlass10bfloat16_tE19Flash_kernel_traitsILi64ELi128ELi64ELi4ES3_EELb0ELb0ELb0ELb0ELb0ELb0ELb1ELb0EEEvNS_16Flash_fwd_paramsE,@function
        .size           _ZN5flash16flash_fwd_kernelI23Flash_fwd_kernel_traitsILi64ELi128ELi64ELi4ELb0ELb0EN7cutlass10bfloat16_tE19Flash_kernel_traitsILi64ELi128ELi64ELi4ES3_EELb0ELb0ELb0ELb0ELb0ELb0ELb1ELb0EEEvNS_16Flash_fwd_paramsE,(.L_x_2134 - _ZN5flash16flash_fwd_kernelI23Flash_fwd_kernel_traitsILi64ELi128ELi64ELi4ELb0ELb0EN7cutlass10bfloat16_tE19Flash_kernel_traitsILi64ELi128ELi64ELi4ES3_EELb0ELb0ELb0ELb0ELb0ELb0ELb1ELb0EEEvNS_16Flash_fwd_paramsE)
        .other          _ZN5flash16flash_fwd_kernelI23Flash_fwd_kernel_traitsILi64ELi128ELi64ELi4ELb0ELb0EN7cutlass10bfloat16_tE19Flash_kernel_traitsILi64ELi128ELi64ELi4ES3_EELb0ELb0ELb0ELb0ELb0ELb0ELb1ELb0EEEvNS_16Flash_fwd_paramsE,@"STO_CUDA_ENTRY STV_DEFAULT"
_ZN5flash16flash_fwd_kernelI23Flash_fwd_kernel_traitsILi64ELi128ELi64ELi4ELb0ELb0EN7cutlass10bfloat16_tE19Flash_kernel_traitsILi64ELi128ELi64ELi4ES3_EELb0ELb0ELb0ELb0ELb0ELb0ELb1ELb0EEEvNS_16Flash_fwd_paramsE:
.text._ZN5flash16flash_fwd_kernelI23Flash_fwd_kernel_traitsILi64ELi128ELi64ELi4ELb0ELb0EN7cutlass10bfloat16_tE19Flash_kernel_traitsILi64ELi128ELi64ELi4ES3_EELb0ELb0ELb0ELb0ELb0ELb0ELb1ELb0EEEvNS_16Flash_fwd_paramsE:
        /* <DEDUP_REMOVED lines=34> */
.L_x_1369:
[----:B---34-:R-:W-:Y:S02]  /*0220*/  MOV R3, c[0x0][0x218] ;  /* 0x0000860000037a02 */ /* 0x018fe40000000f00 */
.L_x_1370:
        /* <DEDUP_REMOVED lines=21> */
[----:B-1----:R-:W-:-:S03]  /*0380*/  @P0 IADD3 R8, R0, R10, RZ ;  /* 0x0000000a00080210 */ /* 0x002fc60007ffe0ff */
        /* <DEDUP_REMOVED lines=19> */
.L_x_1372:
        /* <DEDUP_REMOVED lines=11> */
[----:B------:R-:W-:Y:S01]  /*0570*/  IMAD.HI.U32 R214, R12, R5, RZ ;  /* 0x000000050cd67227 */ /* 0x000fe200078e00ff */
[----:B------:R-:W-:-:S03]  /*0580*/  SHF.R.S32.HI R12, RZ, 0x1f, R6 ;  /* 0x0000001fff0c7819 */ /* 0x000fc60000011406 */
[----:B------:R-:W-:-:S04]  /*0590*/  IMAD.MOV R2, RZ, RZ, -R214 ;  /* 0x000000ffff027224 */ /* 0x000fc800078e0ad6 */
[----:B------:R-:W-:Y:S02]  /*05a0*/  IMAD R2, R9, R2, R5 ;  /* 0x0000000209027224 */ /* 0x000fe400078e0205 */
[----:B------:R-:W-:-:S03]  /*05b0*/  @P0 IMAD.IADD R5, R0, 0x1, R10 ;  /* 0x0000000100050824 */ /* 0x000fc600078e020a */
[----:B------:R-:W-:Y:S01]  /*05c0*/  ISETP.GT.U32.AND P2, PT, R9, R2, PT ;  /* 0x000000020900720c */ /* 0x000fe20003f44070 */
[----:B------:R-:W-:-:S04]  /*05d0*/  @P0 IMAD.WIDE.U32 R10, R5, c[0x0][0x1a0], RZ ;  /* 0x00006800050a0a25 */ /* 0x000fc800078e00ff */
[----:B------:R-:W-:-:S08]  /*05e0*/  @P0 IMAD R5, R5, c[0x0][0x1a4], R11 ;  /* 0x0000690005050a24 */ /* 0x000fd000078e020b */
[-C--:B------:R-:W-:Y:S02]  /*05f0*/  @!P2 IADD3 R2, R2, -R9.reuse, RZ ;  /* 0x800000090202a210 */ /* 0x080fe40007ffe0ff */
[----:B------:R-:W-:Y:S02]  /*0600*/  @!P2 IADD3 R214, R214, 0x1, RZ ;  /* 0x00000001d6d6a810 */ /* 0x000fe40007ffe0ff */
[----:B------:R-:W-:Y:S02]  /*0610*/  ISETP.GE.U32.AND P3, PT, R2, R9, PT ;  /* 0x000000090200720c */ /* 0x000fe40003f66070 */
[----:B------:R-:W-:Y:S02]  /*0620*/  LOP3.LUT R2, R6, c[0x0][0x1c8], RZ, 0x3c, !PT ;  /* 0x0000720006027a12 */ /* 0x000fe400078e3cff */
[----:B------:R-:W-:Y:S02]  /*0630*/  ISETP.NE.AND P2, PT, RZ, c[0x0][0x1c8], PT ;  /* 0x00007200ff007a0c */ /* 0x000fe40003f45270 */
[----:B------:R-:W-:-:S02]  /*0640*/  ISETP.GE.AND P1, PT, R2, RZ, PT ;  /* 0x000000ff0200720c */ /* 0x000fc40003f26270 */
[----:B------:R-:W-:-:S05]  /*0650*/  @P0 MOV R2, R10 ;  /* 0x0000000a00020202 */ /* 0x000fca0000000f00 */
[----:B------:R-:W-:-:S06]  /*0660*/  @P3 IADD3 R214, R214, 0x1, RZ ;  /* 0x00000001d6d63810 */ /* 0x000fcc0007ffe0ff */
        /* <DEDUP_REMOVED lines=14> */
.L_x_1373:
[----:B------:R-:W-:Y:S01]  /*0750*/  SHF.R.S32.HI R10, RZ, 0x1f, R85 ;  /* 0x0000001fff0a7819 */ /* 0x000fe20000011455 */
[----:B------:R-:W-:Y:S01]  /*0760*/  IMAD.IADD R200, R7, 0x1, -R200 ;  /* 0x0000000107c87824 */ /* 0x000fe200078e0ac8 */
[----:B------:R-:W-:Y:S01]  /*0770*/  BSSY B0, `(.L_x_1374) ;  /* 0x000002a000007945 */ /* 0x000fe20003800000 */
[----:B------:R-:W-:Y:S01]  /*0780*/  IMAD R12, R12, c[0x0][0x1a8], RZ ;  /* 0x00006a000c0c7a24 */ /* 0x000fe200078e02ff */
[CC--:B------:R-:W-:Y:S02]  /*0790*/  LEA.HI R4, R10.reuse, R85.reuse, RZ, 0x3 ;  /* 0x000000550a047211 */ /* 0x0c0fe400078f18ff */
[----:B------:R-:W-:Y:S01]  /*07a0*/  LEA.HI R0, R10, R85, RZ, 0x6 ;  /* 0x000000550a007211 */ /* 0x000fe200078f30ff */
[----:B------:R-:W-:Y:S01]  /*07b0*/  IMAD R12, R6, c[0x0][0x1ac], R12 ;  /* 0x00006b00060c7a24 */ /* 0x000fe200078e020c */
[----:B------:R-:W-:-:S02]  /*07c0*/  SHF.R.S32.HI R232, RZ, 0x3, R4 ;  /* 0x00000003ffe87819 */ /* 0x000fc40000011404 */
[----:B------:R-:W-:Y:S01]  /*07d0*/  LOP3.LUT R4, R4, 0xfffffff8, RZ, 0xc0, !PT ;  /* 0xfffffff804047812 */ /* 0x000fe200078ec0ff */
[----:B------:R-:W-:Y:S01]  /*07e0*/  IMAD.SHL.U32 R0, R0, 0x8, RZ ;  /* 0x0000000800007824 */ /* 0x000fe200078e00ff */
[----:B------:R-:W-:Y:S01]  /*07f0*/  SHF.R.S32.HI R233, RZ, 0x1f, R232 ;  /* 0x0000001fffe97819 */ /* 0x000fe200000114e8 */
[----:B------:R-:W-:Y:S01]  /*0800*/  IMAD.SHL.U32 R212, R232, 0x40, RZ ;  /* 0x00000040e8d47824 */ /* 0x000fe200078e00ff */
[----:B------:R-:W-:Y:S01]  /*0810*/  SHF.R.S32.HI R199, RZ, 0x1f, R214 ;  /* 0x0000001fffc77819 */ /* 0x000fe200000114d6 */
[----:B------:R-:W-:Y:S01]  /*0820*/  IMAD.IADD R4, R85, 0x1, -R4 ;  /* 0x0000000155047824 */ /* 0x000fe200078e0a04 */
[----:B------:R-:W-:Y:S01]  /*0830*/  LEA.HI R11, R10, R85, RZ, 0x5 ;  /* 0x000000550a0b7211 */ /* 0x000fe200078f28ff */
[----:B------:R-:W-:Y:S01]  /*0840*/  IMAD.WIDE R222, R222, 0x80, R232 ;  /* 0x00000080dede7825 */ /* 0x000fe200078e02e8 */
[----:B------:R-:W-:-:S03]  /*0850*/  LOP3.LUT R212, R212, 0x1c0, RZ, 0xc0, !PT ;  /* 0x000001c0d4d47812 */ /* 0x000fc600078ec0ff */
[----:B------:R-:W-:-:S05]  /*0860*/  IMAD.SHL.U32 R220, R4, 0x8, RZ ;  /* 0x0000000804dc7824 */ /* 0x000fca00078e00ff */
[----:B------:R-:W-:Y:S02]  /*0870*/  IADD3 R14, P0, R220, R14, RZ ;  /* 0x0000000edc0e7210 */ /* 0x000fe40007f1e0ff */
[--C-:B------:R-:W-:Y:S02]  /*0880*/  SHF.R.S32.HI R221, RZ, 0x1f, R220.reuse ;  /* 0x0000001fffdd7819 */ /* 0x100fe400000114dc */
[----:B------:R-:W-:Y:S02]  /*0890*/  LOP3.LUT R9, R212, 0x38, R220, 0xf8, !PT ;  /* 0x00000038d4097812 */ /* 0x000fe400078ef8dc */
[----:B------:R-:W-:Y:S01]  /*08a0*/  SHF.R.U32.HI R212, RZ, 0x3, R212 ;  /* 0x00000003ffd47819 */ /* 0x000fe200000116d4 */
[----:B------:R-:W-:Y:S01]  /*08b0*/  IMAD.X R15, R221, 0x1, R3, P0 ;  /* 0x00000001dd0f7824 */ /* 0x000fe200000e0603 */
[----:B------:R-:W-:Y:S02]  /*08c0*/  ISETP.GE.AND P0, PT, R232, R200, PT ;  /* 0x000000c8e800720c */ /* 0x000fe40003f06270 */
[----:B------:R-:W-:Y:S01]  /*08d0*/  LOP3.LUT R212, R9, R212, RZ, 0x3c, !PT ;  /* 0x000000d409d47212 */ /* 0x000fe200078e3cff */
[----:B------:R-:W-:-:S03]  /*08e0*/  IMAD.WIDE.U32 R6, R6, c[0x0][0x1a8], R14 ;  /* 0x00006a0006067a25 */ /* 0x000fc600078e000e */
[----:B------:R-:W-:Y:S01]  /*08f0*/  LOP3.LUT R212, R212, 0xfffffe00, R0, 0xf8, !PT ;  /* 0xfffffe00d4d47812 */ /* 0x000fe200078ef800 */
[----:B------:R-:W-:-:S04]  /*0900*/  IMAD.IADD R13, R7, 0x1, R12 ;  /* 0x00000001070d7824 */ /* 0x000fc800078e020c */
[----:B------:R-:W-:Y:S02]  /*0910*/  IMAD.SHL.U32 R212, R212, 0x2, RZ ;  /* 0x00000002d4d47824 */ /* 0x000fe400078e00ff */
        /* <DEDUP_REMOVED lines=15> */
.L_x_1375:
[----:B------:R-:W-:Y:S05]  /*0a10*/  BSYNC B0 ;  /* 0x0000000000007941 */ /* 0x000fea0003800000 */
.L_x_1374:
        /* <DEDUP_REMOVED lines=13> */
[----:B--2---:R-:W-:-:S03]  /*0af0*/  LEA R16, P0, R14, c[0x0][0x160], 0x1 ;  /* 0x000058000e107a11 */ /* 0x004fc600078008ff */
[----:B------:R-:W-:-:S05]  /*0b00*/  IMAD R0, R3, c[0x0][0x194], R0 ;  /* 0x0000650003007a24 */ /* 0x000fca00078e0200 */
[----:B------:R-:W-:-:S04]  /*0b10*/  IADD3 R0, R15, R0, RZ ;  /* 0x000000000f007210 */ /* 0x000fc80007ffe0ff */
[----:B------:R-:W-:-:S05]  /*0b20*/  LEA.HI.X R17, R14, c[0x0][0x164], R0, 0x1, P0 ;  /* 0x000059000e117a11 */ /* 0x000fca00000f0c00 */
[----:B------:R-:W-:Y:S01]  /*0b30*/  @!PT LDS RZ, [RZ] ;  /* 0x00000000fffff984 */ /* 0x000fe20000000800 */
[----:B------:R-:W-:Y:S01]  /*0b40*/  @!PT LDS RZ, [RZ] ;  /* 0x00000000fffff984 */ /* 0x000fe20000000800 */
[----:B------:R-:W-:Y:S01]  /*0b50*/  @!PT LDS RZ, [RZ] ;  /* 0x00000000fffff984 */ /* 0x000fe20000000800 */
[----:B------:R2:W-:Y:S02]  /*0b60*/  LDGSTS.E.BYPASS.LTC128B.128 [R212+0x800], [R16.64] ;  /* 0x0080000010d47fae */ /* 0x0005e4000b901d46 */
.L_x_1377:
[----:B------:R-:W-:Y:S05]  /*0b70*/  BSYNC B0 ;  /* 0x0000000000007941 */ /* 0x000fea0003800000 */
.L_x_1376:
        /* <DEDUP_REMOVED lines=21> */
.L_x_1379:
[----:B------:R-:W-:Y:S05]  /*0cd0*/  BSYNC B0 ;  /* 0x0000000000007941 */ /* 0x000fea0003800000 */
.L_x_1378:
        /* <DEDUP_REMOVED lines=21> */
.L_x_1381:
[----:B------:R-:W-:Y:S05]  /*0e30*/  BSYNC B0 ;  /* 0x0000000000007941 */ /* 0x000fea0003800000 */
.L_x_1380:
        /* <DEDUP_REMOVED lines=21> */
.L_x_1383:
[----:B------:R-:W-:Y:S05]  /*0f90*/  BSYNC B0 ;  /* 0x0000000000007941 */ /* 0x000fea0003800000 */
.L_x_1382:
        /* <DEDUP_REMOVED lines=21> */
.L_x_1385:
[----:B------:R-:W-:Y:S05]  /*10f0*/  BSYNC B0 ;  /* 0x0000000000007941 */ /* 0x000fea0003800000 */
.L_x_1384:
        /* <DEDUP_REMOVED lines=21> */
.L_x_1387:
[----:B------:R-:W-:Y:S05]  /*1250*/  BSYNC B0 ;  /* 0x0000000000007941 */ /* 0x000fea0003800000 */
.L_x_1386:
[----:B------:R-:W-:Y:S01]  /*1260*/  IADD3 R205, R232, 0x70, RZ ;  /* 0x00000070e8cd7810 */ /* 0x000fe20007ffe0ff */
[----:B------:R-:W-:Y:S01]  /*1270*/  IMAD.MOV.U32 R33, RZ, RZ, c[0x0][0x198] ;  /* 0x00006600ff217624 */ /* 0x000fe200078e00ff */
[----:B------:R-:W-:Y:S01]  /*1280*/  BSSY B0, `(.L_x_1388) ;  /* 0x0000016000007945 */ /* 0x000fe20003800000 */
[----:B------:R-:W-:Y:S01]  /*1290*/  IMAD.MOV.U32 R34, RZ, RZ, 0x6 ;  /* 0x00000006ff227424 */ /* 0x000fe200078e00ff */
[----:B------:R-:W-:Y:S01]  /*12a0*/  ISETP.GE.AND P0, PT, R205, R200, PT ;  /* 0x000000c8cd00720c */ /* 0x000fe20003f06270 */
[----:B------:R-:W-:-:S03]  /*12b0*/  IMAD.SHL.U32 R35, R33, 0x40, RZ ;  /* 0x0000004021237824 */ /* 0x000fc600078e00ff */
[----:B------:R-:W-:-:S09]  /*12c0*/  SHF.L.U64.HI R34, R33, R34, c[0x0][0x19c] ;  /* 0x0000670021227619 */ /* 0x000fd20000010222 */
        /* <DEDUP_REMOVED lines=17> */
.L_x_1389:
[----:B------:R-:W-:Y:S05]  /*13e0*/  BSYNC B0 ;  /* 0x0000000000007941 */ /* 0x000fea0003800000 */
.L_x_1388:
[C---:B------:R-:W-:Y:S01]  /*13f0*/  IMAD R0, R233.reuse, c[0x0][0x198], RZ ;  /* 0x00006600e9007a24 */ /* 0x040fe200078e02ff */
[----:B------:R-:W-:Y:S01]  /*1400*/  LEA.HI R10, R10, R85, RZ, 0x4 ;  /* 0x000000550a0a7211 */ /* 0x000fe200078f20ff */
[----:B-1----:R-:W-:Y:S01]  /*1410*/  IMAD.WIDE.U32 R12, R232, c[0x0][0x198], R220 ;  /* 0x00006600e80c7a25 */ /* 0x002fe200078e00dc */
[----:B------:R-:W-:Y:S01]  /*1420*/  LEA.HI.SX32 R84, R32, 0xffffffff, 0x1a ;  /* 0xffffffff20547811 */ /* 0x000fe200078fd2ff */
[----:B------:R-:W-:Y:S01]  /*1430*/  BSSY B0, `(.L_x_1390) ;  /* 0x0000032000007945 */ /* 0x000fe20003800000 */
[----:B------:R-:W-:Y:S01]  /*1440*/  LOP3.LUT R9, R10, 0xfffffff0, RZ, 0xc0, !PT ;  /* 0xfffffff00a097812 */ /* 0x000fe200078ec0ff */
[----:B------:R-:W-:Y:S01]  /*1450*/  IMAD R0, R232, c[0x0][0x19c], R0 ;  /* 0x00006700e8007a24 */ /* 0x000fe200078e0200 */
[----:B------:R-:W-:Y:S01]  /*1460*/  IADD3 R216, P0, R216, R12, RZ ;  /* 0x0000000cd8d87210 */ /* 0x000fe20007f1e0ff */
[----:B------:R-:W-:Y:S01]  /*1470*/  IMAD R3, R233, c[0x0][0x1a0], RZ ;  /* 0x00006800e9037a24 */ /* 0x000fe200078e02ff */
[----:B------:R-:W-:Y:S01]  /*1480*/  LOP3.LUT R204, R11, 0xffffffe0, RZ, 0xc0, !PT ;  /* 0xffffffe00bcc7812 */ /* 0x000fe200078ec0ff */
[----:B------:R-:W-:Y:S01]  /*1490*/  IMAD.WIDE.U32 R6, R232, c[0x0][0x1a0], R220 ;  /* 0x00006800e8067a25 */ /* 0x000fe200078e00dc */
[----:B------:R-:W-:-:S02]  /*14a0*/  IADD3.X R217, R8, R13, R0, P0, !PT ;  /* 0x0000000d08d97210 */ /* 0x000fc400007fe400 */
[----:B------:R-:W-:Y:S01]  /*14b0*/  IADD3 R204, -R204, R85, RZ ;  /* 0x00000055cccc7210 */ /* 0x000fe20007ffe1ff */
[----:B------:R-:W-:Y:S01]  /*14c0*/  IMAD.IADD R0, R85, 0x1, -R9 ;  /* 0x0000000155007824 */ /* 0x000fe200078e0a09 */
[----:B------:R-:W-:Y:S01]  /*14d0*/  IADD3 R2, P0, R2, R6, RZ ;  /* 0x0000000602027210 */ /* 0x000fe20007f1e0ff */
[----:B------:R-:W-:Y:S01]  /*14e0*/  IMAD R3, R232, c[0x0][0x1a4], R3 ;  /* 0x00006900e8037a24 */ /* 0x000fe200078e0203 */
[----:B------:R-:W-:Y:S01]  /*14f0*/  SHF.R.S32.HI R6, RZ, 0x1f, R84 ;  /* 0x0000001fff067819 */ /* 0x000fe20000011454 */
[----:B------:R-:W-:Y:S01]  /*1500*/  IMAD R218, R199, c[0x0][0x1b0], RZ ;  /* 0x00006c00c7da7a24 */ /* 0x000fe200078e02ff */
[----:B------:R-:W-:Y:S01]  /*1510*/  SHF.R.S32.HI R87, RZ, 0x1f, R0 ;  /* 0x0000001fff577819 */ /* 0x000fe20000011400 */
[----:B------:R-:W-:Y:S01]  /*1520*/  IMAD.WIDE.U32 R216, R214, c[0x0][0x1b0], R216 ;  /* 0x00006c00d6d87a25 */ /* 0x000fe200078e00d8 */
[----:B------:R-:W-:Y:S02]  /*1530*/  IADD3.X R3, R5, R7, R3, P0, !PT ;  /* 0x0000000705037210 */ /* 0x000fe400007fe403 */
[----:B------:R-:W-:Y:S01]  /*1540*/  LEA.HI R87, R87, R0, RZ, 0x3 ;  /* 0x0000000057577211 */ /* 0x000fe200078f18ff */
[----:B------:R-:W-:-:S02]  /*1550*/  IMAD R5, R84, -0x40, R88 ;  /* 0xffffffc054057824 */ /* 0x000fc400078e0258 */
[----:B------:R-:W-:Y:S01]  /*1560*/  IMAD R218, R214, c[0x0][0x1b4], R218 ;  /* 0x00006d00d6da7a24 */ /* 0x000fe200078e02da */
[----:B------:R-:W-:Y:S01]  /*1570*/  LOP3.LUT R9, R87, 0xfffffff8, RZ, 0xc0, !PT ;  /* 0xfffffff857097812 */ /* 0x000fe200078ec0ff */
[----:B------:R-:W-:Y:S01]  /*1580*/  IMAD R199, R199, c[0x0][0x1b8], RZ ;  /* 0x00006e00c7c77a24 */ /* 0x000fe200078e02ff */
[----:B------:R-:W-:Y:S01]  /*1590*/  ISETP.GE.AND P0, PT, R232, R5, PT ;  /* 0x00000005e800720c */ /* 0x000fe20003f06270 */
[----:B------:R-:W-:Y:S01]  /*15a0*/  IMAD.IADD R219, R217, 0x1, R218 ;  /* 0x00000001d9db7824 */ /* 0x000fe200078e02da */
[----:B------:R-:W-:Y:S01]  /*15b0*/  SHF.L.U32 R87, R87, 0x6, RZ ;  /* 0x0000000657577819 */ /* 0x000fe200000006ff */
[----:B------:R-:W-:Y:S01]  /*15c0*/  IMAD.IADD R9, R0, 0x1, -R9 ;  /* 0x0000000100097824 */ /* 0x000fe200078e0a09 */
[----:B------:R-:W-:Y:S01]  /*15d0*/  MOV R0, 0x10 ;  /* 0x0000001000007802 */ /* 0x000fe20000000f00 */
[----:B------:R-:W-:Y:S01]  /*15e0*/  IMAD R14, R34, R84, RZ ;  /* 0x00000054220e7224 */ /* 0x000fe200078e02ff */
[----:B------:R-:W-:Y:S01]  /*15f0*/  LOP3.LUT R87, R87, 0xfffffe00, RZ, 0xc0, !PT ;  /* 0xfffffe0057577812 */ /* 0x000fe200078ec0ff */
[----:B------:R-:W-:Y:S01]  /*1600*/  IMAD.MOV.U32 R218, RZ, RZ, R216 ;  /* 0x000000ffffda7224 */ /* 0x000fe200078e00d8 */
[----:B------:R-:W-:Y:S01]  /*1610*/  R2P PR, R9, 0x6 ;  /* 0x0000000609007804 */ /* 0x000fe20000000000 */
[----:B------:R-:W-:-:S02]  /*1620*/  IMAD R199, R214, c[0x0][0x1bc], R199 ;  /* 0x00006f00d6c77a24 */ /* 0x000fc400078e02c7 */
[----:B------:R-:W-:Y:S02]  /*1630*/  IMAD.WIDE.U32 R214, R214, c[0x0][0x1b8], R2 ;  /* 0x00006e00d6d67a25 */ /* 0x000fe400078e0002 */
[----:B------:R-:W-:Y:S02]  /*1640*/  SEL R0, R0, 0xfffffff0, !P1 ;  /* 0xfffffff000007807 */ /* 0x000fe40004800000 */
[----:B------:R-:W-:Y:S01]  /*1650*/  IMAD.MOV.U32 R3, RZ, RZ, 0x20 ;  /* 0x00000020ff037424 */ /* 0x000fe200078e00ff */
[----:B------:R-:W-:Y:S01]  /*1660*/  IADD3 R199, R215, R199, RZ ;  /* 0x000000c7d7c77210 */ /* 0x000fe20007ffe0ff */
[-C--:B------:R-:W-:Y:S02]  /*1670*/  IMAD R14, R6, R35.reuse, R14 ;  /* 0x00000023060e7224 */ /* 0x080fe400078e020e */
[----:B------:R-:W-:Y:S01]  /*1680*/  IMAD.WIDE.U32 R12, R84, R35, R218 ;  /* 0x00000023540c7225 */ /* 0x000fe200078e00da */
[----:B------:R-:W-:-:S04]  /*1690*/  SEL R2, R3, 0xffffffe0, !P2 ;  /* 0xffffffe003027807 */ /* 0x000fc80005000000 */
[----:B------:R-:W-:Y:S01]  /*16a0*/  IADD3 R15, R13, R14, RZ ;  /* 0x0000000e0d0f7210 */ /* 0x000fe20007ffe0ff */
[----:B------:R-:W-:Y:S05]  /*16b0*/  @P0 BRA `(.L_x_1391) ;  /* 0x0000009000000947 */ /* 0x000fea0003800000 */
[----:B------:R-:W-:-:S13]  /*16c0*/  ISETP.GE.AND P0, PT, R220, c[0x0][0x220], PT ;  /* 0x00008800dc007a0c */ /* 0x000fda0003f06270 */
[----:B------:R1:W-:Y:S01]  /*16d0*/  @P0 STS.128 [R212+0x4000], RZ ;  /* 0x004000ffd4000388 */ /* 0x0003e20000000c00 */
[----:B------:R-:W-:Y:S05]  /*16e0*/  @P0 BRA `(.L_x_1391) ;  /* 0x0000006000000947 */ /* 0x000fea0003800000 */
[----:B--2---:R-:W-:-:S04]  /*16f0*/  LEA R16, P0, R12, c[0x0][0x168], 0x1 ;  /* 0x00005a000c107a11 */ /* 0x004fc800078008ff */
[----:B------:R-:W-:-:S05]  /*1700*/  LEA.HI.X R17, R12, c[0x0][0x16c], R15, 0x1, P0 ;  /* 0x00005b000c117a11 */ /* 0x000fca00000f0c0f */
[----:B------:R-:W-:Y:S01]  /*1710*/  @!PT LDS RZ, [RZ] ;  /* 0x00000000fffff984 */ /* 0x000fe20000000800 */
[----:B------:R-:W-:Y:S01]  /*1720*/  @!PT LDS RZ, [RZ] ;  /* 0x00000000fffff984 */ /* 0x000fe20000000800 */
[----:B------:R-:W-:Y:S01]  /*1730*/  @!PT LDS RZ, [RZ] ;  /* 0x00000000fffff984 */ /* 0x000fe20000000800 */
[----:B------:R2:W-:Y:S04]  /*1740*/  LDGSTS.E.BYPASS.LTC128B.128 [R212+0x4000], [R16.64] ;  /* 0x0400000010d47fae */ /* 0x0005e8000b901d46 */
.L_x_1391:
[----:B------:R-:W-:Y:S05]  /*1750*/  BSYNC B0 ;  /* 0x0000000000007941 */ /* 0x000fea0003800000 */
.L_x_1390:
        /* <DEDUP_REMOVED lines=10> */
[----:B--2---:R-:W-:-:S04]  /*1800*/  LEA R16, P0, R8, c[0x0][0x168], 0x1 ;  /* 0x00005a0008107a11 */ /* 0x004fc800078008ff */
[----:B------:R-:W-:-:S05]  /*1810*/  LEA.HI.X R17, R8, c[0x0][0x16c], R7, 0x1, P0 ;  /* 0x00005b0008117a11 */ /* 0x000fca00000f0c07 */
[----:B------:R-:W-:Y:S01]  /*1820*/  @!PT LDS RZ, [RZ] ;  /* 0x00000000fffff984 */ /* 0x000fe20000000800 */
[----:B------:R-:W-:Y:S01]  /*1830*/  @!PT LDS RZ, [RZ] ;  /* 0x00000000fffff984 */ /* 0x000fe20000000800 */
[----:B------:R-:W-:Y:S01]  /*1840*/  @!PT LDS RZ, [RZ] ;  /* 0x00000000fffff984 */ /* 0x000fe20000000800 */
[----:B------:R2:W-:Y:S04]  /*1850*/  LDGSTS.E.BYPASS.LTC128B.128 [R212+0x4800], [R16.64] ;  /* 0x0480000010d47fae */ /* 0x0005e8000b901d46 */
.L_x_1393:
[----:B------:R-:W-:Y:S05]  /*1860*/  BSYNC B0 ;  /* 0x0000000000007941 */ /* 0x000fea0003800000 */
.L_x_1392:
        /* <DEDUP_REMOVED lines=9> */
[----:B--2---:R-:W-:-:S04]  /*1900*/  LEA R16, P0, R8, c[0x0][0x168], 0x1 ;  /* 0x00005a0008107a11 */ /* 0x004fc800078008ff */
[----:B------:R-:W-:-:S05]  /*1910*/  LEA.HI.X R17, R8, c[0x0][0x16c], R7, 0x1, P0 ;  /* 0x00005b0008117a11 */ /* 0x000fca00000f0c07 */
[----:B------:R-:W-:Y:S01]  /*1920*/  @!PT LDS RZ, [RZ] ;  /* 0x00000000fffff984 */ /* 0x000fe20000000800 */
[----:B------:R-:W-:Y:S01]  /*1930*/  @!PT LDS RZ, [RZ] ;  /* 0x00000000fffff984 */ /* 0x000fe20000000800 */
[----:B------:R-:W-:Y:S01]  /*1940*/  @!PT LDS RZ, [RZ] ;  /* 0x00000000fffff984 */ /* 0x000fe20000000800 */
[----:B------:R2:W-:Y:S04]  /*1950*/  LDGSTS.E.BYPASS.LTC128B.128 [R212+0x5000], [R16.64] ;  /* 0x0500000010d47fae */ /* 0x0005e8000b901d46 */
.L_x_1395:
[----:B------:R-:W-:Y:S05]  /*1960*/  BSYNC B0 ;  /* 0x0000000000007941 */ /* 0x000fea0003800000 */
.L_x_1394:
        /* <DEDUP_REMOVED lines=17> */
.L_x_1397:
[----:B------:R-:W-:Y:S05]  /*1a80*/  BSYNC B0 ;  /* 0x0000000000007941 */ /* 0x000fea0003800000 */
.L_x_1396:
        /* <DEDUP_REMOVED lines=22> */
.L_x_1399:
[----:B------:R-:W-:Y:S05]  /*1bf0*/  BSYNC B0 ;  /* 0x0000000000007941 */ /* 0x000fea0003800000 */
.L_x_1398:
        /* <DEDUP_REMOVED lines=17> */
.L_x_1401:
[----:B------:R-:W-:Y:S05]  /*1d10*/  BSYNC B0 ;  /* 0x0000000000007941 */ /* 0x000fea0003800000 */
.L_x_1400:
        /* <DEDUP_REMOVED lines=17> */
.L_x_1403:
[----:B------:R-:W-:Y:S05]  /*1e30*/  BSYNC B0 ;  /* 0x0000000000007941 */ /* 0x000fea0003800000 */
.L_x_1402:
[----:B------:R-:W-:Y:S01]  /*1e40*/  ISETP.GE.AND P0, PT, R209, R5, PT ;  /* 0x00000005d100720c */ /* 0x000fe20003f06270 */
[----:B------:R-:W-:Y:S01]  /*1e50*/  BSSY B0, `(.L_x_1404) ;  /* 0x0000012000007945 */ /* 0x000fe20003800000 */
[----:B------:R-:W-:-:S11]  /*1e60*/  SHF.R.S32.HI R11, RZ, 0x5, R11 ;  /* 0x00000005ff0b7819 */ /* 0x000fd6000001140b */
        /* <DEDUP_REMOVED lines=16> */
.L_x_1405:
[----:B------:R-:W-:Y:S05]  /*1f70*/  BSYNC B0 ;  /* 0x0000000000007941 */ /* 0x000fea0003800000 */
.L_x_1404:
[----:B------:R-:W-:Y:S01]  /*1f80*/  SHF.R.S32.HI R5, RZ, 0x4, R10 ;  /* 0x00000004ff057819 */ /* 0x000fe2000001140a */
[C---:B------:R-:W-:Y:S01]  /*1f90*/  IMAD.SHL.U32 R197, R4.reuse, 0x40, RZ ;  /* 0x0000004004c57824 */ /* 0x040fe200078e00ff */
[----:B------:R-:W-:Y:S01]  /*1fa0*/  R2P PR, R4, 0x6 ;  /* 0x0000000604007804 */ /* 0x000fe20000000000 */
[----:B------:R-:W-:Y:S01]  /*1fb0*/  IMAD.SHL.U32 R86, R9, 0x40, RZ ;  /* 0x0000004009567824 */ /* 0x000fe200078e00ff */
[----:B-1----:R-:W-:Y:S01]  /*1fc0*/  LEA.HI R6, R10, R5, RZ, 0x1 ;  /* 0x000000050a067211 */ /* 0x002fe200078f08ff */
[----:B------:R-:W-:Y:S01]  /*1fd0*/  IMAD.SHL.U32 R7, R232, 0x8, RZ ;  /* 0x00000008e8077824 */ /* 0x000fe200078e00ff */
[----:B------:R-:W-:Y:S01]  /*1fe0*/  LOP3.LUT R197, R197, 0x1c0, RZ, 0xc0, !PT ;  /* 0x000001c0c5c57812 */ /* 0x000fe200078ec0ff */
[----:B------:R-:W-:Y:S01]  /*1ff0*/  IMAD R11, R11, 0x400, R87 ;  /* 0x000004000b0b7824 */ /* 0x000fe200078e0257 */
[----:B------:R-:W-:Y:S01]  /*2000*/  LOP3.LUT R6, R6, 0xfffffffe, RZ, 0xc0, !PT ;  /* 0xfffffffe06067812 */ /* 0x000fe200078ec0ff */
[----:B------:R-:W0:Y:S01]  /*2010*/  LDGDEPBAR ;  /* 0x00000000000079af */ /* 0x000e220000000000 */
[----:B------:R-:W-:-:S02]  /*2020*/  LOP3.LUT R86, R86, 0x1c0, RZ, 0xc0, !PT ;  /* 0x000001c056567812 */ /* 0x000fc400078ec0ff */
[----:B------:R-:W-:Y:S01]  /*2030*/  LOP3.LUT R7, R197, 0x8, R7, 0xf8, !PT ;  /* 0x00000008c5077812 */ /* 0x000fe200078ef807 */
[----:B------:R-:W-:Y:S01]  /*2040*/  IMAD.IADD R5, R5, 0x1, -R6 ;  /* 0x0000000105057824 */ /* 0x000fe200078e0a06 */
[----:B------:R-:W-:Y:S02]  /*2050*/  SHF.R.U32.HI R197, RZ, 0x3, R197 ;  /* 0x00000003ffc57819 */ /* 0x000fe400000116c5 */
[----:B------:R-:W-:Y:S01]  /*2060*/  SEL R3, R3, 0xffffffe0, !P1 ;  /* 0xffffffe003037807 */ /* 0x000fe20004800000 */
[----:B------:R-:W-:Y:S01]  /*2070*/  IMAD.SHL.U32 R6, R5, 0x8, RZ ;  /* 0x0000000805067824 */ /* 0x000fe200078e00ff */
[----:B------:R-:W-:-:S04]  /*2080*/  LOP3.LUT R197, R7, R197, RZ, 0x3c, !PT ;  /* 0x000000c507c57212 */ /* 0x000fc800078e3cff */
[----:B------:R-:W-:Y:S01]  /*2090*/  LOP3.LUT R6, R86, 0x8, R6, 0xf8, !PT ;  /* 0x0000000856067812 */ /* 0x000fe200078ef806 */
[----:B------:R-:W-:Y:S01]  /*20a0*/  IMAD R197, R5, 0x200, R197 ;  /* 0x0000020005c57824 */ /* 0x000fe200078e02c5 */
[----:B------:R-:W-:-:S03]  /*20b0*/  SHF.R.U32.HI R86, RZ, 0x3, R86 ;  /* 0x00000003ff567819 */ /* 0x000fc60000011656 */
[----:B------:R-:W-:Y:S01]  /*20c0*/  IMAD.SHL.U32 R197, R197, 0x2, RZ ;  /* 0x00000002c5c57824 */ /* 0x000fe200078e00ff */
[----:B------:R-:W-:-:S03]  /*20d0*/  LOP3.LUT R86, R6, R86, RZ, 0x3c, !PT ;  /* 0x0000005606567212 */ /* 0x000fc600078e3cff */
[C---:B------:R-:W-:Y:S01]  /*20e0*/  IMAD.IADD R191, R197.reuse, 0x1, R3 ;  /* 0x00000001c5bf7824 */ /* 0x040fe200078e0203 */
[----:B------:R-:W-:Y:S01]  /*20f0*/  LDSM.16.M88.4 R48, [R197+0x4000] ;  /* 0x00400000c530783b */ /* 0x000fe20000000200 */
[----:B------:R-:W-:Y:S01]  /*2100*/  IMAD.IADD R198, R86, 0x1, R11 ;  /* 0x0000000156c67824 */ /* 0x000fe200078e020b */
[----:B------:R-:W-:Y:S01]  /*2110*/  IADD3 R4, R197, 0x4000, RZ ;  /* 0x00004000c5047810 */ /* 0x000fe20007ffe0ff */
[----:B------:R-:W-:Y:S01]  /*2120*/  IMAD.IADD R192, R87, 0x1, R86 ;  /* 0x0000000157c07824 */ /* 0x000fe200078e0256 */
[----:B------:R-:W-:Y:S01]  /*2130*/  LDSM.16.M88.4 R52, [R191+0x4000] ;  /* 0x00400000bf34783b */ /* 0x000fe20000000200 */
[----:B------:R-:W-:Y:S01]  /*2140*/  IMAD.SHL.U32 R198, R198, 0x2, RZ ;  /* 0x00000002c6c67824 */ /* 0x000fe200078e00ff */
[----:B------:R-:W-:Y:S02]  /*2150*/  IADD3 R194, R197, 0x4040, RZ ;  /* 0x00004040c5c27810 */ /* 0x000fe40007ffe0ff */
[----:B------:R-:W-:Y:S01]  /*2160*/  @P2 IADD3 R194, R4, -0x40, RZ ;  /* 0xffffffc004c22810 */ /* 0x000fe20007ffe0ff */
[--C-:B------:R-:W-:Y:S01]  /*2170*/  IMAD R196, R0, 0x2, R198.reuse ;  /* 0x0000000200c47824 */ /* 0x100fe200078e02c6 */
[----:B------:R-:W1:Y:S01]  /*2180*/  LDSM.16.M88.4 R20, [R198+0x2000] ;  /* 0x00200000c614783b */ /* 0x000e620000000200 */
[----:B------:R-:W-:Y:S01]  /*2190*/  IMAD R195, R2, 0x2, R198 ;  /* 0x0000000202c37824 */ /* 0x000fe200078e02c6 */
[----:B------:R-:W-:Y:S01]  /*21a0*/  IADD3 R187, R194, 0x800, RZ ;  /* 0x00000800c2bb7810 */ /* 0x000fe20007ffe0ff */
[----:B------:R-:W-:Y:S01]  /*21b0*/  IMAD.IADD R184, R3, 0x1, R194 ;  /* 0x0000000103b87824 */ /* 0x000fe200078e02c2 */
[----:B------:R-:W5:Y:S01]  /*21c0*/  LDSM.16.M88.4 R24, [R198] ;  /* 0x00000000c618783b */ /* 0x000f620000000200 */
[----:B------:R-:W-:Y:S01]  /*21d0*/  IMAD R193, R0, 0x2, R195 ;  /* 0x0000000200c17824 */ /* 0x000fe200078e02c3 */
[----:B------:R-:W-:-:S02]  /*21e0*/  IADD3 R186, R194, 0x1000, RZ ;  /* 0x00001000c2ba7810 */ /* 0x000fc40007ffe0ff */
[----:B------:R-:W2:Y:S01]  /*21f0*/  LDSM.16.M88.4 R12, [R196+0x2000] ;  /* 0x00200000c40c783b */ /* 0x000ea20000000200 */
[----:B------:R-:W-:-:S03]  /*2200*/  IADD3 R185, R194, 0x1800, RZ ;  /* 0x00001800c2b97810 */ /* 0x000fc60007ffe0ff */
[----:B--2---:R-:W2:Y:S04]  /*2210*/  LDSM.16.M88.4 R16, [R196] ;  /* 0x00000000c410783b */ /* 0x004ea80000000200 */
[----:B------:R-:W-:Y:S04]  /*2220*/  LDSM.16.M88.4 R80, [R194] ;  /* 0x00000000c250783b */ /* 0x000fe80000000200 */
[----:B------:R-:W3:Y:S04]  /*2230*/  LDSM.16.M88.4 R4, [R195+0x2000] ;  /* 0x00200000c304783b */ /* 0x000ee80000000200 */
[----:B------:R-:W4:Y:S04]  /*2240*/  LDSM.16.M88.4 R8, [R195] ;  /* 0x00000000c308783b */ /* 0x000f280000000200 */
[----:B------:R-:W-:Y:S04]  /*2250*/  LDSM.16.M88.4 R76, [R184] ;  /* 0x00000000b84c783b */ /* 0x000fe80000000200 */
[----:B------:R-:W2:Y:S04]  /*2260*/  LDSM.16.M88.4 R40, [R193+0x2000] ;  /* 0x00200000c128783b */ /* 0x000ea80000000200 */
[----:B------:R-:W3:Y:S01]  /*2270*/  LDSM.16.M88.4 R72, [R197+0x4800] ;  /* 0x00480000c548783b */ /* 0x000ee20000000200 */
[-C--:B-1----:R-:W-:Y:S03]  /*2280*/  HMMA.16816.F32.BF16 R28, R20, R48.reuse, RZ ;  /* 0x00000030141c723c */ /* 0x082fe600000418ff */
[----:B------:R-:W1:Y:S04]  /*2290*/  LDSM.16.M88.4 R44, [R193] ;  /* 0x00000000c12c783b */ /* 0x000e680000000200 */
[----:B------:R-:W1:Y:S01]  /*22a0*/  LDSM.16.M88.4 R64, [R191+0x4800] ;  /* 0x00480000bf40783b */ /* 0x000e620000000200 */
[C---:B-----5:R-:W-:Y:S08]  /*22b0*/  HMMA.16816.F32.BF16 R68, R24.reuse, R48, RZ ;  /* 0x000000301844723c */ /* 0x060ff000000418ff */
[----:B------:R-:W-:Y:S08]  /*22c0*/  HMMA.16816.F32.BF16 R36, R24, R50, RZ ;  /* 0x000000321824723c */ /* 0x000ff000000418ff */
[-C--:B------:R-:W-:Y:S08]  /*22d0*/  HMMA.16816.F32.BF16 R28, R12, R52.reuse, R28 ;  /* 0x000000340c1c723c */ /* 0x080ff0000004181c */
[----:B--2---:R-:W-:Y:S08]  /*22e0*/  HMMA.16816.F32.BF16 R68, R16, R52, R68 ;  /* 0x000000341044723c */ /* 0x004ff00000041844 */
[----:B------:R-:W-:Y:S08]  /*22f0*/  HMMA.16816.F32.BF16 R48, R20, R50, RZ ;  /* 0x000000321430723c */ /* 0x000ff000000418ff */
[----:B---3--:R-:W-:Y:S08]  /*2300*/  HMMA.16816.F32.BF16 R28, R4, R80, R28 ;  /* 0x00000050041c723c */ /* 0x008ff0000004181c */
[----:B------:R-:W-:Y:S08]  /*2310*/  HMMA.16816.F32.BF16 R36, R16, R54, R36 ;  /* 0x000000361024723c */ /* 0x000ff00000041824 */
[----:B----4-:R-:W-:Y:S08]  /*2320*/  HMMA.16816.F32.BF16 R68, R8, R80, R68 ;  /* 0x000000500844723c */ /* 0x010ff00000041844 */
[----:B------:R-:W-:Y:S01]  /*2330*/  HMMA.16816.F32.BF16 R48, R12, R54, R48 ;  /* 0x000000360c30723c */ /* 0x000fe20000041830 */
[----:B------:R-:W2:Y:S07]  /*2340*/  LDSM.16.M88.4 R52, [R194+0x800] ;  /* 0x00080000c234783b */ /* 0x000eae0000000200 */
[----:B------:R-:W-:Y:S08]  /*2350*/  HMMA.16816.F32.BF16 R28, R40, R76, R28 ;  /* 0x0000004c281c723c */ /* 0x000ff0000004181c */
[----:B------:R-:W-:Y:S08]  /*2360*/  HMMA.16816.F32.BF16 R36, R8, R82, R36 ;  /* 0x000000520824723c */ /* 0x000ff00000041824 */
[----:B------:R-:W-:Y:S08]  /*2370*/  HMMA.16816.F32.BF16 R56, R20, R72, RZ ;  /* 0x000000481438723c */ /* 0x000ff000000418ff */
[----:B-1----:R-:W-:Y:S01]  /*2380*/  HMMA.16816.F32.BF16 R68, R44, R76, R68 ;  /* 0x0000004c2c44723c */ /* 0x002fe20000041844 */
        /* <DEDUP_REMOVED lines=8> */
[----:B------:R-:W-:Y:S06]  /*2410*/  HMMA.16816.F32.BF16 R60, R24, R72, RZ ;  /* 0x00000048183c723c */ /* 0x000fec00000418ff */
[----:B------:R-:W1:Y:S02]  /*2420*/  MUFU.TANH R94, R30 ;  /* 0x0000001e005e7308 */ /* 0x000e640000002400 */
[----:B------:R-:W-:Y:S01]  /*2430*/  HMMA.16816.F32.BF16 R36, R44, R78, R36 ;  /* 0x0000004e2c24723c */ /* 0x000fe20000041824 */
[----:B------:R-:W-:-:S02]  /*2440*/  FMUL.FTZ R69, R69, c[0x0][0x2ec] ;  /* 0x0000bb0045457a20 */ /* 0x000fc40000410000 */
[----:B------:R-:W-:Y:S02]  /*2450*/  FMUL.FTZ R70, R70, c[0x0][0x2ec] ;  /* 0x0000bb0046467a20 */ /* 0x000fe40000410000 */
[----:B------:R-:W-:Y:S01]  /*2460*/  FMUL.FTZ R71, R71, c[0x0][0x2ec] ;  /* 0x0000bb0047477a20 */ /* 0x000fe20000410000 */
[----:B------:R3:W-:Y:S01]  /*2470*/  MUFU.TANH R95, R31 ;  /* 0x0000001f005f7308 */ /* 0x0007e20000002400 */
[----:B------:R-:W-:Y:S01]  /*2480*/  FMUL.FTZ R3, R68, c[0x0][0x2ec] ;  /* 0x0000bb0044037a20 */ /* 0x000fe20000410000 */
[----:B------:R-:W-:Y:S06]  /*2490*/  HMMA.16816.F32.BF16 R56, R12, R64, R56 ;  /* 0x000000400c38723c */ /* 0x000fec0000041838 */
[----:B------:R-:W-:Y:S02]  /*24a0*/  MUFU.TANH R89, R69 ;  /* 0x0000004500597308 */ /* 0x000fe40000002400 */
[----:B------:R-:W-:Y:S01]  /*24b0*/  HMMA.16816.F32.BF16 R48, R40, R78, R48 ;  /* 0x0000004e2830723c */ /* 0x000fe20000041830 */
[----:B---3--:R-:W3:Y:S05]  /*24c0*/  LDSM.16.M88.4 R28, [R197+0x5000] ;  /* 0x00500000c51c783b */ /* 0x008eea0000000200 */
[----:B------:R-:W4:Y:S02]  /*24d0*/  MUFU.TANH R90, R70 ;  /* 0x00000046005a7308 */ /* 0x000f240000002400 */
[----:B------:R-:W-:Y:S01]  /*24e0*/  HMMA.16816.F32.BF16 R76, R24, R74, RZ ;  /* 0x0000004a184c723c */ /* 0x000fe200000418ff */
[----:B------:R-:W-:-:S02]  /*24f0*/  FMUL.FTZ R36, R36, c[0x0][0x2ec] ;  /* 0x0000bb0024247a20 */ /* 0x000fc40000410000 */
[----:B------:R-:W-:Y:S02]  /*2500*/  FMUL.FTZ R37, R37, c[0x0][0x2ec] ;  /* 0x0000bb0025257a20 */ /* 0x000fe40000410000 */
[----:B------:R-:W-:Y:S01]  /*2510*/  FMUL.FTZ R38, R38, c[0x0][0x2ec] ;  /* 0x0000bb0026267a20 */ /* 0x000fe20000410000 */
[----:B------:R5:W-:Y:S02]  /*2520*/  MUFU.TANH R91, R71 ;  /* 0x00000047005b7308 */ /* 0x000be40000002400 */
[----:B------:R-:W-:Y:S01]  /*2530*/  HMMA.16816.F32.BF16 R60, R16, R64, R60 ;  /* 0x00000040103c723c */ /* 0x000fe2000004183c */
[----:B------:R-:W-:-:S05]  /*2540*/  FMUL.FTZ R39, R39, c[0x0][0x2ec] ;  /* 0x0000bb0027277a20 */ /* 0x000fca0000410000 */
[----:B------:R-:W-:Y:S02]  /*2550*/  MUFU.TANH R96, R36 ;  /* 0x0000002400607308 */ /* 0x000fe40000002400 */
[----:B------:R-:W-:Y:S01]  /*2560*/  HMMA.16816.F32.BF16 R72, R20, R74, RZ ;  /* 0x0000004a1448723c */ /* 0x000fe200000418ff */
[----:B------:R-:W-:Y:S02]  /*2570*/  FMUL.FTZ R48, R48, c[0x0][0x2ec] ;  /* 0x0000bb0030307a20 */ /* 0x000fe40000410000 */
[----:B------:R-:W-:Y:S02]  /*2580*/  FMUL.FTZ R49, R49, c[0x0][0x2ec] ;  /* 0x0000bb0031317a20 */ /* 0x000fe40000410000 */
[----:B------:R-:W-:Y:S01]  /*2590*/  FMUL.FTZ R50, R50, c[0x0][0x2ec] ;  /* 0x0000bb0032327a20 */ /* 0x000fe20000410000 */
[----:B-----5:R-:W5:Y:S02]  /*25a0*/  LDSM.16.M88.4 R68, [R184+0x800] ;  /* 0x00080000b844783b */ /* 0x020f640000000200 */
[----:B--2---:R-:W-:Y:S01]  /*25b0*/  HMMA.16816.F32.BF16 R56, R4, R52, R56 ;  /* 0x000000340438723c */ /* 0x004fe20000041838 */
[----:B------:R-:W-:Y:S01]  /*25c0*/  MUFU.TANH R97, R37 ;  /* 0x0000002500617308 */ /* 0x000fe20000002400 */
[----:B------:R-:W-:-:S06]  /*25d0*/  FMUL.FTZ R51, R51, c[0x0][0x2ec] ;  /* 0x0000bb0033337a20 */ /* 0x000fcc0000410000 */
[----:B------:R-:W-:Y:S01]  /*25e0*/  HMMA.16816.F32.BF16 R60, R8, R52, R60 ;  /* 0x00000034083c723c */ /* 0x000fe2000004183c */
[----:B------:R-:W-:Y:S07]  /*25f0*/  MUFU.TANH R98, R38 ;  /* 0x0000002600627308 */ /* 0x000fee0000002400 */
[-C--:B------:R-:W-:Y:S01]  /*2600*/  HMMA.16816.F32.BF16 R72, R12, R66.reuse, R72 ;  /* 0x000000420c48723c */ /* 0x080fe20000041848 */
[----:B------:R2:W-:Y:S07]  /*2610*/  MUFU.TANH R99, R39 ;  /* 0x0000002700637308 */ /* 0x0005ee0000002400 */
[----:B------:R-:W-:Y:S01]  /*2620*/  HMMA.16816.F32.BF16 R76, R16, R66, R76 ;  /* 0x00000042104c723c */ /* 0x000fe2000004184c */
[----:B------:R-:W-:Y:S07]  /*2630*/  MUFU.TANH R100, R48 ;  /* 0x0000003000647308 */ /* 0x000fee0000002400 */
[----:B---3--:R-:W-:Y:S01]  /*2640*/  HMMA.16816.F32.BF16 R64, R24, R28, RZ ;  /* 0x0000001c1840723c */ /* 0x008fe200000418ff */
[----:B--2---:R-:W2:Y:S01]  /*2650*/  LDSM.16.M88.4 R36, [R191+0x5000] ;  /* 0x00500000bf24783b */ /* 0x004ea20000000200 */
[----:B------:R-:W-:Y:S06]  /*2660*/  MUFU.TANH R101, R49 ;  /* 0x0000003100657308 */ /* 0x000fec0000002400 */
[-C--:B-----5:R-:W-:Y:S02]  /*2670*/  HMMA.16816.F32.BF16 R56, R40, R68.reuse, R56 ;  /* 0x000000442838723c */ /* 0x0a0fe40000041838 */
[----:B------:R-:W-:Y:S06]  /*2680*/  MUFU.TANH R102, R50 ;  /* 0x0000003200667308 */ /* 0x000fec0000002400 */
[----:B------:R-:W-:Y:S02]  /*2690*/  HMMA.16816.F32.BF16 R60, R44, R68, R60 ;  /* 0x000000442c3c723c */ /* 0x000fe4000004183c */
[----:B------:R3:W-:Y:S06]  /*26a0*/  MUFU.TANH R103, R51 ;  /* 0x0000003300677308 */ /* 0x0007ec0000002400 */
[-C--:B------:R-:W-:Y:S02]  /*26b0*/  HMMA.16816.F32.BF16 R72, R4, R54.reuse, R72 ;  /* 0x000000360448723c */ /* 0x080fe40000041848 */
[----:B------:R-:W5:Y:S06]  /*26c0*/  MUFU.TANH R3, R3 ;  /* 0x0000000300037308 */ /* 0x000f6c0000002400 */
[----:B------:R-:W-:Y:S01]  /*26d0*/  FMUL.FTZ R56, R56, c[0x0][0x2ec] ;  /* 0x0000bb0038387a20 */ /* 0x000fe20000410000 */
[----:B------:R-:W-:Y:S01]  /*26e0*/  HMMA.16816.F32.BF16 R76, R8, R54, R76 ;  /* 0x00000036084c723c */ /* 0x000fe2000004184c */
[----:B------:R-:W-:Y:S01]  /*26f0*/  FMUL.FTZ R57, R57, c[0x0][0x2ec] ;  /* 0x0000bb0039397a20 */ /* 0x000fe20000410000 */
[----:B------:R-:W1:Y:S01]  /*2700*/  LDSM.16.M88.4 R52, [R184+0x1000] ;  /* 0x00100000b834783b */ /* 0x000e620000000200 */
[----:B------:R-:W-:Y:S01]  /*2710*/  FMUL.FTZ R58, R58, c[0x0][0x2ec] ;  /* 0x0000bb003a3a7a20 */ /* 0x000fe20000410000 */
[----:B------:R-:W-:Y:S01]  /*2720*/  MUFU.TANH R108, R56 ;  /* 0x00000038006c7308 */ /* 0x000fe20000002400 */
[----:B------:R-:W-:-:S02]  /*2730*/  FMUL.FTZ R59, R59, c[0x0][0x2ec] ;  /* 0x0000bb003b3b7a20 */ /* 0x000fc40000410000 */
[----:B------:R-:W-:Y:S01]  /*2740*/  FMUL.FTZ R60, R60, c[0x0][0x2ec] ;  /* 0x0000bb003c3c7a20 */ /* 0x000fe20000410000 */
[----:B---3--:R-:W-:Y:S01]  /*2750*/  HMMA.16816.F32.BF16 R48, R20, R28, RZ ;  /* 0x0000001c1430723c */ /* 0x008fe200000418ff */
[----:B------:R-:W-:Y:S02]  /*2760*/  FMUL.FTZ R61, R61, c[0x0][0x2ec] ;  /* 0x0000bb003d3d7a20 */ /* 0x000fe40000410000 */
[----:B------:R-:W-:Y:S01]  /*2770*/  FMUL.FTZ R62, R62, c[0x0][0x2ec] ;  /* 0x0000bb003e3e7a20 */ /* 0x000fe20000410000 */
[----:B------:R-:W-:Y:S01]  /*2780*/  MUFU.TANH R109, R57 ;  /* 0x00000039006d7308 */ /* 0x000fe20000002400 */
[----:B------:R-:W-:-:S03]  /*2790*/  FMUL.FTZ R63, R63, c[0x0][0x2ec] ;  /* 0x0000bb003f3f7a20 */ /* 0x000fc60000410000 */
[----:B--2---:R-:W-:Y:S04]  /*27a0*/  HMMA.16816.F32.BF16 R64, R16, R36, R64 ;  /* 0x000000241040723c */ /* 0x004fe80000041840 */
[----:B------:R-:W2:Y:S04]  /*27b0*/  MUFU.TANH R110, R58 ;  /* 0x0000003a006e7308 */ /* 0x000ea80000002400 */
[----:B------:R-:W-:Y:S04]  /*27c0*/  HMMA.16816.F32.BF16 R72, R40, R70, R72 ;  /* 0x000000462848723c */ /* 0x000fe80000041848 */
[----:B------:R3:W-:Y:S04]  /*27d0*/  MUFU.TANH R111, R59 ;  /* 0x0000003b006f7308 */ /* 0x0007e80000002400 */
[----:B------:R-:W-:Y:S04]  /*27e0*/  HMMA.16816.F32.BF16 R48, R12, R36, R48 ;  /* 0x000000240c30723c */ /* 0x000fe80000041830 */
[----:B------:R-:W-:Y:S04]  /*27f0*/  MUFU.TANH R104, R60 ;  /* 0x0000003c00687308 */ /* 0x000fe80000002400 */
[----:B------:R-:W-:Y:S01]  /*2800*/  HMMA.16816.F32.BF16 R64, R8, R80, R64 ;  /* 0x000000500840723c */ /* 0x000fe20000041840 */
[----:B---3--:R-:W3:Y:S03]  /*2810*/  LDSM.16.M88.4 R56, [R197+0x5800] ;  /* 0x00580000c538783b */ /* 0x008ee60000000200 */
[----:B------:R-:W-:Y:S04]  /*2820*/  MUFU.TANH R105, R61 ;  /* 0x0000003d00697308 */ /* 0x000fe80000002400 */
[----:B------:R-:W-:Y:S01]  /*2830*/  HMMA.16816.F32.BF16 R76, R44, R70, R76 ;  /* 0x000000462c4c723c */ /* 0x000fe2000004184c */
[----:B------:R-:W2:Y:S01]  /*2840*/  LDSM.16.M88.4 R68, [R191+0x5800] ;  /* 0x00580000bf44783b */ /* 0x000ea20000000200 */
[----:B------:R-:W-:-:S02]  /*2850*/  FMUL.FTZ R72, R72, c[0x0][0x2ec] ;  /* 0x0000bb0048487a20 */ /* 0x000fc40000410000 */
[----:B------:R-:W-:Y:S01]  /*2860*/  FMUL.FTZ R73, R73, c[0x0][0x2ec] ;  /* 0x0000bb0049497a20 */ /* 0x000fe20000410000 */
[----:B------:R-:W2:Y:S01]  /*2870*/  MUFU.TANH R106, R62 ;  /* 0x0000003e006a7308 */ /* 0x000ea20000002400 */
[----:B------:R-:W-:Y:S02]  /*2880*/  FMUL.FTZ R74, R74, c[0x0][0x2ec] ;  /* 0x0000bb004a4a7a20 */ /* 0x000fe40000410000 */
[----:B------:R-:W-:Y:S05]  /*2890*/  HMMA.16816.F32.BF16 R48, R4, R80, R48 ;  /* 0x000000500430723c */ /* 0x000fea0000041830 */
[----:B------:R4:W2:Y:S03]  /*28a0*/  MUFU.TANH R107, R63 ;  /* 0x0000003f006b7308 */ /* 0x0008a60000002400 */
[----:B-1----:R-:W-:Y:S05]  /*28b0*/  HMMA.16816.F32.BF16 R64, R44, R52, R64 ;  /* 0x000000342c40723c */ /* 0x002fea0000041840 */
[----:B------:R-:W-:Y:S03]  /*28c0*/  MUFU.TANH R114, R72 ;  /* 0x0000004800727308 */ /* 0x000fe60000002400 */
[----:B------:R-:W-:-:S02]  /*28d0*/  FMUL.FTZ R76, R76, c[0x0][0x2ec] ;  /* 0x0000bb004c4c7a20 */ /* 0x000fc40000410000 */
[----:B------:R-:W-:Y:S02]  /*28e0*/  FMUL.FTZ R77, R77, c[0x0][0x2ec] ;  /* 0x0000bb004d4d7a20 */ /* 0x000fe40000410000 */
[----:B------:R-:W-:Y:S01]  /*28f0*/  FMUL.FTZ R78, R78, c[0x0][0x2ec] ;  /* 0x0000bb004e4e7a20 */ /* 0x000fe20000410000 */
[----:B----4-:R-:W-:Y:S01]  /*2900*/  HMMA.16816.F32.BF16 R60, R24, R30, RZ ;  /* 0x0000001e183c723c */ /* 0x010fe200000418ff */
[----:B------:R-:W-:Y:S01]  /*2910*/  MUFU.TANH R115, R73 ;  /* 0x0000004900737308 */ /* 0x000fe20000002400 */
[----:B------:R-:W-:-:S06]  /*2920*/  FMUL.FTZ R79, R79, c[0x0][0x2ec] ;  /* 0x0000bb004f4f7a20 */ /* 0x000fcc0000410000 */
[----:B------:R-:W-:Y:S01]  /*2930*/  HMMA.16816.F32.BF16 R28, R20, R30, RZ ;  /* 0x0000001e141c723c */ /* 0x000fe200000418ff */
[----:B------:R3:W-:Y:S02]  /*2940*/  MUFU.TANH R116, R74 ;  /* 0x0000004a00747308 */ /* 0x0007e40000002400 */
[----:B------:R-:W-:Y:S02]  /*2950*/  FMUL.FTZ R64, R64, c[0x0][0x2ec] ;  /* 0x0000bb0040407a20 */ /* 0x000fe40000410000 */
[----:B------:R-:W-:Y:S02]  /*2960*/  FMUL.FTZ R66, R66, c[0x0][0x2ec] ;  /* 0x0000bb0042427a20 */ /* 0x000fe40000410000 */
[----:B------:R-:W-:Y:S01]  /*2970*/  FMUL.FTZ R67, R67, c[0x0][0x2ec] ;  /* 0x0000bb0043437a20 */ /* 0x000fe20000410000 */
[----:B------:R-:W-:Y:S01]  /*2980*/  HMMA.16816.F32.BF16 R48, R40, R52, R48 ;  /* 0x000000342830723c */ /* 0x000fe20000041830 */
[----:B------:R-:W-:Y:S06]  /*2990*/  MUFU.TANH R112, R76 ;  /* 0x0000004c00707308 */ /* 0x000fec0000002400 */
[----:B------:R-:W-:Y:S01]  /*29a0*/  FMUL.FTZ R53, R75, c[0x0][0x2ec] ;  /* 0x0000bb004b357a20 */ /* 0x000fe20000410000 */
[----:B------:R-:W-:Y:S01]  /*29b0*/  HMMA.16816.F32.BF16 R60, R16, R38, R60 ;  /* 0x00000026103c723c */ /* 0x000fe2000004183c */
[----:B------:R-:W-:Y:S01]  /*29c0*/  MUFU.TANH R113, R77 ;  /* 0x0000004d00717308 */ /* 0x000fe20000002400 */
[----:B------:R-:W-:-:S06]  /*29d0*/  FMUL.FTZ R52, R65, c[0x0][0x2ec] ;  /* 0x0000bb0041347a20 */ /* 0x000fcc0000410000 */
[----:B---3--:R-:W-:Y:S01]  /*29e0*/  HMMA.16816.F32.BF16 R72, R20, R56, RZ ;  /* 0x000000381448723c */ /* 0x008fe200000418ff */
[----:B------:R-:W-:Y:S07]  /*29f0*/  MUFU.TANH R80, R78 ;  /* 0x0000004e00507308 */ /* 0x000fee0000002400 */
[----:B------:R-:W-:Y:S01]  /*2a00*/  HMMA.16816.F32.BF16 R28, R12, R38, R28 ;  /* 0x000000260c1c723c */ /* 0x000fe2000004181c */
[----:B------:R1:W-:Y:S01]  /*2a10*/  MUFU.TANH R81, R79 ;  /* 0x0000004f00517308 */ /* 0x0003e20000002400 */
[----:B------:R-:W-:-:S02]  /*2a20*/  FMUL.FTZ R48, R48, c[0x0][0x2ec] ;  /* 0x0000bb0030307a20 */ /* 0x000fc40000410000 */
[----:B------:R-:W-:Y:S02]  /*2a30*/  FMUL.FTZ R50, R50, c[0x0][0x2ec] ;  /* 0x0000bb0032327a20 */ /* 0x000fe40000410000 */
[----:B------:R-:W-:Y:S02]  /*2a40*/  FMUL.FTZ R49, R49, c[0x0][0x2ec] ;  /* 0x0000bb0031317a20 */ /* 0x000fe40000410000 */
[----:B------:R-:W-:Y:S01]  /*2a50*/  HMMA.16816.F32.BF16 R20, R20, R58, RZ ;  /* 0x0000003a1414723c */ /* 0x000fe200000418ff */
[----:B------:R-:W-:Y:S01]  /*2a60*/  MUFU.TANH R117, R64 ;  /* 0x0000004000757308 */ /* 0x000fe20000002400 */
[----:B------:R-:W-:-:S06]  /*2a70*/  FMUL.FTZ R51, R51, c[0x0][0x2ec] ;  /* 0x0000bb0033337a20 */ /* 0x000fcc0000410000 */
[C---:B------:R-:W-:Y:S01]  /*2a80*/  HMMA.16816.F32.BF16 R36, R24.reuse, R56, RZ ;  /* 0x000000381824723c */ /* 0x040fe200000418ff */
[----:B-1----:R-:W1:Y:S01]  /*2a90*/  LDSM.16.M88.4 R76, [R194+0x1800] ;  /* 0x00180000c24c783b */ /* 0x002e620000000200 */
[----:B------:R-:W-:Y:S06]  /*2aa0*/  MUFU.TANH R156, R66 ;  /* 0x00000042009c7308 */ /* 0x000fec0000002400 */
[----:B------:R-:W-:Y:S02]  /*2ab0*/  HMMA.16816.F32.BF16 R24, R24, R58, RZ ;  /* 0x0000003a1818723c */ /* 0x000fe400000418ff */
[----:B------:R3:W-:Y:S06]  /*2ac0*/  MUFU.TANH R158, R67 ;  /* 0x00000043009e7308 */ /* 0x0007ec0000002400 */
[----:B--2---:R-:W-:Y:S02]  /*2ad0*/  HMMA.16816.F32.BF16 R20, R12, R70, R20 ;  /* 0x000000460c14723c */ /* 0x004fe40000041814 */
[----:B------:R-:W-:Y:S06]  /*2ae0*/  MUFU.TANH R48, R48 ;  /* 0x0000003000307308 */ /* 0x000fec0000002400 */
[----:B------:R-:W-:Y:S01]  /*2af0*/  HMMA.16816.F32.BF16 R36, R16, R68, R36 ;  /* 0x000000441024723c */ /* 0x000fe20000041824 */
[----:B---3--:R-:W2:Y:S01]  /*2b00*/  LDSM.16.M88.4 R64, [R184+0x1800] ;  /* 0x00180000b840783b */ /* 0x008ea20000000200 */
[----:B------:R-:W-:Y:S01]  /*2b10*/  MUFU.TANH R53, R53 ;  /* 0x0000003500357308 */ /* 0x000fe20000002400 */
[----:B------:R-:W-:-:S05]  /*2b20*/  DEPBAR.LE SB0, 0x0 ;  /* 0x000080000000791a */ /* 0x000fca0000000000 */
[----:B------:R-:W-:Y:S02]  /*2b30*/  HMMA.16816.F32.BF16 R72, R12, R68, R72 ;  /* 0x000000440c48723c */ /* 0x000fe40000041848 */
[----:B------:R3:W4:Y:S05]  /*2b40*/  MUFU.TANH R68, R50 ;  /* 0x0000003200447308 */ /* 0x00072a0000002400 */
[----:B------:R-:W-:Y:S01]  /*2b50*/  IMAD.SHL.U32 R12, R85, 0x2, RZ ;  /* 0x00000002550c7824 */ /* 0x000fe200078e00ff */
[----:B------:R-:W-:Y:S02]  /*2b60*/  HMMA.16816.F32.BF16 R24, R16, R70, R24 ;  /* 0x000000461018723c */ /* 0x000fe40000041818 */
[----:B------:R-:W-:Y:S02]  /*2b70*/  MUFU.TANH R52, R52 ;  /* 0x0000003400347308 */ /* 0x000fe40000002400 */
[----:B------:R-:W-:-:S04]  /*2b80*/  LOP3.LUT R12, R12, 0x6, RZ, 0xc0, !PT ;  /* 0x000000060c0c7812 */ /* 0x000fc800078ec0ff */
[-C--:B------:R-:W-:Y:S01]  /*2b90*/  HMMA.16816.F32.BF16 R60, R8, R82.reuse, R60 ;  /* 0x00000052083c723c */ /* 0x080fe2000004183c */
[----:B------:R-:W-:Y:S01]  /*2ba0*/  IMAD R84, R84, 0x40, R12 ;  /* 0x0000004054547824 */ /* 0x000fe200078e020c */
[----:B------:R-:W-:Y:S04]  /*2bb0*/  MUFU.TANH R49, R49 ;  /* 0x0000003100317308 */ /* 0x000fe80000002400 */
[----:B------:R-:W-:Y:S02]  /*2bc0*/  ISETP.GE.AND P2, PT, R84, R88, PT ;  /* 0x000000585400720c */ /* 0x000fe40003f46270 */
[----:B------:R-:W-:Y:S02]  /*2bd0*/  HMMA.16816.F32.BF16 R28, R4, R82, R28 ;  /* 0x00000052041c723c */ /* 0x000fe4000004181c */
[----:B------:R-:W-:Y:S01]  /*2be0*/  FSEL R94, R94, -INF , !P2 ;  /* 0xff8000005e5e7808 */ /* 0x000fe20005000000 */
[----:B------:R-:W2:Y:S01]  /*2bf0*/  MUFU.TANH R51, R51 ;  /* 0x0000003300337308 */ /* 0x000ea20000002400 */
[----:B------:R-:W-:-:S02]  /*2c00*/  FSEL R92, R92, -INF , !P2 ;  /* 0xff8000005c5c7808 */ /* 0x000fc40005000000 */
[----:B------:R-:W-:Y:S02]  /*2c10*/  FSEL R90, R90, -INF , !P2 ;  /* 0xff8000005a5a7808 */ /* 0x000fe40005000000 */
[----:B-1----:R-:W-:Y:S01]  /*2c20*/  HMMA.16816.F32.BF16 R20, R4, R78, R20 ;  /* 0x0000004e0414723c */ /* 0x002fe20000041814 */
[----:B-----5:R-:W-:-:S07]  /*2c30*/  FSEL R3, R3, -INF , !P2 ;  /* 0xff80000003037808 */ /* 0x020fce0005000000 */
[-C--:B------:R-:W-:Y:S08]  /*2c40*/  HMMA.16816.F32.BF16 R36, R8, R76.reuse, R36 ;  /* 0x0000004c0824723c */ /* 0x080ff00000041824 */
[----:B------:R-:W-:Y:S07]  /*2c50*/  HMMA.16816.F32.BF16 R72, R4, R76, R72 ;  /* 0x0000004c0448723c */ /* 0x000fee0000041848 */
[C---:B------:R-:W-:Y:S01]  /*2c60*/  IADD3 R4, R84.reuse, 0x18, RZ ;  /* 0x0000001854047810 */ /* 0x040fe20007ffe0ff */
[----:B------:R-:W-:Y:S01]  /*2c70*/  HMMA.16816.F32.BF16 R24, R8, R78, R24 ;  /* 0x0000004e0818723c */ /* 0x000fe20000041818 */
[----:B------:R-:W-:-:S02]  /*2c80*/  IADD3 R5, R84, 0x11, RZ ;  /* 0x0000001154057810 */ /* 0x000fc40007ffe0ff */
[-C--:B------:R-:W-:Y:S02]  /*2c90*/  ISETP.GE.AND P3, PT, R4, R88.reuse, PT ;  /* 0x000000580400720c */ /* 0x080fe40003f66270 */
[C---:B------:R-:W-:Y:S02]  /*2ca0*/  IADD3 R4, R84.reuse, 0x19, RZ ;  /* 0x0000001954047810 */ /* 0x040fe40007ffe0ff */
[----:B------:R-:W-:Y:S01]  /*2cb0*/  IADD3 R10, R84, 0x1, RZ ;  /* 0x00000001540a7810 */ /* 0x000fe20007ffe0ff */
[----:B------:R-:W-:Y:S01]  /*2cc0*/  HMMA.16816.F32.BF16 R60, R44, R54, R60 ;  /* 0x000000362c3c723c */ /* 0x000fe2000004183c */
[-C--:B------:R-:W-:Y:S02]  /*2cd0*/  ISETP.GE.AND P2, PT, R4, R88.reuse, PT ;  /* 0x000000580400720c */ /* 0x080fe40003f46270 */
[----:B------:R-:W-:Y:S02]  /*2ce0*/  ISETP.GE.AND P1, PT, R10, R88, PT ;  /* 0x000000580a00720c */ /* 0x000fe40003f26270 */
[----:B------:R-:W-:-:S02]  /*2cf0*/  IADD3 R9, R84, 0x8, RZ ;  /* 0x0000000854097810 */ /* 0x000fc40007ffe0ff */
[C---:B------:R-:W-:Y:S01]  /*2d00*/  IADD3 R4, R84.reuse, 0x20, RZ ;  /* 0x0000002054047810 */ /* 0x040fe20007ffe0ff */
[C---:B------:R-:W-:Y:S01]  /*2d10*/  HMMA.16816.F32.BF16 R28, R40.reuse, R54, R28 ;  /* 0x00000036281c723c */ /* 0x040fe2000004181c */
[----:B------:R-:W-:Y:S02]  /*2d20*/  IADD3 R8, R84, 0x9, RZ ;  /* 0x0000000954087810 */ /* 0x000fe40007ffe0ff */
[----:B------:R-:W-:Y:S02]  /*2d30*/  FSEL R95, R95, -INF , !P1 ;  /* 0xff8000005f5f7808 */ /* 0x000fe40004800000 */
[----:B------:R-:W-:Y:S02]  /*2d40*/  FSEL R93, R93, -INF , !P1 ;  /* 0xff8000005d5d7808 */ /* 0x000fe40004800000 */
[----:B------:R-:W-:Y:S01]  /*2d50*/  FSEL R91, R91, -INF , !P1 ;  /* 0xff8000005b5b7808 */ /* 0x000fe20004800000 */
[----:B--2---:R-:W-:Y:S01]  /*2d60*/  HMMA.16816.F32.BF16 R20, R40, R66, R20 ;  /* 0x000000422814723c */ /* 0x004fe20000041814 */
[----:B------:R-:W-:-:S02]  /*2d70*/  FSEL R89, R89, -INF , !P1 ;  /* 0xff80000059597808 */ /* 0x000fc40004800000 */
[-C--:B------:R-:W-:Y:S02]  /*2d80*/  ISETP.GE.AND P0, PT, R9, R88.reuse, PT ;  /* 0x000000580900720c */ /* 0x080fe40003f06270 */
[-C--:B------:R-:W-:Y:S02]  /*2d90*/  ISETP.GE.AND P1, PT, R4, R88.reuse, PT ;  /* 0x000000580400720c */ /* 0x080fe40003f26270 */
[----:B------:R-:W-:Y:S01]  /*2da0*/  IADD3 R4, R84, 0x21, RZ ;  /* 0x0000002154047810 */ /* 0x000fe20007ffe0ff */
[-C--:B------:R-:W-:Y:S01]  /*2db0*/  HMMA.16816.F32.BF16 R36, R44, R64.reuse, R36 ;  /* 0x000000402c24723c */ /* 0x080fe20000041824 */
[-C--:B------:R-:W-:Y:S01]  /*2dc0*/  ISETP.GE.AND P6, PT, R8, R88.reuse, PT ;  /* 0x000000580800720c */ /* 0x080fe20003fc6270 */
[----:B------:R-:W-:Y:S01]  /*2dd0*/  FMUL.FTZ R61, R61, c[0x0][0x2ec] ;  /* 0x0000bb003d3d7a20 */ /* 0x000fe20000410000 */
[-C--:B------:R-:W-:Y:S01]  /*2de0*/  ISETP.GE.AND P4, PT, R5, R88.reuse, PT ;  /* 0x000000580500720c */ /* 0x080fe20003f86270 */
[----:B---3--:R-:W-:Y:S01]  /*2df0*/  FMUL.FTZ R50, R60, c[0x0][0x2ec] ;  /* 0x0000bb003c327a20 */ /* 0x008fe20000410000 */
[C---:B------:R-:W-:Y:S01]  /*2e00*/  IADD3 R6, R84.reuse, 0x10, RZ ;  /* 0x0000001054067810 */ /* 0x040fe20007ffe0ff */
[----:B------:R1:W-:Y:S01]  /*2e10*/  MUFU.TANH R163, R61 ;  /* 0x0000003d00a37308 */ /* 0x0003e20000002400 */
        /* <DEDUP_REMOVED lines=10> */
[-C--:B------:R-:W-:Y:S01]  /*2ec0*/  ISETP.GE.AND P0, PT, R4, R88.reuse, PT ;  /* 0x000000580400720c */ /* 0x080fe20003f06270 */
        /* <DEDUP_REMOVED lines=13> */
[----:B------:R-:W-:Y:S01]  /*2fa0*/  IADD3 R5, R84, 0x29, RZ ;  /* 0x0000002954057810 */ /* 0x000fe20007ffe0ff */
[----:B------:R-:W-:Y:S01]  /*2fb0*/  FMUL.FTZ R72, R72, c[0x0][0x2ec] ;  /* 0x0000bb0048487a20 */ /* 0x000fe20000410000 */
[----:B------:R-:W-:Y:S01]  /*2fc0*/  FSEL R9, R110, -INF , !P5 ;  /* 0xff8000006e097808 */ /* 0x000fe20006800000 */
[----:B------:R-:W-:Y:S01]  /*2fd0*/  FMUL.FTZ R74, R74, c[0x0][0x2ec] ;  /* 0x0000bb004a4a7a20 */ /* 0x000fe20000410000 */
[----:B------:R-:W-:Y:S01]  /*2fe0*/  FSEL R11, R108, -INF , !P5 ;  /* 0xff8000006c0b7808 */ /* 0x000fe20006800000 */
[----:B------:R-:W-:Y:S01]  /*2ff0*/  FMUL.FTZ R39, R39, c[0x0][0x2ec] ;  /* 0x0000bb0027277a20 */ /* 0x000fe20000410000 */
[----:B-1----:R-:W-:Y:S01]  /*3000*/  FSEL R61, R106, -INF , !P5 ;  /* 0xff8000006a3d7808 */ /* 0x002fe20006800000 */
[----:B------:R-:W-:Y:S01]  /*3010*/  FMUL.FTZ R73, R73, c[0x0][0x2ec] ;  /* 0x0000bb0049497a20 */ /* 0x000fe20000410000 */
[----:B------:R-:W-:Y:S01]  /*3020*/  FSEL R104, R104, -INF , !P5 ;  /* 0xff80000068687808 */ /* 0x000fe20006800000 */
[----:B------:R-:W-:Y:S01]  /*3030*/  FMUL.FTZ R75, R75, c[0x0][0x2ec] ;  /* 0x0000bb004b4b7a20 */ /* 0x000fe20000410000 */
[----:B------:R-:W-:Y:S01]  /*3040*/  ISETP.GE.AND P5, PT, R5, R88, PT ;  /* 0x000000580500720c */ /* 0x000fe20003fa6270 */
[----:B------:R-:W-:Y:S01]  /*3050*/  FMUL.FTZ R24, R24, c[0x0][0x2ec] ;  /* 0x0000bb0018187a20 */ /* 0x000fe20000410000 */
[----:B------:R-:W-:Y:S01]  /*3060*/  IADD3 R5, R84, 0x30, RZ ;  /* 0x0000003054057810 */ /* 0x000fe20007ffe0ff */
[----:B------:R-:W-:Y:S01]  /*3070*/  FMUL.FTZ R26, R26, c[0x0][0x2ec] ;  /* 0x0000bb001a1a7a20 */ /* 0x000fe20000410000 */
[----:B------:R-:W-:Y:S01]  /*3080*/  MUFU.TANH R50, R50 ;  /* 0x0000003200327308 */ /* 0x000fe20000002400 */
[----:B------:R-:W-:Y:S01]  /*3090*/  FMUL.FTZ R20, R20, c[0x0][0x2ec] ;  /* 0x0000bb0014147a20 */ /* 0x000fe20000410000 */
[----:B------:R-:W-:Y:S01]  /*30a0*/  FSEL R8, R111, -INF , !P4 ;  /* 0xff8000006f087808 */ /* 0x000fe20006000000 */
[----:B------:R-:W-:Y:S01]  /*30b0*/  FMUL.FTZ R25, R25, c[0x0][0x2ec] ;  /* 0x0000bb0019197a20 */ /* 0x000fe20000410000 */
[----:B------:R-:W-:Y:S01]  /*30c0*/  FSEL R10, R109, -INF , !P4 ;  /* 0xff8000006d0a7808 */ /* 0x000fe20006000000 */
[----:B------:R-:W-:Y:S01]  /*30d0*/  FMUL.FTZ R27, R27, c[0x0][0x2ec] ;  /* 0x0000bb001b1b7a20 */ /* 0x000fe20000410000 */
[----:B------:R-:W-:Y:S01]  /*30e0*/  FSEL R60, R107, -INF , !P4 ;  /* 0xff8000006b3c7808 */ /* 0x000fe20006000000 */
[----:B------:R-:W-:Y:S01]  /*30f0*/  FMUL.FTZ R21, R21, c[0x0][0x2ec] ;  /* 0x0000bb0015157a20 */ /* 0x000fe20000410000 */
[----:B------:R1:W-:Y:S01]  /*3100*/  MUFU.TANH R161, R62 ;  /* 0x0000003e00a17308 */ /* 0x0003e20000002400 */
[----:B------:R-:W-:Y:S01]  /*3110*/  FMUL.FTZ R23, R23, c[0x0][0x2ec] ;  /* 0x0000bb0017177a20 */ /* 0x000fe20000410000 */
[----:B------:R-:W-:-:S02]  /*3120*/  FSEL R105, R105, -INF , !P4 ;  /* 0xff80000069697808 */ /* 0x000fc40006000000 */
[----:B----4-:R-:W-:Y:S02]  /*3130*/  FSEL R13, R68, -INF , !P1 ;  /* 0xff800000440d7808 */ /* 0x010fe40004800000 */
[----:B------:R-:W-:Y:S02]  /*3140*/  FSEL R17, R48, -INF , !P1 ;  /* 0xff80000030117808 */ /* 0x000fe40004800000 */
[----:B------:R-:W-:Y:S01]  /*3150*/  MUFU.TANH R160, R63 ;  /* 0x0000003f00a07308 */ /* 0x000fe20000002400 */
[----:B------:R-:W-:Y:S02]  /*3160*/  FSEL R156, R156, -INF , !P1 ;  /* 0xff8000009c9c7808 */ /* 0x000fe40004800000 */
[----:B------:R-:W-:Y:S02]  /*3170*/  FSEL R58, R117, -INF , !P1 ;  /* 0xff800000753a7808 */ /* 0x000fe40004800000 */
[----:B------:R-:W-:Y:S02]  /*3180*/  ISETP.GE.AND P4, PT, R5, R88, PT ;  /* 0x000000580500720c */ /* 0x000fe40003f86270 */
[----:B------:R-:W-:Y:S01]  /*3190*/  ISETP.GE.AND P1, PT, R88, 0x41, PT ;  /* 0x000000415800780c */ /* 0x000fe20003f26270 */
[----:B------:R-:W-:Y:S01]  /*31a0*/  MUFU.TANH R28, R28 ;  /* 0x0000001c001c7308 */ /* 0x000fe20000002400 */
[----:B------:R-:W-:-:S02]  /*31b0*/  IADD3 R5, R84, 0x31, RZ ;  /* 0x0000003154057810 */ /* 0x000fc40007ffe0ff */
[----:B------:R-:W-:Y:S02]  /*31c0*/  FSEL R22, R116, -INF , !P3 ;  /* 0xff80000074167808 */ /* 0x000fe40005800000 */
[----:B------:R-:W-:Y:S02]  /*31d0*/  FSEL R114, R114, -INF , !P3 ;  /* 0xff80000072727808 */ /* 0x000fe40005800000 */
[----:B-1----:R-:W-:Y:S01]  /*31e0*/  FSEL R62, R80, -INF , !P3 ;  /* 0xff800000503e7808 */ /* 0x002fe20005800000 */
[----:B------:R-:W-:Y:S01]  /*31f0*/  MUFU.TANH R29, R29 ;  /* 0x0000001d001d7308 */ /* 0x000fe20000002400 */
[----:B------:R-:W-:Y:S02]  /*3200*/  FSEL R56, R112, -INF , !P3 ;  /* 0xff80000070387808 */ /* 0x000fe40005800000 */
[----:B------:R-:W-:Y:S02]  /*3210*/  ISETP.GE.AND P3, PT, R5, R88, PT ;  /* 0x000000580500720c */ /* 0x000fe40003f66270 */
[----:B------:R-:W-:-:S02]  /*3220*/  IADD3 R5, R84, 0x38, RZ ;  /* 0x0000003854057810 */ /* 0x000fc40007ffe0ff */
[----:B------:R-:W-:Y:S01]  /*3230*/  IADD3 R84, R84, 0x39, RZ ;  /* 0x0000003954547810 */ /* 0x000fe20007ffe0ff */
[----:B------:R-:W1:Y:S01]  /*3240*/  MUFU.TANH R145, R30 ;  /* 0x0000001e00917308 */ /* 0x000e620000002400 */
[----:B------:R-:W-:Y:S02]  /*3250*/  FSEL R115, R115, -INF , !P2 ;  /* 0xff80000073737808 */ /* 0x000fe40005000000 */
[----:B------:R-:W-:Y:S02]  /*3260*/  FSEL R18, R81, -INF , !P2 ;  /* 0xff80000051127808 */ /* 0x000fe40005000000 */
[----:B------:R-:W-:Y:S02]  /*3270*/  FSEL R57, R113, -INF , !P2 ;  /* 0xff80000071397808 */ /* 0x000fe40005000000 */
[----:B------:R-:W-:Y:S01]  /*3280*/  FSEL R12, R51, -INF , !P0 ;  /* 0xff800000330c7808 */ /* 0x000fe20004000000 */
[----:B------:R-:W2:Y:S01]  /*3290*/  MUFU.TANH R147, R31 ;  /* 0x0000001f00937308 */ /* 0x000ea20000002400 */
[----:B------:R-:W-:-:S02]  /*32a0*/  FSEL R16, R49, -INF , !P0 ;  /* 0xff80000031107808 */ /* 0x000fc40004000000 */
[----:B------:R-:W-:Y:S02]  /*32b0*/  FSEL R158, R158, -INF , !P0 ;  /* 0xff8000009e9e7808 */ /* 0x000fe40004000000 */
[----:B------:R-:W-:Y:S02]  /*32c0*/  FSEL R59, R52, -INF , !P0 ;  /* 0xff800000343b7808 */ /* 0x000fe40004000000 */
[----:B------:R-:W-:Y:S01]  /*32d0*/  ISETP.GE.AND P0, PT, R84, R88, PT ;  /* 0x000000585400720c */ /* 0x000fe20003f06270 */
[----:B------:R-:W3:Y:S01]  /*32e0*/  MUFU.TANH R162, R36 ;  /* 0x0000002400a27308 */ /* 0x000ee20000002400 */
[----:B-1----:R-:W-:Y:S02]  /*32f0*/  FSEL R145, R145, -INF , !P6 ;  /* 0xff80000091917808 */ /* 0x002fe40007000000 */
[----:B------:R-:W-:Y:S02]  /*3300*/  FSEL R15, R28, -INF , !P6 ;  /* 0xff8000001c0f7808 */ /* 0x000fe40007000000 */
[----:B------:R-:W-:-:S02]  /*3310*/  FSEL R161, R161, -INF , !P6 ;  /* 0xff800000a1a17808 */ /* 0x000fc40007000000 */
[----:B------:R-:W-:Y:S01]  /*3320*/  FSEL R19, R50, -INF , !P6 ;  /* 0xff80000032137808 */ /* 0x000fe20007000000 */
[----:B------:R-:W1:Y:S01]  /*3330*/  MUFU.TANH R141, R38 ;  /* 0x00000026008d7308 */ /* 0x000e620000002400 */
[----:B--2---:R-:W-:Y:S02]  /*3340*/  FSEL R147, R147, -INF , !P5 ;  /* 0xff80000093937808 */ /* 0x004fe40006800000 */
[----:B------:R-:W-:Y:S02]  /*3350*/  FSEL R14, R29, -INF , !P5 ;  /* 0xff8000001d0e7808 */ /* 0x000fe40006800000 */
[----:B------:R-:W-:Y:S02]  /*3360*/  FSEL R160, R160, -INF , !P5 ;  /* 0xff800000a0a07808 */ /* 0x000fe40006800000 */
[----:B------:R-:W-:Y:S01]  /*3370*/  FSEL R163, R163, -INF , !P5 ;  /* 0xff800000a3a37808 */ /* 0x000fe20006800000 */
        /* <DEDUP_REMOVED lines=11> */
[----:B--2---:R-:W-:-:S07]  /*3430*/  FSEL R140, R140, -INF , !P3 ;  /* 0xff8000008c8c7808 */ /* 0x004fce0005800000 */
[----:B------:R-:W-:Y:S01]  /*3440*/  MUFU.TANH R154, R24 ;  /* 0x00000018009a7308 */ /* 0x000fe20000002400 */
[----:B---3--:R-:W-:-:S07]  /*3450*/  FSEL R152, R152, -INF , !P3 ;  /* 0xff80000098987808 */ /* 0x008fce0005800000 */
[----:B------:R-:W-:Y:S01]  /*3460*/  MUFU.TANH R137, R26 ;  /* 0x0000001a00897308 */ /* 0x000fe20000002400 */
[----:B-1----:R-:W-:-:S07]  /*3470*/  FSEL R146, R146, -INF , !P3 ;  /* 0xff80000092927808 */ /* 0x002fce0005800000 */
[----:B------:R1:W2:Y:S08]  /*3480*/  MUFU.TANH R151, R20 ;  /* 0x0000001400977308 */ /* 0x0002b00000002400 */
[----:B------:R-:W3:Y:S08]  /*3490*/  MUFU.TANH R144, R144 ;  /* 0x0000009000907308 */ /* 0x000ef00000002400 */
[----:B------:R-:W4:Y:S01]  /*34a0*/  MUFU.TANH R157, R25 ;  /* 0x00000019009d7308 */ /* 0x000f220000002400 */
[----:B-1----:R-:W-:Y:S01]  /*34b0*/  FSEL R20, R53, -INF , !P2 ;  /* 0xff80000035147808 */ /* 0x002fe20005000000 */
[----:B------:R-:W-:Y:S01]  /*34c0*/  BAR.SYNC.DEFER_BLOCKING 0x0 ;  /* 0x0000000000007b1d */ /* 0x000fe20000010000 */
[----:B------:R-:W-:-:S04]  /*34d0*/  ISETP.GE.AND P2, PT, R5, R88, PT ;  /* 0x000000580500720c */ /* 0x000fc80003f46270 */
[----:B--2---:R-:W-:Y:S01]  /*34e0*/  FSEL R151, R151, -INF , !P2 ;  /* 0xff80000097977808 */ /* 0x004fe20005000000 */
[----:B------:R-:W1:Y:S01]  /*34f0*/  MUFU.TANH R67, R27 ;  /* 0x0000001b00437308 */ /* 0x000e620000002400 */
[----:B---3--:R-:W-:Y:S02]  /*3500*/  FSEL R144, R144, -INF , !P2 ;  /* 0xff80000090907808 */ /* 0x008fe40005000000 */
[----:B------:R-:W-:Y:S02]  /*3510*/  FSEL R137, R137, -INF , !P2 ;  /* 0xff80000089897808 */ /* 0x000fe40005000000 */
[----:B------:R-:W-:-:S03]  /*3520*/  FSEL R154, R154, -INF , !P2 ;  /* 0xff8000009a9a7808 */ /* 0x000fc60005000000 */
[----:B------:R-:W2:Y:S01]  /*3530*/  MUFU.TANH R149, R21 ;  /* 0x0000001500957308 */ /* 0x000ea20000002400 */
[----:B----4-:R-:W-:-:S07]  /*3540*/  FSEL R157, R157, -INF , !P0 ;  /* 0xff8000009d9d7808 */ /* 0x010fce0004000000 */
[----:B------:R-:W3:Y:S01]  /*3550*/  MUFU.TANH R142, R23 ;  /* 0x00000017008e7308 */ /* 0x000ee20000002400 */
[----:B-1----:R-:W-:Y:S02]  /*3560*/  FSEL R67, R67, -INF , !P0 ;  /* 0xff80000043437808 */ /* 0x002fe40004000000 */
[----:B--2---:R-:W-:Y:S02]  /*3570*/  FSEL R149, R149, -INF , !P0 ;  /* 0xff80000095957808 */ /* 0x004fe40004000000 */
[----:B---3--:R-:W-:Y:S01]  /*3580*/  FSEL R142, R142, -INF , !P0 ;  /* 0xff8000008e8e7808 */ /* 0x008fe20004000000 */
        /* <DEDUP_REMOVED lines=48> */
.L_x_1408:
[----:B------:R-:W-:Y:S05]  /*3890*/  BSYNC B0 ;  /* 0x0000000000007941 */ /* 0x000fea0003800000 */
.L_x_1407:
[----:B------:R-:W0:Y:S02]  /*38a0*/  LDGDEPBAR ;  /* 0x00000000000079af */ /* 0x000e240000000000 */
.L_x_1406:
        /* <DEDUP_REMOVED lines=31> */
[----:B------:R-:W2:Y:S01]  /*3aa0*/  SHFL.BFLY PT, R21, R6, 0x2, 0x1f ;  /* 0x0c401f0006157f89 */ /* 0x000ea200000e0000 */
[----:B------:R-:W-:Y:S02]  /*3ab0*/  FMNMX.FTZ R23, R152, R23, !PT ;  /* 0x0000001798177209 */ /* 0x000fe40007810000 */
[----:B------:R-:W-:Y:S02]  /*3ac0*/  FMNMX.FTZ R7, R8, R7, !PT ;  /* 0x0000000708077209 */ /* 0x000fe40007810000 */
[----:B------:R-:W-:Y:S02]  /*3ad0*/  FMNMX.FTZ R23, R151, R23, !PT ;  /* 0x0000001797177209 */ /* 0x000fe40007810000 */
[----:B------:R-:W-:Y:S02]  /*3ae0*/  FMNMX.FTZ R7, R22, R7, !PT ;  /* 0x0000000716077209 */ /* 0x000fe40007810000 */
[----:B------:R-:W-:-:S02]  /*3af0*/  FMNMX.FTZ R23, R149, R23, !PT ;  /* 0x0000001795177209 */ /* 0x000fc40007810000 */
[----:B------:R-:W-:Y:S02]  /*3b00*/  FMNMX.FTZ R7, R20, R7, !PT ;  /* 0x0000000714077209 */ /* 0x000fe40007810000 */
[----:B------:R-:W-:Y:S01]  /*3b10*/  SHF.L.U32 R192, R192, 0x1, RZ ;  /* 0x00000001c0c07819 */ /* 0x000fe200000006ff */
[----:B------:R-:W3:Y:S01]  /*3b20*/  SHFL.BFLY PT, R5, R23, 0x2, 0x1f ;  /* 0x0c401f0017057f89 */ /* 0x000ee200000e0000 */
[----:B------:R-:W-:Y:S02]  /*3b30*/  FMNMX.FTZ R7, R13, R7, !PT ;  /* 0x000000070d077209 */ /* 0x000fe40007810000 */
[-C--:B------:R-:W-:Y:S01]  /*3b40*/  LEA R189, R2, R192.reuse, 0x1 ;  /* 0x000000c002bd7211 */ /* 0x080fe200078e08ff */
[----:B------:R-:W-:Y:S01]  /*3b50*/  LDSM.16.MT88.4 R116, [R192+0x6000] ;  /* 0x00600000c074783b */ /* 0x000fe20000004200 */
[----:B------:R-:W-:Y:S02]  /*3b60*/  FMNMX.FTZ R7, R12, R7, !PT ;  /* 0x000000070c077209 */ /* 0x000fe40007810000 */
[----:B------:R-:W-:Y:S01]  /*3b70*/  LEA R190, R0, R192, 0x1 ;  /* 0x000000c000be7211 */ /* 0x000fe200078e08ff */
[----:B------:R-:W-:Y:S01]  /*3b80*/  LDSM.16.MT88.4 R84, [R189+0x6000] ;  /* 0x00600000bd54783b */ /* 0x000fe20000004200 */
[----:B------:R-:W-:-:S02]  /*3b90*/  FMNMX.FTZ R7, R145, R7, !PT ;  /* 0x0000000791077209 */ /* 0x000fc40007810000 */
[----:B--2---:R-:W-:Y:S01]  /*3ba0*/  FMNMX.FTZ R21, R6, R21, !PT ;  /* 0x0000001506157209 */ /* 0x004fe20007810000 */
[----:B-1----:R-:W-:Y:S01]  /*3bb0*/  LDSM.16.MT88.4 R24, [R190+0x6800] ;  /* 0x00680000be18783b */ /* 0x002fe20000004200 */
[----:B------:R-:W-:Y:S02]  /*3bc0*/  FMNMX.FTZ R6, R90, R91, !PT ;  /* 0x0000005b5a067209 */ /* 0x000fe40007810000 */
[----:B------:R-:W-:Y:S01]  /*3bd0*/  FMNMX.FTZ R7, R147, R7, !PT ;  /* 0x0000000793077209 */ /* 0x000fe20007810000 */
[----:B------:R-:W1:Y:S01]  /*3be0*/  SHFL.BFLY PT, R136, R21, 0x1, 0x1f ;  /* 0x0c201f0015887f89 */ /* 0x000e6200000e0000 */
        /* <DEDUP_REMOVED lines=8> */
[----:B---3--:R-:W-:Y:S02]  /*3c70*/  FMNMX.FTZ R5, R23, R5, !PT ;  /* 0x0000000517057209 */ /* 0x008fe40007810000 */
[----:B------:R-:W-:-:S02]  /*3c80*/  FMNMX.FTZ R6, R62, R6, !PT ;  /* 0x000000063e067209 */ /* 0x000fc40007810000 */
[----:B------:R-:W-:Y:S01]  /*3c90*/  FMNMX.FTZ R7, R142, R7, !PT ;  /* 0x000000078e077209 */ /* 0x000fe20007810000 */
[----:B------:R-:W2:Y:S01]  /*3ca0*/  SHFL.BFLY PT, R134, R5, 0x1, 0x1f ;  /* 0x0c201f0005867f89 */ /* 0x000ea200000e0000 */
[----:B------:R-:W-:Y:S02]  /*3cb0*/  FMNMX.FTZ R6, R18, R6, !PT ;  /* 0x0000000612067209 */ /* 0x000fe40007810000 */
[----:B------:R-:W-:Y:S01]  /*3cc0*/  LEA R188, R0, R189, 0x1 ;  /* 0x000000bd00bc7211 */ /* 0x000fe200078e08ff */
[----:B------:R-:W3:Y:S01]  /*3cd0*/  SHFL.BFLY PT, R133, R7, 0x2, 0x1f ;  /* 0x0c401f0007857f89 */ /* 0x000ee200000e0000 */
[----:B------:R-:W-:Y:S02]  /*3ce0*/  FMNMX.FTZ R6, R156, R6, !PT ;  /* 0x000000069c067209 */ /* 0x000fe40007810000 */
[----:B-1----:R-:W-:Y:S02]  /*3cf0*/  FMNMX.FTZ R136, R21, R136, !PT ;  /* 0x0000008815887209 */ /* 0x002fe40007810000 */
[----:B------:R-:W-:-:S02]  /*3d00*/  FMNMX.FTZ R6, R158, R6, !PT ;  /* 0x000000069e067209 */ /* 0x000fc40007810000 */
        /* <DEDUP_REMOVED lines=11> */
[----:B------:R-:W-:Y:S01]  /*3dc0*/  FMUL.FTZ R150, R134, c[0x0][0x23c] ;  /* 0x00008f0086967a20 */ /* 0x000fe20000410000 */
[----:B------:R-:W-:Y:S01]  /*3dd0*/  FMNMX.FTZ R135, R137, R135, !PT ;  /* 0x0000008789877209 */ /* 0x000fe20007810000 */
[--C-:B------:R-:W-:Y:S01]  /*3de0*/  FFMA.FTZ R41, R96, c[0x0][0x23c], -R159.reuse ;  /* 0x00008f0060297a23 */ /* 0x100fe2000001089f */
[----:B------:R-:W-:Y:S01]  /*3df0*/  FSETP.NEU.FTZ.AND P0, PT, R134, -INF , PT ;  /* 0xff8000008600780b */ /* 0x000fe20003f1d000 */
[----:B------:R-:W1:Y:S01]  /*3e00*/  SHFL.BFLY PT, R3, R133, 0x1, 0x1f ;  /* 0x0c201f0085037f89 */ /* 0x000e6200000e0000 */
[----:B------:R-:W-:Y:S01]  /*3e10*/  FMNMX.FTZ R135, R67, R135, !PT ;  /* 0x0000008743877209 */ /* 0x000fe20007810000 */
[--C-:B------:R-:W-:Y:S01]  /*3e20*/  FFMA.FTZ R47, R97, c[0x0][0x23c], -R159.reuse ;  /* 0x00008f00612f7a23 */ /* 0x100fe2000001089f */
[----:B------:R-:W-:Y:S01]  /*3e30*/  FSEL R150, R150, RZ, P0 ;  /* 0x000000ff96967208 */ /* 0x000fe20000000000 */
[----:B------:R-:W-:Y:S01]  /*3e40*/  MUFU.EX2 R49, R49 ;  /* 0x0000003100317308 */ /* 0x000fe20000000800 */
[--C-:B------:R-:W-:Y:S01]  /*3e50*/  FFMA.FTZ R36, R104, c[0x0][0x23c], -R159.reuse ;  /* 0x00008f0068247a23 */ /* 0x100fe2000001089f */
[----:B------:R-:W2:Y:S01]  /*3e60*/  SHFL.BFLY PT, R5, R135, 0x2, 0x1f ;  /* 0x0c401f0087057f89 */ /* 0x000ea200000e0000 */
[----:B------:R-:W-:-:S02]  /*3e70*/  FFMA.FTZ R2, R105, c[0x0][0x23c], -R159 ;  /* 0x00008f0069027a23 */ /* 0x000fc4000001089f */
[--C-:B------:R-:W-:Y:S02]  /*3e80*/  FFMA.FTZ R38, R100, c[0x0][0x23c], -R150.reuse ;  /* 0x00008f0064267a23 */ /* 0x100fe40000010896 */
[--C-:B------:R-:W-:Y:S01]  /*3e90*/  FFMA.FTZ R40, R92, c[0x0][0x23c], -R150.reuse ;  /* 0x00008f005c287a23 */ /* 0x100fe20000010896 */
[----:B------:R-:W3:Y:S01]  /*3ea0*/  MUFU.EX2 R48, R48 ;  /* 0x0000003000307308 */ /* 0x000ee20000000800 */
[--C-:B------:R-:W-:Y:S02]  /*3eb0*/  FFMA.FTZ R39, R93, c[0x0][0x23c], -R150.reuse ;  /* 0x00008f005d277a23 */ /* 0x100fe40000010896 */
[--C-:B------:R-:W-:Y:S02]  /*3ec0*/  FFMA.FTZ R34, R11, c[0x0][0x23c], -R150.reuse ;  /* 0x00008f000b227a23 */ /* 0x100fe40000010896 */
[--C-:B------:R-:W-:Y:S02]  /*3ed0*/  FFMA.FTZ R0, R10, c[0x0][0x23c], -R150.reuse ;  /* 0x00008f000a007a23 */ /* 0x100fe40000010896 */
[--C-:B------:R-:W-:Y:S01]  /*3ee0*/  FFMA.FTZ R43, R114, c[0x0][0x23c], -R150.reuse ;  /* 0x00008f00722b7a23 */ /* 0x100fe20000010896 */
[----:B------:R-:W-:Y:S01]  /*3ef0*/  MUFU.EX2 R40, R40 ;  /* 0x0000002800287308 */ /* 0x000fe20000000800 */
[----:B------:R-:W-:-:S02]  /*3f00*/  FFMA.FTZ R45, R115, c[0x0][0x23c], -R150 ;  /* 0x00008f00732d7a23 */ /* 0x000fc40000010896 */
[--C-:B------:R-:W-:Y:S01]  /*3f10*/  FFMA.FTZ R56, R56, c[0x0][0x23c], -R159.reuse ;  /* 0x00008f0038387a23 */ /* 0x100fe2000001089f */
[----:B-1----:R-:W-:Y:S01]  /*3f20*/  FMNMX.FTZ R133, R133, R3, !PT ;  /* 0x0000000385857209 */ /* 0x002fe20007810000 */
[--C-:B------:R-:W-:Y:S02]  /*3f30*/  FFMA.FTZ R3, R101, c[0x0][0x23c], -R150.reuse ;  /* 0x00008f0065037a23 */ /* 0x100fe40000010896 */
[--C-:B------:R-:W-:Y:S01]  /*3f40*/  FFMA.FTZ R57, R57, c[0x0][0x23c], -R159.reuse ;  /* 0x00008f0039397a23 */ /* 0x100fe2000001089f */
[C---:B------:R-:W-:Y:S01]  /*3f50*/  FSETP.NEU.FTZ.AND P0, PT, R133.reuse, -INF , PT ;  /* 0xff8000008500780b */ /* 0x040fe20003f1d000 */
[----:B------:R-:W-:Y:S01]  /*3f60*/  FMUL.FTZ R143, R133, c[0x0][0x23c] ;  /* 0x00008f00858f7a20 */ /* 0x000fe20000410000 */
[----:B--2---:R-:W-:Y:S01]  /*3f70*/  FMNMX.FTZ R135, R135, R5, !PT ;  /* 0x0000000587877209 */ /* 0x004fe20007810000 */
[----:B------:R-:W1:Y:S01]  /*3f80*/  MUFU.EX2 R39, R39 ;  /* 0x0000002700277308 */ /* 0x000e620000000800 */
[----:B---3--:R-:W-:Y:S01]  /*3f90*/  F2FP.BF16.PACK_AB R68, R48, R49 ;  /* 0x000000313044723e */ /* 0x008fe200000010ff */
[----:B------:R-:W-:Y:S01]  /*3fa0*/  FFMA.FTZ R64, R19, c[0x0][0x23c], -R159 ;  /* 0x00008f0013407a23 */ /* 0x000fe2000001089f */
[----:B------:R-:W-:Y:S01]  /*3fb0*/  FSEL R143, R143, RZ, P0 ;  /* 0x000000ff8f8f7208 */ /* 0x000fe20000000000 */
[----:B------:R-:W2:Y:S01]  /*3fc0*/  SHFL.BFLY PT, R21, R135, 0x1, 0x1f ;  /* 0x0c201f0087157f89 */ /* 0x000ea200000e0000 */
[----:B------:R-:W-:-:S02]  /*3fd0*/  FFMA.FTZ R66, R17, c[0x0][0x23c], -R150 ;  /* 0x00008f0011427a23 */ /* 0x000fc40000010896 */
[----:B------:R-:W-:Y:S01]  /*3fe0*/  FFMA.FTZ R65, R16, c[0x0][0x23c], -R150 ;  /* 0x00008f0010417a23 */ /* 0x000fe20000010896 */
[----:B------:R-:W-:Y:S01]  /*3ff0*/  MUFU.EX2 R38, R38 ;  /* 0x0000002600267308 */ /* 0x000fe20000000800 */
[--C-:B------:R-:W-:Y:S02]  /*4000*/  FFMA.FTZ R44, R102, c[0x0][0x23c], -R143.reuse ;  /* 0x00008f00662c7a23 */ /* 0x100fe4000001088f */
[--C-:B------:R-:W-:Y:S01]  /*4010*/  FFMA.FTZ R33, R4, c[0x0][0x23c], -R143.reuse ;  /* 0x00008f0004217a23 */ /* 0x100fe2000001088f */
[----:B------:R-:W3:Y:S01]  /*4020*/  LDSM.16.MT88.4 R100, [R190+0x6000] ;  /* 0x00600000be64783b */ /* 0x000ee20000004200 */
[--C-:B------:R-:W-:Y:S02]  /*4030*/  FFMA.FTZ R37, R94, c[0x0][0x23c], -R143.reuse ;  /* 0x00008f005e257a23 */ /* 0x100fe4000001088f */
[--C-:B------:R-:W-:Y:S01]  /*4040*/  FFMA.FTZ R42, R95, c[0x0][0x23c], -R143.reuse ;  /* 0x00008f005f2a7a23 */ /* 0x100fe2000001088f */
[----:B------:R-:W4:Y:S01]  /*4050*/  LDSM.16.MT88.4 R4, [R188+0x6000] ;  /* 0x00600000bc04783b */ /* 0x000f220000004200 */
[----:B------:R-:W5:Y:S01]  /*4060*/  MUFU.EX2 R3, R3 ;  /* 0x0000000300037308 */ /* 0x000f620000000800 */
[--C-:B------:R-:W-:Y:S01]  /*4070*/  FFMA.FTZ R54, R9, c[0x0][0x23c], -R143.reuse ;  /* 0x00008f0009367a23 */ /* 0x100fe2000001088f */
[----:B-1----:R-:W-:Y:S01]  /*4080*/  F2FP.BF16.PACK_AB R72, R39, R40 ;  /* 0x000000282748723e */ /* 0x002fe200000010ff */
[----:B------:R-:W-:-:S02]  /*4090*/  FFMA.FTZ R50, R8, c[0x0][0x23c], -R143 ;  /* 0x00008f0008327a23 */ /* 0x000fc4000001088f */
[--C-:B------:R-:W-:Y:S01]  /*40a0*/  FFMA.FTZ R53, R22, c[0x0][0x23c], -R143.reuse ;  /* 0x00008f0016357a23 */ /* 0x100fe2000001088f */
[----:B------:R-:W1:Y:S01]  /*40b0*/  LDSM.16.MT88.4 R8, [R192+0x6800] ;  /* 0x00680000c008783b */ /* 0x000e620000004200 */
[--C-:B------:R-:W-:Y:S01]  /*40c0*/  FFMA.FTZ R55, R20, c[0x0][0x23c], -R143.reuse ;  /* 0x00008f0014377a23 */ /* 0x100fe2000001088f */
[----:B------:R-:W-:Y:S01]  /*40d0*/  MUFU.EX2 R37, R37 ;  /* 0x0000002500257308 */ /* 0x000fe20000000800 */
[--C-:B------:R-:W-:Y:S01]  /*40e0*/  FFMA.FTZ R138, R15, c[0x0][0x23c], -R150.reuse ;  /* 0x00008f000f8a7a23 */ /* 0x100fe20000010896 */
[----:B--2---:R-:W-:Y:S01]  /*40f0*/  FMNMX.FTZ R135, R135, R21, !PT ;  /* 0x0000001587877209 */ /* 0x004fe20007810000 */
[----:B------:R-:W-:Y:S01]  /*4100*/  FFMA.FTZ R139, R14, c[0x0][0x23c], -R150 ;  /* 0x00008f000e8b7a23 */ /* 0x000fe20000010896 */
[----:B------:R-:W2:Y:S01]  /*4110*/  LDSM.16.MT88.4 R20, [R188+0x6800] ;  /* 0x00680000bc14783b */ /* 0x000ea20000004200 */
[--C-:B------:R-:W-:Y:S01]  /*4120*/  FFMA.FTZ R145, R145, c[0x0][0x23c], -R143.reuse ;  /* 0x00008f0091917a23 */ /* 0x100fe2000001088f */
[C---:B------:R-:W-:Y:S01]  /*4130*/  FSETP.NEU.FTZ.AND P0, PT, R135.reuse, -INF , PT ;  /* 0xff8000008700780b */ /* 0x040fe20003f1d000 */
[----:B------:R-:W-:Y:S01]  /*4140*/  FMUL.FTZ R132, R135, c[0x0][0x23c] ;  /* 0x00008f0087847a20 */ /* 0x000fe20000410000 */
[----:B------:R-:W3:Y:S01]  /*4150*/  MUFU.EX2 R42, R42 ;  /* 0x0000002a002a7308 */ /* 0x000ee20000000800 */
[----:B-----5:R-:W-:Y:S01]  /*4160*/  F2FP.BF16.PACK_AB R74, R3, R38 ;  /* 0x00000026034a723e */ /* 0x020fe200000010ff */
        /* <DEDUP_REMOVED lines=9> */
[----:B------:R-:W5:Y:S01]  /*4200*/  MUFU.EX2 R33, R33 ;  /* 0x0000002100217308 */ /* 0x000f620000000800 */
[----:B---3--:R-:W-:Y:S01]  /*4210*/  F2FP.BF16.PACK_AB R73, R42, R37 ;  /* 0x000000252a49723e */ /* 0x008fe200000010ff */
[----:B------:R-:W-:-:S02]  /*4220*/  FFMA.FTZ R61, R61, c[0x0][0x23c], -R132 ;  /* 0x00008f003d3d7a23 */ /* 0x000fc40000010884 */
[--C-:B------:R-:W-:Y:S02]  /*4230*/  FFMA.FTZ R60, R60, c[0x0][0x23c], -R132.reuse ;  /* 0x00008f003c3c7a23 */ /* 0x100fe40000010884 */
[--C-:B------:R-:W-:Y:S02]  /*4240*/  FFMA.FTZ R62, R62, c[0x0][0x23c], -R132.reuse ;  /* 0x00008f003e3e7a23 */ /* 0x100fe40000010884 */
[----:B------:R-:W3:Y:S01]  /*4250*/  MUFU.EX2 R41, R41 ;  /* 0x0000002900297308 */ /* 0x000ee20000000800 */
[--C-:B------:R-:W-:Y:S02]  /*4260*/  FFMA.FTZ R63, R18, c[0x0][0x23c], -R132.reuse ;  /* 0x00008f00123f7a23 */ /* 0x100fe40000010884 */
[----:B------:R-:W1:Y:S01]  /*4270*/  LDSM.16.MT88.4 R16, [R192+0x7000] ;  /* 0x00700000c010783b */ /* 0x000e620000004200 */
[--C-:B------:R-:W-:Y:S02]  /*4280*/  FFMA.FTZ R156, R156, c[0x0][0x23c], -R132.reuse ;  /* 0x00008f009c9c7a23 */ /* 0x100fe40000010884 */
[----:B------:R-:W-:-:S02]  /*4290*/  FFMA.FTZ R158, R158, c[0x0][0x23c], -R132 ;  /* 0x00008f009e9e7a23 */ /* 0x000fc40000010884 */
[----:B------:R-:W2:Y:S01]  /*42a0*/  MUFU.EX2 R47, R47 ;  /* 0x0000002f002f7308 */ /* 0x000ea20000000800 */
[----:B-----5:R-:W-:Y:S01]  /*42b0*/  F2FP.BF16.PACK_AB R75, R33, R44 ;  /* 0x0000002c214b723e */ /* 0x020fe200000010ff */
[--C-:B------:R-:W-:Y:S02]  /*42c0*/  FFMA.FTZ R161, R161, c[0x0][0x23c], -R132.reuse ;  /* 0x00008f00a1a17a23 */ /* 0x100fe40000010884 */
[----:B------:R-:W-:Y:S02]  /*42d0*/  FFMA.FTZ R160, R160, c[0x0][0x23c], -R132 ;  /* 0x00008f00a0a07a23 */ /* 0x000fe40000010884 */
[----:B------:R-:W-:Y:S02]  /*42e0*/  FADD.FTZ R48, R49, R48 ;  /* 0x0000003031307221 */ /* 0x000fe40000010000 */
[----:B------:R-:W-:Y:S01]  /*42f0*/  MUFU.EX2 R52, R52 ;  /* 0x0000003400347308 */ /* 0x000fe20000000800 */
[----:B------:R-:W-:Y:S01]  /*4300*/  HMMA.16816.F32.BF16 R124, R72, R116, RZ ;  /* 0x00000074487c723c */ /* 0x000fe200000418ff */
[----:B------:R-:W-:-:S02]  /*4310*/  FADD.FTZ R39, R40, R39 ;  /* 0x0000002728277221 */ /* 0x000fc40000010000 */
[----:B------:R-:W-:Y:S02]  /*4320*/  FADD.FTZ R37, R37, R42 ;  /* 0x0000002a25257221 */ /* 0x000fe40000010000 */
[----:B---3--:R-:W-:Y:S02]  /*4330*/  FADD.FTZ R48, R41, R48 ;  /* 0x0000003029307221 */ /* 0x008fe40000010000 */
[----:B------:R-:W3:Y:S01]  /*4340*/  MUFU.EX2 R51, R51 ;  /* 0x0000003300337308 */ /* 0x000ee20000000800 */
[C---:B------:R-:W-:Y:S01]  /*4350*/  HMMA.16816.F32.BF16 R108, R72.reuse, R100, RZ ;  /* 0x00000064486c723c */ /* 0x040fe200000418ff */
[C---:B--2---:R-:W-:Y:S01]  /*4360*/  F2FP.BF16.PACK_AB R70, R47.reuse, R41 ;  /* 0x000000292f46723e */ /* 0x044fe200000010ff */
[----:B------:R-:W-:Y:S02]  /*4370*/  FADD.FTZ R39, R38, R39 ;  /* 0x0000002726277221 */ /* 0x000fe40000010000 */
[----:B------:R-:W-:Y:S02]  /*4380*/  FADD.FTZ R37, R44, R37 ;  /* 0x000000252c257221 */ /* 0x000fe40000010000 */
[----:B------:R-:W-:Y:S01]  /*4390*/  FADD.FTZ R48, R47, R48 ;  /* 0x000000302f307221 */ /* 0x000fe20000010000 */
[----:B------:R-:W2:Y:S01]  /*43a0*/  MUFU.EX2 R46, R46 ;  /* 0x0000002e002e7308 */ /* 0x000ea20000000800 */
[----:B------:R-:W-:Y:S01]  /*43b0*/  HMMA.16816.F32.BF16 R92, R72, R84, RZ ;  /* 0x00000054485c723c */ /* 0x000fe200000418ff */
[----:B------:R-:W-:-:S02]  /*43c0*/  FADD.FTZ R39, R3, R39 ;  /* 0x0000002703277221 */ /* 0x000fc40000010000 */
[----:B------:R-:W-:Y:S02]  /*43d0*/  FADD.FTZ R37, R33, R37 ;  /* 0x0000002521257221 */ /* 0x000fe40000010000 */
[--C-:B------:R-:W-:Y:S02]  /*43e0*/  FFMA.FTZ R155, R155, c[0x0][0x23c], -R150.reuse ;  /* 0x00008f009b9b7a23 */ /* 0x100fe40000010896 */
[----:B------:R-:W5:Y:S01]  /*43f0*/  MUFU.EX2 R35, R35 ;  /* 0x0000002300237308 */ /* 0x000f620000000800 */
[C---:B----4-:R-:W-:Y:S01]  /*4400*/  HMMA.16816.F32.BF16 R76, R72.reuse, R4, RZ ;  /* 0x00000004484c723c */ /* 0x050fe200000418ff */
[----:B---3--:R-:W-:Y:S01]  /*4410*/  F2FP.BF16.PACK_AB R69, R51, R52 ;  /* 0x000000343345723e */ /* 0x008fe200000010ff */
[----:B------:R-:W-:Y:S02]  /*4420*/  FADD.FTZ R51, R52, R51 ;  /* 0x0000003334337221 */ /* 0x000fe40000010000 */
[--C-:B------:R-:W-:Y:S02]  /*4430*/  FFMA.FTZ R152, R152, c[0x0][0x23c], -R150.reuse ;  /* 0x00008f0098987a23 */ /* 0x100fe40000010896 */
[----:B------:R-:W-:Y:S01]  /*4440*/  FFMA.FTZ R151, R151, c[0x0][0x23c], -R150 ;  /* 0x00008f0097977a23 */ /* 0x000fe20000010896 */
[----:B------:R-:W3:Y:S01]  /*4450*/  MUFU.EX2 R34, R34 ;  /* 0x0000002200227308 */ /* 0x000ee20000000800 */
[----:B------:R-:W-:Y:S01]  /*4460*/  HMMA.16816.F32.BF16 R120, R72, R118, RZ ;  /* 0x000000764878723c */ /* 0x000fe200000418ff */
[----:B--2---:R-:W-:-:S02]  /*4470*/  FADD.FTZ R51, R46, R51 ;  /* 0x000000332e337221 */ /* 0x004fc40000010000 */
[----:B------:R-:W-:Y:S02]  /*4480*/  FFMA.FTZ R229, R149, c[0x0][0x23c], -R150 ;  /* 0x00008f0095e57a23 */ /* 0x000fe40000010896 */
[----:B------:R-:W-:Y:S02]  /*4490*/  FFMA.FTZ R148, R148, c[0x0][0x23c], -R143 ;  /* 0x00008f0094947a23 */ /* 0x000fe4000001088f */
[----:B------:R-:W2:Y:S01]  /*44a0*/  MUFU.EX2 R0, R0 ;  /* 0x0000000000007308 */ /* 0x000ea20000000800 */
[C---:B------:R-:W-:Y:S01]  /*44b0*/  HMMA.16816.F32.BF16 R104, R72.reuse, R102, RZ ;  /* 0x000000664868723c */ /* 0x040fe200000418ff */
[C---:B-----5:R-:W-:Y:S01]  /*44c0*/  F2FP.BF16.PACK_AB R71, R35.reuse, R46 ;  /* 0x0000002e2347723e */ /* 0x060fe200000010ff */
[----:B------:R-:W-:Y:S02]  /*44d0*/  FADD.FTZ R51, R35, R51 ;  /* 0x0000003323337221 */ /* 0x000fe40000010000 */
[--C-:B------:R-:W-:Y:S02]  /*44e0*/  FFMA.FTZ R146, R146, c[0x0][0x23c], -R143.reuse ;  /* 0x00008f0092927a23 */ /* 0x100fe4000001088f */
[----:B------:R-:W-:Y:S01]  /*44f0*/  FFMA.FTZ R144, R144, c[0x0][0x23c], -R143 ;  /* 0x00008f0090907a23 */ /* 0x000fe2000001088f */
[----:B------:R-:W4:Y:S01]  /*4500*/  MUFU.EX2 R43, R43 ;  /* 0x0000002b002b7308 */ /* 0x000f220000000800 */
[----:B------:R-:W-:Y:S01]  /*4510*/  HMMA.16816.F32.BF16 R88, R72, R86, RZ ;  /* 0x000000564858723c */ /* 0x000fe200000418ff */
[----:B---3--:R-:W-:-:S02]  /*4520*/  FADD.FTZ R39, R34, R39 ;  /* 0x0000002722277221 */ /* 0x008fc40000010000 */
[----:B------:R-:W-:Y:S02]  /*4530*/  FFMA.FTZ R228, R142, c[0x0][0x23c], -R143 ;  /* 0x00008f008ee47a23 */ /* 0x000fe4000001088f */
[----:B------:R-:W-:Y:S02]  /*4540*/  FFMA.FTZ R153, R153, c[0x0][0x23c], -R159 ;  /* 0x00008f0099997a23 */ /* 0x000fe4000001089f */
[----:B------:R-:W3:Y:S01]  /*4550*/  MUFU.EX2 R45, R45 ;  /* 0x0000002d002d7308 */ /* 0x000ee20000000800 */
[----:B------:R-:W-:Y:S01]  /*4560*/  HMMA.16816.F32.BF16 R72, R72, R6, RZ ;  /* 0x000000064848723c */ /* 0x000fe200000418ff */
[----:B--2---:R-:W-:Y:S02]  /*4570*/  FADD.FTZ R39, R0, R39 ;  /* 0x0000002700277221 */ /* 0x004fe40000010000 */
[--C-:B------:R-:W-:Y:S02]  /*4580*/  FFMA.FTZ R154, R154, c[0x0][0x23c], -R159.reuse ;  /* 0x00008f009a9a7a23 */ /* 0x100fe4000001089f */
[----:B------:R-:W-:-:S02]  /*4590*/  FFMA.FTZ R231, R157, c[0x0][0x23c], -R159 ;  /* 0x00008f009de77a23 */ /* 0x000fc4000001089f */
[----:B------:R-:W2:Y:S01]  /*45a0*/  MUFU.EX2 R54, R54 ;  /* 0x0000003600367308 */ /* 0x000ea20000000800 */
[----:B------:R-:W-:Y:S01]  /*45b0*/  HMMA.16816.F32.BF16 R128, R68, R116, RZ ;  /* 0x000000744480723c */ /* 0x000fe200000418ff */
[----:B----4-:R-:W-:Y:S02]  /*45c0*/  FADD.FTZ R39, R43, R39 ;  /* 0x000000272b277221 */ /* 0x010fe40000010000 */
[----:B------:R-:W-:-:S04]  /*45d0*/  FFMA.FTZ R230, R67, c[0x0][0x23c], -R132 ;  /* 0x00008f0043e67a23 */ /* 0x000fc80000010884 */
[----:B------:R-:W4:Y:S01]  /*45e0*/  MUFU.EX2 R50, R50 ;  /* 0x0000003200327308 */ /* 0x000f220000000800 */
[----:B------:R-:W-:Y:S01]  /*45f0*/  HMMA.16816.F32.BF16 R112, R68, R100, RZ ;  /* 0x000000644470723c */ /* 0x000fe200000418ff */
[----:B---3--:R-:W-:-:S06]  /*4600*/  FADD.FTZ R39, R45, R39 ;  /* 0x000000272d277221 */ /* 0x008fcc0000010000 */
[----:B------:R-:W3:Y:S01]  /*4610*/  MUFU.EX2 R53, R53 ;  /* 0x0000003500357308 */ /* 0x000ee20000000800 */
[----:B------:R-:W-:Y:S01]  /*4620*/  HMMA.16816.F32.BF16 R96, R68, R84, RZ ;  /* 0x000000544460723c */ /* 0x000fe200000418ff */
[----:B--2---:R-:W-:-:S06]  /*4630*/  FADD.FTZ R37, R54, R37 ;  /* 0x0000002536257221 */ /* 0x004fcc0000010000 */
[----:B------:R-:W2:Y:S01]  /*4640*/  MUFU.EX2 R55, R55 ;  /* 0x0000003700377308 */ /* 0x000ea20000000800 */
[----:B------:R-:W-:Y:S01]  /*4650*/  HMMA.16816.F32.BF16 R116, R68, R118, RZ ;  /* 0x000000764474723c */ /* 0x000fe200000418ff */
[----:B----4-:R-:W-:-:S06]  /*4660*/  FADD.FTZ R37, R50, R37 ;  /* 0x0000002532257221 */ /* 0x010fcc0000010000 */
        /* <DEDUP_REMOVED lines=11> */
[----:B------:R-:W-:Y:S01]  /*4720*/  F2FP.BF16.PACK_AB R4, R0, R34 ;  /* 0x000000220004723e */ /* 0x000fe200000010ff */
[----:B---3--:R-:W-:Y:S01]  /*4730*/  FADD.FTZ R48, R2, R48 ;  /* 0x0000003002307221 */ /* 0x008fe20000010000 */
[----:B------:R-:W-:-:S04]  /*4740*/  F2FP.BF16.PACK_AB R5, R50, R54 ;  /* 0x000000363205723e */ /* 0x000fc800000010ff */
[----:B------:R-:W3:Y:S01]  /*4750*/  MUFU.EX2 R61, R61 ;  /* 0x0000003d003d7308 */ /* 0x000ee20000000800 */
[----:B------:R-:W-:Y:S01]  /*4760*/  F2FP.BF16.PACK_AB R6, R45, R43 ;  /* 0x0000002b2d06723e */ /* 0x000fe200000010ff */
[----:B--2---:R-:W-:Y:S01]  /*4770*/  FADD.FTZ R48, R56, R48 ;  /* 0x0000003038307221 */ /* 0x004fe20000010000 */
[----:B------:R-:W-:-:S05]  /*4780*/  F2FP.BF16.PACK_AB R7, R55, R53 ;  /* 0x000000353707723e */ /* 0x000fca00000010ff */
[----:B------:R-:W2:Y:S01]  /*4790*/  MUFU.EX2 R60, R60 ;  /* 0x0000003c003c7308 */ /* 0x000ea20000000800 */
[----:B----4-:R-:W-:Y:S01]  /*47a0*/  FADD.FTZ R48, R57, R48 ;  /* 0x0000003039307221 */ /* 0x010fe20000010000 */
[C---:B-1----:R-:W-:Y:S06]  /*47b0*/  HMMA.16816.F32.BF16 R124, R4.reuse, R8, R124 ;  /* 0x00000008047c723c */ /* 0x042fec000004187c */
[----:B------:R-:W1:Y:S01]  /*47c0*/  MUFU.EX2 R62, R62 ;  /* 0x0000003e003e7308 */ /* 0x000e620000000800 */
[----:B---3--:R-:W-:Y:S01]  /*47d0*/  FADD.FTZ R51, R61, R51 ;  /* 0x000000333d337221 */ /* 0x008fe20000010000 */
[C---:B------:R-:W-:Y:S06]  /*47e0*/  HMMA.16816.F32.BF16 R108, R4.reuse, R24, R108 ;  /* 0x00000018046c723c */ /* 0x040fec000004186c */
[----:B------:R-:W3:Y:S01]  /*47f0*/  MUFU.EX2 R63, R63 ;  /* 0x0000003f003f7308 */ /* 0x000ee20000000800 */
[----:B--2---:R-:W-:Y:S01]  /*4800*/  FADD.FTZ R51, R60, R51 ;  /* 0x000000333c337221 */ /* 0x004fe20000010000 */
[C---:B------:R-:W-:Y:S06]  /*4810*/  HMMA.16816.F32.BF16 R92, R4.reuse, R28, R92 ;  /* 0x0000001c045c723c */ /* 0x040fec000004185c */
[----:B------:R-:W2:Y:S01]  /*4820*/  MUFU.EX2 R66, R66 ;  /* 0x0000004200427308 */ /* 0x000ea20000000800 */
[----:B-1----:R-:W-:Y:S01]  /*4830*/  FADD.FTZ R51, R62, R51 ;  /* 0x000000333e337221 */ /* 0x002fe20000010000 */
[C---:B------:R-:W-:Y:S06]  /*4840*/  HMMA.16816.F32.BF16 R76, R4.reuse, R20, R76 ;  /* 0x00000014044c723c */ /* 0x040fec000004184c */
        /* <DEDUP_REMOVED lines=9> */
[----:B------:R-:W-:Y:S01]  /*48e0*/  MUFU.EX2 R145, R145 ;  /* 0x0000009100917308 */ /* 0x000fe20000000800 */
[----:B---3--:R-:W-:Y:S01]  /*48f0*/  FADD.FTZ R39, R138, R39 ;  /* 0x000000278a277221 */ /* 0x008fe20000010000 */
[----:B------:R-:W-:Y:S06]  /*4900*/  HMMA.16816.F32.BF16 R72, R4, R22, R72 ;  /* 0x000000160448723c */ /* 0x000fec0000041848 */
[----:B------:R-:W-:Y:S01]  /*4910*/  MUFU.EX2 R147, R147 ;  /* 0x0000009300937308 */ /* 0x000fe20000000800 */
[----:B------:R-:W-:Y:S01]  /*4920*/  F2FP.BF16.PACK_AB R4, R2, R36 ;  /* 0x000000240204723e */ /* 0x000fe200000010ff */
[----:B--2---:R-:W-:Y:S01]  /*4930*/  FADD.FTZ R39, R139, R39 ;  /* 0x000000278b277221 */ /* 0x004fe20000010000 */
        /* <DEDUP_REMOVED lines=128> */
[----:B------:R-:W-:Y:S01]  /*5140*/  ISETP.GE.AND P0, PT, R220, c[0x0][0x220], PT ;  /* 0x00008800dc007a0c */ /* 0x000fe20003f06270 */
[----:B------:R-:W-:Y:S01]  /*5150*/  ULDC.64 UR4, c[0x0][0x1a0] ;  /* 0x0000680000047ab9 */ /* 0x000fe20000000a00 */
[----:B------:R-:W-:Y:S01]  /*5160*/  MOV R213, c[0x0][0x1a4] ;  /* 0x0000690000d57a02 */ /* 0x000fe20000000f00 */
[----:B------:R-:W-:Y:S01]  /*5170*/  IMAD.MOV.U32 R3, RZ, RZ, R135 ;  /* 0x000000ffff037224 */ /* 0x000fe200078e0087 */
[----:B------:R-:W-:Y:S01]  /*5180*/  LEA.HI.SX32 R227, R32, 0xfffffffe, 0x1a ;  /* 0xfffffffe20e37811 */ /* 0x000fe200078fd2ff */
[----:B------:R-:W-:Y:S01]  /*5190*/  IMAD.MOV.U32 R132, RZ, RZ, R136 ;  /* 0x000000ffff847224 */ /* 0x000fe200078e0088 */
[----:B------:R-:W-:Y:S01]  /*51a0*/  MOV R0, R133 ;  /* 0x0000008500007202 */ /* 0x000fe20000000f00 */
[----:B------:R-:W-:Y:S01]  /*51b0*/  IMAD.MOV.U32 R2, RZ, RZ, R134 ;  /* 0x000000ffff027224 */ /* 0x000fe200078e0086 */
[----:B------:R-:W-:Y:S01]  /*51c0*/  MOV R225, c[0x0][0x1a4] ;  /* 0x0000690000e17a02 */ /* 0x000fe20000000f00 */
[----:B------:R-:W-:Y:S01]  /*51d0*/  IMAD.MOV.U32 R226, RZ, RZ, c[0x0][0x1a0] ;  /* 0x00006800ffe27624 */ /* 0x000fe200078e00ff */
[----:B------:R-:W-:Y:S01]  /*51e0*/  MOV R224, c[0x0][0x1a0] ;  /* 0x0000680000e07a02 */ /* 0x000fe20000000f00 */
[----:B------:R-:W-:-:S02]  /*51f0*/  USHF.L.U64.HI UR5, UR4, 0x4, UR5 ;  /* 0x0000000404057899 */ /* 0x000fc40008010205 */
[----:B------:R-:W-:Y:S01]  /*5200*/  @!P0 IMAD R213, R213, 0x30, RZ ;  /* 0x00000030d5d58824 */ /* 0x000fe200078e02ff */
[----:B------:R-:W-:Y:S01]  /*5210*/  USHF.L.U32 UR4, UR4, 0x4, URZ ;  /* 0x0000000404047899 */ /* 0x000fe2000800063f */
[----:B------:R-:W-:Y:S05]  /*5220*/  BRA `(.L_x_1410) ;  /* 0x0000049000007947 */ /* 0x000fea0003800000 */
.L_x_1412:
[C---:B------:R-:W-:Y:S01]  /*5230*/  @!P0 IADD3 R28, R227.reuse, -0x1, RZ ;  /* 0xffffffffe31c8810 */ /* 0x040fe20007ffe0ff */
[----:B------:R1:W-:Y:S01]  /*5240*/  @P0 STS.128 [R212+0x4000], RZ ;  /* 0x004000ffd4000388 */ /* 0x0003e20000000c00 */
[C---:B------:R-:W-:Y:S02]  /*5250*/  @!P0 IADD3 R30, R227.reuse, -0x1, RZ ;  /* 0xffffffffe31e8810 */ /* 0x040fe40007ffe0ff */
[----:B------:R-:W-:Y:S02]  /*5260*/  @!P0 SHF.R.S32.HI R8, RZ, 0x1f, R28 ;  /* 0x0000001fff088819 */ /* 0x000fe4000001141c */
        /* <DEDUP_REMOVED lines=15> */
[----:B------:R-:W-:Y:S02]  /*5360*/  @!P0 IMAD R11, R11, c[0x0][0x198], RZ ;  /* 0x000066000b0b8a24 */ /* 0x000fe400078e02ff */
[----:B------:R-:W-:Y:S01]  /*5370*/  @!P0 IMAD.IADD R4, R31, 0x1, R4 ;  /* 0x000000011f048824 */ /* 0x000fe200078e0204 */
[-C--:B------:R-:W-:Y:S01]  /*5380*/  @!P0 LEA.HI.X R8, R28, R219.reuse, R8, 0x6, P3 ;  /* 0x000000db1c088211 */ /* 0x080fe200018f3408 */
[C---:B------:R-:W-:Y:S02]  /*5390*/  @!P0 IMAD R9, R6.reuse, c[0x0][0x19c], R9 ;  /* 0x0000670006098a24 */ /* 0x040fe400078e0209 */
[----:B------:R-:W-:Y:S01]  /*53a0*/  @!P0 IMAD.WIDE.U32 R6, R6, c[0x0][0x198], RZ ;  /* 0x0000660006068a25 */ /* 0x000fe200078e00ff */
[-C--:B------:R-:W-:Y:S03]  /*53b0*/  @!P0 LEA.HI.X R23, R30, R219.reuse, R4, 0x6, P2 ;  /* 0x000000db1e178211 */ /* 0x080fe600010f3404 */
[C---:B------:R-:W-:Y:S01]  /*53c0*/  @!P0 IMAD.WIDE.U32 R28, R5.reuse, c[0x0][0x198], RZ ;  /* 0x00006600051c8a25 */ /* 0x040fe200078e00ff */
[-C--:B------:R-:W-:Y:S03]  /*53d0*/  @!P0 LEA R10, P2, R6, R216.reuse, 0x6 ;  /* 0x000000d8060a8211 */ /* 0x080fe600078430ff */
        /* <DEDUP_REMOVED lines=11> */
[C---:B------:R-:W-:Y:S01]  /*5490*/  @!P0 LEA R28, P4, R20.reuse, c[0x0][0x168], 0x1 ;  /* 0x00005a00141c8a11 */ /* 0x040fe200078808ff */
[----:B------:R-:W-:Y:S01]  /*54a0*/  @!P0 IMAD.WIDE.U32 R22, R5, 0x30, R22 ;  /* 0x0000003005168825 */ /* 0x000fe200078e0016 */
[----:B------:R-:W-:Y:S02]  /*54b0*/  @!P0 LEA.HI.X R6, R7, R8, R6, 0x5, P2 ;  /* 0x0000000807068211 */ /* 0x000fe400010f2c06 */
[----:B------:R-:W-:Y:S01]  /*54c0*/  @!P0 LEA.HI.X R29, R20, c[0x0][0x16c], R11, 0x1, P4 ;  /* 0x00005b00141d8a11 */ /* 0x000fe200020f0c0b */
[----:B------:R-:W-:Y:S01]  /*54d0*/  @!P0 IMAD R4, R4, 0x30, RZ ;  /* 0x0000003004048824 */ /* 0x000fe200078e02ff */
[----:B------:R-:W-:Y:S03]  /*54e0*/  @!P0 IADD3 R10, P2, R202, R10, RZ ;  /* 0x0000000aca0a8210 */ /* 0x000fe60007f5e0ff */
[----:B------:R-:W-:Y:S01]  /*54f0*/  @!PT LDS RZ, [RZ] ;  /* 0x00000000fffff984 */ /* 0x000fe20000000800 */
[----:B------:R-:W-:Y:S01]  /*5500*/  @!PT LDS RZ, [RZ] ;  /* 0x00000000fffff984 */ /* 0x000fe20000000800 */
[----:B------:R-:W-:Y:S01]  /*5510*/  @!PT LDS RZ, [RZ] ;  /* 0x00000000fffff984 */ /* 0x000fe20000000800 */
[----:B------:R1:W-:Y:S01]  /*5520*/  @!P0 LDGSTS.E.BYPASS.LTC128B.128 [R212+0x4000], [R28.64] ;  /* 0x040000001cd48fae */ /* 0x0003e2000b901d46 */
[----:B------:R-:W-:Y:S01]  /*5530*/  @!P0 LEA R8, P3, R10, c[0x0][0x168], 0x1 ;  /* 0x00005a000a088a11 */ /* 0x000fe200078608ff */
[----:B------:R-:W-:Y:S01]  /*5540*/  @!P0 IMAD.X R9, R201, 0x1, R9, P2 ;  /* 0x00000001c9098824 */ /* 0x000fe200010e0609 */
[C---:B------:R-:W-:Y:S01]  /*5550*/  @!P0 LEA R30, P2, R21.reuse, c[0x0][0x168], 0x1 ;  /* 0x00005a00151e8a11 */ /* 0x040fe200078408ff */
[----:B------:R-:W-:Y:S01]  /*5560*/  @!P0 IMAD.IADD R4, R4, 0x1, R23 ;  /* 0x0000000104048824 */ /* 0x000fe200078e0217 */
        /* <DEDUP_REMOVED lines=21> */
.L_x_1410:
[----:B------:R-:W-:Y:S04]  /*56c0*/  DEPBAR.LE SB0, 0x0 ;  /* 0x000080000000791a */ /* 0x000fe80000000000 */
[----:B------:R-:W-:Y:S01]  /*56d0*/  BAR.SYNC.DEFER_BLOCKING 0x0 ;  /* 0x0000000000007b1d */ /* 0x000fe20000010000 */
[----:B------:R-:W-:Y:S01]  /*56e0*/  SHF.R.S32.HI R4, RZ, 0x1f, R227 ;  /* 0x0000001fff047819 */ /* 0x000fe200000114e3 */
[C---:B------:R-:W-:Y:S04]  /*56f0*/  IMAD.WIDE.U32 R6, R227.reuse, c[0x0][0x1a0], RZ ;  /* 0x00006800e3067a25 */ /* 0x040fe800078e00ff */
[----:B------:R-:W-:Y:S01]  /*5700*/  IMAD R4, R4, c[0x0][0x1a0], RZ ;  /* 0x0000680004047a24 */ /* 0x000fe200078e02ff */
[----:B------:R-:W-:Y:S03]  /*5710*/  LEA R8, P2, R6, R214, 0x6 ;  /* 0x000000d606087211 */ /* 0x000fe600078430ff */
[----:B------:R-:W-:Y:S01]  /*5720*/  IMAD R4, R227, c[0x0][0x1a4], R4 ;  /* 0x00006900e3047a24 */ /* 0x000fe200078e0204 */
[C---:B------:R-:W-:Y:S02]  /*5730*/  @!P0 LEA R14, P4, R8.reuse, c[0x0][0x170], 0x1 ;  /* 0x00005c00080e8a11 */ /* 0x040fe400078808ff */
[----:B------:R-:W-:Y:S02]  /*5740*/  @!P0 IADD3 R5, P1, R8, UR4, RZ ;  /* 0x0000000408058c10 */ /* 0x000fe4000ff3e0ff */
[----:B------:R-:W-:Y:S02]  /*5750*/  IADD3 R4, R7, R4, RZ ;  /* 0x0000000407047210 */ /* 0x000fe40007ffe0ff */
[----:B------:R-:W-:Y:S02]  /*5760*/  @!P0 LEA R12, P3, R5, c[0x0][0x170], 0x1 ;  /* 0x00005c00050c8a11 */ /* 0x000fe400078608ff */
[----:B------:R-:W-:Y:S02]  /*5770*/  LEA.HI.X R9, R6, R199, R4, 0x6, P2 ;  /* 0x000000c706097211 */ /* 0x000fe400010f3404 */
[----:B------:R-:W-:Y:S02]  /*5780*/  @!P0 LEA R7, P2, R226, R8, 0x5 ;  /* 0x00000008e2078211 */ /* 0x000fe400078428ff */
[----:B------:R-:W-:Y:S01]  /*5790*/  @!P0 LEA.HI.X R15, R8, c[0x0][0x174], R9, 0x1, P4 ;  /* 0x00005d00080f8a11 */ /* 0x000fe200020f0c09 */
[----:B------:R-:W-:Y:S01]  /*57a0*/  @P0 STS.128 [R212+0x6000], RZ ;  /* 0x006000ffd4000388 */ /* 0x000fe20000000c00 */
[----:B------:R-:W-:Y:S02]  /*57b0*/  @!P0 IADD3.X R4, R9, UR5, RZ, P1, !PT ;  /* 0x0000000509048c10 */ /* 0x000fe40008ffe4ff */
[----:B------:R-:W-:Y:S02]  /*57c0*/  @!P0 LEA R10, P1, R7, c[0x0][0x170], 0x1 ;  /* 0x00005c00070a8a11 */ /* 0x000fe400078208ff */
[----:B------:R-:W-:Y:S02]  /*57d0*/  @!P0 LEA.HI.X R13, R5, c[0x0][0x174], R4, 0x1, P3 ;  /* 0x00005d00050d8a11 */ /* 0x000fe400018f0c04 */
[----:B------:R-:W-:Y:S01]  /*57e0*/  @!P0 LEA.HI.X R6, R226, R9, R225, 0x5, P2 ;  /* 0x00000009e2068211 */ /* 0x000fe200010f2ce1 */
[----:B------:R-:W-:Y:S01]  /*57f0*/  @!PT LDS RZ, [RZ] ;  /* 0x00000000fffff984 */ /* 0x000fe20000000800 */
[----:B------:R-:W-:Y:S01]  /*5800*/  @!PT LDS RZ, [RZ] ;  /* 0x00000000fffff984 */ /* 0x000fe20000000800 */
[----:B------:R-:W-:Y:S01]  /*5810*/  @!PT LDS RZ, [RZ] ;  /* 0x00000000fffff984 */ /* 0x000fe20000000800 */
[----:B------:R1:W-:Y:S01]  /*5820*/  @!P0 LDGSTS.E.BYPASS.LTC128B.128 [R212+0x6000], [R14.64] ;  /* 0x060000000ed48fae */ /* 0x0003e2000b901d46 */
[----:B------:R-:W-:Y:S02]  /*5830*/  @!P0 IMAD.WIDE.U32 R8, R224, 0x30, R8 ;  /* 0x00000030e0088825 */ /* 0x000fe400078e0008 */
[----:B------:R-:W-:Y:S03]  /*5840*/  @!P0 LEA.HI.X R11, R7, c[0x0][0x174], R6, 0x1, P1 ;  /* 0x00005d00070b8a11 */ /* 0x000fe600008f0c06 */
[C---:B------:R-:W-:Y:S02]  /*5850*/  @!P0 LEA R6, P1, R8.reuse, c[0x0][0x170], 0x1 ;  /* 0x00005c0008068a11 */ /* 0x040fe400078208ff */
[----:B------:R-:W-:Y:S01]  /*5860*/  @P0 STS.128 [R212+0x6800], RZ ;  /* 0x006800ffd4000388 */ /* 0x000fe20000000c00 */
[----:B------:R-:W-:Y:S04]  /*5870*/  @!P0 IADD3 R4, R213, R9, RZ ;  /* 0x00000009d5048210 */ /* 0x000fe80007ffe0ff */
[----:B------:R-:W-:Y:S02]  /*5880*/  @!P0 LEA.HI.X R7, R8, c[0x0][0x174], R4, 0x1, P1 ;  /* 0x00005d0008078a11 */ /* 0x000fe400008f0c04 */
[----:B------:R-:W-:Y:S01]  /*5890*/  ISETP.GT.AND P1, PT, R227, RZ, PT ;  /* 0x000000ffe300720c */ /* 0x000fe20003f24270 */
        /* <DEDUP_REMOVED lines=14> */
[----:B------:R-:W-:Y:S08]  /*5980*/  LDSM.16.M88.4 R64, [R198] ;  /* 0x00000000c640783b */ /* 0x000ff00000000200 */
[----:B------:R-:W3:Y:S08]  /*5990*/  LDSM.16.M88.4 R16, [R197+0x4000] ;  /* 0x00400000c510783b */ /* 0x000ef00000000200 */
[----:B------:R-:W2:Y:S08]  /*59a0*/  LDSM.16.M88.4 R60, [R198+0x2000] ;  /* 0x00200000c63c783b */ /* 0x000eb00000000200 */
[----:B------:R-:W0:Y:S08]  /*59b0*/  LDGDEPBAR ;  /* 0x00000000000079af */ /* 0x000e300000000000 */
[----:B------:R-:W4:Y:S08]  /*59c0*/  LDSM.16.M88.4 R32, [R197+0x4800] ;  /* 0x00480000c520783b */ /* 0x000f300000000200 */
[----:B------:R-:W5:Y:S08]  /*59d0*/  LDSM.16.M88.4 R48, [R197+0x5000] ;  /* 0x00500000c530783b */ /* 0x000f700000000200 */
[----:B------:R-:W1:Y:S08]  /*59e0*/  LDSM.16.M88.4 R136, [R197+0x5800] ;  /* 0x00580000c588783b */ /* 0x000e700000000200 */
        /* <DEDUP_REMOVED lines=11> */
[-C--:B---3--:R-:W-:Y:S08]  /*5aa0*/  HMMA.16816.F32.BF16 R4, R64, R16.reuse, RZ ;  /* 0x000000104004723c */ /* 0x088ff000000418ff */
[C---:B--2---:R-:W-:Y:S08]  /*5ab0*/  HMMA.16816.F32.BF16 R8, R60.reuse, R16, RZ ;  /* 0x000000103c08723c */ /* 0x044ff000000418ff */
[-C--:B-1----:R-:W-:Y:S08]  /*5ac0*/  HMMA.16816.F32.BF16 R12, R60, R18.reuse, RZ ;  /* 0x000000123c0c723c */ /* 0x082ff000000418ff */
        /* <DEDUP_REMOVED lines=199> */
.L_x_1411:
[----:B------:R-:W-:Y:S01]  /*6740*/  FMNMX.FTZ R4, R147, R132, !PT ;  /* 0x0000008493047209 */ /* 0x000fe20007810000 */
[----:B------:R-:W-:Y:S01]  /*6750*/  LDSM.16.MT88.4 R20, [R192+0x6000] ;  /* 0x00600000c014783b */ /* 0x000fe20000004200 */
[----:B------:R-:W-:Y:S02]  /*6760*/  FMNMX.FTZ R10, R145, R3, !PT ;  /* 0x00000003910a7209 */ /* 0x000fe40007810000 */
[----:B------:R-:W-:Y:S02]  /*6770*/  FMNMX.FTZ R4, R146, R4, !PT ;  /* 0x0000000492047209 */ /* 0x000fe40007810000 */
[----:B------:R-:W-:Y:S02]  /*6780*/  FMNMX.FTZ R10, R144, R10, !PT ;  /* 0x0000000a900a7209 */ /* 0x000fe40007810000 */
[----:B------:R-:W-:Y:S01]  /*6790*/  FMNMX.FTZ R4, R149, R4, !PT ;  /* 0x0000000495047209 */ /* 0x000fe20007810000 */
[----:B------:R-:W-:Y:S01]  /*67a0*/  LDSM.16.MT88.4 R36, [R190+0x6000] ;  /* 0x00600000be24783b */ /* 0x000fe20000004200 */
[----:B-1----:R-:W-:Y:S02]  /*67b0*/  FMNMX.FTZ R6, R140, R2, !PT ;  /* 0x000000028c067209 */ /* 0x002fe40007810000 */
        /* <DEDUP_REMOVED lines=83> */
[----:B------:R-:W-:Y:S01]  /*6cf0*/  FSEL R244, R244, RZ, P2 ;  /* 0x000000fff4f47208 */ /* 0x000fe20001000000 */
[----:B------:R-:W-:Y:S01]  /*6d00*/  FFMA.FTZ R154, R18, c[0x0][0x23c], -R251 ;  /* 0x00008f00129a7a23 */ /* 0x000fe200000108fb */
[----:B-1----:R-:W-:Y:S01]  /*6d10*/  FMNMX.FTZ R134, R6, R134, !PT ;  /* 0x0000008606867209 */ /* 0x002fe20007810000 */
[----:B------:R-:W-:Y:S02]  /*6d20*/  FADD.FTZ R3, -R135, R3 ;  /* 0x0000000387037221 */ /* 0x000fe40000010100 */
[--C-:B------:R-:W-:Y:S01]  /*6d30*/  FFMA.FTZ R159, R147, c[0x0][0x23c], -R251.reuse ;  /* 0x00008f00939f7a23 */ /* 0x100fe200000108fb */
[----:B------:R-:W-:Y:S01]  /*6d40*/  FSETP.NEU.FTZ.AND P2, PT, R134, -INF , PT ;  /* 0xff8000008600780b */ /* 0x000fe20003f5d000 */
[----:B------:R-:W-:Y:S01]  /*6d50*/  FMUL.FTZ R3, R3, c[0x0][0x23c] ;  /* 0x00008f0003037a20 */ /* 0x000fe20000410000 */
[----:B--2---:R-:W-:Y:S01]  /*6d60*/  FMNMX.FTZ R133, R4, R133, !PT ;  /* 0x0000008504857209 */ /* 0x004fe20007810000 */
[----:B------:R-:W-:Y:S01]  /*6d70*/  MUFU.EX2 R155, R155 ;  /* 0x0000009b009b7308 */ /* 0x000fe20000000800 */
[--C-:B------:R-:W-:Y:S02]  /*6d80*/  FFMA.FTZ R158, R146, c[0x0][0x23c], -R251.reuse ;  /* 0x00008f00929e7a23 */ /* 0x100fe400000108fb */
[--C-:B------:R-:W-:Y:S02]  /*6d90*/  FFMA.FTZ R152, R145, c[0x0][0x23c], -R244.reuse ;  /* 0x00008f0091987a23 */ /* 0x100fe400000108f4 */
[--C-:B------:R-:W-:Y:S02]  /*6da0*/  FFMA.FTZ R151, R144, c[0x0][0x23c], -R244.reuse ;  /* 0x00008f0090977a23 */ /* 0x100fe400000108f4 */
[--C-:B------:R-:W-:Y:S02]  /*6db0*/  FFMA.FTZ R157, R149, c[0x0][0x23c], -R251.reuse ;  /* 0x00008f00959d7a23 */ /* 0x100fe400000108fb */
[--C-:B------:R-:W-:Y:S01]  /*6dc0*/  FFMA.FTZ R156, R156, c[0x0][0x23c], -R251.reuse ;  /* 0x00008f009c9c7a23 */ /* 0x100fe200000108fb */
[----:B------:R-:W1:Y:S01]  /*6dd0*/  MUFU.EX2 R3, R3 ;  /* 0x0000000300037308 */ /* 0x000e620000000800 */
[--C-:B------:R-:W-:Y:S02]  /*6de0*/  FFMA.FTZ R150, R150, c[0x0][0x23c], -R244.reuse ;  /* 0x00008f0096967a23 */ /* 0x100fe400000108f4 */
[----:B------:R-:W-:Y:S02]  /*6df0*/  FFMA.FTZ R149, R161, c[0x0][0x23c], -R244 ;  /* 0x00008f00a1957a23 */ /* 0x000fe400000108f4 */
[C---:B---3--:R-:W-:Y:S02]  /*6e00*/  FMUL.FTZ R32, R132.reuse, R100 ;  /* 0x0000006484207220 */ /* 0x048fe40000410000 */
[C---:B------:R-:W-:Y:S02]  /*6e10*/  FMUL.FTZ R33, R132.reuse, R101 ;  /* 0x0000006584217220 */ /* 0x040fe40000410000 */
[C---:B------:R-:W-:Y:S01]  /*6e20*/  FMUL.FTZ R49, R132.reuse, R85 ;  /* 0x0000005584317220 */ /* 0x040fe20000410000 */
[----:B------:R-:W-:Y:S01]  /*6e30*/  MUFU.EX2 R159, R159 ;  /* 0x0000009f009f7308 */ /* 0x000fe20000000800 */
[C---:B------:R-:W-:Y:S02]  /*6e40*/  FMUL.FTZ R48, R132.reuse, R84 ;  /* 0x0000005484307220 */ /* 0x040fe40000410000 */
[C---:B------:R-:W-:Y:S02]  /*6e50*/  FMUL.FTZ R4, R132.reuse, R128 ;  /* 0x0000008084047220 */ /* 0x040fe40000410000 */
[----:B------:R-:W-:Y:S02]  /*6e60*/  FMUL.FTZ R5, R132, R129 ;  /* 0x0000008184057220 */ /* 0x000fe40000410000 */
[----:B------:R-:W-:Y:S02]  /*6e70*/  FADD.FTZ R2, -R134, R2 ;  /* 0x0000000286027221 */ /* 0x000fe40000010100 */
[----:B------:R-:W-:Y:S01]  /*6e80*/  FADD.FTZ R0, -R133, R0 ;  /* 0x0000000085007221 */ /* 0x000fe20000010100 */
[----:B------:R-:W2:Y:S01]  /*6e90*/  MUFU.EX2 R158, R158 ;  /* 0x0000009e009e7308 */ /* 0x000ea20000000800 */
[----:B------:R-:W-:Y:S02]  /*6ea0*/  FMUL.FTZ R2, R2, c[0x0][0x23c] ;  /* 0x00008f0002027a20 */ /* 0x000fe40000410000 */
        /* <DEDUP_REMOVED lines=11> */
[----:B------:R-:W-:Y:S02]  /*6f60*/  FMUL.FTZ R7, R3, R131 ;  /* 0x0000008303077220 */ /* 0x000fe40000410000 */
[--C-:B------:R-:W-:Y:S01]  /*6f70*/  FFMA.FTZ R147, R15, c[0x0][0x23c], -R244.reuse ;  /* 0x00008f000f937a23 */ /* 0x100fe200000108f4 */
[----:B--2---:R-:W-:Y:S01]  /*6f80*/  F2FP.BF16.PACK_AB R128, R158, R159 ;  /* 0x0000009f9e80723e */ /* 0x004fe200000010ff */
[--C-:B------:R-:W-:Y:S02]  /*6f90*/  FFMA.FTZ R161, R14, c[0x0][0x23c], -R244.reuse ;  /* 0x00008f000ea17a23 */ /* 0x100fe400000108f4 */
[--C-:B------:R-:W-:Y:S02]  /*6fa0*/  FFMA.FTZ R153, R26, c[0x0][0x23c], -R251.reuse ;  /* 0x00008f001a997a23 */ /* 0x100fe400000108fb */
[--C-:B------:R-:W-:Y:S01]  /*6fb0*/  FFMA.FTZ R180, R180, c[0x0][0x23c], -R251.reuse ;  /* 0x00008f00b4b47a23 */ /* 0x100fe200000108fb */
        /* <DEDUP_REMOVED lines=27> */
[--C-:B------:R-:W-:Y:S02]  /*7170*/  FFMA.FTZ R141, R141, c[0x0][0x23c], -R170.reuse ;  /* 0x00008f008d8d7a23 */ /* 0x100fe400000108aa */
[--C-:B------:R-:W-:Y:S01]  /*7180*/  FFMA.FTZ R171, R171, c[0x0][0x23c], -R170.reuse ;  /* 0x00008f00abab7a23 */ /* 0x100fe200000108aa */
[----:B------:R-:W2:Y:S01]  /*7190*/  MUFU.EX2 R2, R2 ;  /* 0x0000000200027308 */ /* 0x000ea20000000800 */
[----:B------:R-:W-:Y:S02]  /*71a0*/  FFMA.FTZ R173, R173, c[0x0][0x23c], -R170 ;  /* 0x00008f00adad7a23 */ /* 0x000fe400000108aa */
[--C-:B------:R-:W-:Y:S02]  /*71b0*/  FFMA.FTZ R174, R174, c[0x0][0x23c], -R176.reuse ;  /* 0x00008f00aeae7a23 */ /* 0x100fe400000108b0 */
[----:B------:R-:W-:Y:S02]  /*71c0*/  FFMA.FTZ R175, R175, c[0x0][0x23c], -R176 ;  /* 0x00008f00afaf7a23 */ /* 0x000fe400000108b0 */
[--C-:B------:R-:W-:Y:S02]  /*71d0*/  FFMA.FTZ R177, R177, c[0x0][0x23c], -R170.reuse ;  /* 0x00008f00b1b17a23 */ /* 0x100fe400000108aa */
[----:B------:R-:W-:Y:S01]  /*71e0*/  FFMA.FTZ R178, R178, c[0x0][0x23c], -R170 ;  /* 0x00008f00b2b27a23 */ /* 0x000fe200000108aa */
[----:B------:R-:W3:Y:S01]  /*71f0*/  MUFU.EX2 R0, R0 ;  /* 0x0000000000007308 */ /* 0x000ee20000000800 */
[--C-:B------:R-:W-:Y:S02]  /*7200*/  FFMA.FTZ R250, R250, c[0x0][0x23c], -R251.reuse ;  /* 0x00008f00fafa7a23 */ /* 0x100fe400000108fb */
[--C-:B------:R-:W-:Y:S01]  /*7210*/  FFMA.FTZ R252, R252, c[0x0][0x23c], -R251.reuse ;  /* 0x00008f00fcfc7a23 */ /* 0x100fe200000108fb */
[----:B-1----:R-:W-:Y:S01]  /*7220*/  F2FP.BF16.PACK_AB R131, R149, R150 ;  /* 0x000000969583723e */ /* 0x002fe200000010ff */
[--C-:B------:R-:W-:Y:S02]  /*7230*/  FFMA.FTZ R247, R247, c[0x0][0x23c], -R176.reuse ;  /* 0x00008f00f7f77a23 */ /* 0x100fe400000108b0 */
[----:B------:R-:W-:Y:S02]  /*7240*/  FFMA.FTZ R248, R248, c[0x0][0x23c], -R176 ;  /* 0x00008f00f8f87a23 */ /* 0x000fe400000108b0 */
[----:B------:R-:W-:Y:S01]  /*7250*/  FFMA.FTZ R245, R245, c[0x0][0x23c], -R170 ;  /* 0x00008f00f5f57a23 */ /* 0x000fe200000108aa */
        /* <DEDUP_REMOVED lines=10> */
[C---:B------:R-:W-:Y:S02]  /*7300*/  FMUL.FTZ R45, R2.reuse, R89 ;  /* 0x00000059022d7220 */ /* 0x040fe40000410000 */
[C---:B------:R-:W-:Y:S01]  /*7310*/  FMUL.FTZ R8, R2.reuse, R124 ;  /* 0x0000007c02087220 */ /* 0x040fe20000410000 */
[----:B------:R-:W-:Y:S01]  /*7320*/  MOV R124, R162 ;  /* 0x000000a2007c7202 */ /* 0x000fe20000000f00 */
[----:B------:R-:W-:Y:S01]  /*7330*/  FMUL.FTZ R9, R2, R125 ;  /* 0x0000007d02097220 */ /* 0x000fe20000410000 */
[----:B------:R-:W-:Y:S01]  /*7340*/  MOV R125, R165 ;  /* 0x000000a5007d7202 */ /* 0x000fe20000000f00 */
[C---:B------:R-:W-:Y:S02]  /*7350*/  FMUL.FTZ R10, R0.reuse, R126 ;  /* 0x0000007e000a7220 */ /* 0x040fe40000410000 */
[----:B------:R-:W-:Y:S01]  /*7360*/  FMUL.FTZ R11, R0, R127 ;  /* 0x0000007f000b7220 */ /* 0x000fe20000410000 */
[----:B------:R-:W2:Y:S01]  /*7370*/  MUFU.EX2 R141, R141 ;  /* 0x0000008d008d7308 */ /* 0x000ea20000000800 */
[--C-:B------:R-:W-:Y:S02]  /*7380*/  FFMA.FTZ R84, R125, c[0x0][0x23c], -R244.reuse ;  /* 0x00008f007d547a23 */ /* 0x100fe400000108f4 */
[C---:B------:R-:W-:Y:S01]  /*7390*/  FMUL.FTZ R12, R2.reuse, R120 ;  /* 0x00000078020c7220 */ /* 0x040fe20000410000 */
[----:B-1----:R-:W-:Y:S01]  /*73a0*/  F2FP.BF16.PACK_AB R64, R145, R146 ;  /* 0x000000929140723e */ /* 0x002fe200000010ff */
[----:B------:R-:W-:Y:S02]  /*73b0*/  FMUL.FTZ R13, R2, R121 ;  /* 0x00000079020d7220 */ /* 0x000fe40000410000 */
[C---:B------:R-:W-:Y:S02]  /*73c0*/  FMUL.FTZ R14, R0.reuse, R122 ;  /* 0x0000007a000e7220 */ /* 0x040fe40000410000 */
[C---:B------:R-:W-:Y:S01]  /*73d0*/  FMUL.FTZ R15, R0.reuse, R123 ;  /* 0x0000007b000f7220 */ /* 0x040fe20000410000 */
[----:B------:R-:W-:Y:S01]  /*73e0*/  MUFU.EX2 R144, R144 ;  /* 0x0000009000907308 */ /* 0x000fe20000000800 */
[C---:B------:R-:W-:Y:S02]  /*73f0*/  FMUL.FTZ R26, R0.reuse, R110 ;  /* 0x0000006e001a7220 */ /* 0x040fe40000410000 */
[----:B------:R-:W-:Y:S02]  /*7400*/  FMUL.FTZ R27, R0, R111 ;  /* 0x0000006f001b7220 */ /* 0x000fe40000410000 */
[----:B------:R-:W-:Y:S02]  /*7410*/  FFMA.FTZ R162, R25, c[0x0][0x23c], -R244 ;  /* 0x00008f0019a27a23 */ /* 0x000fe400000108f4 */
[----:B------:R-:W-:Y:S02]  /*7420*/  FMUL.FTZ R25, R2, R109 ;  /* 0x0000006d02197220 */ /* 0x000fe40000410000 */
[----:B------:R-:W-:Y:S01]  /*7430*/  FFMA.FTZ R165, R24, c[0x0][0x23c], -R176 ;  /* 0x00008f0018a57a23 */ /* 0x000fe200000108b0 */
[----:B------:R-:W1:Y:S01]  /*7440*/  MUFU.EX2 R143, R143 ;  /* 0x0000008f008f7308 */ /* 0x000e620000000800 */
[C---:B------:R-:W-:Y:S02]  /*7450*/  FMUL.FTZ R24, R2.reuse, R108 ;  /* 0x0000006c02187220 */ /* 0x040fe40000410000 */
[C---:B------:R-:W-:Y:S01]  /*7460*/  FMUL.FTZ R28, R2.reuse, R104 ;  /* 0x00000068021c7220 */ /* 0x040fe20000410000 */
[----:B--2---:R-:W-:Y:S01]  /*7470*/  F2FP.BF16.PACK_AB R65, R141, R142 ;  /* 0x0000008e8d41723e */ /* 0x004fe200000010ff */
[----:B------:R-:W-:Y:S02]  /*7480*/  FMUL.FTZ R29, R2, R105 ;  /* 0x00000069021d7220 */ /* 0x000fe40000410000 */
[C---:B------:R-:W-:Y:S02]  /*7490*/  FMUL.FTZ R30, R0.reuse, R106 ;  /* 0x0000006a001e7220 */ /* 0x040fe40000410000 */
[----:B------:R-:W-:Y:S01]  /*74a0*/  FMUL.FTZ R31, R0, R107 ;  /* 0x0000006b001f7220 */ /* 0x000fe20000410000 */
[----:B------:R-:W-:Y:S01]  /*74b0*/  MUFU.EX2 R140, R140 ;  /* 0x0000008c008c7308 */ /* 0x000fe20000000800 */
[C---:B------:R-:W-:Y:S02]  /*74c0*/  FMUL.FTZ R40, R2.reuse, R92 ;  /* 0x0000005c02287220 */ /* 0x040fe40000410000 */
[----:B------:R-:W-:Y:S02]  /*74d0*/  FMUL.FTZ R41, R2, R93 ;  /* 0x0000005d02297220 */ /* 0x000fe40000410000 */
[C---:B------:R-:W-:Y:S02]  /*74e0*/  FMUL.FTZ R42, R0.reuse, R94 ;  /* 0x0000005e002a7220 */ /* 0x040fe40000410000 */
[C---:B------:R-:W-:Y:S02]  /*74f0*/  FMUL.FTZ R43, R0.reuse, R95 ;  /* 0x0000005f002b7220 */ /* 0x040fe40000410000 */
[C---:B------:R-:W-:Y:S01]  /*7500*/  FMUL.FTZ R46, R0.reuse, R90 ;  /* 0x0000005a002e7220 */ /* 0x040fe20000410000 */
[----:B------:R-:W2:Y:S01]  /*7510*/  MUFU.EX2 R139, R139 ;  /* 0x0000008b008b7308 */ /* 0x000ea20000000800 */
[----:B------:R-:W-:Y:S02]  /*7520*/  FMUL.FTZ R47, R0, R91 ;  /* 0x0000005b002f7220 */ /* 0x000fe40000410000 */
[C---:B------:R-:W-:Y:S01]  /*7530*/  FMUL.FTZ R60, R2.reuse, R72 ;  /* 0x00000048023c7220 */ /* 0x040fe20000410000 */
[----:B-1----:R-:W-:Y:S01]  /*7540*/  F2FP.BF16.PACK_AB R66, R143, R144 ;  /* 0x000000908f42723e */ /* 0x002fe200000010ff */
[----:B------:R-:W-:Y:S02]  /*7550*/  FMUL.FTZ R61, R2, R73 ;  /* 0x00000049023d7220 */ /* 0x000fe40000410000 */
[C---:B------:R-:W-:Y:S02]  /*7560*/  FMUL.FTZ R62, R0.reuse, R74 ;  /* 0x0000004a003e7220 */ /* 0x040fe40000410000 */
[----:B------:R-:W-:Y:S01]  /*7570*/  FMUL.FTZ R63, R0, R75 ;  /* 0x0000004b003f7220 */ /* 0x000fe20000410000 */
[----:B------:R1:W-:Y:S01]  /*7580*/  MUFU.EX2 R88, R84 ;  /* 0x0000005400587308 */ /* 0x0003e20000000800 */
[----:B------:R-:W-:Y:S02]  /*7590*/  FFMA.FTZ R242, R242, c[0x0][0x23c], -R170 ;  /* 0x00008f00f2f27a23 */ /* 0x000fe400000108aa */
[--C-:B------:R-:W-:Y:S02]  /*75a0*/  FFMA.FTZ R240, R240, c[0x0][0x23c], -R176.reuse ;  /* 0x00008f00f0f07a23 */ /* 0x100fe400000108b0 */
[----:B------:R-:W-:Y:S02]  /*75b0*/  FFMA.FTZ R241, R241, c[0x0][0x23c], -R176 ;  /* 0x00008f00f1f17a23 */ /* 0x000fe400000108b0 */
[--C-:B------:R-:W-:Y:S02]  /*75c0*/  FFMA.FTZ R239, R239, c[0x0][0x23c], -R170.reuse ;  /* 0x00008f00efef7a23 */ /* 0x100fe400000108aa */
[----:B------:R-:W-:Y:S01]  /*75d0*/  FFMA.FTZ R237, R237, c[0x0][0x23c], -R170 ;  /* 0x00008f00eded7a23 */ /* 0x000fe200000108aa */
[----:B------:R-:W-:Y:S01]  /*75e0*/  MUFU.EX2 R154, R154 ;  /* 0x0000009a009a7308 */ /* 0x000fe20000000800 */
[--C-:B------:R-:W-:Y:S02]  /*75f0*/  FFMA.FTZ R234, R234, c[0x0][0x23c], -R251.reuse ;  /* 0x00008f00eaea7a23 */ /* 0x100fe400000108fb */
[--C-:B------:R-:W-:Y:S01]  /*7600*/  FFMA.FTZ R236, R236, c[0x0][0x23c], -R251.reuse ;  /* 0x00008f00ecec7a23 */ /* 0x100fe200000108fb */
[----:B--2---:R-:W-:Y:S01]  /*7610*/  F2FP.BF16.PACK_AB R67, R139, R140 ;  /* 0x0000008c8b43723e */ /* 0x004fe200000010ff */
[--C-:B------:R-:W-:Y:S02]  /*7620*/  FFMA.FTZ R183, R183, c[0x0][0x23c], -R244.reuse ;  /* 0x00008f00b7b77a23 */ /* 0x100fe400000108f4 */
[--C-:B------:R-:W-:Y:S02]  /*7630*/  FFMA.FTZ R182, R182, c[0x0][0x23c], -R244.reuse ;  /* 0x00008f00b6b67a23 */ /* 0x100fe400000108f4 */
[--C-:B------:R-:W-:Y:S01]  /*7640*/  FFMA.FTZ R246, R246, c[0x0][0x23c], -R251.reuse ;  /* 0x00008f00f6f67a23 */ /* 0x100fe200000108fb */
[----:B------:R-:W-:Y:S01]  /*7650*/  MUFU.EX2 R148, R148 ;  /* 0x0000009400947308 */ /* 0x000fe20000000800 */
[C---:B------:R-:W-:Y:S01]  /*7660*/  HMMA.16816.F32.BF16 R8, R64.reuse, R20, R8 ;  /* 0x000000144008723c */ /* 0x040fe20000041808 */
[----:B-1----:R-:W-:Y:S03]  /*7670*/  LDSM.16.MT88.4 R84, [R189+0x6800] ;  /* 0x00680000bd54783b */ /* 0x002fe60000004200 */
[----:B------:R-:W-:Y:S02]  /*7680*/  FFMA.FTZ R251, R238, c[0x0][0x23c], -R251 ;  /* 0x00008f00eefb7a23 */ /* 0x000fe400000108fb */
        /* <DEDUP_REMOVED lines=21> */
[C---:B------:R-:W-:Y:S02]  /*77e0*/  FFMA.FTZ R159, R132.reuse, R231, R159 ;  /* 0x000000e7849f7223 */ /* 0x040fe4000001009f */
[----:B------:R-:W-:Y:S01]  /*77f0*/  MUFU.EX2 R162, R162 ;  /* 0x000000a200a27308 */ /* 0x000fe20000000800 */
[C---:B------:R-:W-:Y:S01]  /*7800*/  FMUL.FTZ R36, R132.reuse, R96 ;  /* 0x0000006084247220 */ /* 0x040fe20000410000 */
[-C--:B------:R-:W-:Y:S04]  /*7810*/  HMMA.16816.F32.BF16 R28, R64, R38.reuse, R28 ;  /* 0x00000026401c723c */ /* 0x080fe8000004181c */
[----:B------:R-:W-:Y:S02]  /*7820*/  FMUL.FTZ R37, R132, R97 ;  /* 0x0000006184257220 */ /* 0x000fe40000410000 */
[C---:B------:R-:W-:Y:S02]  /*7830*/  FFMA.FTZ R152, R3.reuse, R230, R152 ;  /* 0x000000e603987223 */ /* 0x040fe40000010098 */
[C---:B------:R-:W-:Y:S01]  /*7840*/  HMMA.16816.F32.BF16 R32, R128.reuse, R38, R32 ;  /* 0x000000268020723c */ /* 0x040fe20000041820 */
[----:B------:R-:W-:Y:S03]  /*7850*/  MUFU.EX2 R165, R165 ;  /* 0x000000a500a57308 */ /* 0x000fe60000000800 */
[----:B------:R-:W-:Y:S01]  /*7860*/  FFMA.FTZ R146, R2, R229, R146 ;  /* 0x000000e502927223 */ /* 0x000fe20000010092 */
[----:B------:R-:W-:Y:S01]  /*7870*/  MOV R2, R134 ;  /* 0x0000008600027202 */ /* 0x000fe20000000f00 */
[----:B------:R-:W-:Y:S01]  /*7880*/  FFMA.FTZ R142, R0, R228, R142 ;  /* 0x000000e4008e7223 */ /* 0x000fe2000001008e */
[----:B------:R-:W-:Y:S01]  /*7890*/  MOV R0, R133 ;  /* 0x0000008500007202 */ /* 0x000fe20000000f00 */
[C---:B------:R-:W-:Y:S03]  /*78a0*/  FMUL.FTZ R38, R3.reuse, R98 ;  /* 0x0000006203267220 */ /* 0x040fe60000410000 */
[----:B------:R-:W1:Y:S01]  /*78b0*/  MUFU.EX2 R168, R168 ;  /* 0x000000a800a87308 */ /* 0x000e620000000800 */
[----:B------:R-:W-:Y:S02]  /*78c0*/  FMUL.FTZ R39, R3, R99 ;  /* 0x0000006303277220 */ /* 0x000fe40000410000 */
[----:B------:R-:W2:Y:S01]  /*78d0*/  LDSM.16.MT88.4 R96, [R188+0x6000] ;  /* 0x00600000bc60783b */ /* 0x000ea20000004200 */
[----:B------:R-:W-:Y:S02]  /*78e0*/  FADD.FTZ R159, R158, R159 ;  /* 0x0000009f9e9f7221 */ /* 0x000fe40000010000 */
[----:B------:R-:W-:Y:S02]  /*78f0*/  FADD.FTZ R152, R151, R152 ;  /* 0x0000009897987221 */ /* 0x000fe40000010000 */
[-C--:B------:R-:W-:Y:S02]  /*7900*/  HMMA.16816.F32.BF16 R36, R128, R52.reuse, R36 ;  /* 0x000000348024723c */ /* 0x080fe40000041824 */
[----:B------:R-:W-:Y:S01]  /*7910*/  MUFU.EX2 R171, R171 ;  /* 0x000000ab00ab7308 */ /* 0x000fe20000000800 */
[----:B------:R-:W-:Y:S02]  /*7920*/  FADD.FTZ R146, R145, R146 ;  /* 0x0000009291927221 */ /* 0x000fe40000010000 */
[----:B------:R-:W-:Y:S02]  /*7930*/  FADD.FTZ R142, R141, R142 ;  /* 0x0000008e8d8e7221 */ /* 0x000fe40000010000 */
[----:B------:R-:W-:Y:S01]  /*7940*/  FADD.FTZ R159, R157, R159 ;  /* 0x0000009f9d9f7221 */ /* 0x000fe20000010000 */
[C---:B------:R-:W-:Y:S04]  /*7950*/  HMMA.16816.F32.BF16 R40, R64.reuse, R52, R40 ;  /* 0x000000344028723c */ /* 0x040fe80000041828 */
[----:B------:R-:W3:Y:S01]  /*7960*/  MUFU.EX2 R173, R173 ;  /* 0x000000ad00ad7308 */ /* 0x000ee20000000800 */
[----:B------:R-:W-:Y:S02]  /*7970*/  FADD.FTZ R152, R150, R152 ;  /* 0x0000009896987221 */ /* 0x000fe40000010000 */
[C---:B------:R-:W-:Y:S01]  /*7980*/  FMUL.FTZ R52, R132.reuse, R80 ;  /* 0x0000005084347220 */ /* 0x040fe20000410000 */
[-C--:B------:R-:W-:Y:S04]  /*7990*/  HMMA.16816.F32.BF16 R44, R64, R54.reuse, R44 ;  /* 0x00000036402c723c */ /* 0x080fe8000004182c */
[----:B------:R-:W-:Y:S01]  /*79a0*/  FMUL.FTZ R53, R132, R81 ;  /* 0x0000005184357220 */ /* 0x000fe20000410000 */
[----:B-1----:R-:W-:Y:S01]  /*79b0*/  F2FP.BF16.PACK_AB R72, R168, R165 ;  /* 0x000000a5a848723e */ /* 0x002fe200000010ff */
[----:B------:R-:W-:Y:S01]  /*79c0*/  MUFU.EX2 R174, R174 ;  /* 0x000000ae00ae7308 */ /* 0x000fe20000000800 */
[----:B------:R-:W-:Y:S01]  /*79d0*/  FADD.FTZ R146, R144, R146 ;  /* 0x0000009290927221 */ /* 0x000fe20000010000 */
[C---:B------:R-:W-:Y:S04]  /*79e0*/  HMMA.16816.F32.BF16 R48, R128.reuse, R54, R48 ;  /* 0x000000368030723c */ /* 0x040fe80000041830 */
[----:B------:R-:W-:Y:S02]  /*79f0*/  FADD.FTZ R142, R140, R142 ;  /* 0x0000008e8c8e7221 */ /* 0x000fe40000010000 */
[----:B------:R-:W-:Y:S02]  /*7a00*/  FADD.FTZ R159, R156, R159 ;  /* 0x0000009f9c9f7221 */ /* 0x000fe40000010000 */
[C---:B------:R-:W-:Y:S01]  /*7a10*/  FMUL.FTZ R54, R3.reuse, R82 ;  /* 0x0000005203367220 */ /* 0x040fe20000410000 */
[----:B------:R-:W1:Y:S03]  /*7a20*/  MUFU.EX2 R175, R175 ;  /* 0x000000af00af7308 */ /* 0x000e660000000800 */
[----:B------:R-:W-:Y:S01]  /*7a30*/  FMUL.FTZ R55, R3, R83 ;  /* 0x0000005303377220 */ /* 0x000fe20000410000 */
[----:B---3--:R-:W-:Y:S01]  /*7a40*/  F2FP.BF16.PACK_AB R73, R173, R171 ;  /* 0x000000abad49723e */ /* 0x008fe200000010ff */
[----:B------:R-:W3:Y:S01]  /*7a50*/  LDSM.16.MT88.4 R80, [R190+0x6800] ;  /* 0x00680000be50783b */ /* 0x000ee20000004200 */
[----:B------:R-:W-:Y:S02]  /*7a60*/  FADD.FTZ R152, R149, R152 ;  /* 0x0000009895987221 */ /* 0x000fe40000010000 */
[----:B------:R-:W-:Y:S02]  /*7a70*/  FADD.FTZ R146, R143, R146 ;  /* 0x000000928f927221 */ /* 0x000fe40000010000 */
[-C--:B--2---:R-:W-:Y:S01]  /*7a80*/  HMMA.16816.F32.BF16 R52, R128, R96.reuse, R52 ;  /* 0x000000608034723c */ /* 0x084fe20000041834 */
[----:B------:R-:W-:Y:S02]  /*7a90*/  MUFU.EX2 R177, R177 ;  /* 0x000000b100b17308 */ /* 0x000fe40000000800 */
[----:B------:R-:W-:Y:S02]  /*7aa0*/  FADD.FTZ R142, R139, R142 ;  /* 0x0000008e8b8e7221 */ /* 0x000fe40000010000 */
[----:B------:R-:W-:Y:S02]  /*7ab0*/  FADD.FTZ R159, R155, R159 ;  /* 0x0000009f9b9f7221 */ /* 0x000fe40000010000 */
[----:B------:R-:W-:Y:S01]  /*7ac0*/  FADD.FTZ R152, R148, R152 ;  /* 0x0000009894987221 */ /* 0x000fe20000010000 */
[C---:B------:R-:W-:Y:S03]  /*7ad0*/  HMMA.16816.F32.BF16 R56, R64.reuse, R96, R56 ;  /* 0x000000604038723c */ /* 0x040fe60000041838 */
[----:B------:R-:W2:Y:S01]  /*7ae0*/  MUFU.EX2 R178, R178 ;  /* 0x000000b200b27308 */ /* 0x000ea20000000800 */
[----:B------:R-:W-:Y:S01]  /*7af0*/  FADD.FTZ R146, R165, R146 ;  /* 0x00000092a5927221 */ /* 0x000fe20000010000 */
[----:B-1----:R-:W-:Y:S01]  /*7b00*/  F2FP.BF16.PACK_AB R74, R175, R174 ;  /* 0x000000aeaf4a723e */ /* 0x002fe200000010ff */
[----:B------:R-:W-:Y:S02]  /*7b10*/  FADD.FTZ R142, R171, R142 ;  /* 0x0000008eab8e7221 */ /* 0x000fe40000010000 */
[-C--:B------:R-:W-:Y:S04]  /*7b20*/  HMMA.16816.F32.BF16 R60, R64, R98.reuse, R60 ;  /* 0x00000062403c723c */ /* 0x080fe8000004183c */
[----:B------:R-:W-:Y:S01]  /*7b30*/  FADD.FTZ R159, R154, R159 ;  /* 0x0000009f9a9f7221 */ /* 0x000fe20000010000 */
[----:B------:R-:W1:Y:S01]  /*7b40*/  MUFU.EX2 R180, R180 ;  /* 0x000000b400b47308 */ /* 0x000e620000000800 */
[C---:B------:R-:W-:Y:S02]  /*7b50*/  FADD.FTZ R152, R147.reuse, R152 ;  /* 0x0000009893987221 */ /* 0x040fe40000010000 */
[----:B------:R-:W-:Y:S01]  /*7b60*/  FMUL.FTZ R64, R132, R68 ;  /* 0x0000004484407220 */ /* 0x000fe20000410000 */
[----:B------:R-:W-:Y:S03]  /*7b70*/  F2FP.BF16.PACK_AB R68, R154, R155 ;  /* 0x0000009b9a44723e */ /* 0x000fe600000010ff */
[----:B------:R-:W-:Y:S01]  /*7b80*/  FMUL.FTZ R65, R132, R69 ;  /* 0x0000004584417220 */ /* 0x000fe20000410000 */
[----:B------:R-:W-:Y:S01]  /*7b90*/  F2FP.BF16.PACK_AB R69, R147, R148 ;  /* 0x000000949345723e */ /* 0x000fe200000010ff */
[C---:B------:R-:W-:Y:S01]  /*7ba0*/  FMUL.FTZ R66, R3.reuse, R70 ;  /* 0x0000004603427220 */ /* 0x040fe20000410000 */
[----:B------:R-:W-:Y:S01]  /*7bb0*/  F2FP.BF16.PACK_AB R70, R160, R153 ;  /* 0x00000099a046723e */ /* 0x000fe200000010ff */
[----:B------:R-:W-:Y:S01]  /*7bc0*/  FMUL.FTZ R67, R3, R71 ;  /* 0x0000004703437220 */ /* 0x000fe20000410000 */
[----:B------:R-:W-:Y:S01]  /*7bd0*/  F2FP.BF16.PACK_AB R71, R162, R161 ;  /* 0x000000a1a247723e */ /* 0x000fe200000010ff */
[----:B------:R-:W-:Y:S01]  /*7be0*/  MUFU.EX2 R235, R235 ;  /* 0x000000eb00eb7308 */ /* 0x000fe20000000800 */
[----:B--2---:R-:W-:Y:S01]  /*7bf0*/  F2FP.BF16.PACK_AB R75, R178, R177 ;  /* 0x000000b1b24b723e */ /* 0x004fe200000010ff */
[----:B------:R-:W-:Y:S01]  /*7c00*/  FADD.FTZ R146, R168, R146 ;  /* 0x00000092a8927221 */ /* 0x000fe20000010000 */
[----:B------:R-:W-:Y:S01]  /*7c10*/  MOV R3, R135 ;  /* 0x0000008700037202 */ /* 0x000fe20000000f00 */
[----:B------:R-:W-:Y:S01]  /*7c20*/  FADD.FTZ R142, R173, R142 ;  /* 0x0000008ead8e7221 */ /* 0x000fe20000010000 */
[----:B------:R-:W-:Y:S04]  /*7c30*/  HMMA.16816.F32.BF16 R64, R128, R98, R64 ;  /* 0x000000628040723c */ /* 0x000fe80000041840 */
[----:B------:R-:W-:Y:S01]  /*7c40*/  FADD.FTZ R159, R153, R159 ;  /* 0x0000009f999f7221 */ /* 0x000fe20000010000 */
[----:B------:R-:W2:Y:S01]  /*7c50*/  MUFU.EX2 R243, R243 ;  /* 0x000000f300f37308 */ /* 0x000ea20000000800 */
[----:B------:R-:W-:Y:S01]  /*7c60*/  FADD.FTZ R152, R161, R152 ;  /* 0x00000098a1987221 */ /* 0x000fe20000010000 */
[----:B------:R-:W-:Y:S01]  /*7c70*/  MOV R132, R136 ;  /* 0x0000008800847202 */ /* 0x000fe20000000f00 */
[-C--:B------:R-:W-:Y:S05]  /*7c80*/  HMMA.16816.F32.BF16 R4, R68, R76.reuse, R4 ;  /* 0x0000004c4404723c */ /* 0x080fea0000041804 */
[----:B------:R-:W-:Y:S02]  /*7c90*/  FADD.FTZ R146, R174, R146 ;  /* 0x00000092ae927221 */ /* 0x000fe40000010000 */
[----:B------:R-:W-:Y:S01]  /*7ca0*/  MUFU.EX2 R249, R249 ;  /* 0x000000f900f97308 */ /* 0x000fe20000000800 */
[C---:B------:R-:W-:Y:S04]  /*7cb0*/  HMMA.16816.F32.BF16 R8, R72.reuse, R76, R8 ;  /* 0x0000004c4808723c */ /* 0x040fe80000041808 */
[----:B------:R-:W-:Y:S02]  /*7cc0*/  FADD.FTZ R142, R177, R142 ;  /* 0x0000008eb18e7221 */ /* 0x000fe40000010000 */
[----:B------:R-:W-:Y:S02]  /*7cd0*/  FADD.FTZ R159, R160, R159 ;  /* 0x0000009fa09f7221 */ /* 0x000fe40000010000 */
[-C--:B------:R-:W-:Y:S01]  /*7ce0*/  HMMA.16816.F32.BF16 R12, R72, R78.reuse, R12 ;  /* 0x0000004e480c723c */ /* 0x080fe2000004180c */
[----:B------:R-:W-:Y:S03]  /*7cf0*/  MUFU.EX2 R250, R250 ;  /* 0x000000fa00fa7308 */ /* 0x000fe60000000800 */
[--C-:B------:R-:W-:Y:S02]  /*7d00*/  FFMA.FTZ R76, R124, c[0x0][0x23c], -R244.reuse ;  /* 0x00008f007c4c7a23 */ /* 0x100fe400000108f4 */
[----:B------:R-:W-:Y:S01]  /*7d10*/  FFMA.FTZ R244, R179, c[0x0][0x23c], -R244 ;  /* 0x00008f00b3f47a23 */ /* 0x000fe200000108f4 */
[----:B------:R-:W-:Y:S01]  /*7d20*/  MOV R179, R88 ;  /* 0x0000005800b37202 */ /* 0x000fe20000000f00 */
[C---:B------:R-:W-:Y:S03]  /*7d30*/  HMMA.16816.F32.BF16 R16, R68.reuse, R78, R16 ;  /* 0x0000004e4410723c */ /* 0x040fe60000041810 */
[----:B------:R4:W5:Y:S01]  /*7d40*/  MUFU.EX2 R89, R76 ;  /* 0x0000004c00597308 */ /* 0x0009620000000800 */
[----:B------:R-:W-:Y:S02]  /*7d50*/  FADD.FTZ R152, R162, R152 ;  /* 0x00000098a2987221 */ /* 0x000fe40000010000 */
[----:B------:R-:W-:Y:S02]  /*7d60*/  FADD.FTZ R146, R175, R146 ;  /* 0x00000092af927221 */ /* 0x000fe40000010000 */
[-C--:B---3--:R-:W-:Y:S04]  /*7d70*/  HMMA.16816.F32.BF16 R20, R68, R80.reuse, R20 ;  /* 0x000000504414723c */ /* 0x088fe80000041814 */
[----:B------:R-:W-:Y:S01]  /*7d80*/  FADD.FTZ R142, R178, R142 ;  /* 0x0000008eb28e7221 */ /* 0x000fe20000010000 */
[----:B------:R-:W3:Y:S01]  /*7d90*/  MUFU.EX2 R252, R252 ;  /* 0x000000fc00fc7308 */ /* 0x000ee20000000800 */
[----:B-1----:R-:W-:Y:S02]  /*7da0*/  FADD.FTZ R159, R180, R159 ;  /* 0x0000009fb49f7221 */ /* 0x002fe40000010000 */
[C---:B------:R-:W-:Y:S04]  /*7db0*/  HMMA.16816.F32.BF16 R24, R72.reuse, R80, R24 ;  /* 0x000000504818723c */ /* 0x040fe80000041818 */
[----:B--2---:R-:W-:Y:S02]  /*7dc0*/  FADD.FTZ R152, R243, R152 ;  /* 0x00000098f3987221 */ /* 0x004fe40000010000 */
[----:B------:R-:W-:Y:S01]  /*7dd0*/  FADD.FTZ R159, R235, R159 ;  /* 0x0000009feb9f7221 */ /* 0x000fe20000010000 */
[----:B------:R-:W1:Y:S01]  /*7de0*/  MUFU.EX2 R247, R247 ;  /* 0x000000f700f77308 */ /* 0x000e620000000800 */
[-C--:B------:R-:W-:Y:S01]  /*7df0*/  HMMA.16816.F32.BF16 R28, R72, R82.reuse, R28 ;  /* 0x00000052481c723c */ /* 0x080fe2000004181c */
[----:B----4-:R-:W2:Y:S03]  /*7e00*/  LDSM.16.MT88.4 R76, [R188+0x6800] ;  /* 0x00680000bc4c783b */ /* 0x010ea60000004200 */
[----:B-----5:R-:W-:Y:S01]  /*7e10*/  MOV R238, R89 ;  /* 0x0000005900ee7202 */ /* 0x020fe20000000f00 */
[----:B------:R-:W-:Y:S02]  /*7e20*/  FADD.FTZ R152, R249, R152 ;  /* 0x00000098f9987221 */ /* 0x000fe40000010000 */
[----:B------:R-:W-:Y:S01]  /*7e30*/  FADD.FTZ R159, R250, R159 ;  /* 0x0000009ffa9f7221 */ /* 0x000fe20000010000 */
[C---:B------:R-:W-:Y:S01]  /*7e40*/  HMMA.16816.F32.BF16 R32, R68.reuse, R82, R32 ;  /* 0x000000524420723c */ /* 0x040fe20000041820 */
[----:B------:R-:W4:Y:S01]  /*7e50*/  MUFU.EX2 R248, R248 ;  /* 0x000000f800f87308 */ /* 0x000f220000000800 */
[----:B------:R-:W5:Y:S02]  /*7e60*/  LDSM.16.MT88.4 R80, [R192+0x7000] ;  /* 0x00700000c050783b */ /* 0x000f640000004200 */
[----:B------:R-:W-:Y:S02]  /*7e70*/  FADD.FTZ R152, R179, R152 ;  /* 0x00000098b3987221 */ /* 0x000fe40000010000 */
[----:B---3--:R-:W-:Y:S02]  /*7e80*/  FADD.FTZ R159, R252, R159 ;  /* 0x0000009ffc9f7221 */ /* 0x008fe40000010000 */
[-C--:B------:R-:W-:Y:S03]  /*7e90*/  HMMA.16816.F32.BF16 R36, R68, R84.reuse, R36 ;  /* 0x000000544424723c */ /* 0x080fe60000041824 */
[----:B------:R-:W3:Y:S01]  /*7ea0*/  MUFU.EX2 R245, R245 ;  /* 0x000000f500f57308 */ /* 0x000ee20000000800 */
[----:B------:R-:W-:Y:S02]  /*7eb0*/  FADD.FTZ R152, R238, R152 ;  /* 0x00000098ee987221 */ /* 0x000fe40000010000 */
[----:B-1----:R-:W-:Y:S02]  /*7ec0*/  FADD.FTZ R146, R247, R146 ;  /* 0x00000092f7927221 */ /* 0x002fe40000010000 */
[C---:B------:R-:W-:Y:S05]  /*7ed0*/  HMMA.16816.F32.BF16 R40, R72.reuse, R84, R40 ;  /* 0x000000544828723c */ /* 0x040fea0000041828 */
[----:B------:R-:W1:Y:S03]  /*7ee0*/  MUFU.EX2 R242, R242 ;  /* 0x000000f200f27308 */ /* 0x000e660000000800 */
[-C--:B------:R-:W-:Y:S04]  /*7ef0*/  HMMA.16816.F32.BF16 R44, R72, R86.reuse, R44 ;  /* 0x00000056482c723c */ /* 0x080fe8000004182c */
[----:B----4-:R-:W-:Y:S03]  /*7f00*/  FADD.FTZ R146, R248, R146 ;  /* 0x00000092f8927221 */ /* 0x010fe60000010000 */
[----:B------:R-:W4:Y:S01]  /*7f10*/  MUFU.EX2 R240, R240 ;  /* 0x000000f000f07308 */ /* 0x000f220000000800 */
[C---:B------:R-:W-:Y:S01]  /*7f20*/  HMMA.16816.F32.BF16 R48, R68.reuse, R86, R48 ;  /* 0x000000564430723c */ /* 0x040fe20000041830 */
[----:B------:R-:W5:Y:S03]  /*7f30*/  LDSM.16.MT88.4 R84, [R190+0x7000] ;  /* 0x00700000be54783b */ /* 0x000f660000004200 */
[----:B---3--:R-:W-:Y:S04]  /*7f40*/  FADD.FTZ R142, R245, R142 ;  /* 0x0000008ef58e7221 */ /* 0x008fe80000010000 */
[-C--:B--2---:R-:W-:Y:S01]  /*7f50*/  HMMA.16816.F32.BF16 R52, R68, R76.reuse, R52 ;  /* 0x0000004c4434723c */ /* 0x084fe20000041834 */
[----:B------:R-:W2:Y:S03]  /*7f60*/  MUFU.EX2 R241, R241 ;  /* 0x000000f100f17308 */ /* 0x000ea60000000800 */
[----:B-1----:R-:W-:Y:S04]  /*7f70*/  FADD.FTZ R142, R242, R142 ;  /* 0x0000008ef28e7221 */ /* 0x002fe80000010000 */
[C---:B------:R-:W-:Y:S03]  /*7f80*/  HMMA.16816.F32.BF16 R56, R72.reuse, R76, R56 ;  /* 0x0000004c4838723c */ /* 0x040fe60000041838 */
[----:B------:R-:W1:Y:S01]  /*7f90*/  MUFU.EX2 R239, R239 ;  /* 0x000000ef00ef7308 */ /* 0x000e620000000800 */
[----:B----4-:R-:W-:Y:S04]  /*7fa0*/  FADD.FTZ R146, R240, R146 ;  /* 0x00000092f0927221 */ /* 0x010fe80000010000 */
[-C--:B------:R-:W-:Y:S05]  /*7fb0*/  HMMA.16816.F32.BF16 R60, R72, R78.reuse, R60 ;  /* 0x0000004e483c723c */ /* 0x080fea000004183c */
[----:B------:R-:W3:Y:S02]  /*7fc0*/  MUFU.EX2 R237, R237 ;  /* 0x000000ed00ed7308 */ /* 0x000ee40000000800 */
[----:B------:R-:W-:Y:S01]  /*7fd0*/  F2FP.BF16.PACK_AB R72, R248, R247 ;  /* 0x000000f7f848723e */ /* 0x000fe200000010ff */
[----:B------:R-:W-:Y:S01]  /*7fe0*/  HMMA.16816.F32.BF16 R64, R68, R78, R64 ;  /* 0x0000004e4440723c */ /* 0x000fe20000041840 */
[----:B------:R-:W4:Y:S03]  /*7ff0*/  LDSM.16.MT88.4 R76, [R189+0x7000] ;  /* 0x00700000bd4c783b */ /* 0x000f260000004200 */
[----:B------:R-:W-:Y:S01]  /*8000*/  F2FP.BF16.PACK_AB R73, R242, R245 ;  /* 0x000000f5f249723e */ /* 0x000fe200000010ff */
[C---:B--2---:R-:W-:Y:S01]  /*8010*/  FADD.FTZ R146, R241.reuse, R146 ;  /* 0x00000092f1927221 */ /* 0x044fe20000010000 */
[----:B------:R-:W-:Y:S01]  /*8020*/  F2FP.BF16.PACK_AB R74, R241, R240 ;  /* 0x000000f0f14a723e */ /* 0x000fe200000010ff */
[----:B------:R-:W2:Y:S01]  /*8030*/  MUFU.EX2 R234, R234 ;  /* 0x000000ea00ea7308 */ /* 0x000ea20000000800 */
[----:B------:R-:W-:Y:S04]  /*8040*/  F2FP.BF16.PACK_AB R68, R235, R180 ;  /* 0x000000b4eb44723e */ /* 0x000fe800000010ff */
[----:B------:R-:W-:Y:S01]  /*8050*/  F2FP.BF16.PACK_AB R69, R249, R243 ;  /* 0x000000f3f945723e */ /* 0x000fe200000010ff */
[----:B-1----:R-:W-:Y:S01]  /*8060*/  FADD.FTZ R142, R239, R142 ;  /* 0x0000008eef8e7221 */ /* 0x002fe20000010000 */
[----:B------:R-:W-:Y:S02]  /*8070*/  F2FP.BF16.PACK_AB R70, R252, R250 ;  /* 0x000000fafc46723e */ /* 0x000fe400000010ff */
[----:B------:R-:W-:Y:S01]  /*8080*/  F2FP.BF16.PACK_AB R71, R89, R88 ;  /* 0x000000585947723e */ /* 0x000fe200000010ff */
[----:B------:R-:W1:Y:S01]  /*8090*/  MUFU.EX2 R236, R236 ;  /* 0x000000ec00ec7308 */ /* 0x000e620000000800 */
[C---:B---3--:R-:W-:Y:S01]  /*80a0*/  F2FP.BF16.PACK_AB R75, R237.reuse, R239 ;  /* 0x000000efed4b723e */ /* 0x048fe200000010ff */
[----:B------:R-:W-:Y:S04]  /*80b0*/  FADD.FTZ R142, R237, R142 ;  /* 0x0000008eed8e7221 */ /* 0x000fe80000010000 */
[-C--:B-----5:R-:W-:Y:S04]  /*80c0*/  HMMA.16816.F32.BF16 R4, R68, R80.reuse, R4 ;  /* 0x000000504404723c */ /* 0x0a0fe80000041804 */
[----:B------:R-:W3:Y:S04]  /*80d0*/  MUFU.EX2 R183, R183 ;  /* 0x000000b700b77308 */ /* 0x000ee80000000800 */
[C---:B------:R-:W-:Y:S04]  /*80e0*/  HMMA.16816.F32.BF16 R8, R72.reuse, R80, R8 ;  /* 0x000000504808723c */ /* 0x040fe80000041808 */
[----:B--2---:R-:W-:Y:S02]  /*80f0*/  FADD.FTZ R159, R234, R159 ;  /* 0x0000009fea9f7221 */ /* 0x004fe40000010000 */
[----:B------:R-:W2:Y:S02]  /*8100*/  MUFU.EX2 R182, R182 ;  /* 0x000000b600b67308 */ /* 0x000ea40000000800 */
[-C--:B------:R-:W-:Y:S04]  /*8110*/  HMMA.16816.F32.BF16 R12, R72, R82.reuse, R12 ;  /* 0x00000052480c723c */ /* 0x080fe8000004180c */
[----:B-1----:R-:W-:Y:S04]  /*8120*/  FADD.FTZ R159, R236, R159 ;  /* 0x0000009fec9f7221 */ /* 0x002fe80000010000 */
[C---:B------:R-:W-:Y:S01]  /*8130*/  HMMA.16816.F32.BF16 R16, R68.reuse, R82, R16 ;  /* 0x000000524410723c */ /* 0x040fe20000041810 */
[----:B------:R-:W1:Y:S01]  /*8140*/  LDSM.16.MT88.4 R80, [R188+0x7000] ;  /* 0x00700000bc50783b */ /* 0x000e620000004200 */
[----:B------:R-:W5:Y:S02]  /*8150*/  MUFU.EX2 R246, R246 ;  /* 0x000000f600f67308 */ /* 0x000f640000000800 */
[----:B---3--:R-:W-:Y:S04]  /*8160*/  FADD.FTZ R152, R183, R152 ;  /* 0x00000098b7987221 */ /* 0x008fe80000010000 */
[-C--:B------:R-:W-:Y:S04]  /*8170*/  HMMA.16816.F32.BF16 R20, R68, R84.reuse, R20 ;  /* 0x000000544414723c */ /* 0x080fe80000041814 */
[----:B------:R-:W3:Y:S01]  /*8180*/  MUFU.EX2 R251, R251 ;  /* 0x000000fb00fb7308 */ /* 0x000ee20000000800 */
[----:B--2---:R-:W-:Y:S03]  /*8190*/  FADD.FTZ R152, R182, R152 ;  /* 0x00000098b6987221 */ /* 0x004fe60000010000 */
[C---:B------:R-:W-:Y:S06]  /*81a0*/  HMMA.16816.F32.BF16 R24, R72.reuse, R84, R24 ;  /* 0x000000544818723c */ /* 0x040fec0000041818 */
[----:B------:R-:W2:Y:S02]  /*81b0*/  MUFU.EX2 R181, R181 ;  /* 0x000000b500b57308 */ /* 0x000ea40000000800 */
[-C--:B------:R-:W-:Y:S04]  /*81c0*/  HMMA.16816.F32.BF16 R28, R72, R86.reuse, R28 ;  /* 0x00000056481c723c */ /* 0x080fe8000004181c */
[----:B-----5:R-:W-:Y:S04]  /*81d0*/  FADD.FTZ R159, R246, R159 ;  /* 0x0000009ff69f7221 */ /* 0x020fe80000010000 */
[C---:B------:R-:W-:Y:S01]  /*81e0*/  HMMA.16816.F32.BF16 R32, R68.reuse, R86, R32 ;  /* 0x000000564420723c */ /* 0x040fe20000041820 */
[----:B------:R-:W5:Y:S01]  /*81f0*/  LDSM.16.MT88.4 R84, [R189+0x7800] ;  /* 0x00780000bd54783b */ /* 0x000f620000004200 */
[----:B------:R-:W1:Y:S02]  /*8200*/  MUFU.EX2 R244, R244 ;  /* 0x000000f400f47308 */ /* 0x000e640000000800 */
[----:B---3--:R-:W-:Y:S04]  /*8210*/  FADD.FTZ R231, R251, R159 ;  /* 0x0000009ffbe77221 */ /* 0x008fe80000010000 */
[-C--:B----4-:R-:W-:Y:S04]  /*8220*/  HMMA.16816.F32.BF16 R36, R68, R76.reuse, R36 ;  /* 0x0000004c4424723c */ /* 0x090fe80000041824 */
[----:B------:R-:W3:Y:S01]  /*8230*/  MUFU.EX2 R172, R172 ;  /* 0x000000ac00ac7308 */ /* 0x000ee20000000800 */
[----:B--2---:R-:W-:Y:S03]  /*8240*/  FADD.FTZ R152, R181, R152 ;  /* 0x00000098b5987221 */ /* 0x004fe60000010000 */
[C---:B------:R-:W-:Y:S06]  /*8250*/  HMMA.16816.F32.BF16 R40, R72.reuse, R76, R40 ;  /* 0x0000004c4828723c */ /* 0x040fec0000041828 */
[----:B------:R-:W2:Y:S02]  /*8260*/  MUFU.EX2 R169, R169 ;  /* 0x000000a900a97308 */ /* 0x000ea40000000800 */
[-C--:B------:R-:W-:Y:S04]  /*8270*/  HMMA.16816.F32.BF16 R44, R72, R78.reuse, R44 ;  /* 0x0000004e482c723c */ /* 0x080fe8000004182c */
[----:B-1----:R-:W-:Y:S04]  /*8280*/  FADD.FTZ R230, R244, R152 ;  /* 0x00000098f4e67221 */ /* 0x002fe80000010000 */
[C---:B------:R-:W-:Y:S01]  /*8290*/  HMMA.16816.F32.BF16 R48, R68.reuse, R78, R48 ;  /* 0x0000004e4430723c */ /* 0x040fe20000041830 */
[----:B------:R-:W1:Y:S03]  /*82a0*/  MUFU.EX2 R166, R166 ;  /* 0x000000a600a67308 */ /* 0x000e660000000800 */
[----:B---3--:R-:W-:Y:S04]  /*82b0*/  FADD.FTZ R146, R172, R146 ;  /* 0x00000092ac927221 */ /* 0x008fe80000010000 */
[-C--:B------:R-:W-:Y:S03]  /*82c0*/  HMMA.16816.F32.BF16 R52, R68, R80.reuse, R52 ;  /* 0x000000504434723c */ /* 0x080fe60000041834 */
[----:B------:R-:W3:Y:S01]  /*82d0*/  MUFU.EX2 R164, R164 ;  /* 0x000000a400a47308 */ /* 0x000ee20000000800 */
[C---:B--2---:R-:W-:Y:S04]  /*82e0*/  FADD.FTZ R146, R169.reuse, R146 ;  /* 0x00000092a9927221 */ /* 0x044fe80000010000 */
[C---:B------:R-:W-:Y:S05]  /*82f0*/  HMMA.16816.F32.BF16 R56, R72.reuse, R80, R56 ;  /* 0x000000504838723c */ /* 0x040fea0000041838 */
[----:B------:R-:W2:Y:S03]  /*8300*/  MUFU.EX2 R163, R163 ;  /* 0x000000a300a37308 */ /* 0x000ea60000000800 */
[-C--:B------:R-:W-:Y:S04]  /*8310*/  HMMA.16816.F32.BF16 R60, R72, R82.reuse, R60 ;  /* 0x00000052483c723c */ /* 0x080fe8000004183c */
[----:B-1----:R-:W-:Y:S03]  /*8320*/  FADD.FTZ R142, R166, R142 ;  /* 0x0000008ea68e7221 */ /* 0x002fe60000010000 */
[----:B------:R-:W1:Y:S01]  /*8330*/  MUFU.EX2 R176, R176 ;  /* 0x000000b000b07308 */ /* 0x000e620000000800 */
[----:B------:R-:W-:Y:S04]  /*8340*/  HMMA.16816.F32.BF16 R64, R68, R82, R64 ;  /* 0x000000524440723c */ /* 0x000fe80000041840 */
[----:B------:R-:W-:Y:S01]  /*8350*/  F2FP.BF16.PACK_AB R72, R169, R172 ;  /* 0x000000aca948723e */ /* 0x000fe200000010ff */
[C---:B---3--:R-:W-:Y:S01]  /*8360*/  FADD.FTZ R142, R164.reuse, R142 ;  /* 0x0000008ea48e7221 */ /* 0x048fe20000010000 */
[----:B------:R-:W-:Y:S02]  /*8370*/  F2FP.BF16.PACK_AB R73, R164, R166 ;  /* 0x000000a6a449723e */ /* 0x000fe400000010ff */
[----:B------:R-:W-:Y:S01]  /*8380*/  F2FP.BF16.PACK_AB R68, R236, R234 ;  /* 0x000000eaec44723e */ /* 0x000fe200000010ff */
[----:B------:R-:W3:Y:S03]  /*8390*/  MUFU.EX2 R138, R138 ;  /* 0x0000008a008a7308 */ /* 0x000ee60000000800 */
[----:B------:R-:W-:Y:S01]  /*83a0*/  F2FP.BF16.PACK_AB R69, R182, R183 ;  /* 0x000000b7b645723e */ /* 0x000fe200000010ff */
[----:B--2---:R-:W-:Y:S01]  /*83b0*/  FADD.FTZ R146, R163, R146 ;  /* 0x00000092a3927221 */ /* 0x004fe20000010000 */
[----:B------:R-:W-:Y:S02]  /*83c0*/  F2FP.BF16.PACK_AB R70, R251, R246 ;  /* 0x000000f6fb46723e */ /* 0x000fe400000010ff */
[----:B------:R-:W-:Y:S03]  /*83d0*/  F2FP.BF16.PACK_AB R71, R244, R181 ;  /* 0x000000b5f447723e */ /* 0x000fe600000010ff */
[----:B------:R-:W2:Y:S04]  /*83e0*/  MUFU.EX2 R170, R170 ;  /* 0x000000aa00aa7308 */ /* 0x000ea80000000800 */
[-C--:B------:R-:W-:Y:S01]  /*83f0*/  HMMA.16816.F32.BF16 R128, R68, R116.reuse, R4 ;  /* 0x000000744480723c */ /* 0x080fe20000041804 */
[----:B------:R-:W4:Y:S02]  /*8400*/  LDSM.16.MT88.4 R4, [R188+0x7800] ;  /* 0x00780000bc04783b */ /* 0x000f240000004200 */
[C---:B-1----:R-:W-:Y:S01]  /*8410*/  F2FP.BF16.PACK_AB R74, R176.reuse, R163 ;  /* 0x000000a3b04a723e */ /* 0x042fe200000010ff */
[----:B------:R-:W-:Y:S02]  /*8420*/  FADD.FTZ R229, R176, R146 ;  /* 0x00000092b0e57221 */ /* 0x000fe40000010000 */
[----:B---3--:R-:W-:Y:S01]  /*8430*/  FADD.FTZ R142, R138, R142 ;  /* 0x0000008e8a8e7221 */ /* 0x008fe20000010000 */
        /* <DEDUP_REMOVED lines=9> */
[-C--:B-----5:R-:W-:Y:S08]  /*84d0*/  HMMA.16816.F32.BF16 R96, R68, R84.reuse, R36 ;  /* 0x000000544460723c */ /* 0x0a0ff00000041824 */
        /* <DEDUP_REMOVED lines=8> */
.L_x_1409:
        /* <DEDUP_REMOVED lines=213> */
[----:B------:R-:W-:Y:S04]  /*92b0*/  STS [R10], R12 ;  /* 0x0000000c0a007388 */ /* 0x000fe80000000800 */
[----:B---3--:R-:W1:Y:S04]  /*92c0*/  S2R R0, SR_CTAID.Y ;  /* 0x0000000000007919 */ /* 0x008e680000002600 */
        /* <DEDUP_REMOVED lines=17> */
[----:B------:R-:W-:Y:S01]  /*93e0*/  SEL R41, R41, RZ, P2 ;  /* 0x000000ff29297207 */ /* 0x000fe20001000000 */
[----:B--2---:R-:W2:Y:S01]  /*93f0*/  S2R R10, SR_CTAID.X ;  /* 0x00000000000a7919 */ /* 0x004ea20000002500 */
[----:B------:R-:W-:-:S02]  /*9400*/  @!P2 MOV R44, R203 ;  /* 0x000000cb002ca202 */ /* 0x000fc40000000f00 */
[----:B------:R-:W-:Y:S01]  /*9410*/  LOP3.LUT P2, RZ, R204, 0x3, RZ, 0xc0, !PT ;  /* 0x00000003ccff7812 */ /* 0x000fe2000784c0ff */
[----:B------:R3:W4:Y:S01]  /*9420*/  LDS.128 R36, [R212] ;  /* 0x00000000d4247984 */ /* 0x0007220000000c00 */
[----:B------:R-:W-:Y:S02]  /*9430*/  @!P0 MOV R8, R46 ;  /* 0x0000002e00088202 */ /* 0x000fe40000000f00 */
[----:B------:R-:W-:Y:S01]  /*9440*/  MOV R40, 0x7f800000 ;  /* 0x7f80000000287802 */ /* 0x000fe20000000f00 */
[----:B------:R3:W3:Y:S01]  /*9450*/  LDS.128 R32, [R212+0x800] ;  /* 0x00080000d4207984 */ /* 0x0006e20000000c00 */
[----:B------:R-:W-:-:S03]  /*9460*/  @P5 FFMA.FTZ R40, R135, c[0x0][0x238], R5 ;  /* 0x00008e0087285a23 */ /* 0x000fc60000010005 */
[----:B------:R3:W3:Y:S01]  /*9470*/  LDS.128 R28, [R212+0x1000] ;  /* 0x00100000d41c7984 */ /* 0x0006e20000000c00 */
[----:B-1----:R-:W-:Y:S01]  /*9480*/  IMAD R41, R11, R9, R41 ;  /* 0x000000090b297224 */ /* 0x002fe200078e0229 */
[----:B------:R-:W-:Y:S02]  /*9490*/  MOV R9, 0x7f800000 ;  /* 0x7f80000000097802 */ /* 0x000fe40000000f00 */
[----:B------:R1:W1:Y:S01]  /*94a0*/  LDS.128 R24, [R212+0x1800] ;  /* 0x00180000d4187984 */ /* 0x0002620000000c00 */
[----:B------:R-:W-:-:S03]  /*94b0*/  @P4 FFMA.FTZ R9, R134, c[0x0][0x238], R4 ;  /* 0x00008e0086094a23 */ /* 0x000fc60000010004 */
[----:B------:R1:W1:Y:S04]  /*94c0*/  LDS.128 R20, [R212+0x2000] ;  /* 0x00200000d4147984 */ /* 0x0002680000000c00 */
[----:B------:R1:W1:Y:S01]  /*94d0*/  LDS.128 R16, [R212+0x2800] ;  /* 0x00280000d4107984 */ /* 0x0002620000000c00 */
[----:B--2---:R-:W-:Y:S01]  /*94e0*/  IMAD R6, R10, R0, RZ ;  /* 0x000000000a067224 */ /* 0x004fe200078e02ff */
[----:B------:R-:W-:Y:S01]  /*94f0*/  MOV R10, 0x7f800000 ;  /* 0x7f800000000a7802 */ /* 0x000fe20000000f00 */
[----:B------:R-:W-:Y:S01]  /*9500*/  @P3 FFMA.FTZ R10, R133, c[0x0][0x238], R43 ;  /* 0x00008e00850a3a23 */ /* 0x000fe2000001002b */
[----:B------:R2:W1:Y:S02]  /*9510*/  LDS.128 R12, [R212+0x3000] ;  /* 0x00300000d40c7984 */ /* 0x0004640000000c00 */
[----:B------:R-:W-:-:S02]  /*9520*/  SHF.L.U32 R6, R6, 0x7, RZ ;  /* 0x0000000706067819 */ /* 0x000fc400000006ff */
[----:B------:R-:W1:Y:S02]  /*9530*/  LDS.128 R212, [R212+0x3800] ;  /* 0x00380000d4d47984 */ /* 0x000e640000000c00 */
        /* <DEDUP_REMOVED lines=44> */
.L_x_1414:
[----:B------:R-:W-:Y:S05]  /*9800*/  BSYNC B0 ;  /* 0x0000000000007941 */ /* 0x000fea0003800000 */
.L_x_1413:
[C---:B--2---:R-:W-:Y:S01]  /*9810*/  IADD3 R4, P0, R220.reuse, R8, RZ ;  /* 0x00000008dc047210 */ /* 0x044fe20007f1e0ff */
        /* <DEDUP_REMOVED lines=18> */
.L_x_1416:
[----:B------:R-:W-:Y:S05]  /*9940*/  BSYNC B0 ;  /* 0x0000000000007941 */ /* 0x000fea0003800000 */
.L_x_1415:
[----:B------:R-:W-:Y:S01]  /*9950*/  ISETP.GE.OR P0, PT, R211, R200, P1 ;  /* 0x000000c8d300720c */ /* 0x000fe20000f06670 */
        /* <DEDUP_REMOVED lines=13> */
.L_x_1418:
[----:B------:R-:W-:Y:S05]  /*9a30*/  BSYNC B0 ;  /* 0x0000000000007941 */ /* 0x000fea0003800000 */
.L_x_1417:
        /* <DEDUP_REMOVED lines=14> */
.L_x_1420:
[----:B------:R-:W-:Y:S05]  /*9b20*/  BSYNC B0 ;  /* 0x0000000000007941 */ /* 0x000fea0003800000 */
.L_x_1419:
        /* <DEDUP_REMOVED lines=14> */
.L_x_1422:
[----:B------:R-:W-:Y:S05]  /*9c10*/  BSYNC B0 ;  /* 0x0000000000007941 */ /* 0x000fea0003800000 */
.L_x_1421:
        /* <DEDUP_REMOVED lines=14> */
.L_x_1424:
[----:B------:R-:W-:Y:S05]  /*9d00*/  BSYNC B0 ;  /* 0x0000000000007941 */ /* 0x000fea0003800000 */
.L_x_1423:
        /* <DEDUP_REMOVED lines=14> */
.L_x_1426:
[----:B------:R-:W-:Y:S05]  /*9df0*/  BSYNC B0 ;  /* 0x0000000000007941 */ /* 0x000fea0003800000 */
.L_x_1425:
        /* <DEDUP_REMOVED lines=14> */
.L_x_1428:
[----:B------:R-:W-:Y:S05]  /*9ee0*/  BSYNC B0 ;  /* 0x0000000000007941 */ /* 0x000fea0003800000 */
.L_x_1427:
[----:B------:R-:W-:-:S13]  /*9ef0*/  ISETP.GE.OR P1, PT, R205, R200, P1 ;  /* 0x000000c8cd00720c */ /* 0x000fda0000f26670 */
        /* <DEDUP_REMOVED lines=13> */
.L_x_1371:
[----:B------:R-:W2:Y:S01]  /*9fd0*/  LDC.U8 R0, c[0x0][0x329] ;  /* 0x0000ca40ff007b82 */ /* 0x000ea20000000000 */
[----:B------:R-:W-:Y:S01]  /*9fe0*/  ISETP.NE.AND P4, PT, R203, -0x1, PT ;  /* 0xffffffffcb00780c */ /* 0x000fe20003f85270 */
[----:B------:R-:W-:Y:S01]  /*9ff0*/  BSSY B0, `(.L_x_1429) ;  /* 0x000003f000007945 */ /* 0x000fe20003800000 */
[----:B------:R-:W-:Y:S02]  /*a000*/  SHF.R.S32.HI R20, RZ, 0x1f, R6 ;  /* 0x0000001fff147819 */ /* 0x000fe40000011406 */
[----:B------:R-:W-:-:S03]  /*a010*/  IADD3 R7, -R200, R7, RZ ;  /* 0x00000007c8077210 */ /* 0x000fc60007ffe1ff */
[----:B------:R-:W3:Y:S01]  /*a020*/  LDC.U8 R2, c[0x0][0x328] ;  /* 0x0000ca00ff027b82 */ /* 0x000ee20000000000 */
[----:B------:R-:W-:-:S04]  /*a030*/  IMAD R20, R20, c[0x0][0x1f0], RZ ;  /* 0x00007c0014147a24 */ /* 0x000fc800078e02ff */
[----:B------:R-:W-:Y:S01]  /*a040*/  IMAD R20, R6, c[0x0][0x1f4], R20 ;  /* 0x00007d0006147a24 */ /* 0x000fe200078e0214 */
[----:B-1----:R-:W-:Y:S01]  /*a050*/  @!P4 SHF.R.S32.HI R8, RZ, 0x1f, R4 ;  /* 0x0000001fff08c819 */ /* 0x002fe20000011404 */
[----:B------:R-:W-:-:S04]  /*a060*/  @!P4 IMAD.WIDE.U32 R10, R4, c[0x0][0x1e0], RZ ;  /* 0x00007800040aca25 */ /* 0x000fc800078e00ff */
[----:B------:R-:W-:Y:S02]  /*a070*/  @!P4 IMAD R8, R8, c[0x0][0x1e0], RZ ;  /* 0x000078000808ca24 */ /* 0x000fe400078e02ff */
[----:B------:R-:W-:Y:S01]  /*a080*/  @P4 IMAD.WIDE.U32 R16, R203, c[0x0][0x1e8], RZ ;  /* 0x00007a00cb104a25 */ /* 0x000fe200078e00ff */
[----:B--2---:R-:W-:-:S03]  /*a090*/  ISETP.NE.AND P0, PT, R0, RZ, PT ;  /* 0x000000ff0000720c */ /* 0x004fc60003f05270 */
[----:B------:R-:W-:Y:S02]  /*a0a0*/  @!P4 IMAD.MOV.U32 R16, RZ, RZ, R10 ;  /* 0x000000ffff10c224 */ /* 0x000fe400078e000a */
[----:B------:R-:W-:Y:S01]  /*a0b0*/  @!P4 IMAD R8, R4, c[0x0][0x1e4], R8 ;  /* 0x000079000408ca24 */ /* 0x000fe200078e0208 */
[----:B---3--:R-:W-:Y:S02]  /*a0c0*/  ISETP.NE.AND P3, PT, R2, RZ, PT ;  /* 0x000000ff0200720c */ /* 0x008fe40003f65270 */
[----:B------:R-:W-:Y:S02]  /*a0d0*/  SHF.R.S32.HI R2, RZ, 0x1f, R85 ;  /* 0x0000001fff027819 */ /* 0x000fe40000011455 */
[----:B------:R-:W-:-:S03]  /*a0e0*/  ISETP.NE.OR P2, PT, R0, RZ, !P3 ;  /* 0x000000ff0000720c */ /* 0x000fc60005f45670 */
[----:B------:R-:W-:Y:S01]  /*a0f0*/  @P0 IMAD.MOV.U32 R3, RZ, RZ, c[0x0][0x210] ;  /* 0x00008400ff030624 */ /* 0x000fe200078e00ff */
[----:B------:R-:W-:Y:S01]  /*a100*/  LEA.HI R2, R2, R85, RZ, 0x3 ;  /* 0x0000005502027211 */ /* 0x000fe200078f18ff */
[----:B------:R-:W-:Y:S01]  /*a110*/  @!P0 IMAD.MOV.U32 R5, RZ, RZ, c[0x0][0x214] ;  /* 0x00008500ff058624 */ /* 0x000fe200078e00ff */
[----:B------:R-:W-:Y:S01]  /*a120*/  ISETP.NE.OR P1, PT, R203, -0x1, P2 ;  /* 0xffffffffcb00780c */ /* 0x000fe20001725670 */
[----:B------:R-:W-:Y:S01]  /*a130*/  @P0 IMAD R3, R3, c[0x0][0x214], RZ ;  /* 0x0000850003030a24 */ /* 0x000fe200078e02ff */
[----:B------:R-:W-:Y:S01]  /*a140*/  LOP3.LUT R9, R2, 0xfffffff8, RZ, 0xc0, !PT ;  /* 0xfffffff802097812 */ /* 0x000fe200078ec0ff */
[----:B------:R-:W-:Y:S01]  /*a150*/  @P4 IMAD R0, R203, c[0x0][0x1ec], R17 ;  /* 0x00007b00cb004a24 */ /* 0x000fe200078e0211 */
[----:B------:R-:W-:Y:S01]  /*a160*/  @!P0 SEL R3, R5, c[0x0][0x234], !P3 ;  /* 0x00008d0005038a07 */ /* 0x000fe20005800000 */
[----:B------:R-:W-:Y:S01]  /*a170*/  @!P4 IMAD.IADD R0, R11, 0x1, R8 ;  /* 0x000000010b00c824 */ /* 0x000fe200078e0208 */
[----:B------:R-:W-:Y:S01]  /*a180*/  @P0 MOV R5, 0x1 ;  /* 0x0000000100050802 */ /* 0x000fe20000000f00 */
[----:B------:R-:W-:Y:S01]  /*a190*/  IMAD.IADD R85, R85, 0x1, -R9 ;  /* 0x0000000155557824 */ /* 0x000fe200078e0a09 */
[----:B------:R-:W-:Y:S01]  /*a1a0*/  SHF.R.S32.HI R2, RZ, 0x3, R2 ;  /* 0x00000003ff027819 */ /* 0x000fe20000011402 */
[----:B------:R-:W-:Y:S01]  /*a1b0*/  @!P0 IMAD R5, R3, c[0x0][0x1c0], RZ ;  /* 0x0000700003058a24 */ /* 0x000fe200078e02ff */
[----:B------:R-:W-:Y:S01]  /*a1c0*/  CS2R R8, SRZ ;  /* 0x0000000000087805 */ /* 0x000fe2000001ff00 */
[----:B------:R-:W-:-:S02]  /*a1d0*/  IMAD.SHL.U32 R10, R85, 0x8, RZ ;  /* 0x00000008550a7824 */ /* 0x000fc400078e00ff */
[C---:B------:R-:W-:Y:S02]  /*a1e0*/  @!P1 IMAD R203, R4.reuse, c[0x0][0x214], RZ ;  /* 0x0000850004cb9a24 */ /* 0x040fe400078e02ff */
[----:B------:R-:W-:Y:S01]  /*a1f0*/  IMAD R5, R4, R5, RZ ;  /* 0x0000000504057224 */ /* 0x000fe200078e02ff */
[C---:B------:R-:W-:Y:S01]  /*a200*/  IADD3 R16, P3, R10.reuse, R16, RZ ;  /* 0x000000100a107210 */ /* 0x040fe20007f7e0ff */
[----:B------:R-:W-:Y:S01]  /*a210*/  @!P2 IMAD.MOV.U32 R8, RZ, RZ, R203 ;  /* 0x000000ffff08a224 */ /* 0x000fe200078e00cb */
[C---:B------:R-:W-:Y:S02]  /*a220*/  ISETP.GE.AND P1, PT, R10.reuse, c[0x0][0x220], PT ;  /* 0x000088000a007a0c */ /* 0x040fe40003f26270 */
[----:B------:R-:W-:Y:S01]  /*a230*/  LEA.HI.X.SX32 R17, R10, R0, 0x1, P3 ;  /* 0x000000000a117211 */ /* 0x000fe200018f0eff */
[----:B------:R-:W-:Y:S01]  /*a240*/  @P0 IMAD.MOV.U32 R0, RZ, RZ, c[0x0][0x210] ;  /* 0x00008400ff000624 */ /* 0x000fe200078e00ff */
[----:B------:R-:W-:Y:S01]  /*a250*/  SEL R5, R5, RZ, P2 ;  /* 0x000000ff05057207 */ /* 0x000fe20001000000 */
[----:B------:R-:W-:Y:S01]  /*a260*/  @!P0 IMAD.MOV.U32 R0, RZ, RZ, 0x1 ;  /* 0x00000001ff008424 */ /* 0x000fe200078e00ff */
[-C--:B------:R-:W-:Y:S01]  /*a270*/  ISETP.GE.OR P3, PT, R2, R7.reuse, P1 ;  /* 0x000000070200720c */ /* 0x080fe20000f66670 */
[----:B------:R-:W-:Y:S01]  /*a280*/  IMAD.WIDE.U32 R16, R6, c[0x0][0x1f0], R16 ;  /* 0x00007c0006107a25 */ /* 0x000fe200078e0010 */
[----:B------:R-:W-:-:S02]  /*a290*/  ISETP.GE.AND P0, PT, R2, R7, PT ;  /* 0x000000070200720c */ /* 0x000fc40003f06270 */
[----:B------:R-:W-:Y:S01]  /*a2a0*/  @!P2 SHF.R.S32.HI R9, RZ, 0x1f, R203 ;  /* 0x0000001fff09a819 */ /* 0x000fe200000114cb */
[----:B------:R-:W-:Y:S02]  /*a2b0*/  IMAD R4, R200, R0, RZ ;  /* 0x00000000c8047224 */ /* 0x000fe400078e02ff */
[----:B------:R-:W-:Y:S01]  /*a2c0*/  IMAD R6, R6, R3, R5 ;  /* 0x0000000306067224 */ /* 0x000fe200078e0205 */
[----:B------:R-:W-:Y:S01]  /*a2d0*/  P2R R5, PR, RZ, 0x1 ;  /* 0x00000001ff057803 */ /* 0x000fe20000000000 */
[----:B------:R-:W-:Y:S01]  /*a2e0*/  IMAD.IADD R21, R20, 0x1, R17 ;  /* 0x0000000114157824 */ /* 0x000fe200078e0211 */
[----:B------:R-:W-:Y:S02]  /*a2f0*/  SHF.R.S32.HI R15, RZ, 0x1f, R4 ;  /* 0x0000001fff0f7819 */ /* 0x000fe40000011404 */
[----:B------:R-:W-:Y:S02]  /*a300*/  SHF.R.S32.HI R3, RZ, 0x1f, R2 ;  /* 0x0000001fff037819 */ /* 0x000fe40000011402 */
[----:B------:R-:W-:-:S02]  /*a310*/  IADD3 R4, P2, P0, R4, R8, R6 ;  /* 0x0000000804047210 */ /* 0x000fc4000785e006 */
[----:B------:R-:W-:Y:S01]  /*a320*/  SHF.R.S32.HI R6, RZ, 0x1f, R6 ;  /* 0x0000001fff067819 */ /* 0x000fe20000011406 */
[----:B------:R-:W-:-:S03]  /*a330*/  IMAD.WIDE R222, R222, 0x80, R2 ;  /* 0x00000080dede7825 */ /* 0x000fc600078e0202 */
        /* <DEDUP_REMOVED lines=10> */
.L_x_1430:
[----:B------:R-:W-:Y:S05]  /*a3e0*/  BSYNC B0 ;  /* 0x0000000000007941 */ /* 0x000fea0003800000 */
.L_x_1429:
[----:B------:R-:W-:Y:S01]  /*a3f0*/  IADD3 R14, R2, 0x10, RZ ;  /* 0x00000010020e7810 */ /* 0x000fe20007ffe0ff */
[----:B------:R-:W-:Y:S03]  /*a400*/  BSSY B0, `(.L_x_1431) ;  /* 0x0000010000007945 */ /* 0x000fe60003800000 */
[CC--:B------:R-:W-:Y:S02]  /*a410*/  ISETP.GE.OR P0, PT, R14.reuse, R7.reuse, P1 ;  /* 0x000000070e00720c */ /* 0x0c0fe40000f06670 */
[----:B------:R-:W-:-:S04]  /*a420*/  ISETP.GE.AND P2, PT, R14, R7, PT ;  /* 0x000000070e00720c */ /* 0x000fc80003f46270 */
[----:B------:R-:W-:-:S07]  /*a430*/  P2R R18, PR, RZ, 0x4 ;  /* 0x00000004ff127803 */ /* 0x000fce0000000000 */
        /* <DEDUP_REMOVED lines=12> */
.L_x_1432:
[----:B------:R-:W-:Y:S05]  /*a500*/  BSYNC B0 ;  /* 0x0000000000007941 */ /* 0x000fea0003800000 */
.L_x_1431:
        /* <DEDUP_REMOVED lines=16> */
.L_x_1434:
[----:B------:R-:W-:Y:S05]  /*a610*/  BSYNC B0 ;  /* 0x0000000000007941 */ /* 0x000fea0003800000 */
.L_x_1433:
        /* <DEDUP_REMOVED lines=16> */
.L_x_1436:
[----:B------:R-:W-:Y:S05]  /*a720*/  BSYNC B0 ;  /* 0x0000000000007941 */ /* 0x000fea0003800000 */
.L_x_1435:
        /* <DEDUP_REMOVED lines=16> */
.L_x_1438:
[----:B------:R-:W-:Y:S05]  /*a830*/  BSYNC B0 ;  /* 0x0000000000007941 */ /* 0x000fea0003800000 */
.L_x_1437:
        /* <DEDUP_REMOVED lines=16> */
.L_x_1440:
[----:B------:R-:W-:Y:S05]  /*a940*/  BSYNC B0 ;  /* 0x0000000000007941 */ /* 0x000fea0003800000 */
.L_x_1439:
        /* <DEDUP_REMOVED lines=16> */
.L_x_1442:
[----:B------:R-:W-:Y:S05]  /*aa50*/  BSYNC B0 ;  /* 0x0000000000007941 */ /* 0x000fea0003800000 */
.L_x_1441:
        /* <DEDUP_REMOVED lines=15> */
.L_x_1444:
[----:B------:R-:W-:Y:S05]  /*ab50*/  BSYNC B0 ;  /* 0x0000000000007941 */ /* 0x000fea0003800000 */
.L_x_1443:
        /* <DEDUP_REMOVED lines=10> */
[----:B------:R-:W-:Y:S01]  /*ac00*/  @!P0 IADD3 R7, P1, R2, R4, RZ ;  /* 0x0000000402078210 */ /* 0x000fe20007f3e0ff */
[----:B------:R-:W-:-:S03]  /*ac10*/  @!P6 IMAD R13, R13, R0, RZ ;  /* 0x000000000d0de224 */ /* 0x000fc600078e02ff */
[----:B------:R-:W-:Y:S01]  /*ac20*/  @!P0 LEA.HI.X.SX32 R2, R2, R15, 0x1, P1 ;  /* 0x0000000f02028211 */ /* 0x000fe200008f0eff */
[----:B------:R-:W-:Y:S01]  /*ac30*/  @!P4 IMAD R11, R11, R0, RZ ;  /* 0x000000000b0bc224 */ /* 0x000fe200078e02ff */
[----:B------:R-:W-:-:S13]  /*ac40*/  ISETP.NE.OR P1, PT, R85, RZ, P2 ;  /* 0x000000ff5500720c */ /* 0x000fda0001725670 */
[----:B------:R-:W-:-:S05]  /*ac50*/  @!P1 IMAD R8, R14, R0, RZ ;  /* 0x000000000e089224 */ /* 0x000fca00078e02ff */
[----:B------:R-:W-:-:S04]  /*ac60*/  @!P1 IADD3 R14, P2, R8, R4, RZ ;  /* 0x00000004080e9210 */ /* 0x000fc80007f5e0ff */
[----:B------:R-:W-:Y:S02]  /*ac70*/  @!P1 LEA.HI.X.SX32 R8, R8, R15, 0x1, P2 ;  /* 0x0000000f08089211 */ /* 0x000fe400010f0eff */
[----:B------:R-:W-:-:S04]  /*ac80*/  @!P0 LEA R16, P2, R7, c[0x0][0x200], 0x2 ;  /* 0x0000800007108a11 */ /* 0x000fc800078410ff */
[----:B------:R-:W-:Y:S01]  /*ac90*/  @!P0 LEA.HI.X R17, R7, c[0x0][0x204], R2, 0x2, P2 ;  /* 0x0000810007118a11 */ /* 0x000fe200010f1402 */
[----:B------:R-:W-:Y:S01]  /*aca0*/  @!P0 IMAD.MOV.U32 R2, RZ, RZ, 0x7f800000 ;  /* 0x7f800000ff028424 */ /* 0x000fe200078e00ff */
[----:B------:R-:W-:Y:S01]  /*acb0*/  @!P1 LEA R18, P2, R14, c[0x0][0x200], 0x2 ;  /* 0x000080000e129a11 */ /* 0x000fe200078410ff */
[----:B------:R-:W-:-:S03]  /*acc0*/  @!P3 IMAD R7, R10, R0, RZ ;  /* 0x000000000a07b224 */ /* 0x000fc600078e02ff */
[----:B------:R3:W-:Y:S01]  /*acd0*/  @!P0 STG.E [R16.64], R2 ;  /* 0x0000000210008986 */ /* 0x0007e2000c101906 */
[----:B------:R-:W-:Y:S02]  /*ace0*/  @!P1 LEA.HI.X R19, R14, c[0x0][0x204], R8, 0x2, P2 ;  /* 0x000081000e139a11 */ /* 0x000fe400010f1408 */
[----:B------:R-:W-:Y:S01]  /*acf0*/  ISETP.NE.AND P2, PT, R3, RZ, PT ;  /* 0x000000ff0300720c */ /* 0x000fe20003f45270 */
[----:B------:R-:W-:-:S03]  /*ad00*/  @!P5 IMAD R3, R12, R0, RZ ;  /* 0x000000000c03d224 */ /* 0x000fc600078e02ff */
[----:B------:R-:W-:-:S13]  /*ad10*/  ISETP.NE.OR P2, PT, R85, RZ, P2 ;  /* 0x000000ff5500720c */ /* 0x000fda0001745670 */
[----:B------:R-:W-:Y:S02]  /*ad20*/  @!P2 IMAD R9, R9, R0, RZ ;  /* 0x000000000909a224 */ /* 0x000fe400078e02ff */
[----:B---3--:R-:W-:-:S05]  /*ad30*/  @!P1 IMAD.MOV.U32 R2, RZ, RZ, 0x7f800000 ;  /* 0x7f800000ff029424 */ /* 0x008fca00078e00ff */
[----:B------:R3:W-:Y:S01]  /*ad40*/  @!P1 STG.E [R18.64], R2 ;  /* 0x0000000212009986 */ /* 0x0007e2000c101906 */
[----:B------:R-:W-:-:S04]  /*ad50*/  ISETP.NE.AND P1, PT, R5, RZ, PT ;  /* 0x000000ff0500720c */ /* 0x000fc80003f25270 */
[----:B------:R-:W-:Y:S02]  /*ad60*/  ISETP.NE.OR P1, PT, R85, RZ, P1 ;  /* 0x000000ff5500720c */ /* 0x000fe40000f25670 */
[----:B---3--:R-:W-:-:S04]  /*ad70*/  @!P6 IADD3 R2, P0, R13, R4, RZ ;  /* 0x000000040d02e210 */ /* 0x008fc80007f1e0ff */
[----:B------:R-:W-:Y:S02]  /*ad80*/  @!P6 LEA.HI.X.SX32 R13, R13, R15, 0x1, P0 ;  /* 0x0000000f0d0de211 */ /* 0x000fe400000f0eff */
[----:B------:R-:W-:-:S04]  /*ad90*/  @!P6 LEA R12, P0, R2, c[0x0][0x200], 0x2 ;  /* 0x00008000020cea11 */ /* 0x000fc800078010ff */
[----:B------:R-:W-:Y:S02]  /*ada0*/  @!P6 LEA.HI.X R13, R2, c[0x0][0x204], R13, 0x2, P0 ;  /* 0x00008100020dea11 */ /* 0x000fe400000f140d */
[----:B------:R-:W-:-:S04]  /*adb0*/  @!P5 IADD3 R5, P0, R3, R4, RZ ;  /* 0x000000040305d210 */ /* 0x000fc80007f1e0ff */
        /* <DEDUP_REMOVED lines=18> */
[----:B------:R4:W-:Y:S01]  /*aee0*/  @!P5 STG.E [R2.64], R5 ;  /* 0x000000050200d986 */ /* 0x0009e2000c101906 */
[----:B---3--:R-:W-:-:S05]  /*aef0*/  @!P4 IMAD.MOV.U32 R7, RZ, RZ, 0x7f800000 ;  /* 0x7f800000ff07c424 */ /* 0x008fca00078e00ff */
[----:B------:R3:W-:Y:S01]  /*af00*/  @!P4 STG.E [R10.64], R7 ;  /* 0x000000070a00c986 */ /* 0x0007e2000c101906 */
[----:B----4-:R-:W-:Y:S02]  /*af10*/  @!P3 IMAD.MOV.U32 R3, RZ, RZ, 0x7f800000 ;  /* 0x7f800000ff03b424 */ /* 0x010fe400078e00ff */
[----:B------:R-:W-:-:S03]  /*af20*/  @!P2 IMAD.MOV.U32 R2, RZ, RZ, 0x7f800000 ;  /* 0x7f800000ff02a424 */ /* 0x000fc600078e00ff */
[----:B------:R3:W-:Y:S04]  /*af30*/  @!P3 STG.E [R16.64], R3 ;  /* 0x000000031000b986 */ /* 0x0007e8000c101906 */
[----:B------:R3:W-:Y:S01]  /*af40*/  @!P2 STG.E [R8.64], R2 ;  /* 0x000000020800a986 */ /* 0x0007e2000c101906 */
[----:B------:R-:W-:Y:S05]  /*af50*/  @P1 EXIT ;  /* 0x000000000000194d */ /* 0x000fea0003800000 */
[----:B------:R-:W-:-:S05]  /*af60*/  IMAD R0, R6, R0, RZ ;  /* 0x0000000006007224 */ /* 0x000fca00078e02ff */
[----:B------:R-:W-:-:S04]  /*af70*/  IADD3 R4, P0, R0, R4, RZ ;  /* 0x0000000400047210 */ /* 0x000fc80007f1e0ff */
[----:B------:R-:W-:Y:S02]  /*af80*/  LEA.HI.X.SX32 R0, R0, R15, 0x1, P0 ;  /* 0x0000000f00007211 */ /* 0x000fe400000f0eff */
[----:B---3--:R-:W-:-:S04]  /*af90*/  LEA R2, P0, R4, c[0x0][0x200], 0x2 ;  /* 0x0000800004027a11 */ /* 0x008fc800078010ff */
[----:B------:R-:W-:Y:S01]  /*afa0*/  LEA.HI.X R3, R4, c[0x0][0x204], R0, 0x2, P0 ;  /* 0x0000810004037a11 */ /* 0x000fe200000f1400 */
[----:B------:R-:W-:-:S05]  /*afb0*/  IMAD.MOV.U32 R0, RZ, RZ, 0x7f800000 ;  /* 0x7f800000ff007424 */ /* 0x000fca00078e00ff */
[----:B------:R-:W-:Y:S01]  /*afc0*/  STG.E [R2.64], R0 ;  /* 0x0000000002007986 */ /* 0x000fe2000c101906 */
[----:B------:R-:W-:Y:S05]  /*afd0*/  EXIT ;  /* 0x000000000000794d */ /* 0x000fea0003800000 */
.L_x_1445:
        /* <DEDUP_REMOVED lines=10> */
.L_x_2134:


//--------------------- .text._ZN5flash16flash_fwd_kernelI23Flash_fwd_kernel_traitsILi64ELi128ELi64ELi4ELb0ELb0EN7cutlass10bfloat16_tE19Flash_kernel_traitsILi64ELi128ELi64ELi4ES3_EELb1ELb0ELb0ELb1ELb0ELb0ELb0ELb1EEEvNS_16Flash_fwd_paramsE --------------------------
	.section	.text._ZN5flash16flash_fwd_kernelI23Flash_fwd_kernel_traitsILi64ELi128ELi64ELi4ELb0ELb0EN7cutlass10bfloat16_tE19Flash_kernel_traitsILi64ELi128ELi64ELi4ES3_EELb1ELb0ELb0ELb1ELb0ELb0ELb0ELb1EEEvNS_16Flash_fwd_paramsE,"ax",@progbits
	.sectioninfo	@"SHI_REGISTERS=255"
	.align	128
        .global         _ZN5flash16flash_fwd_kernelI23Flash_fwd_kernel_traitsILi64ELi128ELi64ELi4ELb0ELb0EN7cutlass10bfloat16_tE19Flash_kernel_traitsILi64ELi128ELi64ELi4ES3_EELb1ELb0ELb0ELb1ELb0ELb0ELb0ELb1EEEvNS_16Flash_fwd_paramsE
        .type           _ZN5flash16flash_fwd_kernelI23Flash_fwd_kernel_traitsILi64ELi128ELi64ELi4ELb0ELb0EN7cutlass10bfloat16_tE19Flash_kernel_traitsILi64ELi128ELi64ELi4ES3_EELb1ELb0ELb0ELb1ELb0ELb0ELb0ELb1EEEvNS_16Flash_fwd_paramsE,@function
        .size           _ZN5flash16flash_fwd_kernelI23Flash_fwd_kernel_traitsILi64ELi128ELi64ELi4ELb0ELb0EN7cutlass10bfloat16_tE19Flash_kernel_traitsILi64ELi128ELi64ELi4ES3_EELb1ELb0ELb0ELb1ELb0ELb0ELb0ELb1EEEvNS_16Flash_fwd_paramsE,(.L_x_2135 - _ZN5flash16flash_fwd_kernelI23Flash_fwd_kernel_traitsILi64ELi128ELi64ELi4ELb0ELb0EN7cutlass10bfloat16_tE19Flash_kernel_traitsILi64ELi128ELi64ELi4ES3_EELb1ELb0ELb0ELb1ELb0ELb0ELb0ELb1EEEvNS_16Flash_fwd_paramsE)
        .other          _ZN5flash16flash_fwd_kernelI23Flash_fwd_kernel_traitsILi64ELi128ELi64ELi4ELb0ELb0EN7cutlass10bfloat16_tE19Flash_kernel_traitsILi64ELi128ELi64ELi4ES3_EELb1ELb0ELb0ELb1ELb0ELb0ELb0ELb1EEEvNS_16Flash_fwd_paramsE,@"STO_CUDA_ENTRY STV_DEFAULT"
_ZN5flash16flash_fwd_kernelI23Flash_fwd_kernel_traitsILi64ELi128ELi64ELi4ELb0ELb0EN7cutlass10bfloat16_tE19Flash_kernel_traitsILi64ELi128ELi64ELi4ES3_EELb1ELb0ELb0ELb1ELb0ELb0ELb0ELb1EEEvNS_16Flash_fwd_paramsE:
.text._ZN5flash16flash_fwd_kernelI23Flash_fwd_kernel_traitsILi64ELi128ELi64ELi4ELb0ELb0EN7cutlass10bfloat16_tE19Flash_kernel_traitsILi64ELi128ELi64ELi4ES3_EELb1ELb0ELb0ELb1ELb0ELb0ELb0ELb1EEEvNS_16Flash_fwd_paramsE:
        /* <DEDUP_REMOVED lines=8> */
[----:B------:R-:W-:Y:S02]  /*0080*/  IMAD.MOV.U32 R7, RZ, RZ, c[0x0][0x2f8] ;  /* 0x0000be00ff077624 */ /* 0x000fe400078e00ff */
[----:B------:R-:W-:Y:S01]  /*0090*/  IMAD.MOV.U32 R8, RZ, RZ, c[0x0][0x2fc] ;  /* 0x0000bf00ff087624 */ /* 0x000fe200078e00ff */
[----:B------:R-:W1:Y:S01]  /*00a0*/  S2UR UR10, SR_CTAID.X ;  /* 0x00000000000a79c3 */ /* 0x000e620000002500 */
[----:B------:R-:W2:Y:S01]  /*00b0*/  S2R R150, SR_TID.X ;  /* 0x0000000000967919 */ /* 0x000ea20000002100 */
[----:B------:R-:W-:-:S03]  /*00c0*/  ULDC.64 UR4, c[0x0][0x240] ;  /* 0x0000900000047ab9 */ /* 0x000fc60000000a00 */
[----:B------:R3:W4:Y:S02]  /*00d0*/  @P2 LDG.E.64 R4, [R2.64] ;  /* 0x0000001002042981 */ /* 0x000724000c1e1b00 */
[----:B---3--:R-:W-:Y:S01]  /*00e0*/  @P2 MOV R2, R7 ;  /* 0x0000000700022202 */ /* 0x008fe20000000f00 */
[----:B------:R-:W-:-:S06]  /*00f0*/  @P2 IMAD.MOV.U32 R3, RZ, RZ, R8 ;  /* 0x000000ffff032224 */ /* 0x000fcc00078e0008 */
[----:B------:R-:W3:Y:S01]  /*0100*/  @P2 LDG.E.64 R2, [R2.64] ;  /* 0x0000001002022981 */ /* 0x000ee2000c1e1b00 */
[----:B------:R-:W5:Y:S01]  /*0110*/  S2UR UR15, SR_CTAID.Y ;  /* 0x00000000000f79c3 */ /* 0x000f620000002600 */
[----:B------:R-:W-:Y:S02]  /*0120*/  UISETP.NE.U32.AND UP2, UPT, URZ, UR4, UPT ;  /* 0x000000043f00728c */ /* 0x000fe4000bf45070 */
[----:B------:R-:W-:Y:S02]  /*0130*/  UMOV UR21, 0x4 ;  /* 0x0000000400157882 */ /* 0x000fe40000000000 */
[----:B------:R-:W-:Y:S02]  /*0140*/  UISETP.NE.AND.EX UP2, UPT, URZ, UR5, UPT, UP2 ;  /* 0x000000053f00728c */ /* 0x000fe4000bf45320 */
[----:B------:R-:W-:Y:S01]  /*0150*/  ULDC.64 UR12, c[0x0][0x240] ;  /* 0x00009000000c7ab9 */ /* 0x000fe20000000a00 */
[----:B------:R-:W1:Y:S01]  /*0160*/  S2UR UR14, SR_CTAID.Z ;  /* 0x00000000000e79c3 */ /* 0x000e620000002700 */
[----:B------:R-:W-:-:S02]  /*0170*/  ULDC.64 UR4, c[0x0][0x250] ;  /* 0x0000940000047ab9 */ /* 0x000fc40000000a00 */
[----:B------:R-:W-:Y:S01]  /*0180*/  PLOP3.LUT P0, PT, PT, PT, UP2, 0x80, 0x0 ;  /* 0x000000000000781c */ /* 0x000fe20003f0f028 */
[----:B------:R-:W-:Y:S02]  /*0190*/  UISETP.NE.U32.AND UP0, UPT, URZ, UR4, UPT ;  /* 0x000000043f00728c */ /* 0x000fe4000bf05070 */
[----:B------:R-:W-:Y:S02]  /*01a0*/  ULDC.U8 UR8, c[0x0][0x312] ;  /* 0x0000c48000087ab9 */ /* 0x000fe40000000000 */
[----:B------:R-:W-:Y:S02]  /*01b0*/  UISETP.NE.AND.EX UP0, UPT, URZ, UR5, UPT, UP0 ;  /* 0x000000053f00728c */ /* 0x000fe4000bf05300 */
[----:B------:R-:W-:Y:S02]  /*01c0*/  UISETP.NE.AND UP3, UPT, UR8, URZ, UPT ;  /* 0x0000003f0800728c */ /* 0x000fe4000bf65270 */
[----:B------:R-:W-:Y:S02]  /*01d0*/  ULDC.64 UR4, c[0x0][0x250] ;  /* 0x0000940000047ab9 */ /* 0x000fe40000000a00 */
[----:B-----5:R-:W-:-:S02]  /*01e0*/  UIMAD.WIDE UR12, UR15, UR21, UR12 ;  /* 0x000000150f0c72a5 */ /* 0x020fc4000f8e020c */
[----:B-1----:R-:W-:-:S06]  /*01f0*/  ULOP3.LUT UR6, UR14, UR10, UR15, 0xfe, !UPT ;  /* 0x0000000a0e067292 */ /* 0x002fcc000f8efe0f */
[----:B--2---:R-:W-:Y:S01]  /*0200*/  LOP3.LUT P3, RZ, R150, UR6, RZ, 0xfc, !PT ;  /* 0x0000000696ff7c12 */ /* 0x004fe2000f86fcff */
[----:B------:R-:W-:Y:S02]  /*0210*/  ULDC.64 UR6, c[0x0][0x248] ;  /* 0x0000920000067ab9 */ /* 0x000fe40000000a00 */
[----:B------:R-:W-:Y:S02]  /*0220*/  UISETP.EQ.U32.AND UP1, UPT, URZ, UR6, UPT ;  /* 0x000000063f00728c */ /* 0x000fe4000bf22070 */
[----:B------:R-:W-:Y:S02]  /*0230*/  @UP0 UIMAD.WIDE UR4, UR15, UR21, UR4 ;  /* 0x000000150f0402a5 */ /* 0x000fe4000f8e0204 */
[----:B------:R-:W-:-:S03]  /*0240*/  UISETP.EQ.OR.EX UP1, UPT, URZ, UR7, !UP3, UP1 ;  /* 0x000000073f00728c */ /* 0x000fc6000df22710 */
[----:B------:R-:W-:-:S03]  /*0250*/  ULDC.64 UR6, c[0x0][0x248] ;  /* 0x0000920000067ab9 */ /* 0x000fc60000000a00 */
[----:B------:R-:W-:Y:S02]  /*0260*/  @!P3 IMAD.MOV.U32 R10, RZ, RZ, c[0x0][0x308] ;  /* 0x0000c200ff0ab624 */ /* 0x000fe400078e00ff */
[----:B------:R-:W-:Y:S01]  /*0270*/  @!P3 IMAD.MOV.U32 R11, RZ, RZ, c[0x0][0x30c] ;  /* 0x0000c300ff0bb624 */ /* 0x000fe200078e00ff */
[----:B------:R-:W-:Y:S01]  /*0280*/  UIMAD.WIDE UR6, UR15, UR21, UR6 ;  /* 0x000000150f0672a5 */ /* 0x000fe2000f8e0206 */
[----:B----4-:R-:W1:Y:S08]  /*0290*/  @P2 R2UR UR18, R4 ;  /* 0x00000000041223c2 */ /* 0x010e7000000e0000 */
[----:B------:R-:W2:Y:S01]  /*02a0*/  @P2 R2UR UR19, R5 ;  /* 0x00000000051323c2 */ /* 0x000ea200000e0000 */
[----:B-1----:R-:W-:-:S02]  /*02b0*/  MOV R4, UR18 ;  /* 0x0000001200047c02 */ /* 0x002fc40008000f00 */
[----:B---3--:R-:W-:Y:S01]  /*02c0*/  @P2 IADD3 R7, P1, R2, c[0x0][0x300], RZ ;  /* 0x0000c00002072a10 */ /* 0x008fe20007f3e0ff */
[----:B--2---:R-:W-:Y:S02]  /*02d0*/  IMAD.U32 R5, RZ, RZ, UR19 ;  /* 0x00000013ff057e24 */ /* 0x004fe4000f8e00ff */
[----:B------:R-:W-:Y:S02]  /*02e0*/  IMAD.U32 R2, RZ, RZ, UR12 ;  /* 0x0000000cff027e24 */ /* 0x000fe4000f8e00ff */
[----:B------:R-:W-:Y:S01]  /*02f0*/  @P2 IMAD.X R8, RZ, RZ, R3, P1 ;  /* 0x000000ffff082224 */ /* 0x000fe200008e0603 */
[----:B------:R1:W-:Y:S01]  /*0300*/  @!P3 STG.E.64 [R10.64], R4 ;  /* 0x000000040a00b986 */ /* 0x0003e2000c101b10 */
[----:B------:R-:W-:Y:S02]  /*0310*/  MOV R3, UR13 ;  /* 0x0000000d00037c02 */ /* 0x000fe40008000f00 */
[----:B------:R-:W-:Y:S02]  /*0320*/  PLOP3.LUT P1, PT, PT, PT, UP0, 0x80, 0x0 ;  /* 0x000000000000781c */ /* 0x000fe40003f2f008 */
[----:B------:R-:W-:Y:S01]  /*0330*/  PLOP3.LUT P2, PT, PT, PT, UP1, 0x80, 0x0 ;  /* 0x000000000000781c */ /* 0x000fe20003f4f018 */
[----:B-1----:R-:W-:-:S02]  /*0340*/  @!P3 IMAD.MOV.U32 R4, RZ, RZ, R7 ;  /* 0x000000ffff04b224 */ /* 0x002fc400078e0007 */
[----:B------:R-:W-:-:S05]  /*0350*/  @!P3 IMAD.MOV.U32 R5, RZ, RZ, R8 ;  /* 0x000000ffff05b224 */ /* 0x000fca00078e0008 */
[----:B------:R1:W-:Y:S04]  /*0360*/  @!P3 STG.E.64 [R10.64+0x8], R4 ;  /* 0x000008040a00b986 */ /* 0x0003e8000c101b10 */
[----:B------:R2:W3:Y:S04]  /*0370*/  @P0 LDG.E R9, [R2.64] ;  /* 0x0000001002090981 */ /* 0x0004e8000c1e1900 */
[----:B------:R2:W4:Y:S01]  /*0380*/  @P0 LDG.E R6, [R2.64+0x4] ;  /* 0x0000041002060981 */ /* 0x000522000c1e1900 */
[----:B-1----:R-:W-:Y:S01]  /*0390*/  MOV R4, UR4 ;  /* 0x0000000400047c02 */ /* 0x002fe20008000f00 */
[----:B------:R-:W-:-:S02]  /*03a0*/  IMAD.U32 R5, RZ, RZ, UR5 ;  /* 0x00000005ff057e24 */ /* 0x000fc4000f8e00ff */
[----:B--2---:R-:W-:Y:S01]  /*03b0*/  IMAD.U32 R2, RZ, RZ, UR6 ;  /* 0x00000006ff027e24 */ /* 0x004fe2000f8e00ff */
[----:B------:R-:W-:Y:S02]  /*03c0*/  MOV R3, UR7 ;  /* 0x0000000700037c02 */ /* 0x000fe40008000f00 */
[----:B------:R-:W2:Y:S04]  /*03d0*/  @P1 LDG.E R4, [R4.64] ;  /* 0x0000001004041981 */ /* 0x000ea8000c1e1900 */
[----:B------:R-:W5:Y:S01]  /*03e0*/  @!P2 LDG.E R0, [R2.64] ;  /* 0x000000100200a981 */ /* 0x000f62000c1e1900 */
[----:B------:R-:W-:Y:S01]  /*03f0*/  UMOV UR9, 0xffffffff ;  /* 0xffffffff00097882 */ /* 0x000fe20000000000 */
[----:B------:R-:W1:Y:S01]  /*0400*/  LDC.U8 R217, c[0x0][0x2d8] ;  /* 0x0000b600ffd97b82 */ /* 0x000e620000000000 */
[----:B------:R-:W-:-:S02]  /*0410*/  UMOV UR24, URZ ;  /* 0x0000003f00187c82 */ /* 0x000fc40008000000 */
[----:B------:R-:W-:-:S05]  /*0420*/  UMOV UR25, 0xffffffff ;  /* 0xffffffff00197882 */ /* 0x000fca0000000000 */
[----:B---3--:R-:W3:Y:S08]  /*0430*/  @P0 R2UR UR9, R9 ;  /* 0x00000000090903c2 */ /* 0x008ef000000e0000 */
[----:B----4-:R-:W3:Y:S01]  /*0440*/  @P0 R2UR UR13, R6 ;  /* 0x00000000060d03c2 */ /* 0x010ee200000e0000 */
[----:B------:R-:W-:-:S04]  /*0450*/  ISETP.NE.U32.AND P0, PT, RZ, c[0x0][0x248], PT ;  /* 0x00009200ff007a0c */ /* 0x000fc80003f05070 */
[----:B------:R-:W-:-:S03]  /*0460*/  ISETP.NE.AND.EX P0, PT, RZ, c[0x0][0x24c], PT, P0 ;  /* 0x00009300ff007a0c */ /* 0x000fc60003f05300 */
[----:B--2---:R2:W4:Y:S01]  /*0470*/  @P1 R2UR UR24, R4 ;  /* 0x00000000041813c2 */ /* 0x00452200000e0000 */
[----:B---3--:R-:W-:-:S07]  /*0480*/  @UP2 UIADD3 UR13, UR13, -UR9, URZ ;  /* 0x800000090d0d2290 */ /* 0x008fce000fffe03f */
[----:B-----5:R3:W1:Y:S01]  /*0490*/  @!P2 R2UR UR25, R0 ;  /* 0x000000000019a3c2 */ /* 0x02066200000e0000 */
[----:B------:R-:W-:Y:S01]  /*04a0*/  @!UP2 ULDC UR13, c[0x0][0x214] ;  /* 0x00008500000daab9 */ /* 0x000fe20000000800 */
[----:B--2---:R-:W-:-:S04]  /*04b0*/  SHF.R.S32.HI R4, RZ, 0x1f, R150 ;  /* 0x0000001fff047819 */ /* 0x004fc80000011496 */
[----:B------:R-:W-:-:S04]  /*04c0*/  LEA.HI R5, R4, R150, RZ, 0x5 ;  /* 0x0000009604057211 */ /* 0x000fc800078f28ff */
[----:B---3--:R-:W-:-:S05]  /*04d0*/  LOP3.LUT R0, R5, 0xffffffe0, RZ, 0xc0, !PT ;  /* 0xffffffe005007812 */ /* 0x008fca00078ec0ff */
[----:B------:R-:W-:Y:S01]  /*04e0*/  IMAD.IADD R144, R150, 0x1, -R0 ;  /* 0x0000000196907824 */ /* 0x000fe200078e0a00 */
[----:B-1--4-:R-:W-:Y:S05]  /*04f0*/  @!P0 BRA `(.L_x_1446) ;  /* 0x0000007000008947 */ /* 0x012fea0003800000 */
[----:B------:R-:W-:-:S13]  /*0500*/  PLOP3.LUT P0, PT, PT, PT, UP3, 0x80, 0x0 ;  /* 0x000000000000781c */ /* 0x000fda0003f0f038 */
[----:B------:R-:W2:Y:S04]  /*0510*/  @P0 LDG.E R0, [R2.64+0x4] ;  /* 0x0000041002000981 */ /* 0x000ea8000c1e1900 */
[----:B------:R-:W3:Y:S01]  /*0520*/  @!P0 LDG.E R2, [R2.64] ;  /* 0x0000001002028981 */ /* 0x000ee2000c1e1900 */
[----:B--2---:R-:W1:Y:S02]  /*0530*/  @P0 R2UR UR6, R0 ;  /* 0x00000000000603c2 */ /* 0x004e6400000e0000 */
[----:B-1----:R-:W-:-:S11]  /*0540*/  @UP3 UIADD3 UR6, UR6, -UR25, URZ ;  /* 0x8000001906063290 */ /* 0x002fd6000fffe03f */
[----:B---3--:R1:W2:Y:S02]  /*0550*/  @!P0 R2UR UR6, R2 ;  /* 0x00000000020683c2 */ /* 0x0082a400000e0000 */
[----:B-12---:R-:W-:Y:S05]  /*0560*/  BRA `(.L_x_1447) ;  /* 0x0000001000007947 */ /* 0x006fea0003800000 */
.L_x_1446:
[----:B------:R-:W-:Y:S02]  /*0570*/  ULDC UR6, c[0x0][0x218] ;  /* 0x0000860000067ab9 */ /* 0x000fe40000000800 */
.L_x_1447:
        /* <DEDUP_REMOVED lines=27> */
[----:B------:R-:W-:Y:S01]  /*0730*/  UISETP.NE.AND UP1, UPT, UR9, -0x1, UPT ;  /* 0xffffffff0900788c */ /* 0x000fe2000bf25270 */
[----:B------:R-:W-:Y:S01]  /*0740*/  SHF.R.S32.HI R0, RZ, 0x1f, R144 ;  /* 0x0000001fff007819 */ /* 0x000fe20000011490 */
        /* <DEDUP_REMOVED lines=13> */
[----:B------:R-:W-:Y:S02]  /*0820*/  ULDC UR6, c[0x0][0x1c0] ;  /* 0x0000700000067ab9 */ /* 0x000fe40000000800 */
[----:B------:R-:W-:Y:S02]  /*0830*/  UIMAD UR6, UR15, UR6, UR14 ;  /* 0x000000060f0672a4 */ /* 0x000fe4000f8e020e */
[----:B------:R-:W-:-:S02]  /*0840*/  @UP0 UIMAD UR7, UR20, UR5, UR29 ;  /* 0x00000005140702a4 */ /* 0x000fc4000f8e021d */
[----:B------:R-:W-:Y:S02]  /*0850*/  USHF.R.S32.HI UR23, URZ, 0x1f, UR14 ;  /* 0x0000001f3f177899 */ /* 0x000fe4000801140e */
[----:B------:R-:W-:Y:S02]  /*0860*/  ULDC UR5, c[0x0][0x224] ;  /* 0x0000890000057ab9 */ /* 0x000fe40000000800 */
[----:B------:R-:W-:Y:S02]  /*0870*/  UIMAD UR5, UR6, UR5, UR11 ;  /* 0x00000005060572a4 */ /* 0x000fe4000f8e020b */
[----:B------:R-:W-:Y:S02]  /*0880*/  USHF.L.U32 UR6, UR6, 0x5, URZ ;  /* 0x0000000506067899 */ /* 0x000fe4000800063f */
[----:B------:R-:W-:Y:S02]  /*0890*/  ULDC UR20, c[0x0][0x228] ;  /* 0x00008a0000147ab9 */ /* 0x000fe40000000800 */
[----:B------:R-:W-:-:S02]  /*08a0*/  UIMAD UR20, UR5, UR20, URZ ;  /* 0x00000014051472a4 */ /* 0x000fc4000f8e023f */
[----:B------:R-:W-:Y:S01]  /*08b0*/  IADD3 R175, P2, P1, R7, UR6, R144 ;  /* 0x0000000607af7c10 */ /* 0x000fe2000f95e090 */
[----:B------:R-:W-:Y:S02]  /*08c0*/  USHF.R.S32.HI UR5, URZ, 0x1f, UR6 ;  /* 0x0000001f3f057899 */ /* 0x000fe40008011406 */
[----:B------:R-:W-:Y:S02]  /*08d0*/  @!UP1 UIADD3 UR22, UR31, UR4, URZ ;  /* 0x000000041f169290 */ /* 0x000fe4000fffe03f */
[----:B------:R1:W-:Y:S01]  /*08e0*/  STL [R1+0x134], R175 ;  /* 0x000134af01007387 */ /* 0x0003e20000100800 */
[----:B------:R-:W-:Y:S01]  /*08f0*/  @UP1 UMOV UR6, UR26 ;  /* 0x0000001a00061c82 */ /* 0x000fe20008000000 */
[----:B------:R-:W-:Y:S01]  /*0900*/  IADD3.X R229, R8, UR5, R0, P2, P1 ;  /* 0x0000000508e57c10 */ /* 0x000fe200097e2400 */
[----:B------:R-:W-:Y:S02]  /*0910*/  @!UP1 UMOV UR6, UR30 ;  /* 0x0000001e00069c82 */ /* 0x000fe40008000000 */
[----:B------:R-:W-:Y:S01]  /*0920*/  @UP0 UMOV UR26, UR28 ;  /* 0x0000001c001a0c82 */ /* 0x000fe20008000000 */
[----:B------:R-:W-:Y:S05]  /*0930*/  @P0 BRA `(.L_x_1449) ;  /* 0x000000d000000947 */ /* 0x000fea0003800000 */
[----:B------:R-:W-:Y:S02]  /*0940*/  USHF.R.S32.HI UR26, URZ, 0x1f, UR24 ;  /* 0x0000001f3f1a7899 */ /* 0x000fe40008011418 */
[----:B------:R-:W-:-:S02]  /*0950*/  ULDC.64 UR4, c[0x0][0x198] ;  /* 0x0000660000047ab9 */ /* 0x000fc40000000a00 */
[----:B------:R-:W-:Y:S02]  /*0960*/  UIMAD UR26, UR26, UR4, URZ ;  /* 0x000000041a1a72a4 */ /* 0x000fe4000f8e023f */
[----:B------:R-:W-:Y:S02]  /*0970*/  UIMAD.WIDE.U32 UR28, UR24, UR4, URZ ;  /* 0x00000004181c72a5 */ /* 0x000fe4000f8e003f */
[----:B------:R-:W-:Y:S02]  /*0980*/  UIMAD UR26, UR24, UR5, UR26 ;  /* 0x00000005181a72a4 */ /* 0x000fe4000f8e021a */
[----:B------:R-:W-:Y:S02]  /*0990*/  USHF.R.S32.HI UR7, URZ, 0x1f, UR15 ;  /* 0x0000001f3f077899 */ /* 0x000fe4000801140f */
[----:B------:R-:W-:Y:S02]  /*09a0*/  ULDC.64 UR4, c[0x0][0x180] ;  /* 0x0000600000047ab9 */ /* 0x000fe40000000a00 */
[----:B------:R-:W-:-:S02]  /*09b0*/  UIADD3 UR27, UR29, UR26, URZ ;  /* 0x0000001a1d1b7290 */ /* 0x000fc4000fffe03f */
[----:B------:R-:W-:Y:S02]  /*09c0*/  UIMAD UR7, UR7, UR4, URZ ;  /* 0x00000004070772a4 */ /* 0x000fe4000f8e023f */
[----:B------:R-:W-:Y:S02]  /*09d0*/  UMOV UR26, UR28 ;  /* 0x0000001c001a7c82 */ /* 0x000fe40008000000 */
[----:B------:R-:W-:Y:S02]  /*09e0*/  UIMAD UR7, UR15, UR5, UR7 ;  /* 0x000000050f0772a4 */ /* 0x000fe4000f8e0207 */
[----:B------:R-:W-:-:S04]  /*09f0*/  UIMAD.WIDE.U32 UR26, UR15, UR4, UR26 ;  /* 0x000000040f1a72a5 */ /* 0x000fc8000f8e001a */
[----:B------:R-:W-:Y:S02]  /*0a00*/  UIADD3 UR7, UR27, UR7, URZ ;  /* 0x000000071b077290 */ /* 0x000fe4000fffe03f */
.L_x_1449:
[----:B------:R-:W-:Y:S01]  /*0a10*/  IABS R6, c[0x0][0x1c8] ;  /* 0x0000720000067a13 */ /* 0x000fe20000000000 */
[----:B------:R-:W2:Y:S01]  /*0a20*/  S2R R7, SR_CTAID.Z ;  /* 0x0000000000077919 */ /* 0x000ea20000002700 */
[----:B------:R-:W-:Y:S02]  /*0a30*/  ULDC UR4, c[0x0][0x1c8] ;  /* 0x0000720000047ab9 */ /* 0x000fe40000000800 */
[----:B------:R-:W3:Y:S01]  /*0a40*/  I2F.RP R2, R6 ;  /* 0x0000000600027306 */ /* 0x000ee20000209400 */
[----:B------:R-:W-:Y:S02]  /*0a50*/  ULOP3.LUT UR4, UR14, UR4, URZ, 0x3c, !UPT ;  /* 0x000000040e047292 */ /* 0x000fe4000f8e3c3f */
[----:B------:R-:W-:-:S04]  /*0a60*/  @UP0 UIADD3 UR25, UR24, UR25, URZ ;  /* 0x0000001918190290 */ /* 0x000fc8000fffe03f */
[----:B------:R-:W-:Y:S01]  /*0a70*/  ISETP.LE.AND P1, PT, RZ, UR4, PT ;  /* 0x00000004ff007c0c */ /* 0x000fe2000bf23270 */
[----:B------:R-:W-:Y:S02]  /*0a80*/  ULDC.64 UR4, c[0x0][0x1a0] ;  /* 0x0000680000047ab9 */ /* 0x000fe40000000a00 */
[----:B------:R-:W-:-:S04]  /*0a90*/  @UP0 UIMAD.WIDE.U32 UR30, UR25, UR4, URZ ;  /* 0x00000004191e02a5 */ /* 0x000fc8000f8e003f */
[----:B------:R-:W-:Y:S01]  /*0aa0*/  @UP0 UIMAD UR28, UR25, UR5, UR31 ;  /* 0x00000005191c02a4 */ /* 0x000fe2000f8e021f */
[----:B---3--:R-:W3:Y:S01]  /*0ab0*/  MUFU.RCP R2, R2 ;  /* 0x0000000200027308 */ /* 0x008ee20000001000 */
[----:B--2---:R-:W-:Y:S02]  /*0ac0*/  IABS R7, R7 ;  /* 0x0000000700077213 */ /* 0x004fe40000000000 */
[----:B---3--:R-:W-:-:S05]  /*0ad0*/  IADD3 R2, R2, 0xffffffe, RZ ;  /* 0x0ffffffe02027810 */ /* 0x008fca0007ffe0ff */
[----:B------:R-:W2:Y:S02]  /*0ae0*/  F2I.FTZ.U32.TRUNC.NTZ R3, R2 ;  /* 0x0000000200037305 */ /* 0x000ea4000021f000 */
[----:B--2---:R-:W-:Y:S02]  /*0af0*/  IMAD.MOV R0, RZ, RZ, -R3 ;  /* 0x000000ffff007224 */ /* 0x004fe400078e0a03 */
        /* <DEDUP_REMOVED lines=29> */
.L_x_1450:
[CC--:B------:R-:W-:Y:S01]  /*0cd0*/  LEA.HI R2, R4.reuse, R150.reuse, RZ, 0x3 ;  /* 0x0000009604027211 */ /* 0x0c0fe200078f18ff */
[----:B------:R-:W2:Y:S01]  /*0ce0*/  S2R R10, SR_CTAID.Z ;  /* 0x00000000000a7919 */ /* 0x000ea20000002700 */
[-C--:B------:R-:W-:Y:S01]  /*0cf0*/  LEA.HI R3, R4, R150.reuse, RZ, 0x6 ;  /* 0x0000009604037211 */ /* 0x080fe200078f30ff */
[----:B------:R-:W-:Y:S01]  /*0d00*/  UIADD3 UR24, -UR11, UR13, URZ ;  /* 0x0000000d0b187290 */ /* 0x000fe2000fffe13f */
[----:B------:R-:W-:Y:S01]  /*0d10*/  SHF.R.S32.HI R12, RZ, 0x3, R2 ;  /* 0x00000003ff0c7819 */ /* 0x000fe20000011402 */
[----:B------:R-:W-:Y:S01]  /*0d20*/  ULDC.64 UR4, c[0x0][0x1a8] ;  /* 0x00006a0000047ab9 */ /* 0x000fe20000000a00 */
[----:B------:R-:W-:Y:S01]  /*0d30*/  LOP3.LUT R2, R2, 0xfffffff8, RZ, 0xc0, !PT ;  /* 0xfffffff802027812 */ /* 0x000fe200078ec0ff */
[----:B------:R-:W-:Y:S01]  /*0d40*/  UIMAD UR4, UR23, UR4, URZ ;  /* 0x00000004170472a4 */ /* 0x000fe2000f8e023f */
[----:B------:R-:W-:Y:S01]  /*0d50*/  LEA.HI R21, R4, R150, RZ, 0x4 ;  /* 0x0000009604157211 */ /* 0x000fe200078f20ff */
[----:B------:R-:W-:Y:S01]  /*0d60*/  IMAD.SHL.U32 R0, R12, 0x40, RZ ;  /* 0x000000400c007824 */ /* 0x000fe200078e00ff */
[----:B------:R-:W-:Y:S01]  /*0d70*/  SHF.R.S32.HI R147, RZ, 0x5, R5 ;  /* 0x00000005ff937819 */ /* 0x000fe20000011405 */
[----:B------:R-:W-:Y:S01]  /*0d80*/  IMAD.IADD R36, R150, 0x1, -R2 ;  /* 0x0000000196247824 */ /* 0x000fe200078e0a02 */
[----:B------:R-:W-:Y:S01]  /*0d90*/  SHF.R.S32.HI R4, RZ, 0x1f, R144 ;  /* 0x0000001fff047819 */ /* 0x000fe20000011490 */
[----:B------:R-:W-:Y:S01]  /*0da0*/  UIMAD UR5, UR14, UR5, UR4 ;  /* 0x000000050e0572a4 */ /* 0x000fe2000f8e0204 */
[----:B------:R-:W-:Y:S01]  /*0db0*/  LOP3.LUT R0, R0, 0x1c0, RZ, 0xc0, !PT ;  /* 0x000001c000007812 */ /* 0x000fe200078ec0ff */
[----:B------:R-:W-:Y:S01]  /*0dc0*/  IMAD.SHL.U32 R166, R36, 0x8, RZ ;  /* 0x0000000824a67824 */ /* 0x000fe200078e00ff */
[----:B------:R-:W-:Y:S01]  /*0dd0*/  LEA.HI R149, R4, R144, RZ, 0x2 ;  /* 0x0000009004957211 */ /* 0x000fe200078f10ff */
[----:B------:R-:W-:Y:S01]  /*0de0*/  IMAD.U32 R6, RZ, RZ, UR10 ;  /* 0x0000000aff067e24 */ /* 0x000fe2000f8e00ff */
[----:B------:R-:W-:Y:S01]  /*0df0*/  SHF.R.U32.HI R2, RZ, 0x3, R0 ;  /* 0x00000003ff027819 */ /* 0x000fe20000011600 */
[----:B------:R-:W-:Y:S01]  /*0e00*/  BSSY B0, `(.L_x_1451) ;  /* 0x000002c000007945 */ /* 0x000fe20003800000 */
[----:B------:R-:W-:-:S02]  /*0e10*/  LOP3.LUT R0, R0, 0x38, R166, 0xf8, !PT ;  /* 0x0000003800007812 */ /* 0x000fc400078ef8a6 */
[----:B------:R-:W-:Y:S02]  /*0e20*/  SHF.R.S32.HI R146, RZ, 0x2, R149 ;  /* 0x00000002ff927819 */ /* 0x000fe40000011495 */
[----:B------:R-:W-:Y:S01]  /*0e30*/  LOP3.LUT R0, R0, R2, RZ, 0x3c, !PT ;  /* 0x0000000200007212 */ /* 0x000fe200078e3cff */
[----:B------:R-:W-:Y:S01]  /*0e40*/  IMAD.SHL.U32 R2, R3, 0x8, RZ ;  /* 0x0000000803027824 */ /* 0x000fe200078e00ff */
[----:B------:R-:W-:Y:S02]  /*0e50*/  SHF.R.S32.HI R167, RZ, 0x1f, R166 ;  /* 0x0000001fffa77819 */ /* 0x000fe400000114a6 */
[----:B------:R-:W-:Y:S02]  /*0e60*/  SHF.R.S32.HI R13, RZ, 0x1f, R12 ;  /* 0x0000001fff0d7819 */ /* 0x000fe4000001140c */
[----:B------:R-:W-:Y:S01]  /*0e70*/  LOP3.LUT R192, R0, 0xfffffe00, R2, 0xf8, !PT ;  /* 0xfffffe0000c07812 */ /* 0x000fe200078ef802 */
[----:B------:R3:W-:Y:S01]  /*0e80*/  STL.64 [R1+0xd0], R166 ;  /* 0x0000d0a601007387 */ /* 0x0007e20000100a00 */
[----:B------:R-:W-:Y:S01]  /*0e90*/  LOP3.LUT R0, R21, 0xfffffff0, RZ, 0xc0, !PT ;  /* 0xfffffff015007812 */ /* 0x000fe200078ec0ff */
[----:B------:R-:W-:Y:S01]  /*0ea0*/  IMAD.WIDE R6, R6, 0x80, R12 ;  /* 0x0000008006067825 */ /* 0x000fe200078e020c */
[----:B------:R-:W-:-:S02]  /*0eb0*/  SHF.R.S32.HI R2, RZ, 0x1f, R5 ;  /* 0x0000001fff027819 */ /* 0x000fc40000011405 */
[----:B------:R-:W-:Y:S01]  /*0ec0*/  SHF.R.S32.HI R20, RZ, 0x1f, R14 ;  /* 0x0000001fff147819 */ /* 0x000fe2000001140e */
[----:B------:R-:W-:Y:S01]  /*0ed0*/  IMAD.IADD R15, R150, 0x1, -R0 ;  /* 0x00000001960f7824 */ /* 0x000fe200078e0a00 */
[----:B------:R-:W-:Y:S01]  /*0ee0*/  LEA.HI R0, R2, R147, RZ, 0x2 ;  /* 0x0000009302007211 */ /* 0x000fe200078f10ff */
[----:B------:R-:W-:Y:S01]  /*0ef0*/  IMAD.SHL.U32 R192, R192, 0x2, RZ ;  /* 0x00000002c0c07824 */ /* 0x000fe200078e00ff */
[----:B------:R-:W-:Y:S02]  /*0f00*/  IADD3 R2, P0, R166, UR6, RZ ;  /* 0x00000006a6027c10 */ /* 0x000fe4000ff1e0ff */
[----:B------:R-:W-:Y:S02]  /*0f10*/  LOP3.LUT R0, R0, 0xffffffc, RZ, 0xc0, !PT ;  /* 0x0ffffffc00007812 */ /* 0x000fe400078ec0ff */
[----:B------:R-:W-:-:S03]  /*0f20*/  SHF.R.S32.HI R3, RZ, 0x1f, R15 ;  /* 0x0000001fff037819 */ /* 0x000fc6000001140f */
[----:B------:R-:W-:Y:S01]  /*0f30*/  IMAD.IADD R4, R147, 0x1, -R0 ;  /* 0x0000000193047824 */ /* 0x000fe200078e0a00 */
[----:B------:R-:W-:Y:S02]  /*0f40*/  LEA.HI R19, R3, R15, RZ, 0x3 ;  /* 0x0000000f03137211 */ /* 0x000fe400078f18ff */
[----:B------:R-:W-:Y:S01]  /*0f50*/  IADD3.X R3, R167, UR22, RZ, P0, !PT ;  /* 0x00000016a7037c10 */ /* 0x000fe200087fe4ff */
[----:B------:R-:W-:Y:S01]  /*0f60*/  IMAD R251, R4, 0x10, R146 ;  /* 0x0000001004fb7824 */ /* 0x000fe200078e0292 */
[----:B------:R-:W-:Y:S01]  /*0f70*/  ISETP.GE.AND P0, PT, R12, UR24, PT ;  /* 0x000000180c007c0c */ /* 0x000fe2000bf06270 */
[----:B------:R-:W-:Y:S02]  /*0f80*/  IMAD.SHL.U32 R0, R19, 0x40, RZ ;  /* 0x0000004013007824 */ /* 0x000fe400078e00ff */
[----:B--2---:R-:W-:Y:S01]  /*0f90*/  IMAD.WIDE.U32 R10, R10, c[0x0][0x1a8], R2 ;  /* 0x00006a000a0a7a25 */ /* 0x004fe200078e0002 */
[----:B------:R3:W-:Y:S02]  /*0fa0*/  STL [R1+0x114], R251 ;  /* 0x000114fb01007387 */ /* 0x0007e40000100800 */
[----:B------:R-:W-:-:S02]  /*0fb0*/  LOP3.LUT R148, R0, 0xfffffe00, RZ, 0xc0, !PT ;  /* 0xfffffe0000947812 */ /* 0x000fc400078ec0ff */
        /* <DEDUP_REMOVED lines=16> */
.L_x_1452:
[----:B------:R-:W-:Y:S05]  /*10c0*/  BSYNC B0 ;  /* 0x0000000000007941 */ /* 0x000fea0003800000 */
.L_x_1451:
        /* <DEDUP_REMOVED lines=10> */
[----:B----4-:R-:W-:Y:S02]  /*1170*/  IMAD R4, R2, c[0x0][0x190], RZ ;  /* 0x0000640002047a24 */ /* 0x010fe400078e02ff */
        /* <DEDUP_REMOVED lines=10> */
.L_x_1454:
[----:B------:R-:W-:Y:S05]  /*1220*/  BSYNC B0 ;  /* 0x0000000000007941 */ /* 0x000fea0003800000 */
.L_x_1453:
        /* <DEDUP_REMOVED lines=21> */
.L_x_1456:
[----:B------:R-:W-:Y:S05]  /*1380*/  BSYNC B0 ;  /* 0x0000000000007941 */ /* 0x000fea0003800000 */
.L_x_1455:
        /* <DEDUP_REMOVED lines=21> */
.L_x_1458:
[----:B------:R-:W-:Y:S05]  /*14e0*/  BSYNC B0 ;  /* 0x0000000000007941 */ /* 0x000fea0003800000 */
.L_x_1457:
        /* <DEDUP_REMOVED lines=21> */
.L_x_1460:
[----:B------:R-:W-:Y:S05]  /*1640*/  BSYNC B0 ;  /* 0x0000000000007941 */ /* 0x000fea0003800000 */
.L_x_1459:
        /* <DEDUP_REMOVED lines=21> */
.L_x_1462:
[----:B------:R-:W-:Y:S05]  /*17a0*/  BSYNC B0 ;  /* 0x0000000000007941 */ /* 0x000fea0003800000 */
.L_x_1461:
        /* <DEDUP_REMOVED lines=21> */
.L_x_1464:
[----:B------:R-:W-:Y:S05]  /*1900*/  BSYNC B0 ;  /* 0x0000000000007941 */ /* 0x000fea0003800000 */
.L_x_1463:
[----:B------:R-:W-:Y:S01]  /*1910*/  IADD3 R0, R12, 0x70, RZ ;  /* 0x000000700c007810 */ /* 0x000fe20007ffe0ff */
[----:B------:R-:W-:Y:S01]  /*1920*/  UMOV UR25, 0x6 ;  /* 0x0000000600197882 */ /* 0x000fe20000000000 */
[----:B------:R-:W-:Y:S01]  /*1930*/  BSSY B0, `(.L_x_1465) ;  /* 0x0000018000007945 */ /* 0x000fe20003800000 */
[----:B------:R-:W-:Y:S01]  /*1940*/  ULDC.64 UR4, c[0x0][0x198] ;  /* 0x0000660000047ab9 */ /* 0x000fe20000000a00 */
[----:B------:R-:W-:Y:S01]  /*1950*/  ISETP.GE.AND P0, PT, R0, UR24, PT ;  /* 0x0000001800007c0c */ /* 0x000fe2000bf06270 */
[----:B------:R-:W-:Y:S02]  /*1960*/  USHF.R.S32.HI UR22, URZ, 0x6, UR8 ;  /* 0x000000063f167899 */ /* 0x000fe40008011408 */
[----:B------:R-:W-:Y:S02]  /*1970*/  USHF.L.U64.HI UR25, UR4, UR25, UR5 ;  /* 0x0000001904197299 */ /* 0x000fe40008010205 */
[----:B------:R-:W-:-:S08]  /*1980*/  USHF.L.U32 UR27, UR4, 0x6, URZ ;  /* 0x00000006041b7899 */ /* 0x000fd0000800063f */
        /* <DEDUP_REMOVED lines=8> */
[----:B----4-:R-:W-:-:S04]  /*1a10*/  IMAD.WIDE.U32 R4, R0, c[0x0][0x190], R2 ;  /* 0x0000640000047a25 */ /* 0x010fc800078e0002 */
        /* <DEDUP_REMOVED lines=9> */
.L_x_1466:
[----:B------:R-:W-:Y:S05]  /*1ab0*/  BSYNC B0 ;  /* 0x0000000000007941 */ /* 0x000fea0003800000 */
.L_x_1465:
[----:B------:R-:W-:Y:S01]  /*1ac0*/  IMAD R0, R13, c[0x0][0x198], RZ ;  /* 0x000066000d007a24 */ /* 0x000fe200078e02ff */
[----:B------:R-:W-:Y:S01]  /*1ad0*/  LOP3.LUT R7, R19, 0xfffffff8, RZ, 0xc0, !PT ;  /* 0xfffffff813077812 */ /* 0x000fe200078ec0ff */
[C---:B----4-:R-:W-:Y:S01]  /*1ae0*/  IMAD.WIDE.U32 R4, R12.reuse, c[0x0][0x198], R166 ;  /* 0x000066000c047a25 */ /* 0x050fe200078e00a6 */
[----:B------:R-:W-:Y:S01]  /*1af0*/  UIADD3 UR31, UR22, -0x1, URZ ;  /* 0xffffffff161f7890 */ /* 0x000fe2000fffe03f */
[----:B------:R-:W-:Y:S01]  /*1b00*/  BSSY B0, `(.L_x_1467) ;  /* 0x000002f000007945 */ /* 0x000fe20003800000 */
[----:B------:R-:W-:Y:S01]  /*1b10*/  IADD3 R10, R15, -R7, RZ ;  /* 0x800000070f0a7210 */ /* 0x000fe20007ffe0ff */
[----:B------:R-:W-:Y:S01]  /*1b20*/  IMAD R0, R12, c[0x0][0x19c], R0 ;  /* 0x000067000c007a24 */ /* 0x000fe200078e0200 */
[----:B------:R-:W-:Y:S01]  /*1b30*/  IADD3 R4, P0, R4, UR26, RZ ;  /* 0x0000001a04047c10 */ /* 0x000fe2000ff1e0ff */
[----:B------:R-:W-:Y:S01]  /*1b40*/  IMAD R6, R13, c[0x0][0x1a0], RZ ;  /* 0x000068000d067a24 */ /* 0x000fe200078e02ff */
[----:B------:R-:W-:Y:S01]  /*1b50*/  UIMAD UR5, UR25, UR31, URZ ;  /* 0x0000001f190572a4 */ /* 0x000fe2000f8e023f */
[----:B------:R-:W-:Y:S01]  /*1b60*/  IMAD.WIDE.U32 R2, R12, c[0x0][0x1a0], R166 ;  /* 0x000068000c027a25 */ /* 0x000fe200078e00a6 */
[----:B------:R-:W-:-:S03]  /*1b70*/  IADD3.X R5, R5, UR7, R0, P0, !PT ;  /* 0x0000000705057c10 */ /* 0x000fc600087fe400 */
[----:B------:R-:W-:Y:S01]  /*1b80*/  IMAD R0, R12, c[0x0][0x1a4], R6 ;  /* 0x000069000c007a24 */ /* 0x000fe200078e0206 */
[----:B------:R-:W-:Y:S01]  /*1b90*/  IADD3 R2, P0, R2, UR30, RZ ;  /* 0x0000001e02027c10 */ /* 0x000fe2000ff1e0ff */
[C---:B------:R-:W-:Y:S01]  /*1ba0*/  IMAD R6, R20.reuse, c[0x0][0x1b0], RZ ;  /* 0x00006c0014067a24 */ /* 0x040fe200078e02ff */
[----:B------:R-:W-:Y:S01]  /*1bb0*/  USHF.R.S32.HI UR30, URZ, 0x1f, UR31 ;  /* 0x0000001f3f1e7899 */ /* 0x000fe2000801141f */
[----:B------:R-:W-:Y:S01]  /*1bc0*/  IMAD R7, R20, c[0x0][0x1b8], RZ ;  /* 0x00006e0014077a24 */ /* 0x000fe200078e02ff */
[----:B------:R-:W-:Y:S01]  /*1bd0*/  IADD3.X R3, R3, UR28, R0, P0, !PT ;  /* 0x0000001c03037c10 */ /* 0x000fe200087fe400 */
[C---:B------:R-:W-:Y:S01]  /*1be0*/  IMAD R0, R14.reuse, c[0x0][0x1b4], R6 ;  /* 0x00006d000e007a24 */ /* 0x040fe200078e0206 */
[----:B------:R-:W-:Y:S01]  /*1bf0*/  USHF.L.U32 UR28, UR31, 0x6, URZ ;  /* 0x000000061f1c7899 */ /* 0x000fe2000800063f */
[----:B------:R-:W-:Y:S01]  /*1c00*/  IMAD.WIDE.U32 R8, R14, c[0x0][0x1b0], R4 ;  /* 0x00006c000e087a25 */ /* 0x000fe200078e0004 */
[----:B------:R-:W-:Y:S01]  /*1c10*/  R2P PR, R10, 0x6 ;  /* 0x000000060a007804 */ /* 0x000fe20000000000 */
[----:B------:R-:W-:Y:S01]  /*1c20*/  UIMAD UR5, UR30, UR27, UR5 ;  /* 0x0000001b1e0572a4 */ /* 0x000fe2000f8e0205 */
[----:B------:R-:W-:Y:S01]  /*1c30*/  MOV R4, 0x10 ;  /* 0x0000001000047802 */ /* 0x000fe20000000f00 */
[C---:B------:R-:W-:Y:S01]  /*1c40*/  IMAD R6, R14.reuse, c[0x0][0x1bc], R7 ;  /* 0x00006f000e067a24 */ /* 0x040fe200078e0207 */
[----:B------:R-:W-:Y:S01]  /*1c50*/  IADD3 R165, R9, R0, RZ ;  /* 0x0000000009a57210 */ /* 0x000fe20007ffe0ff */
[----:B------:R-:W-:Y:S01]  /*1c60*/  IMAD.WIDE.U32 R22, R14, c[0x0][0x1b8], R2 ;  /* 0x00006e000e167a25 */ /* 0x000fe200078e0002 */
[----:B------:R-:W-:Y:S01]  /*1c70*/  MOV R164, R8 ;  /* 0x0000000800a47202 */ /* 0x000fe20000000f00 */
[----:B------:R4:W-:Y:S01]  /*1c80*/  STL.64 [R1+0xe8], R8 ;  /* 0x0000e80801007387 */ /* 0x0009e20000100a00 */
[----:B------:R-:W-:Y:S01]  /*1c90*/  UIADD3 UR26, -UR28, UR12, URZ ;  /* 0x0000000c1c1a7290 */ /* 0x000fe2000fffe13f */
[----:B------:R-:W-:Y:S01]  /*1ca0*/  IMAD.U32 R151, RZ, RZ, UR27 ;  /* 0x0000001bff977e24 */ /* 0x000fe2000f8e00ff */
[----:B------:R-:W-:Y:S01]  /*1cb0*/  IADD3 R11, R23, R6, RZ ;  /* 0x00000006170b7210 */ /* 0x000fe20007ffe0ff */
[----:B------:R4:W-:Y:S01]  /*1cc0*/  STL.64 [R1+0xe0], R22 ;  /* 0x0000e01601007387 */ /* 0x0009e20000100a00 */
[----:B------:R-:W-:Y:S01]  /*1cd0*/  IMAD.MOV.U32 R19, RZ, RZ, 0x20 ;  /* 0x00000020ff137424 */ /* 0x000fe200078e00ff */
[----:B------:R-:W-:Y:S01]  /*1ce0*/  SEL R4, R4, 0xfffffff0, !P1 ;  /* 0xfffffff004047807 */ /* 0x000fe20004800000 */
[----:B------:R-:W-:Y:S01]  /*1cf0*/  IMAD.WIDE.U32 R2, R151, UR31, R164 ;  /* 0x0000001f97027c25 */ /* 0x000fe2000f8e00a4 */
[----:B------:R4:W-:Y:S01]  /*1d00*/  STL.64 [R1+0xd8], R164 ;  /* 0x0000d8a401007387 */ /* 0x0009e20000100a00 */
[----:B------:R-:W-:-:S02]  /*1d10*/  ISETP.GE.AND P0, PT, R12, UR26, PT ;  /* 0x0000001a0c007c0c */ /* 0x000fc4000bf06270 */
[----:B------:R-:W-:Y:S01]  /*1d20*/  SEL R5, R19, 0xffffffe0, !P2 ;  /* 0xffffffe013057807 */ /* 0x000fe20005000000 */
[----:B------:R4:W-:Y:S01]  /*1d30*/  STL [R1+0xcc], R11 ;  /* 0x0000cc0b01007387 */ /* 0x0009e20000100800 */
[----:B------:R-:W-:-:S09]  /*1d40*/  IADD3 R7, R3, UR5, RZ ;  /* 0x0000000503077c10 */ /* 0x000fd2000fffe0ff */
[----:B------:R-:W-:Y:S05]  /*1d50*/  @P0 BRA `(.L_x_1468) ;  /* 0x0000009000000947 */ /* 0x000fea0003800000 */
[----:B------:R-:W-:-:S13]  /*1d60*/  ISETP.GE.AND P0, PT, R166, c[0x0][0x220], PT ;  /* 0x00008800a6007a0c */ /* 0x000fda0003f06270 */
[----:B------:R1:W-:Y:S01]  /*1d70*/  @P0 STS.128 [R192+0x4000], RZ ;  /* 0x004000ffc0000388 */ /* 0x0003e20000000c00 */
[----:B------:R-:W-:Y:S05]  /*1d80*/  @P0 BRA `(.L_x_1468) ;  /* 0x0000006000000947 */ /* 0x000fea0003800000 */
[----:B----4-:R-:W-:-:S04]  /*1d90*/  LEA R8, P0, R2, c[0x0][0x168], 0x1 ;  /* 0x00005a0002087a11 */ /* 0x010fc800078008ff */
[----:B------:R-:W-:-:S05]  /*1da0*/  LEA.HI.X R9, R2, c[0x0][0x16c], R7, 0x1, P0 ;  /* 0x00005b0002097a11 */ /* 0x000fca00000f0c07 */
[----:B------:R-:W-:Y:S01]  /*1db0*/  @!PT LDS RZ, [RZ] ;  /* 0x00000000fffff984 */ /* 0x000fe20000000800 */
[----:B------:R-:W-:Y:S01]  /*1dc0*/  @!PT LDS RZ, [RZ] ;  /* 0x00000000fffff984 */ /* 0x000fe20000000800 */
[----:B------:R-:W-:Y:S01]  /*1dd0*/  @!PT LDS RZ, [RZ] ;  /* 0x00000000fffff984 */ /* 0x000fe20000000800 */
[----:B------:R4:W-:Y:S04]  /*1de0*/  LDGSTS.E.BYPASS.LTC128B.128 [R192+0x4000], [R8.64] ;  /* 0x0400000008c07fae */ /* 0x0009e8000b901d50 */
.L_x_1468:
[----:B------:R-:W-:Y:S05]  /*1df0*/  BSYNC B0 ;  /* 0x0000000000007941 */ /* 0x000fea0003800000 */
.L_x_1467:
        /* <DEDUP_REMOVED lines=10> */
[----:B----4-:R-:W-:Y:S02]  /*1ea0*/  IADD3.X R9, R7, UR21, RZ, P0, !PT ;  /* 0x0000001507097c10 */ /* 0x010fe400087fe4ff */
[----:B------:R-:W-:-:S04]  /*1eb0*/  LEA R8, P0, R0, c[0x0][0x168], 0x1 ;  /* 0x00005a0000087a11 */ /* 0x000fc800078008ff */
[----:B------:R-:W-:-:S05]  /*1ec0*/  LEA.HI.X R9, R0, c[0x0][0x16c], R9, 0x1, P0 ;  /* 0x00005b0000097a11 */ /* 0x000fca00000f0c09 */
[----:B------:R-:W-:Y:S01]  /*1ed0*/  @!PT LDS RZ, [RZ] ;  /* 0x00000000fffff984 */ /* 0x000fe20000000800 */
[----:B------:R-:W-:Y:S01]  /*1ee0*/  @!PT LDS RZ, [RZ] ;  /* 0x00000000fffff984 */ /* 0x000fe20000000800 */
[----:B------:R-:W-:Y:S01]  /*1ef0*/  @!PT LDS RZ, [RZ] ;  /* 0x00000000fffff984 */ /* 0x000fe20000000800 */
[----:B------:R4:W-:Y:S04]  /*1f00*/  LDGSTS.E.BYPASS.LTC128B.128 [R192+0x4800], [R8.64] ;  /* 0x0480000008c07fae */ /* 0x0009e8000b901d50 */
.L_x_1470:
[----:B------:R-:W-:Y:S05]  /*1f10*/  BSYNC B0 ;  /* 0x0000000000007941 */ /* 0x000fea0003800000 */
.L_x_1469:
[----:B------:R-:W-:Y:S01]  /*1f20*/  ISETP.GE.AND P0, PT, R17, UR26, PT ;  /* 0x0000001a11007c0c */ /* 0x000fe2000bf06270 */
[----:B------:R-:W-:-:S12]  /*1f30*/  BSSY B0, `(.L_x_1471) ;  /* 0x000000f000007945 */ /* 0x000fd80003800000 */
[----:B------:R-:W-:Y:S05]  /*1f40*/  @P0 BRA `(.L_x_1472) ;  /* 0x000000d000000947 */ /* 0x000fea0003800000 */
[----:B------:R-:W-:-:S13]  /*1f50*/  ISETP.GE.AND P0, PT, R166, c[0x0][0x220], PT ;  /* 0x00008800a6007a0c */ /* 0x000fda0003f06270 */
[----:B------:R1:W-:Y:S01]  /*1f60*/  @P0 STS.128 [R192+0x5000], RZ ;  /* 0x005000ffc0000388 */ /* 0x0003e20000000c00 */
[----:B------:R-:W-:Y:S05]  /*1f70*/  @P0 BRA `(.L_x_1472) ;  /* 0x000000a000000947 */ /* 0x000fea0003800000 */
[----:B----4-:R-:W-:Y:S02]  /*1f80*/  IMAD.MOV.U32 R9, RZ, RZ, c[0x0][0x198] ;  /* 0x00006600ff097624 */ /* 0x010fe400078e00ff */
        /* <DEDUP_REMOVED lines=9> */
.L_x_1472:
[----:B------:R-:W-:Y:S05]  /*2020*/  BSYNC B0 ;  /* 0x0000000000007941 */ /* 0x000fea0003800000 */
.L_x_1471:
[----:B------:R-:W-:Y:S01]  /*2030*/  ISETP.GE.AND P0, PT, R16, UR26, PT ;  /* 0x0000001a10007c0c */ /* 0x000fe2000bf06270 */
[----:B------:R-:W-:-:S12]  /*2040*/  BSSY B0, `(.L_x_1473) ;  /* 0x0000011000007945 */ /* 0x000fd80003800000 */
[----:B------:R-:W-:Y:S05]  /*2050*/  @P0 BRA `(.L_x_1474) ;  /* 0x000000f000000947 */ /* 0x000fea0003800000 */
[----:B------:R-:W-:-:S13]  /*2060*/  ISETP.GE.AND P0, PT, R166, c[0x0][0x220], PT ;  /* 0x00008800a6007a0c */ /* 0x000fda0003f06270 */
[----:B------:R1:W-:Y:S01]  /*2070*/  @P0 STS.128 [R192+0x5800], RZ ;  /* 0x005800ffc0000388 */ /* 0x0003e20000000c00 */
[----:B------:R-:W-:Y:S05]  /*2080*/  @P0 BRA `(.L_x_1474) ;  /* 0x000000c000000947 */ /* 0x000fea0003800000 */
        /* <DEDUP_REMOVED lines=12> */
.L_x_1474:
[----:B------:R-:W-:Y:S05]  /*2150*/  BSYNC B0 ;  /* 0x0000000000007941 */ /* 0x000fea0003800000 */
.L_x_1473:
        /* <DEDUP_REMOVED lines=31> */
[----:B-----5:R-:W-:-:S04]  /*2350*/  @P0 FMUL.FTZ R0, R0, R2 ;  /* 0x0000000200000220 */ /* 0x020fc80000410000 */
[----:B------:R5:W2:Y:S01]  /*2360*/  @P0 R2UR UR6, R0 ;  /* 0x00000000000603c2 */ /* 0x000aa200000e0000 */
[C---:B------:R-:W-:Y:S02]  /*2370*/  LEA R2, P0, R6.reuse, R22, 0x6 ;  /* 0x0000001606027211 */ /* 0x040fe400078030ff */
[----:B-----5:R-:W-:Y:S01]  /*2380*/  MOV R0, UR4 ;  /* 0x0000000400007c02 */ /* 0x020fe20008000f00 */
[----:B------:R-:W-:Y:S02]  /*2390*/  UMOV UR4, URZ ;  /* 0x0000003f00047c82 */ /* 0x000fe40008000000 */
[----:B--2---:R-:W-:Y:S01]  /*23a0*/  @UP1 UMOV UR4, UR6 ;  /* 0x0000000600041c82 */ /* 0x004fe20008000000 */
        /* <DEDUP_REMOVED lines=11> */
.L_x_1476:
[----:B-1----:R-:W-:Y:S05]  /*2460*/  BSYNC B0 ;  /* 0x0000000000007941 */ /* 0x002fea0003800000 */
.L_x_1475:
        /* <DEDUP_REMOVED lines=17> */
.L_x_1478:
[----:B------:R-:W-:Y:S05]  /*2580*/  BSYNC B0 ;  /* 0x0000000000007941 */ /* 0x000fea0003800000 */
.L_x_1477:
        /* <DEDUP_REMOVED lines=17> */
.L_x_1480:
[----:B------:R-:W-:Y:S05]  /*26a0*/  BSYNC B0 ;  /* 0x0000000000007941 */ /* 0x000fea0003800000 */
.L_x_1479:
        /* <DEDUP_REMOVED lines=18> */
.L_x_1482:
[----:B------:R-:W-:Y:S05]  /*27d0*/  BSYNC B0 ;  /* 0x0000000000007941 */ /* 0x000fea0003800000 */
.L_x_1481:
[----:B--2---:R-:W-:Y:S01]  /*27e0*/  SHF.R.S32.HI R7, RZ, 0x4, R21 ;  /* 0x00000004ff077819 */ /* 0x004fe20000011415 */
        /* <DEDUP_REMOVED lines=8> */
[----:B------:R-:W-:-:S02]  /*2870*/  LOP3.LUT R2, R2, 0x1c0, RZ, 0xc0, !PT ;  /* 0x000001c002027812 */ /* 0x000fc400078ec0ff */
[----:B------:R-:W-:Y:S01]  /*2880*/  LOP3.LUT R150, R150, 0x3, RZ, 0xc0, !PT ;  /* 0x0000000396967812 */ /* 0x000fe200078ec0ff */
[----:B------:R-:W-:Y:S01]  /*2890*/  IMAD.IADD R7, R7, 0x1, -R0 ;  /* 0x0000000107077824 */ /* 0x000fe200078e0a00 */
[----:B------:R-:W-:Y:S02]  /*28a0*/  LOP3.LUT R0, R6, 0x1c0, RZ, 0xc0, !PT ;  /* 0x000001c006007812 */ /* 0x000fe400078ec0ff */
[----:B------:R-:W-:Y:S01]  /*28b0*/  PLOP3.LUT P0, PT, PT, PT, UP0, 0x40, 0x0 ;  /* 0x000000000000781c */ /* 0x000fe20003f0e808 */
[----:B------:R-:W-:Y:S01]  /*28c0*/  IMAD.SHL.U32 R6, R7, 0x8, RZ ;  /* 0x0000000807067824 */ /* 0x000fe200078e00ff */
[----:B----4-:R-:W-:Y:S02]  /*28d0*/  LOP3.LUT R8, R0, 0x8, R3, 0xf8, !PT ;  /* 0x0000000800087812 */ /* 0x010fe400078ef803 */
[----:B------:R-:W-:Y:S02]  /*28e0*/  SHF.R.U32.HI R0, RZ, 0x3, R0 ;  /* 0x00000003ff007819 */ /* 0x000fe40000011600 */
[----:B------:R-:W-:-:S02]  /*28f0*/  LOP3.LUT R6, R2, 0x8, R6, 0xf8, !PT ;  /* 0x0000000802067812 */ /* 0x000fc400078ef806 */
        /* <DEDUP_REMOVED lines=13> */
[----:B------:R-:W2:Y:S01]  /*29d0*/  LDSM.16.M88.4 R12, [R179] ;  /* 0x00000000b30c783b */ /* 0x000ea20000000200 */
[----:B------:R-:W-:Y:S01]  /*29e0*/  IADD3 R183, R172, 0x4040, RZ ;  /* 0x00004040acb77810 */ /* 0x000fe20007ffe0ff */
[----:B------:R-:W-:Y:S01]  /*29f0*/  IMAD R180, R5, 0x2, R179 ;  /* 0x0000000205b47824 */ /* 0x000fe200078e02b3 */
[----:B------:R-:W-:Y:S01]  /*2a00*/  @P2 IADD3 R183, R2, -0x40, RZ ;  /* 0xffffffc002b72810 */ /* 0x000fe20007ffe0ff */
[----:B------:R-:W4:Y:S02]  /*2a10*/  LDSM.16.M88.4 R8, [R179+0x2000] ;  /* 0x00200000b308783b */ /* 0x000f240000000200 */
[----:B------:R-:W-:Y:S01]  /*2a20*/  IMAD R181, R4, 0x2, R180 ;  /* 0x0000000204b57824 */ /* 0x000fe200078e02b4 */
[C---:B------:R-:W-:Y:S01]  /*2a30*/  IADD3 R186, R183.reuse, 0x800, RZ ;  /* 0x00000800b7ba7810 */ /* 0x040fe20007ffe0ff */
[----:B------:R-:W5:Y:S01]  /*2a40*/  LDSM.16.M88.4 R20, [R172+0x4800] ;  /* 0x00480000ac14783b */ /* 0x000f620000000200 */
[----:B------:R-:W-:Y:S01]  /*2a50*/  IMAD.IADD R177, R0, 0x1, R183 ;  /* 0x0000000100b17824 */ /* 0x000fe200078e02b7 */
[----:B------:R-:W-:Y:S01]  /*2a60*/  IADD3 R185, R183, 0x1000, RZ ;  /* 0x00001000b7b97810 */ /* 0x000fe20007ffe0ff */
[----:B------:R-:W-:Y:S01]  /*2a70*/  IMAD R0, R147, 0x10, R146 ;  /* 0x0000001093007824 */ /* 0x000fe200078e0292 */
[----:B------:R-:W1:Y:S01]  /*2a80*/  LDSM.16.M88.4 R32, [R172+0x5000] ;  /* 0x00500000ac20783b */ /* 0x000e620000000200 */
[----:B------:R-:W-:-:S03]  /*2a90*/  IADD3 R184, R183, 0x1800, RZ ;  /* 0x00001800b7b87810 */ /* 0x000fc60007ffe0ff */
[----:B------:R-:W3:Y:S01]  /*2aa0*/  LDSM.16.M88.4 R28, [R172+0x5800] ;  /* 0x00580000ac1c783b */ /* 0x000ee20000000200 */
[----:B------:R-:W-:-:S03]  /*2ab0*/  IADD3 R173, R0, UR11, RZ ;  /* 0x0000000b00ad7c10 */ /* 0x000fc6000fffe0ff */
[----:B------:R-:W-:Y:S04]  /*2ac0*/  LDSM.16.M88.4 R16, [R182+0x2000] ;  /* 0x00200000b610783b */ /* 0x000fe80000000200 */
[----:B------:R-:W1:Y:S04]  /*2ad0*/  LDSM.16.M88.4 R44, [R178+0x5000] ;  /* 0x00500000b22c783b */ /* 0x000e680000000200 */
[----:B------:R-:W1:Y:S04]  /*2ae0*/  LDSM.16.M88.4 R40, [R178+0x4000] ;  /* 0x00400000b228783b */ /* 0x000e680000000200 */
[----:B------:R-:W1:Y:S04]  /*2af0*/  LDSM.16.M88.4 R36, [R178+0x4800] ;  /* 0x00480000b224783b */ /* 0x000e680000000200 */
[----:B------:R-:W1:Y:S01]  /*2b00*/  LDSM.16.M88.4 R48, [R178+0x5800] ;  /* 0x00580000b230783b */ /* 0x000e620000000200 */
[-C--:B--2---:R-:W-:Y:S03]  /*2b10*/  HMMA.16816.F32.BF16 R100, R12, R24.reuse, RZ ;  /* 0x000000180c64723c */ /* 0x084fe600000418ff */
[----:B------:R-:W-:Y:S05]  /*2b20*/  STL [R1+0x110], R173 ;  /* 0x000110ad01007387 */ /* 0x000fea0000100800 */
[C---:B----4-:R-:W-:Y:S08]  /*2b30*/  HMMA.16816.F32.BF16 R60, R8.reuse, R24, RZ ;  /* 0x00000018083c723c */ /* 0x050ff000000418ff */
[-C--:B------:R-:W-:Y:S08]  /*2b40*/  HMMA.16816.F32.BF16 R64, R8, R26.reuse, RZ ;  /* 0x0000001a0840723c */ /* 0x080ff000000418ff */
[----:B------:R-:W-:Y:S08]  /*2b50*/  HMMA.16816.F32.BF16 R96, R12, R26, RZ ;  /* 0x0000001a0c60723c */ /* 0x000ff000000418ff */
[C---:B-----5:R-:W-:Y:S08]  /*2b60*/  HMMA.16816.F32.BF16 R56, R8.reuse, R20, RZ ;  /* 0x000000140838723c */ /* 0x060ff000000418ff */
[C---:B-1----:R-:W-:Y:S08]  /*2b70*/  HMMA.16816.F32.BF16 R52, R8.reuse, R32, RZ ;  /* 0x000000200834723c */ /* 0x042ff000000418ff */
[C---:B---3--:R-:W-:Y:S08]  /*2b80*/  HMMA.16816.F32.BF16 R24, R8.reuse, R28, RZ ;  /* 0x0000001c0818723c */ /* 0x048ff000000418ff */
[C---:B------:R-:W-:Y:S08]  /*2b90*/  HMMA.16816.F32.BF16 R84, R8.reuse, R22, RZ ;  /* 0x000000160854723c */ /* 0x040ff000000418ff */
[C---:B------:R-:W-:Y:S08]  /*2ba0*/  HMMA.16816.F32.BF16 R92, R8.reuse, R34, RZ ;  /* 0x00000022085c723c */ /* 0x040ff000000418ff */
[----:B------:R-:W-:Y:S01]  /*2bb0*/  HMMA.16816.F32.BF16 R76, R8, R30, RZ ;  /* 0x0000001e084c723c */ /* 0x000fe200000418ff */
[----:B------:R-:W1:Y:S07]  /*2bc0*/  LDSM.16.M88.4 R8, [R182] ;  /* 0x00000000b608783b */ /* 0x000e6e0000000200 */
[C---:B------:R-:W-:Y:S08]  /*2bd0*/  HMMA.16816.F32.BF16 R68, R12.reuse, R32, RZ ;  /* 0x000000200c44723c */ /* 0x040ff000000418ff */
[C---:B------:R-:W-:Y:S08]  /*2be0*/  HMMA.16816.F32.BF16 R88, R12.reuse, R34, RZ ;  /* 0x000000220c58723c */ /* 0x040ff000000418ff */
[C---:B------:R-:W-:Y:S08]  /*2bf0*/  HMMA.16816.F32.BF16 R72, R12.reuse, R20, RZ ;  /* 0x000000140c48723c */ /* 0x040ff000000418ff */
[C---:B------:R-:W-:Y:S01]  /*2c00*/  HMMA.16816.F32.BF16 R80, R12.reuse, R22, RZ ;  /* 0x000000160c50723c */ /* 0x040fe200000418ff */
[----:B------:R-:W-:Y:S07]  /*2c10*/  LDSM.16.M88.4 R20, [R180+0x2000] ;  /* 0x00200000b414783b */ /* 0x000fee0000000200 */
[C---:B------:R-:W-:Y:S08]  /*2c20*/  HMMA.16816.F32.BF16 R32, R12.reuse, R28, RZ ;  /* 0x0000001c0c20723c */ /* 0x040ff000000418ff */
[----:B------:R-:W-:Y:S08]  /*2c30*/  HMMA.16816.F32.BF16 R12, R12, R30, RZ ;  /* 0x0000001e0c0c723c */ /* 0x000ff000000418ff */
[C---:B------:R-:W-:Y:S01]  /*2c40*/  HMMA.16816.F32.BF16 R28, R16.reuse, R44, R52 ;  /* 0x0000002c101c723c */ /* 0x040fe20000041834 */
[----:B------:R-:W2:Y:S07]  /*2c50*/  LDSM.16.M88.4 R52, [R183+0x1000] ;  /* 0x00100000b734783b */ /* 0x000eae0000000200 */
[C---:B------:R-:W-:Y:S08]  /*2c60*/  HMMA.16816.F32.BF16 R108, R16.reuse, R42, R64 ;  /* 0x0000002a106c723c */ /* 0x040ff00000041840 */
[C---:B------:R-:W-:Y:S01]  /*2c70*/  HMMA.16816.F32.BF16 R112, R16.reuse, R40, R60 ;  /* 0x000000281070723c */ /* 0x040fe2000004183c */
[----:B------:R-:W3:Y:S07]  /*2c80*/  LDSM.16.M88.4 R60, [R183] ;  /* 0x00000000b73c783b */ /* 0x000eee0000000200 */
[C---:B------:R-:W-:Y:S01]  /*2c90*/  HMMA.16816.F32.BF16 R104, R16.reuse, R36, R56 ;  /* 0x000000241068723c */ /* 0x040fe20000041838 */
[----:B------:R-:W4:Y:S07]  /*2ca0*/  LDSM.16.M88.4 R56, [R183+0x800] ;  /* 0x00080000b738783b */ /* 0x000f2e0000000200 */
[C---:B------:R-:W-:Y:S01]  /*2cb0*/  HMMA.16816.F32.BF16 R140, R16.reuse, R48, R24 ;  /* 0x00000030108c723c */ /* 0x040fe20000041818 */
[----:B------:R-:W-:Y:S07]  /*2cc0*/  LDSM.16.M88.4 R24, [R177+0x1800] ;  /* 0x00180000b118783b */ /* 0x000fee0000000200 */
[C---:B------:R-:W-:Y:S08]  /*2cd0*/  HMMA.16816.F32.BF16 R136, R16.reuse, R38, R84 ;  /* 0x000000261088723c */ /* 0x040ff00000041854 */
[C---:B------:R-:W-:Y:S08]  /*2ce0*/  HMMA.16816.F32.BF16 R92, R16.reuse, R46, R92 ;  /* 0x0000002e105c723c */ /* 0x040ff0000004185c */
[----:B------:R-:W-:Y:S01]  /*2cf0*/  HMMA.16816.F32.BF16 R120, R16, R50, R76 ;  /* 0x000000321078723c */ /* 0x000fe2000004184c */
[----:B------:R-:W-:Y:S07]  /*2d00*/  LDSM.16.M88.4 R16, [R180] ;  /* 0x00000000b410783b */ /* 0x000fee0000000200 */
[C---:B-1----:R-:W-:Y:S08]  /*2d10*/  HMMA.16816.F32.BF16 R116, R8.reuse, R40, R100 ;  /* 0x000000280874723c */ /* 0x042ff00000041864 */
[C---:B------:R-:W-:Y:S01]  /*2d20*/  HMMA.16816.F32.BF16 R64, R8.reuse, R42, R96 ;  /* 0x0000002a0840723c */ /* 0x040fe20000041860 */
[----:B------:R-:W1:Y:S07]  /*2d30*/  LDSM.16.M88.4 R40, [R183+0x1800] ;  /* 0x00180000b728783b */ /* 0x000e6e0000000200 */
[C---:B------:R-:W-:Y:S08]  /*2d40*/  HMMA.16816.F32.BF16 R124, R8.reuse, R36, R72 ;  /* 0x00000024087c723c */ /* 0x040ff00000041848 */
[C---:B------:R-:W-:Y:S08]  /*2d50*/  HMMA.16816.F32.BF16 R128, R8.reuse, R44, R68 ;  /* 0x0000002c0880723c */ /* 0x040ff00000041844 */
[C---:B------:R-:W-:Y:S01]  /*2d60*/  HMMA.16816.F32.BF16 R132, R8.reuse, R48, R32 ;  /* 0x000000300884723c */ /* 0x040fe20000041820 */
[----:B------:R-:W-:Y:S07]  /*2d70*/  LDSM.16.M88.4 R32, [R177+0x800] ;  /* 0x00080000b120783b */ /* 0x000fee0000000200 */
[C---:B------:R-:W-:Y:S01]  /*2d80*/  HMMA.16816.F32.BF16 R68, R8.reuse, R38, R80 ;  /* 0x000000260844723c */ /* 0x040fe20000041850 */
[----:B------:R-:W-:Y:S07]  /*2d90*/  LDSM.16.M88.4 R36, [R177] ;  /* 0x00000000b124783b */ /* 0x000fee0000000200 */
[C---:B------:R-:W-:Y:S08]  /*2da0*/  HMMA.16816.F32.BF16 R76, R8.reuse, R46, R88 ;  /* 0x0000002e084c723c */ /* 0x040ff00000041858 */
[----:B------:R-:W-:Y:S01]  /*2db0*/  HMMA.16816.F32.BF16 R84, R8, R50, R12 ;  /* 0x000000320854723c */ /* 0x000fe2000004180c */
[----:B------:R-:W-:Y:S04]  /*2dc0*/  LDSM.16.M88.4 R8, [R181+0x2000] ;  /* 0x00200000b508783b */ /* 0x000fe80000000200 */
[----:B------:R-:W-:Y:S03]  /*2dd0*/  LDSM.16.M88.4 R12, [R181] ;  /* 0x00000000b50c783b */ /* 0x000fe60000000200 */
[----:B--2---:R-:W-:Y:S01]  /*2de0*/  HMMA.16816.F32.BF16 R96, R20, R52, R28 ;  /* 0x000000341460723c */ /* 0x004fe2000004181c */
[----:B------:R-:W2:Y:S01]  /*2df0*/  LDSM.16.M88.4 R28, [R177+0x1000] ;  /* 0x00100000b11c783b */ /* 0x000ea20000000200 */
[----:B------:R-:W-:-:S06]  /*2e00*/  DEPBAR.LE SB0, 0x0 ;  /* 0x000080000000791a */ /* 0x000fcc0000000000 */
[C---:B---3--:R-:W-:Y:S08]  /*2e10*/  HMMA.16816.F32.BF16 R112, R20.reuse, R60, R112 ;  /* 0x0000003c1470723c */ /* 0x048ff00000041870 */
[C---:B----4-:R-:W-:Y:S08]  /*2e20*/  HMMA.16816.F32.BF16 R104, R20.reuse, R56, R104 ;  /* 0x000000381468723c */ /* 0x050ff00000041868 */
[C---:B------:R-:W-:Y:S08]  /*2e30*/  HMMA.16816.F32.BF16 R108, R20.reuse, R62, R108 ;  /* 0x0000003e146c723c */ /* 0x040ff0000004186c */
[C---:B-1----:R-:W-:Y:S08]  /*2e40*/  HMMA.16816.F32.BF16 R88, R20.reuse, R40, R140 ;  /* 0x000000281458723c */ /* 0x042ff0000004188c */
        /* <DEDUP_REMOVED lines=28> */
[----:B------:R-:W-:Y:S05]  /*3010*/  @P0 BRA `(.L_x_1483) ;  /* 0x0000032000000947 */ /* 0x000fea0003800000 */
[----:B------:R-:W-:Y:S01]  /*3020*/  UIADD3 UR6, UR22, -0x2, URZ ;  /* 0xfffffffe16067890 */ /* 0x000fe2000fffe03f */
[----:B------:R-:W-:Y:S01]  /*3030*/  ISETP.GE.AND P0, PT, R166, c[0x0][0x220], PT ;  /* 0x00008800a6007a0c */ /* 0x000fe20003f06270 */
[----:B------:R-:W-:Y:S01]  /*3040*/  IMAD.MOV.U32 R15, RZ, RZ, c[0x0][0x198] ;  /* 0x00006600ff0f7624 */ /* 0x000fe200078e00ff */
[----:B------:R-:W-:Y:S01]  /*3050*/  BSSY B0, `(.L_x_1484) ;  /* 0x000002d000007945 */ /* 0x000fe20003800000 */
[----:B------:R-:W-:-:S02]  /*3060*/  USHF.R.S32.HI UR5, URZ, 0x1f, UR6 ;  /* 0x0000001f3f057899 */ /* 0x000fc40008011406 */
[----:B------:R-:W-:Y:S01]  /*3070*/  UIMAD UR25, UR25, UR6, URZ ;  /* 0x00000006191972a4 */ /* 0x000fe2000f8e023f */
[----:B------:R-:W-:-:S03]  /*3080*/  IMAD.WIDE.U32 R2, R151, UR6, R164 ;  /* 0x0000000697027c25 */ /* 0x000fc6000f8e00a4 */
[----:B------:R-:W-:-:S04]  /*3090*/  UIMAD UR5, UR5, UR27, UR25 ;  /* 0x0000001b050572a4 */ /* 0x000fc8000f8e0219 */
[C---:B------:R-:W-:Y:S01]  /*30a0*/  @!P0 IADD3 R0, P4, R2.reuse, UR29, RZ ;  /* 0x0000001d02008c10 */ /* 0x040fe2000ff9e0ff */
[----:B------:R-:W-:Y:S01]  /*30b0*/  @!P0 IMAD.MOV.U32 R11, RZ, RZ, c[0x0][0x19c] ;  /* 0x00006700ff0b8624 */ /* 0x000fe200078e00ff */
[----:B------:R-:W-:Y:S01]  /*30c0*/  IADD3 R7, R3, UR5, RZ ;  /* 0x0000000503077c10 */ /* 0x000fe2000fffe0ff */
[----:B------:R1:W-:Y:S01]  /*30d0*/  @P0 STS.128 [R192+0x4000], RZ ;  /* 0x004000ffc0000388 */ /* 0x0003e20000000c00 */
[----:B------:R-:W-:Y:S02]  /*30e0*/  @!P0 LEA R6, P2, R15, R2, 0x5 ;  /* 0x000000020f068211 */ /* 0x000fe400078428ff */
[----:B------:R-:W-:Y:S02]  /*30f0*/  @!P0 LEA R12, P5, R2, c[0x0][0x168], 0x1 ;  /* 0x00005a00020c8a11 */ /* 0x000fe400078a08ff */
[----:B------:R-:W-:Y:S02]  /*3100*/  @!P0 LEA R10, P3, R0, c[0x0][0x168], 0x1 ;  /* 0x00005a00000a8a11 */ /* 0x000fe400078608ff */
[----:B------:R-:W-:-:S02]  /*3110*/  @!P0 IADD3.X R9, R7, UR21, RZ, P4, !PT ;  /* 0x0000001507098c10 */ /* 0x000fc4000a7fe4ff */
[----:B------:R-:W-:Y:S02]  /*3120*/  @!P0 LEA R8, P1, R6, c[0x0][0x168], 0x1 ;  /* 0x00005a0006088a11 */ /* 0x000fe400078208ff */
        /* <DEDUP_REMOVED lines=31> */
.L_x_1485:
[----:B------:R-:W-:Y:S05]  /*3320*/  BSYNC B0 ;  /* 0x0000000000007941 */ /* 0x000fea0003800000 */
.L_x_1484:
[----:B------:R-:W0:Y:S02]  /*3330*/  LDGDEPBAR ;  /* 0x00000000000079af */ /* 0x000e240000000000 */
.L_x_1483:
[----:B------:R-:W-:Y:S01]  /*3340*/  IMAD.U32 R0, RZ, RZ, UR12 ;  /* 0x0000000cff007e24 */ /* 0x000fe2000f8e00ff */
[----:B-1----:R-:W-:Y:S01]  /*3350*/  LEA R9, R150, UR28, 0x1 ;  /* 0x0000001c96097c11 */ /* 0x002fe2000f8e08ff */
[----:B------:R-:W-:Y:S01]  /*3360*/  IMAD.U32 R10, RZ, RZ, UR10 ;  /* 0x0000000aff0a7e24 */ /* 0x000fe2000f8e00ff */
[----:B------:R-:W-:Y:S01]  /*3370*/  ULEA.HI.SX32 UR5, UR8, 0xffffffff, 0x1a ;  /* 0xffffffff08057891 */ /* 0x000fe2000f8fd23f */
[----:B------:R-:W-:Y:S01]  /*3380*/  LOP3.LUT R229, R229, UR18, RZ, 0x3c, !PT ;  /* 0x00000012e5e57c12 */ /* 0x000fe2000f8e3cff */
[----:B------:R-:W-:Y:S01]  /*3390*/  UIADD3 UR30, UR18, -0x61c88647, URZ ;  /* 0x9e3779b9121e7890 */ /* 0x000fe2000fffe03f */
[----:B------:R-:W-:Y:S01]  /*33a0*/  IADD3 R0, R0, -UR13, R173 ;  /* 0x8000000d00007c10 */ /* 0x000fe2000fffe0ad */
[----:B------:R-:W-:Y:S01]  /*33b0*/  IMAD R80, R10, 0x8, R147 ;  /* 0x000000080a507824 */ /* 0x000fe200078e0293 */
[C---:B------:R-:W-:Y:S01]  /*33c0*/  IADD3 R21, R9.reuse, 0x1, RZ ;  /* 0x0000000109157810 */ /* 0x040fe20007ffe0ff */
[----:B------:R-:W-:Y:S01]  /*33d0*/  USHF.L.U32 UR5, UR5, 0x1, URZ ;  /* 0x0000000105057899 */ /* 0x000fe2000800063f */
[C---:B------:R-:W-:Y:S01]  /*33e0*/  IADD3 R19, R9.reuse, 0x8, RZ ;  /* 0x0000000809137810 */ /* 0x040fe20007ffe0ff */
[C---:B--2---:R-:W-:Y:S01]  /*33f0*/  IMAD.IADD R2, R0.reuse, 0x1, -R9 ;  /* 0x0000000100027824 */ /* 0x044fe200078e0a09 */
[C---:B------:R-:W-:Y:S01]  /*3400*/  IADD3 R17, R9.reuse, 0x9, RZ ;  /* 0x0000000909117810 */ /* 0x040fe20007ffe0ff */
[C---:B------:R-:W-:Y:S01]  /*3410*/  IMAD.IADD R6, R0.reuse, 0x1, -R21 ;  /* 0x0000000100067824 */ /* 0x040fe200078e0a15 */
[C---:B------:R-:W-:Y:S01]  /*3420*/  IADD3 R16, R9.reuse, 0x10, RZ ;  /* 0x0000001009107810 */ /* 0x040fe20007ffe0ff */
[----:B------:R-:W-:Y:S01]  /*3430*/  ULOP3.LUT UR6, UR5, UR19, URZ, 0x3c, !UPT ;  /* 0x0000001305067292 */ /* 0x000fe2000f8e3c3f */
[----:B------:R-:W-:Y:S01]  /*3440*/  IABS R2, R2 ;  /* 0x0000000200027213 */ /* 0x000fe20000000000 */
[----:B------:R-:W-:Y:S01]  /*3450*/  UIADD3 UR5, UR5, 0x1, URZ ;  /* 0x0000000105057890 */ /* 0x000fe2000fffe03f */
[C---:B------:R-:W-:Y:S01]  /*3460*/  IADD3 R13, R9.reuse, 0x11, RZ ;  /* 0x00000011090d7810 */ /* 0x040fe20007ffe0ff */
[----:B------:R-:W-:Y:S01]  /*3470*/  STL [R1+0x160], R186 ;  /* 0x000160ba01007387 */ /* 0x000fe20000100800 */
[C---:B------:R-:W-:Y:S01]  /*3480*/  IADD3 R12, R9.reuse, 0x18, RZ ;  /* 0x00000018090c7810 */ /* 0x040fe20007ffe0ff */
[----:B------:R-:W-:Y:S01]  /*3490*/  IMAD.MOV.U32 R3, RZ, RZ, R2 ;  /* 0x000000ffff037224 */ /* 0x000fe200078e0002 */
[----:B------:R-:W-:Y:S01]  /*34a0*/  IABS R2, R6 ;  /* 0x0000000600027213 */ /* 0x000fe20000000000 */
[C---:B------:R-:W-:Y:S01]  /*34b0*/  IMAD.IADD R6, R0.reuse, 0x1, -R19 ;  /* 0x0000000100067824 */ /* 0x040fe200078e0a13 */
[C---:B------:R-:W-:Y:S01]  /*34c0*/  IADD3 R18, R9.reuse, 0x19, RZ ;  /* 0x0000001909127810 */ /* 0x040fe20007ffe0ff */
[----:B------:R1:W-:Y:S01]  /*34d0*/  I2F R31, R3 ;  /* 0x00000003001f7306 */ /* 0x0003e20000201400 */
[C---:B------:R-:W-:Y:S01]  /*34e0*/  IADD3 R45, R9.reuse, 0x20, RZ ;  /* 0x00000020092d7810 */ /* 0x040fe20007ffe0ff */
[----:B------:R-:W-:Y:S01]  /*34f0*/  ULOP3.LUT UR5, UR5, UR19, URZ, 0x3c, !UPT ;  /* 0x0000001305057292 */ /* 0x000fe2000f8e3c3f */
[C---:B------:R-:W-:Y:S01]  /*3500*/  IADD3 R46, R9.reuse, 0x21, RZ ;  /* 0x00000021092e7810 */ /* 0x040fe20007ffe0ff */
[----:B------:R-:W-:Y:S01]  /*3510*/  STL [R1+0x15c], R185 ;  /* 0x00015cb901007387 */ /* 0x000fe20000100800 */
[C---:B------:R-:W-:Y:S01]  /*3520*/  IADD3 R47, R9.reuse, 0x28, RZ ;  /* 0x00000028092f7810 */ /* 0x040fe20007ffe0ff */
[----:B------:R-:W-:Y:S01]  /*3530*/  UIADD3 UR28, UR18, 0x3c6ef372, URZ ;  /* 0x3c6ef372121c7890 */ /* 0x000fe2000fffe03f */
        /* <DEDUP_REMOVED lines=9> */
[----:B-1----:R-:W-:Y:S01]  /*35d0*/  IMAD.MOV.U32 R3, RZ, RZ, R2 ;  /* 0x000000ffff037224 */ /* 0x002fe200078e0002 */
[----:B------:R-:W-:Y:S01]  /*35e0*/  IABS R2, R6 ;  /* 0x0000000600027213 */ /* 0x000fe20000000000 */
[C---:B------:R-:W-:Y:S01]  /*35f0*/  IMAD.IADD R6, R0.reuse, 0x1, -R17 ;  /* 0x0000000100067824 */ /* 0x040fe200078e0a11 */
[----:B------:R-:W-:Y:S01]  /*3600*/  ISETP.GE.AND P1, PT, R9, UR12, PT ;  /* 0x0000000c09007c0c */ /* 0x000fe2000bf26270 */
[----:B------:R1:W-:Y:S01]  /*3610*/  I2F R26, R3 ;  /* 0x00000003001a7306 */ /* 0x0003e20000201400 */
[----:B------:R-:W-:Y:S01]  /*3620*/  IMAD.IADD R7, R0, 0x1, -R52 ;  /* 0x0000000100077824 */ /* 0x000fe200078e0a34 */
[----:B------:R-:W-:Y:S01]  /*3630*/  ISETP.GE.AND P0, PT, R21, UR12, PT ;  /* 0x0000000c15007c0c */ /* 0x000fe2000bf06270 */
[----:B------:R-:W-:Y:S01]  /*3640*/  STL [R1+0x150], R182 ;  /* 0x000150b601007387 */ /* 0x000fe20000100800 */
[----:B------:R-:W-:Y:S01]  /*3650*/  ISETP.GE.AND P2, PT, R12, UR12, PT ;  /* 0x0000000c0c007c0c */ /* 0x000fe2000bf46270 */
[----:B------:R-:W-:Y:S01]  /*3660*/  UIADD3 UR26, UR18, -0x255992d5, URZ ;  /* 0xdaa66d2b121a7890 */ /* 0x000fe2000fffe03f */
[----:B------:R-:W-:Y:S01]  /*3670*/  ISETP.GE.AND P3, PT, R13, UR12, PT ;  /* 0x0000000c0d007c0c */ /* 0x000fe2000bf66270 */
[----:B------:R-:W-:Y:S01]  /*3680*/  STL [R1+0x14c], R181 ;  /* 0x00014cb501007387 */ /* 0x000fe20000100800 */
[----:B------:R-:W-:Y:S01]  /*3690*/  ISETP.GE.AND P6, PT, R19, UR12, PT ;  /* 0x0000000c13007c0c */ /* 0x000fe2000bfc6270 */
[----:B------:R-:W-:Y:S01]  /*36a0*/  UIADD3 UR23, UR18, 0x78dde6e4, URZ ;  /* 0x78dde6e412177890 */ /* 0x000fe2000fffe03f */
[----:B------:R-:W-:Y:S01]  /*36b0*/  ISETP.GE.AND P5, PT, R17, UR12, PT ;  /* 0x0000000c11007c0c */ /* 0x000fe2000bfa6270 */
[----:B------:R-:W-:Y:S01]  /*36c0*/  STL [R1+0x148], R180 ;  /* 0x000148b401007387 */ /* 0x000fe20000100800 */
[----:B------:R-:W-:Y:S01]  /*36d0*/  ISETP.GE.AND P4, PT, R16, UR12, PT ;  /* 0x0000000c10007c0c */ /* 0x000fe2000bf86270 */
[----:B------:R-:W-:-:S02]  /*36e0*/  UIADD3 UR11, UR19, -0x126145ec, URZ ;  /* 0xed9eba14130b7890 */ /* 0x000fc4000fffe03f */
[----:B------:R-:W-:Y:S01]  /*36f0*/  STL [R1+0x144], R179 ;  /* 0x000144b301007387 */ /* 0x000fe20000100800 */
[----:B-1----:R-:W-:Y:S01]  /*3700*/  IMAD.MOV.U32 R3, RZ, RZ, R2 ;  /* 0x000000ffff037224 */ /* 0x002fe200078e0002 */
[----:B------:R-:W-:Y:S01]  /*3710*/  IABS R2, R6 ;  /* 0x0000000600027213 */ /* 0x000fe20000000000 */
[C---:B------:R-:W-:Y:S01]  /*3720*/  IMAD.IADD R6, R0.reuse, 0x1, -R16 ;  /* 0x0000000100067824 */ /* 0x040fe200078e0a10 */
[----:B------:R-:W-:Y:S01]  /*3730*/  STL [R1+0x140], R178 ;  /* 0x000140b201007387 */ /* 0x000fe20000100800 */
[----:B------:R1:W-:Y:S01]  /*3740*/  I2F R49, R3 ;  /* 0x0000000300317306 */ /* 0x0003e20000201400 */
[----:B------:R-:W-:Y:S02]  /*3750*/  UIADD3 UR8, UR18, 0x1715609d, URZ ;  /* 0x1715609d12087890 */ /* 0x000fe4000fffe03f */
[----:B------:R-:W-:Y:S01]  /*3760*/  STL [R1+0x13c], R177 ;  /* 0x00013cb101007387 */ /* 0x000fe20000100800 */
[----:B------:R-:W-:Y:S02]  /*3770*/  UIADD3 UR32, UR18, -0x4ab325aa, URZ ;  /* 0xb54cda5612207890 */ /* 0x000fe4000fffe03f */
[----:B------:R-:W-:Y:S01]  /*3780*/  UIADD3 UR31, UR19, 0x646e171e, URZ ;  /* 0x646e171e131f7890 */ /* 0x000fe2000fffe03f */
[----:B------:R-:W-:Y:S04]  /*3790*/  STL [R1+0x138], R172 ;  /* 0x000138ac01007387 */ /* 0x000fe80000100800 */
[----:B------:R2:W-:Y:S01]  /*37a0*/  STL [R1+0x3c], R80 ;  /* 0x00003c5001007387 */ /* 0x0005e20000100800 */
[----:B-1----:R-:W-:Y:S01]  /*37b0*/  IMAD.MOV.U32 R3, RZ, RZ, R2 ;  /* 0x000000ffff037224 */ /* 0x002fe200078e0002 */
[----:B------:R-:W-:Y:S01]  /*37c0*/  IABS R2, R6 ;  /* 0x0000000600027213 */ /* 0x000fe20000000000 */
[----:B------:R-:W-:-:S02]  /*37d0*/  IMAD.IADD R6, R0, 0x1, -R13 ;  /* 0x0000000100067824 */ /* 0x000fc400078e0a0d */
[----:B------:R1:W3:Y:S02]  /*37e0*/  I2F R32, R3 ;  /* 0x0000000300207306 */ /* 0x0002e40000201400 */
[----:B-1----:R-:W-:Y:S01]  /*37f0*/  IMAD.MOV.U32 R3, RZ, RZ, R2 ;  /* 0x000000ffff037224 */ /* 0x002fe200078e0002 */
[----:B------:R-:W-:Y:S01]  /*3800*/  IABS R2, R6 ;  /* 0x0000000600027213 */ /* 0x000fe20000000000 */
[----:B------:R-:W-:-:S04]  /*3810*/  IMAD.IADD R6, R0, 0x1, -R12 ;  /* 0x0000000100067824 */ /* 0x000fc800078e0a0c */
[----:B------:R1:W4:Y:S01]  /*3820*/  I2F R33, R3 ;  /* 0x0000000300217306 */ /* 0x0003220000201400 */
[----:B---3--:R-:W-:Y:S02]  /*3830*/  FFMA.FTZ R32, R32, -UR4, R65 ;  /* 0x8000000420207c23 */ /* 0x008fe40008010041 */
[----:B-1----:R-:W-:Y:S01]  /*3840*/  IMAD.MOV.U32 R3, RZ, RZ, R2 ;  /* 0x000000ffff037224 */ /* 0x002fe200078e0002 */
[----:B------:R-:W-:Y:S01]  /*3850*/  IABS R2, R6 ;  /* 0x0000000600027213 */ /* 0x000fe20000000000 */
[----:B------:R-:W-:-:S03]  /*3860*/  IMAD.IADD R6, R0, 0x1, -R18 ;  /* 0x0000000100067824 */ /* 0x000fc600078e0a12 */
[----:B------:R1:W3:Y:S01]  /*3870*/  I2F R35, R3 ;  /* 0x0000000300237306 */ /* 0x0002e20000201400 */
[----:B----4-:R-:W-:Y:S02]  /*3880*/  FFMA.FTZ R33, R33, -UR4, R68 ;  /* 0x8000000421217c23 */ /* 0x010fe40008010044 */
[----:B-1----:R-:W-:Y:S01]  /*3890*/  IMAD.MOV.U32 R3, RZ, RZ, R2 ;  /* 0x000000ffff037224 */ /* 0x002fe200078e0002 */
[----:B------:R-:W-:Y:S01]  /*38a0*/  IABS R2, R6 ;  /* 0x0000000600027213 */ /* 0x000fe20000000000 */
[----:B------:R-:W-:-:S03]  /*38b0*/  IMAD.IADD R6, R0, 0x1, -R45 ;  /* 0x0000000100067824 */ /* 0x000fc600078e0a2d */
        /* <DEDUP_REMOVED lines=15> */
[----:B------:R1:W-:Y:S01]  /*39b0*/  I2F R60, R3 ;  /* 0x00000003003c7306 */ /* 0x0003e20000201400 */
[----:B----4-:R-:W-:Y:S02]  /*39c0*/  FFMA.FTZ R37, R37, -UR4, R84 ;  /* 0x8000000425257c23 */ /* 0x010fe40008010054 */
[----:B-1----:R-:W-:Y:S01]  /*39d0*/  IMAD.MOV.U32 R3, RZ, RZ, R2 ;  /* 0x000000ffff037224 */ /* 0x002fe200078e0002 */
[----:B------:R-:W-:Y:S01]  /*39e0*/  IABS R2, R6 ;  /* 0x0000000600027213 */ /* 0x000fe20000000000 */
[----:B------:R-:W-:-:S03]  /*39f0*/  IMAD.IADD R6, R0, 0x1, -R50 ;  /* 0x0000000100067824 */ /* 0x000fc600078e0a32 */
        /* <DEDUP_REMOVED lines=13> */
[----:B---3--:R-:W-:Y:S01]  /*3ad0*/  FFMA.FTZ R62, R57, -UR4, R96 ;  /* 0x80000004393e7c23 */ /* 0x008fe20008010060 */
[----:B------:R-:W-:Y:S02]  /*3ae0*/  IADD3 R6, R0, 0x8, RZ ;  /* 0x0000000800067810 */ /* 0x000fe40007ffe0ff */
[----:B------:R1:W-:Y:S03]  /*3af0*/  I2F R56, R3 ;  /* 0x0000000300387306 */ /* 0x0003e60000201400 */
[----:B------:R-:W-:-:S02]  /*3b00*/  IMAD.IADD R8, R6, 0x1, -R9 ;  /* 0x0000000106087824 */ /* 0x000fc400078e0a09 */
[----:B-1----:R-:W-:Y:S01]  /*3b10*/  IMAD.MOV.U32 R3, RZ, RZ, R2 ;  /* 0x000000ffff037224 */ /* 0x002fe200078e0002 */
[----:B------:R-:W-:-:S03]  /*3b20*/  IABS R2, R7 ;  /* 0x0000000700027213 */ /* 0x000fc60000000000 */
[----:B------:R1:W-:Y:S02]  /*3b30*/  I2F R55, R3 ;  /* 0x0000000300377306 */ /* 0x0003e40000201400 */
[----:B------:R-:W-:Y:S01]  /*3b40*/  IMAD.MOV.U32 R7, RZ, RZ, R2 ;  /* 0x000000ffff077224 */ /* 0x000fe200078e0002 */
[----:B------:R-:W-:-:S05]  /*3b50*/  IABS R2, R8 ;  /* 0x0000000800027213 */ /* 0x000fca0000000000 */
[----:B------:R3:W4:Y:S01]  /*3b60*/  I2F R54, R7 ;  /* 0x0000000700367306 */ /* 0x0007220000201400 */
[----:B-1----:R-:W-:-:S05]  /*3b70*/  IADD3 R3, R0, 0x40, RZ ;  /* 0x0000004000037810 */ /* 0x002fca0007ffe0ff */
[C---:B------:R-:W-:Y:S02]  /*3b80*/  IMAD.IADD R8, R3.reuse, 0x1, -R9 ;  /* 0x0000000103087824 */ /* 0x040fe400078e0a09 */
[----:B---3--:R-:W-:Y:S01]  /*3b90*/  IMAD.MOV.U32 R7, RZ, RZ, R2 ;  /* 0x000000ffff077224 */ /* 0x008fe200078e0002 */
[----:B------:R-:W-:Y:S01]  /*3ba0*/  IADD3 R2, R0, 0x48, RZ ;  /* 0x0000004800027810 */ /* 0x000fe20007ffe0ff */
[----:B----4-:R-:W-:Y:S01]  /*3bb0*/  FFMA.FTZ R65, R54, -UR4, R89 ;  /* 0x8000000436417c23 */ /* 0x010fe20008010059 */
[----:B------:R-:W-:Y:S01]  /*3bc0*/  IABS R0, R8 ;  /* 0x0000000800007213 */ /* 0x000fe20000000000 */
[----:B------:R1:W3:Y:S02]  /*3bd0*/  I2F R11, R7 ;  /* 0x00000007000b7306 */ /* 0x0002e40000201400 */
[----:B------:R-:W-:Y:S02]  /*3be0*/  IMAD.IADD R8, R2, 0x1, -R9 ;  /* 0x0000000102087824 */ /* 0x000fe400078e0a09 */
[----:B------:R-:W-:-:S05]  /*3bf0*/  IMAD.IADD R9, R3, 0x1, -R12 ;  /* 0x0000000103097824 */ /* 0x000fca00078e0a0c */
[----:B------:R-:W-:Y:S01]  /*3c00*/  IABS R9, R9 ;  /* 0x0000000900097213 */ /* 0x000fe20000000000 */
[----:B-1----:R-:W-:Y:S01]  /*3c10*/  IMAD.MOV.U32 R7, RZ, RZ, R0 ;  /* 0x000000ffff077224 */ /* 0x002fe200078e0000 */
[----:B------:R-:W-:Y:S01]  /*3c20*/  IABS R0, R8 ;  /* 0x0000000800007213 */ /* 0x000fe20000000000 */
[----:B------:R-:W-:Y:S02]  /*3c30*/  IMAD.IADD R8, R6, 0x1, -R21 ;  /* 0x0000000106087824 */ /* 0x000fe400078e0a15 */
[----:B------:R1:W4:Y:S01]  /*3c40*/  I2F R15, R7 ;  /* 0x00000007000f7306 */ /* 0x0003220000201400 */
[----:B---3--:R-:W-:-:S05]  /*3c50*/  FFMA.FTZ R11, R11, -UR4, R74 ;  /* 0x800000040b0b7c23 */ /* 0x008fca000801004a */
[----:B------:R-:W-:Y:S01]  /*3c60*/  FSEL R122, R11, -INF , !P1 ;  /* 0xff8000000b7a7808 */ /* 0x000fe20004800000 */
[----:B-1----:R-:W-:Y:S01]  /*3c70*/  IMAD.MOV.U32 R7, RZ, RZ, R0 ;  /* 0x000000ffff077224 */ /* 0x002fe200078e0000 */
[----:B------:R-:W-:Y:S01]  /*3c80*/  IABS R0, R8 ;  /* 0x0000000800007213 */ /* 0x000fe20000000000 */
[----:B------:R-:W-:Y:S02]  /*3c90*/  IMAD.IADD R8, R3, 0x1, -R21 ;  /* 0x0000000103087824 */ /* 0x000fe400078e0a15 */
[----:B------:R1:W-:Y:S01]  /*3ca0*/  I2F R14, R7 ;  /* 0x00000007000e7306 */ /* 0x0003e20000201400 */
[----:B----4-:R-:W-:-:S05]  /*3cb0*/  FFMA.FTZ R10, R15, -UR4, R112 ;  /* 0x800000040f0a7c23 */ /* 0x010fca0008010070 */
[----:B------:R-:W-:Y:S01]  /*3cc0*/  FSEL R173, R10, -INF , !P1 ;  /* 0xff8000000aad7808 */ /* 0x000fe20004800000 */
[----:B-1----:R-:W-:Y:S01]  /*3cd0*/  IMAD.MOV.U32 R7, RZ, RZ, R0 ;  /* 0x000000ffff077224 */ /* 0x002fe200078e0000 */
[----:B------:R-:W-:Y:S01]  /*3ce0*/  IABS R0, R8 ;  /* 0x0000000800007213 */ /* 0x000fe20000000000 */
[----:B------:R-:W-:Y:S02]  /*3cf0*/  IMAD.IADD R8, R2, 0x1, -R21 ;  /* 0x0000000102087824 */ /* 0x000fe400078e0a15 */
[----:B------:R1:W3:Y:S02]  /*3d00*/  I2F R44, R7 ;  /* 0x00000007002c7306 */ /* 0x0002e40000201400 */
[----:B-1----:R-:W-:Y:S01]  /*3d10*/  IMAD.MOV.U32 R7, RZ, RZ, R0 ;  /* 0x000000ffff077224 */ /* 0x002fe200078e0000 */
[----:B------:R-:W-:Y:S01]  /*3d20*/  IABS R0, R8 ;  /* 0x0000000800007213 */ /* 0x000fe20000000000 */
[----:B------:R-:W-:-:S04]  /*3d30*/  IMAD.IADD R8, R6, 0x1, -R19 ;  /* 0x0000000106087824 */ /* 0x000fc800078e0a13 */
[----:B------:R1:W4:Y:S01]  /*3d40*/  I2F R42, R7 ;  /* 0x00000007002a7306 */ /* 0x0003220000201400 */
[----:B---3--:R-:W-:-:S05]  /*3d50*/  FFMA.FTZ R11, R44, -UR4, R75 ;  /* 0x800000042c0b7c23 */ /* 0x008fca000801004b */
[----:B------:R-:W-:Y:S01]  /*3d60*/  FSEL R118, R11, -INF , !P0 ;  /* 0xff8000000b767808 */ /* 0x000fe20004000000 */
[----:B-1----:R-:W-:Y:S01]  /*3d70*/  IMAD.MOV.U32 R7, RZ, RZ, R0 ;  /* 0x000000ffff077224 */ /* 0x002fe200078e0000 */
[----:B------:R-:W-:Y:S01]  /*3d80*/  IABS R0, R8 ;  /* 0x0000000800007213 */ /* 0x000fe20000000000 */
[----:B------:R-:W-:Y:S02]  /*3d90*/  IMAD.IADD R8, R3, 0x1, -R19 ;  /* 0x0000000103087824 */ /* 0x000fe400078e0a13 */
[----:B------:R1:W-:Y:S01]  /*3da0*/  I2F R29, R7 ;  /* 0x00000007001d7306 */ /* 0x0003e20000201400 */
[----:B----4-:R-:W-:Y:S01]  /*3db0*/  FFMA.FTZ R10, R42, -UR4, R113 ;  /* 0x800000042a0a7c23 */ /* 0x010fe20008010071 */
[----:B------:R-:W-:-:S04]  /*3dc0*/  FSEL R113, R36, -INF , !P2 ;  /* 0xff80000024717808 */ /* 0x000fc80005000000 */
[----:B------:R-:W-:Y:S01]  /*3dd0*/  FSEL R151, R10, -INF , !P0 ;  /* 0xff8000000a977808 */ /* 0x000fe20004000000 */
[----:B-1----:R-:W-:Y:S01]  /*3de0*/  IMAD.MOV.U32 R7, RZ, RZ, R0 ;  /* 0x000000ffff077224 */ /* 0x002fe200078e0000 */
[----:B------:R-:W-:Y:S01]  /*3df0*/  IABS R0, R8 ;  /* 0x0000000800007213 */ /* 0x000fe20000000000 */
[----:B------:R-:W-:Y:S02]  /*3e00*/  IMAD.IADD R8, R2, 0x1, -R19 ;  /* 0x0000000102087824 */ /* 0x000fe400078e0a13 */
[----:B------:R1:W-:Y:S02]  /*3e10*/  I2F R43, R7 ;  /* 0x00000007002b7306 */ /* 0x0003e40000201400 */
[----:B-1----:R-:W-:Y:S01]  /*3e20*/  IMAD.MOV.U32 R7, RZ, RZ, R0 ;  /* 0x000000ffff077224 */ /* 0x002fe200078e0000 */
[----:B------:R-:W-:Y:S01]  /*3e30*/  IABS R0, R8 ;  /* 0x0000000800007213 */ /* 0x000fe20000000000 */
[----:B------:R-:W-:-:S04]  /*3e40*/  IMAD.IADD R8, R6, 0x1, -R17 ;  /* 0x0000000106087824 */ /* 0x000fc800078e0a11 */
        /* <DEDUP_REMOVED lines=10> */
[----:B------:R-:W-:Y:S02]  /*3ef0*/  FFMA.FTZ R17, R49, -UR4, R64 ;  /* 0x8000000431117c23 */ /* 0x000fe40008010040 */
[----:B----4-:R-:W-:-:S05]  /*3f00*/  FFMA.FTZ R10, R40, -UR4, R110 ;  /* 0x80000004280a7c23 */ /* 0x010fca000801006e */
[----:B------:R-:W-:Y:S01]  /*3f10*/  FSEL R146, R10, -INF , !P6 ;  /* 0xff8000000a927808 */ /* 0x000fe20007000000 */
[C---:B------:R-:W-:Y:S02]  /*3f20*/  IMAD.IADD R10, R6.reuse, 0x1, -R48 ;  /* 0x00000001060a7824 */ /* 0x040fe400078e0a30 */
[----:B-1----:R-:W-:Y:S01]  /*3f30*/  IMAD.MOV.U32 R7, RZ, RZ, R0 ;  /* 0x000000ffff077224 */ /* 0x002fe200078e0000 */
[----:B------:R-:W-:Y:S01]  /*3f40*/  IABS R0, R8 ;  /* 0x0000000800007213 */ /* 0x000fe20000000000 */
[----:B------:R-:W-:Y:S02]  /*3f50*/  IMAD.IADD R8, R6, 0x1, -R16 ;  /* 0x0000000106087824 */ /* 0x000fe400078e0a10 */
[----:B------:R1:W4:Y:S01]  /*3f60*/  I2F R39, R7 ;  /* 0x0000000700277306 */ /* 0x0003220000201400 */
[----:B---3--:R-:W-:Y:S02]  /*3f70*/  FFMA.FTZ R24, R24, -UR4, R67 ;  /* 0x8000000418187c23 */ /* 0x008fe40008010043 */
[----:B------:R-:W-:-:S03]  /*3f80*/  FFMA.FTZ R67, R55, -UR4, R88 ;  /* 0x8000000437437c23 */ /* 0x000fc60008010058 */
        /* <DEDUP_REMOVED lines=8> */
[----:B------:R1:W-:Y:S01]  /*4010*/  I2F R30, R7 ;  /* 0x00000007001e7306 */ /* 0x0003e20000201400 */
[----:B----4-:R-:W-:Y:S01]  /*4020*/  FFMA.FTZ R16, R39, -UR4, R109 ;  /* 0x8000000427107c23 */ /* 0x010fe2000801006d */
[----:B------:R-:W-:-:S04]  /*4030*/  FSEL R109, R33, -INF , !P4 ;  /* 0xff800000216d7808 */ /* 0x000fc80006000000 */
[----:B------:R-:W-:Y:S01]  /*4040*/  FSEL R140, R16, -INF , !P5 ;  /* 0xff800000108c7808 */ /* 0x000fe20006800000 */
[----:B-1----:R-:W-:Y:S01]  /*4050*/  IMAD.MOV.U32 R7, RZ, RZ, R0 ;  /* 0x000000ffff077224 */ /* 0x002fe200078e0000 */
[----:B------:R-:W-:Y:S01]  /*4060*/  IABS R0, R8 ;  /* 0x0000000800007213 */ /* 0x000fe20000000000 */
[--C-:B------:R-:W-:Y:S02]  /*4070*/  IMAD.IADD R8, R6, 0x1, -R13.reuse ;  /* 0x0000000106087824 */ /* 0x100fe400078e0a0d */
        /* <DEDUP_REMOVED lines=9> */
[----:B------:R1:W-:Y:S01]  /*4110*/  I2F R22, R7 ;  /* 0x0000000700167306 */ /* 0x0003e20000201400 */
[----:B------:R-:W-:Y:S02]  /*4120*/  FFMA.FTZ R13, R26, -UR4, R73 ;  /* 0x800000041a0d7c23 */ /* 0x000fe40008010049 */
[----:B----4-:R-:W-:-:S03]  /*4130*/  FFMA.FTZ R25, R25, -UR4, R106 ;  /* 0x8000000419197c23 */ /* 0x010fc6000801006a */
[----:B------:R-:W-:Y:S01]  /*4140*/  FSEL R116, R13, -INF , !P0 ;  /* 0xff8000000d747808 */ /* 0x000fe20004000000 */
[----:B-1----:R-:W-:Y:S01]  /*4150*/  IMAD.MOV.U32 R7, RZ, RZ, R0 ;  /* 0x000000ffff077224 */ /* 0x002fe200078e0000 */
[----:B------:R-:W-:-:S03]  /*4160*/  IABS R0, R8 ;  /* 0x0000000800007213 */ /* 0x000fc60000000000 */
[----:B------:R1:W-:Y:S02]  /*4170*/  I2F R34, R7 ;  /* 0x0000000700227306 */ /* 0x0003e40000201400 */
[----:B------:R-:W-:Y:S02]  /*4180*/  IMAD.MOV.U32 R8, RZ, RZ, R0 ;  /* 0x000000ffff087224 */ /* 0x000fe400078e0000 */
[----:B------:R-:W-:Y:S01]  /*4190*/  IMAD.IADD R0, R148, 0x1, R145 ;  /* 0x0000000194007824 */ /* 0x000fe200078e0291 */
[----:B------:R-:W-:-:S03]  /*41a0*/  FSEL R148, R27, -INF , !P4 ;  /* 0xff8000001b947808 */ /* 0x000fc60006000000 */
[----:B------:R3:W4:Y:S01]  /*41b0*/  I2F R20, R8 ;  /* 0x0000000800147306 */ /* 0x0007220000201400 */
[----:B-1----:R-:W-:-:S05]  /*41c0*/  IMAD.IADD R7, R6, 0x1, -R12 ;  /* 0x0000000106077824 */ /* 0x002fca00078e0a0c */
[----:B------:R-:W-:Y:S02]  /*41d0*/  IABS R7, R7 ;  /* 0x0000000700077213 */ /* 0x000fe40000000000 */
[----:B---3--:R-:W-:Y:S02]  /*41e0*/  LOP3.LUT R8, R149, 0x7ffffffc, RZ, 0xc0, !PT ;  /* 0x7ffffffc95087812 */ /* 0x008fe400078ec0ff */
[----:B------:R1:W3:Y:S01]  /*41f0*/  I2F R23, R7 ;  /* 0x0000000700177306 */ /* 0x0002e20000201400 */
[----:B----4-:R-:W-:Y:S01]  /*4200*/  FFMA.FTZ R20, R20, -UR4, R107 ;  /* 0x8000000414147c23 */ /* 0x010fe2000801006b */
[----:B------:R-:W-:Y:S01]  /*4210*/  FSEL R149, R25, -INF , !P4 ;  /* 0xff80000019957808 */ /* 0x000fe20006000000 */
[----:B------:R-:W-:Y:S01]  /*4220*/  IMAD.IADD R239, R144, 0x1, -R8 ;  /* 0x0000000190ef7824 */ /* 0x000fe200078e0a08 */
[----:B------:R-:W-:Y:S01]  /*4230*/  FSEL R144, R11, -INF , !P6 ;  /* 0xff8000000b907808 */ /* 0x000fe20007000000 */
[----:B------:R-:W-:Y:S01]  /*4240*/  IMAD.MOV.U32 R8, RZ, RZ, R9 ;  /* 0x000000ffff087224 */ /* 0x000fe200078e0009 */
[----:B------:R-:W-:Y:S01]  /*4250*/  FSEL R150, R20, -INF , !P3 ;  /* 0xff80000014967808 */ /* 0x000fe20005800000 */
[----:B------:R-:W-:-:S02]  /*4260*/  IMAD.IADD R9, R6, 0x1, -R18 ;  /* 0x0000000106097824 */ /* 0x000fc400078e0a12 */
[----:B------:R4:W2:Y:S01]  /*4270*/  I2F R21, R8 ;  /* 0x0000000800157306 */ /* 0x0008a20000201400 */
[----:B-1----:R-:W-:Y:S02]  /*4280*/  IMAD.IADD R7, R2, 0x1, -R12 ;  /* 0x0000000102077824 */ /* 0x002fe400078e0a0c */
[----:B------:R-:W-:Y:S02]  /*4290*/  FFMA.FTZ R12, R31, -UR4, R72 ;  /* 0x800000041f0c7c23 */ /* 0x000fe40008010048 */
[----:B---3--:R-:W-:Y:S01]  /*42a0*/  FFMA.FTZ R23, R23, -UR4, R78 ;  /* 0x8000000417177c23 */ /* 0x008fe2000801004e */
[----:B------:R-:W-:Y:S02]  /*42b0*/  IABS R7, R7 ;  /* 0x0000000700077213 */ /* 0x000fe40000000000 */
[----:B------:R-:W-:Y:S01]  /*42c0*/  FSEL R120, R12, -INF , !P1 ;  /* 0xff8000000c787808 */ /* 0x000fe20004800000 */
[----:B------:R-:W-:Y:S01]  /*42d0*/  FFMA.FTZ R12, R43, -UR4, R66 ;  /* 0x800000042b0c7c23 */ /* 0x000fe20008010042 */
[----:B------:R-:W-:Y:S01]  /*42e0*/  FSEL R129, R23, -INF , !P2 ;  /* 0xff80000017817808 */ /* 0x000fe20005000000 */
[----:B----4-:R-:W-:Y:S01]  /*42f0*/  IMAD.MOV.U32 R8, RZ, RZ, R7 ;  /* 0x000000ffff087224 */ /* 0x010fe200078e0007 */
[----:B------:R-:W-:Y:S01]  /*4300*/  IABS R7, R9 ;  /* 0x0000000900077213 */ /* 0x000fe20000000000 */
[----:B------:R-:W-:Y:S01]  /*4310*/  IMAD.IADD R9, R3, 0x1, -R18 ;  /* 0x0000000103097824 */ /* 0x000fe200078e0a12 */
[----:B------:R-:W-:Y:S01]  /*4320*/  FSEL R139, R12, -INF , !P6 ;  /* 0xff8000000c8b7808 */ /* 0x000fe20007000000 */
[----:B------:R1:W-:Y:S01]  /*4330*/  I2F R31, R8 ;  /* 0x00000008001f7306 */ /* 0x0003e20000201400 */
[----:B--2---:R-:W-:-:S02]  /*4340*/  FFMA.FTZ R21, R21, -UR4, R100 ;  /* 0x8000000415157c23 */ /* 0x004fc40008010064 */
[----:B------:R-:W-:Y:S01]  /*4350*/  IABS R9, R9 ;  /* 0x0000000900097213 */ /* 0x000fe20000000000 */
[----:B------:R-:W-:Y:S02]  /*4360*/  FFMA.FTZ R66, R56, -UR4, R97 ;  /* 0x8000000438427c23 */ /* 0x000fe40008010061 */
[----:B------:R-:W-:Y:S01]  /*4370*/  FSEL R136, R21, -INF , !P2 ;  /* 0xff80000015887808 */ /* 0x000fe20005000000 */
[----:B------:R-:W-:Y:S01]  /*4380*/  IMAD.WIDE.U32 R20, R175, -0x2daee0ad, RZ ;  /* 0xd2511f53af147825 */ /* 0x000fe200078e00ff */
[----:B------:R2:W3:Y:S03]  /*4390*/  I2F R26, R7 ;  /* 0x00000007001a7306 */ /* 0x0004e60000201400 */
[----:B-1----:R-:W-:Y:S01]  /*43a0*/  FFMA.FTZ R8, R14, -UR4, R114 ;  /* 0x800000040e087c23 */ /* 0x002fe20008010072 */
[----:B------:R-:W-:Y:S01]  /*43b0*/  FSEL R114, R35, -INF , !P3 ;  /* 0xff80000023727808 */ /* 0x000fe20005800000 */
[----:B------:R-:W-:-:S02]  /*43c0*/  IMAD.IADD R35, R2, 0x1, -R52 ;  /* 0x0000000102237824 */ /* 0x000fc400078e0a34 */
[----:B------:R-:W-:Y:S01]  /*43d0*/  FFMA.FTZ R14, R28, -UR4, R111 ;  /* 0x800000041c0e7c23 */ /* 0x000fe2000801006f */
[----:B------:R-:W-:Y:S01]  /*43e0*/  FSEL R203, R8, -INF , !P1 ;  /* 0xff80000008cb7808 */ /* 0x000fe20004800000 */
[----:B------:R-:W-:Y:S01]  /*43f0*/  IMAD.MOV.U32 R8, RZ, RZ, R9 ;  /* 0x000000ffff087224 */ /* 0x000fe200078e0009 */
[----:B------:R-:W-:Y:S01]  /*4400*/  ISETP.GE.AND P1, PT, R18, UR12, PT ;  /* 0x0000000c12007c0c */ /* 0x000fe2000bf26270 */
[----:B--2---:R-:W-:Y:S01]  /*4410*/  IMAD.IADD R7, R2, 0x1, -R18 ;  /* 0x0000000102077824 */ /* 0x004fe200078e0a12 */
[----:B------:R-:W-:Y:S01]  /*4420*/  FSEL R145, R14, -INF , !P5 ;  /* 0xff8000000e917808 */ /* 0x000fe20006800000 */
[----:B------:R-:W-:Y:S01]  /*4430*/  IMAD.IADD R9, R6, 0x1, -R45 ;  /* 0x0000000106097824 */ /* 0x000fe200078e0a2d */
[----:B------:R1:W2:Y:S01]  /*4440*/  I2F R18, R8 ;  /* 0x0000000800127306 */ /* 0x0002a20000201400 */
[----:B------:R-:W-:Y:S01]  /*4450*/  FSEL R108, R38, -INF , !P1 ;  /* 0xff800000266c7808 */ /* 0x000fe20004800000 */
[----:B------:R-:W-:Y:S01]  /*4460*/  IMAD.IADD R14, R6, 0x1, -R52 ;  /* 0x00000001060e7824 */ /* 0x000fe200078e0a34 */
[----:B------:R-:W-:Y:S01]  /*4470*/  IABS R7, R7 ;  /* 0x0000000700077213 */ /* 0x000fe20000000000 */
[----:B------:R-:W-:-:S02]  /*4480*/  FFMA.FTZ R28, R30, -UR4, R70 ;  /* 0x800000041e1c7c23 */ /* 0x000fc40008010046 */
[----:B------:R-:W-:Y:S02]  /*4490*/  FFMA.FTZ R30, R22, -UR4, R71 ;  /* 0x80000004161e7c23 */ /* 0x000fe40008010047 */
[----:B---3--:R-:W-:Y:S01]  /*44a0*/  FFMA.FTZ R26, R26, -UR4, R79 ;  /* 0x800000041a1a7c23 */ /* 0x008fe2000801004f */
[----:B------:R-:W-:Y:S01]  /*44b0*/  FSEL R130, R28, -INF , !P4 ;  /* 0xff8000001c827808 */ /* 0x000fe20006000000 */
[----:B------:R-:W-:Y:S01]  /*44c0*/  FFMA.FTZ R22, R34, -UR4, R105 ;  /* 0x8000000422167c23 */ /* 0x000fe20008010069 */
[----:B------:R-:W-:Y:S02]  /*44d0*/  FSEL R128, R30, -INF , !P3 ;  /* 0xff8000001e807808 */ /* 0x000fe40005800000 */
[----:B------:R-:W-:Y:S02]  /*44e0*/  FSEL R127, R26, -INF , !P1 ;  /* 0xff8000001a7f7808 */ /* 0x000fe40004800000 */
[----:B------:R-:W-:Y:S01]  /*44f0*/  FSEL R147, R22, -INF , !P3 ;  /* 0xff80000016937808 */ /* 0x000fe20005800000 */
[----:B-1----:R-:W-:Y:S01]  /*4500*/  IMAD.MOV.U32 R8, RZ, RZ, R7 ;  /* 0x000000ffff087224 */ /* 0x002fe200078e0007 */
[----:B------:R-:W-:Y:S01]  /*4510*/  IABS R7, R9 ;  /* 0x0000000900077213 */ /* 0x000fe20000000000 */
[----:B------:R-:W-:Y:S01]  /*4520*/  IMAD.IADD R9, R3, 0x1, -R45 ;  /* 0x0000000103097824 */ /* 0x000fe200078e0a2d */
[----:B------:R-:W-:Y:S01]  /*4530*/  ISETP.GE.AND P3, PT, R50, UR12, PT ;  /* 0x0000000c32007c0c */ /* 0x000fe2000bf66270 */
[----:B------:R1:W3:Y:S01]  /*4540*/  I2F R19, R8 ;  /* 0x0000000800137306 */ /* 0x0002e20000201400 */
[----:B--2---:R-:W-:Y:S01]  /*4550*/  FFMA.FTZ R18, R18, -UR4, R101 ;  /* 0x8000000412127c23 */ /* 0x004fe20008010065 */
[----:B------:R-:W-:-:S02]  /*4560*/  ISETP.GE.AND P4, PT, R48, UR12, PT ;  /* 0x0000000c30007c0c */ /* 0x000fc4000bf86270 */
[----:B------:R-:W-:Y:S02]  /*4570*/  IABS R9, R9 ;  /* 0x0000000900097213 */ /* 0x000fe40000000000 */
[----:B------:R-:W-:Y:S01]  /*4580*/  FSEL R137, R18, -INF , !P1 ;  /* 0xff80000012897808 */ /* 0x000fe20004800000 */
[----:B------:R-:W-:Y:S02]  /*4590*/  IMAD.IADD R18, R3, 0x1, -R52 ;  /* 0x0000000103127824 */ /* 0x000fe400078e0a34 */
[----:B-1----:R-:W-:Y:S01]  /*45a0*/  FFMA.FTZ R8, R29, -UR4, R115 ;  /* 0x800000041d087c23 */ /* 0x002fe20008010073 */
[----:B------:R-:W-:Y:S01]  /*45b0*/  FSEL R115, R17, -INF , !P6 ;  /* 0xff80000011737808 */ /* 0x000fe20007000000 */
[----:B------:R1:W2:Y:S01]  /*45c0*/  I2F R29, R7 ;  /* 0x00000007001d7306 */ /* 0x0002a20000201400 */
[----:B------:R-:W-:Y:S01]  /*45d0*/  ISETP.GE.AND P6, PT, R46, UR12, PT ;  /* 0x0000000c2e007c0c */ /* 0x000fe2000bfc6270 */
[----:B------:R-:W-:Y:S01]  /*45e0*/  FFMA.FTZ R17, R31, -UR4, R102 ;  /* 0x800000041f117c23 */ /* 0x000fe20008010066 */
[----:B------:R-:W-:Y:S01]  /*45f0*/  FSEL R174, R8, -INF , !P0 ;  /* 0xff80000008ae7808 */ /* 0x000fe20004000000 */
[----:B------:R-:W-:Y:S01]  /*4600*/  IMAD.MOV.U32 R8, RZ, RZ, R9 ;  /* 0x000000ffff087224 */ /* 0x000fe200078e0009 */
[----:B------:R-:W-:Y:S01]  /*4610*/  ISETP.GE.AND P0, PT, R45, UR12, PT ;  /* 0x0000000c2d007c0c */ /* 0x000fe2000bf06270 */
[----:B------:R-:W-:Y:S01]  /*4620*/  IMAD.IADD R9, R6, 0x1, -R46 ;  /* 0x0000000106097824 */ /* 0x000fe200078e0a2e */
[----:B------:R-:W-:Y:S01]  /*4630*/  FSEL R142, R17, -INF , !P2 ;  /* 0xff800000118e7808 */ /* 0x000fe20005000000 */
[----:B------:R-:W4:Y:S01]  /*4640*/  I2F R15, R8 ;  /* 0x00000008000f7306 */ /* 0x000f220000201400 */
[----:B---3--:R-:W-:Y:S01]  /*4650*/  FFMA.FTZ R12, R19, -UR4, R103 ;  /* 0x80000004130c7c23 */ /* 0x008fe20008010067 */
[----:B------:R-:W-:Y:S01]  /*4660*/  FSEL R74, R37, -INF , !P0 ;  /* 0xff800000254a7808 */ /* 0x000fe20004000000 */
[----:B------:R-:W-:Y:S01]  /*4670*/  IMAD.IADD R17, R3, 0x1, -R53 ;  /* 0x0000000103117824 */ /* 0x000fe200078e0a35 */
[----:B------:R-:W-:-:S02]  /*4680*/  FSEL R102, R32, -INF , !P5 ;  /* 0xff80000020667808 */ /* 0x000fc40006800000 */
[----:B------:R-:W-:Y:S01]  /*4690*/  FSEL R143, R12, -INF , !P1 ;  /* 0xff8000000c8f7808 */ /* 0x000fe20004800000 */
[----:B------:R-:W-:Y:S01]  /*46a0*/  IMAD.IADD R12, R3, 0x1, -R51 ;  /* 0x00000001030c7824 */ /* 0x000fe200078e0a33 */
[----:B------:R-:W-:Y:S01]  /*46b0*/  ISETP.GE.AND P5, PT, R47, UR12, PT ;  /* 0x0000000c2f007c0c */ /* 0x000fe2000bfa6270 */
[C---:B-1----:R-:W-:Y:S01]  /*46c0*/  IMAD.IADD R7, R2.reuse, 0x1, -R45 ;  /* 0x0000000102077824 */ /* 0x042fe200078e0a2d */
[----:B------:R-:W-:Y:S01]  /*46d0*/  ISETP.GE.AND P2, PT, R51, UR12, PT ;  /* 0x0000000c33007c0c */ /* 0x000fe2000bf46270 */
[----:B--2---:R-:W-:Y:S01]  /*46e0*/  FFMA.FTZ R19, R29, -UR4, R86 ;  /* 0x800000041d137c23 */ /* 0x004fe20008010056 */
[----:B------:R-:W-:Y:S01]  /*46f0*/  ISETP.GE.AND P1, PT, R53, UR12, PT ;  /* 0x0000000c35007c0c */ /* 0x000fe2000bf26270 */
[----:B------:R-:W-:Y:S01]  /*4700*/  IMAD.IADD R29, R2, 0x1, -R53 ;  /* 0x00000001021d7824 */ /* 0x000fe200078e0a35 */
[----:B------:R-:W-:Y:S01]  /*4710*/  IABS R7, R7 ;  /* 0x0000000700077213 */ /* 0x000fe20000000000 */
[----:B----4-:R-:W-:Y:S01]  /*4720*/  FFMA.FTZ R15, R15, -UR4, R132 ;  /* 0x800000040f0f7c23 */ /* 0x010fe20008010084 */
[----:B------:R-:W-:-:S03]  /*4730*/  FSEL R81, R19, -INF , !P0 ;  /* 0xff80000013517808 */ /* 0x000fc60004000000 */
[----:B------:R-:W-:Y:S01]  /*4740*/  IMAD.MOV.U32 R8, RZ, RZ, R7 ;  /* 0x000000ffff087224 */ /* 0x000fe200078e0007 */
[----:B------:R-:W-:Y:S01]  /*4750*/  IABS R7, R9 ;  /* 0x0000000900077213 */ /* 0x000fe20000000000 */
[----:B------:R-:W-:Y:S01]  /*4760*/  IMAD.IADD R9, R3, 0x1, -R46 ;  /* 0x0000000103097824 */ /* 0x000fe200078e0a2e */
[----:B------:R-:W-:Y:S01]  /*4770*/  IADD3 R19, R80, 0x4, RZ ;  /* 0x0000000450137810 */ /* 0x000fe20007ffe0ff */
[----:B------:R1:W2:Y:S01]  /*4780*/  I2F R13, R8 ;  /* 0x00000008000d7306 */ /* 0x0002a20000201400 */
[----:B------:R-:W-:-:S03]  /*4790*/  FSEL R213, R15, -INF , !P0 ;  /* 0xff8000000fd57808 */ /* 0x000fc60004000000 */
[----:B------:R3:W-:Y:S01]  /*47a0*/  STL [R1+0x40], R19 ;  /* 0x0000401301007387 */ /* 0x0007e20000100800 */
[----:B-1----:R-:W-:Y:S01]  /*47b0*/  IMAD.MOV.U32 R8, RZ, RZ, R7 ;  /* 0x000000ffff087224 */ /* 0x002fe200078e0007 */
[----:B------:R-:W-:Y:S01]  /*47c0*/  IABS R7, R9 ;  /* 0x0000000900077213 */ /* 0x000fe20000000000 */
[----:B------:R-:W-:Y:S02]  /*47d0*/  IMAD.IADD R9, R2, 0x1, -R46 ;  /* 0x0000000102097824 */ /* 0x000fe400078e0a2e */
[----:B------:R1:W4:Y:S01]  /*47e0*/  I2F R49, R8 ;  /* 0x0000000800317306 */ /* 0x0003220000201400 */
[----:B--2---:R-:W-:Y:S02]  /*47f0*/  FFMA.FTZ R11, R13, -UR4, R134 ;  /* 0x800000040d0b7c23 */ /* 0x004fe40008010086 */
[----:B------:R-:W-:-:S03]  /*4800*/  IMAD.IADD R13, R6, 0x1, -R53 ;  /* 0x00000001060d7824 */ /* 0x000fc600078e0a35 */
[----:B------:R-:W-:Y:S01]  /*4810*/  FSEL R219, R11, -INF , !P0 ;  /* 0xff8000000bdb7808 */ /* 0x000fe20004000000 */
[----:B------:R-:W-:Y:S01]  /*4820*/  IMAD.IADD R11, R6, 0x1, -R51 ;  /* 0x00000001060b7824 */ /* 0x000fe200078e0a33 */
[----:B------:R-:W-:Y:S01]  /*4830*/  ISETP.GE.AND P0, PT, R52, UR12, PT ;  /* 0x0000000c34007c0c */ /* 0x000fe2000bf06270 */
[----:B------:R-:W-:Y:S02]  /*4840*/  FFMA.FTZ R52, R60, -UR4, R85 ;  /* 0x800000043c347c23 */ /* 0x000fe40008010055 */
[----:B-1----:R-:W-:Y:S01]  /*4850*/  IMAD.MOV.U32 R8, RZ, RZ, R7 ;  /* 0x000000ffff087224 */ /* 0x002fe200078e0007 */
[----:B------:R-:W-:Y:S01]  /*4860*/  IABS R7, R9 ;  /* 0x0000000900077213 */ /* 0x000fe20000000000 */
[----:B------:R-:W-:Y:S02]  /*4870*/  IMAD.IADD R9, R6, 0x1, -R47 ;  /* 0x0000000106097824 */ /* 0x000fe400078e0a2f */
[----:B------:R1:W2:Y:S01]  /*4880*/  I2F R46, R8 ;  /* 0x00000008002e7306 */ /* 0x0002a20000201400 */
[----:B----4-:R-:W-:-:S02]  /*4890*/  FFMA.FTZ R79, R49, -UR4, R87 ;  /* 0x80000004314f7c23 */ /* 0x010fc40008010057 */
[----:B-1----:R-:W-:Y:S01]  /*48a0*/  IMAD.MOV.U32 R8, RZ, RZ, R7 ;  /* 0x000000ffff087224 */ /* 0x002fe200078e0007 */
[----:B------:R-:W-:Y:S01]  /*48b0*/  IABS R7, R9 ;  /* 0x0000000900077213 */ /* 0x000fe20000000000 */
[----:B------:R-:W-:-:S03]  /*48c0*/  IMAD.IADD R9, R3, 0x1, -R47 ;  /* 0x0000000103097824 */ /* 0x000fc600078e0a2f */
[----:B------:R1:W4:Y:S01]  /*48d0*/  I2F R45, R8 ;  /* 0x00000008002d7306 */ /* 0x0003220000201400 */
[----:B--2---:R-:W-:-:S05]  /*48e0*/  FFMA.FTZ R77, R46, -UR4, R133 ;  /* 0x800000042e4d7c23 */ /* 0x004fca0008010085 */
[----:B------:R-:W-:Y:S01]  /*48f0*/  FSEL R110, R77, -INF , !P6 ;  /* 0xff8000004d6e7808 */ /* 0x000fe20007000000 */
[----:B-1----:R-:W-:Y:S01]  /*4900*/  IMAD.MOV.U32 R8, RZ, RZ, R7 ;  /* 0x000000ffff087224 */ /* 0x002fe200078e0007 */
[----:B------:R-:W-:Y:S01]  /*4910*/  IABS R7, R9 ;  /* 0x0000000900077213 */ /* 0x000fe20000000000 */
[----:B------:R-:W-:Y:S02]  /*4920*/  IMAD.IADD R9, R2, 0x1, -R47 ;  /* 0x0000000102097824 */ /* 0x000fe400078e0a2f */
[----:B------:R1:W2:Y:S01]  /*4930*/  I2F R44, R8 ;  /* 0x00000008002c7306 */ /* 0x0002a20000201400 */
[----:B----4-:R-:W-:-:S05]  /*4940*/  FFMA.FTZ R68, R45, -UR4, R135 ;  /* 0x800000042d447c23 */ /* 0x010fca0008010087 */
[----:B------:R-:W-:Y:S01]  /*4950*/  FSEL R112, R68, -INF , !P6 ;  /* 0xff80000044707808 */ /* 0x000fe20007000000 */
[----:B-1----:R-:W-:Y:S01]  /*4960*/  IMAD.MOV.U32 R8, RZ, RZ, R7 ;  /* 0x000000ffff087224 */ /* 0x002fe200078e0007 */
[----:B------:R-:W-:Y:S01]  /*4970*/  IABS R7, R9 ;  /* 0x0000000900077213 */ /* 0x000fe20000000000 */
[----:B------:R-:W-:Y:S02]  /*4980*/  IMAD.IADD R9, R3, 0x1, -R48 ;  /* 0x0000000103097824 */ /* 0x000fe400078e0a30 */
[----:B------:R1:W4:Y:S01]  /*4990*/  I2F R43, R8 ;  /* 0x00000008002b7306 */ /* 0x0003220000201400 */
[----:B--2---:R-:W-:Y:S02]  /*49a0*/  FFMA.FTZ R64, R44, -UR4, R94 ;  /* 0x800000042c407c23 */ /* 0x004fe4000801005e */
[----:B------:R-:W-:Y:S01]  /*49b0*/  IABS R9, R9 ;  /* 0x0000000900097213 */ /* 0x000fe20000000000 */
[----:B-1----:R-:W-:Y:S01]  /*49c0*/  IMAD.MOV.U32 R8, RZ, RZ, R7 ;  /* 0x000000ffff087224 */ /* 0x002fe200078e0007 */
[----:B------:R-:W-:Y:S01]  /*49d0*/  IABS R7, R10 ;  /* 0x0000000a00077213 */ /* 0x000fe20000000000 */
[----:B------:R-:W-:-:S02]  /*49e0*/  IMAD.IADD R10, R2, 0x1, -R48 ;  /* 0x00000001020a7824 */ /* 0x000fc400078e0a30 */
[----:B------:R1:W2:Y:S01]  /*49f0*/  I2F R42, R8 ;  /* 0x00000008002a7306 */ /* 0x0002a20000201400 */
[----:B----4-:R-:W-:-:S05]  /*4a00*/  FFMA.FTZ R69, R43, -UR4, R152 ;  /* 0x800000042b457c23 */ /* 0x010fca0008010098 */
[----:B------:R-:W-:Y:S02]  /*4a10*/  FSEL R117, R69, -INF , !P5 ;  /* 0xff80000045757808 */ /* 0x000fe40006800000 */
[----:B------:R4:W3:Y:S01]  /*4a20*/  I2F R41, R7 ;  /* 0x0000000700297306 */ /* 0x0008e20000201400 */
[----:B-1----:R-:W-:Y:S01]  /*4a30*/  IABS R8, R10 ;  /* 0x0000000a00087213 */ /* 0x002fe20000000000 */
[----:B------:R-:W-:Y:S02]  /*4a40*/  IMAD.IADD R10, R2, 0x1, -R50 ;  /* 0x00000001020a7824 */ /* 0x000fe400078e0a32 */
[----:B--2---:R-:W-:-:S04]  /*4a50*/  FFMA.FTZ R89, R42, -UR4, R154 ;  /* 0x800000042a597c23 */ /* 0x004fc8000801009a */
[----:B------:R-:W1:Y:S01]  /*4a60*/  I2F R39, R8 ;  /* 0x0000000800277306 */ /* 0x000e620000201400 */
[----:B----4-:R-:W-:Y:S01]  /*4a70*/  IMAD.MOV.U32 R7, RZ, RZ, R9 ;  /* 0x000000ffff077224 */ /* 0x010fe200078e0009 */
[----:B------:R-:W-:Y:S01]  /*4a80*/  FSEL R121, R89, -INF , !P5 ;  /* 0xff80000059797808 */ /* 0x000fe20006800000 */
[----:B------:R-:W-:Y:S01]  /*4a90*/  IMAD.IADD R9, R6, 0x1, -R50 ;  /* 0x0000000106097824 */ /* 0x000fe200078e0a32 */
[----:B------:R-:W-:-:S04]  /*4aa0*/  IABS R6, R13 ;  /* 0x0000000d00067213 */ /* 0x000fc80000000000 */
[----:B------:R2:W4:Y:S01]  /*4ab0*/  I2F R40, R7 ;  /* 0x0000000700287306 */ /* 0x0005220000201400 */
[----:B---3--:R-:W-:-:S07]  /*4ac0*/  FFMA.FTZ R76, R41, -UR4, R95 ;  /* 0x80000004294c7c23 */ /* 0x008fce000801005f */
[----:B------:R3:W-:Y:S01]  /*4ad0*/  I2F R24, R6 ;  /* 0x0000000600187306 */ /* 0x0007e20000201400 */
[----:B-1----:R-:W-:-:S05]  /*4ae0*/  FFMA.FTZ R93, R39, -UR4, R155 ;  /* 0x80000004275d7c23 */ /* 0x002fca000801009b */
[----:B------:R-:W-:Y:S02]  /*4af0*/  FSEL R119, R93, -INF , !P4 ;  /* 0xff8000005d777808 */ /* 0x000fe40006000000 */
[----:B--2---:R-:W-:Y:S01]  /*4b00*/  IABS R7, R9 ;  /* 0x0000000900077213 */ /* 0x004fe20000000000 */
[----:B------:R-:W-:Y:S01]  /*4b10*/  IMAD.IADD R9, R3, 0x1, -R50 ;  /* 0x0000000103097824 */ /* 0x000fe200078e0a32 */
[----:B------:R-:W-:Y:S01]  /*4b20*/  IABS R3, R10 ;  /* 0x0000000a00037213 */ /* 0x000fe20000000000 */
[----:B----4-:R-:W-:Y:S02]  /*4b30*/  FFMA.FTZ R95, R40, -UR4, R153 ;  /* 0x80000004285f7c23 */ /* 0x010fe40008010099 */
[----:B------:R-:W-:Y:S01]  /*4b40*/  IMAD.MOV.U32 R8, RZ, RZ, R7 ;  /* 0x000000ffff087224 */ /* 0x000fe200078e0007 */
[----:B------:R-:W1:Y:S01]  /*4b50*/  I2F R36, R3 ;  /* 0x0000000300247306 */ /* 0x000e620000201400 */
[----:B------:R-:W-:Y:S02]  /*4b60*/  IABS R7, R9 ;  /* 0x0000000900077213 */ /* 0x000fe40000000000 */
[----:B------:R-:W-:-:S02]  /*4b70*/  LOP3.LUT R9, R21, UR6, RZ, 0x3c, !PT ;  /* 0x0000000615097c12 */ /* 0x000fc4000f8e3cff */
[----:B---3--:R-:W-:Y:S02]  /*4b80*/  LOP3.LUT R6, R21, UR5, RZ, 0x3c, !PT ;  /* 0x0000000515067c12 */ /* 0x008fe4000f8e3cff */
[----:B------:R-:W-:Y:S01]  /*4b90*/  FSEL R111, R95, -INF , !P4 ;  /* 0xff8000005f6f7808 */ /* 0x000fe20006000000 */
[----:B------:R2:W3:Y:S08]  /*4ba0*/  I2F R38, R8 ;  /* 0x0000000800267306 */ /* 0x0004f00000201400 */
[----:B------:R-:W4:Y:S01]  /*4bb0*/  I2F R37, R7 ;  /* 0x0000000700257306 */ /* 0x000f220000201400 */
[----:B-1----:R-:W-:-:S05]  /*4bc0*/  FFMA.FTZ R92, R36, -UR4, R158 ;  /* 0x80000004245c7c23 */ /* 0x002fca000801009e */
[----:B------:R-:W-:Y:S01]  /*4bd0*/  FSEL R189, R92, -INF , !P3 ;  /* 0xff8000005cbd7808 */ /* 0x000fe20005800000 */
[----:B--2---:R-:W-:Y:S01]  /*4be0*/  IMAD.IADD R8, R2, 0x1, -R51 ;  /* 0x0000000102087824 */ /* 0x004fe200078e0a33 */
[----:B------:R-:W-:Y:S01]  /*4bf0*/  IABS R2, R11 ;  /* 0x0000000b00027213 */ /* 0x000fe20000000000 */
[----:B---3--:R-:W-:-:S04]  /*4c00*/  FFMA.FTZ R70, R38, -UR4, R98 ;  /* 0x8000000426467c23 */ /* 0x008fc80008010062 */
[----:B------:R-:W-:Y:S01]  /*4c10*/  IMAD.MOV.U32 R3, RZ, RZ, R2 ;  /* 0x000000ffff037224 */ /* 0x000fe200078e0002 */
[----:B------:R-:W-:Y:S01]  /*4c20*/  IABS R2, R12 ;  /* 0x0000000c00027213 */ /* 0x000fe20000000000 */
[----:B------:R-:W-:Y:S02]  /*4c30*/  IMAD.WIDE.U32 R12, R19, -0x326172a9, RZ ;  /* 0xcd9e8d57130c7825 */ /* 0x000fe400078e00ff */
[----:B------:R1:W2:Y:S02]  /*4c40*/  I2F R31, R3 ;  /* 0x00000003001f7306 */ /* 0x0002a40000201400 */
[----:B----4-:R-:W-:Y:S01]  /*4c50*/  FFMA.FTZ R97, R37, -UR4, R156 ;  /* 0x8000000425617c23 */ /* 0x010fe2000801009c */
[----:B------:R-:W-:-:S04]  /*4c60*/  LOP3.LUT R16, R13, R229, RZ, 0x3c, !PT ;  /* 0x000000e50d107212 */ /* 0x000fc800078e3cff */
[----:B------:R-:W-:Y:S01]  /*4c70*/  FSEL R125, R97, -INF , !P3 ;  /* 0xff800000617d7808 */ /* 0x000fe20005800000 */
[----:B-1----:R-:W-:Y:S01]  /*4c80*/  IMAD.MOV.U32 R3, RZ, RZ, R2 ;  /* 0x000000ffff037224 */ /* 0x002fe200078e0002 */
[----:B------:R-:W-:Y:S01]  /*4c90*/  IABS R2, R8 ;  /* 0x0000000800027213 */ /* 0x000fe20000000000 */
[----:B--2---:R-:W-:Y:S01]  /*4ca0*/  FFMA.FTZ R78, R31, -UR4, R99 ;  /* 0x800000041f4e7c23 */ /* 0x004fe20008010063 */
[----:B------:R-:W-:Y:S01]  /*4cb0*/  IABS R8, R14 ;  /* 0x0000000e00087213 */ /* 0x000fe20000000000 */
[----:B------:R1:W2:Y:S01]  /*4cc0*/  I2F R30, R3 ;  /* 0x00000003001e7306 */ /* 0x0002a20000201400 */
[----:B------:R-:W-:-:S04]  /*4cd0*/  IMAD.WIDE.U32 R14, R9, -0x326172a9, RZ ;  /* 0xcd9e8d57090e7825 */ /* 0x000fc800078e00ff */
[----:B------:R-:W-:Y:S01]  /*4ce0*/  IMAD.MOV.U32 R7, RZ, RZ, R2 ;  /* 0x000000ffff077224 */ /* 0x000fe200078e0002 */
[----:B------:R-:W-:Y:S02]  /*4cf0*/  LOP3.LUT R27, R15, UR30, R12, 0x96, !PT ;  /* 0x0000001e0f1b7c12 */ /* 0x000fe4000f8e960c */
[----:B------:R3:W4:Y:S08]  /*4d00*/  I2F R23, R8 ;  /* 0x0000000800177306 */ /* 0x0007300000201400 */
[----:B------:R4:W4:Y:S01]  /*4d10*/  I2F R25, R7 ;  /* 0x0000000700197306 */ /* 0x0009220000201400 */
[----:B-1----:R-:W-:-:S04]  /*4d20*/  IMAD.WIDE.U32 R2, R80, -0x326172a9, RZ ;  /* 0xcd9e8d5750027825 */ /* 0x002fc800078e00ff */
[----:B------:R-:W-:Y:S01]  /*4d30*/  FFMA.FTZ R80, R24, -UR4, R90 ;  /* 0x8000000418507c23 */ /* 0x000fe2000801005a */
[----:B------:R-:W-:Y:S01]  /*4d40*/  LOP3.LUT R26, R15, UR30, R2, 0x96, !PT ;  /* 0x0000001e0f1a7c12 */ /* 0x000fe2000f8e9602 */
[----:B--2---:R-:W-:Y:S02]  /*4d50*/  FFMA.FTZ R94, R30, -UR4, R157 ;  /* 0x800000041e5e7c23 */ /* 0x004fe4000801009d */
[----:B---3--:R-:W-:-:S03]  /*4d60*/  IMAD.WIDE.U32 R8, R19, -0x326172a9, RZ ;  /* 0xcd9e8d5713087825 */ /* 0x008fc600078e00ff */
[----:B------:R-:W-:Y:S01]  /*4d70*/  FSEL R126, R94, -INF , !P2 ;  /* 0xff8000005e7e7808 */ /* 0x000fe20005000000 */
[----:B----4-:R-:W-:Y:S01]  /*4d80*/  FFMA.FTZ R83, R23, -UR4, R91 ;  /* 0x8000000417537c23 */ /* 0x010fe2000801005b */
[----:B------:R-:W-:Y:S01]  /*4d90*/  LOP3.LUT R9, R9, R229, RZ, 0x3c, !PT ;  /* 0x000000e509097212 */ /* 0x000fe200078e3cff */
[----:B------:R-:W-:Y:S01]  /*4da0*/  IMAD.WIDE.U32 R30, R27, -0x2daee0ad, RZ ;  /* 0xd2511f531b1e7825 */ /* 0x000fe200078e00ff */
[----:B------:R-:W-:Y:S01]  /*4db0*/  LOP3.LUT R7, R21, UR5, RZ, 0x3c, !PT ;  /* 0x0000000515077c12 */ /* 0x000fe2000f8e3cff */
[----:B------:R-:W-:Y:S02]  /*4dc0*/  UIADD3 UR5, UR19, -0x4498517b, URZ ;  /* 0xbb67ae8513057890 */ /* 0x000fe4000fffe03f */
[----:B------:R-:W-:-:S04]  /*4dd0*/  IMAD.WIDE.U32 R26, R26, -0x2daee0ad, RZ ;  /* 0xd2511f531a1a7825 */ /* 0x000fc800078e00ff */
[----:B------:R-:W-:-:S04]  /*4de0*/  IMAD.WIDE.U32 R10, R7, -0x326172a9, RZ ;  /* 0xcd9e8d57070a7825 */ /* 0x000fc800078e00ff */
[----:B------:R-:W-:Y:S01]  /*4df0*/  IMAD.WIDE.U32 R6, R6, -0x326172a9, RZ ;  /* 0xcd9e8d5706067825 */ /* 0x000fe200078e00ff */
[C---:B------:R-:W-:Y:S02]  /*4e00*/  LOP3.LUT R34, R11.reuse, UR30, R12, 0x96, !PT ;  /* 0x0000001e0b227c12 */ /* 0x040fe4000f8e960c */
[--C-:B------:R-:W-:Y:S01]  /*4e10*/  LOP3.LUT R28, R11, UR30, R2.reuse, 0x96, !PT ;  /* 0x0000001e0b1c7c12 */ /* 0x100fe2000f8e9602 */
[----:B------:R-:W-:Y:S01]  /*4e20*/  FFMA.FTZ R88, R25, -UR4, R159 ;  /* 0x8000000419587c23 */ /* 0x000fe2000801009f */
[----:B------:R-:W-:Y:S02]  /*4e30*/  LOP3.LUT R33, R7, UR30, R2, 0x96, !PT ;  /* 0x0000001e07217c12 */ /* 0x000fe4000f8e9602 */
[----:B------:R-:W-:Y:S02]  /*4e40*/  LOP3.LUT R12, R3, R229, RZ, 0x3c, !PT ;  /* 0x000000e5030c7212 */ /* 0x000fe400078e3cff */
[----:B------:R-:W-:Y:S01]  /*4e50*/  IABS R2, R18 ;  /* 0x0000001200027213 */ /* 0x000fe20000000000 */
[----:B------:R-:W-:Y:S01]  /*4e60*/  IMAD.WIDE.U32 R18, R9, -0x2daee0ad, RZ ;  /* 0xd2511f5309127825 */ /* 0x000fe200078e00ff */
[----:B------:R-:W-:-:S02]  /*4e70*/  IABS R3, R17 ;  /* 0x0000001100037213 */ /* 0x000fc40000000000 */
[----:B------:R1:W2:Y:S01]  /*4e80*/  I2F R21, R2 ;  /* 0x0000000200157306 */ /* 0x0002a20000201400 */
[----:B------:R-:W-:Y:S01]  /*4e90*/  IMAD.WIDE.U32 R12, R12, -0x2daee0ad, RZ ;  /* 0xd2511f530c0c7825 */ /* 0x000fe200078e00ff */
[----:B------:R-:W-:Y:S02]  /*4ea0*/  LOP3.LUT R32, R7, UR30, R8, 0x96, !PT ;  /* 0x0000001e07207c12 */ /* 0x000fe4000f8e9608 */
[----:B------:R-:W-:Y:S01]  /*4eb0*/  FSEL R138, R88, -INF , !P2 ;  /* 0xff800000588a7808 */ /* 0x000fe20005000000 */
[----:B------:R-:W-:Y:S01]  /*4ec0*/  IMAD.WIDE.U32 R16, R16, -0x2daee0ad, RZ ;  /* 0xd2511f5310107825 */ /* 0x000fe200078e00ff */
[--C-:B------:R-:W-:Y:S02]  /*4ed0*/  LOP3.LUT R9, R13, UR5, R20.reuse, 0x96, !PT ;  /* 0x000000050d097c12 */ /* 0x100fe4000f8e9614 */
[----:B------:R3:W4:Y:S02]  /*4ee0*/  I2F R22, R3 ;  /* 0x0000000300167306 */ /* 0x0007240000201400 */
[----:B------:R-:W-:-:S02]  /*4ef0*/  LOP3.LUT R13, R17, UR5, R20, 0x96, !PT ;  /* 0x00000005110d7c12 */ /* 0x000fc4000f8e9614 */
[----:B------:R-:W-:Y:S01]  /*4f00*/  LOP3.LUT R17, R19, UR5, R20, 0x96, !PT ;  /* 0x0000000513117c12 */ /* 0x000fe2000f8e9614 */
[----:B------:R-:W-:Y:S01]  /*4f10*/  UIADD3 UR5, UR19, -0x56f99767, URZ ;  /* 0xa906689913057890 */ /* 0x000fe2000fffe03f */
[----:B-1----:R-:W-:Y:S01]  /*4f20*/  IABS R2, R35 ;  /* 0x0000002300027213 */ /* 0x002fe20000000000 */
[----:B--2---:R-:W-:Y:S02]  /*4f30*/  FFMA.FTZ R96, R21, -UR4, R161 ;  /* 0x8000000415607c23 */ /* 0x004fe400080100a1 */
[----:B------:R-:W-:Y:S01]  /*4f40*/  IMAD.WIDE.U32 R20, R28, -0x2daee0ad, RZ ;  /* 0xd2511f531c147825 */ /* 0x000fe200078e00ff */
[----:B------:R-:W1:Y:S02]  /*4f50*/  I2F R7, R2 ;  /* 0x0000000200077306 */ /* 0x000e640000201400 */
[----:B------:R-:W-:Y:S02]  /*4f60*/  FSEL R132, R96, -INF , !P0 ;  /* 0xff80000060847808 */ /* 0x000fe40004000000 */
[----:B---3--:R-:W-:Y:S01]  /*4f70*/  IABS R3, R29 ;  /* 0x0000001d00037213 */ /* 0x008fe20000000000 */
[----:B----4-:R-:W-:Y:S01]  /*4f80*/  FFMA.FTZ R90, R22, -UR4, R160 ;  /* 0x80000004165a7c23 */ /* 0x010fe200080100a0 */
[----:B------:R-:W-:Y:S01]  /*4f90*/  LOP3.LUT R29, R15, UR30, R8, 0x96, !PT ;  /* 0x0000001e0f1d7c12 */ /* 0x000fe2000f8e9608 */
[----:B------:R-:W-:Y:S01]  /*4fa0*/  IMAD.WIDE.U32 R22, R34, -0x2daee0ad, RZ ;  /* 0xd2511f5322167825 */ /* 0x000fe200078e00ff */
[----:B------:R2:W3:Y:S02]  /*4fb0*/  I2F R11, R3 ;  /* 0x00000003000b7306 */ /* 0x0004e40000201400 */
[----:B------:R-:W-:Y:S01]  /*4fc0*/  FSEL R133, R90, -INF , !P1 ;  /* 0xff8000005a857808 */ /* 0x000fe20004800000 */
[----:B------:R-:W-:Y:S01]  /*4fd0*/  IMAD.WIDE.U32 R28, R29, -0x2daee0ad, RZ ;  /* 0xd2511f531d1c7825 */ /* 0x000fe200078e00ff */
[----:B------:R-:W-:-:S03]  /*4fe0*/  LOP3.LUT R42, R23, UR27, R16, 0x96, !PT ;  /* 0x0000001b172a7c12 */ /* 0x000fc6000f8e9610 */
[----:B-1----:R-:W-:Y:S01]  /*4ff0*/  FFMA.FTZ R91, R7, -UR4, R163 ;  /* 0x80000004075b7c23 */ /* 0x002fe200080100a3 */
[----:B------:R-:W-:Y:S01]  /*5000*/  LOP3.LUT R38, R29, UR27, R18, 0x96, !PT ;  /* 0x0000001b1d267c12 */ /* 0x000fe2000f8e9612 */
[----:B------:R-:W-:-:S03]  /*5010*/  IMAD.WIDE.U32 R42, R42, -0x326172a9, RZ ;  /* 0xcd9e8d572a2a7825 */ /* 0x000fc600078e00ff */
[----:B------:R-:W-:Y:S01]  /*5020*/  FSEL R134, R91, -INF , !P0 ;  /* 0xff8000005b867808 */ /* 0x000fe20004000000 */
[----:B------:R-:W-:-:S04]  /*5030*/  IMAD.WIDE.U32 R38, R38, -0x326172a9, RZ ;  /* 0xcd9e8d5726267825 */ /* 0x000fc800078e00ff */
[----:B--2---:R-:W-:-:S04]  /*5040*/  IMAD.WIDE.U32 R2, R9, -0x326172a9, RZ ;  /* 0xcd9e8d5709027825 */ /* 0x004fc800078e00ff */
[----:B------:R-:W-:Y:S01]  /*5050*/  IMAD.WIDE.U32 R8, R13, -0x326172a9, RZ ;  /* 0xcd9e8d570d087825 */ /* 0x000fe200078e00ff */
[C---:B------:R-:W-:Y:S02]  /*5060*/  LOP3.LUT R40, R3.reuse, UR28, R10, 0x96, !PT ;  /* 0x0000001c03287c12 */ /* 0x040fe4000f8e960a */
[----:B------:R-:W-:Y:S01]  /*5070*/  LOP3.LUT R44, R3, UR28, R6, 0x96, !PT ;  /* 0x0000001c032c7c12 */ /* 0x000fe2000f8e9606 */
[----:B---3--:R-:W-:Y:S01]  /*5080*/  FFMA.FTZ R87, R11, -UR4, R162 ;  /* 0x800000040b577c23 */ /* 0x008fe200080100a2 */
[--C-:B------:R-:W-:Y:S01]  /*5090*/  LOP3.LUT R24, R3, UR28, R14.reuse, 0x96, !PT ;  /* 0x0000001c03187c12 */ /* 0x100fe2000f8e960e */
[----:B------:R-:W-:Y:S01]  /*50a0*/  IMAD.WIDE.U32 R40, R40, -0x2daee0ad, RZ ;  /* 0xd2511f5328287825 */ /* 0x000fe200078e00ff */
[C---:B------:R-:W-:Y:S02]  /*50b0*/  LOP3.LUT R7, R9.reuse, UR28, R14, 0x96, !PT ;  /* 0x0000001c09077c12 */ /* 0x040fe4000f8e960e */
[----:B------:R-:W-:Y:S01]  /*50c0*/  LOP3.LUT R19, R9, UR28, R10, 0x96, !PT ;  /* 0x0000001c09137c12 */ /* 0x000fe2000f8e960a */
[----:B------:R-:W-:Y:S01]  /*50d0*/  IMAD.WIDE.U32 R10, R33, -0x2daee0ad, RZ ;  /* 0xd2511f53210a7825 */ /* 0x000fe200078e00ff */
[----:B------:R-:W-:-:S02]  /*50e0*/  LOP3.LUT R9, R31, UR27, R16, 0x96, !PT ;  /* 0x0000001b1f097c12 */ /* 0x000fc4000f8e9610 */
[--C-:B------:R-:W-:Y:S01]  /*50f0*/  LOP3.LUT R13, R27, UR27, R12.reuse, 0x96, !PT ;  /* 0x0000001b1b0d7c12 */ /* 0x100fe2000f8e960c */
[----:B------:R-:W-:Y:S01]  /*5100*/  IMAD.WIDE.U32 R14, R17, -0x326172a9, RZ ;  /* 0xcd9e8d57110e7825 */ /* 0x000fe200078e00ff */
[----:B------:R-:W-:Y:S02]  /*5110*/  LOP3.LUT R27, R21, UR27, R12, 0x96, !PT ;  /* 0x0000001b151b7c12 */ /* 0x000fe4000f8e960c */
[----:B------:R-:W-:Y:S01]  /*5120*/  LOP3.LUT R34, R41, UR25, R20, 0x96, !PT ;  /* 0x0000001929227c12 */ /* 0x000fe2000f8e9614 */
[----:B------:R-:W-:Y:S01]  /*5130*/  IMAD.WIDE.U32 R44, R44, -0x2daee0ad, RZ ;  /* 0xd2511f532c2c7825 */ /* 0x000fe200078e00ff */
[----:B------:R-:W-:Y:S02]  /*5140*/  LOP3.LUT R23, R11, UR27, R12, 0x96, !PT ;  /* 0x0000001b0b177c12 */ /* 0x000fe4000f8e960c */
[----:B------:R-:W-:Y:S01]  /*5150*/  LOP3.LUT R36, R15, UR28, R6, 0x96, !PT ;  /* 0x0000001c0f247c12 */ /* 0x000fe2000f8e9606 */
[----:B------:R-:W-:Y:S01]  /*5160*/  IMAD.WIDE.U32 R16, R32, -0x2daee0ad, RZ ;  /* 0xd2511f5320107825 */ /* 0x000fe200078e00ff */
[----:B------:R-:W-:-:S02]  /*5170*/  LOP3.LUT R31, R45, UR25, R10, 0x96, !PT ;  /* 0x000000192d1f7c12 */ /* 0x000fc4000f8e960a */
[----:B------:R-:W-:Y:S01]  /*5180*/  FSEL R135, R87, -INF , !P1 ;  /* 0xff80000057877808 */ /* 0x000fe20004800000 */
[----:B------:R-:W-:Y:S01]  /*5190*/  IMAD.WIDE.U32 R24, R24, -0x2daee0ad, RZ ;  /* 0xd2511f5318187825 */ /* 0x000fe200078e00ff */
[----:B------:R-:W-:-:S03]  /*51a0*/  LOP3.LUT R29, R17, UR27, R18, 0x96, !PT ;  /* 0x0000001b111d7c12 */ /* 0x000fc6000f8e9612 */
[----:B------:R-:W-:Y:S01]  /*51b0*/  IMAD.WIDE.U32 R20, R9, -0x326172a9, RZ ;  /* 0xcd9e8d5709147825 */ /* 0x000fe200078e00ff */
[----:B------:R-:W-:Y:S02]  /*51c0*/  LOP3.LUT R3, R25, UR25, R26, 0x96, !PT ;  /* 0x0000001919037c12 */ /* 0x000fe4000f8e961a */
[--C-:B------:R-:W-:Y:S01]  /*51d0*/  LOP3.LUT R25, R43, UR26, R8.reuse, 0x96, !PT ;  /* 0x0000001a2b197c12 */ /* 0x100fe2000f8e9608 */
[----:B------:R-:W-:Y:S01]  /*51e0*/  IMAD.WIDE.U32 R6, R7, -0x2daee0ad, RZ ;  /* 0xd2511f5307067825 */ /* 0x000fe200078e00ff */
[----:B------:R-:W-:-:S03]  /*51f0*/  LOP3.LUT R26, R21, UR26, R8, 0x96, !PT ;  /* 0x0000001a151a7c12 */ /* 0x000fc6000f8e9608 */
[----:B------:R-:W-:Y:S01]  /*5200*/  IMAD.WIDE.U32 R10, R13, -0x326172a9, RZ ;  /* 0xcd9e8d570d0a7825 */ /* 0x000fe200078e00ff */
[C---:B------:R-:W-:Y:S02]  /*5210*/  LOP3.LUT R15, R7.reuse, UR25, R30, 0x96, !PT ;  /* 0x00000019070f7c12 */ /* 0x040fe4000f8e961e */
[----:B------:R-:W-:Y:S01]  /*5220*/  LOP3.LUT R7, R7, UR25, R28, 0x96, !PT ;  /* 0x0000001907077c12 */ /* 0x000fe2000f8e961c */
[----:B------:R-:W-:Y:S01]  /*5230*/  IMAD.WIDE.U32 R12, R27, -0x326172a9, RZ ;  /* 0xcd9e8d571b0c7825 */ /* 0x000fe200078e00ff */
[C-C-:B------:R-:W-:Y:S02]  /*5240*/  LOP3.LUT R32, R11.reuse, UR26, R2.reuse, 0x96, !PT ;  /* 0x0000001a0b207c12 */ /* 0x140fe4000f8e9602 */
[--C-:B------:R-:W-:Y:S01]  /*5250*/  LOP3.LUT R60, R11, UR26, R2.reuse, 0x96, !PT ;  /* 0x0000001a0b3c7c12 */ /* 0x100fe2000f8e9602 */
[----:B------:R-:W-:Y:S01]  /*5260*/  IMAD.WIDE.U32 R8, R23, -0x326172a9, RZ ;  /* 0xcd9e8d5717087825 */ /* 0x000fe200078e00ff */
[----:B------:R-:W-:-:S03]  /*5270*/  LOP3.LUT R17, R13, UR26, R2, 0x96, !PT ;  /* 0x0000001a0d117c12 */ /* 0x000fc6000f8e9602 */
[----:B------:R-:W-:Y:S01]  /*5280*/  IMAD.WIDE.U32 R18, R19, -0x2daee0ad, RZ ;  /* 0xd2511f5313127825 */ /* 0x000fe200078e00ff */
[----:B------:R-:W-:-:S03]  /*5290*/  LOP3.LUT R9, R9, UR26, R2, 0x96, !PT ;  /* 0x0000001a09097c12 */ /* 0x000fc6000f8e9602 */
[----:B------:R-:W-:Y:S01]  /*52a0*/  IMAD.WIDE.U32 R36, R36, -0x2daee0ad, RZ ;  /* 0xd2511f5324247825 */ /* 0x000fe200078e00ff */
[----:B------:R-:W-:Y:S02]  /*52b0*/  LOP3.LUT R41, R19, UR25, R22, 0x96, !PT ;  /* 0x0000001913297c12 */ /* 0x000fe4000f8e9616 */
[----:B------:R-:W-:Y:S01]  /*52c0*/  LOP3.LUT R22, R39, UR26, R14, 0x96, !PT ;  /* 0x0000001a27167c12 */ /* 0x000fe2000f8e960e */
[----:B------:R-:W-:Y:S01]  /*52d0*/  IMAD.WIDE.U32 R28, R29, -0x326172a9, RZ ;  /* 0xcd9e8d571d1c7825 */ /* 0x000fe200078e00ff */
[----:B------:R-:W-:-:S03]  /*52e0*/  LOP3.LUT R19, R37, UR25, R16, 0x96, !PT ;  /* 0x0000001925137c12 */ /* 0x000fc6000f8e9610 */
[----:B------:R-:W-:Y:S01]  /*52f0*/  IMAD.WIDE.U32 R34, R34, -0x326172a9, RZ ;  /* 0xcd9e8d5722227825 */ /* 0x000fe200078e00ff */
[----:B------:R-:W-:-:S03]  /*5300*/  LOP3.LUT R21, R29, UR26, R14, 0x96, !PT ;  /* 0x0000001a1d157c12 */ /* 0x000fc6000f8e960e */
[----:B------:R-:W-:Y:S01]  /*5310*/  IMAD.WIDE.U32 R32, R32, -0x2daee0ad, RZ ;  /* 0xd2511f5320207825 */ /* 0x000fe200078e00ff */
[----:B------:R-:W-:Y:S02]  /*5320*/  LOP3.LUT R11, R35, UR23, R12, 0x96, !PT ;  /* 0x00000017230b7c12 */ /* 0x000fe4000f8e960c */
[----:B------:R-:W-:Y:S01]  /*5330*/  FSEL R35, R67, -INF , !P1 ;  /* 0xff80000043237808 */ /* 0x000fe20004800000 */
[----:B------:R-:W-:Y:S01]  /*5340*/  IMAD.WIDE.U32 R2, R3, -0x326172a9, RZ ;  /* 0xcd9e8d5703027825 */ /* 0x000fe200078e00ff */
[----:B------:R-:W-:-:S03]  /*5350*/  LOP3.LUT R33, R33, UR11, R24, 0x96, !PT ;  /* 0x0000000b21217c12 */ /* 0x000fc6000f8e9618 */
[----:B------:R-:W-:Y:S01]  /*5360*/  IMAD.WIDE.U32 R26, R26, -0x2daee0ad, RZ ;  /* 0xd2511f531a1a7825 */ /* 0x000fe200078e00ff */
[C-C-:B------:R-:W-:Y:S02]  /*5370*/  LOP3.LUT R29, R3.reuse, UR23, R10.reuse, 0x96, !PT ;  /* 0x00000017031d7c12 */ /* 0x140fe4000f8e960a */
[----:B------:R-:W-:Y:S01]  /*5380*/  LOP3.LUT R43, R3, UR23, R10, 0x96, !PT ;  /* 0x00000017032b7c12 */ /* 0x000fe2000f8e960a */
[----:B------:R-:W-:Y:S01]  /*5390*/  IMAD.WIDE.U32 R16, R17, -0x2daee0ad, RZ ;  /* 0xd2511f5311107825 */ /* 0x000fe200078e00ff */
[----:B------:R-:W-:Y:S02]  /*53a0*/  LOP3.LUT R3, R27, UR11, R6, 0x96, !PT ;  /* 0x0000000b1b037c12 */ /* 0x000fe4000f8e9606 */
[----:B------:R-:W-:Y:S01]  /*53b0*/  FSEL R27, R80, -INF , !P1 ;  /* 0xff800000501b7808 */ /* 0x000fe20004800000 */
[----:B------:R-:W-:Y:S01]  /*53c0*/  IMAD.WIDE.U32 R14, R15, -0x326172a9, RZ ;  /* 0xcd9e8d570f0e7825 */ /* 0x000fe200078e00ff */
[----:B------:R-:W-:-:S03]  /*53d0*/  LOP3.LUT R40, R17, UR11, R40, 0x96, !PT ;  /* 0x0000000b11287c12 */ /* 0x000fc6000f8e9628 */
[----:B------:R-:W-:Y:S01]  /*53e0*/  IMAD.WIDE.U32 R12, R41, -0x326172a9, RZ ;  /* 0xcd9e8d57290c7825 */ /* 0x000fe200078e00ff */
[----:B------:R-:W-:-:S03]  /*53f0*/  LOP3.LUT R17, R15, UR23, R20, 0x96, !PT ;  /* 0x000000170f117c12 */ /* 0x000fc6000f8e9614 */
[----:B------:R-:W-:Y:S01]  /*5400*/  IMAD.WIDE.U32 R20, R21, -0x2daee0ad, RZ ;  /* 0xd2511f5315147825 */ /* 0x000fe200078e00ff */
[----:B------:R-:W-:-:S03]  /*5410*/  LOP3.LUT R42, R13, UR23, R42, 0x96, !PT ;  /* 0x000000170d2a7c12 */ /* 0x000fc6000f8e962a */
[----:B------:R-:W-:Y:S01]  /*5420*/  IMAD.WIDE.U32 R46, R11, -0x2daee0ad, RZ ;  /* 0xd2511f530b2e7825 */ /* 0x000fe200078e00ff */
[----:B------:R-:W-:-:S03]  /*5430*/  LOP3.LUT R36, R21, UR11, R36, 0x96, !PT ;  /* 0x0000000b15247c12 */ /* 0x000fc6000f8e9624 */
[----:B------:R-:W-:Y:S01]  /*5440*/  IMAD.WIDE.U32 R10, R33, -0x326172a9, RZ ;  /* 0xcd9e8d57210a7825 */ /* 0x000fe200078e00ff */
[----:B------:R-:W-:-:S03]  /*5450*/  FSEL R33, R62, -INF , !P3 ;  /* 0xff8000003e217808 */ /* 0x000fc60005800000 */
[----:B------:R-:W-:Y:S01]  /*5460*/  IMAD.WIDE.U32 R50, R3, -0x326172a9, RZ ;  /* 0xcd9e8d5703327825 */ /* 0x000fe200078e00ff */
[----:B------:R-:W-:Y:S02]  /*5470*/  FMNMX.FTZ R3, R120, R116, !PT ;  /* 0x0000007478037209 */ /* 0x000fe40007810000 */
[--C-:B------:R-:W-:Y:S01]  /*5480*/  LOP3.LUT R13, R11, UR8, R2.reuse, 0x96, !PT ;  /* 0x000000080b0d7c12 */ /* 0x100fe2000f8e9602 */
[----:B------:R-:W-:Y:S01]  /*5490*/  IMAD.WIDE.U32 R30, R31, -0x326172a9, RZ ;  /* 0xcd9e8d571f1e7825 */ /* 0x000fe200078e00ff */
[----:B------:R-:W-:Y:S02]  /*54a0*/  LOP3.LUT R21, R11, UR8, R2, 0x96, !PT ;  /* 0x000000080b157c12 */ /* 0x000fe4000f8e9602 */
[----:B------:R-:W-:Y:S01]  /*54b0*/  FMNMX.FTZ R2, R115, R3, !PT ;  /* 0x0000000373027209 */ /* 0x000fe20007810000 */
[----:B------:R-:W-:Y:S01]  /*54c0*/  IMAD.WIDE.U32 R24, R25, -0x2daee0ad, RZ ;  /* 0xd2511f5319187825 */ /* 0x000fe200078e00ff */
[----:B------:R-:W-:Y:S02]  /*54d0*/  LOP3.LUT R31, R31, UR23, R8, 0x96, !PT ;  /* 0x000000171f1f7c12 */ /* 0x000fe4000f8e9608 */
[----:B------:R-:W-:Y:S01]  /*54e0*/  FMNMX.FTZ R2, R102, R2, !PT ;  /* 0x0000000266027209 */ /* 0x000fe20007810000 */
[----:B------:R-:W-:Y:S01]  /*54f0*/  IMAD.WIDE.U32 R22, R22, -0x2daee0ad, RZ ;  /* 0xd2511f5316167825 */ /* 0x000fe200078e00ff */
[----:B------:R-:W-:-:S02]  /*5500*/  LOP3.LUT R25, R25, UR11, R18, 0x96, !PT ;  /* 0x0000000b19197c12 */ /* 0x000fc4000f8e9612 */
[----:B------:R-:W-:Y:S01]  /*5510*/  FMNMX.FTZ R2, R109, R2, !PT ;  /* 0x000000026d027209 */ /* 0x000fe20007810000 */
        /* <DEDUP_REMOVED lines=11> */
[----:B------:R-:W-:Y:S01]  /*55d0*/  LOP3.LUT R7, R47, UR5, R16, 0x96, !PT ;  /* 0x000000052f077c12 */ /* 0x000fe2000f8e9610 */
[----:B------:R-:W-:Y:S01]  /*55e0*/  IMAD.WIDE.U32 R28, R29, -0x2daee0ad, RZ ;  /* 0xd2511f531d1c7825 */ /* 0x000fe200078e00ff */
[----:B------:R-:W-:Y:S02]  /*55f0*/  LOP3.LUT R47, R57, UR5, R8, 0x96, !PT ;  /* 0x00000005392f7c12 */ /* 0x000fe4000f8e9608 */
[----:B------:R-:W-:Y:S01]  /*5600*/  FSEL R31, R61, -INF , !P5 ;  /* 0xff8000003d1f7808 */ /* 0x000fe20006800000 */
[----:B------:R-:W-:Y:S01]  /*5610*/  IMAD.WIDE.U32 R58, R23, -0x326172a9, RZ ;  /* 0xcd9e8d57173a7825 */ /* 0x000fe200078e00ff */
[----:B------:R-:W-:-:S02]  /*5620*/  LOP3.LUT R32, R29, UR5, R32, 0x96, !PT ;  /* 0x000000051d207c12 */ /* 0x000fc4000f8e9620 */
[----:B------:R-:W-:Y:S01]  /*5630*/  FSEL R29, R52, -INF , !P6 ;  /* 0xff800000341d7808 */ /* 0x000fe20007000000 */
        /* <DEDUP_REMOVED lines=8> */
[----:B------:R-:W-:Y:S01]  /*56c0*/  FSEL R18, R63, -INF , !P4 ;  /* 0xff8000003f127808 */ /* 0x000fe20006000000 */
[----:B------:R-:W-:Y:S01]  /*56d0*/  IMAD.WIDE.U32 R2, R7, -0x326172a9, RZ ;  /* 0xcd9e8d5707027825 */ /* 0x000fe200078e00ff */
[----:B------:R-:W-:Y:S02]  /*56e0*/  FMNMX.FTZ R6, R31, R6, !PT ;  /* 0x000000061f067209 */ /* 0x000fe40007810000 */
[----:B------:R-:W-:Y:S01]  /*56f0*/  LOP3.LUT R75, R17, UR5, R26, 0x96, !PT ;  /* 0x00000005114b7c12 */ /* 0x000fe2000f8e961a */
[----:B------:R-:W-:Y:S01]  /*5700*/  IMAD.WIDE.U32 R44, R44, -0x326172a9, RZ ;  /* 0xcd9e8d572c2c7825 */ /* 0x000fe200078e00ff */
[----:B------:R-:W-:Y:S02]  /*5710*/  LOP3.LUT R17, R3, UR32, R14, 0x96, !PT ;  /* 0x0000002003117c12 */ /* 0x000fe4000f8e960e */
[----:B------:R-:W-:Y:S01]  /*5720*/  LOP3.LUT R59, R15, UR8, R34, 0x96, !PT ;  /* 0x000000080f3b7c12 */ /* 0x000fe2000f8e9622 */
[----:B------:R-:W-:Y:S01]  /*5730*/  IMAD.WIDE.U32 R48, R42, -0x2daee0ad, RZ ;  /* 0xd2511f532a307825 */ /* 0x000fe200078e00ff */
[----:B------:R-:W-:-:S02]  /*5740*/  LOP3.LUT R42, R2, 0xffff, RZ, 0xc0, !PT ;  /* 0x0000ffff022a7812 */ /* 0x000fc400078ec0ff */
[----:B------:R-:W-:Y:S01]  /*5750*/  FMNMX.FTZ R3, R18, R6, !PT ;  /* 0x0000000612037209 */ /* 0x000fe20007810000 */
[----:B------:R-:W-:Y:S01]  /*5760*/  IMAD.WIDE.U32 R40, R25, -0x326172a9, RZ ;  /* 0xcd9e8d5719287825 */ /* 0x000fe200078e00ff */
[----:B------:R-:W-:Y:S02]  /*5770*/  LOP3.LUT R86, R45, UR8, R30, 0x96, !PT ;  /* 0x000000082d567c12 */ /* 0x000fe4000f8e961e */
[----:B------:R-:W-:Y:S01]  /*5780*/  LOP3.LUT R37, R2, 0xff, RZ, 0xc0, !PT ;  /* 0x000000ff02257812 */ /* 0x000fe200078ec0ff */
[----:B------:R-:W-:Y:S01]  /*5790*/  IMAD.WIDE.U32 R54, R9, -0x2daee0ad, RZ ;  /* 0xd2511f5309367825 */ /* 0x000fe200078e00ff */
[--C-:B------:R-:W-:Y:S02]  /*57a0*/  SHF.R.U32.HI R45, RZ, 0x10, R2.reuse ;  /* 0x00000010ff2d7819 */ /* 0x100fe40000011602 */
[----:B------:R-:W-:Y:S01]  /*57b0*/  SHF.R.U32.HI R30, RZ, 0x18, R2 ;  /* 0x00000018ff1e7819 */ /* 0x000fe20000011602 */
[----:B------:R-:W-:Y:S01]  /*57c0*/  IMAD R7, R60, -0x2daee0ad, RZ ;  /* 0xd2511f533c077824 */ /* 0x000fe200078e02ff */
[----:B------:R-:W-:Y:S01]  /*57d0*/  FSEL R34, R66, -INF , !P2 ;  /* 0xff80000042227808 */ /* 0x000fe20005000000 */
[----:B------:R-:W-:Y:S01]  /*57e0*/  IMAD.WIDE.U32 R14, R43, -0x2daee0ad, RZ ;  /* 0xd2511f532b0e7825 */ /* 0x000fe200078e00ff */
[----:B------:R-:W-:-:S02]  /*57f0*/  FMNMX.FTZ R3, R33, R3, !PT ;  /* 0x0000000321037209 */ /* 0x000fc40007810000 */
[----:B------:R-:W-:Y:S01]  /*5800*/  FMNMX.FTZ R2, R122, R118, !PT ;  /* 0x000000767a027209 */ /* 0x000fe20007810000 */
[----:B------:R-:W-:Y:S01]  /*5810*/  IMAD.WIDE.U32 R38, R38, -0x2daee0ad, RZ ;  /* 0xd2511f5326267825 */ /* 0x000fe200078e00ff */
[----:B------:R-:W-:Y:S02]  /*5820*/  LOP3.LUT R85, R41, UR8, R12, 0x96, !PT ;  /* 0x0000000829557c12 */ /* 0x000fe4000f8e960c */
[----:B------:R-:W-:Y:S01]  /*5830*/  FMNMX.FTZ R6, R34, R3, !PT ;  /* 0x0000000322067209 */ /* 0x000fe20007810000 */
[----:B------:R-:W-:Y:S01]  /*5840*/  IMAD.WIDE.U32 R8, R13, -0x2daee0ad, RZ ;  /* 0xd2511f530d087825 */ /* 0x000fe200078e00ff */
[----:B------:R-:W-:Y:S02]  /*5850*/  FMNMX.FTZ R12, R139, R2, !PT ;  /* 0x000000028b0c7209 */ /* 0x000fe40007810000 */
[----:B------:R-:W-:Y:S01]  /*5860*/  FSEL R36, R65, -INF , !P0 ;  /* 0xff80000041247808 */ /* 0x000fe20004000000 */
[----:B------:R-:W-:Y:S01]  /*5870*/  IMAD.WIDE.U32 R2, R32, -0x326172a9, RZ ;  /* 0xcd9e8d5720027825 */ /* 0x000fe200078e00ff */
[----:B------:R-:W-:-:S02]  /*5880*/  FMNMX.FTZ R6, R35, R6, !PT ;  /* 0x0000000623067209 */ /* 0x000fc40007810000 */
[----:B------:R-:W-:Y:S02]  /*5890*/  LOP3.LUT R98, R55, UR5, R20, 0x96, !PT ;  /* 0x0000000537627c12 */ /* 0x000fe4000f8e9614 */
[----:B------:R-:W-:Y:S02]  /*58a0*/  LOP3.LUT R20, R3, UR32, R10, 0x96, !PT ;  /* 0x0000002003147c12 */ /* 0x000fe4000f8e960a */
[C---:B------:R-:W-:Y:S02]  /*58b0*/  LOP3.LUT R107, R2.reuse, 0xffff, RZ, 0xc0, !PT ;  /* 0x0000ffff026b7812 */ /* 0x040fe400078ec0ff */
[----:B------:R-:W-:Y:S02]  /*58c0*/  LOP3.LUT R32, R2, 0xff, RZ, 0xc0, !PT ;  /* 0x000000ff02207812 */ /* 0x000fe400078ec0ff */
[--C-:B------:R-:W-:Y:S02]  /*58d0*/  SHF.R.U32.HI R84, RZ, 0x10, R2.reuse ;  /* 0x00000010ff547819 */ /* 0x100fe40000011602 */
[----:B------:R-:W-:-:S02]  /*58e0*/  SHF.R.U32.HI R41, RZ, 0x18, R2 ;  /* 0x00000018ff297819 */ /* 0x000fc40000011602 */
[----:B------:R-:W-:Y:S02]  /*58f0*/  FMNMX.FTZ R3, R131, R12, !PT ;  /* 0x0000000c83037209 */ /* 0x000fe40007810000 */
[----:B------:R-:W-:Y:S02]  /*5900*/  FMNMX.FTZ R11, R36, R6, !PT ;  /* 0x00000006240b7209 */ /* 0x000fe40007810000 */
[----:B------:R-:W-:Y:S01]  /*5910*/  LOP3.LUT R2, R15, UR5, R7, 0x96, !PT ;  /* 0x000000050f027c12 */ /* 0x000fe2000f8e9607 */
[----:B------:R-:W-:Y:S01]  /*5920*/  IMAD.WIDE.U32 R6, R19, -0x2daee0ad, RZ ;  /* 0xd2511f5313067825 */ /* 0x000fe200078e00ff */
[----:B------:R-:W-:Y:S01]  /*5930*/  LOP3.LUT R99, R39, UR5, R22, 0x96, !PT ;  /* 0x0000000527637c12 */ /* 0x000fe2000f8e9616 */
[----:B------:R-:W1:Y:S01]  /*5940*/  SHFL.BFLY PT, R13, R11, 0x2, 0x1f ;  /* 0x0c401f000b0d7f89 */ /* 0x000e6200000e0000 */
[C---:B------:R-:W-:Y:S02]  /*5950*/  LOP3.LUT R39, R8.reuse, 0xff, RZ, 0xc0, !PT ;  /* 0x000000ff08277812 */ /* 0x040fe400078ec0ff */
[----:B------:R-:W-:-:S02]  /*5960*/  LOP3.LUT R176, R8, 0xffff, RZ, 0xc0, !PT ;  /* 0x0000ffff08b07812 */ /* 0x000fc400078ec0ff */
[--C-:B------:R-:W-:Y:S02]  /*5970*/  SHF.R.U32.HI R212, RZ, 0x10, R8.reuse ;  /* 0x00000010ffd47819 */ /* 0x100fe40000011608 */
[----:B------:R-:W-:Y:S02]  /*5980*/  SHF.R.U32.HI R61, RZ, 0x18, R8 ;  /* 0x00000018ff3d7819 */ /* 0x000fe40000011608 */
[----:B------:R-:W-:Y:S01]  /*5990*/  FMNMX.FTZ R8, R130, R3, !PT ;  /* 0x0000000382087209 */ /* 0x000fe20007810000 */
[----:B------:R-:W-:Y:S01]  /*59a0*/  IMAD.WIDE.U32 R2, R2, -0x326172a9, RZ ;  /* 0xcd9e8d5702027825 */ /* 0x000fe200078e00ff */
[C---:B------:R-:W-:Y:S02]  /*59b0*/  LOP3.LUT R65, R6.reuse, 0xff, RZ, 0xc0, !PT ;  /* 0x000000ff06417812 */ /* 0x040fe400078ec0ff */
[----:B------:R-:W-:Y:S02]  /*59c0*/  LOP3.LUT R221, R6, 0xffff, RZ, 0xc0, !PT ;  /* 0x0000ffff06dd7812 */ /* 0x000fe400078ec0ff */
[----:B------:R-:W-:-:S02]  /*59d0*/  SHF.R.U32.HI R220, RZ, 0x10, R6 ;  /* 0x00000010ffdc7819 */ /* 0x000fc40000011606 */
[----:B------:R-:W-:Y:S02]  /*59e0*/  SHF.R.U32.HI R66, RZ, 0x18, R6 ;  /* 0x00000018ff427819 */ /* 0x000fe40000011606 */
[----:B------:R-:W-:Y:S02]  /*59f0*/  FMNMX.FTZ R6, R128, R8, !PT ;  /* 0x0000000880067209 */ /* 0x000fe40007810000 */
[C---:B------:R-:W-:Y:S02]  /*5a00*/  LOP3.LUT R67, R2.reuse, 0xffff, RZ, 0xc0, !PT ;  /* 0x0000ffff02437812 */ /* 0x040fe400078ec0ff */
[----:B------:R-:W-:Y:S02]  /*5a10*/  LOP3.LUT R73, R2, 0xff, RZ, 0xc0, !PT ;  /* 0x000000ff02497812 */ /* 0x000fe400078ec0ff */
[--C-:B------:R-:W-:Y:S02]  /*5a20*/  SHF.R.U32.HI R71, RZ, 0x10, R2.reuse ;  /* 0x00000010ff477819 */ /* 0x100fe40000011602 */
[----:B------:R-:W-:-:S02]  /*5a30*/  SHF.R.U32.HI R72, RZ, 0x18, R2 ;  /* 0x00000018ff487819 */ /* 0x000fc40000011602 */
[----:B------:R-:W-:Y:S02]  /*5a40*/  FMNMX.FTZ R2, R129, R6, !PT ;  /* 0x0000000681027209 */ /* 0x000fe40007810000 */
[----:B------:R-:W-:Y:S02]  /*5a50*/  LOP3.LUT R25, R3, UR32, R10, 0x96, !PT ;  /* 0x0000002003197c12 */ /* 0x000fe4000f8e960a */
[----:B------:R-:W-:Y:S02]  /*5a60*/  FMNMX.FTZ R2, R127, R2, !PT ;  /* 0x000000027f027209 */ /* 0x000fe40007810000 */
[----:B------:R-:W-:Y:S02]  /*5a70*/  FMNMX.FTZ R3, R173, R151, !PT ;  /* 0x00000097ad037209 */ /* 0x000fe40007810000 */
[----:B------:R-:W-:Y:S02]  /*5a80*/  FMNMX.FTZ R6, R81, R2, !PT ;  /* 0x0000000251067209 */ /* 0x000fe40007810000 */
[----:B------:R-:W-:-:S02]  /*5a90*/  FMNMX.FTZ R2, R203, R174, !PT ;  /* 0x000000aecb027209 */ /* 0x000fc40007810000 */
[----:B------:R-:W-:Y:S02]  /*5aa0*/  FMNMX.FTZ R3, R144, R3, !PT ;  /* 0x0000000390037209 */ /* 0x000fe40007810000 */
[----:B------:R-:W-:Y:S02]  /*5ab0*/  FSEL R15, R79, -INF , !P6 ;  /* 0xff8000004f0f7808 */ /* 0x000fe40007000000 */
[----:B------:R-:W-:Y:S02]  /*5ac0*/  FMNMX.FTZ R2, R146, R2, !PT ;  /* 0x0000000292027209 */ /* 0x000fe40007810000 */
[----:B------:R-:W-:Y:S02]  /*5ad0*/  FMNMX.FTZ R3, R140, R3, !PT ;  /* 0x000000038c037209 */ /* 0x000fe40007810000 */
[----:B------:R-:W-:Y:S02]  /*5ae0*/  FSEL R19, R64, -INF , !P5 ;  /* 0xff80000040137808 */ /* 0x000fe40006800000 */
[----:B------:R-:W-:-:S02]  /*5af0*/  FMNMX.FTZ R6, R15, R6, !PT ;  /* 0x000000060f067209 */ /* 0x000fc40007810000 */
[----:B------:R-:W-:Y:S02]  /*5b00*/  LOP3.LUT R53, R7, UR31, R16, 0x96, !PT ;  /* 0x0000001f07357c12 */ /* 0x000fe4000f8e9610 */
[----:B------:R-:W-:Y:S02]  /*5b10*/  FMNMX.FTZ R2, R145, R2, !PT ;  /* 0x0000000291027209 */ /* 0x000fe40007810000 */
[----:B------:R-:W-:Y:S02]  /*5b20*/  FMNMX.FTZ R3, R148, R3, !PT ;  /* 0x0000000394037209 */ /* 0x000fe40007810000 */
[----:B------:R-:W-:Y:S02]  /*5b30*/  FSEL R16, R76, -INF , !P4 ;  /* 0xff8000004c107808 */ /* 0x000fe40006000000 */
[----:B------:R-:W-:Y:S02]  /*5b40*/  FMNMX.FTZ R6, R19, R6, !PT ;  /* 0x0000000613067209 */ /* 0x000fe40007810000 */
[----:B------:R-:W-:-:S02]  /*5b50*/  LOP3.LUT R82, R49, UR5, R24, 0x96, !PT ;  /* 0x0000000531527c12 */ /* 0x000fc4000f8e9618 */
[----:B------:R-:W-:Y:S02]  /*5b60*/  FMNMX.FTZ R2, R149, R2, !PT ;  /* 0x0000000295027209 */ /* 0x000fe40007810000 */
[----:B------:R-:W-:Y:S02]  /*5b70*/  FMNMX.FTZ R3, R147, R3, !PT ;  /* 0x0000000393037209 */ /* 0x000fe40007810000 */
[----:B------:R-:W-:Y:S02]  /*5b80*/  FSEL R24, R70, -INF , !P3 ;  /* 0xff80000046187808 */ /* 0x000fe40005800000 */
[----:B------:R-:W-:Y:S02]  /*5b90*/  FMNMX.FTZ R6, R16, R6, !PT ;  /* 0x0000000610067209 */ /* 0x000fe40007810000 */
[----:B------:R-:W-:Y:S02]  /*5ba0*/  FMNMX.FTZ R2, R150, R2, !PT ;  /* 0x0000000296027209 */ /* 0x000fe40007810000 */
[----:B------:R-:W-:-:S02]  /*5bb0*/  FMNMX.FTZ R3, R136, R3, !PT ;  /* 0x0000000388037209 */ /* 0x000fc40007810000 */
[----:B------:R-:W-:Y:S02]  /*5bc0*/  FSEL R23, R78, -INF , !P2 ;  /* 0xff8000004e177808 */ /* 0x000fe40005000000 */
[----:B------:R-:W-:Y:S02]  /*5bd0*/  FMNMX.FTZ R6, R24, R6, !PT ;  /* 0x0000000618067209 */ /* 0x000fe40007810000 */
        /* <DEDUP_REMOVED lines=8> */
[----:B------:R-:W-:Y:S02]  /*5c60*/  FMNMX.FTZ R3, R110, R3, !PT ;  /* 0x000000036e037209 */ /* 0x000fe40007810000 */
[----:B------:R-:W-:-:S02]  /*5c70*/  FMNMX.FTZ R68, R26, R6, !PT ;  /* 0x000000061a447209 */ /* 0x000fc40007810000 */
[----:B------:R-:W-:Y:S02]  /*5c80*/  FMNMX.FTZ R2, R112, R2, !PT ;  /* 0x0000000270027209 */ /* 0x000fe40007810000 */
[----:B------:R-:W-:Y:S01]  /*5c90*/  FMNMX.FTZ R3, R117, R3, !PT ;  /* 0x0000000375037209 */ /* 0x000fe20007810000 */
[----:B------:R-:W2:Y:S01]  /*5ca0*/  SHFL.BFLY PT, R7, R68, 0x2, 0x1f ;  /* 0x0c401f0044077f89 */ /* 0x000ea200000e0000 */
        /* <DEDUP_REMOVED lines=9> */
[----:B------:R-:W-:Y:S01]  /*5d40*/  IMAD.WIDE.U32 R2, R21, -0x2daee0ad, RZ ;  /* 0xd2511f5315027825 */ /* 0x000fe200078e00ff */
[----:B------:R-:W-:Y:S02]  /*5d50*/  FMNMX.FTZ R69, R133, R69, !PT ;  /* 0x0000004585457209 */ /* 0x000fe40007810000 */
[----:B------:R-:W-:-:S02]  /*5d60*/  FMNMX.FTZ R6, R135, R6, !PT ;  /* 0x0000000687067209 */ /* 0x000fc40007810000 */
[----:B------:R-:W-:Y:S02]  /*5d70*/  FMNMX.FTZ R69, R132, R69, !PT ;  /* 0x0000004584457209 */ /* 0x000fe40007810000 */
[----:B------:R-:W-:Y:S02]  /*5d80*/  FMNMX.FTZ R10, R134, R6, !PT ;  /* 0x00000006860a7209 */ /* 0x000fe40007810000 */
[----:B--2---:R-:W-:Y:S01]  /*5d90*/  FMNMX.FTZ R68, R68, R7, !PT ;  /* 0x0000000744447209 */ /* 0x004fe20007810000 */
[----:B------:R-:W2:Y:S01]  /*5da0*/  SHFL.BFLY PT, R11, R69, 0x2, 0x1f ;  /* 0x0c401f00450b7f89 */ /* 0x000ea200000e0000 */
[----:B------:R-:W-:Y:S01]  /*5db0*/  IMAD.WIDE.U32 R6, R47, -0x326172a9, RZ ;  /* 0xcd9e8d572f067825 */ /* 0x000fe200078e00ff */
[----:B------:R-:W-:Y:S02]  /*5dc0*/  LOP3.LUT R21, R3, UR31, R14, 0x96, !PT ;  /* 0x0000001f03157c12 */ /* 0x000fe4000f8e960e */
[----:B------:R-:W3:Y:S01]  /*5dd0*/  SHFL.BFLY PT, R12, R10, 0x2, 0x1f ;  /* 0x0c401f000a0c7f89 */ /* 0x000ee200000e0000 */
[----:B------:R-:W-:-:S02]  /*5de0*/  LOP3.LUT R60, R2, 0xffff, RZ, 0xc0, !PT ;  /* 0x0000ffff023c7812 */ /* 0x000fc400078ec0ff */
[C---:B------:R-:W-:Y:S01]  /*5df0*/  LOP3.LUT R190, R6.reuse, 0xffff, RZ, 0xc0, !PT ;  /* 0x0000ffff06be7812 */ /* 0x040fe200078ec0ff */
[----:B------:R-:W4:Y:S01]  /*5e00*/  SHFL.BFLY PT, R13, R68, 0x1, 0x1f ;  /* 0x0c201f00440d7f89 */ /* 0x000f2200000e0000 */
[----:B------:R-:W-:Y:S02]  /*5e10*/  LOP3.LUT R202, R6, 0xff, RZ, 0xc0, !PT ;  /* 0x000000ff06ca7812 */ /* 0x000fe400078ec0ff */
[--C-:B------:R-:W-:Y:S02]  /*5e20*/  SHF.R.U32.HI R197, RZ, 0x10, R6.reuse ;  /* 0x00000010ffc57819 */ /* 0x100fe40000011606 */
[----:B-1----:R-:W-:Y:S02]  /*5e30*/  FMNMX.FTZ R70, R8, R70, !PT ;  /* 0x0000004608467209 */ /* 0x002fe40007810000 */
[----:B------:R-:W-:Y:S02]  /*5e40*/  SHF.R.U32.HI R196, RZ, 0x18, R6 ;  /* 0x00000018ffc47819 */ /* 0x000fe40000011606 */
[----:B------:R-:W-:Y:S01]  /*5e50*/  LOP3.LUT R63, R2, 0xff, RZ, 0xc0, !PT ;  /* 0x000000ff023f7812 */ /* 0x000fe200078ec0ff */
[----:B------:R-:W-:Y:S01]  /*5e60*/  FMUL.FTZ R6, R70, c[0x0][0x23c] ;  /* 0x00008f0046067a20 */ /* 0x000fe20000410000 */
[----:B------:R-:W-:-:S02]  /*5e70*/  SHF.R.U32.HI R62, RZ, 0x10, R2 ;  /* 0x00000010ff3e7819 */ /* 0x000fc40000011602 */
[----:B------:R-:W-:Y:S01]  /*5e80*/  SHF.R.U32.HI R64, RZ, 0x18, R2 ;  /* 0x00000018ff407819 */ /* 0x000fe20000011602 */
[----:B------:R-:W-:Y:S01]  /*5e90*/  IMAD.WIDE.U32 R2, R57, -0x2daee0ad, RZ ;  /* 0xd2511f5339027825 */ /* 0x000fe200078e00ff */
[----:B------:R-:W-:Y:S02]  /*5ea0*/  FSETP.NEU.FTZ.AND P0, PT, R70, -INF , PT ;  /* 0xff8000004600780b */ /* 0x000fe40003f1d000 */
[----:B--2---:R-:W-:Y:S02]  /*5eb0*/  FMNMX.FTZ R69, R69, R11, !PT ;  /* 0x0000000b45457209 */ /* 0x004fe40007810000 */
[----:B------:R-:W-:Y:S02]  /*5ec0*/  FSEL R6, R6, RZ, P0 ;  /* 0x000000ff06067208 */ /* 0x000fe40000000000 */
[----:B------:R-:W-:Y:S02]  /*5ed0*/  LOP3.LUT R22, R3, UR31, R38, 0x96, !PT ;  /* 0x0000001f03167c12 */ /* 0x000fe4000f8e9626 */
[----:B------:R-:W-:-:S02]  /*5ee0*/  LOP3.LUT R38, R2, 0xffff, RZ, 0xc0, !PT ;  /* 0x0000ffff02267812 */ /* 0x000fc400078ec0ff */
[----:B---3--:R-:W-:Y:S01]  /*5ef0*/  FMNMX.FTZ R3, R10, R12, !PT ;  /* 0x0000000c0a037209 */ /* 0x008fe20007810000 */
[----:B------:R-:W-:Y:S01]  /*5f00*/  FFMA.FTZ R10, R29, c[0x0][0x23c], -R6 ;  /* 0x00008f001d0a7a23 */ /* 0x000fe20000010806 */
[----:B------:R-:W-:Y:S01]  /*5f10*/  LOP3.LUT R43, R2, 0xff, RZ, 0xc0, !PT ;  /* 0x000000ff022b7812 */ /* 0x000fe200078ec0ff */
[----:B------:R-:W1:Y:S01]  /*5f20*/  SHFL.BFLY PT, R12, R69, 0x1, 0x1f ;  /* 0x0c201f00450c7f89 */ /* 0x000e6200000e0000 */
[--C-:B------:R-:W-:Y:S01]  /*5f30*/  SHF.R.U32.HI R55, RZ, 0x10, R2.reuse ;  /* 0x00000010ff377819 */ /* 0x100fe20000011602 */
[----:B------:R-:W-:Y:S01]  /*5f40*/  MUFU.EX2 R249, R10 ;  /* 0x0000000a00f97308 */ /* 0x000fe20000000800 */
[----:B------:R-:W-:Y:S01]  /*5f50*/  SHF.R.U32.HI R57, RZ, 0x18, R2 ;  /* 0x00000018ff397819 */ /* 0x000fe20000011602 */
[----:B------:R-:W-:Y:S01]  /*5f60*/  FFMA.FTZ R2, R74, c[0x0][0x23c], -R6 ;  /* 0x00008f004a027a23 */ /* 0x000fe20000010806 */
[----:B----4-:R-:W-:Y:S02]  /*5f70*/  FMNMX.FTZ R68, R68, R13, !PT ;  /* 0x0000000d44447209 */ /* 0x010fe40007810000 */
[----:B------:R-:W2:Y:S01]  /*5f80*/  SHFL.BFLY PT, R13, R3, 0x1, 0x1f ;  /* 0x0c201f00030d7f89 */ /* 0x000ea200000e0000 */
[----:B------:R-:W-:Y:S01]  /*5f90*/  LOP3.LUT R49, R9, UR31, R28, 0x96, !PT ;  /* 0x0000001f09317c12 */ /* 0x000fe2000f8e961c */
[----:B------:R-:W-:Y:S01]  /*5fa0*/  IMAD.WIDE.U32 R8, R59, -0x2daee0ad, RZ ;  /* 0xd2511f533b087825 */ /* 0x000fe200078e00ff */
[----:B------:R3:W4:Y:S01]  /*5fb0*/  MUFU.EX2 R230, R2 ;  /* 0x0000000200e67308 */ /* 0x0007220000000800 */
[----:B------:R-:W-:-:S02]  /*5fc0*/  FSETP.NEU.FTZ.AND P0, PT, R68, -INF , PT ;  /* 0xff8000004400780b */ /* 0x000fc40003f1d000 */
[----:B------:R-:W-:Y:S02]  /*5fd0*/  LOP3.LUT R11, R17, 0xffff, RZ, 0xc0, !PT ;  /* 0x0000ffff110b7812 */ /* 0x000fe400078ec0ff */
[----:B------:R-:W-:Y:S02]  /*5fe0*/  ISETP.GE.U32.AND P2, PT, R217, R30, PT ;  /* 0x0000001ed900720c */ /* 0x000fe40003f46070 */
[----:B------:R-:W-:Y:S02]  /*5ff0*/  LOP3.LUT R51, R7, UR32, R44, 0x96, !PT ;  /* 0x0000002007337c12 */ /* 0x000fe4000f8e962c */
[C---:B------:R-:W-:Y:S02]  /*6000*/  LOP3.LUT R28, R8.reuse, 0xff, RZ, 0xc0, !PT ;  /* 0x000000ff081c7812 */ /* 0x040fe400078ec0ff */
[----:B------:R-:W-:Y:S02]  /*6010*/  LOP3.LUT R14, R8, 0xffff, RZ, 0xc0, !PT ;  /* 0x0000ffff080e7812 */ /* 0x000fe400078ec0ff */
[----:B------:R-:W-:-:S02]  /*6020*/  SHF.R.U32.HI R29, RZ, 0x10, R8 ;  /* 0x00000010ff1d7819 */ /* 0x000fc40000011608 */
[----:B------:R-:W-:Y:S01]  /*6030*/  SHF.R.U32.HI R30, RZ, 0x18, R8 ;  /* 0x00000018ff1e7819 */ /* 0x000fe20000011608 */
[----:B---3--:R-:W-:Y:S01]  /*6040*/  FMUL.FTZ R2, R68, c[0x0][0x23c] ;  /* 0x00008f0044027a20 */ /* 0x008fe20000410000 */
[----:B------:R-:W-:Y:S02]  /*6050*/  LOP3.LUT R7, R9, UR31, R46, 0x96, !PT ;  /* 0x0000001f09077c12 */ /* 0x000fe4000f8e962e */
[----:B------:R-:W-:Y:S02]  /*6060*/  SHF.R.U32.HI R8, RZ, 0x8, R11 ;  /* 0x00000008ff087819 */ /* 0x000fe4000001160b */
[----:B------:R-:W-:Y:S02]  /*6070*/  FSEL R2, R2, RZ, P0 ;  /* 0x000000ff02027208 */ /* 0x000fe40000000000 */
[----:B------:R-:W-:Y:S02]  /*6080*/  LOP3.LUT R8, R8, 0xffff, RZ, 0xc0, !PT ;  /* 0x0000ffff08087812 */ /* 0x000fe400078ec0ff */
[----:B-1----:R-:W-:Y:S01]  /*6090*/  FMNMX.FTZ R69, R69, R12, !PT ;  /* 0x0000000c45457209 */ /* 0x002fe20007810000 */
[----:B------:R-:W-:Y:S01]  /*60a0*/  FFMA.FTZ R9, R81, c[0x0][0x23c], -R2 ;  /* 0x00008f0051097a23 */ /* 0x000fe20000010802 */
[----:B------:R-:W-:Y:S01]  /*60b0*/  ISETP.GE.U32.AND P3, PT, R217, R8, PT ;  /* 0x00000008d900720c */ /* 0x000fe20003f66070 */
[----:B------:R-:W-:Y:S01]  /*60c0*/  FFMA.FTZ R12, R115, c[0x0][0x23c], -R6 ;  /* 0x00008f00730c7a23 */ /* 0x000fe20000010806 */
[----:B----4-:R-:W-:Y:S01]  /*60d0*/  F2FP.BF16.PACK_AB R8, R249, R230 ;  /* 0x000000e6f908723e */ /* 0x010fe200000010ff */
[----:B------:R1:W-:Y:S01]  /*60e0*/  MUFU.EX2 R228, R9 ;  /* 0x0000000900e47308 */ /* 0x0003e20000000800 */
[----:B------:R-:W-:-:S02]  /*60f0*/  SHF.R.U32.HI R10, RZ, 0x18, R17 ;  /* 0x00000018ff0a7819 */ /* 0x000fc40000011611 */
[C---:B------:R-:W-:Y:S02]  /*6100*/  PRMT R218, R8.reuse, 0x7610, R218 ;  /* 0x0000761008da7816 */ /* 0x040fe400000000da */
[----:B------:R-:W-:Y:S01]  /*6110*/  PRMT R216, R8, 0x7632, R216 ;  /* 0x0000763208d87816 */ /* 0x000fe200000000d8 */
[----:B------:R-:W-:Y:S01]  /*6120*/  FMUL.FTZ R8, R69, c[0x0][0x23c] ;  /* 0x00008f0045087a20 */ /* 0x000fe20000410000 */
[----:B------:R-:W-:Y:S02]  /*6130*/  LOP3.LUT R11, R17, 0xff, RZ, 0xc0, !PT ;  /* 0x000000ff110b7812 */ /* 0x000fe400078ec0ff */
[----:B--2---:R-:W-:Y:S01]  /*6140*/  FMNMX.FTZ R3, R3, R13, !PT ;  /* 0x0000000d03037209 */ /* 0x004fe20007810000 */
[----:B------:R-:W-:Y:S01]  /*6150*/  @!P3 HFMA2.BF16_V2 R101, -RZ.H0_H0, RZ.H0_H0, -R216.H0_H0 ;  /* 0x200000ffff65b231 */ /* 0x000fe200003409d8 */
[----:B------:R-:W-:Y:S02]  /*6160*/  FSETP.NEU.FTZ.AND P4, PT, R69, -INF , PT ;  /* 0xff8000004500780b */ /* 0x000fe40003f9d000 */
[----:B------:R-:W-:-:S02]  /*6170*/  ISETP.GE.U32.AND P0, PT, R217, R10, PT ;  /* 0x0000000ad900720c */ /* 0x000fc40003f06070 */
[----:B------:R-:W-:Y:S01]  /*6180*/  SHF.R.U32.HI R10, RZ, 0x10, R17 ;  /* 0x00000010ff0a7819 */ /* 0x000fe20000011611 */
[----:B-1----:R-:W-:Y:S01]  /*6190*/  FFMA.FTZ R9, R15, c[0x0][0x23c], -R2 ;  /* 0x00008f000f097a23 */ /* 0x002fe20000010802 */
[----:B------:R-:W-:Y:S01]  /*61a0*/  ISETP.GE.U32.AND P5, PT, R217, R11, PT ;  /* 0x0000000bd900720c */ /* 0x000fe20003fa6070 */
[C---:B------:R-:W-:Y:S01]  /*61b0*/  FMUL.FTZ R11, R3.reuse, c[0x0][0x23c] ;  /* 0x00008f00030b7a20 */ /* 0x040fe20000410000 */
[----:B------:R-:W-:Y:S01]  /*61c0*/  FSEL R17, R8, RZ, P4 ;  /* 0x000000ff08117208 */ /* 0x000fe20002000000 */
[----:B------:R1:W2:Y:S01]  /*61d0*/  MUFU.EX2 R87, R9 ;  /* 0x0000000900577308 */ /* 0x0002a20000000800 */
[----:B------:R-:W-:Y:S02]  /*61e0*/  FSETP.NEU.FTZ.AND P4, PT, R3, -INF , PT ;  /* 0xff8000000300780b */ /* 0x000fe40003f9d000 */
[----:B------:R-:W-:Y:S02]  /*61f0*/  LOP3.LUT R8, R10, 0xff, RZ, 0xc0, !PT ;  /* 0x000000ff0a087812 */ /* 0x000fe400078ec0ff */
[----:B------:R-:W-:-:S02]  /*6200*/  ISETP.GE.U32.AND P1, PT, R217, R37, PT ;  /* 0x00000025d900720c */ /* 0x000fc40003f26070 */
[----:B------:R-:W-:Y:S02]  /*6210*/  PRMT R227, R218, 0x5410, R216 ;  /* 0x00005410dae37816 */ /* 0x000fe400000000d8 */
[----:B------:R-:W-:Y:S01]  /*6220*/  @!P3 PRMT R216, R101, 0x5410, RZ ;  /* 0x0000541065d8b816 */ /* 0x000fe200000000ff */
[----:B------:R-:W-:Y:S01]  /*6230*/  @!P5 HFMA2.BF16_V2 R103, -RZ.H0_H0, RZ.H0_H0, -R218.H0_H0 ;  /* 0x200000ffff67d231 */ /* 0x000fe200003409da */
[----:B------:R3:W-:Y:S01]  /*6240*/  MUFU.EX2 R101, R12 ;  /* 0x0000000c00657308 */ /* 0x0007e20000000800 */
[----:B------:R-:W-:Y:S02]  /*6250*/  ISETP.GE.U32.AND P6, PT, R217, R32, PT ;  /* 0x00000020d900720c */ /* 0x000fe40003fc6070 */
[----:B------:R-:W-:Y:S01]  /*6260*/  SHF.R.U32.HI R13, RZ, 0x10, R21 ;  /* 0x00000010ff0d7819 */ /* 0x000fe20000011615 */
[----:B-1----:R-:W-:Y:S01]  /*6270*/  FFMA.FTZ R9, R31, c[0x0][0x23c], -R6 ;  /* 0x00008f001f097a23 */ /* 0x002fe20000010806 */
[----:B------:R-:W-:Y:S02]  /*6280*/  @!P5 PRMT R218, R103, 0x5410, RZ ;  /* 0x0000541067dad816 */ /* 0x000fe400000000ff */
[----:B------:R-:W-:Y:S01]  /*6290*/  SHF.R.U32.HI R15, RZ, 0x18, R25 ;  /* 0x00000018ff0f7819 */ /* 0x000fe20000011619 */
[----:B------:R1:W-:Y:S01]  /*62a0*/  MUFU.EX2 R237, R9 ;  /* 0x0000000900ed7308 */ /* 0x0003e20000000800 */
[----:B------:R-:W-:-:S02]  /*62b0*/  ISETP.GE.U32.AND P3, PT, R217, R39, PT ;  /* 0x00000027d900720c */ /* 0x000fc40003f66070 */
[----:B------:R-:W-:Y:S01]  /*62c0*/  ISETP.GE.U32.AND P5, PT, R217, R41, PT ;  /* 0x00000029d900720c */ /* 0x000fe20003fa6070 */
[----:B---3--:R-:W-:-:S04]  /*62d0*/  FFMA.FTZ R12, R102, c[0x0][0x23c], -R6 ;  /* 0x00008f00660c7a23 */ /* 0x008fc80000010806 */
[----:B------:R-:W-:Y:S01]  /*62e0*/  MUFU.EX2 R102, R12 ;  /* 0x0000000c00667308 */ /* 0x000fe20000000800 */
[----:B-1----:R-:W-:Y:S01]  /*62f0*/  FFMA.FTZ R9, R18, c[0x0][0x23c], -R6 ;  /* 0x00008f0012097a23 */ /* 0x002fe20000010806 */
[----:B------:R-:W-:Y:S02]  /*6300*/  FSEL R18, R11, RZ, P4 ;  /* 0x000000ff0b127208 */ /* 0x000fe40002000000 */
[----:B------:R-:W-:-:S04]  /*6310*/  ISETP.GE.U32.AND P4, PT, R217, R8, PT ;  /* 0x00000008d900720c */ /* 0x000fc80003f86070 */
[----:B------:R1:W3:Y:S01]  /*6320*/  MUFU.EX2 R186, R9 ;  /* 0x0000000900ba7308 */ /* 0x0002e20000000800 */
[----:B--2---:R-:W-:-:S04]  /*6330*/  F2FP.BF16.PACK_AB R8, R87, R228 ;  /* 0x000000e45708723e */ /* 0x004fc800000010ff */
[C---:B------:R-:W-:Y:S02]  /*6340*/  PRMT R215, R8.reuse, 0x7632, R215 ;  /* 0x0000763208d77816 */ /* 0x040fe400000000d7 */
[----:B------:R-:W-:Y:S02]  /*6350*/  PRMT R214, R8, 0x7610, R214 ;  /* 0x0000761008d67816 */ /* 0x000fe400000000d6 */
[----:B------:R-:W-:Y:S01]  /*6360*/  SHF.R.U32.HI R8, RZ, 0x8, R42 ;  /* 0x00000008ff087819 */ /* 0x000fe2000001162a */
[----:B------:R-:W-:Y:S01]  /*6370*/  @!P0 HFMA2.BF16_V2 R104, -RZ.H0_H0, RZ.H0_H0, -R215.H0_H0 ;  /* 0x200000ffff688231 */ /* 0x000fe200003409d7 */
[----:B------:R-:W-:Y:S01]  /*6380*/  PRMT R248, R214, 0x5410, R215 ;  /* 0x00005410d6f87816 */ /* 0x000fe200000000d7 */
[----:B------:R-:W-:Y:S01]  /*6390*/  @!P4 HFMA2.BF16_V2 R105, -RZ.H0_H0, RZ.H0_H0, -R214.H0_H0 ;  /* 0x200000ffff69c231 */ /* 0x000fe200003409d6 */
[----:B------:R-:W-:Y:S02]  /*63a0*/  LOP3.LUT R8, R8, 0xffff, RZ, 0xc0, !PT ;  /* 0x0000ffff08087812 */ /* 0x000fe400078ec0ff */
[----:B------:R-:W-:Y:S01]  /*63b0*/  @!P0 PRMT R215, R104, 0x5410, RZ ;  /* 0x0000541068d78816 */ /* 0x000fe200000000ff */
[----:B-1----:R-:W-:Y:S01]  /*63c0*/  FFMA.FTZ R9, R19, c[0x0][0x23c], -R2 ;  /* 0x00008f0013097a23 */ /* 0x002fe20000010802 */
[----:B------:R-:W-:-:S02]  /*63d0*/  ISETP.GE.U32.AND P0, PT, R217, R8, PT ;  /* 0x00000008d900720c */ /* 0x000fc40003f06070 */
[----:B---3--:R-:W-:Y:S01]  /*63e0*/  F2FP.BF16.PACK_AB R10, R186, R237 ;  /* 0x000000edba0a723e */ /* 0x008fe200000010ff */
[----:B------:R1:W-:Y:S01]  /*63f0*/  MUFU.EX2 R185, R9 ;  /* 0x0000000900b97308 */ /* 0x0003e20000000800 */
[----:B------:R-:W-:Y:S02]  /*6400*/  LOP3.LUT R8, R45, 0xff, RZ, 0xc0, !PT ;  /* 0x000000ff2d087812 */ /* 0x000fe400078ec0ff */
[----:B------:R-:W-:Y:S02]  /*6410*/  @!P4 PRMT R214, R105, 0x5410, RZ ;  /* 0x0000541069d6c816 */ /* 0x000fe400000000ff */
[C---:B------:R-:W-:Y:S02]  /*6420*/  PRMT R210, R10.reuse, 0x7632, R210 ;  /* 0x000076320ad27816 */ /* 0x040fe400000000d2 */
[----:B------:R-:W-:Y:S02]  /*6430*/  ISETP.GE.U32.AND P4, PT, R217, R8, PT ;  /* 0x00000008d900720c */ /* 0x000fe40003f86070 */
[----:B------:R-:W-:Y:S01]  /*6440*/  PRMT R211, R10, 0x7610, R211 ;  /* 0x000076100ad37816 */ /* 0x000fe200000000d3 */
[----:B------:R-:W-:Y:S01]  /*6450*/  @!P0 HFMA2.BF16_V2 R123, -RZ.H0_H0, RZ.H0_H0, -R210.H0_H0 ;  /* 0x200000ffff7b8231 */ /* 0x000fe200003409d2 */
[----:B------:R-:W-:-:S02]  /*6460*/  LOP3.LUT R10, R7, 0xff, RZ, 0xc0, !PT ;  /* 0x000000ff070a7812 */ /* 0x000fc400078ec0ff */
[----:B------:R-:W-:Y:S01]  /*6470*/  PRMT R252, R211, 0x5410, R210 ;  /* 0x00005410d3fc7816 */ /* 0x000fe200000000d2 */
[----:B------:R-:W-:Y:S01]  /*6480*/  @!P1 HFMA2.BF16_V2 R106, -RZ.H0_H0, RZ.H0_H0, -R211.H0_H0 ;  /* 0x200000ffff6a9231 */ /* 0x000fe200003409d3 */
[----:B------:R-:W-:Y:S01]  /*6490*/  @!P0 PRMT R210, R123, 0x5410, RZ ;  /* 0x000054107bd28816 */ /* 0x000fe200000000ff */
[----:B-1----:R-:W-:Y:S01]  /*64a0*/  FFMA.FTZ R9, R16, c[0x0][0x23c], -R2 ;  /* 0x00008f0010097a23 */ /* 0x002fe20000010802 */
[----:B------:R-:W-:Y:S02]  /*64b0*/  LOP3.LUT R16, R25, 0xff, RZ, 0xc0, !PT ;  /* 0x000000ff19107812 */ /* 0x000fe400078ec0ff */
[----:B------:R-:W-:Y:S01]  /*64c0*/  @!P1 PRMT R211, R106, 0x5410, RZ ;  /* 0x000054106ad39816 */ /* 0x000fe200000000ff */
[----:B------:R1:W2:Y:S01]  /*64d0*/  MUFU.EX2 R183, R9 ;  /* 0x0000000900b77308 */ /* 0x0002a20000000800 */
[----:B------:R-:W-:Y:S01]  /*64e0*/  ISETP.GE.U32.AND P1, PT, R217, R10, PT ;  /* 0x0000000ad900720c */ /* 0x000fe20003f26070 */
[----:B------:R-:W-:-:S06]  /*64f0*/  FFMA.FTZ R10, R35, c[0x0][0x23c], -R6 ;  /* 0x00008f00230a7a23 */ /* 0x000fcc0000010806 */
[----:B------:R-:W-:Y:S01]  /*6500*/  MUFU.EX2 R179, R10 ;  /* 0x0000000a00b37308 */ /* 0x000fe20000000800 */
[----:B-1----:R-:W-:Y:S01]  /*6510*/  FFMA.FTZ R9, R33, c[0x0][0x23c], -R6 ;  /* 0x00008f0021097a23 */ /* 0x002fe20000010806 */
[----:B--2---:R-:W-:-:S06]  /*6520*/  F2FP.BF16.PACK_AB R8, R183, R185 ;  /* 0x000000b9b708723e */ /* 0x004fcc00000010ff */
[----:B------:R1:W-:Y:S01]  /*6530*/  MUFU.EX2 R184, R9 ;  /* 0x0000000900b87308 */ /* 0x0003e20000000800 */
[C---:B------:R-:W-:Y:S02]  /*6540*/  PRMT R209, R8.reuse, 0x7632, R209 ;  /* 0x0000763208d17816 */ /* 0x040fe400000000d1 */
[----:B------:R-:W-:Y:S02]  /*6550*/  PRMT R208, R8, 0x7610, R208 ;  /* 0x0000761008d07816 */ /* 0x000fe400000000d0 */
[----:B------:R-:W-:Y:S01]  /*6560*/  SHF.R.U32.HI R8, RZ, 0x18, R7 ;  /* 0x00000018ff087819 */ /* 0x000fe20000011607 */
[----:B------:R-:W-:Y:S01]  /*6570*/  @!P2 HFMA2.BF16_V2 R124, -RZ.H0_H0, RZ.H0_H0, -R209.H0_H0 ;  /* 0x200000ffff7ca231 */ /* 0x000fe200003409d1 */
[----:B------:R-:W-:Y:S01]  /*6580*/  PRMT R250, R208, 0x5410, R209 ;  /* 0x00005410d0fa7816 */ /* 0x000fe200000000d1 */
[----:B------:R-:W-:Y:S01]  /*6590*/  @!P4 HFMA2.BF16_V2 R141, -RZ.H0_H0, RZ.H0_H0, -R208.H0_H0 ;  /* 0x200000ffff8dc231 */ /* 0x000fe200003409d0 */
[----:B------:R-:W-:Y:S02]  /*65a0*/  ISETP.GE.U32.AND P0, PT, R217, R8, PT ;  /* 0x00000008d900720c */ /* 0x000fe40003f06070 */
[----:B------:R-:W-:-:S02]  /*65b0*/  LOP3.LUT R8, R7, 0xffff, RZ, 0xc0, !PT ;  /* 0x0000ffff07087812 */ /* 0x000fc400078ec0ff */
[----:B------:R-:W-:Y:S02]  /*65c0*/  @!P2 PRMT R209, R124, 0x5410, RZ ;  /* 0x000054107cd1a816 */ /* 0x000fe400000000ff */
[----:B------:R-:W-:Y:S01]  /*65d0*/  SHF.R.U32.HI R8, RZ, 0x8, R8 ;  /* 0x00000008ff087819 */ /* 0x000fe20000011608 */
[--C-:B-1----:R-:W-:Y:S01]  /*65e0*/  FFMA.FTZ R9, R34, c[0x0][0x23c], -R6.reuse ;  /* 0x00008f0022097a23 */ /* 0x102fe20000010806 */
[----:B------:R-:W-:Y:S02]  /*65f0*/  SHF.R.U32.HI R7, RZ, 0x10, R7 ;  /* 0x00000010ff077819 */ /* 0x000fe40000011607 */
[----:B------:R-:W-:Y:S01]  /*6600*/  LOP3.LUT R8, R8, 0xffff, RZ, 0xc0, !PT ;  /* 0x0000ffff08087812 */ /* 0x000fe200078ec0ff */
[----:B------:R1:W2:Y:S01]  /*6610*/  MUFU.EX2 R181, R9 ;  /* 0x0000000900b57308 */ /* 0x0002a20000000800 */
[----:B------:R-:W-:Y:S02]  /*6620*/  LOP3.LUT R7, R7, 0xff, RZ, 0xc0, !PT ;  /* 0x000000ff07077812 */ /* 0x000fe400078ec0ff */
[----:B------:R-:W-:Y:S01]  /*6630*/  ISETP.GE.U32.AND P2, PT, R217, R8, PT ;  /* 0x00000008d900720c */ /* 0x000fe20003f46070 */
[----:B------:R-:W-:Y:S01]  /*6640*/  FFMA.FTZ R8, R36, c[0x0][0x23c], -R6 ;  /* 0x00008f0024087a23 */ /* 0x000fe20000010806 */
[----:B------:R-:W-:-:S02]  /*6650*/  @!P4 PRMT R208, R141, 0x5410, RZ ;  /* 0x000054108dd0c816 */ /* 0x000fc400000000ff */
[----:B------:R-:W-:Y:S01]  /*6660*/  ISETP.GE.U32.AND P4, PT, R217, R7, PT ;  /* 0x00000007d900720c */ /* 0x000fe20003f86070 */
[----:B------:R-:W-:Y:S01]  /*6670*/  MUFU.EX2 R177, R8 ;  /* 0x0000000800b17308 */ /* 0x000fe20000000800 */
[----:B------:R-:W-:Y:S02]  /*6680*/  SHF.R.U32.HI R7, RZ, 0x8, R14 ;  /* 0x00000008ff077819 */ /* 0x000fe4000001160e */
[----:B------:R-:W-:Y:S02]  /*6690*/  LOP3.LUT R10, R20, 0xff, RZ, 0xc0, !PT ;  /* 0x000000ff140a7812 */ /* 0x000fe400078ec0ff */
[----:B------:R-:W-:Y:S02]  /*66a0*/  LOP3.LUT R7, R7, 0xffff, RZ, 0xc0, !PT ;  /* 0x0000ffff07077812 */ /* 0x000fe400078ec0ff */
[----:B------:R-:W-:Y:S01]  /*66b0*/  LOP3.LUT R14, R21, 0xff, RZ, 0xc0, !PT ;  /* 0x000000ff150e7812 */ /* 0x000fe200078ec0ff */
[----:B-1----:R-:W-:-:S04]  /*66c0*/  FFMA.FTZ R9, R24, c[0x0][0x23c], -R2 ;  /* 0x00008f0018097a23 */ /* 0x002fc80000010802 */
[----:B------:R1:W-:Y:S02]  /*66d0*/  MUFU.EX2 R182, R9 ;  /* 0x0000000900b67308 */ /* 0x0003e40000000800 */
[----:B-1----:R-:W-:-:S06]  /*66e0*/  FFMA.FTZ R9, R23, c[0x0][0x23c], -R2 ;  /* 0x00008f0017097a23 */ /* 0x002fcc0000010802 */
[----:B------:R2:W1:Y:S02]  /*66f0*/  MUFU.EX2 R180, R9 ;  /* 0x0000000900b47308 */ /* 0x0004640000000800 */
[----:B--2---:R-:W-:Y:S02]  /*6700*/  F2FP.BF16.PACK_AB R9, R181, R184 ;  /* 0x000000b8b509723e */ /* 0x004fe400000010ff */
[----:B-1----:R-:W-:Y:S02]  /*6710*/  F2FP.BF16.PACK_AB R8, R180, R182 ;  /* 0x000000b6b408723e */ /* 0x002fe400000010ff */
[C---:B------:R-:W-:Y:S02]  /*6720*/  PRMT R206, R9.reuse, 0x7632, R206 ;  /* 0x0000763209ce7816 */ /* 0x040fe400000000ce */
[----:B------:R-:W-:Y:S01]  /*6730*/  PRMT R207, R9, 0x7610, R207 ;  /* 0x0000761009cf7816 */ /* 0x000fe200000000cf */
[----:B------:R-:W-:Y:S01]  /*6740*/  FFMA.FTZ R9, R27, c[0x0][0x23c], -R2 ;  /* 0x00008f001b097a23 */ /* 0x000fe20000010802 */
[C---:B------:R-:W-:Y:S01]  /*6750*/  PRMT R205, R8.reuse, 0x7632, R205 ;  /* 0x0000763208cd7816 */ /* 0x040fe200000000cd */
[----:B------:R-:W-:Y:S01]  /*6760*/  @!P2 HFMA2.BF16_V2 R154, -RZ.H0_H0, RZ.H0_H0, -R206.H0_H0 ;  /* 0x200000ffff9aa231 */ /* 0x000fe200003409ce */
[----:B------:R-:W-:Y:S01]  /*6770*/  PRMT R204, R8, 0x7610, R204 ;  /* 0x0000761008cc7816 */ /* 0x000fe200000000cc */
[----:B------:R-:W-:Y:S01]  /*6780*/  FFMA.FTZ R8, R26, c[0x0][0x23c], -R2 ;  /* 0x00008f001a087a23 */ /* 0x000fe20000010802 */
[----:B------:R1:W-:Y:S01]  /*6790*/  MUFU.EX2 R178, R9 ;  /* 0x0000000900b27308 */ /* 0x0003e20000000800 */
[----:B------:R-:W-:Y:S01]  /*67a0*/  PRMT R238, R207, 0x5410, R206 ;  /* 0x00005410cfee7816 */ /* 0x000fe200000000ce */
[----:B------:R-:W-:Y:S01]  /*67b0*/  @!P0 HFMA2.BF16_V2 R153, -RZ.H0_H0, RZ.H0_H0, -R205.H0_H0 ;  /* 0x200000ffff998231 */ /* 0x000fe200003409cd */
[----:B------:R-:W-:Y:S01]  /*67c0*/  @!P2 PRMT R206, R154, 0x5410, RZ ;  /* 0x000054109acea816 */ /* 0x000fe200000000ff */
[----:B------:R-:W-:Y:S01]  /*67d0*/  @!P4 HFMA2.BF16_V2 R155, -RZ.H0_H0, RZ.H0_H0, -R204.H0_H0 ;  /* 0x200000ffff9bc231 */ /* 0x000fe200003409cc */
[----:B------:R-:W-:Y:S01]  /*67e0*/  ISETP.GE.U32.AND P2, PT, R217, R7, PT ;  /* 0x00000007d900720c */ /* 0x000fe20003f46070 */
[----:B------:R-:W-:Y:S01]  /*67f0*/  @!P1 HFMA2.BF16_V2 R152, -RZ.H0_H0, RZ.H0_H0, -R207.H0_H0 ;  /* 0x200000ffff989231 */ /* 0x000fe200003409cf */
[----:B------:R-:W-:Y:S01]  /*6800*/  F2FP.BF16.PACK_AB R7, R177, R179 ;  /* 0x000000b3b107723e */ /* 0x000fe200000010ff */
[----:B------:R2:W3:Y:S01]  /*6810*/  MUFU.EX2 R172, R8 ;  /* 0x0000000800ac7308 */ /* 0x0004e20000000800 */
[----:B------:R-:W-:-:S02]  /*6820*/  PRMT R78, R204, 0x5410, R205 ;  /* 0x00005410cc4e7816 */ /* 0x000fc400000000cd */
[C---:B------:R-:W-:Y:S02]  /*6830*/  PRMT R201, R7.reuse, 0x7610, R201 ;  /* 0x0000761007c97816 */ /* 0x040fe400000000c9 */
[----:B------:R-:W-:Y:S01]  /*6840*/  PRMT R200, R7, 0x7632, R200 ;  /* 0x0000763207c87816 */ /* 0x000fe200000000c8 */
[--C-:B------:R-:W-:Y:S01]  /*6850*/  FFMA.FTZ R7, R116, c[0x0][0x23c], -R6.reuse ;  /* 0x00008f0074077a23 */ /* 0x100fe20000010806 */
[----:B------:R-:W-:Y:S01]  /*6860*/  @!P4 PRMT R204, R155, 0x5410, RZ ;  /* 0x000054109bccc816 */ /* 0x000fe200000000ff */
[----:B-1----:R-:W-:Y:S01]  /*6870*/  FFMA.FTZ R9, R120, c[0x0][0x23c], -R6 ;  /* 0x00008f0078097a23 */ /* 0x002fe20000010806 */
[----:B------:R-:W-:Y:S01]  /*6880*/  @!P0 PRMT R205, R153, 0x5410, RZ ;  /* 0x0000541099cd8816 */ /* 0x000fe200000000ff */
[----:B------:R3:W-:Y:S01]  /*6890*/  MUFU.EX2 R105, R7 ;  /* 0x0000000700697308 */ /* 0x0007e20000000800 */
[----:B------:R-:W-:Y:S01]  /*68a0*/  ISETP.GE.U32.AND P0, PT, R217, R61, PT ;  /* 0x0000003dd900720c */ /* 0x000fe20003f06070 */
[----:B------:R-:W-:Y:S01]  /*68b0*/  @!P2 HFMA2.BF16_V2 R157, -RZ.H0_H0, RZ.H0_H0, -R200.H0_H0 ;  /* 0x200000ffff9da231 */ /* 0x000fe200003409c8 */
[----:B------:R-:W-:-:S02]  /*68c0*/  PRMT R231, R201, 0x5410, R200 ;  /* 0x00005410c9e77816 */ /* 0x000fc400000000c8 */
[----:B------:R-:W-:Y:S02]  /*68d0*/  @!P1 PRMT R207, R152, 0x5410, RZ ;  /* 0x0000541098cf9816 */ /* 0x000fe400000000ff */
[----:B--2---:R-:W-:Y:S01]  /*68e0*/  LOP3.LUT R8, R29, 0xff, RZ, 0xc0, !PT ;  /* 0x000000ff1d087812 */ /* 0x004fe200078ec0ff */
[----:B------:R1:W2:Y:S01]  /*68f0*/  MUFU.EX2 R106, R9 ;  /* 0x00000009006a7308 */ /* 0x0002a20000000800 */
[----:B------:R-:W-:Y:S02]  /*6900*/  @!P2 PRMT R200, R157, 0x5410, RZ ;  /* 0x000054109dc8a816 */ /* 0x000fe400000000ff */
[C---:B------:R-:W-:Y:S02]  /*6910*/  ISETP.GE.U32.AND P4, PT, R217.reuse, R8, PT ;  /* 0x00000008d900720c */ /* 0x040fe40003f86070 */
[----:B------:R-:W-:Y:S01]  /*6920*/  ISETP.GE.U32.AND P2, PT, R217, R10, PT ;  /* 0x0000000ad900720c */ /* 0x000fe20003f46070 */
[----:B------:R-:W-:Y:S01]  /*6930*/  IMAD.WIDE.U32 R10, R85, -0x2daee0ad, RZ ;  /* 0xd2511f53550a7825 */ /* 0x000fe200078e00ff */
[----:B------:R-:W-:-:S02]  /*6940*/  ISETP.GE.U32.AND P1, PT, R217, R28, PT ;  /* 0x0000001cd900720c */ /* 0x000fc40003f26070 */
[----:B---3--:R-:W-:Y:S01]  /*6950*/  F2FP.BF16.PACK_AB R7, R172, R178 ;  /* 0x000000b2ac07723e */ /* 0x008fe200000010ff */
[----:B------:R-:W-:Y:S01]  /*6960*/  IMAD.MOV.U32 R85, RZ, RZ, R252 ;  /* 0x000000ffff557224 */ /* 0x000fe200078e00fc */
[----:B------:R-:W-:Y:S02]  /*6970*/  LOP3.LUT R48, R11, UR31, R48, 0x96, !PT ;  /* 0x0000001f0b307c12 */ /* 0x000fe4000f8e9630 */
[C---:B------:R-:W-:Y:S02]  /*6980*/  PRMT R199, R7.reuse, 0x7610, R199 ;  /* 0x0000761007c77816 */ /* 0x040fe400000000c7 */
[----:B------:R-:W-:Y:S01]  /*6990*/  PRMT R198, R7, 0x7632, R198 ;  /* 0x0000763207c67816 */ /* 0x000fe200000000c6 */
[----:B-1----:R-:W-:Y:S01]  /*69a0*/  IMAD.WIDE.U32 R8, R75, -0x326172a9, RZ ;  /* 0xcd9e8d574b087825 */ /* 0x002fe200078e00ff */
[----:B------:R-:W-:Y:S01]  /*69b0*/  LOP3.LUT R7, R20, 0xffff, RZ, 0xc0, !PT ;  /* 0x0000ffff14077812 */ /* 0x000fe200078ec0ff */
[----:B------:R-:W-:Y:S01]  /*69c0*/  @!P4 HFMA2.BF16_V2 R158, -RZ.H0_H0, RZ.H0_H0, -R199.H0_H0 ;  /* 0x200000ffff9ec231 */ /* 0x000fe200003409c7 */
[----:B------:R-:W-:Y:S01]  /*69d0*/  PRMT R79, R199, 0x5410, R198 ;  /* 0x00005410c74f7816 */ /* 0x000fe200000000c6 */
[----:B------:R-:W-:Y:S01]  /*69e0*/  @!P1 HFMA2.BF16_V2 R156, -RZ.H0_H0, RZ.H0_H0, -R201.H0_H0 ;  /* 0x200000ffff9c9231 */ /* 0x000fe200003409c9 */
[----:B------:R-:W-:-:S02]  /*69f0*/  SHF.R.U32.HI R7, RZ, 0x8, R7 ;  /* 0x00000008ff077819 */ /* 0x000fc40000011607 */
[----:B------:R-:W-:Y:S02]  /*6a00*/  @!P4 PRMT R199, R158, 0x5410, RZ ;  /* 0x000054109ec7c816 */ /* 0x000fe400000000ff */
[----:B------:R-:W-:Y:S02]  /*6a10*/  LOP3.LUT R7, R7, 0xffff, RZ, 0xc0, !PT ;  /* 0x0000ffff07077812 */ /* 0x000fe400078ec0ff */
[----:B------:R-:W-:Y:S02]  /*6a20*/  LOP3.LUT R26, R9, UR32, R50, 0x96, !PT ;  /* 0x00000020091a7c12 */ /* 0x000fe4000f8e9632 */
[----:B------:R-:W-:Y:S01]  /*6a30*/  ISETP.GE.U32.AND P4, PT, R217, R7, PT ;  /* 0x00000007d900720c */ /* 0x000fe20003f86070 */
[----:B------:R-:W-:Y:S01]  /*6a40*/  FFMA.FTZ R7, R122, c[0x0][0x23c], -R2 ;  /* 0x00008f007a077a23 */ /* 0x000fe20000010802 */
[C---:B------:R-:W-:Y:S02]  /*6a50*/  LOP3.LUT R59, R8.reuse, 0xffff, RZ, 0xc0, !PT ;  /* 0x0000ffff083b7812 */ /* 0x040fe400078ec0ff */
[----:B--2---:R-:W-:Y:S01]  /*6a60*/  F2FP.BF16.PACK_AB R9, R105, R106 ;  /* 0x0000006a6909723e */ /* 0x004fe200000010ff */
[----:B------:R1:W-:Y:S01]  /*6a70*/  MUFU.EX2 R104, R7 ;  /* 0x0000000700687308 */ /* 0x0003e20000000800 */
[----:B------:R-:W-:-:S02]  /*6a80*/  LOP3.LUT R50, R8, 0xff, RZ, 0xc0, !PT ;  /* 0x000000ff08327812 */ /* 0x000fc400078ec0ff */
[C---:B------:R-:W-:Y:S02]  /*6a90*/  PRMT R193, R9.reuse, 0x7632, R193 ;  /* 0x0000763209c17816 */ /* 0x040fe400000000c1 */
[----:B------:R-:W-:Y:S02]  /*6aa0*/  PRMT R194, R9, 0x7610, R194 ;  /* 0x0000761009c27816 */ /* 0x000fe400000000c2 */
[--C-:B------:R-:W-:Y:S01]  /*6ab0*/  SHF.R.U32.HI R76, RZ, 0x10, R8.reuse ;  /* 0x00000010ff4c7819 */ /* 0x100fe20000011608 */
[----:B------:R-:W-:Y:S01]  /*6ac0*/  @!P4 HFMA2.BF16_V2 R161, -RZ.H0_H0, RZ.H0_H0, -R193.H0_H0 ;  /* 0x200000ffffa1c231 */ /* 0x000fe200003409c1 */
[----:B------:R-:W-:Y:S01]  /*6ad0*/  PRMT R36, R194, 0x5410, R193 ;  /* 0x00005410c2247816 */ /* 0x000fe200000000c1 */
[----:B------:R-:W-:Y:S01]  /*6ae0*/  @!P2 HFMA2.BF16_V2 R160, -RZ.H0_H0, RZ.H0_H0, -R194.H0_H0 ;  /* 0x200000ffffa0a231 */ /* 0x000fe200003409c2 */
[----:B------:R-:W-:Y:S01]  /*6af0*/  SHF.R.U32.HI R61, RZ, 0x18, R8 ;  /* 0x00000018ff3d7819 */ /* 0x000fe20000011608 */
[----:B------:R-:W-:Y:S01]  /*6b00*/  IMAD.WIDE.U32 R8, R82, -0x326172a9, RZ ;  /* 0xcd9e8d5752087825 */ /* 0x000fe200078e00ff */
[----:B------:R-:W-:-:S02]  /*6b10*/  @!P4 PRMT R193, R161, 0x5410, RZ ;  /* 0x00005410a1c1c816 */ /* 0x000fc400000000ff */
[----:B------:R-:W-:Y:S01]  /*6b20*/  LOP3.LUT R175, R10, 0xffff, RZ, 0xc0, !PT ;  /* 0x0000ffff0aaf7812 */ /* 0x000fe200078ec0ff */
[----:B-1----:R-:W-:Y:S01]  /*6b30*/  FFMA.FTZ R7, R118, c[0x0][0x23c], -R2 ;  /* 0x00008f0076077a23 */ /* 0x002fe20000010802 */
[----:B------:R-:W-:Y:S01]  /*6b40*/  LOP3.LUT R44, R9, UR32, R40, 0x96, !PT ;  /* 0x00000020092c7c12 */ /* 0x000fe2000f8e9628 */
[----:B------:R-:W-:Y:S01]  /*6b50*/  FFMA.FTZ R11, R109, c[0x0][0x23c], -R6 ;  /* 0x00008f006d0b7a23 */ /* 0x000fe20000010806 */
[C---:B------:R-:W-:Y:S01]  /*6b60*/  LOP3.LUT R75, R8.reuse, 0xff, RZ, 0xc0, !PT ;  /* 0x000000ff084b7812 */ /* 0x040fe200078ec0ff */
[----:B------:R1:W2:Y:S01]  /*6b70*/  MUFU.EX2 R103, R7 ;  /* 0x0000000700677308 */ /* 0x0002a20000000800 */
[----:B------:R-:W-:Y:S01]  /*6b80*/  LOP3.LUT R141, R8, 0xffff, RZ, 0xc0, !PT ;  /* 0x0000ffff088d7812 */ /* 0x000fe200078ec0ff */
[----:B------:R-:W-:Y:S01]  /*6b90*/  IMAD.MOV.U32 R82, RZ, RZ, R237 ;  /* 0x000000ffff527224 */ /* 0x000fe200078e00ed */
[--C-:B------:R-:W-:Y:S02]  /*6ba0*/  SHF.R.U32.HI R124, RZ, 0x10, R8.reuse ;  /* 0x00000010ff7c7819 */ /* 0x100fe40000011608 */
[----:B------:R-:W-:Y:S01]  /*6bb0*/  SHF.R.U32.HI R74, RZ, 0x18, R8 ;  /* 0x00000018ff4a7819 */ /* 0x000fe20000011608 */
[----:B------:R-:W-:Y:S01]  /*6bc0*/  IMAD.WIDE.U32 R8, R86, -0x2daee0ad, RZ ;  /* 0xd2511f5356087825 */ /* 0x000fe200078e00ff */
[----:B------:R-:W-:Y:S01]  /*6bd0*/  LOP3.LUT R80, R10, 0xff, RZ, 0xc0, !PT ;  /* 0x000000ff0a507812 */ /* 0x000fe200078ec0ff */
[----:B------:R3:W-:Y:S01]  /*6be0*/  MUFU.EX2 R109, R11 ;  /* 0x0000000b006d7308 */ /* 0x0007e20000000800 */
[----:B------:R-:W-:Y:S01]  /*6bf0*/  SHF.R.U32.HI R83, RZ, 0x10, R10 ;  /* 0x00000010ff537819 */ /* 0x000fe2000001160a */
[----:B------:R-:W-:Y:S01]  /*6c00*/  IMAD.MOV.U32 R86, RZ, RZ, R239 ;  /* 0x000000ffff567224 */ /* 0x000fe200078e00ef */
[----:B------:R-:W-:-:S02]  /*6c10*/  LOP3.LUT R118, R8, 0xffff, RZ, 0xc0, !PT ;  /* 0x0000ffff08767812 */ /* 0x000fc400078ec0ff */
[----:B------:R-:W-:Y:S02]  /*6c20*/  LOP3.LUT R123, R8, 0xff, RZ, 0xc0, !PT ;  /* 0x000000ff087b7812 */ /* 0x000fe400078ec0ff */
[----:B------:R-:W-:Y:S02]  /*6c30*/  SHF.R.U32.HI R120, RZ, 0x10, R8 ;  /* 0x00000010ff787819 */ /* 0x000fe40000011608 */
[----:B-1----:R-:W-:Y:S02]  /*6c40*/  SHF.R.U32.HI R7, RZ, 0x10, R20 ;  /* 0x00000010ff077819 */ /* 0x002fe40000011614 */
[----:B------:R-:W-:Y:S01]  /*6c50*/  SHF.R.U32.HI R122, RZ, 0x18, R8 ;  /* 0x00000018ff7a7819 */ /* 0x000fe20000011608 */
[----:B------:R-:W-:Y:S01]  /*6c60*/  FFMA.FTZ R8, R113, c[0x0][0x23c], -R6 ;  /* 0x00008f0071087a23 */ /* 0x000fe20000010806 */
[----:B------:R-:W-:Y:S02]  /*6c70*/  LOP3.LUT R7, R7, 0xff, RZ, 0xc0, !PT ;  /* 0x000000ff07077812 */ /* 0x000fe400078ec0ff */
[----:B------:R-:W-:Y:S01]  /*6c80*/  LOP3.LUT R46, R9, UR31, R56, 0x96, !PT ;  /* 0x0000001f092e7c12 */ /* 0x000fe2000f8e9638 */
[----:B------:R1:W-:Y:S01]  /*6c90*/  MUFU.EX2 R236, R8 ;  /* 0x0000000800ec7308 */ /* 0x0003e20000000800 */
[----:B------:R-:W-:-:S02]  /*6ca0*/  ISETP.GE.U32.AND P4, PT, R217, R7, PT ;  /* 0x00000007d900720c */ /* 0x000fc40003f86070 */
[----:B--2---:R-:W-:Y:S02]  /*6cb0*/  F2FP.BF16.PACK_AB R7, R103, R104 ;  /* 0x000000686707723e */ /* 0x004fe400000010ff */
[----:B------:R-:W-:Y:S01]  /*6cc0*/  SHF.R.U32.HI R77, RZ, 0x18, R10 ;  /* 0x00000018ff4d7819 */ /* 0x000fe2000001160a */
[----:B---3--:R-:W-:Y:S01]  /*6cd0*/  IMAD.WIDE.U32 R10, R99, -0x326172a9, RZ ;  /* 0xcd9e8d57630a7825 */ /* 0x008fe200078e00ff */
[C---:B------:R-:W-:Y:S02]  /*6ce0*/  PRMT R195, R7.reuse, 0x7610, R195 ;  /* 0x0000761007c37816 */ /* 0x040fe400000000c3 */
[----:B------:R-:W-:Y:S01]  /*6cf0*/  PRMT R191, R7, 0x7632, R191 ;  /* 0x0000763207bf7816 */ /* 0x000fe200000000bf */
[----:B------:R-:W-:Y:S01]  /*6d00*/  FFMA.FTZ R7, R114, c[0x0][0x23c], -R6 ;  /* 0x00008f0072077a23 */ /* 0x000fe20000010806 */
[----:B------:R-:W-:Y:S02]  /*6d10*/  LOP3.LUT R12, R11, UR32, R58, 0x96, !PT ;  /* 0x000000200b0c7c12 */ /* 0x000fe4000f8e963a */
[----:B------:R-:W-:Y:S01]  /*6d20*/  PRMT R37, R195, 0x5410, R191 ;  /* 0x00005410c3257816 */ /* 0x000fe200000000bf */
[----:B------:R-:W-:Y:S01]  /*6d30*/  @!P4 HFMA2.BF16_V2 R162, -RZ.H0_H0, RZ.H0_H0, -R195.H0_H0 ;  /* 0x200000ffffa2c231 */ /* 0x000fe200003409c3 */
[----:B------:R2:W-:Y:S01]  /*6d40*/  MUFU.EX2 R81, R7 ;  /* 0x0000000700517308 */ /* 0x0005e20000000800 */
[----:B-1----:R-:W-:Y:S01]  /*6d50*/  FFMA.FTZ R8, R108, c[0x0][0x23c], -R6 ;  /* 0x00008f006c087a23 */ /* 0x002fe20000010806 */
[----:B------:R-:W-:-:S02]  /*6d60*/  LOP3.LUT R19, R10, 0xffff, RZ, 0xc0, !PT ;  /* 0x0000ffff0a137812 */ /* 0x000fc400078ec0ff */
[----:B------:R-:W-:Y:S02]  /*6d70*/  @!P4 PRMT R195, R162, 0x5410, RZ ;  /* 0x00005410a2c3c816 */ /* 0x000fe400000000ff */
[----:B------:R-:W-:Y:S02]  /*6d80*/  LOP3.LUT R24, R10, 0xff, RZ, 0xc0, !PT ;  /* 0x000000ff0a187812 */ /* 0x000fe400078ec0ff */
[----:B------:R1:W3:Y:S01]  /*6d90*/  MUFU.EX2 R89, R8 ;  /* 0x0000000800597308 */ /* 0x0002e20000000800 */
[----:B------:R-:W-:Y:S02]  /*6da0*/  SHF.R.U32.HI R23, RZ, 0x18, R10 ;  /* 0x00000018ff177819 */ /* 0x000fe4000001160a */
[----:B------:R-:W-:Y:S02]  /*6db0*/  @!P1 PRMT R201, R156, 0x5410, RZ ;  /* 0x000054109cc99816 */ /* 0x000fe400000000ff */
[----:B------:R-:W-:Y:S02]  /*6dc0*/  ISETP.GE.U32.AND P1, PT, R217, R30, PT ;  /* 0x0000001ed900720c */ /* 0x000fe40003f26070 */
[----:B------:R-:W-:-:S02]  /*6dd0*/  SHF.R.U32.HI R11, RZ, 0x18, R21 ;  /* 0x00000018ff0b7819 */ /* 0x000fc40000011615 */
[----:B--2---:R-:W-:Y:S02]  /*6de0*/  SHF.R.U32.HI R7, RZ, 0x18, R20 ;  /* 0x00000018ff077819 */ /* 0x004fe40000011614 */
[----:B------:R-:W-:Y:S02]  /*6df0*/  SHF.R.U32.HI R20, RZ, 0x10, R10 ;  /* 0x00000010ff147819 */ /* 0x000fe4000001160a */
[C---:B------:R-:W-:Y:S01]  /*6e00*/  ISETP.GE.U32.AND P4, PT, R217.reuse, R7, PT ;  /* 0x00000007d900720c */ /* 0x040fe20003f86070 */
[----:B------:R-:W-:Y:S01]  /*6e10*/  IMAD.WIDE.U32 R6, R98, -0x326172a9, RZ ;  /* 0xcd9e8d5762067825 */ /* 0x000fe200078e00ff */
[----:B------:R-:W-:Y:S02]  /*6e20*/  @!P2 PRMT R194, R160, 0x5410, RZ ;  /* 0x00005410a0c2a816 */ /* 0x000fe400000000ff */
[----:B------:R-:W-:Y:S01]  /*6e30*/  ISETP.GE.U32.AND P2, PT, R217, R66, PT ;  /* 0x00000042d900720c */ /* 0x000fe20003f46070 */
[----:B-1----:R-:W-:Y:S01]  /*6e40*/  IMAD.WIDE.U32 R8, R100, -0x2daee0ad, RZ ;  /* 0xd2511f5364087825 */ /* 0x002fe200078e00ff */
[----:B------:R-:W-:Y:S01]  /*6e50*/  LOP3.LUT R45, R7, UR32, R52, 0x96, !PT ;  /* 0x00000020072d7c12 */ /* 0x000fe2000f8e9634 */
[----:B------:R-:W-:Y:S01]  /*6e60*/  @!P1 HFMA2.BF16_V2 R159, -RZ.H0_H0, RZ.H0_H0, -R198.H0_H0 ;  /* 0x200000ffff9f9231 */ /* 0x000fe200003409c6 */
[C---:B------:R-:W-:Y:S01]  /*6e70*/  LOP3.LUT R52, R6.reuse, 0xffff, RZ, 0xc0, !PT ;  /* 0x0000ffff06347812 */ /* 0x040fe200078ec0ff */
[----:B------:R-:W-:Y:S01]  /*6e80*/  FFMA.FTZ R7, R139, c[0x0][0x23c], -R2 ;  /* 0x00008f008b077a23 */ /* 0x000fe20000010802 */
[----:B------:R-:W-:Y:S01]  /*6e90*/  LOP3.LUT R56, R6, 0xff, RZ, 0xc0, !PT ;  /* 0x000000ff06387812 */ /* 0x000fe200078ec0ff */
[----:B------:R-:W-:Y:S01]  /*6ea0*/  IMAD.MOV.U32 R66, RZ, RZ, R79 ;  /* 0x000000ffff427224 */ /* 0x000fe200078e004f */
[--C-:B------:R-:W-:Y:S01]  /*6eb0*/  SHF.R.U32.HI R113, RZ, 0x10, R6.reuse ;  /* 0x00000010ff717819 */ /* 0x100fe20000011606 */
[----:B------:R-:W-:Y:S01]  /*6ec0*/  @!P4 HFMA2.BF16_V2 R163, -RZ.H0_H0, RZ.H0_H0, -R191.H0_H0 ;  /* 0x200000ffffa3c231 */ /* 0x000fe200003409bf */
[----:B------:R-:W-:Y:S01]  /*6ed0*/  SHF.R.U32.HI R114, RZ, 0x18, R6 ;  /* 0x00000018ff727819 */ /* 0x000fe20000011606 */
[----:B------:R-:W-:Y:S01]  /*6ee0*/  FFMA.FTZ R6, R131, c[0x0][0x23c], -R2 ;  /* 0x00008f0083067a23 */ /* 0x000fe20000010802 */
[----:B------:R-:W-:Y:S01]  /*6ef0*/  LOP3.LUT R47, R9, UR31, R54, 0x96, !PT ;  /* 0x0000001f092f7c12 */ /* 0x000fe2000f8e9636 */
[----:B------:R1:W-:Y:S01]  /*6f00*/  MUFU.EX2 R100, R7 ;  /* 0x0000000700647308 */ /* 0x0003e20000000800 */
[----:B------:R-:W-:Y:S01]  /*6f10*/  LOP3.LUT R54, R8, 0xffff, RZ, 0xc0, !PT ;  /* 0x0000ffff08367812 */ /* 0x000fe200078ec0ff */
[----:B------:R-:W-:Y:S01]  /*6f20*/  FFMA.FTZ R9, R130, c[0x0][0x23c], -R2 ;  /* 0x00008f0082097a23 */ /* 0x000fe20000010802 */
[----:B------:R-:W-:Y:S01]  /*6f30*/  LOP3.LUT R58, R8, 0xff, RZ, 0xc0, !PT ;  /* 0x000000ff083a7812 */ /* 0x000fe200078ec0ff */
[----:B---3--:R-:W-:Y:S01]  /*6f40*/  IMAD.MOV.U32 R130, RZ, RZ, R89 ;  /* 0x000000ffff827224 */ /* 0x008fe200078e0059 */
[----:B------:R-:W-:-:S02]  /*6f50*/  SHF.R.U32.HI R115, RZ, 0x10, R8 ;  /* 0x00000010ff737819 */ /* 0x000fc40000011608 */
[----:B------:R-:W-:Y:S01]  /*6f60*/  SHF.R.U32.HI R116, RZ, 0x18, R8 ;  /* 0x00000018ff747819 */ /* 0x000fe20000011608 */
[----:B------:R2:W-:Y:S01]  /*6f70*/  MUFU.EX2 R108, R6 ;  /* 0x00000006006c7308 */ /* 0x0005e20000000800 */
[----:B------:R-:W-:Y:S01]  /*6f80*/  LOP3.LUT R8, R71, 0xff, RZ, 0xc0, !PT ;  /* 0x000000ff47087812 */ /* 0x000fe200078ec0ff */
[----:B------:R-:W-:Y:S01]  /*6f90*/  IMAD.MOV.U32 R71, RZ, RZ, R231 ;  /* 0x000000ffff477224 */ /* 0x000fe200078e00e7 */
[----:B------:R-:W-:Y:S02]  /*6fa0*/  @!P4 PRMT R191, R163, 0x5410, RZ ;  /* 0x00005410a3bfc816 */ /* 0x000fe400000000ff */
[----:B------:R-:W-:Y:S01]  /*6fb0*/  PRMT R29, R8, 0x5410, R72 ;  /* 0x00005410081d7816 */ /* 0x000fe20000000048 */
[----:B------:R-:W-:Y:S01]  /*6fc0*/  IMAD.MOV.U32 R72, RZ, RZ, R228 ;  /* 0x000000ffff487224 */ /* 0x000fe200078e00e4 */
[----:B------:R-:W-:Y:S01]  /*6fd0*/  LOP3.LUT R8, R62, 0xff, RZ, 0xc0, !PT ;  /* 0x000000ff3e087812 */ /* 0x000fe200078ec0ff */
[----:B------:R3:W4:Y:S01]  /*6fe0*/  MUFU.EX2 R10, R9 ;  /* 0x00000009000a7308 */ /* 0x0007220000000800 */
[----:B-1----:R-:W-:Y:S01]  /*6ff0*/  LOP3.LUT R7, R84, 0xff, RZ, 0xc0, !PT ;  /* 0x000000ff54077812 */ /* 0x002fe200078ec0ff */
[----:B------:R-:W-:Y:S01]  /*7000*/  IMAD.MOV.U32 R84, RZ, RZ, R238 ;  /* 0x000000ffff547224 */ /* 0x000fe200078e00ee */
[----:B------:R-:W-:Y:S01]  /*7010*/  PRMT R30, R8, 0x5410, R64 ;  /* 0x00005410081e7816 */ /* 0x000fe20000000040 */
[----:B------:R-:W-:Y:S01]  /*7020*/  FFMA.FTZ R8, R129, c[0x0][0x23c], -R2 ;  /* 0x00008f0081087a23 */ /* 0x000fe20000010802 */
[----:B------:R-:W-:Y:S01]  /*7030*/  ISETP.GE.U32.AND P4, PT, R217, R7, PT ;  /* 0x00000007d900720c */ /* 0x000fe20003f86070 */
[----:B------:R-:W-:Y:S01]  /*7040*/  IMAD.MOV.U32 R62, RZ, RZ, R72 ;  /* 0x000000ffff3e7224 */ /* 0x000fe200078e0048 */
[----:B------:R-:W-:Y:S01]  /*7050*/  SHF.R.U32.HI R7, RZ, 0x8, R38 ;  /* 0x00000008ff077819 */ /* 0x000fe20000011626 */
[----:B------:R1:W-:Y:S01]  /*7060*/  MUFU.EX2 R139, R8 ;  /* 0x00000008008b7308 */ /* 0x0003e20000000800 */
[----:B--2---:R-:W-:Y:S01]  /*7070*/  SHF.R.U32.HI R6, RZ, 0x8, R67 ;  /* 0x00000008ff067819 */ /* 0x004fe20000011643 */
[----:B------:R-:W-:Y:S01]  /*7080*/  IMAD.MOV.U32 R67, RZ, RZ, R236 ;  /* 0x000000ffff437224 */ /* 0x000fe200078e00ec */
[----:B------:R-:W-:Y:S01]  /*7090*/  PRMT R32, R43, 0x5410, R7 ;  /* 0x000054102b207816 */ /* 0x000fe20000000007 */
[----:B------:R-:W-:Y:S01]  /*70a0*/  IMAD.MOV.U32 R72, RZ, RZ, R250 ;  /* 0x000000ffff487224 */ /* 0x000fe200078e00fa */
[----:B------:R-:W-:Y:S01]  /*70b0*/  PRMT R27, R73, 0x5410, R6 ;  /* 0x00005410491b7816 */ /* 0x000fe20000000006 */
[----:B------:R-:W-:Y:S01]  /*70c0*/  IMAD.MOV.U32 R73, RZ, RZ, R230 ;  /* 0x000000ffff497224 */ /* 0x000fe200078e00e6 */
[----:B------:R-:W-:Y:S01]  /*70d0*/  SHF.R.U32.HI R6, RZ, 0x8, R60 ;  /* 0x00000008ff067819 */ /* 0x000fe2000001163c */
[--C-:B---3--:R-:W-:Y:S01]  /*70e0*/  FFMA.FTZ R9, R128, c[0x0][0x23c], -R2.reuse ;  /* 0x00008f0080097a23 */ /* 0x108fe20000010802 */
[----:B------:R-:W-:Y:S01]  /*70f0*/  LOP3.LUT R7, R55, 0xff, RZ, 0xc0, !PT ;  /* 0x000000ff37077812 */ /* 0x000fe200078ec0ff */
[----:B------:R-:W-:Y:S01]  /*7100*/  FFMA.FTZ R2, R127, c[0x0][0x23c], -R2 ;  /* 0x00008f007f027a23 */ /* 0x000fe20000010802 */
[----:B------:R-:W-:Y:S01]  /*7110*/  PRMT R28, R63, 0x5410, R6 ;  /* 0x000054103f1c7816 */ /* 0x000fe20000000006 */
[----:B------:R2:W-:Y:S01]  /*7120*/  MUFU.EX2 R131, R9 ;  /* 0x0000000900837308 */ /* 0x0005e20000000800 */
[----:B------:R-:W-:Y:S01]  /*7130*/  F2FP.BF16.PACK_AB R6, R102, R101 ;  /* 0x000000656606723e */ /* 0x000fe200000010ff */
[----:B------:R-:W-:Y:S01]  /*7140*/  IMAD R128, R217, 0x10000, R217 ;  /* 0x00010000d9807824 */ /* 0x000fe200078e02d9 */
[----:B------:R-:W-:Y:S01]  /*7150*/  PRMT R31, R7, 0x5410, R57 ;  /* 0x00005410071f7816 */ /* 0x000fe20000000039 */
[----:B-1----:R-:W-:Y:S01]  /*7160*/  FFMA.FTZ R8, R140, c[0x0][0x23c], -R17 ;  /* 0x00008f008c087a23 */ /* 0x002fe20000010811 */
[C---:B------:R-:W-:Y:S01]  /*7170*/  PRMT R188, R6.reuse, 0x7610, R188 ;  /* 0x0000761006bc7816 */ /* 0x040fe200000000bc */
[----:B------:R-:W-:Y:S01]  /*7180*/  IMAD.MOV.U32 R60, RZ, RZ, R227 ;  /* 0x000000ffff3c7224 */ /* 0x000fe200078e00e3 */
[----:B------:R-:W-:Y:S01]  /*7190*/  PRMT R187, R6, 0x7632, R187 ;  /* 0x0000763206bb7816 */ /* 0x000fe200000000bb */
[----:B------:R1:W3:Y:S01]  /*71a0*/  MUFU.EX2 R64, R2 ;  /* 0x0000000200407308 */ /* 0x0002e20000000800 */
[----:B------:R-:W-:Y:S01]  /*71b0*/  SHF.R.U32.HI R6, RZ, 0x8, R107 ;  /* 0x00000008ff067819 */ /* 0x000fe2000001166b */
[----:B------:R-:W-:Y:S01]  /*71c0*/  @!P6 HFMA2.BF16_V2 R164, -RZ.H0_H0, RZ.H0_H0, -R188.H0_H0 ;  /* 0x200000ffffa4e231 */ /* 0x000fe200003409bc */
[----:B------:R-:W-:Y:S01]  /*71d0*/  PRMT R38, R188, 0x5410, R187 ;  /* 0x00005410bc267816 */ /* 0x000fe200000000bb */
[----:B----4-:R-:W-:Y:S01]  /*71e0*/  IMAD.MOV.U32 R107, RZ, RZ, R10 ;  /* 0x000000ffff6b7224 */ /* 0x010fe200078e000a */
[----:B------:R-:W-:Y:S01]  /*71f0*/  LOP3.LUT R6, R6, 0xffff, RZ, 0xc0, !PT ;  /* 0x0000ffff06067812 */ /* 0x000fe200078ec0ff */
[----:B------:R-:W-:Y:S01]  /*7200*/  IMAD.MOV.U32 R55, RZ, RZ, R86 ;  /* 0x000000ffff377224 */ /* 0x000fe200078e0056 */
[----:B------:R-:W-:Y:S01]  /*7210*/  @!P6 PRMT R188, R164, 0x5410, RZ ;  /* 0x00005410a4bce816 */ /* 0x000fe200000000ff */
[----:B------:R4:W-:Y:S01]  /*7220*/  MUFU.EX2 R99, R8 ;  /* 0x0000000800637308 */ /* 0x0009e20000000800 */
[----:B------:R-:W-:Y:S01]  /*7230*/  ISETP.GE.U32.AND P6, PT, R217, R6, PT ;  /* 0x00000006d900720c */ /* 0x000fe20003fc6070 */
[----:B------:R-:W-:Y:S01]  /*7240*/  FFMA.FTZ R6, R144, c[0x0][0x23c], -R17 ;  /* 0x00008f0090067a23 */ /* 0x000fe20000010811 */
[----:B------:R-:W-:Y:S01]  /*7250*/  LOP3.LUT R7, R25, 0xffff, RZ, 0xc0, !PT ;  /* 0x0000ffff19077812 */ /* 0x000fe200078ec0ff */
[----:B------:R-:W-:Y:S01]  /*7260*/  IMAD.MOV.U32 R127, RZ, RZ, R85 ;  /* 0x000000ffff7f7224 */ /* 0x000fe200078e0055 */
[----:B--2---:R-:W-:Y:S01]  /*7270*/  LOP3.LUT R9, R21, 0xffff, RZ, 0xc0, !PT ;  /* 0x0000ffff15097812 */ /* 0x004fe200078ec0ff */
[----:B------:R-:W-:Y:S01]  /*7280*/  IMAD.MOV.U32 R63, RZ, RZ, R73 ;  /* 0x000000ffff3f7224 */ /* 0x000fe200078e0049 */
[----:B------:R-:W-:Y:S01]  /*7290*/  SHF.R.U32.HI R10, RZ, 0x8, R7 ;  /* 0x00000008ff0a7819 */ /* 0x000fe20000011607 */
[----:B------:R2:W2:Y:S01]  /*72a0*/  MUFU.EX2 R98, R6 ;  /* 0x0000000600627308 */ /* 0x0004a20000000800 */
[----:B-1----:R-:W-:Y:S01]  /*72b0*/  SHF.R.U32.HI R2, RZ, 0x10, R25 ;  /* 0x00000010ff027819 */ /* 0x002fe20000011619 */
[----:B------:R-:W-:Y:S01]  /*72c0*/  IMAD.MOV.U32 R57, RZ, RZ, R71 ;  /* 0x000000ffff397224 */ /* 0x000fe200078e0047 */
[----:B------:R-:W-:Y:S01]  /*72d0*/  PRMT R16, R16, 0x5410, R10 ;  /* 0x0000541010107816 */ /* 0x000fe2000000000a */
[----:B------:R-:W-:Y:S01]  /*72e0*/  IMAD.MOV.U32 R73, RZ, RZ, R249 ;  /* 0x000000ffff497224 */ /* 0x000fe200078e00f9 */
[----:B------:R-:W-:Y:S01]  /*72f0*/  LOP3.LUT R7, R2, 0xff, RZ, 0xc0, !PT ;  /* 0x000000ff02077812 */ /* 0x000fe200078ec0ff */
[----:B------:R-:W-:Y:S01]  /*7300*/  @!P6 HFMA2.BF16_V2 R222, -RZ.H0_H0, RZ.H0_H0, -R187.H0_H0 ;  /* 0x200000ffffdee231 */ /* 0x000fe200003409bb */
[----:B------:R-:W-:Y:S01]  /*7310*/  LOP3.LUT R2, R13, 0xff, RZ, 0xc0, !PT ;  /* 0x000000ff0d027812 */ /* 0x000fe200078ec0ff */
[----:B------:R-:W-:Y:S01]  /*7320*/  IMAD.MOV.U32 R71, RZ, RZ, R248 ;  /* 0x000000ffff477224 */ /* 0x000fe200078e00f8 */
[----:B------:R-:W-:-:S02]  /*7330*/  PRMT R15, R7, 0x5410, R15 ;  /* 0x00005410070f7816 */ /* 0x000fc4000000000f */
[----:B------:R-:W-:Y:S02]  /*7340*/  PRMT R21, R2, 0x5410, R11 ;  /* 0x0000541002157816 */ /* 0x000fe4000000000b */
[C---:B------:R-:W-:Y:S02]  /*7350*/  LOP3.LUT R2, R22.reuse, 0xffff, RZ, 0xc0, !PT ;  /* 0x0000ffff16027812 */ /* 0x040fe400078ec0ff */
[----:B----4-:R-:W-:Y:S02]  /*7360*/  LOP3.LUT R8, R22, 0xff, RZ, 0xc0, !PT ;  /* 0x000000ff16087812 */ /* 0x010fe400078ec0ff */
[----:B--2---:R-:W-:Y:S02]  /*7370*/  SHF.R.U32.HI R6, RZ, 0x8, R9 ;  /* 0x00000008ff067819 */ /* 0x004fe40000011609 */
[----:B------:R-:W-:Y:S02]  /*7380*/  SHF.R.U32.HI R7, RZ, 0x8, R19 ;  /* 0x00000008ff077819 */ /* 0x000fe40000011613 */
[----:B------:R-:W-:Y:S01]  /*7390*/  PRMT R14, R14, 0x5410, R6 ;  /* 0x000054100e0e7816 */ /* 0x000fe20000000006 */
[----:B------:R-:W-:Y:S01]  /*73a0*/  FFMA.FTZ R6, R136, c[0x0][0x23c], -R17 ;  /* 0x00008f0088067a23 */ /* 0x000fe20000010811 */
[----:B------:R-:W-:-:S02]  /*73b0*/  LOP3.LUT R9, R20, 0xff, RZ, 0xc0, !PT ;  /* 0x000000ff14097812 */ /* 0x000fc400078ec0ff */
[----:B------:R-:W-:Y:S01]  /*73c0*/  PRMT R24, R24, 0x5410, R7 ;  /* 0x0000541018187816 */ /* 0x000fe20000000007 */
[----:B------:R1:W-:Y:S01]  /*73d0*/  MUFU.EX2 R239, R6 ;  /* 0x0000000600ef7308 */ /* 0x0003e20000000800 */
[----:B------:R-:W-:Y:S01]  /*73e0*/  FFMA.FTZ R7, R137, c[0x0][0x23c], -R17 ;  /* 0x00008f0089077a23 */ /* 0x000fe20000010811 */
[----:B------:R-:W-:Y:S02]  /*73f0*/  PRMT R23, R9, 0x5410, R23 ;  /* 0x0000541009177816 */ /* 0x000fe40000000017 */
[----:B------:R-:W-:Y:S02]  /*7400*/  SHF.R.U32.HI R10, RZ, 0x18, R12 ;  /* 0x00000018ff0a7819 */ /* 0x000fe4000001160c */
[----:B------:R-:W-:Y:S02]  /*7410*/  @!P1 PRMT R198, R159, 0x5410, RZ ;  /* 0x000054109fc69816 */ /* 0x000fe400000000ff */
[----:B------:R2:W4:Y:S01]  /*7420*/  MUFU.EX2 R252, R7 ;  /* 0x0000000700fc7308 */ /* 0x0005220000000800 */
[----:B------:R-:W-:-:S02]  /*7430*/  SHF.R.U32.HI R11, RZ, 0x18, R22 ;  /* 0x00000018ff0b7819 */ /* 0x000fc40000011616 */
[----:B------:R-:W-:Y:S01]  /*7440*/  ISETP.GE.U32.AND P1, PT, R217, R65, PT ;  /* 0x00000041d900720c */ /* 0x000fe20003f26070 */
[----:B------:R-:W-:Y:S01]  /*7450*/  IMAD.MOV.U32 R65, RZ, RZ, R78 ;  /* 0x000000ffff417224 */ /* 0x000fe200078e004e */
[----:B------:R-:W-:Y:S02]  /*7460*/  LOP3.LUT R13, R12, 0xff, RZ, 0xc0, !PT ;  /* 0x000000ff0c0d7812 */ /* 0x000fe400078ec0ff */
[----:B------:R-:W-:Y:S02]  /*7470*/  @!P6 PRMT R187, R222, 0x5410, RZ ;  /* 0x00005410debbe816 */ /* 0x000fe400000000ff */
[----:B-1----:R-:W-:Y:S02]  /*7480*/  SHF.R.U32.HI R6, RZ, 0x8, R2 ;  /* 0x00000008ff067819 */ /* 0x002fe40000011602 */
[----:B------:R-:W-:Y:S02]  /*7490*/  SHF.R.U32.HI R2, RZ, 0x10, R22 ;  /* 0x00000010ff027819 */ /* 0x000fe40000011616 */
[----:B------:R-:W-:-:S02]  /*74a0*/  PRMT R19, R8, 0x5410, R6 ;  /* 0x0000541008137816 */ /* 0x000fc40000000006 */
[----:B------:R-:W-:Y:S01]  /*74b0*/  LOP3.LUT R8, R2, 0xff, RZ, 0xc0, !PT ;  /* 0x000000ff02087812 */ /* 0x000fe200078ec0ff */
[----:B--2---:R-:W-:Y:S01]  /*74c0*/  FFMA.FTZ R7, R146, c[0x0][0x23c], -R18 ;  /* 0x00008f0092077a23 */ /* 0x004fe20000010812 */
[----:B------:R-:W-:Y:S02]  /*74d0*/  LOP3.LUT R2, R12, 0xffff, RZ, 0xc0, !PT ;  /* 0x0000ffff0c027812 */ /* 0x000fe400078ec0ff */
[----:B------:R-:W-:Y:S01]  /*74e0*/  SHF.R.U32.HI R6, RZ, 0x10, R12 ;  /* 0x00000010ff067819 */ /* 0x000fe2000001160c */
[----:B------:R1:W-:Y:S01]  /*74f0*/  MUFU.EX2 R97, R7 ;  /* 0x0000000700617308 */ /* 0x0003e20000000800 */
[----:B------:R-:W-:Y:S02]  /*7500*/  SHF.R.U32.HI R9, RZ, 0x8, R2 ;  /* 0x00000008ff097819 */ /* 0x000fe40000011602 */
[----:B------:R-:W-:Y:S01]  /*7510*/  LOP3.LUT R2, R6, 0xff, RZ, 0xc0, !PT ;  /* 0x000000ff06027812 */ /* 0x000fe200078ec0ff */
[----:B------:R-:W-:Y:S01]  /*7520*/  FFMA.FTZ R6, R145, c[0x0][0x23c], -R18 ;  /* 0x00008f0091067a23 */ /* 0x000fe20000010812 */
[----:B------:R-:W-:Y:S01]  /*7530*/  PRMT R11, R8, 0x5410, R11 ;  /* 0x00005410080b7816 */ /* 0x000fe2000000000b */
[----:B------:R-:W-:Y:S01]  /*7540*/  FFMA.FTZ R8, R151, c[0x0][0x23c], -R17 ;  /* 0x00008f0097087a23 */ /* 0x000fe20000010811 */
[----:B------:R-:W-:Y:S01]  /*7550*/  PRMT R10, R2, 0x5410, R10 ;  /* 0x00005410020a7816 */ /* 0x000fe2000000000a */
[----:B------:R2:W2:Y:S01]  /*7560*/  MUFU.EX2 R236, R6 ;  /* 0x0000000600ec7308 */ /* 0x0004a20000000800 */
[----:B------:R-:W-:-:S02]  /*7570*/  F2FP.BF16.PACK_AB R2, R130, R67 ;  /* 0x000000438202723e */ /* 0x000fc400000010ff */
[----:B------:R-:W-:Y:S02]  /*7580*/  PRMT R9, R13, 0x5410, R9 ;  /* 0x000054100d097816 */ /* 0x000fe40000000009 */
[C---:B------:R-:W-:Y:S02]  /*7590*/  PRMT R169, R2.reuse, 0x7610, R169 ;  /* 0x0000761002a97816 */ /* 0x040fe400000000a9 */
[----:B------:R-:W-:Y:S01]  /*75a0*/  PRMT R168, R2, 0x7632, R168 ;  /* 0x0000763202a87816 */ /* 0x000fe200000000a8 */
[----:B------:R-:W-:Y:S01]  /*75b0*/  FFMA.FTZ R2, R143, c[0x0][0x23c], -R18 ;  /* 0x00008f008f027a23 */ /* 0x000fe20000010812 */
[----:B-1----:R-:W-:Y:S01]  /*75c0*/  F2FP.BF16.PACK_AB R7, R81, R109 ;  /* 0x0000006d5107723e */ /* 0x002fe200000010ff */
[----:B------:R1:W-:Y:S01]  /*75d0*/  MUFU.EX2 R25, R8 ;  /* 0x0000000800197308 */ /* 0x0003e20000000800 */
[----:B------:R-:W-:Y:S02]  /*75e0*/  @!P3 HFMA2.BF16_V2 R232, -RZ.H0_H0, RZ.H0_H0, -R169.H0_H0 ;  /* 0x200000ffffe8b231 */ /* 0x000fe400003409a9 */
[----:B------:R-:W-:-:S02]  /*75f0*/  PRMT R171, R7, 0x7610, R171 ;  /* 0x0000761007ab7816 */ /* 0x000fc400000000ab */
[----:B------:R-:W-:Y:S01]  /*7600*/  PRMT R170, R7, 0x7632, R170 ;  /* 0x0000763207aa7816 */ /* 0x000fe200000000aa */
[----:B------:R-:W-:Y:S01]  /*7610*/  FFMA.FTZ R7, R142, c[0x0][0x23c], -R18 ;  /* 0x00008f008e077a23 */ /* 0x000fe20000010812 */
[----:B--2---:R-:W-:Y:S01]  /*7620*/  F2FP.BF16.PACK_AB R6, R108, R100 ;  /* 0x000000646c06723e */ /* 0x004fe200000010ff */
[----:B------:R2:W-:Y:S03]  /*7630*/  MUFU.EX2 R238, R2 ;  /* 0x0000000200ee7308 */ /* 0x0005e60000000800 */
[C---:B------:R-:W-:Y:S02]  /*7640*/  PRMT R163, R6.reuse, 0x7610, R163 ;  /* 0x0000761006a37816 */ /* 0x040fe400000000a3 */
[----:B------:R-:W-:Y:S02]  /*7650*/  PRMT R162, R6, 0x7632, R162 ;  /* 0x0000763206a27816 */ /* 0x000fe400000000a2 */
[----:B---3--:R-:W-:Y:S01]  /*7660*/  F2FP.BF16.PACK_AB R6, R64, R139 ;  /* 0x0000008b4006723e */ /* 0x008fe200000010ff */
[----:B------:R3:W3:Y:S01]  /*7670*/  MUFU.EX2 R237, R7 ;  /* 0x0000000700ed7308 */ /* 0x0006e20000000800 */
[----:B-1----:R-:W-:Y:S01]  /*7680*/  FFMA.FTZ R8, R148, c[0x0][0x23c], -R17 ;  /* 0x00008f0094087a23 */ /* 0x002fe20000010811 */
[----:B------:R-:W-:Y:S01]  /*7690*/  @!P4 HFMA2.BF16_V2 R223, -RZ.H0_H0, RZ.H0_H0, -R163.H0_H0 ;  /* 0x200000ffffdfc231 */ /* 0x000fe200003409a3 */
[C---:B------:R-:W-:Y:S01]  /*76a0*/  PRMT R165, R6.reuse, 0x7610, R165 ;  /* 0x0000761006a57816 */ /* 0x040fe200000000a5 */
[----:B------:R-:W-:Y:S01]  /*76b0*/  @!P5 HFMA2.BF16_V2 R224, -RZ.H0_H0, RZ.H0_H0, -R162.H0_H0 ;  /* 0x200000ffffe0d231 */ /* 0x000fe200003409a2 */
[----:B------:R-:W-:Y:S01]  /*76c0*/  PRMT R164, R6, 0x7632, R164 ;  /* 0x0000763206a47816 */ /* 0x000fe200000000a4 */
[----:B------:R-:W-:Y:S01]  /*76d0*/  FFMA.FTZ R6, R173, c[0x0][0x23c], -R17 ;  /* 0x00008f00ad067a23 */ /* 0x000fe20000010811 */
[----:B--2---:R-:W-:Y:S01]  /*76e0*/  F2FP.BF16.PACK_AB R2, R99, R98 ;  /* 0x000000626302723e */ /* 0x004fe200000010ff */
[----:B------:R-:W-:-:S02]  /*76f0*/  IMAD.SHL.U32 R173, R0, 0x2, RZ ;  /* 0x0000000200ad7824 */ /* 0x000fc400078e00ff */
[----:B------:R1:W2:Y:S01]  /*7700*/  MUFU.EX2 R96, R6 ;  /* 0x0000000600607308 */ /* 0x0002a20000000800 */
[----:B------:R-:W-:Y:S01]  /*7710*/  HSET2.LE.AND R0, R31, R128, PT ;  /* 0x000000801f007233 */ /* 0x000fe20003803000 */
[C---:B------:R-:W-:Y:S01]  /*7720*/  PRMT R159, R2.reuse, 0x7610, R159 ;  /* 0x00007610029f7816 */ /* 0x040fe2000000009f */
[----:B------:R-:W-:Y:S01]  /*7730*/  @!P0 HFMA2.BF16_V2 R241, -RZ.H0_H0, RZ.H0_H0, -R164.H0_H0 ;  /* 0x200000fffff18231 */ /* 0x000fe200003409a4 */
[----:B------:R-:W-:Y:S01]  /*7740*/  PRMT R158, R2, 0x7632, R158 ;  /* 0x00007632029e7816 */ /* 0x000fe2000000009e */
[----:B------:R-:W2:Y:S01]  /*7750*/  LDSM.16.MT88.4 R92, [R173+0x6000] ;  /* 0x00600000ad5c783b */ /* 0x000ea20000004200 */
[----:B---3--:R-:W-:Y:S02]  /*7760*/  F2FP.BF16.PACK_AB R7, R131, R107 ;  /* 0x0000006b8307723e */ /* 0x008fe400000010ff */
[----:B----4-:R-:W-:Y:S01]  /*7770*/  F2FP.BF16.PACK_AB R2, R252, R239 ;  /* 0x000000effc02723e */ /* 0x010fe200000010ff */
[----:B------:R3:W-:Y:S01]  /*7780*/  MUFU.EX2 R230, R8 ;  /* 0x0000000800e67308 */ /* 0x0007e20000000800 */
[C---:B------:R-:W-:Y:S01]  /*7790*/  PRMT R167, R7.reuse, 0x7610, R167 ;  /* 0x0000761007a77816 */ /* 0x040fe200000000a7 */
[----:B------:R-:W4:Y:S01]  /*77a0*/  LDSM.16.MT88.4 R88, [R173+0x6800] ;  /* 0x00680000ad58783b */ /* 0x000f220000004200 */
[----:B------:R-:W-:-:S02]  /*77b0*/  PRMT R166, R7, 0x7632, R166 ;  /* 0x0000763207a67816 */ /* 0x000fc400000000a6 */
[----:B------:R-:W-:Y:S02]  /*77c0*/  F2FP.BF16.PACK_AB R7, R236, R97 ;  /* 0x00000061ec07723e */ /* 0x000fe400000010ff */
[----:B-1----:R-:W-:Y:S02]  /*77d0*/  F2FP.BF16.PACK_AB R6, R238, R237 ;  /* 0x000000edee06723e */ /* 0x002fe400000010ff */
[C---:B------:R-:W-:Y:S02]  /*77e0*/  PRMT R161, R7.reuse, 0x7610, R161 ;  /* 0x0000761007a17816 */ /* 0x040fe400000000a1 */
[----:B------:R-:W-:Y:S01]  /*77f0*/  PRMT R160, R7, 0x7632, R160 ;  /* 0x0000763207a07816 */ /* 0x000fe200000000a0 */
[--C-:B------:R-:W-:Y:S01]  /*7800*/  HSET2.LE.AND R7, R27, R128.reuse, PT ;  /* 0x000000801b077233 */ /* 0x100fe20003803000 */
[C---:B------:R-:W-:Y:S01]  /*7810*/  PRMT R157, R2.reuse, 0x7610, R157 ;  /* 0x00007610029d7816 */ /* 0x040fe2000000009d */
[----:B------:R-:W-:Y:S01]  /*7820*/  IMAD.MOV.U32 R27, RZ, RZ, R65 ;  /* 0x000000ffff1b7224 */ /* 0x000fe200078e0041 */
[----:B------:R-:W-:Y:S01]  /*7830*/  PRMT R156, R2, 0x7632, R156 ;  /* 0x00007632029c7816 */ /* 0x000fe2000000009c */
[--C-:B------:R-:W-:Y:S01]  /*7840*/  HSET2.LE.AND R2, R16, R128.reuse, PT ;  /* 0x0000008010027233 */ /* 0x100fe20003803000 */
[C---:B------:R-:W-:Y:S01]  /*7850*/  PRMT R155, R6.reuse, 0x7610, R155 ;  /* 0x00007610069b7816 */ /* 0x040fe2000000009b */
[----:B---3--:R-:W-:Y:S01]  /*7860*/  FFMA.FTZ R8, R147, c[0x0][0x23c], -R17 ;  /* 0x00008f0093087a23 */ /* 0x008fe20000010811 */
[----:B------:R-:W-:Y:S01]  /*7870*/  PRMT R154, R6, 0x7632, R154 ;  /* 0x00007632069a7816 */ /* 0x000fe2000000009a */
[--C-:B------:R-:W-:Y:S01]  /*7880*/  HSET2.LE.AND R6, R14, R128.reuse, PT ;  /* 0x000000800e067233 */ /* 0x100fe20003803000 */
[----:B------:R-:W-:Y:S01]  /*7890*/  LOP3.LUT R38, R7, R38, RZ, 0xc0, !PT ;  /* 0x0000002607267212 */ /* 0x000fe200078ec0ff */
[----:B------:R1:W3:Y:S01]  /*78a0*/  MUFU.EX2 R231, R8 ;  /* 0x0000000800e77308 */ /* 0x0002e20000000800 */
[----:B------:R-:W-:Y:S01]  /*78b0*/  PRMT R7, R171, 0x5410, R170 ;  /* 0x00005410ab077816 */ /* 0x000fe200000000aa */
[----:B------:R-:W-:Y:S01]  /*78c0*/  IMAD.MOV.U32 R16, RZ, RZ, R87 ;  /* 0x000000ffff107224 */ /* 0x000fe200078e0057 */
[----:B------:R-:W-:Y:S01]  /*78d0*/  LOP3.LUT R36, R2, R36, RZ, 0xc0, !PT ;  /* 0x0000002402247212 */ /* 0x000fe200078ec0ff */
[--C-:B------:R-:W-:Y:S01]  /*78e0*/  HSET2.LE.AND R2, R28, R128.reuse, PT ;  /* 0x000000801c027233 */ /* 0x100fe20003803000 */
[----:B------:R-:W-:Y:S01]  /*78f0*/  LOP3.LUT R40, R6, R7, RZ, 0xc0, !PT ;  /* 0x0000000706287212 */ /* 0x000fe200078ec0ff */
[----:B------:R-:W-:Y:S01]  /*7900*/  HSET2.LE.AND R6, R15, R128, PT ;  /* 0x000000800f067233 */ /* 0x000fe20003803000 */
[----:B------:R-:W-:-:S02]  /*7910*/  PRMT R7, R169, 0x5410, R168 ;  /* 0x00005410a9077816 */ /* 0x000fc400000000a8 */
[----:B------:R-:W-:Y:S02]  /*7920*/  @!P3 PRMT R169, R232, 0x5410, RZ ;  /* 0x00005410e8a9b816 */ /* 0x000fe400000000ff */
[----:B------:R-:W-:Y:S01]  /*7930*/  LOP3.LUT R42, R2, R7, RZ, 0xc0, !PT ;  /* 0x00000007022a7212 */ /* 0x000fe200078ec0ff */
[--C-:B------:R-:W-:Y:S01]  /*7940*/  HSET2.LE.AND R2, R29, R128.reuse, PT ;  /* 0x000000801d027233 */ /* 0x100fe20003803000 */
[----:B------:R-:W-:Y:S02]  /*7950*/  PRMT R7, R163, 0x5410, R162 ;  /* 0x00005410a3077816 */ /* 0x000fe400000000a2 */
[----:B------:R-:W-:Y:S01]  /*7960*/  LOP3.LUT R37, R6, R37, RZ, 0xc0, !PT ;  /* 0x0000002506257212 */ /* 0x000fe200078ec0ff */
[--C-:B------:R-:W-:Y:S01]  /*7970*/  HSET2.LE.AND R6, R21, R128.reuse, PT ;  /* 0x0000008015067233 */ /* 0x100fe20003803000 */
[----:B------:R-:W-:Y:S01]  /*7980*/  LOP3.LUT R39, R2, R7, RZ, 0xc0, !PT ;  /* 0x0000000702277212 */ /* 0x000fe200078ec0ff */
[--C-:B------:R-:W-:Y:S01]  /*7990*/  HSET2.LE.AND R2, R30, R128.reuse, PT ;  /* 0x000000801e027233 */ /* 0x100fe20003803000 */
[----:B------:R-:W-:Y:S01]  /*79a0*/  PRMT R7, R167, 0x5410, R166 ;  /* 0x00005410a7077816 */ /* 0x000fe200000000a6 */
[----:B-1----:R-:W-:Y:S01]  /*79b0*/  FFMA.FTZ R8, R203, c[0x0][0x23c], -R18 ;  /* 0x00008f00cb087a23 */ /* 0x002fe20000010812 */
[----:B------:R-:W-:Y:S01]  /*79c0*/  @!P4 PRMT R163, R223, 0x5410, RZ ;  /* 0x00005410dfa3c816 */ /* 0x000fe200000000ff */
[----:B------:R-:W-:Y:S01]  /*79d0*/  IMAD.MOV.U32 R203, RZ, RZ, R66 ;  /* 0x000000ffffcb7224 */ /* 0x000fe200078e0042 */
[----:B------:R-:W-:Y:S01]  /*79e0*/  LOP3.LUT R41, R6, R7, RZ, 0xc0, !PT ;  /* 0x0000000706297212 */ /* 0x000fe200078ec0ff */
[----:B------:R-:W-:Y:S01]  /*79f0*/  HSET2.LE.AND R6, R24, R128, PT ;  /* 0x0000008018067233 */ /* 0x000fe20003803000 */
[----:B------:R-:W-:Y:S01]  /*7a00*/  PRMT R7, R165, 0x5410, R164 ;  /* 0x00005410a5077816 */ /* 0x000fe200000000a4 */
[----:B------:R1:W-:Y:S01]  /*7a10*/  MUFU.EX2 R79, R8 ;  /* 0x00000008004f7308 */ /* 0x0003e20000000800 */
[----:B--2---:R-:W-:Y:S01]  /*7a20*/  HMMA.16816.F32.BF16 R12, R36, R92, RZ ;  /* 0x0000005c240c723c */ /* 0x004fe200000418ff */
[----:B------:R-:W-:-:S02]  /*7a30*/  @!P5 PRMT R162, R224, 0x5410, RZ ;  /* 0x00005410e0a2d816 */ /* 0x000fc400000000ff */
[----:B------:R-:W-:Y:S01]  /*7a40*/  LOP3.LUT R43, R2, R7, RZ, 0xc0, !PT ;  /* 0x00000007022b7212 */ /* 0x000fe200078ec0ff */
[----:B------:R-:W-:Y:S01]  /*7a50*/  HSET2.LE.AND R2, R23, R128, PT ;  /* 0x0000008017027233 */ /* 0x000fe20003803000 */
[----:B------:R-:W-:Y:S02]  /*7a60*/  PRMT R7, R159, 0x5410, R158 ;  /* 0x000054109f077816 */ /* 0x000fe4000000009e */
[----:B------:R-:W-:Y:S02]  /*7a70*/  @!P0 PRMT R164, R241, 0x5410, RZ ;  /* 0x00005410f1a48816 */ /* 0x000fe400000000ff */
[----:B------:R-:W-:Y:S01]  /*7a80*/  LOP3.LUT R34, R6, R7, RZ, 0xc0, !PT ;  /* 0x0000000706227212 */ /* 0x000fe200078ec0ff */
[----:B------:R-:W-:Y:S01]  /*7a90*/  FFMA.FTZ R7, R149, c[0x0][0x23c], -R18 ;  /* 0x00008f0095077a23 */ /* 0x000fe20000010812 */
[----:B------:R-:W-:-:S03]  /*7aa0*/  PRMT R6, R161, 0x5410, R160 ;  /* 0x00005410a1067816 */ /* 0x000fc600000000a0 */
[----:B------:R2:W-:Y:S01]  /*7ab0*/  MUFU.EX2 R227, R7 ;  /* 0x0000000700e37308 */ /* 0x0005e20000000800 */
[----:B-1----:R-:W-:Y:S01]  /*7ac0*/  FFMA.FTZ R8, R174, c[0x0][0x23c], -R18 ;  /* 0x00008f00ae087a23 */ /* 0x002fe20000010812 */
[----:B------:R-:W-:Y:S01]  /*7ad0*/  LOP3.LUT R35, R2, R6, RZ, 0xc0, !PT ;  /* 0x0000000602237212 */ /* 0x000fe200078ec0ff */
[----:B------:R-:W-:Y:S01]  /*7ae0*/  HSET2.LE.AND R2, R32, R128, PT ;  /* 0x0000008020027233 */ /* 0x000fe20003803000 */
[----:B------:R-:W-:Y:S01]  /*7af0*/  PRMT R6, R157, 0x5410, R156 ;  /* 0x000054109d067816 */ /* 0x000fe2000000009c */
[----:B------:R-:W-:-:S03]  /*7b00*/  IMAD.MOV.U32 R174, RZ, RZ, R67 ;  /* 0x000000ffffae7224 */ /* 0x000fc600078e0043 */
[----:B------:R-:W1:Y:S01]  /*7b10*/  MUFU.EX2 R78, R8 ;  /* 0x00000008004e7308 */ /* 0x000e620000000800 */
[----:B------:R-:W-:Y:S01]  /*7b20*/  LOP3.LUT R30, R2, R6, RZ, 0xc0, !PT ;  /* 0x00000006021e7212 */ /* 0x000fe200078ec0ff */
[----:B------:R-:W-:Y:S01]  /*7b30*/  FFMA.FTZ R6, R150, c[0x0][0x23c], -R18 ;  /* 0x00008f0096067a23 */ /* 0x000fe20000010812 */
[----:B------:R-:W-:Y:S01]  /*7b40*/  PRMT R2, R155, 0x5410, R154 ;  /* 0x000054109b027816 */ /* 0x000fe2000000009a */
[----:B----4-:R-:W-:Y:S03]  /*7b50*/  HMMA.16816.F32.BF16 R20, R40, R88, R12 ;  /* 0x000000582814723c */ /* 0x010fe6000004180c */
[----:B------:R-:W-:Y:S01]  /*7b60*/  LOP3.LUT R31, R0, R2, RZ, 0xc0, !PT ;  /* 0x00000002001f7212 */ /* 0x000fe200078ec0ff */
[----:B------:R1:W4:Y:S01]  /*7b70*/  MUFU.EX2 R228, R6 ;  /* 0x0000000600e47308 */ /* 0x0003220000000800 */
[----:B--2---:R-:W-:Y:S01]  /*7b80*/  F2FP.BF16.PACK_AB R7, R25, R96 ;  /* 0x000000601907723e */ /* 0x004fe200000010ff */
[----:B------:R-:W-:-:S02]  /*7b90*/  HSET2.LE.AND R2, R9, R128, PT ;  /* 0x0000008009027233 */ /* 0x000fc40003803000 */
[----:B------:R-:W-:Y:S01]  /*7ba0*/  HSET2.LE.AND R0, R10, R128, PT ;  /* 0x000000800a007233 */ /* 0x000fe20003803000 */
[C---:B------:R-:W-:Y:S02]  /*7bb0*/  PRMT R147, R7.reuse, 0x7610, R147 ;  /* 0x0000761007937816 */ /* 0x040fe40000000093 */
[----:B------:R-:W-:Y:S02]  /*7bc0*/  PRMT R146, R7, 0x7632, R146 ;  /* 0x0000763207927816 */ /* 0x000fe40000000092 */
[----:B---3--:R-:W-:-:S04]  /*7bd0*/  F2FP.BF16.PACK_AB R7, R231, R230 ;  /* 0x000000e6e707723e */ /* 0x008fc800000010ff */
[C---:B------:R-:W-:Y:S02]  /*7be0*/  PRMT R153, R7.reuse, 0x7610, R153 ;  /* 0x0000761007997816 */ /* 0x040fe40000000099 */
[----:B------:R-:W-:Y:S02]  /*7bf0*/  PRMT R152, R7, 0x7632, R152 ;  /* 0x0000763207987816 */ /* 0x000fe40000000098 */
[----:B-1----:R-:W-:-:S03]  /*7c00*/  F2FP.BF16.PACK_AB R6, R78, R79 ;  /* 0x0000004f4e06723e */ /* 0x002fc600000010ff */
[----:B------:R-:W-:Y:S01]  /*7c10*/  IMAD.MOV.U32 R24, RZ, RZ, R20 ;  /* 0x000000ffff187224 */ /* 0x000fe200078e0014 */
[C---:B------:R-:W-:Y:S01]  /*7c20*/  PRMT R149, R6.reuse, 0x7610, R149 ;  /* 0x0000761006957816 */ /* 0x040fe20000000095 */
[----:B------:R-:W-:Y:S01]  /*7c30*/  IMAD.MOV.U32 R20, RZ, RZ, R84 ;  /* 0x000000ffff147224 */ /* 0x000fe200078e0054 */
[----:B------:R-:W-:Y:S02]  /*7c40*/  PRMT R148, R6, 0x7632, R148 ;  /* 0x0000763206947816 */ /* 0x000fe40000000094 */
[----:B------:R-:W-:-:S04]  /*7c50*/  PRMT R6, R147, 0x5410, R146 ;  /* 0x0000541093067816 */ /* 0x000fc80000000092 */
[----:B------:R-:W-:Y:S02]  /*7c60*/  LOP3.LUT R32, R2, R6, RZ, 0xc0, !PT ;  /* 0x0000000602207212 */ /* 0x000fe400078ec0ff */
[----:B------:R-:W-:Y:S02]  /*7c70*/  PRMT R2, R149, 0x5410, R148 ;  /* 0x0000541095027816 */ /* 0x000fe40000000094 */
[----:B----4-:R-:W-:Y:S02]  /*7c80*/  F2FP.BF16.PACK_AB R6, R228, R227 ;  /* 0x000000e3e406723e */ /* 0x010fe400000010ff */
[----:B------:R-:W-:Y:S01]  /*7c90*/  LOP3.LUT R33, R0, R2, RZ, 0xc0, !PT ;  /* 0x0000000200217212 */ /* 0x000fe200078ec0ff */
[--C-:B------:R-:W-:Y:S01]  /*7ca0*/  HSET2.LE.AND R2, R19, R128.reuse, PT ;  /* 0x0000008013027233 */ /* 0x100fe20003803000 */
[C---:B------:R-:W-:Y:S01]  /*7cb0*/  PRMT R151, R6.reuse, 0x7610, R151 ;  /* 0x0000761006977816 */ /* 0x040fe20000000097 */
[----:B------:R-:W-:Y:S01]  /*7cc0*/  HSET2.LE.AND R0, R11, R128, PT ;  /* 0x000000800b007233 */ /* 0x000fe20003803000 */
[----:B------:R-:W-:Y:S01]  /*7cd0*/  PRMT R150, R6, 0x7632, R150 ;  /* 0x0000763206967816 */ /* 0x000fe20000000096 */
[----:B------:R-:W-:Y:S01]  /*7ce0*/  IMAD.MOV.U32 R19, RZ, RZ, R22 ;  /* 0x000000ffff137224 */ /* 0x000fe200078e0016 */
[----:B------:R-:W-:Y:S01]  /*7cf0*/  PRMT R6, R153, 0x5410, R152 ;  /* 0x0000541099067816 */ /* 0x000fe20000000098 */
[----:B------:R-:W-:Y:S01]  /*7d00*/  HMMA.16816.F32.BF16 R8, R32, R92, RZ ;  /* 0x0000005c2008723c */ /* 0x000fe200000418ff */
[----:B------:R-:W-:-:S02]  /*7d10*/  IMAD.MOV.U32 R22, RZ, RZ, R251 ;  /* 0x000000ffff167224 */ /* 0x000fc400078e00fb */
[----:B------:R-:W-:Y:S02]  /*7d20*/  LOP3.LUT R28, R2, R6, RZ, 0xc0, !PT ;  /* 0x00000006021c7212 */ /* 0x000fe400078ec0ff */
[----:B------:R-:W-:-:S04]  /*7d30*/  PRMT R2, R151, 0x5410, R150 ;  /* 0x0000541097027816 */ /* 0x000fc80000000096 */
[----:B------:R-:W-:Y:S01]  /*7d40*/  LOP3.LUT R29, R0, R2, RZ, 0xc0, !PT ;  /* 0x00000002001d7212 */ /* 0x000fe200078ec0ff */
[----:B------:R-:W-:Y:S01]  /*7d50*/  IMAD.MOV.U32 R2, RZ, RZ, R23 ;  /* 0x000000ffff027224 */ /* 0x000fe200078e0017 */
[----:B------:R-:W-:Y:S01]  /*7d60*/  LOP3.LUT R0, R49, 0xff, RZ, 0xc0, !PT ;  /* 0x000000ff31007812 */ /* 0x000fe200078ec0ff */
[----:B------:R-:W-:Y:S02]  /*7d70*/  IMAD.MOV.U32 R23, RZ, RZ, R21 ;  /* 0x000000ffff177224 */ /* 0x000fe400078e0015 */
[----:B------:R-:W-:Y:S01]  /*7d80*/  IMAD.MOV.U32 R21, RZ, RZ, R64 ;  /* 0x000000ffff157224 */ /* 0x000fe200078e0040 */
[----:B------:R-:W-:Y:S02]  /*7d90*/  ISETP.GE.U32.AND P6, PT, R217, R0, PT ;  /* 0x00000000d900720c */ /* 0x000fe40003fc6070 */
[----:B------:R-:W-:-:S04]  /*7da0*/  LOP3.LUT R0, R49, 0xffff, RZ, 0xc0, !PT ;  /* 0x0000ffff31007812 */ /* 0x000fc800078ec0ff */
[----:B------:R-:W-:-:S03]  /*7db0*/  SHF.R.U32.HI R0, RZ, 0x8, R0 ;  /* 0x00000008ff007819 */ /* 0x000fc60000011600 */
[----:B------:R-:W-:Y:S01]  /*7dc0*/  HMMA.16816.F32.BF16 R248, R28, R88, R8 ;  /* 0x000000581cf8723c */ /* 0x000fe20000041808 */
[----:B------:R-:W-:-:S03]  /*7dd0*/  LOP3.LUT R0, R0, 0xffff, RZ, 0xc0, !PT ;  /* 0x0000ffff00007812 */ /* 0x000fc600078ec0ff */
[----:B------:R-:W-:Y:S01]  /*7de0*/  @!P6 HFMA2.BF16_V2 R233, -RZ.H0_H0, RZ.H0_H0, -R171.H0_H0 ;  /* 0x200000ffffe9e231 */ /* 0x000fe200003409ab */
[----:B------:R-:W-:Y:S02]  /*7df0*/  ISETP.GE.U32.AND P4, PT, R217, R0, PT ;  /* 0x00000000d900720c */ /* 0x000fe40003f86070 */
[----:B------:R-:W-:Y:S02]  /*7e00*/  SHF.R.U32.HI R0, RZ, 0x10, R49 ;  /* 0x00000010ff007819 */ /* 0x000fe40000011631 */
[----:B------:R-:W-:Y:S02]  /*7e10*/  @!P6 PRMT R171, R233, 0x5410, RZ ;  /* 0x00005410e9abe816 */ /* 0x000fe400000000ff */
[----:B------:R-:W-:-:S04]  /*7e20*/  LOP3.LUT R0, R0, 0xff, RZ, 0xc0, !PT ;  /* 0x000000ff00007812 */ /* 0x000fc800078ec0ff */
[----:B------:R-:W-:Y:S02]  /*7e30*/  ISETP.GE.U32.AND P5, PT, R217, R0, PT ;  /* 0x00000000d900720c */ /* 0x000fe40003fa6070 */
[----:B------:R-:W-:Y:S01]  /*7e40*/  SHF.R.U32.HI R0, RZ, 0x18, R49 ;  /* 0x00000018ff007819 */ /* 0x000fe20000011631 */
[----:B------:R-:W-:-:S03]  /*7e50*/  @!P4 HFMA2.BF16_V2 R225, -RZ.H0_H0, RZ.H0_H0, -R170.H0_H0 ;  /* 0x200000ffffe1c231 */ /* 0x000fc600003409aa */
[----:B------:R-:W-:Y:S02]  /*7e60*/  ISETP.GE.U32.AND P6, PT, R217, R0, PT ;  /* 0x00000000d900720c */ /* 0x000fe40003fc6070 */
[----:B------:R-:W-:Y:S01]  /*7e70*/  SHF.R.U32.HI R0, RZ, 0x8, R176 ;  /* 0x00000008ff007819 */ /* 0x000fe200000116b0 */
[----:B------:R-:W-:Y:S01]  /*7e80*/  IMAD R176, R4, 0x2, R173 ;  /* 0x0000000204b07824 */ /* 0x000fe200078e02ad */
[----:B------:R-:W-:Y:S02]  /*7e90*/  @!P4 PRMT R170, R225, 0x5410, RZ ;  /* 0x00005410e1aac816 */ /* 0x000fe400000000ff */
[----:B------:R-:W-:Y:S01]  /*7ea0*/  LOP3.LUT R0, R0, 0xffff, RZ, 0xc0, !PT ;  /* 0x0000ffff00007812 */ /* 0x000fe200078ec0ff */
[----:B------:R-:W-:Y:S01]  /*7eb0*/  @!P5 HFMA2.BF16_V2 R234, -RZ.H0_H0, RZ.H0_H0, -R167.H0_H0 ;  /* 0x200000ffffead231 */ /* 0x000fe200003409a7 */
[----:B------:R-:W1:Y:S02]  /*7ec0*/  LDSM.16.MT88.4 R64, [R176+0x6000] ;  /* 0x00600000b040783b */ /* 0x000e640000004200 */
[----:B------:R-:W-:-:S02]  /*7ed0*/  ISETP.GE.U32.AND P4, PT, R217, R0, PT ;  /* 0x00000000d900720c */ /* 0x000fc40003f86070 */
[----:B------:R-:W2:Y:S01]  /*7ee0*/  LDSM.16.MT88.4 R84, [R176+0x6800] ;  /* 0x00680000b054783b */ /* 0x000ea20000004200 */
[----:B------:R-:W-:Y:S01]  /*7ef0*/  @!P6 HFMA2.BF16_V2 R226, -RZ.H0_H0, RZ.H0_H0, -R166.H0_H0 ;  /* 0x200000ffffe2e231 */ /* 0x000fe200003409a6 */
[----:B------:R-:W-:Y:S02]  /*7f00*/  @!P5 PRMT R167, R234, 0x5410, RZ ;  /* 0x00005410eaa7d816 */ /* 0x000fe400000000ff */
[----:B------:R-:W-:Y:S02]  /*7f10*/  LOP3.LUT R0, R212, 0xff, RZ, 0xc0, !PT ;  /* 0x000000ffd4007812 */ /* 0x000fe400078ec0ff */
[----:B------:R-:W-:Y:S02]  /*7f20*/  @!P6 PRMT R166, R226, 0x5410, RZ ;  /* 0x00005410e2a6e816 */ /* 0x000fe400000000ff */
[C---:B------:R-:W-:Y:S02]  /*7f30*/  ISETP.GE.U32.AND P6, PT, R217.reuse, R50, PT ;  /* 0x00000032d900720c */ /* 0x040fe40003fc6070 */
[----:B------:R3:W4:Y:S01]  /*7f40*/  LDL.LU.S16 R50, [R1+0xa4] ;  /* 0x0000a40001327983 */ /* 0x0007220000300600 */
[----:B------:R-:W-:Y:S01]  /*7f50*/  @!P4 HFMA2.BF16_V2 R235, -RZ.H0_H0, RZ.H0_H0, -R168.H0_H0 ;  /* 0x200000ffffebc231 */ /* 0x000fe200003409a8 */
[----:B------:R-:W-:-:S02]  /*7f60*/  ISETP.GE.U32.AND P5, PT, R217, R0, PT ;  /* 0x00000000d900720c */ /* 0x000fc40003fa6070 */
[----:B------:R-:W-:Y:S02]  /*7f70*/  LOP3.LUT R0, R26, 0xffff, RZ, 0xc0, !PT ;  /* 0x0000ffff1a007812 */ /* 0x000fe400078ec0ff */
[----:B------:R-:W-:Y:S02]  /*7f80*/  @!P4 PRMT R168, R235, 0x5410, RZ ;  /* 0x00005410eba8c816 */ /* 0x000fe400000000ff */
[----:B------:R-:W-:-:S04]  /*7f90*/  SHF.R.U32.HI R0, RZ, 0x8, R0 ;  /* 0x00000008ff007819 */ /* 0x000fc80000011600 */
[----:B------:R-:W-:-:S03]  /*7fa0*/  LOP3.LUT R0, R0, 0xffff, RZ, 0xc0, !PT ;  /* 0x0000ffff00007812 */ /* 0x000fc600078ec0ff */
[----:B------:R-:W-:Y:S01]  /*7fb0*/  @!P5 HFMA2.BF16_V2 R240, -RZ.H0_H0, RZ.H0_H0, -R165.H0_H0 ;  /* 0x200000fffff0d231 */ /* 0x000fe200003409a5 */
[C---:B------:R-:W-:Y:S02]  /*7fc0*/  ISETP.GE.U32.AND P3, PT, R217.reuse, R0, PT ;  /* 0x00000000d900720c */ /* 0x040fe40003f66070 */
[----:B------:R-:W-:Y:S02]  /*7fd0*/  LOP3.LUT R0, R26, 0xff, RZ, 0xc0, !PT ;  /* 0x000000ff1a007812 */ /* 0x000fe400078ec0ff */
[----:B------:R-:W-:Y:S02]  /*7fe0*/  @!P5 PRMT R165, R240, 0x5410, RZ ;  /* 0x00005410f0a5d816 */ /* 0x000fe400000000ff */
[C---:B------:R-:W-:Y:S02]  /*7ff0*/  ISETP.GE.U32.AND P4, PT, R217.reuse, R0, PT ;  /* 0x00000000d900720c */ /* 0x040fe40003f86070 */
[--C-:B------:R-:W-:Y:S01]  /*8000*/  SHF.R.U32.HI R0, RZ, 0x18, R26.reuse ;  /* 0x00000018ff007819 */ /* 0x100fe2000001161a */
[----:B-1----:R-:W-:Y:S03]  /*8010*/  HMMA.16816.F32.BF16 R12, R36, R64, RZ ;  /* 0x00000040240c723c */ /* 0x002fe600000418ff */
[----:B------:R-:W-:Y:S01]  /*8020*/  ISETP.GE.U32.AND P5, PT, R217, R0, PT ;  /* 0x00000000d900720c */ /* 0x000fe20003fa6070 */
[----:B------:R-:W-:Y:S01]  /*8030*/  @!P3 HFMA2.BF16_V2 R242, -RZ.H0_H0, RZ.H0_H0, -R146.H0_H0 ;  /* 0x200000fffff2b231 */ /* 0x000fe20000340992 */
[----:B------:R-:W-:-:S03]  /*8040*/  SHF.R.U32.HI R0, RZ, 0x10, R26 ;  /* 0x00000010ff007819 */ /* 0x000fc6000001161a */
[----:B------:R-:W-:Y:S02]  /*8050*/  HMMA.16816.F32.BF16 R8, R32, R64, RZ ;  /* 0x000000402008723c */ /* 0x000fe400000418ff */
[----:B------:R-:W-:Y:S01]  /*8060*/  @!P4 HFMA2.BF16_V2 R243, -RZ.H0_H0, RZ.H0_H0, -R147.H0_H0 ;  /* 0x200000fffff3c231 */ /* 0x000fe20000340993 */
[----:B------:R-:W-:Y:S02]  /*8070*/  @!P3 PRMT R146, R242, 0x5410, RZ ;  /* 0x00005410f292b816 */ /* 0x000fe400000000ff */
[----:B------:R-:W-:Y:S02]  /*8080*/  LOP3.LUT R0, R0, 0xff, RZ, 0xc0, !PT ;  /* 0x000000ff00007812 */ /* 0x000fe400078ec0ff */
[----:B------:R-:W-:Y:S02]  /*8090*/  @!P4 PRMT R147, R243, 0x5410, RZ ;  /* 0x00005410f393c816 */ /* 0x000fe400000000ff */
[----:B------:R-:W-:Y:S02]  /*80a0*/  ISETP.GE.U32.AND P0, PT, R217, R0, PT ;  /* 0x00000000d900720c */ /* 0x000fe40003f06070 */
[----:B------:R-:W-:-:S04]  /*80b0*/  SHF.R.U32.HI R0, RZ, 0x8, R59 ;  /* 0x00000008ff007819 */ /* 0x000fc8000001163b */
[----:B------:R-:W-:Y:S01]  /*80c0*/  LOP3.LUT R0, R0, 0xffff, RZ, 0xc0, !PT ;  /* 0x0000ffff00007812 */ /* 0x000fe200078ec0ff */
[-C--:B--2---:R-:W-:Y:S01]  /*80d0*/  HMMA.16816.F32.BF16 R232, R40, R84.reuse, R12 ;  /* 0x0000005428e8723c */ /* 0x084fe2000004180c */
[----:B------:R3:W2:Y:S02]  /*80e0*/  LDL.LU.S16 R15, [R1+0xac] ;  /* 0x0000ac00010f7983 */ /* 0x0006a40000300600 */
[----:B------:R-:W-:Y:S02]  /*80f0*/  ISETP.GE.U32.AND P4, PT, R217, R0, PT ;  /* 0x00000000d900720c */ /* 0x000fe40003f86070 */
[----:B------:R3:W2:Y:S01]  /*8100*/  LDL.LU.S16 R14, [R1+0xa8] ;  /* 0x0000a800010e7983 */ /* 0x0006a20000300600 */
[----:B------:R-:W-:Y:S02]  /*8110*/  @!P0 HFMA2.BF16_V2 R244, -RZ.H0_H0, RZ.H0_H0, -R149.H0_H0 ;  /* 0x200000fffff48231 */ /* 0x000fe40000340995 */
[----:B------:R-:W-:Y:S01]  /*8120*/  HMMA.16816.F32.BF16 R240, R28, R84, R8 ;  /* 0x000000541cf0723c */ /* 0x000fe20000041808 */
[----:B------:R3:W3:Y:S01]  /*8130*/  LDL.LU.S16 R11, [R1+0xb4] ;  /* 0x0000b400010b7983 */ /* 0x0006e20000300600 */
[----:B------:R-:W-:-:S02]  /*8140*/  LOP3.LUT R0, R76, 0xff, RZ, 0xc0, !PT ;  /* 0x000000ff4c007812 */ /* 0x000fc400078ec0ff */
[----:B------:R-:W-:Y:S02]  /*8150*/  @!P0 PRMT R149, R244, 0x5410, RZ ;  /* 0x00005410f4958816 */ /* 0x000fe400000000ff */
[----:B------:R-:W-:Y:S02]  /*8160*/  ISETP.GE.U32.AND P0, PT, R217, R0, PT ;  /* 0x00000000d900720c */ /* 0x000fe40003f06070 */
[----:B------:R-:W-:Y:S01]  /*8170*/  SHF.R.U32.HI R0, RZ, 0x10, R53 ;  /* 0x00000010ff007819 */ /* 0x000fe20000011635 */
[----:B------:R-:W-:-:S03]  /*8180*/  @!P5 HFMA2.BF16_V2 R245, -RZ.H0_H0, RZ.H0_H0, -R148.H0_H0 ;  /* 0x200000fffff5d231 */ /* 0x000fc60000340994 */
[----:B------:R-:W-:Y:S01]  /*8190*/  LOP3.LUT R0, R0, 0xff, RZ, 0xc0, !PT ;  /* 0x000000ff00007812 */ /* 0x000fe200078ec0ff */
[----:B------:R-:W-:Y:S01]  /*81a0*/  @!P6 HFMA2.BF16_V2 R247, -RZ.H0_H0, RZ.H0_H0, -R159.H0_H0 ;  /* 0x200000fffff7e231 */ /* 0x000fe2000034099f */
[----:B------:R-:W-:Y:S02]  /*81b0*/  @!P5 PRMT R148, R245, 0x5410, RZ ;  /* 0x00005410f594d816 */ /* 0x000fe400000000ff */
[----:B------:R-:W-:Y:S01]  /*81c0*/  ISETP.GE.U32.AND P5, PT, R217, R0, PT ;  /* 0x00000000d900720c */ /* 0x000fe20003fa6070 */
[----:B------:R-:W-:Y:S01]  /*81d0*/  IMAD.MOV.U32 R7, RZ, RZ, R174 ;  /* 0x000000ffff077224 */ /* 0x000fe200078e00ae */
[----:B------:R-:W-:Y:S01]  /*81e0*/  LOP3.LUT R0, R53, 0xff, RZ, 0xc0, !PT ;  /* 0x000000ff35007812 */ /* 0x000fe200078ec0ff */
[----:B------:R-:W-:Y:S01]  /*81f0*/  @!P4 HFMA2.BF16_V2 R246, -RZ.H0_H0, RZ.H0_H0, -R158.H0_H0 ;  /* 0x200000fffff6c231 */ /* 0x000fe2000034099e */
[----:B------:R-:W-:Y:S01]  /*8200*/  @!P6 PRMT R159, R247, 0x5410, RZ ;  /* 0x00005410f79fe816 */ /* 0x000fe200000000ff */
[----:B------:R-:W-:Y:S01]  /*8210*/  IMAD.MOV.U32 R6, RZ, RZ, R107 ;  /* 0x000000ffff067224 */ /* 0x000fe200078e006b */
[C---:B------:R-:W-:Y:S01]  /*8220*/  ISETP.GE.U32.AND P6, PT, R217.reuse, R0, PT ;  /* 0x00000000d900720c */ /* 0x040fe20003fc6070 */
[----:B------:R-:W-:Y:S01]  /*8230*/  IMAD.MOV.U32 R93, RZ, RZ, R63 ;  /* 0x000000ffff5d7224 */ /* 0x000fe200078e003f */
[----:B------:R-:W-:Y:S01]  /*8240*/  SHF.R.U32.HI R0, RZ, 0x18, R53 ;  /* 0x00000018ff007819 */ /* 0x000fe20000011635 */
[----:B------:R-:W-:Y:S01]  /*8250*/  IMAD.MOV.U32 R92, RZ, RZ, R62 ;  /* 0x000000ffff5c7224 */ /* 0x000fe200078e003e */
[----:B------:R-:W-:Y:S01]  /*8260*/  @!P4 PRMT R158, R246, 0x5410, RZ ;  /* 0x00005410f69ec816 */ /* 0x000fe200000000ff */
[----:B------:R-:W-:Y:S01]  /*8270*/  IMAD.MOV.U32 R88, RZ, RZ, R2 ;  /* 0x000000ffff587224 */ /* 0x000fe200078e0002 */
[----:B------:R-:W-:Y:S01]  /*8280*/  ISETP.GE.U32.AND P4, PT, R217, R0, PT ;  /* 0x00000000d900720c */ /* 0x000fe20003f86070 */
[----:B------:R-:W-:Y:S01]  /*8290*/  IMAD.MOV.U32 R26, RZ, RZ, R232 ;  /* 0x000000ffff1a7224 */ /* 0x000fe200078e00e8 */
[----:B------:R-:W-:Y:S01]  /*82a0*/  LOP3.LUT R0, R53, 0xffff, RZ, 0xc0, !PT ;  /* 0x0000ffff35007812 */ /* 0x000fe200078ec0ff */
[----:B------:R-:W-:Y:S01]  /*82b0*/  IMAD R174, R5, 0x2, R173 ;  /* 0x0000000205ae7824 */ /* 0x000fe200078e02ad */
[----:B------:R-:W-:Y:S01]  /*82c0*/  ISETP.GE.U32.AND P3, PT, R217, R61, PT ;  /* 0x0000003dd900720c */ /* 0x000fe20003f66070 */
[----:B------:R-:W-:Y:S01]  /*82d0*/  IMAD.MOV.U32 R137, RZ, RZ, R233 ;  /* 0x000000ffff897224 */ /* 0x000fe200078e00e9 */
[----:B------:R-:W-:Y:S01]  /*82e0*/  SHF.R.U32.HI R0, RZ, 0x8, R0 ;  /* 0x00000008ff007819 */ /* 0x000fe20000011600 */
[----:B------:R-:W-:-:S02]  /*82f0*/  IMAD.MOV.U32 R107, RZ, RZ, R60 ;  /* 0x000000ffff6b7224 */ /* 0x000fc400078e003c */
[----:B------:R-:W1:Y:S01]  /*8300*/  LDSM.16.MT88.4 R60, [R174+0x6000] ;  /* 0x00600000ae3c783b */ /* 0x000e620000004200 */
[----:B------:R-:W-:Y:S01]  /*8310*/  LOP3.LUT R0, R0, 0xffff, RZ, 0xc0, !PT ;  /* 0x0000ffff00007812 */ /* 0x000fe200078ec0ff */
        /* <DEDUP_REMOVED lines=10> */
[----:B------:R-:W-:Y:S01]  /*83c0*/  IMAD.MOV.U32 R129, RZ, RZ, R235 ;  /* 0x000000ffff817224 */ /* 0x000fe200078e00eb */
[----:B----4-:R-:W-:-:S05]  /*83d0*/  @!P0 HFMA2.BF16_V2 R50, -RZ.H0_H0, RZ.H0_H0, -R161.H0_H0 ;  /* 0x200000ffff328231 */ /* 0x010fca00003409a1 */
[----:B------:R-:W-:-:S04]  /*83e0*/  PRMT R10, R50, 0x7610, R10 ;  /* 0x00007610320a7816 */ /* 0x000fc8000000000a */
[----:B------:R-:W-:Y:S02]  /*83f0*/  @!P0 PRMT R161, R10, 0x5410, RZ ;  /* 0x000054100aa18816 */ /* 0x000fe400000000ff */
[----:B------:R-:W-:Y:S01]  /*8400*/  ISETP.GE.U32.AND P0, PT, R217, R0, PT ;  /* 0x00000000d900720c */ /* 0x000fe20003f06070 */
[----:B------:R4:W4:Y:S01]  /*8410*/  LDL.LU.S16 R10, [R1+0xb0] ;  /* 0x0000b000010a7983 */ /* 0x0009220000300600 */
[----:B------:R-:W-:-:S03]  /*8420*/  LOP3.LUT R0, R220, 0xff, RZ, 0xc0, !PT ;  /* 0x000000ffdc007812 */ /* 0x000fc600078ec0ff */
[----:B------:R1:W4:Y:S08]  /*8430*/  LDL.LU.S16 R2, [R1+0xb8] ;  /* 0x0000b80001027983 */ /* 0x0003300000300600 */
[----:B------:R-:W-:-:S05]  /*8440*/  @!P0 HFMA2.BF16_V2 R5, -RZ.H0_H0, RZ.H0_H0, -R152.H0_H0 ;  /* 0x200000ffff058231 */ /* 0x000fca0000340998 */
[----:B------:R-:W-:Y:S02]  /*8450*/  @!P0 PRMT R152, R5, 0x5410, RZ ;  /* 0x0000541005988816 */ /* 0x000fe400000000ff */
[----:B------:R-:W-:Y:S01]  /*8460*/  ISETP.GE.U32.AND P0, PT, R217, R74, PT ;  /* 0x0000004ad900720c */ /* 0x000fe20003f06070 */
[----:B--2---:R-:W-:-:S05]  /*8470*/  @!P6 HFMA2.BF16_V2 R14, -RZ.H0_H0, RZ.H0_H0, -R153.H0_H0 ;  /* 0x200000ffff0ee231 */ /* 0x004fca0000340999 */
[----:B------:R-:W-:-:S04]  /*8480*/  PRMT R12, R14, 0x7610, R12 ;  /* 0x000076100e0c7816 */ /* 0x000fc8000000000c */
[----:B------:R-:W-:Y:S02]  /*8490*/  @!P6 PRMT R153, R12, 0x5410, RZ ;  /* 0x000054100c99e816 */ /* 0x000fe400000000ff */
[----:B------:R-:W-:Y:S02]  /*84a0*/  ISETP.GE.U32.AND P6, PT, R217, R75, PT ;  /* 0x0000004bd900720c */ /* 0x000fe40003fc6070 */
[----:B------:R-:W2:Y:S01]  /*84b0*/  LDSM.16.MT88.4 R72, [R174+0x6800] ;  /* 0x00680000ae48783b */ /* 0x000ea20000004200 */
[----:B------:R-:W-:-:S05]  /*84c0*/  @!P3 HFMA2.BF16_V2 R15, -RZ.H0_H0, RZ.H0_H0, -R160.H0_H0 ;  /* 0x200000ffff0fb231 */ /* 0x000fca00003409a0 */
[----:B------:R-:W-:-:S04]  /*84d0*/  PRMT R13, R15, 0x7610, R13 ;  /* 0x000076100f0d7816 */ /* 0x000fc8000000000d */
[----:B------:R-:W-:Y:S02]  /*84e0*/  @!P3 PRMT R160, R13, 0x5410, RZ ;  /* 0x000054100da0b816 */ /* 0x000fe400000000ff */
[----:B-1----:R-:W-:Y:S01]  /*84f0*/  HMMA.16816.F32.BF16 R12, R36, R60, RZ ;  /* 0x0000003c240c723c */ /* 0x002fe200000418ff */
[----:B------:R-:W-:Y:S01]  /*8500*/  ISETP.GE.U32.AND P3, PT, R217, R0, PT ;  /* 0x00000000d900720c */ /* 0x000fe20003f66070 */
[----:B---3--:R-:W-:Y:S01]  /*8510*/  @!P5 HFMA2.BF16_V2 R11, -RZ.H0_H0, RZ.H0_H0, -R151.H0_H0 ;  /* 0x200000ffff0bd231 */ /* 0x008fe20000340997 */
[----:B------:R-:W-:-:S04]  /*8520*/  SHF.R.U32.HI R0, RZ, 0x8, R221 ;  /* 0x00000008ff007819 */ /* 0x000fc800000116dd */
[----:B------:R-:W-:Y:S02]  /*8530*/  PRMT R9, R11, 0x7610, R9 ;  /* 0x000076100b097816 */ /* 0x000fe40000000009 */
[----:B------:R-:W-:Y:S02]  /*8540*/  LOP3.LUT R0, R0, 0xffff, RZ, 0xc0, !PT ;  /* 0x0000ffff00007812 */ /* 0x000fe400078ec0ff */
[----:B------:R-:W-:Y:S02]  /*8550*/  @!P5 PRMT R151, R9, 0x5410, RZ ;  /* 0x000054100997d816 */ /* 0x000fe400000000ff */
[----:B------:R-:W-:Y:S02]  /*8560*/  ISETP.GE.U32.AND P5, PT, R217, R0, PT ;  /* 0x00000000d900720c */ /* 0x000fe40003fa6070 */
[----:B------:R1:W3:Y:S09]  /*8570*/  LDL.LU.S16 R0, [R1+0xbc] ;  /* 0x0000bc0001007983 */ /* 0x0002f20000300600 */
[----:B--2---:R-:W-:Y:S01]  /*8580*/  HMMA.16816.F32.BF16 R244, R40, R72, R12 ;  /* 0x0000004828f4723c */ /* 0x004fe2000004180c */
[----:B------:R1:W2:Y:S04]  /*8590*/  LDL.LU.S16 R13, [R1+0xc4] ;  /* 0x0000c400010d7983 */ /* 0x0002a80000300600 */
[----:B------:R1:W3:Y:S01]  /*85a0*/  LDL.LU.S16 R12, [R1+0xc0] ;  /* 0x0000c000010c7983 */ /* 0x0002e20000300600 */
[----:B------:R-:W-:-:S02]  /*85b0*/  IMAD.MOV.U32 R224, RZ, RZ, R88 ;  /* 0x000000ffffe07224 */ /* 0x000fc400078e0058 */
[----:B------:R-:W-:Y:S02]  /*85c0*/  IMAD.MOV.U32 R223, RZ, RZ, R6 ;  /* 0x000000ffffdf7224 */ /* 0x000fe400078e0006 */
[----:B------:R-:W-:Y:S01]  /*85d0*/  IMAD.MOV.U32 R6, RZ, RZ, R22 ;  /* 0x000000ffff067224 */ /* 0x000fe200078e0016 */
[----:B----4-:R-:W-:-:S05]  /*85e0*/  @!P4 HFMA2.BF16_V2 R10, -RZ.H0_H0, RZ.H0_H0, -R150.H0_H0 ;  /* 0x200000ffff0ac231 */ /* 0x010fca0000340996 */
[----:B------:R-:W-:-:S04]  /*85f0*/  PRMT R8, R10, 0x7610, R8 ;  /* 0x000076100a087816 */ /* 0x000fc80000000008 */
[----:B------:R-:W-:Y:S02]  /*8600*/  @!P4 PRMT R150, R8, 0x5410, RZ ;  /* 0x000054100896c816 */ /* 0x000fe400000000ff */
[----:B------:R-:W-:Y:S01]  /*8610*/  HMMA.16816.F32.BF16 R8, R32, R60, RZ ;  /* 0x0000003c2008723c */ /* 0x000fe200000418ff */
[----:B------:R-:W-:Y:S11]  /*8620*/  @!P1 HFMA2.BF16_V2 R2, -RZ.H0_H0, RZ.H0_H0, -R157.H0_H0 ;  /* 0x200000ffff029231 */ /* 0x000ff6000034099d */
[----:B------:R-:W-:Y:S11]  /*8630*/  @!UPT UIADD3 URZ, URZ, URZ, URZ ;  /* 0x0000003f3f3ff290 */ /* 0x000ff6000fffe03f */
[----:B------:R-:W-:Y:S01]  /*8640*/  @!UPT UIADD3 URZ, URZ, URZ, URZ ;  /* 0x0000003f3f3ff290 */ /* 0x000fe2000fffe03f */
[----:B------:R-:W-:Y:S01]  /*8650*/  HMMA.16816.F32.BF16 R232, R28, R72, R8 ;  /* 0x000000481ce8723c */ /* 0x000fe20000041808 */
[----:B------:R-:W-:-:S04]  /*8660*/  PRMT R49, R2, 0x7610, R49 ;  /* 0x0000761002317816 */ /* 0x000fc80000000031 */
[----:B------:R-:W-:Y:S01]  /*8670*/  @!P1 PRMT R157, R49, 0x5410, RZ ;  /* 0x00005410319d9816 */ /* 0x000fe200000000ff */
[----:B------:R-:W-:Y:S02]  /*8680*/  IMAD.MOV.U32 R49, RZ, RZ, R224 ;  /* 0x000000ffff317224 */ /* 0x000fe400078e00e0 */
[----:B------:R-:W-:Y:S02]  /*8690*/  IMAD.MOV.U32 R224, RZ, RZ, R222 ;  /* 0x000000ffffe07224 */ /* 0x000fe400078e00de */
[----:B------:R-:W-:Y:S02]  /*86a0*/  IMAD.MOV.U32 R225, RZ, RZ, R49 ;  /* 0x000000ffffe17224 */ /* 0x000fe400078e0031 */
[----:B------:R-:W-:Y:S02]  /*86b0*/  IMAD.MOV.U32 R49, RZ, RZ, R224 ;  /* 0x000000ffff317224 */ /* 0x000fe400078e00e0 */
[----:B------:R-:W-:Y:S01]  /*86c0*/  IMAD.MOV.U32 R224, RZ, RZ, R6 ;  /* 0x000000ffffe07224 */ /* 0x000fe200078e0006 */
[----:B--2---:R-:W-:-:S02]  /*86d0*/  @!P3 HFMA2.BF16_V2 R13, -RZ.H0_H0, RZ.H0_H0, -R155.H0_H0 ;  /* 0x200000ffff0db231 */ /* 0x004fc4000034099b */
[----:B---3--:R-:W-:-:S03]  /*86e0*/  @!P2 HFMA2.BF16_V2 R12, -RZ.H0_H0, RZ.H0_H0, -R154.H0_H0 ;  /* 0x200000ffff0ca231 */ /* 0x008fc6000034099a */
[----:B------:R-:W-:Y:S02]  /*86f0*/  PRMT R11, R13, 0x7610, R11 ;  /* 0x000076100d0b7816 */ /* 0x000fe4000000000b */
[----:B------:R-:W-:Y:S02]  /*8700*/  PRMT R8, R12, 0x7610, R8 ;  /* 0x000076100c087816 */ /* 0x000fe40000000008 */
[----:B------:R-:W-:Y:S02]  /*8710*/  @!P3 PRMT R155, R11, 0x5410, RZ ;  /* 0x000054100b9bb816 */ /* 0x000fe400000000ff */
[----:B------:R1:W2:Y:S01]  /*8720*/  LDL.LU.S16 R11, [R1+0xc8] ;  /* 0x0000c800010b7983 */ /* 0x0002a20000300600 */
[----:B------:R-:W-:-:S03]  /*8730*/  @!P2 PRMT R154, R8, 0x5410, RZ ;  /* 0x00005410089aa816 */ /* 0x000fc600000000ff */
[----:B------:R1:W3:Y:S04]  /*8740*/  LDL.LU.S16 R8, [R1+0xf0] ;  /* 0x0000f00001087983 */ /* 0x0002e80000300600 */
[----:B------:R1:W4:Y:S01]  /*8750*/  LDL.LU.S16 R6, [R1+0xf4] ;  /* 0x0000f40001067983 */ /* 0x0003220000300600 */
[----:B------:R-:W-:Y:S01]  /*8760*/  @!P5 HFMA2.BF16_V2 R0, -RZ.H0_H0, RZ.H0_H0, -R156.H0_H0 ;  /* 0x200000ffff00d231 */ /* 0x000fe2000034099c */
[----:B------:R-:W-:Y:S01]  /*8770*/  SHF.R.U32.HI R2, RZ, 0x8, R190 ;  /* 0x00000008ff027819 */ /* 0x000fe200000116be */
[----:B------:R-:W-:Y:S02]  /*8780*/  IMAD.MOV.U32 R22, RZ, RZ, R71 ;  /* 0x000000ffff167224 */ /* 0x000fe400078e0047 */
[----:B------:R-:W-:Y:S01]  /*8790*/  IMAD.MOV.U32 R71, RZ, RZ, R82 ;  /* 0x000000ffff477224 */ /* 0x000fe200078e0052 */
[----:B------:R-:W-:-:S02]  /*87a0*/  PRMT R14, R0, 0x7610, R14 ;  /* 0x00007610000e7816 */ /* 0x000fc4000000000e */
[----:B------:R-:W-:Y:S02]  /*87b0*/  LOP3.LUT R0, R197, 0xff, RZ, 0xc0, !PT ;  /* 0x000000ffc5007812 */ /* 0x000fe400078ec0ff */
[----:B------:R-:W-:Y:S01]  /*87c0*/  PRMT R82, R202, 0x5410, R2 ;  /* 0x00005410ca527816 */ /* 0x000fe20000000002 */
[----:B------:R-:W-:Y:S02]  /*87d0*/  FFMA.FTZ R2, R213, c[0x0][0x23c], -R17 ;  /* 0x00008f00d5027a23 */ /* 0x000fe40000010811 */
[----:B------:R-:W-:Y:S01]  /*87e0*/  IMAD.MOV.U32 R88, RZ, RZ, R81 ;  /* 0x000000ffff587224 */ /* 0x000fe200078e0051 */
[----:B------:R-:W-:Y:S01]  /*87f0*/  PRMT R81, R0, 0x5410, R196 ;  /* 0x0000541000517816 */ /* 0x000fe200000000c4 */
[----:B------:R1:W-:Y:S01]  /*8800*/  MUFU.EX2 R221, R2 ;  /* 0x0000000200dd7308 */ /* 0x0003e20000000800 */
[----:B------:R-:W-:-:S04]  /*8810*/  LOP3.LUT R0, R44, 0xffff, RZ, 0xc0, !PT ;  /* 0x0000ffff2c007812 */ /* 0x000fc800078ec0ff */
[----:B------:R-:W-:-:S04]  /*8820*/  SHF.R.U32.HI R0, RZ, 0x8, R0 ;  /* 0x00000008ff007819 */ /* 0x000fc80000011600 */
[----:B------:R-:W-:Y:S01]  /*8830*/  LOP3.LUT R0, R0, 0xffff, RZ, 0xc0, !PT ;  /* 0x0000ffff00007812 */ /* 0x000fe200078ec0ff */
[----:B-1----:R-:W-:-:S04]  /*8840*/  FFMA.FTZ R2, R110, c[0x0][0x23c], -R17 ;  /* 0x00008f006e027a23 */ /* 0x002fc80000010811 */
[----:B------:R-:W1:Y:S01]  /*8850*/  MUFU.EX2 R222, R2 ;  /* 0x0000000200de7308 */ /* 0x000e620000000800 */
[----:B------:R-:W-:Y:S02]  /*8860*/  @!P5 PRMT R156, R14, 0x5410, RZ ;  /* 0x000054100e9cd816 */ /* 0x000fe400000000ff */
[----:B------:R-:W-:Y:S02]  /*8870*/  ISETP.GE.U32.AND P5, PT, R217, R0, PT ;  /* 0x00000000d900720c */ /* 0x000fe40003fa6070 */
[----:B------:R-:W-:-:S04]  /*8880*/  LOP3.LUT R0, R44, 0xff, RZ, 0xc0, !PT ;  /* 0x000000ff2c007812 */ /* 0x000fc800078ec0ff */
[C---:B------:R-:W-:Y:S02]  /*8890*/  ISETP.GE.U32.AND P2, PT, R217.reuse, R0, PT ;  /* 0x00000000d900720c */ /* 0x040fe40003f46070 */
[----:B------:R-:W-:Y:S02]  /*88a0*/  SHF.R.U32.HI R0, RZ, 0x18, R44 ;  /* 0x00000018ff007819 */ /* 0x000fe4000001162c */
[----:B-1----:R-:W-:Y:S01]  /*88b0*/  F2FP.BF16.PACK_AB R5, R222, R221 ;  /* 0x000000ddde05723e */ /* 0x002fe200000010ff */
[--C-:B------:R-:W-:Y:S01]  /*88c0*/  FFMA.FTZ R2, R112, c[0x0][0x23c], -R18.reuse ;  /* 0x00008f0070027a23 */ /* 0x100fe20000010812 */
[----:B------:R-:W-:Y:S01]  /*88d0*/  ISETP.GE.U32.AND P3, PT, R217, R0, PT ;  /* 0x00000000d900720c */ /* 0x000fe20003f66070 */
[----:B------:R-:W-:Y:S01]  /*88e0*/  FFMA.FTZ R0, R219, c[0x0][0x23c], -R18 ;  /* 0x00008f00db007a23 */ /* 0x000fe20000010812 */
[C---:B------:R-:W-:Y:S01]  /*88f0*/  PRMT R145, R5.reuse, 0x7610, R145 ;  /* 0x0000761005917816 */ /* 0x040fe20000000091 */
[----:B------:R-:W-:Y:S01]  /*8900*/  MUFU.EX2 R219, R2 ;  /* 0x0000000200db7308 */ /* 0x000fe20000000800 */
[----:B------:R-:W-:-:S07]  /*8910*/  PRMT R144, R5, 0x7632, R144 ;  /* 0x0000763205907816 */ /* 0x000fce0000000090 */
[----:B------:R1:W1:Y:S01]  /*8920*/  MUFU.EX2 R220, R0 ;  /* 0x0000000000dc7308 */ /* 0x0002620000000800 */
[----:B------:R-:W-:Y:S02]  /*8930*/  PRMT R84, R145, 0x5410, R144 ;  /* 0x0000541091547816 */ /* 0x000fe40000000090 */
[----:B-1----:R-:W-:-:S04]  /*8940*/  SHF.R.U32.HI R0, RZ, 0x10, R44 ;  /* 0x00000010ff007819 */ /* 0x002fc8000001162c */
[----:B------:R-:W-:Y:S01]  /*8950*/  LOP3.LUT R0, R0, 0xff, RZ, 0xc0, !PT ;  /* 0x000000ff00007812 */ /* 0x000fe200078ec0ff */
[----:B------:R-:W-:Y:S02]  /*8960*/  IMAD.MOV.U32 R212, RZ, RZ, R225 ;  /* 0x000000ffffd47224 */ /* 0x000fe400078e00e1 */
[----:B------:R-:W-:Y:S02]  /*8970*/  IMAD.MOV.U32 R225, RZ, RZ, R49 ;  /* 0x000000ffffe17224 */ /* 0x000fe400078e0031 */
[----:B------:R-:W-:Y:S02]  /*8980*/  IMAD.MOV.U32 R49, RZ, RZ, R224 ;  /* 0x000000ffff317224 */ /* 0x000fe400078e00e0 */
[----:B------:R-:W-:Y:S02]  /*8990*/  IMAD.MOV.U32 R224, RZ, RZ, R223 ;  /* 0x000000ffffe07224 */ /* 0x000fe400078e00df */
[----:B------:R-:W-:Y:S01]  /*89a0*/  IMAD.MOV.U32 R223, RZ, RZ, R7 ;  /* 0x000000ffffdf7224 */ /* 0x000fe200078e0007 */
[----:B------:R-:W-:-:S02]  /*89b0*/  LOP3.LUT R7, R51, 0xff, RZ, 0xc0, !PT ;  /* 0x000000ff33077812 */ /* 0x000fc400078ec0ff */
[----:B------:R-:W-:Y:S01]  /*89c0*/  ISETP.GE.U32.AND P1, PT, R217, R77, PT ;  /* 0x0000004dd900720c */ /* 0x000fe20003f26070 */
[----:B--2---:R-:W-:Y:S02]  /*89d0*/  @!P2 HFMA2.BF16_V2 R11, -RZ.H0_H0, RZ.H0_H0, -R145.H0_H0 ;  /* 0x200000ffff0ba231 */ /* 0x004fe40000340991 */
[----:B---3--:R-:W-:-:S03]  /*89e0*/  @!P5 HFMA2.BF16_V2 R8, -RZ.H0_H0, RZ.H0_H0, -R144.H0_H0 ;  /* 0x200000ffff08d231 */ /* 0x008fc60000340990 */
[----:B------:R-:W-:-:S04]  /*89f0*/  PRMT R10, R11, 0x7610, R10 ;  /* 0x000076100b0a7816 */ /* 0x000fc8000000000a */
[----:B------:R-:W-:Y:S02]  /*8a00*/  @!P2 PRMT R145, R10, 0x5410, RZ ;  /* 0x000054100a91a816 */ /* 0x000fe400000000ff */
[C---:B------:R-:W-:Y:S02]  /*8a10*/  ISETP.GE.U32.AND P2, PT, R217.reuse, R0, PT ;  /* 0x00000000d900720c */ /* 0x040fe40003f46070 */
[----:B------:R-:W-:Y:S02]  /*8a20*/  PRMT R2, R8, 0x7610, R2 ;  /* 0x0000761008027816 */ /* 0x000fe40000000002 */
[----:B------:R-:W-:Y:S02]  /*8a30*/  LOP3.LUT R0, R124, 0xff, RZ, 0xc0, !PT ;  /* 0x000000ff7c007812 */ /* 0x000fe400078ec0ff */
[----:B------:R-:W-:Y:S02]  /*8a40*/  @!P5 PRMT R144, R2, 0x5410, RZ ;  /* 0x000054100290d816 */ /* 0x000fe400000000ff */
[----:B------:R-:W-:-:S02]  /*8a50*/  ISETP.GE.U32.AND P5, PT, R217, R0, PT ;  /* 0x00000000d900720c */ /* 0x000fc40003fa6070 */
[----:B------:R-:W-:-:S04]  /*8a60*/  F2FP.BF16.PACK_AB R0, R219, R220 ;  /* 0x000000dcdb00723e */ /* 0x000fc800000010ff */
[----:B------:R-:W-:-:S05]  /*8a70*/  PRMT R143, R0, 0x7610, R143 ;  /* 0x00007610008f7816 */ /* 0x000fca000000008f */
[----:B----4-:R-:W-:Y:S01]  /*8a80*/  @!P2 HFMA2.BF16_V2 R6, -RZ.H0_H0, RZ.H0_H0, -R143.H0_H0 ;  /* 0x200000ffff06a231 */ /* 0x010fe2000034098f */
[----:B------:R-:W-:-:S04]  /*8a90*/  PRMT R142, R0, 0x7632, R142 ;  /* 0x00007632008e7816 */ /* 0x000fc8000000008e */
[----:B------:R-:W-:Y:S02]  /*8aa0*/  PRMT R9, R6, 0x7610, R9 ;  /* 0x0000761006097816 */ /* 0x000fe40000000009 */
[----:B------:R-:W-:Y:S02]  /*8ab0*/  LOP3.LUT R8, R83, 0xff, RZ, 0xc0, !PT ;  /* 0x000000ff53087812 */ /* 0x000fe400078ec0ff */
[----:B------:R-:W-:Y:S02]  /*8ac0*/  PRMT R83, R143, 0x5410, R142 ;  /* 0x000054108f537816 */ /* 0x000fe4000000008e */
[----:B------:R-:W-:Y:S02]  /*8ad0*/  @!P2 PRMT R143, R9, 0x5410, RZ ;  /* 0x00005410098fa816 */ /* 0x000fe400000000ff */
[----:B------:R1:W2:Y:S01]  /*8ae0*/  LDL.LU.S16 R9, [R1+0xf8] ;  /* 0x0000f80001097983 */ /* 0x0002a20000300600 */
[----:B------:R-:W-:Y:S02]  /*8af0*/  LOP3.LUT R0, R51, 0xffff, RZ, 0xc0, !PT ;  /* 0x0000ffff33007812 */ /* 0x000fe400078ec0ff */
[----:B------:R-:W-:-:S02]  /*8b00*/  SHF.R.U32.HI R2, RZ, 0x10, R51 ;  /* 0x00000010ff027819 */ /* 0x000fc40000011633 */
[----:B------:R-:W-:Y:S02]  /*8b10*/  SHF.R.U32.HI R6, RZ, 0x18, R51 ;  /* 0x00000018ff067819 */ /* 0x000fe40000011633 */
[----:B------:R-:W-:Y:S02]  /*8b20*/  SHF.R.U32.HI R5, RZ, 0x8, R0 ;  /* 0x00000008ff057819 */ /* 0x000fe40000011600 */
[----:B------:R-:W-:Y:S02]  /*8b30*/  LOP3.LUT R0, R2, 0xff, RZ, 0xc0, !PT ;  /* 0x000000ff02007812 */ /* 0x000fe400078ec0ff */
[----:B------:R-:W-:Y:S02]  /*8b40*/  PRMT R77, R7, 0x5410, R5 ;  /* 0x00005410074d7816 */ /* 0x000fe40000000005 */
[----:B------:R-:W-:Y:S01]  /*8b50*/  PRMT R76, R0, 0x5410, R6 ;  /* 0x00005410004c7816 */ /* 0x000fe20000000006 */
[----:B------:R1:W3:Y:S04]  /*8b60*/  LDL.LU.S16 R7, [R1+0x100] ;  /* 0x0001000001077983 */ /* 0x0002e80000300600 */
[----:B------:R1:W4:Y:S04]  /*8b70*/  LDL.LU.S16 R6, [R1+0xfc] ;  /* 0x0000fc0001067983 */ /* 0x0003280000300600 */
[----:B------:R1:W3:Y:S04]  /*8b80*/  LDL.LU.S16 R11, [R1+0x108] ;  /* 0x00010800010b7983 */ /* 0x0002e80000300600 */
[----:B------:R1:W4:Y:S01]  /*8b90*/  LDL.LU.S16 R10, [R1+0x104] ;  /* 0x00010400010a7983 */ /* 0x0003220000300600 */
[----:B------:R-:W-:-:S02]  /*8ba0*/  SHF.R.U32.HI R2, RZ, 0x8, R118 ;  /* 0x00000008ff027819 */ /* 0x000fc40000011676 */
[----:B------:R-:W-:Y:S01]  /*8bb0*/  LOP3.LUT R0, R120, 0xff, RZ, 0xc0, !PT ;  /* 0x000000ff78007812 */ /* 0x000fe200078ec0ff */
[--C-:B------:R-:W-:Y:S01]  /*8bc0*/  FFMA.FTZ R5, R117, c[0x0][0x23c], -R17.reuse ;  /* 0x00008f0075057a23 */ /* 0x100fe20000010811 */
[----:B------:R-:W-:Y:S01]  /*8bd0*/  PRMT R73, R123, 0x5410, R2 ;  /* 0x000054107b497816 */ /* 0x000fe20000000002 */
[----:B------:R-:W-:Y:S01]  /*8be0*/  FFMA.FTZ R2, R111, c[0x0][0x23c], -R17 ;  /* 0x00008f006f027a23 */ /* 0x000fe20000010811 */
[----:B------:R-:W-:Y:S01]  /*8bf0*/  PRMT R72, R0, 0x5410, R122 ;  /* 0x0000541000487816 */ /* 0x000fe2000000007a */
[----:B------:R-:W-:Y:S01]  /*8c00*/  IMAD.MOV.U32 R50, RZ, RZ, R212 ;  /* 0x000000ffff327224 */ /* 0x000fe200078e00d4 */
[----:B------:R-:W-:Y:S01]  /*8c10*/  SHF.R.U32.HI R0, RZ, 0x8, R52 ;  /* 0x00000008ff007819 */ /* 0x000fe20000011634 */
[----:B------:R-:W-:Y:S01]  /*8c20*/  MUFU.EX2 R212, R5 ;  /* 0x0000000500d47308 */ /* 0x000fe20000000800 */
[----:B------:R-:W-:Y:S02]  /*8c30*/  IMAD.MOV.U32 R226, RZ, RZ, R223 ;  /* 0x000000ffffe27224 */ /* 0x000fe400078e00df */
[----:B------:R-:W-:Y:S01]  /*8c40*/  IMAD.MOV.U32 R223, RZ, RZ, R71 ;  /* 0x000000ffffdf7224 */ /* 0x000fe200078e0047 */
[----:B------:R-:W-:-:S04]  /*8c50*/  PRMT R71, R56, 0x5410, R0 ;  /* 0x0000541038477816 */ /* 0x000fc80000000000 */
[----:B------:R1:W1:Y:S01]  /*8c60*/  MUFU.EX2 R213, R2 ;  /* 0x0000000200d57308 */ /* 0x0002620000000800 */
[----:B------:R-:W-:-:S04]  /*8c70*/  SHF.R.U32.HI R0, RZ, 0x8, R141 ;  /* 0x00000008ff007819 */ /* 0x000fc8000001168d */
[----:B------:R-:W-:Y:S01]  /*8c80*/  LOP3.LUT R0, R0, 0xffff, RZ, 0xc0, !PT ;  /* 0x0000ffff00007812 */ /* 0x000fe200078ec0ff */
[----:B------:R-:W-:Y:S01]  /*8c90*/  IMAD.MOV.U32 R85, RZ, RZ, R19 ;  /* 0x000000ffff557224 */ /* 0x000fe200078e0013 */
[----:B-1----:R-:W-:-:S04]  /*8ca0*/  SHF.R.U32.HI R2, RZ, 0x8, R54 ;  /* 0x00000008ff027819 */ /* 0x002fc80000011636 */
[----:B------:R-:W-:Y:S02]  /*8cb0*/  PRMT R65, R58, 0x5410, R2 ;  /* 0x000054103a417816 */ /* 0x000fe40000000002 */
[----:B------:R-:W-:-:S04]  /*8cc0*/  LOP3.LUT R2, R115, 0xff, RZ, 0xc0, !PT ;  /* 0x000000ff73027812 */ /* 0x000fc800078ec0ff */
[----:B------:R-:W-:Y:S02]  /*8cd0*/  PRMT R58, R2, 0x5410, R116 ;  /* 0x00005410023a7816 */ /* 0x000fe40000000074 */
[C---:B------:R-:W-:Y:S02]  /*8ce0*/  ISETP.GE.U32.AND P4, PT, R217.reuse, R80, PT ;  /* 0x00000050d900720c */ /* 0x040fe40003f86070 */
[----:B------:R-:W-:Y:S01]  /*8cf0*/  ISETP.GE.U32.AND P2, PT, R217, R8, PT ;  /* 0x00000008d900720c */ /* 0x000fe20003f46070 */
[----:B------:R-:W-:Y:S01]  /*8d00*/  IMAD.MOV.U32 R13, RZ, RZ, R27 ;  /* 0x000000ffff0d7224 */ /* 0x000fe200078e001b */
[----:B------:R-:W-:Y:S01]  /*8d10*/  LOP3.LUT R8, R46, 0xff, RZ, 0xc0, !PT ;  /* 0x000000ff2e087812 */ /* 0x000fe200078ec0ff */
        /* <DEDUP_REMOVED lines=10> */
[----:B--2---:R-:W-:-:S05]  /*8dc0*/  @!P3 HFMA2.BF16_V2 R9, -RZ.H0_H0, RZ.H0_H0, -R142.H0_H0 ;  /* 0x200000ffff09b231 */ /* 0x004fca000034098e */
[----:B------:R-:W-:-:S04]  /*8dd0*/  PRMT R5, R9, 0x7610, R5 ;  /* 0x0000761009057816 */ /* 0x000fc80000000005 */
[----:B------:R-:W-:Y:S02]  /*8de0*/  @!P3 PRMT R142, R5, 0x5410, RZ ;  /* 0x00005410058eb816 */ /* 0x000fe400000000ff */
[----:B------:R-:W-:Y:S02]  /*8df0*/  ISETP.GE.U32.AND P3, PT, R217, R0, PT ;  /* 0x00000000d900720c */ /* 0x000fe40003f66070 */
[----:B------:R-:W-:-:S04]  /*8e00*/  F2FP.BF16.PACK_AB R0, R213, R212 ;  /* 0x000000d4d500723e */ /* 0x000fc800000010ff */
[C---:B------:R-:W-:Y:S02]  /*8e10*/  PRMT R141, R0.reuse, 0x7610, R141 ;  /* 0x00007610008d7816 */ /* 0x040fe4000000008d */
[----:B------:R-:W-:Y:S02]  /*8e20*/  PRMT R140, R0, 0x7632, R140 ;  /* 0x00007632008c7816 */ /* 0x000fe4000000008c */
[----:B------:R-:W-:Y:S01]  /*8e30*/  LOP3.LUT R5, R113, 0xff, RZ, 0xc0, !PT ;  /* 0x000000ff71057812 */ /* 0x000fe200078ec0ff */
[----:B---3--:R-:W-:Y:S02]  /*8e40*/  @!P6 HFMA2.BF16_V2 R7, -RZ.H0_H0, RZ.H0_H0, -R141.H0_H0 ;  /* 0x200000ffff07e231 */ /* 0x008fe4000034098d */
[----:B----4-:R-:W-:Y:S01]  /*8e50*/  @!P3 HFMA2.BF16_V2 R6, -RZ.H0_H0, RZ.H0_H0, -R140.H0_H0 ;  /* 0x200000ffff06b231 */ /* 0x010fe2000034098c */
[----:B------:R-:W-:Y:S02]  /*8e60*/  SHF.R.U32.HI R0, RZ, 0x10, R48 ;  /* 0x00000010ff007819 */ /* 0x000fe40000011630 */
[----:B------:R-:W-:-:S02]  /*8e70*/  PRMT R19, R5, 0x5410, R114 ;  /* 0x0000541005137816 */ /* 0x000fc40000000072 */
[----:B------:R-:W-:Y:S02]  /*8e80*/  PRMT R5, R7, 0x7610, R5 ;  /* 0x0000761007057816 */ /* 0x000fe40000000005 */
[----:B------:R-:W-:Y:S02]  /*8e90*/  PRMT R2, R6, 0x7610, R2 ;  /* 0x0000761006027816 */ /* 0x000fe40000000002 */
[----:B------:R-:W-:Y:S02]  /*8ea0*/  LOP3.LUT R0, R0, 0xff, RZ, 0xc0, !PT ;  /* 0x000000ff00007812 */ /* 0x000fe400078ec0ff */
[----:B------:R-:W-:Y:S02]  /*8eb0*/  PRMT R80, R141, 0x5410, R140 ;  /* 0x000054108d507816 */ /* 0x000fe4000000008c */
[----:B------:R-:W-:Y:S02]  /*8ec0*/  @!P6 PRMT R141, R5, 0x5410, RZ ;  /* 0x00005410058de816 */ /* 0x000fe400000000ff */
[----:B------:R-:W-:-:S02]  /*8ed0*/  @!P3 PRMT R140, R2, 0x5410, RZ ;  /* 0x00005410028cb816 */ /* 0x000fc400000000ff */
[----:B------:R-:W-:Y:S02]  /*8ee0*/  ISETP.GE.U32.AND P6, PT, R217, R0, PT ;  /* 0x00000000d900720c */ /* 0x000fe40003fc6070 */
[----:B------:R-:W-:Y:S02]  /*8ef0*/  SHF.R.U32.HI R2, RZ, 0x8, R175 ;  /* 0x00000008ff027819 */ /* 0x000fe400000116af */
[----:B------:R-:W-:Y:S02]  /*8f00*/  LOP3.LUT R0, R46, 0xffff, RZ, 0xc0, !PT ;  /* 0x0000ffff2e007812 */ /* 0x000fe400078ec0ff */
[----:B------:R-:W-:Y:S02]  /*8f10*/  SHF.R.U32.HI R6, RZ, 0x10, R46 ;  /* 0x00000010ff067819 */ /* 0x000fe4000001162e */
[----:B------:R-:W-:Y:S02]  /*8f20*/  LOP3.LUT R5, R2, 0xffff, RZ, 0xc0, !PT ;  /* 0x0000ffff02057812 */ /* 0x000fe400078ec0ff */
[----:B------:R-:W-:-:S02]  /*8f30*/  SHF.R.U32.HI R2, RZ, 0x8, R0 ;  /* 0x00000008ff027819 */ /* 0x000fc40000011600 */
[----:B------:R-:W-:Y:S02]  /*8f40*/  SHF.R.U32.HI R7, RZ, 0x18, R46 ;  /* 0x00000018ff077819 */ /* 0x000fe4000001162e */
[----:B------:R-:W-:Y:S02]  /*8f50*/  LOP3.LUT R0, R6, 0xff, RZ, 0xc0, !PT ;  /* 0x000000ff06007812 */ /* 0x000fe400078ec0ff */
[----:B------:R-:W-:Y:S01]  /*8f60*/  PRMT R57, R8, 0x5410, R2 ;  /* 0x0000541008397816 */ /* 0x000fe20000000002 */
[--C-:B------:R-:W-:Y:S01]  /*8f70*/  FFMA.FTZ R2, R121, c[0x0][0x23c], -R18.reuse ;  /* 0x00008f0079027a23 */ /* 0x100fe20000010812 */
[----:B------:R-:W-:Y:S02]  /*8f80*/  PRMT R56, R0, 0x5410, R7 ;  /* 0x0000541000387816 */ /* 0x000fe40000000007 */
[----:B------:R-:W-:Y:S01]  /*8f90*/  ISETP.GE.U32.AND P3, PT, R217, R5, PT ;  /* 0x00000005d900720c */ /* 0x000fe20003f66070 */
[----:B------:R-:W-:Y:S01]  /*8fa0*/  FFMA.FTZ R5, R119, c[0x0][0x23c], -R18 ;  /* 0x00008f0077057a23 */ /* 0x000fe20000010812 */
[----:B------:R-:W-:Y:S01]  /*8fb0*/  LOP3.LUT R0, R45, 0xffff, RZ, 0xc0, !PT ;  /* 0x0000ffff2d007812 */ /* 0x000fe200078ec0ff */
[----:B------:R1:W-:Y:S08]  /*8fc0*/  MUFU.EX2 R203, R2 ;  /* 0x0000000200cb7308 */ /* 0x0003f00000000800 */
[----:B------:R2:W3:Y:S01]  /*8fd0*/  MUFU.EX2 R202, R5 ;  /* 0x0000000500ca7308 */ /* 0x0004e20000000800 */
[----:B-1----:R-:W-:-:S02]  /*8fe0*/  SHF.R.U32.HI R2, RZ, 0x8, R0 ;  /* 0x00000008ff027819 */ /* 0x002fc40000011600 */
[----:B------:R-:W-:-:S04]  /*8ff0*/  LOP3.LUT R0, R45, 0xff, RZ, 0xc0, !PT ;  /* 0x000000ff2d007812 */ /* 0x000fc800078ec0ff */
[----:B------:R-:W-:Y:S02]  /*9000*/  PRMT R16, R0, 0x5410, R2 ;  /* 0x0000541000107816 */ /* 0x000fe40000000002 */
[----:B------:R-:W-:Y:S02]  /*9010*/  SHF.R.U32.HI R2, RZ, 0x10, R45 ;  /* 0x00000010ff027819 */ /* 0x000fe4000001162d */
[----:B------:R-:W-:Y:S02]  /*9020*/  LOP3.LUT R0, R47, 0xffff, RZ, 0xc0, !PT ;  /* 0x0000ffff2f007812 */ /* 0x000fe400078ec0ff */
[----:B--2---:R-:W-:Y:S02]  /*9030*/  SHF.R.U32.HI R5, RZ, 0x10, R47 ;  /* 0x00000010ff057819 */ /* 0x004fe4000001162f */
[----:B------:R-:W-:Y:S02]  /*9040*/  LOP3.LUT R6, R2, 0xff, RZ, 0xc0, !PT ;  /* 0x000000ff02067812 */ /* 0x000fe400078ec0ff */
[----:B------:R-:W-:-:S02]  /*9050*/  SHF.R.U32.HI R2, RZ, 0x8, R0 ;  /* 0x00000008ff027819 */ /* 0x000fc40000011600 */
[----:B------:R-:W-:Y:S02]  /*9060*/  SHF.R.U32.HI R7, RZ, 0x18, R47 ;  /* 0x00000018ff077819 */ /* 0x000fe4000001162f */
[----:B------:R-:W-:-:S04]  /*9070*/  LOP3.LUT R0, R5, 0xff, RZ, 0xc0, !PT ;  /* 0x000000ff05007812 */ /* 0x000fc800078ec0ff */
[----:B------:R-:W-:Y:S02]  /*9080*/  PRMT R51, R0, 0x5410, R7 ;  /* 0x0000541000337816 */ /* 0x000fe40000000007 */
[----:B---3--:R-:W-:-:S04]  /*9090*/  F2FP.BF16.PACK_AB R0, R202, R203 ;  /* 0x000000cbca00723e */ /* 0x008fc800000010ff */
[----:B------:R-:W-:Y:S02]  /*90a0*/  PRMT R61, R0, 0x7632, R61 ;  /* 0x00007632003d7816 */ /* 0x000fe4000000003d */
[----:B------:R-:W-:-:S03]  /*90b0*/  SHF.R.U32.HI R9, RZ, 0x18, R45 ;  /* 0x00000018ff097819 */ /* 0x000fc6000001162d */
[----:B------:R-:W-:Y:S01]  /*90c0*/  @!P0 HFMA2.BF16_V2 R10, -RZ.H0_H0, RZ.H0_H0, -R61.H0_H0 ;  /* 0x200000ffff0a8231 */ /* 0x000fe2000034093d */
[----:B------:R-:W-:Y:S02]  /*90d0*/  PRMT R53, R6, 0x5410, R9 ;  /* 0x0000541006357816 */ /* 0x000fe40000000009 */
[----:B------:R-:W-:Y:S02]  /*90e0*/  PRMT R64, R0, 0x7610, R64 ;  /* 0x0000761000407816 */ /* 0x000fe40000000040 */
[----:B------:R-:W-:Y:S02]  /*90f0*/  PRMT R6, R10, 0x7610, R6 ;  /* 0x000076100a067816 */ /* 0x000fe40000000006 */
[----:B------:R-:W-:Y:S02]  /*9100*/  PRMT R55, R64, 0x5410, R61 ;  /* 0x0000541040377816 */ /* 0x000fe4000000003d */
[----:B------:R-:W-:Y:S02]  /*9110*/  @!P0 PRMT R61, R6, 0x5410, RZ ;  /* 0x00005410063d8816 */ /* 0x000fe400000000ff */
[----:B------:R1:W2:Y:S01]  /*9120*/  LDL.LU.S16 R6, [R1+0x10c] ;  /* 0x00010c0001067983 */ /* 0x0002a20000300600 */
[----:B------:R-:W-:Y:S01]  /*9130*/  LOP3.LUT R8, R47, 0xff, RZ, 0xc0, !PT ;  /* 0x000000ff2f087812 */ /* 0x000fe200078ec0ff */
[----:B------:R-:W-:-:S03]  /*9140*/  FFMA.FTZ R0, R126, c[0x0][0x23c], -R17 ;  /* 0x00008f007e007a23 */ /* 0x000fc60000010811 */
[----:B------:R-:W-:Y:S01]  /*9150*/  PRMT R52, R8, 0x5410, R2 ;  /* 0x0000541008347816 */ /* 0x000fe20000000002 */
[----:B------:R-:W-:Y:S01]  /*9160*/  FFMA.FTZ R2, R125, c[0x0][0x23c], -R17 ;  /* 0x00008f007d027a23 */ /* 0x000fe20000010811 */
[----:B------:R3:W-:Y:S08]  /*9170*/  MUFU.EX2 R197, R0 ;  /* 0x0000000000c57308 */ /* 0x0007f00000000800 */
[----:B------:R-:W4:Y:S01]  /*9180*/  MUFU.EX2 R196, R2 ;  /* 0x0000000200c47308 */ /* 0x000f220000000800 */
[----:B---3--:R-:W-:-:S04]  /*9190*/  LOP3.LUT R0, R48, 0xff, RZ, 0xc0, !PT ;  /* 0x000000ff30007812 */ /* 0x008fc800078ec0ff */
[----:B------:R-:W-:Y:S01]  /*91a0*/  ISETP.GE.U32.AND P0, PT, R217, R0, PT ;  /* 0x00000000d900720c */ /* 0x000fe20003f06070 */
[----:B------:R-:W-:Y:S01]  /*91b0*/  @!P5 HFMA2.BF16_V2 R11, -RZ.H0_H0, RZ.H0_H0, -R64.H0_H0 ;  /* 0x200000ffff0bd231 */ /* 0x000fe20000340940 */
[----:B----4-:R-:W-:-:S04]  /*91c0*/  F2FP.BF16.PACK_AB R2, R197, R196 ;  /* 0x000000c4c502723e */ /* 0x010fc800000010ff */
[----:B------:R-:W-:Y:S02]  /*91d0*/  PRMT R7, R11, 0x7610, R7 ;  /* 0x000076100b077816 */ /* 0x000fe40000000007 */
[----:B------:R-:W-:Y:S02]  /*91e0*/  PRMT R60, R2, 0x7610, R60 ;  /* 0x00007610023c7816 */ /* 0x000fe4000000003c */
[----:B------:R-:W-:Y:S01]  /*91f0*/  SHF.R.U32.HI R0, RZ, 0x18, R48 ;  /* 0x00000018ff007819 */ /* 0x000fe20000011630 */
[----:B------:R-:W-:Y:S01]  /*9200*/  IMAD R175, R4, 0x2, R174 ;  /* 0x0000000204af7824 */ /* 0x000fe200078e02ae */
[----:B------:R-:W-:Y:S01]  /*9210*/  @!P5 PRMT R64, R7, 0x5410, RZ ;  /* 0x000054100740d816 */ /* 0x000fe200000000ff */
[----:B------:R-:W-:Y:S01]  /*9220*/  ULEA UR7, UR22, UR20, 0x6 ;  /* 0x0000001416077291 */ /* 0x000fe2000f8e303f */
[----:B------:R-:W-:Y:S01]  /*9230*/  ISETP.GE.U32.AND P5, PT, R217, R0, PT ;  /* 0x00000000d900720c */ /* 0x000fe20003fa6070 */
[----:B------:R-:W-:Y:S02]  /*9240*/  IMAD.MOV.U32 R118, RZ, RZ, R15 ;  /* 0x000000ffff767224 */ /* 0x000fe400078e000f */
[----:B------:R-:W-:-:S02]  /*9250*/  IMAD.SHL.U32 R0, R12, 0x2, RZ ;  /* 0x000000020c007824 */ /* 0x000fc400078e00ff */
[----:B------:R-:W-:Y:S01]  /*9260*/  FFMA.FTZ R15, R133, c[0x0][0x23c], -R17 ;  /* 0x00008f00850f7a23 */ /* 0x000fe20000010811 */
[----:B------:R-:W-:Y:S01]  /*9270*/  PRMT R59, R2, 0x7632, R59 ;  /* 0x00007632023b7816 */ /* 0x000fe2000000003b */
[----:B------:R-:W-:Y:S02]  /*9280*/  IMAD.MOV.U32 R114, RZ, RZ, R23 ;  /* 0x000000ffff727224 */ /* 0x000fe400078e0017 */
[----:B------:R-:W-:Y:S02]  /*9290*/  IMAD.MOV.U32 R116, RZ, RZ, R21 ;  /* 0x000000ffff747224 */ /* 0x000fe400078e0015 */
[----:B------:R-:W-:Y:S02]  /*92a0*/  IMAD.MOV.U32 R119, RZ, RZ, R22 ;  /* 0x000000ffff777224 */ /* 0x000fe400078e0016 */
[----:B------:R-:W-:Y:S01]  /*92b0*/  IMAD.MOV.U32 R133, RZ, RZ, R20 ;  /* 0x000000ffff857224 */ /* 0x000fe200078e0014 */
[----:B------:R-:W-:Y:S01]  /*92c0*/  UIADD3 UR7, UR7, -0x40, URZ ;  /* 0xffffffc007077890 */ /* 0x000fe2000fffe03f */
[----:B------:R-:W3:Y:S01]  /*92d0*/  LDSM.16.MT88.4 R20, [R175+0x6000] ;  /* 0x00600000af14783b */ /* 0x000ee20000004200 */
[----:B------:R-:W-:Y:S01]  /*92e0*/  IMAD R0, R13, c[0x0][0x228], R0 ;  /* 0x00008a000d007a24 */ /* 0x000fe200078e0200 */
[----:B------:R-:W-:Y:S01]  /*92f0*/  LOP3.LUT R2, R48, 0xffff, RZ, 0xc0, !PT ;  /* 0x0000ffff30027812 */ /* 0x000fe200078ec0ff */
[----:B------:R-:W-:Y:S01]  /*9300*/  USHF.R.S32.HI UR6, URZ, 0x1f, UR7 ;  /* 0x0000001f3f067899 */ /* 0x000fe20008011407 */
[----:B------:R-:W-:Y:S01]  /*9310*/  PRMT R54, R60, 0x5410, R59 ;  /* 0x000054103c367816 */ /* 0x000fe2000000003b */
[----:B------:R-:W-:-:S02]  /*9320*/  IMAD.MOV.U32 R120, RZ, RZ, R85 ;  /* 0x000000ffff787224 */ /* 0x000fc400078e0055 */
[----:B------:R-:W-:Y:S02]  /*9330*/  IMAD.MOV.U32 R85, RZ, RZ, R26 ;  /* 0x000000ffff557224 */ /* 0x000fe400078e001a */
[----:B------:R-:W-:Y:S02]  /*9340*/  IMAD.MOV.U32 R115, RZ, RZ, R24 ;  /* 0x000000ffff737224 */ /* 0x000fe400078e0018 */
[----:B------:R-:W-:Y:S02]  /*9350*/  IMAD.MOV.U32 R121, RZ, RZ, R27 ;  /* 0x000000ffff797224 */ /* 0x000fe400078e001b */
[--C-:B------:R-:W-:Y:S02]  /*9360*/  FFMA.FTZ R47, R189, c[0x0][0x23c], -R18.reuse ;  /* 0x00008f00bd2f7a23 */ /* 0x100fe40000010812 */
[----:B------:R-:W-:Y:S01]  /*9370*/  FFMA.FTZ R48, R138, c[0x0][0x23c], -R18 ;  /* 0x00008f008a307a23 */ /* 0x000fe20000010812 */
[----:B------:R4:W-:Y:S01]  /*9380*/  MUFU.EX2 R189, R15 ;  /* 0x0000000f00bd7308 */ /* 0x0009e20000000800 */
[----:B------:R-:W-:-:S02]  /*9390*/  IMAD.MOV.U32 R138, RZ, RZ, R107 ;  /* 0x000000ffff8a7224 */ /* 0x000fc400078e006b */
[----:B------:R-:W-:Y:S01]  /*93a0*/  FFMA.FTZ R17, R132, c[0x0][0x23c], -R17 ;  /* 0x00008f0084117a23 */ /* 0x000fe20000010811 */
[----:B---3--:R-:W-:Y:S01]  /*93b0*/  HMMA.16816.F32.BF16 R8, R36, R20, RZ ;  /* 0x000000142408723c */ /* 0x008fe200000418ff */
[----:B----4-:R-:W-:-:S03]  /*93c0*/  HSET2.LE.AND R15, R72, R128, PT ;  /* 0x00000080480f7233 */ /* 0x010fc60003803000 */
[----:B------:R-:W-:Y:S01]  /*93d0*/  MUFU.EX2 R72, R48 ;  /* 0x0000003000487308 */ /* 0x000fe20000000800 */
[----:B------:R-:W-:Y:S02]  /*93e0*/  IMAD.MOV.U32 R123, RZ, RZ, R50 ;  /* 0x000000ffff7b7224 */ /* 0x000fe400078e0032 */
[----:B------:R-:W-:Y:S02]  /*93f0*/  IMAD.MOV.U32 R111, RZ, RZ, R49 ;  /* 0x000000ffff6f7224 */ /* 0x000fe400078e0031 */
[--C-:B------:R-:W-:Y:S02]  /*9400*/  FFMA.FTZ R49, R135, c[0x0][0x23c], -R18.reuse ;  /* 0x00008f0087317a23 */ /* 0x100fe40000010812 */
[----:B------:R-:W-:Y:S01]  /*9410*/  FFMA.FTZ R50, R134, c[0x0][0x23c], -R18 ;  /* 0x00008f0086327a23 */ /* 0x000fe20000010812 */
[----:B------:R3:W-:Y:S01]  /*9420*/  MUFU.EX2 R190, R17 ;  /* 0x0000001100be7308 */ /* 0x0007e20000000800 */
[----:B------:R-:W-:Y:S01]  /*9430*/  IMAD.MOV.U32 R132, RZ, RZ, R127 ;  /* 0x000000ffff847224 */ /* 0x000fe200078e007f */
[----:B------:R-:W-:-:S02]  /*9440*/  HSET2.LE.AND R18, R71, R128, PT ;  /* 0x0000008047127233 */ /* 0x000fc40003803000 */
[----:B------:R-:W-:-:S04]  /*9450*/  HSET2.LE.AND R19, R19, R128, PT ;  /* 0x0000008013137233 */ /* 0x000fc80003803000 */
[----:B------:R-:W-:Y:S01]  /*9460*/  MUFU.EX2 R71, R49 ;  /* 0x0000003100477308 */ /* 0x000fe20000000800 */
[--C-:B------:R-:W-:Y:S01]  /*9470*/  HSET2.LE.AND R16, R16, R128.reuse, PT ;  /* 0x0000008010107233 */ /* 0x100fe20003803000 */
[----:B------:R-:W-:Y:S02]  /*9480*/  IMAD.MOV.U32 R117, RZ, RZ, R14 ;  /* 0x000000ffff757224 */ /* 0x000fe400078e000e */
[----:B------:R-:W-:Y:S01]  /*9490*/  FADD.FTZ R14, R79, R78 ;  /* 0x0000004e4f0e7221 */ /* 0x000fe20000010000 */
[--C-:B---3--:R-:W-:Y:S01]  /*94a0*/  HSET2.LE.AND R17, R53, R128.reuse, PT ;  /* 0x0000008035117233 */ /* 0x108fe20003803000 */
[----:B------:R-:W-:Y:S02]  /*94b0*/  IMAD.MOV.U32 R122, RZ, RZ, R226 ;  /* 0x000000ffff7a7224 */ /* 0x000fe400078e00e2 */
[----:B------:R-:W-:Y:S01]  /*94c0*/  FADD.FTZ R226, R97, R14 ;  /* 0x0000000e61e27221 */ /* 0x000fe20000010000 */
[----:B------:R-:W-:Y:S01]  /*94d0*/  HSET2.LE.AND R14, R56, R128, PT ;  /* 0x00000080380e7233 */ /* 0x000fe20003803000 */
[----:B------:R-:W-:Y:S01]  /*94e0*/  LOP3.LUT R79, R15, R114, RZ, 0xc0, !PT ;  /* 0x000000720f4f7212 */ /* 0x000fe200078ec0ff */
[----:B------:R-:W-:-:S02]  /*94f0*/  IMAD.MOV.U32 R113, RZ, RZ, R225 ;  /* 0x000000ffff717224 */ /* 0x000fc400078e00e1 */
[----:B------:R-:W-:Y:S02]  /*9500*/  IMAD.MOV.U32 R112, RZ, RZ, R223 ;  /* 0x000000ffff707224 */ /* 0x000fe400078e00df */
[----:B------:R-:W-:Y:S01]  /*9510*/  IMAD.MOV.U32 R110, RZ, RZ, R224 ;  /* 0x000000ffff6e7224 */ /* 0x000fe200078e00e0 */
[----:B--2---:R-:W-:-:S05]  /*9520*/  @!P0 HFMA2.BF16_V2 R6, -RZ.H0_H0, RZ.H0_H0, -R60.H0_H0 ;  /* 0x200000ffff068231 */ /* 0x004fca000034093c */
[----:B------:R-:W-:-:S04]  /*9530*/  PRMT R5, R6, 0x7610, R5 ;  /* 0x0000761006057816 */ /* 0x000fc80000000005 */
[----:B------:R-:W-:Y:S02]  /*9540*/  @!P0 PRMT R60, R5, 0x5410, RZ ;  /* 0x00005410053c8816 */ /* 0x000fe400000000ff */
[----:B------:R-:W-:Y:S02]  /*9550*/  SHF.R.U32.HI R5, RZ, 0x8, R2 ;  /* 0x00000008ff057819 */ /* 0x000fe40000011602 */
[----:B------:R-:W-:-:S04]  /*9560*/  IADD3 R2, P0, R0, UR7, RZ ;  /* 0x0000000700027c10 */ /* 0x000fc8000ff1e0ff */
[----:B------:R-:W-:Y:S02]  /*9570*/  LEA.HI.X.SX32 R6, R0, UR6, 0x1, P0 ;  /* 0x0000000600067c11 */ /* 0x000fe400080f0eff */
[C---:B------:R-:W-:Y:S02]  /*9580*/  LEA R12, P0, R2.reuse, c[0x0][0x1f8], 0x1 ;  /* 0x00007e00020c7a11 */ /* 0x040fe400078008ff */
[----:B------:R-:W-:Y:S02]  /*9590*/  LOP3.LUT R0, R5, 0xffff, RZ, 0xc0, !PT ;  /* 0x0000ffff05007812 */ /* 0x000fe400078ec0ff */
[----:B------:R-:W-:Y:S02]  /*95a0*/  LEA.HI.X R13, R2, c[0x0][0x1fc], R6, 0x1, P0 ;  /* 0x00007f00020d7a11 */ /* 0x000fe400000f0c06 */
[----:B------:R-:W-:Y:S01]  /*95b0*/  ISETP.GE.U32.AND P0, PT, R217, R0, PT ;  /* 0x00000000d900720c */ /* 0x000fe20003f06070 */
[----:B------:R-:W-:-:S04]  /*95c0*/  FADD.FTZ R0, R106, R105 ;  /* 0x000000696a007221 */ /* 0x000fc80000010000 */
[----:B------:R-:W-:Y:S02]  /*95d0*/  FADD.FTZ R4, R101, R0 ;  /* 0x0000000065047221 */ /* 0x000fe40000010000 */
[----:B------:R-:W-:Y:S02]  /*95e0*/  FADD.FTZ R0, R96, R25 ;  /* 0x0000001960007221 */ /* 0x000fe40000010000 */
[----:B------:R-:W2:Y:S01]  /*95f0*/  LDSM.16.MT88.4 R24, [R175+0x6800] ;  /* 0x00680000af18783b */ /* 0x000ea20000004200 */
[----:B------:R-:W-:Y:S02]  /*9600*/  FADD.FTZ R46, R102, R4 ;  /* 0x00000004662e7221 */ /* 0x000fe40000010000 */
[----:B------:R-:W-:Y:S01]  /*9610*/  HMMA.16816.F32.BF16 R4, R32, R20, RZ ;  /* 0x000000142004723c */ /* 0x000fe200000418ff */
[----:B------:R-:W-:Y:S02]  /*9620*/  FADD.FTZ R2, R104, R103 ;  /* 0x0000006768027221 */ /* 0x000fe40000010000 */
[----:B------:R-:W-:Y:S01]  /*9630*/  FADD.FTZ R44, R98, R0 ;  /* 0x00000000622c7221 */ /* 0x000fe20000010000 */
[--C-:B------:R-:W-:Y:S01]  /*9640*/  HSET2.LE.AND R0, R77, R128.reuse, PT ;  /* 0x000000804d007233 */ /* 0x100fe20003803000 */
[----:B------:R-:W-:Y:S01]  /*9650*/  FADD.FTZ R45, R100, R2 ;  /* 0x00000002642d7221 */ /* 0x000fe20000010000 */
[----:B------:R-:W-:-:S02]  /*9660*/  HSET2.LE.AND R2, R82, R128, PT ;  /* 0x0000008052027233 */ /* 0x000fc40003803000 */
[--C-:B------:R-:W-:Y:S11]  /*9670*/  HSET2.LE.AND R21, R51, R128.reuse, PT ;  /* 0x0000008033157233 */ /* 0x100ff60003803000 */
[----:B------:R-:W-:Y:S05]  /*9680*/  @!UPT UIADD3 URZ, URZ, URZ, URZ ;  /* 0x0000003f3f3ff290 */ /* 0x000fea000fffe03f */
[-C--:B--2---:R-:W-:Y:S07]  /*9690*/  HMMA.16816.F32.BF16 R104, R28, R24.reuse, R4 ;  /* 0x000000181c68723c */ /* 0x084fee0000041804 */
[--C-:B------:R-:W-:Y:S02]  /*96a0*/  HSET2.LE.AND R4, R73, R128.reuse, PT ;  /* 0x0000008049047233 */ /* 0x100fe40003803000 */
[----:B------:R-:W2:Y:S01]  /*96b0*/  MUFU.EX2 R73, R47 ;  /* 0x0000002f00497308 */ /* 0x000ea20000000800 */
[----:B------:R-:W-:Y:S01]  /*96c0*/  HMMA.16816.F32.BF16 R124, R40, R24, R8 ;  /* 0x00000018287c723c */ /* 0x000fe20000041808 */
[----:B------:R-:W-:-:S02]  /*96d0*/  HSET2.LE.AND R7, R81, R128, PT ;  /* 0x0000008051077233 */ /* 0x000fc40003803000 */
[----:B------:R-:W-:-:S04]  /*96e0*/  HSET2.LE.AND R6, R76, R128, PT ;  /* 0x000000804c067233 */ /* 0x000fc80003803000 */
[--C-:B------:R-:W-:Y:S02]  /*96f0*/  HSET2.LE.AND R24, R65, R128.reuse, PT ;  /* 0x0000008041187233 */ /* 0x100fe40003803000 */
[----:B------:R3:W4:Y:S01]  /*9700*/  MUFU.EX2 R65, R50 ;  /* 0x0000003200417308 */ /* 0x0007220000000800 */
[--C-:B------:R-:W-:Y:S01]  /*9710*/  HSET2.LE.AND R5, R57, R128.reuse, PT ;  /* 0x0000008039057233 */ /* 0x100fe20003803000 */
[----:B------:R-:W-:Y:S01]  /*9720*/  LOP3.LUT R8, R0, R138, RZ, 0xc0, !PT ;  /* 0x0000008a00087212 */ /* 0x000fe200078ec0ff */
[----:B------:R-:W-:Y:S01]  /*9730*/  HSET2.LE.AND R25, R58, R128, PT ;  /* 0x000000803a197233 */ /* 0x000fe20003803000 */
[----:B--2---:R-:W-:Y:S02]  /*9740*/  F2FP.BF16.PACK_AB R0, R72, R73 ;  /* 0x000000494800723e */ /* 0x004fe400000010ff */
[----:B------:R-:W-:Y:S02]  /*9750*/  LOP3.LUT R76, R5, R133, RZ, 0xc0, !PT ;  /* 0x00000085054c7212 */ /* 0x000fe400078ec0ff */
[----:B------:R-:W-:-:S02]  /*9760*/  LOP3.LUT R78, R4, R119, RZ, 0xc0, !PT ;  /* 0x00000077044e7212 */ /* 0x000fc400078ec0ff */
[----:B------:R-:W-:Y:S02]  /*9770*/  LOP3.LUT R9, R6, R121, RZ, 0xc0, !PT ;  /* 0x0000007906097212 */ /* 0x000fe400078ec0ff */
[----:B------:R-:W-:Y:S02]  /*9780*/  LOP3.LUT R11, R7, R116, RZ, 0xc0, !PT ;  /* 0x00000074070b7212 */ /* 0x000fe400078ec0ff */
[C---:B------:R-:W-:Y:S01]  /*9790*/  PRMT R58, R0.reuse, 0x7610, R58 ;  /* 0x00007610003a7816 */ /* 0x040fe2000000003a */
[----:B---3--:R-:W-:Y:S01]  /*97a0*/  HMMA.16816.F32.BF16 R48, R32, R66, RZ ;  /* 0x000000422030723c */ /* 0x008fe200000418ff */
[----:B------:R-:W-:Y:S02]  /*97b0*/  PRMT R57, R0, 0x7632, R57 ;  /* 0x0000763200397816 */ /* 0x000fe40000000039 */
[----:B------:R-:W-:Y:S02]  /*97c0*/  LOP3.LUT R4, R16, R84, RZ, 0xc0, !PT ;  /* 0x0000005410047212 */ /* 0x000fe400078ec0ff */
[----:B------:R-:W-:-:S02]  /*97d0*/  LOP3.LUT R5, R17, R83, RZ, 0xc0, !PT ;  /* 0x0000005311057212 */ /* 0x000fc400078ec0ff */
[----:B------:R-:W-:Y:S02]  /*97e0*/  LOP3.LUT R6, R18, R80, RZ, 0xc0, !PT ;  /* 0x0000005012067212 */ /* 0x000fe400078ec0ff */
[----:B------:R-:W-:Y:S02]  /*97f0*/  LOP3.LUT R7, R19, R55, RZ, 0xc0, !PT ;  /* 0x0000003713077212 */ /* 0x000fe400078ec0ff */
[----:B------:R-:W-:Y:S01]  /*9800*/  HMMA.16816.F32.BF16 R16, R32, R22, RZ ;  /* 0x000000162010723c */ /* 0x000fe200000418ff */
[----:B------:R-:W-:Y:S02]  /*9810*/  PRMT R0, R58, 0x5410, R57 ;  /* 0x000054103a007816 */ /* 0x000fe40000000039 */
[----:B------:R-:W-:Y:S02]  /*9820*/  LOP3.LUT R10, R2, R132, RZ, 0xc0, !PT ;  /* 0x00000084020a7212 */ /* 0x000fe400078ec0ff */
[----:B------:R-:W-:Y:S02]  /*9830*/  F2FP.BF16.PACK_AB R2, R190, R189 ;  /* 0x000000bdbe02723e */ /* 0x000fe400000010ff */
[----:B------:R-:W-:-:S02]  /*9840*/  LOP3.LUT R81, R21, R0, RZ, 0xc0, !PT ;  /* 0x0000000015517212 */ /* 0x000fc400078ec0ff */
[----:B----4-:R-:W-:Y:S02]  /*9850*/  F2FP.BF16.PACK_AB R0, R65, R71 ;  /* 0x000000474100723e */ /* 0x010fe400000010ff */
[C---:B------:R-:W-:Y:S02]  /*9860*/  PRMT R56, R2.reuse, 0x7610, R56 ;  /* 0x0000761002387816 */ /* 0x040fe40000000038 */
[----:B------:R-:W-:Y:S02]  /*9870*/  PRMT R15, R2, 0x7632, R15 ;  /* 0x00007632020f7816 */ /* 0x000fe4000000000f */
[----:B------:R-:W-:Y:S02]  /*9880*/  LOP3.LUT R77, R14, R115, RZ, 0xc0, !PT ;  /* 0x000000730e4d7212 */ /* 0x000fe400078ec0ff */
[C---:B------:R-:W-:Y:S02]  /*9890*/  PRMT R14, R0.reuse, 0x7610, R14 ;  /* 0x00007610000e7816 */ /* 0x040fe4000000000e */
[----:B------:R-:W-:-:S02]  /*98a0*/  PRMT R2, R0, 0x7632, R2 ;  /* 0x0000763200027816 */ /* 0x000fc40000000002 */
[----:B------:R-:W-:-:S04]  /*98b0*/  PRMT R0, R56, 0x5410, R15 ;  /* 0x0000541038007816 */ /* 0x000fc8000000000f */
[----:B------:R-:W-:Y:S02]  /*98c0*/  LOP3.LUT R82, R24, R0, RZ, 0xc0, !PT ;  /* 0x0000000018527212 */ /* 0x000fe400078ec0ff */
[----:B------:R-:W-:Y:S01]  /*98d0*/  PRMT R0, R14, 0x5410, R2 ;  /* 0x000054100e007816 */ /* 0x000fe20000000002 */
[----:B------:R-:W-:Y:S02]  /*98e0*/  FADD.FTZ R225, R109, R46 ;  /* 0x0000002e6de17221 */ /* 0x000fe40000010000 */
[----:B------:R-:W-:Y:S01]  /*98f0*/  IMAD.MOV.U32 R109, RZ, RZ, R113 ;  /* 0x000000ffff6d7224 */ /* 0x000fe200078e0071 */
[----:B------:R-:W-:Y:S01]  /*9900*/  LOP3.LUT R83, R25, R0, RZ, 0xc0, !PT ;  /* 0x0000000019537212 */ /* 0x000fe200078ec0ff */
[----:B------:R-:W-:Y:S02]  /*9910*/  IMAD.MOV.U32 R0, RZ, RZ, R112 ;  /* 0x000000ffff007224 */ /* 0x000fe400078e0070 */
[----:B------:R-:W-:Y:S01]  /*9920*/  FADD.FTZ R224, R108, R45 ;  /* 0x0000002d6ce07221 */ /* 0x000fe20000010000 */
[----:B------:R-:W-:Y:S01]  /*9930*/  HMMA.16816.F32.BF16 R112, R28, R86, R48 ;  /* 0x000000561c70723c */ /* 0x000fe20000041830 */
[----:B------:R-:W-:-:S07]  /*9940*/  FADD.FTZ R223, R99, R44 ;  /* 0x0000002c63df7221 */ /* 0x000fce0000010000 */
[----:B------:R-:W-:Y:S08]  /*9950*/  HMMA.16816.F32.BF16 R44, R32, R62, RZ ;  /* 0x0000003e202c723c */ /* 0x000ff000000418ff */
[----:B------:R-:W-:Y:S01]  /*9960*/  HMMA.16816.F32.BF16 R48, R28, R26, R16 ;  /* 0x0000001a1c30723c */ /* 0x000fe20000041810 */
[----:B------:R-:W-:-:S07]  /*9970*/  HSET2.LE.AND R20, R52, R128, PT ;  /* 0x0000008034147233 */ /* 0x000fce0003803000 */
[----:B------:R-:W-:Y:S01]  /*9980*/  HMMA.16816.F32.BF16 R16, R36, R94, RZ ;  /* 0x0000005e2410723c */ /* 0x000fe200000418ff */
[----:B------:R-:W-:-:S07]  /*9990*/  LOP3.LUT R80, R20, R54, RZ, 0xc0, !PT ;  /* 0x0000003614507212 */ /* 0x000fce00078ec0ff */
[----:B------:R-:W-:Y:S08]  /*99a0*/  HMMA.16816.F32.BF16 R52, R32, R94, RZ ;  /* 0x0000005e2034723c */ /* 0x000ff000000418ff */
[----:B------:R-:W-:Y:S08]  /*99b0*/  HMMA.16816.F32.BF16 R96, R28, R74, R44 ;  /* 0x0000004a1c60723c */ /* 0x000ff0000004182c */
[-C--:B------:R-:W-:Y:S01]  /*99c0*/  HMMA.16816.F32.BF16 R44, R40, R90.reuse, R16 ;  /* 0x0000005a282c723c */ /* 0x080fe20000041810 */
[----:B------:R-:W2:Y:S07]  /*99d0*/  LDSM.16.MT88.4 R16, [R173+0x7000] ;  /* 0x00700000ad10783b */ /* 0x000eae0000004200 */
[----:B------:R-:W-:Y:S08]  /*99e0*/  HMMA.16816.F32.BF16 R52, R28, R90, R52 ;  /* 0x0000005a1c34723c */ /* 0x000ff00000041834 */
[C---:B------:R-:W-:Y:S08]  /*99f0*/  HMMA.16816.F32.BF16 R32, R36.reuse, R66, RZ ;  /* 0x000000422420723c */ /* 0x040ff000000418ff */
[C---:B------:R-:W-:Y:S08]  /*9a00*/  HMMA.16816.F32.BF16 R28, R36.reuse, R62, RZ ;  /* 0x0000003e241c723c */ /* 0x040ff000000418ff */
[----:B------:R-:W-:Y:S01]  /*9a10*/  HMMA.16816.F32.BF16 R20, R36, R22, RZ ;  /* 0x000000162414723c */ /* 0x000fe200000418ff */
[----:B------:R-:W-:-:S02]  /*9a20*/  IMAD.MOV.U32 R116, RZ, RZ, R123 ;  /* 0x000000ffff747224 */ /* 0x000fc400078e007b */
[----:B------:R-:W-:Y:S02]  /*9a30*/  IMAD.MOV.U32 R119, RZ, RZ, R120 ;  /* 0x000000ffff777224 */ /* 0x000fe400078e0078 */
[----:B------:R-:W-:-:S03]  /*9a40*/  IMAD.MOV.U32 R108, RZ, RZ, R122 ;  /* 0x000000ffff6c7224 */ /* 0x000fc600078e007a */
[----:B------:R-:W-:Y:S01]  /*9a50*/  HMMA.16816.F32.BF16 R36, R40, R86, R32 ;  /* 0x000000562824723c */ /* 0x000fe20000041820 */
[----:B------:R-:W-:Y:S02]  /*9a60*/  IMAD.MOV.U32 R121, RZ, RZ, R137 ;  /* 0x000000ffff797224 */ /* 0x000fe400078e0089 */
[----:B------:R-:W-:Y:S02]  /*9a70*/  IMAD.MOV.U32 R122, RZ, RZ, R136 ;  /* 0x000000ffff7a7224 */ /* 0x000fe400078e0088 */
[----:B------:R-:W-:-:S03]  /*9a80*/  IMAD.MOV.U32 R123, RZ, RZ, R129 ;  /* 0x000000ffff7b7224 */ /* 0x000fc600078e0081 */
[----:B------:R-:W-:Y:S01]  /*9a90*/  HMMA.16816.F32.BF16 R32, R40, R74, R28 ;  /* 0x0000004a2820723c */ /* 0x000fe2000004181c */
[----:B------:R-:W-:Y:S02]  /*9aa0*/  IMAD.MOV.U32 R94, RZ, RZ, R130 ;  /* 0x000000ffff5e7224 */ /* 0x000fe400078e0082 */
[----:B------:R-:W-:Y:S02]  /*9ab0*/  IMAD.MOV.U32 R95, RZ, RZ, R131 ;  /* 0x000000ffff5f7224 */ /* 0x000fe400078e0083 */
[----:B------:R-:W-:-:S03]  /*9ac0*/  IMAD.MOV.U32 R67, RZ, RZ, R139 ;  /* 0x000000ffff437224 */ /* 0x000fc600078e008b */
[----:B------:R-:W-:Y:S01]  /*9ad0*/  HMMA.16816.F32.BF16 R28, R40, R26, R20 ;  /* 0x0000001a281c723c */ /* 0x000fe20000041814 */
[----:B------:R-:W3:Y:S04]  /*9ae0*/  LDSM.16.MT88.4 R24, [R176+0x7000] ;  /* 0x00700000b018783b */ /* 0x000ee80000004200 */
[----:B------:R-:W4:Y:S03]  /*9af0*/  LDSM.16.MT88.4 R20, [R174+0x7000] ;  /* 0x00700000ae14783b */ /* 0x000f260000004200 */
[-C--:B--2---:R-:W-:Y:S08]  /*9b00*/  HMMA.16816.F32.BF16 R136, R8, R16.reuse, R116 ;  /* 0x000000100888723c */ /* 0x084ff00000041874 */
[C---:B------:R-:W-:Y:S08]  /*9b10*/  HMMA.16816.F32.BF16 R132, R4.reuse, R16, R248 ;  /* 0x000000100484723c */ /* 0x040ff000000418f8 */
[-C--:B------:R-:W-:Y:S08]  /*9b20*/  HMMA.16816.F32.BF16 R128, R4, R18.reuse, R52 ;  /* 0x000000120480723c */ /* 0x080ff00000041834 */
[----:B------:R-:W-:Y:S01]  /*9b30*/  HMMA.16816.F32.BF16 R44, R8, R18, R44 ;  /* 0x00000012082c723c */ /* 0x000fe2000004182c */
[----:B------:R-:W2:Y:S01]  /*9b40*/  LDSM.16.MT88.4 R16, [R175+0x7000] ;  /* 0x00700000af10783b */ /* 0x000ea20000004200 */
[----:B------:R-:W-:-:S06]  /*9b50*/  IMAD.MOV.U32 R120, RZ, RZ, R85 ;  /* 0x000000ffff787224 */ /* 0x000fcc00078e0055 */
[-C--:B---3--:R-:W-:Y:S08]  /*9b60*/  HMMA.16816.F32.BF16 R116, R4, R24.reuse, R240 ;  /* 0x000000180474723c */ /* 0x088ff000000418f0 */
[----:B------:R-:W-:Y:S01]  /*9b70*/  HMMA.16816.F32.BF16 R120, R8, R24, R120 ;  /* 0x000000180878723c */ /* 0x000fe20000041878 */
[----:B------:R1:W3:Y:S04]  /*9b80*/  LDL.LU.S16 R25, [R1+0x124] ;  /* 0x0001240001197983 */ /* 0x0002e80000300600 */
[----:B------:R1:W3:Y:S03]  /*9b90*/  LDL.LU.S16 R24, [R1+0x11c] ;  /* 0x00011c0001187983 */ /* 0x0002e60000300600 */
[C---:B----4-:R-:W-:Y:S01]  /*9ba0*/  HMMA.16816.F32.BF16 R100, R4.reuse, R20, R232 ;  /* 0x000000140464723c */ /* 0x050fe200000418e8 */
[----:B------:R1:W4:Y:S07]  /*9bb0*/  LDL.LU.S16 R52, [R1+0x130] ;  /* 0x0001300001347983 */ /* 0x00032e0000300600 */
[C---:B------:R-:W-:Y:S08]  /*9bc0*/  HMMA.16816.F32.BF16 R112, R4.reuse, R26, R112 ;  /* 0x0000001a0470723c */ /* 0x040ff00000041870 */
[C---:B--2---:R-:W-:Y:S08]  /*9bd0*/  HMMA.16816.F32.BF16 R84, R4.reuse, R16, R104 ;  /* 0x000000100454723c */ /* 0x044ff00000041868 */
[C---:B------:R-:W-:Y:S08]  /*9be0*/  HMMA.16816.F32.BF16 R96, R4.reuse, R22, R96 ;  /* 0x000000160460723c */ /* 0x040ff00000041860 */
[-C--:B------:R-:W-:Y:S01]  /*9bf0*/  HMMA.16816.F32.BF16 R4, R4, R18.reuse, R48 ;  /* 0x000000120404723c */ /* 0x080fe20000041830 */
[----:B------:R1:W2:Y:S04]  /*9c00*/  LDL.LU.S16 R51, [R1+0x12c] ;  /* 0x00012c0001337983 */ /* 0x0002a80000300600 */
[----:B------:R1:W2:Y:S04]  /*9c10*/  LDL.LU.S16 R50, [R1+0x128] ;  /* 0x0001280001327983 */ /* 0x0002a80000300600 */
[----:B------:R1:W2:Y:S04]  /*9c20*/  LDL.LU.S16 R49, [R1+0x120] ;  /* 0x0001200001317983 */ /* 0x0002a80000300600 */
[----:B------:R1:W2:Y:S01]  /*9c30*/  LDL.LU.S16 R48, [R1+0x118] ;  /* 0x0001180001307983 */ /* 0x0002a20000300600 */
        /* <DEDUP_REMOVED lines=8> */
[----:B------:R-:W1:Y:S01]  /*9cc0*/  LDSM.16.MT88.4 R124, [R173+0x7800] ;  /* 0x00780000ad7c783b */ /* 0x000e620000004200 */
[----:B------:R-:W-:Y:S02]  /*9cd0*/  IMAD.MOV.U32 R63, RZ, RZ, R109 ;  /* 0x000000ffff3f7224 */ /* 0x000fe400078e006d */
[----:B------:R-:W-:Y:S01]  /*9ce0*/  IMAD.MOV.U32 R62, RZ, RZ, R111 ;  /* 0x000000ffff3e7224 */ /* 0x000fe200078e006f */
[----:B------:R-:W-:Y:S01]  /*9cf0*/  LDSM.16.MT88.4 R16, [R175+0x7800] ;  /* 0x00780000af10783b */ /* 0x000fe20000004200 */
[----:B------:R-:W-:-:S02]  /*9d00*/  IMAD.MOV.U32 R67, RZ, RZ, R110 ;  /* 0x000000ffff437224 */ /* 0x000fc400078e006e */
[----:B------:R-:W-:Y:S01]  /*9d10*/  IMAD.MOV.U32 R74, RZ, RZ, R92 ;  /* 0x000000ffff4a7224 */ /* 0x000fe200078e005c */
[----:B------:R-:W1:Y:S01]  /*9d20*/  LDSM.16.MT88.4 R108, [R176+0x7800] ;  /* 0x00780000b06c783b */ /* 0x000e620000004200 */
[----:B------:R-:W-:-:S03]  /*9d30*/  IMAD.MOV.U32 R75, RZ, RZ, R93 ;  /* 0x000000ffff4b7224 */ /* 0x000fc600078e005d */
[----:B------:R-:W1:Y:S01]  /*9d40*/  LDSM.16.MT88.4 R92, [R174+0x7800] ;  /* 0x00780000ae5c783b */ /* 0x000e620000004200 */
[----:B------:R-:W-:Y:S02]  /*9d50*/  IMAD.MOV.U32 R66, RZ, RZ, R0 ;  /* 0x000000ffff427224 */ /* 0x000fe400078e0000 */
[----:B------:R-:W-:Y:S01]  /*9d60*/  FADD.FTZ R0, R236, R226 ;  /* 0x000000e2ec007221 */ /* 0x000fe20000010000 */
        /* <DEDUP_REMOVED lines=13> */
[----:B------:R-:W-:Y:S02]  /*9e40*/  FADD.FTZ R5, R251, R224 ;  /* 0x000000e0fb057221 */ /* 0x000fe40000010000 */
[----:B------:R-:W-:Y:S01]  /*9e50*/  FADD.FTZ R7, R230, R223 ;  /* 0x000000dfe6077221 */ /* 0x000fe20000010000 */
[----:B------:R-:W-:Y:S04]  /*9e60*/  STG.E.U16 [R12.64], R194 ;  /* 0x000000c20c007986 */ /* 0x000fe8000c101510 */
[----:B------:R-:W-:Y:S01]  /*9e70*/  STG.E.U16 [R12.64+0x2], R193 ;  /* 0x000002c10c007986 */ /* 0x000fe2000c101510 */
[----:B------:R-:W-:Y:S01]  /*9e80*/  HMMA.16816.F32.BF16 R88, R76, R16, R88 ;  /* 0x000000104c58723c */ /* 0x000fe20000041858 */
[----:B---3--:R-:W-:-:S02]  /*9e90*/  @!P0 HFMA2.BF16_V2 R25, -RZ.H0_H0, RZ.H0_H0, -R59.H0_H0 ;  /* 0x200000ffff198231 */ /* 0x008fc4000034093b */
[----:B------:R-:W-:-:S03]  /*9ea0*/  @!P6 HFMA2.BF16_V2 R24, -RZ.H0_H0, RZ.H0_H0, -R58.H0_H0 ;  /* 0x200000ffff18e231 */ /* 0x000fc6000034093a */
[----:B------:R-:W-:Y:S02]  /*9eb0*/  PRMT R21, R25, 0x7610, R21 ;  /* 0x0000761019157816 */ /* 0x000fe40000000015 */
[----:B------:R-:W-:Y:S01]  /*9ec0*/  PRMT R20, R24, 0x7610, R20 ;  /* 0x0000761018147816 */ /* 0x000fe20000000014 */
[----:B----4-:R-:W-:-:S03]  /*9ed0*/  @!P5 HFMA2.BF16_V2 R52, -RZ.H0_H0, RZ.H0_H0, -R57.H0_H0 ;  /* 0x200000ffff34d231 */ /* 0x010fc60000340939 */
[----:B------:R-:W-:Y:S01]  /*9ee0*/  @!P6 PRMT R58, R20, 0x5410, RZ ;  /* 0x00005410143ae816 */ /* 0x000fe200000000ff */
[----:B------:R-:W-:Y:S01]  /*9ef0*/  IMAD.MOV.U32 R20, RZ, RZ, c[0x0][0x228] ;  /* 0x00008a00ff147624 */ /* 0x000fe200078e00ff */
[----:B------:R-:W-:Y:S02]  /*9f00*/  @!P0 PRMT R59, R21, 0x5410, RZ ;  /* 0x00005410153b8816 */ /* 0x000fe400000000ff */
[----:B------:R-:W-:-:S04]  /*9f10*/  PRMT R11, R52, 0x7610, R11 ;  /* 0x00007610340b7816 */ /* 0x000fc8000000000b */
[----:B------:R-:W-:Y:S01]  /*9f20*/  @!P5 PRMT R57, R11, 0x5410, RZ ;  /* 0x000054100b39d816 */ /* 0x000fe200000000ff */
[----:B--2---:R-:W-:Y:S02]  /*9f30*/  @!P4 HFMA2.BF16_V2 R51, -RZ.H0_H0, RZ.H0_H0, -R56.H0_H0 ;  /* 0x200000ffff33c231 */ /* 0x004fe40000340938 */
[----:B------:R-:W-:Y:S02]  /*9f40*/  @!P3 HFMA2.BF16_V2 R50, -RZ.H0_H0, RZ.H0_H0, -R15.H0_H0 ;  /* 0x200000ffff32b231 */ /* 0x000fe4000034090f */
[----:B------:R-:W-:Y:S01]  /*9f50*/  @!P1 HFMA2.BF16_V2 R48, -RZ.H0_H0, RZ.H0_H0, -R2.H0_H0 ;  /* 0x200000ffff309231 */ /* 0x000fe20000340902 */
[----:B------:R-:W-:Y:S01]  /*9f60*/  PRMT R10, R51, 0x7610, R10 ;  /* 0x00007610330a7816 */ /* 0x000fe2000000000a */
[----:B------:R-:W-:-:S03]  /*9f70*/  @!P2 HFMA2.BF16_V2 R49, -RZ.H0_H0, RZ.H0_H0, -R14.H0_H0 ;  /* 0x200000ffff31a231 */ /* 0x000fc6000034090e */
[----:B------:R-:W-:Y:S02]  /*9f80*/  PRMT R0, R48, 0x7610, R0 ;  /* 0x0000761030007816 */ /* 0x000fe40000000000 */
[----:B------:R-:W-:Y:S02]  /*9f90*/  PRMT R8, R50, 0x7610, R8 ;  /* 0x0000761032087816 */ /* 0x000fe40000000008 */
[----:B------:R-:W-:Y:S01]  /*9fa0*/  @!P1 PRMT R2, R0, 0x5410, RZ ;  /* 0x0000541000029816 */ /* 0x000fe200000000ff */
[----:B------:R-:W-:Y:S02]  /*9fb0*/  FADD.FTZ R0, R40, R4 ;  /* 0x0000000428007221 */ /* 0x000fe40000010000 */
[----:B------:R-:W-:Y:S01]  /*9fc0*/  FADD.FTZ R4, R228, R6 ;  /* 0x00000006e4047221 */ /* 0x000fe20000010000 */
[----:B------:R-:W-:Y:S01]  /*9fd0*/  PRMT R9, R49, 0x7610, R9 ;  /* 0x0000761031097816 */ /* 0x000fe20000000009 */
[----:B------:R-:W-:Y:S01]  /*9fe0*/  FADD.FTZ R21, R42, R0 ;  /* 0x000000002a157221 */ /* 0x000fe20000010000 */
[----:B------:R-:W-:Y:S01]  /*9ff0*/  @!P4 PRMT R56, R10, 0x5410, RZ ;  /* 0x000054100a38c816 */ /* 0x000fe200000000ff */
[----:B------:R-:W-:Y:S01]  /*a000*/  FADD.FTZ R10, R41, R5 ;  /* 0x00000005290a7221 */ /* 0x000fe20000010000 */
[----:B------:R-:W-:Y:S01]  /*a010*/  @!P3 PRMT R15, R8, 0x5410, RZ ;  /* 0x00005410080fb816 */ /* 0x000fe200000000ff */
[----:B------:R-:W-:-:S02]  /*a020*/  IMAD.SHL.U32 R8, R20, 0x8, RZ ;  /* 0x0000000814087824 */ /* 0x000fc400078e00ff */
[----:B------:R-:W-:Y:S02]  /*a030*/  FADD.FTZ R5, R231, R7 ;  /* 0x00000007e7057221 */ /* 0x000fe40000010000 */
[C---:B------:R-:W-:Y:S02]  /*a040*/  IMAD.SHL.U32 R6, R20.reuse, 0x40, RZ ;  /* 0x0000004014067824 */ /* 0x040fe400078e00ff */
[----:B------:R-:W-:Y:S01]  /*a050*/  FADD.FTZ R0, R237, R4 ;  /* 0x00000004ed007221 */ /* 0x000fe20000010000 */
[----:B------:R-:W-:Y:S01]  /*a060*/  @!P2 PRMT R14, R9, 0x5410, RZ ;  /* 0x00005410090ea816 */ /* 0x000fe200000000ff */
[----:B------:R-:W-:Y:S02]  /*a070*/  IMAD R4, R20, 0x48, RZ ;  /* 0x0000004814047824 */ /* 0x000fe400078e02ff */
[----:B------:R-:W-:-:S04]  /*a080*/  IMAD.WIDE R8, R8, 0x2, R12 ;  /* 0x0000000208087825 */ /* 0x000fc800078e020c */
[----:B------:R-:W-:Y:S02]  /*a090*/  FADD.FTZ R11, R43, R10 ;  /* 0x0000000a2b0b7221 */ /* 0x000fe40000010000 */
[----:B------:R-:W-:-:S04]  /*a0a0*/  IMAD.WIDE R6, R6, 0x2, R12 ;  /* 0x0000000206067825 */ /* 0x000fc800078e020c */
[----:B------:R-:W-:Y:S02]  /*a0b0*/  FADD.FTZ R10, R239, R5 ;  /* 0x00000005ef0a7221 */ /* 0x000fe40000010000 */
[----:B------:R-:W-:Y:S01]  /*a0c0*/  IMAD.WIDE R4, R4, 0x2, R12 ;  /* 0x0000000204047825 */ /* 0x000fe200078e020c */
[----:B------:R-:W-:Y:S04]  /*a0d0*/  STG.E.U16 [R8.64], R195 ;  /* 0x000000c308007986 */ /* 0x000fe8000c101510 */
[----:B------:R-:W-:Y:S04]  /*a0e0*/  STG.E.U16 [R8.64+0x2], R191 ;  /* 0x000002bf08007986 */ /* 0x000fe8000c101510 */
[----:B------:R-:W-:Y:S04]  /*a0f0*/  STG.E.U16 [R6.64], R147 ;  /* 0x0000009306007986 */ /* 0x000fe8000c101510 */
[----:B------:R-:W-:Y:S04]  /*a100*/  STG.E.U16 [R6.64+0x2], R146 ;  /* 0x0000029206007986 */ /* 0x000fe8000c101510 */
[----:B------:R-:W-:Y:S04]  /*a110*/  STG.E.U16 [R4.64], R149 ;  /* 0x0000009504007986 */ /* 0x000fe8000c101510 */
        /* <DEDUP_REMOVED lines=8> */
[----:B------:R-:W-:Y:S01]  /*a1a0*/  STG.E.U16 [R4.64+0x12], R160 ;  /* 0x000012a004007986 */ /* 0x000fe2000c101510 */
[----:B------:R-:W-:-:S03]  /*a1b0*/  FADD.FTZ R21, R74, R21 ;  /* 0x000000154a157221 */ /* 0x000fc60000010000 */
[----:B------:R-:W-:Y:S04]  /*a1c0*/  STG.E.U16 [R12.64+0x20], R171 ;  /* 0x000020ab0c007986 */ /* 0x000fe8000c101510 */
[----:B------:R-:W-:Y:S01]  /*a1d0*/  STG.E.U16 [R12.64+0x22], R170 ;  /* 0x000022aa0c007986 */ /* 0x000fe2000c101510 */
[----:B------:R-:W-:-:S03]  /*a1e0*/  FADD.FTZ R20, R75, R11 ;  /* 0x0000000b4b147221 */ /* 0x000fc60000010000 */
        /* <DEDUP_REMOVED lines=28> */
[----:B------:R-:W-:Y:S01]  /*a3b0*/  STG.E.U16 [R4.64+0x40], R143 ;  /* 0x0000408f04007986 */ /* 0x000fe2000c101510 */
[----:B------:R-:W-:-:S03]  /*a3c0*/  FADD.FTZ R10, R222, R0 ;  /* 0x00000000de0a7221 */ /* 0x000fc60000010000 */
[----:B------:R-:W-:Y:S04]  /*a3d0*/  STG.E.U16 [R4.64+0x42], R142 ;  /* 0x0000428e04007986 */ /* 0x000fe8000c101510 */
        /* <DEDUP_REMOVED lines=26> */
[----:B------:R-:W-:Y:S04]  /*a580*/  STG.E.U16 [R8.64+0x72], R198 ;  /* 0x000072c608007986 */ /* 0x000fe8000c101510 */
[----:B------:R-:W-:Y:S04]  /*a590*/  STG.E.U16 [R6.64+0x70], R56 ;  /* 0x0000703806007986 */ /* 0x000fe8000c101510 */
[----:B------:R-:W-:Y:S04]  /*a5a0*/  STG.E.U16 [R6.64+0x72], R15 ;  /* 0x0000720f06007986 */ /* 0x000fe8000c101510 */
[----:B------:R-:W-:Y:S04]  /*a5b0*/  STG.E.U16 [R4.64+0x70], R14 ;  /* 0x0000700e04007986 */ /* 0x000fe8000c101510 */
[----:B------:R1:W-:Y:S04]  /*a5c0*/  STG.E.U16 [R4.64+0x72], R2 ;  /* 0x0000720204007986 */ /* 0x0003e8000c101510 */
[----:B------:R2:W5:Y:S04]  /*a5d0*/  LDL.LU R186, [R1+0x160] ;  /* 0x0001600001ba7983 */ /* 0x0005680000300800 */
[----:B------:R2:W5:Y:S04]  /*a5e0*/  LDL.LU R185, [R1+0x15c] ;  /* 0x00015c0001b97983 */ /* 0x0005680000300800 */
[----:B------:R2:W5:Y:S04]  /*a5f0*/  LDL.LU R184, [R1+0x158] ;  /* 0x0001580001b87983 */ /* 0x0005680000300800 */
[----:B------:R2:W5:Y:S01]  /*a600*/  LDL.LU R183, [R1+0x154] ;  /* 0x0001540001b77983 */ /* 0x0005620000300800 */
[----:B-1----:R-:W-:-:S02]  /*a610*/  FADD.FTZ R4, R182, R11 ;  /* 0x0000000bb6047221 */ /* 0x002fc40000010000 */
        /* <DEDUP_REMOVED lines=13> */
[----:B------:R2:W5:Y:S04]  /*a6f0*/  LDL.LU R178, [R1+0x140] ;  /* 0x0001400001b27983 */ /* 0x0005680000300800 */
[----:B------:R2:W5:Y:S04]  /*a700*/  LDL.LU R177, [R1+0x13c] ;  /* 0x00013c0001b17983 */ /* 0x0005680000300800 */
[----:B------:R2:W5:Y:S01]  /*a710*/  LDL.LU R172, [R1+0x138] ;  /* 0x0001380001ac7983 */ /* 0x0005620000300800 */
[----:B------:R-:W-:Y:S01]  /*a720*/  FADD.FTZ R0, R203, R0 ;  /* 0x00000000cb007221 */ /* 0x000fe20000010000 */
[----:B------:R-:W-:-:S03]  /*a730*/  PLOP3.LUT P0, PT, PT, PT, UP0, 0x40, 0x0 ;  /* 0x000000000000781c */ /* 0x000fc60003f0e808 */
[----:B------:R-:W-:-:S04]  /*a740*/  FADD.FTZ R0, R202, R0 ;  /* 0x00000000ca007221 */ /* 0x000fc80000010000 */
[----:B------:R-:W-:Y:S01]  /*a750*/  FADD.FTZ R0, R73, R0 ;  /* 0x0000000049007221 */ /* 0x000fe20000010000 */
[----:B------:R-:W-:Y:S03]  /*a760*/  HMMA.16816.F32.BF16 R136, R76, R124, R136 ;  /* 0x0000007c4c88723c */ /* 0x000fe60000041888 */
[----:B------:R-:W-:-:S04]  /*a770*/  FADD.FTZ R0, R72, R0 ;  /* 0x0000000048007221 */ /* 0x000fc80000010000 */
[----:B------:R-:W-:Y:S01]  /*a780*/  FADD.FTZ R0, R71, R0 ;  /* 0x0000000047007221 */ /* 0x000fe20000010000 */
[----:B------:R-:W-:Y:S01]  /*a790*/  HMMA.16816.F32.BF16 R120, R76, R108, R120 ;  /* 0x0000006c4c78723c */ /* 0x000fe20000041878 */
[----:B------:R-:W-:Y:S02]  /*a7a0*/  FADD.FTZ R188, R190, R2 ;  /* 0x00000002bebc7221 */ /* 0x000fe40000010000 */
[----:B------:R-:W-:-:S05]  /*a7b0*/  FADD.FTZ R222, R65, R0 ;  /* 0x0000000041de7221 */ /* 0x000fca0000010000 */
[C---:B------:R-:W-:Y:S08]  /*a7c0*/  HMMA.16816.F32.BF16 R104, R76.reuse, R92, R104 ;  /* 0x0000005c4c68723c */ /* 0x040ff00000041868 */
[C---:B------:R-:W-:Y:S08]  /*a7d0*/  HMMA.16816.F32.BF16 R124, R76.reuse, R126, R44 ;  /* 0x0000007e4c7c723c */ /* 0x040ff0000004182c */
[C---:B------:R-:W-:Y:S08]  /*a7e0*/  HMMA.16816.F32.BF16 R108, R76.reuse, R110, R36 ;  /* 0x0000006e4c6c723c */ /* 0x040ff00000041824 */
[C---:B------:R-:W-:Y:S08]  /*a7f0*/  HMMA.16816.F32.BF16 R92, R76.reuse, R94, R32 ;  /* 0x0000005e4c5c723c */ /* 0x040ff00000041820 */
[----:B------:R-:W-:Y:S01]  /*a800*/  HMMA.16816.F32.BF16 R76, R76, R18, R28 ;  /* 0x000000124c4c723c */ /* 0x000fe2000004181c */
[----:B------:R-:W-:Y:S07]  /*a810*/  @P0 BRA `(.L_x_1486) ;  /* 0x000075e000000947 */ /* 0x000fee0003800000 */
[----:B--2---:R-:W2:Y:S01]  /*a820*/  LDL.LU R66, [R1+0x110] ;  /* 0x0001100001427983 */ /* 0x004ea20000300800 */
[----:B------:R-:W-:Y:S01]  /*a830*/  IMAD.U32 R0, RZ, RZ, UR12 ;  /* 0x0000000cff007e24 */ /* 0x000fe2000f8e00ff */
[----:B------:R-:W-:-:S02]  /*a840*/  IADD3 R74, P0, R12, -0x80, RZ ;  /* 0xffffff800c4a7810 */ /* 0x000fc40007f1e0ff */
[----:B------:R-:W1:Y:S01]  /*a850*/  S2R R67, SR_TID.X ;  /* 0x0000000000437919 */ /* 0x000e620000002100 */
[----:B------:R-:W-:Y:S01]  /*a860*/  IMAD.MOV.U32 R4, RZ, RZ, c[0x0][0x1a4] ;  /* 0x00006900ff047624 */ /* 0x000fe200078e00ff */
[----:B------:R-:W-:Y:S01]  /*a870*/  IADD3.X R73, R13, -0x1, RZ, P0, !PT ;  /* 0xffffffff0d497810 */ /* 0x000fe200007fe4ff */
[----:B------:R-:W-:Y:S01]  /*a880*/  IMAD.MOV.U32 R72, RZ, RZ, R3 ;  /* 0x000000ffff487224 */ /* 0x000fe200078e0003 */
[----:B------:R-:W-:Y:S01]  /*a890*/  PRMT R8, R217, 0x7054, R217 ;  /* 0x00007054d9087816 */ /* 0x000fe200000000d9 */
[----:B------:R-:W-:Y:S01]  /*a8a0*/  IMAD.MOV.U32 R71, RZ, RZ, R68 ;  /* 0x000000ffff477224 */ /* 0x000fe200078e0044 */
[----:B------:R-:W-:Y:S02]  /*a8b0*/  UIADD3 UR33, UR22, -0x2, URZ ;  /* 0xfffffffe16217890 */ /* 0x000fe4000fffe03f */
[----:B------:R-:W-:Y:S02]  /*a8c0*/  UMOV UR12, 0xffffffc0 ;  /* 0xffffffc0000c7882 */ /* 0x000fe40000000000 */
[----:B------:R-:W-:Y:S01]  /*a8d0*/  ULDC.64 UR14, c[0x0][0x1a0] ;  /* 0x00006800000e7ab9 */ /* 0x000fe20000000a00 */
[----:B-1----:R-:W-:-:S05]  /*a8e0*/  LOP3.LUT R67, R67, 0x3, RZ, 0xc0, !PT ;  /* 0x0000000343437812 */ /* 0x002fca00078ec0ff */
[----:B--2---:R-:W-:-:S05]  /*a8f0*/  IMAD R2, R67, -0x2, R66 ;  /* 0xfffffffe43027824 */ /* 0x004fca00078e0242 */
[----:B------:R-:W-:Y:S02]  /*a900*/  IADD3 R0, R0, -UR13, R2 ;  /* 0x8000000d00007c10 */ /* 0x000fe4000fffe002 */
[----:B------:R-:W-:-:S03]  /*a910*/  MOV R2, R70 ;  /* 0x0000004600027202 */ /* 0x000fc60000000f00 */
[----:B------:R1:W-:Y:S04]  /*a920*/  STL [R1+0xbc], R0 ;  /* 0x0000bc0001007387 */ /* 0x0003e80000100800 */
[----:B------:R-:W2:Y:S04]  /*a930*/  LDL.64 R42, [R1+0xd0] ;  /* 0x0000d000012a7983 */ /* 0x000ea80000100a00 */
[----:B------:R-:W3:Y:S04]  /*a940*/  LDL.LU R63, [R1+0x3c] ;  /* 0x00003c00013f7983 */ /* 0x000ee80000300800 */
[----:B------:R-:W4:Y:S04]  /*a950*/  LDL.LU R66, [R1+0x40] ;  /* 0x0000400001427983 */ /* 0x000f280000300800 */
[----:B------:R-:W4:Y:S01]  /*a960*/  LDL.LU R67, [R1+0x134] ;  /* 0x0001340001437983 */ /* 0x000f220000300800 */
[----:B-1----:R-:W-:-:S02]  /*a970*/  MOV R0, R69 ;  /* 0x0000004500007202 */ /* 0x002fc40000000f00 */
[----:B--2---:R-:W-:Y:S01]  /*a980*/  ISETP.GE.AND P1, PT, R42, c[0x0][0x220], PT ;  /* 0x000088002a007a0c */ /* 0x004fe20003f26270 */
[C---:B---3--:R-:W-:Y:S02]  /*a990*/  IMAD R3, R63.reuse, -0x326172a9, RZ ;  /* 0xcd9e8d573f037824 */ /* 0x048fe400078e02ff */
[----:B------:R-:W-:-:S03]  /*a9a0*/  IMAD.WIDE.U32 R6, R63, -0x326172a9, RZ ;  /* 0xcd9e8d573f067825 */ /* 0x000fc600078e00ff */
[----:B------:R1:W-:Y:S07]  /*a9b0*/  STL [R1+0xc4], R3 ;  /* 0x0000c40301007387 */ /* 0x0003ee0000100800 */
[----:B------:R-:W-:Y:S01]  /*a9c0*/  @!P1 IMAD R4, R4, 0x30, RZ ;  /* 0x0000003004049824 */ /* 0x000fe200078e02ff */
[----:B------:R2:W-:Y:S04]  /*a9d0*/  STL.64 [R1+0xb0], R6 ;  /* 0x0000b00601007387 */ /* 0x0005e80000100a00 */
[----:B------:R2:W-:Y:S01]  /*a9e0*/  @!P1 STL [R1+0xc8], R4 ;  /* 0x0000c80401009387 */ /* 0x0005e20000100800 */
[----:B----4-:R-:W-:Y:S01]  /*a9f0*/  IMAD.WIDE.U32 R230, R66, -0x326172a9, RZ ;  /* 0xcd9e8d5742e67825 */ /* 0x010fe200078e00ff */
[----:B------:R-:W-:-:S04]  /*aa00*/  LOP3.LUT R218, R7, R229, RZ, 0x3c, !PT ;  /* 0x000000e507da7212 */ /* 0x000fc800078e3cff */
[----:B------:R-:W-:Y:S02]  /*aa10*/  LOP3.LUT R220, R231, R229, RZ, 0x3c, !PT ;  /* 0x000000e5e7dc7212 */ /* 0x000fe400078e3cff */
[----:B-1----:R-:W-:-:S04]  /*aa20*/  MOV R3, c[0x0][0x228] ;  /* 0x00008a0000037a02 */ /* 0x002fc80000000f00 */
[----:B------:R-:W-:-:S05]  /*aa30*/  SHF.L.U32 R5, R3, 0x3, RZ ;  /* 0x0000000303057819 */ /* 0x000fca00000006ff */
[----:B------:R-:W-:Y:S02]  /*aa40*/  IMAD R3, R3, 0x38, R5 ;  /* 0x0000003803037824 */ /* 0x000fe400078e0205 */
[----:B------:R-:W-:-:S03]  /*aa50*/  IMAD.WIDE.U32 R210, R67, -0x2daee0ad, RZ ;  /* 0xd2511f5343d27825 */ /* 0x000fc600078e00ff */
[----:B------:R-:W-:Y:S01]  /*aa60*/  IADD3 R3, R3, 0x1, RZ ;  /* 0x0000000103037810 */ /* 0x000fe20007ffe0ff */
[----:B------:R-:W-:-:S04]  /*aa70*/  IMAD.WIDE.U32 R218, R218, -0x2daee0ad, RZ ;  /* 0xd2511f53dada7825 */ /* 0x000fc800078e00ff */
[----:B------:R-:W-:Y:S01]  /*aa80*/  IMAD.WIDE.U32 R220, R220, -0x2daee0ad, RZ ;  /* 0xd2511f53dcdc7825 */ /* 0x000fe200078e00ff */
[----:B--2---:R-:W-:Y:S05]  /*aa90*/  BRA `(.L_x_1487) ;  /* 0x0000037000007947 */ /* 0x004fea0003800000 */
.L_x_1489:
[----:B------:R-:W2:Y:S01]  /*aaa0*/  LDL.64 R194, [R1+0xe8] ;  /* 0x0000e80001c27983 */ /* 0x000ea20000100a00 */
[----:B------:R-:W-:Y:S01]  /*aab0*/  ULDC.64 UR6, c[0x0][0x198] ;  /* 0x0000660000067ab9 */ /* 0x000fe20000000a00 */
[----:B------:R-:W-:Y:S01]  /*aac0*/  @!P1 IMAD.MOV.U32 R140, RZ, RZ, c[0x0][0x19c] ;  /* 0x00006700ff8c9624 */ /* 0x000fe200078e00ff */
[----:B------:R-:W-:Y:S01]  /*aad0*/  UIADD3 UR22, UR33, -0x1, URZ ;  /* 0xffffffff21167890 */ /* 0x000fe2000fffe03f */
[----:B------:R-:W3:Y:S01]  /*aae0*/  LDL.64 R190, [R1+0xd8] ;  /* 0x0000d80001be7983 */ /* 0x000ee20000100a00 */
[----:B------:R-:W-:Y:S02]  /*aaf0*/  @!P1 IMAD.MOV.U32 R3, RZ, RZ, c[0x0][0x198] ;  /* 0x00006600ff039624 */ /* 0x000fe400078e00ff */
[----:B------:R-:W-:Y:S01]  /*ab00*/  USHF.R.S32.HI UR20, URZ, 0x1f, UR22 ;  /* 0x0000001f3f147899 */ /* 0x000fe20008011416 */
[----:B------:R1:W-:Y:S01]  /*ab10*/  @P1 STS.128 [R192+0x4000], RZ ;  /* 0x004000ffc0001388 */ /* 0x0003e20000000c00 */
[----:B------:R-:W-:Y:S01]  /*ab20*/  UIMAD.WIDE.U32 UR34, UR22, UR6, URZ ;  /* 0x00000006162272a5 */ /* 0x000fe2000f8e003f */
[----:B------:R-:W-:Y:S01]  /*ab30*/  @!P1 IMAD.MOV.U32 R73, RZ, RZ, c[0x0][0x19c] ;  /* 0x00006700ff499624 */ /* 0x000fe200078e00ff */
[----:B------:R-:W-:Y:S04]  /*ab40*/  UIMAD UR20, UR20, UR6, URZ ;  /* 0x00000006141472a4 */ /* 0x000fe8000f8e023f */
[----:B------:R-:W-:Y:S01]  /*ab50*/  UIMAD UR20, UR22, UR7, UR20 ;  /* 0x00000007161472a4 */ /* 0x000fe2000f8e0214 */
[----:B------:R-:W-:Y:S02]  /*ab60*/  IMAD.U32 R68, RZ, RZ, UR34 ;  /* 0x00000022ff447e24 */ /* 0x000fe4000f8e00ff */
[----:B------:R-:W-:Y:S01]  /*ab70*/  IMAD.U32 R74, RZ, RZ, UR34 ;  /* 0x00000022ff4a7e24 */ /* 0x000fe2000f8e00ff */
[----:B------:R-:W-:Y:S06]  /*ab80*/  UIADD3 UR20, UR35, UR20, URZ ;  /* 0x0000001423147290 */ /* 0x000fec000fffe03f */
[----:B------:R-:W-:Y:S01]  /*ab90*/  IMAD.U32 R69, RZ, RZ, UR20 ;  /* 0x00000014ff457e24 */ /* 0x000fe2000f8e00ff */
[----:B--2---:R-:W-:Y:S04]  /*aba0*/  LEA R68, P2, R68, R194, 0x6 ;  /* 0x000000c244447211 */ /* 0x004fe800078430ff */
[----:B------:R-:W-:Y:S02]  /*abb0*/  @!P1 LEA R144, P3, R68, c[0x0][0x168], 0x1 ;  /* 0x00005a0044909a11 */ /* 0x000fe400078608ff */
[C---:B------:R-:W-:Y:S02]  /*abc0*/  @!P1 LEA R70, P0, R3.reuse, R68, 0x5 ;  /* 0x0000004403469211 */ /* 0x040fe400078028ff */
[----:B---3--:R-:W-:Y:S01]  /*abd0*/  LEA.HI.X R69, R74, R191, R69, 0x6, P2 ;  /* 0x000000bf4a457211 */ /* 0x008fe200010f3445 */
[----:B------:R-:W-:Y:S03]  /*abe0*/  @!P1 IMAD.MOV.U32 R74, RZ, RZ, c[0x0][0x198] ;  /* 0x00006600ff4a9624 */ /* 0x000fe600078e00ff */
[--C-:B------:R-:W-:Y:S01]  /*abf0*/  @!P1 LEA.HI.X R145, R68, c[0x0][0x16c], R69.reuse, 0x1, P3 ;  /* 0x00005b0044919a11 */ /* 0x100fe200018f0c45 */
[----:B------:R-:W-:Y:S01]  /*ac00*/  @!P1 IMAD.WIDE.U32 R74, R74, 0x30, R68 ;  /* 0x000000304a4a9825 */ /* 0x000fe200078e0044 */
[----:B------:R-:W-:Y:S02]  /*ac10*/  @!P1 LEA.HI.X R146, R3, R69, R73, 0x5, P0 ;  /* 0x0000004503929211 */ /* 0x000fe400000f2c49 */
[----:B------:R-:W-:Y:S01]  /*ac20*/  @!P1 IADD3 R3, P0, R68, UR29, RZ ;  /* 0x0000001d44039c10 */ /* 0x000fe2000ff1e0ff */
[----:B------:R-:W-:Y:S01]  /*ac30*/  @!PT LDS RZ, [RZ] ;  /* 0x00000000fffff984 */ /* 0x000fe20000000800 */
[----:B------:R-:W-:Y:S01]  /*ac40*/  @!PT LDS RZ, [RZ] ;  /* 0x00000000fffff984 */ /* 0x000fe20000000800 */
[----:B------:R-:W-:Y:S01]  /*ac50*/  @!PT LDS RZ, [RZ] ;  /* 0x00000000fffff984 */ /* 0x000fe20000000800 */
[----:B------:R1:W-:Y:S01]  /*ac60*/  @!P1 LDGSTS.E.BYPASS.LTC128B.128 [R192+0x4000], [R144.64] ;  /* 0x0400000090c09fae */ /* 0x0003e2000b901d50 */
[----:B------:R-:W-:Y:S02]  /*ac70*/  @!P1 IMAD R73, R140, 0x30, RZ ;  /* 0x000000308c499824 */ /* 0x000fe400078e02ff */
[----:B------:R-:W-:Y:S01]  /*ac80*/  @!P1 LEA R142, P2, R3, c[0x0][0x168], 0x1 ;  /* 0x00005a00038e9a11 */ /* 0x000fe200078408ff */
[----:B------:R1:W-:Y:S01]  /*ac90*/  @P1 STS.128 [R192+0x4800], RZ ;  /* 0x004800ffc0001388 */ /* 0x0003e20000000c00 */
[----:B------:R-:W-:Y:S02]  /*aca0*/  @!P1 IADD3.X R141, R69, UR21, RZ, P0, !PT ;  /* 0x00000015458d9c10 */ /* 0x000fe400087fe4ff */
[C---:B------:R-:W-:Y:S02]  /*acb0*/  @!P1 LEA R140, P0, R70.reuse, c[0x0][0x168], 0x1 ;  /* 0x00005a00468c9a11 */ /* 0x040fe400078008ff */
        /* <DEDUP_REMOVED lines=21> */
.L_x_1487:
[----:B------:R-:W2:Y:S01]  /*ae10*/  LDL.64 R10, [R1+0xe0] ;  /* 0x0000e000010a7983 */ /* 0x000ea20000100a00 */
        /* <DEDUP_REMOVED lines=9> */
[----:B------:R-:W-:Y:S01]  /*aeb0*/  IMAD.MOV.U32 R16, RZ, RZ, c[0x0][0x1a4] ;  /* 0x00006900ff107624 */ /* 0x000fe200078e00ff */
[----:B------:R-:W-:Y:S01]  /*aec0*/  UISETP.GE.AND UP0, UPT, UR33, 0x1, UPT ;  /* 0x000000012100788c */ /* 0x000fe2000bf06270 */
[----:B------:R-:W-:Y:S01]  /*aed0*/  IMAD.U32 R6, RZ, RZ, UR34 ;  /* 0x00000022ff067e24 */ /* 0x000fe2000f8e00ff */
[----:B------:R-:W-:Y:S01]  /*aee0*/  UIADD3 UR6, UR35, UR6, URZ ;  /* 0x0000000623067290 */ /* 0x000fe2000fffe03f */
[----:B------:R-:W-:Y:S01]  /*aef0*/  IMAD.U32 R7, RZ, RZ, UR35 ;  /* 0x00000023ff077e24 */ /* 0x000fe2000f8e00ff */
[----:B------:R-:W-:Y:S04]  /*af00*/  BAR.SYNC.DEFER_BLOCKING 0x0 ;  /* 0x0000000000007b1d */ /* 0x000fe80000010000 */
[----:B------:R-:W-:Y:S02]  /*af10*/  IMAD.U32 R3, RZ, RZ, UR6 ;  /* 0x00000006ff037e24 */ /* 0x000fe4000f8e00ff */
[----:B------:R-:W-:Y:S01]  /*af20*/  @P1 STS.128 [R192+0x6000], RZ ;  /* 0x006000ffc0001388 */ /* 0x000fe20000000c00 */
[----:B--2---:R-:W-:Y:S04]  /*af30*/  LEA R4, P2, R6, R10, 0x6 ;  /* 0x0000000a06047211 */ /* 0x004fe800078430ff */
[----:B------:R-:W-:Y:S02]  /*af40*/  @!P1 LEA R12, P4, R4, c[0x0][0x170], 0x1 ;  /* 0x00005c00040c9a11 */ /* 0x000fe400078808ff */
[----:B---3--:R-:W-:Y:S01]  /*af50*/  LEA.HI.X R5, R6, R9, R3, 0x6, P2 ;  /* 0x0000000906057211 */ /* 0x008fe200010f3403 */
[----:B------:R-:W-:Y:S01]  /*af60*/  IMAD.MOV.U32 R9, RZ, RZ, c[0x0][0x1a4] ;  /* 0x00006900ff097624 */ /* 0x000fe200078e00ff */
[-C--:B------:R-:W-:Y:S02]  /*af70*/  @!P1 LEA R7, P0, R8, R4.reuse, 0x4 ;  /* 0x0000000408079211 */ /* 0x080fe400078020ff */
[----:B------:R-:W-:Y:S02]  /*af80*/  @!P1 LEA.HI.X R13, R4, c[0x0][0x174], R5, 0x1, P4 ;  /* 0x00005d00040d9a11 */ /* 0x000fe400020f0c05 */
[----:B------:R-:W-:Y:S02]  /*af90*/  @!P1 LEA R10, P3, R7, c[0x0][0x170], 0x1 ;  /* 0x00005c00070a9a11 */ /* 0x000fe400078608ff */
[-C--:B------:R-:W-:Y:S01]  /*afa0*/  @!P1 LEA.HI.X R6, R8, R5.reuse, R9, 0x4, P0 ;  /* 0x0000000508069211 */ /* 0x080fe200000f2409 */
[----:B------:R-:W-:Y:S01]  /*afb0*/  @!PT LDS RZ, [RZ] ;  /* 0x00000000fffff984 */ /* 0x000fe20000000800 */
[----:B------:R-:W-:Y:S01]  /*afc0*/  @!PT LDS RZ, [RZ] ;  /* 0x00000000fffff984 */ /* 0x000fe20000000800 */
[----:B------:R-:W-:Y:S01]  /*afd0*/  @!PT LDS RZ, [RZ] ;  /* 0x00000000fffff984 */ /* 0x000fe20000000800 */
[----:B------:R1:W-:Y:S01]  /*afe0*/  @!P1 LDGSTS.E.BYPASS.LTC128B.128 [R192+0x6000], [R12.64] ;  /* 0x060000000cc09fae */ /* 0x0003e2000b901d50 */
[----:B------:R-:W-:Y:S02]  /*aff0*/  @!P1 LEA R3, P2, R15, R4, 0x5 ;  /* 0x000000040f039211 */ /* 0x000fe400078428ff */
[----:B------:R-:W-:Y:S02]  /*b000*/  @!P1 LEA.HI.X R11, R7, c[0x0][0x174], R6, 0x1, P3 ;  /* 0x00005d00070b9a11 */ /* 0x000fe400018f0c06 */
[----:B------:R-:W-:Y:S01]  /*b010*/  @!P1 LEA.HI.X R9, R15, R5, R16, 0x5, P2 ;  /* 0x000000050f099211 */ /* 0x000fe200010f2c10 */
[----:B------:R-:W-:Y:S01]  /*b020*/  @P1 STS.128 [R192+0x6800], RZ ;  /* 0x006800ffc0001388 */ /* 0x000fe20000000c00 */
[----:B------:R-:W-:Y:S01]  /*b030*/  @!P1 LEA R8, P0, R3, c[0x0][0x170], 0x1 ;  /* 0x00005c0003089a11 */ /* 0x000fe200078008ff */
[----:B------:R-:W-:Y:S03]  /*b040*/  @!P1 IMAD.WIDE.U32 R4, R15, 0x30, R4 ;  /* 0x000000300f049825 */ /* 0x000fe600078e0004 */
[----:B------:R-:W-:Y:S01]  /*b050*/  @!P1 LEA.HI.X R9, R3, c[0x0][0x174], R9, 0x1, P0 ;  /* 0x00005d0003099a11 */ /* 0x000fe200000f0c09 */
[----:B------:R-:W-:Y:S01]  /*b060*/  @!PT LDS RZ, [RZ] ;  /* 0x00000000fffff984 */ /* 0x000fe20000000800 */
[----:B------:R-:W-:Y:S01]  /*b070*/  @!PT LDS RZ, [RZ] ;  /* 0x00000000fffff984 */ /* 0x000fe20000000800 */
[----:B------:R-:W-:Y:S01]  /*b080*/  @!PT LDS RZ, [RZ] ;  /* 0x00000000fffff984 */ /* 0x000fe20000000800 */
[----:B------:R2:W-:Y:S01]  /*b090*/  @!P1 LDGSTS.E.BYPASS.LTC128B.128 [R192+0x6800], [R10.64] ;  /* 0x068000000ac09fae */ /* 0x0005e2000b901d50 */
[----:B----4-:R-:W-:Y:S01]  /*b0a0*/  @!P1 IMAD.IADD R3, R14, 0x1, R5 ;  /* 0x000000010e039824 */ /* 0x010fe200078e0205 */
[C---:B------:R-:W-:Y:S04]  /*b0b0*/  @!P1 LEA R6, P0, R4.reuse, c[0x0][0x170], 0x1 ;  /* 0x00005c0004069a11 */ /* 0x040fe800078008ff */
[----:B------:R-:W-:Y:S01]  /*b0c0*/  @P1 STS.128 [R192+0x7000], RZ ;  /* 0x007000ffc0001388 */ /* 0x000fe20000000c00 */
[----:B------:R-:W-:Y:S02]  /*b0d0*/  @!P1 LEA.HI.X R7, R4, c[0x0][0x174], R3, 0x1, P0 ;  /* 0x00005d0004079a11 */ /* 0x000fe400000f0c03 */
[----:B------:R-:W-:Y:S03]  /*b0e0*/  PLOP3.LUT P0, PT, PT, PT, UP0, 0x80, 0x0 ;  /* 0x000000000000781c */ /* 0x000fe60003f0f008 */
        /* <DEDUP_REMOVED lines=10> */
[----:B------:R-:W3:Y:S06]  /*b190*/  LDSM.16.M88.4 R16, [R172+0x4000] ;  /* 0x00400000ac10783b */ /* 0x000eec0000000200 */
[----:B------:R-:W2:Y:S06]  /*b1a0*/  LDSM.16.M88.4 R60, [R179+0x2000] ;  /* 0x00200000b33c783b */ /* 0x000eac0000000200 */
[----:B------:R-:W4:Y:S06]  /*b1b0*/  LDSM.16.M88.4 R32, [R172+0x4800] ;  /* 0x00480000ac20783b */ /* 0x000f2c0000000200 */
[----:B------:R-:W0:Y:S06]  /*b1c0*/  LDGDEPBAR ;  /* 0x00000000000079af */ /* 0x000e2c0000000000 */
[----:B------:R-:W4:Y:S06]  /*b1d0*/  LDSM.16.M88.4 R48, [R172+0x5000] ;  /* 0x00500000ac30783b */ /* 0x000f2c0000000200 */
        /* <DEDUP_REMOVED lines=12> */
[----:B------:R-:W-:Y:S07]  /*b2a0*/  LDSM.16.M88.4 R168, [R185] ;  /* 0x00000000b9a8783b */ /* 0x000fee0000000200 */
        /* <DEDUP_REMOVED lines=21> */
[----:B------:R-:W3:Y:S07]  /*b400*/  LDSM.16.M88.4 R156, [R180+0x2000] ;  /* 0x00200000b49c783b */ /* 0x000eee0000000200 */
        /* <DEDUP_REMOVED lines=8> */
[----:B------:R-:W4:Y:S07]  /*b490*/  LDSM.16.M88.4 R152, [R184] ;  /* 0x00000000b898783b */ /* 0x000f2e0000000200 */
[----:B------:R-:W-:Y:S01]  /*b4a0*/  HMMA.16816.F32.BF16 R64, R144, R166, R64 ;  /* 0x000000a69040723c */ /* 0x000fe20000041840 */
[----:B------:R-:W-:Y:S06]  /*b4b0*/  LDSM.16.M88.4 R144, [R181] ;  /* 0x00000000b590783b */ /* 0x000fec0000000200 */
[----:B------:R-:W-:Y:S01]  /*b4c0*/  LDSM.16.M88.4 R164, [R177+0x800] ;  /* 0x00080000b1a4783b */ /* 0x000fe20000000200 */
[-C--:B--2---:R-:W-:Y:S08]  /*b4d0*/  HMMA.16816.F32.BF16 R4, R140, R148.reuse, R4 ;  /* 0x000000948c04723c */ /* 0x084ff00000041804 */
[C---:B---3--:R-:W-:Y:S08]  /*b4e0*/  HMMA.16816.F32.BF16 R8, R156.reuse, R148, R8 ;  /* 0x000000949c08723c */ /* 0x048ff00000041808 */
[-C--:B------:R-:W-:Y:S08]  /*b4f0*/  HMMA.16816.F32.BF16 R12, R156, R150.reuse, R12 ;  /* 0x000000969c0c723c */ /* 0x080ff0000004180c */
[C---:B------:R-:W-:Y:S01]  /*b500*/  HMMA.16816.F32.BF16 R16, R140.reuse, R150, R16 ;  /* 0x000000968c10723c */ /* 0x040fe20000041810 */
[----:B------:R-:W2:Y:S07]  /*b510*/  LDSM.16.M88.4 R148, [R177] ;  /* 0x00000000b194783b */ /* 0x000eae0000000200 */
        /* <DEDUP_REMOVED lines=8> */
[C---:B------:R-:W-:Y:S01]  /*b5a0*/  HMMA.16816.F32.BF16 R48, R140.reuse, R170, R48 ;  /* 0x000000aa8c30723c */ /* 0x040fe20000041830 */
[----:B------:R-:W3:Y:S07]  /*b5b0*/  LDSM.16.M88.4 R168, [R177+0x1000] ;  /* 0x00100000b1a8783b */ /* 0x000eee0000000200 */
[-C--:B----4-:R-:W-:Y:S08]  /*b5c0*/  HMMA.16816.F32.BF16 R52, R140, R152.reuse, R52 ;  /* 0x000000988c34723c */ /* 0x090ff00000041834 */
[C---:B------:R-:W-:Y:S08]  /*b5d0*/  HMMA.16816.F32.BF16 R56, R156.reuse, R152, R56 ;  /* 0x000000989c38723c */ /* 0x040ff00000041838 */
[-C--:B------:R-:W-:Y:S01]  /*b5e0*/  HMMA.16816.F32.BF16 R60, R156, R154.reuse, R60 ;  /* 0x0000009a9c3c723c */ /* 0x080fe2000004183c */
[----:B------:R-:W4:Y:S01]  /*b5f0*/  LDSM.16.M88.4 R156, [R177+0x1800] ;  /* 0x00180000b19c783b */ /* 0x000f220000000200 */
[----:B------:R-:W-:Y:S05]  /*b600*/  DEPBAR.LE SB0, 0x0 ;  /* 0x000080000000791a */ /* 0x000fea0000000000 */
[----:B------:R-:W-:Y:S01]  /*b610*/  BAR.SYNC.DEFER_BLOCKING 0x0 ;  /* 0x0000000000007b1d */ /* 0x000fe20000010000 */
[----:B------:R-:W-:Y:S08]  /*b620*/  HMMA.16816.F32.BF16 R64, R140, R154, R64 ;  /* 0x0000009a8c40723c */ /* 0x000ff00000041840 */
[-C--:B--2---:R-:W-:Y:S08]  /*b630*/  HMMA.16816.F32.BF16 R4, R144, R148.reuse, R4 ;  /* 0x000000949004723c */ /* 0x084ff00000041804 */
[C---:B-1----:R-:W-:Y:S08]  /*b640*/  HMMA.16816.F32.BF16 R8, R160.reuse, R148, R8 ;  /* 0x00000094a008723c */ /* 0x042ff00000041808 */
[-C--:B------:R-:W-:Y:S08]  /*b650*/  HMMA.16816.F32.BF16 R12, R160, R150.reuse, R12 ;  /* 0x00000096a00c723c */ /* 0x080ff0000004180c */
[C---:B------:R-:W-:Y:S08]  /*b660*/  HMMA.16816.F32.BF16 R16, R144.reuse, R150, R16 ;  /* 0x000000969010723c */ /* 0x040ff00000041810 */
[-C--:B------:R-:W-:Y:S08]  /*b670*/  HMMA.16816.F32.BF16 R20, R144, R164.reuse, R20 ;  /* 0x000000a49014723c */ /* 0x080ff00000041814 */
[C---:B------:R-:W-:Y:S08]  /*b680*/  HMMA.16816.F32.BF16 R24, R160.reuse, R164, R24 ;  /* 0x000000a4a018723c */ /* 0x040ff00000041818 */
[-C--:B------:R-:W-:Y:S08]  /*b690*/  HMMA.16816.F32.BF16 R28, R160, R166.reuse, R28 ;  /* 0x000000a6a01c723c */ /* 0x080ff0000004181c */
[C---:B------:R-:W-:Y:S08]  /*b6a0*/  HMMA.16816.F32.BF16 R32, R144.reuse, R166, R32 ;  /* 0x000000a69020723c */ /* 0x040ff00000041820 */
[-C--:B---3--:R-:W-:Y:S08]  /*b6b0*/  HMMA.16816.F32.BF16 R36, R144, R168.reuse, R36 ;  /* 0x000000a89024723c */ /* 0x088ff00000041824 */
[C---:B------:R-:W-:Y:S07]  /*b6c0*/  HMMA.16816.F32.BF16 R40, R160.reuse, R168, R40 ;  /* 0x000000a8a028723c */ /* 0x040fee0000041828 */
[----:B------:R-:W-:Y:S01]  /*b6d0*/  IMAD.MOV.U32 R168, RZ, RZ, R74 ;  /* 0x000000ffffa87224 */ /* 0x000fe200078e004a */
[-C--:B------:R-:W-:Y:S04]  /*b6e0*/  HMMA.16816.F32.BF16 R44, R160, R170.reuse, R44 ;  /* 0x000000aaa02c723c */ /* 0x080fe8000004182c */
[----:B------:R-:W-:Y:S04]  /*b6f0*/  IMAD.MOV.U32 R169, RZ, RZ, R73 ;  /* 0x000000ffffa97224 */ /* 0x000fe800078e0049 */
[C---:B------:R-:W-:Y:S08]  /*b700*/  HMMA.16816.F32.BF16 R48, R144.reuse, R170, R48 ;  /* 0x000000aa9030723c */ /* 0x040ff00000041830 */
[-C--:B----4-:R-:W-:Y:S08]  /*b710*/  HMMA.16816.F32.BF16 R52, R144, R156.reuse, R52 ;  /* 0x0000009c9034723c */ /* 0x090ff00000041834 */
[C---:B------:R-:W-:Y:S08]  /*b720*/  HMMA.16816.F32.BF16 R56, R160.reuse, R156, R56 ;  /* 0x0000009ca038723c */ /* 0x040ff00000041838 */
[-C--:B------:R-:W-:Y:S08]  /*b730*/  HMMA.16816.F32.BF16 R60, R160, R158.reuse, R60 ;  /* 0x0000009ea03c723c */ /* 0x080ff0000004183c */
[----:B------:R-:W-:Y:S01]  /*b740*/  HMMA.16816.F32.BF16 R64, R144, R158, R64 ;  /* 0x0000009e9040723c */ /* 0x000fe20000041840 */
[----:B------:R-:W-:-:S07]  /*b750*/  @P0 BRA `(.L_x_1489) ;  /* 0xfffff34000000947 */ /* 0x000fce000383ffff */
.L_x_1488:
[----:B------:R-:W-:Y:S01]  /*b760*/  LOP3.LUT R187, R187, 0xffffffbf, RZ, 0xc0, !PT ;  /* 0xffffffbfbbbb7812 */ /* 0x000fe200078ec0ff */
[----:B-1----:R-:W2:Y:S01]  /*b770*/  LDL R69, [R1+0xbc] ;  /* 0x0000bc0001457983 */ /* 0x002ea20000100800 */
[----:B------:R-:W-:Y:S01]  /*b780*/  IMAD.U32 R3, RZ, RZ, UR33 ;  /* 0x00000021ff037e24 */ /* 0x000fe2000f8e00ff */
[----:B------:R-:W-:Y:S01]  /*b790*/  UIMAD UR6, UR33, UR12, 0x40 ;  /* 0x00000040210674a4 */ /* 0x000fe2000f8e020c */
[----:B------:R-:W-:Y:S01]  /*b7a0*/  @P1 LOP3.LUT R187, R187, 0x40, RZ, 0xfc, !PT ;  /* 0x00000040bbbb1812 */ /* 0x000fe200078efcff */
[----:B------:R-:W3:Y:S01]  /*b7b0*/  LDL.64 R204, [R1+0xb0] ;  /* 0x0000b00001cc7983 */ /* 0x000ee20000100a00 */
[----:B------:R-:W-:Y:S01]  /*b7c0*/  USHF.L.U32 UR7, UR33, 0x1, URZ ;  /* 0x0000000121077899 */ /* 0x000fe2000800063f */
[----:B------:R-:W-:Y:S01]  /*b7d0*/  IMAD.MOV.U32 R170, RZ, RZ, c[0x0][0x228] ;  /* 0x00008a00ffaa7624 */ /* 0x000fe200078e00ff */
[----:B------:R-:W-:Y:S01]  /*b7e0*/  LOP3.LUT R187, R187, 0xffffefff, RZ, 0xc0, !PT ;  /* 0xffffefffbbbb7812 */ /* 0x000fe200078ec0ff */
[----:B------:R-:W-:Y:S02]  /*b7f0*/  IMAD.MOV.U32 R223, RZ, RZ, c[0x0][0x228] ;  /* 0x00008a00ffdf7624 */ /* 0x000fe400078e00ff */
[----:B------:R-:W-:Y:S02]  /*b800*/  IMAD.SHL.U32 R190, R170, 0x8, RZ ;  /* 0x00000008aabe7824 */ /* 0x000fe400078e00ff */
[----:B--2---:R-:W-:Y:S01]  /*b810*/  IMAD R3, R3, -0x40, R69 ;  /* 0xffffffc003037824 */ /* 0x004fe200078e0245 */
[----:B------:R-:W-:Y:S01]  /*b820*/  IADD3 R69, R69, UR6, RZ ;  /* 0x0000000645457c10 */ /* 0x000fe2000fffe0ff */
[----:B------:R-:W-:Y:S03]  /*b830*/  UIADD3 UR6, UR19, -0x4498517b, URZ ;  /* 0xbb67ae8513067890 */ /* 0x000fe6000fffe03f */
[----:B------:R-:W-:Y:S02]  /*b840*/  IABS R68, R3 ;  /* 0x0000000300447213 */ /* 0x000fe40000000000 */
[----:B------:R-:W-:Y:S02]  /*b850*/  IABS R70, R69 ;  /* 0x0000004500467213 */ /* 0x000fe40000000000 */
[C---:B------:R-:W-:Y:S01]  /*b860*/  IADD3 R73, R3.reuse, 0x8, RZ ;  /* 0x0000000803497810 */ /* 0x040fe20007ffe0ff */
[----:B------:R1:W2:Y:S01]  /*b870*/  I2F R142, R68 ;  /* 0x00000044008e7306 */ /* 0x0002a20000201400 */
[----:B------:R-:W-:Y:S02]  /*b880*/  IADD3 R75, R3, -0x1, RZ ;  /* 0xffffffff034b7810 */ /* 0x000fe40007ffe0ff */
[----:B------:R-:W-:Y:S02]  /*b890*/  ISETP.GE.AND P6, PT, R73, RZ, PT ;  /* 0x000000ff4900720c */ /* 0x000fe40003fc6270 */
[----:B------:R-:W-:Y:S02]  /*b8a0*/  ISETP.GE.AND P2, PT, R75, RZ, PT ;  /* 0x000000ff4b00720c */ /* 0x000fe40003f46270 */
[C---:B------:R-:W-:Y:S03]  /*b8b0*/  IADD3 R140, R3.reuse, -0x8, RZ ;  /* 0xfffffff8038c7810 */ /* 0x040fe60007ffe0ff */
[----:B------:R4:W5:Y:S08]  /*b8c0*/  I2F R141, R70 ;  /* 0x00000046008d7306 */ /* 0x0009700000201400 */
[C---:B------:R-:W-:Y:S04]  /*b8d0*/  @!P2 IADD3 R75, -R3.reuse, 0x1, RZ ;  /* 0x00000001034ba810 */ /* 0x040fe80007ffe1ff */
[----:B------:R3:W3:Y:S01]  /*b8e0*/  I2F R155, R75 ;  /* 0x0000004b009b7306 */ /* 0x0006e20000201400 */
[C---:B-1----:R-:W-:Y:S01]  /*b8f0*/  IADD3 R68, R3.reuse, 0x48, RZ ;  /* 0x0000004803447810 */ /* 0x042fe20007ffe0ff */
[C---:B--2---:R-:W-:Y:S02]  /*b900*/  FFMA.FTZ R4, R142.reuse, -UR4, R4 ;  /* 0x800000048e047c23 */ /* 0x044fe40008010004 */
[----:B------:R-:W-:Y:S01]  /*b910*/  FFMA.FTZ R18, R142, -UR4, R18 ;  /* 0x800000048e127c23 */ /* 0x000fe20008010012 */
[----:B------:R-:W-:Y:S02]  /*b920*/  ISETP.GE.AND P0, PT, R68, RZ, PT ;  /* 0x000000ff4400720c */ /* 0x000fe40003f06270 */
[C---:B------:R-:W-:Y:S02]  /*b930*/  IADD3 R142, R3.reuse, -0x31, RZ ;  /* 0xffffffcf038e7810 */ /* 0x040fe40007ffe0ff */
[----:B----4-:R-:W-:Y:S01]  /*b940*/  IADD3 R70, -R3, -0x8, RZ ;  /* 0xfffffff803467810 */ /* 0x010fe20007ffe1ff */
[C---:B-----5:R-:W-:Y:S02]  /*b950*/  FFMA.FTZ R14, R141.reuse, -UR4, R14 ;  /* 0x800000048d0e7c23 */ /* 0x060fe4000801000e */
[----:B------:R-:W-:Y:S01]  /*b960*/  FFMA.FTZ R8, R141, -UR4, R8 ;  /* 0x800000048d087c23 */ /* 0x000fe20008010008 */
[----:B------:R-:W-:Y:S02]  /*b970*/  SEL R70, R70, R73, !P6 ;  /* 0x0000004946467207 */ /* 0x000fe40007000000 */
[----:B------:R-:W-:Y:S03]  /*b980*/  IADD3 R141, R3, -0x29, RZ ;  /* 0xffffffd7038d7810 */ /* 0x000fe60007ffe0ff */
[C---:B------:R-:W-:Y:S01]  /*b990*/  @!P0 IADD3 R68, -R69.reuse, -0x8, RZ ;  /* 0xfffffff845448810 */ /* 0x040fe20007ffe1ff */
[----:B------:R1:W2:Y:S01]  /*b9a0*/  I2F R143, R70 ;  /* 0x00000046008f7306 */ /* 0x0002a20000201400 */
[----:B------:R-:W-:Y:S02]  /*b9b0*/  @!P6 IADD3 R73, -R69, 0x38, RZ ;  /* 0x000000384549e810 */ /* 0x000fe40007ffe1ff */
[----:B---3--:R-:W-:Y:S01]  /*b9c0*/  IADD3 R75, R3, 0x38, RZ ;  /* 0x00000038034b7810 */ /* 0x008fe20007ffe0ff */
[C---:B------:R-:W-:Y:S02]  /*b9d0*/  FFMA.FTZ R5, R155.reuse, -UR4, R5 ;  /* 0x800000049b057c23 */ /* 0x040fe40008010005 */
[----:B------:R-:W-:Y:S04]  /*b9e0*/  FFMA.FTZ R19, R155, -UR4, R19 ;  /* 0x800000049b137c23 */ /* 0x000fe80008010013 */
[----:B------:R3:W4:Y:S01]  /*b9f0*/  I2F R162, R68 ;  /* 0x0000004400a27306 */ /* 0x0007220000201400 */
[----:B-1----:R-:W-:Y:S01]  /*ba00*/  IADD3 R70, R3, 0x7, RZ ;  /* 0x0000000703467810 */ /* 0x002fe20007ffe0ff */
[----:B--2---:R-:W-:Y:S01]  /*ba10*/  FFMA.FTZ R6, R143, -UR4, R6 ;  /* 0x800000048f067c23 */ /* 0x004fe20008010006 */
[C---:B------:R-:W-:Y:S02]  /*ba20*/  IADD3 R143, R3.reuse, -0x30, RZ ;  /* 0xffffffd0038f7810 */ /* 0x040fe40007ffe0ff */
[----:B------:R-:W-:Y:S02]  /*ba30*/  ISETP.GE.AND P5, PT, R70, RZ, PT ;  /* 0x000000ff4600720c */ /* 0x000fe40003fa6270 */
[C---:B---3--:R-:W-:Y:S01]  /*ba40*/  IADD3 R68, -R3.reuse, -0x7, RZ ;  /* 0xfffffff903447810 */ /* 0x048fe20007ffe1ff */
[----:B----4-:R-:W-:Y:S03]  /*ba50*/  FFMA.FTZ R10, R162, -UR4, R10 ;  /* 0x80000004a20a7c23 */ /* 0x010fe6000801000a */
[----:B------:R-:W-:Y:S02]  /*ba60*/  SEL R74, R68, R70, !P5 ;  /* 0x00000046444a7207 */ /* 0x000fe40006800000 */
[----:B------:R-:W-:Y:S05]  /*ba70*/  IADD3 R68, R3, 0x47, RZ ;  /* 0x0000004703447810 */ /* 0x000fea0007ffe0ff */
[C---:B------:R-:W-:Y:S01]  /*ba80*/  @!P5 IADD3 R70, -R69.reuse, 0x39, RZ ;  /* 0x000000394546d810 */ /* 0x040fe20007ffe1ff */
[----:B------:R1:W2:Y:S01]  /*ba90*/  I2F R160, R74 ;  /* 0x0000004a00a07306 */ /* 0x0002a20000201400 */
[----:B------:R-:W-:Y:S11]  /*baa0*/  ISETP.GE.AND P0, PT, R68, RZ, PT ;  /* 0x000000ff4400720c */ /* 0x000ff60003f06270 */
[----:B------:R-:W-:Y:S02]  /*bab0*/  @!UPT UIADD3 URZ, URZ, URZ, URZ ;  /* 0x0000003f3f3ff290 */ /* 0x000fe4000fffe03f */
[----:B------:R-:W-:Y:S02]  /*bac0*/  @!P0 IADD3 R68, -R69, -0x7, RZ ;  /* 0xfffffff945448810 */ /* 0x000fe40007ffe1ff */
[----:B------:R-:W-:Y:S02]  /*bad0*/  ISETP.GE.AND P0, PT, R140, RZ, PT ;  /* 0x000000ff8c00720c */ /* 0x000fe40003f06270 */
[----:B------:R-:W3:Y:S01]  /*bae0*/  I2F R165, R68 ;  /* 0x0000004400a57306 */ /* 0x000ee20000201400 */
[C---:B-1----:R-:W-:Y:S01]  /*baf0*/  IADD3 R74, R3.reuse, 0x3f, RZ ;  /* 0x0000003f034a7810 */ /* 0x042fe20007ffe0ff */
[----:B--2---:R-:W-:Y:S03]  /*bb00*/  FFMA.FTZ R7, R160, -UR4, R7 ;  /* 0x80000004a0077c23 */ /* 0x004fe60008010007 */
[----:B------:R-:W-:Y:S06]  /*bb10*/  ISETP.GE.AND P2, PT, R74, RZ, PT ;  /* 0x000000ff4a00720c */ /* 0x000fec0003f46270 */
[----:B------:R-:W-:Y:S04]  /*bb20*/  @!P0 IADD3 R140, -R3, 0x8, RZ ;  /* 0x00000008038c8810 */ /* 0x000fe80007ffe1ff */
[----:B------:R1:W2:Y:S03]  /*bb30*/  I2F R158, R140 ;  /* 0x0000008c009e7306 */ /* 0x0002a60000201400 */
[----:B------:R-:W-:Y:S01]  /*bb40*/  @!P2 IADD3 R74, -R69, 0x1, RZ ;  /* 0x00000001454aa810 */ /* 0x000fe20007ffe1ff */
[----:B---3--:R-:W-:Y:S01]  /*bb50*/  FFMA.FTZ R11, R165, -UR4, R11 ;  /* 0x80000004a50b7c23 */ /* 0x008fe2000801000b */
[----:B------:R-:W-:Y:S02]  /*bb60*/  ISETP.GE.AND P2, PT, R75, RZ, PT ;  /* 0x000000ff4b00720c */ /* 0x000fe40003f46270 */
[----:B------:R-:W-:Y:S03]  /*bb70*/  IADD3 R68, R3, 0x37, RZ ;  /* 0x0000003703447810 */ /* 0x000fe60007ffe0ff */
[----:B------:R3:W4:Y:S08]  /*bb80*/  I2F R159, R74 ;  /* 0x0000004a009f7306 */ /* 0x0007300000201400 */
[----:B------:R-:W-:Y:S02]  /*bb90*/  @!P2 IADD3 R75, -R69, 0x8, RZ ;  /* 0x00000008454ba810 */ /* 0x000fe40007ffe1ff */
[C---:B-1----:R-:W-:Y:S01]  /*bba0*/  IADD3 R140, R3.reuse, -0x10, RZ ;  /* 0xfffffff0038c7810 */ /* 0x042fe20007ffe0ff */
[----:B--2---:R-:W-:Y:S01]  /*bbb0*/  FFMA.FTZ R16, R158, -UR4, R16 ;  /* 0x800000049e107c23 */ /* 0x004fe20008010010 */
[----:B------:R-:W-:Y:S01]  /*bbc0*/  ISETP.GE.AND P2, PT, R68, RZ, PT ;  /* 0x000000ff4400720c */ /* 0x000fe20003f46270 */
[----:B------:R1:W2:Y:S01]  /*bbd0*/  I2F R156, R75 ;  /* 0x0000004b009c7306 */ /* 0x0002a20000201400 */
[----:B------:R-:W-:Y:S01]  /*bbe0*/  FFMA.FTZ R22, R158, -UR4, R22 ;  /* 0x800000049e167c23 */ /* 0x000fe20008010016 */
[----:B---3--:R-:W-:Y:S01]  /*bbf0*/  IADD3 R74, R3, -0x9, RZ ;  /* 0xfffffff7034a7810 */ /* 0x008fe20007ffe0ff */
[----:B----4-:R-:W-:Y:S09]  /*bc00*/  FFMA.FTZ R15, R159, -UR4, R15 ;  /* 0x800000049f0f7c23 */ /* 0x010ff2000801000f */
[----:B------:R-:W-:Y:S01]  /*bc10*/  @!P2 IADD3 R68, -R69, 0x9, RZ ;  /* 0x000000094544a810 */ /* 0x000fe20007ffe1ff */
[----:B------:R-:W-:Y:S01]  /*bc20*/  FFMA.FTZ R9, R159, -UR4, R9 ;  /* 0x800000049f097c23 */ /* 0x000fe20008010009 */
[----:B------:R-:W-:Y:S02]  /*bc30*/  ISETP.GE.AND P0, PT, R74, RZ, PT ;  /* 0x000000ff4a00720c */ /* 0x000fe40003f06270 */
[----:B------:R3:W4:Y:S01]  /*bc40*/  I2F R153, R68 ;  /* 0x0000004400997306 */ /* 0x0007220000201400 */
[C---:B-1----:R-:W-:Y:S01]  /*bc50*/  IADD3 R75, R3.reuse, 0x30, RZ ;  /* 0x00000030034b7810 */ /* 0x042fe20007ffe0ff */
[C---:B--2---:R-:W-:Y:S09]  /*bc60*/  FFMA.FTZ R26, R156.reuse, -UR4, R26 ;  /* 0x800000049c1a7c23 */ /* 0x044ff2000801001a */
[----:B------:R-:W-:Y:S01]  /*bc70*/  @!P0 IADD3 R74, -R3, 0x9, RZ ;  /* 0x00000009034a8810 */ /* 0x000fe20007ffe1ff */
[----:B------:R-:W-:Y:S01]  /*bc80*/  FFMA.FTZ R12, R156, -UR4, R12 ;  /* 0x800000049c0c7c23 */ /* 0x000fe2000801000c */
[----:B------:R-:W-:Y:S02]  /*bc90*/  ISETP.GE.AND P0, PT, R140, RZ, PT ;  /* 0x000000ff8c00720c */ /* 0x000fe40003f06270 */
[----:B------:R-:W-:Y:S01]  /*bca0*/  ISETP.GE.AND P2, PT, R75, RZ, PT ;  /* 0x000000ff4b00720c */ /* 0x000fe20003f46270 */
[----:B------:R1:W2:Y:S01]  /*bcb0*/  I2F R154, R74 ;  /* 0x0000004a009a7306 */ /* 0x0002a20000201400 */
[----:B---3--:R-:W-:Y:S01]  /*bcc0*/  IADD3 R68, R3, 0x2f, RZ ;  /* 0x0000002f03447810 */ /* 0x008fe20007ffe0ff */
[----:B----4-:R-:W-:Y:S08]  /*bcd0*/  FFMA.FTZ R27, R153, -UR4, R27 ;  /* 0x80000004991b7c23 */ /* 0x010ff0000801001b */
[----:B------:R-:W-:Y:S01]  /*bce0*/  @!P0 IADD3 R140, -R3, 0x10, RZ ;  /* 0x00000010038c8810 */ /* 0x000fe20007ffe1ff */
[----:B------:R-:W-:Y:S01]  /*bcf0*/  FFMA.FTZ R13, R153, -UR4, R13 ;  /* 0x80000004990d7c23 */ /* 0x000fe2000801000d */
[----:B------:R-:W-:Y:S02]  /*bd00*/  @!P2 IADD3 R75, -R69, 0x10, RZ ;  /* 0x00000010454ba810 */ /* 0x000fe40007ffe1ff */
[----:B------:R-:W-:Y:S01]  /*bd10*/  ISETP.GE.AND P2, PT, R68, RZ, PT ;  /* 0x000000ff4400720c */ /* 0x000fe20003f46270 */
[----:B------:R3:W4:Y:S01]  /*bd20*/  I2F R157, R140 ;  /* 0x0000008c009d7306 */ /* 0x0007220000201400 */
[----:B-1----:R-:W-:Y:S01]  /*bd30*/  IADD3 R74, R3, -0x11, RZ ;  /* 0xffffffef034a7810 */ /* 0x002fe20007ffe0ff */
[C---:B--2---:R-:W-:Y:S08]  /*bd40*/  FFMA.FTZ R17, R154.reuse, -UR4, R17 ;  /* 0x800000049a117c23 */ /* 0x044ff00008010011 */
[----:B------:R1:W2:Y:S02]  /*bd50*/  I2F R152, R75 ;  /* 0x0000004b00987306 */ /* 0x0002a40000201400 */
[----:B------:R-:W-:Y:S01]  /*bd60*/  @!P2 IADD3 R68, -R69, 0x11, RZ ;  /* 0x000000114544a810 */ /* 0x000fe20007ffe1ff */
[----:B------:R-:W-:Y:S01]  /*bd70*/  FFMA.FTZ R23, R154, -UR4, R23 ;  /* 0x800000049a177c23 */ /* 0x000fe20008010017 */
[----:B------:R-:W-:Y:S06]  /*bd80*/  ISETP.GE.AND P0, PT, R74, RZ, PT ;  /* 0x000000ff4a00720c */ /* 0x000fec0003f06270 */
[----:B------:R-:W5:Y:S01]  /*bd90*/  I2F R150, R68 ;  /* 0x0000004400967306 */ /* 0x000f620000201400 */
[----:B---3--:R-:W-:Y:S01]  /*bda0*/  IADD3 R140, R3, -0x18, RZ ;  /* 0xffffffe8038c7810 */ /* 0x008fe20007ffe0ff */
[----:B----4-:R-:W-:Y:S05]  /*bdb0*/  FFMA.FTZ R20, R157, -UR4, R20 ;  /* 0x800000049d147c23 */ /* 0x010fea0008010014 */
[----:B------:R-:W-:Y:S01]  /*bdc0*/  @!P0 IADD3 R74, -R3, 0x11, RZ ;  /* 0x00000011034a8810 */ /* 0x000fe20007ffe1ff */
[----:B------:R-:W-:Y:S01]  /*bdd0*/  FFMA.FTZ R34, R157, -UR4, R34 ;  /* 0x800000049d227c23 */ /* 0x000fe20008010022 */
[----:B------:R-:W-:Y:S02]  /*bde0*/  ISETP.GE.AND P0, PT, R140, RZ, PT ;  /* 0x000000ff8c00720c */ /* 0x000fe40003f06270 */
[----:B------:R3:W4:Y:S01]  /*bdf0*/  I2F R151, R74 ;  /* 0x0000004a00977306 */ /* 0x0007220000201400 */
[C---:B-1----:R-:W-:Y:S01]  /*be00*/  IADD3 R75, R3.reuse, -0x19, RZ ;  /* 0xffffffe7034b7810 */ /* 0x042fe20007ffe0ff */
[C---:B--2---:R-:W-:Y:S02]  /*be10*/  FFMA.FTZ R24, R152.reuse, -UR4, R24 ;  /* 0x8000000498187c23 */ /* 0x044fe40008010018 */
[----:B------:R-:W-:Y:S07]  /*be20*/  FFMA.FTZ R30, R152, -UR4, R30 ;  /* 0x80000004981e7c23 */ /* 0x000fee000801001e */
[----:B------:R-:W-:Y:S02]  /*be30*/  @!P0 IADD3 R140, -R3, 0x18, RZ ;  /* 0x00000018038c8810 */ /* 0x000fe40007ffe1ff */
[----:B------:R-:W-:Y:S01]  /*be40*/  ISETP.GE.AND P0, PT, R75, RZ, PT ;  /* 0x000000ff4b00720c */ /* 0x000fe20003f06270 */
[C---:B-----5:R-:W-:Y:S01]  /*be50*/  FFMA.FTZ R31, R150.reuse, -UR4, R31 ;  /* 0x80000004961f7c23 */ /* 0x060fe2000801001f */
[C---:B------:R-:W-:Y:S01]  /*be60*/  IADD3 R68, R3.reuse, 0x28, RZ ;  /* 0x0000002803447810 */ /* 0x040fe20007ffe0ff */
[----:B------:R1:W2:Y:S01]  /*be70*/  I2F R149, R140 ;  /* 0x0000008c00957306 */ /* 0x0002a20000201400 */
[----:B------:R-:W-:Y:S01]  /*be80*/  FFMA.FTZ R25, R150, -UR4, R25 ;  /* 0x8000000496197c23 */ /* 0x000fe20008010019 */
[----:B---3--:R-:W-:Y:S01]  /*be90*/  IADD3 R74, R3, -0x38, RZ ;  /* 0xffffffc8034a7810 */ /* 0x008fe20007ffe0ff */
[----:B----4-:R-:W-:Y:S07]  /*bea0*/  FFMA.FTZ R21, R151, -UR4, R21 ;  /* 0x8000000497157c23 */ /* 0x010fee0008010015 */
[----:B------:R-:W-:Y:S01]  /*beb0*/  @!P0 IADD3 R75, -R3, 0x19, RZ ;  /* 0x00000019034b8810 */ /* 0x000fe20007ffe1ff */
[----:B------:R-:W-:Y:S01]  /*bec0*/  FFMA.FTZ R35, R151, -UR4, R35 ;  /* 0x8000000497237c23 */ /* 0x000fe20008010023 */
[----:B------:R-:W-:Y:S02]  /*bed0*/  ISETP.GE.AND P2, PT, R74, RZ, PT ;  /* 0x000000ff4a00720c */ /* 0x000fe40003f46270 */
[----:B------:R3:W4:Y:S01]  /*bee0*/  I2F R148, R75 ;  /* 0x0000004b00947306 */ /* 0x0007220000201400 */
[----:B-1----:R-:W-:Y:S01]  /*bef0*/  IADD3 R140, R3, -0x28, RZ ;  /* 0xffffffd8038c7810 */ /* 0x002fe20007ffe0ff */
[----:B--2---:R-:W-:Y:S09]  /*bf00*/  FFMA.FTZ R32, R149, -UR4, R32 ;  /* 0x8000000495207c23 */ /* 0x004ff20008010020 */
[----:B------:R-:W-:Y:S01]  /*bf10*/  @!P2 IADD3 R74, -R3, 0x38, RZ ;  /* 0x00000038034aa810 */ /* 0x000fe20007ffe1ff */
[----:B------:R-:W-:Y:S01]  /*bf20*/  FFMA.FTZ R38, R149, -UR4, R38 ;  /* 0x8000000495267c23 */ /* 0x000fe20008010026 */
[----:B------:R-:W-:Y:S02]  /*bf30*/  ISETP.GE.AND P2, PT, R68, RZ, PT ;  /* 0x000000ff4400720c */ /* 0x000fe40003f46270 */
[----:B------:R-:W-:Y:S01]  /*bf40*/  ISETP.GE.AND P4, PT, R140, RZ, PT ;  /* 0x000000ff8c00720c */ /* 0x000fe20003f86270 */
[----:B------:R1:W2:Y:S01]  /*bf50*/  I2F R166, R74 ;  /* 0x0000004a00a67306 */ /* 0x0002a20000201400 */
[----:B---3--:R-:W-:Y:S01]  /*bf60*/  IADD3 R75, R3, -0x20, RZ ;  /* 0xffffffe0034b7810 */ /* 0x008fe20007ffe0ff */
[C---:B----4-:R-:W-:Y:S08]  /*bf70*/  FFMA.FTZ R39, R148.reuse, -UR4, R39 ;  /* 0x8000000494277c23 */ /* 0x050ff00008010027 */
[----:B------:R-:W-:Y:S01]  /*bf80*/  @!P2 IADD3 R68, -R69, 0x18, RZ ;  /* 0x000000184544a810 */ /* 0x000fe20007ffe1ff */
[----:B------:R-:W-:Y:S01]  /*bf90*/  FFMA.FTZ R33, R148, -UR4, R33 ;  /* 0x8000000494217c23 */ /* 0x000fe20008010021 */
[----:B------:R-:W-:Y:S02]  /*bfa0*/  ISETP.GE.AND P3, PT, R75, RZ, PT ;  /* 0x000000ff4b00720c */ /* 0x000fe40003f66270 */
[C---:B------:R-:W-:Y:S01]  /*bfb0*/  @!P4 IADD3 R140, -R3.reuse, 0x28, RZ ;  /* 0x00000028038cc810 */ /* 0x040fe20007ffe1ff */
[----:B------:R3:W4:Y:S01]  /*bfc0*/  I2F R147, R68 ;  /* 0x0000004400937306 */ /* 0x0007220000201400 */
[C---:B-1----:R-:W-:Y:S09]  /*bfd0*/  IADD3 R74, R3.reuse, -0x39, RZ ;  /* 0xffffffc7034a7810 */ /* 0x042ff20007ffe0ff */
[----:B------:R-:W1:Y:S01]  /*bfe0*/  I2F R155, R140 ;  /* 0x0000008c009b7306 */ /* 0x000e620000201400 */
[----:B------:R-:W-:Y:S01]  /*bff0*/  @!P3 IADD3 R75, -R3, 0x20, RZ ;  /* 0x00000020034bb810 */ /* 0x000fe20007ffe1ff */
[----:B--2---:R-:W-:Y:S01]  /*c000*/  FFMA.FTZ R64, R166, -UR4, R64 ;  /* 0x80000004a6407c23 */ /* 0x004fe20008010040 */
[----:B------:R-:W-:Y:S02]  /*c010*/  ISETP.GE.AND P0, PT, R74, RZ, PT ;  /* 0x000000ff4a00720c */ /* 0x000fe40003f06270 */
[----:B------:R-:W-:Y:S05]  /*c020*/  ISETP.GE.AND P3, PT, R141, RZ, PT ;  /* 0x000000ff8d00720c */ /* 0x000fea0003f66270 */
[----:B------:R2:W5:Y:S01]  /*c030*/  I2F R146, R75 ;  /* 0x0000004b00927306 */ /* 0x0005620000201400 */
[----:B---3--:R-:W-:Y:S01]  /*c040*/  IADD3 R68, R3, 0x27, RZ ;  /* 0x0000002703447810 */ /* 0x008fe20007ffe0ff */
[----:B----4-:R-:W-:Y:S04]  /*c050*/  FFMA.FTZ R42, R147, -UR4, R42 ;  /* 0x80000004932a7c23 */ /* 0x010fe8000801002a */
[----:B------:R-:W-:Y:S01]  /*c060*/  @!P0 IADD3 R74, -R3, 0x39, RZ ;  /* 0x00000039034a8810 */ /* 0x000fe20007ffe1ff */
[----:B------:R-:W-:Y:S01]  /*c070*/  FFMA.FTZ R28, R147, -UR4, R28 ;  /* 0x80000004931c7c23 */ /* 0x000fe2000801001c */
[----:B------:R-:W-:Y:S02]  /*c080*/  ISETP.GE.AND P2, PT, R68, RZ, PT ;  /* 0x000000ff4400720c */ /* 0x000fe40003f46270 */
[----:B------:R-:W-:Y:S01]  /*c090*/  @!P3 IADD3 R141, -R3, 0x29, RZ ;  /* 0x00000029038db810 */ /* 0x000fe20007ffe1ff */
[----:B------:R3:W4:Y:S01]  /*c0a0*/  I2F R167, R74 ;  /* 0x0000004a00a77306 */ /* 0x0007220000201400 */
[C---:B-1----:R-:W-:Y:S02]  /*c0b0*/  FFMA.FTZ R48, R155.reuse, -UR4, R48 ;  /* 0x800000049b307c23 */ /* 0x042fe40008010030 */
[----:B------:R-:W-:Y:S07]  /*c0c0*/  FFMA.FTZ R54, R155, -UR4, R54 ;  /* 0x800000049b367c23 */ /* 0x000fee0008010036 */
[----:B------:R-:W-:Y:S01]  /*c0d0*/  @!P2 IADD3 R68, -R69, 0x19, RZ ;  /* 0x000000194544a810 */ /* 0x000fe20007ffe1ff */
[----:B------:R-:W1:Y:S01]  /*c0e0*/  I2F R160, R141 ;  /* 0x0000008d00a07306 */ /* 0x000e620000201400 */
[----:B--2---:R-:W-:Y:S01]  /*c0f0*/  IADD3 R75, R3, 0x20, RZ ;  /* 0x00000020034b7810 */ /* 0x004fe20007ffe0ff */
[C---:B-----5:R-:W-:Y:S02]  /*c100*/  FFMA.FTZ R36, R146.reuse, -UR4, R36 ;  /* 0x8000000492247c23 */ /* 0x060fe40008010024 */
[----:B------:R-:W-:Y:S01]  /*c110*/  FFMA.FTZ R50, R146, -UR4, R50 ;  /* 0x8000000492327c23 */ /* 0x000fe20008010032 */
[----:B------:R-:W-:Y:S05]  /*c120*/  ISETP.GE.AND P2, PT, R75, RZ, PT ;  /* 0x000000ff4b00720c */ /* 0x000fea0003f46270 */
[----:B------:R2:W5:Y:S01]  /*c130*/  I2F R145, R68 ;  /* 0x0000004400917306 */ /* 0x0005620000201400 */
[----:B---3--:R-:W-:Y:S01]  /*c140*/  IADD3 R74, R3, -0x21, RZ ;  /* 0xffffffdf034a7810 */ /* 0x008fe20007ffe0ff */
[----:B----4-:R-:W-:Y:S03]  /*c150*/  FFMA.FTZ R65, R167, -UR4, R65 ;  /* 0x80000004a7417c23 */ /* 0x010fe60008010041 */
[----:B------:R-:W-:Y:S03]  /*c160*/  ISETP.GE.AND P0, PT, R74, RZ, PT ;  /* 0x000000ff4a00720c */ /* 0x000fe60003f06270 */
[----:B------:R-:W-:Y:S02]  /*c170*/  @!P2 IADD3 R75, -R69, 0x20, RZ ;  /* 0x00000020454ba810 */ /* 0x000fe40007ffe1ff */
[----:B------:R-:W-:Y:S02]  /*c180*/  ISETP.GE.AND P2, PT, R143, RZ, PT ;  /* 0x000000ff8f00720c */ /* 0x000fe40003f46270 */
[----:B------:R3:W4:Y:S01]  /*c190*/  I2F R161, R75 ;  /* 0x0000004b00a17306 */ /* 0x0007220000201400 */
[C---:B-1----:R-:W-:Y:S02]  /*c1a0*/  FFMA.FTZ R49, R160.reuse, -UR4, R49 ;  /* 0x80000004a0317c23 */ /* 0x042fe40008010031 */
[----:B------:R-:W-:Y:S03]  /*c1b0*/  FFMA.FTZ R55, R160, -UR4, R55 ;  /* 0x80000004a0377c23 */ /* 0x000fe60008010037 */
[C---:B------:R-:W-:Y:S02]  /*c1c0*/  @!P0 IADD3 R74, -R3.reuse, 0x21, RZ ;  /* 0x00000021034a8810 */ /* 0x040fe40007ffe1ff */
[C---:B--2---:R-:W-:Y:S02]  /*c1d0*/  IADD3 R68, R3.reuse, 0x1f, RZ ;  /* 0x0000001f03447810 */ /* 0x044fe40007ffe0ff */
[----:B------:R1:W2:Y:S01]  /*c1e0*/  I2F R144, R74 ;  /* 0x0000004a00907306 */ /* 0x0002a20000201400 */
[----:B------:R-:W-:Y:S01]  /*c1f0*/  @!P2 IADD3 R143, -R3, 0x30, RZ ;  /* 0x00000030038fa810 */ /* 0x000fe20007ffe1ff */
[C---:B-----5:R-:W-:Y:S01]  /*c200*/  FFMA.FTZ R29, R145.reuse, -UR4, R29 ;  /* 0x80000004911d7c23 */ /* 0x060fe2000801001d */
[----:B------:R-:W-:Y:S01]  /*c210*/  ISETP.GE.AND P0, PT, R68, RZ, PT ;  /* 0x000000ff4400720c */ /* 0x000fe20003f06270 */
[----:B------:R-:W-:Y:S06]  /*c220*/  FFMA.FTZ R43, R145, -UR4, R43 ;  /* 0x80000004912b7c23 */ /* 0x000fec000801002b */
[----:B------:R-:W5:Y:S01]  /*c230*/  I2F R143, R143 ;  /* 0x0000008f008f7306 */ /* 0x000f620000201400 */
[----:B---3--:R-:W-:Y:S01]  /*c240*/  IADD3 R75, R3, 0x18, RZ ;  /* 0x00000018034b7810 */ /* 0x008fe20007ffe0ff */
[C---:B----4-:R-:W-:Y:S02]  /*c250*/  FFMA.FTZ R40, R161.reuse, -UR4, R40 ;  /* 0x80000004a1287c23 */ /* 0x050fe40008010028 */
[----:B------:R-:W-:Y:S02]  /*c260*/  FFMA.FTZ R46, R161, -UR4, R46 ;  /* 0x80000004a12e7c23 */ /* 0x000fe4000801002e */
[----:B------:R-:W-:Y:S02]  /*c270*/  @!P0 IADD3 R68, -R69, 0x21, RZ ;  /* 0x0000002145448810 */ /* 0x000fe40007ffe1ff */
[----:B------:R-:W-:Y:S02]  /*c280*/  ISETP.GE.AND P0, PT, R142, RZ, PT ;  /* 0x000000ff8e00720c */ /* 0x000fe40003f06270 */
[----:B------:R-:W-:Y:S01]  /*c290*/  ISETP.GE.AND P4, PT, R75, RZ, PT ;  /* 0x000000ff4b00720c */ /* 0x000fe20003f86270 */
[----:B------:R3:W4:Y:S01]  /*c2a0*/  I2F R164, R68 ;  /* 0x0000004400a47306 */ /* 0x0007220000201400 */
[C---:B-1----:R-:W-:Y:S01]  /*c2b0*/  IADD3 R74, R3.reuse, 0x17, RZ ;  /* 0x00000017034a7810 */ /* 0x042fe20007ffe0ff */
[C---:B--2---:R-:W-:Y:S02]  /*c2c0*/  FFMA.FTZ R37, R144.reuse, -UR4, R37 ;  /* 0x8000000490257c23 */ /* 0x044fe40008010025 */
[----:B------:R-:W-:Y:S01]  /*c2d0*/  FFMA.FTZ R51, R144, -UR4, R51 ;  /* 0x8000000490337c23 */ /* 0x000fe20008010033 */
[----:B------:R-:W-:Y:S05]  /*c2e0*/  ISETP.GE.AND P3, PT, R74, RZ, PT ;  /* 0x000000ff4a00720c */ /* 0x000fea0003f66270 */
[----:B------:R-:W-:Y:S02]  /*c2f0*/  @!P0 IADD3 R142, -R3, 0x31, RZ ;  /* 0x00000031038e8810 */ /* 0x000fe40007ffe1ff */
[----:B------:R-:W-:Y:S01]  /*c300*/  @!P4 IADD3 R75, -R69, 0x28, RZ ;  /* 0x00000028454bc810 */ /* 0x000fe20007ffe1ff */
[C---:B-----5:R-:W-:Y:S02]  /*c310*/  FFMA.FTZ R52, R143.reuse, -UR4, R52 ;  /* 0x800000048f347c23 */ /* 0x060fe40008010034 */
[----:B------:R-:W-:Y:S01]  /*c320*/  FFMA.FTZ R66, R143, -UR4, R66 ;  /* 0x800000048f427c23 */ /* 0x000fe20008010042 */
[----:B------:R-:W1:Y:S02]  /*c330*/  I2F R163, R75 ;  /* 0x0000004b00a37306 */ /* 0x000e640000201400 */
[----:B------:R-:W-:Y:S02]  /*c340*/  @!P3 IADD3 R74, -R69, 0x29, RZ ;  /* 0x00000029454ab810 */ /* 0x000fe40007ffe1ff */
[C---:B---3--:R-:W-:Y:S01]  /*c350*/  IADD3 R68, R3.reuse, 0x10, RZ ;  /* 0x0000001003447810 */ /* 0x048fe20007ffe0ff */
[----:B----4-:R-:W-:Y:S01]  /*c360*/  FFMA.FTZ R41, R164, -UR4, R41 ;  /* 0x80000004a4297c23 */ /* 0x010fe20008010029 */
[----:B------:R-:W-:Y:S04]  /*c370*/  IADD3 R3, R3, 0xf, RZ ;  /* 0x0000000f03037810 */ /* 0x000fe80007ffe0ff */
[----:B------:R2:W3:Y:S01]  /*c380*/  I2F R162, R74 ;  /* 0x0000004a00a27306 */ /* 0x0004e20000201400 */
[----:B------:R-:W-:Y:S01]  /*c390*/  ISETP.GE.AND P2, PT, R68, RZ, PT ;  /* 0x000000ff4400720c */ /* 0x000fe20003f46270 */
[----:B------:R-:W-:Y:S01]  /*c3a0*/  FFMA.FTZ R47, R164, -UR4, R47 ;  /* 0x80000004a42f7c23 */ /* 0x000fe2000801002f */
[----:B------:R-:W-:Y:S01]  /*c3b0*/  ISETP.GE.AND P0, PT, R3, RZ, PT ;  /* 0x000000ff0300720c */ /* 0x000fe20003f06270 */
[----:B-1----:R-:W-:Y:S10]  /*c3c0*/  FFMA.FTZ R44, R163, -UR4, R44 ;  /* 0x80000004a32c7c23 */ /* 0x002ff4000801002c */
[----:B------:R-:W-:Y:S01]  /*c3d0*/  @!P2 IADD3 R68, -R69, 0x30, RZ ;  /* 0x000000304544a810 */ /* 0x000fe20007ffe1ff */
[----:B------:R-:W-:Y:S01]  /*c3e0*/  FFMA.FTZ R58, R163, -UR4, R58 ;  /* 0x80000004a33a7c23 */ /* 0x000fe2000801003a */
[----:B------:R-:W-:Y:S02]  /*c3f0*/  @!P0 IADD3 R3, -R69, 0x31, RZ ;  /* 0x0000003145038810 */ /* 0x000fe40007ffe1ff */
[----:B------:R-:W-:Y:S02]  /*c400*/  LOP3.LUT R69, R219, UR6, R210, 0x96, !PT ;  /* 0x00000006db457c12 */ /* 0x000fe4000f8e96d2 */
[----:B------:R-:W1:Y:S03]  /*c410*/  I2F R68, R68 ;  /* 0x0000004400447306 */ /* 0x000e660000201400 */
[----:B------:R-:W-:Y:S04]  /*c420*/  IMAD.WIDE.U32 R194, R69, -0x326172a9, RZ ;  /* 0xcd9e8d5745c27825 */ /* 0x000fe800078e00ff */
[----:B--2---:R-:W-:Y:S02]  /*c430*/  IMAD.U32 R74, RZ, RZ, UR19 ;  /* 0x00000013ff4a7e24 */ /* 0x004fe4000f8e00ff */
[C---:B---3--:R-:W-:Y:S01]  /*c440*/  FFMA.FTZ R45, R162.reuse, -UR4, R45 ;  /* 0x80000004a22d7c23 */ /* 0x048fe2000801002d */
[----:B------:R-:W2:Y:S01]  /*c450*/  I2F R3, R3 ;  /* 0x0000000300037306 */ /* 0x000ea20000201400 */
[----:B------:R-:W-:Y:S01]  /*c460*/  FFMA.FTZ R59, R162, -UR4, R59 ;  /* 0x80000004a23b7c23 */ /* 0x000fe2000801003b */
[----:B------:R-:W-:Y:S01]  /*c470*/  LOP3.LUT R74, R211, UR7, R74, 0x96, !PT ;  /* 0x00000007d34a7c12 */ /* 0x000fe2000f8e964a */
[----:B------:R-:W-:Y:S04]  /*c480*/  UIADD3 UR7, UR7, 0x1, URZ ;  /* 0x0000000107077890 */ /* 0x000fe8000fffe03f */
[----:B------:R-:W-:Y:S05]  /*c490*/  IMAD.WIDE.U32 R140, R74, -0x326172a9, RZ ;  /* 0xcd9e8d574a8c7825 */ /* 0x000fea00078e00ff */
[----:B------:R-:W-:Y:S02]  /*c4a0*/  LOP3.LUT R74, R141, UR30, R204, 0x96, !PT ;  /* 0x0000001e8d4a7c12 */ /* 0x000fe4000f8e96cc */
[----:B------:R-:W-:Y:S01]  /*c4b0*/  LOP3.LUT R69, R195, UR28, R140, 0x96, !PT ;  /* 0x0000001cc3457c12 */ /* 0x000fe2000f8e968c */
[----:B-1----:R-:W-:Y:S01]  /*c4c0*/  FFMA.FTZ R56, R68, -UR4, R56 ;  /* 0x8000000444387c23 */ /* 0x002fe20008010038 */
[----:B------:R-:W-:Y:S01]  /*c4d0*/  LOP3.LUT R150, R141, UR30, R230, 0x96, !PT ;  /* 0x0000001e8d967c12 */ /* 0x000fe2000f8e96e6 */
[----:B------:R-:W-:Y:S04]  /*c4e0*/  IMAD.WIDE.U32 R74, R74, -0x2daee0ad, RZ ;  /* 0xd2511f534a4a7825 */ /* 0x000fe800078e00ff */
[----:B------:R-:W-:Y:S01]  /*c4f0*/  IMAD.WIDE.U32 R156, R69, -0x2daee0ad, RZ ;  /* 0xd2511f53459c7825 */ /* 0x000fe200078e00ff */
[----:B------:R-:W-:Y:S01]  /*c500*/  LOP3.LUT R69, R221, UR6, R210, 0x96, !PT ;  /* 0x00000006dd457c12 */ /* 0x000fe2000f8e96d2 */
[----:B------:R-:W-:Y:S01]  /*c510*/  ULEA UR6, UR33, 0x1, 0x1 ;  /* 0x0000000121067891 */ /* 0x000fe2000f8e083f */
[----:B------:R-:W-:Y:S01]  /*c520*/  LOP3.LUT R153, R75, UR27, R218, 0x96, !PT ;  /* 0x0000001b4b997c12 */ /* 0x000fe2000f8e96da */
[----:B--2---:R-:W-:Y:S01]  /*c530*/  FFMA.FTZ R57, R3, -UR4, R57 ;  /* 0x8000000403397c23 */ /* 0x004fe20008010039 */
[----:B------:R-:W-:Y:S01]  /*c540*/  LOP3.LUT R152, R157, UR25, R74, 0x96, !PT ;  /* 0x000000199d987c12 */ /* 0x000fe2000f8e964a */
[----:B------:R-:W-:Y:S01]  /*c550*/  IMAD.WIDE.U32 R232, R69, -0x326172a9, RZ ;  /* 0xcd9e8d5745e87825 */ /* 0x000fe200078e00ff */
[----:B------:R-:W-:Y:S01]  /*c560*/  FMNMX.FTZ R69, R4, R2, !PT ;  /* 0x0000000204457209 */ /* 0x000fe20007810000 */
[----:B------:R1:W2:Y:S02]  /*c570*/  I2F R74, R70 ;  /* 0x00000046004a7306 */ /* 0x0002a40000201400 */
[----:B------:R-:W-:Y:S01]  /*c580*/  FFMA.FTZ R63, R3, -UR4, R63 ;  /* 0x80000004033f7c23 */ /* 0x000fe2000801003f */
[----:B------:R-:W-:Y:S01]  /*c590*/  FMNMX.FTZ R69, R5, R69, !PT ;  /* 0x0000004505457209 */ /* 0x000fe20007810000 */
[----:B------:R-:W-:Y:S01]  /*c5a0*/  FFMA.FTZ R62, R68, -UR4, R62 ;  /* 0x80000004443e7c23 */ /* 0x000fe2000801003e */
[----:B------:R-:W-:Y:S01]  /*c5b0*/  LOP3.LUT R151, R233, UR28, R140, 0x96, !PT ;  /* 0x0000001ce9977c12 */ /* 0x000fe2000f8e968c */
[----:B------:R-:W-:Y:S01]  /*c5c0*/  IMAD.WIDE.U32 R144, R150, -0x2daee0ad, RZ ;  /* 0xd2511f5396907825 */ /* 0x000fe200078e00ff */
[----:B------:R-:W-:Y:S03]  /*c5d0*/  FMNMX.FTZ R69, R16, R69, !PT ;  /* 0x0000004510457209 */ /* 0x000fe60007810000 */
[----:B------:R-:W-:Y:S01]  /*c5e0*/  IMAD.WIDE.U32 R148, R151, -0x2daee0ad, RZ ;  /* 0xd2511f5397947825 */ /* 0x000fe200078e00ff */
[----:B------:R-:W-:Y:S01]  /*c5f0*/  FMNMX.FTZ R69, R17, R69, !PT ;  /* 0x0000004511457209 */ /* 0x000fe20007810000 */
[----:B------:R-:W3:Y:S03]  /*c600*/  I2F R75, R73 ;  /* 0x00000049004b7306 */ /* 0x000ee60000201400 */
[----:B------:R-:W-:Y:S04]  /*c610*/  FMNMX.FTZ R69, R20, R69, !PT ;  /* 0x0000004514457209 */ /* 0x000fe80007810000 */
[----:B------:R-:W-:Y:S03]  /*c620*/  FMNMX.FTZ R69, R21, R69, !PT ;  /* 0x0000004515457209 */ /* 0x000fe60007810000 */
[----:B------:R-:W4:Y:S01]  /*c630*/  I2F R73, R142 ;  /* 0x0000008e00497306 */ /* 0x000f220000201400 */
[----:B-1----:R-:W-:Y:S01]  /*c640*/  FMNMX.FTZ R70, R8, R0, !PT ;  /* 0x0000000008467209 */ /* 0x002fe20007810000 */
[----:B--2---:R-:W-:Y:S01]  /*c650*/  FFMA.FTZ R61, R74, -UR4, R61 ;  /* 0x800000044a3d7c23 */ /* 0x004fe2000801003d */
[----:B------:R-:W-:Y:S02]  /*c660*/  FMNMX.FTZ R74, R32, R69, !PT ;  /* 0x00000045204a7209 */ /* 0x000fe40007810000 */
        /* <DEDUP_REMOVED lines=10> */
[----:B------:R-:W-:Y:S01]  /*c710*/  FMNMX.FTZ R69, R11, R69, !PT ;  /* 0x000000450b457209 */ /* 0x000fe20007810000 */
[C---:B----4-:R-:W-:Y:S01]  /*c720*/  FFMA.FTZ R67, R73.reuse, -UR4, R67 ;  /* 0x8000000449437c23 */ /* 0x050fe20008010043 */
        /* <DEDUP_REMOVED lines=45> */
[----:B------:R-:W-:Y:S02]  /*ca00*/  LOP3.LUT R75, R149, UR25, R144, 0x96, !PT ;  /* 0x00000019954b7c12 */ /* 0x000fe4000f8e9690 */
[----:B------:R-:W-:Y:S02]  /*ca10*/  FMNMX.FTZ R73, R67, R73, !PT ;  /* 0x0000004943497209 */ /* 0x000fe40007810000 */
[----:B-1----:R-:W-:Y:S02]  /*ca20*/  FMNMX.FTZ R70, R70, R141, !PT ;  /* 0x0000008d46467209 */ /* 0x002fe40007810000 */
[----:B------:R-:W-:Y:S01]  /*ca30*/  FMNMX.FTZ R68, R59, R68, !PT ;  /* 0x000000443b447209 */ /* 0x000fe20007810000 */
[----:B------:R-:W-:Y:S01]  /*ca40*/  SHFL.BFLY PT, R146, R73, 0x2, 0x1f ;  /* 0x0c401f0049927f89 */ /* 0x000fe200000e0000 */
[----:B------:R-:W-:Y:S02]  /*ca50*/  LOP3.LUT R140, R145, UR27, R220, 0x96, !PT ;  /* 0x0000001b918c7c12 */ /* 0x000fe4000f8e96dc */
[----:B------:R-:W-:Y:S02]  /*ca60*/  FMNMX.FTZ R74, R62, R68, !PT ;  /* 0x000000443e4a7209 */ /* 0x000fe40007810000 */
[----:B--2---:R-:W-:Y:S01]  /*ca70*/  FMNMX.FTZ R3, R69, R142, !PT ;  /* 0x0000008e45037209 */ /* 0x004fe20007810000 */
[----:B------:R-:W-:Y:S01]  /*ca80*/  IMAD.WIDE.U32 R68, R153, -0x326172a9, RZ ;  /* 0xcd9e8d5799447825 */ /* 0x000fe200078e00ff */
[----:B------:R-:W-:Y:S01]  /*ca90*/  FMNMX.FTZ R74, R63, R74, !PT ;  /* 0x0000004a3f4a7209 */ /* 0x000fe20007810000 */
[----:B------:R-:W1:Y:S02]  /*caa0*/  SHFL.BFLY PT, R147, R70, 0x1, 0x1f ;  /* 0x0c201f0046937f89 */ /* 0x000e6400000e0000 */
[----:B------:R-:W-:Y:S01]  /*cab0*/  IMAD.WIDE.U32 R142, R152, -0x326172a9, RZ ;  /* 0xcd9e8d57988e7825 */ /* 0x000fe200078e00ff */
[----:B------:R-:W-:Y:S03]  /*cac0*/  LOP3.LUT R69, R69, UR26, R194, 0x96, !PT ;  /* 0x0000001a45457c12 */ /* 0x000fe6000f8e96c2 */
[----:B------:R-:W-:Y:S01]  /*cad0*/  IMAD.WIDE.U32 R152, R75, -0x326172a9, RZ ;  /* 0xcd9e8d574b987825 */ /* 0x000fe200078e00ff */
[----:B------:R-:W-:Y:S01]  /*cae0*/  LOP3.LUT R75, R143, UR23, R68, 0x96, !PT ;  /* 0x000000178f4b7c12 */ /* 0x000fe2000f8e9644 */
[----:B------:R-:W2:Y:S02]  /*caf0*/  SHFL.BFLY PT, R149, R3, 0x1, 0x1f ;  /* 0x0c201f0003957f89 */ /* 0x000ea400000e0000 */
[----:B------:R-:W-:Y:S04]  /*cb00*/  IMAD.WIDE.U32 R144, R140, -0x326172a9, RZ ;  /* 0xcd9e8d578c907825 */ /* 0x000fe800078e00ff */
[----:B------:R-:W-:Y:S01]  /*cb10*/  IMAD.WIDE.U32 R198, R75, -0x2daee0ad, RZ ;  /* 0xd2511f534bc67825 */ /* 0x000fe200078e00ff */
[----:B------:R-:W-:Y:S01]  /*cb20*/  LOP3.LUT R140, R145, UR26, R232, 0x96, !PT ;  /* 0x0000001a918c7c12 */ /* 0x000fe2000f8e96e8 */
[----:B------:R-:W3:Y:S01]  /*cb30*/  SHFL.BFLY PT, R150, R74, 0x2, 0x1f ;  /* 0x0c401f004a967f89 */ /* 0x000ee200000e0000 */
[----:B------:R-:W-:Y:S01]  /*cb40*/  LOP3.LUT R143, R153, UR23, R144, 0x96, !PT ;  /* 0x00000017998f7c12 */ /* 0x000fe2000f8e9690 */
[----:B------:R-:W-:Y:S04]  /*cb50*/  IMAD.WIDE.U32 R68, R69, -0x2daee0ad, RZ ;  /* 0xd2511f5345447825 */ /* 0x000fe800078e00ff */
[----:B------:R-:W-:Y:S01]  /*cb60*/  IMAD.WIDE.U32 R140, R140, -0x2daee0ad, RZ ;  /* 0xd2511f538c8c7825 */ /* 0x000fe200078e00ff */
[----:B------:R-:W-:Y:S02]  /*cb70*/  LOP3.LUT R145, R69, UR11, R156, 0x96, !PT ;  /* 0x0000000b45917c12 */ /* 0x000fe4000f8e969c */
[----:B-1----:R-:W-:Y:S01]  /*cb80*/  FMNMX.FTZ R69, R70, R147, !PT ;  /* 0x0000009346457209 */ /* 0x002fe20007810000 */
[----:B------:R-:W-:Y:S01]  /*cb90*/  IMAD.WIDE.U32 R214, R143, -0x2daee0ad, RZ ;  /* 0xd2511f538fd67825 */ /* 0x000fe200078e00ff */
[----:B------:R-:W-:Y:S02]  /*cba0*/  LOP3.LUT R75, R199, UR5, R68, 0x96, !PT ;  /* 0x00000005c74b7c12 */ /* 0x000fe4000f8e9644 */
[----:B------:R-:W-:Y:S01]  /*cbb0*/  LOP3.LUT R143, R141, UR11, R148, 0x96, !PT ;  /* 0x0000000b8d8f7c12 */ /* 0x000fe2000f8e9694 */
[----:B------:R-:W-:Y:S01]  /*cbc0*/  IMAD.WIDE.U32 R196, R145, -0x326172a9, RZ ;  /* 0xcd9e8d5791c47825 */ /* 0x000fe200078e00ff */
[----:B------:R-:W-:Y:S02]  /*cbd0*/  LOP3.LUT R144, R215, UR5, R140, 0x96, !PT ;  /* 0x00000005d7907c12 */ /* 0x000fe4000f8e968c */
[----:B--2---:R-:W-:Y:S01]  /*cbe0*/  FMNMX.FTZ R70, R3, R149, !PT ;  /* 0x0000009503467209 */ /* 0x004fe20007810000 */
[----:B------:R-:W-:Y:S01]  /*cbf0*/  IMAD.WIDE.U32 R200, R143, -0x326172a9, RZ ;  /* 0xcd9e8d578fc87825 */ /* 0x000fe200078e00ff */
[----:B------:R-:W-:Y:S02]  /*cc00*/  FMNMX.FTZ R68, R73, R146, !PT ;  /* 0x0000009249447209 */ /* 0x000fe40007810000 */
[C---:B------:R-:W-:Y:S01]  /*cc10*/  FSETP.NEU.FTZ.AND P0, PT, R70.reuse, -INF , PT ;  /* 0xff8000004600780b */ /* 0x040fe20003f1d000 */
[----:B------:R-:W-:Y:S01]  /*cc20*/  FMUL.FTZ R73, R70, c[0x0][0x23c] ;  /* 0x00008f0046497a20 */ /* 0x000fe20000410000 */
[----:B------:R-:W-:Y:S01]  /*cc30*/  LOP3.LUT R155, R197, UR8, R142, 0x96, !PT ;  /* 0x00000008c59b7c12 */ /* 0x000fe2000f8e968e */
[----:B------:R-:W-:Y:S01]  /*cc40*/  IMAD.WIDE.U32 R144, R144, -0x326172a9, RZ ;  /* 0xcd9e8d5790907825 */ /* 0x000fe200078e00ff */
[----:B---3--:R-:W-:Y:S01]  /*cc50*/  FMNMX.FTZ R74, R74, R150, !PT ;  /* 0x000000964a4a7209 */ /* 0x008fe20007810000 */
[----:B------:R-:W1:Y:S01]  /*cc60*/  SHFL.BFLY PT, R148, R68, 0x1, 0x1f ;  /* 0x0c201f0044947f89 */ /* 0x000e6200000e0000 */
[----:B------:R-:W-:Y:S01]  /*cc70*/  FSEL R73, R73, RZ, P0 ;  /* 0x000000ff49497208 */ /* 0x000fe20000000000 */
[----:B------:R-:W-:Y:S01]  /*cc80*/  IMAD.WIDE.U32 R140, R75, -0x326172a9, RZ ;  /* 0xcd9e8d574b8c7825 */ /* 0x000fe200078e00ff */
[----:B------:R-:W-:Y:S02]  /*cc90*/  LOP3.LUT R75, R145, UR32, R200, 0x96, !PT ;  /* 0x00000020914b7c12 */ /* 0x000fe4000f8e96c8 */
[----:B------:R-:W-:Y:S01]  /*cca0*/  FSETP.NEU.FTZ.AND P0, PT, R69, -INF , PT ;  /* 0xff8000004500780b */ /* 0x000fe20003f1d000 */
[--C-:B------:R-:W-:Y:S01]  /*ccb0*/  FFMA.FTZ R142, R4, c[0x0][0x23c], -R73.reuse ;  /* 0x00008f00048e7a23 */ /* 0x100fe20000010849 */
[----:B------:R-:W-:Y:S01]  /*ccc0*/  LOP3.LUT R3, R141, UR32, R196, 0x96, !PT ;  /* 0x000000208d037c12 */ /* 0x000fe2000f8e96c4 */
[--C-:B------:R-:W-:Y:S01]  /*ccd0*/  FFMA.FTZ R193, R36, c[0x0][0x23c], -R73.reuse ;  /* 0x00008f0024c17a23 */ /* 0x100fe20000010849 */
[----:B------:R-:W-:Y:S01]  /*cce0*/  LOP3.LUT R143, R75, 0xff, RZ, 0xc0, !PT ;  /* 0x000000ff4b8f7812 */ /* 0x000fe200078ec0ff */
[----:B------:R2:W-:Y:S01]  /*ccf0*/  MUFU.EX2 R147, R142 ;  /* 0x0000008e00937308 */ /* 0x0005e20000000800 */
[----:B------:R-:W-:Y:S01]  /*cd00*/  LOP3.LUT R146, R3, 0xff, RZ, 0xc0, !PT ;  /* 0x000000ff03927812 */ /* 0x000fe200078ec0ff */
[--C-:B------:R-:W-:Y:S01]  /*cd10*/  FFMA.FTZ R197, R37, c[0x0][0x23c], -R73.reuse ;  /* 0x00008f0025c57a23 */ /* 0x100fe20000010849 */
[----:B------:R-:W-:Y:S01]  /*cd20*/  ISETP.GE.U32.AND P2, PT, R217, R143, PT ;  /* 0x0000008fd900720c */ /* 0x000fe20003f46070 */
[--C-:B------:R-:W-:Y:S01]  /*cd30*/  FFMA.FTZ R5, R5, c[0x0][0x23c], -R73.reuse ;  /* 0x00008f0005057a23 */ /* 0x100fe20000010849 */
[----:B------:R-:W-:Y:S01]  /*cd40*/  LOP3.LUT R143, R3, 0xffff, RZ, 0xc0, !PT ;  /* 0x0000ffff038f7812 */ /* 0x000fe200078ec0ff */
[----:B------:R-:W3:Y:S01]  /*cd50*/  SHFL.BFLY PT, R149, R74, 0x1, 0x1f ;  /* 0x0c201f004a957f89 */ /* 0x000ee200000e0000 */
[----:B------:R-:W-:Y:S01]  /*cd60*/  ISETP.GE.U32.AND P6, PT, R217, R146, PT ;  /* 0x00000092d900720c */ /* 0x000fe20003fc6070 */
[----:B------:R-:W-:Y:S01]  /*cd70*/  FFMA.FTZ R156, R32, c[0x0][0x23c], -R73 ;  /* 0x00008f00209c7a23 */ /* 0x000fe20000010849 */
[----:B------:R-:W-:Y:S01]  /*cd80*/  SHF.R.U32.HI R4, RZ, 0x18, R3 ;  /* 0x00000018ff047819 */ /* 0x000fe20000011603 */
[----:B------:R-:W-:Y:S01]  /*cd90*/  FFMA.FTZ R16, R16, c[0x0][0x23c], -R73 ;  /* 0x00008f0010107a23 */ /* 0x000fe20000010849 */
[----:B------:R-:W-:Y:S01]  /*cda0*/  SHF.R.U32.HI R146, RZ, 0x10, R3 ;  /* 0x00000010ff927819 */ /* 0x000fe20000011603 */
[----:B------:R-:W-:Y:S01]  /*cdb0*/  FFMA.FTZ R17, R17, c[0x0][0x23c], -R73 ;  /* 0x00008f0011117a23 */ /* 0x000fe20000010849 */
[----:B------:R-:W-:Y:S01]  /*cdc0*/  SHF.R.U32.HI R3, RZ, 0x8, R143 ;  /* 0x00000008ff037819 */ /* 0x000fe2000001168f */
[--C-:B------:R-:W-:Y:S01]  /*cdd0*/  FFMA.FTZ R159, R33, c[0x0][0x23c], -R73.reuse ;  /* 0x00008f00219f7a23 */ /* 0x100fe20000010849 */
[----:B------:R-:W-:Y:S01]  /*cde0*/  ISETP.GE.U32.AND P3, PT, R217, R4, PT ;  /* 0x00000004d900720c */ /* 0x000fe20003f66070 */
[----:B------:R4:W5:Y:S01]  /*cdf0*/  MUFU.EX2 R143, R5 ;  /* 0x00000005008f7308 */ /* 0x0009620000000800 */
[----:B-1----:R-:W-:Y:S01]  /*ce00*/  FMNMX.FTZ R68, R68, R148, !PT ;  /* 0x0000009444447209 */ /* 0x002fe20007810000 */
[--C-:B------:R-:W-:Y:S01]  /*ce10*/  FFMA.FTZ R207, R52, c[0x0][0x23c], -R73.reuse ;  /* 0x00008f0034cf7a23 */ /* 0x100fe20000010849 */
[----:B------:R-:W-:Y:S01]  /*ce20*/  LOP3.LUT R4, R146, 0xff, RZ, 0xc0, !PT ;  /* 0x000000ff92047812 */ /* 0x000fe200078ec0ff */
[--C-:B------:R-:W-:Y:S01]  /*ce30*/  FFMA.FTZ R208, R53, c[0x0][0x23c], -R73.reuse ;  /* 0x00008f0035d07a23 */ /* 0x100fe20000010849 */
[----:B------:R-:W-:Y:S01]  /*ce40*/  LOP3.LUT R3, R3, 0xffff, RZ, 0xc0, !PT ;  /* 0x0000ffff03037812 */ /* 0x000fe200078ec0ff */
[--C-:B------:R-:W-:Y:S01]  /*ce50*/  FFMA.FTZ R215, R64, c[0x0][0x23c], -R73.reuse ;  /* 0x00008f0040d77a23 */ /* 0x100fe20000010849 */
[----:B------:R-:W-:Y:S01]  /*ce60*/  ISETP.GE.U32.AND P4, PT, R217, R4, PT ;  /* 0x00000004d900720c */ /* 0x000fe20003f86070 */
[----:B--2---:R-:W-:Y:S01]  /*ce70*/  FMUL.FTZ R142, R69, c[0x0][0x23c] ;  /* 0x00008f00458e7a20 */ /* 0x004fe20000410000 */
[----:B------:R-:W-:Y:S01]  /*ce80*/  ISETP.GE.U32.AND P5, PT, R217, R3, PT ;  /* 0x00000003d900720c */ /* 0x000fe20003fa6070 */
[--C-:B------:R-:W-:Y:S01]  /*ce90*/  FFMA.FTZ R213, R65, c[0x0][0x23c], -R73.reuse ;  /* 0x00008f0041d57a23 */ /* 0x100fe20000010849 */
[----:B------:R-:W-:Y:S01]  /*cea0*/  LOP3.LUT R160, R201, UR8, R152, 0x96, !PT ;  /* 0x00000008c9a07c12 */ /* 0x000fe2000f8e9698 */
[--C-:B------:R-:W-:Y:S01]  /*ceb0*/  FFMA.FTZ R152, R21, c[0x0][0x23c], -R73.reuse ;  /* 0x00008f0015987a23 */ /* 0x100fe20000010849 */
[----:B------:R-:W-:Y:S01]  /*cec0*/  FSEL R4, R142, RZ, P0 ;  /* 0x000000ff8e047208 */ /* 0x000fe20000000000 */
[C---:B------:R-:W-:Y:S01]  /*ced0*/  FMUL.FTZ R142, R68.reuse, c[0x0][0x23c] ;  /* 0x00008f00448e7a20 */ /* 0x040fe20000410000 */
[----:B------:R-:W-:Y:S01]  /*cee0*/  FSETP.NEU.FTZ.AND P0, PT, R68, -INF , PT ;  /* 0xff8000004400780b */ /* 0x000fe20003f1d000 */
[----:B------:R-:W-:Y:S01]  /*cef0*/  FADD.FTZ R0, -R69, R0 ;  /* 0x0000000045007221 */ /* 0x000fe20000010100 */
[----:B---3--:R-:W-:Y:S01]  /*cf00*/  FMNMX.FTZ R3, R74, R149, !PT ;  /* 0x000000954a037209 */ /* 0x008fe20007810000 */
[----:B------:R-:W-:Y:S01]  /*cf10*/  FFMA.FTZ R149, R20, c[0x0][0x23c], -R73 ;  /* 0x00008f0014957a23 */ /* 0x000fe20000010849 */
[----:B------:R-:W-:Y:S01]  /*cf20*/  FSEL R74, R142, RZ, P0 ;  /* 0x000000ff8e4a7208 */ /* 0x000fe20000000000 */
[----:B------:R-:W-:Y:S01]  /*cf30*/  FMUL.FTZ R0, R0, c[0x0][0x23c] ;  /* 0x00008f0000007a20 */ /* 0x000fe20000410000 */
[-C--:B------:R-:W-:Y:S01]  /*cf40*/  LEA R170, P0, R190, R168.reuse, 0x1 ;  /* 0x000000a8beaa7211 */ /* 0x080fe200078008ff */
[--C-:B------:R-:W-:Y:S02]  /*cf50*/  FFMA.FTZ R9, R9, c[0x0][0x23c], -R4.reuse ;  /* 0x00008f0009097a23 */ /* 0x100fe40000010804 */
[----:B----4-:R-:W-:Y:S01]  /*cf60*/  FFMA.FTZ R5, R8, c[0x0][0x23c], -R4 ;  /* 0x00008f0008057a23 */ /* 0x010fe20000010804 */
[----:B------:R-:W-:Y:S01]  /*cf70*/  LEA.HI.X.SX32 R171, R190, R169, 0x1, P0 ;  /* 0x000000a9beab7211 */ /* 0x000fe200000f0eff */
        /* <DEDUP_REMOVED lines=19> */
[----:B------:R-:W-:Y:S01]  /*d0b0*/  FFMA.FTZ R228, R61, c[0x0][0x23c], -R4 ;  /* 0x00008f003de47a23 */ /* 0x000fe20000010804 */
[----:B-----5:R-:W-:Y:S01]  /*d0c0*/  F2FP.BF16.PACK_AB R4, R143, R147 ;  /* 0x000000938f04723e */ /* 0x020fe200000010ff */
[C---:B------:R-:W-:Y:S02]  /*d0d0*/  IMAD R21, R223.reuse, 0x38, R190 ;  /* 0x00000038df157824 */ /* 0x040fe400078e02be */
[----:B------:R-:W-:Y:S02]  /*d0e0*/  IMAD R20, R223, 0x48, RZ ;  /* 0x00000048df147824 */ /* 0x000fe400078e02ff */
[----:B------:R-:W-:Y:S01]  /*d0f0*/  @!P6 HFMA2.BF16_V2 R246, -RZ.H0_H0, RZ.H0_H0, -R4.H0_H0 ;  /* 0x200000fffff6e231 */ /* 0x000fe20000340904 */
[----:B------:R-:W-:Y:S01]  /*d100*/  IADD3 R21, R21, 0x1, RZ ;  /* 0x0000000115157810 */ /* 0x000fe20007ffe0ff */
[--C-:B------:R-:W-:Y:S01]  /*d110*/  FFMA.FTZ R165, R51, c[0x0][0x23c], -R74.reuse ;  /* 0x00008f0033a57a23 */ /* 0x100fe2000001084a */
[----:B------:R-:W3:Y:S01]  /*d120*/  MUFU.EX2 R163, R6 ;  /* 0x0000000600a37308 */ /* 0x000ee20000000800 */
[--C-:B------:R-:W-:Y:S01]  /*d130*/  FFMA.FTZ R164, R50, c[0x0][0x23c], -R74.reuse ;  /* 0x00008f0032a47a23 */ /* 0x100fe2000001084a */
[----:B------:R-:W-:Y:S01]  /*d140*/  LEA R190, P0, R21, R168, 0x1 ;  /* 0x000000a815be7211 */ /* 0x000fe200078008ff */
[----:B------:R-:W-:Y:S02]  /*d150*/  FFMA.FTZ R161, R39, c[0x0][0x23c], -R74 ;  /* 0x00008f0027a17a23 */ /* 0x000fe4000001084a */
[C---:B-1----:R-:W-:Y:S01]  /*d160*/  FMUL.FTZ R8, R0.reuse, R132 ;  /* 0x0000008400087220 */ /* 0x042fe20000410000 */
[----:B------:R-:W-:Y:S01]  /*d170*/  LEA.HI.X.SX32 R191, R21, R169, 0x1, P0 ;  /* 0x000000a915bf7211 */ /* 0x000fe200000f0eff */
[C---:B------:R-:W-:Y:S02]  /*d180*/  FMUL.FTZ R9, R0.reuse, R133 ;  /* 0x0000008500097220 */ /* 0x040fe40000410000 */
[C---:B------:R-:W-:Y:S02]  /*d190*/  FMUL.FTZ R12, R0.reuse, R128 ;  /* 0x00000080000c7220 */ /* 0x040fe40000410000 */
[C---:B------:R-:W-:Y:S02]  /*d1a0*/  FMUL.FTZ R13, R0.reuse, R129 ;  /* 0x00000081000d7220 */ /* 0x040fe40000410000 */
[----:B------:R-:W-:Y:S01]  /*d1b0*/  FMUL.FTZ R24, R0, R116 ;  /* 0x0000007400187220 */ /* 0x000fe20000410000 */
[----:B--2---:R-:W-:Y:S01]  /*d1c0*/  F2FP.BF16.PACK_AB R7, R142, R5 ;  /* 0x000000058e07723e */ /* 0x004fe200000010ff */
[C---:B------:R-:W-:Y:S02]  /*d1d0*/  FMUL.FTZ R25, R0.reuse, R117 ;  /* 0x0000007500197220 */ /* 0x040fe40000410000 */
[C---:B------:R-:W-:Y:S02]  /*d1e0*/  FMUL.FTZ R28, R0.reuse, R112 ;  /* 0x00000070001c7220 */ /* 0x040fe40000410000 */
[C---:B------:R-:W-:Y:S01]  /*d1f0*/  FMUL.FTZ R29, R0.reuse, R113 ;  /* 0x00000071001d7220 */ /* 0x040fe20000410000 */
[----:B------:R-:W-:Y:S01]  /*d200*/  @!P2 HFMA2.BF16_V2 R248, -RZ.H0_H0, RZ.H0_H0, -R7.H0_H0 ;  /* 0x200000fffff8a231 */ /* 0x000fe20000340907 */
[C---:B------:R-:W-:Y:S02]  /*d210*/  FMUL.FTZ R40, R0.reuse, R100 ;  /* 0x0000006400287220 */ /* 0x040fe40000410000 */
[C---:B------:R-:W-:Y:S02]  /*d220*/  FMUL.FTZ R41, R0.reuse, R101 ;  /* 0x0000006500297220 */ /* 0x040fe40000410000 */
[C---:B------:R-:W-:Y:S02]  /*d230*/  FMUL.FTZ R44, R0.reuse, R96 ;  /* 0x00000060002c7220 */ /* 0x040fe40000410000 */
[C---:B------:R-:W-:Y:S02]  /*d240*/  FMUL.FTZ R45, R0.reuse, R97 ;  /* 0x00000061002d7220 */ /* 0x040fe40000410000 */
[C---:B------:R-:W-:Y:S01]  /*d250*/  FMUL.FTZ R56, R0.reuse, R84 ;  /* 0x0000005400387220 */ /* 0x040fe20000410000 */
[C---:B------:R-:W-:Y:S01]  /*d260*/  PRMT R84, R7.reuse, 0x7632, R84 ;  /* 0x0000763207547816 */ /* 0x040fe20000000054 */
[C---:B------:R-:W-:Y:S01]  /*d270*/  FMUL.FTZ R57, R0.reuse, R85 ;  /* 0x0000005500397220 */ /* 0x040fe20000410000 */
[----:B------:R-:W-:Y:S01]  /*d280*/  MUFU.EX2 R97, R17 ;  /* 0x0000001100617308 */ /* 0x000fe20000000800 */
[C---:B------:R-:W-:Y:S01]  /*d290*/  FMUL.FTZ R60, R0.reuse, R80 ;  /* 0x00000050003c7220 */ /* 0x040fe20000410000 */
[----:B------:R-:W-:Y:S01]  /*d2a0*/  PRMT R112, R7, 0x5410, R84 ;  /* 0x0000541007707816 */ /* 0x000fe20000000054 */
[----:B------:R-:W-:Y:S01]  /*d2b0*/  FMUL.FTZ R61, R0, R81 ;  /* 0x00000051003d7220 */ /* 0x000fe20000410000 */
[----:B------:R-:W-:Y:S01]  /*d2c0*/  @!P2 PRMT R7, R248, 0x5410, RZ ;  /* 0x00005410f807a816 */ /* 0x000fe200000000ff */
[----:B------:R-:W-:Y:S01]  /*d2d0*/  FFMA.FTZ R85, R0, R188, R5 ;  /* 0x000000bc00557223 */ /* 0x000fe20000010005 */
[----:B------:R-:W-:Y:S01]  /*d2e0*/  PRMT R0, R4, 0x7632, R0 ;  /* 0x0000763204007816 */ /* 0x000fe20000000000 */
[--C-:B------:R-:W-:Y:S01]  /*d2f0*/  FFMA.FTZ R132, R34, c[0x0][0x23c], -R74.reuse ;  /* 0x00008f0022847a23 */ /* 0x100fe2000001084a */
[----:B---3--:R-:W-:Y:S01]  /*d300*/  F2FP.BF16.PACK_AB R5, R206, R163 ;  /* 0x000000a3ce05723e */ /* 0x008fe200000010ff */
[----:B------:R-:W-:Y:S01]  /*d310*/  FFMA.FTZ R100, R19, c[0x0][0x23c], -R74 ;  /* 0x00008f0013647a23 */ /* 0x000fe2000001084a */
[----:B------:R-:W-:Y:S01]  /*d320*/  PRMT R113, R4, 0x5410, R0 ;  /* 0x0000541004717816 */ /* 0x000fe20000000000 */
[----:B------:R-:W-:Y:S01]  /*d330*/  @!P5 HFMA2.BF16_V2 R245, -RZ.H0_H0, RZ.H0_H0, -R0.H0_H0 ;  /* 0x200000fffff5d231 */ /* 0x000fe20000340900 */
[----:B------:R-:W-:Y:S01]  /*d340*/  PRMT R6, R5, 0x7632, R6 ;  /* 0x0000763205067816 */ /* 0x000fe20000000006 */
[----:B------:R-:W-:Y:S01]  /*d350*/  @!P4 HFMA2.BF16_V2 R250, -RZ.H0_H0, RZ.H0_H0, -R5.H0_H0 ;  /* 0x200000fffffac231 */ /* 0x000fe20000340905 */
[----:B------:R-:W-:Y:S01]  /*d360*/  @!P6 PRMT R4, R246, 0x5410, RZ ;  /* 0x00005410f604e816 */ /* 0x000fe200000000ff */
[----:B------:R-:W-:Y:S01]  /*d370*/  FFMA.FTZ R117, R23, c[0x0][0x23c], -R74 ;  /* 0x00008f0017757a23 */ /* 0x000fe2000001084a */
[----:B------:R-:W-:Y:S01]  /*d380*/  @!P5 PRMT R0, R245, 0x5410, RZ ;  /* 0x00005410f500d816 */ /* 0x000fe200000000ff */
[----:B------:R-:W-:Y:S01]  /*d390*/  @!P3 HFMA2.BF16_V2 R249, -RZ.H0_H0, RZ.H0_H0, -R6.H0_H0 ;  /* 0x200000fffff9b231 */ /* 0x000fe20000340906 */
[----:B------:R-:W-:Y:S01]  /*d3a0*/  PRMT R116, R5, 0x5410, R6 ;  /* 0x0000541005747816 */ /* 0x000fe20000000006 */
[----:B------:R-:W-:Y:S01]  /*d3b0*/  STG.E.U16 [R168.64], R4 ;  /* 0x00000004a8007986 */ /* 0x000fe2000c101510 */
[----:B------:R-:W-:Y:S01]  /*d3c0*/  @!P4 PRMT R5, R250, 0x5410, RZ ;  /* 0x00005410fa05c816 */ /* 0x000fe200000000ff */
[--C-:B------:R-:W-:Y:S01]  /*d3d0*/  FFMA.FTZ R133, R35, c[0x0][0x23c], -R74.reuse ;  /* 0x00008f0023857a23 */ /* 0x100fe2000001084a */
[----:B------:R-:W-:Y:S01]  /*d3e0*/  @!P3 PRMT R6, R249, 0x5410, RZ ;  /* 0x00005410f906b816 */ /* 0x000fe200000000ff */
[----:B------:R1:W-:Y:S01]  /*d3f0*/  STG.E.U16 [R168.64+0x2], R0 ;  /* 0x00000200a8007986 */ /* 0x0003e2000c101510 */
[----:B------:R-:W-:Y:S01]  /*d400*/  LEA R188, P0, R20, R168, 0x1 ;  /* 0x000000a814bc7211 */ /* 0x000fe200078008ff */
[--C-:B------:R-:W-:Y:S02]  /*d410*/  FFMA.FTZ R199, R48, c[0x0][0x23c], -R73.reuse ;  /* 0x00008f0030c77a23 */ /* 0x100fe40000010849 */
[----:B------:R2:W-:Y:S01]  /*d420*/  STG.E.U16 [R170.64], R5 ;  /* 0x00000005aa007986 */ /* 0x0005e2000c101510 */
[----:B------:R-:W-:Y:S02]  /*d430*/  FFMA.FTZ R203, R49, c[0x0][0x23c], -R73 ;  /* 0x00008f0031cb7a23 */ /* 0x000fe40000010849 */
[----:B------:R-:W3:Y:S01]  /*d440*/  MUFU.EX2 R73, R16 ;  /* 0x0000001000497308 */ /* 0x000ee20000000800 */
[----:B------:R4:W-:Y:S01]  /*d450*/  STG.E.U16 [R170.64+0x2], R6 ;  /* 0x00000206aa007986 */ /* 0x0009e2000c101510 */
[----:B------:R-:W-:Y:S02]  /*d460*/  FFMA.FTZ R225, R67, c[0x0][0x23c], -R74 ;  /* 0x00008f0043e17a23 */ /* 0x000fe4000001084a */
[----:B-1----:R-:W-:Y:S01]  /*d470*/  FADD.FTZ R0, -R70, R2 ;  /* 0x0000000246007221 */ /* 0x002fe20000010100 */
[----:B------:R-:W-:Y:S02]  /*d480*/  LOP3.LUT R2, R75, 0xffff, RZ, 0xc0, !PT ;  /* 0x0000ffff4b027812 */ /* 0x000fe400078ec0ff */
[----:B---3--:R-:W-:Y:S01]  /*d490*/  F2FP.BF16.PACK_AB R80, R97, R73 ;  /* 0x000000496150723e */ /* 0x008fe200000010ff */
[----:B--2---:R-:W-:Y:S01]  /*d4a0*/  IMAD.WIDE R4, R223, 0x70, R170 ;  /* 0x00000070df047825 */ /* 0x004fe200078e02aa */
[----:B------:R-:W-:Y:S02]  /*d4b0*/  SHF.R.U32.HI R2, RZ, 0x8, R2 ;  /* 0x00000008ff027819 */ /* 0x000fe40000011602 */
[----:B------:R-:W-:Y:S01]  /*d4c0*/  PRMT R81, R80, 0x7632, R81 ;  /* 0x0000763250517816 */ /* 0x000fe20000000051 */
[----:B------:R-:W-:Y:S01]  /*d4d0*/  FMUL.FTZ R0, R0, c[0x0][0x23c] ;  /* 0x00008f0000007a20 */ /* 0x000fe20000410000 */
[----:B------:R-:W-:Y:S01]  /*d4e0*/  LOP3.LUT R2, R2, 0xffff, RZ, 0xc0, !PT ;  /* 0x0000ffff02027812 */ /* 0x000fe200078ec0ff */
[----:B------:R1:W-:Y:S01]  /*d4f0*/  STG.E.U16 [R4.64], R7 ;  /* 0x0000000704007986 */ /* 0x0003e2000c101510 */
[----:B------:R-:W-:Y:S01]  /*d500*/  PRMT R96, R80, 0x5410, R81 ;  /* 0x0000541050607816 */ /* 0x000fe20000000051 */
[----:B----4-:R-:W-:Y:S01]  /*d510*/  FMUL.FTZ R6, R3, c[0x0][0x23c] ;  /* 0x00008f0003067a20 */ /* 0x010fe20000410000 */
[C---:B------:R-:W-:Y:S01]  /*d520*/  ISETP.GE.U32.AND P2, PT, R217.reuse, R2, PT ;  /* 0x00000002d900720c */ /* 0x040fe20003f46070 */
[----:B------:R-:W2:Y:S01]  /*d530*/  MUFU.EX2 R0, R0 ;  /* 0x0000000000007308 */ /* 0x000ea20000000800 */
[----:B------:R-:W-:Y:S01]  /*d540*/  SHF.R.U32.HI R2, RZ, 0x10, R140 ;  /* 0x00000010ff027819 */ /* 0x000fe2000001168c */
[----:B------:R-:W-:Y:S03]  /*d550*/  FFMA.FTZ R223, R66, c[0x0][0x23c], -R74 ;  /* 0x00008f0042df7a23 */ /* 0x000fe6000001084a */
[----:B------:R-:W-:Y:S04]  /*d560*/  LOP3.LUT R2, R2, 0xff, RZ, 0xc0, !PT ;  /* 0x000000ff02027812 */ /* 0x000fe800078ec0ff */
[C---:B------:R-:W-:Y:S03]  /*d570*/  ISETP.GE.U32.AND P5, PT, R217.reuse, R2, PT ;  /* 0x00000002d900720c */ /* 0x040fe60003fa6070 */
[----:B------:R-:W-:Y:S05]  /*d580*/  @!P2 HFMA2.BF16_V2 R252, -RZ.H0_H0, RZ.H0_H0, -R84.H0_H0 ;  /* 0x200000fffffca231 */ /* 0x000fea0000340954 */
[----:B------:R-:W-:Y:S05]  /*d590*/  @!P2 PRMT R84, R252, 0x5410, RZ ;  /* 0x00005410fc54a816 */ /* 0x000fea00000000ff */
[----:B------:R-:W-:Y:S01]  /*d5a0*/  STG.E.U16 [R190.64], R84 ;  /* 0x00000054be007986 */ /* 0x000fe2000c101510 */
[----:B-1----:R-:W-:Y:S01]  /*d5b0*/  SHF.R.U32.HI R4, RZ, 0x18, R140 ;  /* 0x00000018ff047819 */ /* 0x002fe2000001168c */
[C---:B--2---:R-:W-:Y:S01]  /*d5c0*/  FMUL.FTZ R32, R0.reuse, R108 ;  /* 0x0000006c00207220 */ /* 0x044fe20000410000 */
[----:B------:R-:W-:Y:S01]  /*d5d0*/  SHF.R.U32.HI R5, RZ, 0x18, R75 ;  /* 0x00000018ff057819 */ /* 0x000fe2000001164b */
[----:B------:R1:W2:Y:S01]  /*d5e0*/  LDL.S16 R108, [R1+0x8] ;  /* 0x00000800016c7983 */ /* 0x0002a20000100600 */
[----:B------:R-:W-:Y:S01]  /*d5f0*/  ISETP.GE.U32.AND P3, PT, R217, R4, PT ;  /* 0x00000004d900720c */ /* 0x000fe20003f66070 */
[----:B------:R-:W-:Y:S01]  /*d600*/  FFMA.FTZ R147, R0, R189, R147 ;  /* 0x000000bd00937223 */ /* 0x000fe20000010093 */
[----:B------:R-:W-:Y:S01]  /*d610*/  LOP3.LUT R4, R140, 0xffff, RZ, 0xc0, !PT ;  /* 0x0000ffff8c047812 */ /* 0x000fe200078ec0ff */
[----:B------:R-:W-:Y:S01]  /*d620*/  FMUL.FTZ R64, R0, R76 ;  /* 0x0000004c00407220 */ /* 0x000fe20000410000 */
[----:B------:R-:W-:Y:S01]  /*d630*/  LOP3.LUT R7, R140, 0xff, RZ, 0xc0, !PT ;  /* 0x000000ff8c077812 */ /* 0x000fe200078ec0ff */
[----:B------:R-:W-:Y:S01]  /*d640*/  FADD.FTZ R147, R143, R147 ;  /* 0x000000938f937221 */ /* 0x000fe20000010000 */
[----:B------:R-:W-:Y:S01]  /*d650*/  SHF.R.U32.HI R2, RZ, 0x8, R4 ;  /* 0x00000008ff027819 */ /* 0x000fe20000011604 */
[----:B------:R-:W-:Y:S01]  /*d660*/  FMUL.FTZ R4, R0, R136 ;  /* 0x0000008800047220 */ /* 0x000fe20000410000 */
[----:B------:R-:W-:Y:S01]  /*d670*/  LEA.HI.X.SX32 R189, R20, R169, 0x1, P0 ;  /* 0x000000a914bd7211 */ /* 0x000fe200000f0eff */
[----:B------:R-:W-:Y:S01]  /*d680*/  FMUL.FTZ R16, R0, R124 ;  /* 0x0000007c00107220 */ /* 0x000fe20000410000 */
[----:B------:R-:W-:Y:S01]  /*d690*/  LOP3.LUT R2, R2, 0xffff, RZ, 0xc0, !PT ;  /* 0x0000ffff02027812 */ /* 0x000fe200078ec0ff */
[C---:B------:R-:W-:Y:S01]  /*d6a0*/  FMUL.FTZ R17, R0.reuse, R125 ;  /* 0x0000007d00117220 */ /* 0x040fe20000410000 */
[----:B------:R-:W-:Y:S01]  /*d6b0*/  FSETP.NEU.FTZ.AND P0, PT, R3, -INF , PT ;  /* 0xff8000000300780b */ /* 0x000fe20003f1d000 */
[C---:B------:R-:W-:Y:S01]  /*d6c0*/  FMUL.FTZ R20, R0.reuse, R120 ;  /* 0x0000007800147220 */ /* 0x040fe20000410000 */
[C---:B------:R-:W-:Y:S01]  /*d6d0*/  ISETP.GE.U32.AND P4, PT, R217.reuse, R2, PT ;  /* 0x00000002d900720c */ /* 0x040fe20003f86070 */
[C---:B------:R-:W-:Y:S01]  /*d6e0*/  FMUL.FTZ R21, R0.reuse, R121 ;  /* 0x0000007900157220 */ /* 0x040fe20000410000 */
[----:B------:R-:W-:Y:S01]  /*d6f0*/  SHF.R.U32.HI R2, RZ, 0x10, R75 ;  /* 0x00000010ff027819 */ /* 0x000fe2000001164b */
[----:B------:R-:W-:Y:S01]  /*d700*/  FMUL.FTZ R33, R0, R109 ;  /* 0x0000006d00217220 */ /* 0x000fe20000410000 */
[----:B------:R-:W-:Y:S01]  /*d710*/  FSEL R6, R6, RZ, P0 ;  /* 0x000000ff06067208 */ /* 0x000fe20000000000 */
[----:B------:R1:W3:Y:S01]  /*d720*/  LDL.S16 R75, [R1+0xc] ;  /* 0x00000c00014b7983 */ /* 0x0002e20000100600 */
[----:B------:R-:W-:Y:S01]  /*d730*/  LOP3.LUT R2, R2, 0xff, RZ, 0xc0, !PT ;  /* 0x000000ff02027812 */ /* 0x000fe200078ec0ff */
[----:B------:R-:W-:Y:S01]  /*d740*/  FMUL.FTZ R36, R0, R104 ;  /* 0x0000006800247220 */ /* 0x000fe20000410000 */
[C---:B------:R-:W-:Y:S01]  /*d750*/  ISETP.GE.U32.AND P0, PT, R217.reuse, R7, PT ;  /* 0x00000007d900720c */ /* 0x040fe20003f06070 */
[----:B------:R-:W-:Y:S01]  /*d760*/  FFMA.FTZ R101, R14, c[0x0][0x23c], -R6 ;  /* 0x00008f000e657a23 */ /* 0x000fe20000010806 */
[C---:B------:R-:W-:Y:S01]  /*d770*/  ISETP.GE.U32.AND P1, PT, R217.reuse, R2, PT ;  /* 0x00000002d900720c */ /* 0x040fe20003f26070 */
[----:B------:R-:W-:Y:S01]  /*d780*/  FADD.FTZ R2, -R68, R71 ;  /* 0x0000004744027221 */ /* 0x000fe20000010100 */
[----:B------:R-:W-:Y:S01]  /*d790*/  ISETP.GE.U32.AND P6, PT, R217, R5, PT ;  /* 0x00000005d900720c */ /* 0x000fe20003fc6070 */
[----:B------:R4:W-:Y:S01]  /*d7a0*/  MUFU.EX2 R71, R146 ;  /* 0x0000009200477308 */ /* 0x0009e20000000800 */
[----:B------:R-:W-:Y:S02]  /*d7b0*/  FMUL.FTZ R5, R0, R137 ;  /* 0x0000008900057220 */ /* 0x000fe40000410000 */
[----:B------:R-:W-:Y:S02]  /*d7c0*/  FMUL.FTZ R2, R2, c[0x0][0x23c] ;  /* 0x00008f0002027a20 */ /* 0x000fe40000410000 */
[C---:B------:R-:W-:Y:S02]  /*d7d0*/  FMUL.FTZ R52, R0.reuse, R88 ;  /* 0x0000005800347220 */ /* 0x040fe40000410000 */
[C---:B------:R-:W-:Y:S02]  /*d7e0*/  FMUL.FTZ R65, R0.reuse, R77 ;  /* 0x0000004d00417220 */ /* 0x040fe40000410000 */
[C---:B------:R-:W-:Y:S01]  /*d7f0*/  FMUL.FTZ R37, R0.reuse, R105 ;  /* 0x0000006900257220 */ /* 0x040fe20000410000 */
[----:B------:R-:W5:Y:S01]  /*d800*/  MUFU.EX2 R2, R2 ;  /* 0x0000000200027308 */ /* 0x000f620000000800 */
[C---:B------:R-:W-:Y:S02]  /*d810*/  FMUL.FTZ R48, R0.reuse, R92 ;  /* 0x0000005c00307220 */ /* 0x040fe40000410000 */
[C---:B------:R-:W-:Y:S02]  /*d820*/  FMUL.FTZ R49, R0.reuse, R93 ;  /* 0x0000005d00317220 */ /* 0x040fe40000410000 */
[----:B------:R-:W-:Y:S02]  /*d830*/  FMUL.FTZ R53, R0, R89 ;  /* 0x0000005900357220 */ /* 0x000fe40000410000 */
[----:B------:R-:W-:Y:S02]  /*d840*/  FADD.FTZ R0, -R3, R72 ;  /* 0x0000004803007221 */ /* 0x000fe40000010100 */
[--C-:B------:R-:W-:Y:S01]  /*d850*/  FFMA.FTZ R72, R10, c[0x0][0x23c], -R6.reuse ;  /* 0x00008f000a487a23 */ /* 0x100fe20000010806 */
[----:B------:R1:W1:Y:S01]  /*d860*/  MUFU.EX2 R76, R148 ;  /* 0x00000094004c7308 */ /* 0x0002620000000800 */
[----:B------:R-:W-:Y:S02]  /*d870*/  FMUL.FTZ R0, R0, c[0x0][0x23c] ;  /* 0x00008f0000007a20 */ /* 0x000fe40000410000 */
[--C-:B------:R-:W-:Y:S02]  /*d880*/  FFMA.FTZ R104, R15, c[0x0][0x23c], -R6.reuse ;  /* 0x00008f000f687a23 */ /* 0x100fe40000010806 */
[--C-:B------:R-:W-:Y:S02]  /*d890*/  FFMA.FTZ R120, R26, c[0x0][0x23c], -R6.reuse ;  /* 0x00008f001a787a23 */ /* 0x100fe40000010806 */
[----:B------:R-:W-:Y:S02]  /*d8a0*/  FFMA.FTZ R121, R27, c[0x0][0x23c], -R6 ;  /* 0x00008f001b797a23 */ /* 0x000fe40000010806 */
[----:B----4-:R-:W-:Y:S01]  /*d8b0*/  FFMA.FTZ R146, R38, c[0x0][0x23c], -R74 ;  /* 0x00008f0026927a23 */ /* 0x010fe2000001084a */
[----:B------:R-:W4:Y:S01]  /*d8c0*/  MUFU.EX2 R0, R0 ;  /* 0x0000000000007308 */ /* 0x000f220000000800 */
[--C-:B------:R-:W-:Y:S02]  /*d8d0*/  FFMA.FTZ R129, R31, c[0x0][0x23c], -R6.reuse ;  /* 0x00008f001f817a23 */ /* 0x100fe40000010806 */
[--C-:B------:R-:W-:Y:S02]  /*d8e0*/  FFMA.FTZ R136, R42, c[0x0][0x23c], -R6.reuse ;  /* 0x00008f002a887a23 */ /* 0x100fe40000010806 */
[C---:B-----5:R-:W-:Y:S02]  /*d8f0*/  FMUL.FTZ R51, R2.reuse, R95 ;  /* 0x0000005f02337220 */ /* 0x060fe40000410000 */
[----:B------:R-:W-:Y:S02]  /*d900*/  FMUL.FTZ R50, R2, R94 ;  /* 0x0000005e02327220 */ /* 0x000fe40000410000 */
[----:B------:R-:W-:Y:S01]  /*d910*/  FFMA.FTZ R137, R43, c[0x0][0x23c], -R6 ;  /* 0x00008f002b897a23 */ /* 0x000fe20000010806 */
[----:B------:R-:W5:Y:S01]  /*d920*/  MUFU.EX2 R72, R72 ;  /* 0x0000004800487308 */ /* 0x000f620000000800 */
[----:B------:R-:W-:Y:S02]  /*d930*/  IMAD.MOV.U32 R124, RZ, RZ, R204 ;  /* 0x000000ffff7c7224 */ /* 0x000fe400078e00cc */
[----:B------:R-:W-:Y:S02]  /*d940*/  IMAD.MOV.U32 R125, RZ, RZ, R205 ;  /* 0x000000ffff7d7224 */ /* 0x000fe400078e00cd */
[--C-:B------:R-:W-:Y:S02]  /*d950*/  FFMA.FTZ R93, R18, c[0x0][0x23c], -R74.reuse ;  /* 0x00008f00125d7a23 */ /* 0x100fe4000001084a */
[----:B------:R-:W-:Y:S02]  /*d960*/  FFMA.FTZ R109, R22, c[0x0][0x23c], -R74 ;  /* 0x00008f00166d7a23 */ /* 0x000fe4000001084a */
[--C-:B------:R-:W-:Y:S02]  /*d970*/  FFMA.FTZ R128, R30, c[0x0][0x23c], -R6.reuse ;  /* 0x00008f001e807a23 */ /* 0x100fe40000010806 */
[--C-:B-1----:R-:W-:Y:S02]  /*d980*/  FFMA.FTZ R148, R46, c[0x0][0x23c], -R6.reuse ;  /* 0x00008f002e947a23 */ /* 0x102fe40000010806 */
[--C-:B------:R-:W-:Y:S02]  /*d990*/  FFMA.FTZ R162, R47, c[0x0][0x23c], -R6.reuse ;  /* 0x00008f002fa27a23 */ /* 0x100fe40000010806 */
[--C-:B------:R-:W-:Y:S02]  /*d9a0*/  FFMA.FTZ R224, R58, c[0x0][0x23c], -R6.reuse ;  /* 0x00008f003ae07a23 */ /* 0x100fe40000010806 */
[--C-:B------:R-:W-:Y:S02]  /*d9b0*/  FFMA.FTZ R226, R59, c[0x0][0x23c], -R6.reuse ;  /* 0x00008f003be27a23 */ /* 0x100fe40000010806 */
[--C-:B------:R-:W-:Y:S02]  /*d9c0*/  FFMA.FTZ R151, R62, c[0x0][0x23c], -R6.reuse ;  /* 0x00008f003e977a23 */ /* 0x100fe40000010806 */
[----:B------:R-:W-:Y:S02]  /*d9d0*/  FFMA.FTZ R150, R63, c[0x0][0x23c], -R6 ;  /* 0x00008f003f967a23 */ /* 0x000fe40000010806 */
[--C-:B------:R-:W-:Y:S02]  /*d9e0*/  FFMA.FTZ R205, R54, c[0x0][0x23c], -R74.reuse ;  /* 0x00008f0036cd7a23 */ /* 0x100fe4000001084a */
[----:B------:R-:W-:Y:S01]  /*d9f0*/  FFMA.FTZ R204, R55, c[0x0][0x23c], -R74 ;  /* 0x00008f0037cc7a23 */ /* 0x000fe2000001084a */
[----:B------:R-:W-:Y:S01]  /*da00*/  MUFU.EX2 R151, R151 ;  /* 0x0000009700977308 */ /* 0x000fe20000000800 */
[----:B------:R-:W-:Y:S01]  /*da10*/  FFMA.FTZ R74, R11, c[0x0][0x23c], -R6 ;  /* 0x00008f000b4a7a23 */ /* 0x000fe20000010806 */
[----:B------:R-:W-:Y:S01]  /*da20*/  LOP3.LUT R6, R144, 0xff, RZ, 0xc0, !PT ;  /* 0x000000ff90067812 */ /* 0x000fe200078ec0ff */
[C---:B------:R-:W-:Y:S02]  /*da30*/  FMUL.FTZ R38, R2.reuse, R106 ;  /* 0x0000006a02267220 */ /* 0x040fe40000410000 */
[C---:B------:R-:W-:Y:S01]  /*da40*/  FMUL.FTZ R39, R2.reuse, R107 ;  /* 0x0000006b02277220 */ /* 0x040fe20000410000 */
[----:B------:R-:W-:Y:S01]  /*da50*/  ISETP.GE.U32.AND P2, PT, R217, R6, PT ;  /* 0x00000006d900720c */ /* 0x000fe20003f46070 */
[C---:B------:R-:W-:Y:S02]  /*da60*/  FMUL.FTZ R6, R2.reuse, R138 ;  /* 0x0000008a02067220 */ /* 0x040fe40000410000 */
[C---:B------:R-:W-:Y:S01]  /*da70*/  FMUL.FTZ R18, R2.reuse, R126 ;  /* 0x0000007e02127220 */ /* 0x040fe20000410000 */
[----:B------:R-:W-:Y:S01]  /*da80*/  MUFU.EX2 R150, R150 ;  /* 0x0000009600967308 */ /* 0x000fe20000000800 */
[C---:B------:R-:W-:Y:S02]  /*da90*/  FMUL.FTZ R19, R2.reuse, R127 ;  /* 0x0000007f02137220 */ /* 0x040fe40000410000 */
[C---:B------:R-:W-:Y:S02]  /*daa0*/  FMUL.FTZ R22, R2.reuse, R122 ;  /* 0x0000007a02167220 */ /* 0x040fe40000410000 */
[C---:B------:R-:W-:Y:S02]  /*dab0*/  FMUL.FTZ R23, R2.reuse, R123 ;  /* 0x0000007b02177220 */ /* 0x040fe40000410000 */
[C---:B------:R-:W-:Y:S02]  /*dac0*/  FMUL.FTZ R34, R2.reuse, R110 ;  /* 0x0000006e02227220 */ /* 0x040fe40000410000 */
[C---:B------:R-:W-:Y:S02]  /*dad0*/  FMUL.FTZ R35, R2.reuse, R111 ;  /* 0x0000006f02237220 */ /* 0x040fe40000410000 */
[C---:B------:R-:W-:Y:S02]  /*dae0*/  FMUL.FTZ R66, R2.reuse, R78 ;  /* 0x0000004e02427220 */ /* 0x040fe40000410000 */
[----:B------:R-:W-:Y:S01]  /*daf0*/  FMUL.FTZ R67, R2, R79 ;  /* 0x0000004f02437220 */ /* 0x000fe20000410000 */
[----:B------:R-:W-:Y:S01]  /*db00*/  F2FP.BF16.PACK_AB R79, R76, R71 ;  /* 0x000000474c4f723e */ /* 0x000fe200000010ff */
[C---:B------:R-:W-:Y:S02]  /*db10*/  FMUL.FTZ R54, R2.reuse, R90 ;  /* 0x0000005a02367220 */ /* 0x040fe40000410000 */
[C---:B------:R-:W-:Y:S01]  /*db20*/  FMUL.FTZ R55, R2.reuse, R91 ;  /* 0x0000005b02377220 */ /* 0x040fe20000410000 */
[C---:B------:R-:W-:Y:S01]  /*db30*/  PRMT R78, R79.reuse, 0x7632, R78 ;  /* 0x000076324f4e7816 */ /* 0x040fe2000000004e */
[----:B------:R-:W-:Y:S01]  /*db40*/  FFMA.FTZ R92, R2, R216, R163 ;  /* 0x000000d8025c7223 */ /* 0x000fe200000100a3 */
[----:B------:R-:W-:Y:S01]  /*db50*/  @!P2 HFMA2.BF16_V2 R251, -RZ.H0_H0, RZ.H0_H0, -R79.H0_H0 ;  /* 0x200000fffffba231 */ /* 0x000fe2000034094f */
[----:B------:R-:W-:Y:S01]  /*db60*/  FADD.FTZ R88, R142, R85 ;  /* 0x000000558e587221 */ /* 0x000fe20000010000 */
[----:B------:R-:W-:Y:S01]  /*db70*/  PRMT R89, R79, 0x5410, R78 ;  /* 0x000054104f597816 */ /* 0x000fe2000000004e */
[C---:B----4-:R-:W-:Y:S01]  /*db80*/  FMUL.FTZ R27, R0.reuse, R119 ;  /* 0x00000077001b7220 */ /* 0x050fe20000410000 */
[----:B------:R-:W-:Y:S01]  /*db90*/  MUFU.EX2 R85, R152 ;  /* 0x0000009800557308 */ /* 0x000fe20000000800 */
[----:B------:R-:W-:Y:S01]  /*dba0*/  @!P2 PRMT R79, R251, 0x5410, RZ ;  /* 0x00005410fb4fa816 */ /* 0x000fe200000000ff */
        /* <DEDUP_REMOVED lines=16> */
[----:B-----5:R-:W-:Y:S01]  /*dcb0*/  FFMA.FTZ R77, R0, R222, R72 ;  /* 0x000000de004d7223 */ /* 0x020fe20000010048 */
[----:B------:R-:W-:Y:S01]  /*dcc0*/  MUFU.EX2 R82, R154 ;  /* 0x0000009a00527308 */ /* 0x000fe20000000800 */
[----:B------:R-:W-:Y:S04]  /*dcd0*/  IMAD.WIDE.U32 R90, R155, -0x2daee0ad, RZ ;  /* 0xd2511f539b5a7825 */ /* 0x000fe800078e00ff */
[----:B------:R-:W-:Y:S01]  /*dce0*/  FADD.FTZ R83, R73, R147 ;  /* 0x0000009349537221 */ /* 0x000fe20000010000 */
[----:B------:R-:W-:Y:S01]  /*dcf0*/  LOP3.LUT R86, R91, UR31, R198, 0x96, !PT ;  /* 0x0000001f5b567c12 */ /* 0x000fe2000f8e96c6 */
[----:B------:R-:W-:Y:S02]  /*dd00*/  FADD.FTZ R88, R71, R88 ;  /* 0x0000005847587221 */ /* 0x000fe40000010000 */
[----:B------:R-:W-:Y:S01]  /*dd10*/  IMAD.MOV.U32 R122, RZ, RZ, R124 ;  /* 0x000000ffff7a7224 */ /* 0x000fe200078e007c */
[----:B------:R-:W-:Y:S01]  /*dd20*/  MUFU.EX2 R154, R136 ;  /* 0x00000088009a7308 */ /* 0x000fe20000000800 */
[----:B------:R-:W-:Y:S02]  /*dd30*/  IMAD.MOV.U32 R123, RZ, RZ, R125 ;  /* 0x000000ffff7b7224 */ /* 0x000fe400078e007d */
[----:B------:R-:W-:Y:S04]  /*dd40*/  IMAD.WIDE.U32 R124, R160, -0x2daee0ad, RZ ;  /* 0xd2511f53a07c7825 */ /* 0x000fe800078e00ff */
[----:B------:R-:W-:Y:S01]  /*dd50*/  FADD.FTZ R88, R76, R88 ;  /* 0x000000584c587221 */ /* 0x000fe20000010000 */
[----:B------:R-:W-:Y:S01]  /*dd60*/  LOP3.LUT R87, R125, UR31, R214, 0x96, !PT ;  /* 0x0000001f7d577c12 */ /* 0x000fe2000f8e96d6 */
[----:B------:R-:W-:Y:S01]  /*dd70*/  FADD.FTZ R92, R206, R92 ;  /* 0x0000005cce5c7221 */ /* 0x000fe20000010000 */
[----:B------:R-:W-:Y:S02]  /*dd80*/  MUFU.EX2 R201, R213 ;  /* 0x000000d500c97308 */ /* 0x000fe40000000800 */
[----:B------:R-:W-:Y:S01]  /*dd90*/  LOP3.LUT R76, R87, 0xff, RZ, 0xc0, !PT ;  /* 0x000000ff574c7812 */ /* 0x000fe200078ec0ff */
[----:B--2---:R-:W-:Y:S05]  /*dda0*/  @!P4 HFMA2.BF16_V2 R108, -RZ.H0_H0, RZ.H0_H0, -R81.H0_H0 ;  /* 0x200000ffff6cc231 */ /* 0x004fea0000340951 */
[----:B------:R-:W-:Y:S04]  /*ddb0*/  PRMT R10, R108, 0x7610, R10 ;  /* 0x000076106c0a7816 */ /* 0x000fe8000000000a */
[----:B------:R-:W-:Y:S01]  /*ddc0*/  @!P4 PRMT R81, R10, 0x5410, RZ ;  /* 0x000054100a51c816 */ /* 0x000fe200000000ff */
[----:B------:R-:W-:Y:S02]  /*ddd0*/  FMUL.FTZ R10, R0, R134 ;  /* 0x00000086000a7220 */ /* 0x000fe40000410000 */
[----:B------:R-:W1:Y:S01]  /*dde0*/  MUFU.EX2 R0, R74 ;  /* 0x0000004a00007308 */ /* 0x000e620000000800 */
[----:B---3--:R-:W-:Y:S05]  /*ddf0*/  @!P0 HFMA2.BF16_V2 R75, -RZ.H0_H0, RZ.H0_H0, -R80.H0_H0 ;  /* 0x200000ffff4b8231 */ /* 0x008fea0000340950 */
[----:B------:R-:W-:Y:S01]  /*de00*/  PRMT R7, R75, 0x7610, R7 ;  /* 0x000076104b077816 */ /* 0x000fe20000000007 */
[----:B------:R2:W-:Y:S03]  /*de10*/  @!P0 STL.S16 [R1+0xc], R75 ;  /* 0x00000c4b01008387 */ /* 0x0005e60000100600 */
[----:B------:R-:W-:Y:S01]  /*de20*/  @!P0 PRMT R80, R7, 0x5410, RZ ;  /* 0x0000541007508816 */ /* 0x000fe200000000ff */
[----:B------:R3:W-:Y:S01]  /*de30*/  @!P4 STL.S16 [R1+0x8], R108 ;  /* 0x0000086c0100c387 */ /* 0x0007e20000100600 */
[----:B------:R-:W-:Y:S01]  /*de40*/  FMUL.FTZ R7, R2, R139 ;  /* 0x0000008b02077220 */ /* 0x000fe20000410000 */
[----:B------:R-:W-:Y:S02]  /*de50*/  LOP3.LUT R2, R144, 0xffff, RZ, 0xc0, !PT ;  /* 0x0000ffff90027812 */ /* 0x000fe400078ec0ff */
[----:B------:R4:W5:Y:S02]  /*de60*/  LDL.S16 R95, [R1+0x4] ;  /* 0x00000400015f7983 */ /* 0x0009640000100600 */
[----:B------:R-:W-:Y:S02]  /*de70*/  SHF.R.U32.HI R2, RZ, 0x8, R2 ;  /* 0x00000008ff027819 */ /* 0x000fe40000011602 */
[----:B-1----:R-:W-:Y:S01]  /*de80*/  F2FP.BF16.PACK_AB R72, R0, R72 ;  /* 0x000000480048723e */ /* 0x002fe200000010ff */
[----:B------:R4:W4:Y:S01]  /*de90*/  LDL.S16 R94, [R1] ;  /* 0x00000000015e7983 */ /* 0x0009220000100600 */
[----:B------:R-:W-:Y:S04]  /*dea0*/  LOP3.LUT R2, R2, 0xffff, RZ, 0xc0, !PT ;  /* 0x0000ffff02027812 */ /* 0x000fe800078ec0ff */
[C---:B------:R-:W-:Y:S02]  /*deb0*/  ISETP.GE.U32.AND P0, PT, R217.reuse, R2, PT ;  /* 0x00000002d900720c */ /* 0x040fe40003f06070 */
[----:B------:R-:W-:Y:S04]  /*dec0*/  SHF.R.U32.HI R2, RZ, 0x18, R144 ;  /* 0x00000018ff027819 */ /* 0x000fe80000011690 */
[----:B------:R-:W-:Y:S01]  /*ded0*/  ISETP.GE.U32.AND P2, PT, R217, R2, PT ;  /* 0x00000002d900720c */ /* 0x000fe20003f46070 */
[----:B--2---:R-:W1:Y:S01]  /*dee0*/  MUFU.EX2 R75, R149 ;  /* 0x00000095004b7308 */ /* 0x004e620000000800 */
[C---:B------:R-:W-:Y:S01]  /*def0*/  LOP3.LUT R2, R86.reuse, 0xff, RZ, 0xc0, !PT ;  /* 0x000000ff56027812 */ /* 0x040fe200078ec0ff */
[----:B---3--:R2:W3:Y:S04]  /*df00*/  LDL.S16 R108, [R1+0x14] ;  /* 0x00001400016c7983 */ /* 0x0084e80000100600 */
[----:B------:R-:W-:Y:S05]  /*df10*/  @!P0 HFMA2.BF16_V2 R247, -RZ.H0_H0, RZ.H0_H0, -R78.H0_H0 ;  /* 0x200000fffff78231 */ /* 0x000fea000034094e */
[----:B------:R-:W-:Y:S02]  /*df20*/  @!P0 PRMT R78, R247, 0x5410, RZ ;  /* 0x00005410f74e8816 */ /* 0x000fe400000000ff */
[----:B------:R-:W-:Y:S02]  /*df30*/  ISETP.GE.U32.AND P0, PT, R217, R2, PT ;  /* 0x00000002d900720c */ /* 0x000fe40003f06070 */
[----:B------:R-:W-:Y:S04]  /*df40*/  LOP3.LUT R2, R86, 0xffff, RZ, 0xc0, !PT ;  /* 0x0000ffff56027812 */ /* 0x000fe800078ec0ff */
[----:B------:R-:W-:Y:S04]  /*df50*/  SHF.R.U32.HI R2, RZ, 0x8, R2 ;  /* 0x00000008ff027819 */ /* 0x000fe80000011602 */
[----:B------:R-:W-:Y:S02]  /*df60*/  LOP3.LUT R2, R2, 0xffff, RZ, 0xc0, !PT ;  /* 0x0000ffff02027812 */ /* 0x000fe400078ec0ff */
[----:B-1----:R-:W-:Y:S04]  /*df70*/  F2FP.BF16.PACK_AB R74, R85, R75 ;  /* 0x0000004b554a723e */ /* 0x002fe800000010ff */
[C---:B------:R-:W-:Y:S04]  /*df80*/  PRMT R73, R74.reuse, 0x7632, R73 ;  /* 0x000076324a497816 */ /* 0x040fe80000000049 */
[----:B------:R-:W-:Y:S01]  /*df90*/  PRMT R105, R74, 0x5410, R73 ;  /* 0x000054104a697816 */ /* 0x000fe20000000049 */
[----:B-----5:R-:W-:Y:S05]  /*dfa0*/  @!P0 HFMA2.BF16_V2 R95, -RZ.H0_H0, RZ.H0_H0, -R74.H0_H0 ;  /* 0x200000ffff5f8231 */ /* 0x020fea000034094a */
[----:B------:R-:W-:Y:S01]  /*dfb0*/  PRMT R71, R95, 0x7610, R71 ;  /* 0x000076105f477816 */ /* 0x000fe20000000047 */
[----:B------:R1:W-:Y:S03]  /*dfc0*/  @!P0 STL.S16 [R1+0x4], R95 ;  /* 0x0000045f01008387 */ /* 0x0003e60000100600 */
[----:B------:R-:W-:Y:S01]  /*dfd0*/  @!P0 PRMT R74, R71, 0x5410, RZ ;  /* 0x00005410474a8816 */ /* 0x000fe200000000ff */
[----:B------:R2:W5:Y:S01]  /*dfe0*/  LDL.S16 R107, [R1+0x10] ;  /* 0x00001000016b7983 */ /* 0x0005620000100600 */
[----:B------:R-:W-:Y:S01]  /*dff0*/  ISETP.GE.U32.AND P0, PT, R217, R2, PT ;  /* 0x00000002d900720c */ /* 0x000fe20003f06070 */
[----:B------:R2:W2:Y:S10]  /*e000*/  MUFU.EX2 R71, R93 ;  /* 0x0000005d00477308 */ /* 0x0004b40000000800 */
[----:B------:R-:W3:Y:S02]  /*e010*/  MUFU.EX2 R2, R100 ;  /* 0x0000006400027308 */ /* 0x000ee40000000800 */
[----:B----4-:R-:W-:Y:S05]  /*e020*/  @!P0 HFMA2.BF16_V2 R94, -RZ.H0_H0, RZ.H0_H0, -R73.H0_H0 ;  /* 0x200000ffff5e8231 */ /* 0x010fea0000340949 */
[----:B------:R4:W-:Y:S01]  /*e030*/  @!P0 STL.S16 [R1], R94 ;  /* 0x0000005e01008387 */ /* 0x0009e20000100600 */
[----:B-1----:R-:W-:Y:S02]  /*e040*/  FADD.FTZ R95, R0, R77 ;  /* 0x0000004d005f7221 */ /* 0x002fe40000010000 */
[----:B------:R-:W1:Y:S01]  /*e050*/  MUFU.EX2 R0, R153 ;  /* 0x0000009900007308 */ /* 0x000e620000000800 */
[----:B------:R1:W5:Y:S01]  /*e060*/  LDL.S16 R106, [R1+0x28] ;  /* 0x00002800016a7983 */ /* 0x0003620000100600 */
[----:B------:R-:W-:Y:S01]  /*e070*/  FADD.FTZ R77, R97, R83 ;  /* 0x00000053614d7221 */ /* 0x000fe20000010000 */
[----:B--2---:R-:W-:Y:S01]  /*e080*/  PRMT R93, R94, 0x7610, R93 ;  /* 0x000076105e5d7816 */ /* 0x004fe2000000005d */
[----:B------:R-:W-:Y:S01]  /*e090*/  FADD.FTZ R92, R71, R92 ;  /* 0x0000005c475c7221 */ /* 0x000fe20000010000 */
[----:B------:R2:W2:Y:S02]  /*e0a0*/  LDL.S16 R102, [R1+0x18] ;  /* 0x0000180001667983 */ /* 0x0004a40000100600 */
[----:B------:R-:W-:Y:S01]  /*e0b0*/  @!P0 PRMT R73, R93, 0x5410, RZ ;  /* 0x000054105d498816 */ /* 0x000fe200000000ff */
[----:B------:R-:W-:Y:S01]  /*e0c0*/  FADD.FTZ R93, R75, R77 ;  /* 0x0000004d4b5d7221 */ /* 0x000fe20000010000 */
[----:B------:R-:W-:Y:S01]  /*e0d0*/  ISETP.GE.U32.AND P0, PT, R217, R76, PT ;  /* 0x0000004cd900720c */ /* 0x000fe20003f06070 */
[----:B------:R-:W-:Y:S01]  /*e0e0*/  MUFU.EX2 R77, R101 ;  /* 0x00000065004d7308 */ /* 0x000fe20000000800 */
[C---:B---3--:R-:W-:Y:S01]  /*e0f0*/  F2FP.BF16.PACK_AB R118, R2.reuse, R71 ;  /* 0x000000470276723e */ /* 0x048fe200000010ff */
[----:B------:R-:W-:Y:S01]  /*e100*/  FADD.FTZ R97, R2, R92 ;  /* 0x0000005c02617221 */ /* 0x000fe20000010000 */
[----:B------:R-:W-:Y:S07]  /*e110*/  LOP3.LUT R2, R90, 0xff, RZ, 0xc0, !PT ;  /* 0x000000ff5a027812 */ /* 0x000fee00078ec0ff */
[----:B------:R-:W-:Y:S01]  /*e120*/  MUFU.EX2 R83, R156 ;  /* 0x0000009c00537308 */ /* 0x000fe20000000800 */
[----:B-1----:R-:W-:Y:S01]  /*e130*/  F2FP.BF16.PACK_AB R76, R82, R0 ;  /* 0x00000000524c723e */ /* 0x002fe200000010ff */
[----:B----4-:R-:W-:Y:S01]  /*e140*/  FADD.FTZ R94, R0, R88 ;  /* 0x00000058005e7221 */ /* 0x010fe20000010000 */
[----:B------:R-:W-:Y:S02]  /*e150*/  LOP3.LUT R0, R87, 0xffff, RZ, 0xc0, !PT ;  /* 0x0000ffff57007812 */ /* 0x000fe400078ec0ff */
[----:B------:R-:W-:Y:S01]  /*e160*/  PRMT R75, R76, 0x7632, R75 ;  /* 0x000076324c4b7816 */ /* 0x000fe2000000004b */
[----:B------:R-:W-:Y:S01]  /*e170*/  @!P0 HFMA2.BF16_V2 R108, -RZ.H0_H0, RZ.H0_H0, -R76.H0_H0 ;  /* 0x200000ffff6c8231 */ /* 0x000fe2000034094c */
[----:B------:R-:W-:Y:S03]  /*e180*/  SHF.R.U32.HI R88, RZ, 0x8, R0 ;  /* 0x00000008ff587819 */ /* 0x000fe60000011600 */
[----:B------:R-:W1:Y:S01]  /*e190*/  MUFU.EX2 R0, R104 ;  /* 0x0000006800007308 */ /* 0x000e620000000800 */
[----:B------:R-:W-:Y:S01]  /*e1a0*/  PRMT R98, R108, 0x7610, R98 ;  /* 0x000076106c627816 */ /* 0x000fe20000000062 */
[----:B------:R3:W-:Y:S01]  /*e1b0*/  @!P0 STL.S16 [R1+0x14], R108 ;  /* 0x0000146c01008387 */ /* 0x0007e20000100600 */
[----:B------:R-:W-:Y:S02]  /*e1c0*/  LOP3.LUT R88, R88, 0xffff, RZ, 0xc0, !PT ;  /* 0x0000ffff58587812 */ /* 0x000fe400078ec0ff */
[----:B-1----:R-:W-:Y:S02]  /*e1d0*/  F2FP.BF16.PACK_AB R71, R0, R77 ;  /* 0x0000004d0047723e */ /* 0x002fe400000010ff */
[----:B---3--:R-:W-:Y:S02]  /*e1e0*/  PRMT R108, R76, 0x5410, R75 ;  /* 0x000054104c6c7816 */ /* 0x008fe4000000004b */
[----:B------:R-:W-:Y:S02]  /*e1f0*/  @!P0 PRMT R76, R98, 0x5410, RZ ;  /* 0x00005410624c8816 */ /* 0x000fe400000000ff */
[----:B------:R-:W-:Y:S01]  /*e200*/  ISETP.GE.U32.AND P0, PT, R217, R88, PT ;  /* 0x00000058d900720c */ /* 0x000fe20003f06070 */
[----:B------:R-:W1:Y:S01]  /*e210*/  MUFU.EX2 R98, R159 ;  /* 0x0000009f00627308 */ /* 0x000e620000000800 */
[----:B------:R-:W-:Y:S09]  /*e220*/  FADD.FTZ R88, R77, R95 ;  /* 0x0000005f4d587221 */ /* 0x000ff20000010000 */
[----:B------:R-:W-:Y:S10]  /*e230*/  MUFU.EX2 R95, R158 ;  /* 0x0000009e005f7308 */ /* 0x000ff40000000800 */
[----:B------:R-:W-:Y:S01]  /*e240*/  MUFU.EX2 R159, R199 ;  /* 0x000000c7009f7308 */ /* 0x000fe20000000800 */
[----:B-1----:R-:W-:Y:S04]  /*e250*/  F2FP.BF16.PACK_AB R77, R98, R83 ;  /* 0x00000053624d723e */ /* 0x002fe800000010ff */
[----:B------:R-:W-:Y:S05]  /*e260*/  PRMT R92, R77, 0x7632, R92 ;  /* 0x000076324d5c7816 */ /* 0x000fea000000005c */
[----:B------:R-:W1:Y:S02]  /*e270*/  MUFU.EX2 R199, R215 ;  /* 0x000000d700c77308 */ /* 0x000e640000000800 */
[----:B-1----:R-:W-:Y:S01]  /*e280*/  F2FP.BF16.PACK_AB R160, R201, R199 ;  /* 0x000000c7c9a0723e */ /* 0x002fe200000010ff */
[----:B-----5:R-:W-:Y:S05]  /*e290*/  @!P0 HFMA2.BF16_V2 R107, -RZ.H0_H0, RZ.H0_H0, -R75.H0_H0 ;  /* 0x200000ffff6b8231 */ /* 0x020fea000034094b */
[----:B------:R-:W-:Y:S01]  /*e2a0*/  PRMT R99, R107, 0x7610, R99 ;  /* 0x000076106b637816 */ /* 0x000fe20000000063 */
[----:B------:R1:W-:Y:S03]  /*e2b0*/  @!P0 STL.S16 [R1+0x10], R107 ;  /* 0x0000106b01008387 */ /* 0x0003e60000100600 */
[----:B------:R-:W-:Y:S01]  /*e2c0*/  @!P0 PRMT R75, R99, 0x5410, RZ ;  /* 0x00005410634b8816 */ /* 0x000fe200000000ff */
[----:B------:R3:W4:Y:S01]  /*e2d0*/  LDL.S16 R101, [R1+0x1c] ;  /* 0x00001c0001657983 */ /* 0x0007220000100600 */
[----:B------:R-:W-:Y:S01]  /*e2e0*/  ISETP.GE.U32.AND P0, PT, R217, R2, PT ;  /* 0x00000002d900720c */ /* 0x000fe20003f06070 */
[----:B------:R-:W-:Y:S01]  /*e2f0*/  FADD.FTZ R99, R0, R88 ;  /* 0x0000005800637221 */ /* 0x000fe20000010000 */
[----:B------:R-:W-:Y:S01]  /*e300*/  LOP3.LUT R2, R90, 0xffff, RZ, 0xc0, !PT ;  /* 0x0000ffff5a027812 */ /* 0x000fe200078ec0ff */
[----:B------:R3:W5:Y:S01]  /*e310*/  LDL.S16 R104, [R1+0x20] ;  /* 0x0000200001687983 */ /* 0x0007620000100600 */
[--C-:B------:R-:W-:Y:S01]  /*e320*/  FADD.FTZ R88, R85, R93.reuse ;  /* 0x0000005d55587221 */ /* 0x100fe20000010000 */
[----:B------:R-:W2:Y:S01]  /*e330*/  MUFU.EX2 R0, R157 ;  /* 0x0000009d00007308 */ /* 0x000ea20000000800 */
[----:B------:R-:W-:Y:S01]  /*e340*/  SHF.R.U32.HI R2, RZ, 0x8, R2 ;  /* 0x00000008ff027819 */ /* 0x000fe20000011602 */
[----:B------:R-:W-:Y:S03]  /*e350*/  FADD.FTZ R85, R82, R94 ;  /* 0x0000005e52557221 */ /* 0x000fe60000010000 */
[----:B------:R-:W-:Y:S03]  /*e360*/  LOP3.LUT R2, R2, 0xffff, RZ, 0xc0, !PT ;  /* 0x0000ffff02027812 */ /* 0x000fe600078ec0ff */
[----:B------:R-:W-:Y:S02]  /*e370*/  @!P0 HFMA2.BF16_V2 R106, -RZ.H0_H0, RZ.H0_H0, -R77.H0_H0 ;  /* 0x200000ffff6a8231 */ /* 0x000fe4000034094d */
[----:B------:R-:W2:Y:S03]  /*e380*/  MUFU.EX2 R82, R109 ;  /* 0x0000006d00527308 */ /* 0x000ea60000000800 */
[----:B------:R-:W-:Y:S01]  /*e390*/  PRMT R93, R106, 0x7610, R93 ;  /* 0x000076106a5d7816 */ /* 0x000fe2000000005d */
[----:B-1----:R3:W3:Y:S04]  /*e3a0*/  LDL.S16 R107, [R1+0x24] ;  /* 0x00002400016b7983 */ /* 0x0026e80000100600 */
[----:B------:R1:W-:Y:S02]  /*e3b0*/  @!P0 STL.S16 [R1+0x28], R106 ;  /* 0x0000286a01008387 */ /* 0x0003e40000100600 */
[----:B-1----:R-:W-:Y:S02]  /*e3c0*/  PRMT R106, R77, 0x5410, R92 ;  /* 0x000054104d6a7816 */ /* 0x002fe4000000005c */
[----:B------:R-:W-:Y:S02]  /*e3d0*/  @!P0 PRMT R77, R93, 0x5410, RZ ;  /* 0x000054105d4d8816 */ /* 0x000fe400000000ff */
[C---:B------:R-:W-:Y:S02]  /*e3e0*/  ISETP.GE.U32.AND P0, PT, R217.reuse, R2, PT ;  /* 0x00000002d900720c */ /* 0x040fe40003f06070 */
[----:B------:R-:W-:Y:S01]  /*e3f0*/  LOP3.LUT R93, R124, 0xff, RZ, 0xc0, !PT ;  /* 0x000000ff7c5d7812 */ /* 0x000fe200078ec0ff */
[----:B------:R-:W1:Y:S03]  /*e400*/  MUFU.EX2 R2, R117 ;  /* 0x0000007500027308 */ /* 0x000e660000000800 */
[----:B------:R-:W-:Y:S02]  /*e410*/  ISETP.GE.U32.AND P4, PT, R217, R93, PT ;  /* 0x0000005dd900720c */ /* 0x000fe40003f86070 */
[----:B--2---:R-:W-:Y:S05]  /*e420*/  F2FP.BF16.PACK_AB R93, R95, R0 ;  /* 0x000000005f5d723e */ /* 0x004fea00000010ff */
[----:B------:R-:W-:Y:S05]  /*e430*/  @!P0 HFMA2.BF16_V2 R102, -RZ.H0_H0, RZ.H0_H0, -R92.H0_H0 ;  /* 0x200000ffff668231 */ /* 0x000fea000034095c */
[----:B------:R-:W-:Y:S01]  /*e440*/  PRMT R100, R102, 0x7610, R100 ;  /* 0x0000761066647816 */ /* 0x000fe20000000064 */
[----:B------:R2:W-:Y:S03]  /*e450*/  @!P0 STL.S16 [R1+0x18], R102 ;  /* 0x0000186601008387 */ /* 0x0005e60000100600 */
[----:B------:R-:W-:Y:S01]  /*e460*/  @!P0 PRMT R92, R100, 0x5410, RZ ;  /* 0x00005410645c8816 */ /* 0x000fe200000000ff */
[----:B------:R-:W-:Y:S02]  /*e470*/  FADD.FTZ R100, R83, R88 ;  /* 0x0000005853647221 */ /* 0x000fe40000010000 */
[--C-:B------:R-:W-:Y:S01]  /*e480*/  FADD.FTZ R83, R82, R97.reuse ;  /* 0x0000006152537221 */ /* 0x100fe20000010000 */
[C---:B------:R-:W-:Y:S02]  /*e490*/  PRMT R97, R93.reuse, 0x7632, R97 ;  /* 0x000076325d617816 */ /* 0x040fe40000000061 */
[----:B-1----:R-:W-:Y:S02]  /*e4a0*/  F2FP.BF16.PACK_AB R127, R2, R82 ;  /* 0x00000052027f723e */ /* 0x002fe400000010ff */
[----:B------:R-:W-:Y:S01]  /*e4b0*/  PRMT R109, R93, 0x5410, R97 ;  /* 0x000054105d6d7816 */ /* 0x000fe20000000061 */
[----:B------:R1:W-:Y:S01]  /*e4c0*/  MUFU.EX2 R82, R121 ;  /* 0x0000007900527308 */ /* 0x0003e20000000800 */
[----:B--2---:R-:W-:Y:S01]  /*e4d0*/  FADD.FTZ R102, R0, R85 ;  /* 0x0000005500667221 */ /* 0x004fe20000010000 */
[C---:B------:R-:W-:Y:S04]  /*e4e0*/  PRMT R0, R72.reuse, 0x7632, R0 ;  /* 0x0000763248007816 */ /* 0x040fe80000000000 */
[----:B------:R-:W-:Y:S01]  /*e4f0*/  PRMT R85, R72, 0x5410, R0 ;  /* 0x0000541048557816 */ /* 0x000fe20000000000 */
[----:B----4-:R-:W-:Y:S02]  /*e500*/  @!P4 HFMA2.BF16_V2 R101, -RZ.H0_H0, RZ.H0_H0, -R93.H0_H0 ;  /* 0x200000ffff65c231 */ /* 0x010fe4000034095d */
[----:B-----5:R-:W-:Y:S03]  /*e510*/  @!P6 HFMA2.BF16_V2 R104, -RZ.H0_H0, RZ.H0_H0, -R0.H0_H0 ;  /* 0x200000ffff68e231 */ /* 0x020fe60000340900 */
[----:B------:R-:W-:Y:S01]  /*e520*/  PRMT R94, R101, 0x7610, R94 ;  /* 0x00007610655e7816 */ /* 0x000fe2000000005e */
[----:B------:R2:W-:Y:S03]  /*e530*/  @!P4 STL.S16 [R1+0x1c], R101 ;  /* 0x00001c650100c387 */ /* 0x0005e60000100600 */
[----:B------:R-:W-:Y:S02]  /*e540*/  @!P4 PRMT R93, R94, 0x5410, RZ ;  /* 0x000054105e5dc816 */ /* 0x000fe400000000ff */
[----:B------:R-:W-:Y:S01]  /*e550*/  PRMT R103, R104, 0x7610, R103 ;  /* 0x0000761068677816 */ /* 0x000fe20000000067 */
[----:B------:R-:W-:Y:S03]  /*e560*/  MUFU.EX2 R94, R128 ;  /* 0x00000080005e7308 */ /* 0x000fe60000000800 */
[----:B------:R-:W-:Y:S05]  /*e570*/  @!P6 PRMT R0, R103, 0x5410, RZ ;  /* 0x000054106700e816 */ /* 0x000fea00000000ff */
[----:B------:R-:W-:Y:S01]  /*e580*/  STG.E.U16 [R188.64+0x2], R0 ;  /* 0x00000200bc007986 */ /* 0x000fe2000c101510 */
[----:B---3--:R-:W-:Y:S05]  /*e590*/  @!P1 HFMA2.BF16_V2 R107, -RZ.H0_H0, RZ.H0_H0, -R72.H0_H0 ;  /* 0x200000ffff6b9231 */ /* 0x008fea0000340948 */
[----:B------:R-:W-:Y:S01]  /*e5a0*/  PRMT R88, R107, 0x7610, R88 ;  /* 0x000076106b587816 */ /* 0x000fe20000000058 */
[----:B------:R3:W-:Y:S03]  /*e5b0*/  @!P1 STL.S16 [R1+0x24], R107 ;  /* 0x0000246b01009387 */ /* 0x0007e60000100600 */
[----:B------:R-:W-:Y:S01]  /*e5c0*/  @!P1 PRMT R72, R88, 0x5410, RZ ;  /* 0x0000541058489816 */ /* 0x000fe200000000ff */
[----:B------:R4:W-:Y:S01]  /*e5d0*/  @!P6 STL.S16 [R1+0x20], R104 ;  /* 0x000020680100e387 */ /* 0x0009e20000100600 */
[----:B--2---:R-:W-:Y:S01]  /*e5e0*/  FADD.FTZ R101, R2, R83 ;  /* 0x0000005302657221 */ /* 0x004fe20000010000 */
[----:B------:R-:W-:Y:S01]  /*e5f0*/  SHF.R.U32.HI R2, RZ, 0x10, R144 ;  /* 0x00000010ff027819 */ /* 0x000fe20000011690 */
[----:B------:R-:W2:Y:S01]  /*e600*/  MUFU.EX2 R88, R132 ;  /* 0x0000008400587308 */ /* 0x000ea20000000800 */
[----:B------:R2:W5:Y:S02]  /*e610*/  LDL.S16 R119, [R1+0x2c] ;  /* 0x00002c0001777983 */ /* 0x0005640000100600 */
[----:B------:R-:W-:Y:S02]  /*e620*/  LOP3.LUT R2, R2, 0xff, RZ, 0xc0, !PT ;  /* 0x000000ff02027812 */ /* 0x000fe400078ec0ff */
[----:B------:R5:W5:Y:S02]  /*e630*/  LDL.S16 R115, [R1+0x40] ;  /* 0x0000400001737983 */ /* 0x000b640000100600 */
[----:B------:R-:W-:Y:S02]  /*e640*/  ISETP.GE.U32.AND P0, PT, R217, R2, PT ;  /* 0x00000002d900720c */ /* 0x000fe40003f06070 */
[----:B-1----:R1:W5:Y:S01]  /*e650*/  LDL.S16 R121, [R1+0x3c] ;  /* 0x00003c0001797983 */ /* 0x0023620000100600 */
[----:B------:R-:W1:Y:S03]  /*e660*/  MUFU.EX2 R2, R120 ;  /* 0x0000007800027308 */ /* 0x000e660000000800 */
[----:B------:R1:W-:Y:S04]  /*e670*/  STG.E.U16 [R188.64], R72 ;  /* 0x00000048bc007986 */ /* 0x0003e8000c101510 */
[----:B------:R-:W-:Y:S01]  /*e680*/  STG.E.U16 [R168.64+0x10], R80 ;  /* 0x00001050a8007986 */ /* 0x000fe2000c101510 */
[----:B---3--:R-:W-:Y:S02]  /*e690*/  FADD.FTZ R107, R95, R102 ;  /* 0x000000665f6b7221 */ /* 0x008fe40000010000 */
[----:B------:R-:W-:Y:S01]  /*e6a0*/  MUFU.EX2 R0, R167 ;  /* 0x000000a700007308 */ /* 0x000fe20000000800 */
[----:B------:R-:W-:Y:S01]  /*e6b0*/  STG.E.U16 [R168.64+0x12], R81 ;  /* 0x00001251a8007986 */ /* 0x000fe2000c101510 */
[----:B----4-:R-:W-:Y:S02]  /*e6c0*/  FADD.FTZ R104, R98, R100 ;  /* 0x0000006462687221 */ /* 0x010fe40000010000 */
[----:B------:R-:W-:Y:S02]  /*e6d0*/  IMAD.U32 R98, RZ, RZ, UR19 ;  /* 0x00000013ff627e24 */ /* 0x000fe4000f8e00ff */
[----:B--2---:R-:W-:Y:S03]  /*e6e0*/  FADD.FTZ R95, R88, R101 ;  /* 0x00000065585f7221 */ /* 0x004fe60000010000 */
[----:B------:R-:W-:Y:S01]  /*e6f0*/  LOP3.LUT R98, R211, UR6, R98, 0x96, !PT ;  /* 0x00000006d3627c12 */ /* 0x000fe2000f8e9662 */
[----:B------:R-:W-:Y:S01]  /*e700*/  ULEA UR6, UR33, 0x1, 0x1 ;  /* 0x0000000121067891 */ /* 0x000fe2000f8e083f */
[----:B-1----:R-:W-:Y:S01]  /*e710*/  FADD.FTZ R83, R2, R99 ;  /* 0x0000006302537221 */ /* 0x002fe20000010000 */
[----:B------:R-:W-:Y:S02]  /*e720*/  F2FP.BF16.PACK_AB R2, R82, R2 ;  /* 0x000000025202723e */ /* 0x000fe400000010ff */
[----:B------:R-:W-:Y:S01]  /*e730*/  IMAD.WIDE.U32 R102, R98, -0x326172a9, RZ ;  /* 0xcd9e8d5762667825 */ /* 0x000fe200078e00ff */
[----:B------:R1:W2:Y:S03]  /*e740*/  LDL.S16 R120, [R1+0x44] ;  /* 0x0000440001787983 */ /* 0x0002a60000100600 */
[----:B------:R-:W-:Y:S01]  /*e750*/  FADD.FTZ R99, R82, R83 ;  /* 0x0000005352637221 */ /* 0x000fe20000010000 */
[----:B------:R-:W-:Y:S01]  /*e760*/  SHF.R.U32.HI R82, RZ, 0x10, R86 ;  /* 0x00000010ff527819 */ /* 0x000fe20000011656 */
[----:B------:R-:W-:Y:S01]  /*e770*/  MUFU.EX2 R72, R193 ;  /* 0x000000c100487308 */ /* 0x000fe20000000800 */
[----:B------:R-:W-:Y:S02]  /*e780*/  LOP3.LUT R84, R103, UR30, R122, 0x96, !PT ;  /* 0x0000001e67547c12 */ /* 0x000fe4000f8e967a */
[----:B------:R-:W-:Y:S02]  /*e790*/  LOP3.LUT R82, R82, 0xff, RZ, 0xc0, !PT ;  /* 0x000000ff52527812 */ /* 0x000fe400078ec0ff */
[----:B------:R-:W-:Y:S01]  /*e7a0*/  LOP3.LUT R98, R195, UR28, R102, 0x96, !PT ;  /* 0x0000001cc3627c12 */ /* 0x000fe2000f8e9666 */
[----:B------:R-:W-:Y:S01]  /*e7b0*/  IMAD.WIDE.U32 R100, R84, -0x2daee0ad, RZ ;  /* 0xd2511f5354647825 */ /* 0x000fe200078e00ff */
[----:B------:R-:W-:Y:S02]  /*e7c0*/  ISETP.GE.U32.AND P4, PT, R217, R82, PT ;  /* 0x00000052d900720c */ /* 0x000fe40003f86070 */
[----:B------:R-:W-:Y:S01]  /*e7d0*/  LOP3.LUT R82, R124, 0xffff, RZ, 0xc0, !PT ;  /* 0x0000ffff7c527812 */ /* 0x000fe200078ec0ff */
[----:B------:R-:W3:Y:S01]  /*e7e0*/  MUFU.EX2 R83, R133 ;  /* 0x0000008500537308 */ /* 0x000ee20000000800 */
[----:B------:R-:W-:Y:S01]  /*e7f0*/  SHF.R.U32.HI R86, RZ, 0x18, R86 ;  /* 0x00000018ff567819 */ /* 0x000fe20000011656 */
[----:B------:R-:W-:Y:S01]  /*e800*/  FADD.FTZ R84, R94, R99 ;  /* 0x000000635e547221 */ /* 0x000fe20000010000 */
[----:B------:R-:W-:Y:S01]  /*e810*/  SHF.R.U32.HI R82, RZ, 0x8, R82 ;  /* 0x00000008ff527819 */ /* 0x000fe20000011652 */
[----:B------:R-:W-:Y:S03]  /*e820*/  IMAD.WIDE.U32 R98, R98, -0x2daee0ad, RZ ;  /* 0xd2511f5362627825 */ /* 0x000fe600078e00ff */
[----:B------:R-:W-:Y:S02]  /*e830*/  LOP3.LUT R82, R82, 0xffff, RZ, 0xc0, !PT ;  /* 0x0000ffff52527812 */ /* 0x000fe400078ec0ff */
[----:B------:R-:W-:Y:S01]  /*e840*/  LOP3.LUT R100, R99, UR25, R100, 0x96, !PT ;  /* 0x0000001963647c12 */ /* 0x000fe2000f8e9664 */
[----:B------:R4:W-:Y:S01]  /*e850*/  MUFU.EX2 R102, R166 ;  /* 0x000000a600667308 */ /* 0x0009e20000000800 */
[----:B------:R-:W-:Y:S09]  /*e860*/  ISETP.GE.U32.AND P6, PT, R217, R82, PT ;  /* 0x00000052d900720c */ /* 0x000ff20003fc6070 */
[----:B------:R-:W1:Y:S01]  /*e870*/  MUFU.EX2 R82, R129 ;  /* 0x0000008100527308 */ /* 0x000e620000000800 */
[C---:B---3--:R-:W-:Y:S01]  /*e880*/  F2FP.BF16.PACK_AB R132, R83.reuse, R88 ;  /* 0x000000585384723e */ /* 0x048fe200000010ff */
[----:B------:R-:W-:Y:S08]  /*e890*/  FADD.FTZ R117, R83, R95 ;  /* 0x0000005f53757221 */ /* 0x000ff00000010000 */
[----:B------:R-:W3:Y:S01]  /*e8a0*/  MUFU.EX2 R88, R197 ;  /* 0x000000c500587308 */ /* 0x000ee20000000800 */
[----:B----4-:R-:W-:Y:S02]  /*e8b0*/  PRMT R166, R160, 0x7632, R166 ;  /* 0x00007632a0a67816 */ /* 0x010fe400000000a6 */
[C---:B-1----:R-:W-:Y:S01]  /*e8c0*/  F2FP.BF16.PACK_AB R94, R82.reuse, R94 ;  /* 0x0000005e525e723e */ /* 0x042fe200000010ff */
[----:B------:R-:W-:Y:S01]  /*e8d0*/  FADD.FTZ R114, R82, R84 ;  /* 0x0000005452727221 */ /* 0x000fe20000010000 */
[----:B------:R-:W-:Y:S01]  /*e8e0*/  LOP3.LUT R82, R101, UR27, R218, 0x96, !PT ;  /* 0x0000001b65527c12 */ /* 0x000fe2000f8e96da */
[----:B------:R-:W-:Y:S04]  /*e8f0*/  IMAD.WIDE.U32 R100, R100, -0x326172a9, RZ ;  /* 0xcd9e8d5764647825 */ /* 0x000fe800078e00ff */
[----:B------:R-:W-:Y:S05]  /*e900*/  IMAD.WIDE.U32 R110, R82, -0x326172a9, RZ ;  /* 0xcd9e8d57526e7825 */ /* 0x000fea00078e00ff */
[----:B------:R-:W-:Y:S02]  /*e910*/  LOP3.LUT R82, R111, UR26, R194, 0x96, !PT ;  /* 0x0000001a6f527c12 */ /* 0x000fe4000f8e96c2 */
[----:B------:R-:W-:Y:S03]  /*e920*/  LOP3.LUT R110, R101, UR23, R110, 0x96, !PT ;  /* 0x00000017656e7c12 */ /* 0x000fe6000f8e966e */
[----:B------:R-:W-:Y:S04]  /*e930*/  IMAD.WIDE.U32 R82, R82, -0x2daee0ad, RZ ;  /* 0xd2511f5352527825 */ /* 0x000fe800078e00ff */
[----:B------:R-:W-:Y:S01]  /*e940*/  IMAD.WIDE.U32 R110, R110, -0x2daee0ad, RZ ;  /* 0xd2511f536e6e7825 */ /* 0x000fe200078e00ff */
[----:B------:R-:W-:Y:S04]  /*e950*/  LOP3.LUT R98, R83, UR11, R98, 0x96, !PT ;  /* 0x0000000b53627c12 */ /* 0x000fe8000f8e9662 */
[----:B------:R-:W-:Y:S01]  /*e960*/  LOP3.LUT R82, R111, UR5, R82, 0x96, !PT ;  /* 0x000000056f527c12 */ /* 0x000fe2000f8e9652 */
[----:B------:R-:W-:Y:S04]  /*e970*/  IMAD.WIDE.U32 R98, R98, -0x326172a9, RZ ;  /* 0xcd9e8d5762627825 */ /* 0x000fe800078e00ff */
[----:B------:R-:W-:Y:S01]  /*e980*/  IMAD.WIDE.U32 R82, R82, -0x326172a9, RZ ;  /* 0xcd9e8d5752527825 */ /* 0x000fe200078e00ff */
[----:B------:R-:W-:Y:S04]  /*e990*/  LOP3.LUT R103, R99, UR8, R100, 0x96, !PT ;  /* 0x0000000863677c12 */ /* 0x000fe8000f8e9664 */
[----:B------:R-:W-:Y:S02]  /*e9a0*/  LOP3.LUT R84, R83, UR32, R98, 0x96, !PT ;  /* 0x0000002053547c12 */ /* 0x000fe4000f8e9662 */
[----:B---3--:R-:W-:Y:S02]  /*e9b0*/  F2FP.BF16.PACK_AB R98, R88, R72 ;  /* 0x000000485862723e */ /* 0x008fe400000010ff */
[----:B------:R-:W-:Y:S02]  /*e9c0*/  LOP3.LUT R95, R84, 0xff, RZ, 0xc0, !PT ;  /* 0x000000ff545f7812 */ /* 0x000fe400078ec0ff */
[----:B------:R-:W-:Y:S02]  /*e9d0*/  PRMT R101, R98, 0x7632, R101 ;  /* 0x0000763262657816 */ /* 0x000fe40000000065 */
[--C-:B------:R-:W-:Y:S02]  /*e9e0*/  SHF.R.U32.HI R131, RZ, 0x10, R82.reuse ;  /* 0x00000010ff837819 */ /* 0x100fe40000011652 */
[----:B------:R-:W-:Y:S01]  /*e9f0*/  SHF.R.U32.HI R123, RZ, 0x18, R82 ;  /* 0x00000018ff7b7819 */ /* 0x000fe20000011652 */
[----:B-----5:R-:W-:Y:S05]  /*ea00*/  @!P6 HFMA2.BF16_V2 R119, -RZ.H0_H0, RZ.H0_H0, -R97.H0_H0 ;  /* 0x200000ffff77e231 */ /* 0x020fea0000340961 */
[----:B------:R-:W-:Y:S01]  /*ea10*/  PRMT R100, R119, 0x7610, R100 ;  /* 0x0000761077647816 */ /* 0x000fe20000000064 */
[----:B------:R1:W-:Y:S03]  /*ea20*/  @!P6 STL.S16 [R1+0x2c], R119 ;  /* 0x00002c770100e387 */ /* 0x0003e60000100600 */
[----:B------:R-:W-:Y:S02]  /*ea30*/  @!P6 PRMT R97, R100, 0x5410, RZ ;  /* 0x000054106461e816 */ /* 0x000fe400000000ff */
[----:B------:R-:W-:Y:S01]  /*ea40*/  ISETP.GE.U32.AND P6, PT, R217, R95, PT ;  /* 0x0000005fd900720c */ /* 0x000fe20003fc6070 */
[----:B------:R-:W-:Y:S01]  /*ea50*/  FADD.FTZ R95, R72, R104 ;  /* 0x00000068485f7221 */ /* 0x000fe20000010000 */
[----:B------:R-:W-:Y:S01]  /*ea60*/  LOP3.LUT R72, R84, 0xffff, RZ, 0xc0, !PT ;  /* 0x0000ffff54487812 */ /* 0x000fe200078ec0ff */
[----:B------:R-:W3:Y:S02]  /*ea70*/  MUFU.EX2 R100, R146 ;  /* 0x0000009200647308 */ /* 0x000ee40000000800 */
[----:B------:R-:W-:Y:S01]  /*ea80*/  FADD.FTZ R111, R88, R95 ;  /* 0x0000005f586f7221 */ /* 0x000fe20000010000 */
[----:B------:R-:W-:Y:S01]  /*ea90*/  SHF.R.U32.HI R72, RZ, 0x8, R72 ;  /* 0x00000008ff487819 */ /* 0x000fe20000011648 */
[----:B------:R-:W-:Y:S01]  /*eaa0*/  FADD.FTZ R88, R102, R107 ;  /* 0x0000006b66587221 */ /* 0x000fe20000010000 */
[----:B------:R-:W-:Y:S02]  /*eab0*/  F2FP.BF16.PACK_AB R102, R0, R102 ;  /* 0x000000660066723e */ /* 0x000fe400000010ff */
[----:B------:R-:W-:Y:S01]  /*eac0*/  LOP3.LUT R72, R72, 0xffff, RZ, 0xc0, !PT ;  /* 0x0000ffff48487812 */ /* 0x000fe200078ec0ff */
[----:B------:R-:W-:Y:S01]  /*ead0*/  FADD.FTZ R107, R0, R88 ;  /* 0x00000058006b7221 */ /* 0x000fe20000010000 */
[----:B------:R-:W-:Y:S01]  /*eae0*/  LOP3.LUT R0, R82, 0xff, RZ, 0xc0, !PT ;  /* 0x000000ff52007812 */ /* 0x000fe200078ec0ff */
[----:B------:R-:W-:Y:S01]  /*eaf0*/  @!P6 HFMA2.BF16_V2 R115, -RZ.H0_H0, RZ.H0_H0, -R98.H0_H0 ;  /* 0x200000ffff73e231 */ /* 0x000fe20000340962 */
[----:B------:R-:W-:Y:S04]  /*eb00*/  PRMT R157, R102, 0x7632, R157 ;  /* 0x00007632669d7816 */ /* 0x000fe8000000009d */
[----:B------:R-:W-:Y:S01]  /*eb10*/  PRMT R99, R115, 0x7610, R99 ;  /* 0x0000761073637816 */ /* 0x000fe20000000063 */
[----:B-1----:R1:W4:Y:S04]  /*eb20*/  LDL.S16 R119, [R1+0x30] ;  /* 0x0000300001777983 */ /* 0x0023280000100600 */
[----:B------:R5:W-:Y:S01]  /*eb30*/  @!P6 STL.S16 [R1+0x40], R115 ;  /* 0x000040730100e387 */ /* 0x000be20000100600 */
[----:B---3--:R-:W-:Y:S01]  /*eb40*/  FADD.FTZ R104, R100, R117 ;  /* 0x0000007564687221 */ /* 0x008fe20000010000 */
[----:B-----5:R-:W-:Y:S02]  /*eb50*/  PRMT R115, R98, 0x5410, R101 ;  /* 0x0000541062737816 */ /* 0x020fe40000000065 */
[----:B------:R-:W-:Y:S02]  /*eb60*/  @!P6 PRMT R98, R99, 0x5410, RZ ;  /* 0x000054106362e816 */ /* 0x000fe400000000ff */
[----:B------:R-:W-:Y:S01]  /*eb70*/  ISETP.GE.U32.AND P6, PT, R217, R72, PT ;  /* 0x00000048d900720c */ /* 0x000fe20003fc6070 */
[----:B------:R-:W3:Y:S01]  /*eb80*/  MUFU.EX2 R99, R161 ;  /* 0x000000a100637308 */ /* 0x000ee20000000800 */
[----:B------:R-:W-:Y:S05]  /*eb90*/  PRMT R72, R118, 0x7610, R72 ;  /* 0x0000761076487816 */ /* 0x000fea0000000048 */
[----:B--2---:R-:W-:Y:S05]  /*eba0*/  @!P5 HFMA2.BF16_V2 R120, -RZ.H0_H0, RZ.H0_H0, -R72.H0_H0 ;  /* 0x200000ffff78d231 */ /* 0x004fea0000340948 */
[----:B------:R-:W-:Y:S01]  /*ebb0*/  PRMT R88, R120, 0x7610, R88 ;  /* 0x0000761078587816 */ /* 0x000fe20000000058 */
[----:B------:R-:W-:Y:S05]  /*ebc0*/  @!P6 HFMA2.BF16_V2 R121, -RZ.H0_H0, RZ.H0_H0, -R101.H0_H0 ;  /* 0x200000ffff79e231 */ /* 0x000fea0000340965 */
[----:B------:R-:W-:Y:S01]  /*ebd0*/  PRMT R95, R121, 0x7610, R95 ;  /* 0x00007610795f7816 */ /* 0x000fe2000000005f */
[----:B------:R-:W-:Y:S03]  /*ebe0*/  @!P6 STL.S16 [R1+0x3c], R121 ;  /* 0x00003c790100e387 */ /* 0x000fe60000100600 */
[----:B------:R-:W-:Y:S01]  /*ebf0*/  @!P6 PRMT R101, R95, 0x5410, RZ ;  /* 0x000054105f65e816 */ /* 0x000fe200000000ff */
[----:B------:R-:W-:Y:S01]  /*ec00*/  @!P5 STL.S16 [R1+0x44], R120 ;  /* 0x000044780100d387 */ /* 0x000fe20000100600 */
[----:B------:R-:W-:Y:S01]  /*ec10*/  ISETP.GE.U32.AND P6, PT, R217, R0, PT ;  /* 0x00000000d900720c */ /* 0x000fe20003fc6070 */
[----:B------:R-:W2:Y:S01]  /*ec20*/  MUFU.EX2 R95, R137 ;  /* 0x00000089005f7308 */ /* 0x000ea20000000800 */
[----:B------:R-:W-:Y:S01]  /*ec30*/  LOP3.LUT R0, R82, 0xffff, RZ, 0xc0, !PT ;  /* 0x0000ffff52007812 */ /* 0x000fe200078ec0ff */
[C---:B---3--:R-:W-:Y:S01]  /*ec40*/  FADD.FTZ R104, R99.reuse, R104 ;  /* 0x0000006863687221 */ /* 0x048fe20000010000 */
[----:B------:R-:W-:Y:S02]  /*ec50*/  F2FP.BF16.PACK_AB R100, R99, R100 ;  /* 0x000000646364723e */ /* 0x000fe400000010ff */
[--C-:B------:R-:W-:Y:S02]  /*ec60*/  SHF.R.U32.HI R80, RZ, 0x8, R0.reuse ;  /* 0x00000008ff507819 */ /* 0x100fe40000011600 */
[----:B------:R-:W-:Y:S02]  /*ec70*/  PRMT R0, R118, 0x7632, R0 ;  /* 0x0000763276007816 */ /* 0x000fe40000000000 */
[----:B------:R-:W-:Y:S02]  /*ec80*/  LOP3.LUT R80, R80, 0xffff, RZ, 0xc0, !PT ;  /* 0x0000ffff50507812 */ /* 0x000fe400078ec0ff */
[----:B------:R-:W-:Y:S02]  /*ec90*/  PRMT R83, R72, 0x5410, R0 ;  /* 0x0000541048537816 */ /* 0x000fe40000000000 */
[----:B------:R-:W-:Y:S02]  /*eca0*/  @!P5 PRMT R72, R88, 0x5410, RZ ;  /* 0x000054105848d816 */ /* 0x000fe400000000ff */
[----:B------:R-:W-:Y:S01]  /*ecb0*/  ISETP.GE.U32.AND P5, PT, R217, R80, PT ;  /* 0x00000050d900720c */ /* 0x000fe20003fa6070 */
[----:B------:R-:W-:Y:S01]  /*ecc0*/  IMAD.WIDE.U32 R80, R103, -0x2daee0ad, RZ ;  /* 0xd2511f5367507825 */ /* 0x000fe200078e00ff */
[----:B------:R-:W3:Y:S01]  /*ecd0*/  MUFU.EX2 R88, R203 ;  /* 0x000000cb00587308 */ /* 0x000ee20000000800 */
[----:B------:R-:W-:Y:S03]  /*ece0*/  STG.E.U16 [R170.64+0x10], R72 ;  /* 0x00001048aa007986 */ /* 0x000fe6000c101510 */
[----:B------:R-:W-:Y:S02]  /*ecf0*/  LOP3.LUT R82, R81, UR31, R110, 0x96, !PT ;  /* 0x0000001f51527c12 */ /* 0x000fe4000f8e966e */
[----:B------:R-:W-:Y:S02]  /*ed00*/  LOP3.LUT R117, R80, 0xffff, RZ, 0xc0, !PT ;  /* 0x0000ffff50757812 */ /* 0x000fe400078ec0ff */
[--C-:B------:R-:W-:Y:S02]  /*ed10*/  SHF.R.U32.HI R130, RZ, 0x10, R80.reuse ;  /* 0x00000010ff827819 */ /* 0x100fe40000011650 */
[----:B------:R-:W-:Y:S01]  /*ed20*/  SHF.R.U32.HI R129, RZ, 0x18, R80 ;  /* 0x00000018ff817819 */ /* 0x000fe20000011650 */
[----:B------:R-:W2:Y:S01]  /*ed30*/  MUFU.EX2 R81, R202 ;  /* 0x000000ca00517308 */ /* 0x000ea20000000800 */
[----:B------:R-:W-:Y:S01]  /*ed40*/  LOP3.LUT R122, R82, 0xff, RZ, 0xc0, !PT ;  /* 0x000000ff527a7812 */ /* 0x000fe200078ec0ff */
[----:B----4-:R-:W-:Y:S05]  /*ed50*/  @!P3 HFMA2.BF16_V2 R119, -RZ.H0_H0, RZ.H0_H0, -R0.H0_H0 ;  /* 0x200000ffff77b231 */ /* 0x010fea0000340900 */
[----:B------:R-:W-:Y:S01]  /*ed60*/  PRMT R103, R119, 0x7610, R103 ;  /* 0x0000761077677816 */ /* 0x000fe20000000067 */
[----:B------:R4:W-:Y:S03]  /*ed70*/  @!P3 STL.S16 [R1+0x30], R119 ;  /* 0x000030770100b387 */ /* 0x0009e60000100600 */
[----:B------:R-:W-:Y:S01]  /*ed80*/  @!P3 PRMT R0, R103, 0x5410, RZ ;  /* 0x000054106700b816 */ /* 0x000fe200000000ff */
[----:B------:R1:W5:Y:S01]  /*ed90*/  LDL.S16 R197, [R1+0x98] ;  /* 0x0000980001c57983 */ /* 0x0003620000100600 */
[----:B------:R-:W-:Y:S01]  /*eda0*/  ISETP.GE.U32.AND P3, PT, R217, R86, PT ;  /* 0x00000056d900720c */ /* 0x000fe20003f66070 */
[----:B------:R-:W-:Y:S01]  /*edb0*/  FADD.FTZ R103, R154, R114 ;  /* 0x000000729a677221 */ /* 0x000fe20000010000 */
[----:B------:R-:W-:Y:S01]  /*edc0*/  LOP3.LUT R114, R80, 0xff, RZ, 0xc0, !PT ;  /* 0x000000ff50727812 */ /* 0x000fe200078ec0ff */
[----:B------:R1:W5:Y:S01]  /*edd0*/  LDL.S16 R193, [R1+0xa0] ;  /* 0x0000a00001c17983 */ /* 0x0003620000100600 */
[C---:B--2---:R-:W-:Y:S01]  /*ede0*/  F2FP.BF16.PACK_AB R154, R95.reuse, R154 ;  /* 0x0000009a5f9a723e */ /* 0x044fe200000010ff */
[----:B------:R-:W-:Y:S02]  /*edf0*/  IMAD.U32 R80, RZ, RZ, UR19 ;  /* 0x00000013ff507e24 */ /* 0x000fe4000f8e00ff */
[----:B------:R1:W2:Y:S01]  /*ee00*/  LDL.S16 R149, [R1+0xac] ;  /* 0x0000ac0001957983 */ /* 0x0002a20000100600 */
[----:B------:R-:W-:Y:S01]  /*ee10*/  PRMT R153, R154, 0x7632, R153 ;  /* 0x000076329a997816 */ /* 0x000fe20000000099 */
[----:B------:R-:W-:Y:S01]  /*ee20*/  FADD.FTZ R99, R95, R103 ;  /* 0x000000675f637221 */ /* 0x000fe20000010000 */
[----:B------:R-:W-:Y:S01]  /*ee30*/  LOP3.LUT R80, R211, UR6, R80, 0x96, !PT ;  /* 0x00000006d3507c12 */ /* 0x000fe2000f8e9650 */
[----:B------:R1:W2:Y:S01]  /*ee40*/  LDL.S16 R143, [R1+0xa8] ;  /* 0x0000a800018f7983 */ /* 0x0002a20000100600 */
[----:B------:R-:W-:Y:S01]  /*ee50*/  FADD.FTZ R95, R159, R111 ;  /* 0x0000006f9f5f7221 */ /* 0x000fe20000010000 */
[C---:B---3--:R-:W-:Y:S02]  /*ee60*/  F2FP.BF16.PACK_AB R159, R88.reuse, R159 ;  /* 0x0000009f589f723e */ /* 0x048fe400000010ff */
[----:B------:R1:W3:Y:S01]  /*ee70*/  LDL.S16 R142, [R1+0xa4] ;  /* 0x0000a400018e7983 */ /* 0x0002e20000100600 */
[----:B------:R-:W-:Y:S01]  /*ee80*/  FADD.FTZ R103, R88, R95 ;  /* 0x0000005f58677221 */ /* 0x000fe20000010000 */
[----:B------:R-:W-:Y:S01]  /*ee90*/  PRMT R158, R159, 0x7632, R158 ;  /* 0x000076329f9e7816 */ /* 0x000fe2000000009e */
[----:B------:R-:W-:Y:S01]  /*eea0*/  MUFU.EX2 R88, R148 ;  /* 0x0000009400587308 */ /* 0x000fe20000000800 */
[----:B------:R1:W3:Y:S01]  /*eeb0*/  LDL.S16 R139, [R1+0x9c] ;  /* 0x00009c00018b7983 */ /* 0x0002e20000100600 */
[----:B----4-:R-:W-:Y:S03]  /*eec0*/  IMAD.WIDE.U32 R118, R80, -0x326172a9, RZ ;  /* 0xcd9e8d5750767825 */ /* 0x010fe600078e00ff */
[----:B------:R4:W-:Y:S01]  /*eed0*/  STG.E.U16 [R170.64+0x12], R0 ;  /* 0x00001200aa007986 */ /* 0x0009e2000c101510 */
[----:B------:R-:W-:Y:S01]  /*eee0*/  FADD.FTZ R95, R152, R104 ;  /* 0x00000068985f7221 */ /* 0x000fe20000010000 */
[----:B------:R-:W-:Y:S02]  /*eef0*/  LOP3.LUT R80, R119, UR30, R230, 0x96, !PT ;  /* 0x0000001e77507c12 */ /* 0x000fe4000f8e96e6 */
[----:B------:R-:W-:Y:S01]  /*ef00*/  LOP3.LUT R72, R233, UR28, R118, 0x96, !PT ;  /* 0x0000001ce9487c12 */ /* 0x000fe2000f8e9676 */
[----:B------:R1:W-:Y:S02]  /*ef10*/  STG.E.U16 [R190.64+0xe], R79 ;  /* 0x00000e4fbe007986 */ /* 0x0003e4000c101510 */
[----:B------:R-:W-:Y:S02]  /*ef20*/  IMAD.WIDE.U32 R110, R80, -0x2daee0ad, RZ ;  /* 0xd2511f53506e7825 */ /* 0x000fe400078e00ff */
[----:B------:R1:W-:Y:S02]  /*ef30*/  STG.E.U16 [R190.64+0x10], R78 ;  /* 0x0000104ebe007986 */ /* 0x0003e4000c101510 */
[----:B------:R-:W-:Y:S05]  /*ef40*/  IMAD.WIDE.U32 R118, R72, -0x2daee0ad, RZ ;  /* 0xd2511f5348767825 */ /* 0x000fea00078e00ff */
[----:B------:R-:W-:Y:S02]  /*ef50*/  LOP3.LUT R72, R119, UR25, R110, 0x96, !PT ;  /* 0x0000001977487c12 */ /* 0x000fe4000f8e966e */
[----:B------:R-:W-:Y:S01]  /*ef60*/  PRMT R119, R102, 0x5410, R157 ;  /* 0x0000541066777816 */ /* 0x000fe2000000009d */
[----:B----4-:R-:W-:Y:S01]  /*ef70*/  FADD.FTZ R0, R163, R107 ;  /* 0x0000006ba3007221 */ /* 0x010fe20000010000 */
[C---:B------:R-:W-:Y:S03]  /*ef80*/  F2FP.BF16.PACK_AB R163, R81.reuse, R163 ;  /* 0x000000a351a3723e */ /* 0x040fe600000010ff */
[----:B------:R-:W-:Y:S01]  /*ef90*/  FADD.FTZ R107, R81, R0 ;  /* 0x00000000516b7221 */ /* 0x000fe20000010000 */
[----:B------:R-:W-:Y:S01]  /*efa0*/  LOP3.LUT R0, R111, UR27, R220, 0x96, !PT ;  /* 0x0000001b6f007c12 */ /* 0x000fe2000f8e96dc */
[----:B------:R-:W-:Y:S02]  /*efb0*/  IMAD.WIDE.U32 R110, R72, -0x326172a9, RZ ;  /* 0xcd9e8d57486e7825 */ /* 0x000fe400078e00ff */
[----:B------:R-:W4:Y:S02]  /*efc0*/  MUFU.EX2 R72, R162 ;  /* 0x000000a200487308 */ /* 0x000f240000000800 */
[----:B------:R-:W-:Y:S05]  /*efd0*/  IMAD.WIDE.U32 R80, R0, -0x326172a9, RZ ;  /* 0xcd9e8d5700507825 */ /* 0x000fea00078e00ff */
[----:B-1----:R-:W-:Y:S03]  /*efe0*/  LOP3.LUT R79, R81, UR26, R232, 0x96, !PT ;  /* 0x0000001a514f7c12 */ /* 0x002fe6000f8e96e8 */
[----:B------:R-:W1:Y:S02]  /*eff0*/  MUFU.EX2 R0, R165 ;  /* 0x000000a500007308 */ /* 0x000e640000000800 */
[----:B------:R-:W-:Y:S05]  /*f000*/  IMAD.WIDE.U32 R78, R79, -0x2daee0ad, RZ ;  /* 0xd2511f534f4e7825 */ /* 0x000fea00078e00ff */
[----:B------:R-:W-:Y:S02]  /*f010*/  LOP3.LUT R81, R79, UR11, R118, 0x96, !PT ;  /* 0x0000000b4f517c12 */ /* 0x000fe4000f8e9676 */
[----:B------:R-:W-:Y:S01]  /*f020*/  LOP3.LUT R79, R111, UR23, R80, 0x96, !PT ;  /* 0x000000176f4f7c12 */ /* 0x000fe2000f8e9650 */
[----:B------:R-:W2:Y:S01]  /*f030*/  MUFU.EX2 R165, R207 ;  /* 0x000000cf00a57308 */ /* 0x000ea20000000800 */
[----:B----4-:R-:W-:Y:S03]  /*f040*/  F2FP.BF16.PACK_AB R133, R72, R88 ;  /* 0x000000584885723e */ /* 0x010fe600000010ff */
[----:B------:R-:W-:Y:S01]  /*f050*/  IMAD.WIDE.U32 R120, R79, -0x2daee0ad, RZ ;  /* 0xd2511f534f787825 */ /* 0x000fe200078e00ff */
[----:B------:R-:W-:Y:S04]  /*f060*/  PRMT R162, R163, 0x7632, R162 ;  /* 0x00007632a3a27816 */ /* 0x000fe800000000a2 */
[----:B------:R-:W-:Y:S01]  /*f070*/  LOP3.LUT R80, R121, UR5, R78, 0x96, !PT ;  /* 0x0000000579507c12 */ /* 0x000fe2000f8e964e */
[----:B------:R-:W-:Y:S01]  /*f080*/  IMAD.WIDE.U32 R78, R81, -0x326172a9, RZ ;  /* 0xcd9e8d57514e7825 */ /* 0x000fe200078e00ff */
[C---:B-1----:R-:W-:Y:S03]  /*f090*/  F2FP.BF16.PACK_AB R152, R0.reuse, R152 ;  /* 0x000000980098723e */ /* 0x042fe600000010ff */
[----:B------:R-:W-:Y:S01]  /*f0a0*/  FADD.FTZ R104, R0, R95 ;  /* 0x0000005f00687221 */ /* 0x000fe20000010000 */
[----:B------:R-:W-:Y:S01]  /*f0b0*/  PRMT R0, R71, 0x7632, R0 ;  /* 0x0000763247007816 */ /* 0x000fe20000000000 */
[----:B------:R-:W-:Y:S01]  /*f0c0*/  FADD.FTZ R95, R88, R99 ;  /* 0x00000063585f7221 */ /* 0x000fe20000010000 */
[----:B------:R-:W-:Y:S01]  /*f0d0*/  LOP3.LUT R126, R79, UR8, R110, 0x96, !PT ;  /* 0x000000084f7e7c12 */ /* 0x000fe2000f8e966e */
[----:B------:R-:W-:Y:S01]  /*f0e0*/  IMAD.WIDE.U32 R80, R80, -0x326172a9, RZ ;  /* 0xcd9e8d5750507825 */ /* 0x000fe200078e00ff */
[----:B------:R-:W-:Y:S01]  /*f0f0*/  PRMT R88, R71, 0x5410, R0 ;  /* 0x0000541047587816 */ /* 0x000fe20000000000 */
[----:B------:R-:W1:Y:S01]  /*f100*/  MUFU.EX2 R79, R208 ;  /* 0x000000d0004f7308 */ /* 0x000e620000000800 */
[----:B------:R-:W-:Y:S02]  /*f110*/  PRMT R155, R152, 0x7632, R155 ;  /* 0x00007632989b7816 */ /* 0x000fe4000000009b */
[----:B------:R-:W-:Y:S04]  /*f120*/  LOP3.LUT R78, R81, UR32, R78, 0x96, !PT ;  /* 0x00000020514e7c12 */ /* 0x000fe8000f8e964e */
[----:B------:R-:W-:Y:S01]  /*f130*/  LOP3.LUT R99, R78, 0xff, RZ, 0xc0, !PT ;  /* 0x000000ff4e637812 */ /* 0x000fe200078ec0ff */
[----:B-----5:R-:W-:Y:S05]  /*f140*/  @!P0 HFMA2.BF16_V2 R197, -RZ.H0_H0, RZ.H0_H0, -R71.H0_H0 ;  /* 0x200000ffffc58231 */ /* 0x020fea0000340947 */
[----:B------:R-:W-:Y:S01]  /*f150*/  PRMT R118, R197, 0x7610, R118 ;  /* 0x00007610c5767816 */ /* 0x000fe20000000076 */
[----:B------:R4:W-:Y:S01]  /*f160*/  @!P0 STL.S16 [R1+0x98], R197 ;  /* 0x000098c501008387 */ /* 0x0009e20000100600 */
[----:B--2---:R-:W-:Y:S02]  /*f170*/  @!P6 HFMA2.BF16_V2 R149, -RZ.H0_H0, RZ.H0_H0, -R159.H0_H0 ;  /* 0x200000ffff95e231 */ /* 0x004fe4000034099f */
[----:B------:R-:W-:Y:S02]  /*f180*/  @!P0 PRMT R71, R118, 0x5410, RZ ;  /* 0x0000541076478816 */ /* 0x000fe400000000ff */
[----:B------:R-:W-:Y:S01]  /*f190*/  ISETP.GE.U32.AND P0, PT, R217, R99, PT ;  /* 0x00000063d900720c */ /* 0x000fe20003f06070 */
[----:B------:R-:W-:Y:S01]  /*f1a0*/  @!P5 HFMA2.BF16_V2 R143, -RZ.H0_H0, RZ.H0_H0, -R158.H0_H0 ;  /* 0x200000ffff8fd231 */ /* 0x000fe2000034099e */
[----:B------:R-:W-:Y:S01]  /*f1b0*/  PRMT R167, R149, 0x7610, R167 ;  /* 0x0000761095a77816 */ /* 0x000fe200000000a7 */
[----:B------:R2:W-:Y:S01]  /*f1c0*/  STG.E.U16 [R188.64+0x10], R71 ;  /* 0x00001047bc007986 */ /* 0x0005e2000c101510 */
[----:B------:R-:W-:Y:S01]  /*f1d0*/  PRMT R99, R100, 0x7632, R99 ;  /* 0x0000763264637816 */ /* 0x000fe20000000063 */
[----:B---3--:R-:W-:Y:S01]  /*f1e0*/  @!P2 HFMA2.BF16_V2 R142, -RZ.H0_H0, RZ.H0_H0, -R0.H0_H0 ;  /* 0x200000ffff8ea231 */ /* 0x008fe20000340900 */
[----:B------:R-:W-:Y:S04]  /*f1f0*/  PRMT R138, R143, 0x7610, R138 ;  /* 0x000076108f8a7816 */ /* 0x000fe8000000008a */
[----:B------:R-:W-:Y:S03]  /*f200*/  PRMT R161, R142, 0x7610, R161 ;  /* 0x000076108ea17816 */ /* 0x000fe600000000a1 */
[----:B------:R-:W-:Y:S01]  /*f210*/  @!P0 HFMA2.BF16_V2 R193, -RZ.H0_H0, RZ.H0_H0, -R102.H0_H0 ;  /* 0x200000ffffc18231 */ /* 0x000fe20000340966 */
[----:B------:R-:W-:Y:S02]  /*f220*/  @!P2 PRMT R0, R161, 0x5410, RZ ;  /* 0x00005410a100a816 */ /* 0x000fe400000000ff */
[----:B------:R-:W3:Y:S02]  /*f230*/  MUFU.EX2 R161, R212 ;  /* 0x000000d400a17308 */ /* 0x000ee40000000800 */
[----:B------:R-:W-:Y:S01]  /*f240*/  PRMT R111, R193, 0x7610, R111 ;  /* 0x00007610c16f7816 */ /* 0x000fe2000000006f */
[----:B------:R5:W-:Y:S01]  /*f250*/  @!P0 STL.S16 [R1+0xa0], R193 ;  /* 0x0000a0c101008387 */ /* 0x000be20000100600 */
[----:B----4-:R-:W-:Y:S01]  /*f260*/  FADD.FTZ R197, R72, R95 ;  /* 0x0000005f48c57221 */ /* 0x010fe20000010000 */
[----:B------:R-:W-:Y:S02]  /*f270*/  PRMT R72, R127, 0x7610, R72 ;  /* 0x000076107f487816 */ /* 0x000fe40000000048 */
[----:B------:R-:W-:Y:S01]  /*f280*/  @!P0 PRMT R102, R111, 0x5410, RZ ;  /* 0x000054106f668816 */ /* 0x000fe200000000ff */
[----:B------:R4:W-:Y:S01]  /*f290*/  @!P6 STL.S16 [R1+0xac], R149 ;  /* 0x0000ac950100e387 */ /* 0x0009e20000100600 */
[----:B------:R-:W-:Y:S02]  /*f2a0*/  PRMT R111, R159, 0x5410, R158 ;  /* 0x000054109f6f7816 */ /* 0x000fe4000000009e */
[----:B------:R-:W-:Y:S01]  /*f2b0*/  @!P5 PRMT R158, R138, 0x5410, RZ ;  /* 0x000054108a9ed816 */ /* 0x000fe200000000ff */
[----:B------:R-:W-:Y:S01]  /*f2c0*/  @!P5 STL.S16 [R1+0xa8], R143 ;  /* 0x0000a88f0100d387 */ /* 0x000fe20000100600 */
[----:B------:R-:W-:Y:S01]  /*f2d0*/  @!P6 PRMT R159, R167, 0x5410, RZ ;  /* 0x00005410a79fe816 */ /* 0x000fe200000000ff */
[----:B--2---:R-:W-:Y:S01]  /*f2e0*/  FADD.FTZ R71, R165, R103 ;  /* 0x00000067a5477221 */ /* 0x004fe20000010000 */
[----:B-1----:R-:W-:Y:S01]  /*f2f0*/  F2FP.BF16.PACK_AB R165, R79, R165 ;  /* 0x000000a54fa5723e */ /* 0x002fe200000010ff */
[----:B------:R-:W-:Y:S01]  /*f300*/  @!P2 STL.S16 [R1+0xa4], R142 ;  /* 0x0000a48e0100a387 */ /* 0x000fe20000100600 */
[----:B------:R-:W-:Y:S01]  /*f310*/  ISETP.GE.U32.AND P6, PT, R217, R114, PT ;  /* 0x00000072d900720c */ /* 0x000fe20003fc6070 */
[----:B------:R-:W-:Y:S01]  /*f320*/  FADD.FTZ R206, R79, R71 ;  /* 0x000000474fce7221 */ /* 0x000fe20000010000 */
[----:B------:R-:W-:Y:S01]  /*f330*/  LOP3.LUT R71, R82, 0xffff, RZ, 0xc0, !PT ;  /* 0x0000ffff52477812 */ /* 0x000fe200078ec0ff */
[----:B------:R1:W-:Y:S01]  /*f340*/  STG.E.U16 [R188.64+0x12], R0 ;  /* 0x00001200bc007986 */ /* 0x0003e2000c101510 */
[----:B------:R-:W-:Y:S02]  /*f350*/  PRMT R164, R165, 0x7632, R164 ;  /* 0x00007632a5a47816 */ /* 0x000fe400000000a4 */
[----:B------:R-:W-:Y:S01]  /*f360*/  SHF.R.U32.HI R71, RZ, 0x8, R71 ;  /* 0x00000008ff477819 */ /* 0x000fe20000011647 */
[----:B------:R-:W-:Y:S01]  /*f370*/  STG.E.U16 [R168.64+0x22], R73 ;  /* 0x00002249a8007986 */ /* 0x000fe2000c101510 */
[----:B------:R-:W-:Y:S02]  /*f380*/  PRMT R95, R94, 0x7632, R95 ;  /* 0x000076325e5f7816 */ /* 0x000fe4000000005f */
[----:B------:R-:W-:Y:S01]  /*f390*/  LOP3.LUT R71, R71, 0xffff, RZ, 0xc0, !PT ;  /* 0x0000ffff47477812 */ /* 0x000fe200078ec0ff */
[----:B------:R2:W-:Y:S01]  /*f3a0*/  STG.E.U16 [R168.64+0x20], R74 ;  /* 0x0000204aa8007986 */ /* 0x0005e2000c101510 */
[----:B-----5:R-:W-:Y:S02]  /*f3b0*/  MUFU.EX2 R193, R225 ;  /* 0x000000e100c17308 */ /* 0x020fe40000000800 */
[----:B------:R-:W-:Y:S02]  /*f3c0*/  ISETP.GE.U32.AND P1, PT, R217, R71, PT ;  /* 0x00000047d900720c */ /* 0x000fe40003f26070 */
[----:B------:R-:W-:Y:S01]  /*f3d0*/  LOP3.LUT R71, R78, 0xffff, RZ, 0xc0, !PT ;  /* 0x0000ffff4e477812 */ /* 0x000fe200078ec0ff */
[----:B----4-:R4:W5:Y:S03]  /*f3e0*/  LDL.S16 R149, [R1+0x94] ;  /* 0x0000940001957983 */ /* 0x0109660000100600 */
[----:B------:R-:W-:Y:S04]  /*f3f0*/  SHF.R.U32.HI R71, RZ, 0x8, R71 ;  /* 0x00000008ff477819 */ /* 0x000fe80000011647 */
[----:B------:R-:W-:Y:S04]  /*f400*/  LOP3.LUT R71, R71, 0xffff, RZ, 0xc0, !PT ;  /* 0x0000ffff47477812 */ /* 0x000fe800078ec0ff */
[----:B------:R-:W-:Y:S01]  /*f410*/  ISETP.GE.U32.AND P0, PT, R217, R71, PT ;  /* 0x00000047d900720c */ /* 0x000fe20003f06070 */
[----:B-1----:R-:W1:Y:S01]  /*f420*/  MUFU.EX2 R0, R209 ;  /* 0x000000d100007308 */ /* 0x002e620000000800 */
[----:B--2---:R-:W-:Y:S11]  /*f430*/  SHF.R.U32.HI R74, RZ, 0x18, R90 ;  /* 0x00000018ff4a7819 */ /* 0x004ff6000001165a */
[----:B------:R-:W-:Y:S05]  /*f440*/  @!P0 HFMA2.BF16_V2 R139, -RZ.H0_H0, RZ.H0_H0, -R157.H0_H0 ;  /* 0x200000ffff8b8231 */ /* 0x000fea000034099d */
[----:B------:R-:W-:Y:S01]  /*f450*/  PRMT R71, R139, 0x7610, R71 ;  /* 0x000076108b477816 */ /* 0x000fe20000000047 */
[----:B------:R2:W-:Y:S03]  /*f460*/  @!P0 STL.S16 [R1+0x9c], R139 ;  /* 0x00009c8b01008387 */ /* 0x0005e60000100600 */
[----:B------:R-:W-:Y:S01]  /*f470*/  @!P0 PRMT R157, R71, 0x5410, RZ ;  /* 0x00005410479d8816 */ /* 0x000fe200000000ff */
[----:B------:R4:W4:Y:S01]  /*f480*/  LDL.S16 R143, [R1+0x74] ;  /* 0x00007400018f7983 */ /* 0x0009220000100600 */
[----:B------:R-:W-:Y:S03]  /*f490*/  SHF.R.U32.HI R71, RZ, 0x18, R87 ;  /* 0x00000018ff477819 */ /* 0x000fe60000011657 */
[----:B------:R4:W4:Y:S01]  /*f4a0*/  LDL.S16 R142, [R1+0x70] ;  /* 0x00007000018e7983 */ /* 0x0009220000100600 */
[C---:B------:R-:W-:Y:S02]  /*f4b0*/  ISETP.GE.U32.AND P0, PT, R217.reuse, R71, PT ;  /* 0x00000047d900720c */ /* 0x040fe40003f06070 */
[----:B------:R-:W-:Y:S01]  /*f4c0*/  LOP3.LUT R71, R80, 0xff, RZ, 0xc0, !PT ;  /* 0x000000ff50477812 */ /* 0x000fe200078ec0ff */
[----:B------:R4:W4:Y:S03]  /*f4d0*/  LDL.S16 R118, [R1+0x78] ;  /* 0x0000780001767983 */ /* 0x0009260000100600 */
[----:B------:R-:W-:Y:S01]  /*f4e0*/  ISETP.GE.U32.AND P5, PT, R217, R71, PT ;  /* 0x00000047d900720c */ /* 0x000fe20003fa6070 */
[----:B------:R4:W4:Y:S01]  /*f4f0*/  LDL.S16 R138, [R1+0x6c] ;  /* 0x00006c00018a7983 */ /* 0x0009220000100600 */
[----:B---3--:R-:W-:Y:S01]  /*f500*/  FADD.FTZ R71, R161, R107 ;  /* 0x0000006ba1477221 */ /* 0x008fe20000010000 */
[C---:B-1----:R-:W-:Y:S03]  /*f510*/  F2FP.BF16.PACK_AB R161, R0.reuse, R161 ;  /* 0x000000a100a1723e */ /* 0x042fe600000010ff */
[--C-:B------:R-:W-:Y:S01]  /*f520*/  FADD.FTZ R203, R0, R71.reuse ;  /* 0x0000004700cb7221 */ /* 0x100fe20000010000 */
[----:B------:R-:W-:Y:S02]  /*f530*/  @P0 LOP3.LUT R187, R187, 0x1000, RZ, 0xfc, !PT ;  /* 0x00001000bbbb0812 */ /* 0x000fe400078efcff */
[----:B------:R-:W-:Y:S01]  /*f540*/  ISETP.GE.U32.AND P0, PT, R217, R122, PT ;  /* 0x0000007ad900720c */ /* 0x000fe20003f06070 */
[----:B--2---:R1:W2:Y:S01]  /*f550*/  LDL.S16 R139, [R1+0x7c] ;  /* 0x00007c00018b7983 */ /* 0x0042a20000100600 */
[----:B------:R-:W-:Y:S02]  /*f560*/  PRMT R71, R127, 0x7632, R71 ;  /* 0x000076327f477816 */ /* 0x000fe40000000047 */
[----:B------:R-:W-:Y:S02]  /*f570*/  SHF.R.U32.HI R0, RZ, 0x10, R87 ;  /* 0x00000010ff007819 */ /* 0x000fe40000011657 */
[----:B------:R-:W-:Y:S02]  /*f580*/  PRMT R122, R165, 0x5410, R164 ;  /* 0x00005410a57a7816 */ /* 0x000fe400000000a4 */
[----:B------:R-:W-:Y:S02]  /*f590*/  LOP3.LUT R0, R0, 0xff, RZ, 0xc0, !PT ;  /* 0x000000ff00007812 */ /* 0x000fe400078ec0ff */
[----:B------:R-:W-:Y:S02]  /*f5a0*/  PRMT R156, R161, 0x7632, R156 ;  /* 0x00007632a19c7816 */ /* 0x000fe4000000009c */
[----:B------:R-:W-:Y:S02]  /*f5b0*/  ISETP.GE.U32.AND P2, PT, R217, R0, PT ;  /* 0x00000000d900720c */ /* 0x000fe40003f46070 */
[----:B------:R-:W-:Y:S02]  /*f5c0*/  LOP3.LUT R0, R80, 0xffff, RZ, 0xc0, !PT ;  /* 0x0000ffff50007812 */ /* 0x000fe400078ec0ff */
[----:B------:R-:W-:Y:S02]  /*f5d0*/  SHF.R.U32.HI R81, RZ, 0x10, R80 ;  /* 0x00000010ff517819 */ /* 0x000fe40000011650 */
[----:B------:R-:W-:Y:S02]  /*f5e0*/  SHF.R.U32.HI R0, RZ, 0x8, R0 ;  /* 0x00000008ff007819 */ /* 0x000fe40000011600 */
[----:B------:R-:W-:Y:S02]  /*f5f0*/  SHF.R.U32.HI R80, RZ, 0x18, R80 ;  /* 0x00000018ff507819 */ /* 0x000fe40000011650 */
[----:B------:R-:W-:Y:S01]  /*f600*/  LOP3.LUT R0, R0, 0xffff, RZ, 0xc0, !PT ;  /* 0x0000ffff00007812 */ /* 0x000fe200078ec0ff */
[----:B-----5:R-:W-:Y:S05]  /*f610*/  @!P5 HFMA2.BF16_V2 R149, -RZ.H0_H0, RZ.H0_H0, -R163.H0_H0 ;  /* 0x200000ffff95d231 */ /* 0x020fea00003409a3 */
[----:B------:R-:W-:Y:S01]  /*f620*/  PRMT R107, R149, 0x7610, R107 ;  /* 0x00007610956b7816 */ /* 0x000fe2000000006b */
[----:B------:R3:W-:Y:S02]  /*f630*/  @!P5 STL.S16 [R1+0x94], R149 ;  /* 0x000094950100d387 */ /* 0x0007e40000100600 */
[----:B---3--:R-:W3:Y:S01]  /*f640*/  MUFU.EX2 R149, R205 ;  /* 0x000000cd00957308 */ /* 0x008ee20000000800 */
[----:B----4-:R-:W-:Y:S02]  /*f650*/  @!P0 HFMA2.BF16_V2 R143, -RZ.H0_H0, RZ.H0_H0, -R165.H0_H0 ;  /* 0x200000ffff8f8231 */ /* 0x010fe400003409a5 */
[----:B------:R-:W-:Y:S03]  /*f660*/  @!P1 HFMA2.BF16_V2 R142, -RZ.H0_H0, RZ.H0_H0, -R164.H0_H0 ;  /* 0x200000ffff8e9231 */ /* 0x000fe600003409a4 */
[----:B------:R-:W-:Y:S01]  /*f670*/  PRMT R103, R143, 0x7610, R103 ;  /* 0x000076108f677816 */ /* 0x000fe20000000067 */
[----:B------:R-:W-:Y:S01]  /*f680*/  @!P0 STL.S16 [R1+0x74], R143 ;  /* 0x0000748f01008387 */ /* 0x000fe20000100600 */
[----:B------:R-:W-:Y:S02]  /*f690*/  @!P3 HFMA2.BF16_V2 R118, -RZ.H0_H0, RZ.H0_H0, -R71.H0_H0 ;  /* 0x200000ffff76b231 */ /* 0x000fe40000340947 */
[----:B------:R-:W-:Y:S01]  /*f6a0*/  @!P0 PRMT R165, R103, 0x5410, RZ ;  /* 0x0000541067a58816 */ /* 0x000fe200000000ff */
[----:B------:R-:W-:Y:S01]  /*f6b0*/  @!P1 STL.S16 [R1+0x70], R142 ;  /* 0x0000708e01009387 */ /* 0x000fe20000100600 */
[----:B------:R-:W-:Y:S02]  /*f6c0*/  PRMT R103, R72, 0x5410, R71 ;  /* 0x0000541048677816 */ /* 0x000fe40000000047 */
[----:B------:R-:W-:Y:S02]  /*f6d0*/  PRMT R128, R118, 0x7610, R128 ;  /* 0x0000761076807816 */ /* 0x000fe40000000080 */
[----:B------:R-:W-:Y:S02]  /*f6e0*/  PRMT R79, R142, 0x7610, R79 ;  /* 0x000076108e4f7816 */ /* 0x000fe4000000004f */
[----:B------:R-:W-:Y:S02]  /*f6f0*/  @!P3 PRMT R71, R128, 0x5410, RZ ;  /* 0x000054108047b816 */ /* 0x000fe400000000ff */
[----:B------:R-:W-:Y:S02]  /*f700*/  LOP3.LUT P0, RZ, R187, 0x1000, RZ, 0xc0, !PT ;  /* 0x00001000bbff7812 */ /* 0x000fe4000780c0ff */
[----:B------:R-:W-:Y:S01]  /*f710*/  @!P1 PRMT R164, R79, 0x5410, RZ ;  /* 0x000054104fa49816 */ /* 0x000fe200000000ff */
[----:B--2---:R-:W-:Y:S01]  /*f720*/  @!P4 HFMA2.BF16_V2 R139, -RZ.H0_H0, RZ.H0_H0, -R72.H0_H0 ;  /* 0x200000ffff8bc231 */ /* 0x004fe20000340948 */
[----:B------:R-:W-:Y:S01]  /*f730*/  LOP3.LUT R187, R187, 0xfffffbff, RZ, 0xc0, !PT ;  /* 0xfffffbffbbbb7812 */ /* 0x000fe200078ec0ff */
[----:B------:R2:W-:Y:S01]  /*f740*/  STG.E.U16 [R170.64+0x22], R71 ;  /* 0x00002247aa007986 */ /* 0x0005e2000c101510 */
[----:B------:R-:W-:Y:S01]  /*f750*/  SHF.R.U32.HI R79, RZ, 0x10, R90 ;  /* 0x00000010ff4f7819 */ /* 0x000fe2000001165a */
[----:B---3--:R-:W-:Y:S01]  /*f760*/  FADD.FTZ R73, R149, R104 ;  /* 0x0000006895497221 */ /* 0x008fe20000010000 */
[----:B------:R-:W-:Y:S01]  /*f770*/  PRMT R136, R139, 0x7610, R136 ;  /* 0x000076108b887816 */ /* 0x000fe20000000088 */
[----:B------:R-:W-:Y:S01]  /*f780*/  @!P4 STL.S16 [R1+0x7c], R139 ;  /* 0x00007c8b0100c387 */ /* 0x000fe20000100600 */
[----:B------:R-:W-:Y:S02]  /*f790*/  LOP3.LUT R79, R79, 0xff, RZ, 0xc0, !PT ;  /* 0x000000ff4f4f7812 */ /* 0x000fe400078ec0ff */
[----:B------:R-:W-:Y:S01]  /*f7a0*/  @!P4 PRMT R72, R136, 0x5410, RZ ;  /* 0x000054108848c816 */ /* 0x000fe200000000ff */
[----:B------:R3:W-:Y:S04]  /*f7b0*/  @!P3 STL.S16 [R1+0x78], R118 ;  /* 0x000078760100b387 */ /* 0x0007e80000100600 */
[----:B------:R-:W-:Y:S04]  /*f7c0*/  STG.E.U16 [R170.64+0x20], R72 ;  /* 0x00002048aa007986 */ /* 0x000fe8000c101510 */
[----:B------:R-:W-:Y:S04]  /*f7d0*/  STG.E.U16 [R190.64+0x1e], R76 ;  /* 0x00001e4cbe007986 */ /* 0x000fe8000c101510 */
[----:B------:R-:W-:Y:S01]  /*f7e0*/  STG.E.U16 [R190.64+0x20], R75 ;  /* 0x0000204bbe007986 */ /* 0x000fe2000c101510 */
[----:B--2---:R-:W-:Y:S02]  /*f7f0*/  SHF.R.U32.HI R71, RZ, 0x10, R124 ;  /* 0x00000010ff477819 */ /* 0x004fe4000001167c */
[----:B---3--:R-:W-:Y:S02]  /*f800*/  PRMT R118, R163, 0x5410, R162 ;  /* 0x00005410a3767816 */ /* 0x008fe400000000a2 */
[----:B------:R-:W-:Y:S02]  /*f810*/  @!P5 PRMT R163, R107, 0x5410, RZ ;  /* 0x000054106ba3d816 */ /* 0x000fe400000000ff */
[C---:B------:R-:W-:Y:S01]  /*f820*/  ISETP.GE.U32.AND P5, PT, R217.reuse, R0, PT ;  /* 0x00000000d900720c */ /* 0x040fe20003fa6070 */
[----:B------:R1:W2:Y:S11]  /*f830*/  LDL.S16 R107, [R1+0x88] ;  /* 0x00008800016b7983 */ /* 0x0002b60000100600 */
[----:B------:R-:W-:Y:S01]  /*f840*/  @!UPT UIADD3 URZ, URZ, URZ, URZ ;  /* 0x0000003f3f3ff290 */ /* 0x000fe2000fffe03f */
[----:B------:R-:W-:Y:S05]  /*f850*/  @!P5 HFMA2.BF16_V2 R138, -RZ.H0_H0, RZ.H0_H0, -R162.H0_H0 ;  /* 0x200000ffff8ad231 */ /* 0x000fea00003409a2 */
[----:B------:R-:W-:Y:S01]  /*f860*/  PRMT R0, R138, 0x7610, R0 ;  /* 0x000076108a007816 */ /* 0x000fe20000000000 */
[----:B------:R3:W-:Y:S03]  /*f870*/  @!P5 STL.S16 [R1+0x6c], R138 ;  /* 0x00006c8a0100d387 */ /* 0x0007e60000100600 */
[----:B------:R-:W-:Y:S01]  /*f880*/  @!P5 PRMT R162, R0, 0x5410, RZ ;  /* 0x0000541000a2d816 */ /* 0x000fe200000000ff */
[----:B------:R1:W4:Y:S01]  /*f890*/  LDL.S16 R139, [R1+0x84] ;  /* 0x00008400018b7983 */ /* 0x0003220000100600 */
[----:B------:R-:W-:Y:S03]  /*f8a0*/  SHF.R.U32.HI R0, RZ, 0x8, R117 ;  /* 0x00000008ff007819 */ /* 0x000fe60000011675 */
[----:B------:R1:W5:Y:S01]  /*f8b0*/  LDL.S16 R136, [R1+0x90] ;  /* 0x0000900001887983 */ /* 0x0003620000100600 */
[----:B------:R-:W-:Y:S04]  /*f8c0*/  LOP3.LUT R0, R0, 0xffff, RZ, 0xc0, !PT ;  /* 0x0000ffff00007812 */ /* 0x000fe800078ec0ff */
[C---:B------:R-:W-:Y:S02]  /*f8d0*/  ISETP.GE.U32.AND P5, PT, R217.reuse, R0, PT ;  /* 0x00000000d900720c */ /* 0x040fe40003fa6070 */
[----:B------:R-:W1:Y:S01]  /*f8e0*/  MUFU.EX2 R0, R204 ;  /* 0x000000cc00007308 */ /* 0x000e620000000800 */
[----:B---3--:R3:W3:Y:S01]  /*f8f0*/  LDL.S16 R138, [R1+0x80] ;  /* 0x00008000018a7983 */ /* 0x0086e20000100600 */
[C---:B-1----:R-:W-:Y:S01]  /*f900*/  F2FP.BF16.PACK_AB R149, R0.reuse, R149 ;  /* 0x000000950095723e */ /* 0x042fe200000010ff */
[----:B------:R-:W-:Y:S01]  /*f910*/  FADD.FTZ R202, R0, R73 ;  /* 0x0000004900ca7221 */ /* 0x000fe20000010000 */
[----:B------:R-:W-:Y:S02]  /*f920*/  SHF.R.U32.HI R73, RZ, 0x18, R124 ;  /* 0x00000018ff497819 */ /* 0x000fe4000001167c */
[C---:B------:R-:W-:Y:S02]  /*f930*/  PRMT R0, R2.reuse, 0x7632, R0 ;  /* 0x0000763202007816 */ /* 0x040fe40000000000 */
[----:B------:R-:W-:Y:S02]  /*f940*/  ISETP.GE.U32.AND P3, PT, R217, R73, PT ;  /* 0x00000049d900720c */ /* 0x000fe40003f66070 */
[----:B------:R-:W-:Y:S11]  /*f950*/  PRMT R148, R149, 0x7632, R148 ;  /* 0x0000763295947816 */ /* 0x000ff60000000094 */
[----:B------:R-:W-:Y:S02]  /*f960*/  @P3 LOP3.LUT R187, R187, 0x400, RZ, 0xfc, !PT ;  /* 0x00000400bbbb3812 */ /* 0x000fe400078efcff */
[----:B------:R-:W-:Y:S02]  /*f970*/  ISETP.GE.U32.AND P3, PT, R217, R74, PT ;  /* 0x0000004ad900720c */ /* 0x000fe40003f66070 */
[----:B------:R-:W-:Y:S01]  /*f980*/  LOP3.LUT R187, R187, 0xfffffeff, RZ, 0xc0, !PT ;  /* 0xfffffeffbbbb7812 */ /* 0x000fe200078ec0ff */
[----:B--2---:R-:W-:Y:S05]  /*f990*/  @!P2 HFMA2.BF16_V2 R107, -RZ.H0_H0, RZ.H0_H0, -R2.H0_H0 ;  /* 0x200000ffff6ba231 */ /* 0x004fea0000340902 */
[----:B------:R-:W-:Y:S01]  /*f9a0*/  PRMT R127, R107, 0x7610, R127 ;  /* 0x000076106b7f7816 */ /* 0x000fe2000000007f */
[----:B------:R1:W-:Y:S04]  /*f9b0*/  @!P2 STL.S16 [R1+0x88], R107 ;  /* 0x0000886b0100a387 */ /* 0x0003e80000100600 */
[----:B------:R2:W2:Y:S01]  /*f9c0*/  LDL.S16 R73, [R1+0x8c] ;  /* 0x00008c0001497983 */ /* 0x0004a20000100600 */
[----:B----4-:R-:W-:Y:S02]  /*f9d0*/  @!P0 HFMA2.BF16_V2 R139, -RZ.H0_H0, RZ.H0_H0, -R0.H0_H0 ;  /* 0x200000ffff8b8231 */ /* 0x010fe40000340900 */
[----:B-----5:R-:W-:Y:S03]  /*f9e0*/  @!P6 HFMA2.BF16_V2 R136, -RZ.H0_H0, RZ.H0_H0, -R160.H0_H0 ;  /* 0x200000ffff88e231 */ /* 0x020fe600003409a0 */
[----:B------:R-:W-:Y:S01]  /*f9f0*/  @!P0 STL.S16 [R1+0x84], R139 ;  /* 0x0000848b01008387 */ /* 0x000fe20000100600 */
[----:B-1----:R-:W-:Y:S02]  /*fa00*/  PRMT R107, R2, 0x5410, R0 ;  /* 0x00005410026b7816 */ /* 0x002fe40000000000 */
[----:B------:R-:W-:Y:S01]  /*fa10*/  @!P2 PRMT R2, R127, 0x5410, RZ ;  /* 0x000054107f02a816 */ /* 0x000fe200000000ff */
[----:B------:R-:W-:Y:S01]  /*fa20*/  IMAD.WIDE.U32 R126, R126, -0x2daee0ad, RZ ;  /* 0xd2511f537e7e7825 */ /* 0x000fe200078e00ff */
[----:B------:R-:W-:Y:S03]  /*fa30*/  PRMT R135, R136, 0x7610, R135 ;  /* 0x0000761088877816 */ /* 0x000fe60000000087 */
[----:B------:R1:W-:Y:S01]  /*fa40*/  STG.E.U16 [R188.64+0x20], R2 ;  /* 0x00002002bc007986 */ /* 0x0003e2000c101510 */
[--C-:B------:R-:W-:Y:S02]  /*fa50*/  LOP3.LUT R128, R127, UR31, R120.reuse, 0x96, !PT ;  /* 0x0000001f7f807c12 */ /* 0x100fe4000f8e9678 */
[----:B------:R-:W-:Y:S02]  /*fa60*/  PRMT R120, R139, 0x7610, R120 ;  /* 0x000076108b787816 */ /* 0x000fe40000000078 */
[----:B------:R-:W-:Y:S02]  /*fa70*/  LOP3.LUT R72, R128, 0xff, RZ, 0xc0, !PT ;  /* 0x000000ff80487812 */ /* 0x000fe400078ec0ff */
[----:B------:R-:W-:Y:S02]  /*fa80*/  @!P0 PRMT R0, R120, 0x5410, RZ ;  /* 0x0000541078008816 */ /* 0x000fe400000000ff */
[----:B------:R-:W-:Y:S02]  /*fa90*/  ISETP.GE.U32.AND P1, PT, R217, R72, PT ;  /* 0x00000048d900720c */ /* 0x000fe40003f26070 */
[--C-:B------:R-:W-:Y:S01]  /*faa0*/  SHF.R.U32.HI R72, RZ, 0x10, R84.reuse ;  /* 0x00000010ff487819 */ /* 0x100fe20000011654 */
[----:B------:R4:W-:Y:S01]  /*fab0*/  STG.E.U16 [R188.64+0x22], R0 ;  /* 0x00002200bc007986 */ /* 0x0009e2000c101510 */
[----:B------:R-:W-:Y:S02]  /*fac0*/  SHF.R.U32.HI R84, RZ, 0x18, R84 ;  /* 0x00000018ff547819 */ /* 0x000fe40000011654 */
[----:B------:R-:W-:Y:S01]  /*fad0*/  LOP3.LUT R72, R72, 0xff, RZ, 0xc0, !PT ;  /* 0x000000ff48487812 */ /* 0x000fe200078ec0ff */
[----:B------:R-:W-:Y:S04]  /*fae0*/  STG.E.U16 [R168.64+0x30], R77 ;  /* 0x0000304da8007986 */ /* 0x000fe8000c101510 */
[----:B------:R-:W-:Y:S02]  /*faf0*/  STG.E.U16 [R168.64+0x32], R92 ;  /* 0x0000325ca8007986 */ /* 0x000fe4000c101510 */
[----:B------:R-:W-:Y:S01]  /*fb00*/  @P1 LOP3.LUT R187, R187, 0x100, RZ, 0xfc, !PT ;  /* 0x00000100bbbb1812 */ /* 0x000fe200078efcff */
[----:B---3--:R-:W-:Y:S03]  /*fb10*/  @!P1 HFMA2.BF16_V2 R138, -RZ.H0_H0, RZ.H0_H0, -R161.H0_H0 ;  /* 0x200000ffff8a9231 */ /* 0x008fe600003409a1 */
[----:B------:R-:W-:Y:S02]  /*fb20*/  LOP3.LUT R187, R187, 0xfffffdff, RZ, 0xc0, !PT ;  /* 0xfffffdffbbbb7812 */ /* 0x000fe400078ec0ff */
[----:B-1----:R-:W-:Y:S01]  /*fb30*/  LOP3.LUT R2, R71, 0xff, RZ, 0xc0, !PT ;  /* 0x000000ff47027812 */ /* 0x002fe200078ec0ff */
[----:B------:R-:W-:Y:S01]  /*fb40*/  @!P1 STL.S16 [R1+0x80], R138 ;  /* 0x0000808a01009387 */ /* 0x000fe20000100600 */
[----:B------:R-:W-:Y:S02]  /*fb50*/  @P6 LOP3.LUT R187, R187, 0x200, RZ, 0xfc, !PT ;  /* 0x00000200bbbb6812 */ /* 0x000fe400078efcff */
[----:B------:R-:W-:Y:S01]  /*fb60*/  ISETP.GE.U32.AND P4, PT, R217, R2, PT ;  /* 0x00000002d900720c */ /* 0x000fe20003f86070 */
[----:B------:R1:W-:Y:S01]  /*fb70*/  @!P6 STL.S16 [R1+0x90], R136 ;  /* 0x000090880100e387 */ /* 0x0003e20000100600 */
[----:B------:R-:W-:Y:S02]  /*fb80*/  LOP3.LUT R187, R187, 0xfffff7ff, RZ, 0xc0, !PT ;  /* 0xfffff7ffbbbb7812 */ /* 0x000fe400078ec0ff */
[----:B------:R-:W-:Y:S02]  /*fb90*/  PRMT R2, R132, 0x7610, R2 ;  /* 0x0000761084027816 */ /* 0x000fe40000000002 */
[----:B------:R-:W-:Y:S02]  /*fba0*/  @P5 LOP3.LUT R187, R187, 0x800, RZ, 0xfc, !PT ;  /* 0x00000800bbbb5812 */ /* 0x000fe400078efcff */
[----:B------:R-:W-:Y:S02]  /*fbb0*/  PRMT R137, R138, 0x7610, R137 ;  /* 0x000076108a897816 */ /* 0x000fe40000000089 */
[----:B------:R-:W-:Y:S02]  /*fbc0*/  PRMT R71, R132, 0x7632, R71 ;  /* 0x0000763284477816 */ /* 0x000fe40000000047 */
[C---:B------:R-:W-:Y:S02]  /*fbd0*/  ISETP.GE.U32.AND P6, PT, R217.reuse, R72, PT ;  /* 0x00000048d900720c */ /* 0x040fe40003fc6070 */
[----:B------:R-:W-:Y:S02]  /*fbe0*/  ISETP.GE.U32.AND P1, PT, R217, R84, PT ;  /* 0x00000054d900720c */ /* 0x000fe40003f26070 */
[----:B----4-:R-:W-:Y:S04]  /*fbf0*/  LOP3.LUT R0, R128, 0xffff, RZ, 0xc0, !PT ;  /* 0x0000ffff80007812 */ /* 0x010fe800078ec0ff */
[----:B------:R-:W-:Y:S04]  /*fc00*/  SHF.R.U32.HI R0, RZ, 0x8, R0 ;  /* 0x00000008ff007819 */ /* 0x000fe80000011600 */
[----:B------:R-:W-:Y:S01]  /*fc10*/  LOP3.LUT R0, R0, 0xffff, RZ, 0xc0, !PT ;  /* 0x0000ffff00007812 */ /* 0x000fe200078ec0ff */
[----:B--2---:R-:W-:Y:S05]  /*fc20*/  @!P5 HFMA2.BF16_V2 R73, -RZ.H0_H0, RZ.H0_H0, -R166.H0_H0 ;  /* 0x200000ffff49d231 */ /* 0x004fea00003409a6 */
[----:B------:R-:W-:Y:S01]  /*fc30*/  PRMT R134, R73, 0x7610, R134 ;  /* 0x0000761049867816 */ /* 0x000fe20000000086 */
[----:B------:R2:W-:Y:S01]  /*fc40*/  @!P5 STL.S16 [R1+0x8c], R73 ;  /* 0x00008c490100d387 */ /* 0x0005e20000100600 */
[----:B------:R-:W-:Y:S03]  /*fc50*/  ISETP.GE.U32.AND P5, PT, R217, R79, PT ;  /* 0x0000004fd900720c */ /* 0x000fe60003fa6070 */
[----:B-1----:R1:W3:Y:S04]  /*fc60*/  LDL.S16 R136, [R1+0x68] ;  /* 0x0000680001887983 */ /* 0x0022e80000100600 */
[----:B------:R1:W4:Y:S04]  /*fc70*/  LDL.S16 R167, [R1+0x64] ;  /* 0x0000640001a77983 */ /* 0x0003280000100600 */
[----:B------:R1:W5:Y:S04]  /*fc80*/  LDL.S16 R143, [R1+0x58] ;  /* 0x00005800018f7983 */ /* 0x0003680000100600 */
[----:B------:R1:W5:Y:S04]  /*fc90*/  LDL.S16 R120, [R1+0x54] ;  /* 0x0000540001787983 */ /* 0x0003680000100600 */
[----:B------:R1:W5:Y:S04]  /*fca0*/  LDL.S16 R142, [R1+0x60] ;  /* 0x00006000018e7983 */ /* 0x0003680000100600 */
[----:B------:R1:W5:Y:S01]  /*fcb0*/  LDL.S16 R139, [R1+0x5c] ;  /* 0x00005c00018b7983 */ /* 0x0003620000100600 */
[--C-:B--2---:R-:W-:Y:S02]  /*fcc0*/  SHF.R.U32.HI R73, RZ, 0x10, R78.reuse ;  /* 0x00000010ff497819 */ /* 0x104fe4000001164e */
[----:B------:R-:W-:Y:S01]  /*fcd0*/  SHF.R.U32.HI R78, RZ, 0x18, R78 ;  /* 0x00000018ff4e7819 */ /* 0x000fe2000001164e */
[----:B------:R1:W2:Y:S01]  /*fce0*/  LDL.S16 R138, [R1+0x50] ;  /* 0x00005000018a7983 */ /* 0x0002a20000100600 */
[----:B------:R-:W-:Y:S02]  /*fcf0*/  LOP3.LUT R73, R73, 0xff, RZ, 0xc0, !PT ;  /* 0x000000ff49497812 */ /* 0x000fe400078ec0ff */
[C---:B------:R-:W-:Y:S01]  /*fd00*/  ISETP.GE.U32.AND P0, PT, R217.reuse, R78, PT ;  /* 0x0000004ed900720c */ /* 0x040fe20003f06070 */
[----:B------:R1:W2:Y:S01]  /*fd10*/  LDL.S16 R121, [R1+0x4c] ;  /* 0x00004c0001797983 */ /* 0x0002a20000100600 */
[----:B------:R-:W-:Y:S01]  /*fd20*/  ISETP.GE.U32.AND P2, PT, R217, R73, PT ;  /* 0x00000049d900720c */ /* 0x000fe20003f46070 */
[----:B---3--:R-:W-:Y:S02]  /*fd30*/  @!P5 HFMA2.BF16_V2 R136, -RZ.H0_H0, RZ.H0_H0, -R2.H0_H0 ;  /* 0x200000ffff88d231 */ /* 0x008fe40000340902 */
[----:B----4-:R-:W-:Y:S03]  /*fd40*/  @!P3 HFMA2.BF16_V2 R167, -RZ.H0_H0, RZ.H0_H0, -R71.H0_H0 ;  /* 0x200000ffffa7b231 */ /* 0x010fe60000340947 */
[----:B------:R-:W-:Y:S01]  /*fd50*/  PRMT R104, R136, 0x7610, R104 ;  /* 0x0000761088687816 */ /* 0x000fe20000000068 */
[----:B------:R3:W-:Y:S01]  /*fd60*/  @!P5 STL.S16 [R1+0x68], R136 ;  /* 0x000068880100d387 */ /* 0x0007e20000100600 */
[----:B------:R-:W-:Y:S01]  /*fd70*/  LOP3.LUT P5, RZ, R187, 0x800, RZ, 0xc0, !PT ;  /* 0x00000800bbff7812 */ /* 0x000fe200078ac0ff */
[----:B-----5:R-:W-:Y:S01]  /*fd80*/  @!P4 HFMA2.BF16_V2 R143, -RZ.H0_H0, RZ.H0_H0, -R94.H0_H0 ;  /* 0x200000ffff8fc231 */ /* 0x020fe2000034095e */
[----:B------:R-:W-:Y:S04]  /*fd90*/  PRMT R73, R167, 0x7610, R73 ;  /* 0x00007610a7497816 */ /* 0x000fe80000000049 */
[----:B------:R-:W-:Y:S01]  /*fda0*/  PRMT R117, R143, 0x7610, R117 ;  /* 0x000076108f757816 */ /* 0x000fe20000000075 */
[----:B------:R-:W-:Y:S02]  /*fdb0*/  @!P6 HFMA2.BF16_V2 R142, -RZ.H0_H0, RZ.H0_H0, -R100.H0_H0 ;  /* 0x200000ffff8ee231 */ /* 0x000fe40000340964 */
[----:B------:R-:W-:Y:S03]  /*fdc0*/  @!P1 HFMA2.BF16_V2 R139, -RZ.H0_H0, RZ.H0_H0, -R99.H0_H0 ;  /* 0x200000ffff8b9231 */ /* 0x000fe60000340963 */
[----:B------:R-:W-:Y:S01]  /*fdd0*/  PRMT R110, R142, 0x7610, R110 ;  /* 0x000076108e6e7816 */ /* 0x000fe2000000006e */
[----:B--2---:R-:W-:Y:S01]  /*fde0*/  @!P2 HFMA2.BF16_V2 R138, -RZ.H0_H0, RZ.H0_H0, -R154.H0_H0 ;  /* 0x200000ffff8aa231 */ /* 0x004fe2000034099a */
[----:B------:R-:W-:Y:S01]  /*fdf0*/  PRMT R87, R139, 0x7610, R87 ;  /* 0x000076108b577816 */ /* 0x000fe20000000057 */
[----:B------:R-:W-:Y:S03]  /*fe00*/  @!P0 HFMA2.BF16_V2 R121, -RZ.H0_H0, RZ.H0_H0, -R153.H0_H0 ;  /* 0x200000ffff798231 */ /* 0x000fe60000340999 */
[----:B------:R-:W-:Y:S01]  /*fe10*/  PRMT R86, R138, 0x7610, R86 ;  /* 0x000076108a567816 */ /* 0x000fe20000000056 */
[----:B---3--:R1:W2:Y:S01]  /*fe20*/  LDL.S16 R136, [R1+0x48] ;  /* 0x0000480001887983 */ /* 0x0082a20000100600 */
[----:B------:R-:W-:Y:S03]  /*fe30*/  PRMT R78, R121, 0x7610, R78 ;  /* 0x00007610794e7816 */ /* 0x000fe6000000004e */
[----:B------:R3:W-:Y:S01]  /*fe40*/  @!P3 STL.S16 [R1+0x64], R167 ;  /* 0x000064a70100b387 */ /* 0x0007e20000100600 */
[C---:B------:R-:W-:Y:S03]  /*fe50*/  LOP3.LUT P3, RZ, R187.reuse, 0x400, RZ, 0xc0, !PT ;  /* 0x00000400bbff7812 */ /* 0x040fe6000786c0ff */
[----:B------:R1:W4:Y:S04]  /*fe60*/  LDL.S16 R132, [R1+0x38] ;  /* 0x0000380001847983 */ /* 0x0003280000100600 */
[----:B------:R-:W-:Y:S06]  /*fe70*/  @!P4 STL.S16 [R1+0x58], R143 ;  /* 0x0000588f0100c387 */ /* 0x000fec0000100600 */
[----:B------:R-:W-:Y:S05]  /*fe80*/  @!P3 HFMA2.BF16_V2 R120, -RZ.H0_H0, RZ.H0_H0, -R95.H0_H0 ;  /* 0x200000ffff78b231 */ /* 0x000fea000034095f */
[----:B------:R-:W-:Y:S01]  /*fe90*/  PRMT R114, R120, 0x7610, R114 ;  /* 0x0000761078727816 */ /* 0x000fe20000000072 */
[----:B------:R5:W-:Y:S01]  /*fea0*/  @!P3 STL.S16 [R1+0x54], R120 ;  /* 0x000054780100b387 */ /* 0x000be20000100600 */
[----:B---3--:R-:W-:Y:S03]  /*feb0*/  MUFU.EX2 R167, R226 ;  /* 0x000000e200a77308 */ /* 0x008fe60000000800 */
[----:B-----5:R1:W3:Y:S04]  /*fec0*/  LDL.S16 R120, [R1+0x34] ;  /* 0x0000340001787983 */ /* 0x0202e80000100600 */
[----:B------:R-:W-:Y:S01]  /*fed0*/  @!P6 STL.S16 [R1+0x60], R142 ;  /* 0x0000608e0100e387 */ /* 0x000fe20000100600 */
[C---:B------:R-:W-:Y:S03]  /*fee0*/  LOP3.LUT P6, RZ, R187.reuse, 0x200, RZ, 0xc0, !PT ;  /* 0x00000200bbff7812 */ /* 0x040fe600078cc0ff */
[----:B------:R-:W-:Y:S01]  /*fef0*/  @!P1 STL.S16 [R1+0x5c], R139 ;  /* 0x00005c8b01009387 */ /* 0x000fe20000100600 */
[C---:B------:R-:W-:Y:S02]  /*ff00*/  LOP3.LUT P1, RZ, R187.reuse, 0x100, RZ, 0xc0, !PT ;  /* 0x00000100bbff7812 */ /* 0x040fe4000782c0ff */
[----:B------:R-:W-:Y:S01]  /*ff10*/  LOP3.LUT R187, R187, 0xffffff7f, RZ, 0xc0, !PT ;  /* 0xffffff7fbbbb7812 */ /* 0x000fe200078ec0ff */
[----:B------:R-:W-:Y:S03]  /*ff20*/  @!P2 STL.S16 [R1+0x50], R138 ;  /* 0x0000508a0100a387 */ /* 0x000fe60000100600 */
[----:B------:R-:W-:Y:S01]  /*ff30*/  @P2 LOP3.LUT R187, R187, 0x80, RZ, 0xfc, !PT ;  /* 0x00000080bbbb2812 */ /* 0x000fe200078efcff */
[----:B------:R5:W-:Y:S01]  /*ff40*/  @!P0 STL.S16 [R1+0x4c], R121 ;  /* 0x00004c7901008387 */ /* 0x000be20000100600 */
[----:B------:R-:W-:Y:S02]  /*ff50*/  ISETP.GE.U32.AND P2, PT, R217, R123, PT ;  /* 0x0000007bd900720c */ /* 0x000fe40003f46070 */
[----:B-----5:R-:W-:Y:S03]  /*ff60*/  PRMT R121, R161, 0x5410, R156 ;  /* 0x00005410a1797816 */ /* 0x020fe6000000009c */
[----:B------:R-:W-:Y:S02]  /*ff70*/  @!P1 PRMT R161, R137, 0x5410, RZ ;  /* 0x0000541089a19816 */ /* 0x000fe400000000ff */
[----:B------:R-:W-:Y:S11]  /*ff80*/  ISETP.GE.U32.AND P1, PT, R217, R0, PT ;  /* 0x00000000d900720c */ /* 0x000ff60003f26070 */
[----:B------:R-:W-:Y:S02]  /*ff90*/  @!UPT UIADD3 URZ, URZ, URZ, URZ ;  /* 0x0000003f3f3ff290 */ /* 0x000fe4000fffe03f */
[----:B--2---:R-:W-:Y:S05]  /*ffa0*/  @!P1 HFMA2.BF16_V2 R136, -RZ.H0_H0, RZ.H0_H0, -R156.H0_H0 ;  /* 0x200000ffff889231 */ /* 0x004fea000034099c */
[----:B------:R-:W-:Y:S01]  /*ffb0*/  PRMT R0, R136, 0x7610, R0 ;  /* 0x0000761088007816 */ /* 0x000fe20000000000 */
[----:B------:R-:W-:Y:S03]  /*ffc0*/  @!P1 STL.S16 [R1+0x48], R136 ;  /* 0x0000488801009387 */ /* 0x000fe60000100600 */
[----:B------:R-:W-:Y:S02]  /*ffd0*/  @!P1 PRMT R156, R0, 0x5410, RZ ;  /* 0x00005410009c9816 */ /* 0x000fe400000000ff */
[----:B------:R-:W-:Y:S04]  /*ffe0*/  LOP3.LUT R0, R131, 0xff, RZ, 0xc0, !PT ;  /* 0x000000ff83007812 */ /* 0x000fe800078ec0ff */
[----:B------:R-:W-:Y:S02]  /*fff0*/  ISETP.GE.U32.AND P1, PT, R217, R0, PT ;  /* 0x00000000d900720c */ /* 0x000fe40003f26070 */
[----:B------:R-:W-:Y:S11]  /*10000*/  LOP3.LUT R0, R81, 0xff, RZ, 0xc0, !PT ;  /* 0x000000ff51007812 */ /* 0x000ff600078ec0ff */
[----:B----4-:R-:W-:Y:S05]  /*10010*/  @!P1 HFMA2.BF16_V2 R132, -RZ.H0_H0, RZ.H0_H0, -R152.H0_H0 ;  /* 0x200000ffff849231 */ /* 0x010fea0000340998 */
[----:B------:R-:W-:Y:S01]  /*10020*/  PRMT R76, R132, 0x7610, R76 ;  /* 0x00007610844c7816 */ /* 0x000fe2000000004c */
[----:B------:R-:W-:Y:S01]  /*10030*/  @!P1 STL.S16 [R1+0x38], R132 ;  /* 0x0000388401009387 */ /* 0x000fe20000100600 */
[----:B---3--:R-:W-:Y:S05]  /*10040*/  @!P2 HFMA2.BF16_V2 R120, -RZ.H0_H0, RZ.H0_H0, -R155.H0_H0 ;  /* 0x200000ffff78a231 */ /* 0x008fea000034099b */
[----:B------:R-:W-:Y:S01]  /*10050*/  PRMT R75, R120, 0x7610, R75 ;  /* 0x00007610784b7816 */ /* 0x000fe2000000004b */
[----:B------:R2:W-:Y:S01]  /*10060*/  @!P2 STL.S16 [R1+0x34], R120 ;  /* 0x000034780100a387 */ /* 0x0005e20000100600 */
[C---:B------:R-:W-:Y:S02]  /*10070*/  ISETP.GE.U32.AND P2, PT, R217.reuse, R74, PT ;  /* 0x0000004ad900720c */ /* 0x040fe40003f46070 */
[----:B------:R-:W-:Y:S02]  /*10080*/  LOP3.LUT R74, R140, 0xff, RZ, 0xc0, !PT ;  /* 0x000000ff8c4a7812 */ /* 0x000fe400078ec0ff */
[----:B--2---:R-:W-:Y:S02]  /*10090*/  PRMT R120, R160, 0x5410, R166 ;  /* 0x00005410a0787816 */ /* 0x004fe400000000a6 */
[----:B------:R-:W-:Y:S02]  /*100a0*/  @!P5 PRMT R166, R134, 0x5410, RZ ;  /* 0x0000541086a6d816 */ /* 0x000fe400000000ff */
[----:B------:R-:W-:Y:S02]  /*100b0*/  ISETP.GE.U32.AND P5, PT, R217, R0, PT ;  /* 0x00000000d900720c */ /* 0x000fe40003fa6070 */
[----:B------:R-:W-:Y:S03]  /*100c0*/  PRMT R0, R2, 0x5410, R71 ;  /* 0x0000541002007816 */ /* 0x000fe60000000047 */
[----:B------:R-:W-:Y:S02]  /*100d0*/  @!P2 PRMT R71, R73, 0x5410, RZ ;  /* 0x000054104947a816 */ /* 0x000fe400000000ff */
[----:B------:R-:W-:Y:S02]  /*100e0*/  ISETP.GE.U32.AND P2, PT, R217, R72, PT ;  /* 0x00000048d900720c */ /* 0x000fe40003f46070 */
[----:B------:R-:W-:Y:S01]  /*100f0*/  LOP3.LUT R72, R130, 0xff, RZ, 0xc0, !PT ;  /* 0x000000ff82487812 */ /* 0x000fe200078ec0ff */
[----:B------:R-:W-:Y:S01]  /*10100*/  STG.E.U16 [R170.64+0x32], R71 ;  /* 0x00003247aa007986 */ /* 0x000fe2000c101510 */
[----:B------:R-:W-:Y:S02]  /*10110*/  @!P6 PRMT R160, R135, 0x5410, RZ ;  /* 0x0000541087a0e816 */ /* 0x000fe400000000ff */
[----:B------:R-:W-:Y:S01]  /*10120*/  ISETP.GE.U32.AND P6, PT, R217, R79, PT ;  /* 0x0000004fd900720c */ /* 0x000fe20003fc6070 */
[----:B------:R-:W2:Y:S01]  /*10130*/  LDL R130, [R1+0xc4] ;  /* 0x0000c40001827983 */ /* 0x000ea20000100800 */
[--C-:B------:R-:W-:Y:S02]  /*10140*/  SHF.R.U32.HI R73, RZ, 0x10, R82.reuse ;  /* 0x00000010ff497819 */ /* 0x100fe40000011652 */
[----:B------:R-:W-:Y:S02]  /*10150*/  SHF.R.U32.HI R82, RZ, 0x18, R82 ;  /* 0x00000018ff527819 */ /* 0x000fe40000011652 */
[----:B------:R-:W-:Y:S02]  /*10160*/  LOP3.LUT R132, R73, 0xff, RZ, 0xc0, !PT ;  /* 0x000000ff49847812 */ /* 0x000fe400078ec0ff */
[----:B------:R-:W-:Y:S02]  /*10170*/  LOP3.LUT R73, R141, UR32, R196, 0x96, !PT ;  /* 0x000000208d497c12 */ /* 0x000fe4000f8e96c4 */
[----:B------:R-:W-:Y:S02]  /*10180*/  MUFU.EX2 R196, R227 ;  /* 0x000000e300c47308 */ /* 0x000fe40000000800 */
[----:B------:R-:W-:Y:S02]  /*10190*/  SHF.R.U32.HI R77, RZ, 0x10, R73 ;  /* 0x00000010ff4d7819 */ /* 0x000fe40000011649 */
[----:B------:R-:W-:Y:S02]  /*101a0*/  @!P6 PRMT R2, R104, 0x5410, RZ ;  /* 0x000054106802e816 */ /* 0x000fe400000000ff */
[----:B------:R-:W-:Y:S02]  /*101b0*/  PRMT R104, R94, 0x5410, R95 ;  /* 0x000054105e687816 */ /* 0x000fe4000000005f */
[----:B------:R-:W-:Y:S01]  /*101c0*/  @!P4 PRMT R94, R117, 0x5410, RZ ;  /* 0x00005410755ec816 */ /* 0x000fe200000000ff */
[----:B------:R3:W-:Y:S01]  /*101d0*/  STG.E.U16 [R170.64+0x30], R2 ;  /* 0x00003002aa007986 */ /* 0x0007e2000c101510 */
[----:B------:R-:W-:Y:S02]  /*101e0*/  ISETP.GE.U32.AND P4, PT, R217, R84, PT ;  /* 0x00000054d900720c */ /* 0x000fe40003f86070 */
[----:B------:R-:W-:Y:S01]  /*101f0*/  @!P3 PRMT R95, R114, 0x5410, RZ ;  /* 0x00005410725fb816 */ /* 0x000fe200000000ff */
[----:B------:R-:W-:Y:S01]  /*10200*/  STG.E.U16 [R190.64+0x2e], R93 ;  /* 0x00002e5dbe007986 */ /* 0x000fe2000c101510 */
[----:B------:R-:W-:Y:S02]  /*10210*/  PRMT R114, R100, 0x5410, R99 ;  /* 0x0000541064727816 */ /* 0x000fe40000000063 */
[----:B------:R-:W-:Y:S01]  /*10220*/  @!P2 PRMT R100, R110, 0x5410, RZ ;  /* 0x000054106e64a816 */ /* 0x000fe200000000ff */
[----:B------:R-:W-:Y:S01]  /*10230*/  STG.E.U16 [R190.64+0x30], R97 ;  /* 0x00003061be007986 */ /* 0x000fe2000c101510 */
[----:B------:R-:W-:Y:S02]  /*10240*/  LOP3.LUT P2, RZ, R187, 0x80, RZ, 0xc0, !PT ;  /* 0x00000080bbff7812 */ /* 0x000fe4000784c0ff */
[----:B------:R-:W-:Y:S01]  /*10250*/  PRMT R117, R154, 0x5410, R153 ;  /* 0x000054109a757816 */ /* 0x000fe20000000099 */
[----:B------:R-:W-:Y:S01]  /*10260*/  STG.E.U16 [R188.64+0x30], R94 ;  /* 0x0000305ebc007986 */ /* 0x000fe2000c101510 */
[----:B------:R-:W-:Y:S02]  /*10270*/  PRMT R110, R152, 0x5410, R155 ;  /* 0x00005410986e7816 */ /* 0x000fe4000000009b */
[----:B------:R-:W-:Y:S01]  /*10280*/  @!P4 PRMT R99, R87, 0x5410, RZ ;  /* 0x000054105763c816 */ /* 0x000fe200000000ff */
[----:B------:R-:W-:Y:S01]  /*10290*/  STG.E.U16 [R188.64+0x32], R95 ;  /* 0x0000325fbc007986 */ /* 0x000fe2000c101510 */
[C---:B------:R-:W-:Y:S02]  /*102a0*/  ISETP.GE.U32.AND P4, PT, R217.reuse, R72, PT ;  /* 0x00000048d900720c */ /* 0x040fe40003f86070 */
[----:B------:R-:W-:Y:S01]  /*102b0*/  LOP3.LUT R72, R140, 0xffff, RZ, 0xc0, !PT ;  /* 0x0000ffff8c487812 */ /* 0x000fe200078ec0ff */
[----:B------:R-:W-:Y:S01]  /*102c0*/  STG.E.U16 [R168.64+0x40], R98 ;  /* 0x00004062a8007986 */ /* 0x000fe2000c101510 */
[----:B------:R-:W-:Y:S02]  /*102d0*/  @!P1 PRMT R152, R76, 0x5410, RZ ;  /* 0x000054104c989816 */ /* 0x000fe400000000ff */
[----:B------:R-:W-:Y:S01]  /*102e0*/  @!P2 PRMT R154, R86, 0x5410, RZ ;  /* 0x00005410569aa816 */ /* 0x000fe200000000ff */
[----:B------:R-:W-:Y:S01]  /*102f0*/  STG.E.U16 [R168.64+0x42], R101 ;  /* 0x00004265a8007986 */ /* 0x000fe2000c101510 */
[----:B------:R-:W-:Y:S02]  /*10300*/  ISETP.GE.U32.AND P2, PT, R217, R123, PT ;  /* 0x0000007bd900720c */ /* 0x000fe40003f46070 */
[----:B------:R-:W-:Y:S01]  /*10310*/  SHF.R.U32.HI R72, RZ, 0x8, R72 ;  /* 0x00000008ff487819 */ /* 0x000fe20000011648 */
[----:B------:R-:W-:Y:S01]  /*10320*/  STG.E.U16 [R170.64+0x40], R100 ;  /* 0x00004064aa007986 */ /* 0x000fe2000c101510 */
[----:B------:R-:W-:Y:S02]  /*10330*/  LOP3.LUT R76, R73, 0xffff, RZ, 0xc0, !PT ;  /* 0x0000ffff494c7812 */ /* 0x000fe400078ec0ff */
[----:B------:R-:W-:Y:S01]  /*10340*/  PRMT R79, R74, 0x5410, R72 ;  /* 0x000054104a4f7816 */ /* 0x000fe20000000048 */
[----:B------:R-:W-:Y:S01]  /*10350*/  STG.E.U16 [R170.64+0x42], R99 ;  /* 0x00004263aa007986 */ /* 0x000fe2000c101510 */
[----:B------:R-:W-:Y:S02]  /*10360*/  SHF.R.U32.HI R74, RZ, 0x10, R140 ;  /* 0x00000010ff4a7819 */ /* 0x000fe4000001168c */
[----:B------:R-:W-:Y:S01]  /*10370*/  LOP3.LUT R72, R145, UR32, R200, 0x96, !PT ;  /* 0x0000002091487c12 */ /* 0x000fe2000f8e96c8 */
[----:B------:R-:W-:Y:S01]  /*10380*/  STG.E.U16 [R190.64+0x3e], R102 ;  /* 0x00003e66be007986 */ /* 0x000fe2000c101510 */
[----:B------:R-:W-:Y:S02]  /*10390*/  LOP3.LUT R74, R74, 0xff, RZ, 0xc0, !PT ;  /* 0x000000ff4a4a7812 */ /* 0x000fe400078ec0ff */
[----:B------:R-:W-:Y:S01]  /*103a0*/  SHF.R.U32.HI R140, RZ, 0x18, R140 ;  /* 0x00000018ff8c7819 */ /* 0x000fe2000001168c */
[----:B------:R-:W-:Y:S01]  /*103b0*/  STG.E.U16 [R190.64+0x40], R157 ;  /* 0x0000409dbe007986 */ /* 0x000fe2000c101510 */
[----:B------:R-:W-:Y:S02]  /*103c0*/  @!P2 PRMT R155, R75, 0x5410, RZ ;  /* 0x000054104b9ba816 */ /* 0x000fe400000000ff */
[----:B------:R-:W-:Y:S01]  /*103d0*/  LOP3.LUT R75, R73, 0xff, RZ, 0xc0, !PT ;  /* 0x000000ff494b7812 */ /* 0x000fe200078ec0ff */
[----:B------:R-:W-:Y:S01]  /*103e0*/  STG.E.U16 [R188.64+0x40], R154 ;  /* 0x0000409abc007986 */ /* 0x000fe2000c101510 */
[----:B------:R-:W-:Y:S02]  /*103f0*/  SHF.R.U32.HI R76, RZ, 0x8, R76 ;  /* 0x00000008ff4c7819 */ /* 0x000fe4000001164c */
[----:B------:R-:W-:Y:S02]  /*10400*/  PRMT R140, R74, 0x5410, R140 ;  /* 0x000054104a8c7816 */ /* 0x000fe4000000008c */
[----:B------:R-:W-:Y:S02]  /*10410*/  LOP3.LUT R74, R72, 0xffff, RZ, 0xc0, !PT ;  /* 0x0000ffff484a7812 */ /* 0x000fe400078ec0ff */
[----:B------:R-:W-:Y:S02]  /*10420*/  @!P0 PRMT R153, R78, 0x5410, RZ ;  /* 0x000054104e998816 */ /* 0x000fe400000000ff */
[----:B------:R-:W-:Y:S02]  /*10430*/  PRMT R78, R75, 0x5410, R76 ;  /* 0x000054104b4e7816 */ /* 0x000fe4000000004c */
[----:B------:R-:W-:Y:S01]  /*10440*/  SHF.R.U32.HI R76, RZ, 0x18, R73 ;  /* 0x00000018ff4c7819 */ /* 0x000fe20000011649 */
[----:B------:R-:W-:Y:S01]  /*10450*/  STG.E.U16 [R188.64+0x42], R153 ;  /* 0x00004299bc007986 */ /* 0x000fe2000c101510 */
[C---:B------:R-:W-:Y:S02]  /*10460*/  ISETP.GE.U32.AND P3, PT, R217.reuse, R82, PT ;  /* 0x00000052d900720c */ /* 0x040fe40003f66070 */
[----:B------:R-:W-:Y:S01]  /*10470*/  LOP3.LUT R75, R72, 0xff, RZ, 0xc0, !PT ;  /* 0x000000ff484b7812 */ /* 0x000fe200078ec0ff */
[----:B------:R-:W-:Y:S01]  /*10480*/  STG.E.U16 [R168.64+0x50], R159 ;  /* 0x0000509fa8007986 */ /* 0x000fe2000c101510 */
[----:B------:R-:W-:Y:S02]  /*10490*/  SHF.R.U32.HI R73, RZ, 0x8, R74 ;  /* 0x00000008ff497819 */ /* 0x000fe4000001164a */
[C---:B------:R-:W-:Y:S01]  /*104a0*/  LOP3.LUT R82, R144.reuse, 0xffff, RZ, 0xc0, !PT ;  /* 0x0000ffff90527812 */ /* 0x040fe200078ec0ff */
[----:B------:R-:W-:Y:S01]  /*104b0*/  STG.E.U16 [R168.64+0x52], R158 ;  /* 0x0000529ea8007986 */ /* 0x000fe2000c101510 */
[C---:B------:R-:W-:Y:S02]  /*104c0*/  ISETP.GE.U32.AND P0, PT, R217.reuse, R129, PT ;  /* 0x00000081d900720c */ /* 0x040fe40003f06070 */
[----:B------:R-:W-:Y:S01]  /*104d0*/  PRMT R129, R217, 0x7054, R217 ;  /* 0x00007054d9817816 */ /* 0x000fe200000000d9 */
[----:B------:R-:W-:Y:S01]  /*104e0*/  STG.E.U16 [R170.64+0x50], R152 ;  /* 0x00005098aa007986 */ /* 0x000fe2000c101510 */
[----:B------:R-:W-:Y:S01]  /*104f0*/  LOP3.LUT R74, R77, 0xff, RZ, 0xc0, !PT ;  /* 0x000000ff4d4a7812 */ /* 0x000fe200078ec0ff */
[----:B------:R-:W-:Y:S01]  /*10500*/  @!P3 HFMA2.BF16_V2 R243, -RZ.H0_H0, RZ.H0_H0, -R148.H0_H0 ;  /* 0x200000fffff3b231 */ /* 0x000fe20000340994 */
[----:B------:R-:W-:Y:S01]  /*10510*/  ISETP.GE.U32.AND P6, PT, R217, R80, PT ;  /* 0x00000050d900720c */ /* 0x000fe20003fc6070 */
[----:B------:R-:W-:Y:S01]  /*10520*/  STG.E.U16 [R170.64+0x52], R155 ;  /* 0x0000529baa007986 */ /* 0x000fe2000c101510 */
[----:B------:R-:W-:Y:S02]  /*10530*/  PRMT R80, R75, 0x5410, R73 ;  /* 0x000054104b507816 */ /* 0x000fe40000000049 */
[----:B------:R-:W-:Y:S01]  /*10540*/  LOP3.LUT R73, R144, 0xff, RZ, 0xc0, !PT ;  /* 0x000000ff90497812 */ /* 0x000fe200078ec0ff */
[----:B------:R-:W-:Y:S01]  /*10550*/  STG.E.U16 [R190.64+0x4e], R163 ;  /* 0x00004ea3be007986 */ /* 0x000fe2000c101510 */
[----:B------:R-:W-:Y:S01]  /*10560*/  SHF.R.U32.HI R82, RZ, 0x8, R82 ;  /* 0x00000008ff527819 */ /* 0x000fe20000011652 */
[--C-:B------:R-:W-:Y:S01]  /*10570*/  HSET2.LE.AND R80, R80, R129.reuse, PT ;  /* 0x0000008150507233 */ /* 0x100fe20003803000 */
[----:B------:R-:W-:Y:S01]  /*10580*/  PRMT R84, R74, 0x5410, R76 ;  /* 0x000054104a547816 */ /* 0x000fe2000000004c */
[--C-:B------:R-:W-:Y:S01]  /*10590*/  HSET2.LE.AND R74, R79, R129.reuse, PT ;  /* 0x000000814f4a7233 */ /* 0x100fe20003803000 */
[----:B------:R-:W-:Y:S01]  /*105a0*/  SHF.R.U32.HI R75, RZ, 0x18, R72 ;  /* 0x00000018ff4b7819 */ /* 0x000fe20000011648 */
[----:B------:R-:W-:Y:S01]  /*105b0*/  STG.E.U16 [R190.64+0x50], R162 ;  /* 0x000050a2be007986 */ /* 0x000fe2000c101510 */
[----:B------:R-:W-:Y:S02]  /*105c0*/  PRMT R82, R73, 0x5410, R82 ;  /* 0x0000541049527816 */ /* 0x000fe40000000052 */
[----:B------:R-:W-:Y:S01]  /*105d0*/  SHF.R.U32.HI R73, RZ, 0x10, R72 ;  /* 0x00000010ff497819 */ /* 0x000fe20000011648 */
[--C-:B------:R-:W-:Y:S01]  /*105e0*/  HSET2.LE.AND R72, R78, R129.reuse, PT ;  /* 0x000000814e487233 */ /* 0x100fe20003803000 */
[--C-:B------:R-:W-:Y:S01]  /*105f0*/  SHF.R.U32.HI R123, RZ, 0x10, R144.reuse ;  /* 0x00000010ff7b7819 */ /* 0x100fe20000011690 */
[----:B------:R-:W4:Y:S01]  /*10600*/  LDSM.16.MT88.4 R76, [R173+0x6000] ;  /* 0x00600000ad4c783b */ /* 0x000f220000004200 */
[----:B------:R-:W-:Y:S01]  /*10610*/  LOP3.LUT R73, R73, 0xff, RZ, 0xc0, !PT ;  /* 0x000000ff49497812 */ /* 0x000fe200078ec0ff */
[--C-:B------:R-:W-:Y:S01]  /*10620*/  HSET2.LE.AND R82, R82, R129.reuse, PT ;  /* 0x0000008152527233 */ /* 0x100fe20003803000 */
[----:B------:R-:W-:Y:S02]  /*10630*/  SHF.R.U32.HI R144, RZ, 0x18, R144 ;  /* 0x00000018ff907819 */ /* 0x000fe40000011690 */
[----:B------:R-:W-:Y:S01]  /*10640*/  PRMT R81, R73, 0x5410, R75 ;  /* 0x0000541049517816 */ /* 0x000fe2000000004b */
[--C-:B------:R-:W-:Y:S01]  /*10650*/  HSET2.LE.AND R73, R84, R129.reuse, PT ;  /* 0x0000008154497233 */ /* 0x100fe20003803000 */
[----:B------:R-:W-:Y:S01]  /*10660*/  LOP3.LUT R123, R123, 0xff, RZ, 0xc0, !PT ;  /* 0x000000ff7b7b7812 */ /* 0x000fe200078ec0ff */
[--C-:B------:R-:W-:Y:S01]  /*10670*/  HSET2.LE.AND R75, R140, R129.reuse, PT ;  /* 0x000000818c4b7233 */ /* 0x100fe20003803000 */
[----:B------:R-:W-:Y:S01]  /*10680*/  LOP3.LUT R72, R72, R113, RZ, 0xc0, !PT ;  /* 0x0000007148487212 */ /* 0x000fe200078ec0ff */
[--C-:B------:R-:W-:Y:S01]  /*10690*/  HSET2.LE.AND R81, R81, R129.reuse, PT ;  /* 0x0000008151517233 */ /* 0x100fe20003803000 */
[----:B------:R-:W-:Y:S02]  /*106a0*/  PRMT R123, R123, 0x5410, R144 ;  /* 0x000054107b7b7816 */ /* 0x000fe40000000090 */
[----:B------:R-:W-:Y:S02]  /*106b0*/  LOP3.LUT R74, R74, R96, RZ, 0xc0, !PT ;  /* 0x000000604a4a7212 */ /* 0x000fe400078ec0ff */
[----:B------:R-:W-:Y:S02]  /*106c0*/  LOP3.LUT R81, R81, R85, RZ, 0xc0, !PT ;  /* 0x0000005551517212 */ /* 0x000fe400078ec0ff */
[----:B------:R-:W5:Y:S01]  /*106d0*/  LDSM.16.MT88.4 R84, [R176+0x6000] ;  /* 0x00600000b054783b */ /* 0x000f620000004200 */
[----:B------:R-:W-:Y:S02]  /*106e0*/  LOP3.LUT R73, R73, R116, RZ, 0xc0, !PT ;  /* 0x0000007449497212 */ /* 0x000fe400078ec0ff */
[----:B------:R-:W-:Y:S01]  /*106f0*/  LOP3.LUT R75, R75, R83, RZ, 0xc0, !PT ;  /* 0x000000534b4b7212 */ /* 0x000fe200078ec0ff */
[--C-:B------:R-:W-:Y:S01]  /*10700*/  HSET2.LE.AND R83, R123, R129.reuse, PT ;  /* 0x000000817b537233 */ /* 0x100fe20003803000 */
[----:B------:R-:W-:Y:S02]  /*10710*/  LOP3.LUT R80, R80, R112, RZ, 0xc0, !PT ;  /* 0x0000007050507212 */ /* 0x000fe400078ec0ff */
[----:B------:R-:W-:Y:S02]  /*10720*/  LOP3.LUT R82, R82, R89, RZ, 0xc0, !PT ;  /* 0x0000005952527212 */ /* 0x000fe400078ec0ff */
[----:B------:R-:W-:Y:S02]  /*10730*/  LOP3.LUT R83, R83, R88, RZ, 0xc0, !PT ;  /* 0x0000005853537212 */ /* 0x000fe400078ec0ff */
[----:B------:R-:W-:Y:S02]  /*10740*/  SHF.R.U32.HI R89, RZ, 0x10, R90 ;  /* 0x00000010ff597819 */ /* 0x000fe4000001165a */
[----:B------:R-:W-:Y:S02]  /*10750*/  LOP3.LUT R88, R90, 0xffff, RZ, 0xc0, !PT ;  /* 0x0000ffff5a587812 */ /* 0x000fe400078ec0ff */
[C---:B------:R-:W-:Y:S02]  /*10760*/  LOP3.LUT R96, R124.reuse, 0xffff, RZ, 0xc0, !PT ;  /* 0x0000ffff7c607812 */ /* 0x040fe400078ec0ff */
[----:B------:R-:W-:Y:S02]  /*10770*/  LOP3.LUT R112, R124, 0xff, RZ, 0xc0, !PT ;  /* 0x000000ff7c707812 */ /* 0x000fe400078ec0ff */
[----:B---3--:R-:W-:Y:S02]  /*10780*/  SHF.R.U32.HI R2, RZ, 0x10, R128 ;  /* 0x00000010ff027819 */ /* 0x008fe40000011680 */
[----:B------:R-:W-:Y:S01]  /*10790*/  LOP3.LUT P1, RZ, R187, 0x40, RZ, 0xc0, !PT ;  /* 0x00000040bbff7812 */ /* 0x000fe2000782c0ff */
[-C--:B----4-:R-:W-:Y:S01]  /*107a0*/  HMMA.16816.F32.BF16 R4, R72, R76.reuse, R4 ;  /* 0x0000004c4804723c */ /* 0x090fe20000041804 */
[----:B------:R-:W-:Y:S07]  /*107b0*/  LOP3.LUT R2, R2, 0xff, RZ, 0xc0, !PT ;  /* 0x000000ff02027812 */ /* 0x000fee00078ec0ff */
[C---:B------:R-:W-:Y:S08]  /*107c0*/  HMMA.16816.F32.BF16 R8, R80.reuse, R76, R8 ;  /* 0x0000004c5008723c */ /* 0x040ff00000041808 */
[-C--:B------:R-:W-:Y:S08]  /*107d0*/  HMMA.16816.F32.BF16 R12, R80, R78.reuse, R12 ;  /* 0x0000004e500c723c */ /* 0x080ff0000004180c */
[C---:B------:R-:W-:Y:S01]  /*107e0*/  HMMA.16816.F32.BF16 R16, R72.reuse, R78, R16 ;  /* 0x0000004e4810723c */ /* 0x040fe20000041810 */
[----:B------:R-:W3:Y:S07]  /*107f0*/  LDSM.16.MT88.4 R76, [R174+0x6000] ;  /* 0x00600000ae4c783b */ /* 0x000eee0000004200 */
[-C--:B-----5:R-:W-:Y:S08]  /*10800*/  HMMA.16816.F32.BF16 R20, R72, R84.reuse, R20 ;  /* 0x000000544814723c */ /* 0x0a0ff00000041814 */
[C---:B------:R-:W-:Y:S08]  /*10810*/  HMMA.16816.F32.BF16 R24, R80.reuse, R84, R24 ;  /* 0x000000545018723c */ /* 0x040ff00000041818 */
[-C--:B------:R-:W-:Y:S08]  /*10820*/  HMMA.16816.F32.BF16 R28, R80, R86.reuse, R28 ;  /* 0x00000056501c723c */ /* 0x080ff0000004181c */
[C---:B------:R-:W-:Y:S01]  /*10830*/  HMMA.16816.F32.BF16 R32, R72.reuse, R86, R32 ;  /* 0x000000564820723c */ /* 0x040fe20000041820 */
[----:B------:R-:W4:Y:S07]  /*10840*/  LDSM.16.MT88.4 R84, [R175+0x6000] ;  /* 0x00600000af54783b */ /* 0x000f2e0000004200 */
[-C--:B---3--:R-:W-:Y:S08]  /*10850*/  HMMA.16816.F32.BF16 R36, R72, R76.reuse, R36 ;  /* 0x0000004c4824723c */ /* 0x088ff00000041824 */
[C---:B------:R-:W-:Y:S07]  /*10860*/  HMMA.16816.F32.BF16 R40, R80.reuse, R76, R40 ;  /* 0x0000004c5028723c */ /* 0x040fee0000041828 */
[----:B------:R-:W-:Y:S01]  /*10870*/  LOP3.LUT R76, R91, UR31, R198, 0x96, !PT ;  /* 0x0000001f5b4c7c12 */ /* 0x000fe2000f8e96c6 */
[-C--:B------:R-:W-:Y:S01]  /*10880*/  HMMA.16816.F32.BF16 R44, R80, R78.reuse, R44 ;  /* 0x0000004e502c723c */ /* 0x080fe2000004182c */
[----:B------:R-:W-:Y:S03]  /*10890*/  LOP3.LUT R91, R90, 0xff, RZ, 0xc0, !PT ;  /* 0x000000ff5a5b7812 */ /* 0x000fe600078ec0ff */
[----:B------:R-:W-:Y:S02]  /*108a0*/  SHF.R.U32.HI R90, RZ, 0x18, R90 ;  /* 0x00000018ff5a7819 */ /* 0x000fe4000001165a */
[----:B------:R-:W-:Y:S02]  /*108b0*/  SHF.R.U32.HI R198, RZ, 0x18, R126 ;  /* 0x00000018ffc67819 */ /* 0x000fe4000001167e */
[C---:B------:R-:W-:Y:S01]  /*108c0*/  HMMA.16816.F32.BF16 R48, R72.reuse, R78, R48 ;  /* 0x0000004e4830723c */ /* 0x040fe20000041830 */
[----:B------:R-:W-:Y:S03]  /*108d0*/  LOP3.LUT R77, R125, UR31, R214, 0x96, !PT ;  /* 0x0000001f7d4d7c12 */ /* 0x000fe6000f8e96d6 */
[--C-:B------:R-:W-:Y:S02]  /*108e0*/  SHF.R.U32.HI R125, RZ, 0x10, R124.reuse ;  /* 0x00000010ff7d7819 */ /* 0x100fe4000001167c */
[----:B------:R-:W-:Y:S02]  /*108f0*/  SHF.R.U32.HI R124, RZ, 0x18, R124 ;  /* 0x00000018ff7c7819 */ /* 0x000fe4000001167c */
[-C--:B----4-:R-:W-:Y:S01]  /*10900*/  HMMA.16816.F32.BF16 R52, R72, R84.reuse, R52 ;  /* 0x000000544834723c */ /* 0x090fe20000041834 */
[----:B------:R-:W-:Y:S03]  /*10910*/  LOP3.LUT R78, R89, 0xff, RZ, 0xc0, !PT ;  /* 0x000000ff594e7812 */ /* 0x000fe600078ec0ff */
[----:B------:R-:W-:Y:S02]  /*10920*/  SHF.R.U32.HI R79, RZ, 0x8, R88 ;  /* 0x00000008ff4f7819 */ /* 0x000fe40000011658 */
[----:B------:R-:W-:Y:S02]  /*10930*/  SHF.R.U32.HI R88, RZ, 0x8, R96 ;  /* 0x00000008ff587819 */ /* 0x000fe40000011660 */
[C---:B------:R-:W-:Y:S01]  /*10940*/  HMMA.16816.F32.BF16 R56, R80.reuse, R84, R56 ;  /* 0x000000545038723c */ /* 0x040fe20000041838 */
[----:B------:R-:W-:Y:S03]  /*10950*/  PRMT R116, R91, 0x5410, R79 ;  /* 0x000054105b747816 */ /* 0x000fe6000000004f */
[----:B------:R-:W-:Y:S02]  /*10960*/  PRMT R113, R78, 0x5410, R90 ;  /* 0x000054104e717816 */ /* 0x000fe4000000005a */
[----:B------:R-:W-:Y:S02]  /*10970*/  PRMT R123, R112, 0x5410, R88 ;  /* 0x00005410707b7816 */ /* 0x000fe40000000058 */
[-C--:B------:R-:W-:Y:S01]  /*10980*/  HMMA.16816.F32.BF16 R60, R80, R86.reuse, R60 ;  /* 0x00000056503c723c */ /* 0x080fe2000004183c */
[----:B------:R-:W3:Y:S03]  /*10990*/  LDSM.16.MT88.4 R88, [R173+0x6800] ;  /* 0x00680000ad58783b */ /* 0x000ee60000004200 */
[C---:B------:R-:W-:Y:S02]  /*109a0*/  LOP3.LUT R79, R76.reuse, 0xffff, RZ, 0xc0, !PT ;  /* 0x0000ffff4c4f7812 */ /* 0x040fe400078ec0ff */
[----:B------:R-:W-:Y:S02]  /*109b0*/  LOP3.LUT R96, R76, 0xff, RZ, 0xc0, !PT ;  /* 0x000000ff4c607812 */ /* 0x000fe400078ec0ff */
[----:B------:R-:W-:Y:S01]  /*109c0*/  HMMA.16816.F32.BF16 R64, R72, R86, R64 ;  /* 0x000000564840723c */ /* 0x000fe20000041840 */
[----:B------:R-:W-:Y:S01]  /*109d0*/  SHF.R.U32.HI R78, RZ, 0x8, R79 ;  /* 0x00000008ff4e7819 */ /* 0x000fe2000001164f */
[----:B------:R-:W4:Y:S02]  /*109e0*/  LDSM.16.MT88.4 R80, [R176+0x6800] ;  /* 0x00680000b050783b */ /* 0x000f240000004200 */
[----:B------:R-:W-:Y:S02]  /*109f0*/  SHF.R.U32.HI R85, RZ, 0x18, R76 ;  /* 0x00000018ff557819 */ /* 0x000fe4000001164c */
[----:B------:R-:W-:Y:S01]  /*10a00*/  PRMT R96, R96, 0x5410, R78 ;  /* 0x0000541060607816 */ /* 0x000fe2000000004e */
[--C-:B------:R-:W-:Y:S01]  /*10a10*/  HSET2.LE.AND R74, R123, R129.reuse, PT ;  /* 0x000000817b4a7233 */ /* 0x100fe20003803000 */
[----:B------:R-:W-:Y:S04]  /*10a20*/  SHF.R.U32.HI R78, RZ, 0x10, R76 ;  /* 0x00000010ff4e7819 */ /* 0x000fe8000001164c */
[C---:B------:R-:W-:Y:S02]  /*10a30*/  LOP3.LUT R79, R77.reuse, 0xffff, RZ, 0xc0, !PT ;  /* 0x0000ffff4d4f7812 */ /* 0x040fe400078ec0ff */
[----:B------:R-:W-:Y:S02]  /*10a40*/  LOP3.LUT R78, R78, 0xff, RZ, 0xc0, !PT ;  /* 0x000000ff4e4e7812 */ /* 0x000fe400078ec0ff */
[----:B------:R-:W-:Y:S02]  /*10a50*/  SHF.R.U32.HI R76, RZ, 0x8, R79 ;  /* 0x00000008ff4c7819 */ /* 0x000fe4000001164f */
[----:B------:R-:W-:Y:S01]  /*10a60*/  PRMT R79, R78, 0x5410, R85 ;  /* 0x000054104e4f7816 */ /* 0x000fe20000000055 */
[--C-:B------:R-:W-:Y:S01]  /*10a70*/  HSET2.LE.AND R78, R116, R129.reuse, PT ;  /* 0x00000081744e7233 */ /* 0x100fe20003803000 */
[----:B------:R-:W-:Y:S02]  /*10a80*/  LOP3.LUT R84, R77, 0xff, RZ, 0xc0, !PT ;  /* 0x000000ff4d547812 */ /* 0x000fe400078ec0ff */
[--C-:B------:R-:W-:Y:S02]  /*10a90*/  SHF.R.U32.HI R85, RZ, 0x18, R77.reuse ;  /* 0x00000018ff557819 */ /* 0x100fe4000001164d */
[----:B------:R-:W-:Y:S01]  /*10aa0*/  PRMT R112, R84, 0x5410, R76 ;  /* 0x0000541054707816 */ /* 0x000fe2000000004c */
[--C-:B------:R-:W-:Y:S01]  /*10ab0*/  HSET2.LE.AND R76, R96, R129.reuse, PT ;  /* 0x00000081604c7233 */ /* 0x100fe20003803000 */
[----:B------:R-:W-:Y:S01]  /*10ac0*/  SHF.R.U32.HI R84, RZ, 0x10, R77 ;  /* 0x00000010ff547819 */ /* 0x000fe2000001164d */
[--C-:B------:R-:W-:Y:S01]  /*10ad0*/  HSET2.LE.AND R77, R79, R129.reuse, PT ;  /* 0x000000814f4d7233 */ /* 0x100fe20003803000 */
[----:B------:R-:W-:Y:S01]  /*10ae0*/  LOP3.LUT R78, R78, R106, RZ, 0xc0, !PT ;  /* 0x0000006a4e4e7212 */ /* 0x000fe200078ec0ff */
[--C-:B------:R-:W-:Y:S01]  /*10af0*/  HSET2.LE.AND R79, R113, R129.reuse, PT ;  /* 0x00000081714f7233 */ /* 0x100fe20003803000 */
[----:B------:R-:W-:Y:S01]  /*10b00*/  LOP3.LUT R84, R84, 0xff, RZ, 0xc0, !PT ;  /* 0x000000ff54547812 */ /* 0x000fe200078ec0ff */
[--C-:B------:R-:W-:Y:S01]  /*10b10*/  HSET2.LE.AND R72, R112, R129.reuse, PT ;  /* 0x0000008170487233 */ /* 0x100fe20003803000 */
[----:B------:R-:W-:Y:S02]  /*10b20*/  LOP3.LUT R76, R76, R105, RZ, 0xc0, !PT ;  /* 0x000000694c4c7212 */ /* 0x000fe400078ec0ff */
[----:B------:R-:W-:Y:S02]  /*10b30*/  LOP3.LUT R79, R79, R0, RZ, 0xc0, !PT ;  /* 0x000000004f4f7212 */ /* 0x000fe400078ec0ff */
[----:B------:R-:W-:Y:S02]  /*10b40*/  LOP3.LUT R0, R125, 0xff, RZ, 0xc0, !PT ;  /* 0x000000ff7d007812 */ /* 0x000fe400078ec0ff */
[----:B------:R-:W-:Y:S02]  /*10b50*/  PRMT R84, R84, 0x5410, R85 ;  /* 0x0000541054547816 */ /* 0x000fe40000000055 */
[----:B------:R-:W-:Y:S01]  /*10b60*/  PRMT R75, R0, 0x5410, R124 ;  /* 0x00005410004b7816 */ /* 0x000fe2000000007c */
[----:B------:R-:W-:Y:S01]  /*10b70*/  IMAD.U32 R0, RZ, RZ, UR19 ;  /* 0x00000013ff007e24 */ /* 0x000fe2000f8e00ff */
[----:B------:R-:W-:Y:S01]  /*10b80*/  LOP3.LUT R77, R77, R103, RZ, 0xc0, !PT ;  /* 0x000000674d4d7212 */ /* 0x000fe200078ec0ff */
[--C-:B------:R-:W-:Y:S01]  /*10b90*/  HSET2.LE.AND R73, R84, R129.reuse, PT ;  /* 0x0000008154497233 */ /* 0x100fe20003803000 */
[----:B------:R-:W-:Y:S01]  /*10ba0*/  LOP3.LUT R72, R72, R108, RZ, 0xc0, !PT ;  /* 0x0000006c48487212 */ /* 0x000fe200078ec0ff */
[--C-:B------:R-:W-:Y:S01]  /*10bb0*/  HSET2.LE.AND R75, R75, R129.reuse, PT ;  /* 0x000000814b4b7233 */ /* 0x100fe20003803000 */
[----:B------:R-:W5:Y:S01]  /*10bc0*/  LDSM.16.MT88.4 R84, [R174+0x6800] ;  /* 0x00680000ae54783b */ /* 0x000f620000004200 */
[----:B------:R-:W-:Y:S02]  /*10bd0*/  LOP3.LUT R74, R74, R109, RZ, 0xc0, !PT ;  /* 0x0000006d4a4a7212 */ /* 0x000fe400078ec0ff */
[-C--:B---3--:R-:W-:Y:S01]  /*10be0*/  HMMA.16816.F32.BF16 R4, R76, R88.reuse, R4 ;  /* 0x000000584c04723c */ /* 0x088fe20000041804 */
[----:B------:R-:W-:Y:S02]  /*10bf0*/  LOP3.LUT R73, R73, R107, RZ, 0xc0, !PT ;  /* 0x0000006b49497212 */ /* 0x000fe400078ec0ff */
[----:B------:R-:W-:Y:S02]  /*10c00*/  LOP3.LUT R75, R75, R104, RZ, 0xc0, !PT ;  /* 0x000000684b4b7212 */ /* 0x000fe400078ec0ff */
[----:B------:R-:W-:Y:S05]  /*10c10*/  LOP3.LUT R0, R211, UR7, R0, 0x96, !PT ;  /* 0x00000007d3007c12 */ /* 0x000fea000f8e9600 */
[C---:B------:R-:W-:Y:S07]  /*10c20*/  HMMA.16816.F32.BF16 R8, R72.reuse, R88, R8 ;  /* 0x000000584808723c */ /* 0x040fee0000041808 */
[----:B------:R-:W-:Y:S01]  /*10c30*/  IMAD.WIDE.U32 R88, R0, -0x326172a9, RZ ;  /* 0xcd9e8d5700587825 */ /* 0x000fe200078e00ff */
[-C--:B------:R-:W-:Y:S04]  /*10c40*/  HMMA.16816.F32.BF16 R12, R72, R90.reuse, R12 ;  /* 0x0000005a480c723c */ /* 0x080fe8000004180c */
[C---:B--2---:R-:W-:Y:S02]  /*10c50*/  LOP3.LUT R0, R89.reuse, UR30, R130, 0x96, !PT ;  /* 0x0000001e59007c12 */ /* 0x044fe4000f8e9682 */
[----:B------:R-:W-:Y:S02]  /*10c60*/  LOP3.LUT R89, R89, UR30, R230, 0x96, !PT ;  /* 0x0000001e59597c12 */ /* 0x000fe4000f8e96e6 */
[C---:B------:R-:W-:Y:S04]  /*10c70*/  HMMA.16816.F32.BF16 R16, R76.reuse, R90, R16 ;  /* 0x0000005a4c10723c */ /* 0x040fe80000041810 */
[----:B------:R-:W-:Y:S03]  /*10c80*/  IMAD.WIDE.U32 R104, R89, -0x2daee0ad, RZ ;  /* 0xd2511f5359687825 */ /* 0x000fe600078e00ff */
[--C-:B------:R-:W-:Y:S01]  /*10c90*/  LOP3.LUT R90, R195, UR28, R88.reuse, 0x96, !PT ;  /* 0x0000001cc35a7c12 */ /* 0x100fe2000f8e9658 */
[-C--:B----4-:R-:W-:Y:S01]  /*10ca0*/  HMMA.16816.F32.BF16 R20, R76, R80.reuse, R20 ;  /* 0x000000504c14723c */ /* 0x090fe20000041814 */
[----:B------:R-:W2:Y:S03]  /*10cb0*/  MUFU.EX2 R195, R228 ;  /* 0x000000e400c37308 */ /* 0x000ea60000000800 */
[----:B------:R-:W-:Y:S04]  /*10cc0*/  IMAD.WIDE.U32 R90, R90, -0x2daee0ad, RZ ;  /* 0xd2511f535a5a7825 */ /* 0x000fe800078e00ff */
[C---:B------:R-:W-:Y:S07]  /*10cd0*/  HMMA.16816.F32.BF16 R24, R72.reuse, R80, R24 ;  /* 0x000000504818723c */ /* 0x040fee0000041818 */
[----:B------:R-:W-:Y:S01]  /*10ce0*/  IMAD.WIDE.U32 R80, R0, -0x2daee0ad, RZ ;  /* 0xd2511f5300507825 */ /* 0x000fe200078e00ff */
[-C--:B------:R-:W-:Y:S01]  /*10cf0*/  HMMA.16816.F32.BF16 R28, R72, R82.reuse, R28 ;  /* 0x00000052481c723c */ /* 0x080fe2000004181c */
[----:B------:R-:W-:Y:S03]  /*10d00*/  LOP3.LUT R0, R233, UR28, R88, 0x96, !PT ;  /* 0x0000001ce9007c12 */ /* 0x000fe6000f8e9658 */
[----:B------:R-:W-:Y:S02]  /*10d10*/  LOP3.LUT R80, R91, UR25, R80, 0x96, !PT ;  /* 0x000000195b507c12 */ /* 0x000fe4000f8e9650 */
[----:B------:R-:W-:Y:S01]  /*10d20*/  LOP3.LUT R88, R81, UR27, R218, 0x96, !PT ;  /* 0x0000001b51587c12 */ /* 0x000fe2000f8e96da */
[----:B------:R-:W-:Y:S01]  /*10d30*/  IMAD.WIDE.U32 R112, R0, -0x2daee0ad, RZ ;  /* 0xd2511f5300707825 */ /* 0x000fe200078e00ff */
[C---:B------:R-:W-:Y:S01]  /*10d40*/  HMMA.16816.F32.BF16 R32, R76.reuse, R82, R32 ;  /* 0x000000524c20723c */ /* 0x040fe20000041820 */
[----:B--2---:R-:W-:Y:S03]  /*10d50*/  F2FP.BF16.PACK_AB R144, R195, R196 ;  /* 0x000000c4c390723e */ /* 0x004fe600000010ff */
[----:B------:R-:W-:Y:S01]  /*10d60*/  IMAD.WIDE.U32 R106, R80, -0x326172a9, RZ ;  /* 0xcd9e8d57506a7825 */ /* 0x000fe200078e00ff */
[----:B------:R-:W-:Y:S01]  /*10d70*/  PRMT R147, R144, 0x7632, R147 ;  /* 0x0000763290937816 */ /* 0x000fe20000000093 */
[----:B------:R-:W2:Y:S01]  /*10d80*/  LDSM.16.MT88.4 R80, [R175+0x6800] ;  /* 0x00680000af50783b */ /* 0x000ea20000004200 */
[----:B------:R-:W-:Y:S01]  /*10d90*/  LOP3.LUT R91, R105, UR27, R220, 0x96, !PT ;  /* 0x0000001b695b7c12 */ /* 0x000fe2000f8e96dc */
[-C--:B-----5:R-:W-:Y:S01]  /*10da0*/  HMMA.16816.F32.BF16 R36, R76, R84.reuse, R36 ;  /* 0x000000544c24723c */ /* 0x0a0fe20000041824 */
[----:B------:R-:W-:Y:S03]  /*10db0*/  LOP3.LUT R0, R113, UR25, R104, 0x96, !PT ;  /* 0x0000001971007c12 */ /* 0x000fe6000f8e9668 */
[----:B------:R-:W-:Y:S04]  /*10dc0*/  IMAD.WIDE.U32 R88, R88, -0x326172a9, RZ ;  /* 0xcd9e8d5758587825 */ /* 0x000fe800078e00ff */
[C---:B------:R-:W-:Y:S01]  /*10dd0*/  HMMA.16816.F32.BF16 R40, R72.reuse, R84, R40 ;  /* 0x000000544828723c */ /* 0x040fe20000041828 */
[----:B------:R-:W-:Y:S03]  /*10de0*/  IMAD.WIDE.U32 R108, R91, -0x326172a9, RZ ;  /* 0xcd9e8d575b6c7825 */ /* 0x000fe600078e00ff */
[----:B------:R-:W-:Y:S01]  /*10df0*/  LOP3.LUT R89, R89, UR26, R194, 0x96, !PT ;  /* 0x0000001a59597c12 */ /* 0x000fe2000f8e96c2 */
[----:B------:R-:W-:Y:S01]  /*10e00*/  IMAD.WIDE.U32 R130, R0, -0x326172a9, RZ ;  /* 0xcd9e8d5700827825 */ /* 0x000fe200078e00ff */
[----:B------:R-:W-:Y:S01]  /*10e10*/  LOP3.LUT R0, R107, UR23, R88, 0x96, !PT ;  /* 0x000000176b007c12 */ /* 0x000fe2000f8e9658 */
[----:B------:R-:W3:Y:S01]  /*10e20*/  MUFU.EX2 R194, R223 ;  /* 0x000000df00c27308 */ /* 0x000ee20000000800 */
[-C--:B------:R-:W-:Y:S01]  /*10e30*/  HMMA.16816.F32.BF16 R44, R72, R86.reuse, R44 ;  /* 0x00000056482c723c */ /* 0x080fe2000004182c */
[----:B------:R-:W-:Y:S03]  /*10e40*/  LOP3.LUT R104, R109, UR26, R232, 0x96, !PT ;  /* 0x0000001a6d687c12 */ /* 0x000fe6000f8e96e8 */
[----:B------:R-:W-:Y:S01]  /*10e50*/  LOP3.LUT R91, R131, UR23, R108, 0x96, !PT ;  /* 0x00000017835b7c12 */ /* 0x000fe2000f8e966c */
[----:B------:R-:W-:Y:S03]  /*10e60*/  IMAD.WIDE.U32 R108, R0, -0x2daee0ad, RZ ;  /* 0xd2511f53006c7825 */ /* 0x000fe600078e00ff */
[C---:B------:R-:W-:Y:S01]  /*10e70*/  HMMA.16816.F32.BF16 R48, R76.reuse, R86, R48 ;  /* 0x000000564c30723c */ /* 0x040fe20000041830 */
[----:B------:R-:W-:Y:S04]  /*10e80*/  IMAD.WIDE.U32 R88, R89, -0x2daee0ad, RZ ;  /* 0xd2511f5359587825 */ /* 0x000fe800078e00ff */
[----:B------:R-:W-:Y:S01]  /*10e90*/  IMAD.WIDE.U32 R124, R91, -0x2daee0ad, RZ ;  /* 0xd2511f535b7c7825 */ /* 0x000fe200078e00ff */
[----:B------:R-:W-:Y:S02]  /*10ea0*/  LOP3.LUT R84, R109, UR5, R88, 0x96, !PT ;  /* 0x000000056d547c12 */ /* 0x000fe4000f8e9658 */
[----:B------:R-:W-:Y:S01]  /*10eb0*/  LOP3.LUT R88, R89, UR11, R90, 0x96, !PT ;  /* 0x0000000b59587c12 */ /* 0x000fe2000f8e965a */
[----:B------:R-:W-:Y:S04]  /*10ec0*/  IMAD.WIDE.U32 R104, R104, -0x2daee0ad, RZ ;  /* 0xd2511f5368687825 */ /* 0x000fe800078e00ff */
[----:B------:R-:W-:Y:S01]  /*10ed0*/  IMAD.WIDE.U32 R84, R84, -0x326172a9, RZ ;  /* 0xcd9e8d5754547825 */ /* 0x000fe200078e00ff */
[-C--:B--2---:R-:W-:Y:S01]  /*10ee0*/  HMMA.16816.F32.BF16 R52, R76, R80.reuse, R52 ;  /* 0x000000504c34723c */ /* 0x084fe20000041834 */
[----:B------:R-:W-:Y:S02]  /*10ef0*/  LOP3.LUT R90, R125, UR5, R104, 0x96, !PT ;  /* 0x000000057d5a7c12 */ /* 0x000fe4000f8e9668 */
[----:B------:R-:W-:Y:S01]  /*10f00*/  LOP3.LUT R103, R105, UR11, R112, 0x96, !PT ;  /* 0x0000000b69677c12 */ /* 0x000fe2000f8e9670 */
[----:B------:R-:W-:Y:S01]  /*10f10*/  IMAD.WIDE.U32 R104, R88, -0x326172a9, RZ ;  /* 0xcd9e8d5758687825 */ /* 0x000fe200078e00ff */
[----:B------:R-:W-:Y:S02]  /*10f20*/  LOP3.LUT R0, R84, 0xffff, RZ, 0xc0, !PT ;  /* 0x0000ffff54007812 */ /* 0x000fe400078ec0ff */
[----:B------:R-:W-:Y:S01]  /*10f30*/  SHF.R.U32.HI R89, RZ, 0x10, R84 ;  /* 0x00000010ff597819 */ /* 0x000fe20000011654 */
[C---:B------:R-:W-:Y:S01]  /*10f40*/  HMMA.16816.F32.BF16 R56, R72.reuse, R80, R56 ;  /* 0x000000504838723c */ /* 0x040fe20000041838 */
[----:B------:R-:W-:Y:S03]  /*10f50*/  IMAD.WIDE.U32 R90, R90, -0x326172a9, RZ ;  /* 0xcd9e8d575a5a7825 */ /* 0x000fe600078e00ff */
[----:B------:R-:W-:Y:S01]  /*10f60*/  LOP3.LUT R88, R85, UR32, R104, 0x96, !PT ;  /* 0x0000002055587c12 */ /* 0x000fe2000f8e9668 */
[----:B------:R-:W-:Y:S01]  /*10f70*/  IMAD.WIDE.U32 R112, R103, -0x326172a9, RZ ;  /* 0xcd9e8d5767707825 */ /* 0x000fe200078e00ff */
[----:B------:R-:W-:Y:S02]  /*10f80*/  SHF.R.U32.HI R104, RZ, 0x18, R84 ;  /* 0x00000018ff687819 */ /* 0x000fe40000011654 */
[-C--:B------:R-:W-:Y:S01]  /*10f90*/  HMMA.16816.F32.BF16 R60, R72, R82.reuse, R60 ;  /* 0x00000052483c723c */ /* 0x080fe2000004183c */
[----:B------:R-:W-:Y:S03]  /*10fa0*/  LOP3.LUT R87, R90, 0xffff, RZ, 0xc0, !PT ;  /* 0x0000ffff5a577812 */ /* 0x000fe600078ec0ff */
[----:B------:R-:W-:Y:S02]  /*10fb0*/  SHF.R.U32.HI R86, RZ, 0x10, R90 ;  /* 0x00000010ff567819 */ /* 0x000fe4000001165a */
[----:B------:R-:W-:Y:S02]  /*10fc0*/  LOP3.LUT R96, R84, 0xff, RZ, 0xc0, !PT ;  /* 0x000000ff54607812 */ /* 0x000fe400078ec0ff */
[----:B------:R-:W-:Y:S01]  /*10fd0*/  HMMA.16816.F32.BF16 R64, R76, R82, R64 ;  /* 0x000000524c40723c */ /* 0x000fe20000041840 */
[----:B------:R-:W-:Y:S03]  /*10fe0*/  SHF.R.U32.HI R84, RZ, 0x8, R0 ;  /* 0x00000008ff547819 */ /* 0x000fe60000011600 */
[----:B------:R-:W-:Y:S02]  /*10ff0*/  LOP3.LUT R85, R89, 0xff, RZ, 0xc0, !PT ;  /* 0x000000ff59557812 */ /* 0x000fe400078ec0ff */
[----:B------:R-:W-:Y:S02]  /*11000*/  SHF.R.U32.HI R87, RZ, 0x8, R87 ;  /* 0x00000008ff577819 */ /* 0x000fe40000011657 */
[----:B------:R-:W-:Y:S04]  /*11010*/  LOP3.LUT R86, R86, 0xff, RZ, 0xc0, !PT ;  /* 0x000000ff56567812 */ /* 0x000fe800078ec0ff */
[----:B------:R-:W-:Y:S02]  /*11020*/  LOP3.LUT R107, R90, 0xff, RZ, 0xc0, !PT ;  /* 0x000000ff5a6b7812 */ /* 0x000fe400078ec0ff */
[----:B------:R-:W-:Y:S02]  /*11030*/  SHF.R.U32.HI R109, RZ, 0x18, R90 ;  /* 0x00000018ff6d7819 */ /* 0x000fe4000001165a */
[----:B------:R-:W-:Y:S02]  /*11040*/  PRMT R103, R96, 0x5410, R84 ;  /* 0x0000541060677816 */ /* 0x000fe40000000054 */
[----:B------:R-:W-:Y:S02]  /*11050*/  LOP3.LUT R84, R88, 0xffff, RZ, 0xc0, !PT ;  /* 0x0000ffff58547812 */ /* 0x000fe400078ec0ff */
[----:B------:R-:W-:Y:S01]  /*11060*/  PRMT R104, R85, 0x5410, R104 ;  /* 0x0000541055687816 */ /* 0x000fe20000000068 */
[--C-:B------:R-:W-:Y:S01]  /*11070*/  HSET2.LE.AND R74, R103, R129.reuse, PT ;  /* 0x00000081674a7233 */ /* 0x100fe20003803000 */
[----:B------:R-:W-:Y:S02]  /*11080*/  SHF.R.U32.HI R89, RZ, 0x8, R84 ;  /* 0x00000008ff597819 */ /* 0x000fe40000011654 */
[----:B------:R-:W-:Y:S01]  /*11090*/  PRMT R107, R107, 0x5410, R87 ;  /* 0x000054106b6b7816 */ /* 0x000fe20000000057 */
[--C-:B------:R-:W-:Y:S01]  /*110a0*/  HSET2.LE.AND R75, R104, R129.reuse, PT ;  /* 0x00000081684b7233 */ /* 0x100fe20003803000 */
[----:B------:R-:W-:Y:S02]  /*110b0*/  PRMT R109, R86, 0x5410, R109 ;  /* 0x00005410566d7816 */ /* 0x000fe4000000006d */
[----:B------:R-:W2:Y:S01]  /*110c0*/  LDSM.16.MT88.4 R84, [R173+0x7000] ;  /* 0x00700000ad54783b */ /* 0x000ea20000004200 */
[----:B------:R-:W-:Y:S01]  /*110d0*/  LOP3.LUT R0, R91, UR32, R112, 0x96, !PT ;  /* 0x000000205b007c12 */ /* 0x000fe2000f8e9670 */
[--C-:B------:R-:W-:Y:S01]  /*110e0*/  HSET2.LE.AND R78, R107, R129.reuse, PT ;  /* 0x000000816b4e7233 */ /* 0x100fe20003803000 */
[--C-:B------:R-:W-:Y:S01]  /*110f0*/  SHF.R.U32.HI R81, RZ, 0x10, R88.reuse ;  /* 0x00000010ff517819 */ /* 0x100fe20000011658 */
[--C-:B------:R-:W-:Y:S01]  /*11100*/  HSET2.LE.AND R79, R109, R129.reuse, PT ;  /* 0x000000816d4f7233 */ /* 0x100fe20003803000 */
[----:B------:R-:W-:Y:S02]  /*11110*/  LOP3.LUT R90, R88, 0xff, RZ, 0xc0, !PT ;  /* 0x000000ff585a7812 */ /* 0x000fe400078ec0ff */
[----:B------:R-:W-:Y:S02]  /*11120*/  LOP3.LUT R80, R0, 0xffff, RZ, 0xc0, !PT ;  /* 0x0000ffff00507812 */ /* 0x000fe400078ec0ff */
[----:B------:R-:W-:Y:S02]  /*11130*/  SHF.R.U32.HI R91, RZ, 0x18, R88 ;  /* 0x00000018ff5b7819 */ /* 0x000fe40000011658 */
        /* <DEDUP_REMOVED lines=9> */
[----:B------:R-:W-:Y:S02]  /*111d0*/  SHF.R.U32.HI R88, RZ, 0x18, R0 ;  /* 0x00000018ff587819 */ /* 0x000fe40000011600 */
[----:B------:R-:W-:Y:S01]  /*111e0*/  LOP3.LUT R0, R89, 0xff, RZ, 0xc0, !PT ;  /* 0x000000ff59007812 */ /* 0x000fe200078ec0ff */
[--C-:B------:R-:W-:Y:S01]  /*111f0*/  HSET2.LE.AND R76, R80, R129.reuse, PT ;  /* 0x00000081504c7233 */ /* 0x100fe20003803000 */
[----:B------:R-:W-:Y:S01]  /*11200*/  LOP3.LUT R74, R74, R111, RZ, 0xc0, !PT ;  /* 0x0000006f4a4a7212 */ /* 0x000fe200078ec0ff */
[----:B------:R-:W4:Y:S01]  /*11210*/  LDSM.16.MT88.4 R80, [R176+0x7000] ;  /* 0x00700000b050783b */ /* 0x000f220000004200 */
[--C-:B------:R-:W-:Y:S02]  /*11220*/  PRMT R0, R0, 0x5410, R88.reuse ;  /* 0x0000541000007816 */ /* 0x100fe40000000058 */
[----:B------:R-:W-:Y:S02]  /*11230*/  LOP3.LUT R75, R75, R110, RZ, 0xc0, !PT ;  /* 0x0000006e4b4b7212 */ /* 0x000fe400078ec0ff */
[C---:B------:R-:W-:Y:S01]  /*11240*/  PRMT R89, R133.reuse, 0x7610, R89 ;  /* 0x0000761085597816 */ /* 0x040fe20000000059 */
[----:B------:R-:W-:Y:S01]  /*11250*/  HSET2.LE.AND R77, R0, R129, PT ;  /* 0x00000081004d7233 */ /* 0x000fe20003803000 */
[----:B------:R-:W-:Y:S02]  /*11260*/  PRMT R88, R133, 0x7632, R88 ;  /* 0x0000763285587816 */ /* 0x000fe40000000058 */
[----:B------:R-:W-:Y:S01]  /*11270*/  LOP3.LUT R72, R72, R115, RZ, 0xc0, !PT ;  /* 0x0000007348487212 */ /* 0x000fe200078ec0ff */
[----:B------:R-:W-:Y:S01]  /*11280*/  @!P5 HFMA2.BF16_V2 R244, -RZ.H0_H0, RZ.H0_H0, -R89.H0_H0 ;  /* 0x200000fffff4d231 */ /* 0x000fe20000340959 */
[----:B------:R-:W-:Y:S01]  /*11290*/  LOP3.LUT R73, R73, R114, RZ, 0xc0, !PT ;  /* 0x0000007249497212 */ /* 0x000fe200078ec0ff */
[----:B------:R-:W-:Y:S01]  /*112a0*/  @!P6 HFMA2.BF16_V2 R241, -RZ.H0_H0, RZ.H0_H0, -R88.H0_H0 ;  /* 0x200000fffff1e231 */ /* 0x000fe20000340958 */
[----:B------:R-:W-:Y:S02]  /*112b0*/  PRMT R0, R89, 0x5410, R88 ;  /* 0x0000541059007816 */ /* 0x000fe40000000058 */
[----:B------:R-:W-:Y:S02]  /*112c0*/  LOP3.LUT R76, R76, R119, RZ, 0xc0, !PT ;  /* 0x000000774c4c7212 */ /* 0x000fe400078ec0ff */
[----:B------:R-:W-:Y:S01]  /*112d0*/  LOP3.LUT R78, R78, R118, RZ, 0xc0, !PT ;  /* 0x000000764e4e7212 */ /* 0x000fe200078ec0ff */
[-C--:B--2---:R-:W-:Y:S01]  /*112e0*/  HMMA.16816.F32.BF16 R4, R72, R84.reuse, R4 ;  /* 0x000000544804723c */ /* 0x084fe20000041804 */
[----:B------:R-:W-:Y:S02]  /*112f0*/  LOP3.LUT R77, R77, R117, RZ, 0xc0, !PT ;  /* 0x000000754d4d7212 */ /* 0x000fe400078ec0ff */
[----:B------:R-:W-:Y:S02]  /*11300*/  LOP3.LUT R79, R79, R0, RZ, 0xc0, !PT ;  /* 0x000000004f4f7212 */ /* 0x000fe400078ec0ff */
[----:B------:R-:W-:Y:S02]  /*11310*/  @!P5 PRMT R89, R244, 0x5410, RZ ;  /* 0x00005410f459d816 */ /* 0x000fe400000000ff */
[----:B------:R-:W-:Y:S02]  /*11320*/  @!P6 PRMT R88, R241, 0x5410, RZ ;  /* 0x00005410f158e816 */ /* 0x000fe400000000ff */
[----:B------:R-:W-:Y:S01]  /*11330*/  LOP3.LUT R103, R126, 0xffff, RZ, 0xc0, !PT ;  /* 0x0000ffff7e677812 */ /* 0x000fe200078ec0ff */
[C---:B------:R-:W-:Y:S01]  /*11340*/  HMMA.16816.F32.BF16 R8, R76.reuse, R84, R8 ;  /* 0x000000544c08723c */ /* 0x040fe20000041808 */
[----:B------:R-:W-:Y:S01]  /*11350*/  STG.E.U16 [R188.64+0x50], R89 ;  /* 0x00005059bc007986 */ /* 0x000fe2000c101510 */
[----:B------:R-:W-:Y:S02]  /*11360*/  SHF.R.U32.HI R107, RZ, 0x10, R126 ;  /* 0x00000010ff6b7819 */ /* 0x000fe4000001167e */
[-C--:B------:R-:W-:Y:S01]  /*11370*/  ISETP.GE.U32.AND P6, PT, R217, R132.reuse, PT ;  /* 0x00000084d900720c */ /* 0x080fe20003fc6070 */
[----:B------:R-:W-:Y:S01]  /*11380*/  STG.E.U16 [R188.64+0x52], R88 ;  /* 0x00005258bc007986 */ /* 0x000fe2000c101510 */
[----:B------:R-:W-:Y:S02]  /*11390*/  LOP3.LUT R92, R105, UR8, R106, 0x96, !PT ;  /* 0x00000008695c7c12 */ /* 0x000fe4000f8e966a */
[-C--:B------:R-:W-:Y:S01]  /*113a0*/  HMMA.16816.F32.BF16 R12, R76, R86.reuse, R12 ;  /* 0x000000564c0c723c */ /* 0x080fe2000004180c */
[----:B------:R-:W-:Y:S01]  /*113b0*/  STG.E.U16 [R168.64+0x60], R165 ;  /* 0x000060a5a8007986 */ /* 0x000fe2000c101510 */
[----:B------:R-:W-:Y:S02]  /*113c0*/  ISETP.GE.U32.AND P5, PT, R217, R132, PT ;  /* 0x00000084d900720c */ /* 0x000fe40003fa6070 */
[----:B------:R-:W-:Y:S01]  /*113d0*/  LOP3.LUT R91, R113, UR8, R130, 0x96, !PT ;  /* 0x00000008715b7c12 */ /* 0x000fe2000f8e9682 */
[----:B------:R-:W-:Y:S01]  /*113e0*/  STG.E.U16 [R168.64+0x62], R164 ;  /* 0x000062a4a8007986 */ /* 0x000fe2000c101510 */
[----:B------:R-:W-:Y:S01]  /*113f0*/  SHF.R.U32.HI R0, RZ, 0x18, R128 ;  /* 0x00000018ff007819 */ /* 0x000fe20000011680 */
[----:B------:R-:W-:Y:S01]  /*11400*/  IMAD.WIDE.U32 R92, R92, -0x2daee0ad, RZ ;  /* 0xd2511f535c5c7825 */ /* 0x000fe200078e00ff */
[C---:B------:R-:W-:Y:S01]  /*11410*/  HMMA.16816.F32.BF16 R16, R72.reuse, R86, R16 ;  /* 0x000000564810723c */ /* 0x040fe20000041810 */
[----:B------:R-:W2:Y:S01]  /*11420*/  LDSM.16.MT88.4 R84, [R174+0x7000] ;  /* 0x00700000ae54783b */ /* 0x000ea20000004200 */
[----:B------:R-:W-:Y:S02]  /*11430*/  ISETP.GE.U32.AND P2, PT, R217, R0, PT ;  /* 0x00000000d900720c */ /* 0x000fe40003f46070 */
[----:B------:R-:W-:Y:S02]  /*11440*/  LOP3.LUT R0, R126, 0xff, RZ, 0xc0, !PT ;  /* 0x000000ff7e007812 */ /* 0x000fe400078ec0ff */
[----:B------:R-:W-:Y:S01]  /*11450*/  PRMT R90, R149, 0x5410, R148 ;  /* 0x00005410955a7816 */ /* 0x000fe20000000094 */
[----:B------:R-:W-:Y:S01]  /*11460*/  @!P5 HFMA2.BF16_V2 R242, -RZ.H0_H0, RZ.H0_H0, -R149.H0_H0 ;  /* 0x200000fffff2d231 */ /* 0x000fe20000340995 */
[-C--:B----4-:R-:W-:Y:S01]  /*11470*/  HMMA.16816.F32.BF16 R20, R72, R80.reuse, R20 ;  /* 0x000000504814723c */ /* 0x090fe20000041814 */
[----:B------:R-:W-:Y:S02]  /*11480*/  @!P3 PRMT R148, R243, 0x5410, RZ ;  /* 0x00005410f394b816 */ /* 0x000fe400000000ff */
[C---:B------:R-:W-:Y:S02]  /*11490*/  ISETP.GE.U32.AND P5, PT, R217.reuse, R0, PT ;  /* 0x00000000d900720c */ /* 0x040fe40003fa6070 */
[----:B------:R-:W-:Y:S01]  /*114a0*/  @!P6 PRMT R149, R242, 0x5410, RZ ;  /* 0x00005410f295e816 */ /* 0x000fe200000000ff */
[----:B------:R-:W-:Y:S01]  /*114b0*/  STG.E.U16 [R170.64+0x62], R148 ;  /* 0x00006294aa007986 */ /* 0x000fe2000c101510 */
[----:B------:R-:W-:Y:S01]  /*114c0*/  ISETP.GE.U32.AND P6, PT, R217, R2, PT ;  /* 0x00000002d900720c */ /* 0x000fe20003fc6070 */
[C---:B------:R-:W-:Y:S01]  /*114d0*/  HMMA.16816.F32.BF16 R24, R76.reuse, R80, R24 ;  /* 0x000000504c18723c */ /* 0x040fe20000041818 */
[----:B------:R-:W-:Y:S01]  /*114e0*/  LOP3.LUT R2, R93, UR31, R108, 0x96, !PT ;  /* 0x0000001f5d027c12 */ /* 0x000fe2000f8e966c */
[----:B------:R-:W-:Y:S02]  /*114f0*/  STG.E.U16 [R170.64+0x60], R149 ;  /* 0x00006095aa007986 */ /* 0x000fe4000c101510 */
[C---:B------:R-:W-:Y:S02]  /*11500*/  LOP3.LUT R71, R92.reuse, 0xffff, RZ, 0xc0, !PT ;  /* 0x0000ffff5c477812 */ /* 0x040fe400078ec0ff */
[----:B------:R-:W-:Y:S01]  /*11510*/  LDSM.16.MT88.4 R108, [R176+0x7800] ;  /* 0x00780000b06c783b */ /* 0x000fe20000004200 */
[----:B------:R-:W-:Y:S01]  /*11520*/  IMAD.WIDE.U32 R80, R91, -0x2daee0ad, RZ ;  /* 0xd2511f535b507825 */ /* 0x000fe200078e00ff */
[-C--:B------:R-:W-:Y:S01]  /*11530*/  HMMA.16816.F32.BF16 R28, R76, R82.reuse, R28 ;  /* 0x000000524c1c723c */ /* 0x080fe2000004181c */
[----:B------:R-:W-:Y:S03]  /*11540*/  LOP3.LUT R91, R92, 0xff, RZ, 0xc0, !PT ;  /* 0x000000ff5c5b7812 */ /* 0x000fe600078ec0ff */
[----:B------:R-:W-:Y:S01]  /*11550*/  LOP3.LUT R0, R81, UR31, R124, 0x96, !PT ;  /* 0x0000001f51007c12 */ /* 0x000fe2000f8e967c */
[----:B------:R-:W-:Y:S01]  /*11560*/  @!P5 HFMA2.BF16_V2 R236, -RZ.H0_H0, RZ.H0_H0, -R144.H0_H0 ;  /* 0x200000ffffecd231 */ /* 0x000fe20000340990 */
[--C-:B------:R-:W-:Y:S01]  /*11570*/  SHF.R.U32.HI R104, RZ, 0x10, R80.reuse ;  /* 0x00000010ff687819 */ /* 0x100fe20000011650 */
[----:B------:R-:W-:Y:S01]  /*11580*/  LDSM.16.MT88.4 R124, [R173+0x7800] ;  /* 0x00780000ad7c783b */ /* 0x000fe20000004200 */
[C---:B------:R-:W-:Y:S01]  /*11590*/  HMMA.16816.F32.BF16 R32, R72.reuse, R82, R32 ;  /* 0x000000524820723c */ /* 0x040fe20000041820 */
[C---:B------:R-:W-:Y:S03]  /*115a0*/  LOP3.LUT R106, R80.reuse, 0xff, RZ, 0xc0, !PT ;  /* 0x000000ff506a7812 */ /* 0x040fe600078ec0ff */
[----:B------:R-:W-:Y:S02]  /*115b0*/  SHF.R.U32.HI R105, RZ, 0x18, R80 ;  /* 0x00000018ff697819 */ /* 0x000fe40000011650 */
[--C-:B------:R-:W-:Y:S01]  /*115c0*/  SHF.R.U32.HI R93, RZ, 0x10, R92.reuse ;  /* 0x00000010ff5d7819 */ /* 0x100fe2000001165c */
[----:B------:R-:W-:Y:S01]  /*115d0*/  STG.E.U16 [R190.64+0x5e], R161 ;  /* 0x00005ea1be007986 */ /* 0x000fe2000c101510 */
[----:B------:R-:W-:Y:S01]  /*115e0*/  SHF.R.U32.HI R96, RZ, 0x18, R92 ;  /* 0x00000018ff607819 */ /* 0x000fe2000001165c */
[-C--:B--2---:R-:W-:Y:S02]  /*115f0*/  HMMA.16816.F32.BF16 R36, R72, R84.reuse, R36 ;  /* 0x000000544824723c */ /* 0x084fe40000041824 */
[----:B------:R-:W-:Y:S01]  /*11600*/  STG.E.U16 [R190.64+0x60], R156 ;  /* 0x0000609cbe007986 */ /* 0x000fe2000c101510 */
[----:B------:R-:W-:Y:S02]  /*11610*/  LOP3.LUT R92, R80, 0xffff, RZ, 0xc0, !PT ;  /* 0x0000ffff505c7812 */ /* 0x000fe400078ec0ff */
[----:B---3--:R-:W-:Y:S01]  /*11620*/  F2FP.BF16.PACK_AB R146, R193, R194 ;  /* 0x000000c2c192723e */ /* 0x008fe200000010ff */
[----:B------:R-:W2:Y:S01]  /*11630*/  LDSM.16.MT88.4 R80, [R175+0x7000] ;  /* 0x00700000af50783b */ /* 0x000ea20000004200 */
[----:B------:R-:W-:Y:S01]  /*11640*/  SHF.R.U32.HI R71, RZ, 0x8, R71 ;  /* 0x00000008ff477819 */ /* 0x000fe20000011647 */
[C---:B------:R-:W-:Y:S01]  /*11650*/  HMMA.16816.F32.BF16 R40, R76.reuse, R84, R40 ;  /* 0x000000544c28723c */ /* 0x040fe20000041828 */
[----:B------:R-:W-:Y:S03]  /*11660*/  PRMT R145, R146, 0x7632, R145 ;  /* 0x0000763292917816 */ /* 0x000fe60000000091 */
[----:B------:R-:W-:Y:S01]  /*11670*/  @!P4 HFMA2.BF16_V2 R238, -RZ.H0_H0, RZ.H0_H0, -R146.H0_H0 ;  /* 0x200000ffffeec231 */ /* 0x000fe20000340992 */
[----:B------:R-:W-:Y:S01]  /*11680*/  PRMT R142, R91, 0x5410, R71 ;  /* 0x000054105b8e7816 */ /* 0x000fe20000000047 */
[----:B------:R-:W-:Y:S01]  /*11690*/  @!P0 HFMA2.BF16_V2 R237, -RZ.H0_H0, RZ.H0_H0, -R145.H0_H0 ;  /* 0x200000ffffed8231 */ /* 0x000fe20000340991 */
[----:B------:R-:W-:Y:S01]  /*116a0*/  LOP3.LUT R85, R2, 0xffff, RZ, 0xc0, !PT ;  /* 0x0000ffff02557812 */ /* 0x000fe200078ec0ff */
[-C--:B------:R-:W-:Y:S01]  /*116b0*/  HMMA.16816.F32.BF16 R44, R76, R86.reuse, R44 ;  /* 0x000000564c2c723c */ /* 0x080fe2000004182c */
[----:B------:R-:W-:Y:S03]  /*116c0*/  LOP3.LUT R84, R0, 0xffff, RZ, 0xc0, !PT ;  /* 0x0000ffff00547812 */ /* 0x000fe600078ec0ff */
[----:B------:R-:W-:Y:S01]  /*116d0*/  SHF.R.U32.HI R91, RZ, 0x8, R103 ;  /* 0x00000008ff5b7819 */ /* 0x000fe20000011667 */
[--C-:B------:R-:W-:Y:S01]  /*116e0*/  HSET2.LE.AND R142, R142, R129.reuse, PT ;  /* 0x000000818e8e7233 */ /* 0x100fe20003803000 */
[----:B------:R-:W-:Y:S02]  /*116f0*/  SHF.R.U32.HI R103, RZ, 0x18, R0 ;  /* 0x00000018ff677819 */ /* 0x000fe40000011600 */
[C---:B------:R-:W-:Y:S01]  /*11700*/  HMMA.16816.F32.BF16 R48, R72.reuse, R86, R48 ;  /* 0x000000564830723c */ /* 0x040fe20000041830 */
[----:B------:R-:W-:Y:S03]  /*11710*/  LOP3.LUT R71, R93, 0xff, RZ, 0xc0, !PT ;  /* 0x000000ff5d477812 */ /* 0x000fe600078ec0ff */
[----:B------:R-:W-:Y:S02]  /*11720*/  SHF.R.U32.HI R93, RZ, 0x8, R92 ;  /* 0x00000008ff5d7819 */ /* 0x000fe4000001165c */
[----:B------:R-:W-:Y:S02]  /*11730*/  PRMT R143, R71, 0x5410, R96 ;  /* 0x00005410478f7816 */ /* 0x000fe40000000060 */
[----:B------:R-:W-:Y:S04]  /*11740*/  LOP3.LUT R71, R91, 0xffff, RZ, 0xc0, !PT ;  /* 0x0000ffff5b477812 */ /* 0x000fe800078ec0ff */
[----:B------:R-:W-:Y:S01]  /*11750*/  LOP3.LUT R92, R104, 0xff, RZ, 0xc0, !PT ;  /* 0x000000ff685c7812 */ /* 0x000fe200078ec0ff */
[----:B------:R-:W-:Y:S01]  /*11760*/  HSET2.LE.AND R143, R143, R129, PT ;  /* 0x000000818f8f7233 */ /* 0x000fe20003803000 */
[----:B------:R-:W-:Y:S02]  /*11770*/  ISETP.GE.U32.AND P3, PT, R217, R71, PT ;  /* 0x00000047d900720c */ /* 0x000fe40003f66070 */
[----:B------:R-:W-:Y:S01]  /*11780*/  PRMT R105, R92, 0x5410, R105 ;  /* 0x000054105c697816 */ /* 0x000fe20000000069 */
[----:B------:R-:W3:Y:S01]  /*11790*/  MUFU.EX2 R71, R224 ;  /* 0x000000e000477308 */ /* 0x000ee20000000800 */
[--C-:B------:R-:W-:Y:S02]  /*117a0*/  SHF.R.U32.HI R92, RZ, 0x10, R2.reuse ;  /* 0x00000010ff5c7819 */ /* 0x100fe40000011602 */
[----:B------:R-:W-:Y:S01]  /*117b0*/  LOP3.LUT R96, R2, 0xff, RZ, 0xc0, !PT ;  /* 0x000000ff02607812 */ /* 0x000fe200078ec0ff */
[-C--:B--2---:R-:W-:Y:S01]  /*117c0*/  HMMA.16816.F32.BF16 R52, R72, R80.reuse, R52 ;  /* 0x000000504834723c */ /* 0x084fe20000041834 */
[----:B------:R-:W-:Y:S02]  /*117d0*/  SHF.R.U32.HI R104, RZ, 0x18, R2 ;  /* 0x00000018ff687819 */ /* 0x000fe40000011602 */
[----:B------:R-:W-:Y:S02]  /*117e0*/  SHF.R.U32.HI R2, RZ, 0x8, R85 ;  /* 0x00000008ff027819 */ /* 0x000fe40000011655 */
[----:B------:R-:W-:Y:S01]  /*117f0*/  LOP3.LUT R85, R92, 0xff, RZ, 0xc0, !PT ;  /* 0x000000ff5c557812 */ /* 0x000fe200078ec0ff */
[----:B------:R-:W-:Y:S01]  /*11800*/  @!P3 HFMA2.BF16_V2 R235, -RZ.H0_H0, RZ.H0_H0, -R147.H0_H0 ;  /* 0x200000ffffebb231 */ /* 0x000fe20000340993 */
[----:B------:R-:W-:Y:S01]  /*11810*/  SHF.R.U32.HI R91, RZ, 0x10, R0 ;  /* 0x00000010ff5b7819 */ /* 0x000fe20000011600 */
[C---:B------:R-:W-:Y:S01]  /*11820*/  HMMA.16816.F32.BF16 R56, R76.reuse, R80, R56 ;  /* 0x000000504c38723c */ /* 0x040fe20000041838 */
[----:B------:R-:W-:Y:S03]  /*11830*/  PRMT R106, R106, 0x5410, R93 ;  /* 0x000054106a6a7816 */ /* 0x000fe6000000005d */
[----:B------:R-:W-:Y:S02]  /*11840*/  LOP3.LUT R93, R0, 0xff, RZ, 0xc0, !PT ;  /* 0x000000ff005d7812 */ /* 0x000fe400078ec0ff */
[----:B------:R-:W-:Y:S02]  /*11850*/  SHF.R.U32.HI R0, RZ, 0x8, R84 ;  /* 0x00000008ff007819 */ /* 0x000fe40000011654 */
[-C--:B------:R-:W-:Y:S01]  /*11860*/  HMMA.16816.F32.BF16 R60, R76, R82.reuse, R60 ;  /* 0x000000524c3c723c */ /* 0x080fe2000004183c */
[----:B------:R-:W-:Y:S01]  /*11870*/  PRMT R96, R96, 0x5410, R2 ;  /* 0x0000541060607816 */ /* 0x000fe20000000002 */
[----:B------:R-:W-:Y:S02]  /*11880*/  LDSM.16.MT88.4 R76, [R175+0x7800] ;  /* 0x00780000af4c783b */ /* 0x000fe40000004200 */
[----:B------:R-:W-:Y:S01]  /*11890*/  PRMT R85, R85, 0x5410, R104 ;  /* 0x0000541055557816 */ /* 0x000fe20000000068 */
[----:B---3--:R-:W-:Y:S01]  /*118a0*/  FADD.FTZ R197, R71, R197 ;  /* 0x000000c547c57221 */ /* 0x008fe20000010000 */
[--C-:B------:R-:W-:Y:S01]  /*118b0*/  PRMT R93, R93, 0x5410, R0.reuse ;  /* 0x000054105d5d7816 */ /* 0x100fe20000000000 */
[--C-:B------:R-:W-:Y:S01]  /*118c0*/  HSET2.LE.AND R140, R96, R129.reuse, PT ;  /* 0x00000081608c7233 */ /* 0x100fe20003803000 */
[----:B------:R-:W-:Y:S01]  /*118d0*/  HMMA.16816.F32.BF16 R64, R72, R82, R64 ;  /* 0x000000524840723c */ /* 0x000fe20000041840 */
[----:B------:R-:W-:Y:S03]  /*118e0*/  LOP3.LUT R84, R91, 0xff, RZ, 0xc0, !PT ;  /* 0x000000ff5b547812 */ /* 0x000fe600078ec0ff */
[--C-:B------:R-:W-:Y:S01]  /*118f0*/  HSET2.LE.AND R141, R85, R129.reuse, PT ;  /* 0x00000081558d7233 */ /* 0x100fe20003803000 */
[----:B------:R-:W-:Y:S01]  /*11900*/  F2FP.BF16.PACK_AB R2, R167, R71 ;  /* 0x00000047a702723e */ /* 0x000fe200000010ff */
[--C-:B------:R-:W-:Y:S01]  /*11910*/  HSET2.LE.AND R80, R93, R129.reuse, PT ;  /* 0x000000815d507233 */ /* 0x100fe20003803000 */
[----:B------:R-:W-:Y:S01]  /*11920*/  PRMT R71, R146, 0x5410, R145 ;  /* 0x0000541092477816 */ /* 0x000fe20000000091 */
[--C-:B------:R-:W-:Y:S01]  /*11930*/  HSET2.LE.AND R82, R106, R129.reuse, PT ;  /* 0x000000816a527233 */ /* 0x100fe20003803000 */
[----:B------:R-:W-:Y:S01]  /*11940*/  PRMT R84, R84, 0x5410, R103 ;  /* 0x0000541054547816 */ /* 0x000fe20000000067 */
[----:B------:R-:W2:Y:S02]  /*11950*/  LDSM.16.MT88.4 R92, [R174+0x7800] ;  /* 0x00780000ae5c783b */ /* 0x000ea40000004200 */
[----:B------:R-:W-:Y:S01]  /*11960*/  PRMT R0, R2, 0x7632, R0 ;  /* 0x0000763202007816 */ /* 0x000fe20000000000 */
[--C-:B------:R-:W-:Y:S01]  /*11970*/  HSET2.LE.AND R83, R105, R129.reuse, PT ;  /* 0x0000008169537233 */ /* 0x100fe20003803000 */
[----:B------:R-:W-:Y:S01]  /*11980*/  PRMT R72, R144, 0x5410, R147 ;  /* 0x0000541090487816 */ /* 0x000fe20000000093 */
[----:B------:R-:W-:Y:S01]  /*11990*/  HSET2.LE.AND R81, R84, R129, PT ;  /* 0x0000008154517233 */ /* 0x000fe20003803000 */
[----:B------:R-:W-:Y:S01]  /*119a0*/  LOP3.LUT R143, R143, R71, RZ, 0xc0, !PT ;  /* 0x000000478f8f7212 */ /* 0x000fe200078ec0ff */
[----:B------:R-:W-:Y:S01]  /*119b0*/  @!P2 HFMA2.BF16_V2 R239, -RZ.H0_H0, RZ.H0_H0, -R0.H0_H0 ;  /* 0x200000ffffefa231 */ /* 0x000fe20000340900 */
[----:B------:R-:W-:Y:S01]  /*119c0*/  LOP3.LUT R142, R142, R120, RZ, 0xc0, !PT ;  /* 0x000000788e8e7212 */ /* 0x000fe200078ec0ff */
[----:B------:R-:W-:Y:S01]  /*119d0*/  @!P6 HFMA2.BF16_V2 R240, -RZ.H0_H0, RZ.H0_H0, -R2.H0_H0 ;  /* 0x200000fffff0e231 */ /* 0x000fe20000340902 */
[----:B------:R-:W-:Y:S02]  /*119e0*/  LOP3.LUT R140, R140, R122, RZ, 0xc0, !PT ;  /* 0x0000007a8c8c7212 */ /* 0x000fe400078ec0ff */
[----:B------:R-:W-:Y:S02]  /*119f0*/  LOP3.LUT R141, R141, R90, RZ, 0xc0, !PT ;  /* 0x0000005a8d8d7212 */ /* 0x000fe400078ec0ff */
[----:B------:R-:W-:Y:S02]  /*11a00*/  F2FP.BF16.PACK_AB R71, R150, R151 ;  /* 0x000000979647723e */ /* 0x000fe400000010ff */
[----:B------:R-:W-:Y:S02]  /*11a10*/  LOP3.LUT R82, R82, R72, RZ, 0xc0, !PT ;  /* 0x0000004852527212 */ /* 0x000fe400078ec0ff */
[----:B------:R-:W-:Y:S01]  /*11a20*/  PRMT R72, R2, 0x5410, R0 ;  /* 0x0000541002487816 */ /* 0x000fe20000000000 */
[-C--:B------:R-:W-:Y:S01]  /*11a30*/  HMMA.16816.F32.BF16 R136, R140, R124.reuse, R4 ;  /* 0x0000007c8c88723c */ /* 0x080fe20000041804 */
[----:B------:R-:W-:Y:S02]  /*11a40*/  LOP3.LUT R83, R83, R71, RZ, 0xc0, !PT ;  /* 0x0000004753537212 */ /* 0x000fe400078ec0ff */
[----:B------:R-:W-:Y:S02]  /*11a50*/  LOP3.LUT R80, R80, R121, RZ, 0xc0, !PT ;  /* 0x0000007950507212 */ /* 0x000fe400078ec0ff */
[----:B------:R-:W-:Y:S01]  /*11a60*/  LOP3.LUT R81, R81, R72, RZ, 0xc0, !PT ;  /* 0x0000004851517212 */ /* 0x000fe200078ec0ff */
[----:B------:R-:W-:Y:S01]  /*11a70*/  IMAD.MOV.U32 R72, RZ, RZ, R3 ;  /* 0x000000ffff487224 */ /* 0x000fe200078e0003 */
[----:B------:R-:W-:Y:S01]  /*11a80*/  @!P2 PRMT R0, R239, 0x5410, RZ ;  /* 0x00005410ef00a816 */ /* 0x000fe200000000ff */
[----:B------:R-:W-:Y:S01]  /*11a90*/  FADD.FTZ R5, R199, R206 ;  /* 0x000000cec7057221 */ /* 0x000fe20000010000 */
[----:B------:R-:W-:Y:S02]  /*11aa0*/  @!P6 PRMT R2, R240, 0x5410, RZ ;  /* 0x00005410f002e816 */ /* 0x000fe400000000ff */
[----:B------:R-:W-:Y:S01]  /*11ab0*/  ISETP.GE.U32.AND P2, PT, R217, R198, PT ;  /* 0x000000c6d900720c */ /* 0x000fe20003f46070 */
[C---:B------:R-:W-:Y:S01]  /*11ac0*/  HMMA.16816.F32.BF16 R132, R80.reuse, R124, R8 ;  /* 0x0000007c5084723c */ /* 0x040fe20000041808 */
[----:B------:R3:W-:Y:S01]  /*11ad0*/  STG.E.U16 [R188.64+0x62], R0 ;  /* 0x00006200bc007986 */ /* 0x0007e2000c101510 */
[----:B------:R-:W-:Y:S02]  /*11ae0*/  @!P4 PRMT R146, R238, 0x5410, RZ ;  /* 0x00005410ee92c816 */ /* 0x000fe400000000ff */
[----:B------:R-:W-:Y:S01]  /*11af0*/  @!P0 PRMT R145, R237, 0x5410, RZ ;  /* 0x00005410ed918816 */ /* 0x000fe200000000ff */
[----:B------:R4:W-:Y:S01]  /*11b00*/  STG.E.U16 [R188.64+0x60], R2 ;  /* 0x00006002bc007986 */ /* 0x0009e2000c101510 */
[----:B------:R-:W-:Y:S02]  /*11b10*/  @!P5 PRMT R144, R236, 0x5410, RZ ;  /* 0x00005410ec90d816 */ /* 0x000fe400000000ff */
[-C--:B------:R-:W-:Y:S01]  /*11b20*/  HMMA.16816.F32.BF16 R128, R80, R126.reuse, R12 ;  /* 0x0000007e5080723c */ /* 0x080fe2000004180c */
[----:B------:R-:W-:Y:S03]  /*11b30*/  STG.E.U16 [R168.64+0x70], R160 ;  /* 0x000070a0a8007986 */ /* 0x000fe6000c101510 */
[----:B------:R-:W-:Y:S01]  /*11b40*/  @!P3 PRMT R147, R235, 0x5410, RZ ;  /* 0x00005410eb93b816 */ /* 0x000fe200000000ff */
[----:B------:R-:W-:Y:S01]  /*11b50*/  STG.E.U16 [R168.64+0x72], R166 ;  /* 0x000072a6a8007986 */ /* 0x000fe2000c101510 */
[----:B------:R-:W-:Y:S01]  /*11b60*/  LOP3.LUT R4, R107, 0xff, RZ, 0xc0, !PT ;  /* 0x000000ff6b047812 */ /* 0x000fe200078ec0ff */
[--C-:B------:R-:W-:Y:S01]  /*11b70*/  @!P2 HFMA2.BF16_V2 R229, -RZ.H0_H0, RZ.H0_H0, -R71.reuse.H1_H1 ;  /* 0x200000ffffe5a231 */ /* 0x100fe20000360947 */
[C---:B------:R-:W-:Y:S01]  /*11b80*/  HMMA.16816.F32.BF16 R124, R140.reuse, R126, R16 ;  /* 0x0000007e8c7c723c */ /* 0x040fe20000041810 */
[----:B------:R-:W-:Y:S01]  /*11b90*/  STG.E.U16 [R170.64+0x70], R146 ;  /* 0x00007092aa007986 */ /* 0x000fe2000c101510 */
[----:B------:R-:W-:Y:S02]  /*11ba0*/  ISETP.GE.U32.AND P6, PT, R217, R4, PT ;  /* 0x00000004d900720c */ /* 0x000fe40003fc6070 */
[----:B------:R-:W-:Y:S01]  /*11bb0*/  @P2 PRMT R4, R71, 0x7632, R4 ;  /* 0x0000763247042816 */ /* 0x000fe20000000004 */
[----:B------:R-:W-:Y:S01]  /*11bc0*/  STG.E.U16 [R170.64+0x72], R145 ;  /* 0x00007291aa007986 */ /* 0x000fe2000c101510 */
[----:B------:R-:W-:Y:S02]  /*11bd0*/  @!P2 PRMT R4, R229, 0x5410, RZ ;  /* 0x00005410e504a816 */ /* 0x000fe400000000ff */
[-C--:B------:R-:W-:Y:S01]  /*11be0*/  HMMA.16816.F32.BF16 R120, R140, R108.reuse, R20 ;  /* 0x0000006c8c78723c */ /* 0x080fe20000041814 */
[----:B------:R-:W-:Y:S03]  /*11bf0*/  STG.E.U16 [R190.64+0x6e], R144 ;  /* 0x00006e90be007986 */ /* 0x000fe6000c101510 */
[----:B------:R-:W-:Y:S01]  /*11c00*/  IADD3 R74, P0, R168, -0x80, RZ ;  /* 0xffffff80a84a7810 */ /* 0x000fe20007f1e0ff */
[----:B------:R-:W-:Y:S01]  /*11c10*/  STG.E.U16 [R190.64+0x70], R147 ;  /* 0x00007093be007986 */ /* 0x000fe2000c101510 */
[----:B---3--:R-:W-:Y:S01]  /*11c20*/  FADD.FTZ R0, R167, R197 ;  /* 0x000000c5a7007221 */ /* 0x008fe20000010000 */
[----:B------:R-:W-:Y:S01]  /*11c30*/  @!P6 HFMA2.BF16_V2 R234, -RZ.H0_H0, RZ.H0_H0, -R71.H0_H0 ;  /* 0x200000ffffeae231 */ /* 0x000fe20000340947 */
[C---:B------:R-:W-:Y:S01]  /*11c40*/  HMMA.16816.F32.BF16 R116, R80.reuse, R108, R24 ;  /* 0x0000006c5074723c */ /* 0x040fe20000041818 */
[----:B------:R3:W-:Y:S03]  /*11c50*/  STG.E.U16 [R188.64+0x72], R4 ;  /* 0x00007204bc007986 */ /* 0x0007e6000c101510 */
[----:B------:R-:W-:Y:S01]  /*11c60*/  @!P6 PRMT R71, R234, 0x5410, RZ ;  /* 0x00005410ea47e816 */ /* 0x000fe200000000ff */
[----:B----4-:R-:W-:Y:S01]  /*11c70*/  FADD.FTZ R2, R196, R203 ;  /* 0x000000cbc4027221 */ /* 0x010fe20000010000 */
[----:B------:R-:W-:Y:S01]  /*11c80*/  IADD3.X R73, R169, -0x1, RZ, P0, !PT ;  /* 0xffffffffa9497810 */ /* 0x000fe200007fe4ff */
[----:B------:R-:W-:Y:S01]  /*11c90*/  FADD.FTZ R151, R151, R0 ;  /* 0x0000000097977221 */ /* 0x000fe20000010000 */
[-C--:B------:R-:W-:Y:S01]  /*11ca0*/  HMMA.16816.F32.BF16 R112, R80, R110.reuse, R28 ;  /* 0x0000006e5070723c */ /* 0x080fe2000004181c */
[----:B------:R4:W-:Y:S01]  /*11cb0*/  STG.E.U16 [R188.64+0x70], R71 ;  /* 0x00007047bc007986 */ /* 0x0009e2000c101510 */
[----:B------:R-:W-:Y:S01]  /*11cc0*/  ISETP.LT.AND P0, PT, RZ, UR33, PT ;  /* 0x00000021ff007c0c */ /* 0x000fe2000bf01270 */
[----:B------:R-:W-:Y:S01]  /*11cd0*/  UIADD3 UR33, UR33, -0x1, URZ ;  /* 0xffffffff21217890 */ /* 0x000fe2000fffe03f */
[----:B------:R-:W-:Y:S02]  /*11ce0*/  FADD.FTZ R222, R150, R151 ;  /* 0x0000009796de7221 */ /* 0x000fe40000010000 */
[----:B------:R-:W-:Y:S02]  /*11cf0*/  IMAD.MOV.U32 R0, RZ, RZ, R69 ;  /* 0x000000ffff007224 */ /* 0x000fe400078e0045 */
[C---:B------:R-:W-:Y:S08]  /*11d00*/  HMMA.16816.F32.BF16 R108, R140.reuse, R110, R32 ;  /* 0x0000006e8c6c723c */ /* 0x040ff00000041820 */
[-C--:B--2---:R-:W-:Y:S01]  /*11d10*/  HMMA.16816.F32.BF16 R104, R140, R92.reuse, R36 ;  /* 0x0000005c8c68723c */ /* 0x084fe20000041824 */
[----:B---3--:R-:W-:Y:S07]  /*11d20*/  FADD.FTZ R4, R194, R202 ;  /* 0x000000cac2047221 */ /* 0x008fee0000010000 */
[C---:B------:R-:W-:Y:S01]  /*11d30*/  HMMA.16816.F32.BF16 R100, R80.reuse, R92, R40 ;  /* 0x0000005c5064723c */ /* 0x040fe20000041828 */
[----:B------:R-:W-:Y:S03]  /*11d40*/  FADD.FTZ R216, R193, R4 ;  /* 0x00000004c1d87221 */ /* 0x000fe60000010000 */
[----:B----4-:R-:W-:Y:S02]  /*11d50*/  FADD.FTZ R189, R201, R5 ;  /* 0x00000005c9bd7221 */ /* 0x010fe40000010000 */
[----:B------:R-:W-:Y:S02]  /*11d60*/  FADD.FTZ R188, R195, R2 ;  /* 0x00000002c3bc7221 */ /* 0x000fe40000010000 */
[-C--:B------:R-:W-:Y:S01]  /*11d70*/  HMMA.16816.F32.BF16 R96, R80, R94.reuse, R44 ;  /* 0x0000005e5060723c */ /* 0x080fe2000004182c */
[----:B------:R-:W-:Y:S03]  /*11d80*/  IMAD.MOV.U32 R2, RZ, RZ, R70 ;  /* 0x000000ffff027224 */ /* 0x000fe600078e0046 */
[----:B------:R-:W-:Y:S04]  /*11d90*/  IMAD.MOV.U32 R71, RZ, RZ, R68 ;  /* 0x000000ffff477224 */ /* 0x000fe800078e0044 */
[C---:B------:R-:W-:Y:S08]  /*11da0*/  HMMA.16816.F32.BF16 R92, R140.reuse, R94, R48 ;  /* 0x0000005e8c5c723c */ /* 0x040ff00000041830 */
[-C--:B------:R-:W-:Y:S08]  /*11db0*/  HMMA.16816.F32.BF16 R88, R140, R76.reuse, R52 ;  /* 0x0000004c8c58723c */ /* 0x080ff00000041834 */
[C---:B------:R-:W-:Y:S08]  /*11dc0*/  HMMA.16816.F32.BF16 R84, R80.reuse, R76, R56 ;  /* 0x0000004c5054723c */ /* 0x040ff00000041838 */
[-C--:B------:R-:W-:Y:S08]  /*11dd0*/  HMMA.16816.F32.BF16 R80, R80, R78.reuse, R60 ;  /* 0x0000004e5050723c */ /* 0x080ff0000004183c */
[----:B------:R-:W-:Y:S01]  /*11de0*/  HMMA.16816.F32.BF16 R76, R140, R78, R64 ;  /* 0x0000004e8c4c723c */ /* 0x000fe20000041840 */
[----:B-1----:R-:W-:-:S07]  /*11df0*/  @P0 BRA `(.L_x_1487) ;  /* 0xffff901000000947 */ /* 0x002fce000383ffff */
.L_x_1486:
[----:B--2---:R-:W1:Y:S01]  /*11e00*/  SHFL.BFLY PT, R0, R189, 0x2, 0x1f ;  /* 0x0c401f00bd007f89 */ /* 0x004e6200000e0000 */
        /* <DEDUP_REMOVED lines=29> */
[----:B------:R-:W3:Y:S01]  /*11fe0*/  SHFL.BFLY PT, R7, R4, 0x1, 0x1f ;  /* 0x0c201f0004077f89 */ /* 0x000ee200000e0000 */
[----:B------:R-:W-:-:S02]  /*11ff0*/  ULDC.U8 UR5, c[0x0][0x328] ;  /* 0x0000ca0000057ab9 */ /* 0x000fc40000000000 */
[-C--:B------:R-:W-:Y:S01]  /*12000*/  LEA.HI R43, R49, R48.reuse, RZ, 0x5 ;  /* 0x00000030312b7211 */ /* 0x080fe200078f28ff */
[----:B------:R-:W-:Y:S02]  /*12010*/  UISETP.NE.AND UP2, UPT, UR5, URZ, UPT ;  /* 0x0000003f0500728c */ /* 0x000fe4000bf45270 */
[----:B------:R-:W-:Y:S01]  /*12020*/  @!UP0 UIADD3 UR7, UR23, UR14, URZ ;  /* 0x0000000e17078290 */ /* 0x000fe2000fffe03f */
[----:B------:R-:W-:Y:S01]  /*12030*/  SHF.R.S32.HI R9, RZ, 0x5, R43 ;  /* 0x00000005ff097819 */ /* 0x000fe2000001142b */
[----:B------:R-:W-:Y:S02]  /*12040*/  UISETP.NE.OR UP3, UPT, UR4, URZ, !UP2 ;  /* 0x0000003f0400728c */ /* 0x000fe4000d765670 */
[----:B------:R-:W-:Y:S01]  /*12050*/  @UP1 ULDC UR15, c[0x0][0x210] ;  /* 0x00008400000f1ab9 */ /* 0x000fe20000000800 */
[----:B-1----:R-:W-:Y:S01]  /*12060*/  FADD.FTZ R39, R0, R8 ;  /* 0x0000000800277221 */ /* 0x002fe20000010000 */
[----:B------:R-:W-:Y:S01]  /*12070*/  ULDC UR5, c[0x0][0x234] ;  /* 0x00008d0000057ab9 */ /* 0x000fe20000000800 */
[----:B------:R-:W1:Y:S01]  /*12080*/  SHFL.BFLY PT, R8, R2, 0x1, 0x1f ;  /* 0x0c201f0002087f89 */ /* 0x000e6200000e0000 */
[----:B------:R-:W-:Y:S01]  /*12090*/  @UP1 UIMAD UR15, UR15, UR8, URZ ;  /* 0x000000080f0f12a4 */ /* 0x000fe2000f8e023f */
[----:B--2---:R-:W-:Y:S01]  /*120a0*/  FADD.FTZ R38, R5, R6 ;  /* 0x0000000605267221 */ /* 0x004fe20000010000 */
[----:B------:R-:W-:Y:S01]  /*120b0*/  LEA.HI R5, R49, R48, RZ, 0x2 ;  /* 0x0000003031057211 */ /* 0x000fe200078f10ff */
[----:B------:R-:W-:Y:S01]  /*120c0*/  @!UP1 USEL UR15, UR8, UR5, !UP2 ;  /* 0x00000005080f9287 */ /* 0x000fe2000d000000 */
[----:B------:R-:W-:Y:S01]  /*120d0*/  FSETP.NE.FTZ.AND P6, PT, R39, RZ, PT ;  /* 0x000000ff2700720b */ /* 0x000fe20003fd5000 */
[----:B------:R-:W-:Y:S01]  /*120e0*/  ULDC UR4, c[0x0][0x1c0] ;  /* 0x0000700000047ab9 */ /* 0x000fe20000000800 */
[----:B------:R-:W-:Y:S01]  /*120f0*/  SHF.R.S32.HI R0, RZ, 0x2, R5 ;  /* 0x00000002ff007819 */ /* 0x000fe20000011405 */
[----:B------:R-:W-:Y:S01]  /*12100*/  @UP1 UMOV UR19, 0x1 ;  /* 0x0000000100131882 */ /* 0x000fe20000000000 */
[----:B------:R-:W-:Y:S01]  /*12110*/  MOV R6, 0x3f800000 ;  /* 0x3f80000000067802 */ /* 0x000fe20000000f00 */
[----:B---3--:R-:W-:Y:S01]  /*12120*/  FADD.FTZ R41, R4, R7 ;  /* 0x0000000704297221 */ /* 0x008fe20000010000 */
[----:B------:R-:W-:Y:S01]  /*12130*/  SHF.R.S32.HI R7, RZ, 0x1f, R5 ;  /* 0x0000001fff077819 */ /* 0x000fe20000011405 */
[----:B------:R-:W-:Y:S01]  /*12140*/  @!UP1 UIMAD UR19, UR15, UR4, URZ ;  /* 0x000000040f1392a4 */ /* 0x000fe2000f8e023f */
[----:B------:R-:W-:Y:S01]  /*12150*/  LOP3.LUT R5, R5, 0x3ffffffc, RZ, 0xc0, !PT ;  /* 0x3ffffffc05057812 */ /* 0x000fe200078ec0ff */
[----:B------:R-:W-:Y:S01]  /*12160*/  @!UP3 UIMAD UR21, UR6, UR8, URZ ;  /* 0x000000080615b2a4 */ /* 0x000fe2000f8e023f */
[----:B------:R-:W-:Y:S01]  /*12170*/  FSETP.NE.FTZ.AND P4, PT, R41, RZ, PT ;  /* 0x000000ff2900720b */ /* 0x000fe20003f95000 */
[----:B------:R-:W-:Y:S01]  /*12180*/  @UP1 ULDC UR20, c[0x0][0x210] ;  /* 0x0000840000141ab9 */ /* 0x000fe20000000800 */
[----:B------:R-:W-:Y:S01]  /*12190*/  IADD3 R5, -R5, R48, RZ ;  /* 0x0000003005057210 */ /* 0x000fe20007ffe1ff */
[----:B------:R-:W2:Y:S01]  /*121a0*/  @P6 MUFU.RCP R6, R39 ;  /* 0x0000002700066308 */ /* 0x000ea20000001000 */
[----:B------:R-:W-:Y:S01]  /*121b0*/  FSETP.NE.FTZ.AND P5, PT, R38, RZ, PT ;  /* 0x000000ff2600720b */ /* 0x000fe20003fb5000 */
[----:B------:R-:W-:Y:S01]  /*121c0*/  UIMAD UR5, UR6, UR19, URZ ;  /* 0x00000013060572a4 */ /* 0x000fe2000f8e023f */
[----:B------:R-:W-:Y:S01]  /*121d0*/  LEA R42, R9, R5, 0x9 ;  /* 0x00000005092a7211 */ /* 0x000fe200078e48ff */
[----:B------:R-:W-:Y:S01]  /*121e0*/  @!UP1 UMOV UR20, 0x1 ;  /* 0x0000000100149882 */ /* 0x000fe20000000000 */
[----:B------:R-:W-:Y:S01]  /*121f0*/  MOV R5, 0x3f800000 ;  /* 0x3f80000000057802 */ /* 0x000fe20000000f00 */
[----:B-1----:R-:W-:Y:S01]  /*12200*/  FADD.FTZ R40, R2, R8 ;  /* 0x0000000802287221 */ /* 0x002fe20000010000 */
[----:B------:R-:W-:Y:S01]  /*12210*/  LEA.HI R7, R7, R0, RZ, 0x3 ;  /* 0x0000000007077211 */ /* 0x000fe200078f18ff */
[----:B------:R-:W-:Y:S01]  /*12220*/  @!UP3 USEL UR21, UR21, UR9, !UP0 ;  /* 0x000000091515b287 */ /* 0x000fe2000c000000 */
[----:B------:R-:W-:Y:S01]  /*12230*/  MOV R2, 0x3f800000 ;  /* 0x3f80000000027802 */ /* 0x000fe20000000f00 */
[----:B------:R-:W-:Y:S01]  /*12240*/  UIMAD UR4, UR11, UR20, URZ ;  /* 0x000000140b0472a4 */ /* 0x000fe2000f8e023f */
[----:B------:R-:W-:Y:S01]  /*12250*/  FSETP.NE.FTZ.AND P3, PT, R40, RZ, PT ;  /* 0x000000ff2800720b */ /* 0x000fe20003f75000 */
[----:B------:R-:W-:Y:S01]  /*12260*/  USEL UR5, UR5, URZ, UP3 ;  /* 0x0000003f05057287 */ /* 0x000fe20009800000 */
[----:B------:R-:W-:Y:S01]  /*12270*/  LOP3.LUT R11, R7, 0xfffffff8, RZ, 0xc0, !PT ;  /* 0xfffffff8070b7812 */ /* 0x000fe200078ec0ff */
[----:B------:R-:W-:Y:S01]  /*12280*/  USHF.L.U32 UR4, UR4, 0x7, URZ ;  /* 0x0000000704047899 */ /* 0x000fe2000800063f */
[----:B------:R-:W-:Y:S01]  /*12290*/  MOV R4, 0x3f800000 ;  /* 0x3f80000000047802 */ /* 0x000fe20000000f00 */
[----:B------:R-:W-:Y:S01]  /*122a0*/  @P4 MUFU.RCP R2, R41 ;  /* 0x0000002900024308 */ /* 0x000fe20000001000 */
[----:B------:R-:W-:Y:S01]  /*122b0*/  IADD3 R11, R0, -R11, RZ ;  /* 0x8000000b000b7210 */ /* 0x000fe20007ffe0ff */
[----:B--2---:R-:W-:Y:S01]  /*122c0*/  FMUL.FTZ R0, R6, c[0x0][0x2dc] ;  /* 0x0000b70006007a20 */ /* 0x004fe20000410000 */
[----:B------:R-:W-:Y:S01]  /*122d0*/  MOV R6, 0xfffffff0 ;  /* 0xfffffff000067802 */ /* 0x000fe20000000f00 */
[----:B------:R-:W-:Y:S01]  /*122e0*/  UIMAD UR15, UR12, UR15, UR5 ;  /* 0x0000000f0c0f72a4 */ /* 0x000fe2000f8e0205 */
[----:B------:R-:W-:Y:S01]  /*122f0*/  R2P PR, R11, 0x6 ;  /* 0x000000060b007804 */ /* 0x000fe20000000000 */
[C---:B------:R-:W-:Y:S01]  /*12300*/  FMUL.FTZ R136, R0.reuse, R136 ;  /* 0x0000008800887220 */ /* 0x040fe20000410000 */
[----:B------:R-:W-:Y:S01]  /*12310*/  @!UP3 UMOV UR26, UR21 ;  /* 0x00000015001abc82 */ /* 0x000fe20008000000 */
[----:B------:R-:W1:Y:S01]  /*12320*/  @P3 MUFU.RCP R5, R40 ;  /* 0x0000002800053308 */ /* 0x000e620000001000 */
[C---:B------:R-:W-:Y:S01]  /*12330*/  FMUL.FTZ R9, R0.reuse, R137 ;  /* 0x0000008900097220 */ /* 0x040fe20000410000 */
[----:B------:R-:W-:Y:S01]  /*12340*/  USHF.R.S32.HI UR5, URZ, 0x1f, UR4 ;  /* 0x0000001f3f057899 */ /* 0x000fe20008011404 */
[C---:B------:R-:W-:Y:S01]  /*12350*/  FMUL.FTZ R124, R0.reuse, R124 ;  /* 0x0000007c007c7220 */ /* 0x040fe20000410000 */
[----:B------:R-:W-:Y:S01]  /*12360*/  @!UP3 USHF.R.S32.HI UR27, URZ, 0x1f, UR21 ;  /* 0x0000001f3f1bb899 */ /* 0x000fe20008011415 */
[C---:B------:R-:W-:Y:S01]  /*12370*/  FMUL.FTZ R7, R0.reuse, R125 ;  /* 0x0000007d00077220 */ /* 0x040fe20000410000 */
[----:B------:R-:W-:Y:S01]  /*12380*/  F2FP.BF16.PACK_AB R9, R9, R136 ;  /* 0x000000880909723e */ /* 0x000fe200000010ff */
[C---:B------:R-:W-:Y:S01]  /*12390*/  FMUL.FTZ R120, R0.reuse, R120 ;  /* 0x0000007800787220 */ /* 0x040fe20000410000 */
[----:B------:R-:W2:Y:S01]  /*123a0*/  @P5 MUFU.RCP R4, R38 ;  /* 0x0000002600045308 */ /* 0x000ea20000001000 */
[C---:B------:R-:W-:Y:S01]  /*123b0*/  FMUL.FTZ R19, R0.reuse, R121 ;  /* 0x0000007900137220 */ /* 0x040fe20000410000 */
[----:B------:R-:W-:Y:S01]  /*123c0*/  F2FP.BF16.PACK_AB R7, R7, R124 ;  /* 0x0000007c0707723e */ /* 0x000fe200000010ff */
[C---:B------:R-:W-:Y:S01]  /*123d0*/  FMUL.FTZ R108, R0.reuse, R108 ;  /* 0x0000006c006c7220 */ /* 0x040fe20000410000 */
[----:B------:R-:W-:Y:S01]  /*123e0*/  USHF.R.S32.HI UR6, URZ, 0x1f, UR15 ;  /* 0x0000001f3f067899 */ /* 0x000fe2000801140f */
[C---:B------:R-:W-:Y:S01]  /*123f0*/  FMUL.FTZ R15, R0.reuse, R109 ;  /* 0x0000006d000f7220 */ /* 0x040fe20000410000 */
[----:B------:R-:W-:Y:S01]  /*12400*/  F2FP.BF16.PACK_AB R19, R19, R120 ;  /* 0x000000781313723e */ /* 0x000fe200000010ff */
[C---:B------:R-:W-:Y:S01]  /*12410*/  FMUL.FTZ R104, R0.reuse, R104 ;  /* 0x0000006800687220 */ /* 0x040fe20000410000 */
[----:B------:R-:W-:Y:S01]  /*12420*/  UIADD3 UR4, UP2, UP1, UR4, UR26, UR15 ;  /* 0x0000001a04047290 */ /* 0x000fe2000f95e00f */
[C---:B------:R-:W-:Y:S01]  /*12430*/  FMUL.FTZ R33, R0.reuse, R105 ;  /* 0x0000006900217220 */ /* 0x040fe20000410000 */
[----:B------:R-:W-:Y:S01]  /*12440*/  F2FP.BF16.PACK_AB R15, R15, R108 ;  /* 0x0000006c0f0f723e */ /* 0x000fe200000010ff */
[C---:B------:R-:W-:Y:S01]  /*12450*/  FMUL.FTZ R92, R0.reuse, R92 ;  /* 0x0000005c005c7220 */ /* 0x040fe20000410000 */
[----:B------:R-:W-:Y:S01]  /*12460*/  UIADD3.X UR5, UR5, UR27, UR6, UP2, UP1 ;  /* 0x0000001b05057290 */ /* 0x000fe200097e2406 */
[C---:B------:R-:W-:Y:S01]  /*12470*/  FMUL.FTZ R29, R0.reuse, R93 ;  /* 0x0000005d001d7220 */ /* 0x040fe20000410000 */
[----:B------:R-:W-:Y:S01]  /*12480*/  F2FP.BF16.PACK_AB R33, R33, R104 ;  /* 0x000000682121723e */ /* 0x000fe200000010ff */
[C---:B------:R-:W-:Y:S01]  /*12490*/  FMUL.FTZ R88, R0.reuse, R88 ;  /* 0x0000005800587220 */ /* 0x040fe20000410000 */
[----:B------:R-:W-:Y:S01]  /*124a0*/  @!UP0 UMOV UR18, UR22 ;  /* 0x0000001600128c82 */ /* 0x000fe20008000000 */
[C---:B------:R-:W-:Y:S01]  /*124b0*/  FMUL.FTZ R34, R0.reuse, R89 ;  /* 0x0000005900227220 */ /* 0x040fe20000410000 */
[----:B------:R-:W-:Y:S01]  /*124c0*/  F2FP.BF16.PACK_AB R29, R29, R92 ;  /* 0x0000005c1d1d723e */ /* 0x000fe200000010ff */
[----:B------:R-:W-:-:S02]  /*124d0*/  FMUL.FTZ R76, R0, R76 ;  /* 0x0000004c004c7220 */ /* 0x000fc40000410000 */
[----:B------:R-:W-:Y:S01]  /*124e0*/  FMUL.FTZ R12, R0, R77 ;  /* 0x0000004d000c7220 */ /* 0x000fe20000410000 */
[----:B------:R-:W-:Y:S01]  /*124f0*/  F2FP.BF16.PACK_AB R34, R34, R88 ;  /* 0x000000582222723e */ /* 0x000fe200000010ff */
[----:B-1----:R-:W-:Y:S02]  /*12500*/  FMUL.FTZ R0, R5, c[0x0][0x2dc] ;  /* 0x0000b70005007a20 */ /* 0x002fe40000410000 */
[----:B------:R-:W-:Y:S01]  /*12510*/  FMUL.FTZ R2, R2, c[0x0][0x2dc] ;  /* 0x0000b70002027a20 */ /* 0x000fe20000410000 */
[----:B------:R-:W-:Y:S01]  /*12520*/  F2FP.BF16.PACK_AB R12, R12, R76 ;  /* 0x0000004c0c0c723e */ /* 0x000fe200000010ff */
[C---:B------:R-:W-:Y:S02]  /*12530*/  FMUL.FTZ R134, R0.reuse, R134 ;  /* 0x0000008600867220 */ /* 0x040fe40000410000 */
[C---:B------:R-:W-:Y:S02]  /*12540*/  FMUL.FTZ R10, R0.reuse, R135 ;  /* 0x00000087000a7220 */ /* 0x040fe40000410000 */
        /* <DEDUP_REMOVED lines=20> */
[----:B------:R-:W-:Y:S01]  /*12690*/  SHF.L.U32 R0, R11, 0x6, RZ ;  /* 0x000000060b007819 */ /* 0x000fe200000006ff */
[C---:B------:R-:W-:Y:S01]  /*126a0*/  FMUL.FTZ R132, R2.reuse, R132 ;  /* 0x0000008402847220 */ /* 0x040fe20000410000 */
[----:B------:R-:W-:Y:S01]  /*126b0*/  F2FP.BF16.PACK_AB R23, R23, R86 ;  /* 0x000000561717723e */ /* 0x000fe200000010ff */
[----:B------:R-:W-:Y:S01]  /*126c0*/  FMUL.FTZ R36, R2, R133 ;  /* 0x0000008502247220 */ /* 0x000fe20000410000 */
[----:B------:R-:W-:Y:S01]  /*126d0*/  LOP3.LUT R0, R0, 0x1c0, RZ, 0xc0, !PT ;  /* 0x000001c000007812 */ /* 0x000fe200078ec0ff */
[C---:B------:R-:W-:Y:S01]  /*126e0*/  FMUL.FTZ R128, R2.reuse, R128 ;  /* 0x0000008002807220 */ /* 0x040fe20000410000 */
[----:B------:R-:W-:Y:S01]  /*126f0*/  F2FP.BF16.PACK_AB R21, R21, R82 ;  /* 0x000000521515723e */ /* 0x000fe200000010ff */
[----:B------:R-:W-:Y:S01]  /*12700*/  FMUL.FTZ R35, R2, R129 ;  /* 0x0000008102237220 */ /* 0x000fe20000410000 */
[----:B------:R-:W-:Y:S01]  /*12710*/  LEA.HI R0, R0, R0, RZ, 0x1d ;  /* 0x0000000000007211 */ /* 0x000fe200078fe8ff */
[----:B------:R-:W-:Y:S01]  /*12720*/  FMUL.FTZ R116, R2, R116 ;  /* 0x0000007402747220 */ /* 0x000fe20000410000 */
[----:B------:R-:W-:Y:S01]  /*12730*/  F2FP.BF16.PACK_AB R36, R36, R132 ;  /* 0x000000842424723e */ /* 0x000fe200000010ff */
[----:B------:R-:W-:Y:S01]  /*12740*/  FMUL.FTZ R17, R2, R117 ;  /* 0x0000007502117220 */ /* 0x000fe20000410000 */
[----:B------:R-:W-:Y:S01]  /*12750*/  LEA R0, R42, R0, 0x1 ;  /* 0x000000002a007211 */ /* 0x000fe200078e08ff */
        /* <DEDUP_REMOVED lines=17> */
[----:B------:R-:W-:Y:S02]  /*12870*/  F2FP.BF16.PACK_AB R24, R24, R84 ;  /* 0x000000541818723e */ /* 0x000fe400000010ff */
[----:B------:R-:W-:Y:S01]  /*12880*/  ISETP.NE.U32.AND P0, PT, R2, 0x1, PT ;  /* 0x000000010200780c */ /* 0x000fe20003f05070 */
[----:B------:R-:W-:Y:S01]  /*12890*/  FMUL.FTZ R138, R4, R138 ;  /* 0x0000008a048a7220 */ /* 0x000fe20000410000 */
[----:B------:R-:W-:Y:S01]  /*128a0*/  SHF.L.U32 R2, R0, 0x1, RZ ;  /* 0x0000000100027819 */ /* 0x000fe200000006ff */
[----:B------:R-:W-:Y:S01]  /*128b0*/  FMUL.FTZ R8, R4, R139 ;  /* 0x0000008b04087220 */ /* 0x000fe20000410000 */
[----:B------:R-:W-:Y:S01]  /*128c0*/  SEL R6, R6, 0x10, !P0 ;  /* 0x0000001006067807 */ /* 0x000fe20004000000 */
[C---:B------:R-:W-:Y:S01]  /*128d0*/  FMUL.FTZ R126, R4.reuse, R126 ;  /* 0x0000007e047e7220 */ /* 0x040fe20000410000 */
[----:B------:R-:W-:Y:S01]  /*128e0*/  MOV R0, 0x20 ;  /* 0x0000002000007802 */ /* 0x000fe20000000f00 */
[----:B------:R-:W-:Y:S01]  /*128f0*/  FMUL.FTZ R127, R4, R127 ;  /* 0x0000007f047f7220 */ /* 0x000fe20000410000 */
[----:B------:R-:W-:Y:S01]  /*12900*/  F2FP.BF16.PACK_AB R8, R8, R138 ;  /* 0x0000008a0808723e */ /* 0x000fe200000010ff */
[C---:B------:R-:W-:Y:S01]  /*12910*/  FMUL.FTZ R122, R4.reuse, R122 ;  /* 0x0000007a047a7220 */ /* 0x040fe20000410000 */
[----:B------:R1:W-:Y:S01]  /*12920*/  STS [R2], R9 ;  /* 0x0000000902007388 */ /* 0x0003e20000000800 */
[C---:B------:R-:W-:Y:S01]  /*12930*/  FMUL.FTZ R18, R4.reuse, R123 ;  /* 0x0000007b04127220 */ /* 0x040fe20000410000 */
[----:B------:R-:W-:Y:S01]  /*12940*/  F2FP.BF16.PACK_AB R5, R127, R126 ;  /* 0x0000007e7f05723e */ /* 0x000fe200000010ff */
[C---:B------:R-:W-:Y:S01]  /*12950*/  FMUL.FTZ R110, R4.reuse, R110 ;  /* 0x0000006e046e7220 */ /* 0x040fe20000410000 */
[----:B------:R-:W-:Y:S01]  /*12960*/  STS [R2+0x400], R8 ;  /* 0x0004000802007388 */ /* 0x000fe20000000800 */
[----:B------:R-:W-:Y:S01]  /*12970*/  FMUL.FTZ R14, R4, R111 ;  /* 0x0000006f040e7220 */ /* 0x000fe20000410000 */
        /* <DEDUP_REMOVED lines=13> */
[----:B------:R-:W-:Y:S02]  /*12a50*/  F2FP.BF16.PACK_AB R26, R26, R90 ;  /* 0x0000005a1a1a723e */ /* 0x000fe400000010ff */
[----:B-1----:R-:W-:-:S02]  /*12a60*/  MOV R9, 0x7f800000 ;  /* 0x7f80000000097802 */ /* 0x002fc40000000f00 */
[----:B------:R-:W-:Y:S02]  /*12a70*/  F2FP.BF16.PACK_AB R11, R4, R78 ;  /* 0x0000004e040b723e */ /* 0x000fe400000010ff */
[----:B------:R-:W-:-:S05]  /*12a80*/  IADD3 R4, R2, R6, RZ ;  /* 0x0000000602047210 */ /* 0x000fca0007ffe0ff */
        /* <DEDUP_REMOVED lines=14> */
[----:B------:R1:W-:Y:S04]  /*12b70*/  STS [R2+0x400], R14 ;  /* 0x0004000e02007388 */ /* 0x0003e80000000800 */
[----:B------:R-:W-:Y:S04]  /*12b80*/  STS [R5+0x2000], R17 ;  /* 0x0020001105007388 */ /* 0x000fe80000000800 */
[----:B------:R2:W-:Y:S04]  /*12b90*/  STS [R5+0x2400], R16 ;  /* 0x0024001005007388 */ /* 0x0005e80000000800 */
[----:B------:R3:W-:Y:S04]  /*12ba0*/  STS [R2+0x2000], R13 ;  /* 0x0020000d02007388 */ /* 0x0007e80000000800 */
[----:B------:R4:W-:Y:S04]  /*12bb0*/  STS [R2+0x2400], R25 ;  /* 0x0024001902007388 */ /* 0x0009e80000000800 */
[----:B------:R-:W-:Y:S04]  /*12bc0*/  STS [R0], R33 ;  /* 0x0000002100007388 */ /* 0x000fe80000000800 */
[----:B------:R-:W-:Y:S01]  /*12bd0*/  STS [R0+0x400], R32 ;  /* 0x0004002000007388 */ /* 0x000fe20000000800 */
[----:B-1----:R-:W-:-:S02]  /*12be0*/  MOV R14, 0x7f800000 ;  /* 0x7f800000000e7802 */ /* 0x002fc40000000f00 */
[----:B--2---:R-:W-:-:S04]  /*12bf0*/  IADD3 R5, R7, 0x400, R0 ;  /* 0x0000040007057810 */ /* 0x004fc80007ffe000 */
[C---:B------:R-:W-:Y:S02]  /*12c00*/  IADD3 R5, R6.reuse, R5, RZ ;  /* 0x0000000506057210 */ /* 0x040fe40007ffe0ff */
[----:B---3--:R-:W-:Y:S02]  /*12c10*/  MOV R13, 0x7f800000 ;  /* 0x7f800000000d7802 */ /* 0x008fe40000000f00 */
[----:B----4-:R-:W-:Y:S02]  /*12c20*/  IADD3 R2, R6, R0, RZ ;  /* 0x0000000006027210 */ /* 0x010fe40007ffe0ff */
[----:B------:R-:W1:Y:S02]  /*12c30*/  @P6 MUFU.LG2 R6, R39 ;  /* 0x0000002700066308 */ /* 0x000e640000000c00 */
[----:B------:R-:W-:Y:S01]  /*12c40*/  IADD3 R4, R7, R2, RZ ;  /* 0x0000000207047210 */ /* 0x000fe20007ffe0ff */
[----:B------:R-:W-:Y:S04]  /*12c50*/  STS [R2], R29 ;  /* 0x0000001d02007388 */ /* 0x000fe80000000800 */
[----:B------:R-:W-:Y:S04]  /*12c60*/  STS [R2+0x400], R28 ;  /* 0x0004001c02007388 */ /* 0x000fe80000000800 */
[----:B------:R-:W-:Y:S04]  /*12c70*/  STS [R0+0x2000], R31 ;  /* 0x0020001f00007388 */ /* 0x000fe80000000800 */
[----:B------:R2:W-:Y:S01]  /*12c80*/  STS [R0+0x2400], R30 ;  /* 0x0024001e00007388 */ /* 0x0005e20000000800 */
[----:B-1----:R-:W-:-:S03]  /*12c90*/  @P6 FMUL.FTZ R6, R6, 0.69314718246459960938 ;  /* 0x3f31721806066820 */ /* 0x002fc60000410000 */
[----:B------:R-:W-:Y:S01]  /*12ca0*/  STS [R2+0x2000], R27 ;  /* 0x0020001b02007388 */ /* 0x000fe20000000800 */
[----:B------:R-:W-:-:S03]  /*12cb0*/  @P6 FFMA.FTZ R13, R70, c[0x0][0x238], R6 ;  /* 0x00008e00460d6a23 */ /* 0x000fc60000010006 */
        /* <DEDUP_REMOVED lines=12> */
[----:B--2---:R-:W-:-:S02]  /*12d80*/  MOV R12, 0x7f800000 ;  /* 0x7f800000000c7802 */ /* 0x004fc40000000f00 */
[----:B---3--:R-:W-:-:S04]  /*12d90*/  LOP3.LUT R0, R43, 0xffffffe0, RZ, 0xc0, !PT ;  /* 0xffffffe02b007812 */ /* 0x008fc800078ec0ff */
[----:B------:R-:W-:Y:S01]  /*12da0*/  IADD3 R0, -R0, R48, RZ ;  /* 0x0000003000007210 */ /* 0x000fe20007ffe1ff */
[----:B-1----:R-:W-:-:S03]  /*12db0*/  @P5 FMUL.FTZ R4, R2, 0.69314718246459960938 ;  /* 0x3f31721802045820 */ /* 0x002fc60000410000 */
        /* <DEDUP_REMOVED lines=15> */
[----:B------:R-:W1:Y:S01]  /*12eb0*/  LDS.128 R192, [R192+0x3800] ;  /* 0x00380000c0c07984 */ /* 0x000e620000000c00 */
[----:B------:R-:W-:Y:S05]  /*12ec0*/  @P0 BRA `(.L_x_1491) ;  /* 0x0000020000000947 */ /* 0x000fea0003800000 */
[----:B--2---:R-:W2:Y:S02]  /*12ed0*/  LDL.LU R50, [R1+0x114] ;  /* 0x0001140001327983 */ /* 0x004ea40000300800 */
[C---:B--2---:R-:W-:Y:S02]  /*12ee0*/  ISETP.GE.AND P6, PT, R50.reuse, UR24, PT ;  /* 0x0000001832007c0c */ /* 0x044fe4000bfc6270 */
[C---:B------:R-:W-:Y:S02]  /*12ef0*/  IADD3 R3, R50.reuse, 0x8, RZ ;  /* 0x0000000832037810 */ /* 0x040fe40007ffe0ff */
[C---:B------:R-:W-:Y:S02]  /*12f00*/  IADD3 R2, R50.reuse, 0x40, RZ ;  /* 0x0000004032027810 */ /* 0x040fe40007ffe0ff */
[----:B------:R-:W-:Y:S02]  /*12f10*/  ISETP.GE.AND P5, PT, R3, UR24, PT ;  /* 0x0000001803007c0c */ /* 0x000fe4000bfa6270 */
[----:B------:R-:W-:-:S02]  /*12f20*/  IADD3 R0, R50, 0x48, RZ ;  /* 0x0000004832007810 */ /* 0x000fc40007ffe0ff */
[----:B------:R-:W-:Y:S02]  /*12f30*/  ISETP.GE.AND P4, PT, R2, UR24, PT ;  /* 0x0000001802007c0c */ /* 0x000fe4000bf86270 */
        /* <DEDUP_REMOVED lines=25> */
.L_x_1491:
[----:B------:R-:W-:Y:S05]  /*130d0*/  BSYNC B0 ;  /* 0x0000000000007941 */ /* 0x000fea0003800000 */
.L_x_1490:
[----:B--2---:R-:W2:Y:S01]  /*130e0*/  LDL.LU.64 R4, [R1+0xd0] ;  /* 0x0000d00001047983 */ /* 0x004ea20000300a00 */
[----:B------:R-:W-:Y:S01]  /*130f0*/  LEA.HI R12, R49, R48, RZ, 0x3 ;  /* 0x00000030310c7211 */ /* 0x000fe200078f18ff */
[----:B------:R-:W-:Y:S01]  /*13100*/  UIMAD UR11, UR11, -0x80, UR13 ;  /* 0xffffff800b0b78a4 */ /* 0x000fe2000f8e020d */
[----:B------:R-:W-:Y:S01]  /*13110*/  BSSY B0, `(.L_x_1492) ;  /* 0x0000021000007945 */ /* 0x000fe20003800000 */
[----:B------:R-:W4:Y:S01]  /*13120*/  S2R R3, SR_TID.X ;  /* 0x0000000000037919 */ /* 0x000f220000002100 */
[----:B------:R-:W-:Y:S02]  /*13130*/  USHF.R.S32.HI UR6, URZ, 0x1f, UR12 ;  /* 0x0000001f3f067899 */ /* 0x000fe4000801140c */
[----:B------:R-:W-:Y:S01]  /*13140*/  ULDC.64 UR4, c[0x0][0x1f0] ;  /* 0x00007c0000047ab9 */ /* 0x000fe20000000a00 */
[----:B------:R-:W3:Y:S01]  /*13150*/  S2R R10, SR_CTAID.Z ;  /* 0x00000000000a7919 */ /* 0x000ee20000002700 */
[----:B------:R-:W-:-:S04]  /*13160*/  UIMAD UR4, UR6, UR4, URZ ;  /* 0x00000004060472a4 */ /* 0x000fc8000f8e023f */
[----:B------:R-:W-:Y:S01]  /*13170*/  UIMAD UR4, UR12, UR5, UR4 ;  /* 0x000000050c0472a4 */ /* 0x000fe2000f8e0204 */
[----:B----4-:R-:W-:-:S04]  /*13180*/  SHF.R.S32.HI R2, RZ, 0x1f, R3 ;  /* 0x0000001fff027819 */ /* 0x010fc80000011403 */
[----:B------:R-:W-:-:S04]  /*13190*/  LEA.HI R2, R2, R3, RZ, 0x3 ;  /* 0x0000000302027211 */ /* 0x000fc800078f18ff */
[----:B------:R-:W-:Y:S02]  /*131a0*/  LOP3.LUT R0, R2, 0xfffffff8, RZ, 0xc0, !PT ;  /* 0xfffffff802007812 */ /* 0x000fe400078ec0ff */
[----:B------:R-:W-:-:S03]  /*131b0*/  SHF.R.S32.HI R2, RZ, 0x3, R2 ;  /* 0x00000003ff027819 */ /* 0x000fc60000011402 */
[----:B------:R-:W-:Y:S01]  /*131c0*/  IMAD.IADD R0, R3, 0x1, -R0 ;  /* 0x0000000103007824 */ /* 0x000fe200078e0a00 */
[----:B------:R-:W-:-:S03]  /*131d0*/  SHF.R.S32.HI R3, RZ, 0x3, R12 ;  /* 0x00000003ff037819 */ /* 0x000fc6000001140c */
[----:B------:R-:W-:-:S05]  /*131e0*/  IMAD.SHL.U32 R0, R0, 0x8, RZ ;  /* 0x0000000800007824 */ /* 0x000fca00078e00ff */
[----:B------:R-:W-:Y:S02]  /*131f0*/  SHF.R.S32.HI R0, RZ, 0x1f, R0 ;  /* 0x0000001fff007819 */ /* 0x000fe40000011400 */
[C---:B--2---:R-:W-:Y:S02]  /*13200*/  ISETP.GE.AND P1, PT, R4.reuse, c[0x0][0x220], PT ;  /* 0x0000880004007a0c */ /* 0x044fe40003f26270 */
        /* <DEDUP_REMOVED lines=17> */
.L_x_1493:
[----:B------:R-:W-:Y:S05]  /*13320*/  BSYNC B0 ;  /* 0x0000000000007941 */ /* 0x000fea0003800000 */
.L_x_1492:
        /* <DEDUP_REMOVED lines=15> */
.L_x_1495:
[----:B------:R-:W-:Y:S05]  /*13420*/  BSYNC B0 ;  /* 0x0000000000007941 */ /* 0x000fea0003800000 */
.L_x_1494:
        /* <DEDUP_REMOVED lines=15> */
.L_x_1497:
[----:B------:R-:W-:Y:S05]  /*13520*/  BSYNC B0 ;  /* 0x0000000000007941 */ /* 0x000fea0003800000 */
.L_x_1496:
        /* <DEDUP_REMOVED lines=15> */
.L_x_1499:
[----:B------:R-:W-:Y:S05]  /*13620*/  BSYNC B0 ;  /* 0x0000000000007941 */ /* 0x000fea0003800000 */
.L_x_1498:
        /* <DEDUP_REMOVED lines=15> */
.L_x_1501:
[----:B------:R-:W-:Y:S05]  /*13720*/  BSYNC B0 ;  /* 0x0000000000007941 */ /* 0x000fea0003800000 */
.L_x_1500:
        /* <DEDUP_REMOVED lines=15> */
.L_x_1503:
[----:B------:R-:W-:Y:S05]  /*13820*/  BSYNC B0 ;  /* 0x0000000000007941 */ /* 0x000fea0003800000 */
.L_x_1502:
        /* <DEDUP_REMOVED lines=15> */
.L_x_1505:
[----:B------:R-:W-:Y:S05]  /*13920*/  BSYNC B0 ;  /* 0x0000000000007941 */ /* 0x000fea0003800000 */
.L_x_1504:
        /* <DEDUP_REMOVED lines=15> */
.L_x_1448:
[----:B------:R-:W-:Y:S01]  /*13a20*/  UISETP.NE.AND UP3, UPT, UR9, -0x1, UPT ;  /* 0xffffffff0900788c */ /* 0x000fe2000bf65270 */
[----:B------:R-:W-:Y:S01]  /*13a30*/  LEA.HI R4, R4, R150, RZ, 0x3 ;  /* 0x0000009604047211 */ /* 0x000fe200078f18ff */
[----:B------:R-:W-:Y:S01]  /*13a40*/  USHF.R.S32.HI UR8, URZ, 0x1f, UR14 ;  /* 0x0000001f3f087899 */ /* 0x000fe2000801140e */
[----:B------:R-:W1:Y:S01]  /*13a50*/  S2R R8, SR_CTAID.Z ;  /* 0x0000000000087919 */ /* 0x000e620000002700 */
[----:B------:R-:W-:Y:S01]  /*13a60*/  ULDC.64 UR6, c[0x0][0x1e8] ;  /* 0x00007a0000067ab9 */ /* 0x000fe20000000a00 */
[----:B------:R-:W-:Y:S01]  /*13a70*/  LOP3.LUT R0, R4, 0xfffffff8, RZ, 0xc0, !PT ;  /* 0xfffffff804007812 */ /* 0x000fe200078ec0ff */
[----:B------:R-:W-:Y:S01]  /*13a80*/  ULDC.64 UR4, c[0x0][0x1f0] ;  /* 0x00007c0000047ab9 */ /* 0x000fe20000000a00 */
[----:B------:R-:W-:Y:S01]  /*13a90*/  SHF.R.S32.HI R4, RZ, 0x3, R4 ;  /* 0x00000003ff047819 */ /* 0x000fe20000011404 */
[----:B------:R-:W-:Y:S01]  /*13aa0*/  UIMAD UR4, UR8, UR4, URZ ;  /* 0x00000004080472a4 */ /* 0x000fe2000f8e023f */
[----:B------:R-:W-:Y:S01]  /*13ab0*/  BSSY B0, `(.L_x_1506) ;  /* 0x0000041000007945 */ /* 0x000fe20003800000 */
[----:B------:R-:W-:Y:S01]  /*13ac0*/  ULDC UR12, c[0x0][0x214] ;  /* 0x00008500000c7ab9 */ /* 0x000fe20000000800 */
[----:B------:R-:W-:Y:S01]  /*13ad0*/  IMAD.IADD R14, R150, 0x1, -R0 ;  /* 0x00000001960e7824 */ /* 0x000fe200078e0a00 */
[----:B------:R-:W-:Y:S01]  /*13ae0*/  @UP3 UIMAD.WIDE.U32 UR18, UR9, UR6, URZ ;  /* 0x00000006091232a5 */ /* 0x000fe2000f8e003f */
[----:B------:R-:W-:Y:S01]  /*13af0*/  SHF.R.S32.HI R5, RZ, 0x1f, R4 ;  /* 0x0000001fff057819 */ /* 0x000fe20000011404 */
[----:B------:R-:W-:Y:S01]  /*13b00*/  @!UP3 USHF.R.S32.HI UR20, URZ, 0x1f, UR15 ;  /* 0x0000001f3f14b899 */ /* 0x000fe2000801140f */
[----:B------:R-:W-:Y:S01]  /*13b10*/  IMAD.SHL.U32 R0, R14, 0x8, RZ ;  /* 0x000000080e007824 */ /* 0x000fe200078e00ff */
[----:B------:R-:W-:-:S02]  /*13b20*/  ULDC.U8 UR6, c[0x0][0x329] ;  /* 0x0000ca4000067ab9 */ /* 0x000fc40000000000 */
[----:B------:R-:W-:Y:S02]  /*13b30*/  UISETP.NE.AND UP2, UPT, UR6, URZ, UPT ;  /* 0x0000003f0600728c */ /* 0x000fe4000bf45270 */
[----:B------:R-:W-:Y:S01]  /*13b40*/  @UP3 UIMAD UR7, UR9, UR7, UR19 ;  /* 0x00000007090732a4 */ /* 0x000fe2000f8e0213 */
[----:B------:R-:W-:Y:S01]  /*13b50*/  ISETP.GE.AND P1, PT, R0, c[0x0][0x220], PT ;  /* 0x0000880000007a0c */ /* 0x000fe20003f26270 */
[----:B------:R-:W-:Y:S02]  /*13b60*/  UIMAD UR8, UR14, UR5, UR4 ;  /* 0x000000050e0872a4 */ /* 0x000fe4000f8e0204 */
[----:B------:R-:W-:Y:S02]  /*13b70*/  ULDC.U8 UR19, c[0x0][0x328] ;  /* 0x0000ca0000137ab9 */ /* 0x000fe40000000000 */
[----:B------:R-:W-:Y:S02]  /*13b80*/  ULDC.64 UR4, c[0x0][0x1e0] ;  /* 0x0000780000047ab9 */ /* 0x000fe40000000a00 */
[----:B------:R-:W-:-:S02]  /*13b90*/  UISETP.NE.AND UP4, UPT, UR19, URZ, UPT ;  /* 0x0000003f1300728c */ /* 0x000fc4000bf85270 */
[----:B------:R-:W-:Y:S02]  /*13ba0*/  @!UP3 UIMAD UR20, UR20, UR4, URZ ;  /* 0x000000041414b2a4 */ /* 0x000fe4000f8e023f */
[----:B------:R-:W-:Y:S02]  /*13bb0*/  @UP3 UMOV UR21, UR18 ;  /* 0x0000001200153c82 */ /* 0x000fe40008000000 */
[----:B------:R-:W-:Y:S02]  /*13bc0*/  UISETP.EQ.AND UP4, UPT, UR6, URZ, UP4 ;  /* 0x0000003f0600728c */ /* 0x000fe4000a782270 */
[----:B------:R-:W-:Y:S02]  /*13bd0*/  @!UP2 UISETP.NE.AND UP1, UPT, UR19, URZ, UPT ;  /* 0x0000003f1300a28c */ /* 0x000fe4000bf25270 */
[----:B------:R-:W-:Y:S02]  /*13be0*/  @!UP3 UIMAD UR20, UR15, UR5, UR20 ;  /* 0x000000050f14b2a4 */ /* 0x000fe4000f8e0214 */
[----:B------:R-:W-:-:S02]  /*13bf0*/  @UP2 ULDC UR18, c[0x0][0x210] ;  /* 0x0000840000122ab9 */ /* 0x000fc40000000800 */
[----:B------:R-:W-:Y:S02]  /*13c00*/  @!UP3 UIMAD.WIDE.U32 UR22, UR15, UR4, URZ ;  /* 0x000000040f16b2a5 */ /* 0x000fe4000f8e003f */
[----:B------:R-:W-:Y:S02]  /*13c10*/  ULDC UR5, c[0x0][0x234] ;  /* 0x00008d0000057ab9 */ /* 0x000fe40000000800 */
[----:B------:R-:W-:Y:S02]  /*13c20*/  @UP2 UIMAD UR18, UR18, UR12, URZ ;  /* 0x0000000c121222a4 */ /* 0x000fe4000f8e023f */
[----:B------:R-:W-:Y:S02]  /*13c30*/  UISETP.NE.OR UP0, UPT, UR9, -0x1, !UP4 ;  /* 0xffffffff0900788c */ /* 0x000fe4000e705670 */
[----:B------:R-:W-:Y:S02]  /*13c40*/  @!UP2 USEL UR18, UR12, UR5, !UP1 ;  /* 0x000000050c12a287 */ /* 0x000fe4000c800000 */
        /* <DEDUP_REMOVED lines=10> */
[----:B------:R-:W-:Y:S01]  /*13cf0*/  @UP2 ULDC UR25, c[0x0][0x210] ;  /* 0x0000840000192ab9 */ /* 0x000fe20000000800 */
[C---:B------:R-:W-:Y:S01]  /*13d00*/  ISETP.GE.OR P0, PT, R4.reuse, UR13, P1 ;  /* 0x0000000d04007c0c */ /* 0x040fe20008f06670 */
[----:B------:R-:W-:Y:S01]  /*13d10*/  USEL UR24, UR24, URZ, !UP4 ;  /* 0x0000003f18187287 */ /* 0x000fe2000e000000 */
[----:B------:R-:W-:Y:S01]  /*13d20*/  ISETP.GE.AND P2, PT, R4, UR13, PT ;  /* 0x0000000d04007c0c */ /* 0x000fe2000bf46270 */
[----:B------:R-:W-:Y:S01]  /*13d30*/  @!UP2 UMOV UR25, 0x1 ;  /* 0x000000010019a882 */ /* 0x000fe20000000000 */
[----:B-1----:R-:W-:Y:S01]  /*13d40*/  IMAD.WIDE.U32 R8, R8, c[0x0][0x1f0], R2 ;  /* 0x00007c0008087a25 */ /* 0x002fe200078e0002 */
[----:B------:R-:W-:Y:S01]  /*13d50*/  UIMAD UR11, UR11, UR25, URZ ;  /* 0x000000190b0b72a4 */ /* 0x000fe2000f8e023f */
[----:B------:R-:W-:Y:S01]  /*13d60*/  P2R R22, PR, RZ, 0x4 ;  /* 0x00000004ff167803 */ /* 0x000fe20000000000 */
[----:B------:R-:W-:Y:S01]  /*13d70*/  UIMAD UR24, UR14, UR18, UR24 ;  /* 0x000000120e1872a4 */ /* 0x000fe2000f8e0218 */
[----:B------:R-:W-:Y:S01]  /*13d80*/  IMAD.U32 R2, RZ, RZ, UR10 ;  /* 0x0000000aff027e24 */ /* 0x000fe2000f8e00ff */
[----:B------:R-:W-:Y:S01]  /*13d90*/  @!UP4 UMOV UR26, URZ ;  /* 0x0000003f001acc82 */ /* 0x000fe20008000000 */
[----:B------:R-:W-:Y:S01]  /*13da0*/  IADD3 R7, R9, UR8, RZ ;  /* 0x0000000809077c10 */ /* 0x000fe2000fffe0ff */
[----:B------:R-:W-:Y:S01]  /*13db0*/  @UP4 UMOV UR26, UR9 ;  /* 0x00000009001a4c82 */ /* 0x000fe20008000000 */
[----:B------:R-:W-:Y:S01]  /*13dc0*/  IMAD.WIDE R2, R2, 0x80, R4 ;  /* 0x0000008002027825 */ /* 0x000fe200078e0204 */
[----:B------:R-:W-:-:S02]  /*13dd0*/  @!UP4 UMOV UR27, URZ ;  /* 0x0000003f001bcc82 */ /* 0x000fc40008000000 */
[----:B------:R-:W-:Y:S02]  /*13de0*/  USHF.R.S32.HI UR4, URZ, 0x1f, UR11 ;  /* 0x0000001f3f047899 */ /* 0x000fe4000801140b */
[----:B------:R-:W-:Y:S02]  /*13df0*/  @UP4 USHF.R.S32.HI UR27, URZ, 0x1f, UR9 ;  /* 0x0000001f3f1b4899 */ /* 0x000fe40008011409 */
        /* <DEDUP_REMOVED lines=12> */
.L_x_1507:
[----:B------:R-:W-:Y:S05]  /*13ec0*/  BSYNC B0 ;  /* 0x0000000000007941 */ /* 0x000fea0003800000 */
.L_x_1506:
        /* <DEDUP_REMOVED lines=17> */
.L_x_1509:
[----:B------:R-:W-:Y:S05]  /*13fe0*/  BSYNC B0 ;  /* 0x0000000000007941 */ /* 0x000fea0003800000 */
.L_x_1508:
        /* <DEDUP_REMOVED lines=16> */
.L_x_1511:
[----:B------:R-:W-:Y:S05]  /*140f0*/  BSYNC B0 ;  /* 0x0000000000007941 */ /* 0x000fea0003800000 */
.L_x_1510:
        /* <DEDUP_REMOVED lines=16> */
.L_x_1513:
[----:B------:R-:W-:Y:S05]  /*14200*/  BSYNC B0 ;  /* 0x0000000000007941 */ /* 0x000fea0003800000 */
.L_x_1512:
        /* <DEDUP_REMOVED lines=16> */
.L_x_1515:
[----:B------:R-:W-:Y:S05]  /*14310*/  BSYNC B0 ;  /* 0x0000000000007941 */ /* 0x000fea0003800000 */
.L_x_1514:
        /* <DEDUP_REMOVED lines=16> */
.L_x_1517:
[----:B------:R-:W-:Y:S05]  /*14420*/  BSYNC B0 ;  /* 0x0000000000007941 */ /* 0x000fea0003800000 */
.L_x_1516:
        /* <DEDUP_REMOVED lines=16> */
.L_x_1519:
[----:B------:R-:W-:Y:S05]  /*14530*/  BSYNC B0 ;  /* 0x0000000000007941 */ /* 0x000fea0003800000 */
.L_x_1518:
        /* <DEDUP_REMOVED lines=15> */
.L_x_1521:
[----:B------:R-:W-:Y:S05]  /*14630*/  BSYNC B0 ;  /* 0x0000000000007941 */ /* 0x000fea0003800000 */
.L_x_1520:
        /* <DEDUP_REMOVED lines=72> */
.L_x_1522:
        /* <DEDUP_REMOVED lines=12> */
.L_x_2135:


//--------------------- .text._ZN5flash16flash_fwd_kernelI23Flash_fwd_kernel_traitsILi64ELi128ELi64ELi4ELb0ELb0EN7cutlass10bfloat16_tE19Flash_kernel_traitsILi64ELi128ELi64ELi4ES3_EELb0ELb0ELb0ELb1ELb0ELb0ELb1ELb0EEEvNS_16Flash_fwd_paramsE --------------------------
	.section	.text._ZN5flash16flash_fwd_kernelI23Flash_fwd_kernel_traitsILi64ELi128ELi64ELi4ELb0ELb0EN7cutlass10bfloat16_tE19Flash_kernel_traitsILi64ELi128ELi64ELi4ES3_EELb0ELb0ELb0ELb1ELb0ELb0ELb1ELb0EEEvNS_16Flash_fwd_paramsE,"ax",@progbits
	.sectioninfo	@"SHI_REGISTERS=255"
	.align	128
        .global         _ZN5flash16flash_fwd_kernelI23Flash_fwd_kernel_traitsILi64ELi128ELi64ELi4ELb0ELb0EN7cutlass10bfloat16_tE19Flash_kernel_traitsILi64ELi128ELi64ELi4ES3_EELb0ELb0ELb0ELb1ELb0ELb0ELb1ELb0EEEvNS_16Flash_fwd_paramsE
        .type           _ZN5flash16flash_fwd_kernelI23Flash_fwd_kernel_traitsILi64ELi128ELi64ELi4ELb0ELb0EN7cutlass10bfloat16_tE19Flash_kernel_traitsILi64ELi128ELi64ELi4ES3_EELb0ELb0ELb0ELb1ELb0ELb0ELb1ELb0EEEvNS_16Flash_fwd_paramsE,@function
        .size           _ZN5flash16flash_fwd_kernelI23Flash_fwd_kernel_traitsILi64ELi128ELi64ELi4ELb0ELb0EN7cutlass10bfloat16_tE19Flash_kernel_traitsILi64ELi128ELi64ELi4ES3_EELb0ELb0ELb0ELb1ELb0ELb0ELb1ELb0EEEvNS_16Flash_fwd_paramsE,(.L_x_2136 - _ZN5flash16flash_fwd_kernelI23Flash_fwd_kernel_traitsILi64ELi128ELi64ELi4ELb0ELb0EN7cutlass10bfloat16_tE19Flash_kernel_traitsILi64ELi128ELi64ELi4ES3_EELb0ELb0ELb0ELb1ELb0ELb0ELb1ELb0EEEvNS_16Flash_fwd_paramsE)
        .other          _ZN5flash16flash_fwd_kernelI23Flash_fwd_kernel_traitsILi64ELi128ELi64ELi4ELb0ELb0EN7cutlass10bfloat16_tE19Flash_kernel_traitsILi64ELi128ELi64ELi4ES3_EELb0ELb0ELb0ELb1ELb0ELb0ELb1ELb0EEEvNS_16Flash_fwd_paramsE,@"STO_CUDA_ENTRY STV_DEFAULT"
_ZN5flash16flash_fwd_kernelI23Flash_fwd_kernel_traitsILi64ELi128ELi64ELi4ELb0ELb0EN7cutlass10bfloat16_tE19Flash_kernel_traitsILi64ELi128ELi64ELi4ES3_EELb0ELb0ELb0ELb1ELb0ELb0ELb1ELb0EEEvNS_16Flash_fwd_paramsE:
.text._ZN5flash16flash_fwd_kernelI23Flash_fwd_kernel_traitsILi64ELi128ELi64ELi4ELb0ELb0EN7cutlass10bfloat16_tE19Flash_kernel_traitsILi64ELi128ELi64ELi4ES3_EELb0ELb0ELb0ELb1ELb0ELb0ELb1ELb0EEEvNS_16Flash_fwd_paramsE:
        /* <DEDUP_REMOVED lines=10> */
[----:B------:R-:W-:Y:S02]  /*00a0*/  ISETP.NE.U32.AND P0, PT, RZ, c[0x0][0x250], PT ;  /* 0x00009400ff007a0c */ /* 0x000fe40003f05070 */
[----:B------:R-:W-:-:S02]  /*00b0*/  IADD3 R1, R1, -0x20, RZ ;  /* 0xffffffe001017810 */ /* 0x000fc40007ffe0ff */
        /* <DEDUP_REMOVED lines=23> */
.L_x_1523:
[----:B---34-:R-:W-:Y:S02]  /*0230*/  MOV R0, c[0x0][0x218] ;  /* 0x0000860000007a02 */ /* 0x018fe40000000f00 */
.L_x_1524:
        /* <DEDUP_REMOVED lines=12> */
[----:B------:R-:W-:-:S13]  /*0300*/  ISETP.GE.AND P0, PT, R72, 0x1, PT ;  /* 0x000000014800780c */ /* 0x000fda0003f06270 */
[----:B------:R-:W-:Y:S05]  /*0310*/  @!P0 BRA `(.L_x_1525) ;  /* 0x0000c0e000008947 */ /* 0x000fea0003800000 */
[----:B------:R-:W-:Y:S02]  /*0320*/  ISETP.NE.AND P1, PT, R247, -0x1, PT ;  /* 0xfffffffff700780c */ /* 0x000fe40003f25270 */
[----:B------:R-:W-:Y:S02]  /*0330*/  ISETP.NE.AND P0, PT, R8, -0x1, PT ;  /* 0xffffffff0800780c */ /* 0x000fe40003f05270 */
[----:B------:R-:W-:-:S09]  /*0340*/  SHF.R.S32.HI R17, RZ, 0x1f, R16 ;  /* 0x0000001fff117819 */ /* 0x000fd20000011410 */
[----:B-1----:R-:W-:Y:S01]  /*0350*/  @!P1 SHF.R.S32.HI R4, RZ, 0x1f, R22 ;  /* 0x0000001fff049819 */ /* 0x002fe20000011416 */
[----:B------:R-:W-:Y:S01]  /*0360*/  @P1 IMAD.WIDE.U32 R2, R247, c[0x0][0x190], RZ ;  /* 0x00006400f7021a25 */ /* 0x000fe200078e00ff */
[----:B------:R-:W-:-:S03]  /*0370*/  @P0 IADD3 R0, R7, R8, RZ ;  /* 0x0000000807000210 */ /* 0x000fc60007ffe0ff */
[----:B------:R-:W-:Y:S01]  /*0380*/  @!P1 IMAD R6, R4, c[0x0][0x178], RZ ;  /* 0x00005e0004069a24 */ /* 0x000fe200078e02ff */
[----:B------:R-:W-:Y:S01]  /*0390*/  @P1 MOV R9, R2 ;  /* 0x0000000200091202 */ /* 0x000fe20000000f00 */
[----:B------:R-:W-:Y:S02]  /*03a0*/  @P1 IMAD R10, R247, c[0x0][0x194], R3 ;  /* 0x00006500f70a1a24 */ /* 0x000fe400078e0203 */
        /* <DEDUP_REMOVED lines=19> */
.L_x_1526:
        /* <DEDUP_REMOVED lines=41> */
.L_x_1527:
[----:B------:R-:W-:Y:S01]  /*0770*/  SHF.R.S32.HI R20, RZ, 0x1f, R24 ;  /* 0x0000001fff147819 */ /* 0x000fe20000011418 */
[----:B------:R-:W-:Y:S01]  /*0780*/  IMAD.IADD R239, R162, 0x1, -R251 ;  /* 0x00000001a2ef7824 */ /* 0x000fe200078e0afb */
[----:B------:R-:W-:Y:S01]  /*0790*/  BSSY B0, `(.L_x_1528) ;  /* 0x000002b000007945 */ /* 0x000fe20003800000 */
[----:B------:R-:W-:Y:S02]  /*07a0*/  SHF.R.S32.HI R12, RZ, 0x1f, R11 ;  /* 0x0000001fff0c7819 */ /* 0x000fe4000001140b */
[CC--:B------:R-:W-:Y:S02]  /*07b0*/  LEA.HI R0, R20.reuse, R24.reuse, RZ, 0x3 ;  /* 0x0000001814007211 */ /* 0x0c0fe400078f18ff */
[----:B------:R-:W-:Y:S02]  /*07c0*/  LEA.HI R4, R20, R24, RZ, 0x6 ;  /* 0x0000001814047211 */ /* 0x000fe400078f30ff */
[----:B------:R-:W-:-:S02]  /*07d0*/  SHF.R.S32.HI R242, RZ, 0x3, R0 ;  /* 0x00000003fff27819 */ /* 0x000fc40000011400 */
[----:B------:R-:W-:Y:S01]  /*07e0*/  LOP3.LUT R2, R0, 0xfffffff8, RZ, 0xc0, !PT ;  /* 0xfffffff800027812 */ /* 0x000fe200078ec0ff */
[----:B------:R-:W-:Y:S01]  /*07f0*/  IMAD.SHL.U32 R4, R4, 0x8, RZ ;  /* 0x0000000804047824 */ /* 0x000fe200078e00ff */
[----:B------:R-:W-:Y:S01]  /*0800*/  SHF.R.S32.HI R243, RZ, 0x1f, R242 ;  /* 0x0000001ffff37819 */ /* 0x000fe200000114f2 */
[----:B------:R-:W-:Y:S01]  /*0810*/  IMAD.SHL.U32 R0, R242, 0x40, RZ ;  /* 0x00000040f2007824 */ /* 0x000fe200078e00ff */
[----:B------:R-:W-:Y:S01]  /*0820*/  LEA.HI R21, R20, R24, RZ, 0x5 ;  /* 0x0000001814157211 */ /* 0x000fe200078f28ff */
[----:B------:R-:W-:Y:S02]  /*0830*/  IMAD.IADD R19, R24, 0x1, -R2 ;  /* 0x0000000118137824 */ /* 0x000fe400078e0a02 */
[----:B------:R-:W-:Y:S01]  /*0840*/  IMAD.WIDE R236, R236, 0x80, R242 ;  /* 0x00000080ecec7825 */ /* 0x000fe200078e02f2 */
[----:B------:R-:W-:Y:S02]  /*0850*/  LOP3.LUT R2, R0, 0x1c0, RZ, 0xc0, !PT ;  /* 0x000001c000027812 */ /* 0x000fe400078ec0ff */
[----:B------:R-:W-:Y:S01]  /*0860*/  SHF.R.S32.HI R70, RZ, 0x5, R21 ;  /* 0x00000005ff467819 */ /* 0x000fe20000011415 */
[----:B------:R-:W-:-:S05]  /*0870*/  IMAD.SHL.U32 R240, R19, 0x8, RZ ;  /* 0x0000000813f07824 */ /* 0x000fca00078e00ff */
[----:B------:R-:W-:Y:S02]  /*0880*/  LOP3.LUT R0, R2, 0x38, R240, 0xf8, !PT ;  /* 0x0000003802007812 */ /* 0x000fe400078ef8f0 */
[----:B------:R-:W-:Y:S02]  /*0890*/  SHF.R.U32.HI R2, RZ, 0x3, R2 ;  /* 0x00000003ff027819 */ /* 0x000fe40000011602 */
[----:B------:R-:W-:Y:S02]  /*08a0*/  SHF.R.S32.HI R241, RZ, 0x1f, R240 ;  /* 0x0000001ffff17819 */ /* 0x000fe400000114f0 */
[----:B------:R-:W-:Y:S02]  /*08b0*/  LOP3.LUT R0, R0, R2, RZ, 0x3c, !PT ;  /* 0x0000000200007212 */ /* 0x000fe400078e3cff */
[----:B------:R-:W-:Y:S02]  /*08c0*/  IADD3 R2, P0, R240, R9, RZ ;  /* 0x00000009f0027210 */ /* 0x000fe40007f1e0ff */
[----:B------:R-:W-:Y:S01]  /*08d0*/  LOP3.LUT R4, R0, 0xfffffe00, R4, 0xf8, !PT ;  /* 0xfffffe0000047812 */ /* 0x000fe200078ef804 */
[----:B------:R-:W-:-:S02]  /*08e0*/  IMAD R0, R17, c[0x0][0x1a8], RZ ;  /* 0x00006a0011007a24 */ /* 0x000fc400078e02ff */
[----:B------:R-:W-:Y:S01]  /*08f0*/  IMAD.X R3, R241, 0x1, R10, P0 ;  /* 0x00000001f1037824 */ /* 0x000fe200000e060a */
[----:B------:R-:W-:Y:S01]  /*0900*/  ISETP.GE.AND P0, PT, R242, R239, PT ;  /* 0x000000eff200720c */ /* 0x000fe20003f06270 */
[C---:B------:R-:W-:Y:S02]  /*0910*/  IMAD R0, R16.reuse, c[0x0][0x1ac], R0 ;  /* 0x00006b0010007a24 */ /* 0x040fe400078e0200 */
[----:B------:R-:W-:-:S04]  /*0920*/  IMAD.WIDE.U32 R8, R16, c[0x0][0x1a8], R2 ;  /* 0x00006a0010087a25 */ /* 0x000fc800078e0002 */
[----:B------:R-:W-:Y:S02]  /*0930*/  IMAD.SHL.U32 R205, R4, 0x2, RZ ;  /* 0x0000000204cd7824 */ /* 0x000fe400078e00ff */
        /* <DEDUP_REMOVED lines=16> */
.L_x_1529:
[----:B------:R-:W-:Y:S05]  /*0a40*/  BSYNC B0 ;  /* 0x0000000000007941 */ /* 0x000fea0003800000 */
.L_x_1528:
        /* <DEDUP_REMOVED lines=22> */
.L_x_1531:
[----:B------:R-:W-:Y:S05]  /*0bb0*/  BSYNC B0 ;  /* 0x0000000000007941 */ /* 0x000fea0003800000 */
.L_x_1530:
        /* <DEDUP_REMOVED lines=21> */
.L_x_1533:
[----:B------:R-:W-:Y:S05]  /*0d10*/  BSYNC B0 ;  /* 0x0000000000007941 */ /* 0x000fea0003800000 */
.L_x_1532:
        /* <DEDUP_REMOVED lines=22> */
.L_x_1535:
[----:B------:R-:W-:Y:S05]  /*0e80*/  BSYNC B0 ;  /* 0x0000000000007941 */ /* 0x000fea0003800000 */
.L_x_1534:
        /* <DEDUP_REMOVED lines=22> */
.L_x_1537:
[----:B------:R-:W-:Y:S05]  /*0ff0*/  BSYNC B0 ;  /* 0x0000000000007941 */ /* 0x000fea0003800000 */
.L_x_1536:
        /* <DEDUP_REMOVED lines=22> */
.L_x_1539:
[----:B------:R-:W-:Y:S05]  /*1160*/  BSYNC B0 ;  /* 0x0000000000007941 */ /* 0x000fea0003800000 */
.L_x_1538:
        /* <DEDUP_REMOVED lines=22> */
.L_x_1541:
[----:B------:R-:W-:Y:S05]  /*12d0*/  BSYNC B0 ;  /* 0x0000000000007941 */ /* 0x000fea0003800000 */
.L_x_1540:
[----:B------:R-:W-:Y:S01]  /*12e0*/  IADD3 R2, R242, 0x70, RZ ;  /* 0x00000070f2027810 */ /* 0x000fe20007ffe0ff */
[----:B------:R-:W-:Y:S01]  /*12f0*/  IMAD.MOV.U32 R27, RZ, RZ, c[0x0][0x198] ;  /* 0x00006600ff1b7624 */ /* 0x000fe200078e00ff */
[----:B-1----:R-:W-:Y:S01]  /*1300*/  IADD3 R0, R72, 0x3f, RZ ;  /* 0x0000003f48007810 */ /* 0x002fe20007ffe0ff */
[----:B------:R-:W-:Y:S01]  /*1310*/  IMAD.MOV.U32 R3, RZ, RZ, 0x6 ;  /* 0x00000006ff037424 */ /* 0x000fe200078e00ff */
[----:B------:R-:W-:Y:S01]  /*1320*/  ISETP.GE.AND P0, PT, R2, R239, PT ;  /* 0x000000ef0200720c */ /* 0x000fe20003f06270 */
[----:B------:R1:W-:Y:S01]  /*1330*/  STL [R1+0xc], R2 ;  /* 0x00000c0201007387 */ /* 0x0003e20000100800 */
[----:B------:R-:W-:Y:S01]  /*1340*/  BSSY B0, `(.L_x_1542) ;  /* 0x0000017000007945 */ /* 0x000fe20003800000 */
[C---:B------:R-:W-:Y:S01]  /*1350*/  IMAD.SHL.U32 R28, R27.reuse, 0x40, RZ ;  /* 0x000000401b1c7824 */ /* 0x040fe200078e00ff */
[----:B------:R-:W-:Y:S02]  /*1360*/  SHF.L.U64.HI R29, R27, R3, c[0x0][0x19c] ;  /* 0x000067001b1d7619 */ /* 0x000fe40000010203 */
[----:B-1----:R-:W-:-:S04]  /*1370*/  SHF.R.S32.HI R2, RZ, 0x1f, R0 ;  /* 0x0000001fff027819 */ /* 0x002fc80000011400 */
[----:B------:R-:W-:-:S03]  /*1380*/  LEA.HI R222, R2, R0, RZ, 0x6 ;  /* 0x0000000002de7211 */ /* 0x000fc600078f30ff */
        /* <DEDUP_REMOVED lines=18> */
.L_x_1543:
[----:B------:R-:W-:Y:S05]  /*14b0*/  BSYNC B0 ;  /* 0x0000000000007941 */ /* 0x000fea0003800000 */
.L_x_1542:
[----:B------:R-:W-:Y:S01]  /*14c0*/  IMAD R0, R243, c[0x0][0x198], RZ ;  /* 0x00006600f3007a24 */ /* 0x000fe200078e02ff */
[----:B------:R-:W-:Y:S01]  /*14d0*/  LEA.HI R20, R20, R24, RZ, 0x4 ;  /* 0x0000001814147211 */ /* 0x000fe200078f20ff */
[----:B--2---:R-:W-:Y:S01]  /*14e0*/  IMAD.WIDE.U32 R4, R242, c[0x0][0x198], R240 ;  /* 0x00006600f2047a25 */ /* 0x004fe200078e00f0 */
[----:B------:R-:W-:Y:S02]  /*14f0*/  BSSY B0, `(.L_x_1544) ;  /* 0x0000033000007945 */ /* 0x000fe40003800000 */
[----:B------:R-:W-:Y:S01]  /*1500*/  LOP3.LUT R6, R20, 0xfffffff0, RZ, 0xc0, !PT ;  /* 0xfffffff014067812 */ /* 0x000fe200078ec0ff */
[C---:B------:R-:W-:Y:S01]  /*1510*/  IMAD R0, R242.reuse, c[0x0][0x19c], R0 ;  /* 0x00006700f2007a24 */ /* 0x040fe200078e0200 */
[----:B------:R-:W-:Y:S01]  /*1520*/  IADD3 R4, P0, R15, R4, RZ ;  /* 0x000000040f047210 */ /* 0x000fe20007f1e0ff */
[----:B------:R-:W-:Y:S02]  /*1530*/  IMAD R7, R243, c[0x0][0x1a0], RZ ;  /* 0x00006800f3077a24 */ /* 0x000fe400078e02ff */
[----:B------:R-:W-:Y:S01]  /*1540*/  IMAD.WIDE.U32 R2, R242, c[0x0][0x1a0], R240 ;  /* 0x00006800f2027a25 */ /* 0x000fe200078e00f0 */
[----:B------:R-:W-:-:S03]  /*1550*/  IADD3.X R5, R18, R5, R0, P0, !PT ;  /* 0x0000000512057210 */ /* 0x000fc600007fe400 */
[----:B------:R-:W-:Y:S01]  /*1560*/  IMAD.IADD R0, R24, 0x1, -R6 ;  /* 0x0000000118007824 */ /* 0x000fe200078e0a06 */
[----:B------:R-:W-:Y:S01]  /*1570*/  IADD3 R2, P0, R13, R2, RZ ;  /* 0x000000020d027210 */ /* 0x000fe20007f1e0ff */
[----:B------:R-:W-:Y:S02]  /*1580*/  IMAD R6, R242, c[0x0][0x1a4], R7 ;  /* 0x00006900f2067a24 */ /* 0x000fe400078e0207 */
[C---:B------:R-:W-:Y:S01]  /*1590*/  IMAD R7, R12.reuse, c[0x0][0x1b0], RZ ;  /* 0x00006c000c077a24 */ /* 0x040fe200078e02ff */
[----:B------:R-:W-:Y:S01]  /*15a0*/  SHF.R.S32.HI R10, RZ, 0x1f, R0 ;  /* 0x0000001fff0a7819 */ /* 0x000fe20000011400 */
[----:B------:R-:W-:Y:S01]  /*15b0*/  IMAD R8, R12, c[0x0][0x1b8], RZ ;  /* 0x00006e000c087a24 */ /* 0x000fe200078e02ff */
[----:B------:R-:W-:Y:S01]  /*15c0*/  IADD3.X R3, R14, R3, R6, P0, !PT ;  /* 0x000000030e037210 */ /* 0x000fe200007fe406 */
[C---:B------:R-:W-:Y:S01]  /*15d0*/  IMAD R9, R11.reuse, c[0x0][0x1b4], R7 ;  /* 0x00006d000b097a24 */ /* 0x040fe200078e0207 */
[----:B------:R-:W-:Y:S01]  /*15e0*/  LEA.HI.SX32 R12, R222, 0xffffffff, 0x1a ;  /* 0xffffffffde0c7811 */ /* 0x000fe200078fd2ff */
[----:B------:R-:W-:Y:S01]  /*15f0*/  IMAD.WIDE.U32 R230, R11, c[0x0][0x1b0], R4 ;  /* 0x00006c000be67a25 */ /* 0x000fe200078e0004 */
[----:B------:R-:W-:-:S02]  /*1600*/  LEA.HI R6, R10, R0, RZ, 0x3 ;  /* 0x000000000a067211 */ /* 0x000fc400078f18ff */
[----:B------:R-:W-:Y:S01]  /*1610*/  SHF.R.S32.HI R13, RZ, 0x1f, R12 ;  /* 0x0000001fff0d7819 */ /* 0x000fe2000001140c */
[----:B------:R-:W-:Y:S01]  /*1620*/  IMAD.WIDE.U32 R244, R11, c[0x0][0x1b8], R2 ;  /* 0x00006e000bf47a25 */ /* 0x000fe200078e0002 */
[----:B------:R-:W-:Y:S02]  /*1630*/  LOP3.LUT R7, R6, 0xfffffff8, RZ, 0xc0, !PT ;  /* 0xfffffff806077812 */ /* 0x000fe400078ec0ff */
[----:B------:R-:W-:Y:S01]  /*1640*/  LOP3.LUT R2, R21, 0xffffffe0, RZ, 0xc0, !PT ;  /* 0xffffffe015027812 */ /* 0x000fe200078ec0ff */
[----:B------:R-:W-:Y:S01]  /*1650*/  IMAD R3, R12, -0x40, R72 ;  /* 0xffffffc00c037824 */ /* 0x000fe200078e0248 */
[----:B------:R-:W-:Y:S01]  /*1660*/  MOV R4, 0x10 ;  /* 0x0000001000047802 */ /* 0x000fe20000000f00 */
[----:B------:R-:W-:Y:S01]  /*1670*/  IMAD.IADD R15, R0, 0x1, -R7 ;  /* 0x00000001000f7824 */ /* 0x000fe200078e0a07 */
[----:B------:R-:W-:Y:S01]  /*1680*/  IADD3 R14, -R2, R24, RZ ;  /* 0x00000018020e7210 */ /* 0x000fe20007ffe1ff */
[----:B------:R-:W-:Y:S01]  /*1690*/  IMAD R0, R29, R12, RZ ;  /* 0x0000000c1d007224 */ /* 0x000fe200078e02ff */
[----:B------:R-:W-:Y:S01]  /*16a0*/  ISETP.GE.AND P0, PT, R242, R3, PT ;  /* 0x00000003f200720c */ /* 0x000fe20003f06270 */
[----:B------:R-:W-:-:S02]  /*16b0*/  IMAD.IADD R229, R231, 0x1, R9 ;  /* 0x00000001e7e57824 */ /* 0x000fc400078e0209 */
[----:B------:R-:W-:Y:S01]  /*16c0*/  IMAD.MOV.U32 R228, RZ, RZ, R230 ;  /* 0x000000ffffe47224 */ /* 0x000fe200078e00e6 */
[----:B------:R-:W-:Y:S01]  /*16d0*/  R2P PR, R15, 0x6 ;  /* 0x000000060f007804 */ /* 0x000fe20000000000 */
[----:B------:R-:W-:Y:S02]  /*16e0*/  IMAD R10, R11, c[0x0][0x1bc], R8 ;  /* 0x00006f000b0a7a24 */ /* 0x000fe400078e0208 */
[-C--:B------:R-:W-:Y:S01]  /*16f0*/  IMAD R8, R13, R28.reuse, R0 ;  /* 0x0000001c0d087224 */ /* 0x080fe200078e0200 */
[----:B------:R-:W-:Y:S01]  /*1700*/  SHF.L.U32 R0, R6, 0x6, RZ ;  /* 0x0000000606007819 */ /* 0x000fe200000006ff */
[----:B------:R-:W-:Y:S01]  /*1710*/  IMAD.MOV.U32 R18, RZ, RZ, 0x20 ;  /* 0x00000020ff127424 */ /* 0x000fe200078e00ff */
[----:B------:R-:W-:Y:S01]  /*1720*/  SEL R2, R4, 0xfffffff0, !P1 ;  /* 0xfffffff004027807 */ /* 0x000fe20004800000 */
[----:B------:R-:W-:Y:S01]  /*1730*/  IMAD.WIDE.U32 R6, R12, R28, R228 ;  /* 0x0000001c0c067225 */ /* 0x000fe200078e00e4 */
[----:B------:R-:W-:Y:S02]  /*1740*/  LOP3.LUT R169, R0, 0xfffffe00, RZ, 0xc0, !PT ;  /* 0xfffffe0000a97812 */ /* 0x000fe400078ec0ff */
[----:B------:R-:W-:-:S02]  /*1750*/  IADD3 R246, R245, R10, RZ ;  /* 0x0000000af5f67210 */ /* 0x000fc40007ffe0ff */
[----:B------:R-:W-:Y:S02]  /*1760*/  SEL R4, R18, 0xffffffe0, !P2 ;  /* 0xffffffe012047807 */ /* 0x000fe40005000000 */
        /* <DEDUP_REMOVED lines=11> */
.L_x_1545:
[----:B------:R-:W-:Y:S05]  /*1820*/  BSYNC B0 ;  /* 0x0000000000007941 */ /* 0x000fea0003800000 */
.L_x_1544:
        /* <DEDUP_REMOVED lines=16> */
.L_x_1547:
[----:B------:R-:W-:Y:S05]  /*1930*/  BSYNC B0 ;  /* 0x0000000000007941 */ /* 0x000fea0003800000 */
.L_x_1546:
        /* <DEDUP_REMOVED lines=15> */
.L_x_1549:
[----:B------:R-:W-:Y:S05]  /*1a30*/  BSYNC B0 ;  /* 0x0000000000007941 */ /* 0x000fea0003800000 */
.L_x_1548:
        /* <DEDUP_REMOVED lines=17> */
.L_x_1551:
[----:B------:R-:W-:Y:S05]  /*1b50*/  BSYNC B0 ;  /* 0x0000000000007941 */ /* 0x000fea0003800000 */
.L_x_1550:
        /* <DEDUP_REMOVED lines=11> */
[----:B------:R1:W5:Y:S04]  /*1c10*/  @P2 LDG.E R5, [R8.64] ;  /* 0x0000000608052981 */ /* 0x000368000c1e1900 */
[----:B------:R-:W-:Y:S01]  /*1c20*/  BAR.SYNC.DEFER_BLOCKING 0x0 ;  /* 0x0000000000007b1d */ /* 0x000fe20000010000 */
[----:B------:R-:W-:Y:S01]  /*1c30*/  ISETP.GE.AND P1, PT, R242, R3, PT ;  /* 0x00000003f200720c */ /* 0x000fe20003f26270 */
[----:B------:R-:W-:Y:S01]  /*1c40*/  IMAD R0, R13, c[0x0][0x1a0], RZ ;  /* 0x000068000d007a24 */ /* 0x000fe200078e02ff */
[----:B------:R-:W-:-:S03]  /*1c50*/  MOV R68, RZ ;  /* 0x000000ff00447202 */ /* 0x000fc60000000f00 */
[----:B------:R-:W5:Y:S01]  /*1c60*/  @P2 MUFU.RCP R10, c[0x0][0x238] ;  /* 0x00008e00000a2b08 */ /* 0x000f620000001000 */
[C---:B------:R-:W-:Y:S01]  /*1c70*/  IMAD R0, R12.reuse, c[0x0][0x1a4], R0 ;  /* 0x000069000c007a24 */ /* 0x040fe200078e0200 */
[----:B------:R-:W-:Y:S01]  /*1c80*/  BSSY B0, `(.L_x_1552) ;  /* 0x0000011000007945 */ /* 0x000fe20003800000 */
[----:B-1----:R-:W-:-:S05]  /*1c90*/  IMAD.WIDE.U32 R8, R12, c[0x0][0x1a0], RZ ;  /* 0x000068000c087a25 */ /* 0x002fca00078e00ff */
[----:B------:R1:W-:Y:S01]  /*1ca0*/  @P1 STS.128 [R205+0x6000], RZ ;  /* 0x006000ffcd001388 */ /* 0x0003e20000000c00 */
[----:B------:R-:W-:Y:S01]  /*1cb0*/  IMAD.IADD R0, R9, 0x1, R0 ;  /* 0x0000000109007824 */ /* 0x000fe200078e0200 */
[----:B------:R-:W-:-:S04]  /*1cc0*/  LEA R6, P0, R8, R244, 0x6 ;  /* 0x000000f408067211 */ /* 0x000fc800078030ff */
[----:B------:R-:W-:Y:S01]  /*1cd0*/  LEA.HI.X R7, R8, R246, R0, 0x6, P0 ;  /* 0x000000f608077211 */ /* 0x000fe200000f3400 */
[----:B-----5:R-:W-:Y:S01]  /*1ce0*/  @P2 FMUL.FTZ R68, R5, R10 ;  /* 0x0000000a05442220 */ /* 0x020fe20000410000 */
        /* <DEDUP_REMOVED lines=10> */
.L_x_1553:
[----:B-1----:R-:W-:Y:S05]  /*1d90*/  BSYNC B0 ;  /* 0x0000000000007941 */ /* 0x002fea0003800000 */
.L_x_1552:
[----:B------:R-:W-:Y:S01]  /*1da0*/  ISETP.GE.AND P0, PT, R26, R3, PT ;  /* 0x000000031a00720c */ /* 0x000fe20003f06270 */
        /* <DEDUP_REMOVED lines=16> */
.L_x_1555:
[----:B------:R-:W-:Y:S05]  /*1eb0*/  BSYNC B0 ;  /* 0x0000000000007941 */ /* 0x000fea0003800000 */
.L_x_1554:
        /* <DEDUP_REMOVED lines=17> */
.L_x_1557:
[----:B------:R-:W-:Y:S05]  /*1fd0*/  BSYNC B0 ;  /* 0x0000000000007941 */ /* 0x000fea0003800000 */
.L_x_1556:
        /* <DEDUP_REMOVED lines=18> */
.L_x_1559:
[----:B------:R-:W-:Y:S05]  /*2100*/  BSYNC B0 ;  /* 0x0000000000007941 */ /* 0x000fea0003800000 */
.L_x_1558:
[----:B------:R-:W-:Y:S01]  /*2110*/  SHF.R.S32.HI R0, RZ, 0x1f, R14 ;  /* 0x0000001fff007819 */ /* 0x000fe2000001140e */
[----:B------:R-:W-:Y:S01]  /*2120*/  IMAD.SHL.U32 R69, R24, 0x2, RZ ;  /* 0x0000000218457824 */ /* 0x000fe200078e00ff */
[----:B-1----:R-:W-:Y:S01]  /*2130*/  SHF.R.S32.HI R7, RZ, 0x4, R20 ;  /* 0x00000004ff077819 */ /* 0x002fe20000011414 */
[----:B------:R-:W-:Y:S01]  /*2140*/  IMAD.SHL.U32 R8, R15, 0x40, RZ ;  /* 0x000000400f087824 */ /* 0x000fe200078e00ff */
[----:B------:R-:W-:Y:S01]  /*2150*/  LEA.HI R0, R0, R14, RZ, 0x2 ;  /* 0x0000000e00007211 */ /* 0x000fe200078f10ff */
[----:B------:R-:W-:Y:S01]  /*2160*/  IMAD.SHL.U32 R11, R242, 0x8, RZ ;  /* 0x00000008f20b7824 */ /* 0x000fe200078e00ff */
[----:B------:R-:W-:Y:S01]  /*2170*/  LOP3.LUT R69, R69, 0x6, RZ, 0xc0, !PT ;  /* 0x0000000645457812 */ /* 0x000fe200078ec0ff */
[----:B------:R-:W0:Y:S01]  /*2180*/  LDGDEPBAR ;  /* 0x00000000000079af */ /* 0x000e220000000000 */
[----:B------:R-:W-:Y:S02]  /*2190*/  SHF.R.S32.HI R3, RZ, 0x2, R0 ;  /* 0x00000002ff037819 */ /* 0x000fe40000011400 */
[----:B------:R-:W-:-:S02]  /*21a0*/  LEA R69, R12, R69, 0x6 ;  /* 0x000000450c457211 */ /* 0x000fc400078e30ff */
[----:B------:R-:W-:Y:S01]  /*21b0*/  SHF.L.U32 R9, R19, 0x6, RZ ;  /* 0x0000000613097819 */ /* 0x000fe200000006ff */
[----:B------:R-:W-:Y:S01]  /*21c0*/  IMAD R0, R70, 0x10, R3 ;  /* 0x0000001046007824 */ /* 0x000fe200078e0203 */
[----:B------:R1:W-:Y:S01]  /*21d0*/  STL [R1+0x8], R3 ;  /* 0x0000080301007387 */ /* 0x0003e20000100800 */
[----:B------:R-:W-:Y:S02]  /*21e0*/  IADD3 R146, R69, 0x1, RZ ;  /* 0x0000000145927810 */ /* 0x000fe40007ffe0ff */
[----:B------:R-:W-:Y:S01]  /*21f0*/  IMAD.IADD R251, R251, 0x1, R0 ;  /* 0x00000001fbfb7824 */ /* 0x000fe200078e0200 */
[C---:B------:R-:W-:Y:S02]  /*2200*/  IADD3 R144, R69.reuse, 0x8, RZ ;  /* 0x0000000845907810 */ /* 0x040fe40007ffe0ff */
[----:B------:R-:W-:Y:S02]  /*2210*/  IADD3 R79, R69, 0x9, RZ ;  /* 0x00000009454f7810 */ /* 0x000fe40007ffe0ff */
[----:B------:R-:W-:-:S02]  /*2220*/  IADD3 R0, R72, R251, -R162 ;  /* 0x000000fb48007210 */ /* 0x000fc40007ffe8a2 */
[C---:B------:R-:W-:Y:S02]  /*2230*/  IADD3 R77, R69.reuse, 0x10, RZ ;  /* 0x00000010454d7810 */ /* 0x040fe40007ffe0ff */
[C---:B------:R-:W-:Y:S01]  /*2240*/  IADD3 R76, R69.reuse, 0x11, RZ ;  /* 0x00000011454c7810 */ /* 0x040fe20007ffe0ff */
[----:B------:R-:W-:Y:S01]  /*2250*/  IMAD.IADD R6, R0, 0x1, -R146 ;  /* 0x0000000100067824 */ /* 0x000fe200078e0a92 */
[C---:B------:R-:W-:Y:S02]  /*2260*/  IADD3 R75, R69.reuse, 0x18, RZ ;  /* 0x00000018454b7810 */ /* 0x040fe40007ffe0ff */
[C---:B------:R-:W-:Y:S02]  /*2270*/  IADD3 R145, R69.reuse, 0x19, RZ ;  /* 0x0000001945917810 */ /* 0x040fe40007ffe0ff */
[C---:B------:R-:W-:Y:S02]  /*2280*/  IADD3 R147, R69.reuse, 0x20, RZ ;  /* 0x0000002045937810 */ /* 0x040fe40007ffe0ff */
[----:B------:R-:W-:-:S02]  /*2290*/  IADD3 R148, R69, 0x21, RZ ;  /* 0x0000002145947810 */ /* 0x000fc40007ffe0ff */
[C---:B------:R-:W-:Y:S02]  /*22a0*/  IADD3 R149, R69.reuse, 0x28, RZ ;  /* 0x0000002845957810 */ /* 0x040fe40007ffe0ff */
[C---:B------:R-:W-:Y:S01]  /*22b0*/  IADD3 R150, R69.reuse, 0x29, RZ ;  /* 0x0000002945967810 */ /* 0x040fe20007ffe0ff */
[----:B-1----:R-:W-:Y:S01]  /*22c0*/  IMAD.IADD R3, R0, 0x1, -R69 ;  /* 0x0000000100037824 */ /* 0x002fe200078e0a45 */
[C---:B------:R-:W-:Y:S02]  /*22d0*/  IADD3 R152, R69.reuse, 0x30, RZ ;  /* 0x0000003045987810 */ /* 0x040fe40007ffe0ff */
[C---:B------:R-:W-:Y:S02]  /*22e0*/  IADD3 R153, R69.reuse, 0x31, RZ ;  /* 0x0000003145997810 */ /* 0x040fe40007ffe0ff */
[----:B------:R-:W-:Y:S02]  /*22f0*/  IABS R3, R3 ;  /* 0x0000000300037213 */ /* 0x000fe40000000000 */
[----:B------:R-:W-:-:S02]  /*2300*/  IADD3 R156, R69, 0x38, RZ ;  /* 0x00000038459c7810 */ /* 0x000fc40007ffe0ff */
[----:B------:R-:W-:Y:S01]  /*2310*/  IADD3 R157, R69, 0x39, RZ ;  /* 0x00000039459d7810 */ /* 0x000fe20007ffe0ff */
[----:B------:R-:W-:Y:S01]  /*2320*/  IMAD.MOV.U32 R5, RZ, RZ, R3 ;  /* 0x000000ffff057224 */ /* 0x000fe200078e0003 */
[----:B------:R-:W-:Y:S02]  /*2330*/  IABS R3, R6 ;  /* 0x0000000600037213 */ /* 0x000fe40000000000 */
[----:B------:R-:W-:Y:S01]  /*2340*/  IADD3 R6, R0, -R144, RZ ;  /* 0x8000009000067210 */ /* 0x000fe20007ffe0ff */
[----:B------:R1:W-:Y:S01]  /*2350*/  I2F R211, R5 ;  /* 0x0000000500d37306 */ /* 0x0003e20000201400 */
[----:B------:R-:W-:Y:S02]  /*2360*/  LOP3.LUT R8, R8, 0x1c0, RZ, 0xc0, !PT ;  /* 0x000001c008087812 */ /* 0x000fe400078ec0ff */
[----:B------:R-:W-:Y:S02]  /*2370*/  R2P PR, R19, 0x6 ;  /* 0x0000000613007804 */ /* 0x000fe40000000000 */
[----:B------:R-:W-:-:S02]  /*2380*/  ISETP.GE.AND P0, PT, R146, R72, PT ;  /* 0x000000489200720c */ /* 0x000fc40003f06270 */
[-C--:B------:R-:W-:Y:S02]  /*2390*/  ISETP.GE.AND P6, PT, R79, R72.reuse, PT ;  /* 0x000000484f00720c */ /* 0x080fe40003fc6270 */
[-C--:B------:R-:W-:Y:S02]  /*23a0*/  ISETP.GE.AND P5, PT, R77, R72.reuse, PT ;  /* 0x000000484d00720c */ /* 0x080fe40003fa6270 */
[-C--:B------:R-:W-:Y:S02]  /*23b0*/  ISETP.GE.AND P4, PT, R76, R72.reuse, PT ;  /* 0x000000484c00720c */ /* 0x080fe40003f86270 */
[----:B------:R-:W-:Y:S01]  /*23c0*/  ISETP.GE.AND P3, PT, R75, R72, PT ;  /* 0x000000484b00720c */ /* 0x000fe20003f66270 */
[----:B-1----:R-:W-:Y:S01]  /*23d0*/  IMAD.MOV.U32 R5, RZ, RZ, R3 ;  /* 0x000000ffff057224 */ /* 0x002fe200078e0003 */
[----:B------:R-:W-:Y:S01]  /*23e0*/  IABS R3, R6 ;  /* 0x0000000600037213 */ /* 0x000fe20000000000 */
[----:B------:R-:W-:Y:S02]  /*23f0*/  IMAD.IADD R6, R0, 0x1, -R79 ;  /* 0x0000000100067824 */ /* 0x000fe400078e0a4f */
[----:B------:R1:W-:Y:S02]  /*2400*/  I2F R212, R5 ;  /* 0x0000000500d47306 */ /* 0x0003e40000201400 */
[----:B-1----:R-:W-:Y:S01]  /*2410*/  IMAD.MOV.U32 R5, RZ, RZ, R3 ;  /* 0x000000ffff057224 */ /* 0x002fe200078e0003 */
[----:B------:R-:W-:-:S02]  /*2420*/  IABS R3, R6 ;  /* 0x0000000600037213 */ /* 0x000fc40000000000 */
        /* <DEDUP_REMOVED lines=40> */
[----:B------:R-:W-:-:S03]  /*26b0*/  LEA.HI R6, R20, R7, RZ, 0x1 ;  /* 0x0000000714067211 */ /* 0x000fc600078f08ff */
[----:B------:R1:W-:Y:S08]  /*26c0*/  I2F R238, R5 ;  /* 0x0000000500ee7306 */ /* 0x0003f00000201400 */
[----:B------:R5:W-:Y:S01]  /*26d0*/  I2F R235, R3 ;  /* 0x0000000300eb7306 */ /* 0x000be20000201400 */
[----:B-1----:R-:W-:-:S04]  /*26e0*/  IADD3 R5, R0, -R156, RZ ;  /* 0x8000009c00057210 */ /* 0x002fc80007ffe0ff */
[----:B------:R-:W-:Y:S02]  /*26f0*/  IABS R5, R5 ;  /* 0x0000000500057213 */ /* 0x000fe40000000000 */
[----:B-----5:R-:W-:Y:S01]  /*2700*/  LOP3.LUT R3, R6, 0xfffffffe, RZ, 0xc0, !PT ;  /* 0xfffffffe06037812 */ /* 0x020fe200078ec0ff */
[C---:B------:R-:W-:Y:S01]  /*2710*/  IMAD.IADD R6, R0.reuse, 0x1, -R157 ;  /* 0x0000000100067824 */ /* 0x040fe200078e0a9d */
[----:B------:R1:W-:Y:S03]  /*2720*/  I2F R233, R5 ;  /* 0x0000000500e97306 */ /* 0x0003e60000201400 */
[----:B------:R-:W-:Y:S01]  /*2730*/  IMAD.IADD R14, R7, 0x1, -R3 ;  /* 0x00000001070e7824 */ /* 0x000fe200078e0a03 */
[----:B------:R-:W-:Y:S02]  /*2740*/  IADD3 R7, R0, 0x8, RZ ;  /* 0x0000000800077810 */ /* 0x000fe40007ffe0ff */
[----:B------:R-:W-:-:S02]  /*2750*/  IABS R3, R6 ;  /* 0x0000000600037213 */ /* 0x000fc40000000000 */
[----:B------:R-:W-:Y:S02]  /*2760*/  IADD3 R6, R0, 0x40, RZ ;  /* 0x0000004000067810 */ /* 0x000fe40007ffe0ff */
[----:B------:R5:W-:Y:S03]  /*2770*/  I2F R232, R3 ;  /* 0x0000000300e87306 */ /* 0x000be60000201400 */
[--C-:B------:R-:W-:Y:S02]  /*2780*/  IMAD.IADD R10, R6, 0x1, -R69.reuse ;  /* 0x00000001060a7824 */ /* 0x100fe400078e0a45 */
[----:B-1----:R-:W-:-:S05]  /*2790*/  IMAD.IADD R5, R7, 0x1, -R69 ;  /* 0x0000000107057824 */ /* 0x002fca00078e0a45 */
[----:B------:R-:W-:Y:S02]  /*27a0*/  IABS R5, R5 ;  /* 0x0000000500057213 */ /* 0x000fe40000000000 */
[----:B-----5:R-:W-:Y:S02]  /*27b0*/  LOP3.LUT R3, R9, 0x1c0, RZ, 0xc0, !PT ;  /* 0x000001c009037812 */ /* 0x020fe400078ec0ff */
[----:B------:R-:W-:Y:S02]  /*27c0*/  MOV R9, R5 ;  /* 0x0000000500097202 */ /* 0x000fe40000000f00 */
[----:B------:R-:W-:Y:S02]  /*27d0*/  IADD3 R5, R0, 0x48, RZ ;  /* 0x0000004800057810 */ /* 0x000fe40007ffe0ff */
[----:B------:R-:W-:Y:S01]  /*27e0*/  IABS R0, R10 ;  /* 0x0000000a00007213 */ /* 0x000fe20000000000 */
[----:B------:R1:W-:Y:S01]  /*27f0*/  I2F R208, R9 ;  /* 0x0000000900d07306 */ /* 0x0003e20000201400 */
[----:B------:R-:W-:Y:S01]  /*2800*/  IMAD.SHL.U32 R10, R14, 0x8, RZ ;  /* 0x000000080e0a7824 */ /* 0x000fe200078e00ff */
[----:B------:R-:W-:-:S02]  /*2810*/  LOP3.LUT R13, R3, 0x8, R11, 0xf8, !PT ;  /* 0x00000008030d7812 */ /* 0x000fc400078ef80b */
[----:B------:R-:W-:Y:S01]  /*2820*/  SHF.R.U32.HI R12, RZ, 0x3, R3 ;  /* 0x00000003ff0c7819 */ /* 0x000fe20000011603 */
[----:B------:R-:W-:Y:S01]  /*2830*/  IMAD.MOV.U32 R3, RZ, RZ, R0 ;  /* 0x000000ffff037224 */ /* 0x000fe200078e0000 */
[----:B------:R-:W-:Y:S02]  /*2840*/  LOP3.LUT R11, R8, 0x8, R10, 0xf8, !PT ;  /* 0x00000008080b7812 */ /* 0x000fe400078ef80a */
[----:B------:R-:W-:Y:S01]  /*2850*/  LOP3.LUT R10, R13, R12, RZ, 0x3c, !PT ;  /* 0x0000000c0d0a7212 */ /* 0x000fe200078e3cff */
[----:B------:R5:W-:Y:S01]  /*2860*/  I2F R203, R3 ;  /* 0x0000000300cb7306 */ /* 0x000be20000201400 */
[----:B------:R-:W-:-:S04]  /*2870*/  SHF.R.U32.HI R8, RZ, 0x3, R8 ;  /* 0x00000003ff087819 */ /* 0x000fc80000011608 */
[----:B------:R-:W-:Y:S01]  /*2880*/  LOP3.LUT R151, R11, R8, RZ, 0x3c, !PT ;  /* 0x000000080b977212 */ /* 0x000fe200078e3cff */
[----:B------:R-:W-:Y:S02]  /*2890*/  IMAD R8, R70, 0x400, R169 ;  /* 0x0000040046087824 */ /* 0x000fe400078e02a9 */
[----:B-1----:R-:W-:-:S05]  /*28a0*/  IMAD.IADD R9, R5, 0x1, -R69 ;  /* 0x0000000105097824 */ /* 0x002fca00078e0a45 */
[----:B------:R-:W-:Y:S02]  /*28b0*/  IABS R0, R9 ;  /* 0x0000000900007213 */ /* 0x000fe40000000000 */
[----:B------:R-:W-:-:S03]  /*28c0*/  IADD3 R9, -R146, R7, RZ ;  /* 0x0000000792097210 */ /* 0x000fc60007ffe1ff */
[----:B-----5:R-:W-:Y:S01]  /*28d0*/  IMAD.MOV.U32 R3, RZ, RZ, R0 ;  /* 0x000000ffff037224 */ /* 0x020fe200078e0000 */
[----:B------:R-:W-:Y:S01]  /*28e0*/  IABS R9, R9 ;  /* 0x0000000900097213 */ /* 0x000fe20000000000 */
[----:B------:R-:W-:Y:S02]  /*28f0*/  IMAD R0, R14, 0x200, R10 ;  /* 0x000002000e007824 */ /* 0x000fe400078e020a */
[----:B------:R1:W-:Y:S02]  /*2900*/  I2F R185, R3 ;  /* 0x0000000300b97306 */ /* 0x0003e40000201400 */
[----:B------:R-:W-:Y:S02]  /*2910*/  IMAD.SHL.U32 R78, R0, 0x2, RZ ;  /* 0x00000002004e7824 */ /* 0x000fe400078e00ff */
[----:B------:R-:W-:-:S03]  /*2920*/  IMAD.IADD R0, R6, 0x1, -R146 ;  /* 0x0000000106007824 */ /* 0x000fc600078e0a92 */
[----:B------:R-:W-:Y:S01]  /*2930*/  LDSM.16.M88.4 R28, [R78+0x4000] ;  /* 0x004000004e1c783b */ /* 0x000fe20000000200 */
[----:B------:R-:W-:Y:S02]  /*2940*/  IADD3 R201, R78, 0x4040, RZ ;  /* 0x000040404ec97810 */ /* 0x000fe40007ffe0ff */
[----:B------:R-:W-:Y:S01]  /*2950*/  IABS R0, R0 ;  /* 0x0000000000007213 */ /* 0x000fe20000000000 */
[----:B------:R-:W-:Y:S04]  /*2960*/  LDSM.16.M88.4 R36, [R78+0x4800] ;  /* 0x004800004e24783b */ /* 0x000fe80000000200 */
[----:B------:R-:W-:Y:S01]  /*2970*/  LDSM.16.M88.4 R96, [R78+0x5000] ;  /* 0x005000004e60783b */ /* 0x000fe20000000200 */
[----:B-1----:R-:W-:Y:S01]  /*2980*/  IADD3 R3, R151, R8, RZ ;  /* 0x0000000897037210 */ /* 0x002fe20007ffe0ff */
[----:B------:R-:W-:Y:S01]  /*2990*/  IMAD.MOV.U32 R8, RZ, RZ, R9 ;  /* 0x000000ffff087224 */ /* 0x000fe200078e0009 */
[----:B------:R-:W-:Y:S01]  /*29a0*/  IADD3 R9, -R144, R6, RZ ;  /* 0x0000000690097210 */ /* 0x000fe20007ffe1ff */
[----:B------:R-:W-:Y:S01]  /*29b0*/  LDSM.16.M88.4 R124, [R78+0x5800] ;  /* 0x005800004e7c783b */ /* 0x000fe20000000200 */
[----:B------:R-:W-:Y:S01]  /*29c0*/  SHF.L.U32 R197, R3, 0x1, RZ ;  /* 0x0000000103c57819 */ /* 0x000fe200000006ff */
[----:B------:R-:W-:Y:S01]  /*29d0*/  IMAD.MOV.U32 R3, RZ, RZ, R0 ;  /* 0x000000ffff037224 */ /* 0x000fe200078e0000 */
[----:B------:R1:W-:Y:S03]  /*29e0*/  I2F R193, R8 ;  /* 0x0000000800c17306 */ /* 0x0003e60000201400 */
[----:B------:R-:W5:Y:S01]  /*29f0*/  LDSM.16.M88.4 R44, [R197] ;  /* 0x00000000c52c783b */ /* 0x000f620000000200 */
[----:B------:R-:W-:-:S02]  /*2a00*/  IMAD R200, R2, 0x2, R197 ;  /* 0x0000000202c87824 */ /* 0x000fc400078e02c5 */
[----:B------:R-:W-:Y:S01]  /*2a10*/  IMAD R198, R4, 0x2, R197 ;  /* 0x0000000204c67824 */ /* 0x000fe200078e02c5 */
[----:B------:R-:W2:Y:S01]  /*2a20*/  LDSM.16.M88.4 R48, [R197+0x2000] ;  /* 0x00200000c530783b */ /* 0x000ea20000000200 */
[----:B------:R3:W-:Y:S02]  /*2a30*/  I2F R189, R3 ;  /* 0x0000000300bd7306 */ /* 0x0007e40000201400 */
[----:B------:R-:W-:Y:S01]  /*2a40*/  IMAD R199, R2, 0x2, R198 ;  /* 0x0000000202c77824 */ /* 0x000fe200078e02c6 */
[----:B------:R-:W-:Y:S04]  /*2a50*/  LDSM.16.M88.4 R40, [R200] ;  /* 0x00000000c828783b */ /* 0x000fe80000000200 */
[----:B------:R-:W-:Y:S01]  /*2a60*/  LDSM.16.M88.4 R52, [R200+0x2000] ;  /* 0x00200000c834783b */ /* 0x000fe20000000200 */
[----:B-1----:R-:W-:-:S03]  /*2a70*/  IMAD.IADD R8, R5, 0x1, -R146 ;  /* 0x0000000105087824 */ /* 0x002fc600078e0a92 */
[----:B------:R-:W-:Y:S02]  /*2a80*/  LDSM.16.M88.4 R32, [R198+0x2000] ;  /* 0x00200000c620783b */ /* 0x000fe40000000200 */
[----:B------:R-:W-:Y:S01]  /*2a90*/  IABS R0, R8 ;  /* 0x0000000800007213 */ /* 0x000fe20000000000 */
[----:B---3--:R-:W-:-:S03]  /*2aa0*/  IMAD.IADD R3, R7, 0x1, -R144 ;  /* 0x0000000107037824 */ /* 0x008fc600078e0a90 */
[----:B------:R1:W-:Y:S02]  /*2ab0*/  I2F R187, R0 ;  /* 0x0000000000bb7306 */ /* 0x0003e40000201400 */
[----:B------:R-:W-:-:S05]  /*2ac0*/  IABS R3, R3 ;  /* 0x0000000300037213 */ /* 0x000fca0000000000 */
[----:B------:R-:W-:Y:S01]  /*2ad0*/  IMAD.MOV.U32 R8, RZ, RZ, R3 ;  /* 0x000000ffff087224 */ /* 0x000fe200078e0003 */
[----:B------:R-:W-:Y:S02]  /*2ae0*/  IABS R3, R9 ;  /* 0x0000000900037213 */ /* 0x000fe40000000000 */
[----:B------:R-:W-:Y:S01]  /*2af0*/  IADD3 R9, -R144, R5, RZ ;  /* 0x0000000590097210 */ /* 0x000fe20007ffe1ff */
[----:B------:R3:W-:Y:S01]  /*2b00*/  I2F R206, R8 ;  /* 0x0000000800ce7306 */ /* 0x0007e20000201400 */
[----:B-1----:R-:W-:Y:S02]  /*2b10*/  SEL R0, R18, 0xffffffe0, !P1 ;  /* 0xffffffe012007807 */ /* 0x002fe40004800000 */
[----:B-----5:R-:W-:Y:S01]  /*2b20*/  HMMA.16816.F32.BF16 R16, R44, R28, RZ ;  /* 0x0000001c2c10723c */ /* 0x020fe200000418ff */
[----:B------:R-:W-:Y:S02]  /*2b30*/  ISETP.GE.AND P1, PT, R144, R72, PT ;  /* 0x000000489000720c */ /* 0x000fe40003f26270 */
[----:B------:R-:W-:-:S05]  /*2b40*/  IMAD.IADD R196, R78, 0x1, R0 ;  /* 0x000000014ec47824 */ /* 0x000fca00078e0200 */
[----:B------:R-:W1:Y:S01]  /*2b50*/  LDSM.16.M88.4 R60, [R196+0x4000] ;  /* 0x00400000c43c783b */ /* 0x000e620000000200 */
[C---:B--2---:R-:W-:Y:S01]  /*2b60*/  HMMA.16816.F32.BF16 R12, R48.reuse, R28, RZ ;  /* 0x0000001c300c723c */ /* 0x044fe200000418ff */
[----:B---3--:R-:W-:Y:S01]  /*2b70*/  IMAD.MOV.U32 R8, RZ, RZ, R3 ;  /* 0x000000ffff087224 */ /* 0x008fe200078e0003 */
[----:B------:R-:W-:Y:S01]  /*2b80*/  IABS R3, R9 ;  /* 0x0000000900037213 */ /* 0x000fe20000000000 */
[----:B------:R-:W-:Y:S01]  /*2b90*/  IMAD.IADD R9, R7, 0x1, -R79 ;  /* 0x0000000107097824 */ /* 0x000fe200078e0a4f */
[----:B------:R-:W2:Y:S01]  /*2ba0*/  LDSM.16.M88.4 R56, [R196+0x4800] ;  /* 0x00480000c438783b */ /* 0x000ea20000000200 */
[----:B------:R3:W-:Y:S03]  /*2bb0*/  I2F R202, R8 ;  /* 0x0000000800ca7306 */ /* 0x0007e60000201400 */
[-C--:B------:R-:W-:Y:S01]  /*2bc0*/  HMMA.16816.F32.BF16 R20, R48, R36.reuse, RZ ;  /* 0x000000243014723c */ /* 0x080fe200000418ff */
[----:B------:R-:W5:Y:S04]  /*2bd0*/  LDSM.16.M88.4 R92, [R196+0x5000] ;  /* 0x00500000c45c783b */ /* 0x000f680000000200 */
[----:B------:R-:W-:Y:S03]  /*2be0*/  LDSM.16.M88.4 R120, [R196+0x5800] ;  /* 0x00580000c478783b */ /* 0x000fe60000000200 */
[----:B------:R-:W-:Y:S01]  /*2bf0*/  HMMA.16816.F32.BF16 R24, R44, R36, RZ ;  /* 0x000000242c18723c */ /* 0x000fe200000418ff */
[----:B---3--:R-:W-:Y:S01]  /*2c00*/  IMAD.MOV.U32 R8, RZ, RZ, R3 ;  /* 0x000000ffff087224 */ /* 0x008fe200078e0003 */
[----:B------:R-:W-:-:S02]  /*2c10*/  IABS R3, R9 ;  /* 0x0000000900037213 */ /* 0x000fc40000000000 */
[----:B------:R-:W-:Y:S01]  /*2c20*/  IADD3 R9, -R79, R6, RZ ;  /* 0x000000064f097210 */ /* 0x000fe20007ffe1ff */
[----:B------:R3:W-:Y:S03]  /*2c30*/  I2F R191, R8 ;  /* 0x0000000800bf7306 */ /* 0x0007e60000201400 */
[----:B-1----:R-:W-:Y:S01]  /*2c40*/  HMMA.16816.F32.BF16 R88, R40, R60, R16 ;  /* 0x0000003c2858723c */ /* 0x002fe20000041810 */
[----:B---3--:R-:W-:Y:S01]  /*2c50*/  IMAD.MOV.U32 R8, RZ, RZ, R3 ;  /* 0x000000ffff087224 */ /* 0x008fe200078e0003 */
[----:B------:R-:W-:Y:S01]  /*2c60*/  IABS R3, R9 ;  /* 0x0000000900037213 */ /* 0x000fe20000000000 */
[----:B------:R-:W-:Y:S02]  /*2c70*/  IMAD.IADD R9, R5, 0x1, -R79 ;  /* 0x0000000105097824 */ /* 0x000fe400078e0a4f */
[----:B------:R1:W-:Y:S03]  /*2c80*/  I2F R210, R8 ;  /* 0x0000000800d27306 */ /* 0x0003e60000201400 */
[----:B------:R-:W-:Y:S08]  /*2c90*/  HMMA.16816.F32.BF16 R16, R44, R96, RZ ;  /* 0x000000602c10723c */ /* 0x000ff000000418ff */
[----:B------:R-:W-:Y:S01]  /*2ca0*/  HMMA.16816.F32.BF16 R84, R52, R60, R12 ;  /* 0x0000003c3454723c */ /* 0x000fe2000004180c */
[----:B-1----:R-:W-:Y:S01]  /*2cb0*/  IMAD.MOV.U32 R8, RZ, RZ, R3 ;  /* 0x000000ffff087224 */ /* 0x002fe200078e0003 */
[----:B------:R-:W-:-:S06]  /*2cc0*/  IABS R3, R9 ;  /* 0x0000000900037213 */ /* 0x000fcc0000000000 */
[----:B------:R-:W-:Y:S01]  /*2cd0*/  HMMA.16816.F32.BF16 R12, R48, R96, RZ ;  /* 0x00000060300c723c */ /* 0x000fe200000418ff */
[----:B------:R-:W-:Y:S01]  /*2ce0*/  IADD3 R9, -R77, R7, RZ ;  /* 0x000000074d097210 */ /* 0x000fe20007ffe1ff */
[----:B------:R1:W-:Y:S06]  /*2cf0*/  I2F R207, R8 ;  /* 0x0000000800cf7306 */ /* 0x0003ec0000201400 */
[----:B--2---:R-:W-:Y:S08]  /*2d00*/  HMMA.16816.F32.BF16 R108, R52, R56, R20 ;  /* 0x00000038346c723c */ /* 0x004ff00000041814 */
[----:B-----5:R-:W-:Y:S01]  /*2d10*/  HMMA.16816.F32.BF16 R136, R40, R92, R16 ;  /* 0x0000005c2888723c */ /* 0x020fe20000041810 */
[----:B------:R-:W-:Y:S01]  /*2d20*/  LDSM.16.M88.4 R16, [R198] ;  /* 0x00000000c610783b */ /* 0x000fe20000000200 */
[----:B-1----:R-:W-:Y:S01]  /*2d30*/  IMAD.MOV.U32 R8, RZ, RZ, R3 ;  /* 0x000000ffff087224 */ /* 0x002fe200078e0003 */
[----:B------:R-:W-:Y:S01]  /*2d40*/  IABS R3, R9 ;  /* 0x0000000900037213 */ /* 0x000fe20000000000 */
[----:B------:R-:W-:-:S02]  /*2d50*/  IMAD.IADD R9, R6, 0x1, -R77 ;  /* 0x0000000106097824 */ /* 0x000fc400078e0a4d */
[----:B------:R1:W-:Y:S02]  /*2d60*/  I2F R204, R8 ;  /* 0x0000000800cc7306 */ /* 0x0003e40000201400 */
[----:B------:R-:W-:Y:S08]  /*2d70*/  HMMA.16816.F32.BF16 R104, R40, R56, R24 ;  /* 0x000000382868723c */ /* 0x000ff00000041818 */
[----:B------:R-:W-:Y:S01]  /*2d80*/  HMMA.16816.F32.BF16 R140, R52, R92, R12 ;  /* 0x0000005c348c723c */ /* 0x000fe2000004180c */
[----:B-1----:R-:W-:Y:S01]  /*2d90*/  IMAD.MOV.U32 R8, RZ, RZ, R3 ;  /* 0x000000ffff087224 */ /* 0x002fe200078e0003 */
[----:B------:R-:W-:-:S06]  /*2da0*/  IABS R3, R9 ;  /* 0x0000000900037213 */ /* 0x000fcc0000000000 */
[C---:B------:R-:W-:Y:S01]  /*2db0*/  HMMA.16816.F32.BF16 R24, R48.reuse, R30, RZ ;  /* 0x0000001e3018723c */ /* 0x040fe200000418ff */
[----:B------:R-:W-:Y:S01]  /*2dc0*/  IADD3 R9, -R77, R5, RZ ;  /* 0x000000054d097210 */ /* 0x000fe20007ffe1ff */
[----:B------:R1:W-:Y:S06]  /*2dd0*/  I2F R209, R8 ;  /* 0x0000000800d17306 */ /* 0x0003ec0000201400 */
[-C--:B------:R-:W-:Y:S08]  /*2de0*/  HMMA.16816.F32.BF16 R12, R48, R38.reuse, RZ ;  /* 0x00000026300c723c */ /* 0x080ff000000418ff */
[----:B------:R-:W-:Y:S01]  /*2df0*/  HMMA.16816.F32.BF16 R36, R44, R38, RZ ;  /* 0x000000262c24723c */ /* 0x000fe200000418ff */
[----:B-1----:R-:W-:Y:S01]  /*2e00*/  IMAD.MOV.U32 R8, RZ, RZ, R3 ;  /* 0x000000ffff087224 */ /* 0x002fe200078e0003 */
[----:B------:R-:W-:Y:S01]  /*2e10*/  IABS R3, R9 ;  /* 0x0000000900037213 */ /* 0x000fe20000000000 */
[----:B------:R-:W-:-:S02]  /*2e20*/  IMAD.IADD R9, R7, 0x1, -R76 ;  /* 0x0000000107097824 */ /* 0x000fc400078e0a4c */
[----:B------:R1:W-:Y:S03]  /*2e30*/  I2F R194, R8 ;  /* 0x0000000800c27306 */ /* 0x0003e60000201400 */
[----:B------:R-:W-:Y:S08]  /*2e40*/  HMMA.16816.F32.BF16 R28, R44, R30, RZ ;  /* 0x0000001e2c1c723c */ /* 0x000ff000000418ff */
[----:B------:R-:W-:Y:S01]  /*2e50*/  HMMA.16816.F32.BF16 R64, R52, R62, R24 ;  /* 0x0000003e3440723c */ /* 0x000fe20000041818 */
[----:B-1----:R-:W-:Y:S01]  /*2e60*/  IMAD.MOV.U32 R8, RZ, RZ, R3 ;  /* 0x000000ffff087224 */ /* 0x002fe200078e0003 */
[----:B------:R-:W-:-:S06]  /*2e70*/  IABS R3, R9 ;  /* 0x0000000900037213 */ /* 0x000fcc0000000000 */
[-C--:B------:R-:W-:Y:S01]  /*2e80*/  HMMA.16816.F32.BF16 R80, R52, R58.reuse, R12 ;  /* 0x0000003a3450723c */ /* 0x080fe2000004180c */
[----:B------:R-:W-:Y:S01]  /*2e90*/  IADD3 R9, -R76, R6, RZ ;  /* 0x000000064c097210 */ /* 0x000fe20007ffe1ff */
[----:B------:R1:W-:Y:S01]  /*2ea0*/  I2F R184, R8 ;  /* 0x0000000800b87306 */ /* 0x0003e20000201400 */
[----:B------:R-:W-:Y:S05]  /*2eb0*/  LDSM.16.M88.4 R12, [R199] ;  /* 0x00000000c70c783b */ /* 0x000fea0000000200 */
[C---:B------:R-:W-:Y:S08]  /*2ec0*/  HMMA.16816.F32.BF16 R56, R40.reuse, R58, R36 ;  /* 0x0000003a2838723c */ /* 0x040ff00000041824 */
[----:B------:R-:W-:Y:S01]  /*2ed0*/  HMMA.16816.F32.BF16 R60, R40, R62, R28 ;  /* 0x0000003e283c723c */ /* 0x000fe2000004181c */
[----:B-1----:R-:W-:Y:S01]  /*2ee0*/  IMAD.MOV.U32 R8, RZ, RZ, R3 ;  /* 0x000000ffff087224 */ /* 0x002fe200078e0003 */
[----:B------:R-:W-:Y:S01]  /*2ef0*/  IABS R3, R9 ;  /* 0x0000000900037213 */ /* 0x000fe20000000000 */
[----:B------:R-:W-:-:S02]  /*2f00*/  IMAD.IADD R9, R5, 0x1, -R76 ;  /* 0x0000000105097824 */ /* 0x000fc400078e0a4c */
[----:B------:R1:W-:Y:S02]  /*2f10*/  I2F R190, R8 ;  /* 0x0000000800be7306 */ /* 0x0003e40000201400 */
[----:B-1----:R-:W-:Y:S01]  /*2f20*/  IMAD.MOV.U32 R8, RZ, RZ, R3 ;  /* 0x000000ffff087224 */ /* 0x002fe200078e0003 */
[----:B------:R-:W-:Y:S02]  /*2f30*/  IABS R3, R9 ;  /* 0x0000000900037213 */ /* 0x000fe40000000000 */
[----:B------:R-:W-:-:S03]  /*2f40*/  IADD3 R9, -R75, R7, RZ ;  /* 0x000000074b097210 */ /* 0x000fc60007ffe1ff */
[----:B------:R1:W-:Y:S02]  /*2f50*/  I2F R188, R8 ;  /* 0x0000000800bc7306 */ /* 0x0003e40000201400 */
[----:B-1----:R-:W-:Y:S01]  /*2f60*/  IMAD.MOV.U32 R8, RZ, RZ, R3 ;  /* 0x000000ffff087224 */ /* 0x002fe200078e0003 */
[----:B------:R-:W-:Y:S01]  /*2f70*/  IABS R3, R9 ;  /* 0x0000000900037213 */ /* 0x000fe20000000000 */
[----:B------:R-:W-:-:S04]  /*2f80*/  IMAD.IADD R9, R6, 0x1, -R75 ;  /* 0x0000000106097824 */ /* 0x000fc800078e0a4b */
        /* <DEDUP_REMOVED lines=19> */
[----:B------:R-:W-:-:S03]  /*30c0*/  IADD3 R9, R78, 0x4000, RZ ;  /* 0x000040004e097810 */ /* 0x000fc60007ffe0ff */
[----:B------:R1:W-:Y:S01]  /*30d0*/  I2F R179, R8 ;  /* 0x0000000800b37306 */ /* 0x0003e20000201400 */
[----:B------:R-:W-:Y:S02]  /*30e0*/  @P2 IADD3 R201, R9, -0x40, RZ ;  /* 0xffffffc009c92810 */ /* 0x000fe40007ffe0ff */
[----:B------:R-:W-:Y:S02]  /*30f0*/  IADD3 R9, -R147, R5, RZ ;  /* 0x0000000593097210 */ /* 0x000fe40007ffe1ff */
[----:B------:R-:W-:-:S03]  /*3100*/  ISETP.GE.AND P2, PT, R69, R72, PT ;  /* 0x000000484500720c */ /* 0x000fc60003f46270 */
[----:B------:R2:W-:Y:S01]  /*3110*/  I2F R175, R3 ;  /* 0x0000000300af7306 */ /* 0x0005e20000201400 */
[----:B------:R-:W3:Y:S01]  /*3120*/  LDSM.16.M88.4 R20, [R201] ;  /* 0x00000000c914783b */ /* 0x000ee20000000200 */
[----:B------:R-:W-:-:S03]  /*3130*/  IMAD.IADD R195, R0, 0x1, R201 ;  /* 0x0000000100c37824 */ /* 0x000fc600078e02c9 */
[----:B------:R-:W5:Y:S01]  /*3140*/  LDSM.16.M88.4 R24, [R201+0x800] ;  /* 0x00080000c918783b */ /* 0x000f620000000200 */
[----:B-1----:R-:W-:-:S03]  /*3150*/  IADD3 R8, -R147, R7, RZ ;  /* 0x0000000793087210 */ /* 0x002fc60007ffe1ff */
[----:B------:R-:W1:Y:S01]  /*3160*/  LDSM.16.M88.4 R36, [R195] ;  /* 0x00000000c324783b */ /* 0x000e620000000200 */
[----:B------:R-:W-:-:S03]  /*3170*/  IABS R8, R8 ;  /* 0x0000000800087213 */ /* 0x000fc60000000000 */
[----:B------:R-:W-:Y:S01]  /*3180*/  LDSM.16.M88.4 R116, [R201+0x1800] ;  /* 0x00180000c974783b */ /* 0x000fe20000000200 */
[----:B--2---:R-:W-:Y:S01]  /*3190*/  IMAD.IADD R3, R6, 0x1, -R147 ;  /* 0x0000000106037824 */ /* 0x004fe200078e0a93 */
[----:B------:R2:W-:Y:S04]  /*31a0*/  I2F R178, R8 ;  /* 0x0000000800b27306 */ /* 0x0005e80000201400 */
[----:B------:R-:W-:-:S05]  /*31b0*/  IABS R3, R3 ;  /* 0x0000000300037213 */ /* 0x000fca0000000000 */
[----:B--2---:R-:W-:Y:S01]  /*31c0*/  IMAD.MOV.U32 R8, RZ, RZ, R3 ;  /* 0x000000ffff087224 */ /* 0x004fe200078e0003 */
[----:B------:R-:W-:Y:S01]  /*31d0*/  IABS R3, R9 ;  /* 0x0000000900037213 */ /* 0x000fe20000000000 */
[----:B------:R-:W-:Y:S02]  /*31e0*/  IMAD.IADD R9, R7, 0x1, -R148 ;  /* 0x0000000107097824 */ /* 0x000fe400078e0a94 */
[----:B------:R2:W-:Y:S01]  /*31f0*/  I2F R177, R8 ;  /* 0x0000000800b17306 */ /* 0x0005e20000201400 */
[-C--:B---3--:R-:W-:Y:S08]  /*3200*/  HMMA.16816.F32.BF16 R84, R32, R20.reuse, R84 ;  /* 0x000000142054723c */ /* 0x088ff00000041854 */
[----:B------:R-:W-:Y:S01]  /*3210*/  HMMA.16816.F32.BF16 R28, R16, R20, R88 ;  /* 0x00000014101c723c */ /* 0x000fe20000041858 */
[----:B--2---:R-:W-:-:S02]  /*3220*/  MOV R8, R3 ;  /* 0x0000000300087202 */ /* 0x004fc40000000f00 */
[----:B------:R-:W-:Y:S01]  /*3230*/  IABS R3, R9 ;  /* 0x0000000900037213 */ /* 0x000fe20000000000 */
[----:B------:R-:W-:Y:S01]  /*3240*/  IMAD.IADD R9, R6, 0x1, -R148 ;  /* 0x0000000106097824 */ /* 0x000fe200078e0a94 */
[----:B------:R2:W-:Y:S02]  /*3250*/  I2F R174, R8 ;  /* 0x0000000800ae7306 */ /* 0x0005e40000201400 */
[----:B------:R-:W-:Y:S01]  /*3260*/  IMAD.IADD R20, R5, 0x1, -R150 ;  /* 0x0000000105147824 */ /* 0x000fe200078e0a96 */
[-C--:B------:R-:W-:Y:S08]  /*3270*/  HMMA.16816.F32.BF16 R88, R32, R22.reuse, R64 ;  /* 0x000000162058723c */ /* 0x080ff00000041840 */
[----:B------:R-:W-:Y:S01]  /*3280*/  HMMA.16816.F32.BF16 R64, R16, R22, R60 ;  /* 0x000000161040723c */ /* 0x000fe2000004183c */
[----:B------:R-:W3:Y:S01]  /*3290*/  LDSM.16.M88.4 R60, [R201+0x1000] ;  /* 0x00100000c93c783b */ /* 0x000ee20000000200 */
[----:B--2---:R-:W-:Y:S01]  /*32a0*/  IMAD.MOV.U32 R8, RZ, RZ, R3 ;  /* 0x000000ffff087224 */ /* 0x004fe200078e0003 */
[----:B------:R-:W-:-:S05]  /*32b0*/  IABS R3, R9 ;  /* 0x0000000900037213 */ /* 0x000fca0000000000 */
[----:B-----5:R-:W-:Y:S01]  /*32c0*/  HMMA.16816.F32.BF16 R132, R32, R26, R80 ;  /* 0x0000001a2084723c */ /* 0x020fe20000041850 */
[----:B------:R-:W-:Y:S01]  /*32d0*/  IADD3 R9, -R148, R5, RZ ;  /* 0x0000000594097210 */ /* 0x000fe20007ffe1ff */
[----:B------:R2:W-:Y:S06]  /*32e0*/  I2F R180, R8 ;  /* 0x0000000800b47306 */ /* 0x0005ec0000201400 */
[----:B-1----:R-:W-:Y:S01]  /*32f0*/  HMMA.16816.F32.BF16 R80, R12, R36, R28 ;  /* 0x000000240c50723c */ /* 0x002fe2000004181c */
[----:B------:R-:W1:Y:S07]  /*3300*/  LDSM.16.M88.4 R28, [R195+0x800] ;  /* 0x00080000c31c783b */ /* 0x000e6e0000000200 */
[----:B------:R-:W-:Y:S01]  /*3310*/  HMMA.16816.F32.BF16 R104, R16, R24, R104 ;  /* 0x000000181068723c */ /* 0x000fe20000041868 */
[----:B--2---:R-:W-:Y:S01]  /*3320*/  IMAD.MOV.U32 R8, RZ, RZ, R3 ;  /* 0x000000ffff087224 */ /* 0x004fe200078e0003 */
[----:B------:R-:W-:Y:S01]  /*3330*/  IABS R3, R9 ;  /* 0x0000000900037213 */ /* 0x000fe20000000000 */
[----:B------:R-:W-:-:S02]  /*3340*/  IMAD.IADD R9, R7, 0x1, -R149 ;  /* 0x0000000107097824 */ /* 0x000fc400078e0a95 */
[----:B------:R2:W-:Y:S03]  /*3350*/  I2F R176, R8 ;  /* 0x0000000800b07306 */ /* 0x0005e60000201400 */
[----:B------:R-:W-:Y:S08]  /*3360*/  HMMA.16816.F32.BF16 R64, R12, R38, R64 ;  /* 0x000000260c40723c */ /* 0x000ff00000041840 */
[----:B------:R-:W-:Y:S01]  /*3370*/  HMMA.16816.F32.BF16 R108, R32, R24, R108 ;  /* 0x00000018206c723c */ /* 0x000fe2000004186c */
[----:B--2---:R-:W-:-:S02]  /*3380*/  MOV R8, R3 ;  /* 0x0000000300087202 */ /* 0x004fc40000000f00 */
[----:B------:R-:W-:Y:S01]  /*3390*/  IABS R3, R9 ;  /* 0x0000000900037213 */ /* 0x000fe20000000000 */
[----:B------:R-:W-:Y:S01]  /*33a0*/  IMAD.IADD R9, R6, 0x1, -R149 ;  /* 0x0000000106097824 */ /* 0x000fe200078e0a95 */
[----:B------:R2:W-:Y:S03]  /*33b0*/  I2F R173, R8 ;  /* 0x0000000800ad7306 */ /* 0x0005e60000201400 */
[C---:B------:R-:W-:Y:S08]  /*33c0*/  HMMA.16816.F32.BF16 R128, R16.reuse, R26, R56 ;  /* 0x0000001a1080723c */ /* 0x040ff00000041838 */
[----:B---3--:R-:W-:Y:S01]  /*33d0*/  HMMA.16816.F32.BF16 R24, R16, R60, R136 ;  /* 0x0000003c1018723c */ /* 0x008fe20000041888 */
[----:B--2---:R-:W-:Y:S01]  /*33e0*/  IMAD.MOV.U32 R8, RZ, RZ, R3 ;  /* 0x000000ffff087224 */ /* 0x004fe200078e0003 */
[----:B------:R-:W-:-:S06]  /*33f0*/  IABS R3, R9 ;  /* 0x0000000900037213 */ /* 0x000fcc0000000000 */
[----:B-1----:R-:W-:Y:S01]  /*3400*/  HMMA.16816.F32.BF16 R56, R12, R28, R104 ;  /* 0x0000001c0c38723c */ /* 0x002fe20000041868 */
[----:B------:R-:W-:Y:S01]  /*3410*/  IADD3 R9, -R149, R5, RZ ;  /* 0x0000000595097210 */ /* 0x000fe20007ffe1ff */
[----:B------:R1:W-:Y:S02]  /*3420*/  I2F R172, R8 ;  /* 0x0000000800ac7306 */ /* 0x0003e40000201400 */
[----:B-1----:R-:W-:Y:S01]  /*3430*/  IMAD.MOV.U32 R8, RZ, RZ, R3 ;  /* 0x000000ffff087224 */ /* 0x002fe200078e0003 */
[----:B------:R-:W-:Y:S02]  /*3440*/  IABS R3, R9 ;  /* 0x0000000900037213 */ /* 0x000fe40000000000 */
[----:B------:R-:W-:-:S03]  /*3450*/  IADD3 R9, -R150, R6, RZ ;  /* 0x0000000696097210 */ /* 0x000fc60007ffe1ff */
[----:B------:R1:W-:Y:S08]  /*3460*/  I2F R171, R8 ;  /* 0x0000000800ab7306 */ /* 0x0003f00000201400 */
[----:B------:R2:W-:Y:S01]  /*3470*/  I2F R170, R3 ;  /* 0x0000000300aa7306 */ /* 0x0005e20000201400 */
[----:B-1----:R-:W-:-:S05]  /*3480*/  IMAD.IADD R8, R7, 0x1, -R150 ;  /* 0x0000000107087824 */ /* 0x002fca00078e0a96 */
[----:B------:R-:W-:-:S04]  /*3490*/  IABS R0, R8 ;  /* 0x0000000800007213 */ /* 0x000fc80000000000 */
[----:B--2---:R-:W-:Y:S02]  /*34a0*/  MOV R3, R0 ;  /* 0x0000000000037202 */ /* 0x004fe40000000f00 */
[----:B------:R-:W-:Y:S02]  /*34b0*/  IABS R0, R9 ;  /* 0x0000000900007213 */ /* 0x000fe40000000000 */
[----:B------:R1:W-:Y:S01]  /*34c0*/  I2F R168, R3 ;  /* 0x0000000300a87306 */ /* 0x0003e20000201400 */
[----:B------:R-:W2:Y:S02]  /*34d0*/  LDSM.16.M88.4 R8, [R199+0x2000] ;  /* 0x00200000c708783b */ /* 0x000ea40000000200 */
[----:B-1----:R-:W-:Y:S01]  /*34e0*/  IMAD.MOV.U32 R3, RZ, RZ, R0 ;  /* 0x000000ffff037224 */ /* 0x002fe200078e0000 */
[----:B------:R-:W-:Y:S02]  /*34f0*/  IABS R0, R20 ;  /* 0x0000001400007213 */ /* 0x000fe40000000000 */
[----:B------:R-:W-:-:S02]  /*3500*/  IADD3 R20, -R152, R7, RZ ;  /* 0x0000000798147210 */ /* 0x000fc40007ffe1ff */
[----:B------:R1:W-:Y:S02]  /*3510*/  I2F R167, R3 ;  /* 0x0000000300a77306 */ /* 0x0003e40000201400 */
[----:B-1----:R-:W-:Y:S01]  /*3520*/  IMAD.MOV.U32 R3, RZ, RZ, R0 ;  /* 0x000000ffff037224 */ /* 0x002fe200078e0000 */
[----:B------:R-:W-:Y:S01]  /*3530*/  IABS R0, R20 ;  /* 0x0000001400007213 */ /* 0x000fe20000000000 */
[----:B------:R-:W-:-:S04]  /*3540*/  IMAD.IADD R20, R6, 0x1, -R152 ;  /* 0x0000000106147824 */ /* 0x000fc800078e0a98 */
[----:B------:R1:W-:Y:S01]  /*3550*/  I2F R166, R3 ;  /* 0x0000000300a67306 */ /* 0x0003e20000201400 */
[C---:B--2---:R-:W-:Y:S08]  /*3560*/  HMMA.16816.F32.BF16 R100, R8.reuse, R36, R84 ;  /* 0x000000240864723c */ /* 0x044ff00000041854 */
[----:B------:R-:W-:Y:S01]  /*3570*/  HMMA.16816.F32.BF16 R112, R8, R38, R88 ;  /* 0x000000260870723c */ /* 0x000fe20000041858 */
[----:B------:R-:W2:Y:S04]  /*3580*/  LDSM.16.M88.4 R36, [R195+0x1000] ;  /* 0x00100000c324783b */ /* 0x000ea80000000200 */
[----:B------:R-:W3:Y:S01]  /*3590*/  LDSM.16.M88.4 R88, [R195+0x1800] ;  /* 0x00180000c358783b */ /* 0x000ee20000000200 */
[----:B------:R-:W-:-:S04]  /*35a0*/  DEPBAR.LE SB0, 0x0 ;  /* 0x000080000000791a */ /* 0x000fc80000000000 */
[----:B-1----:R-:W-:Y:S01]  /*35b0*/  MOV R3, R0 ;  /* 0x0000000000037202 */ /* 0x002fe20000000f00 */
[----:B------:R-:W-:Y:S01]  /*35c0*/  HMMA.16816.F32.BF16 R84, R8, R28, R108 ;  /* 0x0000001c0854723c */ /* 0x000fe2000004186c */
[----:B------:R-:W-:Y:S01]  /*35d0*/  IABS R0, R20 ;  /* 0x0000001400007213 */ /* 0x000fe20000000000 */
[----:B------:R-:W-:Y:S01]  /*35e0*/  IMAD.IADD R20, R5, 0x1, -R152 ;  /* 0x0000000105147824 */ /* 0x000fe200078e0a98 */
[----:B------:R1:W-:Y:S03]  /*35f0*/  I2F R165, R3 ;  /* 0x0000000300a57306 */ /* 0x0003e60000201400 */
[----:B-1----:R-:W-:Y:S01]  /*3600*/  IMAD.MOV.U32 R3, RZ, RZ, R0 ;  /* 0x000000ffff037224 */ /* 0x002fe200078e0000 */
[----:B------:R-:W-:Y:S02]  /*3610*/  IABS R0, R20 ;  /* 0x0000001400007213 */ /* 0x000fe40000000000 */
[----:B------:R-:W-:-:S02]  /*3620*/  IADD3 R20, -R153, R7, RZ ;  /* 0x0000000799147210 */ /* 0x000fc40007ffe1ff */
[----:B------:R1:W-:Y:S01]  /*3630*/  I2F R164, R3 ;  /* 0x0000000300a47306 */ /* 0x0003e20000201400 */
[----:B--2---:R-:W-:Y:S01]  /*3640*/  HMMA.16816.F32.BF16 R24, R12, R36, R24 ;  /* 0x000000240c18723c */ /* 0x004fe20000041818 */
[----:B-1----:R-:W-:Y:S01]  /*3650*/  IMAD.MOV.U32 R3, RZ, RZ, R0 ;  /* 0x000000ffff037224 */ /* 0x002fe200078e0000 */
[----:B------:R-:W-:-:S06]  /*3660*/  IABS R0, R20 ;  /* 0x0000001400007213 */ /* 0x000fcc0000000000 */
[----:B------:R-:W-:Y:S01]  /*3670*/  HMMA.16816.F32.BF16 R20, R44, R124, RZ ;  /* 0x0000007c2c14723c */ /* 0x000fe200000418ff */
[----:B------:R1:W-:Y:S08]  /*3680*/  I2F R163, R3 ;  /* 0x0000000300a37306 */ /* 0x0003f00000201400 */
[----:B------:R2:W-:Y:S01]  /*3690*/  I2F R161, R0 ;  /* 0x0000000000a17306 */ /* 0x0005e20000201400 */
[----:B-1----:R-:W-:-:S05]  /*36a0*/  IMAD.IADD R3, R7, 0x1, -R156 ;  /* 0x0000000107037824 */ /* 0x002fca00078e0a9c */
[----:B------:R-:W-:-:S09]  /*36b0*/  IABS R3, R3 ;  /* 0x0000000300037213 */ /* 0x000fd20000000000 */
[----:B------:R-:W-:Y:S01]  /*36c0*/  HMMA.16816.F32.BF16 R20, R40, R120, R20 ;  /* 0x000000782814723c */ /* 0x000fe20000041814 */
[----:B--2---:R-:W-:Y:S01]  /*36d0*/  IADD3 R0, -R157, R7, RZ ;  /* 0x000000079d007210 */ /* 0x004fe20007ffe1ff */
[----:B------:R-:W-:Y:S01]  /*36e0*/  IMAD.IADD R7, R6, 0x1, -R153 ;  /* 0x0000000106077824 */ /* 0x000fe200078e0a99 */
[----:B------:R1:W-:Y:S02]  /*36f0*/  I2F R160, R3 ;  /* 0x0000000300a07306 */ /* 0x0003e40000201400 */
[----:B------:R-:W-:-:S05]  /*3700*/  IABS R0, R0 ;  /* 0x0000000000007213 */ /* 0x000fca0000000000 */
[----:B-1----:R-:W-:Y:S01]  /*3710*/  IMAD.MOV.U32 R3, RZ, RZ, R0 ;  /* 0x000000ffff037224 */ /* 0x002fe200078e0000 */
[----:B------:R-:W-:-:S03]  /*3720*/  IABS R0, R7 ;  /* 0x0000000700007213 */ /* 0x000fc60000000000 */
[----:B------:R1:W-:Y:S10]  /*3730*/  I2F R159, R3 ;  /* 0x00000003009f7306 */ /* 0x0003f40000201400 */
[----:B------:R-:W-:Y:S01]  /*3740*/  HMMA.16816.F32.BF16 R20, R16, R116, R20 ;  /* 0x000000741014723c */ /* 0x000fe20000041814 */
[----:B------:R2:W-:Y:S01]  /*3750*/  I2F R158, R0 ;  /* 0x00000000009e7306 */ /* 0x0005e20000201400 */
[----:B-1----:R-:W-:-:S04]  /*3760*/  IADD3 R3, -R156, R6, RZ ;  /* 0x000000069c037210 */ /* 0x002fc80007ffe1ff */
[----:B------:R-:W-:Y:S01]  /*3770*/  IABS R3, R3 ;  /* 0x0000000300037213 */ /* 0x000fe20000000000 */
[----:B--2---:R-:W-:-:S03]  /*3780*/  IMAD.IADD R0, R6, 0x1, -R157 ;  /* 0x0000000106007824 */ /* 0x004fc600078e0a9d */
[----:B------:R1:W-:Y:S01]  /*3790*/  I2F R155, R3 ;  /* 0x00000003009b7306 */ /* 0x0003e20000201400 */
[----:B------:R-:W-:Y:S11]  /*37a0*/  IMAD.IADD R6, R5, 0x1, -R153 ;  /* 0x0000000105067824 */ /* 0x000ff600078e0a99 */
[----:B------:R-:W-:Y:S02]  /*37b0*/  @!UPT UIADD3 URZ, URZ, URZ, URZ ;  /* 0x0000003f3f3ff290 */ /* 0x000fe4000fffe03f */
[----:B---3--:R-:W-:Y:S01]  /*37c0*/  HMMA.16816.F32.BF16 R20, R12, R88, R20 ;  /* 0x000000580c14723c */ /* 0x008fe20000041814 */
[----:B------:R-:W-:-:S04]  /*37d0*/  IABS R0, R0 ;  /* 0x0000000000007213 */ /* 0x000fc80000000000 */
[----:B-1----:R-:W-:Y:S02]  /*37e0*/  MOV R3, R0 ;  /* 0x0000000000037202 */ /* 0x002fe40000000f00 */
[----:B------:R-:W-:Y:S02]  /*37f0*/  IABS R0, R6 ;  /* 0x0000000600007213 */ /* 0x000fe40000000000 */
[----:B------:R1:W-:Y:S08]  /*3800*/  I2F R154, R3 ;  /* 0x00000003009a7306 */ /* 0x0003f00000201400 */
[----:B------:R2:W-:Y:S01]  /*3810*/  I2F R136, R0 ;  /* 0x0000000000887306 */ /* 0x0005e20000201400 */
[----:B-1----:R-:W-:-:S05]  /*3820*/  IMAD.IADD R3, R5, 0x1, -R156 ;  /* 0x0000000105037824 */ /* 0x002fca00078e0a9c */
[----:B------:R-:W-:Y:S01]  /*3830*/  IABS R3, R3 ;  /* 0x0000000300037213 */ /* 0x000fe20000000000 */
[----:B--2---:R-:W-:-:S03]  /*3840*/  IMAD.IADD R0, R5, 0x1, -R157 ;  /* 0x0000000105007824 */ /* 0x004fc600078e0a9d */
[----:B------:R-:W-:Y:S02]  /*3850*/  I2F R96, R3 ;  /* 0x0000000300607306 */ /* 0x000fe40000201400 */
[----:B------:R-:W-:-:S06]  /*3860*/  IABS R0, R0 ;  /* 0x0000000000007213 */ /* 0x000fcc0000000000 */
[----:B------:R1:W-:Y:S02]  /*3870*/  I2F R92, R0 ;  /* 0x00000000005c7306 */ /* 0x0003e40000201400 */
[----:B-1----:R-:W-:-:S06]  /*3880*/  FMUL.FTZ R0, R80, c[0x0][0x2ec] ;  /* 0x0000bb0050007a20 */ /* 0x002fcc0000410000 */
[----:B------:R1:W2:Y:S02]  /*3890*/  MUFU.TANH R6, R0 ;  /* 0x0000000000067308 */ /* 0x0002a40000002400 */
[----:B-1----:R-:W-:Y:S02]  /*38a0*/  FMUL.FTZ R0, R81, c[0x0][0x2ec] ;  /* 0x0000bb0051007a20 */ /* 0x002fe40000410000 */
[----:B--2---:R-:W-:-:S04]  /*38b0*/  FFMA.FTZ R6, R211, -R68, R6 ;  /* 0x80000044d3067223 */ /* 0x004fc80000010006 */
[----:B------:R1:W-:Y:S02]  /*38c0*/  MUFU.TANH R110, R0 ;  /* 0x00000000006e7308 */ /* 0x0003e40000002400 */
[----:B-1----:R-:W-:-:S06]  /*38d0*/  FMUL.FTZ R0, R82, c[0x0][0x2ec] ;  /* 0x0000bb0052007a20 */ /* 0x002fcc0000410000 */
[----:B------:R1:W2:Y:S02]  /*38e0*/  MUFU.TANH R5, R0 ;  /* 0x0000000000057308 */ /* 0x0002a40000002400 */
[----:B-1----:R-:W-:Y:S02]  /*38f0*/  FMUL.FTZ R0, R83, c[0x0][0x2ec] ;  /* 0x0000bb0053007a20 */ /* 0x002fe40000410000 */
[----:B--2---:R-:W-:-:S04]  /*3900*/  FFMA.FTZ R5, R208, -R68, R5 ;  /* 0x80000044d0057223 */ /* 0x004fc80000010005 */
[----:B------:R1:W-:Y:S02]  /*3910*/  MUFU.TANH R109, R0 ;  /* 0x00000000006d7308 */ /* 0x0003e40000002400 */
[----:B-1----:R-:W-:-:S06]  /*3920*/  FMUL.FTZ R0, R56, c[0x0][0x2ec] ;  /* 0x0000bb0038007a20 */ /* 0x002fcc0000410000 */
[----:B------:R1:W-:Y:S02]  /*3930*/  MUFU.TANH R137, R0 ;  /* 0x0000000000897308 */ /* 0x0003e40000002400 */
[----:B-1----:R-:W-:-:S06]  /*3940*/  FMUL.FTZ R0, R57, c[0x0][0x2ec] ;  /* 0x0000bb0039007a20 */ /* 0x002fcc0000410000 */
[----:B------:R1:W-:Y:S02]  /*3950*/  MUFU.TANH R139, R0 ;  /* 0x00000000008b7308 */ /* 0x0003e40000002400 */
[----:B-1----:R-:W-:-:S06]  /*3960*/  FMUL.FTZ R0, R58, c[0x0][0x2ec] ;  /* 0x0000bb003a007a20 */ /* 0x002fcc0000410000 */
[----:B------:R1:W-:Y:S02]  /*3970*/  MUFU.TANH R111, R0 ;  /* 0x00000000006f7308 */ /* 0x0003e40000002400 */
[----:B-1----:R-:W-:Y:S02]  /*3980*/  FMUL.FTZ R0, R59, c[0x0][0x2ec] ;  /* 0x0000bb003b007a20 */ /* 0x002fe40000410000 */
[----:B------:R-:W-:Y:S04]  /*3990*/  HMMA.16816.F32.BF16 R56, R12, R30, R128 ;  /* 0x0000001e0c38723c */ /* 0x000fe80000041880 */
        /* <DEDUP_REMOVED lines=8> */
[----:B------:R-:W-:Y:S04]  /*3a20*/  HMMA.16816.F32.BF16 R24, R44, R98, RZ ;  /* 0x000000622c18723c */ /* 0x000fe800000418ff */
        /* <DEDUP_REMOVED lines=11> */
[----:B------:R1:W2:Y:S11]  /*3ae0*/  MUFU.TANH R3, R0 ;  /* 0x0000000000037308 */ /* 0x0002b60000002400 */
[----:B------:R-:W-:Y:S01]  /*3af0*/  @!UPT UIADD3 URZ, URZ, URZ, URZ ;  /* 0x0000003f3f3ff290 */ /* 0x000fe2000fffe03f */
[----:B------:R-:W-:Y:S08]  /*3b00*/  HMMA.16816.F32.BF16 R80, R8, R36, R20 ;  /* 0x000000240850723c */ /* 0x000ff00000041814 */
[----:B------:R-:W-:Y:S01]  /*3b10*/  HMMA.16816.F32.BF16 R20, R40, R94, R24 ;  /* 0x0000005e2814723c */ /* 0x000fe20000041818 */
[----:B-1----:R-:W-:Y:S02]  /*3b20*/  FMUL.FTZ R0, R101, c[0x0][0x2ec] ;  /* 0x0000bb0065007a20 */ /* 0x002fe40000410000 */
[----:B--2---:R-:W-:Y:S01]  /*3b30*/  FFMA.FTZ R3, R203, -R68, R3 ;  /* 0x80000044cb037223 */ /* 0x004fe20000010003 */
[----:B------:R-:W-:Y:S01]  /*3b40*/  IADD3 R203, R201, 0x1000, RZ ;  /* 0x00001000c9cb7810 */ /* 0x000fe20007ffe0ff */
[----:B------:R1:W2:Y:S11]  /*3b50*/  MUFU.TANH R104, R0 ;  /* 0x0000000000687308 */ /* 0x0002b60000002400 */
[----:B------:R-:W-:Y:S08]  /*3b60*/  @!UPT UIADD3 URZ, URZ, URZ, URZ ;  /* 0x0000003f3f3ff290 */ /* 0x000ff0000fffe03f */
[----:B------:R-:W-:Y:S01]  /*3b70*/  HMMA.16816.F32.BF16 R20, R16, R62, R20 ;  /* 0x0000003e1014723c */ /* 0x000fe20000041814 */
[----:B-1----:R-:W-:-:S04]  /*3b80*/  FMUL.FTZ R0, R102, c[0x0][0x2ec] ;  /* 0x0000bb0066007a20 */ /* 0x002fc80000410000 */
[----:B------:R1:W-:Y:S02]  /*3b90*/  MUFU.TANH R7, R0 ;  /* 0x0000000000077308 */ /* 0x0003e40000002400 */
[----:B-1----:R-:W-:-:S06]  /*3ba0*/  FMUL.FTZ R0, R103, c[0x0][0x2ec] ;  /* 0x0000bb0067007a20 */ /* 0x002fcc0000410000 */
[----:B------:R1:W-:Y:S02]  /*3bb0*/  MUFU.TANH R100, R0 ;  /* 0x0000000000647308 */ /* 0x0003e40000002400 */
[----:B-1----:R-:W-:-:S06]  /*3bc0*/  FMUL.FTZ R0, R64, c[0x0][0x2ec] ;  /* 0x0000bb0040007a20 */ /* 0x002fcc0000410000 */
[----:B------:R1:W-:Y:S02]  /*3bd0*/  MUFU.TANH R105, R0 ;  /* 0x0000000000697308 */ /* 0x0003e40000002400 */
[----:B-1----:R-:W-:-:S06]  /*3be0*/  FMUL.FTZ R0, R65, c[0x0][0x2ec] ;  /* 0x0000bb0041007a20 */ /* 0x002fcc0000410000 */
[----:B------:R1:W-:Y:S02]  /*3bf0*/  MUFU.TANH R108, R0 ;  /* 0x00000000006c7308 */ /* 0x0003e40000002400 */
[----:B-1----:R-:W-:-:S06]  /*3c00*/  FMUL.FTZ R0, R66, c[0x0][0x2ec] ;  /* 0x0000bb0042007a20 */ /* 0x002fcc0000410000 */
[----:B------:R1:W3:Y:S02]  /*3c10*/  MUFU.TANH R103, R0 ;  /* 0x0000000000677308 */ /* 0x0002e40000002400 */
[----:B-1----:R-:W-:Y:S02]  /*3c20*/  FMUL.FTZ R0, R67, c[0x0][0x2ec] ;  /* 0x0000bb0043007a20 */ /* 0x002fe40000410000 */
[----:B------:R-:W-:Y:S04]  /*3c30*/  HMMA.16816.F32.BF16 R64, R8, R30, R132 ;  /* 0x0000001e0840723c */ /* 0x000fe80000041884 */
[----:B------:R1:W5:Y:S04]  /*3c40*/  MUFU.TANH R107, R0 ;  /* 0x00000000006b7308 */ /* 0x0003680000002400 */
[----:B------:R-:W-:Y:S01]  /*3c50*/  HMMA.16816.F32.BF16 R28, R48, R98, RZ ;  /* 0x00000062301c723c */ /* 0x000fe200000418ff */
[----:B-1----:R-:W-:-:S02]  /*3c60*/  FMUL.FTZ R0, R112, c[0x0][0x2ec] ;  /* 0x0000bb0070007a20 */ /* 0x002fc40000410000 */
[----:B------:R-:W1:Y:S02]  /*3c70*/  S2R R112, SR_TID.X ;  /* 0x0000000000707919 */ /* 0x000e640000002100 */
[----:B------:R4:W-:Y:S11]  /*3c80*/  MUFU.TANH R97, R0 ;  /* 0x0000000000617308 */ /* 0x0009f60000002400 */
[----:B------:R-:W-:Y:S08]  /*3c90*/  @!UPT UIADD3 URZ, URZ, URZ, URZ ;  /* 0x0000003f3f3ff290 */ /* 0x000ff0000fffe03f */
[----:B------:R-:W-:Y:S01]  /*3ca0*/  HMMA.16816.F32.BF16 R24, R52, R94, R28 ;  /* 0x0000005e3418723c */ /* 0x000fe2000004181c */
[----:B----4-:R-:W-:-:S07]  /*3cb0*/  FMUL.FTZ R0, R113, c[0x0][0x2ec] ;  /* 0x0000bb0071007a20 */ /* 0x010fce0000410000 */
[----:B------:R-:W-:Y:S01]  /*3cc0*/  HMMA.16816.F32.BF16 R28, R48, R124, RZ ;  /* 0x0000007c301c723c */ /* 0x000fe200000418ff */
[----:B------:R4:W-:Y:S11]  /*3cd0*/  MUFU.TANH R106, R0 ;  /* 0x00000000006a7308 */ /* 0x0009f60000002400 */
[----:B------:R-:W-:Y:S04]  /*3ce0*/  @!UPT UIADD3 URZ, URZ, URZ, URZ ;  /* 0x0000003f3f3ff290 */ /* 0x000fe8000fffe03f */
[----:B------:R-:W-:Y:S01]  /*3cf0*/  HMMA.16816.F32.BF16 R24, R32, R62, R24 ;  /* 0x0000003e2018723c */ /* 0x000fe20000041818 */
[----:B----4-:R-:W-:-:S04]  /*3d00*/  FMUL.FTZ R0, R114, c[0x0][0x2ec] ;  /* 0x0000bb0072007a20 */ /* 0x010fc80000410000 */
[----:B------:R4:W-:Y:S02]  /*3d10*/  MUFU.TANH R74, R0 ;  /* 0x00000000004a7308 */ /* 0x0009e40000002400 */
[----:B----4-:R-:W-:-:S06]  /*3d20*/  FMUL.FTZ R0, R115, c[0x0][0x2ec] ;  /* 0x0000bb0073007a20 */ /* 0x010fcc0000410000 */
        /* <DEDUP_REMOVED lines=15> */
[----:B----4-:R-:W-:Y:S02]  /*3e20*/  FMUL.FTZ R0, R59, c[0x0][0x2ec] ;  /* 0x0000bb003b007a20 */ /* 0x010fe40000410000 */
[----:B------:R-:W-:Y:S04]  /*3e30*/  HMMA.16816.F32.BF16 R56, R12, R38, R20 ;  /* 0x000000260c38723c */ /* 0x000fe80000041814 */
[----:B------:R4:W-:Y:S04]  /*3e40*/  MUFU.TANH R94, R0 ;  /* 0x00000000005e7308 */ /* 0x0009e80000002400 */
[----:B------:R-:W-:Y:S08]  /*3e50*/  HMMA.16816.F32.BF16 R20, R52, R120, R28 ;  /* 0x000000783414723c */ /* 0x000ff0000004181c */
[----:B------:R-:W-:Y:S01]  /*3e60*/  HMMA.16816.F32.BF16 R36, R8, R38, R24 ;  /* 0x000000260824723c */ /* 0x000fe20000041818 */
[----:B----4-:R-:W-:-:S04]  /*3e70*/  FMUL.FTZ R0, R64, c[0x0][0x2ec] ;  /* 0x0000bb0040007a20 */ /* 0x010fc80000410000 */
[----:B------:R4:W-:Y:S03]  /*3e80*/  MUFU.TANH R73, R0 ;  /* 0x0000000000497308 */ /* 0x0009e60000002400 */
[----:B------:R-:W-:Y:S08]  /*3e90*/  HMMA.16816.F32.BF16 R24, R44, R126, RZ ;  /* 0x0000007e2c18723c */ /* 0x000ff000000418ff */
[----:B------:R-:W-:Y:S01]  /*3ea0*/  HMMA.16816.F32.BF16 R20, R32, R116, R20 ;  /* 0x000000742014723c */ /* 0x000fe20000041814 */
[----:B----4-:R-:W-:-:S07]  /*3eb0*/  FMUL.FTZ R0, R65, c[0x0][0x2ec] ;  /* 0x0000bb0041007a20 */ /* 0x010fce0000410000 */
[----:B------:R-:W-:Y:S01]  /*3ec0*/  FMUL.FTZ R39, R39, c[0x0][0x2ec] ;  /* 0x0000bb0027277a20 */ /* 0x000fe20000410000 */
[----:B------:R4:W-:Y:S01]  /*3ed0*/  MUFU.TANH R85, R0 ;  /* 0x0000000000557308 */ /* 0x0009e20000002400 */
[----:B------:R-:W-:Y:S02]  /*3ee0*/  FMUL.FTZ R37, R37, c[0x0][0x2ec] ;  /* 0x0000bb0025257a20 */ /* 0x000fe40000410000 */
[----:B------:R-:W-:-:S04]  /*3ef0*/  FMUL.FTZ R38, R38, c[0x0][0x2ec] ;  /* 0x0000bb0026267a20 */ /* 0x000fc80000410000 */
[----:B------:R-:W-:Y:S07]  /*3f00*/  HMMA.16816.F32.BF16 R24, R40, R122, R24 ;  /* 0x0000007a2818723c */ /* 0x000fee0000041818 */
[----:B------:R-:W-:Y:S01]  /*3f10*/  FSEL R43, R3, -INF , !P2 ;  /* 0xff800000032b7808 */ /* 0x000fe20005000000 */
[----:B------:R-:W-:Y:S01]  /*3f20*/  HMMA.16816.F32.BF16 R28, R8, R88, R20 ;  /* 0x00000058081c723c */ /* 0x000fe20000041814 */
[----:B--2---:R-:W-:Y:S01]  /*3f30*/  FFMA.FTZ R3, R189, -R68, R104 ;  /* 0x80000044bd037223 */ /* 0x004fe20000010068 */
[----:B------:R-:W-:Y:S01]  /*3f40*/  FSEL R40, R6, -INF , !P2 ;  /* 0xff80000006287808 */ /* 0x000fe20005000000 */
[----:B----4-:R-:W-:-:S02]  /*3f50*/  FMUL.FTZ R0, R66, c[0x0][0x2ec] ;  /* 0x0000bb0042007a20 */ /* 0x010fc40000410000 */
[-C--:B------:R-:W-:Y:S02]  /*3f60*/  FFMA.FTZ R6, R212, -R68.reuse, R110 ;  /* 0x80000044d4067223 */ /* 0x080fe4000001006e */
[----:B------:R2:W-:Y:S01]  /*3f70*/  MUFU.TANH R64, R0 ;  /* 0x0000000000407308 */ /* 0x0005e20000002400 */
[----:B------:R-:W-:Y:S07]  /*3f80*/  HMMA.16816.F32.BF16 R20, R48, R126, RZ ;  /* 0x0000007e3014723c */ /* 0x000fee00000418ff */
[----:B------:R-:W-:Y:S01]  /*3f90*/  FSEL R50, R5, -INF , !P2 ;  /* 0xff80000005327808 */ /* 0x000fe20005000000 */
[----:B------:R-:W-:Y:S01]  /*3fa0*/  HMMA.16816.F32.BF16 R16, R16, R118, R24 ;  /* 0x000000761010723c */ /* 0x000fe20000041818 */
[----:B------:R-:W-:-:S05]  /*3fb0*/  FFMA.FTZ R5, R193, -R68, R109 ;  /* 0x80000044c1057223 */ /* 0x000fca000001006d */
[----:B------:R-:W-:Y:S01]  /*3fc0*/  FSEL R49, R5, -INF , !P0 ;  /* 0xff80000005317808 */ /* 0x000fe20004000000 */
[----:B--2---:R-:W-:Y:S02]  /*3fd0*/  FMUL.FTZ R0, R67, c[0x0][0x2ec] ;  /* 0x0000bb0043007a20 */ /* 0x004fe40000410000 */
[-C--:B---3--:R-:W-:Y:S02]  /*3fe0*/  FFMA.FTZ R5, R206, -R68.reuse, R103 ;  /* 0x80000044ce057223 */ /* 0x088fe40000010067 */
[----:B------:R2:W-:Y:S01]  /*3ff0*/  MUFU.TANH R67, R0 ;  /* 0x0000000000437308 */ /* 0x0005e20000002400 */
[----:B------:R-:W-:Y:S02]  /*4000*/  FMUL.FTZ R28, R28, c[0x0][0x2ec] ;  /* 0x0000bb001c1c7a20 */ /* 0x000fe40000410000 */
[----:B------:R-:W-:Y:S01]  /*4010*/  FSEL R48, R5, -INF , !P1 ;  /* 0xff80000005307808 */ /* 0x000fe20004800000 */
[----:B-----5:R-:W-:Y:S01]  /*4020*/  FFMA.FTZ R5, R210, -R68, R107 ;  /* 0x80000044d2057223 */ /* 0x020fe2000001006b */
[----:B------:R-:W-:Y:S01]  /*4030*/  HMMA.16816.F32.BF16 R20, R52, R122, R20 ;  /* 0x0000007a3414723c */ /* 0x000fe20000041814 */
[----:B------:R-:W-:-:S04]  /*4040*/  FMUL.FTZ R29, R29, c[0x0][0x2ec] ;  /* 0x0000bb001d1d7a20 */ /* 0x000fc80000410000 */
[----:B------:R3:W-:Y:S02]  /*4050*/  MUFU.TANH R54, R29 ;  /* 0x0000001d00367308 */ /* 0x0007e40000002400 */
[----:B------:R-:W-:Y:S01]  /*4060*/  FSEL R52, R5, -INF , !P6 ;  /* 0xff80000005347808 */ /* 0x000fe20007000000 */
[----:B------:R-:W-:Y:S01]  /*4070*/  HMMA.16816.F32.BF16 R16, R12, R90, R16 ;  /* 0x0000005a0c10723c */ /* 0x000fe20000041810 */
[----:B------:R-:W-:Y:S02]  /*4080*/  FFMA.FTZ R5, R209, -R68, R111 ;  /* 0x80000044d1057223 */ /* 0x000fe4000001006f */
[----:B--2---:R-:W-:-:S04]  /*4090*/  FMUL.FTZ R0, R80, c[0x0][0x2ec] ;  /* 0x0000bb0050007a20 */ /* 0x004fc80000410000 */
[----:B------:R2:W-:Y:S01]  /*40a0*/  MUFU.TANH R71, R0 ;  /* 0x0000000000477308 */ /* 0x0005e20000002400 */
[----:B---3--:R-:W-:-:S08]  /*40b0*/  FFMA.FTZ R29, R238, -R68, R219 ;  /* 0x80000044ee1d7223 */ /* 0x008fd000000100db */
[----:B------:R-:W-:Y:S01]  /*40c0*/  HMMA.16816.F32.BF16 R12, R32, R118, R20 ;  /* 0x00000076200c723c */ /* 0x000fe20000041814 */
[----:B--2---:R-:W-:-:S06]  /*40d0*/  FMUL.FTZ R0, R81, c[0x0][0x2ec] ;  /* 0x0000bb0051007a20 */ /* 0x004fcc0000410000 */
[-C--:B------:R-:W-:Y:S01]  /*40e0*/  FFMA.FTZ R23, R165, -R68.reuse, R225 ;  /* 0x80000044a5177223 */ /* 0x080fe200000100e1 */
[----:B------:R2:W-:Y:S01]  /*40f0*/  MUFU.TANH R81, R0 ;  /* 0x0000000000517308 */ /* 0x0005e20000002400 */
[----:B------:R-:W-:Y:S11]  /*4100*/  FFMA.FTZ R22, R161, -R68, R227 ;  /* 0x80000044a1167223 */ /* 0x000ff600000100e3 */
[----:B------:R-:W-:Y:S04]  /*4110*/  @!UPT UIADD3 URZ, URZ, URZ, URZ ;  /* 0x0000003f3f3ff290 */ /* 0x000fe8000fffe03f */
[----:B------:R-:W-:Y:S01]  /*4120*/  HMMA.16816.F32.BF16 R8, R8, R90, R12 ;  /* 0x0000005a0808723c */ /* 0x000fe2000004180c */
[----:B--2---:R-:W-:-:S04]  /*4130*/  FMUL.FTZ R0, R82, c[0x0][0x2ec] ;  /* 0x0000bb0052007a20 */ /* 0x004fc80000410000 */
[----:B------:R2:W-:Y:S02]  /*4140*/  MUFU.TANH R66, R0 ;  /* 0x0000000000427308 */ /* 0x0005e40000002400 */
[----:B--2---:R-:W-:Y:S11]  /*4150*/  FMUL.FTZ R0, R83, c[0x0][0x2ec] ;  /* 0x0000bb0053007a20 */ /* 0x004ff60000410000 */
[----:B------:R-:W-:Y:S06]  /*4160*/  @!UPT UIADD3 URZ, URZ, URZ, URZ ;  /* 0x0000003f3f3ff290 */ /* 0x000fec000fffe03f */
[----:B------:R-:W-:Y:S01]  /*4170*/  FMUL.FTZ R9, R9, c[0x0][0x2ec] ;  /* 0x0000bb0009097a20 */ /* 0x000fe20000410000 */
[----:B------:R2:W-:Y:S01]  /*4180*/  MUFU.TANH R80, R0 ;  /* 0x0000000000507308 */ /* 0x0005e20000002400 */
[----:B------:R-:W-:Y:S02]  /*4190*/  FMUL.FTZ R8, R8, c[0x0][0x2ec] ;  /* 0x0000bb0008087a20 */ /* 0x000fe40000410000 */
[----:B------:R-:W-:-:S05]  /*41a0*/  FMUL.FTZ R11, R11, c[0x0][0x2ec] ;  /* 0x0000bb000b0b7a20 */ /* 0x000fca0000410000 */
[----:B------:R-:W3:Y:S01]  /*41b0*/  MUFU.TANH R14, R9 ;  /* 0x00000009000e7308 */ /* 0x000ee20000002400 */
[----:B--2---:R-:W-:-:S07]  /*41c0*/  FMUL.FTZ R0, R56, c[0x0][0x2ec] ;  /* 0x0000bb0038007a20 */ /* 0x004fce0000410000 */
[----:B------:R-:W2:Y:S01]  /*41d0*/  MUFU.TANH R15, R8 ;  /* 0x00000008000f7308 */ /* 0x000ea20000002400 */
[----:B---3--:R-:W-:-:S07]  /*41e0*/  FFMA.FTZ R14, R154, -R68, R14 ;  /* 0x800000449a0e7223 */ /* 0x008fce000001000e */
[----:B------:R3:W-:Y:S08]  /*41f0*/  MUFU.TANH R63, R0 ;  /* 0x00000000003f7308 */ /* 0x0007f00000002400 */
[----:B------:R4:W-:Y:S01]  /*4200*/  MUFU.TANH R56, R28 ;  /* 0x0000001c00387308 */ /* 0x0009e20000002400 */
[----:B--2---:R-:W-:Y:S02]  /*4210*/  FFMA.FTZ R15, R155, -R68, R15 ;  /* 0x800000449b0f7223 */ /* 0x004fe4000001000f */
[----:B---3--:R-:W-:-:S05]  /*4220*/  FMUL.FTZ R0, R57, c[0x0][0x2ec] ;  /* 0x0000bb0039007a20 */ /* 0x008fca0000410000 */
[----:B------:R-:W2:Y:S01]  /*4230*/  MUFU.TANH R8, R11 ;  /* 0x0000000b00087308 */ /* 0x000ea20000002400 */
[----:B----4-:R-:W-:-:S07]  /*4240*/  FFMA.FTZ R28, R235, -R68, R217 ;  /* 0x80000044eb1c7223 */ /* 0x010fce00000100d9 */
[----:B------:R3:W-:Y:S08]  /*4250*/  MUFU.TANH R61, R0 ;  /* 0x00000000003d7308 */ /* 0x0007f00000002400 */
[----:B------:R4:W5:Y:S01]  /*4260*/  MUFU.TANH R57, R39 ;  /* 0x0000002700397308 */ /* 0x0009620000002400 */
[----:B--2---:R-:W-:Y:S02]  /*4270*/  FFMA.FTZ R8, R92, -R68, R8 ;  /* 0x800000445c087223 */ /* 0x004fe40000010008 */
[----:B---3--:R-:W-:-:S05]  /*4280*/  FMUL.FTZ R0, R58, c[0x0][0x2ec] ;  /* 0x0000bb003a007a20 */ /* 0x008fca0000410000 */
[----:B------:R2:W3:Y:S01]  /*4290*/  MUFU.TANH R58, R38 ;  /* 0x00000026003a7308 */ /* 0x0004e20000002400 */
[----:B----4-:R-:W-:Y:S01]  /*42a0*/  FSEL R39, R3, -INF , !P0 ;  /* 0xff80000003277808 */ /* 0x010fe20004000000 */
[----:B------:R-:W-:-:S06]  /*42b0*/  FFMA.FTZ R3, R202, -R68, R97 ;  /* 0x80000044ca037223 */ /* 0x000fcc0000010061 */
[----:B------:R4:W1:Y:S01]  /*42c0*/  MUFU.TANH R62, R0 ;  /* 0x00000000003e7308 */ /* 0x0008620000002400 */
[-C--:B-----5:R-:W-:Y:S01]  /*42d0*/  FFMA.FTZ R12, R166, -R68.reuse, R57 ;  /* 0x80000044a60c7223 */ /* 0x0a0fe20000010039 */
[----:B------:R-:W-:Y:S02]  /*42e0*/  IADD3 R202, R201, 0x1800, RZ ;  /* 0x00001800c9ca7810 */ /* 0x000fe40007ffe0ff */
[----:B--2---:R-:W-:Y:S01]  /*42f0*/  FSEL R38, R3, -INF , !P1 ;  /* 0xff80000003267808 */ /* 0x004fe20004800000 */
[-C--:B------:R-:W-:Y:S02]  /*4300*/  FFMA.FTZ R3, R207, -R68.reuse, R106 ;  /* 0x80000044cf037223 */ /* 0x080fe4000001006a */
[----:B---3--:R-:W-:-:S03]  /*4310*/  FFMA.FTZ R13, R170, -R68, R58 ;  /* 0x80000044aa0d7223 */ /* 0x008fc6000001003a */
[----:B------:R-:W-:Y:S01]  /*4320*/  FSEL R32, R3, -INF , !P6 ;  /* 0xff80000003207808 */ /* 0x000fe20007000000 */
[-C--:B------:R-:W-:Y:S02]  /*4330*/  FFMA.FTZ R3, R194, -R68.reuse, R101 ;  /* 0x80000044c2037223 */ /* 0x080fe40000010065 */
[----:B----4-:R-:W-:Y:S02]  /*4340*/  FMUL.FTZ R0, R59, c[0x0][0x2ec] ;  /* 0x0000bb003b007a20 */ /* 0x010fe40000410000 */
[----:B------:R2:W-:Y:S01]  /*4350*/  MUFU.TANH R59, R37 ;  /* 0x00000025003b7308 */ /* 0x0005e20000002400 */
[----:B------:R-:W-:Y:S01]  /*4360*/  FSEL R47, R3, -INF , !P5 ;  /* 0xff800000032f7808 */ /* 0x000fe20006800000 */
[-C--:B------:R-:W-:Y:S02]  /*4370*/  FFMA.FTZ R3, R188, -R68.reuse, R102 ;  /* 0x80000044bc037223 */ /* 0x080fe40000010066 */
[----:B-1----:R-:W-:-:S03]  /*4380*/  FFMA.FTZ R25, R172, -R68, R62 ;  /* 0x80000044ac197223 */ /* 0x002fc6000001003e */
[----:B------:R-:W-:Y:S01]  /*4390*/  FSEL R46, R3, -INF , !P4 ;  /* 0xff800000032e7808 */ /* 0x000fe20006000000 */
[----:B------:R1:W3:Y:S01]  /*43a0*/  MUFU.TANH R65, R0 ;  /* 0x0000000000417308 */ /* 0x0002e20000002400 */
[-C--:B------:R-:W-:Y:S01]  /*43b0*/  FFMA.FTZ R3, R186, -R68.reuse, R73 ;  /* 0x80000044ba037223 */ /* 0x080fe20000010049 */
[----:B--2---:R-:W-:Y:S01]  /*43c0*/  FSEL R37, R6, -INF , !P0 ;  /* 0xff80000006257808 */ /* 0x004fe20004000000 */
[----:B------:R-:W-:Y:S02]  /*43d0*/  FFMA.FTZ R6, R214, -R68, R105 ;  /* 0x80000044d6067223 */ /* 0x000fe40000010069 */
[----:B-1----:R-:W-:-:S03]  /*43e0*/  FMUL.FTZ R0, R36, c[0x0][0x2ec] ;  /* 0x0000bb0024007a20 */ /* 0x002fc60000410000 */
[----:B------:R-:W-:Y:S01]  /*43f0*/  FSEL R36, R6, -INF , !P1 ;  /* 0xff80000006247808 */ /* 0x000fe20004800000 */
[-C--:B------:R-:W-:Y:S01]  /*4400*/  FFMA.FTZ R6, R216, -R68.reuse, R108 ;  /* 0x80000044d8067223 */ /* 0x080fe2000001006c */
[----:B------:R1:W-:Y:S01]  /*4410*/  MUFU.TANH R60, R0 ;  /* 0x00000000003c7308 */ /* 0x0003e20000002400 */
[----:B---3--:R-:W-:-:S03]  /*4420*/  FFMA.FTZ R24, R168, -R68, R65 ;  /* 0x80000044a8187223 */ /* 0x008fc60000010041 */
[----:B------:R-:W-:Y:S01]  /*4430*/  FSEL R44, R6, -INF , !P6 ;  /* 0xff800000062c7808 */ /* 0x000fe20007000000 */
[-C--:B------:R-:W-:Y:S01]  /*4440*/  FFMA.FTZ R6, R218, -R68.reuse, R137 ;  /* 0x80000044da067223 */ /* 0x080fe20000010089 */
[----:B------:R-:W-:Y:S01]  /*4450*/  FSEL R137, R5, -INF , !P5 ;  /* 0xff80000005897808 */ /* 0x000fe20006800000 */
[----:B------:R-:W-:-:S03]  /*4460*/  FFMA.FTZ R5, R190, -R68, R138 ;  /* 0x80000044be057223 */ /* 0x000fc6000001008a */
[----:B------:R-:W-:Y:S01]  /*4470*/  FSEL R34, R6, -INF , !P5 ;  /* 0xff80000006227808 */ /* 0x000fe20006800000 */
[-C--:B------:R-:W-:Y:S01]  /*4480*/  FFMA.FTZ R6, R220, -R68.reuse, R139 ;  /* 0x80000044dc067223 */ /* 0x080fe2000001008b */
[----:B------:R-:W-:Y:S01]  /*4490*/  FSEL R135, R5, -INF , !P4 ;  /* 0xff80000005877808 */ /* 0x000fe20006000000 */
[----:B------:R-:W-:-:S03]  /*44a0*/  FFMA.FTZ R5, R192, -R68, R87 ;  /* 0x80000044c0057223 */ /* 0x000fc60000010057 */
[----:B------:R-:W-:Y:S01]  /*44b0*/  FSEL R35, R6, -INF , !P4 ;  /* 0xff80000006237808 */ /* 0x000fe20006000000 */
[-C--:B------:R-:W-:Y:S01]  /*44c0*/  FFMA.FTZ R6, R224, -R68.reuse, R98 ;  /* 0x80000044e0067223 */ /* 0x080fe20000010062 */
[----:B-1----:R-:W-:Y:S02]  /*44d0*/  SHF.R.S32.HI R0, RZ, 0x1f, R70 ;  /* 0x0000001fff007819 */ /* 0x002fe40000011446 */
[----:B------:R-:W-:Y:S01]  /*44e0*/  FSEL R133, R5, -INF , !P3 ;  /* 0xff80000005857808 */ /* 0x000fe20005800000 */
[----:B------:R-:W-:Y:S01]  /*44f0*/  FFMA.FTZ R5, R182, -R68, R94 ;  /* 0x80000044b6057223 */ /* 0x000fe2000001005e */
[----:B------:R-:W-:Y:S02]  /*4500*/  LEA.HI R0, R0, R70, RZ, 0x2 ;  /* 0x0000004600007211 */ /* 0x000fe400078f10ff */
[----:B------:R-:W-:Y:S01]  /*4510*/  FSEL R106, R6, -INF , !P3 ;  /* 0xff800000066a7808 */ /* 0x000fe20005800000 */
[----:B------:R-:W-:Y:S01]  /*4520*/  FFMA.FTZ R6, R226, -R68, R99 ;  /* 0x80000044e2067223 */ /* 0x000fe20000010063 */
[----:B------:R-:W-:-:S02]  /*4530*/  LOP3.LUT R0, R0, 0xfffffffc, RZ, 0xc0, !PT ;  /* 0xfffffffc00007812 */ /* 0x000fc400078ec0ff */
[----:B------:R-:W-:Y:S02]  /*4540*/  LOP3.LUT R224, R112, 0x3, RZ, 0xc0, !PT ;  /* 0x0000000370e07812 */ /* 0x000fe400078ec0ff */
[----:B------:R-:W-:-:S05]  /*4550*/  IADD3 R0, R70, -R0, RZ ;  /* 0x8000000046007210 */ /* 0x000fca0007ffe0ff */
[----:B------:R1:W-:Y:S02]  /*4560*/  STL [R1+0x1c], R0 ;  /* 0x00001c0001007387 */ /* 0x0003e40000100800 */
[-C--:B-1----:R-:W-:Y:S02]  /*4570*/  FFMA.FTZ R0, R185, -R68.reuse, R7 ;  /* 0x80000044b9007223 */ /* 0x082fe40000010007 */
[----:B------:R-:W-:Y:S02]  /*4580*/  FMUL.FTZ R7, R30, c[0x0][0x2ec] ;  /* 0x0000bb001e077a20 */ /* 0x000fe40000410000 */
[-C--:B------:R-:W-:Y:S01]  /*4590*/  FFMA.FTZ R30, R248, -R68.reuse, R61 ;  /* 0x80000044f81e7223 */ /* 0x080fe2000001003d */
[----:B------:R-:W-:Y:S01]  /*45a0*/  FSEL R45, R0, -INF , !P2 ;  /* 0xff800000002d7808 */ /* 0x000fe20005000000 */
[----:B------:R-:W-:Y:S01]  /*45b0*/  FFMA.FTZ R0, R187, -R68, R100 ;  /* 0x80000044bb007223 */ /* 0x000fe20000010064 */
[----:B------:R1:W2:Y:S01]  /*45c0*/  MUFU.TANH R53, R7 ;  /* 0x0000000700357308 */ /* 0x0002a20000002400 */
[----:B------:R-:W-:Y:S01]  /*45d0*/  BAR.SYNC.DEFER_BLOCKING 0x0 ;  /* 0x0000000000007b1d */ /* 0x000fe20000010000 */
[----:B------:R-:W-:-:S02]  /*45e0*/  ISETP.GE.AND P2, PT, R145, R72, PT ;  /* 0x000000489100720c */ /* 0x000fc40003f46270 */
[----:B------:R-:W-:Y:S01]  /*45f0*/  FSEL R42, R0, -INF , !P0 ;  /* 0xff800000002a7808 */ /* 0x000fe20004000000 */
[-C--:B------:R-:W-:Y:S01]  /*4600*/  FFMA.FTZ R0, R191, -R68.reuse, R74 ;  /* 0x80000044bf007223 */ /* 0x080fe2000001004a */
[----:B------:R-:W-:Y:S01]  /*4610*/  FSEL R74, R3, -INF , !P3 ;  /* 0xff800000034a7808 */ /* 0x000fe20005800000 */
[----:B------:R-:W-:Y:S01]  /*4620*/  FFMA.FTZ R3, R179, -R68, R85 ;  /* 0x80000044b3037223 */ /* 0x000fe20000010055 */
[----:B------:R-:W-:Y:S02]  /*4630*/  ISETP.GE.AND P0, PT, R147, R72, PT ;  /* 0x000000489300720c */ /* 0x000fe40003f06270 */
[----:B------:R-:W-:Y:S01]  /*4640*/  FSEL R41, R0, -INF , !P1 ;  /* 0xff80000000297808 */ /* 0x000fe20004800000 */
[-C--:B------:R-:W-:Y:S01]  /*4650*/  FFMA.FTZ R0, R204, -R68.reuse, R93 ;  /* 0x80000044cc007223 */ /* 0x080fe2000001005d */
[----:B------:R-:W-:Y:S01]  /*4660*/  FSEL R73, R3, -INF , !P2 ;  /* 0xff80000003497808 */ /* 0x000fe20005000000 */
[-C--:B------:R-:W-:Y:S01]  /*4670*/  FFMA.FTZ R3, R177, -R68.reuse, R71 ;  /* 0x80000044b1037223 */ /* 0x080fe20000010047 */
[----:B------:R-:W-:Y:S01]  /*4680*/  FSEL R105, R6, -INF , !P2 ;  /* 0xff80000006697808 */ /* 0x000fe20005000000 */
[-C--:B------:R-:W-:Y:S01]  /*4690*/  FFMA.FTZ R6, R234, -R68.reuse, R215 ;  /* 0x80000044ea067223 */ /* 0x080fe200000100d7 */
[----:B------:R-:W-:Y:S01]  /*46a0*/  FSEL R33, R0, -INF , !P6 ;  /* 0xff80000000217808 */ /* 0x000fe20007000000 */
[----:B-1----:R-:W-:Y:S01]  /*46b0*/  FMUL.FTZ R7, R31, c[0x0][0x2ec] ;  /* 0x0000bb001f077a20 */ /* 0x002fe20000410000 */
[----:B------:R-:W-:Y:S01]  /*46c0*/  FSEL R132, R5, -INF , !P2 ;  /* 0xff80000005847808 */ /* 0x000fe20005000000 */
[-C--:B------:R-:W-:Y:S01]  /*46d0*/  FFMA.FTZ R0, R184, -R68.reuse, R84 ;  /* 0x80000044b8007223 */ /* 0x080fe20000010054 */
[----:B------:R-:W-:Y:S01]  /*46e0*/  FSEL R134, R3, -INF , !P0 ;  /* 0xff80000003867808 */ /* 0x000fe20004000000 */
[----:B------:R1:W3:Y:S01]  /*46f0*/  MUFU.TANH R51, R7 ;  /* 0x0000000700337308 */ /* 0x0002e20000002400 */
[-C--:B------:R-:W-:Y:S01]  /*4700*/  FFMA.FTZ R5, R178, -R68.reuse, R213 ;  /* 0x80000044b2057223 */ /* 0x080fe200000100d5 */
[----:B------:R-:W-:Y:S01]  /*4710*/  FSEL R107, R6, -INF , !P0 ;  /* 0xff800000066b7808 */ /* 0x000fe20004000000 */
[----:B------:R-:W-:Y:S01]  /*4720*/  FMUL.FTZ R3, R10, c[0x0][0x2ec] ;  /* 0x0000bb000a037a20 */ /* 0x000fe20000410000 */
[----:B------:R-:W-:Y:S01]  /*4730*/  FSEL R88, R0, -INF , !P5 ;  /* 0xff80000000587808 */ /* 0x000fe20006800000 */
[----:B------:R-:W-:Y:S01]  /*4740*/  FFMA.FTZ R0, R183, -R68, R86 ;  /* 0x80000044b7007223 */ /* 0x000fe20000010056 */
[----:B------:R-:W-:Y:S01]  /*4750*/  ISETP.GE.AND P1, PT, R148, R72, PT ;  /* 0x000000489400720c */ /* 0x000fe20003f26270 */
[-C--:B------:R-:W-:Y:S01]  /*4760*/  FFMA.FTZ R6, R180, -R68.reuse, R223 ;  /* 0x80000044b4067223 */ /* 0x080fe200000100df */
[----:B------:R4:W5:Y:S01]  /*4770*/  MUFU.TANH R9, R3 ;  /* 0x0000000300097308 */ /* 0x0009620000002400 */
[-C--:B------:R-:W-:Y:S01]  /*4780*/  FFMA.FTZ R31, R249, -R68.reuse, R63 ;  /* 0x80000044f91f7223 */ /* 0x080fe2000001003f */
[----:B------:R-:W-:Y:S01]  /*4790*/  FSEL R77, R0, -INF , !P4 ;  /* 0xff800000004d7808 */ /* 0x000fe20006000000 */
[-C--:B------:R-:W-:Y:S01]  /*47a0*/  FFMA.FTZ R0, R181, -R68.reuse, R64 ;  /* 0x80000044b5007223 */ /* 0x080fe20000010040 */
[----:B------:R-:W-:Y:S01]  /*47b0*/  FSEL R146, R6, -INF , !P1 ;  /* 0xff80000006927808 */ /* 0x000fe20004800000 */
[----:B--2---:R-:W-:Y:S01]  /*47c0*/  FFMA.FTZ R11, R163, -R68, R53 ;  /* 0x80000044a30b7223 */ /* 0x004fe20000010035 */
[----:B------:R-:W-:Y:S01]  /*47d0*/  ISETP.GE.AND P6, PT, R149, R72, PT ;  /* 0x000000489500720c */ /* 0x000fe20003fc6270 */
[----:B-1----:R-:W-:Y:S01]  /*47e0*/  FMUL.FTZ R7, R16, c[0x0][0x2ec] ;  /* 0x0000bb0010077a20 */ /* 0x002fe20000410000 */
[----:B------:R-:W-:Y:S01]  /*47f0*/  FSEL R75, R0, -INF , !P3 ;  /* 0xff800000004b7808 */ /* 0x000fe20005800000 */
[----:B---3--:R-:W-:Y:S01]  /*4800*/  FFMA.FTZ R10, R136, -R68, R51 ;  /* 0x80000044880a7223 */ /* 0x008fe20000010033 */
[----:B------:R-:W-:Y:S01]  /*4810*/  ISETP.GE.AND P3, PT, R153, R72, PT ;  /* 0x000000489900720c */ /* 0x000fe20003f66270 */
[----:B------:R1:W2:Y:S01]  /*4820*/  MUFU.TANH R27, R7 ;  /* 0x00000007001b7308 */ /* 0x0002a20000002400 */
[----:B------:R-:W-:Y:S01]  /*4830*/  FSEL R153, R5, -INF , !P0 ;  /* 0xff80000005997808 */ /* 0x000fe20004000000 */
[----:B------:R-:W-:Y:S01]  /*4840*/  FFMA.FTZ R5, R176, -R68, R81 ;  /* 0x80000044b0057223 */ /* 0x000fe20000010051 */
[----:B------:R-:W-:Y:S01]  /*4850*/  ISETP.GE.AND P5, PT, R150, R72, PT ;  /* 0x000000489600720c */ /* 0x000fe20003fa6270 */
[----:B----4-:R-:W-:Y:S01]  /*4860*/  FFMA.FTZ R3, R173, -R68, R80 ;  /* 0x80000044ad037223 */ /* 0x010fe20000010050 */
[----:B------:R-:W-:Y:S01]  /*4870*/  ISETP.GE.AND P4, PT, R152, R72, PT ;  /* 0x000000489800720c */ /* 0x000fe20003f86270 */
[-C--:B------:R-:W-:Y:S01]  /*4880*/  FFMA.FTZ R0, R175, -R68.reuse, R67 ;  /* 0x80000044af007223 */ /* 0x080fe20000010043 */
[----:B------:R-:W-:Y:S01]  /*4890*/  FSEL R129, R5, -INF , !P1 ;  /* 0xff80000005817808 */ /* 0x000fe20004800000 */
[-C--:B------:R-:W-:Y:S01]  /*48a0*/  FFMA.FTZ R16, R158, -R68.reuse, R54 ;  /* 0x800000449e107223 */ /* 0x080fe20000010036 */
[----:B------:R-:W-:Y:S01]  /*48b0*/  FSEL R136, R3, -INF , !P1 ;  /* 0xff80000003887808 */ /* 0x000fe20004800000 */
[-C--:B-----5:R-:W-:Y:S01]  /*48c0*/  FFMA.FTZ R9, R96, -R68.reuse, R9 ;  /* 0x8000004460097223 */ /* 0x0a0fe20000010009 */
[----:B------:R-:W-:Y:S01]  /*48d0*/  FSEL R76, R0, -INF , !P2 ;  /* 0xff800000004c7808 */ /* 0x000fe20005000000 */
[----:B------:R-:W-:Y:S01]  /*48e0*/  FFMA.FTZ R0, R174, -R68, R66 ;  /* 0x80000044ae007223 */ /* 0x000fe20000010042 */
[----:B------:R-:W-:-:S02]  /*48f0*/  ISETP.GE.AND P2, PT, R156, R72, PT ;  /* 0x000000489c00720c */ /* 0x000fc40003f46270 */
[----:B------:R-:W-:Y:S01]  /*4900*/  IADD3 R204, R201, 0x800, RZ ;  /* 0x00000800c9cc7810 */ /* 0x000fe20007ffe0ff */
[----:B-1----:R-:W-:Y:S01]  /*4910*/  FMUL.FTZ R7, R17, c[0x0][0x2ec] ;  /* 0x0000bb0011077a20 */ /* 0x002fe20000410000 */
[----:B------:R-:W-:Y:S01]  /*4920*/  FSEL R140, R0, -INF , !P0 ;  /* 0xff800000008c7808 */ /* 0x000fe20004000000 */
[----:B--2---:R-:W-:Y:S01]  /*4930*/  FFMA.FTZ R27, R233, -R68, R27 ;  /* 0x80000044e91b7223 */ /* 0x004fe2000001001b */
[----:B------:R-:W-:Y:S01]  /*4940*/  ISETP.GE.AND P0, PT, R157, R72, PT ;  /* 0x000000489d00720c */ /* 0x000fe20003f06270 */
[----:B------:R1:W2:Y:S01]  /*4950*/  MUFU.TANH R26, R7 ;  /* 0x00000007001a7308 */ /* 0x0002a20000002400 */
[----:B------:R-:W-:Y:S01]  /*4960*/  FFMA.FTZ R17, R164, -R68, R56 ;  /* 0x80000044a4117223 */ /* 0x000fe20000010038 */
[----:B------:R-:W-:Y:S01]  /*4970*/  FSEL R128, R31, -INF , !P6 ;  /* 0xff8000001f807808 */ /* 0x000fe20007000000 */
[----:B------:R-:W-:Y:S01]  /*4980*/  IMAD.IADD R0, R169, 0x1, R151 ;  /* 0x00000001a9007824 */ /* 0x000fe200078e0297 */
[----:B------:R-:W-:Y:S02]  /*4990*/  FSEL R147, R25, -INF , !P6 ;  /* 0xff80000019937808 */ /* 0x000fe40007000000 */
[----:B------:R-:W-:-:S02]  /*49a0*/  FSEL R138, R13, -INF , !P6 ;  /* 0xff8000000d8a7808 */ /* 0x000fc40007000000 */
[----:B------:R-:W-:Y:S02]  /*49b0*/  FSEL R142, R30, -INF , !P5 ;  /* 0xff8000001e8e7808 */ /* 0x000fe40006800000 */
[----:B------:R-:W-:Y:S02]  /*49c0*/  FSEL R148, R24, -INF , !P5 ;  /* 0xff80000018947808 */ /* 0x000fe40006800000 */
[----:B------:R-:W-:Y:S02]  /*49d0*/  FSEL R139, R12, -INF , !P5 ;  /* 0xff8000000c8b7808 */ /* 0x000fe40006800000 */
[----:B------:R-:W-:Y:S01]  /*49e0*/  FSEL R141, R29, -INF , !P4 ;  /* 0xff8000001d8d7808 */ /* 0x000fe20006000000 */
[----:B-1----:R-:W-:Y:S01]  /*49f0*/  FMUL.FTZ R7, R18, c[0x0][0x2ec] ;  /* 0x0000bb0012077a20 */ /* 0x002fe20000410000 */
[----:B------:R-:W-:Y:S01]  /*4a00*/  FSEL R149, R17, -INF , !P4 ;  /* 0xff80000011957808 */ /* 0x000fe20006000000 */
[-C--:B--2---:R-:W-:Y:S01]  /*4a10*/  FFMA.FTZ R26, R232, -R68.reuse, R26 ;  /* 0x80000044e81a7223 */ /* 0x084fe2000001001a */
[----:B------:R-:W-:Y:S01]  /*4a20*/  FSEL R154, R11, -INF , !P4 ;  /* 0xff8000000b9a7808 */ /* 0x000fe20006000000 */
[----:B------:R1:W2:Y:S01]  /*4a30*/  MUFU.TANH R21, R7 ;  /* 0x0000000700157308 */ /* 0x0002a20000002400 */
[----:B------:R-:W-:Y:S01]  /*4a40*/  FFMA.FTZ R18, R167, -R68, R59 ;  /* 0x80000044a7127223 */ /* 0x000fe2000001003b */
[----:B------:R-:W-:-:S02]  /*4a50*/  FSEL R143, R28, -INF , !P3 ;  /* 0xff8000001c8f7808 */ /* 0x000fc40005800000 */
[----:B------:R-:W-:Y:S02]  /*4a60*/  FSEL R158, R22, -INF , !P3 ;  /* 0xff800000169e7808 */ /* 0x000fe40005800000 */
[----:B------:R-:W-:Y:S02]  /*4a70*/  FSEL R131, R18, -INF , !P5 ;  /* 0xff80000012837808 */ /* 0x000fe40006800000 */
[----:B------:R-:W-:Y:S02]  /*4a80*/  FSEL R150, R16, -INF , !P3 ;  /* 0xff80000010967808 */ /* 0x000fe40005800000 */
[----:B------:R-:W-:Y:S02]  /*4a90*/  FSEL R155, R10, -INF , !P3 ;  /* 0xff8000000a9b7808 */ /* 0x000fe40005800000 */
[----:B------:R-:W-:Y:S02]  /*4aa0*/  FSEL R144, R27, -INF , !P2 ;  /* 0xff8000001b907808 */ /* 0x000fe40005000000 */
[----:B------:R-:W-:Y:S01]  /*4ab0*/  FSEL R151, R15, -INF , !P2 ;  /* 0xff8000000f977808 */ /* 0x000fe20005000000 */
[----:B-1----:R-:W-:Y:S01]  /*4ac0*/  FMUL.FTZ R7, R19, c[0x0][0x2ec] ;  /* 0x0000bb0013077a20 */ /* 0x002fe20000410000 */
[----:B------:R-:W-:Y:S01]  /*4ad0*/  FSEL R156, R9, -INF , !P2 ;  /* 0xff800000099c7808 */ /* 0x000fe20005000000 */
[-C--:B------:R-:W-:Y:S01]  /*4ae0*/  FFMA.FTZ R19, R171, -R68.reuse, R60 ;  /* 0x80000044ab137223 */ /* 0x080fe2000001003c */
[----:B------:R-:W-:Y:S01]  /*4af0*/  FSEL R145, R26, -INF , !P0 ;  /* 0xff8000001a917808 */ /* 0x000fe20004000000 */
[----:B------:R1:W3:Y:S01]  /*4b00*/  MUFU.TANH R20, R7 ;  /* 0x0000000700147308 */ /* 0x0002e20000002400 */
[----:B--2---:R-:W-:Y:S01]  /*4b10*/  FFMA.FTZ R21, R160, -R68, R21 ;  /* 0x80000044a0157223 */ /* 0x004fe20000010015 */
[----:B------:R-:W-:-:S02]  /*4b20*/  FSEL R152, R14, -INF , !P0 ;  /* 0xff8000000e987808 */ /* 0x000fc40004000000 */
[----:B------:R-:W-:Y:S02]  /*4b30*/  FSEL R130, R19, -INF , !P6 ;  /* 0xff80000013827808 */ /* 0x000fe40007000000 */
[----:B------:R-:W-:Y:S02]  /*4b40*/  FSEL R160, R21, -INF , !P2 ;  /* 0xff80000015a07808 */ /* 0x000fe40005000000 */
[----:B------:R-:W-:Y:S01]  /*4b50*/  FSEL R157, R8, -INF , !P0 ;  /* 0xff800000089d7808 */ /* 0x000fe20004000000 */
[-C--:B-1----:R-:W-:Y:S02]  /*4b60*/  FFMA.FTZ R7, R250, -R68.reuse, R221 ;  /* 0x80000044fa077223 */ /* 0x082fe400000100dd */
[----:B---3--:R-:W-:Y:S01]  /*4b70*/  FFMA.FTZ R20, R159, -R68, R20 ;  /* 0x800000449f147223 */ /* 0x008fe20000010014 */
[----:B------:R-:W-:Y:S02]  /*4b80*/  FSEL R159, R23, -INF , !P4 ;  /* 0xff800000179f7808 */ /* 0x000fe40006000000 */
[----:B------:R-:W-:-:S02]  /*4b90*/  FSEL R104, R7, -INF , !P1 ;  /* 0xff80000007687808 */ /* 0x000fc40004800000 */
[----:B------:R-:W-:Y:S02]  /*4ba0*/  ISETP.GE.AND P1, PT, R72, 0x41, PT ;  /* 0x000000414800780c */ /* 0x000fe40003f26270 */
[----:B------:R-:W-:-:S11]  /*4bb0*/  FSEL R161, R20, -INF , !P0 ;  /* 0xff80000014a17808 */ /* 0x000fd60004000000 */
[----:B------:R-:W-:Y:S05]  /*4bc0*/  @!P1 BRA `(.L_x_1560) ;  /* 0x000003a000009947 */ /* 0x000fea0003800000 */
[----:B------:R-:W-:Y:S01]  /*4bd0*/  IMAD.MOV.U32 R114, RZ, RZ, c[0x0][0x198] ;  /* 0x00006600ff727624 */ /* 0x000fe200078e00ff */
[----:B------:R-:W-:Y:S01]  /*4be0*/  ISETP.GE.AND P0, PT, R240, c[0x0][0x220], PT ;  /* 0x00008800f0007a0c */ /* 0x000fe20003f06270 */
[----:B------:R-:W-:Y:S01]  /*4bf0*/  IMAD.MOV.U32 R113, RZ, RZ, 0x6 ;  /* 0x00000006ff717424 */ /* 0x000fe200078e00ff */
[----:B------:R-:W-:Y:S01]  /*4c00*/  LEA.HI.SX32 R8, R222, 0xfffffffe, 0x1a ;  /* 0xfffffffede087811 */ /* 0x000fe200078fd2ff */
[----:B------:R-:W-:Y:S01]  /*4c10*/  IMAD.MOV.U32 R112, RZ, RZ, c[0x0][0x198] ;  /* 0x00006600ff707624 */ /* 0x000fe200078e00ff */
[----:B------:R-:W-:Y:S02]  /*4c20*/  BSSY B0, `(.L_x_1561) ;  /* 0x0000033000007945 */ /* 0x000fe40003800000 */
[----:B------:R-:W-:Y:S01]  /*4c30*/  SHF.L.U64.HI R113, R114, R113, c[0x0][0x19c] ;  /* 0x0000670072717619 */ /* 0x000fe20000010271 */
[----:B------:R-:W-:Y:S01]  /*4c40*/  IMAD.SHL.U32 R114, R112, 0x40, RZ ;  /* 0x0000004070727824 */ /* 0x000fe200078e00ff */
[----:B------:R-:W-:-:S03]  /*4c50*/  SHF.R.S32.HI R3, RZ, 0x1f, R8 ;  /* 0x0000001fff037819 */ /* 0x000fc60000011408 */
[----:B------:R-:W-:Y:S02]  /*4c60*/  IMAD R6, R113, R8, RZ ;  /* 0x0000000871067224 */ /* 0x000fe400078e02ff */
[----:B------:R-:W-:Y:S01]  /*4c70*/  IMAD.WIDE.U32 R8, R8, R114, R228 ;  /* 0x0000007208087225 */ /* 0x000fe200078e00e4 */
[----:B------:R1:W-:Y:S03]  /*4c80*/  @P0 STS.128 [R205+0x4000], RZ ;  /* 0x004000ffcd000388 */ /* 0x0003e60000000c00 */
[C---:B------:R-:W-:Y:S01]  /*4c90*/  IMAD.SHL.U32 R113, R112.reuse, 0x10, RZ ;  /* 0x0000001070717824 */ /* 0x040fe200078e00ff */
[----:B------:R-:W-:Y:S01]  /*4ca0*/  @!P0 LEA R5, P3, R112, R8, 0x5 ;  /* 0x0000000870058211 */ /* 0x000fe200078628ff */
[----:B------:R-:W-:Y:S01]  /*4cb0*/  IMAD R6, R3, R114, R6 ;  /* 0x0000007203067224 */ /* 0x000fe200078e0206 */
[----:B------:R-:W-:Y:S01]  /*4cc0*/  @!P0 LEA R14, P6, R8, c[0x0][0x168], 0x1 ;  /* 0x00005a00080e8a11 */ /* 0x000fe200078c08ff */
[----:B------:R-:W-:Y:S01]  /*4cd0*/  IMAD.MOV.U32 R114, RZ, RZ, c[0x0][0x198] ;  /* 0x00006600ff727624 */ /* 0x000fe200078e00ff */
[----:B------:R-:W-:Y:S01]  /*4ce0*/  @!P0 IADD3 R3, P5, R113, R8, RZ ;  /* 0x0000000871038210 */ /* 0x000fe20007fbe0ff */
[----:B------:R-:W-:Y:S01]  /*4cf0*/  IMAD.MOV.U32 R113, RZ, RZ, 0x4 ;  /* 0x00000004ff717424 */ /* 0x000fe200078e00ff */
[----:B------:R-:W-:Y:S01]  /*4d00*/  @!P0 LEA R10, P2, R5, c[0x0][0x168], 0x1 ;  /* 0x00005a00050a8a11 */ /* 0x000fe200078408ff */
[----:B------:R-:W-:Y:S01]  /*4d10*/  IMAD.IADD R7, R9, 0x1, R6 ;  /* 0x0000000109077824 */ /* 0x000fe200078e0206 */
[----:B------:R-:W-:Y:S01]  /*4d20*/  @!P0 LEA R12, P4, R3, c[0x0][0x168], 0x1 ;  /* 0x00005a00030c8a11 */ /* 0x000fe200078808ff */
[----:B------:R-:W-:Y:S01]  /*4d30*/  @!P0 IMAD.MOV.U32 R16, RZ, RZ, c[0x0][0x19c] ;  /* 0x00006700ff108624 */ /* 0x000fe200078e00ff */
[----:B------:R-:W-:-:S02]  /*4d40*/  SHF.L.U64.HI R113, R114, R113, c[0x0][0x19c] ;  /* 0x0000670072717619 */ /* 0x000fc40000010271 */
[--C-:B------:R-:W-:Y:S02]  /*4d50*/  @!P0 LEA.HI.X R15, R8, c[0x0][0x16c], R7.reuse, 0x1, P6 ;  /* 0x00005b00080f8a11 */ /* 0x100fe400030f0c07 */
[----:B------:R-:W-:Y:S01]  /*4d60*/  @!P0 LEA.HI.X R16, R112, R7, R16, 0x5, P3 ;  /* 0x0000000770108211 */ /* 0x000fe200018f2c10 */
[----:B------:R-:W-:Y:S02]  /*4d70*/  @!P0 IMAD.X R11, R113, 0x1, R7, P5 ;  /* 0x00000001710b8824 */ /* 0x000fe400028e0607 */
[----:B------:R-:W-:Y:S01]  /*4d80*/  @!PT LDS RZ, [RZ] ;  /* 0x00000000fffff984 */ /* 0x000fe20000000800 */
[----:B------:R-:W-:Y:S01]  /*4d90*/  @!PT LDS RZ, [RZ] ;  /* 0x00000000fffff984 */ /* 0x000fe20000000800 */
[----:B------:R-:W-:Y:S01]  /*4da0*/  @!PT LDS RZ, [RZ] ;  /* 0x00000000fffff984 */ /* 0x000fe20000000800 */
[----:B------:R1:W-:Y:S03]  /*4db0*/  @!P0 LDGSTS.E.BYPASS.LTC128B.128 [R205+0x4000], [R14.64] ;  /* 0x040000000ecd8fae */ /* 0x0003e6000b901d46 */
[----:B------:R-:W-:Y:S01]  /*4dc0*/  @!P0 LEA.HI.X R13, R3, c[0x0][0x16c], R11, 0x1, P4 ;  /* 0x00005b00030d8a11 */ /* 0x000fe200020f0c0b */
[----:B------:R1:W-:Y:S01]  /*4dd0*/  @P0 STS.128 [R205+0x4800], RZ ;  /* 0x004800ffcd000388 */ /* 0x0003e20000000c00 */
[----:B------:R-:W-:-:S03]  /*4de0*/  @!P0 LEA.HI.X R11, R5, c[0x0][0x16c], R16, 0x1, P2 ;  /* 0x00005b00050b8a11 */ /* 0x000fc600010f0c10 */
        /* <DEDUP_REMOVED lines=22> */
.L_x_1562:
[----:B------:R-:W-:Y:S05]  /*4f50*/  BSYNC B0 ;  /* 0x0000000000007941 */ /* 0x000fea0003800000 */
.L_x_1561:
[----:B------:R-:W0:Y:S02]  /*4f60*/  LDGDEPBAR ;  /* 0x00000000000079af */ /* 0x000e240000000000 */
.L_x_1560:
[----:B------:R-:W-:Y:S02]  /*4f70*/  FMNMX.FTZ R3, R40, R37, !PT ;  /* 0x0000002528037209 */ /* 0x000fe40007810000 */
[----:B------:R-:W-:Y:S02]  /*4f80*/  SHF.L.U32 R79, R0, 0x1, RZ ;  /* 0x00000001004f7819 */ /* 0x000fe400000006ff */
[----:B------:R-:W-:Y:S02]  /*4f90*/  FMNMX.FTZ R3, R36, R3, !PT ;  /* 0x0000000324037209 */ /* 0x000fe40007810000 */
[----:B------:R-:W-:Y:S01]  /*4fa0*/  LEA R192, R4, R79, 0x1 ;  /* 0x0000004f04c07211 */ /* 0x000fe200078e08ff */
[----:B------:R-:W-:Y:S01]  /*4fb0*/  LDSM.16.MT88.4 R20, [R79+0x6000] ;  /* 0x006000004f14783b */ /* 0x000fe20000004200 */
[----:B------:R-:W-:Y:S02]  /*4fc0*/  FMNMX.FTZ R3, R44, R3, !PT ;  /* 0x000000032c037209 */ /* 0x000fe40007810000 */
[----:B------:R-:W-:Y:S01]  /*4fd0*/  LEA R194, R2, R79, 0x1 ;  /* 0x0000004f02c27211 */ /* 0x000fe200078e08ff */
[----:B------:R-:W-:Y:S01]  /*4fe0*/  LDSM.16.MT88.4 R28, [R192+0x6000] ;  /* 0x00600000c01c783b */ /* 0x000fe20000004200 */
[----:B------:R-:W-:-:S02]  /*4ff0*/  FMNMX.FTZ R3, R34, R3, !PT ;  /* 0x0000000322037209 */ /* 0x000fc40007810000 */
[----:B------:R-:W-:Y:S01]  /*5000*/  LEA R193, R2, R192, 0x1 ;  /* 0x000000c002c17211 */ /* 0x000fe200078e08ff */
[----:B------:R-:W-:Y:S01]  /*5010*/  LDSM.16.MT88.4 R24, [R194+0x6000] ;  /* 0x00600000c218783b */ /* 0x000fe20000004200 */
[----:B------:R-:W-:Y:S02]  /*5020*/  FMNMX.FTZ R5, R35, R3, !PT ;  /* 0x0000000323057209 */ /* 0x000fe40007810000 */
[----:B------:R-:W-:Y:S02]  /*5030*/  FMNMX.FTZ R3, R43, R39, !PT ;  /* 0x000000272b037209 */ /* 0x000fe40007810000 */
[----:B------:R-:W-:Y:S02]  /*5040*/  FMNMX.FTZ R5, R106, R5, !PT ;  /* 0x000000056a057209 */ /* 0x000fe40007810000 */
[----:B------:R-:W-:Y:S02]  /*5050*/  FMNMX.FTZ R3, R38, R3, !PT ;  /* 0x0000000326037209 */ /* 0x000fe40007810000 */
[----:B--2---:R-:W-:-:S02]  /*5060*/  FMNMX.FTZ R6, R105, R5, !PT ;  /* 0x0000000569067209 */ /* 0x004fc40007810000 */
        /* <DEDUP_REMOVED lines=32> */
[----:B------:R-:W-:-:S03]  /*5270*/  FMNMX.FTZ R5, R139, R5, !PT ;  /* 0x000000058b057209 */ /* 0x000fc60007810000 */
[----:B-1----:R-:W1:Y:S01]  /*5280*/  SHFL.BFLY PT, R10, R3, 0x2, 0x1f ;  /* 0x0c401f00030a7f89 */ /* 0x002e6200000e0000 */
[----:B------:R-:W-:-:S04]  /*5290*/  FMNMX.FTZ R5, R154, R5, !PT ;  /* 0x000000059a057209 */ /* 0x000fc80007810000 */
[----:B------:R-:W-:Y:S02]  /*52a0*/  FMNMX.FTZ R6, R155, R5, !PT ;  /* 0x000000059b067209 */ /* 0x000fe40007810000 */
[----:B--2---:R-:W-:Y:S02]  /*52b0*/  FMNMX.FTZ R71, R71, R7, !PT ;  /* 0x0000000747477209 */ /* 0x004fe40007810000 */
[----:B------:R-:W-:Y:S02]  /*52c0*/  FMNMX.FTZ R7, R50, R49, !PT ;  /* 0x0000003132077209 */ /* 0x000fe40007810000 */
[----:B------:R-:W-:Y:S01]  /*52d0*/  FMNMX.FTZ R6, R156, R6, !PT ;  /* 0x000000069c067209 */ /* 0x000fe20007810000 */
[----:B------:R-:W2:Y:S01]  /*52e0*/  SHFL.BFLY PT, R8, R71, 0x1, 0x1f ;  /* 0x0c201f0047087f89 */ /* 0x000ea200000e0000 */
[----:B------:R-:W-:Y:S02]  /*52f0*/  FMNMX.FTZ R5, R48, R7, !PT ;  /* 0x0000000730057209 */ /* 0x000fe40007810000 */
[----:B------:R-:W-:-:S02]  /*5300*/  FMNMX.FTZ R6, R157, R6, !PT ;  /* 0x000000069d067209 */ /* 0x000fc40007810000 */
[----:B------:R-:W-:-:S03]  /*5310*/  FMNMX.FTZ R5, R52, R5, !PT ;  /* 0x0000000534057209 */ /* 0x000fc60007810000 */
[----:B------:R-:W3:Y:S01]  /*5320*/  SHFL.BFLY PT, R9, R6, 0x2, 0x1f ;  /* 0x0c401f0006097f89 */ /* 0x000ee200000e0000 */
[----:B------:R-:W-:Y:S02]  /*5330*/  FMNMX.FTZ R5, R137, R5, !PT ;  /* 0x0000000589057209 */ /* 0x000fe40007810000 */
[----:B-1----:R-:W-:Y:S02]  /*5340*/  FMNMX.FTZ R3, R3, R10, !PT ;  /* 0x0000000a03037209 */ /* 0x002fe40007810000 */
[----:B------:R-:W-:-:S03]  /*5350*/  FMNMX.FTZ R5, R135, R5, !PT ;  /* 0x0000000587057209 */ /* 0x000fc60007810000 */
[----:B------:R-:W1:Y:S01]  /*5360*/  SHFL.BFLY PT, R69, R3, 0x1, 0x1f ;  /* 0x0c201f0003457f89 */ /* 0x000e6200000e0000 */
[----:B------:R-:W-:-:S04]  /*5370*/  FMNMX.FTZ R5, R133, R5, !PT ;  /* 0x0000000585057209 */ /* 0x000fc80007810000 */
[----:B------:R-:W-:Y:S02]  /*5380*/  FMNMX.FTZ R5, R132, R5, !PT ;  /* 0x0000000584057209 */ /* 0x000fe40007810000 */
[----:B--2---:R-:W-:Y:S02]  /*5390*/  FMNMX.FTZ R71, R71, R8, !PT ;  /* 0x0000000847477209 */ /* 0x004fe40007810000 */
[----:B------:R-:W-:Y:S02]  /*53a0*/  FMNMX.FTZ R7, R153, R5, !PT ;  /* 0x0000000599077209 */ /* 0x000fe40007810000 */
[C---:B------:R-:W-:Y:S01]  /*53b0*/  FSETP.NEU.FTZ.AND P0, PT, R71.reuse, -INF , PT ;  /* 0xff8000004700780b */ /* 0x040fe20003f1d000 */
[----:B------:R-:W-:Y:S01]  /*53c0*/  FMUL.FTZ R5, R71, c[0x0][0x23c] ;  /* 0x00008f0047057a20 */ /* 0x000fe20000410000 */
[----:B------:R-:W-:Y:S02]  /*53d0*/  FMNMX.FTZ R7, R146, R7, !PT ;  /* 0x0000000792077209 */ /* 0x000fe40007810000 */
[----:B---3--:R-:W-:-:S02]  /*53e0*/  FMNMX.FTZ R6, R6, R9, !PT ;  /* 0x0000000906067209 */ /* 0x008fc40007810000 */
[----:B------:R-:W-:Y:S02]  /*53f0*/  FMNMX.FTZ R8, R147, R7, !PT ;  /* 0x0000000793087209 */ /* 0x000fe40007810000 */
[----:B------:R-:W-:Y:S01]  /*5400*/  FSEL R5, R5, RZ, P0 ;  /* 0x000000ff05057208 */ /* 0x000fe20000000000 */
[----:B------:R-:W-:Y:S01]  /*5410*/  SHFL.BFLY PT, R9, R6, 0x1, 0x1f ;  /* 0x0c201f0006097f89 */ /* 0x000fe200000e0000 */
[----:B------:R-:W-:-:S03]  /*5420*/  FMNMX.FTZ R8, R148, R8, !PT ;  /* 0x0000000894087209 */ /* 0x000fc60007810000 */
[----:B------:R-:W-:Y:S01]  /*5430*/  FFMA.FTZ R7, R40, c[0x0][0x23c], -R5 ;  /* 0x00008f0028077a23 */ /* 0x000fe20000010805 */
[----:B-1----:R-:W-:Y:S02]  /*5440*/  FMNMX.FTZ R69, R3, R69, !PT ;  /* 0x0000004503457209 */ /* 0x002fe40007810000 */
[----:B------:R-:W-:Y:S01]  /*5450*/  FMNMX.FTZ R3, R159, R8, !PT ;  /* 0x000000089f037209 */ /* 0x000fe20007810000 */
[----:B------:R1:W-:Y:S01]  /*5460*/  MUFU.EX2 R223, R7 ;  /* 0x0000000700df7308 */ /* 0x0003e20000000800 */
[C---:B------:R-:W-:Y:S01]  /*5470*/  FSETP.NEU.FTZ.AND P0, PT, R69.reuse, -INF , PT ;  /* 0xff8000004500780b */ /* 0x040fe20003f1d000 */
[----:B------:R-:W-:Y:S01]  /*5480*/  FMUL.FTZ R13, R69, c[0x0][0x23c] ;  /* 0x00008f00450d7a20 */ /* 0x000fe20000410000 */
[----:B------:R-:W-:-:S04]  /*5490*/  FMNMX.FTZ R3, R158, R3, !PT ;  /* 0x000000039e037209 */ /* 0x000fc80007810000 */
[----:B------:R-:W-:Y:S01]  /*54a0*/  FSEL R13, R13, RZ, P0 ;  /* 0x000000ff0d0d7208 */ /* 0x000fe20000000000 */
[----:B-1----:R-:W-:-:S04]  /*54b0*/  FFMA.FTZ R7, R37, c[0x0][0x23c], -R5 ;  /* 0x00008f0025077a23 */ /* 0x002fc80000010805 */
[----:B------:R1:W2:Y:S02]  /*54c0*/  MUFU.EX2 R219, R7 ;  /* 0x0000000700db7308 */ /* 0x0002a40000000800 */
[----:B-1----:R-:W-:Y:S01]  /*54d0*/  FMNMX.FTZ R7, R160, R3, !PT ;  /* 0x00000003a0077209 */ /* 0x002fe20007810000 */
[----:B------:R-:W-:Y:S01]  /*54e0*/  FFMA.FTZ R3, R36, c[0x0][0x23c], -R5 ;  /* 0x00008f0024037a23 */ /* 0x000fe20000010805 */
[----:B--2---:R-:W-:Y:S02]  /*54f0*/  F2FP.BF16.PACK_AB R16, R219, R223 ;  /* 0x000000dfdb10723e */ /* 0x004fe400000010ff */
[----:B------:R-:W-:Y:S02]  /*5500*/  FMNMX.FTZ R7, R161, R7, !PT ;  /* 0x00000007a1077209 */ /* 0x000fe40007810000 */
[----:B------:R1:W-:Y:S03]  /*5510*/  MUFU.EX2 R221, R3 ;  /* 0x0000000300dd7308 */ /* 0x0003e60000000800 */
[----:B------:R-:W2:Y:S01]  /*5520*/  SHFL.BFLY PT, R8, R7, 0x2, 0x1f ;  /* 0x0c401f0007087f89 */ /* 0x000ea200000e0000 */
[----:B-1----:R-:W-:-:S04]  /*5530*/  FFMA.FTZ R3, R43, c[0x0][0x23c], -R13 ;  /* 0x00008f002b037a23 */ /* 0x002fc8000001080d */
[----:B------:R1:W-:Y:S01]  /*5540*/  MUFU.EX2 R218, R3 ;  /* 0x0000000300da7308 */ /* 0x0003e20000000800 */
[----:B--2---:R-:W-:Y:S02]  /*5550*/  FMNMX.FTZ R7, R7, R8, !PT ;  /* 0x0000000807077209 */ /* 0x004fe40007810000 */
[----:B-1----:R-:W-:Y:S01]  /*5560*/  FMNMX.FTZ R3, R6, R9, !PT ;  /* 0x0000000906037209 */ /* 0x002fe20007810000 */
[----:B------:R-:W-:-:S03]  /*5570*/  FFMA.FTZ R6, R39, c[0x0][0x23c], -R13 ;  /* 0x00008f0027067a23 */ /* 0x000fc6000001080d */
[C---:B------:R-:W-:Y:S01]  /*5580*/  FSETP.NEU.FTZ.AND P0, PT, R3.reuse, -INF , PT ;  /* 0xff8000000300780b */ /* 0x040fe20003f1d000 */
[----:B------:R1:W2:Y:S01]  /*5590*/  MUFU.EX2 R216, R6 ;  /* 0x0000000600d87308 */ /* 0x0002a20000000800 */
[----:B------:R-:W-:-:S05]  /*55a0*/  FMUL.FTZ R12, R3, c[0x0][0x23c] ;  /* 0x00008f00030c7a20 */ /* 0x000fca0000410000 */
[----:B------:R-:W-:-:S05]  /*55b0*/  FSEL R12, R12, RZ, P0 ;  /* 0x000000ff0c0c7208 */ /* 0x000fca0000000000 */
[----:B------:R-:W-:-:S04]  /*55c0*/  FFMA.FTZ R0, R42, c[0x0][0x23c], -R12 ;  /* 0x00008f002a007a23 */ /* 0x000fc8000001080c */
[----:B------:R3:W-:Y:S01]  /*55d0*/  MUFU.EX2 R210, R0 ;  /* 0x0000000000d27308 */ /* 0x0007e20000000800 */
[--C-:B-1----:R-:W-:Y:S01]  /*55e0*/  FFMA.FTZ R6, R38, c[0x0][0x23c], -R13.reuse ;  /* 0x00008f0026067a23 */ /* 0x102fe2000001080d */
[----:B--2---:R-:W-:Y:S01]  /*55f0*/  F2FP.BF16.PACK_AB R8, R216, R218 ;  /* 0x000000dad808723e */ /* 0x004fe200000010ff */
[----:B------:R-:W-:Y:S05]  /*5600*/  LDSM.16.MT88.4 R36, [R193+0x6800] ;  /* 0x00680000c124783b */ /* 0x000fea0000004200 */
[----:B------:R1:W-:Y:S01]  /*5610*/  MUFU.EX2 R217, R6 ;  /* 0x0000000600d97308 */ /* 0x0003e20000000800 */
[----:B---3--:R-:W-:Y:S02]  /*5620*/  FFMA.FTZ R0, R41, c[0x0][0x23c], -R12 ;  /* 0x00008f0029007a23 */ /* 0x008fe4000001080c */
[----:B------:R-:W-:Y:S05]  /*5630*/  LDSM.16.MT88.4 R40, [R193+0x6000] ;  /* 0x00600000c128783b */ /* 0x000fea0000004200 */
[----:B------:R2:W-:Y:S01]  /*5640*/  MUFU.EX2 R211, R0 ;  /* 0x0000000000d37308 */ /* 0x0005e20000000800 */
[----:B-1----:R-:W-:-:S07]  /*5650*/  FFMA.FTZ R6, R32, c[0x0][0x23c], -R13 ;  /* 0x00008f0020067a23 */ /* 0x002fce000001080d */
[----:B------:R1:W3:Y:S01]  /*5660*/  MUFU.EX2 R220, R6 ;  /* 0x0000000600dc7308 */ /* 0x0002e20000000800 */
[----:B--2---:R-:W-:-:S07]  /*5670*/  FFMA.FTZ R0, R33, c[0x0][0x23c], -R12 ;  /* 0x00008f0021007a23 */ /* 0x004fce000001080c */
[----:B------:R2:W4:Y:S01]  /*5680*/  MUFU.EX2 R214, R0 ;  /* 0x0000000000d67308 */ /* 0x0005220000000800 */
[----:B-1----:R-:W-:Y:S01]  /*5690*/  FFMA.FTZ R6, R45, c[0x0][0x23c], -R12 ;  /* 0x00008f002d067a23 */ /* 0x002fe2000001080c */
[----:B---3--:R-:W-:-:S06]  /*56a0*/  F2FP.BF16.PACK_AB R10, R220, R217 ;  /* 0x000000d9dc0a723e */ /* 0x008fcc00000010ff */
[----:B------:R1:W3:Y:S01]  /*56b0*/  MUFU.EX2 R213, R6 ;  /* 0x0000000600d57308 */ /* 0x0002e20000000800 */
[----:B--2---:R-:W-:Y:S01]  /*56c0*/  FFMA.FTZ R0, R44, c[0x0][0x23c], -R5 ;  /* 0x00008f002c007a23 */ /* 0x004fe20000010805 */
[----:B----4-:R-:W-:-:S06]  /*56d0*/  F2FP.BF16.PACK_AB R11, R214, R211 ;  /* 0x000000d3d60b723e */ /* 0x010fcc00000010ff */
[----:B------:R2:W4:Y:S01]  /*56e0*/  MUFU.EX2 R209, R0 ;  /* 0x0000000000d17308 */ /* 0x0005220000000800 */
[----:B-1----:R-:W1:Y:S01]  /*56f0*/  SHFL.BFLY PT, R6, R7, 0x1, 0x1f ;  /* 0x0c201f0007067f89 */ /* 0x002e6200000e0000 */
[----:B---3--:R-:W-:-:S07]  /*5700*/  F2FP.BF16.PACK_AB R9, R210, R213 ;  /* 0x000000d5d209723e */ /* 0x008fce00000010ff */
[----:B------:R-:W-:Y:S01]  /*5710*/  HMMA.16816.F32.BF16 R84, R8, R20, RZ ;  /* 0x000000140854723c */ /* 0x000fe200000418ff */
[----:B--2---:R-:W-:Y:S01]  /*5720*/  FFMA.FTZ R0, R34, c[0x0][0x23c], -R5 ;  /* 0x00008f0022007a23 */ /* 0x004fe20000010805 */
[----:B----4-:R-:W-:-:S03]  /*5730*/  F2FP.BF16.PACK_AB R18, R209, R221 ;  /* 0x000000ddd112723e */ /* 0x010fc600000010ff */
[----:B------:R2:W-:Y:S03]  /*5740*/  MUFU.EX2 R212, R0 ;  /* 0x0000000000d47308 */ /* 0x0005e60000000800 */
[----:B------:R-:W-:Y:S01]  /*5750*/  HMMA.16816.F32.BF16 R80, R8, R22, RZ ;  /* 0x000000160850723c */ /* 0x000fe200000418ff */
[----:B-1----:R-:W-:-:S07]  /*5760*/  FMNMX.FTZ R70, R7, R6, !PT ;  /* 0x0000000607467209 */ /* 0x002fce0007810000 */
[----:B------:R-:W-:Y:S01]  /*5770*/  HMMA.16816.F32.BF16 R64, R8, R24, RZ ;  /* 0x000000180840723c */ /* 0x000fe200000418ff */
[C---:B------:R-:W-:Y:S01]  /*5780*/  FSETP.NEU.FTZ.AND P0, PT, R70.reuse, -INF , PT ;  /* 0xff8000004600780b */ /* 0x040fe20003f1d000 */
[----:B------:R-:W-:-:S06]  /*5790*/  FMUL.FTZ R2, R70, c[0x0][0x23c] ;  /* 0x00008f0046027a20 */ /* 0x000fcc0000410000 */
[C---:B------:R-:W-:Y:S01]  /*57a0*/  HMMA.16816.F32.BF16 R60, R8.reuse, R26, RZ ;  /* 0x0000001a083c723c */ /* 0x040fe200000418ff */
[----:B--2---:R-:W-:Y:S01]  /*57b0*/  FSEL R0, R2, RZ, P0 ;  /* 0x000000ff02007208 */ /* 0x004fe20000000000 */
[----:B------:R-:W-:Y:S02]  /*57c0*/  FFMA.FTZ R2, R35, c[0x0][0x23c], -R5 ;  /* 0x00008f0023027a23 */ /* 0x000fe40000010805 */
[----:B------:R-:W-:Y:S02]  /*57d0*/  LDSM.16.MT88.4 R32, [R194+0x6800] ;  /* 0x00680000c220783b */ /* 0x000fe40000004200 */
[----:B------:R1:W-:Y:S02]  /*57e0*/  MUFU.EX2 R215, R2 ;  /* 0x0000000200d77308 */ /* 0x0003e40000000800 */
[----:B------:R-:W-:Y:S01]  /*57f0*/  HMMA.16816.F32.BF16 R56, R8, R28, RZ ;  /* 0x0000001c0838723c */ /* 0x000fe200000418ff */
[----:B-1----:R-:W-:-:S05]  /*5800*/  FFMA.FTZ R2, R50, c[0x0][0x23c], -R0 ;  /* 0x00008f0032027a23 */ /* 0x002fca0000010800 */
[----:B------:R1:W-:Y:S02]  /*5810*/  MUFU.EX2 R188, R2 ;  /* 0x0000000200bc7308 */ /* 0x0003e40000000800 */
[----:B-1----:R-:W-:-:S06]  /*5820*/  FFMA.FTZ R2, R49, c[0x0][0x23c], -R0 ;  /* 0x00008f0031027a23 */ /* 0x002fcc0000010800 */
[----:B------:R1:W2:Y:S02]  /*5830*/  MUFU.EX2 R184, R2 ;  /* 0x0000000200b87308 */ /* 0x0002a40000000800 */
[--C-:B-1----:R-:W-:Y:S01]  /*5840*/  FFMA.FTZ R2, R48, c[0x0][0x23c], -R0.reuse ;  /* 0x00008f0030027a23 */ /* 0x102fe20000010800 */
[----:B--2---:R-:W-:Y:S01]  /*5850*/  F2FP.BF16.PACK_AB R17, R184, R188 ;  /* 0x000000bcb811723e */ /* 0x004fe200000010ff */
[----:B------:R-:W-:Y:S04]  /*5860*/  HMMA.16816.F32.BF16 R48, R8, R40, RZ ;  /* 0x000000280830723c */ /* 0x000fe800000418ff */
[----:B------:R1:W-:Y:S02]  /*5870*/  MUFU.EX2 R189, R2 ;  /* 0x0000000200bd7308 */ /* 0x0003e40000000800 */
[----:B-1----:R-:W-:-:S02]  /*5880*/  FFMA.FTZ R2, R52, c[0x0][0x23c], -R0 ;  /* 0x00008f0034027a23 */ /* 0x002fc40000010800 */
[----:B------:R-:W-:Y:S04]  /*5890*/  HMMA.16816.F32.BF16 R52, R8, R30, RZ ;  /* 0x0000001e0834723c */ /* 0x000fe800000418ff */
[----:B------:R1:W2:Y:S02]  /*58a0*/  MUFU.EX2 R190, R2 ;  /* 0x0000000200be7308 */ /* 0x0002a40000000800 */
[----:B-1----:R-:W-:Y:S01]  /*58b0*/  FFMA.FTZ R2, R47, c[0x0][0x23c], -R13 ;  /* 0x00008f002f027a23 */ /* 0x002fe2000001080d */
[----:B--2---:R-:W-:-:S05]  /*58c0*/  F2FP.BF16.PACK_AB R19, R190, R189 ;  /* 0x000000bdbe13723e */ /* 0x004fca00000010ff */
[----:B------:R1:W-:Y:S02]  /*58d0*/  MUFU.EX2 R191, R2 ;  /* 0x0000000200bf7308 */ /* 0x0003e40000000800 */
[C---:B------:R-:W-:Y:S08]  /*58e0*/  HMMA.16816.F32.BF16 R96, R16.reuse, R20, RZ ;  /* 0x000000141060723c */ /* 0x040ff000000418ff */
[----:B------:R-:W-:Y:S01]  /*58f0*/  HMMA.16816.F32.BF16 R100, R16, R22, RZ ;  /* 0x000000161064723c */ /* 0x000fe200000418ff */
[----:B------:R-:W2:Y:S01]  /*5900*/  LDSM.16.MT88.4 R20, [R79+0x6800] ;  /* 0x006800004f14783b */ /* 0x000ea20000004200 */
[----:B-1----:R-:W-:-:S04]  /*5910*/  FFMA.FTZ R2, R46, c[0x0][0x23c], -R13 ;  /* 0x00008f002e027a23 */ /* 0x002fc8000001080d */
[----:B------:R1:W3:Y:S02]  /*5920*/  MUFU.EX2 R208, R2 ;  /* 0x0000000200d07308 */ /* 0x0002e40000000800 */
[C---:B------:R-:W-:Y:S08]  /*5930*/  HMMA.16816.F32.BF16 R92, R16.reuse, R24, RZ ;  /* 0x00000018105c723c */ /* 0x040ff000000418ff */
[----:B------:R-:W-:Y:S01]  /*5940*/  HMMA.16816.F32.BF16 R112, R16, R26, RZ ;  /* 0x0000001a1070723c */ /* 0x000fe200000418ff */
[----:B------:R-:W4:Y:S01]  /*5950*/  LDSM.16.MT88.4 R24, [R192+0x6800] ;  /* 0x00680000c018783b */ /* 0x000f220000004200 */
[----:B-1----:R-:W-:-:S06]  /*5960*/  FFMA.FTZ R2, R74, c[0x0][0x23c], -R13 ;  /* 0x00008f004a027a23 */ /* 0x002fcc000001080d */
[----:B------:R-:W-:Y:S01]  /*5970*/  HMMA.16816.F32.BF16 R44, R8, R42, RZ ;  /* 0x0000002a082c723c */ /* 0x000fe200000418ff */
[----:B------:R1:W-:Y:S06]  /*5980*/  MUFU.EX2 R207, R2 ;  /* 0x0000000200cf7308 */ /* 0x0003ec0000000800 */
[----:B---3--:R-:W-:Y:S01]  /*5990*/  F2FP.BF16.PACK_AB R8, R208, R191 ;  /* 0x000000bfd008723e */ /* 0x008fe200000010ff */
[C---:B------:R-:W-:Y:S08]  /*59a0*/  HMMA.16816.F32.BF16 R124, R16.reuse, R30, RZ ;  /* 0x0000001e107c723c */ /* 0x040ff000000418ff */
[----:B------:R-:W-:Y:S01]  /*59b0*/  HMMA.16816.F32.BF16 R108, R16, R42, RZ ;  /* 0x0000002a106c723c */ /* 0x000fe200000418ff */
[----:B-1----:R-:W-:-:S04]  /*59c0*/  FFMA.FTZ R2, R73, c[0x0][0x23c], -R13 ;  /* 0x00008f0049027a23 */ /* 0x002fc8000001080d */
[----:B------:R1:W3:Y:S02]  /*59d0*/  MUFU.EX2 R206, R2 ;  /* 0x0000000200ce7308 */ /* 0x0002e40000000800 */
[--C-:B-1----:R-:W-:Y:S01]  /*59e0*/  FFMA.FTZ R2, R88, c[0x0][0x23c], -R12.reuse ;  /* 0x00008f0058027a23 */ /* 0x102fe2000001080c */
[----:B---3--:R-:W-:Y:S01]  /*59f0*/  F2FP.BF16.PACK_AB R10, R206, R207 ;  /* 0x000000cfce0a723e */ /* 0x008fe200000010ff */
[C---:B------:R-:W-:Y:S04]  /*5a00*/  HMMA.16816.F32.BF16 R88, R16.reuse, R28, RZ ;  /* 0x0000001c1058723c */ /* 0x040fe800000418ff */
[----:B------:R1:W-:Y:S04]  /*5a10*/  MUFU.EX2 R183, R2 ;  /* 0x0000000200b77308 */ /* 0x0003e80000000800 */
[----:B------:R-:W-:Y:S01]  /*5a20*/  HMMA.16816.F32.BF16 R28, R16, R40, RZ ;  /* 0x00000028101c723c */ /* 0x000fe200000418ff */
[----:B------:R-:W-:Y:S01]  /*5a30*/  LDSM.16.MT88.4 R16, [R194+0x7000] ;  /* 0x00700000c210783b */ /* 0x000fe20000004200 */
[----:B-1----:R-:W-:-:S04]  /*5a40*/  FFMA.FTZ R2, R77, c[0x0][0x23c], -R12 ;  /* 0x00008f004d027a23 */ /* 0x002fc8000001080c */
[----:B------:R1:W3:Y:S02]  /*5a50*/  MUFU.EX2 R187, R2 ;  /* 0x0000000200bb7308 */ /* 0x0002e40000000800 */
[----:B-1----:R-:W-:Y:S01]  /*5a60*/  FFMA.FTZ R2, R75, c[0x0][0x23c], -R12 ;  /* 0x00008f004b027a23 */ /* 0x002fe2000001080c */
[----:B---3--:R-:W-:-:S05]  /*5a70*/  F2FP.BF16.PACK_AB R9, R187, R183 ;  /* 0x000000b7bb09723e */ /* 0x008fca00000010ff */
[----:B------:R1:W-:Y:S02]  /*5a80*/  MUFU.EX2 R186, R2 ;  /* 0x0000000200ba7308 */ /* 0x0003e40000000800 */
[----:B-1----:R-:W-:-:S06]  /*5a90*/  FFMA.FTZ R2, R76, c[0x0][0x23c], -R12 ;  /* 0x00008f004c027a23 */ /* 0x002fcc000001080c */
[----:B------:R1:W3:Y:S02]  /*5aa0*/  MUFU.EX2 R185, R2 ;  /* 0x0000000200b97308 */ /* 0x0002e40000000800 */
[----:B-1----:R-:W-:Y:S01]  /*5ab0*/  FFMA.FTZ R2, R106, c[0x0][0x23c], -R5 ;  /* 0x00008f006a027a23 */ /* 0x002fe20000010805 */
[----:B---3--:R-:W-:-:S05]  /*5ac0*/  F2FP.BF16.PACK_AB R11, R185, R186 ;  /* 0x000000bab90b723e */ /* 0x008fca00000010ff */
[----:B------:R1:W-:Y:S02]  /*5ad0*/  MUFU.EX2 R232, R2 ;  /* 0x0000000200e87308 */ /* 0x0003e40000000800 */
[C---:B--2---:R-:W-:Y:S08]  /*5ae0*/  HMMA.16816.F32.BF16 R120, R8.reuse, R20, R84 ;  /* 0x000000140878723c */ /* 0x044ff00000041854 */
[----:B------:R-:W-:Y:S01]  /*5af0*/  HMMA.16816.F32.BF16 R116, R8, R32, R64 ;  /* 0x000000200874723c */ /* 0x000fe20000041840 */
[----:B-1----:R-:W-:-:S04]  /*5b00*/  FFMA.FTZ R2, R105, c[0x0][0x23c], -R5 ;  /* 0x00008f0069027a23 */ /* 0x002fc80000010805 */
[----:B------:R1:W2:Y:S03]  /*5b10*/  MUFU.EX2 R182, R2 ;  /* 0x0000000200b67308 */ /* 0x0002a60000000800 */
[C---:B------:R-:W-:Y:S08]  /*5b20*/  HMMA.16816.F32.BF16 R84, R8.reuse, R36, R48 ;  /* 0x000000240854723c */ /* 0x040ff00000041830 */
[----:B------:R-:W-:Y:S01]  /*5b30*/  HMMA.16816.F32.BF16 R64, R8, R34, R60 ;  /* 0x000000220840723c */ /* 0x000fe2000004183c */
[----:B-1----:R-:W-:-:S07]  /*5b40*/  FFMA.FTZ R2, R107, c[0x0][0x23c], -R5 ;  /* 0x00008f006b027a23 */ /* 0x002fce0000010805 */
[C---:B------:R-:W-:Y:S01]  /*5b50*/  HMMA.16816.F32.BF16 R80, R8.reuse, R22, R80 ;  /* 0x000000160850723c */ /* 0x040fe20000041850 */
[----:B------:R1:W-:Y:S07]  /*5b60*/  MUFU.EX2 R181, R2 ;  /* 0x0000000200b57308 */ /* 0x0003ee0000000800 */
[C---:B----4-:R-:W-:Y:S08]  /*5b70*/  HMMA.16816.F32.BF16 R60, R8.reuse, R26, R52 ;  /* 0x0000001a083c723c */ /* 0x050ff00000041834 */
[----:B------:R-:W-:Y:S01]  /*5b80*/  HMMA.16816.F32.BF16 R48, R8, R38, R44 ;  /* 0x000000260830723c */ /* 0x000fe2000004182c */
[----:B-1----:R-:W-:-:S04]  /*5b90*/  FFMA.FTZ R2, R104, c[0x0][0x23c], -R5 ;  /* 0x00008f0068027a23 */ /* 0x002fc80000010805 */
[----:B------:R1:W3:Y:S03]  /*5ba0*/  MUFU.EX2 R180, R2 ;  /* 0x0000000200b47308 */ /* 0x0002e60000000800 */
[----:B------:R-:W-:Y:S07]  /*5bb0*/  HMMA.16816.F32.BF16 R104, R8, R24, R56 ;  /* 0x000000180868723c */ /* 0x000fee0000041838 */
[----:B------:R-:W-:-:S02]  /*5bc0*/  F2FP.BF16.PACK_AB R8, R215, R212 ;  /* 0x000000d4d708723e */ /* 0x000fc400000010ff */
[----:B--2---:R-:W-:Y:S01]  /*5bd0*/  F2FP.BF16.PACK_AB R10, R182, R232 ;  /* 0x000000e8b60a723e */ /* 0x004fe200000010ff */
[----:B-1----:R-:W-:Y:S01]  /*5be0*/  FFMA.FTZ R2, R137, c[0x0][0x23c], -R0 ;  /* 0x00008f0089027a23 */ /* 0x002fe20000010800 */
[----:B---3--:R-:W-:-:S03]  /*5bf0*/  F2FP.BF16.PACK_AB R4, R180, R181 ;  /* 0x000000b5b404723e */ /* 0x008fc600000010ff */
        /* <DEDUP_REMOVED lines=11> */
[C---:B------:R-:W-:Y:S08]  /*5cb0*/  HMMA.16816.F32.BF16 R56, R8.reuse, R20, R96 ;  /* 0x000000140838723c */ /* 0x040ff00000041860 */
[----:B------:R-:W-:Y:S01]  /*5cc0*/  HMMA.16816.F32.BF16 R52, R8, R32, R92 ;  /* 0x000000200834723c */ /* 0x000fe2000004185c */
[----:B------:R-:W-:Y:S01]  /*5cd0*/  LDSM.16.MT88.4 R92, [R79+0x7800] ;  /* 0x007800004f5c783b */ /* 0x000fe20000004200 */
[----:B-1----:R-:W-:-:S04]  /*5ce0*/  FFMA.FTZ R2, R134, c[0x0][0x23c], -R13 ;  /* 0x00008f0086027a23 */ /* 0x002fc8000001080d */
[----:B------:R1:W-:Y:S02]  /*5cf0*/  MUFU.EX2 R173, R2 ;  /* 0x0000000200ad7308 */ /* 0x0003e40000000800 */
[C---:B------:R-:W-:Y:S01]  /*5d00*/  HMMA.16816.F32.BF16 R132, R8.reuse, R36, R28 ;  /* 0x000000240884723c */ /* 0x040fe2000004181c */
[----:B------:R-:W2:Y:S07]  /*5d10*/  LDSM.16.MT88.4 R28, [R79+0x7000] ;  /* 0x007000004f1c783b */ /* 0x000eae0000004200 */
[----:B------:R-:W-:Y:S01]  /*5d20*/  HMMA.16816.F32.BF16 R44, R8, R22, R100 ;  /* 0x00000016082c723c */ /* 0x000fe20000041864 */
[----:B------:R-:W3:Y:S01]  /*5d30*/  LDSM.16.MT88.4 R20, [R192+0x7000] ;  /* 0x00700000c014783b */ /* 0x000ee20000004200 */
[----:B-1----:R-:W-:-:S06]  /*5d40*/  FFMA.FTZ R2, R129, c[0x0][0x23c], -R13 ;  /* 0x00008f0081027a23 */ /* 0x002fcc000001080d */
[C---:B------:R-:W-:Y:S01]  /*5d50*/  HMMA.16816.F32.BF16 R40, R8.reuse, R34, R112 ;  /* 0x000000220828723c */ /* 0x040fe20000041870 */
[----:B------:R-:W1:Y:S01]  /*5d60*/  LDSM.16.MT88.4 R32, [R193+0x7000] ;  /* 0x00700000c120783b */ /* 0x000e620000004200 */
[----:B------:R4:W5:Y:S06]  /*5d70*/  MUFU.EX2 R174, R2 ;  /* 0x0000000200ae7308 */ /* 0x00096c0000000800 */
[----:B------:R-:W-:Y:S01]  /*5d80*/  HMMA.16816.F32.BF16 R36, R8, R38, R108 ;  /* 0x000000260824723c */ /* 0x000fe2000004186c */
[----:B------:R-:W1:Y:S01]  /*5d90*/  LDSM.16.MT88.4 R108, [R194+0x7800] ;  /* 0x00780000c26c783b */ /* 0x000e620000004200 */
[----:B----4-:R-:W-:-:S04]  /*5da0*/  FFMA.FTZ R2, R130, c[0x0][0x23c], -R13 ;  /* 0x00008f0082027a23 */ /* 0x010fc8000001080d */
[----:B------:R4:W-:Y:S02]  /*5db0*/  MUFU.EX2 R172, R2 ;  /* 0x0000000200ac7308 */ /* 0x0009e40000000800 */
[----:B----4-:R-:W-:Y:S02]  /*5dc0*/  FFMA.FTZ R2, R131, c[0x0][0x23c], -R13 ;  /* 0x00008f0083027a23 */ /* 0x010fe4000001080d */
[C---:B------:R-:W-:Y:S04]  /*5dd0*/  HMMA.16816.F32.BF16 R128, R8.reuse, R24, R88 ;  /* 0x000000180880723c */ /* 0x040fe80000041858 */
[----:B------:R4:W1:Y:S04]  /*5de0*/  MUFU.EX2 R171, R2 ;  /* 0x0000000200ab7308 */ /* 0x0008680000000800 */
[----:B------:R-:W-:Y:S01]  /*5df0*/  HMMA.16816.F32.BF16 R24, R8, R26, R124 ;  /* 0x0000001a0818723c */ /* 0x000fe2000004187c */
[----:B------:R-:W2:Y:S06]  /*5e00*/  LDSM.16.MT88.4 R124, [R192+0x7800] ;  /* 0x00780000c07c783b */ /* 0x000eac0000004200 */
[----:B-----5:R-:W-:Y:S01]  /*5e10*/  F2FP.BF16.PACK_AB R8, R174, R173 ;  /* 0x000000adae08723e */ /* 0x020fe200000010ff */
[----:B----4-:R-:W-:Y:S01]  /*5e20*/  FFMA.FTZ R2, R140, c[0x0][0x23c], -R12 ;  /* 0x00008f008c027a23 */ /* 0x010fe2000001080c */
[----:B-1----:R-:W-:-:S03]  /*5e30*/  F2FP.BF16.PACK_AB R10, R171, R172 ;  /* 0x000000acab0a723e */ /* 0x002fc600000010ff */
[----:B------:R1:W-:Y:S02]  /*5e40*/  MUFU.EX2 R170, R2 ;  /* 0x0000000200aa7308 */ /* 0x0003e40000000800 */
[----:B-1----:R-:W-:-:S06]  /*5e50*/  FFMA.FTZ R2, R136, c[0x0][0x23c], -R12 ;  /* 0x00008f0088027a23 */ /* 0x002fcc000001080c */
        /* <DEDUP_REMOVED lines=9> */
[C---:B--2---:R-:W-:Y:S08]  /*5ef0*/  HMMA.16816.F32.BF16 R96, R8.reuse, R28, R120 ;  /* 0x0000001c0860723c */ /* 0x044ff00000041878 */
[----:B------:R-:W-:Y:S01]  /*5f00*/  HMMA.16816.F32.BF16 R116, R8, R16, R116 ;  /* 0x000000100874723c */ /* 0x000fe20000041874 */
[----:B-1----:R-:W-:Y:S01]  /*5f10*/  FFMA.FTZ R2, R141, c[0x0][0x23c], -R5 ;  /* 0x00008f008d027a23 */ /* 0x002fe20000010805 */
[----:B----4-:R-:W-:-:S03]  /*5f20*/  F2FP.BF16.PACK_AB R6, R166, R179 ;  /* 0x000000b3a606723e */ /* 0x010fc600000010ff */
[----:B------:R1:W-:Y:S03]  /*5f30*/  MUFU.EX2 R165, R2 ;  /* 0x0000000200a57308 */ /* 0x0003e60000000800 */
[C---:B---3--:R-:W-:Y:S08]  /*5f40*/  HMMA.16816.F32.BF16 R120, R8.reuse, R20, R104 ;  /* 0x000000140878723c */ /* 0x048ff00000041868 */
[----:B------:R-:W-:Y:S01]  /*5f50*/  HMMA.16816.F32.BF16 R84, R8, R32, R84 ;  /* 0x000000200854723c */ /* 0x000fe20000041854 */
[----:B-1----:R-:W-:-:S07]  /*5f60*/  FFMA.FTZ R2, R143, c[0x0][0x23c], -R5 ;  /* 0x00008f008f027a23 */ /* 0x002fce0000010805 */
[C---:B------:R-:W-:Y:S01]  /*5f70*/  HMMA.16816.F32.BF16 R88, R8.reuse, R30, R80 ;  /* 0x0000001e0858723c */ /* 0x040fe20000041850 */
[----:B------:R1:W2:Y:S07]  /*5f80*/  MUFU.EX2 R164, R2 ;  /* 0x0000000200a47308 */ /* 0x0002ae0000000800 */
[C---:B------:R-:W-:Y:S08]  /*5f90*/  HMMA.16816.F32.BF16 R64, R8.reuse, R18, R64 ;  /* 0x000000120840723c */ /* 0x040ff00000041840 */
[----:B------:R-:W-:Y:S01]  /*5fa0*/  HMMA.16816.F32.BF16 R60, R8, R22, R60 ;  /* 0x00000016083c723c */ /* 0x000fe2000004183c */
[----:B-1----:R-:W-:Y:S01]  /*5fb0*/  FFMA.FTZ R2, R144, c[0x0][0x23c], -R5 ;  /* 0x00008f0090027a23 */ /* 0x002fe20000010805 */
[----:B--2---:R-:W-:-:S03]  /*5fc0*/  F2FP.BF16.PACK_AB R140, R164, R165 ;  /* 0x000000a5a48c723e */ /* 0x004fc600000010ff */
[----:B------:R1:W-:Y:S03]  /*5fd0*/  MUFU.EX2 R163, R2 ;  /* 0x0000000200a37308 */ /* 0x0003e60000000800 */
[----:B------:R-:W-:Y:S01]  /*5fe0*/  HMMA.16816.F32.BF16 R48, R8, R34, R48 ;  /* 0x000000220830723c */ /* 0x000fe20000041830 */
[----:B------:R-:W2:Y:S01]  /*5ff0*/  LDSM.16.MT88.4 R8, [R193+0x7800] ;  /* 0x00780000c108783b */ /* 0x000ea20000004200 */
[----:B-1----:R-:W-:-:S04]  /*6000*/  FFMA.FTZ R2, R153, c[0x0][0x23c], -R0 ;  /* 0x00008f0099027a23 */ /* 0x002fc80000010800 */
[----:B------:R1:W-:Y:S02]  /*6010*/  MUFU.EX2 R144, R2 ;  /* 0x0000000200907308 */ /* 0x0003e40000000800 */
[----:B-1----:R-:W-:-:S06]  /*6020*/  FFMA.FTZ R2, R146, c[0x0][0x23c], -R0 ;  /* 0x00008f0092027a23 */ /* 0x002fcc0000010800 */
[----:B------:R1:W3:Y:S02]  /*6030*/  MUFU.EX2 R77, R2 ;  /* 0x00000002004d7308 */ /* 0x0002e40000000800 */
[----:B-1----:R-:W-:-:S06]  /*6040*/  FFMA.FTZ R2, R147, c[0x0][0x23c], -R0 ;  /* 0x00008f0093027a23 */ /* 0x002fcc0000010800 */
[----:B------:R1:W-:Y:S02]  /*6050*/  MUFU.EX2 R76, R2 ;  /* 0x00000002004c7308 */ /* 0x0003e40000000800 */
[----:B-1----:R-:W-:-:S06]  /*6060*/  FFMA.FTZ R2, R148, c[0x0][0x23c], -R0 ;  /* 0x00008f0094027a23 */ /* 0x002fcc0000010800 */
[----:B------:R1:W4:Y:S02]  /*6070*/  MUFU.EX2 R75, R2 ;  /* 0x00000002004b7308 */ /* 0x0003240000000800 */
[----:B-1----:R-:W-:Y:S01]  /*6080*/  FFMA.FTZ R2, R145, c[0x0][0x23c], -R5 ;  /* 0x00008f0091027a23 */ /* 0x002fe20000010805 */
[----:B---3--:R-:W-:Y:S02]  /*6090*/  F2FP.BF16.PACK_AB R5, R77, R144 ;  /* 0x000000904d05723e */ /* 0x008fe400000010ff */
[----:B----4-:R-:W-:-:S03]  /*60a0*/  F2FP.BF16.PACK_AB R7, R75, R76 ;  /* 0x0000004c4b07723e */ /* 0x010fc600000010ff */
[----:B------:R1:W3:Y:S04]  /*60b0*/  MUFU.EX2 R145, R2 ;  /* 0x0000000200917308 */ /* 0x0002e80000000800 */
[C---:B------:R-:W-:Y:S08]  /*60c0*/  HMMA.16816.F32.BF16 R56, R4.reuse, R28, R56 ;  /* 0x0000001c0438723c */ /* 0x040ff00000041838 */
[----:B------:R-:W-:Y:S01]  /*60d0*/  HMMA.16816.F32.BF16 R52, R4, R16, R52 ;  /* 0x000000100434723c */ /* 0x000fe20000041834 */
[----:B-1----:R-:W-:Y:S01]  /*60e0*/  FFMA.FTZ R2, R149, c[0x0][0x23c], -R13 ;  /* 0x00008f0095027a23 */ /* 0x002fe2000001080d */
[----:B---3--:R-:W-:-:S03]  /*60f0*/  F2FP.BF16.PACK_AB R142, R145, R163 ;  /* 0x000000a3918e723e */ /* 0x008fc600000010ff */
[----:B------:R1:W-:Y:S03]  /*6100*/  MUFU.EX2 R73, R2 ;  /* 0x0000000200497308 */ /* 0x0003e60000000800 */
[C---:B------:R-:W-:Y:S08]  /*6110*/  HMMA.16816.F32.BF16 R112, R4.reuse, R20, R128 ;  /* 0x000000140470723c */ /* 0x040ff00000041880 */
[----:B------:R-:W-:Y:S01]  /*6120*/  HMMA.16816.F32.BF16 R44, R4, R30, R44 ;  /* 0x0000001e042c723c */ /* 0x000fe2000004182c */
[----:B-1----:R-:W-:-:S07]  /*6130*/  FFMA.FTZ R2, R150, c[0x0][0x23c], -R13 ;  /* 0x00008f0096027a23 */ /* 0x002fce000001080d */
[C---:B------:R-:W-:Y:S01]  /*6140*/  HMMA.16816.F32.BF16 R40, R4.reuse, R18, R40 ;  /* 0x000000120428723c */ /* 0x040fe20000041828 */
[----:B------:R1:W3:Y:S07]  /*6150*/  MUFU.EX2 R74, R2 ;  /* 0x00000002004a7308 */ /* 0x0002ee0000000800 */
[C---:B------:R-:W-:Y:S08]  /*6160*/  HMMA.16816.F32.BF16 R24, R4.reuse, R22, R24 ;  /* 0x000000160418723c */ /* 0x040ff00000041818 */
[----:B------:R-:W-:Y:S01]  /*6170*/  HMMA.16816.F32.BF16 R128, R4, R32, R132 ;  /* 0x000000200480723c */ /* 0x000fe20000041884 */
[----:B-1----:R-:W-:Y:S01]  /*6180*/  FFMA.FTZ R2, R151, c[0x0][0x23c], -R13 ;  /* 0x00008f0097027a23 */ /* 0x002fe2000001080d */
[----:B---3--:R-:W-:-:S03]  /*6190*/  F2FP.BF16.PACK_AB R136, R74, R73 ;  /* 0x000000494a88723e */ /* 0x008fc600000010ff */
[----:B------:R1:W-:Y:S03]  /*61a0*/  MUFU.EX2 R28, R2 ;  /* 0x00000002001c7308 */ /* 0x0003e60000000800 */
[----:B------:R-:W-:Y:S07]  /*61b0*/  HMMA.16816.F32.BF16 R36, R4, R34, R36 ;  /* 0x000000220424723c */ /* 0x000fee0000041824 */
[----:B------:R-:W-:-:S02]  /*61c0*/  FADD.FTZ R5, R218, R216 ;  /* 0x000000d8da057221 */ /* 0x000fc40000010000 */
[----:B------:R-:W-:Y:S02]  /*61d0*/  FADD.FTZ R6, R213, R210 ;  /* 0x000000d2d5067221 */ /* 0x000fe40000010000 */
[----:B------:R-:W-:Y:S02]  /*61e0*/  FADD.FTZ R5, R217, R5 ;  /* 0x00000005d9057221 */ /* 0x000fe40000010000 */
[----:B------:R-:W-:Y:S02]  /*61f0*/  FADD.FTZ R6, R211, R6 ;  /* 0x00000006d3067221 */ /* 0x000fe40000010000 */
[----:B-1----:R-:W-:Y:S02]  /*6200*/  FFMA.FTZ R2, R152, c[0x0][0x23c], -R13 ;  /* 0x00008f0098027a23 */ /* 0x002fe4000001080d */
[----:B------:R-:W-:Y:S02]  /*6210*/  FADD.FTZ R5, R220, R5 ;  /* 0x00000005dc057221 */ /* 0x000fe40000010000 */
[----:B------:R1:W3:Y:S01]  /*6220*/  MUFU.EX2 R234, R2 ;  /* 0x0000000200ea7308 */ /* 0x0002e20000000800 */
[----:B------:R-:W-:-:S02]  /*6230*/  FADD.FTZ R6, R214, R6 ;  /* 0x00000006d6067221 */ /* 0x000fc40000010000 */
[----:B------:R-:W-:Y:S02]  /*6240*/  FADD.FTZ R5, R191, R5 ;  /* 0x00000005bf057221 */ /* 0x000fe40000010000 */
[----:B------:R-:W-:Y:S02]  /*6250*/  FADD.FTZ R6, R183, R6 ;  /* 0x00000006b7067221 */ /* 0x000fe40000010000 */
[----:B-1----:R-:W-:Y:S01]  /*6260*/  FFMA.FTZ R2, R154, c[0x0][0x23c], -R12 ;  /* 0x00008f009a027a23 */ /* 0x002fe2000001080c */
[----:B---3--:R-:W-:-:S03]  /*6270*/  F2FP.BF16.PACK_AB R138, R234, R28 ;  /* 0x0000001cea8a723e */ /* 0x008fc600000010ff */
[----:B------:R1:W-:Y:S02]  /*6280*/  MUFU.EX2 R16, R2 ;  /* 0x0000000200107308 */ /* 0x0003e40000000800 */
        /* <DEDUP_REMOVED lines=10> */
[C---:B------:R-:W-:Y:S08]  /*6330*/  HMMA.16816.F32.BF16 R100, R136.reuse, R108, R116 ;  /* 0x0000006c8864723c */ /* 0x040ff00000041874 */
[----:B------:R-:W-:Y:S01]  /*6340*/  HMMA.16816.F32.BF16 R80, R136, R92, R96 ;  /* 0x0000005c8850723c */ /* 0x000fe20000041860 */
[----:B-1----:R-:W-:-:S04]  /*6350*/  FFMA.FTZ R2, R158, c[0x0][0x23c], -R0 ;  /* 0x00008f009e027a23 */ /* 0x002fc80000010800 */
[----:B------:R1:W3:Y:S03]  /*6360*/  MUFU.EX2 R12, R2 ;  /* 0x00000002000c7308 */ /* 0x0002e60000000800 */
[C---:B------:R-:W-:Y:S08]  /*6370*/  HMMA.16816.F32.BF16 R116, R136.reuse, R124, R120 ;  /* 0x0000007c8874723c */ /* 0x040ff00000041878 */
[----:B--2---:R-:W-:Y:S01]  /*6380*/  HMMA.16816.F32.BF16 R132, R136, R8, R84 ;  /* 0x000000088884723c */ /* 0x004fe20000041854 */
[--C-:B-1----:R-:W-:Y:S01]  /*6390*/  FFMA.FTZ R2, R160, c[0x0][0x23c], -R0.reuse ;  /* 0x00008f00a0027a23 */ /* 0x102fe20000010800 */
[----:B---3--:R-:W-:Y:S01]  /*63a0*/  F2FP.BF16.PACK_AB R141, R12, R13 ;  /* 0x0000000d0c8d723e */ /* 0x008fe200000010ff */
[----:B------:R-:W-:-:S05]  /*63b0*/  FFMA.FTZ R0, R161, c[0x0][0x23c], -R0 ;  /* 0x00008f00a1007a23 */ /* 0x000fca0000010800 */
[C---:B------:R-:W-:Y:S01]  /*63c0*/  HMMA.16816.F32.BF16 R88, R136.reuse, R94, R88 ;  /* 0x0000005e8858723c */ /* 0x040fe20000041858 */
[----:B------:R1:W-:Y:S07]  /*63d0*/  MUFU.EX2 R7, R2 ;  /* 0x0000000200077308 */ /* 0x0003ee0000000800 */
[C---:B------:R-:W-:Y:S01]  /*63e0*/  HMMA.16816.F32.BF16 R104, R136.reuse, R110, R64 ;  /* 0x0000006e8868723c */ /* 0x040fe20000041840 */
[----:B------:R2:W3:Y:S07]  /*63f0*/  MUFU.EX2 R233, R0 ;  /* 0x0000000000e97308 */ /* 0x0004ee0000000800 */
[----:B------:R-:W-:Y:S01]  /*6400*/  HMMA.16816.F32.BF16 R120, R136, R126, R60 ;  /* 0x0000007e8878723c */ /* 0x000fe2000004183c */
[----:B-1----:R-:W-:-:S04]  /*6410*/  FADD.FTZ R2, R188, R184 ;  /* 0x000000b8bc027221 */ /* 0x002fc80000010000 */
[----:B------:R-:W-:-:S03]  /*6420*/  FADD.FTZ R2, R189, R2 ;  /* 0x00000002bd027221 */ /* 0x000fc60000010000 */
[----:B------:R-:W-:Y:S01]  /*6430*/  HMMA.16816.F32.BF16 R136, R136, R10, R48 ;  /* 0x0000000a8888723c */ /* 0x000fe20000041830 */
[----:B--2---:R-:W-:Y:S01]  /*6440*/  FADD.FTZ R0, R223, R219 ;  /* 0x000000dbdf007221 */ /* 0x004fe20000010000 */
[----:B---3--:R-:W-:Y:S01]  /*6450*/  F2FP.BF16.PACK_AB R143, R233, R7 ;  /* 0x00000007e98f723e */ /* 0x008fe200000010ff */
[----:B------:R-:W-:Y:S02]  /*6460*/  FADD.FTZ R2, R190, R2 ;  /* 0x00000002be027221 */ /* 0x000fe40000010000 */
[----:B------:R-:W-:Y:S02]  /*6470*/  FADD.FTZ R0, R221, R0 ;  /* 0x00000000dd007221 */ /* 0x000fe40000010000 */
[----:B------:R-:W-:Y:S02]  /*6480*/  FADD.FTZ R2, R177, R2 ;  /* 0x00000002b1027221 */ /* 0x000fe40000010000 */
[----:B------:R-:W-:Y:S01]  /*6490*/  FADD.FTZ R0, R209, R0 ;  /* 0x00000000d1007221 */ /* 0x000fe20000010000 */
[----:B------:R-:W-:Y:S01]  /*64a0*/  HMMA.16816.F32.BF16 R84, R140, R92, R56 ;  /* 0x0000005c8c54723c */ /* 0x000fe20000041838 */
[----:B------:R-:W-:-:S02]  /*64b0*/  FADD.FTZ R2, R178, R2 ;  /* 0x00000002b2027221 */ /* 0x000fc40000010000 */
[----:B------:R-:W-:-:S04]  /*64c0*/  FADD.FTZ R0, R212, R0 ;  /* 0x00000000d4007221 */ /* 0x000fc80000010000 */
        /* <DEDUP_REMOVED lines=50> */
[----:B------:R-:W-:Y:S05]  /*67f0*/  @!P1 BRA `(.L_x_1563) ;  /* 0x0000416000009947 */ /* 0x000fea0003800000 */
[----:B------:R-:W-:Y:S01]  /*6800*/  ISETP.GE.AND P0, PT, R240, c[0x0][0x220], PT ;  /* 0x00008800f0007a0c */ /* 0x000fe20003f06270 */
[----:B------:R-:W-:Y:S01]  /*6810*/  IMAD R227, R224, -0x2, R251 ;  /* 0xfffffffee0e37824 */ /* 0x000fe200078e02fb */
[----:B------:R-:W-:Y:S01]  /*6820*/  ULDC.64 UR4, c[0x0][0x1a0] ;  /* 0x0000680000047ab9 */ /* 0x000fe20000000a00 */
[----:B------:R-:W-:Y:S01]  /*6830*/  IMAD.MOV.U32 R238, RZ, RZ, c[0x0][0x1a4] ;  /* 0x00006900ffee7624 */ /* 0x000fe200078e00ff */
[----:B------:R-:W-:Y:S01]  /*6840*/  LEA.HI.SX32 R206, R222, 0xfffffffe, 0x1a ;  /* 0xfffffffedece7811 */ /* 0x000fe200078fd2ff */
[----:B------:R-:W-:Y:S01]  /*6850*/  IMAD.MOV.U32 R73, RZ, RZ, R70 ;  /* 0x000000ffff497224 */ /* 0x000fe200078e0046 */
[----:B------:R-:W-:Y:S01]  /*6860*/  IADD3 R227, R72, R227, -R162 ;  /* 0x000000e348e37210 */ /* 0x000fe20007ffe8a2 */
[----:B------:R-:W-:Y:S01]  /*6870*/  IMAD.MOV.U32 R76, RZ, RZ, R3 ;  /* 0x000000ffff4c7224 */ /* 0x000fe200078e0003 */
[----:B------:R-:W-:Y:S01]  /*6880*/  MOV R72, R71 ;  /* 0x0000004700487202 */ /* 0x000fe20000000f00 */
[----:B------:R-:W-:Y:S01]  /*6890*/  IMAD.MOV.U32 R250, RZ, RZ, c[0x0][0x1a4] ;  /* 0x00006900fffa7624 */ /* 0x000fe200078e00ff */
[----:B------:R-:W-:Y:S01]  /*68a0*/  MOV R75, R69 ;  /* 0x00000045004b7202 */ /* 0x000fe20000000f00 */
[----:B------:R-:W-:Y:S01]  /*68b0*/  IMAD.MOV.U32 R251, RZ, RZ, -0x40 ;  /* 0xffffffc0fffb7424 */ /* 0x000fe200078e00ff */
[----:B------:R-:W-:Y:S01]  /*68c0*/  MOV R248, c[0x0][0x1a0] ;  /* 0x0000680000f87a02 */ /* 0x000fe20000000f00 */
[----:B------:R-:W-:Y:S01]  /*68d0*/  @!P0 IMAD R238, R238, 0x30, RZ ;  /* 0x00000030eeee8824 */ /* 0x000fe200078e02ff */
[----:B------:R-:W-:Y:S01]  /*68e0*/  MOV R249, c[0x0][0x1a0] ;  /* 0x0000680000f97a02 */ /* 0x000fe20000000f00 */
[----:B------:R-:W-:-:S02]  /*68f0*/  USHF.L.U64.HI UR5, UR4, 0x4, UR5 ;  /* 0x0000000404057899 */ /* 0x000fc40008010205 */
[----:B------:R-:W-:Y:S01]  /*6900*/  USHF.L.U32 UR4, UR4, 0x4, URZ ;  /* 0x0000000404047899 */ /* 0x000fe2000800063f */
[----:B------:R-:W-:Y:S05]  /*6910*/  BRA `(.L_x_1564) ;  /* 0x000004e000007947 */ /* 0x000fea0003800000 */
.L_x_1566:
[----:B------:R-:W-:Y:S01]  /*6920*/  IMAD.MOV.U32 R212, RZ, RZ, c[0x0][0x198] ;  /* 0x00006600ffd47624 */ /* 0x000fe200078e00ff */
[C---:B------:R-:W-:Y:S01]  /*6930*/  @!P0 IADD3 R4, R206.reuse, -0x1, RZ ;  /* 0xffffffffce048810 */ /* 0x040fe20007ffe0ff */
[----:B------:R-:W-:Y:S01]  /*6940*/  IMAD.MOV.U32 R213, RZ, RZ, c[0x0][0x198] ;  /* 0x00006600ffd57624 */ /* 0x000fe200078e00ff */
[----:B------:R-:W-:Y:S01]  /*6950*/  @!P0 IADD3 R6, R206, -0x1, RZ ;  /* 0xffffffffce068810 */ /* 0x000fe20007ffe0ff */
        /* <DEDUP_REMOVED lines=16> */
[----:B------:R-:W-:Y:S02]  /*6a60*/  @!P0 IMAD.IADD R3, R5, 0x1, R3 ;  /* 0x0000000105038824 */ /* 0x000fe400078e0203 */
[C---:B------:R-:W-:Y:S02]  /*6a70*/  @!P0 IMAD R13, R8.reuse, c[0x0][0x19c], R9 ;  /* 0x00006700080d8a24 */ /* 0x040fe400078e0209 */
[----:B------:R-:W-:Y:S01]  /*6a80*/  @!P0 IMAD.WIDE.U32 R8, R8, c[0x0][0x198], RZ ;  /* 0x0000660008088a25 */ /* 0x000fe200078e00ff */
[-C--:B------:R-:W-:Y:S03]  /*6a90*/  @!P0 LEA.HI.X R14, R4, R229.reuse, R3, 0x6, P3 ;  /* 0x000000e5040e8211 */ /* 0x080fe600018f3403 */
[----:B------:R-:W-:Y:S01]  /*6aa0*/  @!P0 IMAD R5, R10, c[0x0][0x198], RZ ;  /* 0x000066000a058a24 */ /* 0x000fe200078e02ff */
[-C--:B------:R-:W-:Y:S01]  /*6ab0*/  @!P0 LEA R10, P2, R6, R230.reuse, 0x6 ;  /* 0x000000e6060a8211 */ /* 0x080fe200078430ff */
[----:B------:R-:W-:Y:S02]  /*6ac0*/  @!P0 IMAD.IADD R11, R7, 0x1, R11 ;  /* 0x00000001070b8824 */ /* 0x000fe400078e020b */
[----:B------:R-:W-:Y:S02]  /*6ad0*/  @!P0 IMAD.IADD R3, R9, 0x1, R13 ;  /* 0x0000000109038824 */ /* 0x000fe400078e020d */
[----:B------:R-:W-:Y:S01]  /*6ae0*/  @!P0 IMAD R7, R0, c[0x0][0x19c], R5 ;  /* 0x0000670000078a24 */ /* 0x000fe200078e0205 */
[-C--:B------:R-:W-:Y:S01]  /*6af0*/  @!P0 LEA.HI.X R11, R6, R229.reuse, R11, 0x6, P2 ;  /* 0x000000e5060b8211 */ /* 0x080fe200010f340b */
[----:B------:R-:W-:Y:S01]  /*6b00*/  @!P0 IMAD.WIDE.U32 R4, R0, c[0x0][0x198], RZ ;  /* 0x0000660000048a25 */ /* 0x000fe200078e00ff */
[CC--:B------:R-:W-:Y:S03]  /*6b10*/  @!P0 LEA R12, P2, R8.reuse, R230.reuse, 0x6 ;  /* 0x000000e6080c8211 */ /* 0x0c0fe600078430ff */
[----:B------:R-:W-:Y:S01]  /*6b20*/  @!P0 IMAD.MOV.U32 R0, RZ, RZ, c[0x0][0x198] ;  /* 0x00006600ff008624 */ /* 0x000fe200078e00ff */
[----:B------:R-:W-:Y:S01]  /*6b30*/  @!P0 LEA.HI.X R9, R8, R229, R3, 0x6, P2 ;  /* 0x000000e508098211 */ /* 0x000fe200010f3403 */
[----:B------:R-:W-:Y:S01]  /*6b40*/  @!P0 IMAD.IADD R7, R5, 0x1, R7 ;  /* 0x0000000105078824 */ /* 0x000fe200078e0207 */
[----:B------:R-:W-:Y:S01]  /*6b50*/  @!P0 LEA R6, P3, R4, R230, 0x6 ;  /* 0x000000e604068211 */ /* 0x000fe200078630ff */
[----:B------:R-:W-:Y:S01]  /*6b60*/  @!P0 IMAD.MOV.U32 R5, RZ, RZ, c[0x0][0x19c] ;  /* 0x00006700ff058624 */ /* 0x000fe200078e00ff */
[----:B------:R-:W-:Y:S02]  /*6b70*/  @!P0 LEA R3, P2, R0, R15, 0x5 ;  /* 0x0000000f00038211 */ /* 0x000fe400078428ff */
[----:B------:R-:W-:Y:S01]  /*6b80*/  @!P0 LEA.HI.X R13, R4, R229, R7, 0x6, P3 ;  /* 0x000000e5040d8211 */ /* 0x000fe200018f3407 */
[----:B------:R-:W-:Y:S01]  /*6b90*/  @!P0 IMAD.MOV.U32 R4, RZ, RZ, c[0x0][0x198] ;  /* 0x00006600ff048624 */ /* 0x000fe200078e00ff */
[----:B------:R-:W-:Y:S01]  /*6ba0*/  @!P0 LEA.HI.X R14, R0, R14, R5, 0x5, P2 ;  /* 0x0000000e000e8211 */ /* 0x000fe200010f2c05 */
[----:B------:R-:W-:Y:S01]  /*6bb0*/  @!P0 IMAD.MOV.U32 R7, RZ, RZ, c[0x0][0x19c] ;  /* 0x00006700ff078624 */ /* 0x000fe200078e00ff */
[----:B------:R-:W-:Y:S01]  /*6bc0*/  @!P0 IADD3 R0, P2, R212, R12, RZ ;  /* 0x0000000cd4008210 */ /* 0x000fe20007f5e0ff */
[----:B------:R-:W-:Y:S01]  /*6bd0*/  IMAD.MOV.U32 R212, RZ, RZ, 0x4 ;  /* 0x00000004ffd47424 */ /* 0x000fe200078e00ff */
[----:B------:R-:W-:Y:S01]  /*6be0*/  @!P0 LEA R12, P4, R6, c[0x0][0x168], 0x1 ;  /* 0x00005a00060c8a11 */ /* 0x000fe200078808ff */
        /* <DEDUP_REMOVED lines=33> */
.L_x_1564:
[----:B------:R-:W-:Y:S04]  /*6e00*/  DEPBAR.LE SB0, 0x0 ;  /* 0x000080000000791a */ /* 0x000fe80000000000 */
[----:B------:R-:W-:Y:S01]  /*6e10*/  BAR.SYNC.DEFER_BLOCKING 0x0 ;  /* 0x0000000000007b1d */ /* 0x000fe20000010000 */
[----:B------:R-:W-:Y:S01]  /*6e20*/  SHF.R.S32.HI R0, RZ, 0x1f, R206 ;  /* 0x0000001fff007819 */ /* 0x000fe200000114ce */
[----:B------:R-:W-:Y:S04]  /*6e30*/  IMAD.WIDE.U32 R4, R206, c[0x0][0x1a0], RZ ;  /* 0x00006800ce047a25 */ /* 0x000fe800078e00ff */
[----:B------:R-:W-:Y:S01]  /*6e40*/  IMAD R0, R0, c[0x0][0x1a0], RZ ;  /* 0x0000680000007a24 */ /* 0x000fe200078e02ff */
[----:B------:R-:W-:Y:S03]  /*6e50*/  LEA R2, P2, R4, R244, 0x6 ;  /* 0x000000f404027211 */ /* 0x000fe600078430ff */
[----:B------:R-:W-:Y:S01]  /*6e60*/  IMAD R0, R206, c[0x0][0x1a4], R0 ;  /* 0x00006900ce007a24 */ /* 0x000fe200078e0200 */
[C---:B------:R-:W-:Y:S04]  /*6e70*/  @!P0 LEA R10, P4, R2.reuse, c[0x0][0x170], 0x1 ;  /* 0x00005c00020a8a11 */ /* 0x040fe800078808ff */
[----:B------:R-:W-:Y:S02]  /*6e80*/  IADD3 R3, R5, R0, RZ ;  /* 0x0000000005037210 */ /* 0x000fe40007ffe0ff */
[----:B------:R-:W-:Y:S02]  /*6e90*/  @!P0 IADD3 R0, P1, R2, UR4, RZ ;  /* 0x0000000402008c10 */ /* 0x000fe4000ff3e0ff */
[----:B------:R-:W-:Y:S02]  /*6ea0*/  LEA.HI.X R3, R4, R246, R3, 0x6, P2 ;  /* 0x000000f604037211 */ /* 0x000fe400010f3403 */
[----:B------:R-:W-:Y:S02]  /*6eb0*/  @!P0 LEA R8, P3, R0, c[0x0][0x170], 0x1 ;  /* 0x00005c0000088a11 */ /* 0x000fe400078608ff */
[----:B------:R-:W-:Y:S01]  /*6ec0*/  @!P0 LEA.HI.X R11, R2, c[0x0][0x174], R3, 0x1, P4 ;  /* 0x00005d00020b8a11 */ /* 0x000fe200020f0c03 */
[----:B------:R-:W-:Y:S01]  /*6ed0*/  @P0 STS.128 [R205+0x6000], RZ ;  /* 0x006000ffcd000388 */ /* 0x000fe20000000c00 */
[----:B------:R-:W-:Y:S02]  /*6ee0*/  @!P0 IADD3.X R5, R3, UR5, RZ, P1, !PT ;  /* 0x0000000503058c10 */ /* 0x000fe40008ffe4ff */
[----:B------:R-:W-:Y:S02]  /*6ef0*/  @!P0 LEA R4, P2, R248, R2, 0x5 ;  /* 0x00000002f8048211 */ /* 0x000fe400078428ff */
[----:B------:R-:W-:Y:S02]  /*6f00*/  @!P0 LEA.HI.X R9, R0, c[0x0][0x174], R5, 0x1, P3 ;  /* 0x00005d0000098a11 */ /* 0x000fe400018f0c05 */
[----:B------:R-:W-:Y:S01]  /*6f10*/  @!P0 LEA R6, P1, R4, c[0x0][0x170], 0x1 ;  /* 0x00005c0004068a11 */ /* 0x000fe200078208ff */
[----:B------:R-:W-:Y:S01]  /*6f20*/  @!PT LDS RZ, [RZ] ;  /* 0x00000000fffff984 */ /* 0x000fe20000000800 */
[----:B------:R-:W-:Y:S01]  /*6f30*/  @!PT LDS RZ, [RZ] ;  /* 0x00000000fffff984 */ /* 0x000fe20000000800 */
[----:B------:R-:W-:Y:S01]  /*6f40*/  @!PT LDS RZ, [RZ] ;  /* 0x00000000fffff984 */ /* 0x000fe20000000800 */
[----:B------:R1:W-:Y:S01]  /*6f50*/  @!P0 LDGSTS.E.BYPASS.LTC128B.128 [R205+0x6000], [R10.64] ;  /* 0x060000000acd8fae */ /* 0x0003e2000b901d46 */
[----:B------:R-:W-:Y:S01]  /*6f60*/  @!P0 LEA.HI.X R7, R248, R3, R250, 0x5, P2 ;  /* 0x00000003f8078211 */ /* 0x000fe200010f2cfa */
[----:B------:R-:W-:Y:S03]  /*6f70*/  @!P0 IMAD.WIDE.U32 R2, R249, 0x30, R2 ;  /* 0x00000030f9028825 */ /* 0x000fe600078e0002 */
[----:B------:R-:W-:Y:S02]  /*6f80*/  @!P0 LEA.HI.X R7, R4, c[0x0][0x174], R7, 0x1, P1 ;  /* 0x00005d0004078a11 */ /* 0x000fe400008f0c07 */
[----:B------:R-:W-:Y:S01]  /*6f90*/  @!P0 LEA R4, P1, R2, c[0x0][0x170], 0x1 ;  /* 0x00005c0002048a11 */ /* 0x000fe200078208ff */
        /* <DEDUP_REMOVED lines=110> */
[----:B------:R4:W1:Y:S01]  /*7680*/  MUFU.TANH R186, R7 ;  /* 0x0000000700ba7308 */ /* 0x0008620000002400 */
[----:B------:R-:W-:Y:S09]  /*7690*/  FMUL.FTZ R19, R19, c[0x0][0x2ec] ;  /* 0x0000bb0013137a20 */ /* 0x000ff20000410000 */
[----:B------:R-:W1:Y:S10]  /*76a0*/  MUFU.TANH R211, R8 ;  /* 0x0000000800d37308 */ /* 0x000e740000002400 */
[----:B------:R-:W1:Y:S01]  /*76b0*/  MUFU.TANH R210, R9 ;  /* 0x0000000900d27308 */ /* 0x000e620000002400 */
[----:B----4-:R-:W4:Y:S09]  /*76c0*/  LDSM.16.M88.4 R4, [R195+0x800] ;  /* 0x00080000c304783b */ /* 0x010f320000000200 */
[----:B------:R-:W1:Y:S10]  /*76d0*/  MUFU.TANH R208, R10 ;  /* 0x0000000a00d07308 */ /* 0x000e740000002400 */
[----:B------:R5:W1:Y:S10]  /*76e0*/  MUFU.TANH R209, R11 ;  /* 0x0000000b00d17308 */ /* 0x000a740000002400 */
[----:B------:R1:W1:Y:S10]  /*76f0*/  MUFU.TANH R190, R12 ;  /* 0x0000000c00be7308 */ /* 0x0002740000002400 */
[----:B------:R1:W1:Y:S01]  /*7700*/  MUFU.TANH R191, R13 ;  /* 0x0000000d00bf7308 */ /* 0x0002620000002400 */
[----:B-----5:R-:W5:Y:S01]  /*7710*/  LDSM.16.M88.4 R8, [R195+0x1000] ;  /* 0x00100000c308783b */ /* 0x020f620000000200 */
[-C--:B----4-:R-:W-:Y:S08]  /*7720*/  HMMA.16816.F32.BF16 R20, R160, R4.reuse, R20 ;  /* 0x00000004a014723c */ /* 0x090ff00000041814 */
[----:B------:R4:W1:Y:S01]  /*7730*/  MUFU.TANH R185, R14 ;  /* 0x0000000e00b97308 */ /* 0x0008620000002400 */
[C---:B------:R-:W-:Y:S09]  /*7740*/  HMMA.16816.F32.BF16 R24, R144.reuse, R4, R24 ;  /* 0x000000049018723c */ /* 0x040ff20000041818 */
[----:B------:R4:W1:Y:S01]  /*7750*/  MUFU.TANH R189, R15 ;  /* 0x0000000f00bd7308 */ /* 0x0008620000002400 */
[-C--:B------:R-:W-:Y:S08]  /*7760*/  HMMA.16816.F32.BF16 R28, R144, R6.reuse, R28 ;  /* 0x00000006901c723c */ /* 0x080ff0000004181c */
[C---:B------:R-:W-:Y:S01]  /*7770*/  HMMA.16816.F32.BF16 R32, R160.reuse, R6, R32 ;  /* 0x00000006a020723c */ /* 0x040fe20000041820 */
[----:B------:R4:W1:Y:S01]  /*7780*/  MUFU.TANH R180, R16 ;  /* 0x0000001000b47308 */ /* 0x0008620000002400 */
[----:B------:R-:W1:Y:S01]  /*7790*/  LDSM.16.M88.4 R4, [R195+0x1800] ;  /* 0x00180000c304783b */ /* 0x000e620000000200 */
[----:B------:R-:W-:Y:S04]  /*77a0*/  DEPBAR.LE SB0, 0x0 ;  /* 0x000080000000791a */ /* 0x000fe80000000000 */
[----:B------:R-:W-:Y:S02]  /*77b0*/  FMUL.FTZ R20, R20, c[0x0][0x2ec] ;  /* 0x0000bb0014147a20 */ /* 0x000fe40000410000 */
[----:B------:R-:W-:Y:S02]  /*77c0*/  FMUL.FTZ R21, R21, c[0x0][0x2ec] ;  /* 0x0000bb0015157a20 */ /* 0x000fe40000410000 */
[----:B------:R4:W1:Y:S01]  /*77d0*/  MUFU.TANH R172, R17 ;  /* 0x0000001100ac7308 */ /* 0x0008620000002400 */
[----:B------:R-:W-:Y:S01]  /*77e0*/  BAR.SYNC.DEFER_BLOCKING 0x0 ;  /* 0x0000000000007b1d */ /* 0x000fe20000010000 */
[----:B------:R-:W-:Y:S01]  /*77f0*/  FMUL.FTZ R22, R22, c[0x0][0x2ec] ;  /* 0x0000bb0016167a20 */ /* 0x000fe20000410000 */
[-C--:B-----5:R-:W-:Y:S05]  /*7800*/  HMMA.16816.F32.BF16 R36, R160, R8.reuse, R36 ;  /* 0x00000008a024723c */ /* 0x0a0fea0000041824 */
[----:B------:R-:W-:Y:S02]  /*7810*/  FMUL.FTZ R23, R23, c[0x0][0x2ec] ;  /* 0x0000bb0017177a20 */ /* 0x000fe40000410000 */
[----:B------:R4:W1:Y:S01]  /*7820*/  MUFU.TANH R168, R18 ;  /* 0x0000001200a87308 */ /* 0x0008620000002400 */
[----:B------:R-:W-:Y:S01]  /*7830*/  FMUL.FTZ R24, R24, c[0x0][0x2ec] ;  /* 0x0000bb0018187a20 */ /* 0x000fe20000410000 */
[C---:B------:R-:W-:Y:S04]  /*7840*/  HMMA.16816.F32.BF16 R40, R144.reuse, R8, R40 ;  /* 0x000000089028723c */ /* 0x040fe80000041828 */
[----:B------:R-:W-:Y:S02]  /*7850*/  FMUL.FTZ R25, R25, c[0x0][0x2ec] ;  /* 0x0000bb0019197a20 */ /* 0x000fe40000410000 */
[----:B------:R-:W-:Y:S02]  /*7860*/  FMUL.FTZ R26, R26, c[0x0][0x2ec] ;  /* 0x0000bb001a1a7a20 */ /* 0x000fe40000410000 */
[----:B------:R4:W2:Y:S01]  /*7870*/  MUFU.TANH R170, R19 ;  /* 0x0000001300aa7308 */ /* 0x0008a20000002400 */
[-C--:B------:R-:W-:Y:S03]  /*7880*/  HMMA.16816.F32.BF16 R44, R144, R10.reuse, R44 ;  /* 0x0000000a902c723c */ /* 0x080fe6000004182c */
[----:B------:R-:W-:Y:S02]  /*7890*/  FMUL.FTZ R27, R27, c[0x0][0x2ec] ;  /* 0x0000bb001b1b7a20 */ /* 0x000fe40000410000 */
[----:B------:R-:W-:Y:S02]  /*78a0*/  FMUL.FTZ R28, R28, c[0x0][0x2ec] ;  /* 0x0000bb001c1c7a20 */ /* 0x000fe40000410000 */
[----:B------:R-:W-:Y:S01]  /*78b0*/  FMUL.FTZ R29, R29, c[0x0][0x2ec] ;  /* 0x0000bb001d1d7a20 */ /* 0x000fe20000410000 */
[C---:B------:R-:W-:Y:S01]  /*78c0*/  HMMA.16816.F32.BF16 R48, R160.reuse, R10, R48 ;  /* 0x0000000aa030723c */ /* 0x040fe20000041830 */
[----:B------:R4:W2:Y:S03]  /*78d0*/  MUFU.TANH R167, R20 ;  /* 0x0000001400a77308 */ /* 0x0008a60000002400 */
[----:B------:R-:W-:Y:S02]  /*78e0*/  FMUL.FTZ R30, R30, c[0x0][0x2ec] ;  /* 0x0000bb001e1e7a20 */ /* 0x000fe40000410000 */
[----:B------:R-:W-:Y:S02]  /*78f0*/  FMUL.FTZ R31, R31, c[0x0][0x2ec] ;  /* 0x0000bb001f1f7a20 */ /* 0x000fe40000410000 */
[-C--:B-1----:R-:W-:Y:S03]  /*7900*/  HMMA.16816.F32.BF16 R52, R160, R4.reuse, R52 ;  /* 0x00000004a034723c */ /* 0x082fe60000041834 */
[----:B------:R4:W1:Y:S01]  /*7910*/  MUFU.TANH R169, R21 ;  /* 0x0000001500a97308 */ /* 0x0008620000002400 */
[----:B------:R-:W-:Y:S02]  /*7920*/  FMUL.FTZ R32, R32, c[0x0][0x2ec] ;  /* 0x0000bb0020207a20 */ /* 0x000fe40000410000 */
[----:B------:R-:W-:Y:S02]  /*7930*/  FMUL.FTZ R33, R33, c[0x0][0x2ec] ;  /* 0x0000bb0021217a20 */ /* 0x000fe40000410000 */
[C---:B------:R-:W-:Y:S04]  /*7940*/  HMMA.16816.F32.BF16 R56, R144.reuse, R4, R56 ;  /* 0x000000049038723c */ /* 0x040fe80000041838 */
[----:B------:R-:W-:Y:S01]  /*7950*/  FMUL.FTZ R46, R46, c[0x0][0x2ec] ;  /* 0x0000bb002e2e7a20 */ /* 0x000fe20000410000 */
[----:B------:R4:W1:Y:S01]  /*7960*/  MUFU.TANH R166, R22 ;  /* 0x0000001600a67308 */ /* 0x0008620000002400 */
[----:B------:R-:W-:Y:S02]  /*7970*/  FMUL.FTZ R34, R34, c[0x0][0x2ec] ;  /* 0x0000bb0022227a20 */ /* 0x000fe40000410000 */
[-C--:B------:R-:W-:Y:S04]  /*7980*/  HMMA.16816.F32.BF16 R60, R144, R6.reuse, R60 ;  /* 0x00000006903c723c */ /* 0x080fe8000004183c */
[----:B------:R-:W-:Y:S02]  /*7990*/  FMUL.FTZ R49, R49, c[0x0][0x2ec] ;  /* 0x0000bb0031317a20 */ /* 0x000fe40000410000 */
[----:B------:R-:W-:Y:S01]  /*79a0*/  FMUL.FTZ R35, R35, c[0x0][0x2ec] ;  /* 0x0000bb0023237a20 */ /* 0x000fe20000410000 */
[----:B------:R4:W1:Y:S01]  /*79b0*/  MUFU.TANH R165, R23 ;  /* 0x0000001700a57308 */ /* 0x0008620000002400 */
        /* <DEDUP_REMOVED lines=76> */
.L_x_1565:
[----:B------:R-:W-:Y:S05]  /*7e80*/  IMAD R3, R206, -0x40, R227 ;  /* 0xffffffc0ce037824 */ /* 0x000fea00078e02e3 */
[----:B------:R-:W-:Y:S02]  /*7e90*/  IABS R0, R3 ;  /* 0x0000000300007213 */ /* 0x000fe40000000000 */
[C---:B------:R-:W-:Y:S02]  /*7ea0*/  IADD3 R5, R3.reuse, 0x8, RZ ;  /* 0x0000000803057810 */ /* 0x040fe40007ffe0ff */
[----:B------:R2:W-:Y:S01]  /*7eb0*/  I2F R44, R0 ;  /* 0x00000000002c7306 */ /* 0x0005e20000201400 */
[----:B-1----:R-:W-:Y:S02]  /*7ec0*/  IADD3 R6, R3, -0x1, RZ ;  /* 0xffffffff03067810 */ /* 0x002fe40007ffe0ff */
[----:B------:R-:W-:Y:S02]  /*7ed0*/  ISETP.GE.AND P6, PT, R5, RZ, PT ;  /* 0x000000ff0500720c */ /* 0x000fe40003fc6270 */
[C---:B------:R-:W-:Y:S02]  /*7ee0*/  IADD3 R4, R3.reuse, 0x7, RZ ;  /* 0x0000000703047810 */ /* 0x040fe40007ffe0ff */
[----:B------:R-:W-:Y:S02]  /*7ef0*/  ISETP.GE.AND P2, PT, R6, RZ, PT ;  /* 0x000000ff0600720c */ /* 0x000fe40003f46270 */
[----:B------:R-:W-:Y:S02]  /*7f00*/  ISETP.GE.AND P5, PT, R4, RZ, PT ;  /* 0x000000ff0400720c */ /* 0x000fe40003fa6270 */
[C---:B------:R-:W-:Y:S02]  /*7f10*/  IADD3 R7, -R3.reuse, -0x7, RZ ;  /* 0xfffffff903077810 */ /* 0x040fe40007ffe1ff */
[----:B------:R-:W-:Y:S02]  /*7f20*/  IADD3 R8, R3, -0x9, RZ ;  /* 0xfffffff703087810 */ /* 0x000fe40007ffe0ff */
[----:B------:R-:W-:Y:S02]  /*7f30*/  SEL R7, R7, R4, !P5 ;  /* 0x0000000407077207 */ /* 0x000fe40006800000 */
[C---:B------:R-:W-:Y:S02]  /*7f40*/  IADD3 R9, R3.reuse, 0x48, RZ ;  /* 0x0000004803097810 */ /* 0x040fe40007ffe0ff */
[----:B------:R1:W-:Y:S01]  /*7f50*/  I2F R40, R7 ;  /* 0x0000000700287306 */ /* 0x0003e20000201400 */
[C---:B------:R-:W-:Y:S02]  /*7f60*/  @!P2 IADD3 R6, -R3.reuse, 0x1, RZ ;  /* 0x000000010306a810 */ /* 0x040fe40007ffe1ff */
[C---:B------:R-:W-:Y:S02]  /*7f70*/  IADD3 R10, R3.reuse, 0x20, RZ ;  /* 0x00000020030a7810 */ /* 0x040fe40007ffe0ff */
[C---:B--2---:R-:W-:Y:S02]  /*7f80*/  IADD3 R0, -R3.reuse, -0x8, RZ ;  /* 0xfffffff803007810 */ /* 0x044fe40007ffe1ff */
[C---:B------:R-:W-:Y:S02]  /*7f90*/  IADD3 R12, R3.reuse, 0x28, RZ ;  /* 0x00000028030c7810 */ /* 0x040fe40007ffe0ff */
[----:B------:R-:W-:Y:S01]  /*7fa0*/  SEL R0, R0, R5, !P6 ;  /* 0x0000000500007207 */ /* 0x000fe20007000000 */
[----:B------:R2:W-:Y:S01]  /*7fb0*/  I2F R31, R6 ;  /* 0x00000006001f7306 */ /* 0x0005e20000201400 */
[C---:B------:R-:W-:Y:S02]  /*7fc0*/  IADD3 R11, R3.reuse, 0x27, RZ ;  /* 0x00000027030b7810 */ /* 0x040fe40007ffe0ff */
[----:B------:R-:W-:Y:S07]  /*7fd0*/  ISETP.GE.AND P2, PT, R8, RZ, PT ;  /* 0x000000ff0800720c */ /* 0x000fee0003f46270 */
[----:B------:R3:W-:Y:S01]  /*7fe0*/  I2F R33, R0 ;  /* 0x0000000000217306 */ /* 0x0007e20000201400 */
[C---:B-1----:R-:W-:Y:S05]  /*7ff0*/  IADD3 R7, R3.reuse, -0x10, RZ ;  /* 0xfffffff003077810 */ /* 0x042fea0007ffe0ff */
[C---:B------:R-:W-:Y:S04]  /*8000*/  @!P2 IADD3 R8, -R3.reuse, 0x9, RZ ;  /* 0x000000090308a810 */ /* 0x040fe80007ffe1ff */
[----:B------:R-:W1:Y:S01]  /*8010*/  I2F R29, R8 ;  /* 0x00000008001d7306 */ /* 0x000e620000201400 */
[C---:B--2---:R-:W-:Y:S04]  /*8020*/  IADD3 R6, R3.reuse, -0x11, RZ ;  /* 0xffffffef03067810 */ /* 0x044fe80007ffe0ff */
[----:B------:R-:W-:Y:S02]  /*8030*/  ISETP.GE.AND P2, PT, R6, RZ, PT ;  /* 0x000000ff0600720c */ /* 0x000fe40003f46270 */
[C---:B---3--:R-:W-:Y:S04]  /*8040*/  IADD3 R0, R3.reuse, -0x8, RZ ;  /* 0xfffffff803007810 */ /* 0x048fe80007ffe0ff */
[----:B------:R-:W-:Y:S07]  /*8050*/  ISETP.GE.AND P3, PT, R0, RZ, PT ;  /* 0x000000ff0000720c */ /* 0x000fee0003f66270 */
[----:B------:R-:W-:Y:S01]  /*8060*/  @!P2 IADD3 R6, -R3, 0x11, RZ ;  /* 0x000000110306a810 */ /* 0x000fe20007ffe1ff */
[-C--:B-1----:R-:W-:Y:S03]  /*8070*/  FFMA.FTZ R48, R29, -R68.reuse, R165 ;  /* 0x800000441d307223 */ /* 0x082fe600000100a5 */
[----:B------:R-:W1:Y:S01]  /*8080*/  I2F R27, R6 ;  /* 0x00000006001b7306 */ /* 0x000e620000201400 */
[----:B------:R-:W-:Y:S01]  /*8090*/  IADD3 R8, R3, -0x19, RZ ;  /* 0xffffffe703087810 */ /* 0x000fe20007ffe0ff */
[-C--:B------:R-:W-:Y:S02]  /*80a0*/  FFMA.FTZ R41, R33, -R68.reuse, R187 ;  /* 0x8000004421297223 */ /* 0x080fe400000100bb */
[-C--:B------:R-:W-:Y:S01]  /*80b0*/  FFMA.FTZ R39, R44, -R68.reuse, R188 ;  /* 0x800000442c277223 */ /* 0x080fe200000100bc */
[----:B------:R-:W-:Y:S01]  /*80c0*/  ISETP.GE.AND P2, PT, R8, RZ, PT ;  /* 0x000000ff0800720c */ /* 0x000fe20003f46270 */
[-C--:B------:R-:W-:Y:S01]  /*80d0*/  FFMA.FTZ R42, R40, -R68.reuse, R186 ;  /* 0x80000044282a7223 */ /* 0x080fe200000100ba */
[----:B------:R-:W-:Y:S01]  /*80e0*/  @!P3 IADD3 R0, -R3, 0x8, RZ ;  /* 0x000000080300b810 */ /* 0x000fe20007ffe1ff */
[-C--:B------:R-:W-:Y:S01]  /*80f0*/  FFMA.FTZ R43, R31, -R68.reuse, R170 ;  /* 0x800000441f2b7223 */ /* 0x080fe200000100aa */
[----:B------:R-:W-:Y:S01]  /*8100*/  ISETP.GE.AND P3, PT, R7, RZ, PT ;  /* 0x000000ff0700720c */ /* 0x000fe20003f66270 */
[-C--:B------:R-:W-:Y:S01]  /*8110*/  FFMA.FTZ R44, R44, -R68.reuse, R168 ;  /* 0x800000442c2c7223 */ /* 0x080fe200000100a8 */
[----:B------:R2:W3:Y:S01]  /*8120*/  I2F R30, R0 ;  /* 0x00000000001e7306 */ /* 0x0004e20000201400 */
[-C--:B------:R-:W-:Y:S06]  /*8130*/  FFMA.FTZ R40, R31, -R68.reuse, R207 ;  /* 0x800000441f287223 */ /* 0x080fec00000100cf */
[C---:B------:R-:W-:Y:S04]  /*8140*/  @!P2 IADD3 R8, -R3.reuse, 0x19, RZ ;  /* 0x000000190308a810 */ /* 0x040fe80007ffe1ff */
[----:B------:R4:W-:Y:S01]  /*8150*/  I2F R25, R8 ;  /* 0x0000000800197306 */ /* 0x0009e20000201400 */
[----:B------:R-:W-:Y:S01]  /*8160*/  @!P3 IADD3 R7, -R3, 0x10, RZ ;  /* 0x000000100307b810 */ /* 0x000fe20007ffe1ff */
[-C--:B-1----:R-:W-:Y:S01]  /*8170*/  FFMA.FTZ R51, R27, -R68.reuse, R157 ;  /* 0x800000441b337223 */ /* 0x082fe2000001009d */
[C---:B------:R-:W-:Y:S04]  /*8180*/  IADD3 R6, R3.reuse, 0x47, RZ ;  /* 0x0000004703067810 */ /* 0x040fe80007ffe0ff */
[----:B------:R-:W-:Y:S03]  /*8190*/  ISETP.GE.AND P2, PT, R6, RZ, PT ;  /* 0x000000ff0600720c */ /* 0x000fe60003f46270 */
[----:B------:R1:W5:Y:S01]  /*81a0*/  I2F R28, R7 ;  /* 0x00000007001c7306 */ /* 0x0003620000201400 */
[----:B--2---:R-:W-:Y:S01]  /*81b0*/  IADD3 R0, R3, -0x18, RZ ;  /* 0xffffffe803007810 */ /* 0x004fe20007ffe0ff */
[CC--:B---3--:R-:W-:Y:S02]  /*81c0*/  FFMA.FTZ R31, R30.reuse, -R68.reuse, R180 ;  /* 0x800000441e1f7223 */ /* 0x0c8fe400000100b4 */
[-C--:B------:R-:W-:Y:S01]  /*81d0*/  FFMA.FTZ R47, R30, -R68.reuse, R166 ;  /* 0x800000441e2f7223 */ /* 0x080fe200000100a6 */
[----:B------:R-:W-:Y:S01]  /*81e0*/  ISETP.GE.AND P3, PT, R0, RZ, PT ;  /* 0x000000ff0000720c */ /* 0x000fe20003f66270 */
[-C--:B------:R-:W-:Y:S01]  /*81f0*/  FFMA.FTZ R30, R29, -R68.reuse, R172 ;  /* 0x800000441d1e7223 */ /* 0x080fe200000100ac */
[C---:B----4-:R-:W-:Y:S11]  /*8200*/  IADD3 R8, R3.reuse, -0x21, RZ ;  /* 0xffffffdf03087810 */ /* 0x050ff60007ffe0ff */
[----:B------:R-:W-:Y:S02]  /*8210*/  @!P3 IADD3 R0, -R3, 0x18, RZ ;  /* 0x000000180300b810 */ /* 0x000fe40007ffe1ff */
[----:B------:R-:W-:Y:S02]  /*8220*/  ISETP.GE.AND P3, PT, R9, RZ, PT ;  /* 0x000000ff0900720c */ /* 0x000fe40003f66270 */
[----:B------:R2:W3:Y:S01]  /*8230*/  I2F R26, R0 ;  /* 0x00000000001a7306 */ /* 0x0004e20000201400 */
[----:B-1----:R-:W-:Y:S01]  /*8240*/  IADD3 R7, R3, -0x20, RZ ;  /* 0xffffffe003077810 */ /* 0x002fe20007ffe0ff */
[CC--:B-----5:R-:W-:Y:S02]  /*8250*/  FFMA.FTZ R29, R28.reuse, -R68.reuse, R167 ;  /* 0x800000441c1d7223 */ /* 0x0e0fe400000100a7 */
[-C--:B------:R-:W-:Y:S01]  /*8260*/  FFMA.FTZ R50, R28, -R68.reuse, R152 ;  /* 0x800000441c327223 */ /* 0x080fe20000010098 */
[----:B------:R-:W-:Y:S01]  /*8270*/  ISETP.GE.AND P4, PT, R7, RZ, PT ;  /* 0x000000ff0700720c */ /* 0x000fe20003f86270 */
[-C--:B------:R-:W-:Y:S11]  /*8280*/  FFMA.FTZ R28, R27, -R68.reuse, R169 ;  /* 0x800000441b1c7223 */ /* 0x080ff600000100a9 */
[----:B------:R-:W-:Y:S01]  /*8290*/  @!UPT UIADD3 URZ, URZ, URZ, URZ ;  /* 0x0000003f3f3ff290 */ /* 0x000fe2000fffe03f */
[----:B------:R-:W-:Y:S04]  /*82a0*/  @!P4 IADD3 R7, -R3, 0x20, RZ ;  /* 0x000000200307c810 */ /* 0x000fe80007ffe1ff */
[----:B------:R1:W4:Y:S01]  /*82b0*/  I2F R24, R7 ;  /* 0x0000000700187306 */ /* 0x0003220000201400 */
[----:B--2---:R-:W-:Y:S02]  /*82c0*/  IMAD R0, R206, R251, 0x40 ;  /* 0x00000040ce007424 */ /* 0x004fe400078e02fb */
[CC--:B---3--:R-:W-:Y:S02]  /*82d0*/  FFMA.FTZ R27, R26.reuse, -R68.reuse, R159 ;  /* 0x800000441a1b7223 */ /* 0x0c8fe4000001009f */
[----:B------:R-:W-:Y:S01]  /*82e0*/  FFMA.FTZ R157, R26, -R68, R71 ;  /* 0x800000441a9d7223 */ /* 0x000fe20000010047 */
[----:B------:R-:W-:Y:S01]  /*82f0*/  IADD3 R0, R227, R0, RZ ;  /* 0x00000000e3007210 */ /* 0x000fe20007ffe0ff */
[CC--:B------:R-:W-:Y:S02]  /*8300*/  FFMA.FTZ R26, R25.reuse, -R68.reuse, R158 ;  /* 0x80000044191a7223 */ /* 0x0c0fe4000001009e */
[-C--:B------:R-:W-:Y:S01]  /*8310*/  FFMA.FTZ R158, R25, -R68.reuse, R70 ;  /* 0x80000044199e7223 */ /* 0x080fe20000010046 */
[C---:B------:R-:W-:Y:S02]  /*8320*/  @!P2 IADD3 R6, -R0.reuse, -0x7, RZ ;  /* 0xfffffff90006a810 */ /* 0x040fe40007ffe1ff */
[----:B------:R-:W-:Y:S02]  /*8330*/  @!P3 IADD3 R9, -R0, -0x8, RZ ;  /* 0xfffffff80009b810 */ /* 0x000fe40007ffe1ff */
[----:B------:R2:W3:Y:S01]  /*8340*/  I2F R37, R6 ;  /* 0x0000000600257306 */ /* 0x0004e20000201400 */
[----:B------:R-:W-:Y:S02]  /*8350*/  ISETP.GE.AND P3, PT, R8, RZ, PT ;  /* 0x000000ff0800720c */ /* 0x000fe40003f66270 */
[C---:B------:R-:W-:Y:S02]  /*8360*/  @!P6 IADD3 R5, -R0.reuse, 0x38, RZ ;  /* 0x000000380005e810 */ /* 0x040fe40007ffe1ff */
[----:B------:R-:W-:Y:S02]  /*8370*/  @!P5 IADD3 R4, -R0, 0x39, RZ ;  /* 0x000000390004d810 */ /* 0x000fe40007ffe1ff */
[C---:B-1----:R-:W-:Y:S03]  /*8380*/  IADD3 R7, R3.reuse, -0x28, RZ ;  /* 0xffffffd803077810 */ /* 0x042fe60007ffe0ff */
[----:B------:R-:W1:Y:S01]  /*8390*/  I2F R38, R9 ;  /* 0x0000000900267306 */ /* 0x000e620000201400 */
[CC--:B----4-:R-:W-:Y:S02]  /*83a0*/  FFMA.FTZ R159, R24.reuse, -R68.reuse, R46 ;  /* 0x80000044189f7223 */ /* 0x0d0fe4000001002e */
[----:B------:R-:W-:Y:S01]  /*83b0*/  FFMA.FTZ R45, R24, -R68, R74 ;  /* 0x80000044182d7223 */ /* 0x000fe2000001004a */
[----:B------:R-:W-:Y:S02]  /*83c0*/  @!P3 IADD3 R8, -R3, 0x21, RZ ;  /* 0x000000210308b810 */ /* 0x000fe40007ffe1ff */
[----:B------:R-:W-:Y:S04]  /*83d0*/  ISETP.GE.AND P3, PT, R7, RZ, PT ;  /* 0x000000ff0700720c */ /* 0x000fe80003f66270 */
[----:B------:R4:W5:Y:S01]  /*83e0*/  I2F R23, R8 ;  /* 0x0000000800177306 */ /* 0x0009620000201400 */
[----:B--2---:R-:W-:Y:S01]  /*83f0*/  IABS R6, R0 ;  /* 0x0000000000067213 */ /* 0x004fe20000000000 */
[----:B---3--:R-:W-:Y:S03]  /*8400*/  FFMA.FTZ R37, R37, -R68, R209 ;  /* 0x8000004425257223 */ /* 0x008fe600000100d1 */
[----:B------:R-:W-:Y:S02]  /*8410*/  MOV R22, R6 ;  /* 0x0000000600167202 */ /* 0x000fe40000000f00 */
[C---:B------:R-:W-:Y:S02]  /*8420*/  IADD3 R6, R3.reuse, -0x38, RZ ;  /* 0xffffffc803067810 */ /* 0x040fe40007ffe0ff */
[C---:B------:R-:W-:Y:S02]  /*8430*/  @!P3 IADD3 R7, -R3.reuse, 0x28, RZ ;  /* 0x000000280307b810 */ /* 0x040fe40007ffe1ff */
[----:B------:R-:W2:Y:S01]  /*8440*/  I2F R22, R22 ;  /* 0x0000001600167306 */ /* 0x000ea20000201400 */
[----:B------:R-:W-:Y:S01]  /*8450*/  ISETP.GE.AND P2, PT, R6, RZ, PT ;  /* 0x000000ff0600720c */ /* 0x000fe20003f46270 */
[-C--:B-1----:R-:W-:Y:S01]  /*8460*/  FFMA.FTZ R38, R38, -R68.reuse, R208 ;  /* 0x8000004426267223 */ /* 0x082fe200000100d0 */
[C---:B------:R-:W-:Y:S07]  /*8470*/  IADD3 R9, R3.reuse, -0x29, RZ ;  /* 0xffffffd703097810 */ /* 0x040fee0007ffe0ff */
[----:B------:R1:W3:Y:S01]  /*8480*/  I2F R21, R7 ;  /* 0x0000000700157306 */ /* 0x0002e20000201400 */
[----:B----4-:R-:W-:Y:S01]  /*8490*/  IADD3 R8, R3, 0x3f, RZ ;  /* 0x0000003f03087810 */ /* 0x010fe20007ffe0ff */
[-C--:B-----5:R-:W-:Y:S02]  /*84a0*/  FFMA.FTZ R172, R23, -R68.reuse, R49 ;  /* 0x8000004417ac7223 */ /* 0x0a0fe40000010031 */
[----:B------:R-:W-:Y:S01]  /*84b0*/  @!P2 IADD3 R6, -R3, 0x38, RZ ;  /* 0x000000380306a810 */ /* 0x000fe20007ffe1ff */
[-C--:B------:R-:W-:Y:S01]  /*84c0*/  FFMA.FTZ R46, R23, -R68.reuse, R164 ;  /* 0x80000044172e7223 */ /* 0x080fe200000100a4 */
[----:B------:R-:W-:Y:S02]  /*84d0*/  ISETP.GE.AND P3, PT, R8, RZ, PT ;  /* 0x000000ff0800720c */ /* 0x000fe40003f66270 */
[----:B------:R-:W-:Y:S02]  /*84e0*/  ISETP.GE.AND P2, PT, R9, RZ, PT ;  /* 0x000000ff0900720c */ /* 0x000fe40003f46270 */
[----:B------:R4:W5:Y:S01]  /*84f0*/  I2F R36, R6 ;  /* 0x0000000600247306 */ /* 0x0009620000201400 */
[CC--:B--2---:R-:W-:Y:S02]  /*8500*/  FFMA.FTZ R23, R22.reuse, -R68.reuse, R211 ;  /* 0x8000004416177223 */ /* 0x0c4fe400000100d3 */
[-C--:B------:R-:W-:Y:S06]  /*8510*/  FFMA.FTZ R25, R22, -R68.reuse, R185 ;  /* 0x8000004416197223 */ /* 0x080fec00000100b9 */
[----:B------:R-:W-:Y:S02]  /*8520*/  @!P3 IADD3 R8, -R0, 0x1, RZ ;  /* 0x000000010008b810 */ /* 0x000fe40007ffe1ff */
[C---:B------:R-:W-:Y:S02]  /*8530*/  @!P2 IADD3 R9, -R3.reuse, 0x29, RZ ;  /* 0x000000290309a810 */ /* 0x040fe40007ffe1ff */
[----:B------:R2:W2:Y:S01]  /*8540*/  I2F R20, R8 ;  /* 0x0000000800147306 */ /* 0x0004a20000201400 */
[----:B-1----:R-:W-:Y:S01]  /*8550*/  IADD3 R7, R3, 0x38, RZ ;  /* 0x0000003803077810 */ /* 0x002fe20007ffe0ff */
[CC--:B---3--:R-:W-:Y:S02]  /*8560*/  FFMA.FTZ R224, R21.reuse, -R68.reuse, R54 ;  /* 0x8000004415e07223 */ /* 0x0c8fe40000010036 */
[-C--:B------:R-:W-:Y:S01]  /*8570*/  FFMA.FTZ R147, R21, -R68.reuse, R69 ;  /* 0x8000004415937223 */ /* 0x080fe20000010045 */
[----:B------:R-:W-:Y:S05]  /*8580*/  ISETP.GE.AND P2, PT, R7, RZ, PT ;  /* 0x000000ff0700720c */ /* 0x000fea0003f46270 */
[----:B------:R1:W3:Y:S01]  /*8590*/  I2F R19, R9 ;  /* 0x0000000900137306 */ /* 0x0002e20000201400 */
[C---:B----4-:R-:W-:Y:S01]  /*85a0*/  IADD3 R6, R3.reuse, -0x39, RZ ;  /* 0xffffffc703067810 */ /* 0x050fe20007ffe0ff */
[-C--:B-----5:R-:W-:Y:S03]  /*85b0*/  FFMA.FTZ R213, R36, -R68.reuse, R64 ;  /* 0x8000004424d57223 */ /* 0x0a0fe60000010040 */
[----:B------:R-:W-:Y:S03]  /*85c0*/  ISETP.GE.AND P3, PT, R6, RZ, PT ;  /* 0x000000ff0600720c */ /* 0x000fe60003f66270 */
[----:B------:R-:W-:Y:S04]  /*85d0*/  @!P2 IADD3 R7, -R0, 0x8, RZ ;  /* 0x000000080007a810 */ /* 0x000fe80007ffe1ff */
[----:B------:R4:W5:Y:S01]  /*85e0*/  I2F R18, R7 ;  /* 0x0000000700127306 */ /* 0x0009620000201400 */
[C---:B--2---:R-:W-:Y:S01]  /*85f0*/  IADD3 R8, R3.reuse, -0x31, RZ ;  /* 0xffffffcf03087810 */ /* 0x044fe20007ffe0ff */
[CC--:B------:R-:W-:Y:S02]  /*8600*/  FFMA.FTZ R21, R20.reuse, -R68.reuse, R210 ;  /* 0x8000004414157223 */ /* 0x0c0fe400000100d2 */
[-C--:B------:R-:W-:Y:S02]  /*8610*/  FFMA.FTZ R24, R20, -R68.reuse, R189 ;  /* 0x8000004414187223 */ /* 0x080fe400000100bd */
[C---:B------:R-:W-:Y:S04]  /*8620*/  @!P3 IADD3 R6, -R3.reuse, 0x39, RZ ;  /* 0x000000390306b810 */ /* 0x040fe80007ffe1ff */
[----:B------:R2:W2:Y:S01]  /*8630*/  I2F R35, R6 ;  /* 0x0000000600237306 */ /* 0x0004a20000201400 */
[----:B-1----:R-:W-:Y:S01]  /*8640*/  IADD3 R9, R3, -0x30, RZ ;  /* 0xffffffd003097810 */ /* 0x002fe20007ffe0ff */
[CC--:B---3--:R-:W-:Y:S02]  /*8650*/  FFMA.FTZ R223, R19.reuse, -R68.reuse, R55 ;  /* 0x8000004413df7223 */ /* 0x0c8fe40000010037 */
[-C--:B------:R-:W-:Y:S01]  /*8660*/  FFMA.FTZ R149, R19, -R68.reuse, R149 ;  /* 0x8000004413957223 */ /* 0x080fe20000010095 */
[----:B------:R-:W-:Y:S02]  /*8670*/  ISETP.GE.AND P3, PT, R9, RZ, PT ;  /* 0x000000ff0900720c */ /* 0x000fe40003f66270 */
[C---:B----4-:R-:W-:Y:S01]  /*8680*/  IADD3 R7, R3.reuse, 0x30, RZ ;  /* 0x0000003003077810 */ /* 0x050fe20007ffe0ff */
[CC--:B-----5:R-:W-:Y:S02]  /*8690*/  FFMA.FTZ R19, R18.reuse, -R68.reuse, R190 ;  /* 0x8000004412137223 */ /* 0x0e0fe400000100be */
[-C--:B------:R-:W-:Y:S08]  /*86a0*/  FFMA.FTZ R57, R18, -R68.reuse, R176 ;  /* 0x8000004412397223 */ /* 0x080ff000000100b0 */
[C---:B------:R-:W-:Y:S02]  /*86b0*/  @!P3 IADD3 R9, -R3.reuse, 0x30, RZ ;  /* 0x000000300309b810 */ /* 0x040fe40007ffe1ff */
[----:B------:R-:W-:Y:S02]  /*86c0*/  ISETP.GE.AND P3, PT, R8, RZ, PT ;  /* 0x000000ff0800720c */ /* 0x000fe40003f66270 */
[----:B------:R-:W1:Y:S01]  /*86d0*/  I2F R17, R9 ;  /* 0x0000000900117306 */ /* 0x000e620000201400 */
[----:B--2---:R-:W-:Y:S01]  /*86e0*/  IADD3 R6, R3, 0x37, RZ ;  /* 0x0000003703067810 */ /* 0x004fe20007ffe0ff */
[-C--:B------:R-:W-:Y:S03]  /*86f0*/  FFMA.FTZ R209, R35, -R68.reuse, R65 ;  /* 0x8000004423d17223 */ /* 0x080fe60000010041 */
[----:B------:R-:W-:Y:S06]  /*8700*/  ISETP.GE.AND P2, PT, R6, RZ, PT ;  /* 0x000000ff0600720c */ /* 0x000fec0003f46270 */
[----:B------:R-:W-:Y:S02]  /*8710*/  @!P3 IADD3 R8, -R3, 0x31, RZ ;  /* 0x000000310308b810 */ /* 0x000fe40007ffe1ff */
[----:B------:R-:W-:Y:S02]  /*8720*/  ISETP.GE.AND P3, PT, R12, RZ, PT ;  /* 0x000000ff0c00720c */ /* 0x000fe40003f66270 */
[----:B------:R-:W2:Y:S03]  /*8730*/  I2F R15, R8 ;  /* 0x00000008000f7306 */ /* 0x000ea60000201400 */
[C---:B------:R-:W-:Y:S02]  /*8740*/  @!P2 IADD3 R6, -R0.reuse, 0x9, RZ ;  /* 0x000000090006a810 */ /* 0x040fe40007ffe1ff */
[----:B------:R-:W-:Y:S01]  /*8750*/  ISETP.GE.AND P2, PT, R7, RZ, PT ;  /* 0x000000ff0700720c */ /* 0x000fe20003f46270 */
[-C--:B-1----:R-:W-:Y:S04]  /*8760*/  FFMA.FTZ R151, R17, -R68.reuse, R151 ;  /* 0x8000004411977223 */ /* 0x082fe80000010097 */
[----:B------:R1:W3:Y:S01]  /*8770*/  I2F R16, R6 ;  /* 0x0000000600107306 */ /* 0x0002e20000201400 */
[----:B------:R-:W-:Y:S01]  /*8780*/  IADD3 R9, R3, 0x1f, RZ ;  /* 0x0000001f03097810 */ /* 0x000fe20007ffe0ff */
[-C--:B------:R-:W-:Y:S01]  /*8790*/  FFMA.FTZ R226, R17, -R68.reuse, R66 ;  /* 0x8000004411e27223 */ /* 0x080fe20000010042 */
[C---:B------:R-:W-:Y:S02]  /*87a0*/  @!P3 IADD3 R12, -R0.reuse, 0x18, RZ ;  /* 0x00000018000cb810 */ /* 0x040fe40007ffe1ff */
[----:B------:R-:W-:Y:S03]  /*87b0*/  ISETP.GE.AND P3, PT, R9, RZ, PT ;  /* 0x000000ff0900720c */ /* 0x000fe60003f66270 */
[C---:B------:R-:W-:Y:S02]  /*87c0*/  @!P2 IADD3 R7, -R0.reuse, 0x10, RZ ;  /* 0x000000100007a810 */ /* 0x040fe40007ffe1ff */
[----:B------:R-:W4:Y:S01]  /*87d0*/  I2F R32, R12 ;  /* 0x0000000c00207306 */ /* 0x000f220000201400 */
[----:B------:R-:W-:Y:S01]  /*87e0*/  ISETP.GE.AND P2, PT, R11, RZ, PT ;  /* 0x000000ff0b00720c */ /* 0x000fe20003f46270 */
[-C--:B--2---:R-:W-:Y:S01]  /*87f0*/  FFMA.FTZ R152, R15, -R68.reuse, R53 ;  /* 0x800000440f987223 */ /* 0x084fe20000010035 */
[----:B------:R-:W-:Y:S01]  /*8800*/  IADD3 R8, R3, 0x18, RZ ;  /* 0x0000001803087810 */ /* 0x000fe20007ffe0ff */
[-C--:B------:R-:W-:Y:S04]  /*8810*/  FFMA.FTZ R225, R15, -R68.reuse, R67 ;  /* 0x800000440fe17223 */ /* 0x080fe80000010043 */
[----:B------:R-:W-:Y:S02]  /*8820*/  @!P3 IADD3 R9, -R0, 0x21, RZ ;  /* 0x000000210009b810 */ /* 0x000fe40007ffe1ff */
[----:B------:R-:W2:Y:S01]  /*8830*/  I2F R14, R7 ;  /* 0x00000007000e7306 */ /* 0x000ea20000201400 */
[C---:B-1----:R-:W-:Y:S01]  /*8840*/  IADD3 R6, R3.reuse, 0x2f, RZ ;  /* 0x0000002f03067810 */ /* 0x042fe20007ffe0ff */
[-C--:B---3--:R-:W-:Y:S02]  /*8850*/  FFMA.FTZ R17, R16, -R68.reuse, R191 ;  /* 0x8000004410117223 */ /* 0x088fe400000100bf */
[----:B------:R-:W-:Y:S01]  /*8860*/  @!P2 IADD3 R11, -R0, 0x19, RZ ;  /* 0x00000019000ba810 */ /* 0x000fe20007ffe1ff */
[-C--:B------:R-:W-:Y:S01]  /*8870*/  FFMA.FTZ R59, R16, -R68.reuse, R177 ;  /* 0x80000044103b7223 */ /* 0x080fe200000100b1 */
[----:B------:R-:W-:Y:S04]  /*8880*/  ISETP.GE.AND P4, PT, R6, RZ, PT ;  /* 0x000000ff0600720c */ /* 0x000fe80003f86270 */
[----:B------:R-:W1:Y:S01]  /*8890*/  I2F R12, R9 ;  /* 0x00000009000c7306 */ /* 0x000e620000201400 */
[----:B------:R-:W-:Y:S01]  /*88a0*/  ISETP.GE.AND P2, PT, R8, RZ, PT ;  /* 0x000000ff0800720c */ /* 0x000fe20003f46270 */
[CC--:B----4-:R-:W-:Y:S02]  /*88b0*/  FFMA.FTZ R58, R32.reuse, -R68.reuse, R182 ;  /* 0x80000044203a7223 */ /* 0x0d0fe400000100b6 */
[-C--:B------:R-:W-:Y:S06]  /*88c0*/  FFMA.FTZ R148, R32, -R68.reuse, R148 ;  /* 0x8000004420947223 */ /* 0x080fec0000010094 */
[----:B------:R-:W3:Y:S01]  /*88d0*/  I2F R34, R11 ;  /* 0x0000000b00227306 */ /* 0x000ee20000201400 */
[----:B------:R-:W-:Y:S02]  /*88e0*/  @!P4 IADD3 R6, -R0, 0x11, RZ ;  /* 0x000000110006c810 */ /* 0x000fe40007ffe1ff */
[----:B------:R-:W-:Y:S01]  /*88f0*/  ISETP.GE.AND P4, PT, R10, RZ, PT ;  /* 0x000000ff0a00720c */ /* 0x000fe20003f86270 */
[-C--:B--2---:R-:W-:Y:S01]  /*8900*/  FFMA.FTZ R49, R14, -R68.reuse, R184 ;  /* 0x800000440e317223 */ /* 0x084fe200000100b8 */
[----:B------:R-:W-:Y:S01]  /*8910*/  @!P2 IADD3 R8, -R0, 0x28, RZ ;  /* 0x000000280008a810 */ /* 0x000fe20007ffe1ff */
[-C--:B------:R-:W-:Y:S01]  /*8920*/  FFMA.FTZ R62, R14, -R68.reuse, R174 ;  /* 0x800000440e3e7223 */ /* 0x080fe200000100ae */
[----:B------:R-:W-:Y:S03]  /*8930*/  IADD3 R7, R3, 0x17, RZ ;  /* 0x0000001703077810 */ /* 0x000fe60007ffe0ff */
[----:B------:R2:W4:Y:S01]  /*8940*/  I2F R13, R6 ;  /* 0x00000006000d7306 */ /* 0x0005220000201400 */
[-C--:B-1----:R-:W-:Y:S05]  /*8950*/  FFMA.FTZ R155, R12, -R68.reuse, R155 ;  /* 0x800000440c9b7223 */ /* 0x082fea000001009b */
[----:B------:R-:W-:Y:S01]  /*8960*/  @!P4 IADD3 R10, -R0, 0x20, RZ ;  /* 0x00000020000ac810 */ /* 0x000fe20007ffe1ff */
[-C--:B------:R-:W-:Y:S01]  /*8970*/  FFMA.FTZ R156, R12, -R68.reuse, R156 ;  /* 0x800000440c9c7223 */ /* 0x080fe2000001009c */
[----:B------:R-:W-:Y:S02]  /*8980*/  ISETP.GE.AND P4, PT, R7, RZ, PT ;  /* 0x000000ff0700720c */ /* 0x000fe40003f86270 */
[----:B------:R-:W1:Y:S01]  /*8990*/  I2F R33, R10 ;  /* 0x0000000a00217306 */ /* 0x000e620000201400 */
[CC--:B---3--:R-:W-:Y:S02]  /*89a0*/  FFMA.FTZ R60, R34.reuse, -R68.reuse, R181 ;  /* 0x80000044223c7223 */ /* 0x0c8fe400000100b5 */
[-C--:B------:R-:W-:Y:S07]  /*89b0*/  FFMA.FTZ R150, R34, -R68.reuse, R150 ;  /* 0x8000004422967223 */ /* 0x080fee0000010096 */
[----:B------:R-:W3:Y:S01]  /*89c0*/  I2F R14, R5 ;  /* 0x00000005000e7306 */ /* 0x000ee20000201400 */
[----:B------:R-:W-:Y:S02]  /*89d0*/  @!P4 IADD3 R7, -R0, 0x29, RZ ;  /* 0x000000290007c810 */ /* 0x000fe40007ffe1ff */
[----:B--2---:R-:W-:Y:S01]  /*89e0*/  IADD3 R6, R3, 0x10, RZ ;  /* 0x0000001003067810 */ /* 0x004fe20007ffe0ff */
[-C--:B----4-:R-:W-:Y:S01]  /*89f0*/  FFMA.FTZ R56, R13, -R68.reuse, R183 ;  /* 0x800000440d387223 */ /* 0x090fe200000100b7 */
[----:B------:R-:W-:Y:S01]  /*8a00*/  IADD3 R3, R3, 0xf, RZ ;  /* 0x0000000f03037810 */ /* 0x000fe20007ffe0ff */
[-C--:B------:R-:W-:Y:S01]  /*8a10*/  FFMA.FTZ R146, R13, -R68.reuse, R175 ;  /* 0x800000440d927223 */ /* 0x080fe200000100af */
[----:B------:R-:W-:Y:S03]  /*8a20*/  ISETP.GE.AND P3, PT, R6, RZ, PT ;  /* 0x000000ff0600720c */ /* 0x000fe60003f66270 */
[----:B------:R-:W2:Y:S01]  /*8a30*/  I2F R10, R7 ;  /* 0x00000007000a7306 */ /* 0x000ea20000201400 */
[----:B------:R-:W-:Y:S01]  /*8a40*/  ISETP.GE.AND P2, PT, R3, RZ, PT ;  /* 0x000000ff0300720c */ /* 0x000fe20003f46270 */
[CC--:B-1----:R-:W-:Y:S02]  /*8a50*/  FFMA.FTZ R154, R33.reuse, -R68.reuse, R154 ;  /* 0x80000044219a7223 */ /* 0x0c2fe4000001009a */
[-C--:B------:R-:W-:Y:S06]  /*8a60*/  FFMA.FTZ R153, R33, -R68.reuse, R153 ;  /* 0x8000004421997223 */ /* 0x080fec0000010099 */
[----:B------:R-:W1:Y:S01]  /*8a70*/  I2F R13, R4 ;  /* 0x00000004000d7306 */ /* 0x000e620000201400 */
[C---:B------:R-:W-:Y:S03]  /*8a80*/  @!P3 IADD3 R6, -R0.reuse, 0x30, RZ ;  /* 0x000000300006b810 */ /* 0x040fe60007ffe1ff */
[----:B------:R-:W-:Y:S01]  /*8a90*/  @!P2 IADD3 R3, -R0, 0x31, RZ ;  /* 0x000000310003a810 */ /* 0x000fe20007ffe1ff */
[----:B---3--:R-:W-:Y:S01]  /*8aa0*/  FFMA.FTZ R214, R14, -R68, R145 ;  /* 0x800000440ed67223 */ /* 0x008fe20000010091 */
[----:B------:R-:W-:Y:S04]  /*8ab0*/  FMNMX.FTZ R0, R39, R72, !PT ;  /* 0x0000004827007209 */ /* 0x000fe80007810000 */
[----:B------:R3:W4:Y:S01]  /*8ac0*/  I2F R9, R6 ;  /* 0x0000000600097306 */ /* 0x0007220000201400 */
[----:B------:R-:W-:Y:S01]  /*8ad0*/  FMNMX.FTZ R0, R40, R0, !PT ;  /* 0x0000000028007209 */ /* 0x000fe20007810000 */
[C---:B--2---:R-:W-:Y:S03]  /*8ae0*/  FFMA.FTZ R173, R10.reuse, -R68, R173 ;  /* 0x800000440aad7223 */ /* 0x044fe600000100ad */
[----:B------:R-:W-:Y:S01]  /*8af0*/  FMNMX.FTZ R7, R31, R0, !PT ;  /* 0x000000001f077209 */ /* 0x000fe20007810000 */
[-C--:B------:R-:W-:Y:S03]  /*8b00*/  FFMA.FTZ R179, R10, -R68.reuse, R179 ;  /* 0x800000440ab37223 */ /* 0x080fe600000100b3 */
[----:B------:R-:W-:Y:S01]  /*8b10*/  FMNMX.FTZ R7, R30, R7, !PT ;  /* 0x000000071e077209 */ /* 0x000fe20007810000 */
[----:B------:R2:W5:Y:S03]  /*8b20*/  I2F R0, R3 ;  /* 0x0000000300007306 */ /* 0x0005660000201400 */
[----:B------:R-:W-:Y:S01]  /*8b30*/  FMNMX.FTZ R7, R29, R7, !PT ;  /* 0x000000071d077209 */ /* 0x000fe20007810000 */
[-C--:B-1----:R-:W-:Y:S03]  /*8b40*/  FFMA.FTZ R215, R13, -R68.reuse, R61 ;  /* 0x800000440dd77223 */ /* 0x082fe6000001003d */
[----:B------:R-:W-:Y:S03]  /*8b50*/  FMNMX.FTZ R7, R28, R7, !PT ;  /* 0x000000071c077209 */ /* 0x000fe60007810000 */
[----:B------:R-:W1:Y:S01]  /*8b60*/  I2F R11, R8 ;  /* 0x00000008000b7306 */ /* 0x000e620000201400 */
[----:B------:R-:W-:Y:S02]  /*8b70*/  FMNMX.FTZ R7, R27, R7, !PT ;  /* 0x000000071b077209 */ /* 0x000fe40007810000 */
[----:B---3--:R-:W-:Y:S01]  /*8b80*/  FMNMX.FTZ R6, R41, R73, !PT ;  /* 0x0000004929067209 */ /* 0x008fe20007810000 */
[CC--:B----4-:R-:W-:Y:S01]  /*8b90*/  FFMA.FTZ R216, R9.reuse, -R68.reuse, R52 ;  /* 0x8000004409d87223 */ /* 0x0d0fe20000010034 */
[----:B------:R-:W-:Y:S01]  /*8ba0*/  FMNMX.FTZ R7, R26, R7, !PT ;  /* 0x000000071a077209 */ /* 0x000fe20007810000 */
[----:B------:R-:W-:Y:S01]  /*8bb0*/  FFMA.FTZ R77, R9, -R68, R77 ;  /* 0x80000044094d7223 */ /* 0x000fe2000001004d */
[----:B------:R-:W-:Y:S01]  /*8bc0*/  LDSM.16.MT88.4 R52, [R192+0x6000] ;  /* 0x00600000c034783b */ /* 0x000fe20000004200 */
[----:B--2---:R-:W-:Y:S01]  /*8bd0*/  FMNMX.FTZ R3, R42, R6, !PT ;  /* 0x000000062a037209 */ /* 0x004fe20007810000 */
[CC--:B-----5:R-:W-:Y:S02]  /*8be0*/  FFMA.FTZ R208, R0.reuse, -R68.reuse, R144 ;  /* 0x8000004400d07223 */ /* 0x0e0fe40000010090 */
[----:B------:R-:W-:Y:S01]  /*8bf0*/  FFMA.FTZ R2, R0, -R68, R2 ;  /* 0x8000004400027223 */ /* 0x000fe20000010002 */
[----:B------:R-:W-:Y:S02]  /*8c00*/  FMNMX.FTZ R6, R44, R3, !PT ;  /* 0x000000032c067209 */ /* 0x000fe40007810000 */
[----:B------:R-:W-:Y:S02]  /*8c10*/  FMNMX.FTZ R3, R23, R75, !PT ;  /* 0x0000004b17037209 */ /* 0x000fe40007810000 */
[----:B------:R-:W-:Y:S02]  /*8c20*/  FMNMX.FTZ R6, R43, R6, !PT ;  /* 0x000000062b067209 */ /* 0x000fe40007810000 */
[----:B------:R-:W-:Y:S01]  /*8c30*/  FMNMX.FTZ R3, R21, R3, !PT ;  /* 0x0000000315037209 */ /* 0x000fe20007810000 */
[----:B-1----:R-:W-:Y:S01]  /*8c40*/  FFMA.FTZ R171, R11, -R68, R171 ;  /* 0x800000440bab7223 */ /* 0x002fe200000100ab */
[----:B------:R-:W-:Y:S01]  /*8c50*/  FMNMX.FTZ R6, R47, R6, !PT ;  /* 0x000000062f067209 */ /* 0x000fe20007810000 */
[----:B------:R-:W-:Y:S01]  /*8c60*/  FFMA.FTZ R178, R11, -R68, R178 ;  /* 0x800000440bb27223 */ /* 0x000fe200000100b2 */
        /* <DEDUP_REMOVED lines=27> */
[----:B------:R-:W1:Y:S01]  /*8e20*/  SHFL.BFLY PT, R71, R4, 0x2, 0x1f ;  /* 0x0c401f0004477f89 */ /* 0x000e6200000e0000 */
[----:B------:R-:W-:Y:S04]  /*8e30*/  FMNMX.FTZ R5, R172, R5, !PT ;  /* 0x00000005ac057209 */ /* 0x000fe80007810000 */
        /* <DEDUP_REMOVED lines=13> */
[----:B------:R-:W-:Y:S02]  /*8f10*/  FMNMX.FTZ R6, R146, R5, !PT ;  /* 0x0000000592067209 */ /* 0x000fe40007810000 */
[----:B------:R-:W-:Y:S02]  /*8f20*/  FMNMX.FTZ R5, R215, R7, !PT ;  /* 0x00000007d7057209 */ /* 0x000fe40007810000 */
[----:B------:R-:W1:Y:S01]  /*8f30*/  SHFL.BFLY PT, R7, R71, 0x1, 0x1f ;  /* 0x0c201f0047077f89 */ /* 0x000e6200000e0000 */
[----:B------:R-:W-:Y:S04]  /*8f40*/  FMNMX.FTZ R6, R148, R6, !PT ;  /* 0x0000000694067209 */ /* 0x000fe80007810000 */
[----:B------:R-:W-:Y:S03]  /*8f50*/  FMNMX.FTZ R6, R150, R6, !PT ;  /* 0x0000000696067209 */ /* 0x000fe60007810000 */
[----:B------:R-:W3:Y:S01]  /*8f60*/  SHFL.BFLY PT, R8, R5, 0x2, 0x1f ;  /* 0x0c401f0005087f89 */ /* 0x000ee200000e0000 */
[----:B------:R-:W-:Y:S04]  /*8f70*/  FMNMX.FTZ R4, R153, R6, !PT ;  /* 0x0000000699047209 */ /* 0x000fe80007810000 */
[----:B------:R-:W-:Y:S02]  /*8f80*/  FMNMX.FTZ R4, R155, R4, !PT ;  /* 0x000000049b047209 */ /* 0x000fe40007810000 */
[----:B--2---:R-:W-:Y:S02]  /*8f90*/  FMNMX.FTZ R70, R3, R70, !PT ;  /* 0x0000004603467209 */ /* 0x004fe40007810000 */
[----:B------:R-:W-:Y:S03]  /*8fa0*/  FMNMX.FTZ R3, R178, R4, !PT ;  /* 0x00000004b2037209 */ /* 0x000fe60007810000 */
[----:B------:R-:W2:Y:S01]  /*8fb0*/  SHFL.BFLY PT, R6, R70, 0x1, 0x1f ;  /* 0x0c201f0046067f89 */ /* 0x000ea200000e0000 */
[----:B------:R-:W-:Y:S02]  /*8fc0*/  FMNMX.FTZ R3, R179, R3, !PT ;  /* 0x00000003b3037209 */ /* 0x000fe40007810000 */
[----:B-1----:R-:W-:Y:S02]  /*8fd0*/  FMNMX.FTZ R71, R71, R7, !PT ;  /* 0x0000000747477209 */ /* 0x002fe40007810000 */
[----:B------:R-:W-:Y:S02]  /*8fe0*/  FMNMX.FTZ R0, R77, R3, !PT ;  /* 0x000000034d007209 */ /* 0x000fe40007810000 */
[C---:B------:R-:W-:Y:S02]  /*8ff0*/  FSETP.NEU.FTZ.AND P2, PT, R71.reuse, -INF , PT ;  /* 0xff8000004700780b */ /* 0x040fe40003f5d000 */
[----:B------:R-:W-:Y:S01]  /*9000*/  FMNMX.FTZ R3, R2, R0, !PT ;  /* 0x0000000002037209 */ /* 0x000fe20007810000 */
[----:B------:R-:W-:Y:S01]  /*9010*/  FADD.FTZ R0, -R71, R72 ;  /* 0x0000004847007221 */ /* 0x000fe20000010100 */
[----:B---3--:R-:W-:Y:S03]  /*9020*/  FMNMX.FTZ R5, R5, R8, !PT ;  /* 0x0000000805057209 */ /* 0x008fe60007810000 */
[----:B------:R-:W-:Y:S01]  /*9030*/  FMUL.FTZ R0, R0, c[0x0][0x23c] ;  /* 0x00008f0000007a20 */ /* 0x000fe20000410000 */
[----:B------:R-:W-:Y:S03]  /*9040*/  SHFL.BFLY PT, R4, R3, 0x2, 0x1f ;  /* 0x0c401f0003047f89 */ /* 0x000fe600000e0000 */
[----:B------:R1:W3:Y:S05]  /*9050*/  MUFU.EX2 R74, R0 ;  /* 0x00000000004a7308 */ /* 0x0002ea0000000800 */
[----:B------:R-:W4:Y:S01]  /*9060*/  SHFL.BFLY PT, R69, R5, 0x1, 0x1f ;  /* 0x0c201f0005457f89 */ /* 0x000f2200000e0000 */
[----:B--2---:R-:W-:Y:S05]  /*9070*/  FMNMX.FTZ R70, R70, R6, !PT ;  /* 0x0000000646467209 */ /* 0x004fea0007810000 */
[----:B-1----:R-:W-:Y:S02]  /*9080*/  FADD.FTZ R0, -R70, R73 ;  /* 0x0000004946007221 */ /* 0x002fe40000010100 */
[C---:B---3--:R-:W-:Y:S02]  /*9090*/  FMUL.FTZ R16, R74.reuse, R92 ;  /* 0x0000005c4a107220 */ /* 0x048fe40000410000 */
[----:B------:R-:W-:Y:S01]  /*90a0*/  FMUL.FTZ R32, R74, R108 ;  /* 0x0000006c4a207220 */ /* 0x000fe20000410000 */
[----:B----4-:R-:W-:Y:S01]  /*90b0*/  FMNMX.FTZ R69, R5, R69, !PT ;  /* 0x0000004505457209 */ /* 0x010fe20007810000 */
[----:B------:R-:W-:Y:S01]  /*90c0*/  FMUL.FTZ R5, R0, c[0x0][0x23c] ;  /* 0x00008f0000057a20 */ /* 0x000fe20000410000 */
[----:B------:R-:W-:Y:S03]  /*90d0*/  FMNMX.FTZ R0, R3, R4, !PT ;  /* 0x0000000403007209 */ /* 0x000fe60007810000 */
[----:B------:R-:W1:Y:S01]  /*90e0*/  MUFU.EX2 R73, R5 ;  /* 0x0000000500497308 */ /* 0x000e620000000800 */
[----:B------:R-:W-:Y:S01]  /*90f0*/  FADD.FTZ R3, -R69, R75 ;  /* 0x0000004b45037221 */ /* 0x000fe20000010100 */
[----:B------:R-:W2:Y:S01]  /*9100*/  SHFL.BFLY PT, R4, R0, 0x1, 0x1f ;  /* 0x0c201f0000047f89 */ /* 0x000ea200000e0000 */
[----:B------:R-:W-:Y:S02]  /*9110*/  FMUL.FTZ R75, R71, c[0x0][0x23c] ;  /* 0x00008f00474b7a20 */ /* 0x000fe40000410000 */
[----:B------:R-:W-:Y:S02]  /*9120*/  FMUL.FTZ R3, R3, c[0x0][0x23c] ;  /* 0x00008f0003037a20 */ /* 0x000fe40000410000 */
[----:B------:R-:W-:Y:S01]  /*9130*/  FMUL.FTZ R144, R69, c[0x0][0x23c] ;  /* 0x00008f0045907a20 */ /* 0x000fe20000410000 */
[----:B------:R-:W-:Y:S02]  /*9140*/  FSEL R75, R75, RZ, P2 ;  /* 0x000000ff4b4b7208 */ /* 0x000fe40001000000 */
[----:B------:R3:W4:Y:S01]  /*9150*/  MUFU.EX2 R72, R3 ;  /* 0x0000000300487308 */ /* 0x0007220000000800 */
[----:B------:R-:W-:Y:S02]  /*9160*/  FSETP.NEU.FTZ.AND P2, PT, R70, -INF , PT ;  /* 0xff8000004600780b */ /* 0x000fe40003f5d000 */
[--C-:B------:R-:W-:Y:S02]  /*9170*/  FFMA.FTZ R6, R27, c[0x0][0x23c], -R75.reuse ;  /* 0x00008f001b067a23 */ /* 0x100fe4000001084b */
[--C-:B------:R-:W-:Y:S05]  /*9180*/  FFMA.FTZ R12, R26, c[0x0][0x23c], -R75.reuse ;  /* 0x00008f001a0c7a23 */ /* 0x100fea000001084b */
[----:B------:R5:W-:Y:S01]  /*9190*/  MUFU.EX2 R191, R6 ;  /* 0x0000000600bf7308 */ /* 0x000be20000000800 */
[C---:B-1----:R-:W-:Y:S02]  /*91a0*/  FMUL.FTZ R18, R73.reuse, R94 ;  /* 0x0000005e49127220 */ /* 0x042fe40000410000 */
[C---:B------:R-:W-:Y:S02]  /*91b0*/  FMUL.FTZ R34, R73.reuse, R110 ;  /* 0x0000006e49227220 */ /* 0x040fe40000410000 */
[----:B------:R-:W-:Y:S05]  /*91c0*/  FMUL.FTZ R35, R73, R111 ;  /* 0x0000006f49237220 */ /* 0x000fea0000410000 */
[----:B------:R1:W-:Y:S01]  /*91d0*/  MUFU.EX2 R190, R12 ;  /* 0x0000000c00be7308 */ /* 0x0003e20000000800 */
[--C-:B---3--:R-:W-:Y:S02]  /*91e0*/  FFMA.FTZ R3, R39, c[0x0][0x23c], -R75.reuse ;  /* 0x00008f0027037a23 */ /* 0x108fe4000001084b */
[C---:B----4-:R-:W-:Y:S02]  /*91f0*/  FMUL.FTZ R8, R72.reuse, R80 ;  /* 0x0000005048087220 */ /* 0x050fe40000410000 */
[C---:B------:R-:W-:Y:S05]  /*9200*/  FMUL.FTZ R9, R72.reuse, R81 ;  /* 0x0000005148097220 */ /* 0x040fea0000410000 */
[----:B------:R3:W-:Y:S01]  /*9210*/  MUFU.EX2 R217, R3 ;  /* 0x0000000300d97308 */ /* 0x0007e20000000800 */
[C---:B------:R-:W-:Y:S02]  /*9220*/  FMUL.FTZ R13, R72.reuse, R89 ;  /* 0x00000059480d7220 */ /* 0x040fe40000410000 */
[C---:B------:R-:W-:Y:S02]  /*9230*/  FMUL.FTZ R61, R72.reuse, R137 ;  /* 0x00000089483d7220 */ /* 0x040fe40000410000 */
[----:B-----5:R-:W-:Y:S02]  /*9240*/  FMUL.FTZ R6, R73, R86 ;  /* 0x0000005649067220 */ /* 0x020fe40000410000 */
[----:B-1----:R-:W-:Y:S02]  /*9250*/  FMUL.FTZ R12, R72, R88 ;  /* 0x00000058480c7220 */ /* 0x002fe40000410000 */
[--C-:B---3--:R-:W-:Y:S02]  /*9260*/  FFMA.FTZ R3, R40, c[0x0][0x23c], -R75.reuse ;  /* 0x00008f0028037a23 */ /* 0x108fe4000001084b */
[----:B------:R-:W-:Y:S02]  /*9270*/  FMUL.FTZ R40, R72, R116 ;  /* 0x0000007448287220 */ /* 0x000fe40000410000 */
[----:B------:R1:W-:Y:S02]  /*9280*/  MUFU.EX2 R218, R3 ;  /* 0x0000000300da7308 */ /* 0x0003e40000000800 */
[--C-:B-1----:R-:W-:Y:S08]  /*9290*/  FFMA.FTZ R3, R31, c[0x0][0x23c], -R75.reuse ;  /* 0x00008f001f037a23 */ /* 0x102ff0000001084b */
[----:B------:R2:W-:Y:S02]  /*92a0*/  MUFU.EX2 R221, R3 ;  /* 0x0000000300dd7308 */ /* 0x0005e40000000800 */
[----:B--2---:R-:W-:Y:S01]  /*92b0*/  FMNMX.FTZ R3, R0, R4, !PT ;  /* 0x0000000400037209 */ /* 0x004fe20007810000 */
[--C-:B------:R-:W-:Y:S02]  /*92c0*/  FFMA.FTZ R4, R29, c[0x0][0x23c], -R75.reuse ;  /* 0x00008f001d047a23 */ /* 0x100fe4000001084b */
[----:B------:R-:W-:Y:S05]  /*92d0*/  FMUL.FTZ R29, R72, R105 ;  /* 0x00000069481d7220 */ /* 0x000fea0000410000 */
[----:B------:R1:W-:Y:S01]  /*92e0*/  MUFU.EX2 R219, R4 ;  /* 0x0000000400db7308 */ /* 0x0003e20000000800 */
[--C-:B------:R-:W-:Y:S02]  /*92f0*/  FFMA.FTZ R0, R30, c[0x0][0x23c], -R75.reuse ;  /* 0x00008f001e007a23 */ /* 0x100fe4000001084b */
[C---:B------:R-:W-:Y:S07]  /*9300*/  FMUL.FTZ R145, R3.reuse, c[0x0][0x23c] ;  /* 0x00008f0003917a20 */ /* 0x040fee0000410000 */
[----:B------:R2:W3:Y:S01]  /*9310*/  MUFU.EX2 R220, R0 ;  /* 0x0000000000dc7308 */ /* 0x0004e20000000800 */
[--C-:B-1----:R-:W-:Y:S09]  /*9320*/  FFMA.FTZ R4, R28, c[0x0][0x23c], -R75.reuse ;  /* 0x00008f001c047a23 */ /* 0x102ff2000001084b */
[----:B------:R1:W-:Y:S01]  /*9330*/  MUFU.EX2 R222, R4 ;  /* 0x0000000400de7308 */ /* 0x0003e20000000800 */
[----:B--2---:R-:W-:Y:S01]  /*9340*/  FADD.FTZ R0, -R3, R76 ;  /* 0x0000004c03007221 */ /* 0x004fe20000010100 */
[----:B---3--:R-:W-:Y:S01]  /*9350*/  F2FP.BF16.PACK_AB R86, R220, R221 ;  /* 0x000000dddc56723e */ /* 0x008fe200000010ff */
[----:B------:R-:W-:Y:S02]  /*9360*/  FMUL.FTZ R76, R70, c[0x0][0x23c] ;  /* 0x00008f00464c7a20 */ /* 0x000fe40000410000 */
[----:B------:R-:W-:Y:S03]  /*9370*/  FMUL.FTZ R0, R0, c[0x0][0x23c] ;  /* 0x00008f0000007a20 */ /* 0x000fe60000410000 */
[----:B------:R-:W-:Y:S02]  /*9380*/  FSEL R76, R76, RZ, P2 ;  /* 0x000000ff4c4c7208 */ /* 0x000fe40001000000 */
[----:B------:R-:W-:Y:S01]  /*9390*/  FSETP.NEU.FTZ.AND P2, PT, R69, -INF , PT ;  /* 0xff8000004500780b */ /* 0x000fe20003f5d000 */
[----:B------:R-:W2:Y:S02]  /*93a0*/  MUFU.EX2 R0, R0 ;  /* 0x0000000000007308 */ /* 0x000ea40000000800 */
[--C-:B------:R-:W-:Y:S01]  /*93b0*/  FFMA.FTZ R28, R48, c[0x0][0x23c], -R76.reuse ;  /* 0x00008f00301c7a23 */ /* 0x100fe2000001084c */
[----:B------:R-:W-:Y:S01]  /*93c0*/  FSEL R144, R144, RZ, P2 ;  /* 0x000000ff90907208 */ /* 0x000fe20001000000 */
[----:B------:R-:W-:Y:S01]  /*93d0*/  FMUL.FTZ R48, R74, R124 ;  /* 0x0000007c4a307220 */ /* 0x000fe20000410000 */
[----:B------:R-:W-:Y:S01]  /*93e0*/  FSETP.NEU.FTZ.AND P2, PT, R3, -INF , PT ;  /* 0xff8000000300780b */ /* 0x000fe20003f5d000 */
[--C-:B------:R-:W-:Y:S02]  /*93f0*/  FFMA.FTZ R33, R50, c[0x0][0x23c], -R76.reuse ;  /* 0x00008f0032217a23 */ /* 0x100fe4000001084c */
[----:B-1----:R-:W-:Y:S01]  /*9400*/  FFMA.FTZ R4, R41, c[0x0][0x23c], -R76 ;  /* 0x00008f0029047a23 */ /* 0x002fe2000001084c */
[----:B------:R-:W-:Y:S01]  /*9410*/  FSEL R145, R145, RZ, P2 ;  /* 0x000000ff91917208 */ /* 0x000fe20001000000 */
[----:B------:R1:W-:Y:S01]  /*9420*/  MUFU.EX2 R176, R28 ;  /* 0x0000001c00b07308 */ /* 0x0003e20000000800 */
[--C-:B------:R-:W-:Y:S02]  /*9430*/  FFMA.FTZ R5, R21, c[0x0][0x23c], -R144.reuse ;  /* 0x00008f0015057a23 */ /* 0x100fe40000010890 */
[----:B------:R-:W-:Y:S02]  /*9440*/  FMUL.FTZ R50, R73, R126 ;  /* 0x0000007e49327220 */ /* 0x000fe40000410000 */
[--C-:B------:R-:W-:Y:S02]  /*9450*/  FFMA.FTZ R7, R17, c[0x0][0x23c], -R144.reuse ;  /* 0x00008f0011077a23 */ /* 0x100fe40000010890 */
[----:B------:R-:W-:Y:S02]  /*9460*/  FFMA.FTZ R17, R45, c[0x0][0x23c], -R75 ;  /* 0x00008f002d117a23 */ /* 0x000fe4000001084b */
[----:B------:R-:W-:Y:S01]  /*9470*/  FFMA.FTZ R41, R49, c[0x0][0x23c], -R144 ;  /* 0x00008f0031297a23 */ /* 0x000fe20000010890 */
[----:B------:R3:W-:Y:S01]  /*9480*/  MUFU.EX2 R207, R4 ;  /* 0x0000000400cf7308 */ /* 0x0007e20000000800 */
[--C-:B------:R-:W-:Y:S02]  /*9490*/  FFMA.FTZ R49, R57, c[0x0][0x23c], -R145.reuse ;  /* 0x00008f0039317a23 */ /* 0x100fe40000010891 */
[----:B------:R-:W-:Y:S02]  /*94a0*/  FMUL.FTZ R45, R72, R121 ;  /* 0x00000079482d7220 */ /* 0x000fe40000410000 */
[C---:B--2---:R-:W-:Y:S02]  /*94b0*/  FMUL.FTZ R10, R0.reuse, R82 ;  /* 0x00000052000a7220 */ /* 0x044fe40000410000 */
[C---:B------:R-:W-:Y:S02]  /*94c0*/  FMUL.FTZ R11, R0.reuse, R83 ;  /* 0x00000053000b7220 */ /* 0x040fe40000410000 */
[----:B------:R-:W-:Y:S01]  /*94d0*/  LDSM.16.MT88.4 R80, [R193+0x6000] ;  /* 0x00600000c150783b */ /* 0x000fe20000004200 */
[----:B------:R2:W-:Y:S01]  /*94e0*/  MUFU.EX2 R189, R5 ;  /* 0x0000000500bd7308 */ /* 0x0005e20000000800 */
[C---:B------:R-:W-:Y:S02]  /*94f0*/  FMUL.FTZ R14, R0.reuse, R90 ;  /* 0x0000005a000e7220 */ /* 0x040fe40000410000 */
[C---:B------:R-:W-:Y:S02]  /*9500*/  FMUL.FTZ R15, R0.reuse, R91 ;  /* 0x0000005b000f7220 */ /* 0x040fe40000410000 */
[C---:B------:R-:W-:Y:S02]  /*9510*/  FMUL.FTZ R26, R0.reuse, R102 ;  /* 0x00000066001a7220 */ /* 0x040fe40000410000 */
[----:B------:R-:W-:Y:S01]  /*9520*/  LDSM.16.MT88.4 R88, [R79+0x6800] ;  /* 0x006800004f58783b */ /* 0x000fe20000004200 */
[----:B------:R-:W-:Y:S02]  /*9530*/  FMUL.FTZ R27, R0, R103 ;  /* 0x00000067001b7220 */ /* 0x000fe40000410000 */
[----:B------:R4:W-:Y:S01]  /*9540*/  MUFU.EX2 R188, R7 ;  /* 0x0000000700bc7308 */ /* 0x0009e20000000800 */
[----:B-1----:R-:W-:Y:S02]  /*9550*/  FMUL.FTZ R28, R72, R104 ;  /* 0x00000068481c7220 */ /* 0x002fe40000410000 */
[----:B------:R-:W-:Y:S02]  /*9560*/  FMUL.FTZ R30, R0, R106 ;  /* 0x0000006a001e7220 */ /* 0x000fe40000410000 */
[----:B---3--:R-:W-:Y:S02]  /*9570*/  FFMA.FTZ R4, R42, c[0x0][0x23c], -R76 ;  /* 0x00008f002a047a23 */ /* 0x008fe4000001084c */
[C---:B------:R-:W-:Y:S02]  /*9580*/  FMUL.FTZ R31, R0.reuse, R107 ;  /* 0x0000006b001f7220 */ /* 0x040fe40000410000 */
[----:B------:R-:W-:Y:S01]  /*9590*/  FMUL.FTZ R42, R0, R118 ;  /* 0x00000076002a7220 */ /* 0x000fe20000410000 */
[----:B------:R1:W3:Y:S01]  /*95a0*/  MUFU.EX2 R210, R4 ;  /* 0x0000000400d27308 */ /* 0x0002e20000000800 */
[----:B------:R-:W-:Y:S02]  /*95b0*/  FFMA.FTZ R60, R60, c[0x0][0x23c], -R144 ;  /* 0x00008f003c3c7a23 */ /* 0x000fe40000010890 */
[--C-:B------:R-:W-:Y:S02]  /*95c0*/  FFMA.FTZ R62, R62, c[0x0][0x23c], -R145.reuse ;  /* 0x00008f003e3e7a23 */ /* 0x100fe40000010891 */
[----:B--2---:R-:W-:Y:S02]  /*95d0*/  FMUL.FTZ R5, R74, R85 ;  /* 0x000000554a057220 */ /* 0x004fe40000410000 */
[----:B------:R-:W-:Y:S02]  /*95e0*/  FMUL.FTZ R57, R72, R133 ;  /* 0x0000008548397220 */ /* 0x000fe40000410000 */
[----:B------:R-:W-:Y:S01]  /*95f0*/  FMUL.FTZ R63, R0, R139 ;  /* 0x0000008b003f7220 */ /* 0x000fe20000410000 */
[----:B------:R2:W-:Y:S01]  /*9600*/  MUFU.EX2 R186, R17 ;  /* 0x0000001100ba7308 */ /* 0x0005e20000000800 */
[--C-:B------:R-:W-:Y:S02]  /*9610*/  FFMA.FTZ R77, R77, c[0x0][0x23c], -R145.reuse ;  /* 0x00008f004d4d7a23 */ /* 0x100fe40000010891 */
[----:B----4-:R-:W-:Y:S07]  /*9620*/  FMUL.FTZ R7, R73, R87 ;  /* 0x0000005749077220 */ /* 0x010fee0000410000 */
[----:B------:R4:W-:Y:S01]  /*9630*/  MUFU.EX2 R175, R33 ;  /* 0x0000002100af7308 */ /* 0x0009e20000000800 */
[----:B-1----:R-:W-:Y:S01]  /*9640*/  FFMA.FTZ R4, R44, c[0x0][0x23c], -R76 ;  /* 0x00008f002c047a23 */ /* 0x002fe2000001084c */
[----:B---3--:R-:W-:Y:S01]  /*9650*/  F2FP.BF16.PACK_AB R85, R210, R207 ;  /* 0x000000cfd255723e */ /* 0x008fe200000010ff */
[--C-:B------:R-:W-:Y:S02]  /*9660*/  FFMA.FTZ R44, R56, c[0x0][0x23c], -R144.reuse ;  /* 0x00008f00382c7a23 */ /* 0x100fe40000010890 */
[----:B------:R-:W-:Y:S05]  /*9670*/  FFMA.FTZ R56, R58, c[0x0][0x23c], -R144 ;  /* 0x00008f003a387a23 */ /* 0x000fea0000010890 */
[----:B------:R1:W-:Y:S01]  /*9680*/  MUFU.EX2 R211, R4 ;  /* 0x0000000400d37308 */ /* 0x0003e20000000800 */
[----:B------:R-:W-:Y:S02]  /*9690*/  FMUL.FTZ R58, R0, R134 ;  /* 0x00000086003a7220 */ /* 0x000fe40000410000 */
[C---:B--2---:R-:W-:Y:S07]  /*96a0*/  FMUL.FTZ R17, R74.reuse, R93 ;  /* 0x0000005d4a117220 */ /* 0x044fee0000410000 */
[----:B------:R2:W-:Y:S01]  /*96b0*/  MUFU.EX2 R170, R41 ;  /* 0x0000002900aa7308 */ /* 0x0005e20000000800 */
[----:B----4-:R-:W-:Y:S02]  /*96c0*/  FMUL.FTZ R33, R74, R109 ;  /* 0x0000006d4a217220 */ /* 0x010fe40000410000 */
[----:B------:R-:W-:Y:S07]  /*96d0*/  LDSM.16.MT88.4 R108, [R194+0x7800] ;  /* 0x00780000c26c783b */ /* 0x000fee0000004200 */
[----:B------:R3:W-:Y:S01]  /*96e0*/  MUFU.EX2 R169, R44 ;  /* 0x0000002c00a97308 */ /* 0x0007e20000000800 */
[----:B-1----:R-:W-:Y:S02]  /*96f0*/  FFMA.FTZ R4, R43, c[0x0][0x23c], -R76 ;  /* 0x00008f002b047a23 */ /* 0x002fe4000001084c */
[----:B------:R-:W-:Y:S07]  /*9700*/  FMUL.FTZ R43, R0, R119 ;  /* 0x00000077002b7220 */ /* 0x000fee0000410000 */
[----:B------:R1:W4:Y:S01]  /*9710*/  MUFU.EX2 R212, R4 ;  /* 0x0000000400d47308 */ /* 0x0003220000000800 */
[C---:B--2---:R-:W-:Y:S09]  /*9720*/  FMUL.FTZ R41, R72.reuse, R117 ;  /* 0x0000007548297220 */ /* 0x044ff20000410000 */
[----:B------:R2:W-:Y:S01]  /*9730*/  MUFU.EX2 R168, R49 ;  /* 0x0000003100a87308 */ /* 0x0005e20000000800 */
[----:B---3--:R-:W-:Y:S09]  /*9740*/  FMUL.FTZ R44, R72, R120 ;  /* 0x00000078482c7220 */ /* 0x008ff20000410000 */
[----:B------:R-:W-:Y:S01]  /*9750*/  MUFU.EX2 R77, R77 ;  /* 0x0000004d004d7308 */ /* 0x000fe20000000800 */
[--C-:B-1----:R-:W-:Y:S01]  /*9760*/  FFMA.FTZ R4, R23, c[0x0][0x23c], -R144.reuse ;  /* 0x00008f0017047a23 */ /* 0x102fe20000010890 */
[----:B----4-:R-:W-:Y:S01]  /*9770*/  F2FP.BF16.PACK_AB R87, R212, R211 ;  /* 0x000000d3d457723e */ /* 0x010fe200000010ff */
[----:B------:R-:W1:Y:S07]  /*9780*/  LDSM.16.MT88.4 R20, [R79+0x6000] ;  /* 0x006000004f14783b */ /* 0x000e6e0000004200 */
[----:B------:R3:W4:Y:S01]  /*9790*/  MUFU.EX2 R187, R4 ;  /* 0x0000000400bb7308 */ /* 0x0007220000000800 */
[----:B--2---:R-:W-:Y:S02]  /*97a0*/  FMUL.FTZ R49, R74, R125 ;  /* 0x0000007d4a317220 */ /* 0x004fe40000410000 */
[--C-:B---3--:R-:W-:Y:S01]  /*97b0*/  FFMA.FTZ R4, R38, c[0x0][0x23c], -R145.reuse ;  /* 0x00008f0026047a23 */ /* 0x108fe20000010891 */
[----:B----4-:R-:W-:Y:S06]  /*97c0*/  F2FP.BF16.PACK_AB R64, R189, R187 ;  /* 0x000000bbbd40723e */ /* 0x010fec00000010ff */
[----:B------:R2:W-:Y:S02]  /*97d0*/  MUFU.EX2 R181, R4 ;  /* 0x0000000400b57308 */ /* 0x0005e40000000800 */
[--C-:B--2---:R-:W-:Y:S02]  /*97e0*/  FFMA.FTZ R4, R37, c[0x0][0x23c], -R145.reuse ;  /* 0x00008f0025047a23 */ /* 0x104fe40000010891 */
[----:B------:R-:W2:Y:S06]  /*97f0*/  LDSM.16.MT88.4 R36, [R194+0x6000] ;  /* 0x00600000c224783b */ /* 0x000eac0000004200 */
[----:B------:R3:W4:Y:S02]  /*9800*/  MUFU.EX2 R184, R4 ;  /* 0x0000000400b87308 */ /* 0x0007240000000800 */
[----:B---3--:R-:W-:Y:S01]  /*9810*/  FFMA.FTZ R4, R19, c[0x0][0x23c], -R144 ;  /* 0x00008f0013047a23 */ /* 0x008fe20000010890 */
[----:B----4-:R-:W-:Y:S01]  /*9820*/  F2FP.BF16.PACK_AB R65, R184, R181 ;  /* 0x000000b5b841723e */ /* 0x010fe200000010ff */
[----:B------:R-:W-:Y:S06]  /*9830*/  FMUL.FTZ R19, R73, R95 ;  /* 0x0000005f49137220 */ /* 0x000fec0000410000 */
[----:B------:R3:W4:Y:S01]  /*9840*/  MUFU.EX2 R185, R4 ;  /* 0x0000000400b97308 */ /* 0x0007220000000800 */
[----:B------:R-:W5:Y:S01]  /*9850*/  LDSM.16.MT88.4 R92, [R194+0x6800] ;  /* 0x00680000c25c783b */ /* 0x000f620000004200 */
[--C-:B---3--:R-:W-:Y:S01]  /*9860*/  FFMA.FTZ R4, R25, c[0x0][0x23c], -R145.reuse ;  /* 0x00008f0019047a23 */ /* 0x108fe20000010891 */
[----:B----4-:R-:W-:Y:S01]  /*9870*/  F2FP.BF16.PACK_AB R66, R188, R185 ;  /* 0x000000b9bc42723e */ /* 0x010fe200000010ff */
[--C-:B------:R-:W-:Y:S06]  /*9880*/  FFMA.FTZ R25, R47, c[0x0][0x23c], -R76.reuse ;  /* 0x00008f002f197a23 */ /* 0x100fec000001084c */
[----:B------:R3:W-:Y:S01]  /*9890*/  MUFU.EX2 R180, R4 ;  /* 0x0000000400b47308 */ /* 0x0007e20000000800 */
[----:B------:R-:W-:Y:S09]  /*98a0*/  FMUL.FTZ R47, R0, R123 ;  /* 0x0000007b002f7220 */ /* 0x000ff20000410000 */
[----:B------:R4:W-:Y:S01]  /*98b0*/  MUFU.EX2 R177, R25 ;  /* 0x0000001900b17308 */ /* 0x0009e20000000800 */
[----:B---3--:R-:W-:Y:S02]  /*98c0*/  FFMA.FTZ R4, R24, c[0x0][0x23c], -R145 ;  /* 0x00008f0018047a23 */ /* 0x008fe40000010891 */
[C---:B------:R-:W-:Y:S07]  /*98d0*/  FMUL.FTZ R24, R72.reuse, R100 ;  /* 0x0000006448187220 */ /* 0x040fee0000410000 */
[----:B------:R3:W1:Y:S01]  /*98e0*/  MUFU.EX2 R183, R4 ;  /* 0x0000000400b77308 */ /* 0x0006620000000800 */
[----:B----4-:R-:W-:Y:S02]  /*98f0*/  FMUL.FTZ R25, R72, R101 ;  /* 0x0000006548197220 */ /* 0x010fe40000410000 */
[----:B------:R-:W-:Y:S01]  /*9900*/  LDSM.16.MT88.4 R100, [R79+0x7800] ;  /* 0x007800004f64783b */ /* 0x000fe20000004200 */
[----:B---3--:R-:W-:Y:S01]  /*9910*/  FMUL.FTZ R4, R74, R84 ;  /* 0x000000544a047220 */ /* 0x008fe20000410000 */
[----:B------:R-:W-:Y:S02]  /*9920*/  F2FP.BF16.PACK_AB R84, R218, R217 ;  /* 0x000000d9da54723e */ /* 0x000fe400000010ff */
[----:B-1----:R-:W-:Y:S05]  /*9930*/  F2FP.BF16.PACK_AB R67, R183, R180 ;  /* 0x000000b4b743723e */ /* 0x002fea00000010ff */
[-C--:B------:R-:W-:Y:S08]  /*9940*/  HMMA.16816.F32.BF16 R4, R84, R20.reuse, R4 ;  /* 0x000000145404723c */ /* 0x080ff00000041804 */
[C---:B------:R-:W-:Y:S07]  /*9950*/  HMMA.16816.F32.BF16 R8, R64.reuse, R20, R8 ;  /* 0x000000144008723c */ /* 0x040fee0000041808 */
[--C-:B------:R-:W-:Y:S01]  /*9960*/  FFMA.FTZ R20, R46, c[0x0][0x23c], -R75.reuse ;  /* 0x00008f002e147a23 */ /* 0x100fe2000001084b */
[-C--:B------:R-:W-:Y:S03]  /*9970*/  HMMA.16816.F32.BF16 R12, R64, R22.reuse, R12 ;  /* 0x00000016400c723c */ /* 0x080fe6000004180c */
[----:B------:R1:W-:Y:S01]  /*9980*/  MUFU.EX2 R182, R20 ;  /* 0x0000001400b67308 */ /* 0x0003e20000000800 */
[----:B------:R-:W-:Y:S02]  /*9990*/  FMUL.FTZ R21, R74, R97 ;  /* 0x000000614a157220 */ /* 0x000fe40000410000 */
[----:B------:R-:W-:Y:S02]  /*99a0*/  FMUL.FTZ R46, R0, R122 ;  /* 0x0000007a002e7220 */ /* 0x000fe40000410000 */
[C---:B------:R-:W-:Y:S07]  /*99b0*/  HMMA.16816.F32.BF16 R16, R84.reuse, R22, R16 ;  /* 0x000000165410723c */ /* 0x040fee0000041810 */
[C---:B------:R-:W-:Y:S02]  /*99c0*/  FMUL.FTZ R22, R73.reuse, R98 ;  /* 0x0000006249167220 */ /* 0x040fe40000410000 */
[----:B------:R-:W-:Y:S03]  /*99d0*/  FMUL.FTZ R23, R73, R99 ;  /* 0x0000006349177220 */ /* 0x000fe60000410000 */
[C---:B-1----:R-:W-:Y:S02]  /*99e0*/  FMUL.FTZ R20, R74.reuse, R96 ;  /* 0x000000604a147220 */ /* 0x042fe40000410000 */
[----:B------:R-:W-:Y:S04]  /*99f0*/  FFMA.FTZ R96, R151, c[0x0][0x23c], -R75 ;  /* 0x00008f0097607a23 */ /* 0x000fe8000001084b */
[----:B------:R1:W-:Y:S01]  /*9a00*/  MUFU.EX2 R165, R96 ;  /* 0x0000006000a57308 */ /* 0x0003e20000000800 */
[-C--:B--2---:R-:W-:Y:S08]  /*9a10*/  HMMA.16816.F32.BF16 R20, R84, R36.reuse, R20 ;  /* 0x000000245414723c */ /* 0x084ff00000041814 */
[C---:B------:R-:W-:Y:S07]  /*9a20*/  HMMA.16816.F32.BF16 R24, R64.reuse, R36, R24 ;  /* 0x000000244018723c */ /* 0x040fee0000041818 */
[----:B------:R-:W-:Y:S01]  /*9a30*/  FFMA.FTZ R36, R51, c[0x0][0x23c], -R76 ;  /* 0x00008f0033247a23 */ /* 0x000fe2000001084c */
[-C--:B------:R-:W-:Y:S03]  /*9a40*/  HMMA.16816.F32.BF16 R28, R64, R38.reuse, R28 ;  /* 0x00000026401c723c */ /* 0x080fe6000004181c */
[----:B------:R2:W3:Y:S01]  /*9a50*/  MUFU.EX2 R174, R36 ;  /* 0x0000002400ae7308 */ /* 0x0004e20000000800 */
[C---:B------:R-:W-:Y:S02]  /*9a60*/  FMUL.FTZ R51, R73.reuse, R127 ;  /* 0x0000007f49337220 */ /* 0x040fe40000410000 */
[----:B------:R-:W-:Y:S01]  /*9a70*/  LDSM.16.MT88.4 R124, [R192+0x7800] ;  /* 0x00780000c07c783b */ /* 0x000fe20000004200 */
[C---:B------:R-:W-:Y:S01]  /*9a80*/  FMUL.FTZ R37, R74.reuse, R113 ;  /* 0x000000714a257220 */ /* 0x040fe20000410000 */
[C---:B------:R-:W-:Y:S06]  /*9a90*/  HMMA.16816.F32.BF16 R32, R84.reuse, R38, R32 ;  /* 0x000000265420723c */ /* 0x040fec0000041820 */
[----:B-1----:R-:W1:Y:S01]  /*9aa0*/  LDSM.16.MT88.4 R96, [R192+0x6800] ;  /* 0x00680000c060783b */ /* 0x002e620000004200 */
[C---:B------:R-:W-:Y:S02]  /*9ab0*/  FMUL.FTZ R38, R73.reuse, R114 ;  /* 0x0000007249267220 */ /* 0x040fe40000410000 */
[----:B------:R-:W-:Y:S03]  /*9ac0*/  FMUL.FTZ R39, R73, R115 ;  /* 0x0000007349277220 */ /* 0x000fe60000410000 */
[C---:B--2---:R-:W-:Y:S07]  /*9ad0*/  FMUL.FTZ R36, R74.reuse, R112 ;  /* 0x000000704a247220 */ /* 0x044fee0000410000 */
[-C--:B------:R-:W-:Y:S08]  /*9ae0*/  HMMA.16816.F32.BF16 R36, R84, R52.reuse, R36 ;  /* 0x000000345424723c */ /* 0x080ff00000041824 */
[C---:B------:R-:W-:Y:S07]  /*9af0*/  HMMA.16816.F32.BF16 R40, R64.reuse, R52, R40 ;  /* 0x000000344028723c */ /* 0x040fee0000041828 */
[----:B------:R-:W-:Y:S01]  /*9b00*/  FMUL.FTZ R53, R74, R129 ;  /* 0x000000814a357220 */ /* 0x000fe20000410000 */
[-C--:B------:R-:W-:Y:S01]  /*9b10*/  HMMA.16816.F32.BF16 R44, R64, R54.reuse, R44 ;  /* 0x00000036402c723c */ /* 0x080fe2000004182c */
[----:B------:R2:W-:Y:S03]  /*9b20*/  MUFU.EX2 R129, R62 ;  /* 0x0000003e00817308 */ /* 0x0005e60000000800 */
[----:B------:R-:W-:Y:S02]  /*9b30*/  FFMA.FTZ R52, R59, c[0x0][0x23c], -R145 ;  /* 0x00008f003b347a23 */ /* 0x000fe40000010891 */
[C---:B------:R-:W-:Y:S02]  /*9b40*/  FMUL.FTZ R59, R0.reuse, R135 ;  /* 0x00000087003b7220 */ /* 0x040fe40000410000 */
[C---:B------:R-:W-:Y:S03]  /*9b50*/  HMMA.16816.F32.BF16 R48, R84.reuse, R54, R48 ;  /* 0x000000365430723c */ /* 0x040fe60000041830 */
[----:B------:R4:W1:Y:S04]  /*9b60*/  MUFU.EX2 R167, R52 ;  /* 0x0000003400a77308 */ /* 0x0008680000000800 */
[C---:B------:R-:W-:Y:S02]  /*9b70*/  FMUL.FTZ R55, R73.reuse, R131 ;  /* 0x0000008349377220 */ /* 0x040fe40000410000 */
[C---:B------:R-:W-:Y:S04]  /*9b80*/  FMUL.FTZ R54, R73.reuse, R130 ;  /* 0x0000008249367220 */ /* 0x040fe80000410000 */
[----:B------:R1:W-:Y:S01]  /*9b90*/  MUFU.EX2 R131, R56 ;  /* 0x0000003800837308 */ /* 0x0003e20000000800 */
[C---:B--2---:R-:W-:Y:S02]  /*9ba0*/  FMUL.FTZ R62, R0.reuse, R138 ;  /* 0x0000008a003e7220 */ /* 0x044fe40000410000 */
[----:B------:R-:W-:Y:S07]  /*9bb0*/  FFMA.FTZ R0, R0, R235, R181 ;  /* 0x000000eb00007223 */ /* 0x000fee00000100b5 */
[----:B------:R2:W2:Y:S01]  /*9bc0*/  MUFU.EX2 R130, R60 ;  /* 0x0000003c00827308 */ /* 0x0004a20000000800 */
[----:B------:R-:W-:Y:S02]  /*9bd0*/  FADD.FTZ R0, R184, R0 ;  /* 0x00000000b8007221 */ /* 0x000fe40000010000 */
[----:B----4-:R-:W-:Y:S07]  /*9be0*/  FMUL.FTZ R52, R74, R128 ;  /* 0x000000804a347220 */ /* 0x010fee0000410000 */
[-C--:B------:R-:W-:Y:S03]  /*9bf0*/  HMMA.16816.F32.BF16 R52, R84, R80.reuse, R52 ;  /* 0x000000505434723c */ /* 0x080fe60000041834 */
[C---:B-1----:R-:W-:Y:S07]  /*9c00*/  FMUL.FTZ R56, R72.reuse, R132 ;  /* 0x0000008448387220 */ /* 0x042fee0000410000 */
[C---:B------:R-:W-:Y:S04]  /*9c10*/  HMMA.16816.F32.BF16 R56, R64.reuse, R80, R56 ;  /* 0x000000504038723c */ /* 0x040fe80000041838 */
[----:B--2---:R-:W-:Y:S03]  /*9c20*/  FMUL.FTZ R60, R72, R136 ;  /* 0x00000088483c7220 */ /* 0x004fe60000410000 */
[----:B------:R-:W-:Y:S01]  /*9c30*/  FFMA.FTZ R80, R146, c[0x0][0x23c], -R145 ;  /* 0x00008f0092507a23 */ /* 0x000fe20000010891 */
[----:B------:R-:W-:Y:S03]  /*9c40*/  F2FP.BF16.PACK_AB R81, R176, R177 ;  /* 0x000000b1b051723e */ /* 0x000fe600000010ff */
[-C--:B------:R-:W-:Y:S01]  /*9c50*/  HMMA.16816.F32.BF16 R60, R64, R82.reuse, R60 ;  /* 0x00000052403c723c */ /* 0x080fe2000004183c */
[----:B------:R1:W2:Y:S06]  /*9c60*/  MUFU.EX2 R128, R80 ;  /* 0x0000005000807308 */ /* 0x0002ac0000000800 */
[C---:B------:R-:W-:Y:S02]  /*9c70*/  FMUL.FTZ R64, R74.reuse, R140 ;  /* 0x0000008c4a407220 */ /* 0x040fe40000410000 */
[C---:B------:R-:W-:Y:S03]  /*9c80*/  FMUL.FTZ R65, R74.reuse, R141 ;  /* 0x0000008d4a417220 */ /* 0x040fe60000410000 */
[C---:B------:R-:W-:Y:S02]  /*9c90*/  FMUL.FTZ R66, R73.reuse, R142 ;  /* 0x0000008e49427220 */ /* 0x040fe40000410000 */
[----:B------:R-:W-:Y:S02]  /*9ca0*/  FMUL.FTZ R67, R73, R143 ;  /* 0x0000008f49437220 */ /* 0x000fe40000410000 */
[----:B------:R-:W-:Y:S05]  /*9cb0*/  FFMA.FTZ R74, R74, R232, R217 ;  /* 0x000000e84a4a7223 */ /* 0x000fea00000100d9 */
[----:B------:R-:W-:Y:S04]  /*9cc0*/  HMMA.16816.F32.BF16 R64, R84, R82, R64 ;  /* 0x000000525440723c */ /* 0x000fe80000041840 */
[--C-:B-1----:R-:W-:Y:S03]  /*9cd0*/  FFMA.FTZ R80, R147, c[0x0][0x23c], -R75.reuse ;  /* 0x00008f0093507a23 */ /* 0x102fe6000001084b */
[--C-:B------:R-:W-:Y:S01]  /*9ce0*/  FFMA.FTZ R84, R149, c[0x0][0x23c], -R75.reuse ;  /* 0x00008f0095547a23 */ /* 0x100fe2000001084b */
[----:B------:R1:W-:Y:S01]  /*9cf0*/  MUFU.EX2 R166, R80 ;  /* 0x0000005000a67308 */ /* 0x0003e20000000800 */
[----:B------:R-:W-:Y:S03]  /*9d00*/  F2FP.BF16.PACK_AB R82, R190, R191 ;  /* 0x000000bfbe52723e */ /* 0x000fe600000010ff */
[----:B---3--:R-:W-:Y:S02]  /*9d10*/  F2FP.BF16.PACK_AB R83, R174, R175 ;  /* 0x000000afae53723e */ /* 0x008fe400000010ff */
[----:B------:R-:W-:Y:S02]  /*9d20*/  F2FP.BF16.PACK_AB R85, R167, R168 ;  /* 0x000000a8a755723e */ /* 0x000fe400000010ff */
[----:B------:R-:W-:Y:S02]  /*9d30*/  F2FP.BF16.PACK_AB R86, R130, R131 ;  /* 0x000000838256723e */ /* 0x000fe400000010ff */
[----:B------:R3:W-:Y:S01]  /*9d40*/  MUFU.EX2 R164, R84 ;  /* 0x0000005400a47308 */ /* 0x0007e20000000800 */
[----:B--2---:R-:W-:Y:S02]  /*9d50*/  F2FP.BF16.PACK_AB R87, R128, R129 ;  /* 0x000000818057723e */ /* 0x004fe400000010ff */
[----:B-1----:R-:W-:Y:S07]  /*9d60*/  F2FP.BF16.PACK_AB R80, R222, R219 ;  /* 0x000000dbde50723e */ /* 0x002fee00000010ff */
[-C--:B------:R-:W-:Y:S05]  /*9d70*/  HMMA.16816.F32.BF16 R4, R80, R88.reuse, R4 ;  /* 0x000000585004723c */ /* 0x080fea0000041804 */
[----:B---3--:R-:W-:Y:S07]  /*9d80*/  F2FP.BF16.PACK_AB R84, R169, R170 ;  /* 0x000000aaa954723e */ /* 0x008fee00000010ff */
[C---:B------:R-:W-:Y:S07]  /*9d90*/  HMMA.16816.F32.BF16 R8, R84.reuse, R88, R8 ;  /* 0x000000585408723c */ /* 0x040fee0000041808 */
[----:B------:R-:W-:Y:S01]  /*9da0*/  FFMA.FTZ R88, R152, c[0x0][0x23c], -R75 ;  /* 0x00008f0098587a23 */ /* 0x000fe2000001084b */
[-C--:B------:R-:W-:Y:S03]  /*9db0*/  HMMA.16816.F32.BF16 R12, R84, R90.reuse, R12 ;  /* 0x0000005a540c723c */ /* 0x080fe6000004180c */
[----:B------:R1:W2:Y:S05]  /*9dc0*/  MUFU.EX2 R163, R88 ;  /* 0x0000005800a37308 */ /* 0x0002aa0000000800 */
[C---:B------:R-:W-:Y:S08]  /*9dd0*/  HMMA.16816.F32.BF16 R16, R80.reuse, R90, R16 ;  /* 0x0000005a5010723c */ /* 0x040ff00000041810 */
[-C--:B-----5:R-:W-:Y:S08]  /*9de0*/  HMMA.16816.F32.BF16 R20, R80, R92.reuse, R20 ;  /* 0x0000005c5014723c */ /* 0x0a0ff00000041814 */
[C---:B------:R-:W-:Y:S04]  /*9df0*/  HMMA.16816.F32.BF16 R24, R84.reuse, R92, R24 ;  /* 0x0000005c5418723c */ /* 0x040fe80000041818 */
[----:B-1----:R-:W-:Y:S01]  /*9e00*/  FFMA.FTZ R88, R157, c[0x0][0x23c], -R76 ;  /* 0x00008f009d587a23 */ /* 0x002fe2000001084c */
[----:B--2---:R-:W-:Y:S02]  /*9e10*/  F2FP.BF16.PACK_AB R140, R163, R165 ;  /* 0x000000a5a38c723e */ /* 0x004fe400000010ff */
[----:B------:R-:W-:Y:S01]  /*9e20*/  FFMA.FTZ R92, R154, c[0x0][0x23c], -R144 ;  /* 0x00008f009a5c7a23 */ /* 0x000fe20000010890 */
[-C--:B------:R-:W-:Y:S01]  /*9e30*/  HMMA.16816.F32.BF16 R28, R84, R94.reuse, R28 ;  /* 0x0000005e541c723c */ /* 0x080fe2000004181c */
[----:B------:R1:W-:Y:S07]  /*9e40*/  MUFU.EX2 R162, R88 ;  /* 0x0000005800a27308 */ /* 0x0003ee0000000800 */
[C---:B------:R-:W-:Y:S03]  /*9e50*/  HMMA.16816.F32.BF16 R32, R80.reuse, R94, R32 ;  /* 0x0000005e5020723c */ /* 0x040fe60000041820 */
[----:B------:R2:W-:Y:S05]  /*9e60*/  MUFU.EX2 R135, R92 ;  /* 0x0000005c00877308 */ /* 0x0005ea0000000800 */
[-C--:B------:R-:W-:Y:S08]  /*9e70*/  HMMA.16816.F32.BF16 R36, R80, R96.reuse, R36 ;  /* 0x000000605024723c */ /* 0x080ff00000041824 */
[C---:B------:R-:W-:Y:S04]  /*9e80*/  HMMA.16816.F32.BF16 R40, R84.reuse, R96, R40 ;  /* 0x000000605428723c */ /* 0x040fe80000041828 */
[----:B-1----:R-:W-:Y:S03]  /*9e90*/  FFMA.FTZ R88, R158, c[0x0][0x23c], -R76 ;  /* 0x00008f009e587a23 */ /* 0x002fe6000001084c */
[--C-:B------:R-:W-:Y:S01]  /*9ea0*/  FFMA.FTZ R96, R173, c[0x0][0x23c], -R144.reuse ;  /* 0x00008f00ad607a23 */ /* 0x100fe20000010890 */
[-C--:B------:R-:W-:Y:S01]  /*9eb0*/  HMMA.16816.F32.BF16 R44, R84, R98.reuse, R44 ;  /* 0x00000062542c723c */ /* 0x080fe2000004182c */
[----:B------:R1:W-:Y:S03]  /*9ec0*/  MUFU.EX2 R160, R88 ;  /* 0x0000005800a07308 */ /* 0x0003e60000000800 */
[----:B--2---:R-:W-:Y:S04]  /*9ed0*/  FFMA.FTZ R92, R156, c[0x0][0x23c], -R144 ;  /* 0x00008f009c5c7a23 */ /* 0x004fe80000010890 */
[C---:B------:R-:W-:Y:S03]  /*9ee0*/  HMMA.16816.F32.BF16 R48, R80.reuse, R98, R48 ;  /* 0x000000625030723c */ /* 0x040fe60000041830 */
[----:B------:R2:W-:Y:S10]  /*9ef0*/  MUFU.EX2 R134, R92 ;  /* 0x0000005c00867308 */ /* 0x0005f40000000800 */
[----:B------:R3:W-:Y:S01]  /*9f00*/  MUFU.EX2 R157, R96 ;  /* 0x00000060009d7308 */ /* 0x0007e20000000800 */
[--C-:B-1----:R-:W-:Y:S09]  /*9f10*/  FFMA.FTZ R88, R159, c[0x0][0x23c], -R76.reuse ;  /* 0x00008f009f587a23 */ /* 0x102ff2000001084c */
[----:B------:R1:W-:Y:S01]  /*9f20*/  MUFU.EX2 R161, R88 ;  /* 0x0000005800a17308 */ /* 0x0003e20000000800 */
[--C-:B--2---:R-:W-:Y:S09]  /*9f30*/  FFMA.FTZ R92, R148, c[0x0][0x23c], -R145.reuse ;  /* 0x00008f00945c7a23 */ /* 0x104ff20000010891 */
[----:B------:R2:W-:Y:S01]  /*9f40*/  MUFU.EX2 R133, R92 ;  /* 0x0000005c00857308 */ /* 0x0005e20000000800 */
[--C-:B---3--:R-:W-:Y:S09]  /*9f50*/  FFMA.FTZ R96, R153, c[0x0][0x23c], -R145.reuse ;  /* 0x00008f0099607a23 */ /* 0x108ff20000010891 */
[----:B------:R3:W-:Y:S01]  /*9f60*/  MUFU.EX2 R154, R96 ;  /* 0x00000060009a7308 */ /* 0x0007e20000000800 */
[----:B-1----:R-:W-:Y:S09]  /*9f70*/  FFMA.FTZ R88, R172, c[0x0][0x23c], -R76 ;  /* 0x00008f00ac587a23 */ /* 0x002ff2000001084c */
[----:B------:R1:W-:Y:S01]  /*9f80*/  MUFU.EX2 R159, R88 ;  /* 0x00000058009f7308 */ /* 0x0003e20000000800 */
[--C-:B--2---:R-:W-:Y:S09]  /*9f90*/  FFMA.FTZ R92, R150, c[0x0][0x23c], -R145.reuse ;  /* 0x00008f00965c7a23 */ /* 0x104ff20000010891 */
[----:B------:R2:W4:Y:S01]  /*9fa0*/  MUFU.EX2 R132, R92 ;  /* 0x0000005c00847308 */ /* 0x0005220000000800 */
[----:B---3--:R-:W-:Y:S08]  /*9fb0*/  LDSM.16.MT88.4 R96, [R192+0x7000] ;  /* 0x00700000c060783b */ /* 0x008ff00000004200 */
[----:B-1----:R-:W1:Y:S01]  /*9fc0*/  LDSM.16.MT88.4 R88, [R193+0x6800] ;  /* 0x00680000c158783b */ /* 0x002e620000004200 */
[----:B--2---:R-:W-:Y:S04]  /*9fd0*/  FFMA.FTZ R92, R171, c[0x0][0x23c], -R144 ;  /* 0x00008f00ab5c7a23 */ /* 0x004fe80000010890 */
[----:B------:R2:W3:Y:S03]  /*9fe0*/  MUFU.EX2 R158, R92 ;  /* 0x0000005c009e7308 */ /* 0x0004e60000000800 */
[----:B--2---:R-:W2:Y:S01]  /*9ff0*/  LDSM.16.MT88.4 R92, [R79+0x7000] ;  /* 0x007000004f5c783b */ /* 0x004ea20000004200 */
[-C--:B-1----:R-:W-:Y:S08]  /*a000*/  HMMA.16816.F32.BF16 R52, R80, R88.reuse, R52 ;  /* 0x000000585034723c */ /* 0x082ff00000041834 */
[C---:B------:R-:W-:Y:S07]  /*a010*/  HMMA.16816.F32.BF16 R56, R84.reuse, R88, R56 ;  /* 0x000000585438723c */ /* 0x040fee0000041838 */
[----:B------:R-:W-:Y:S01]  /*a020*/  FFMA.FTZ R88, R155, c[0x0][0x23c], -R145 ;  /* 0x00008f009b587a23 */ /* 0x000fe20000010891 */
[-C--:B------:R-:W-:Y:S03]  /*a030*/  HMMA.16816.F32.BF16 R60, R84, R90.reuse, R60 ;  /* 0x0000005a543c723c */ /* 0x080fe6000004183c */
[----:B------:R1:W5:Y:S04]  /*a040*/  MUFU.EX2 R155, R88 ;  /* 0x00000058009b7308 */ /* 0x0003680000000800 */
[--C-:B------:R-:W-:Y:S01]  /*a050*/  FFMA.FTZ R84, R213, c[0x0][0x23c], -R75.reuse ;  /* 0x00008f00d5547a23 */ /* 0x100fe2000001084b */
[----:B------:R-:W-:Y:S04]  /*a060*/  HMMA.16816.F32.BF16 R64, R80, R90, R64 ;  /* 0x0000005a5040723c */ /* 0x000fe80000041840 */
[----:B------:R-:W-:Y:S01]  /*a070*/  FFMA.FTZ R75, R209, c[0x0][0x23c], -R75 ;  /* 0x00008f00d14b7a23 */ /* 0x000fe2000001084b */
[----:B------:R2:W-:Y:S01]  /*a080*/  MUFU.EX2 R156, R84 ;  /* 0x00000054009c7308 */ /* 0x0005e20000000800 */
[----:B----4-:R-:W-:Y:S02]  /*a090*/  F2FP.BF16.PACK_AB R85, R132, R133 ;  /* 0x000000858455723e */ /* 0x010fe400000010ff */
[----:B------:R-:W-:Y:S04]  /*a0a0*/  F2FP.BF16.PACK_AB R80, R182, R186 ;  /* 0x000000bab650723e */ /* 0x000fe800000010ff */
[----:B------:R-:W-:Y:S02]  /*a0b0*/  F2FP.BF16.PACK_AB R82, R164, R166 ;  /* 0x000000a6a452723e */ /* 0x000fe400000010ff */
[----:B------:R-:W-:Y:S01]  /*a0c0*/  F2FP.BF16.PACK_AB R81, R160, R162 ;  /* 0x000000a2a051723e */ /* 0x000fe200000010ff */
[----:B------:R4:W4:Y:S01]  /*a0d0*/  MUFU.EX2 R153, R75 ;  /* 0x0000004b00997308 */ /* 0x0009220000000800 */
[----:B------:R-:W-:Y:S02]  /*a0e0*/  F2FP.BF16.PACK_AB R83, R159, R161 ;  /* 0x000000a19f53723e */ /* 0x000fe400000010ff */
[----:B---3--:R-:W-:Y:S01]  /*a0f0*/  F2FP.BF16.PACK_AB R86, R157, R158 ;  /* 0x0000009e9d56723e */ /* 0x008fe200000010ff */
[----:B-1----:R-:W1:Y:S01]  /*a100*/  LDSM.16.MT88.4 R88, [R194+0x7000] ;  /* 0x00700000c258783b */ /* 0x002e620000004200 */
[----:B-----5:R-:W-:Y:S03]  /*a110*/  F2FP.BF16.PACK_AB R87, R155, R154 ;  /* 0x0000009a9b57723e */ /* 0x020fe600000010ff */
[-C--:B--2---:R-:W-:Y:S03]  /*a120*/  HMMA.16816.F32.BF16 R4, R80, R92.reuse, R4 ;  /* 0x0000005c5004723c */ /* 0x084fe60000041804 */
[----:B------:R-:W-:Y:S07]  /*a130*/  F2FP.BF16.PACK_AB R84, R134, R135 ;  /* 0x000000878654723e */ /* 0x000fee00000010ff */
[C---:B------:R-:W-:Y:S04]  /*a140*/  HMMA.16816.F32.BF16 R8, R84.reuse, R92, R8 ;  /* 0x0000005c5408723c */ /* 0x040fe80000041808 */
[--C-:B----4-:R-:W-:Y:S01]  /*a150*/  FFMA.FTZ R75, R224, c[0x0][0x23c], -R76.reuse ;  /* 0x00008f00e04b7a23 */ /* 0x110fe2000001084c */
[----:B------:R-:W-:Y:S03]  /*a160*/  F2FP.BF16.PACK_AB R142, R153, R156 ;  /* 0x0000009c998e723e */ /* 0x000fe600000010ff */
[-C--:B------:R-:W-:Y:S01]  /*a170*/  HMMA.16816.F32.BF16 R12, R84, R94.reuse, R12 ;  /* 0x0000005e540c723c */ /* 0x080fe2000004180c */
[----:B------:R2:W-:Y:S07]  /*a180*/  MUFU.EX2 R152, R75 ;  /* 0x0000004b00987308 */ /* 0x0005ee0000000800 */
[C---:B------:R-:W-:Y:S01]  /*a190*/  HMMA.16816.F32.BF16 R16, R80.reuse, R94, R16 ;  /* 0x0000005e5010723c */ /* 0x040fe20000041810 */
[----:B------:R-:W3:Y:S07]  /*a1a0*/  LDSM.16.MT88.4 R92, [R193+0x7000] ;  /* 0x00700000c15c783b */ /* 0x000eee0000004200 */
[-C--:B-1----:R-:W-:Y:S08]  /*a1b0*/  HMMA.16816.F32.BF16 R20, R80, R88.reuse, R20 ;  /* 0x000000585014723c */ /* 0x082ff00000041814 */
[C---:B------:R-:W-:Y:S04]  /*a1c0*/  HMMA.16816.F32.BF16 R24, R84.reuse, R88, R24 ;  /* 0x000000585418723c */ /* 0x040fe80000041818 */
[--C-:B--2---:R-:W-:Y:S04]  /*a1d0*/  FFMA.FTZ R75, R223, c[0x0][0x23c], -R76.reuse ;  /* 0x00008f00df4b7a23 */ /* 0x104fe8000001084c */
[-C--:B------:R-:W-:Y:S01]  /*a1e0*/  HMMA.16816.F32.BF16 R28, R84, R90.reuse, R28 ;  /* 0x0000005a541c723c */ /* 0x080fe2000004181c */
[----:B------:R1:W2:Y:S07]  /*a1f0*/  MUFU.EX2 R150, R75 ;  /* 0x0000004b00967308 */ /* 0x0002ae0000000800 */
[C---:B------:R-:W-:Y:S08]  /*a200*/  HMMA.16816.F32.BF16 R32, R80.reuse, R90, R32 ;  /* 0x0000005a5020723c */ /* 0x040ff00000041820 */
[-C--:B------:R-:W-:Y:S08]  /*a210*/  HMMA.16816.F32.BF16 R36, R80, R96.reuse, R36 ;  /* 0x000000605024723c */ /* 0x080ff00000041824 */
[C---:B------:R-:W-:Y:S04]  /*a220*/  HMMA.16816.F32.BF16 R40, R84.reuse, R96, R40 ;  /* 0x000000605428723c */ /* 0x040fe80000041828 */
[--C-:B-1----:R-:W-:Y:S01]  /*a230*/  FFMA.FTZ R75, R226, c[0x0][0x23c], -R76.reuse ;  /* 0x00008f00e24b7a23 */ /* 0x102fe2000001084c */
[----:B--2---:R-:W-:Y:S01]  /*a240*/  F2FP.BF16.PACK_AB R141, R150, R152 ;  /* 0x00000098968d723e */ /* 0x004fe200000010ff */
[----:B------:R-:W-:Y:S02]  /*a250*/  FFMA.FTZ R76, R225, c[0x0][0x23c], -R76 ;  /* 0x00008f00e14c7a23 */ /* 0x000fe4000001084c */
[-C--:B------:R-:W-:Y:S01]  /*a260*/  HMMA.16816.F32.BF16 R44, R84, R98.reuse, R44 ;  /* 0x00000062542c723c */ /* 0x080fe2000004182c */
[----:B------:R1:W-:Y:S07]  /*a270*/  MUFU.EX2 R151, R75 ;  /* 0x0000004b00977308 */ /* 0x0003ee0000000800 */
[C---:B------:R-:W-:Y:S03]  /*a280*/  HMMA.16816.F32.BF16 R48, R80.reuse, R98, R48 ;  /* 0x000000625030723c */ /* 0x040fe60000041830 */
[----:B------:R-:W2:Y:S05]  /*a290*/  MUFU.EX2 R149, R76 ;  /* 0x0000004c00957308 */ /* 0x000eaa0000000800 */
[-C--:B---3--:R-:W-:Y:S08]  /*a2a0*/  HMMA.16816.F32.BF16 R52, R80, R92.reuse, R52 ;  /* 0x0000005c5034723c */ /* 0x088ff00000041834 */
[C---:B------:R-:W-:Y:S04]  /*a2b0*/  HMMA.16816.F32.BF16 R56, R84.reuse, R92, R56 ;  /* 0x0000005c5438723c */ /* 0x040fe80000041838 */
[--C-:B-1----:R-:W-:Y:S04]  /*a2c0*/  FFMA.FTZ R75, R216, c[0x0][0x23c], -R144.reuse ;  /* 0x00008f00d84b7a23 */ /* 0x102fe80000010890 */
[-C--:B------:R-:W-:Y:S01]  /*a2d0*/  HMMA.16816.F32.BF16 R60, R84, R94.reuse, R60 ;  /* 0x0000005e543c723c */ /* 0x080fe2000004183c */
[----:B------:R1:W-:Y:S03]  /*a2e0*/  MUFU.EX2 R147, R75 ;  /* 0x0000004b00937308 */ /* 0x0003e60000000800 */
[----:B--2---:R-:W-:Y:S04]  /*a2f0*/  F2FP.BF16.PACK_AB R143, R149, R151 ;  /* 0x00000097958f723e */ /* 0x004fe800000010ff */
[----:B------:R-:W-:Y:S08]  /*a300*/  HMMA.16816.F32.BF16 R64, R80, R94, R64 ;  /* 0x0000005e5040723c */ /* 0x000ff00000041840 */
[-C--:B------:R-:W-:Y:S01]  /*a310*/  HMMA.16816.F32.BF16 R84, R140, R100.reuse, R4 ;  /* 0x000000648c54723c */ /* 0x080fe20000041804 */
[----:B------:R-:W2:Y:S04]  /*a320*/  LDSM.16.MT88.4 R4, [R193+0x7800] ;  /* 0x00780000c104783b */ /* 0x000ea80000004200 */
[----:B-1----:R-:W-:Y:S04]  /*a330*/  FFMA.FTZ R75, R208, c[0x0][0x23c], -R144 ;  /* 0x00008f00d04b7a23 */ /* 0x002fe80000010890 */
[----:B------:R1:W3:Y:S03]  /*a340*/  MUFU.EX2 R148, R75 ;  /* 0x0000004b00947308 */ /* 0x0002e60000000800 */
[--C-:B-1----:R-:W-:Y:S01]  /*a350*/  FFMA.FTZ R75, R178, c[0x0][0x23c], -R145.reuse ;  /* 0x00008f00b24b7a23 */ /* 0x102fe20000010891 */
[----:B---3--:R-:W-:Y:S06]  /*a360*/  F2FP.BF16.PACK_AB R136, R148, R147 ;  /* 0x000000939488723e */ /* 0x008fec00000010ff */
[----:B------:R1:W-:Y:S02]  /*a370*/  MUFU.EX2 R76, R75 ;  /* 0x0000004b004c7308 */ /* 0x0003e40000000800 */
[--C-:B-1----:R-:W-:Y:S02]  /*a380*/  FFMA.FTZ R75, R179, c[0x0][0x23c], -R145.reuse ;  /* 0x00008f00b34b7a23 */ /* 0x102fe40000010891 */
[----:B------:R-:W-:Y:S02]  /*a390*/  FFMA.FTZ R145, R2, c[0x0][0x23c], -R145 ;  /* 0x00008f0002917a23 */ /* 0x000fe40000010891 */
[----:B------:R-:W-:Y:S04]  /*a3a0*/  FFMA.FTZ R2, R72, R234, R187 ;  /* 0x000000ea48027223 */ /* 0x000fe800000100bb */
[----:B------:R1:W3:Y:S01]  /*a3b0*/  MUFU.EX2 R146, R75 ;  /* 0x0000004b00927308 */ /* 0x0002e20000000800 */
[----:B------:R-:W-:Y:S01]  /*a3c0*/  MOV R72, R71 ;  /* 0x0000004700487202 */ /* 0x000fe20000000f00 */
[----:B------:R-:W-:Y:S08]  /*a3d0*/  FADD.FTZ R2, R189, R2 ;  /* 0x00000002bd027221 */ /* 0x000ff00000010000 */
[----:B------:R-:W4:Y:S01]  /*a3e0*/  MUFU.EX2 R145, R145 ;  /* 0x0000009100917308 */ /* 0x000f220000000800 */
[--C-:B-1----:R-:W-:Y:S01]  /*a3f0*/  FFMA.FTZ R75, R214, c[0x0][0x23c], -R144.reuse ;  /* 0x00008f00d64b7a23 */ /* 0x102fe20000010890 */
[----:B---3--:R-:W-:Y:S01]  /*a400*/  F2FP.BF16.PACK_AB R137, R146, R76 ;  /* 0x0000004c9289723e */ /* 0x008fe200000010ff */
[----:B------:R-:W-:Y:S07]  /*a410*/  FFMA.FTZ R144, R215, c[0x0][0x23c], -R144 ;  /* 0x00008f00d7907a23 */ /* 0x000fee0000010890 */
[----:B------:R-:W-:Y:S01]  /*a420*/  MUFU.EX2 R75, R75 ;  /* 0x0000004b004b7308 */ /* 0x000fe20000000800 */
[----:B----4-:R-:W-:Y:S09]  /*a430*/  F2FP.BF16.PACK_AB R139, R145, R77 ;  /* 0x0000004d918b723e */ /* 0x010ff200000010ff */
[----:B------:R-:W1:Y:S02]  /*a440*/  MUFU.EX2 R144, R144 ;  /* 0x0000009000907308 */ /* 0x000e640000000800 */
[----:B-1----:R-:W-:Y:S07]  /*a450*/  F2FP.BF16.PACK_AB R138, R144, R75 ;  /* 0x0000004b908a723e */ /* 0x002fee00000010ff */
[C---:B------:R-:W-:Y:S07]  /*a460*/  HMMA.16816.F32.BF16 R80, R136.reuse, R100, R8 ;  /* 0x000000648850723c */ /* 0x040fee0000041808 */
[----:B------:R-:W-:Y:S01]  /*a470*/  FFMA.FTZ R8, R73, R233, R207 ;  /* 0x000000e949087223 */ /* 0x000fe200000100cf */
[-C--:B------:R-:W-:Y:S04]  /*a480*/  HMMA.16816.F32.BF16 R88, R136, R102.reuse, R12 ;  /* 0x000000668858723c */ /* 0x080fe8000004180c */
        /* <DEDUP_REMOVED lines=40> */
[-C--:B--2---:R-:W-:Y:S03]  /*a710*/  HMMA.16816.F32.BF16 R128, R140, R4.reuse, R52 ;  /* 0x000000048c80723c */ /* 0x084fe60000041834 */
[----:B------:R-:W-:Y:S02]  /*a720*/  FADD.FTZ R10, R160, R8 ;  /* 0x00000008a00a7221 */ /* 0x000fe40000010000 */
        /* <DEDUP_REMOVED lines=28> */
[----:B------:R-:W-:Y:S01]  /*a8f0*/  IADD3 R0, R206, -0x1, RZ ;  /* 0xffffffffce007810 */ /* 0x000fe20007ffe0ff */
[----:B------:R-:W-:Y:S02]  /*a900*/  FADD.FTZ R232, R153, R5 ;  /* 0x0000000599e87221 */ /* 0x000fe40000010000 */
[----:B------:R-:W-:Y:S01]  /*a910*/  FADD.FTZ R233, R149, R6 ;  /* 0x0000000695e97221 */ /* 0x000fe20000010000 */
[----:B------:R-:W-:Y:S01]  /*a920*/  MOV R206, R0 ;  /* 0x0000000000ce7202 */ /* 0x000fe20000000f00 */
[----:B------:R-:W-:Y:S02]  /*a930*/  FADD.FTZ R234, R144, R4 ;  /* 0x0000000490ea7221 */ /* 0x000fe40000010000 */
[----:B------:R-:W-:Y:S01]  /*a940*/  FADD.FTZ R235, R145, R2 ;  /* 0x0000000291eb7221 */ /* 0x000fe20000010000 */
[----:B------:R-:W-:-:S05]  /*a950*/  @P1 BRA `(.L_x_1564) ;  /* 0xffffc4a000001947 */ /* 0x000fca000383ffff */
.L_x_1563:
[----:B------:R-:W1:Y:S01]  /*a960*/  SHFL.BFLY PT, R2, R232, 0x2, 0x1f ;  /* 0x0c401f00e8027f89 */ /* 0x000e6200000e0000 */
[----:B------:R-:W-:Y:S01]  /*a970*/  ISETP.NE.AND P0, PT, R247, -0x1, PT ;  /* 0xfffffffff700780c */ /* 0x000fe20003f05270 */
[----:B------:R-:W2:Y:S01]  /*a980*/  LDC.U8 R45, c[0x0][0x329] ;  /* 0x0000ca40ff2d7b82 */ /* 0x000ea20000000000 */
[----:B------:R-:W-:Y:S01]  /*a990*/  BSSY B0, `(.L_x_1567) ;  /* 0x0000124000007945 */ /* 0x000fe20003800000 */
[----:B------:R-:W3:Y:S04]  /*a9a0*/  SHFL.BFLY PT, R0, R233, 0x2, 0x1f ;  /* 0x0c401f00e9007f89 */ /* 0x000ee800000e0000 */
[----:B------:R-:W4:Y:S04]  /*a9b0*/  SHFL.BFLY PT, R6, R234, 0x2, 0x1f ;  /* 0x0c401f00ea067f89 */ /* 0x000f2800000e0000 */
[----:B------:R-:W-:Y:S04]  /*a9c0*/  SHFL.BFLY PT, R5, R235, 0x2, 0x1f ;  /* 0x0c401f00eb057f89 */ /* 0x000fe800000e0000 */
[----:B------:R-:W5:Y:S01]  /*a9d0*/  S2R R56, SR_TID.X ;  /* 0x0000000000387919 */ /* 0x000f620000002100 */
[----:B-1----:R-:W-:-:S02]  /*a9e0*/  FADD.FTZ R2, R2, R232 ;  /* 0x000000e802027221 */ /* 0x002fc40000010000 */
[----:B---3--:R-:W-:-:S03]  /*a9f0*/  FADD.FTZ R0, R0, R233 ;  /* 0x000000e900007221 */ /* 0x008fc60000010000 */
[----:B------:R-:W1:Y:S01]  /*aa00*/  SHFL.BFLY PT, R4, R2, 0x1, 0x1f ;  /* 0x0c201f0002047f89 */ /* 0x000e6200000e0000 */
[----:B----4-:R-:W-:-:S03]  /*aa10*/  FADD.FTZ R6, R6, R234 ;  /* 0x000000ea06067221 */ /* 0x010fc60000010000 */
[----:B------:R-:W3:Y:S04]  /*aa20*/  SHFL.BFLY PT, R9, R0, 0x1, 0x1f ;  /* 0x0c201f0000097f89 */ /* 0x000ee800000e0000 */
[----:B------:R-:W4:Y:S01]  /*aa30*/  SHFL.BFLY PT, R7, R6, 0x1, 0x1f ;  /* 0x0c201f0006077f89 */ /* 0x000f2200000e0000 */
[----:B-----5:R-:W-:-:S04]  /*aa40*/  SHF.R.S32.HI R44, RZ, 0x1f, R56 ;  /* 0x0000001fff2c7819 */ /* 0x020fc80000011438 */
[CC--:B------:R-:W-:Y:S02]  /*aa50*/  LEA.HI R20, R44.reuse, R56.reuse, RZ, 0x2 ;  /* 0x000000382c147211 */ /* 0x0c0fe400078f10ff */
[----:B------:R-:W-:Y:S01]  /*aa60*/  LEA.HI R44, R44, R56, RZ, 0x5 ;  /* 0x000000382c2c7211 */ /* 0x000fe200078f28ff */
[----:B-1----:R-:W-:Y:S02]  /*aa70*/  FADD.FTZ R38, R2, R4 ;  /* 0x0000000402267221 */ /* 0x002fe40000010000 */
[----:B------:R-:W-:Y:S02]  /*aa80*/  FADD.FTZ R2, R5, R235 ;  /* 0x000000eb05027221 */ /* 0x000fe40000010000 */
[----:B---3--:R-:W-:Y:S01]  /*aa90*/  FADD.FTZ R39, R0, R9 ;  /* 0x0000000900277221 */ /* 0x008fe20000010000 */
[----:B------:R-:W-:Y:S01]  /*aaa0*/  FSETP.NE.FTZ.AND P6, PT, R38, RZ, PT ;  /* 0x000000ff2600720b */ /* 0x000fe20003fd5000 */
[----:B------:R-:W-:Y:S01]  /*aab0*/  @P0 IMAD.WIDE.U32 R4, R247, c[0x0][0x1e8], RZ ;  /* 0x00007a00f7040a25 */ /* 0x000fe200078e00ff */
[----:B------:R-:W1:Y:S01]  /*aac0*/  SHFL.BFLY PT, R8, R2, 0x1, 0x1f ;  /* 0x0c201f0002087f89 */ /* 0x000e6200000e0000 */
[----:B------:R-:W-:-:S02]  /*aad0*/  MOV R0, 0x3f800000 ;  /* 0x3f80000000007802 */ /* 0x000fc40000000f00 */
[----:B----4-:R-:W-:Y:S01]  /*aae0*/  FADD.FTZ R40, R6, R7 ;  /* 0x0000000706287221 */ /* 0x010fe20000010000 */
[----:B------:R-:W-:Y:S01]  /*aaf0*/  FSETP.NE.FTZ.AND P5, PT, R39, RZ, PT ;  /* 0x000000ff2700720b */ /* 0x000fe20003fb5000 */
[----:B------:R-:W-:Y:S01]  /*ab00*/  @P0 IMAD R43, R247, c[0x0][0x1ec], R5 ;  /* 0x00007b00f72b0a24 */ /* 0x000fe200078e0205 */
[----:B------:R-:W-:Y:S02]  /*ab10*/  @P0 MOV R42, R4 ;  /* 0x00000004002a0202 */ /* 0x000fe40000000f00 */
[----:B------:R-:W-:Y:S02]  /*ab20*/  FSETP.NE.FTZ.AND P4, PT, R40, RZ, PT ;  /* 0x000000ff2800720b */ /* 0x000fe40003f95000 */
[----:B------:R-:W-:Y:S01]  /*ab30*/  MOV R4, 0x3f800000 ;  /* 0x3f80000000047802 */ /* 0x000fe20000000f00 */
[----:B------:R-:W3:Y:S01]  /*ab40*/  @P6 MUFU.RCP R0, R38 ;  /* 0x0000002600006308 */ /* 0x000ee20000001000 */
[----:B------:R-:W-:Y:S02]  /*ab50*/  LOP3.LUT R9, R20, 0x3ffffffc, RZ, 0xc0, !PT ;  /* 0x3ffffffc14097812 */ /* 0x000fe400078ec0ff */
[----:B------:R-:W-:-:S02]  /*ab60*/  SHF.R.S32.HI R6, RZ, 0x5, R44 ;  /* 0x00000005ff067819 */ /* 0x000fc4000001142c */
[----:B------:R-:W-:-:S03]  /*ab70*/  IADD3 R5, -R9, R56, RZ ;  /* 0x0000003809057210 */ /* 0x000fc60007ffe1ff */
[----:B------:R-:W4:Y:S02]  /*ab80*/  @P5 MUFU.RCP R4, R39 ;  /* 0x0000002700045308 */ /* 0x000f240000001000 */
[----:B------:R-:W-:Y:S02]  /*ab90*/  IMAD R7, R6, 0x200, R5 ;  /* 0x0000020006077824 */ /* 0x000fe400078e0205 */
[----:B-1----:R-:W-:Y:S01]  /*aba0*/  FADD.FTZ R41, R2, R8 ;  /* 0x0000000802297221 */ /* 0x002fe20000010000 */
[----:B------:R-:W-:Y:S01]  /*abb0*/  MOV R2, 0x3f800000 ;  /* 0x3f80000000027802 */ /* 0x000fe20000000f00 */
[----:B---3--:R-:W-:-:S03]  /*abc0*/  FMUL.FTZ R84, R0, R84 ;  /* 0x0000005400547220 */ /* 0x008fc60000410000 */
[----:B------:R-:W-:Y:S01]  /*abd0*/  FSETP.NE.FTZ.AND P3, PT, R41, RZ, PT ;  /* 0x000000ff2900720b */ /* 0x000fe20003f75000 */
[C---:B------:R-:W-:Y:S01]  /*abe0*/  FMUL.FTZ R8, R0.reuse, R85 ;  /* 0x0000005500087220 */ /* 0x040fe20000410000 */
[----:B------:R-:W1:Y:S01]  /*abf0*/  @P4 MUFU.RCP R2, R40 ;  /* 0x0000002800024308 */ /* 0x000e620000001000 */
        /* <DEDUP_REMOVED lines=20> */
[----:B------:R-:W-:Y:S01]  /*ad40*/  MOV R0, 0x3f800000 ;  /* 0x3f80000000007802 */ /* 0x000fe20000000f00 */
[----:B----4-:R-:W-:Y:S01]  /*ad50*/  FMUL.FTZ R86, R4, R86 ;  /* 0x0000005604567220 */ /* 0x010fe20000410000 */
[----:B------:R-:W-:Y:S01]  /*ad60*/  F2FP.BF16.PACK_AB R36, R36, R128 ;  /* 0x000000802424723e */ /* 0x000fe200000010ff */
[----:B------:R-:W-:Y:S01]  /*ad70*/  FMUL.FTZ R6, R4, R87 ;  /* 0x0000005704067220 */ /* 0x000fe20000410000 */
[----:B------:R-:W-:Y:S01]  /*ad80*/  F2FP.BF16.PACK_AB R28, R28, R140 ;  /* 0x0000008c1c1c723e */ /* 0x000fe200000010ff */
[C---:B------:R-:W-:Y:S01]  /*ad90*/  FMUL.FTZ R94, R4.reuse, R94 ;  /* 0x0000005e045e7220 */ /* 0x040fe20000410000 */
[----:B------:R-:W3:Y:S01]  /*ada0*/  @P3 MUFU.RCP R0, R41 ;  /* 0x0000002900003308 */ /* 0x000ee20000001000 */
        /* <DEDUP_REMOVED lines=45> */
[C---:B---3--:R-:W-:Y:S01]  /*b080*/  FMUL.FTZ R83, R0.reuse, R83 ;  /* 0x0000005300537220 */ /* 0x048fe20000410000 */
        /* <DEDUP_REMOVED lines=30> */
[----:B------:R-:W-:Y:S01]  /*b270*/  ISETP.NE.U32.AND P1, PT, R4, 0x1, PT ;  /* 0x000000010400780c */ /* 0x000fe20003f25070 */
[----:B------:R-:W-:Y:S01]  /*b280*/  IMAD.MOV.U32 R4, RZ, RZ, -0x10 ;  /* 0xfffffff0ff047424 */ /* 0x000fe200078e00ff */
[----:B------:R-:W-:Y:S02]  /*b290*/  LEA.HI R2, R2, R2, RZ, 0x1d ;  /* 0x0000000202027211 */ /* 0x000fe400078fe8ff */
[----:B------:R-:W-:Y:S02]  /*b2a0*/  F2FP.BF16.PACK_AB R29, R139, R29 ;  /* 0x0000001d8b1d723e */ /* 0x000fe400000010ff */
[----:B------:R-:W-:Y:S02]  /*b2b0*/  LEA R2, R7, R2, 0x1 ;  /* 0x0000000207027211 */ /* 0x000fe400078e08ff */
[----:B------:R-:W-:-:S02]  /*b2c0*/  SEL R7, R4, 0x10, !P1 ;  /* 0x0000001004077807 */ /* 0x000fc40004800000 */
[----:B------:R-:W-:Y:S02]  /*b2d0*/  R2P PR, R0, 0x6 ;  /* 0x0000000600007804 */ /* 0x000fe40000000000 */
[----:B------:R-:W-:Y:S02]  /*b2e0*/  SHF.L.U32 R2, R2, 0x1, RZ ;  /* 0x0000000102027819 */ /* 0x000fe400000006ff */
[----:B------:R-:W-:Y:S02]  /*b2f0*/  MOV R0, 0x20 ;  /* 0x0000002000007802 */ /* 0x000fe40000000f00 */
[----:B------:R-:W-:Y:S01]  /*b300*/  IADD3 R4, R2, R7, RZ ;  /* 0x0000000702047210 */ /* 0x000fe20007ffe0ff */
[----:B------:R1:W-:Y:S04]  /*b310*/  STS [R2], R8 ;  /* 0x0000000802007388 */ /* 0x0003e80000000800 */
[----:B------:R3:W-:Y:S04]  /*b320*/  STS [R2+0x400], R6 ;  /* 0x0004000602007388 */ /* 0x0007e80000000800 */
[----:B------:R4:W-:Y:S04]  /*b330*/  STS [R4], R5 ;  /* 0x0000000504007388 */ /* 0x0009e80000000800 */
[----:B------:R5:W-:Y:S04]  /*b340*/  STS [R4+0x400], R9 ;  /* 0x0004000904007388 */ /* 0x000be80000000800 */
[----:B------:R5:W-:Y:S04]  /*b350*/  STS [R2+0x2000], R10 ;  /* 0x0020000a02007388 */ /* 0x000be80000000800 */
[----:B------:R5:W-:Y:S04]  /*b360*/  STS [R2+0x2400], R11 ;  /* 0x0024000b02007388 */ /* 0x000be80000000800 */
[----:B------:R-:W-:Y:S01]  /*b370*/  STS [R4+0x2000], R18 ;  /* 0x0020001204007388 */ /* 0x000fe20000000800 */
[----:B-1----:R-:W-:-:S02]  /*b380*/  SEL R8, R0, 0xffffffe0, !P1 ;  /* 0xffffffe000087807 */ /* 0x002fc40004800000 */
[C---:B------:R-:W-:Y:S01]  /*b390*/  IADD3 R0, R2.reuse, 0x40, RZ ;  /* 0x0000004002007810 */ /* 0x040fe20007ffe0ff */
[----:B------:R-:W-:Y:S01]  /*b3a0*/  STS [R4+0x2400], R17 ;  /* 0x0024001104007388 */ /* 0x000fe20000000800 */
[C---:B------:R-:W-:Y:S01]  /*b3b0*/  @P2 IADD3 R0, R2.reuse, -0x40, RZ ;  /* 0xffffffc002002810 */ /* 0x040fe20007ffe0ff */
[----:B---3--:R-:W-:Y:S01]  /*b3c0*/  IMAD.IADD R6, R2, 0x1, R8 ;  /* 0x0000000102067824 */ /* 0x008fe200078e0208 */
[----:B--2---:R-:W-:Y:S02]  /*b3d0*/  ISETP.NE.AND P1, PT, R45, RZ, PT ;  /* 0x000000ff2d00720c */ /* 0x004fe40003f25270 */
[----:B----4-:R-:W-:Y:S02]  /*b3e0*/  IADD3 R5, R4, R8, RZ ;  /* 0x0000000804057210 */ /* 0x010fe40007ffe0ff */
[----:B------:R1:W-:Y:S01]  /*b3f0*/  STS [R6], R16 ;  /* 0x0000001006007388 */ /* 0x0003e20000000800 */
[----:B-----5:R-:W2:Y:S03]  /*b400*/  LDC.U8 R9, c[0x0][0x328] ;  /* 0x0000ca00ff097b82 */ /* 0x020ea60000000000 */
[----:B------:R3:W-:Y:S01]  /*b410*/  STS [R6+0x400], R15 ;  /* 0x0004000f06007388 */ /* 0x0007e20000000800 */
[----:B------:R-:W4:Y:S03]  /*b420*/  @P5 MUFU.LG2 R10, R39 ;  /* 0x00000027000a5308 */ /* 0x000f260000000c00 */
[----:B------:R-:W-:Y:S01]  /*b430*/  STS [R5], R13 ;  /* 0x0000000d05007388 */ /* 0x000fe20000000800 */
[----:B------:R-:W-:-:S03]  /*b440*/  IADD3 R2, R8, 0x400, R0 ;  /* 0x0000040008027810 */ /* 0x000fc60007ffe000 */
[----:B------:R5:W-:Y:S04]  /*b450*/  STS [R5+0x400], R12 ;  /* 0x0004000c05007388 */ /* 0x000be80000000800 */
[----:B------:R5:W-:Y:S04]  /*b460*/  STS [R6+0x2000], R14 ;  /* 0x0020000e06007388 */ /* 0x000be80000000800 */
[----:B------:R5:W-:Y:S01]  /*b470*/  STS [R6+0x2400], R20 ;  /* 0x0024001406007388 */ /* 0x000be20000000800 */
[----:B----4-:R-:W-:-:S03]  /*b480*/  @P5 FMUL.FTZ R10, R10, 0.69314718246459960938 ;  /* 0x3f3172180a0a5820 */ /* 0x010fc60000410000 */
[----:B------:R-:W-:Y:S01]  /*b490*/  STS [R5+0x2000], R19 ;  /* 0x0020001305007388 */ /* 0x000fe20000000800 */
[----:B-1----:R-:W-:Y:S02]  /*b4a0*/  MOV R16, 0x7f800000 ;  /* 0x7f80000000107802 */ /* 0x002fe40000000f00 */
[----:B--2---:R-:W-:Y:S01]  /*b4b0*/  ISETP.NE.AND P2, PT, R9, RZ, PT ;  /* 0x000000ff0900720c */ /* 0x004fe20003f45270 */
[----:B------:R1:W-:Y:S01]  /*b4c0*/  STS [R5+0x2400], R27 ;  /* 0x0024001b05007388 */ /* 0x0003e20000000800 */
[----:B---3--:R-:W-:Y:S01]  /*b4d0*/  MOV R15, 0x7f800000 ;  /* 0x7f800000000f7802 */ /* 0x008fe20000000f00 */
[----:B------:R-:W-:Y:S02]  /*b4e0*/  @P5 FFMA.FTZ R15, R70, c[0x0][0x238], R10 ;  /* 0x00008e00460f5a23 */ /* 0x000fe4000001000a */
[----:B------:R-:W-:Y:S04]  /*b4f0*/  STS [R0], R26 ;  /* 0x0000001a00007388 */ /* 0x000fe80000000800 */
[----:B------:R-:W-:Y:S01]  /*b500*/  STS [R0+0x400], R25 ;  /* 0x0004001900007388 */ /* 0x000fe20000000800 */
[----:B-----5:R-:W-:Y:S03]  /*b510*/  @P4 MUFU.LG2 R12, R40 ;  /* 0x00000028000c4308 */ /* 0x020fe60000000c00 */
[----:B------:R-:W2:Y:S01]  /*b520*/  S2R R11, SR_CTAID.Y ;  /* 0x00000000000b7919 */ /* 0x000ea20000002600 */
[----:B------:R-:W-:-:S03]  /*b530*/  MOV R14, 0x7f800000 ;  /* 0x7f800000000e7802 */ /* 0x000fc60000000f00 */
[----:B------:R-:W3:Y:S01]  /*b540*/  S2R R13, SR_CTAID.X ;  /* 0x00000000000d7919 */ /* 0x000ee20000002500 */
[C---:B------:R-:W-:Y:S02]  /*b550*/  IADD3 R6, R7.reuse, R2, RZ ;  /* 0x0000000207067210 */ /* 0x040fe40007ffe0ff */
[----:B------:R-:W-:Y:S01]  /*b560*/  IADD3 R2, R7, R0, RZ ;  /* 0x0000000007027210 */ /* 0x000fe20007ffe0ff */
[----:B------:R-:W4:Y:S04]  /*b570*/  S2R R17, SR_CTAID.Z ;  /* 0x0000000000117919 */ /* 0x000f280000002700 */
[----:B------:R-:W-:Y:S01]  /*b580*/  STS [R2], R22 ;  /* 0x0000001602007388 */ /* 0x000fe20000000800 */
[----:B------:R-:W-:Y:S01]  /*b590*/  IMAD.IADD R4, R8, 0x1, R2 ;  /* 0x0000000108047824 */ /* 0x000fe200078e0202 */
[----:B-1----:R-:W-:-:S02]  /*b5a0*/  @!P1 MOV R5, c[0x0][0x214] ;  /* 0x0000850000059a02 */ /* 0x002fc40000000f00 */
[----:B------:R-:W-:Y:S04]  /*b5b0*/  STS [R2+0x400], R21 ;  /* 0x0004001502007388 */ /* 0x000fe80000000800 */
[----:B------:R-:W-:Y:S04]  /*b5c0*/  STS [R0+0x2000], R24 ;  /* 0x0020001800007388 */ /* 0x000fe80000000800 */
[----:B------:R1:W-:Y:S04]  /*b5d0*/  STS [R0+0x2400], R23 ;  /* 0x0024001700007388 */ /* 0x0003e80000000800 */
[----:B------:R-:W-:Y:S04]  /*b5e0*/  STS [R2+0x2000], R32 ;  /* 0x0020002002007388 */ /* 0x000fe80000000800 */
[----:B------:R5:W-:Y:S01]  /*b5f0*/  STS [R2+0x2400], R34 ;  /* 0x0024002202007388 */ /* 0x000be20000000800 */
[----:B-1----:R-:W-:-:S02]  /*b600*/  IADD3 R0, R8, R0, RZ ;  /* 0x0000000008007210 */ /* 0x002fc40007ffe0ff */
[----:B------:R-:W1:Y:S03]  /*b610*/  @P6 MUFU.LG2 R8, R38 ;  /* 0x0000002600086308 */ /* 0x000e660000000c00 */
[----:B------:R-:W-:Y:S01]  /*b620*/  STS [R0], R36 ;  /* 0x0000002400007388 */ /* 0x000fe20000000800 */
[----:B-----5:R-:W-:-:S03]  /*b630*/  @P1 MOV R2, c[0x0][0x210] ;  /* 0x0000840000021a02 */ /* 0x020fc60000000f00 */
[----:B------:R-:W-:Y:S04]  /*b640*/  STS [R0+0x400], R33 ;  /* 0x0004002100007388 */ /* 0x000fe80000000800 */
[----:B------:R-:W-:Y:S01]  /*b650*/  STS [R4], R28 ;  /* 0x0000001c04007388 */ /* 0x000fe20000000800 */
[----:B------:R-:W-:Y:S01]  /*b660*/  @P1 IMAD R2, R2, c[0x0][0x214], RZ ;  /* 0x0000850002021a24 */ /* 0x000fe200078e02ff */
[----:B------:R-:W-:Y:S02]  /*b670*/  @!P1 SEL R2, R5, c[0x0][0x234], !P2 ;  /* 0x00008d0005029a07 */ /* 0x000fe40005000000 */
[----:B------:R-:W-:Y:S01]  /*b680*/  STS [R6], R31 ;  /* 0x0000001f06007388 */ /* 0x000fe20000000800 */
[----:B------:R-:W-:Y:S01]  /*b690*/  ISETP.NE.OR P2, PT, R45, RZ, !P2 ;  /* 0x000000ff2d00720c */ /* 0x000fe20005745670 */
[----:B-1----:R-:W-:Y:S01]  /*b6a0*/  @P6 FMUL.FTZ R8, R8, 0.69314718246459960938 ;  /* 0x3f31721808086820 */ /* 0x002fe20000410000 */
[----:B--2---:R-:W-:Y:S01]  /*b6b0*/  @!P0 SHF.R.S32.HI R5, RZ, 0x1f, R11 ;  /* 0x0000001fff058819 */ /* 0x004fe2000001140b */
[----:B------:R-:W-:Y:S02]  /*b6c0*/  STS [R0+0x2000], R37 ;  /* 0x0020002500007388 */ /* 0x000fe40000000800 */
[----:B------:R-:W-:-:S02]  /*b6d0*/  @P6 FFMA.FTZ R16, R71, c[0x0][0x238], R8 ;  /* 0x00008e0047106a23 */ /* 0x000fc40000010008 */
[----:B------:R1:W-:Y:S01]  /*b6e0*/  STS [R0+0x2400], R35 ;  /* 0x0024002300007388 */ /* 0x0003e20000000800 */
[----:B------:R-:W-:-:S03]  /*b6f0*/  @!P0 IMAD R5, R5, c[0x0][0x1e0], RZ ;  /* 0x0000780005058a24 */ /* 0x000fc600078e02ff */
[----:B------:R2:W-:Y:S01]  /*b700*/  STS [R4+0x2000], R30 ;  /* 0x0020001e04007388 */ /* 0x0005e20000000800 */
[----:B------:R-:W-:-:S03]  /*b710*/  @!P0 IMAD R5, R11, c[0x0][0x1e4], R5 ;  /* 0x000079000b058a24 */ /* 0x000fc600078e0205 */
[----:B------:R5:W-:Y:S04]  /*b720*/  STS [R6+0x2000], R29 ;  /* 0x0020001d06007388 */ /* 0x000be80000000800 */
[----:B------:R-:W-:Y:S01]  /*b730*/  BAR.SYNC.DEFER_BLOCKING 0x0 ;  /* 0x0000000000007b1d */ /* 0x000fe20000010000 */
[----:B-1----:R-:W-:Y:S01]  /*b740*/  @P1 MOV R0, 0x1 ;  /* 0x0000000100001802 */ /* 0x002fe20000000f00 */
[----:B------:R-:W-:Y:S01]  /*b750*/  @!P1 IMAD R0, R2, c[0x0][0x1c0], RZ ;  /* 0x0000700002009a24 */ /* 0x000fe200078e02ff */
[----:B--2---:R-:W-:-:S03]  /*b760*/  LOP3.LUT R4, R44, 0xffffffe0, RZ, 0xc0, !PT ;  /* 0xffffffe02c047812 */ /* 0x004fc600078ec0ff */
[C---:B------:R-:W-:Y:S02]  /*b770*/  IMAD R0, R11.reuse, R0, RZ ;  /* 0x000000000b007224 */ /* 0x040fe400078e02ff */
[----:B-----5:R-:W-:Y:S01]  /*b780*/  @!P0 IMAD.WIDE.U32 R6, R11, c[0x0][0x1e0], RZ ;  /* 0x000078000b068a25 */ /* 0x020fe200078e00ff */
[----:B------:R-:W-:Y:S01]  /*b790*/  IADD3 R9, -R4, R56, RZ ;  /* 0x0000003804097210 */ /* 0x000fe20007ffe1ff */
[----:B------:R1:W2:Y:S02]  /*b7a0*/  LDS.128 R20, [R205] ;  /* 0x00000000cd147984 */ /* 0x0002a40000000c00 */
[----:B------:R-:W-:Y:S01]  /*b7b0*/  @!P0 IMAD.IADD R43, R7, 0x1, R5 ;  /* 0x00000001072b8824 */ /* 0x000fe200078e0205 */
[----:B------:R-:W-:Y:S01]  /*b7c0*/  @!P0 MOV R42, R6 ;  /* 0x00000006002a8202 */ /* 0x000fe20000000f00 */
[----:B------:R-:W-:Y:S01]  /*b7d0*/  @!P2 IMAD R6, R11, c[0x0][0x214], RZ ;  /* 0x000085000b06aa24 */ /* 0x000fe200078e02ff */
[----:B------:R1:W1:Y:S01]  /*b7e0*/  LDS.128 R24, [R205+0x800] ;  /* 0x00080000cd187984 */ /* 0x0002620000000c00 */
[----:B------:R-:W5:Y:S01]  /*b7f0*/  @P3 MUFU.LG2 R11, R41 ;  /* 0x00000029000b3308 */ /* 0x000f620000000c00 */
[----:B------:R-:W-:Y:S01]  /*b800*/  CS2R R4, SRZ ;  /* 0x0000000000047805 */ /* 0x000fe2000001ff00 */
[----:B------:R-:W-:Y:S01]  /*b810*/  SEL R0, R0, RZ, P2 ;  /* 0x000000ff00007207 */ /* 0x000fe20001000000 */
[----:B------:R1:W1:Y:S01]  /*b820*/  LDS.128 R28, [R205+0x1000] ;  /* 0x00100000cd1c7984 */ /* 0x0002620000000c00 */
[----:B------:R-:W-:-:S02]  /*b830*/  @!P2 SEL R7, R6, R247, !P0 ;  /* 0x000000f70607a207 */ /* 0x000fc40004000000 */
[----:B------:R-:W-:Y:S01]  /*b840*/  @P1 MOV R6, c[0x0][0x210] ;  /* 0x0000840000061a02 */ /* 0x000fe20000000f00 */
[----:B------:R1:W1:Y:S01]  /*b850*/  LDS.128 R32, [R205+0x1800] ;  /* 0x00180000cd207984 */ /* 0x0002620000000c00 */
[----:B------:R-:W-:Y:S01]  /*b860*/  @!P1 MOV R6, 0x1 ;  /* 0x0000000100069802 */ /* 0x000fe20000000f00 */
[--C-:B------:R-:W-:Y:S01]  /*b870*/  @!P2 IMAD.MOV.U32 R4, RZ, RZ, R7.reuse ;  /* 0x000000ffff04a224 */ /* 0x100fe200078e0007 */
[----:B------:R-:W-:Y:S01]  /*b880*/  @!P2 SHF.R.S32.HI R5, RZ, 0x1f, R7 ;  /* 0x0000001fff05a819 */ /* 0x000fe20000011407 */
[----:B------:R1:W1:Y:S01]  /*b890*/  LDS.128 R36, [R205+0x2000] ;  /* 0x00200000cd247984 */ /* 0x0002620000000c00 */
[----:B------:R-:W-:Y:S01]  /*b8a0*/  LOP3.LUT P0, RZ, R9, 0x3, RZ, 0xc0, !PT ;  /* 0x0000000309ff7812 */ /* 0x000fe2000780c0ff */
[----:B---3--:R-:W-:Y:S01]  /*b8b0*/  IMAD R7, R13, R6, RZ ;  /* 0x000000060d077224 */ /* 0x008fe200078e02ff */
[----:B------:R-:W-:Y:S01]  /*b8c0*/  MOV R13, 0x7f800000 ;  /* 0x7f800000000d7802 */ /* 0x000fe20000000f00 */
[----:B------:R3:W1:Y:S01]  /*b8d0*/  LDS.128 R44, [R205+0x2800] ;  /* 0x00280000cd2c7984 */ /* 0x0006620000000c00 */
[----:B----4-:R-:W-:-:S02]  /*b8e0*/  IMAD R0, R17, R2, R0 ;  /* 0x0000000211007224 */ /* 0x010fc400078e0200 */
[----:B------:R-:W-:Y:S01]  /*b8f0*/  SHF.L.U32 R2, R7, 0x7, RZ ;  /* 0x0000000707027819 */ /* 0x000fe200000006ff */
[----:B------:R3:W4:Y:S01]  /*b900*/  LDS.128 R48, [R205+0x3000] ;  /* 0x00300000cd307984 */ /* 0x0007220000000c00 */
[----:B------:R-:W-:Y:S02]  /*b910*/  @P4 FMUL.FTZ R9, R12, 0.69314718246459960938 ;  /* 0x3f3172180c094820 */ /* 0x000fe40000410000 */
[----:B------:R-:W-:Y:S01]  /*b920*/  IADD3 R7, P2, P1, R2, R4, R0 ;  /* 0x0000000402077210 */ /* 0x000fe2000795e000 */
[----:B------:R3:W1:Y:S01]  /*b930*/  LDS.128 R52, [R205+0x3800] ;  /* 0x00380000cd347984 */ /* 0x0006620000000c00 */
[----:B------:R-:W-:Y:S01]  /*b940*/  SHF.R.S32.HI R4, RZ, 0x1f, R2 ;  /* 0x0000001fff047819 */ /* 0x000fe20000011402 */
[----:B-----5:R-:W-:Y:S01]  /*b950*/  @P3 FMUL.FTZ R8, R11, 0.69314718246459960938 ;  /* 0x3f3172180b083820 */ /* 0x020fe20000410000 */
[----:B------:R-:W-:Y:S01]  /*b960*/  SHF.R.S32.HI R2, RZ, 0x1f, R0 ;  /* 0x0000001fff027819 */ /* 0x000fe20000011400 */
[----:B------:R-:W-:Y:S02]  /*b970*/  @P4 FFMA.FTZ R13, R69, c[0x0][0x238], R9 ;  /* 0x00008e00450d4a23 */ /* 0x000fe40000010009 */
[----:B------:R-:W-:Y:S01]  /*b980*/  @P3 FFMA.FTZ R14, R3, c[0x0][0x238], R8 ;  /* 0x00008e00030e3a23 */ /* 0x000fe20000010008 */
[----:B------:R-:W-:Y:S01]  /*b990*/  IADD3.X R2, R4, R5, R2, P2, P1 ;  /* 0x0000000504027210 */ /* 0x000fe200017e2402 */
[----:B------:R-:W-:Y:S05]  /*b9a0*/  @P0 BRA `(.L_x_1568) ;  /* 0x0000022000000947 */ /* 0x000fea0003800000 */
[----:B------:R-:W5:Y:S04]  /*b9b0*/  LDL.LU R58, [R1+0x8] ;  /* 0x00000800013a7983 */ /* 0x000f680000300800 */
[----:B------:R-:W5:Y:S02]  /*b9c0*/  LDL.LU R57, [R1+0x1c] ;  /* 0x00001c0001397983 */ /* 0x000f640000300800 */
[----:B-----5:R-:W-:-:S05]  /*b9d0*/  IMAD R0, R57, 0x10, R58 ;  /* 0x0000001039007824 */ /* 0x020fca00078e023a */
        /* <DEDUP_REMOVED lines=12> */
[CC--:B------:R-:W-:Y:S01]  /*baa0*/  @!P5 IADD3 R0, P2, R4.reuse, R7.reuse, RZ ;  /* 0x000000070400d210 */ /* 0x0c0fe20007f5e0ff */
[----:B------:R-:W-:Y:S01]  /*bab0*/  @!P3 IMAD R3, R5, R6, RZ ;  /* 0x000000060503b224 */ /* 0x000fe200078e02ff */
[C---:B------:R-:W-:Y:S02]  /*bac0*/  @!P6 LEA R8, P0, R9.reuse, c[0x0][0x200], 0x2 ;  /* 0x000080000908ea11 */ /* 0x040fe400078010ff */
[----:B------:R-:W-:Y:S02]  /*bad0*/  @!P5 LEA.HI.X.SX32 R4, R4, R2, 0x1, P2 ;  /* 0x000000020404d211 */ /* 0x000fe400010f0eff */
[----:B------:R-:W-:Y:S02]  /*bae0*/  @!P6 LEA.HI.X R9, R9, c[0x0][0x204], R10, 0x2, P0 ;  /* 0x000081000909ea11 */ /* 0x000fe400000f140a */
[----:B------:R-:W-:-:S02]  /*baf0*/  @!P4 IADD3 R5, P1, R11, R7, RZ ;  /* 0x000000070b05c210 */ /* 0x000fc40007f3e0ff */
[C---:B------:R-:W-:Y:S01]  /*bb00*/  @!P5 LEA R6, P2, R0.reuse, c[0x0][0x200], 0x2 ;  /* 0x000080000006da11 */ /* 0x040fe200078410ff */
[----:B------:R3:W-:Y:S01]  /*bb10*/  @!P6 STG.E [R8.64], R16 ;  /* 0x000000100800e986 */ /* 0x0007e2000c101906 */
[----:B------:R-:W-:Y:S02]  /*bb20*/  @!P3 IADD3 R10, P0, R3, R7, RZ ;  /* 0x00000007030ab210 */ /* 0x000fe40007f1e0ff */
[-C--:B------:R-:W-:Y:S02]  /*bb30*/  @!P4 LEA.HI.X.SX32 R11, R11, R2.reuse, 0x1, P1 ;  /* 0x000000020b0bc211 */ /* 0x080fe400008f0eff */
[----:B------:R-:W-:Y:S02]  /*bb40*/  @!P5 LEA.HI.X R7, R0, c[0x0][0x204], R4, 0x2, P2 ;  /* 0x000081000007da11 */ /* 0x000fe400010f1404 */
[----:B------:R-:W-:Y:S02]  /*bb50*/  @!P3 LEA.HI.X.SX32 R3, R3, R2, 0x1, P0 ;  /* 0x000000020303b211 */ /* 0x000fe400000f0eff */
[----:B------:R-:W-:Y:S01]  /*bb60*/  @!P4 LEA R4, P1, R5, c[0x0][0x200], 0x2 ;  /* 0x000080000504ca11 */ /* 0x000fe200078210ff */
[----:B------:R3:W-:Y:S01]  /*bb70*/  @!P5 STG.E [R6.64], R15 ;  /* 0x0000000f0600d986 */ /* 0x0007e2000c101906 */
[----:B------:R-:W-:-:S02]  /*bb80*/  @!P3 LEA R2, P0, R10, c[0x0][0x200], 0x2 ;  /* 0x000080000a02ba11 */ /* 0x000fc400078010ff */
[----:B------:R-:W-:Y:S02]  /*bb90*/  @!P4 LEA.HI.X R5, R5, c[0x0][0x204], R11, 0x2, P1 ;  /* 0x000081000505ca11 */ /* 0x000fe400008f140b */
[----:B------:R-:W-:-:S03]  /*bba0*/  @!P3 LEA.HI.X R3, R10, c[0x0][0x204], R3, 0x2, P0 ;  /* 0x000081000a03ba11 */ /* 0x000fc600000f1403 */
[----:B------:R3:W-:Y:S04]  /*bbb0*/  @!P4 STG.E [R4.64], R13 ;  /* 0x0000000d0400c986 */ /* 0x0007e8000c101906 */
[----:B------:R3:W-:Y:S02]  /*bbc0*/  @!P3 STG.E [R2.64], R14 ;  /* 0x0000000e0200b986 */ /* 0x0007e4000c101906 */
.L_x_1568:
[----:B------:R-:W-:Y:S05]  /*bbd0*/  BSYNC B0 ;  /* 0x0000000000007941 */ /* 0x000fea0003800000 */
.L_x_1567:
[C---:B---3--:R-:W-:Y:S01]  /*bbe0*/  IADD3 R2, P0, R240.reuse, R42, RZ ;  /* 0x0000002af0027210 */ /* 0x048fe20007f1e0ff */
[----:B------:R-:W-:Y:S01]  /*bbf0*/  BSSY B0, `(.L_x_1569) ;  /* 0x0000012000007945 */ /* 0x000fe20003800000 */
[----:B------:R-:W-:Y:S02]  /*bc00*/  ISETP.GE.AND P1, PT, R240, c[0x0][0x220], PT ;  /* 0x00008800f0007a0c */ /* 0x000fe40003f26270 */
        /* <DEDUP_REMOVED lines=16> */
.L_x_1570:
[----:B------:R-:W-:Y:S05]  /*bd10*/  BSYNC B0 ;  /* 0x0000000000007941 */ /* 0x000fea0003800000 */
.L_x_1569:
[----:B------:R-:W3:Y:S01]  /*bd20*/  LDL.LU R0, [R1] ;  /* 0x0000000001007983 */ /* 0x000ee20000300800 */
[----:B------:R-:W-:Y:S01]  /*bd30*/  BSSY B0, `(.L_x_1571) ;  /* 0x000000e000007945 */ /* 0x000fe20003800000 */
[----:B---3--:R-:W-:-:S13]  /*bd40*/  ISETP.GE.OR P0, PT, R0, R239, P1 ;  /* 0x000000ef0000720c */ /* 0x008fda0000f06670 */
        /* <DEDUP_REMOVED lines=12> */
.L_x_1572:
[----:B------:R-:W-:Y:S05]  /*be10*/  BSYNC B0 ;  /* 0x0000000000007941 */ /* 0x000fea0003800000 */
.L_x_1571:
        /* <DEDUP_REMOVED lines=14> */
.L_x_1574:
[----:B------:R-:W-:Y:S05]  /*bf00*/  BSYNC B0 ;  /* 0x0000000000007941 */ /* 0x000fea0003800000 */
.L_x_1573:
        /* <DEDUP_REMOVED lines=15> */
.L_x_1576:
[----:B------:R-:W-:Y:S05]  /*c000*/  BSYNC B0 ;  /* 0x0000000000007941 */ /* 0x000fea0003800000 */
.L_x_1575:
        /* <DEDUP_REMOVED lines=15> */
.L_x_1578:
[----:B------:R-:W-:Y:S05]  /*c100*/  BSYNC B0 ;  /* 0x0000000000007941 */ /* 0x000fea0003800000 */
.L_x_1577:
        /* <DEDUP_REMOVED lines=15> */
.L_x_1580:
[----:B------:R-:W-:Y:S05]  /*c200*/  BSYNC B0 ;  /* 0x0000000000007941 */ /* 0x000fea0003800000 */
.L_x_1579:
        /* <DEDUP_REMOVED lines=15> */
.L_x_1582:
[----:B------:R-:W-:Y:S05]  /*c300*/  BSYNC B0 ;  /* 0x0000000000007941 */ /* 0x000fea0003800000 */
.L_x_1581:
[----:B------:R-:W3:Y:S02]  /*c310*/  LDL.LU R0, [R1+0xc] ;  /* 0x00000c0001007983 */ /* 0x000ee40000300800 */
        /* <DEDUP_REMOVED lines=14> */
.L_x_1525:
[----:B-1----:R-:W1:Y:S01]  /*c400*/  LDC.U8 R4, c[0x0][0x329] ;  /* 0x0000ca40ff047b82 */ /* 0x002e620000000000 */
[----:B------:R-:W2:Y:S01]  /*c410*/  S2R R9, SR_TID.X ;  /* 0x0000000000097919 */ /* 0x000ea20000002100 */
[----:B------:R-:W-:Y:S01]  /*c420*/  ISETP.NE.AND P4, PT, R247, -0x1, PT ;  /* 0xfffffffff700780c */ /* 0x000fe20003f85270 */
[----:B------:R-:W-:Y:S01]  /*c430*/  BSSY B0, `(.L_x_1583) ;  /* 0x0000040000007945 */ /* 0x000fe20003800000 */
[----:B------:R-:W-:-:S04]  /*c440*/  IADD3 R14, -R251, R162, RZ ;  /* 0x000000a2fb0e7210 */ /* 0x000fc80007ffe1ff */
[----:B------:R-:W3:Y:S07]  /*c450*/  LDC.U8 R0, c[0x0][0x328] ;  /* 0x0000ca00ff007b82 */ /* 0x000eee0000000000 */
[----:B------:R-:W-:-:S04]  /*c460*/  @P4 IMAD.WIDE.U32 R2, R247, c[0x0][0x1e8], RZ ;  /* 0x00007a00f7024a25 */ /* 0x000fc800078e00ff */
[----:B------:R-:W-:Y:S01]  /*c470*/  @P4 IMAD R5, R247, c[0x0][0x1ec], R3 ;  /* 0x00007b00f7054a24 */ /* 0x000fe200078e0203 */
[----:B-1----:R-:W-:Y:S02]  /*c480*/  ISETP.NE.AND P0, PT, R4, RZ, PT ;  /* 0x000000ff0400720c */ /* 0x002fe40003f05270 */
[----:B--2---:R-:W-:-:S04]  /*c490*/  SHF.R.S32.HI R10, RZ, 0x1f, R9 ;  /* 0x0000001fff0a7819 */ /* 0x004fc80000011409 */
[----:B------:R-:W-:Y:S02]  /*c4a0*/  LEA.HI R10, R10, R9, RZ, 0x3 ;  /* 0x000000090a0a7211 */ /* 0x000fe400078f18ff */
[----:B---3--:R-:W-:Y:S02]  /*c4b0*/  ISETP.NE.AND P3, PT, R0, RZ, PT ;  /* 0x000000ff0000720c */ /* 0x008fe40003f65270 */
[----:B------:R-:W-:Y:S02]  /*c4c0*/  @!P4 SHF.R.S32.HI R0, RZ, 0x1f, R22 ;  /* 0x0000001fff00c819 */ /* 0x000fe40000011416 */
[----:B------:R-:W-:Y:S01]  /*c4d0*/  ISETP.NE.OR P2, PT, R4, RZ, !P3 ;  /* 0x000000ff0400720c */ /* 0x000fe20005f45670 */
[----:B------:R-:W-:Y:S01]  /*c4e0*/  @P0 IMAD.MOV.U32 R8, RZ, RZ, c[0x0][0x210] ;  /* 0x00008400ff080624 */ /* 0x000fe200078e00ff */
[----:B------:R-:W-:Y:S01]  /*c4f0*/  LOP3.LUT R7, R10, 0xfffffff8, RZ, 0xc0, !PT ;  /* 0xfffffff80a077812 */ /* 0x000fe200078ec0ff */
[----:B------:R-:W-:Y:S01]  /*c500*/  @!P4 IMAD R0, R0, c[0x0][0x1e0], RZ ;  /* 0x000078000000ca24 */ /* 0x000fe200078e02ff */
[----:B------:R-:W-:Y:S01]  /*c510*/  ISETP.NE.OR P1, PT, R247, -0x1, P2 ;  /* 0xfffffffff700780c */ /* 0x000fe20001725670 */
[----:B------:R-:W-:Y:S01]  /*c520*/  @!P0 IMAD.MOV.U32 R6, RZ, RZ, c[0x0][0x214] ;  /* 0x00008500ff068624 */ /* 0x000fe200078e00ff */
[----:B------:R-:W-:Y:S01]  /*c530*/  SHF.R.S32.HI R10, RZ, 0x3, R10 ;  /* 0x00000003ff0a7819 */ /* 0x000fe2000001140a */
[----:B------:R-:W-:Y:S01]  /*c540*/  @P4 IMAD.MOV.U32 R4, RZ, RZ, R2 ;  /* 0x000000ffff044224 */ /* 0x000fe200078e0002 */
[----:B------:R-:W-:Y:S01]  /*c550*/  @P0 MOV R15, c[0x0][0x210] ;  /* 0x00008400000f0a02 */ /* 0x000fe20000000f00 */
[----:B------:R-:W-:Y:S01]  /*c560*/  @!P4 IMAD.WIDE.U32 R2, R22, c[0x0][0x1e0], RZ ;  /* 0x000078001602ca25 */ /* 0x000fe200078e00ff */
[----:B------:R-:W-:-:S03]  /*c570*/  SHF.R.S32.HI R11, RZ, 0x1f, R10 ;  /* 0x0000001fff0b7819 */ /* 0x000fc6000001140a */
[----:B------:R-:W-:Y:S01]  /*c580*/  @!P4 IMAD R0, R22, c[0x0][0x1e4], R0 ;  /* 0x000079001600ca24 */ /* 0x000fe200078e0200 */
[----:B------:R-:W-:Y:S01]  /*c590*/  @!P4 MOV R4, R2 ;  /* 0x000000020004c202 */ /* 0x000fe20000000f00 */
[----:B------:R-:W-:Y:S01]  /*c5a0*/  @P0 IMAD R8, R8, c[0x0][0x214], RZ ;  /* 0x0000850008080a24 */ /* 0x000fe200078e02ff */
[----:B------:R-:W-:Y:S01]  /*c5b0*/  @!P0 SEL R8, R6, c[0x0][0x234], !P3 ;  /* 0x00008d0006088a07 */ /* 0x000fe20005800000 */
[----:B------:R-:W-:Y:S01]  /*c5c0*/  IMAD.IADD R18, R9, 0x1, -R7 ;  /* 0x0000000109127824 */ /* 0x000fe200078e0a07 */
[----:B------:R-:W-:Y:S01]  /*c5d0*/  SHF.R.S32.HI R7, RZ, 0x1f, R16 ;  /* 0x0000001fff077819 */ /* 0x000fe20000011410 */
[----:B------:R-:W-:Y:S02]  /*c5e0*/  @!P4 IMAD.IADD R5, R3, 0x1, R0 ;  /* 0x000000010305c824 */ /* 0x000fe400078e0200 */
[----:B------:R-:W-:Y:S01]  /*c5f0*/  IMAD.SHL.U32 R0, R18, 0x8, RZ ;  /* 0x0000000812007824 */ /* 0x000fe200078e00ff */
[----:B------:R-:W-:Y:S01]  /*c600*/  CS2R R2, SRZ ;  /* 0x0000000000027805 */ /* 0x000fe2000001ff00 */
[----:B------:R-:W-:-:S02]  /*c610*/  @P0 IMAD.MOV.U32 R6, RZ, RZ, 0x1 ;  /* 0x00000001ff060424 */ /* 0x000fc400078e00ff */
        /* <DEDUP_REMOVED lines=9> */
[----:B------:R-:W-:Y:S01]  /*c6b0*/  SEL R7, R6, RZ, P2 ;  /* 0x000000ff06077207 */ /* 0x000fe20001000000 */
[----:B------:R-:W-:Y:S01]  /*c6c0*/  IMAD R9, R16, c[0x0][0x1f4], R0 ;  /* 0x00007d0010097a24 */ /* 0x000fe200078e0200 */
[----:B------:R-:W-:Y:S01]  /*c6d0*/  ISETP.GE.AND P0, PT, R10, R14, PT ;  /* 0x0000000e0a00720c */ /* 0x000fe20003f06270 */
[--C-:B------:R-:W-:Y:S01]  /*c6e0*/  @!P2 IMAD.MOV.U32 R2, RZ, RZ, R247.reuse ;  /* 0x000000ffff02a224 */ /* 0x100fe200078e00f7 */
[----:B------:R-:W-:Y:S01]  /*c6f0*/  @!P2 SHF.R.S32.HI R3, RZ, 0x1f, R247 ;  /* 0x0000001fff03a819 */ /* 0x000fe200000114f7 */
[----:B------:R-:W-:Y:S01]  /*c700*/  IMAD R6, R251, R15, RZ ;  /* 0x0000000ffb067224 */ /* 0x000fe200078e02ff */
[----:B------:R-:W-:Y:S01]  /*c710*/  P2R R27, PR, RZ, 0x1 ;  /* 0x00000001ff1b7803 */ /* 0x000fe20000000000 */
[----:B------:R-:W-:-:S02]  /*c720*/  IMAD R0, R16, R8, R7 ;  /* 0x0000000810007224 */ /* 0x000fc400078e0207 */
        /* <DEDUP_REMOVED lines=16> */
.L_x_1584:
[----:B------:R-:W-:Y:S05]  /*c830*/  BSYNC B0 ;  /* 0x0000000000007941 */ /* 0x000fea0003800000 */
.L_x_1583:
        /* <DEDUP_REMOVED lines=17> */
.L_x_1586:
[----:B------:R-:W-:Y:S05]  /*c950*/  BSYNC B0 ;  /* 0x0000000000007941 */ /* 0x000fea0003800000 */
.L_x_1585:
        /* <DEDUP_REMOVED lines=16> */
.L_x_1588:
[----:B------:R-:W-:Y:S05]  /*ca60*/  BSYNC B0 ;  /* 0x0000000000007941 */ /* 0x000fea0003800000 */
.L_x_1587:
        /* <DEDUP_REMOVED lines=16> */
.L_x_1590:
[----:B------:R-:W-:Y:S05]  /*cb70*/  BSYNC B0 ;  /* 0x0000000000007941 */ /* 0x000fea0003800000 */
.L_x_1589:
        /* <DEDUP_REMOVED lines=16> */
.L_x_1592:
[----:B------:R-:W-:Y:S05]  /*cc80*/  BSYNC B0 ;  /* 0x0000000000007941 */ /* 0x000fea0003800000 */
.L_x_1591:
        /* <DEDUP_REMOVED lines=16> */
.L_x_1594:
[----:B------:R-:W-:Y:S05]  /*cd90*/  BSYNC B0 ;  /* 0x0000000000007941 */ /* 0x000fea0003800000 */
.L_x_1593:
        /* <DEDUP_REMOVED lines=16> */
.L_x_1596:
[----:B------:R-:W-:Y:S05]  /*cea0*/  BSYNC B0 ;  /* 0x0000000000007941 */ /* 0x000fea0003800000 */
.L_x_1595:
        /* <DEDUP_REMOVED lines=16> */
.L_x_1598:
[----:B------:R-:W-:Y:S05]  /*cfb0*/  BSYNC B0 ;  /* 0x0000000000007941 */ /* 0x000fea0003800000 */
.L_x_1597:
        /* <DEDUP_REMOVED lines=72> */
.L_x_1599:
        /* <DEDUP_REMOVED lines=12> */
.L_x_2136:


//--------------------- .text._ZN5flash16flash_fwd_kernelI23Flash_fwd_kernel_traitsILi64ELi128ELi64ELi4ELb0ELb0EN7cutlass10bfloat16_tE19Flash_kernel_traitsILi64ELi128ELi64ELi4ES3_EELb1ELb0ELb1ELb0ELb0ELb1ELb0ELb0EEEvNS_16Flash_fwd_paramsE --------------------------
	.section	.text._ZN5flash16flash_fwd_kernelI23Flash_fwd_kernel_traitsILi64ELi128ELi64ELi4ELb0ELb0EN7cutlass10bfloat16_tE19Flash_kernel_traitsILi64ELi128ELi64ELi4ES3_EELb1ELb0ELb1ELb0ELb0ELb1ELb0ELb0EEEvNS_16Flash_fwd_paramsE,"ax",@progbits
	.sectioninfo	@"SHI_REGISTERS=255"
	.align	128
        .global         _ZN5flash16flash_fwd_kernelI23Flash_fwd_kernel_traitsILi64ELi128ELi64ELi4ELb0ELb0EN7cutlass10bfloat16_tE19Flash_kernel_traitsILi64ELi128ELi64ELi4ES3_EELb1ELb0ELb1ELb0ELb0ELb1ELb0ELb0EEEvNS_16Flash_fwd_paramsE
        .type           _ZN5flash16flash_fwd_kernelI23Flash_fwd_kernel_traitsILi64ELi128ELi64ELi4ELb0ELb0EN7cutlass10bfloat16_tE19Flash_kernel_traitsILi64ELi128ELi64ELi4ES3_EELb1ELb0ELb1ELb0ELb0ELb1ELb0ELb0EEEvNS_16Flash_fwd_paramsE,@function
        .size           _ZN5flash16flash_fwd_kernelI23Flash_fwd_kernel_traitsILi64ELi128ELi64ELi4ELb0ELb0EN7cutlass10bfloat16_tE19Flash_kernel_traitsILi64ELi128ELi64ELi4ES3_EELb1ELb0ELb1ELb0ELb0ELb1ELb0ELb0EEEvNS_16Flash_fwd_paramsE,(.L_x_2137 - _ZN5flash16flash_fwd_kernelI23Flash_fwd_kernel_traitsILi64ELi128ELi64ELi4ELb0ELb0EN7cutlass10bfloat16_tE19Flash_kernel_traitsILi64ELi128ELi64ELi4ES3_EELb1ELb0ELb1ELb0ELb0ELb1ELb0ELb0EEEvNS_16Flash_fwd_paramsE)
        .other          _ZN5flash16flash_fwd_kernelI23Flash_fwd_kernel_traitsILi64ELi128ELi64ELi4ELb0ELb0EN7cutlass10bfloat16_tE19Flash_kernel_traitsILi64ELi128ELi64ELi4ES3_EELb1ELb0ELb1ELb0ELb0ELb1ELb0ELb0EEEvNS_16Flash_fwd_paramsE,@"STO_CUDA_ENTRY STV_DEFAULT"
_ZN5flash16flash_fwd_kernelI23Flash_fwd_kernel_traitsILi64ELi128ELi64ELi4ELb0ELb0EN7cutlass10bfloat16_tE19Flash_kernel_traitsILi64ELi128ELi64ELi4ES3_EELb1ELb0ELb1ELb0ELb0ELb1ELb0ELb0EEEvNS_16Flash_fwd_paramsE:
.text._ZN5flash16flash_fwd_kernelI23Flash_fwd_kernel_traitsILi64ELi128ELi64ELi4ELb0ELb0EN7cutlass10bfloat16_tE19Flash_kernel_traitsILi64ELi128ELi64ELi4ES3_EELb1ELb0ELb1ELb0ELb0ELb1ELb0ELb0EEEvNS_16Flash_fwd_paramsE:
        /* <DEDUP_REMOVED lines=72> */
.L_x_1600:
[----:B------:R-:W-:Y:S02]  /*0480*/  MOV R0, c[0x0][0x218] ;  /* 0x0000860000007a02 */ /* 0x000fe40000000f00 */
.L_x_1601:
        /* <DEDUP_REMOVED lines=34> */
[----:B------:R-:W-:Y:S01]  /*06b0*/  IMAD.IADD R14, R53, 0x1, -R142 ;  /* 0x00000001350e7824 */ /* 0x000fe200078e0a8e */
[----:B-1--4-:R-:W-:Y:S01]  /*06c0*/  LEA.HI R10, R32, R141, RZ, 0x3 ;  /* 0x0000008d200a7211 */ /* 0x012fe200078f18ff */
[----:B------:R-:W-:Y:S03]  /*06d0*/  BSSY B0, `(.L_x_1603) ;  /* 0x000003a000007945 */ /* 0x000fe60003800000 */
[----:B------:R-:W-:Y:S01]  /*06e0*/  LOP3.LUT R9, R10, 0x1ffffff8, RZ, 0xc0, !PT ;  /* 0x1ffffff80a097812 */ /* 0x000fe200078ec0ff */
[----:B------:R-:W1:Y:S01]  /*06f0*/  LDC.U8 R2, c[0x0][0x328] ;  /* 0x0000ca00ff027b82 */ /* 0x000e620000000000 */
[----:B------:R-:W-:-:S04]  /*0700*/  SHF.R.S32.HI R10, RZ, 0x3, R10 ;  /* 0x00000003ff0a7819 */ /* 0x000fc8000001140a */
[----:B------:R-:W-:Y:S01]  /*0710*/  SHF.R.S32.HI R11, RZ, 0x1f, R10 ;  /* 0x0000001fff0b7819 */ /* 0x000fe2000001140a */
[----:B------:R-:W-:Y:S01]  /*0720*/  @!P0 IMAD.WIDE.U32 R6, R13, c[0x0][0x1e0], RZ ;  /* 0x000078000d068a25 */ /* 0x000fe200078e00ff */
[----:B--2---:R-:W-:Y:S02]  /*0730*/  ISETP.NE.AND P2, PT, R0, RZ, PT ;  /* 0x000000ff0000720c */ /* 0x004fe40003f45270 */
[----:B-1----:R-:W-:-:S04]  /*0740*/  ISETP.NE.AND P3, PT, R2, RZ, PT ;  /* 0x000000ff0200720c */ /* 0x002fc80003f65270 */
[----:B------:R-:W-:-:S07]  /*0750*/  ISETP.EQ.AND P3, PT, R0, RZ, P3 ;  /* 0x000000ff0000720c */ /* 0x000fce0001f62270 */
[----:B------:R-:W-:Y:S01]  /*0760*/  @P2 IMAD.MOV.U32 R8, RZ, RZ, c[0x0][0x210] ;  /* 0x00008400ff082624 */ /* 0x000fe200078e00ff */
[----:B------:R-:W-:Y:S01]  /*0770*/  @!P2 ISETP.NE.AND P1, PT, R2, RZ, PT ;  /* 0x000000ff0200a20c */ /* 0x000fe20003f25270 */
[C---:B------:R-:W-:Y:S01]  /*0780*/  @P0 IMAD.WIDE.U32 R2, R25.reuse, c[0x0][0x1e8], RZ ;  /* 0x00007a0019020a25 */ /* 0x040fe200078e00ff */
[----:B------:R-:W-:Y:S02]  /*0790*/  @!P0 SHF.R.S32.HI R0, RZ, 0x1f, R13 ;  /* 0x0000001fff008819 */ /* 0x000fe4000001140d */
[----:B------:R-:W-:Y:S01]  /*07a0*/  @!P0 MOV R2, R6 ;  /* 0x0000000600028202 */ /* 0x000fe20000000f00 */
[----:B------:R-:W-:Y:S02]  /*07b0*/  @P0 IMAD R5, R25, c[0x0][0x1ec], R3 ;  /* 0x00007b0019050a24 */ /* 0x000fe400078e0203 */
[----:B------:R-:W-:Y:S02]  /*07c0*/  @!P0 IMAD R4, R0, c[0x0][0x1e0], RZ ;  /* 0x0000780000048a24 */ /* 0x000fe400078e02ff */
[----:B------:R-:W-:-:S02]  /*07d0*/  @!P2 IMAD.MOV.U32 R3, RZ, RZ, c[0x0][0x214] ;  /* 0x00008500ff03a624 */ /* 0x000fc400078e00ff */
[----:B------:R-:W-:Y:S01]  /*07e0*/  IMAD.IADD R0, R141, 0x1, -R9 ;  /* 0x000000018d007824 */ /* 0x000fe200078e0a09 */
[----:B------:R-:W-:Y:S01]  /*07f0*/  SHF.R.S32.HI R9, RZ, 0x1f, R16 ;  /* 0x0000001fff097819 */ /* 0x000fe20000011410 */
[----:B------:R-:W-:Y:S02]  /*0800*/  @!P0 IMAD R4, R13, c[0x0][0x1e4], R4 ;  /* 0x000079000d048a24 */ /* 0x000fe400078e0204 */
[----:B------:R-:W-:Y:S01]  /*0810*/  @P2 IMAD R8, R8, c[0x0][0x214], RZ ;  /* 0x0000850008082a24 */ /* 0x000fe200078e02ff */
[----:B------:R-:W-:Y:S01]  /*0820*/  @!P2 SEL R8, R3, c[0x0][0x234], !P1 ;  /* 0x00008d000308aa07 */ /* 0x000fe20004800000 */
[----:B------:R-:W-:Y:S01]  /*0830*/  IMAD.SHL.U32 R0, R0, 0x8, RZ ;  /* 0x0000000800007824 */ /* 0x000fe200078e00ff */
[----:B------:R-:W-:Y:S01]  /*0840*/  @!P0 IADD3 R5, R7, R4, RZ ;  /* 0x0000000407058210 */ /* 0x000fe20007ffe0ff */
[----:B------:R-:W-:Y:S02]  /*0850*/  @P2 IMAD.MOV.U32 R3, RZ, RZ, 0x1 ;  /* 0x00000001ff032424 */ /* 0x000fe400078e00ff */
[----:B------:R-:W-:Y:S01]  /*0860*/  @!P2 IMAD R3, R8, c[0x0][0x1c0], RZ ;  /* 0x000070000803aa24 */ /* 0x000fe200078e02ff */
[----:B------:R-:W-:Y:S01]  /*0870*/  IADD3 R4, P1, R0, R2, RZ ;  /* 0x0000000200047210 */ /* 0x000fe20007f3e0ff */
[----:B------:R-:W-:-:S02]  /*0880*/  @P3 IMAD R7, R13, c[0x0][0x214], RZ ;  /* 0x000085000d073a24 */ /* 0x000fc400078e02ff */
[----:B------:R-:W-:Y:S01]  /*0890*/  @P2 IMAD.MOV.U32 R15, RZ, RZ, c[0x0][0x210] ;  /* 0x00008400ff0f2624 */ /* 0x000fe200078e00ff */
[----:B------:R-:W-:Y:S01]  /*08a0*/  LEA.HI.X.SX32 R5, R0, R5, 0x1, P1 ;  /* 0x0000000500057211 */ /* 0x000fe200008f0eff */
[----:B------:R-:W-:Y:S01]  /*08b0*/  IMAD R0, R13, R3, RZ ;  /* 0x000000030d007224 */ /* 0x000fe200078e02ff */
[----:B------:R-:W-:Y:S01]  /*08c0*/  @!P2 MOV R15, 0x1 ;  /* 0x00000001000fa802 */ /* 0x000fe20000000f00 */
[----:B------:R-:W-:Y:S01]  /*08d0*/  @!P3 CS2R R2, SRZ ;  /* 0x000000000002b805 */ /* 0x000fe2000001ff00 */
[----:B------:R-:W-:Y:S01]  /*08e0*/  @P3 SEL R7, R7, R25, !P0 ;  /* 0x0000001907073207 */ /* 0x000fe20004000000 */
[----:B------:R-:W-:Y:S01]  /*08f0*/  IMAD R9, R9, c[0x0][0x1f0], RZ ;  /* 0x00007c0009097a24 */ /* 0x000fe200078e02ff */
[----:B------:R-:W-:Y:S01]  /*0900*/  SEL R0, R0, RZ, !P3 ;  /* 0x000000ff00007207 */ /* 0x000fe20005800000 */
[----:B------:R-:W-:Y:S01]  /*0910*/  IMAD R6, R142, R15, RZ ;  /* 0x0000000f8e067224 */ /* 0x000fe200078e02ff */
[----:B------:R-:W-:Y:S01]  /*0920*/  ISETP.GE.AND P2, PT, R10, R14, PT ;  /* 0x0000000e0a00720c */ /* 0x000fe20003f46270 */
[--C-:B------:R-:W-:Y:S01]  /*0930*/  @P3 IMAD.MOV.U32 R2, RZ, RZ, R7.reuse ;  /* 0x000000ffff023224 */ /* 0x100fe200078e0007 */
[----:B------:R-:W-:Y:S01]  /*0940*/  @P3 SHF.R.S32.HI R3, RZ, 0x1f, R7 ;  /* 0x0000001fff033819 */ /* 0x000fe20000011407 */
[----:B------:R-:W-:-:S02]  /*0950*/  IMAD R0, R16, R8, R0 ;  /* 0x0000000810007224 */ /* 0x000fc400078e0200 */
[C---:B------:R-:W-:Y:S02]  /*0960*/  IMAD R9, R16.reuse, c[0x0][0x1f4], R9 ;  /* 0x00007d0010097a24 */ /* 0x040fe400078e0209 */
[----:B------:R-:W-:Y:S01]  /*0970*/  IMAD.WIDE.U32 R12, R16, c[0x0][0x1f0], R4 ;  /* 0x00007c00100c7a25 */ /* 0x000fe200078e0004 */
[----:B------:R-:W-:Y:S02]  /*0980*/  IADD3 R18, P1, P0, R6, R2, R0 ;  /* 0x0000000206127210 */ /* 0x000fe4000783e000 */
[----:B------:R-:W-:Y:S01]  /*0990*/  SHF.R.S32.HI R4, RZ, 0x1f, R6 ;  /* 0x0000001fff047819 */ /* 0x000fe20000011406 */
[----:B------:R-:W-:Y:S01]  /*09a0*/  IMAD.WIDE R6, R143, 0x80, R10 ;  /* 0x000000808f067825 */ /* 0x000fe200078e020a */
[----:B------:R-:W-:Y:S02]  /*09b0*/  SHF.R.S32.HI R0, RZ, 0x1f, R0 ;  /* 0x0000001fff007819 */ /* 0x000fe40000011400 */
[----:B------:R-:W-:Y:S02]  /*09c0*/  IADD3 R9, R13, R9, RZ ;  /* 0x000000090d097210 */ /* 0x000fe40007ffe0ff */
        /* <DEDUP_REMOVED lines=10> */
.L_x_1604:
[----:B------:R-:W-:Y:S05]  /*0a70*/  BSYNC B0 ;  /* 0x0000000000007941 */ /* 0x000fea0003800000 */
.L_x_1603:
        /* <DEDUP_REMOVED lines=15> */
.L_x_1606:
[----:B------:R-:W-:Y:S05]  /*0b70*/  BSYNC B0 ;  /* 0x0000000000007941 */ /* 0x000fea0003800000 */
.L_x_1605:
        /* <DEDUP_REMOVED lines=15> */
.L_x_1608:
[----:B------:R-:W-:Y:S05]  /*0c70*/  BSYNC B0 ;  /* 0x0000000000007941 */ /* 0x000fea0003800000 */
.L_x_1607:
        /* <DEDUP_REMOVED lines=15> */
.L_x_1610:
[----:B------:R-:W-:Y:S05]  /*0d70*/  BSYNC B0 ;  /* 0x0000000000007941 */ /* 0x000fea0003800000 */
.L_x_1609:
        /* <DEDUP_REMOVED lines=15> */
.L_x_1612:
[----:B------:R-:W-:Y:S05]  /*0e70*/  BSYNC B0 ;  /* 0x0000000000007941 */ /* 0x000fea0003800000 */
.L_x_1611:
        /* <DEDUP_REMOVED lines=15> */
.L_x_1614:
[----:B------:R-:W-:Y:S05]  /*0f70*/  BSYNC B0 ;  /* 0x0000000000007941 */ /* 0x000fea0003800000 */
.L_x_1613:
        /* <DEDUP_REMOVED lines=15> */
.L_x_1616:
[----:B------:R-:W-:Y:S05]  /*1070*/  BSYNC B0 ;  /* 0x0000000000007941 */ /* 0x000fea0003800000 */
.L_x_1615:
        /* <DEDUP_REMOVED lines=15> */
.L_x_1618:
[----:B------:R-:W-:Y:S05]  /*1170*/  BSYNC B0 ;  /* 0x0000000000007941 */ /* 0x000fea0003800000 */
.L_x_1617:
        /* <DEDUP_REMOVED lines=40> */
[----:B--2---:R-:W-:-:S03]  /*1400*/  @!P3 IMAD.MOV.U32 R10, RZ, RZ, 0x7f800000 ;  /* 0x7f800000ff0ab424 */ /* 0x004fc600078e00ff */
        /* <DEDUP_REMOVED lines=26> */
.L_x_1602:
        /* <DEDUP_REMOVED lines=28> */
.L_x_1619:
        /* <DEDUP_REMOVED lines=42> */
.L_x_1620:
[----:B------:R-:W-:Y:S01]  /*1a10*/  LEA.HI R0, R32, R141, RZ, 0x3 ;  /* 0x0000008d20007211 */ /* 0x000fe200078f18ff */
[----:B------:R-:W-:Y:S01]  /*1a20*/  IMAD.IADD R39, R53, 0x1, -R142 ;  /* 0x0000000135277824 */ /* 0x000fe200078e0a8e */
[----:B------:R-:W-:Y:S01]  /*1a30*/  IADD3 R135, R242, -0x1, RZ ;  /* 0xfffffffff2877810 */ /* 0x000fe20007ffe0ff */
[----:B------:R-:W-:Y:S01]  /*1a40*/  UMOV UR19, 0x6 ;  /* 0x0000000600137882 */ /* 0x000fe20000000000 */
[----:B------:R-:W-:Y:S01]  /*1a50*/  SHF.R.S32.HI R34, RZ, 0x3, R0 ;  /* 0x00000003ff227819 */ /* 0x000fe20000011400 */
[----:B------:R-:W-:Y:S01]  /*1a60*/  ULDC.64 UR6, c[0x0][0x198] ;  /* 0x0000660000067ab9 */ /* 0x000fe20000000a00 */
[----:B------:R-:W-:Y:S01]  /*1a70*/  LOP3.LUT R2, R0, 0xfffffff8, RZ, 0xc0, !PT ;  /* 0xfffffff800027812 */ /* 0x000fe200078ec0ff */
[----:B------:R-:W-:Y:S01]  /*1a80*/  STL [R1+0x50], R39 ;  /* 0x0000502701007387 */ /* 0x000fe20000100800 */
[C---:B------:R-:W-:Y:S01]  /*1a90*/  IADD3 R38, R34.reuse, 0x10, RZ ;  /* 0x0000001022267810 */ /* 0x040fe20007ffe0ff */
[----:B------:R-:W-:Y:S01]  /*1aa0*/  IMAD.SHL.U32 R0, R34, 0x40, RZ ;  /* 0x0000004022007824 */ /* 0x000fe200078e00ff */
[----:B------:R-:W-:Y:S01]  /*1ab0*/  SHF.R.S32.HI R35, RZ, 0x1f, R34 ;  /* 0x0000001fff237819 */ /* 0x000fe20000011422 */
[----:B------:R-:W-:Y:S01]  /*1ac0*/  IMAD.IADD R31, R141, 0x1, -R2 ;  /* 0x000000018d1f7824 */ /* 0x000fe200078e0a02 */
[----:B------:R-:W-:Y:S01]  /*1ad0*/  ISETP.GE.AND P0, PT, R38, R39, PT ;  /* 0x000000272600720c */ /* 0x000fe20003f06270 */
[----:B------:R-:W-:Y:S01]  /*1ae0*/  STL [R1+0x7c], R38 ;  /* 0x00007c2601007387 */ /* 0x000fe20000100800 */
[----:B------:R-:W-:Y:S01]  /*1af0*/  LOP3.LUT R2, R0, 0x1c0, RZ, 0xc0, !PT ;  /* 0x000001c000027812 */ /* 0x000fe200078ec0ff */
[----:B------:R-:W-:Y:S01]  /*1b00*/  IMAD.SHL.U32 R40, R31, 0x8, RZ ;  /* 0x000000081f287824 */ /* 0x000fe200078e00ff */
[C---:B------:R-:W-:Y:S01]  /*1b10*/  IADD3 R37, R34.reuse, 0x20, RZ ;  /* 0x0000002022257810 */ /* 0x040fe20007ffe0ff */
[----:B------:R-:W-:Y:S01]  /*1b20*/  IMAD.WIDE R42, R143, 0x80, R34 ;  /* 0x000000808f2a7825 */ /* 0x000fe200078e0222 */
[----:B------:R-:W-:Y:S01]  /*1b30*/  IADD3 R36, R34, 0x30, RZ ;  /* 0x0000003022247810 */ /* 0x000fe20007ffe0ff */
[----:B------:R-:W-:Y:S01]  /*1b40*/  USHF.L.U64.HI UR7, UR6, UR19, UR7 ;  /* 0x0000001306077299 */ /* 0x000fe20008010207 */
[----:B------:R-:W-:Y:S01]  /*1b50*/  LOP3.LUT R0, R2, 0x38, R40, 0xf8, !PT ;  /* 0x0000003802007812 */ /* 0x000fe200078ef828 */
[----:B------:R-:W-:Y:S01]  /*1b60*/  STL [R1+0x80], R37 ;  /* 0x0000802501007387 */ /* 0x000fe20000100800 */
[----:B------:R-:W-:Y:S01]  /*1b70*/  SHF.R.U32.HI R2, RZ, 0x3, R2 ;  /* 0x00000003ff027819 */ /* 0x000fe20000011602 */
[----:B------:R-:W-:Y:S01]  /*1b80*/  USHF.L.U32 UR8, UR6, 0x6, URZ ;  /* 0x0000000606087899 */ /* 0x000fe2000800063f */
[----:B------:R-:W-:Y:S01]  /*1b90*/  IADD3 R4, R34, 0x40, RZ ;  /* 0x0000004022047810 */ /* 0x000fe20007ffe0ff */
[----:B------:R-:W-:Y:S01]  /*1ba0*/  STL.64 [R1+0x48], R34 ;  /* 0x0000482201007387 */ /* 0x000fe20000100a00 */
[----:B------:R-:W-:Y:S01]  /*1bb0*/  LOP3.LUT R5, R0, R2, RZ, 0x3c, !PT ;  /* 0x0000000200057212 */ /* 0x000fe200078e3cff */
[----:B------:R-:W-:Y:S01]  /*1bc0*/  IMAD R0, R6, c[0x0][0x1a8], RZ ;  /* 0x00006a0006007a24 */ /* 0x000fe200078e02ff */
[----:B------:R-:W-:Y:S01]  /*1bd0*/  IADD3 R2, P1, R40, R7, RZ ;  /* 0x0000000728027210 */ /* 0x000fe20007f3e0ff */
[----:B------:R-:W-:Y:S01]  /*1be0*/  STL [R1+0x84], R36 ;  /* 0x0000842401007387 */ /* 0x000fe20000100800 */
[----:B------:R-:W-:Y:S01]  /*1bf0*/  SHF.R.S32.HI R41, RZ, 0x1f, R40 ;  /* 0x0000001fff297819 */ /* 0x000fe20000011428 */
[----:B------:R-:W-:Y:S01]  /*1c00*/  IMAD R7, R16, c[0x0][0x1ac], R0 ;  /* 0x00006b0010077a24 */ /* 0x000fe200078e0200 */
[-C--:B------:R-:W-:Y:S01]  /*1c10*/  ISETP.GE.AND P6, PT, R37, R39.reuse, PT ;  /* 0x000000272500720c */ /* 0x080fe20003fc6270 */
[----:B------:R1:W-:Y:S01]  /*1c20*/  STL [R1+0x98], R4 ;  /* 0x0000980401007387 */ /* 0x0003e20000100800 */
[----:B------:R-:W-:Y:S01]  /*1c30*/  ISETP.GE.AND P4, PT, R4, R39, PT ;  /* 0x000000270400720c */ /* 0x000fe20003f86270 */
[----:B------:R-:W-:Y:S01]  /*1c40*/  IMAD.X R3, R41, 0x1, R10, P1 ;  /* 0x0000000129037824 */ /* 0x000fe200008e060a */
[----:B------:R-:W-:Y:S01]  /*1c50*/  LEA.HI R6, R32, R141, RZ, 0x6 ;  /* 0x0000008d20067211 */ /* 0x000fe200078f30ff */
[----:B------:R-:W-:Y:S01]  /*1c60*/  STL.64 [R1+0x68], R40 ;  /* 0x0000682801007387 */ /* 0x000fe20000100a00 */
[----:B------:R-:W-:Y:S01]  /*1c70*/  ISETP.GE.AND P5, PT, R36, R39, PT ;  /* 0x000000272400720c */ /* 0x000fe20003fa6270 */
[----:B------:R-:W-:Y:S01]  /*1c80*/  IMAD.WIDE.U32 R2, R16, c[0x0][0x1a8], R2 ;  /* 0x00006a0010027a25 */ /* 0x000fe200078e0002 */
[C---:B------:R-:W-:Y:S01]  /*1c90*/  IADD3 R44, R34.reuse, 0x50, RZ ;  /* 0x00000050222c7810 */ /* 0x040fe20007ffe0ff */
[----:B------:R-:W-:Y:S01]  /*1ca0*/  STL.64 [R1+0x38], R42 ;  /* 0x0000382a01007387 */ /* 0x000fe20000100a00 */
[----:B------:R-:W-:Y:S01]  /*1cb0*/  IADD3 R21, R34, 0x60, RZ ;  /* 0x0000006022157810 */ /* 0x000fe20007ffe0ff */
[----:B------:R-:W-:Y:S01]  /*1cc0*/  IMAD.SHL.U32 R6, R6, 0x8, RZ ;  /* 0x0000000806067824 */ /* 0x000fe200078e00ff */
[----:B------:R-:W-:Y:S01]  /*1cd0*/  UIMAD.WIDE.U32 UR10, UR6, 0x20, URZ ;  /* 0x00000020060a78a5 */ /* 0x000fe2000f8e003f */
[C---:B------:R-:W-:Y:S01]  /*1ce0*/  @!P6 IADD3 R12, P2, R42.reuse, 0x20, RZ ;  /* 0x000000202a0ce810 */ /* 0x040fe20007f5e0ff */
[----:B------:R-:W-:Y:S01]  /*1cf0*/  IMAD.IADD R3, R3, 0x1, R7 ;  /* 0x0000000103037824 */ /* 0x000fe200078e0207 */
[----:B------:R-:W-:Y:S01]  /*1d00*/  STL [R1+0x8c], R44 ;  /* 0x00008c2c01007387 */ /* 0x000fe20000100800 */
[----:B------:R-:W-:Y:S01]  /*1d10*/  LOP3.LUT R208, R5, 0xfffffe00, R6, 0xf8, !PT ;  /* 0xfffffe0005d07812 */ /* 0x000fe200078ef806 */
[----:B------:R-:W-:Y:S01]  /*1d20*/  ULDC.64 UR4, c[0x0][0x1a0] ;  /* 0x0000680000047ab9 */ /* 0x000fe20000000a00 */
[----:B------:R-:W-:Y:S01]  /*1d30*/  @!P6 IMAD.X R5, RZ, RZ, R43, P2 ;  /* 0x000000ffff05e224 */ /* 0x000fe200010e062b */
[C---:B------:R-:W-:Y:S01]  /*1d40*/  @!P5 IADD3 R8, P3, R42.reuse, 0x30, RZ ;  /* 0x000000302a08d810 */ /* 0x040fe20007f7e0ff */
[----:B------:R2:W-:Y:S01]  /*1d50*/  STL [R1+0x90], R21 ;  /* 0x0000901501007387 */ /* 0x0005e20000100800 */
[----:B------:R-:W-:Y:S01]  /*1d60*/  @!P4 IADD3 R9, P2, R42, 0x40, RZ ;  /* 0x000000402a09c810 */ /* 0x000fe20007f5e0ff */
[----:B------:R-:W-:Y:S01]  /*1d70*/  IMAD.SHL.U32 R208, R208, 0x2, RZ ;  /* 0x00000002d0d07824 */ /* 0x000fe200078e00ff */
[----:B------:R-:W-:Y:S01]  /*1d80*/  USHF.L.U64.HI UR19, UR4, UR19, UR5 ;  /* 0x0000001304137299 */ /* 0x000fe20008010205 */
[----:B------:R-:W-:Y:S01]  /*1d90*/  IMAD.MOV.U32 R245, RZ, RZ, c[0x0][0x1a4] ;  /* 0x00006900fff57624 */ /* 0x000fe200078e00ff */
[----:B------:R-:W-:Y:S01]  /*1da0*/  USHF.L.U32 UR20, UR4, 0x6, URZ ;  /* 0x0000000604147899 */ /* 0x000fe2000800063f */
[----:B-1----:R-:W-:Y:S01]  /*1db0*/  @!P0 IADD3 R4, P1, R42, 0x10, RZ ;  /* 0x000000102a048810 */ /* 0x002fe20007f3e0ff */
[----:B------:R-:W-:Y:S01]  /*1dc0*/  UIADD3 UR17, UR24, -0x4ab325aa, URZ ;  /* 0xb54cda5618117890 */ /* 0x000fe2000fffe03f */
[----:B------:R-:W-:Y:S01]  /*1dd0*/  SHF.R.S32.HI R55, RZ, 0x5, R33 ;  /* 0x00000005ff377819 */ /* 0x000fe20000011421 */
[----:B------:R-:W-:-:S02]  /*1de0*/  UIADD3 UR16, UR25, 0x646e171e, URZ ;  /* 0x646e171e19107890 */ /* 0x000fc4000fffe03f */
[----:B------:R-:W-:Y:S01]  /*1df0*/  @!P0 IMAD.X R0, RZ, RZ, R43, P1 ;  /* 0x000000ffff008224 */ /* 0x000fe200008e062b */
[----:B------:R-:W-:Y:S01]  /*1e00*/  ISETP.GE.AND P1, PT, R34, R39, PT ;  /* 0x000000272200720c */ /* 0x000fe20003f26270 */
[----:B------:R-:W-:-:S04]  /*1e10*/  @!P0 IMAD.WIDE.U32 R16, R4, c[0x0][0x190], R2 ;  /* 0x0000640004108a25 */ /* 0x000fc800078e0002 */
[----:B------:R-:W-:Y:S02]  /*1e20*/  @!P0 IMAD R6, R0, c[0x0][0x190], RZ ;  /* 0x0000640000068a24 */ /* 0x000fe400078e02ff */
[----:B------:R-:W-:Y:S02]  /*1e30*/  @!P5 IMAD.X R0, RZ, RZ, R43, P3 ;  /* 0x000000ffff00d224 */ /* 0x000fe400018e062b */
[----:B------:R-:W-:Y:S02]  /*1e40*/  @!P0 IMAD R15, R4, c[0x0][0x194], R6 ;  /* 0x00006500040f8a24 */ /* 0x000fe400078e0206 */
[----:B------:R-:W-:Y:S02]  /*1e50*/  @!P6 IMAD R6, R5, c[0x0][0x190], RZ ;  /* 0x000064000506ea24 */ /* 0x000fe400078e02ff */
[----:B------:R-:W-:Y:S02]  /*1e60*/  @!P1 IMAD R5, R43, c[0x0][0x190], RZ ;  /* 0x000064002b059a24 */ /* 0x000fe400078e02ff */
[----:B------:R-:W-:-:S04]  /*1e70*/  @!P1 IMAD.WIDE.U32 R10, R42, c[0x0][0x190], R2 ;  /* 0x000064002a0a9a25 */ /* 0x000fc800078e0002 */
[----:B------:R-:W-:Y:S01]  /*1e80*/  @!P1 IMAD R5, R42, c[0x0][0x194], R5 ;  /* 0x000065002a059a24 */ /* 0x000fe200078e0205 */
[----:B------:R-:W-:Y:S01]  /*1e90*/  @!P1 LEA R14, P3, R10, c[0x0][0x160], 0x1 ;  /* 0x000058000a0e9a11 */ /* 0x000fe200078608ff */
[----:B------:R-:W-:Y:S02]  /*1ea0*/  @!P5 IMAD R0, R0, c[0x0][0x190], RZ ;  /* 0x000064000000da24 */ /* 0x000fe400078e02ff */
[----:B------:R-:W-:Y:S02]  /*1eb0*/  @!P1 IMAD.IADD R11, R11, 0x1, R5 ;  /* 0x000000010b0b9824 */ /* 0x000fe400078e0205 */
[----:B------:R-:W-:Y:S02]  /*1ec0*/  @!P4 IMAD.X R4, RZ, RZ, R43, P2 ;  /* 0x000000ffff04c224 */ /* 0x000fe400010e062b */
[C---:B------:R-:W-:Y:S02]  /*1ed0*/  @!P6 IMAD R20, R12.reuse, c[0x0][0x194], R6 ;  /* 0x000065000c14ea24 */ /* 0x040fe400078e0206 */
[----:B------:R-:W-:-:S04]  /*1ee0*/  @!P6 IMAD.WIDE.U32 R12, R12, c[0x0][0x190], R2 ;  /* 0x000064000c0cea25 */ /* 0x000fc800078e0002 */
[----:B------:R-:W-:Y:S02]  /*1ef0*/  @!P5 IMAD R19, R8, c[0x0][0x194], R0 ;  /* 0x000065000813da24 */ /* 0x000fe400078e0200 */
[----:B------:R-:W-:Y:S01]  /*1f00*/  @!P0 IMAD.IADD R0, R17, 0x1, R15 ;  /* 0x0000000111008824 */ /* 0x000fe200078e020f */
[----:B------:R-:W-:Y:S01]  /*1f10*/  @!P1 LEA.HI.X R15, R10, c[0x0][0x164], R11, 0x1, P3 ;  /* 0x000059000a0f9a11 */ /* 0x000fe200018f0c0b */
[----:B------:R-:W-:Y:S01]  /*1f20*/  @!P4 IMAD R4, R4, c[0x0][0x190], RZ ;  /* 0x000064000404ca24 */ /* 0x000fe200078e02ff */
[----:B------:R-:W-:Y:S01]  /*1f30*/  @!P6 LEA R24, P3, R12, c[0x0][0x160], 0x1 ;  /* 0x000058000c18ea11 */ /* 0x000fe200078608ff */
[----:B------:R-:W-:Y:S01]  /*1f40*/  @!P5 IMAD.WIDE.U32 R6, R8, c[0x0][0x190], R2 ;  /* 0x000064000806da25 */ /* 0x000fe200078e0002 */
[----:B------:R-:W-:Y:S01]  /*1f50*/  @!P0 LEA R8, P2, R16, c[0x0][0x160], 0x1 ;  /* 0x0000580010088a11 */ /* 0x000fe200078408ff */
[----:B------:R-:W-:Y:S01]  /*1f60*/  @!PT LDS RZ, [RZ] ;  /* 0x00000000fffff984 */ /* 0x000fe20000000800 */
[----:B------:R-:W-:Y:S01]  /*1f70*/  @!PT LDS RZ, [RZ] ;  /* 0x00000000fffff984 */ /* 0x000fe20000000800 */
[----:B------:R-:W-:Y:S01]  /*1f80*/  @!PT LDS RZ, [RZ] ;  /* 0x00000000fffff984 */ /* 0x000fe20000000800 */
[----:B------:R1:W-:Y:S01]  /*1f90*/  @!P1 LDGSTS.E.BYPASS.LTC128B.128 [R208], [R14.64] ;  /* 0x000000000ed09fae */ /* 0x0003e2000b901d56 */
[----:B------:R-:W-:Y:S01]  /*1fa0*/  SHF.R.S32.HI R17, RZ, 0x1f, R135 ;  /* 0x0000001fff117819 */ /* 0x000fe20000011487 */
[----:B------:R-:W-:-:S02]  /*1fb0*/  @!P6 IMAD.IADD R10, R13, 0x1, R20 ;  /* 0x000000010d0ae824 */ /* 0x000fc400078e0214 */
[C---:B------:R-:W-:Y:S02]  /*1fc0*/  @!P4 IMAD R18, R9.reuse, c[0x0][0x194], R4 ;  /* 0x000065000912ca24 */ /* 0x040fe400078e0204 */
[----:B------:R-:W-:Y:S01]  /*1fd0*/  @!P4 IMAD.WIDE.U32 R4, R9, c[0x0][0x190], R2 ;  /* 0x000064000904ca25 */ /* 0x000fe200078e0002 */
[----:B------:R-:W-:Y:S02]  /*1fe0*/  @!P0 LEA.HI.X R9, R16, c[0x0][0x164], R0, 0x1, P2 ;  /* 0x0000590010098a11 */ /* 0x000fe400010f0c00 */
[----:B------:R-:W-:Y:S01]  /*1ff0*/  @!P6 LEA.HI.X R25, R12, c[0x0][0x164], R10, 0x1, P3 ;  /* 0x000059000c19ea11 */ /* 0x000fe200018f0c0a */
[----:B------:R-:W-:Y:S01]  /*2000*/  @!P5 IMAD.IADD R0, R7, 0x1, R19 ;  /* 0x000000010700d824 */ /* 0x000fe200078e0213 */
[-C--:B------:R-:W-:Y:S01]  /*2010*/  ISETP.GE.AND P3, PT, R44, R39.reuse, PT ;  /* 0x000000272c00720c */ /* 0x080fe20003f66270 */
[----:B------:R3:W-:Y:S01]  /*2020*/  @!P0 LDGSTS.E.BYPASS.LTC128B.128 [R208+0x800], [R8.64] ;  /* 0x0080000008d08fae */ /* 0x0007e2000b901d56 */
[----:B------:R-:W-:Y:S01]  /*2030*/  @!P5 LEA R22, P2, R6, c[0x0][0x160], 0x1 ;  /* 0x000058000616da11 */ /* 0x000fe200078408ff */
[----:B------:R-:W-:Y:S01]  /*2040*/  IMAD R249, R143, 0x8, R55 ;  /* 0x000000088ff97824 */ /* 0x000fe200078e0237 */
[----:B------:R-:W-:Y:S01]  /*2050*/  @!P4 LEA R20, P1, R4, c[0x0][0x160], 0x1 ;  /* 0x000058000414ca11 */ /* 0x000fe200078208ff */
[----:B------:R4:W-:Y:S01]  /*2060*/  @!P6 LDGSTS.E.BYPASS.LTC128B.128 [R208+0x1000], [R24.64] ;  /* 0x0100000018d0efae */ /* 0x0009e2000b901d56 */
[----:B------:R-:W-:Y:S01]  /*2070*/  @!P5 LEA.HI.X R23, R6, c[0x0][0x164], R0, 0x1, P2 ;  /* 0x000059000617da11 */ /* 0x000fe200010f0c00 */
[----:B------:R-:W-:Y:S01]  /*2080*/  @!P4 IMAD.IADD R0, R5, 0x1, R18 ;  /* 0x000000010500c824 */ /* 0x000fe200078e0212 */
[----:B------:R-:W-:-:S02]  /*2090*/  ISETP.GE.AND P2, PT, R21, R39, PT ;  /* 0x000000271500720c */ /* 0x000fc40003f46270 */
[----:B------:R-:W-:Y:S01]  /*20a0*/  IADD3 R6, R34, 0x70, RZ ;  /* 0x0000007022067810 */ /* 0x000fe20007ffe0ff */
[----:B------:R5:W-:Y:S01]  /*20b0*/  @!P5 LDGSTS.E.BYPASS.LTC128B.128 [R208+0x1800], [R22.64] ;  /* 0x0180000016d0dfae */ /* 0x000be2000b901d56 */
[----:B--2---:R-:W-:Y:S02]  /*20c0*/  @!P4 LEA.HI.X R21, R4, c[0x0][0x164], R0, 0x1, P1 ;  /* 0x000059000415ca11 */ /* 0x004fe400008f0c00 */
[----:B------:R-:W-:Y:S01]  /*20d0*/  ISETP.GE.AND P1, PT, R6, R39, PT ;  /* 0x000000270600720c */ /* 0x000fe20003f26270 */
[----:B------:R2:W-:Y:S01]  /*20e0*/  STL [R1+0x94], R6 ;  /* 0x0000940601007387 */ /* 0x0005e20000100800 */
[----:B------:R-:W-:-:S03]  /*20f0*/  SHF.R.S32.HI R16, RZ, 0x1f, R26 ;  /* 0x0000001fff107819 */ /* 0x000fc6000001141a */
[----:B------:R1:W-:Y:S01]  /*2100*/  @!P4 LDGSTS.E.BYPASS.LTC128B.128 [R208+0x2000], [R20.64] ;  /* 0x0200000014d0cfae */ /* 0x0003e2000b901d56 */
[----:B--2---:R-:W-:-:S05]  /*2110*/  @!P3 IADD3 R6, P0, R42, 0x50, RZ ;  /* 0x000000502a06b810 */ /* 0x004fca0007f1e0ff */
[--C-:B------:R-:W-:Y:S01]  /*2120*/  @!P3 IMAD.X R4, RZ, RZ, R43.reuse, P0 ;  /* 0x000000ffff04b224 */ /* 0x100fe200000e062b */
[----:B------:R-:W-:Y:S01]  /*2130*/  @!P2 IADD3 R5, P0, R42, 0x60, RZ ;  /* 0x000000602a05a810 */ /* 0x000fe20007f1e0ff */
[----:B-1----:R-:W-:Y:S02]  /*2140*/  IMAD.MOV.U32 R20, RZ, RZ, c[0x0][0x19c] ;  /* 0x00006700ff147624 */ /* 0x002fe400078e00ff */
[----:B------:R-:W-:Y:S02]  /*2150*/  @!P3 IMAD R4, R4, c[0x0][0x190], RZ ;  /* 0x000064000404ba24 */ /* 0x000fe400078e02ff */
[----:B------:R-:W-:Y:S01]  /*2160*/  @!P2 IMAD.X R0, RZ, RZ, R43, P0 ;  /* 0x000000ffff00a224 */ /* 0x000fe200000e062b */
[----:B---3--:R-:W-:Y:S01]  /*2170*/  @!P1 IADD3 R9, P0, R42, 0x70, RZ ;  /* 0x000000702a099810 */ /* 0x008fe20007f1e0ff */
[----:B------:R-:W-:Y:S02]  /*2180*/  IMAD.SHL.U32 R21, R245, 0x20, RZ ;  /* 0x00000020f5157824 */ /* 0x000fe400078e00ff */
[----:B------:R-:W-:-:S02]  /*2190*/  @!P2 IMAD R10, R0, c[0x0][0x190], RZ ;  /* 0x00006400000aaa24 */ /* 0x000fc400078e02ff */
[C---:B------:R-:W-:Y:S02]  /*21a0*/  @!P3 IMAD R0, R6.reuse, c[0x0][0x194], R4 ;  /* 0x000065000600ba24 */ /* 0x040fe400078e0204 */
[----:B------:R-:W-:-:S04]  /*21b0*/  @!P3 IMAD.WIDE.U32 R6, R6, c[0x0][0x190], R2 ;  /* 0x000064000606ba25 */ /* 0x000fc800078e0002 */
[----:B------:R-:W-:Y:S01]  /*21c0*/  @!P1 IMAD.X R8, RZ, RZ, R43, P0 ;  /* 0x000000ffff089224 */ /* 0x000fe200000e062b */
[C---:B------:R-:W-:Y:S01]  /*21d0*/  @!P3 LEA R14, P0, R6.reuse, c[0x0][0x160], 0x1 ;  /* 0x00005800060eba11 */ /* 0x040fe200078008ff */
[----:B------:R-:W-:Y:S02]  /*21e0*/  @!P3 IMAD.IADD R0, R7, 0x1, R0 ;  /* 0x000000010700b824 */ /* 0x000fe400078e0200 */
[C---:B------:R-:W-:Y:S02]  /*21f0*/  @!P2 IMAD R10, R5.reuse, c[0x0][0x194], R10 ;  /* 0x00006500050aaa24 */ /* 0x040fe400078e020a */
[----:B------:R-:W-:Y:S01]  /*2200*/  @!P2 IMAD.WIDE.U32 R4, R5, c[0x0][0x190], R2 ;  /* 0x000064000504aa25 */ /* 0x000fe200078e0002 */
[----:B------:R-:W-:-:S03]  /*2210*/  @!P3 LEA.HI.X R15, R6, c[0x0][0x164], R0, 0x1, P0 ;  /* 0x00005900060fba11 */ /* 0x000fc600000f0c00 */
[----:B------:R-:W-:Y:S01]  /*2220*/  @!P1 IMAD R8, R8, c[0x0][0x190], RZ ;  /* 0x0000640008089a24 */ /* 0x000fe200078e02ff */
[C---:B------:R-:W-:Y:S01]  /*2230*/  @!P2 LEA R18, P0, R4.reuse, c[0x0][0x160], 0x1 ;  /* 0x000058000412aa11 */ /* 0x040fe200078008ff */
[----:B------:R-:W-:Y:S01]  /*2240*/  @!P2 IMAD.IADD R0, R5, 0x1, R10 ;  /* 0x000000010500a824 */ /* 0x000fe200078e020a */
[----:B------:R1:W-:Y:S01]  /*2250*/  @!P3 LDGSTS.E.BYPASS.LTC128B.128 [R208+0x2800], [R14.64] ;  /* 0x028000000ed0bfae */ /* 0x0003e2000b901d56 */
        /* <DEDUP_REMOVED lines=8> */
[----:B------:R-:W-:-:S03]  /*22e0*/  @!P1 LEA.HI.X R13, R2, c[0x0][0x164], R3, 0x1, P0 ;  /* 0x00005900020d9a11 */ /* 0x000fc600000f0c03 */
[C---:B------:R-:W-:Y:S01]  /*22f0*/  IMAD R0, R34.reuse, c[0x0][0x19c], R0 ;  /* 0x0000670022007a24 */ /* 0x040fe200078e0200 */
[----:B------:R-:W-:Y:S01]  /*2300*/  IADD3 R4, P0, R29, R4, RZ ;  /* 0x000000041d047210 */ /* 0x000fe20007f1e0ff */
[----:B------:R-:W-:Y:S01]  /*2310*/  IMAD R6, R35, c[0x0][0x1a0], RZ ;  /* 0x0000680023067a24 */ /* 0x000fe200078e02ff */
[----:B------:R3:W-:Y:S01]  /*2320*/  @!P1 LDGSTS.E.BYPASS.LTC128B.128 [R208+0x3800], [R12.64] ;  /* 0x038000000cd09fae */ /* 0x0007e2000b901d56 */
[----:B------:R-:W-:Y:S01]  /*2330*/  IMAD.WIDE.U32 R2, R34, c[0x0][0x1a0], R40 ;  /* 0x0000680022027a25 */ /* 0x000fe200078e0028 */
[----:B------:R-:W-:-:S03]  /*2340*/  IADD3.X R5, R30, R5, R0, P0, !PT ;  /* 0x000000051e057210 */ /* 0x000fc600007fe400 */
[----:B------:R-:W-:Y:S01]  /*2350*/  IMAD R0, R34, c[0x0][0x1a4], R6 ;  /* 0x0000690022007a24 */ /* 0x000fe200078e0206 */
[----:B------:R-:W-:Y:S01]  /*2360*/  IADD3 R10, P0, R27, R2, RZ ;  /* 0x000000021b0a7210 */ /* 0x000fe20007f1e0ff */
[----:B------:R-:W-:Y:S02]  /*2370*/  IMAD R9, R135, -0x40, R52 ;  /* 0xffffffc087097824 */ /* 0x000fe400078e0234 */
[----:B------:R-:W-:Y:S01]  /*2380*/  IMAD.WIDE.U32 R40, R26, c[0x0][0x1b0], R4 ;  /* 0x00006c001a287a25 */ /* 0x000fe200078e0004 */
[----:B------:R-:W-:Y:S02]  /*2390*/  IADD3.X R11, R28, R3, R0, P0, !PT ;  /* 0x000000031c0b7210 */ /* 0x000fe400007fe400 */
[-C--:B------:R-:W-:Y:S01]  /*23a0*/  ISETP.GE.AND P5, PT, R34, R9.reuse, PT ;  /* 0x000000092200720c */ /* 0x080fe20003fa6270 */
[----:B------:R-:W-:Y:S01]  /*23b0*/  IMAD R0, R16, c[0x0][0x1b0], RZ ;  /* 0x00006c0010007a24 */ /* 0x000fe200078e02ff */
[-C--:B------:R-:W-:Y:S01]  /*23c0*/  ISETP.GE.AND P0, PT, R38, R9.reuse, PT ;  /* 0x000000092600720c */ /* 0x080fe20003f06270 */
[----:B------:R-:W-:Y:S01]  /*23d0*/  IMAD.MOV.U32 R144, RZ, RZ, R40 ;  /* 0x000000ffff907224 */ /* 0x000fe200078e0028 */
[CC--:B------:R-:W-:Y:S01]  /*23e0*/  ISETP.GE.AND P4, PT, R37.reuse, R9.reuse, PT ;  /* 0x000000092500720c */ /* 0x0c0fe20003f86270 */
[----:B------:R-:W-:Y:S01]  /*23f0*/  IMAD R2, R26, c[0x0][0x1b4], R0 ;  /* 0x00006d001a027a24 */ /* 0x000fe200078e0200 */
[-C--:B------:R-:W-:Y:S01]  /*2400*/  ISETP.GE.AND P2, PT, R37, R9.reuse, PT ;  /* 0x000000092500720c */ /* 0x080fe20003f46270 */
[----:B------:R-:W-:Y:S01]  /*2410*/  IMAD R0, R135, UR7, RZ ;  /* 0x0000000787007c24 */ /* 0x000fe2000f8e02ff */
[----:B------:R-:W-:Y:S01]  /*2420*/  ISETP.GE.AND P1, PT, R36, R9, PT ;  /* 0x000000092400720c */ /* 0x000fe20003f26270 */
[----:B------:R-:W-:Y:S01]  /*2430*/  IMAD.IADD R145, R41, 0x1, R2 ;  /* 0x0000000129917824 */ /* 0x000fe200078e0202 */
[----:B------:R-:W-:Y:S01]  /*2440*/  STL.64 [R1+0x58], R40 ;  /* 0x0000582801007387 */ /* 0x000fe20000100a00 */
[----:B------:R-:W-:-:S02]  /*2450*/  IMAD R0, R17, UR8, R0 ;  /* 0x0000000811007c24 */ /* 0x000fc4000f8e0200 */
[----:B------:R-:W-:Y:S01]  /*2460*/  IMAD.WIDE.U32 R2, R135, UR8, R144 ;  /* 0x0000000887027c25 */ /* 0x000fe2000f8e0090 */
[----:B------:R-:W-:Y:S03]  /*2470*/  STL.64 [R1+0x40], R144 ;  /* 0x0000409001007387 */ /* 0x000fe60000100a00 */
[----:B-1----:R-:W-:Y:S01]  /*2480*/  IMAD.MOV.U32 R15, RZ, RZ, c[0x0][0x198] ;  /* 0x00006600ff0f7624 */ /* 0x002fe200078e00ff */
[----:B------:R-:W-:Y:S01]  /*2490*/  @!P5 LEA R6, P3, R2, c[0x0][0x168], 0x1 ;  /* 0x00005a000206da11 */ /* 0x000fe200078608ff */
[----:B------:R-:W-:Y:S02]  /*24a0*/  IMAD.IADD R3, R3, 0x1, R0 ;  /* 0x0000000103037824 */ /* 0x000fe400078e0200 */
[----:B------:R-:W-:Y:S01]  /*24b0*/  IMAD.SHL.U32 R14, R20, 0x20, RZ ;  /* 0x00000020140e7824 */ /* 0x000fe200078e00ff */
[----:B------:R-:W-:Y:S01]  /*24c0*/  @!P0 LEA R0, P6, R15, R2, 0x4 ;  /* 0x000000020f008211 */ /* 0x000fe200078c20ff */
[----:B------:R-:W-:Y:S01]  /*24d0*/  IMAD.WIDE.U32 R10, R26, c[0x0][0x1b8], R10 ;  /* 0x00006e001a0a7a25 */ /* 0x000fe200078e000a */
[----:B------:R-:W-:-:S02]  /*24e0*/  @!P5 LEA.HI.X R7, R2, c[0x0][0x16c], R3, 0x1, P3 ;  /* 0x00005b000207da11 */ /* 0x000fc400018f0c03 */
[----:B------:R-:W-:Y:S01]  /*24f0*/  ISETP.GE.AND P3, PT, R36, R9, PT ;  /* 0x000000092400720c */ /* 0x000fe20003f66270 */
[----:B--2---:R-:W-:Y:S01]  /*2500*/  IMAD.U32 R19, RZ, RZ, UR4 ;  /* 0x00000004ff137e24 */ /* 0x004fe2000f8e00ff */
[----:B------:R-:W-:Y:S01]  /*2510*/  @!P0 LEA.HI.X R5, R15, R3, R20, 0x4, P6 ;  /* 0x000000030f058211 */ /* 0x000fe200030f2414 */
[----:B------:R1:W-:Y:S01]  /*2520*/  @!P5 LDGSTS.E.BYPASS.LTC128B.128 [R208+0x4000], [R6.64] ;  /* 0x0400000006d0dfae */ /* 0x0003e2000b901d56 */
[----:B------:R-:W-:Y:S02]  /*2530*/  @!P0 LEA R4, P6, R0, c[0x0][0x168], 0x1 ;  /* 0x00005a0000048a11 */ /* 0x000fe400078c08ff */
[----:B------:R-:W-:Y:S01]  /*2540*/  ISETP.GE.AND P5, PT, R38, R9, PT ;  /* 0x000000092600720c */ /* 0x000fe20003fa6270 */
[----:B------:R-:W-:Y:S01]  /*2550*/  STL.64 [R1+0x70], R10 ;  /* 0x0000700a01007387 */ /* 0x000fe20000100a00 */
[----:B------:R-:W-:Y:S01]  /*2560*/  @!P0 LEA.HI.X R5, R0, c[0x0][0x16c], R5, 0x1, P6 ;  /* 0x00005b0000058a11 */ /* 0x000fe200030f0c05 */
[----:B------:R-:W-:Y:S01]  /*2570*/  IMAD R0, R135, UR19, RZ ;  /* 0x0000001387007c24 */ /* 0x000fe2000f8e02ff */
[----:B------:R-:W-:-:S03]  /*2580*/  @!P4 IADD3 R8, P6, R2, UR10, RZ ;  /* 0x0000000a0208cc10 */ /* 0x000fc6000ffde0ff */
[----:B------:R2:W-:Y:S01]  /*2590*/  @!P0 LDGSTS.E.BYPASS.LTC128B.128 [R208+0x4800], [R4.64] ;  /* 0x0480000004d08fae */ /* 0x0005e2000b901d56 */
[----:B------:R-:W-:Y:S01]  /*25a0*/  @!P4 IADD3.X R14, R3, UR11, R14, P6, !PT ;  /* 0x0000000b030ecc10 */ /* 0x000fe2000b7fe40e */
[----:B------:R-:W-:Y:S01]  /*25b0*/  @!P3 IMAD.WIDE.U32 R2, R15, 0x30, R2 ;  /* 0x000000300f02b825 */ /* 0x000fe200078e0002 */
[----:B---3--:R-:W-:Y:S01]  /*25c0*/  @!P4 LEA R12, P0, R8, c[0x0][0x168], 0x1 ;  /* 0x00005a00080cca11 */ /* 0x008fe200078008ff */
[----:B------:R-:W-:Y:S01]  /*25d0*/  UIMAD.WIDE.U32 UR10, UR4, 0x20, URZ ;  /* 0x00000020040a78a5 */ /* 0x000fe2000f8e003f */
[----:B------:R-:W-:Y:S01]  /*25e0*/  ISETP.GE.AND P6, PT, R34, R9, PT ;  /* 0x000000092200720c */ /* 0x000fe20003fc6270 */
[----:B------:R-:W-:Y:S01]  /*25f0*/  IMAD R17, R17, UR20, R0 ;  /* 0x0000001411117c24 */ /* 0x000fe2000f8e0200 */
[----:B------:R-:W-:Y:S01]  /*2600*/  @!P4 LEA.HI.X R13, R8, c[0x0][0x16c], R14, 0x1, P0 ;  /* 0x00005b00080dca11 */ /* 0x000fe200000f0c0e */
[----:B------:R-:W-:Y:S01]  /*2610*/  IMAD R0, R16, c[0x0][0x1b8], RZ ;  /* 0x00006e0010007a24 */ /* 0x000fe200078e02ff */
[----:B------:R-:W-:Y:S01]  /*2620*/  @!P3 LEA R8, P0, R2, c[0x0][0x168], 0x1 ;  /* 0x00005a000208ba11 */ /* 0x000fe200078008ff */
[----:B------:R-:W-:-:S02]  /*2630*/  IMAD.U32 R16, RZ, RZ, UR4 ;  /* 0x00000004ff107e24 */ /* 0x000fc4000f8e00ff */
[----:B------:R3:W-:Y:S01]  /*2640*/  @!P4 LDGSTS.E.BYPASS.LTC128B.128 [R208+0x5000], [R12.64] ;  /* 0x050000000cd0cfae */ /* 0x0007e2000b901d56 */
[----:B------:R-:W-:-:S04]  /*2650*/  IMAD R0, R26, c[0x0][0x1bc], R0 ;  /* 0x00006f001a007a24 */ /* 0x000fc800078e0200 */
[----:B-1----:R-:W-:Y:S02]  /*2660*/  IMAD.IADD R7, R11, 0x1, R0 ;  /* 0x000000010b077824 */ /* 0x002fe400078e0200 */
[----:B------:R-:W-:-:S05]  /*2670*/  IMAD.MOV.U32 R6, RZ, RZ, R10 ;  /* 0x000000ffff067224 */ /* 0x000fca00078e000a */
[----:B------:R1:W-:Y:S01]  /*2680*/  STL.64 [R1+0x60], R6 ;  /* 0x0000600601007387 */ /* 0x0003e20000100a00 */
[----:B--2---:R-:W-:-:S03]  /*2690*/  @!P3 IMAD R4, R20, 0x30, RZ ;  /* 0x000000301404b824 */ /* 0x004fc600078e02ff */
[----:B------:R-:W-:Y:S01]  /*26a0*/  STL [R1+0x18], R249 ;  /* 0x000018f901007387 */ /* 0x000fe20000100800 */
[----:B------:R-:W-:-:S05]  /*26b0*/  @!P3 IMAD.IADD R4, R3, 0x1, R4 ;  /* 0x000000010304b824 */ /* 0x000fca00078e0204 */
[----:B------:R-:W-:Y:S02]  /*26c0*/  @!P3 LEA.HI.X R9, R2, c[0x0][0x16c], R4, 0x1, P0 ;  /* 0x00005b000209ba11 */ /* 0x000fe400000f0c04 */
[----:B------:R-:W-:-:S03]  /*26d0*/  LEA.HI R4, R32, R141, RZ, 0x4 ;  /* 0x0000008d20047211 */ /* 0x000fc600078f20ff */
[----:B------:R2:W-:Y:S01]  /*26e0*/  @!P3 LDGSTS.E.BYPASS.LTC128B.128 [R208+0x5800], [R8.64] ;  /* 0x0580000008d0bfae */ /* 0x0005e2000b901d56 */
[C---:B------:R-:W-:Y:S02]  /*26f0*/  LOP3.LUT R2, R4.reuse, 0xfffffff0, RZ, 0xc0, !PT ;  /* 0xfffffff004027812 */ /* 0x040fe400078ec0ff */
[----:B------:R-:W-:Y:S01]  /*2700*/  SHF.R.S32.HI R5, RZ, 0x4, R4 ;  /* 0x00000004ff057819 */ /* 0x000fe20000011404 */
[----:B------:R-:W0:Y:S02]  /*2710*/  LDGDEPBAR ;  /* 0x00000000000079af */ /* 0x000e240000000000 */
[----:B------:R-:W-:Y:S01]  /*2720*/  IMAD.IADD R0, R141, 0x1, -R2 ;  /* 0x000000018d007824 */ /* 0x000fe200078e0a02 */
[----:B------:R-:W-:Y:S01]  /*2730*/  LEA.HI R4, R4, R5, RZ, 0x1 ;  /* 0x0000000504047211 */ /* 0x000fe200078f08ff */
[----:B------:R-:W-:-:S03]  /*2740*/  IMAD.WIDE.U32 R2, R135, UR20, R6 ;  /* 0x0000001487027c25 */ /* 0x000fc6000f8e0006 */
[----:B------:R-:W-:Y:S01]  /*2750*/  SHF.R.S32.HI R18, RZ, 0x1f, R0 ;  /* 0x0000001fff127819 */ /* 0x000fe20000011400 */
[----:B-1----:R-:W-:Y:S01]  /*2760*/  IMAD.SHL.U32 R7, R31, 0x40, RZ ;  /* 0x000000401f077824 */ /* 0x002fe200078e00ff */
[----:B------:R-:W-:Y:S01]  /*2770*/  @!P6 LEA R14, P0, R2, c[0x0][0x170], 0x1 ;  /* 0x00005c00020eea11 */ /* 0x000fe200078008ff */
[----:B------:R-:W-:Y:S01]  /*2780*/  IMAD.IADD R3, R3, 0x1, R17 ;  /* 0x0000000103037824 */ /* 0x000fe200078e0211 */
[----:B------:R-:W-:Y:S01]  /*2790*/  LEA.HI R18, R18, R0, RZ, 0x3 ;  /* 0x0000000012127211 */ /* 0x000fe200078f18ff */
[----:B------:R-:W-:Y:S01]  /*27a0*/  IMAD.SHL.U32 R6, R34, 0x8, RZ ;  /* 0x0000000822067824 */ /* 0x000fe200078e00ff */
[----:B------:R-:W-:Y:S01]  /*27b0*/  LOP3.LUT R11, R4, 0xfffffffe, RZ, 0xc0, !PT ;  /* 0xfffffffe040b7812 */ /* 0x000fe200078ec0ff */
[----:B------:R-:W-:Y:S01]  /*27c0*/  IMAD.SHL.U32 R141, R141, 0x2, RZ ;  /* 0x000000028d8d7824 */ /* 0x000fe200078e00ff */
[----:B------:R-:W-:Y:S02]  /*27d0*/  LOP3.LUT R4, R7, 0x1c0, RZ, 0xc0, !PT ;  /* 0x000001c007047812 */ /* 0x000fe400078ec0ff */
[----:B------:R-:W-:-:S02]  /*27e0*/  @!P6 LEA.HI.X R15, R2, c[0x0][0x174], R3, 0x1, P0 ;  /* 0x00005d00020fea11 */ /* 0x000fc400000f0c03 */
[----:B------:R-:W-:Y:S02]  /*27f0*/  @!P5 LEA R16, P0, R16, R2, 0x4 ;  /* 0x000000021010d211 */ /* 0x000fe400078020ff */
[----:B------:R-:W-:Y:S02]  /*2800*/  LOP3.LUT R7, R18, 0xfffffff8, RZ, 0xc0, !PT ;  /* 0xfffffff812077812 */ /* 0x000fe400078ec0ff */
[----:B------:R-:W-:Y:S01]  /*2810*/  LOP3.LUT R10, R4, 0x8, R6, 0xf8, !PT ;  /* 0x00000008040a7812 */ /* 0x000fe200078ef806 */
[----:B------:R-:W-:-:S04]  /*2820*/  DEPBAR.LE SB0, 0x0 ;  /* 0x000080000000791a */ /* 0x000fc80000000000 */
[----:B------:R-:W-:Y:S01]  /*2830*/  @!P5 LEA.HI.X R19, R19, R3, R245, 0x4, P0 ;  /* 0x000000031313d211 */ /* 0x000fe200000f24f5 */
[----:B------:R-:W-:Y:S01]  /*2840*/  IMAD.IADD R20, R0, 0x1, -R7 ;  /* 0x0000000100147824 */ /* 0x000fe200078e0a07 */
[----:B------:R-:W-:Y:S01]  /*2850*/  SHF.R.U32.HI R6, RZ, 0x3, R4 ;  /* 0x00000003ff067819 */ /* 0x000fe20000011604 */
[----:B------:R-:W-:Y:S01]  /*2860*/  IMAD.U32 R7, RZ, RZ, UR4 ;  /* 0x00000004ff077e24 */ /* 0x000fe2000f8e00ff */
[----:B------:R-:W-:Y:S01]  /*2870*/  BAR.SYNC.DEFER_BLOCKING 0x0 ;  /* 0x0000000000007b1d */ /* 0x000fe20000010000 */
[----:B------:R-:W-:Y:S01]  /*2880*/  @!P2 IADD3 R17, P0, R2, UR10, RZ ;  /* 0x0000000a0211ac10 */ /* 0x000fe2000ff1e0ff */
[----:B------:R-:W-:Y:S01]  /*2890*/  IMAD.IADD R4, R5, 0x1, -R11 ;  /* 0x0000000105047824 */ /* 0x000fe200078e0a0b */
[----:B------:R-:W-:Y:S01]  /*28a0*/  LOP3.LUT R0, R10, R6, RZ, 0x3c, !PT ;  /* 0x000000060a007212 */ /* 0x000fe200078e3cff */
[----:B------:R-:W-:Y:S01]  /*28b0*/  IMAD.SHL.U32 R5, R20, 0x40, RZ ;  /* 0x0000004014057824 */ /* 0x000fe200078e00ff */
[----:B------:R-:W-:Y:S01]  /*28c0*/  @!P2 IADD3.X R11, R3, UR11, R21, P0, !PT ;  /* 0x0000000b030bac10 */ /* 0x000fe200087fe415 */
[----:B------:R-:W-:Y:S01]  /*28d0*/  @!P1 IMAD.WIDE.U32 R2, R7, 0x30, R2 ;  /* 0x0000003007029825 */ /* 0x000fe200078e0002 */
[----:B------:R-:W-:-:S02]  /*28e0*/  @!P5 LEA R6, P0, R16, c[0x0][0x170], 0x1 ;  /* 0x00005c001006da11 */ /* 0x000fc400078008ff */
[----:B------:R-:W-:Y:S01]  /*28f0*/  LOP3.LUT R252, R141, 0x6, RZ, 0xc0, !PT ;  /* 0x000000068dfc7812 */ /* 0x000fe200078ec0ff */
[----:B--2---:R-:W-:Y:S01]  /*2900*/  @!P1 IMAD R9, R245, 0x30, RZ ;  /* 0x00000030f5099824 */ /* 0x004fe200078e02ff */
[----:B------:R-:W-:Y:S01]  /*2910*/  @!P5 LEA.HI.X R7, R16, c[0x0][0x174], R19, 0x1, P0 ;  /* 0x00005d001007da11 */ /* 0x000fe200000f0c13 */
[C---:B------:R-:W-:Y:S02]  /*2920*/  IMAD R0, R4.reuse, 0x200, R0 ;  /* 0x0000020004007824 */ /* 0x040fe400078e0200 */
[----:B------:R-:W-:Y:S01]  /*2930*/  IMAD.SHL.U32 R8, R4, 0x8, RZ ;  /* 0x0000000804087824 */ /* 0x000fe200078e00ff */
[----:B------:R-:W-:Y:S01]  /*2940*/  LOP3.LUT R4, R5, 0x1c0, RZ, 0xc0, !PT ;  /* 0x000001c005047812 */ /* 0x000fe200078ec0ff */
[----:B------:R-:W-:Y:S02]  /*2950*/  @!P1 IMAD.IADD R9, R3, 0x1, R9 ;  /* 0x0000000103099824 */ /* 0x000fe400078e0209 */
[----:B------:R-:W-:Y:S01]  /*2960*/  IMAD.SHL.U32 R3, R18, 0x40, RZ ;  /* 0x0000004012037824 */ /* 0x000fe200078e00ff */
[----:B------:R-:W-:Y:S01]  /*2970*/  LOP3.LUT R10, R4, 0x8, R8, 0xf8, !PT ;  /* 0x00000008040a7812 */ /* 0x000fe200078ef808 */
[----:B------:R-:W-:Y:S01]  /*2980*/  IMAD.SHL.U32 R184, R0, 0x2, RZ ;  /* 0x0000000200b87824 */ /* 0x000fe200078e00ff */
[----:B------:R-:W-:Y:S01]  /*2990*/  SHF.R.U32.HI R5, RZ, 0x3, R4 ;  /* 0x00000003ff057819 */ /* 0x000fe20000011604 */
[----:B------:R-:W-:Y:S01]  /*29a0*/  IMAD.MOV.U32 R0, RZ, RZ, 0x20 ;  /* 0x00000020ff007424 */ /* 0x000fe200078e00ff */
[----:B------:R-:W-:Y:S01]  /*29b0*/  @!P1 LEA R8, P0, R2, c[0x0][0x170], 0x1 ;  /* 0x00005c0002089a11 */ /* 0x000fe200078008ff */
[----:B------:R-:W-:Y:S01]  /*29c0*/  @P6 STS.128 [R208+0x6000], RZ ;  /* 0x006000ffd0006388 */ /* 0x000fe20000000c00 */
[----:B------:R-:W-:-:S02]  /*29d0*/  LOP3.LUT R133, R3, 0xfffffe00, RZ, 0xc0, !PT ;  /* 0xfffffe0003857812 */ /* 0x000fc400078ec0ff */
[----:B------:R-:W-:Y:S01]  /*29e0*/  LOP3.LUT R134, R10, R5, RZ, 0x3c, !PT ;  /* 0x000000050a867212 */ /* 0x000fe200078e3cff */
[----:B------:R-:W-:Y:S01]  /*29f0*/  @!PT LDS RZ, [RZ] ;  /* 0x00000000fffff984 */ /* 0x000fe20000000800 */
[----:B------:R-:W-:Y:S01]  /*2a00*/  @!PT LDS RZ, [RZ] ;  /* 0x00000000fffff984 */ /* 0x000fe20000000800 */
[----:B------:R-:W-:Y:S01]  /*2a10*/  @!PT LDS RZ, [RZ] ;  /* 0x00000000fffff984 */ /* 0x000fe20000000800 */
[----:B------:R3:W-:Y:S01]  /*2a20*/  @!P6 LDGSTS.E.BYPASS.LTC128B.128 [R208+0x6000], [R14.64] ;  /* 0x060000000ed0efae */ /* 0x0007e2000b901d56 */
[----:B------:R-:W-:Y:S01]  /*2a30*/  @!P1 LEA.HI.X R9, R2, c[0x0][0x174], R9, 0x1, P0 ;  /* 0x00005d0002099a11 */ /* 0x000fe200000f0c09 */
[----:B------:R-:W-:Y:S01]  /*2a40*/  IMAD R2, R55, 0x400, R133 ;  /* 0x0000040037027824 */ /* 0x000fe200078e0285 */
[C---:B------:R-:W-:Y:S01]  /*2a50*/  @!P2 LEA R4, P3, R17.reuse, c[0x0][0x170], 0x1 ;  /* 0x00005c001104aa11 */ /* 0x040fe200078608ff */
[----:B------:R-:W-:Y:S01]  /*2a60*/  @P5 STS.128 [R208+0x6800], RZ ;  /* 0x006800ffd0005388 */ /* 0x000fe20000000c00 */
[----:B------:R-:W-:Y:S01]  /*2a70*/  IADD3 R44, R184, 0x4000, RZ ;  /* 0x00004000b82c7810 */ /* 0x000fe20007ffe0ff */
[----:B------:R-:W-:Y:S01]  /*2a80*/  IMAD.IADD R2, R134, 0x1, R2 ;  /* 0x0000000186027824 */ /* 0x000fe200078e0202 */
[----:B------:R-:W-:Y:S01]  /*2a90*/  @!P2 LEA.HI.X R5, R17, c[0x0][0x174], R11, 0x1, P3 ;  /* 0x00005d001105aa11 */ /* 0x000fe200018f0c0b */
[----:B------:R-:W-:Y:S01]  /*2aa0*/  @!PT LDS RZ, [RZ] ;  /* 0x00000000fffff984 */ /* 0x000fe20000000800 */
[----:B------:R-:W-:Y:S01]  /*2ab0*/  @!PT LDS RZ, [RZ] ;  /* 0x00000000fffff984 */ /* 0x000fe20000000800 */
[----:B------:R-:W-:Y:S01]  /*2ac0*/  @!PT LDS RZ, [RZ] ;  /* 0x00000000fffff984 */ /* 0x000fe20000000800 */
[----:B------:R1:W-:Y:S01]  /*2ad0*/  @!P5 LDGSTS.E.BYPASS.LTC128B.128 [R208+0x6800], [R6.64] ;  /* 0x0680000006d0dfae */ /* 0x0003e2000b901d56 */
[----:B------:R-:W-:Y:S01]  /*2ae0*/  IADD3 R195, R184, 0x4040, RZ ;  /* 0x00004040b8c37810 */ /* 0x000fe20007ffe0ff */
[----:B------:R-:W-:-:S02]  /*2af0*/  IMAD.SHL.U32 R191, R2, 0x2, RZ ;  /* 0x0000000202bf7824 */ /* 0x000fc400078e00ff */
[----:B------:R-:W-:Y:S01]  /*2b00*/  @P2 STS.128 [R208+0x7000], RZ ;  /* 0x007000ffd0002388 */ /* 0x000fe20000000c00 */
[----:B------:R-:W-:-:S03]  /*2b10*/  IMAD.MOV.U32 R2, RZ, RZ, 0x10 ;  /* 0x00000010ff027424 */ /* 0x000fc600078e00ff */
        /* <DEDUP_REMOVED lines=9> */
[----:B------:R-:W-:-:S03]  /*2bb0*/  R2P PR, R20, 0x6 ;  /* 0x0000000614007804 */ /* 0x000fc60000000000 */
[----:B---3--:R-:W-:Y:S02]  /*2bc0*/  LDSM.16.M88.4 R12, [R191] ;  /* 0x00000000bf0c783b */ /* 0x008fe40000000200 */
[----:B------:R-:W-:Y:S02]  /*2bd0*/  SEL R2, R2, 0xfffffff0, !P1 ;  /* 0xfffffff002027807 */ /* 0x000fe40004800000 */
[----:B------:R-:W3:Y:S01]  /*2be0*/  LDSM.16.M88.4 R16, [R184+0x4800] ;  /* 0x00480000b810783b */ /* 0x000ee20000000200 */
[----:B------:R-:W-:Y:S02]  /*2bf0*/  SEL R3, R0, 0xffffffe0, !P2 ;  /* 0xffffffe000037807 */ /* 0x000fe40005000000 */
[----:B------:R-:W-:Y:S01]  /*2c00*/  R2P PR, R31, 0x6 ;  /* 0x000000061f007804 */ /* 0x000fe20000000000 */
[----:B------:R-:W-:Y:S01]  /*2c10*/  LDSM.16.M88.4 R40, [R184+0x5000] ;  /* 0x00500000b828783b */ /* 0x000fe20000000200 */
[--C-:B------:R-:W-:Y:S02]  /*2c20*/  IMAD R194, R2, 0x2, R191.reuse ;  /* 0x0000000202c27824 */ /* 0x100fe400078e02bf */
[----:B------:R-:W-:Y:S01]  /*2c30*/  IMAD R192, R3, 0x2, R191 ;  /* 0x0000000203c07824 */ /* 0x000fe200078e02bf */
[----:B------:R-:W-:Y:S01]  /*2c40*/  LDSM.16.M88.4 R36, [R184+0x5800] ;  /* 0x00580000b824783b */ /* 0x000fe20000000200 */
[----:B------:R-:W-:-:S02]  /*2c50*/  SEL R0, R0, 0xffffffe0, !P1 ;  /* 0xffffffe000007807 */ /* 0x000fc40004800000 */
[----:B------:R-:W-:Y:S01]  /*2c60*/  IMAD R193, R2, 0x2, R192 ;  /* 0x0000000202c17824 */ /* 0x000fe200078e02c0 */
[----:B-1----:R-:W1:Y:S02]  /*2c70*/  LDSM.16.M88.4 R4, [R191+0x2000] ;  /* 0x00200000bf04783b */ /* 0x002e640000000200 */
[----:B------:R-:W-:Y:S02]  /*2c80*/  IMAD.IADD R190, R184, 0x1, R0 ;  /* 0x00000001b8be7824 */ /* 0x000fe400078e0200 */
[----:B------:R-:W-:Y:S01]  /*2c90*/  @P2 IADD3 R195, R44, -0x40, RZ ;  /* 0xffffffc02cc32810 */ /* 0x000fe20007ffe0ff */
[----:B------:R-:W0:Y:S03]  /*2ca0*/  LDGDEPBAR ;  /* 0x00000000000079af */ /* 0x000e260000000000 */
[----:B------:R-:W-:Y:S01]  /*2cb0*/  IADD3 R198, R195, 0x800, RZ ;  /* 0x00000800c3c67810 */ /* 0x000fe20007ffe0ff */
[----:B--2---:R-:W2:Y:S01]  /*2cc0*/  LDSM.16.M88.4 R8, [R184+0x4000] ;  /* 0x00400000b808783b */ /* 0x004ea20000000200 */
[----:B------:R-:W-:Y:S01]  /*2cd0*/  IMAD.IADD R189, R0, 0x1, R195 ;  /* 0x0000000100bd7824 */ /* 0x000fe200078e02c3 */
[----:B------:R-:W-:-:S02]  /*2ce0*/  SHF.R.S32.HI R0, RZ, 0x1f, R54 ;  /* 0x0000001fff007819 */ /* 0x000fc40000011436 */
[----:B------:R-:W-:Y:S01]  /*2cf0*/  LDSM.16.M88.4 R28, [R190+0x4000] ;  /* 0x00400000be1c783b */ /* 0x000fe20000000200 */
[C---:B------:R-:W-:Y:S02]  /*2d00*/  IADD3 R197, R195.reuse, 0x1000, RZ ;  /* 0x00001000c3c57810 */ /* 0x040fe40007ffe0ff */
[----:B------:R-:W-:Y:S01]  /*2d10*/  IADD3 R196, R195, 0x1800, RZ ;  /* 0x00001800c3c47810 */ /* 0x000fe20007ffe0ff */
[----:B----4-:R-:W-:Y:S04]  /*2d20*/  LDSM.16.M88.4 R24, [R190+0x4800] ;  /* 0x00480000be18783b */ /* 0x010fe80000000200 */
[----:B-----5:R-:W-:Y:S04]  /*2d30*/  LDSM.16.M88.4 R20, [R190+0x5000] ;  /* 0x00500000be14783b */ /* 0x020fe80000000200 */
[----:B------:R-:W-:Y:S01]  /*2d40*/  LDSM.16.M88.4 R32, [R190+0x5800] ;  /* 0x00580000be20783b */ /* 0x000fe20000000200 */
[C---:B---3--:R-:W-:Y:S03]  /*2d50*/  HMMA.16816.F32.BF16 R104, R12.reuse, R16, RZ ;  /* 0x000000100c68723c */ /* 0x048fe600000418ff */
[----:B------:R-:W-:Y:S04]  /*2d60*/  LDSM.16.M88.4 R44, [R195] ;  /* 0x00000000c32c783b */ /* 0x000fe80000000200 */
[----:B------:R-:W-:Y:S01]  /*2d70*/  LDSM.16.M88.4 R124, [R195+0x1000] ;  /* 0x00100000c37c783b */ /* 0x000fe20000000200 */
[----:B------:R-:W-:Y:S03]  /*2d80*/  HMMA.16816.F32.BF16 R116, R12, R18, RZ ;  /* 0x000000120c74723c */ /* 0x000fe600000418ff */
[----:B------:R-:W-:Y:S04]  /*2d90*/  LDSM.16.M88.4 R92, [R195+0x800] ;  /* 0x00080000c35c783b */ /* 0x000fe80000000200 */
[----:B------:R-:W-:Y:S01]  /*2da0*/  LDSM.16.M88.4 R128, [R195+0x1800] ;  /* 0x00180000c380783b */ /* 0x000fe20000000200 */
[----:B-1----:R-:W-:Y:S08]  /*2db0*/  HMMA.16816.F32.BF16 R56, R4, R16, RZ ;  /* 0x000000100438723c */ /* 0x002ff000000418ff */
[-C--:B--2---:R-:W-:Y:S08]  /*2dc0*/  HMMA.16816.F32.BF16 R112, R12, R8.reuse, RZ ;  /* 0x000000080c70723c */ /* 0x084ff000000418ff */
[C---:B------:R-:W-:Y:S08]  /*2dd0*/  HMMA.16816.F32.BF16 R48, R4.reuse, R8, RZ ;  /* 0x000000080430723c */ /* 0x040ff000000418ff */
[-C--:B------:R-:W-:Y:S08]  /*2de0*/  HMMA.16816.F32.BF16 R68, R4, R10.reuse, RZ ;  /* 0x0000000a0444723c */ /* 0x080ff000000418ff */
[----:B------:R-:W-:Y:S01]  /*2df0*/  HMMA.16816.F32.BF16 R120, R12, R10, RZ ;  /* 0x0000000a0c78723c */ /* 0x000fe200000418ff */
[----:B------:R-:W1:Y:S07]  /*2e00*/  LDSM.16.M88.4 R8, [R194+0x2000] ;  /* 0x00200000c208783b */ /* 0x000e6e0000000200 */
[C---:B------:R-:W-:Y:S08]  /*2e10*/  HMMA.16816.F32.BF16 R60, R4.reuse, R40, RZ ;  /* 0x00000028043c723c */ /* 0x040ff000000418ff */
[C---:B------:R-:W-:Y:S08]  /*2e20*/  HMMA.16816.F32.BF16 R64, R4.reuse, R36, RZ ;  /* 0x000000240440723c */ /* 0x040ff000000418ff */
[C---:B------:R-:W-:Y:S01]  /*2e30*/  HMMA.16816.F32.BF16 R72, R4.reuse, R18, RZ ;  /* 0x000000120448723c */ /* 0x040fe200000418ff */
[----:B------:R-:W-:Y:S07]  /*2e40*/  LDSM.16.M88.4 R16, [R192+0x2000] ;  /* 0x00200000c010783b */ /* 0x000fee0000000200 */
[C---:B------:R-:W-:Y:S08]  /*2e50*/  HMMA.16816.F32.BF16 R84, R4.reuse, R42, RZ ;  /* 0x0000002a0454723c */ /* 0x040ff000000418ff */
[----:B------:R-:W-:Y:S01]  /*2e60*/  HMMA.16816.F32.BF16 R76, R4, R38, RZ ;  /* 0x00000026044c723c */ /* 0x000fe200000418ff */
[----:B------:R-:W2:Y:S07]  /*2e70*/  LDSM.16.M88.4 R4, [R194] ;  /* 0x00000000c204783b */ /* 0x000eae0000000200 */
[C---:B------:R-:W-:Y:S08]  /*2e80*/  HMMA.16816.F32.BF16 R100, R12.reuse, R40, RZ ;  /* 0x000000280c64723c */ /* 0x040ff000000418ff */
[C---:B------:R-:W-:Y:S08]  /*2e90*/  HMMA.16816.F32.BF16 R108, R12.reuse, R42, RZ ;  /* 0x0000002a0c6c723c */ /* 0x040ff000000418ff */
[C---:B------:R-:W-:Y:S08]  /*2ea0*/  HMMA.16816.F32.BF16 R96, R12.reuse, R36, RZ ;  /* 0x000000240c60723c */ /* 0x040ff000000418ff */
[----:B------:R-:W-:Y:S01]  /*2eb0*/  HMMA.16816.F32.BF16 R88, R12, R38, RZ ;  /* 0x000000260c58723c */ /* 0x000fe200000418ff */
[----:B------:R-:W3:Y:S07]  /*2ec0*/  LDSM.16.M88.4 R12, [R192] ;  /* 0x00000000c00c783b */ /* 0x000eee0000000200 */
[C---:B-1----:R-:W-:Y:S08]  /*2ed0*/  HMMA.16816.F32.BF16 R80, R8.reuse, R28, R48 ;  /* 0x0000001c0850723c */ /* 0x042ff00000041830 */
[----:B------:R-:W-:Y:S08]  /*2ee0*/  HMMA.16816.F32.BF16 R48, R8, R26, R72 ;  /* 0x0000001a0830723c */ /* 0x000ff00000041848 */
[----:B--2---:R-:W-:Y:S08]  /*2ef0*/  HMMA.16816.F32.BF16 R72, R4, R28, R112 ;  /* 0x0000001c0448723c */ /* 0x004ff00000041870 */
[C---:B------:R-:W-:Y:S08]  /*2f00*/  HMMA.16816.F32.BF16 R40, R8.reuse, R20, R60 ;  /* 0x000000140828723c */ /* 0x040ff0000004183c */
[C---:B------:R-:W-:Y:S08]  /*2f10*/  HMMA.16816.F32.BF16 R36, R8.reuse, R32, R64 ;  /* 0x000000200824723c */ /* 0x040ff00000041840 */
[C---:B------:R-:W-:Y:S08]  /*2f20*/  HMMA.16816.F32.BF16 R60, R8.reuse, R30, R68 ;  /* 0x0000001e083c723c */ /* 0x040ff00000041844 */
[C---:B------:R-:W-:Y:S08]  /*2f30*/  HMMA.16816.F32.BF16 R56, R8.reuse, R24, R56 ;  /* 0x000000180838723c */ /* 0x040ff00000041838 */
[C---:B------:R-:W-:Y:S08]  /*2f40*/  HMMA.16816.F32.BF16 R68, R8.reuse, R22, R84 ;  /* 0x000000160844723c */ /* 0x040ff00000041854 */
[----:B------:R-:W-:Y:S01]  /*2f50*/  HMMA.16816.F32.BF16 R64, R8, R34, R76 ;  /* 0x000000220840723c */ /* 0x000fe2000004184c */
[----:B------:R-:W-:Y:S07]  /*2f60*/  LDSM.16.M88.4 R8, [R193] ;  /* 0x00000000c108783b */ /* 0x000fee0000000200 */
[C---:B------:R-:W-:Y:S08]  /*2f70*/  HMMA.16816.F32.BF16 R76, R4.reuse, R24, R104 ;  /* 0x00000018044c723c */ /* 0x040ff00000041868 */
[C---:B------:R-:W-:Y:S01]  /*2f80*/  HMMA.16816.F32.BF16 R116, R4.reuse, R26, R116 ;  /* 0x0000001a0474723c */ /* 0x040fe20000041874 */
[----:B------:R-:W1:Y:S07]  /*2f90*/  LDSM.16.M88.4 R24, [R189] ;  /* 0x00000000bd18783b */ /* 0x000e6e0000000200 */
[C---:B------:R-:W-:Y:S08]  /*2fa0*/  HMMA.16816.F32.BF16 R28, R4.reuse, R30, R120 ;  /* 0x0000001e041c723c */ /* 0x040ff00000041878 */
[C---:B------:R-:W-:Y:S08]  /*2fb0*/  HMMA.16816.F32.BF16 R104, R4.reuse, R20, R100 ;  /* 0x000000140468723c */ /* 0x040ff00000041864 */
[----:B------:R-:W-:Y:S08]  /*2fc0*/  HMMA.16816.F32.BF16 R108, R4, R22, R108 ;  /* 0x00000016046c723c */ /* 0x000ff0000004186c */
[----:B---3--:R-:W-:Y:S07]  /*2fd0*/  HMMA.16816.F32.BF16 R20, R12, R44, R72 ;  /* 0x0000002c0c14723c */ /* 0x008fee0000041848 */
[----:B------:R-:W-:Y:S01]  /*2fe0*/  IMAD.MOV.U32 R75, RZ, RZ, R135 ;  /* 0x000000ffff4b7224 */ /* 0x000fe200078e0087 */
[----:B------:R-:W-:Y:S08]  /*2ff0*/  HMMA.16816.F32.BF16 R120, R4, R34, R88 ;  /* 0x000000220478723c */ /* 0x000ff00000041858 */
[----:B------:R-:W-:Y:S08]  /*3000*/  HMMA.16816.F32.BF16 R88, R16, R124, R40 ;  /* 0x0000007c1058723c */ /* 0x000ff00000041828 */
        /* <DEDUP_REMOVED lines=8> */
[----:B------:R-:W-:Y:S07]  /*3090*/  HMMA.16816.F32.BF16 R100, R16, R130, R64 ;  /* 0x000000821064723c */ /* 0x000fee0000041840 */
[----:B------:R-:W-:Y:S01]  /*30a0*/  LEA.HI R16, R0, R54, RZ, 0x2 ;  /* 0x0000003600107211 */ /* 0x000fe200078f10ff */
[----:B------:R-:W-:Y:S01]  /*30b0*/  IMAD R0, R55, 0x10, R142 ;  /* 0x0000001037007824 */ /* 0x000fe200078e028e */
[----:B------:R-:W-:Y:S01]  /*30c0*/  IADD3 R17, R52, 0x1, -R53 ;  /* 0x0000000134117810 */ /* 0x000fe20007ffe835 */
[----:B------:R-:W-:Y:S01]  /*30d0*/  HMMA.16816.F32.BF16 R36, R12, R46, R28 ;  /* 0x0000002e0c24723c */ /* 0x000fe2000004181c */
[----:B------:R-:W-:-:S02]  /*30e0*/  SHF.R.S32.HI R146, RZ, 0x2, R16 ;  /* 0x00000002ff927819 */ /* 0x000fc40000011410 */
[----:B------:R-:W-:-:S03]  /*30f0*/  IADD3 R16, R52, -c[0x0][0x2e4], -R53 ;  /* 0x8000b90034107a10 */ /* 0x000fc60007ffe835 */
[----:B------:R-:W-:Y:S01]  /*3100*/  IMAD.IADD R0, R146, 0x1, R0 ;  /* 0x0000000192007824 */ /* 0x000fe200078e0200 */
[----:B------:R-:W-:Y:S01]  /*3110*/  IADD3 R28, R17, c[0x0][0x2e8], RZ ;  /* 0x0000ba00111c7a10 */ /* 0x000fe20007ffe0ff */
[----:B-1----:R-:W-:Y:S01]  /*3120*/  HMMA.16816.F32.BF16 R48, R8, R24, R20 ;  /* 0x000000180830723c */ /* 0x002fe20000041814 */
[----:B------:R-:W-:Y:S01]  /*3130*/  STL [R1+0x9c], R146 ;  /* 0x00009c9201007387 */ /* 0x000fe20000100800 */
[--C-:B------:R-:W-:Y:S01]  /*3140*/  IMAD.IADD R34, R16, 0x1, R0.reuse ;  /* 0x0000000110227824 */ /* 0x100fe200078e0200 */
[----:B------:R-:W-:Y:S01]  /*3150*/  IADD3 R18, R0, 0x8, RZ ;  /* 0x0000000800127810 */ /* 0x000fe20007ffe0ff */
[----:B------:R-:W-:Y:S01]  /*3160*/  IMAD.IADD R19, R28, 0x1, R0 ;  /* 0x000000011c137824 */ /* 0x000fe200078e0200 */
[C---:B------:R-:W-:Y:S02]  /*3170*/  IADD3 R17, R0.reuse, 0x40, RZ ;  /* 0x0000004000117810 */ /* 0x040fe40007ffe0ff */
[----:B------:R-:W-:Y:S01]  /*3180*/  IADD3 R0, R0, 0x48, RZ ;  /* 0x0000004800007810 */ /* 0x000fe20007ffe0ff */
[----:B------:R-:W-:Y:S01]  /*3190*/  HMMA.16816.F32.BF16 R56, R12, R92, R76 ;  /* 0x0000005c0c38723c */ /* 0x000fe2000004184c */
[C---:B------:R-:W-:Y:S01]  /*31a0*/  IMAD.IADD R33, R16.reuse, 0x1, R18 ;  /* 0x0000000110217824 */ /* 0x040fe200078e0212 */
[----:B------:R-:W-:Y:S01]  /*31b0*/  IMNMX R206, R19, R52, PT ;  /* 0x0000003413ce7217 */ /* 0x000fe20003800200 */
[C-C-:B------:R-:W-:Y:S01]  /*31c0*/  IMAD.IADD R32, R16.reuse, 0x1, R17.reuse ;  /* 0x0000000110207824 */ /* 0x140fe200078e0211 */
[----:B------:R-:W-:Y:S01]  /*31d0*/  IMNMX R202, RZ, R34, !PT ;  /* 0x00000022ffca7217 */ /* 0x000fe20007800200 */
[----:B------:R-:W-:Y:S01]  /*31e0*/  IMAD.IADD R20, R16, 0x1, R0 ;  /* 0x0000000110147824 */ /* 0x000fe200078e0200 */
[----:B------:R-:W-:Y:S01]  /*31f0*/  IMNMX R201, RZ, R33, !PT ;  /* 0x00000021ffc97217 */ /* 0x000fe20007800200 */
[C---:B------:R-:W-:Y:S01]  /*3200*/  IMAD.IADD R18, R28.reuse, 0x1, R18 ;  /* 0x000000011c127824 */ /* 0x040fe200078e0212 */
[----:B--2---:R-:W-:Y:S01]  /*3210*/  HMMA.16816.F32.BF16 R40, R4, R26, R40 ;  /* 0x0000001a0428723c */ /* 0x004fe20000041828 */
[C---:B------:R-:W-:Y:S01]  /*3220*/  IMAD.IADD R17, R28.reuse, 0x1, R17 ;  /* 0x000000011c117824 */ /* 0x040fe200078e0211 */
[----:B------:R-:W-:Y:S01]  /*3230*/  IMNMX R199, RZ, R20, !PT ;  /* 0x00000014ffc77217 */ /* 0x000fe20007800200 */
[----:B------:R-:W-:Y:S01]  /*3240*/  IMAD.IADD R16, R28, 0x1, R0 ;  /* 0x000000011c107824 */ /* 0x000fe200078e0200 */
[----:B------:R-:W1:Y:S01]  /*3250*/  LDSM.16.M88.4 R20, [R189+0x800] ;  /* 0x00080000bd14783b */ /* 0x000e620000000200 */
[----:B------:R-:W-:Y:S01]  /*3260*/  IMAD R0, R135, 0x40, R252 ;  /* 0x0000004087007824 */ /* 0x000fe200078e02fc */
[----:B------:R-:W-:-:S02]  /*3270*/  IMNMX R205, R18, R52, PT ;  /* 0x0000003412cd7217 */ /* 0x000fc40003800200 */
[----:B------:R-:W-:Y:S01]  /*3280*/  HMMA.16816.F32.BF16 R28, R4, R24, R80 ;  /* 0x00000018041c723c */ /* 0x000fe20000041850 */
[----:B------:R-:W-:Y:S02]  /*3290*/  IMNMX R203, R16, R52, PT ;  /* 0x0000003410cb7217 */ /* 0x000fe40003800200 */
[C---:B------:R-:W-:Y:S02]  /*32a0*/  IADD3 R16, R0.reuse, 0x1, RZ ;  /* 0x0000000100107810 */ /* 0x040fe40007ffe0ff */
[-C--:B------:R-:W-:Y:S02]  /*32b0*/  ISETP.GE.AND P6, PT, R0, R206.reuse, PT ;  /* 0x000000ce0000720c */ /* 0x080fe40003fc6270 */
[C---:B------:R-:W-:Y:S01]  /*32c0*/  ISETP.GE.AND P5, PT, R16.reuse, R206, PT ;  /* 0x000000ce1000720c */ /* 0x040fe20003fa6270 */
[----:B------:R-:W-:Y:S01]  /*32d0*/  HMMA.16816.F32.BF16 R36, R8, R26, R36 ;  /* 0x0000001a0824723c */ /* 0x000fe20000041824 */
[----:B------:R-:W2:Y:S01]  /*32e0*/  LDSM.16.M88.4 R24, [R189+0x1000] ;  /* 0x00100000bd18783b */ /* 0x000ea20000000200 */
[----:B------:R-:W-:-:S02]  /*32f0*/  ISETP.GE.AND P4, PT, R16, R205, PT ;  /* 0x000000cd1000720c */ /* 0x000fc40003f86270 */
[C---:B------:R-:W-:Y:S02]  /*3300*/  ISETP.GE.AND P1, PT, R0.reuse, R205, PT ;  /* 0x000000cd0000720c */ /* 0x040fe40003f26270 */
[----:B------:R-:W-:Y:S02]  /*3310*/  IMNMX R204, R17, R52, PT ;  /* 0x0000003411cc7217 */ /* 0x000fe40003800200 */
[----:B------:R-:W-:Y:S01]  /*3320*/  HMMA.16816.F32.BF16 R44, R12, R94, R116 ;  /* 0x0000005e0c2c723c */ /* 0x000fe20000041874 */
[-C--:B------:R-:W-:Y:S02]  /*3330*/  ISETP.LT.OR P6, PT, R0, R202.reuse, P6 ;  /* 0x000000ca0000720c */ /* 0x080fe400037c1670 */
[C---:B------:R-:W-:Y:S02]  /*3340*/  ISETP.LT.OR P5, PT, R16.reuse, R202, P5 ;  /* 0x000000ca1000720c */ /* 0x040fe40002fa1670 */
[-C--:B------:R-:W-:Y:S02]  /*3350*/  ISETP.LT.OR P4, PT, R16, R201.reuse, P4 ;  /* 0x000000c91000720c */ /* 0x080fe40002781670 */
[----:B------:R-:W-:-:S02]  /*3360*/  ISETP.LT.OR P1, PT, R0, R201, P1 ;  /* 0x000000c90000720c */ /* 0x000fc40000f21670 */
[----:B------:R-:W-:Y:S02]  /*3370*/  IMNMX R200, RZ, R32, !PT ;  /* 0x00000020ffc87217 */ /* 0x000fe40007800200 */
[CC--:B------:R-:W-:Y:S01]  /*3380*/  ISETP.GE.AND P3, PT, R16.reuse, R204.reuse, PT ;  /* 0x000000cc1000720c */ /* 0x0c0fe20003f66270 */
[----:B------:R-:W-:Y:S01]  /*3390*/  HMMA.16816.F32.BF16 R32, R12, R124, R104 ;  /* 0x0000007c0c20723c */ /* 0x000fe20000041868 */
[-C--:B------:R-:W-:Y:S02]  /*33a0*/  ISETP.GE.AND P0, PT, R16, R203.reuse, PT ;  /* 0x000000cb1000720c */ /* 0x080fe40003f06270 */
[----:B------:R-:W-:Y:S02]  /*33b0*/  ISETP.GE.AND P2, PT, R0, R204, PT ;  /* 0x000000cc0000720c */ /* 0x000fe40003f46270 */
[----:B------:R-:W-:Y:S02]  /*33c0*/  FSEL R77, R48, -INF , !P6 ;  /* 0xff800000304d7808 */ /* 0x000fe40007000000 */
[----:B------:R-:W-:-:S02]  /*33d0*/  ISETP.GE.AND P6, PT, R0, R203, PT ;  /* 0x000000cb0000720c */ /* 0x000fc40003fc6270 */
[----:B------:R-:W-:Y:S02]  /*33e0*/  FSEL R92, R50, -INF , !P1 ;  /* 0xff800000325c7808 */ /* 0x000fe40004800000 */
[----:B------:R-:W-:Y:S01]  /*33f0*/  FSEL R74, R49, -INF , !P5 ;  /* 0xff800000314a7808 */ /* 0x000fe20006800000 */
[C---:B-1----:R-:W-:Y:S01]  /*3400*/  HMMA.16816.F32.BF16 R52, R8.reuse, R22, R44 ;  /* 0x000000160834723c */ /* 0x042fe2000004182c */
[----:B------:R-:W-:Y:S02]  /*3410*/  FSEL R94, R51, -INF , !P4 ;  /* 0xff800000335e7808 */ /* 0x000fe40006000000 */
[CC--:B------:R-:W-:Y:S02]  /*3420*/  ISETP.LT.OR P3, PT, R16.reuse, R200.reuse, P3 ;  /* 0x000000c81000720c */ /* 0x0c0fe40001f61670 */
[----:B------:R-:W-:Y:S02]  /*3430*/  ISETP.LT.OR P0, PT, R16, R199, P0 ;  /* 0x000000c71000720c */ /* 0x000fe40000701670 */
[C---:B------:R-:W-:Y:S01]  /*3440*/  ISETP.LT.OR P2, PT, R0.reuse, R200, P2 ;  /* 0x000000c80000720c */ /* 0x040fe20001741670 */
[----:B------:R-:W-:Y:S01]  /*3450*/  HMMA.16816.F32.BF16 R48, R8, R20, R56 ;  /* 0x000000140830723c */ /* 0x000fe20000041838 */
[----:B------:R-:W-:-:S02]  /*3460*/  IADD3 R16, R0, 0x8, RZ ;  /* 0x0000000800107810 */ /* 0x000fc40007ffe0ff */
[----:B------:R-:W-:Y:S02]  /*3470*/  ISETP.LT.OR P6, PT, R0, R199, P6 ;  /* 0x000000c70000720c */ /* 0x000fe400037c1670 */
[----:B------:R-:W-:Y:S02]  /*3480*/  FSEL R66, R28, -INF , !P2 ;  /* 0xff8000001c427808 */ /* 0x000fe40005000000 */
[C---:B------:R-:W-:Y:S01]  /*3490*/  ISETP.GE.AND P1, PT, R16.reuse, R206, PT ;  /* 0x000000ce1000720c */ /* 0x040fe20003f26270 */
[----:B------:R-:W-:Y:S01]  /*34a0*/  HMMA.16816.F32.BF16 R44, R12, R126, R108 ;  /* 0x0000007e0c2c723c */ /* 0x000fe2000004186c */
[----:B------:R-:W-:Y:S02]  /*34b0*/  ISETP.GE.AND P2, PT, R16, R205, PT ;  /* 0x000000cd1000720c */ /* 0x000fe40003f46270 */
[----:B------:R-:W-:Y:S02]  /*34c0*/  FSEL R72, R30, -INF , !P6 ;  /* 0xff8000001e487808 */ /* 0x000fe40007000000 */
[----:B------:R-:W-:-:S02]  /*34d0*/  FSEL R67, R29, -INF , !P3 ;  /* 0xff8000001d437808 */ /* 0x000fc40005800000 */
[----:B------:R-:W-:Y:S02]  /*34e0*/  FSEL R73, R31, -INF , !P0 ;  /* 0xff8000001f497808 */ /* 0x000fe40004000000 */
[C---:B------:R-:W-:Y:S01]  /*34f0*/  ISETP.GE.AND P6, PT, R16.reuse, R204, PT ;  /* 0x000000cc1000720c */ /* 0x040fe20003fc6270 */
[----:B------:R-:W-:Y:S01]  /*3500*/  HMMA.16816.F32.BF16 R28, R4, R20, R84 ;  /* 0x00000014041c723c */ /* 0x000fe20000041854 */
[C---:B------:R-:W-:Y:S02]  /*3510*/  ISETP.GE.AND P3, PT, R16.reuse, R203, PT ;  /* 0x000000cb1000720c */ /* 0x040fe40003f66270 */
        /* <DEDUP_REMOVED lines=8> */
[----:B------:R-:W-:-:S02]  /*35a0*/  ISETP.GE.AND P5, PT, R17, R206, PT ;  /* 0x000000ce1100720c */ /* 0x000fc40003fa6270 */
[C---:B------:R-:W-:Y:S02]  /*35b0*/  ISETP.GE.AND P4, PT, R17.reuse, R205, PT ;  /* 0x000000cd1100720c */ /* 0x040fe40003f86270 */
[C---:B------:R-:W-:Y:S02]  /*35c0*/  ISETP.GE.AND P1, PT, R17.reuse, R204, PT ;  /* 0x000000cc1100720c */ /* 0x040fe40003f26270 */
[C---:B------:R-:W-:Y:S02]  /*35d0*/  ISETP.GE.AND P2, PT, R17.reuse, R203, PT ;  /* 0x000000cb1100720c */ /* 0x040fe40003f46270 */
[----:B------:R-:W-:Y:S02]  /*35e0*/  ISETP.GE.AND P0, PT, R16, R206, PT ;  /* 0x000000ce1000720c */ /* 0x000fe40003f06270 */
[C---:B------:R-:W-:Y:S02]  /*35f0*/  ISETP.LT.OR P5, PT, R17.reuse, R202, P5 ;  /* 0x000000ca1100720c */ /* 0x040fe40002fa1670 */
[----:B------:R-:W-:-:S02]  /*3600*/  ISETP.LT.OR P4, PT, R17, R201, P4 ;  /* 0x000000c91100720c */ /* 0x000fc40002781670 */
[C---:B------:R-:W-:Y:S02]  /*3610*/  ISETP.LT.OR P1, PT, R17.reuse, R200, P1 ;  /* 0x000000c81100720c */ /* 0x040fe40000f21670 */
[----:B------:R-:W-:Y:S02]  /*3620*/  ISETP.LT.OR P2, PT, R17, R199, P2 ;  /* 0x000000c71100720c */ /* 0x000fe40001741670 */
[----:B------:R-:W-:Y:S02]  /*3630*/  IADD3 R17, R0, 0x11, RZ ;  /* 0x0000001100117810 */ /* 0x000fe40007ffe0ff */
[----:B------:R-:W-:Y:S02]  /*3640*/  ISETP.LT.OR P0, PT, R16, R202, P0 ;  /* 0x000000ca1000720c */ /* 0x000fe40000701670 */
[----:B------:R-:W-:Y:S02]  /*3650*/  FSEL R64, R40, -INF , !P6 ;  /* 0xff80000028407808 */ /* 0x000fe40007000000 */
[----:B------:R-:W-:-:S02]  /*3660*/  FSEL R68, R42, -INF , !P3 ;  /* 0xff8000002a447808 */ /* 0x000fc40005800000 */
[----:B------:R-:W-:Y:S02]  /*3670*/  FSEL R65, R41, -INF , !P1 ;  /* 0xff80000029417808 */ /* 0x000fe40004800000 */
[----:B------:R-:W-:Y:S02]  /*3680*/  FSEL R71, R43, -INF , !P2 ;  /* 0xff8000002b477808 */ /* 0x000fe40005000000 */
[C---:B------:R-:W-:Y:S01]  /*3690*/  ISETP.GE.AND P6, PT, R16.reuse, R205, PT ;  /* 0x000000cd1000720c */ /* 0x040fe20003fc6270 */
[----:B------:R-:W-:Y:S01]  /*36a0*/  HMMA.16816.F32.BF16 R40, R4, R22, R60 ;  /* 0x000000160428723c */ /* 0x000fe2000004183c */
[C---:B------:R-:W-:Y:S01]  /*36b0*/  ISETP.GE.AND P3, PT, R16.reuse, R204, PT ;  /* 0x000000cc1000720c */ /* 0x040fe20003f66270 */
[----:B------:R-:W1:Y:S01]  /*36c0*/  LDSM.16.M88.4 R20, [R189+0x1800] ;  /* 0x00180000bd14783b */ /* 0x000e620000000200 */
[----:B------:R-:W-:Y:S01]  /*36d0*/  ISETP.GE.AND P1, PT, R16, R203, PT ;  /* 0x000000cb1000720c */ /* 0x000fe20003f26270 */
[----:B------:R-:W-:-:S04]  /*36e0*/  DEPBAR.LE SB0, 0x0 ;  /* 0x000080000000791a */ /* 0x000fc80000000000 */
[----:B------:R-:W-:Y:S01]  /*36f0*/  BAR.SYNC.DEFER_BLOCKING 0x0 ;  /* 0x0000000000007b1d */ /* 0x000fe20000010000 */
[----:B------:R-:W-:Y:S02]  /*3700*/  ISETP.GE.AND P2, PT, R17, R206, PT ;  /* 0x000000ce1100720c */ /* 0x000fe40003f46270 */
[----:B------:R-:W-:Y:S02]  /*3710*/  FSEL R76, R37, -INF , !P5 ;  /* 0xff800000254c7808 */ /* 0x000fe40006800000 */
[----:B------:R-:W-:Y:S02]  /*3720*/  FSEL R79, R39, -INF , !P4 ;  /* 0xff800000274f7808 */ /* 0x000fe40006000000 */
[----:B------:R-:W-:Y:S01]  /*3730*/  FSEL R148, R48, -INF , !P0 ;  /* 0xff80000030947808 */ /* 0x000fe20004000000 */
[----:B--2---:R-:W-:Y:S01]  /*3740*/  HMMA.16816.F32.BF16 R36, R8, R24, R32 ;  /* 0x000000180824723c */ /* 0x004fe20000041820 */
[C---:B------:R-:W-:Y:S02]  /*3750*/  ISETP.GE.AND P4, PT, R17.reuse, R204, PT ;  /* 0x000000cc1100720c */ /* 0x040fe40003f86270 */
[----:B------:R-:W-:-:S02]  /*3760*/  ISETP.GE.AND P0, PT, R17, R203, PT ;  /* 0x000000cb1100720c */ /* 0x000fc40003f06270 */
[C---:B------:R-:W-:Y:S02]  /*3770*/  ISETP.LT.OR P6, PT, R16.reuse, R201, P6 ;  /* 0x000000c91000720c */ /* 0x040fe400037c1670 */
[C---:B------:R-:W-:Y:S01]  /*3780*/  ISETP.LT.OR P3, PT, R16.reuse, R200, P3 ;  /* 0x000000c81000720c */ /* 0x040fe20001f61670 */
[----:B------:R-:W-:Y:S01]  /*3790*/  HMMA.16816.F32.BF16 R32, R12, R128, R136 ;  /* 0x000000800c20723c */ /* 0x000fe20000041888 */
[----:B------:R-:W-:Y:S02]  /*37a0*/  ISETP.LT.OR P1, PT, R16, R199, P1 ;  /* 0x000000c71000720c */ /* 0x000fe40000f21670 */
[C---:B------:R-:W-:Y:S02]  /*37b0*/  ISETP.LT.OR P2, PT, R17.reuse, R202, P2 ;  /* 0x000000ca1100720c */ /* 0x040fe40001741670 */
[----:B------:R-:W-:Y:S02]  /*37c0*/  IADD3 R16, R0, 0x18, RZ ;  /* 0x0000001800107810 */ /* 0x000fe40007ffe0ff */
[----:B------:R-:W-:-:S02]  /*37d0*/  ISETP.LT.OR P4, PT, R17, R200, P4 ;  /* 0x000000c81100720c */ /* 0x000fc40002781670 */
[----:B------:R-:W-:Y:S02]  /*37e0*/  ISETP.LT.OR P0, PT, R17, R199, P0 ;  /* 0x000000c71100720c */ /* 0x000fe40000701670 */
        /* <DEDUP_REMOVED lines=8> */
[----:B------:R-:W-:Y:S02]  /*3870*/  ISETP.GE.AND P2, PT, R16, R203, PT ;  /* 0x000000cb1000720c */ /* 0x000fe40003f46270 */
[----:B------:R-:W-:Y:S02]  /*3880*/  FSEL R62, R29, -INF , !P4 ;  /* 0xff8000001d3e7808 */ /* 0x000fe40006000000 */
[----:B------:R-:W-:-:S02]  /*3890*/  FSEL R125, R31, -INF , !P0 ;  /* 0xff8000001f7d7808 */ /* 0x000fc40004000000 */
[----:B------:R-:W-:Y:S01]  /*38a0*/  HMMA.16816.F32.BF16 R28, R4, R24, R88 ;  /* 0x00000018041c723c */ /* 0x000fe20000041858 */
[-C--:B------:R-:W-:Y:S02]  /*38b0*/  ISETP.LT.OR P5, PT, R17, R201.reuse, P5 ;  /* 0x000000c91100720c */ /* 0x080fe40002fa1670 */
[C---:B------:R-:W-:Y:S02]  /*38c0*/  ISETP.LT.OR P6, PT, R16.reuse, R202, P6 ;  /* 0x000000ca1000720c */ /* 0x040fe400037c1670 */
[C---:B------:R-:W-:Y:S02]  /*38d0*/  ISETP.LT.OR P3, PT, R16.reuse, R201, P3 ;  /* 0x000000c91000720c */ /* 0x040fe40001f61670 */
[C---:B------:R-:W-:Y:S02]  /*38e0*/  ISETP.LT.OR P1, PT, R16.reuse, R200, P1 ;  /* 0x000000c81000720c */ /* 0x040fe40000f21670 */
[----:B------:R-:W-:Y:S02]  /*38f0*/  ISETP.LT.OR P2, PT, R16, R199, P2 ;  /* 0x000000c71000720c */ /* 0x000fe40001741670 */
[----:B------:R-:W-:-:S02]  /*3900*/  IADD3 R17, R0, 0x19, RZ ;  /* 0x0000001900117810 */ /* 0x000fc40007ffe0ff */
[----:B------:R-:W-:Y:S02]  /*3910*/  IADD3 R16, R0, 0x20, RZ ;  /* 0x0000002000107810 */ /* 0x000fe40007ffe0ff */
[----:B------:R-:W-:Y:S02]  /*3920*/  FSEL R157, R51, -INF , !P5 ;  /* 0xff800000339d7808 */ /* 0x000fe40006800000 */
[----:B------:R-:W-:Y:S01]  /*3930*/  FSEL R127, R52, -INF , !P6 ;  /* 0xff800000347f7808 */ /* 0x000fe20007000000 */
[----:B------:R-:W-:Y:S01]  /*3940*/  HMMA.16816.F32.BF16 R48, R8, R26, R44 ;  /* 0x0000001a0830723c */ /* 0x000fe2000004182c */
[----:B------:R-:W-:Y:S02]  /*3950*/  FSEL R151, R54, -INF , !P3 ;  /* 0xff80000036977808 */ /* 0x000fe40005800000 */
[-C--:B------:R-:W-:Y:S02]  /*3960*/  ISETP.GE.AND P5, PT, R17, R206.reuse, PT ;  /* 0x000000ce1100720c */ /* 0x080fe40003fa6270 */
[----:B------:R-:W-:-:S02]  /*3970*/  ISETP.GE.AND P0, PT, R16, R206, PT ;  /* 0x000000ce1000720c */ /* 0x000fc40003f06270 */
[C---:B------:R-:W-:Y:S01]  /*3980*/  ISETP.GE.AND P4, PT, R17.reuse, R205, PT ;  /* 0x000000cd1100720c */ /* 0x040fe20003f86270 */
[----:B------:R-:W-:Y:S01]  /*3990*/  HMMA.16816.F32.BF16 R44, R4, R26, R96 ;  /* 0x0000001a042c723c */ /* 0x000fe20000041860 */
[C---:B------:R-:W-:Y:S02]  /*39a0*/  ISETP.GE.AND P6, PT, R17.reuse, R204, PT ;  /* 0x000000cc1100720c */ /* 0x040fe40003fc6270 */
[C---:B------:R-:W-:Y:S02]  /*39b0*/  ISETP.GE.AND P3, PT, R17.reuse, R203, PT ;  /* 0x000000cb1100720c */ /* 0x040fe40003f66270 */
[C---:B------:R-:W-:Y:S02]  /*39c0*/  ISETP.LT.OR P5, PT, R17.reuse, R202, P5 ;  /* 0x000000ca1100720c */ /* 0x040fe40002fa1670 */
[C---:B------:R-:W-:Y:S01]  /*39d0*/  ISETP.LT.OR P4, PT, R17.reuse, R201, P4 ;  /* 0x000000c91100720c */ /* 0x040fe20002781670 */
[----:B-1----:R-:W-:Y:S01]  /*39e0*/  HMMA.16816.F32.BF16 R24, R8, R20, R32 ;  /* 0x000000140818723c */ /* 0x002fe20000041820 */
        /* <DEDUP_REMOVED lines=11> */
[----:B------:R-:W-:Y:S02]  /*3aa0*/  ISETP.GE.AND P6, PT, R16, R203, PT ;  /* 0x000000cb1000720c */ /* 0x000fe40003fc6270 */
[----:B------:R-:W-:-:S02]  /*3ab0*/  ISETP.GE.AND P4, PT, R17, R206, PT ;  /* 0x000000ce1100720c */ /* 0x000fc40003f86270 */
[----:B------:R-:W-:Y:S02]  /*3ac0*/  ISETP.GE.AND P0, PT, R17, R203, PT ;  /* 0x000000cb1100720c */ /* 0x000fe40003f06270 */
[----:B------:R-:W-:Y:S02]  /*3ad0*/  FSEL R119, R43, -INF , !P3 ;  /* 0xff8000002b777808 */ /* 0x000fe40005800000 */
[C---:B------:R-:W-:Y:S01]  /*3ae0*/  ISETP.LT.OR P1, PT, R16.reuse, R201, P1 ;  /* 0x000000c91000720c */ /* 0x040fe20000f21670 */
[----:B------:R-:W-:Y:S01]  /*3af0*/  HMMA.16816.F32.BF16 R40, R12, R130, R120 ;  /* 0x000000820c28723c */ /* 0x000fe20000041878 */
[C---:B------:R-:W-:Y:S02]  /*3b00*/  ISETP.LT.OR P2, PT, R16.reuse, R200, P2 ;  /* 0x000000c81000720c */ /* 0x040fe40001741670 */
[----:B------:R-:W-:Y:S02]  /*3b10*/  ISETP.LT.OR P6, PT, R16, R199, P6 ;  /* 0x000000c71000720c */ /* 0x000fe400037c1670 */
[----:B------:R-:W-:-:S02]  /*3b20*/  ISETP.LT.OR P4, PT, R17, R202, P4 ;  /* 0x000000ca1100720c */ /* 0x000fc40002781670 */
[----:B------:R-:W-:Y:S02]  /*3b30*/  ISETP.LT.OR P0, PT, R17, R199, P0 ;  /* 0x000000c71100720c */ /* 0x000fe40000701670 */
[C---:B------:R-:W-:Y:S02]  /*3b40*/  IADD3 R16, R0.reuse, 0x28, RZ ;  /* 0x0000002800107810 */ /* 0x040fe40007ffe0ff */
[----:B------:R-:W-:Y:S02]  /*3b50*/  IADD3 R13, R0, 0x29, RZ ;  /* 0x00000029000d7810 */ /* 0x000fe40007ffe0ff */
[----:B------:R-:W-:Y:S02]  /*3b60*/  FSEL R126, R53, -INF , !P5 ;  /* 0xff800000357e7808 */ /* 0x000fe40006800000 */
[----:B------:R-:W-:Y:S02]  /*3b70*/  FSEL R168, R38, -INF , !P1 ;  /* 0xff80000026a87808 */ /* 0x000fe40004800000 */
[----:B------:R-:W-:-:S02]  /*3b80*/  FSEL R156, R28, -INF , !P2 ;  /* 0xff8000001c9c7808 */ /* 0x000fc40005000000 */
[----:B------:R-:W-:Y:S02]  /*3b90*/  FSEL R161, R30, -INF , !P6 ;  /* 0xff8000001ea17808 */ /* 0x000fe40007000000 */
[----:B------:R-:W-:Y:S02]  /*3ba0*/  FSEL R165, R37, -INF , !P4 ;  /* 0xff80000025a57808 */ /* 0x000fe40006000000 */
[----:B------:R-:W-:Y:S01]  /*3bb0*/  FSEL R160, R31, -INF , !P0 ;  /* 0xff8000001fa07808 */ /* 0x000fe20004000000 */
[----:B------:R-:W-:Y:S01]  /*3bc0*/  HMMA.16816.F32.BF16 R8, R8, R22, R40 ;  /* 0x000000160808723c */ /* 0x000fe20000041828 */
[C---:B------:R-:W-:Y:S02]  /*3bd0*/  ISETP.GE.AND P5, PT, R17.reuse, R205, PT ;  /* 0x000000cd1100720c */ /* 0x040fe40003fa6270 */
[----:B------:R-:W-:Y:S02]  /*3be0*/  ISETP.GE.AND P3, PT, R17, R204, PT ;  /* 0x000000cc1100720c */ /* 0x000fe40003f66270 */
[----:B------:R-:W-:-:S02]  /*3bf0*/  ISETP.GE.AND P1, PT, R16, R206, PT ;  /* 0x000000ce1000720c */ /* 0x000fc40003f26270 */
[C---:B------:R-:W-:Y:S02]  /*3c00*/  ISETP.GE.AND P2, PT, R16.reuse, R205, PT ;  /* 0x000000cd1000720c */ /* 0x040fe40003f46270 */
[CC--:B------:R-:W-:Y:S02]  /*3c10*/  ISETP.GE.AND P6, PT, R16.reuse, R204.reuse, PT ;  /* 0x000000cc1000720c */ /* 0x0c0fe40003fc6270 */
[----:B------:R-:W-:Y:S02]  /*3c20*/  ISETP.GE.AND P4, PT, R16, R203, PT ;  /* 0x000000cb1000720c */ /* 0x000fe40003f86270 */
[----:B------:R-:W-:Y:S02]  /*3c30*/  ISETP.GE.AND P0, PT, R13, R204, PT ;  /* 0x000000cc0d00720c */ /* 0x000fe40003f06270 */
[C---:B------:R-:W-:Y:S02]  /*3c40*/  ISETP.LT.OR P5, PT, R17.reuse, R201, P5 ;  /* 0x000000c91100720c */ /* 0x040fe40002fa1670 */
[----:B------:R-:W-:-:S02]  /*3c50*/  ISETP.LT.OR P3, PT, R17, R200, P3 ;  /* 0x000000c81100720c */ /* 0x000fc40001f61670 */
[C---:B------:R-:W-:Y:S02]  /*3c60*/  ISETP.LT.OR P1, PT, R16.reuse, R202, P1 ;  /* 0x000000ca1000720c */ /* 0x040fe40000f21670 */
[C---:B------:R-:W-:Y:S02]  /*3c70*/  ISETP.LT.OR P2, PT, R16.reuse, R201, P2 ;  /* 0x000000c91000720c */ /* 0x040fe40001741670 */
[CC--:B------:R-:W-:Y:S02]  /*3c80*/  ISETP.LT.OR P6, PT, R16.reuse, R200.reuse, P6 ;  /* 0x000000c81000720c */ /* 0x0c0fe400037c1670 */
[----:B------:R-:W-:Y:S02]  /*3c90*/  ISETP.LT.OR P4, PT, R16, R199, P4 ;  /* 0x000000c71000720c */ /* 0x000fe40002781670 */
[----:B------:R-:W-:Y:S01]  /*3ca0*/  ISETP.LT.OR P0, PT, R13, R200, P0 ;  /* 0x000000c80d00720c */ /* 0x000fe20000701670 */
[----:B------:R-:W-:Y:S01]  /*3cb0*/  HMMA.16816.F32.BF16 R16, R4, R20, R112 ;  /* 0x000000140410723c */ /* 0x000fe20000041870 */
        /* <DEDUP_REMOVED lines=8> */
[CC--:B------:R-:W-:Y:S02]  /*3d40*/  ISETP.GE.AND P5, PT, R13.reuse, R206.reuse, PT ;  /* 0x000000ce0d00720c */ /* 0x0c0fe40003fa6270 */
[C---:B------:R-:W-:Y:S02]  /*3d50*/  ISETP.GE.AND P3, PT, R13.reuse, R205, PT ;  /* 0x000000cd0d00720c */ /* 0x040fe40003f66270 */
[----:B------:R-:W-:Y:S02]  /*3d60*/  ISETP.GE.AND P1, PT, R13, R203, PT ;  /* 0x000000cb0d00720c */ /* 0x000fe40003f26270 */
[C---:B------:R-:W-:Y:S02]  /*3d70*/  ISETP.GE.AND P2, PT, R12.reuse, R206, PT ;  /* 0x000000ce0c00720c */ /* 0x040fe40003f46270 */
[----:B------:R-:W-:-:S02]  /*3d80*/  ISETP.GE.AND P6, PT, R12, R205, PT ;  /* 0x000000cd0c00720c */ /* 0x000fc40003fc6270 */
[C---:B------:R-:W-:Y:S02]  /*3d90*/  ISETP.GE.AND P4, PT, R12.reuse, R204, PT ;  /* 0x000000cc0c00720c */ /* 0x040fe40003f86270 */
[C---:B------:R-:W-:Y:S02]  /*3da0*/  ISETP.GE.AND P0, PT, R12.reuse, R203, PT ;  /* 0x000000cb0c00720c */ /* 0x040fe40003f06270 */
[CC--:B------:R-:W-:Y:S02]  /*3db0*/  ISETP.LT.OR P5, PT, R13.reuse, R202.reuse, P5 ;  /* 0x000000ca0d00720c */ /* 0x0c0fe40002fa1670 */
[C---:B------:R-:W-:Y:S02]  /*3dc0*/  ISETP.LT.OR P3, PT, R13.reuse, R201, P3 ;  /* 0x000000c90d00720c */ /* 0x040fe40001f61670 */
[----:B------:R-:W-:Y:S02]  /*3dd0*/  ISETP.LT.OR P1, PT, R13, R199, P1 ;  /* 0x000000c70d00720c */ /* 0x000fe40000f21670 */
[----:B------:R-:W-:-:S02]  /*3de0*/  ISETP.LT.OR P2, PT, R12, R202, P2 ;  /* 0x000000ca0c00720c */ /* 0x000fc40001741670 */
[C---:B------:R-:W-:Y:S02]  /*3df0*/  ISETP.LT.OR P6, PT, R12.reuse, R201, P6 ;  /* 0x000000c90c00720c */ /* 0x040fe400037c1670 */
[C---:B------:R-:W-:Y:S02]  /*3e00*/  ISETP.LT.OR P4, PT, R12.reuse, R200, P4 ;  /* 0x000000c80c00720c */ /* 0x040fe40002781670 */
[----:B------:R-:W-:Y:S02]  /*3e10*/  ISETP.LT.OR P0, PT, R12, R199, P0 ;  /* 0x000000c70c00720c */ /* 0x000fe40000701670 */
[----:B------:R-:W-:Y:S01]  /*3e20*/  HMMA.16816.F32.BF16 R12, R4, R22, R100 ;  /* 0x00000016040c723c */ /* 0x000fe20000041864 */
[----:B------:R-:W-:Y:S02]  /*3e30*/  FSEL R158, R47, -INF , !P1 ;  /* 0xff8000002f9e7808 */ /* 0x000fe40004800000 */
[----:B------:R-:W-:Y:S02]  /*3e40*/  FSEL R175, R18, -INF , !P0 ;  /* 0xff80000012af7808 */ /* 0x000fe40004000000 */
[----:B------:R-:W-:-:S02]  /*3e50*/  FSEL R162, R49, -INF , !P5 ;  /* 0xff80000031a27808 */ /* 0x000fc40006800000 */
[C---:B------:R-:W-:Y:S02]  /*3e60*/  IADD3 R5, R0.reuse, 0x38, RZ ;  /* 0x0000003800057810 */ /* 0x040fe40007ffe0ff */
[C---:B------:R-:W-:Y:S02]  /*3e70*/  IADD3 R4, R0.reuse, 0x31, RZ ;  /* 0x0000003100047810 */ /* 0x040fe40007ffe0ff */
[C---:B------:R-:W-:Y:S02]  /*3e80*/  ISETP.GE.AND P0, PT, R5.reuse, R204, PT ;  /* 0x000000cc0500720c */ /* 0x040fe40003f06270 */
[----:B------:R-:W-:Y:S02]  /*3e90*/  IADD3 R0, R0, 0x39, RZ ;  /* 0x0000003900007810 */ /* 0x000fe40007ffe0ff */
[----:B------:R-:W-:Y:S02]  /*3ea0*/  ISETP.LT.OR P0, PT, R5, R200, P0 ;  /* 0x000000c80500720c */ /* 0x000fe40000701670 */
[----:B------:R-:W-:-:S02]  /*3eb0*/  FSEL R166, R51, -INF , !P3 ;  /* 0xff80000033a67808 */ /* 0x000fc40005800000 */
[----:B------:R-:W-:Y:S02]  /*3ec0*/  FSEL R180, R24, -INF , !P2 ;  /* 0xff80000018b47808 */ /* 0x000fe40005000000 */
[C---:B------:R-:W-:Y:S02]  /*3ed0*/  ISETP.GE.AND P1, PT, R4.reuse, R206, PT ;  /* 0x000000ce0400720c */ /* 0x040fe40003f26270 */
[----:B------:R-:W-:Y:S02]  /*3ee0*/  ISETP.GE.AND P5, PT, R4, R205, PT ;  /* 0x000000cd0400720c */ /* 0x000fe40003fa6270 */
[----:B------:R-:W-:Y:S02]  /*3ef0*/  FSEL R170, R12, -INF , !P0 ;  /* 0xff8000000caa7808 */ /* 0x000fe40004000000 */
[----:B------:R-:W-:Y:S02]  /*3f00*/  ISETP.GE.AND P0, PT, R0, R203, PT ;  /* 0x000000cb0000720c */ /* 0x000fe40003f06270 */
[----:B------:R-:W-:-:S02]  /*3f10*/  ISETP.GE.AND P3, PT, R4, R204, PT ;  /* 0x000000cc0400720c */ /* 0x000fc40003f66270 */
[----:B------:R-:W-:Y:S02]  /*3f20*/  ISETP.LT.OR P0, PT, R0, R199, P0 ;  /* 0x000000c70000720c */ /* 0x000fe40000701670 */
[C---:B------:R-:W-:Y:S02]  /*3f30*/  ISETP.GE.AND P2, PT, R4.reuse, R203, PT ;  /* 0x000000cb0400720c */ /* 0x040fe40003f46270 */
[----:B------:R-:W-:Y:S02]  /*3f40*/  FSEL R177, R15, -INF , !P0 ;  /* 0xff8000000fb17808 */ /* 0x000fe40004000000 */
[----:B------:R-:W-:Y:S02]  /*3f50*/  ISETP.GT.AND P0, PT, R75, UR18, PT ;  /* 0x000000124b007c0c */ /* 0x000fe4000bf04270 */
[C---:B------:R-:W-:Y:S02]  /*3f60*/  ISETP.LT.OR P1, PT, R4.reuse, R202, P1 ;  /* 0x000000ca0400720c */ /* 0x040fe40000f21670 */
[----:B------:R-:W-:-:S02]  /*3f70*/  ISETP.LT.OR P5, PT, R4, R201, P5 ;  /* 0x000000c90400720c */ /* 0x000fc40002fa1670 */
[C---:B------:R-:W-:Y:S02]  /*3f80*/  ISETP.LT.OR P3, PT, R4.reuse, R200, P3 ;  /* 0x000000c80400720c */ /* 0x040fe40001f61670 */
[----:B------:R-:W-:Y:S02]  /*3f90*/  ISETP.LT.OR P2, PT, R4, R199, P2 ;  /* 0x000000c70400720c */ /* 0x000fe40001741670 */
[----:B------:R-:W-:Y:S02]  /*3fa0*/  FSEL R207, R26, -INF , !P6 ;  /* 0xff8000001acf7808 */ /* 0x000fe40007000000 */
[----:B------:R-:W-:Y:S02]  /*3fb0*/  FSEL R173, R16, -INF , !P4 ;  /* 0xff80000010ad7808 */ /* 0x000fe40006000000 */
[----:B------:R-:W-:Y:S02]  /*3fc0*/  FSEL R181, R25, -INF , !P1 ;  /* 0xff80000019b57808 */ /* 0x000fe40004800000 */
[----:B------:R-:W-:-:S02]  /*3fd0*/  FSEL R209, R27, -INF , !P5 ;  /* 0xff8000001bd17808 */ /* 0x000fc40006800000 */
[----:B------:R-:W-:Y:S02]  /*3fe0*/  FSEL R171, R17, -INF , !P3 ;  /* 0xff80000011ab7808 */ /* 0x000fe40005800000 */
[----:B------:R-:W-:Y:S02]  /*3ff0*/  FSEL R174, R19, -INF , !P2 ;  /* 0xff80000013ae7808 */ /* 0x000fe40005000000 */
[CC--:B------:R-:W-:Y:S02]  /*4000*/  ISETP.GE.AND P6, PT, R5.reuse, R206.reuse, PT ;  /* 0x000000ce0500720c */ /* 0x0c0fe40003fc6270 */
[C---:B------:R-:W-:Y:S02]  /*4010*/  ISETP.GE.AND P4, PT, R5.reuse, R205, PT ;  /* 0x000000cd0500720c */ /* 0x040fe40003f86270 */
[----:B------:R-:W-:Y:S02]  /*4020*/  ISETP.GE.AND P1, PT, R5, R203, PT ;  /* 0x000000cb0500720c */ /* 0x000fe40003f26270 */
        /* <DEDUP_REMOVED lines=8> */
[----:B------:R-:W-:Y:S01]  /*40b0*/  ISETP.LT.OR P2, PT, R0, R200, P2 ;  /* 0x000000c80000720c */ /* 0x000fe20001741670 */
[----:B------:R-:W-:Y:S01]  /*40c0*/  IMAD.IADD R0, R133, 0x1, R134 ;  /* 0x0000000185007824 */ /* 0x000fe200078e0286 */
[----:B------:R-:W-:Y:S02]  /*40d0*/  FSEL R176, R14, -INF , !P1 ;  /* 0xff8000000eb07808 */ /* 0x000fe40004800000 */
[----:B------:R-:W-:Y:S02]  /*40e0*/  FSEL R169, R13, -INF , !P2 ;  /* 0xff8000000da97808 */ /* 0x000fe40005000000 */
[----:B------:R-:W-:Y:S02]  /*40f0*/  FSEL R178, R8, -INF , !P6 ;  /* 0xff80000008b27808 */ /* 0x000fe40007000000 */
[----:B------:R-:W-:-:S02]  /*4100*/  FSEL R182, R10, -INF , !P4 ;  /* 0xff8000000ab67808 */ /* 0x000fc40006000000 */
[----:B------:R-:W-:Y:S02]  /*4110*/  FSEL R179, R9, -INF , !P5 ;  /* 0xff80000009b37808 */ /* 0x000fe40006800000 */
[----:B------:R-:W-:Y:S01]  /*4120*/  FSEL R183, R11, -INF , !P3 ;  /* 0xff8000000bb77808 */ /* 0x000fe20005800000 */
[----:B------:R-:W-:Y:S05]  /*4130*/  @!P0 BRA `(.L_x_1621) ;  /* 0x000001a000008947 */ /* 0x000fea0003800000 */
[----:B------:R-:W-:Y:S01]  /*4140*/  IADD3 R4, R242, -0x2, RZ ;  /* 0xfffffffef2047810 */ /* 0x000fe20007ffe0ff */
[----:B------:R-:W-:-:S03]  /*4150*/  ULDC UR5, c[0x0][0x19c] ;  /* 0x0000670000057ab9 */ /* 0x000fc60000000800 */
[----:B------:R-:W-:Y:S01]  /*4160*/  SHF.R.S32.HI R7, RZ, 0x1f, R4 ;  /* 0x0000001fff077819 */ /* 0x000fe20000011404 */
[C---:B------:R-:W-:Y:S01]  /*4170*/  IMAD R6, R4.reuse, UR7, RZ ;  /* 0x0000000704067c24 */ /* 0x040fe2000f8e02ff */
[----:B------:R-:W-:Y:S01]  /*4180*/  UMOV UR7, 0x5 ;  /* 0x0000000500077882 */ /* 0x000fe20000000000 */
[----:B------:R-:W-:Y:S01]  /*4190*/  IMAD.WIDE.U32 R4, R4, UR8, R144 ;  /* 0x0000000804047c25 */ /* 0x000fe2000f8e0090 */
[----:B------:R-:W-:-:S03]  /*41a0*/  USHF.L.U64.HI UR5, UR6, UR7, UR5 ;  /* 0x0000000706057299 */ /* 0x000fc60008010205 */
[----:B------:R-:W-:Y:S01]  /*41b0*/  IMAD R6, R7, UR8, R6 ;  /* 0x0000000807067c24 */ /* 0x000fe2000f8e0206 */
[----:B------:R-:W-:Y:S01]  /*41c0*/  USHF.L.U32 UR8, UR6, 0x5, URZ ;  /* 0x0000000506087899 */ /* 0x000fe2000800063f */
[----:B------:R-:W-:Y:S02]  /*41d0*/  LEA R8, P2, R4, c[0x0][0x168], 0x1 ;  /* 0x00005a0004087a11 */ /* 0x000fe400078408ff */
[----:B------:R-:W-:-:S03]  /*41e0*/  IMAD.IADD R5, R5, 0x1, R6 ;  /* 0x0000000105057824 */ /* 0x000fc600078e0206 */
        /* <DEDUP_REMOVED lines=15> */
.L_x_1621:
[----:B-1----:R-:W-:Y:S01]  /*42e0*/  FMNMX.FTZ R4, R66, R67, !PT ;  /* 0x0000004342047209 */ /* 0x002fe20007810000 */
[----:B------:R-:W-:Y:S01]  /*42f0*/  UIADD3 UR14, UR25, -0x4498517b, URZ ;  /* 0xbb67ae85190e7890 */ /* 0x000fe2000fffe03f */
[----:B------:R-:W-:Y:S01]  /*4300*/  IADD3 R251, R249, 0x4, RZ ;  /* 0x00000004f9fb7810 */ /* 0x000fe20007ffe0ff */
[----:B------:R-:W-:Y:S01]  /*4310*/  IMAD.SHL.U32 R44, R75, 0x2, RZ ;  /* 0x000000024b2c7824 */ /* 0x000fe200078e00ff */
[----:B------:R-:W-:Y:S01]  /*4320*/  FMNMX.FTZ R4, R64, R4, !PT ;  /* 0x0000000440047209 */ /* 0x000fe20007810000 */
[----:B------:R-:W-:Y:S01]  /*4330*/  IMAD.WIDE.U32 R46, R250, -0x2daee0ad, RZ ;  /* 0xd2511f53fa2e7825 */ /* 0x000fe200078e00ff */
[----:B------:R-:W-:Y:S01]  /*4340*/  LOP3.LUT R248, R140, UR24, RZ, 0x3c, !PT ;  /* 0x000000188cf87c12 */ /* 0x000fe2000f8e3cff */
[----:B------:R-:W-:Y:S01]  /*4350*/  UIADD3 UR15, UR24, -0x61c88647, URZ ;  /* 0x9e3779b9180f7890 */ /* 0x000fe2000fffe03f */
[----:B------:R-:W-:Y:S01]  /*4360*/  FMNMX.FTZ R4, R65, R4, !PT ;  /* 0x0000000441047209 */ /* 0x000fe20007810000 */
[----:B------:R-:W-:Y:S01]  /*4370*/  IMAD.WIDE.U32 R56, R251, -0x326172a9, RZ ;  /* 0xcd9e8d57fb387825 */ /* 0x000fe200078e00ff */
[----:B------:R-:W-:Y:S01]  /*4380*/  UIADD3 UR13, UR24, 0x3c6ef372, URZ ;  /* 0x3c6ef372180d7890 */ /* 0x000fe2000fffe03f */
[----:B------:R-:W-:Y:S01]  /*4390*/  FMNMX.FTZ R9, R77, R74, !PT ;  /* 0x0000004a4d097209 */ /* 0x000fe20007810000 */
[----:B------:R-:W-:Y:S01]  /*43a0*/  UIADD3 UR10, UR25, 0x32370b8f, URZ ;  /* 0x32370b8f190a7890 */ /* 0x000fe2000fffe03f */
[----:B------:R-:W-:Y:S01]  /*43b0*/  FMNMX.FTZ R4, R118, R4, !PT ;  /* 0x0000000476047209 */ /* 0x000fe20007810000 */
[----:B------:R-:W-:Y:S01]  /*43c0*/  UIADD3 UR12, UR25, 0x76cf5d0a, URZ ;  /* 0x76cf5d0a190c7890 */ /* 0x000fe2000fffe03f */
[----:B------:R-:W-:Y:S01]  /*43d0*/  FMNMX.FTZ R9, R78, R9, !PT ;  /* 0x000000094e097209 */ /* 0x000fe20007810000 */
[----:B------:R-:W-:Y:S01]  /*43e0*/  IMAD.WIDE.U32 R210, R249, -0x326172a9, RZ ;  /* 0xcd9e8d57f9d27825 */ /* 0x000fe200078e00ff */
        /* <DEDUP_REMOVED lines=23> */
[----:B------:R-:W-:Y:S02]  /*4560*/  LOP3.LUT R5, R57, R248, RZ, 0x3c, !PT ;  /* 0x000000f839057212 */ /* 0x000fe400078e3cff */
[----:B------:R-:W-:Y:S01]  /*4570*/  FMNMX.FTZ R4, R125, R4, !PT ;  /* 0x000000047d047209 */ /* 0x000fe20007810000 */
[----:B------:R-:W-:Y:S01]  /*4580*/  LDSM.16.MT88.4 R32, [R186+0x6000] ;  /* 0x00600000ba20783b */ /* 0x000fe20000004200 */
[----:B------:R-:W-:Y:S01]  /*4590*/  FMNMX.FTZ R70, R155, R70, !PT ;  /* 0x000000469b467209 */ /* 0x000fe20007810000 */
[----:B------:R-:W-:Y:S01]  /*45a0*/  IMAD.WIDE.U32 R52, R5, -0x2daee0ad, RZ ;  /* 0xd2511f5305347825 */ /* 0x000fe200078e00ff */
[----:B------:R-:W-:Y:S01]  /*45b0*/  FMNMX.FTZ R4, R63, R4, !PT ;  /* 0x000000043f047209 */ /* 0x000fe20007810000 */
[----:B------:R-:W-:Y:S01]  /*45c0*/  LDSM.16.MT88.4 R36, [R187+0x6000] ;  /* 0x00600000bb24783b */ /* 0x000fe20000004200 */
[----:B------:R-:W-:-:S02]  /*45d0*/  FMNMX.FTZ R70, R173, R70, !PT ;  /* 0x00000046ad467209 */ /* 0x000fc40007810000 */
[----:B------:R-:W-:Y:S01]  /*45e0*/  FMNMX.FTZ R5, R119, R4, !PT ;  /* 0x0000000477057209 */ /* 0x000fe20007810000 */
[----:B------:R-:W-:Y:S01]  /*45f0*/  STL [R1+0x88], R251 ;  /* 0x000088fb01007387 */ /* 0x000fe20000100800 */
[----:B------:R-:W-:Y:S02]  /*4600*/  LOP3.LUT R4, R47, UR25, R44, 0x96, !PT ;  /* 0x000000192f047c12 */ /* 0x000fe4000f8e962c */
[----:B------:R-:W-:Y:S01]  /*4610*/  LOP3.LUT R7, R53, UR14, R46, 0x96, !PT ;  /* 0x0000000e35077c12 */ /* 0x000fe2000f8e962e */
[----:B------:R-:W-:Y:S01]  /*4620*/  STL [R1+0x30], R248 ;  /* 0x000030f801007387 */ /* 0x000fe20000100800 */
[----:B------:R-:W-:Y:S01]  /*4630*/  FMNMX.FTZ R6, R161, R5, !PT ;  /* 0x00000005a1067209 */ /* 0x000fe20007810000 */
[----:B------:R-:W-:Y:S01]  /*4640*/  IMAD.WIDE.U32 R4, R4, -0x326172a9, RZ ;  /* 0xcd9e8d5704047825 */ /* 0x000fe200078e00ff */
[----:B------:R-:W-:Y:S02]  /*4650*/  FMNMX.FTZ R70, R171, R70, !PT ;  /* 0x00000046ab467209 */ /* 0x000fe40007810000 */
[----:B------:R-:W-:Y:S01]  /*4660*/  FMNMX.FTZ R6, R160, R6, !PT ;  /* 0x00000006a0067209 */ /* 0x000fe20007810000 */
[----:B------:R-:W-:Y:S01]  /*4670*/  IMAD.WIDE.U32 R54, R7, -0x326172a9, RZ ;  /* 0xcd9e8d5707367825 */ /* 0x000fe200078e00ff */
[----:B------:R-:W-:-:S02]  /*4680*/  FMNMX.FTZ R70, R170, R70, !PT ;  /* 0x00000046aa467209 */ /* 0x000fc40007810000 */
[----:B------:R-:W-:Y:S02]  /*4690*/  FMNMX.FTZ R7, R159, R6, !PT ;  /* 0x000000069f077209 */ /* 0x000fe40007810000 */
[----:B------:R-:W-:Y:S02]  /*46a0*/  FMNMX.FTZ R70, R169, R70, !PT ;  /* 0x00000046a9467209 */ /* 0x000fe40007810000 */
[----:B------:R-:W-:Y:S02]  /*46b0*/  LOP3.LUT R6, R5, UR15, R56, 0x96, !PT ;  /* 0x0000000f05067c12 */ /* 0x000fe4000f8e9638 */
[----:B------:R-:W-:Y:S01]  /*46c0*/  LOP3.LUT R10, R55, UR13, R4, 0x96, !PT ;  /* 0x0000000d370a7c12 */ /* 0x000fe2000f8e9604 */
[----:B------:R-:W1:Y:S01]  /*46d0*/  SHFL.BFLY PT, R14, R70, 0x2, 0x1f ;  /* 0x0c401f00460e7f89 */ /* 0x000e6200000e0000 */
[----:B------:R-:W-:Y:S01]  /*46e0*/  FMNMX.FTZ R8, R158, R7, !PT ;  /* 0x000000079e087209 */ /* 0x000fe20007810000 */
[----:B------:R-:W-:-:S03]  /*46f0*/  IMAD.WIDE.U32 R6, R6, -0x2daee0ad, RZ ;  /* 0xd2511f5306067825 */ /* 0x000fc600078e00ff */
[----:B------:R-:W-:Y:S01]  /*4700*/  FMNMX.FTZ R8, R175, R8, !PT ;  /* 0x00000008af087209 */ /* 0x000fe20007810000 */
[----:B------:R-:W-:Y:S01]  /*4710*/  IMAD.WIDE.U32 R12, R10, -0x2daee0ad, RZ ;  /* 0xd2511f530a0c7825 */ /* 0x000fe200078e00ff */
[----:B------:R-:W-:Y:S02]  /*4720*/  LOP3.LUT R15, R7, UR12, R52, 0x96, !PT ;  /* 0x0000000c070f7c12 */ /* 0x000fe4000f8e9634 */
[----:B------:R-:W-:Y:S02]  /*4730*/  FMNMX.FTZ R7, R148, R9, !PT ;  /* 0x0000000994077209 */ /* 0x000fe40007810000 */
[----:B------:R-:W-:Y:S02]  /*4740*/  LOP3.LUT R13, R13, UR10, R6, 0x96, !PT ;  /* 0x0000000a0d0d7c12 */ /* 0x000fe4000f8e9606 */
[----:B------:R-:W-:Y:S02]  /*4750*/  FMNMX.FTZ R6, R93, R11, !PT ;  /* 0x0000000b5d067209 */ /* 0x000fe40007810000 */
[----:B------:R-:W-:Y:S01]  /*4760*/  FMNMX.FTZ R8, R174, R8, !PT ;  /* 0x00000008ae087209 */ /* 0x000fe20007810000 */
[----:B------:R-:W-:Y:S01]  /*4770*/  IMAD.WIDE.U32 R42, R13, -0x326172a9, RZ ;  /* 0xcd9e8d570d2a7825 */ /* 0x000fe200078e00ff */
[----:B------:R-:W-:-:S02]  /*4780*/  FMNMX.FTZ R6, R79, R6, !PT ;  /* 0x000000064f067209 */ /* 0x000fc40007810000 */
[----:B------:R-:W-:Y:S02]  /*4790*/  FMNMX.FTZ R7, R149, R7, !PT ;  /* 0x0000000795077209 */ /* 0x000fe40007810000 */
[----:B------:R-:W-:Y:S02]  /*47a0*/  FMNMX.FTZ R8, R176, R8, !PT ;  /* 0x00000008b0087209 */ /* 0x000fe40007810000 */
[----:B------:R-:W-:Y:S02]  /*47b0*/  LOP3.LUT R9, R211, R248, RZ, 0x3c, !PT ;  /* 0x000000f8d3097212 */ /* 0x000fe400078e3cff */
[----:B------:R-:W-:Y:S02]  /*47c0*/  FMNMX.FTZ R6, R152, R6, !PT ;  /* 0x0000000698067209 */ /* 0x000fe40007810000 */
[----:B------:R-:W-:Y:S01]  /*47d0*/  FMNMX.FTZ R7, R127, R7, !PT ;  /* 0x000000077f077209 */ /* 0x000fe20007810000 */
[----:B------:R-:W-:Y:S01]  /*47e0*/  IMAD.WIDE.U32 R58, R9, -0x2daee0ad, RZ ;  /* 0xd2511f53093a7825 */ /* 0x000fe200078e00ff */
[----:B------:R-:W-:-:S02]  /*47f0*/  FMNMX.FTZ R8, R177, R8, !PT ;  /* 0x00000008b1087209 */ /* 0x000fc40007810000 */
[----:B------:R-:W-:Y:S02]  /*4800*/  FMNMX.FTZ R6, R157, R6, !PT ;  /* 0x000000069d067209 */ /* 0x000fe40007810000 */
[----:B------:R-:W-:Y:S01]  /*4810*/  FMNMX.FTZ R7, R126, R7, !PT ;  /* 0x000000077e077209 */ /* 0x000fe20007810000 */
[----:B------:R-:W2:Y:S01]  /*4820*/  SHFL.BFLY PT, R69, R8, 0x2, 0x1f ;  /* 0x0c401f0008457f89 */ /* 0x000ea200000e0000 */
[----:B------:R-:W-:Y:S02]  /*4830*/  FMNMX.FTZ R6, R151, R6, !PT ;  /* 0x0000000697067209 */ /* 0x000fe40007810000 */
[----:B------:R-:W-:Y:S02]  /*4840*/  LOP3.LUT R10, R59, UR14, R46, 0x96, !PT ;  /* 0x0000000e3b0a7c12 */ /* 0x000fe4000f8e962e */
[----:B------:R-:W-:Y:S02]  /*4850*/  FMNMX.FTZ R7, R164, R7, !PT ;  /* 0x00000007a4077209 */ /* 0x000fe40007810000 */
[----:B-1----:R-:W-:Y:S01]  /*4860*/  FMNMX.FTZ R70, R70, R14, !PT ;  /* 0x0000000e46467209 */ /* 0x002fe20007810000 */
[----:B------:R-:W-:Y:S01]  /*4870*/  IMAD.WIDE.U32 R240, R10, -0x326172a9, RZ ;  /* 0xcd9e8d570af07825 */ /* 0x000fe200078e00ff */
[----:B------:R-:W-:-:S02]  /*4880*/  LOP3.LUT R14, R5, UR15, R210, 0x96, !PT ;  /* 0x0000000f050e7c12 */ /* 0x000fc4000f8e96d2 */
[----:B------:R-:W-:Y:S01]  /*4890*/  FMNMX.FTZ R5, R150, R6, !PT ;  /* 0x0000000696057209 */ /* 0x000fe20007810000 */
[----:B------:R-:W1:Y:S01]  /*48a0*/  SHFL.BFLY PT, R11, R70, 0x1, 0x1f ;  /* 0x0c201f00460b7f89 */ /* 0x000e6200000e0000 */
[----:B------:R-:W-:Y:S01]  /*48b0*/  FMNMX.FTZ R9, R165, R7, !PT ;  /* 0x00000007a5097209 */ /* 0x000fe20007810000 */
[----:B------:R-:W-:Y:S01]  /*48c0*/  IMAD.WIDE.U32 R6, R15, -0x326172a9, RZ ;  /* 0xcd9e8d570f067825 */ /* 0x000fe200078e00ff */
[----:B------:R-:W-:Y:S02]  /*48d0*/  FMNMX.FTZ R5, R168, R5, !PT ;  /* 0x00000005a8057209 */ /* 0x000fe40007810000 */
[----:B------:R-:W-:Y:S02]  /*48e0*/  FMNMX.FTZ R9, R163, R9, !PT ;  /* 0x00000009a3097209 */ /* 0x000fe40007810000 */
[----:B------:R-:W-:Y:S02]  /*48f0*/  LOP3.LUT R13, R241, UR13, R4, 0x96, !PT ;  /* 0x0000000df10d7c12 */ /* 0x000fe4000f8e9604 */
[----:B------:R-:W-:-:S02]  /*4900*/  FMNMX.FTZ R4, R172, R5, !PT ;  /* 0x00000005ac047209 */ /* 0x000fc40007810000 */
[----:B------:R-:W-:Y:S01]  /*4910*/  FMNMX.FTZ R5, R162, R9, !PT ;  /* 0x00000009a2057209 */ /* 0x000fe20007810000 */
[----:B------:R-:W-:Y:S01]  /*4920*/  IMAD.WIDE.U32 R48, R13, -0x2daee0ad, RZ ;  /* 0xd2511f530d307825 */ /* 0x000fe200078e00ff */
[----:B------:R-:W-:Y:S02]  /*4930*/  FMNMX.FTZ R4, R167, R4, !PT ;  /* 0x00000004a7047209 */ /* 0x000fe40007810000 */
[----:B------:R-:W-:Y:S02]  /*4940*/  FMNMX.FTZ R5, R180, R5, !PT ;  /* 0x00000005b4057209 */ /* 0x000fe40007810000 */
[----:B------:R-:W-:Y:S02]  /*4950*/  FMNMX.FTZ R4, R166, R4, !PT ;  /* 0x00000004a6047209 */ /* 0x000fe40007810000 */
[----:B------:R-:W-:Y:S02]  /*4960*/  FMNMX.FTZ R5, R181, R5, !PT ;  /* 0x00000005b5057209 */ /* 0x000fe40007810000 */
[----:B--2---:R-:W-:-:S02]  /*4970*/  FMNMX.FTZ R69, R8, R69, !PT ;  /* 0x0000004508457209 */ /* 0x004fc40007810000 */
[----:B------:R-:W-:Y:S02]  /*4980*/  FMNMX.FTZ R8, R207, R4, !PT ;  /* 0x00000004cf087209 */ /* 0x000fe40007810000 */
[----:B------:R-:W-:Y:S01]  /*4990*/  FMNMX.FTZ R4, R178, R5, !PT ;  /* 0x00000005b2047209 */ /* 0x000fe20007810000 */
[----:B------:R-:W2:Y:S01]  /*49a0*/  SHFL.BFLY PT, R16, R69, 0x1, 0x1f ;  /* 0x0c201f0045107f89 */ /* 0x000ea200000e0000 */
[----:B-1----:R-:W-:Y:S02]  /*49b0*/  FMNMX.FTZ R70, R70, R11, !PT ;  /* 0x0000000b46467209 */ /* 0x002fe40007810000 */
[----:B------:R-:W-:Y:S02]  /*49c0*/  FMNMX.FTZ R4, R179, R4, !PT ;  /* 0x00000004b3047209 */ /* 0x000fe40007810000 */
[----:B------:R-:W-:Y:S01]  /*49d0*/  LOP3.LUT R7, R7, UR11, R54, 0x96, !PT ;  /* 0x0000000b07077c12 */ /* 0x000fe2000f8e9636 */
[C---:B------:R-:W-:Y:S01]  /*49e0*/  FMUL.FTZ R5, R70.reuse, c[0x0][0x23c] ;  /* 0x00008f0046057a20 */ /* 0x040fe20000410000 */
[----:B------:R-:W-:Y:S01]  /*49f0*/  LOP3.LUT R9, R43, UR9, R6, 0x96, !PT ;  /* 0x000000092b097c12 */ /* 0x000fe2000f8e9606 */
[----:B------:R-:W1:Y:S01]  /*4a00*/  SHFL.BFLY PT, R17, R4, 0x2, 0x1f ;  /* 0x0c401f0004117f89 */ /* 0x000e6200000e0000 */
[----:B------:R-:W-:Y:S01]  /*4a10*/  FSETP.NEU.FTZ.AND P1, PT, R70, -INF , PT ;  /* 0xff8000004600780b */ /* 0x000fe20003f3d000 */
[----:B------:R-:W-:Y:S01]  /*4a20*/  IMAD.WIDE.U32 R6, R7, -0x2daee0ad, RZ ;  /* 0xd2511f5307067825 */ /* 0x000fe200078e00ff */
[----:B------:R-:W-:-:S02]  /*4a30*/  FMNMX.FTZ R8, R209, R8, !PT ;  /* 0x00000008d1087209 */ /* 0x000fc40007810000 */
[----:B------:R-:W-:Y:S01]  /*4a40*/  FSEL R5, R5, RZ, P1 ;  /* 0x000000ff05057208 */ /* 0x000fe20000800000 */
[----:B------:R-:W-:Y:S01]  /*4a50*/  IMAD.WIDE.U32 R40, R9, -0x2daee0ad, RZ ;  /* 0xd2511f5309287825 */ /* 0x000fe200078e00ff */
[----:B------:R-:W-:Y:S02]  /*4a60*/  FMNMX.FTZ R10, R182, R8, !PT ;  /* 0x00000008b60a7209 */ /* 0x000fe40007810000 */
[----:B------:R-:W-:Y:S01]  /*4a70*/  LOP3.LUT R11, R7, UR8, R12, 0x96, !PT ;  /* 0x00000008070b7c12 */ /* 0x000fe2000f8e960c */
[----:B------:R-:W-:Y:S01]  /*4a80*/  IMAD.WIDE.U32 R8, R14, -0x2daee0ad, RZ ;  /* 0xd2511f530e087825 */ /* 0x000fe200078e00ff */
[----:B------:R-:W-:Y:S02]  /*4a90*/  LOP3.LUT R6, R41, UR6, R6, 0x96, !PT ;  /* 0x0000000629067c12 */ /* 0x000fe4000f8e9606 */
[----:B------:R-:W-:Y:S01]  /*4aa0*/  FMNMX.FTZ R10, R183, R10, !PT ;  /* 0x0000000ab70a7209 */ /* 0x000fe20007810000 */
[--C-:B------:R-:W-:Y:S01]  /*4ab0*/  FFMA.FTZ R7, R66, c[0x0][0x23c], -R5.reuse ;  /* 0x00008f0042077a23 */ /* 0x100fe20000010805 */
[----:B------:R-:W-:Y:S01]  /*4ac0*/  LOP3.LUT R28, R9, UR12, R58, 0x96, !PT ;  /* 0x0000000c091c7c12 */ /* 0x000fe2000f8e963a */
[----:B------:R-:W-:Y:S01]  /*4ad0*/  FFMA.FTZ R9, R67, c[0x0][0x23c], -R5 ;  /* 0x00008f0043097a23 */ /* 0x000fe20000010805 */
[----:B--2---:R-:W-:Y:S01]  /*4ae0*/  FMNMX.FTZ R69, R69, R16, !PT ;  /* 0x0000001045457209 */ /* 0x004fe20007810000 */
[----:B------:R2:W-:Y:S01]  /*4af0*/  MUFU.EX2 R244, R7 ;  /* 0x0000000700f47308 */ /* 0x0005e20000000800 */
[----:B------:R-:W3:Y:S01]  /*4b00*/  SHFL.BFLY PT, R15, R10, 0x2, 0x1f ;  /* 0x0c401f000a0f7f89 */ /* 0x000ee200000e0000 */
[----:B------:R-:W-:Y:S01]  /*4b10*/  IMAD.WIDE.U32 R30, R11, -0x326172a9, RZ ;  /* 0xcd9e8d570b1e7825 */ /* 0x000fe200078e00ff */
[----:B------:R-:W-:-:S02]  /*4b20*/  LOP3.LUT R19, R49, UR10, R8, 0x96, !PT ;  /* 0x0000000a31137c12 */ /* 0x000fc4000f8e9608 */
[----:B------:R-:W-:-:S03]  /*4b30*/  FSETP.NEU.FTZ.AND P1, PT, R69, -INF , PT ;  /* 0xff8000004500780b */ /* 0x000fc60003f3d000 */
[----:B------:R4:W-:Y:S01]  /*4b40*/  MUFU.EX2 R243, R9 ;  /* 0x0000000900f37308 */ /* 0x0009e20000000800 */
[----:B------:R-:W-:-:S04]  /*4b50*/  IMAD.WIDE.U32 R120, R19, -0x326172a9, RZ ;  /* 0xcd9e8d5713787825 */ /* 0x000fc800078e00ff */
[----:B--2---:R-:W-:-:S05]  /*4b60*/  IMAD.WIDE.U32 R6, R6, -0x326172a9, RZ ;  /* 0xcd9e8d5706067825 */ /* 0x004fca00078e00ff */
[C---:B------:R-:W-:Y:S02]  /*4b70*/  LOP3.LUT R11, R6.reuse, 0xffff, RZ, 0xc0, !PT ;  /* 0x0000ffff060b7812 */ /* 0x040fe400078ec0ff */
[----:B------:R-:W-:Y:S02]  /*4b80*/  LOP3.LUT R14, R6, 0xff, RZ, 0xc0, !PT ;  /* 0x000000ff060e7812 */ /* 0x000fe400078ec0ff */
[--C-:B----4-:R-:W-:Y:S02]  /*4b90*/  SHF.R.U32.HI R9, RZ, 0x10, R6.reuse ;  /* 0x00000010ff097819 */ /* 0x110fe40000011606 */
[----:B------:R-:W-:Y:S02]  /*4ba0*/  SHF.R.U32.HI R13, RZ, 0x18, R6 ;  /* 0x00000018ff0d7819 */ /* 0x000fe40000011606 */
[----:B-1----:R-:W-:Y:S01]  /*4bb0*/  FMNMX.FTZ R6, R4, R17, !PT ;  /* 0x0000001104067209 */ /* 0x002fe20007810000 */
[----:B------:R-:W-:Y:S01]  /*4bc0*/  FMUL.FTZ R4, R69, c[0x0][0x23c] ;  /* 0x00008f0045047a20 */ /* 0x000fe20000410000 */
[----:B------:R-:W-:Y:S01]  /*4bd0*/  LOP3.LUT R8, R7, UR17, R30, 0x96, !PT ;  /* 0x0000001107087c12 */ /* 0x000fe2000f8e961e */
[----:B------:R-:W-:Y:S01]  /*4be0*/  FFMA.FTZ R7, R64, c[0x0][0x23c], -R5 ;  /* 0x00008f0040077a23 */ /* 0x000fe20000010805 */
[----:B------:R-:W-:Y:S01]  /*4bf0*/  SHF.R.U32.HI R12, RZ, 0x8, R11 ;  /* 0x00000008ff0c7819 */ /* 0x000fe2000001160b */
[----:B------:R-:W1:Y:S01]  /*4c00*/  SHFL.BFLY PT, R18, R6, 0x1, 0x1f ;  /* 0x0c201f0006127f89 */ /* 0x000e6200000e0000 */
[----:B------:R-:W-:Y:S01]  /*4c10*/  FSEL R4, R4, RZ, P1 ;  /* 0x000000ff04047208 */ /* 0x000fe20000800000 */
[----:B------:R2:W-:Y:S01]  /*4c20*/  MUFU.EX2 R239, R7 ;  /* 0x0000000700ef7308 */ /* 0x0005e20000000800 */
[----:B---3--:R-:W-:-:S02]  /*4c30*/  FMNMX.FTZ R11, R10, R15, !PT ;  /* 0x0000000f0a0b7209 */ /* 0x008fc40007810000 */
[----:B------:R-:W-:Y:S01]  /*4c40*/  PRMT R15, R14, 0x5410, R12 ;  /* 0x000054100e0f7816 */ /* 0x000fe2000000000c */
[----:B------:R-:W-:Y:S01]  /*4c50*/  FFMA.FTZ R10, R68, c[0x0][0x23c], -R4 ;  /* 0x00008f00440a7a23 */ /* 0x000fe20000010804 */
[----:B------:R-:W-:Y:S01]  /*4c60*/  SHF.R.U32.HI R12, RZ, 0x18, R8 ;  /* 0x00000018ff0c7819 */ /* 0x000fe20000011608 */
[----:B------:R-:W-:Y:S02]  /*4c70*/  FFMA.FTZ R0, R72, c[0x0][0x23c], -R4 ;  /* 0x00008f0048007a23 */ /* 0x000fe40000010804 */
[----:B------:R3:W-:Y:S01]  /*4c80*/  MUFU.EX2 R237, R10 ;  /* 0x0000000a00ed7308 */ /* 0x0007e20000000800 */
[----:B------:R-:W-:Y:S02]  /*4c90*/  IMAD R68, R132, 0x10000, R132 ;  /* 0x0001000084447824 */ /* 0x000fe400078e0284 */
[----:B------:R-:W-:-:S03]  /*4ca0*/  FFMA.FTZ R3, R73, c[0x0][0x23c], -R4 ;  /* 0x00008f0049037a23 */ /* 0x000fc60000010804 */
[--C-:B------:R-:W-:Y:S01]  /*4cb0*/  HSET2.LE.AND R2, R15, R68.reuse, PT ;  /* 0x000000440f027233 */ /* 0x100fe20003803000 */
[----:B--2---:R-:W-:Y:S01]  /*4cc0*/  LOP3.LUT R7, R9, 0xff, RZ, 0xc0, !PT ;  /* 0x000000ff09077812 */ /* 0x004fe200078ec0ff */
[----:B------:R-:W-:Y:S01]  /*4cd0*/  FFMA.FTZ R9, R65, c[0x0][0x23c], -R5 ;  /* 0x00008f0041097a23 */ /* 0x000fe20000010805 */
[----:B------:R2:W-:Y:S02]  /*4ce0*/  MUFU.EX2 R235, R0 ;  /* 0x0000000000eb7308 */ /* 0x0005e40000000800 */
[----:B------:R-:W-:Y:S02]  /*4cf0*/  PRMT R14, R7, 0x5410, R13 ;  /* 0x00005410070e7816 */ /* 0x000fe4000000000d */
[----:B------:R-:W-:Y:S02]  /*4d00*/  LOP3.LUT R7, R8, 0xffff, RZ, 0xc0, !PT ;  /* 0x0000ffff08077812 */ /* 0x000fe400078ec0ff */
[----:B-1----:R-:W-:Y:S01]  /*4d10*/  FMNMX.FTZ R72, R6, R18, !PT ;  /* 0x0000001206487209 */ /* 0x002fe20007810000 */
[----:B------:R-:W-:Y:S01]  /*4d20*/  HSET2.LE.AND R6, R14, R68, PT ;  /* 0x000000440e067233 */ /* 0x000fe20003803000 */
[----:B------:R1:W4:Y:S01]  /*4d30*/  MUFU.EX2 R238, R9 ;  /* 0x0000000900ee7308 */ /* 0x0003220000000800 */
[----:B---3--:R-:W-:-:S02]  /*4d40*/  SHF.R.U32.HI R10, RZ, 0x8, R7 ;  /* 0x00000008ff0a7819 */ /* 0x008fc40000011607 */
[----:B------:R-:W-:Y:S02]  /*4d50*/  LOP3.LUT R13, R8, 0xff, RZ, 0xc0, !PT ;  /* 0x000000ff080d7812 */ /* 0x000fe400078ec0ff */
[C---:B------:R-:W-:Y:S02]  /*4d60*/  FSETP.NEU.FTZ.AND P1, PT, R72.reuse, -INF , PT ;  /* 0xff8000004800780b */ /* 0x040fe40003f3d000 */
[----:B------:R-:W-:Y:S01]  /*4d70*/  PRMT R17, R13, 0x5410, R10 ;  /* 0x000054100d117816 */ /* 0x000fe2000000000a */
[----:B--2---:R-:W-:Y:S01]  /*4d80*/  FMUL.FTZ R0, R72, c[0x0][0x23c] ;  /* 0x00008f0048007a20 */ /* 0x004fe20000410000 */
[----:B------:R4:W-:Y:S04]  /*4d90*/  MUFU.EX2 R234, R3 ;  /* 0x0000000300ea7308 */ /* 0x0009e80000000800 */
[----:B------:R-:W-:-:S02]  /*4da0*/  FSEL R0, R0, RZ, P1 ;  /* 0x000000ff00007208 */ /* 0x000fc40000800000 */
[----:B-1----:R-:W-:Y:S01]  /*4db0*/  SHF.R.U32.HI R9, RZ, 0x10, R8 ;  /* 0x00000010ff097819 */ /* 0x002fe20000011608 */
[----:B------:R-:W-:-:S03]  /*4dc0*/  FFMA.FTZ R8, R71, c[0x0][0x23c], -R4 ;  /* 0x00008f0047087a23 */ /* 0x000fc60000010804 */
[----:B------:R-:W-:Y:S01]  /*4dd0*/  LOP3.LUT R7, R9, 0xff, RZ, 0xc0, !PT ;  /* 0x000000ff09077812 */ /* 0x000fe200078ec0ff */
[----:B------:R1:W2:Y:S01]  /*4de0*/  MUFU.EX2 R236, R8 ;  /* 0x0000000800ec7308 */ /* 0x0002a20000000800 */
[----:B------:R-:W3:Y:S02]  /*4df0*/  SHFL.BFLY PT, R9, R11, 0x1, 0x1f ;  /* 0x0c201f000b097f89 */ /* 0x000ee400000e0000 */
[----:B------:R-:W-:Y:S01]  /*4e00*/  PRMT R16, R7, 0x5410, R12 ;  /* 0x0000541007107816 */ /* 0x000fe2000000000c */
[----:B------:R-:W-:Y:S01]  /*4e10*/  IMAD.WIDE.U32 R12, R28, -0x326172a9, RZ ;  /* 0xcd9e8d571c0c7825 */ /* 0x000fe200078e00ff */
[----:B----4-:R-:W-:-:S04]  /*4e20*/  F2FP.BF16.PACK_AB R3, R238, R239 ;  /* 0x000000efee03723e */ /* 0x010fc800000010ff */
[----:B------:R-:W-:Y:S01]  /*4e30*/  LOP3.LUT R10, R2, R3, RZ, 0xc0, !PT ;  /* 0x00000003020a7212 */ /* 0x000fe200078ec0ff */
[----:B------:R-:W-:Y:S01]  /*4e40*/  HSET2.LE.AND R2, R17, R68, PT ;  /* 0x0000004411027233 */ /* 0x000fe20003803000 */
[----:B------:R-:W-:Y:S02]  /*4e50*/  F2FP.BF16.PACK_AB R3, R243, R244 ;  /* 0x000000f4f303723e */ /* 0x000fe400000010ff */
[----:B------:R-:W-:Y:S01]  /*4e60*/  LOP3.LUT R13, R13, UR11, R240, 0x96, !PT ;  /* 0x0000000b0d0d7c12 */ /* 0x000fe2000f8e96f0 */
[----:B-1----:R-:W-:Y:S01]  /*4e70*/  FFMA.FTZ R8, R77, c[0x0][0x23c], -R0 ;  /* 0x00008f004d087a23 */ /* 0x002fe20000010800 */
[----:B--2---:R-:W-:-:S03]  /*4e80*/  F2FP.BF16.PACK_AB R7, R236, R237 ;  /* 0x000000edec07723e */ /* 0x004fc600000010ff */
[----:B------:R1:W-:Y:S01]  /*4e90*/  MUFU.EX2 R233, R8 ;  /* 0x0000000800e97308 */ /* 0x0003e20000000800 */
[----:B---3--:R-:W-:Y:S02]  /*4ea0*/  FMNMX.FTZ R71, R11, R9, !PT ;  /* 0x000000090b477209 */ /* 0x008fe40007810000 */
[----:B------:R-:W-:Y:S01]  /*4eb0*/  LOP3.LUT R11, R6, R7, RZ, 0xc0, !PT ;  /* 0x00000007060b7212 */ /* 0x000fe200078ec0ff */
[----:B------:R-:W-:Y:S01]  /*4ec0*/  HSET2.LE.AND R6, R16, R68, PT ;  /* 0x0000004410067233 */ /* 0x000fe20003803000 */
[----:B------:R-:W-:Y:S02]  /*4ed0*/  F2FP.BF16.PACK_AB R7, R234, R235 ;  /* 0x000000ebea07723e */ /* 0x000fe400000010ff */
[----:B------:R-:W-:Y:S02]  /*4ee0*/  FSETP.NEU.FTZ.AND P1, PT, R71, -INF , PT ;  /* 0xff8000004700780b */ /* 0x000fe40003f3d000 */
[----:B------:R-:W-:Y:S01]  /*4ef0*/  LOP3.LUT R9, R6, R7, RZ, 0xc0, !PT ;  /* 0x0000000706097212 */ /* 0x000fe200078ec0ff */
[----:B------:R-:W-:-:S04]  /*4f00*/  IMAD.WIDE.U32 R6, R13, -0x2daee0ad, RZ ;  /* 0xd2511f530d067825 */ /* 0x000fc800078e00ff */
[----:B-1----:R-:W-:-:S04]  /*4f10*/  FFMA.FTZ R8, R74, c[0x0][0x23c], -R0 ;  /* 0x00008f004a087a23 */ /* 0x002fc80000010800 */
[----:B------:R1:W-:Y:S02]  /*4f20*/  MUFU.EX2 R232, R8 ;  /* 0x0000000800e87308 */ /* 0x0003e40000000800 */
[----:B-1----:R-:W-:Y:S01]  /*4f30*/  LOP3.LUT R8, R2, R3, RZ, 0xc0, !PT ;  /* 0x0000000302087212 */ /* 0x002fe200078ec0ff */
[----:B------:R-:W-:Y:S01]  /*4f40*/  FFMA.FTZ R3, R78, c[0x0][0x23c], -R0 ;  /* 0x00008f004e037a23 */ /* 0x000fe20000010800 */
[----:B------:R-:W-:Y:S01]  /*4f50*/  LOP3.LUT R2, R121, UR9, R12, 0x96, !PT ;  /* 0x0000000979027c12 */ /* 0x000fe2000f8e960c */
[----:B------:R-:W-:-:S03]  /*4f60*/  FFMA.FTZ R12, R76, c[0x0][0x23c], -R0 ;  /* 0x00008f004c0c7a23 */ /* 0x000fc60000010800 */
[----:B------:R1:W-:Y:S01]  /*4f70*/  MUFU.EX2 R230, R3 ;  /* 0x0000000300e67308 */ /* 0x0003e20000000800 */
[----:B------:R-:W-:Y:S01]  /*4f80*/  IMAD.WIDE.U32 R116, R2, -0x2daee0ad, RZ ;  /* 0xd2511f5302747825 */ /* 0x000fe200078e00ff */
[C---:B------:R-:W-:Y:S06]  /*4f90*/  HMMA.16816.F32.BF16 R80, R8.reuse, R20, RZ ;  /* 0x000000140850723c */ /* 0x040fec00000418ff */
[----:B------:R2:W3:Y:S02]  /*4fa0*/  MUFU.EX2 R231, R12 ;  /* 0x0000000c00e77308 */ /* 0x0004e40000000800 */
[----:B------:R-:W-:Y:S01]  /*4fb0*/  HMMA.16816.F32.BF16 R88, R8, R24, RZ ;  /* 0x000000180858723c */ /* 0x000fe200000418ff */
[----:B-1----:R-:W-:-:S07]  /*4fc0*/  FMUL.FTZ R3, R71, c[0x0][0x23c] ;  /* 0x00008f0047037a20 */ /* 0x002fce0000410000 */
[C---:B------:R-:W-:Y:S01]  /*4fd0*/  HMMA.16816.F32.BF16 R84, R8.reuse, R32, RZ ;  /* 0x000000200854723c */ /* 0x040fe200000418ff */
[----:B------:R-:W-:Y:S02]  /*4fe0*/  FSEL R2, R3, RZ, P1 ;  /* 0x000000ff03027208 */ /* 0x000fe40000800000 */
[----:B------:R-:W-:Y:S02]  /*4ff0*/  LOP3.LUT R3, R117, UR6, R6, 0x96, !PT ;  /* 0x0000000675037c12 */ /* 0x000fe4000f8e9606 */
[----:B--2---:R-:W-:Y:S01]  /*5000*/  LOP3.LUT R12, R7, UR8, R48, 0x96, !PT ;  /* 0x00000008070c7c12 */ /* 0x004fe2000f8e9630 */
[----:B------:R-:W-:Y:S02]  /*5010*/  FFMA.FTZ R6, R92, c[0x0][0x23c], -R2 ;  /* 0x00008f005c067a23 */ /* 0x000fe40000010802 */
[----:B------:R-:W-:Y:S01]  /*5020*/  HMMA.16816.F32.BF16 R104, R8, R36, RZ ;  /* 0x000000240868723c */ /* 0x000fe200000418ff */
[----:B------:R-:W-:Y:S01]  /*5030*/  LDSM.16.MT88.4 R48, [R188+0x6800] ;  /* 0x00680000bc30783b */ /* 0x000fe20000004200 */
[----:B------:R1:W-:Y:S01]  /*5040*/  MUFU.EX2 R228, R6 ;  /* 0x0000000600e47308 */ /* 0x0003e20000000800 */
[----:B------:R-:W-:-:S04]  /*5050*/  IMAD.WIDE.U32 R28, R12, -0x326172a9, RZ ;  /* 0xcd9e8d570c1c7825 */ /* 0x000fc800078e00ff */
[----:B------:R-:W-:Y:S01]  /*5060*/  FFMA.FTZ R12, R93, c[0x0][0x23c], -R2 ;  /* 0x00008f005d0c7a23 */ /* 0x000fe20000010802 */
[C---:B------:R-:W-:Y:S03]  /*5070*/  HMMA.16816.F32.BF16 R108, R8.reuse, R22, RZ ;  /* 0x00000016086c723c */ /* 0x040fe600000418ff */
[----:B------:R2:W-:Y:S05]  /*5080*/  MUFU.EX2 R227, R12 ;  /* 0x0000000c00e37308 */ /* 0x0005ea0000000800 */
[----:B------:R-:W-:Y:S01]  /*5090*/  HMMA.16816.F32.BF16 R112, R8, R26, RZ ;  /* 0x0000001a0870723c */ /* 0x000fe200000418ff */
[----:B-1----:R-:W-:-:S05]  /*50a0*/  IMAD.WIDE.U32 R6, R3, -0x326172a9, RZ ;  /* 0xcd9e8d5703067825 */ /* 0x002fca00078e00ff */
[C---:B------:R-:W-:Y:S02]  /*50b0*/  LOP3.LUT R14, R6.reuse, 0xffff, RZ, 0xc0, !PT ;  /* 0x0000ffff060e7812 */ /* 0x040fe400078ec0ff */
[----:B------:R-:W-:Y:S01]  /*50c0*/  HMMA.16816.F32.BF16 R100, R8, R34, RZ ;  /* 0x000000220864723c */ /* 0x000fe200000418ff */
[----:B------:R-:W-:Y:S01]  /*50d0*/  LOP3.LUT R3, R7, UR17, R28, 0x96, !PT ;  /* 0x0000001107037c12 */ /* 0x000fe2000f8e961c */
[----:B------:R-:W-:Y:S01]  /*50e0*/  FFMA.FTZ R7, R79, c[0x0][0x23c], -R2 ;  /* 0x00008f004f077a23 */ /* 0x000fe20000010802 */
[----:B------:R-:W-:Y:S02]  /*50f0*/  LOP3.LUT R13, R6, 0xff, RZ, 0xc0, !PT ;  /* 0x000000ff060d7812 */ /* 0x000fe400078ec0ff */
[----:B------:R-:W-:Y:S01]  /*5100*/  SHF.R.U32.HI R14, RZ, 0x8, R14 ;  /* 0x00000008ff0e7819 */ /* 0x000fe2000001160e */
[----:B------:R1:W4:Y:S01]  /*5110*/  MUFU.EX2 R229, R7 ;  /* 0x0000000700e57308 */ /* 0x0003220000000800 */
[--C-:B--2---:R-:W-:Y:S02]  /*5120*/  SHF.R.U32.HI R12, RZ, 0x10, R6.reuse ;  /* 0x00000010ff0c7819 */ /* 0x104fe40000011606 */
[----:B------:R-:W-:-:S02]  /*5130*/  SHF.R.U32.HI R18, RZ, 0x18, R6 ;  /* 0x00000018ff127819 */ /* 0x000fc40000011606 */
[----:B------:R-:W-:Y:S02]  /*5140*/  PRMT R14, R13, 0x5410, R14 ;  /* 0x000054100d0e7816 */ /* 0x000fe4000000000e */
[----:B------:R-:W-:Y:S01]  /*5150*/  LOP3.LUT R17, R12, 0xff, RZ, 0xc0, !PT ;  /* 0x000000ff0c117812 */ /* 0x000fe200078ec0ff */
[----:B------:R-:W-:Y:S01]  /*5160*/  FFMA.FTZ R12, R94, c[0x0][0x23c], -R2 ;  /* 0x00008f005e0c7a23 */ /* 0x000fe20000010802 */
[C---:B------:R-:W-:Y:S01]  /*5170*/  LOP3.LUT R6, R3.reuse, 0xffff, RZ, 0xc0, !PT ;  /* 0x0000ffff03067812 */ /* 0x040fe200078ec0ff */
[----:B------:R-:W-:Y:S01]  /*5180*/  HMMA.16816.F32.BF16 R92, R8, R38, RZ ;  /* 0x00000026085c723c */ /* 0x000fe200000418ff */
[----:B------:R-:W-:Y:S01]  /*5190*/  LOP3.LUT R16, R3, 0xff, RZ, 0xc0, !PT ;  /* 0x000000ff03107812 */ /* 0x000fe200078ec0ff */
[----:B------:R2:W5:Y:S01]  /*51a0*/  MUFU.EX2 R226, R12 ;  /* 0x0000000c00e27308 */ /* 0x0005620000000800 */
[----:B------:R-:W-:Y:S02]  /*51b0*/  SHF.R.U32.HI R15, RZ, 0x18, R3 ;  /* 0x00000018ff0f7819 */ /* 0x000fe40000011603 */
[----:B------:R-:W-:-:S02]  /*51c0*/  SHF.R.U32.HI R13, RZ, 0x8, R6 ;  /* 0x00000008ff0d7819 */ /* 0x000fc40000011606 */
[----:B-1----:R-:W-:Y:S01]  /*51d0*/  SHF.R.U32.HI R7, RZ, 0x10, R3 ;  /* 0x00000010ff077819 */ /* 0x002fe20000011603 */
[--C-:B------:R-:W-:Y:S01]  /*51e0*/  HSET2.LE.AND R3, R14, R68.reuse, PT ;  /* 0x000000440e037233 */ /* 0x100fe20003803000 */
[----:B---3--:R-:W-:Y:S01]  /*51f0*/  F2FP.BF16.PACK_AB R6, R231, R230 ;  /* 0x000000e6e706723e */ /* 0x008fe200000010ff */
[----:B------:R-:W-:Y:S01]  /*5200*/  FFMA.FTZ R9, R61, c[0x0][0x23c], -R5 ;  /* 0x00008f003d097a23 */ /* 0x000fe20000010805 */
[----:B------:R-:W-:Y:S02]  /*5210*/  LOP3.LUT R7, R7, 0xff, RZ, 0xc0, !PT ;  /* 0x000000ff07077812 */ /* 0x000fe400078ec0ff */
[----:B------:R-:W-:Y:S01]  /*5220*/  PRMT R13, R16, 0x5410, R13 ;  /* 0x00005410100d7816 */ /* 0x000fe2000000000d */
[----:B------:R1:W-:Y:S01]  /*5230*/  MUFU.EX2 R222, R9 ;  /* 0x0000000900de7308 */ /* 0x0003e20000000800 */
[----:B------:R-:W-:Y:S02]  /*5240*/  PRMT R15, R7, 0x5410, R15 ;  /* 0x00005410070f7816 */ /* 0x000fe4000000000f */
[----:B------:R-:W-:Y:S01]  /*5250*/  LOP3.LUT R14, R3, R6, RZ, 0xc0, !PT ;  /* 0x00000006030e7212 */ /* 0x000fe200078ec0ff */
[--C-:B------:R-:W-:Y:S01]  /*5260*/  HSET2.LE.AND R7, R13, R68.reuse, PT ;  /* 0x000000440d077233 */ /* 0x100fe20003803000 */
[----:B--2---:R-:W-:Y:S01]  /*5270*/  PRMT R12, R17, 0x5410, R18 ;  /* 0x00005410110c7816 */ /* 0x004fe20000000012 */
[----:B------:R-:W-:Y:S01]  /*5280*/  HSET2.LE.AND R13, R15, R68, PT ;  /* 0x000000440f0d7233 */ /* 0x000fe20003803000 */
[----:B----4-:R-:W-:-:S02]  /*5290*/  F2FP.BF16.PACK_AB R6, R229, R227 ;  /* 0x000000e3e506723e */ /* 0x010fc400000010ff */
[----:B------:R-:W-:Y:S01]  /*52a0*/  IADD3 R8, R44, 0x1, RZ ;  /* 0x000000012c087810 */ /* 0x000fe20007ffe0ff */
[----:B------:R-:W-:Y:S01]  /*52b0*/  HSET2.LE.AND R3, R12, R68, PT ;  /* 0x000000440c037233 */ /* 0x000fe20003803000 */
[----:B------:R-:W-:Y:S02]  /*52c0*/  F2FP.BF16.PACK_AB R12, R232, R233 ;  /* 0x000000e9e80c723e */ /* 0x000fe400000010ff */
[----:B------:R-:W-:Y:S02]  /*52d0*/  LOP3.LUT R18, R47, UR25, R8, 0x96, !PT ;  /* 0x000000192f127c12 */ /* 0x000fe4000f8e9608 */
[----:B------:R-:W-:Y:S01]  /*52e0*/  LOP3.LUT R15, R3, R6, RZ, 0xc0, !PT ;  /* 0x00000006030f7212 */ /* 0x000fe200078ec0ff */
[--C-:B------:R-:W-:Y:S01]  /*52f0*/  FFMA.FTZ R3, R118, c[0x0][0x23c], -R5.reuse ;  /* 0x00008f0076037a23 */ /* 0x100fe20000010805 */
[----:B------:R-:W-:Y:S01]  /*5300*/  LOP3.LUT R12, R7, R12, RZ, 0xc0, !PT ;  /* 0x0000000c070c7212 */ /* 0x000fe200078ec0ff */
[----:B------:R-:W-:Y:S01]  /*5310*/  FFMA.FTZ R6, R60, c[0x0][0x23c], -R5 ;  /* 0x00008f003c067a23 */ /* 0x000fe20000010805 */
[----:B-----5:R-:W-:Y:S01]  /*5320*/  F2FP.BF16.PACK_AB R16, R226, R228 ;  /* 0x000000e4e210723e */ /* 0x020fe200000010ff */
[----:B------:R2:W-:Y:S01]  /*5330*/  MUFU.EX2 R225, R3 ;  /* 0x0000000300e17308 */ /* 0x0005e20000000800 */
[----:B-1----:R-:W-:Y:S01]  /*5340*/  FFMA.FTZ R9, R124, c[0x0][0x23c], -R4 ;  /* 0x00008f007c097a23 */ /* 0x002fe20000010804 */
[----:B------:R-:W1:Y:S01]  /*5350*/  LDSM.16.MT88.4 R44, [R186+0x6800] ;  /* 0x00680000ba2c783b */ /* 0x000e620000004200 */
[----:B------:R-:W-:Y:S01]  /*5360*/  LOP3.LUT R13, R13, R16, RZ, 0xc0, !PT ;  /* 0x000000100d0d7212 */ /* 0x000fe200078ec0ff */
[----:B------:R-:W-:-:S04]  /*5370*/  IMAD.WIDE.U32 R18, R18, -0x326172a9, RZ ;  /* 0xcd9e8d5712127825 */ /* 0x000fc800078e00ff */
[----:B------:R-:W3:Y:S02]  /*5380*/  MUFU.EX2 R223, R6 ;  /* 0x0000000600df7308 */ /* 0x000ee40000000800 */
[----:B------:R-:W-:Y:S01]  /*5390*/  HMMA.16816.F32.BF16 R96, R12, R20, RZ ;  /* 0x000000140c60723c */ /* 0x000fe200000418ff */
[----:B--2---:R-:W-:-:S05]  /*53a0*/  FFMA.FTZ R3, R62, c[0x0][0x23c], -R5 ;  /* 0x00008f003e037a23 */ /* 0x004fca0000010805 */
[----:B------:R-:W-:Y:S02]  /*53b0*/  MUFU.EX2 R221, R9 ;  /* 0x0000000900dd7308 */ /* 0x000fe40000000800 */
[C---:B------:R-:W-:Y:S06]  /*53c0*/  HMMA.16816.F32.BF16 R132, R12.reuse, R22, RZ ;  /* 0x000000160c84723c */ /* 0x040fec00000418ff */
[----:B------:R2:W-:Y:S02]  /*53d0*/  MUFU.EX2 R224, R3 ;  /* 0x0000000300e07308 */ /* 0x0005e40000000800 */
[C---:B------:R-:W-:Y:S08]  /*53e0*/  HMMA.16816.F32.BF16 R76, R12.reuse, R24, RZ ;  /* 0x000000180c4c723c */ /* 0x040ff000000418ff */
[----:B------:R-:W-:Y:S01]  /*53f0*/  HMMA.16816.F32.BF16 R144, R12, R26, RZ ;  /* 0x0000001a0c90723c */ /* 0x000fe200000418ff */
[----:B------:R-:W4:Y:S01]  /*5400*/  LDSM.16.MT88.4 R24, [R185+0x6800] ;  /* 0x00680000b918783b */ /* 0x000f220000004200 */
[----:B--2---:R-:W-:-:S06]  /*5410*/  LOP3.LUT R3, R31, UR7, R42, 0x96, !PT ;  /* 0x000000071f037c12 */ /* 0x004fcc000f8e962a */
[----:B------:R-:W-:Y:S01]  /*5420*/  HMMA.16816.F32.BF16 R64, R12, R32, RZ ;  /* 0x000000200c40723c */ /* 0x000fe200000418ff */
[----:B------:R-:W-:-:S07]  /*5430*/  IMAD.WIDE.U32 R6, R3, -0x2daee0ad, RZ ;  /* 0xd2511f5303067825 */ /* 0x000fce00078e00ff */
[C---:B------:R-:W-:Y:S01]  /*5440*/  HMMA.16816.F32.BF16 R140, R12.reuse, R34, RZ ;  /* 0x000000220c8c723c */ /* 0x040fe200000418ff */
[--C-:B------:R-:W-:Y:S02]  /*5450*/  SHF.R.U32.HI R8, RZ, 0x10, R6.reuse ;  /* 0x00000010ff087819 */ /* 0x100fe40000011606 */
[C---:B------:R-:W-:Y:S02]  /*5460*/  LOP3.LUT R3, R6.reuse, 0xffff, RZ, 0xc0, !PT ;  /* 0x0000ffff06037812 */ /* 0x040fe400078ec0ff */
[----:B------:R-:W-:Y:S02]  /*5470*/  LOP3.LUT R11, R6, 0xff, RZ, 0xc0, !PT ;  /* 0x000000ff060b7812 */ /* 0x000fe400078ec0ff */
[----:B------:R-:W-:Y:S01]  /*5480*/  SHF.R.U32.HI R9, RZ, 0x18, R6 ;  /* 0x00000018ff097819 */ /* 0x000fe20000011606 */
[----:B------:R-:W-:Y:S01]  /*5490*/  HMMA.16816.F32.BF16 R136, R12, R38, RZ ;  /* 0x000000260c88723c */ /* 0x000fe200000418ff */
[----:B------:R-:W-:Y:S01]  /*54a0*/  LOP3.LUT R6, R8, 0xff, RZ, 0xc0, !PT ;  /* 0x000000ff08067812 */ /* 0x000fe200078ec0ff */
[----:B------:R-:W-:Y:S01]  /*54b0*/  FFMA.FTZ R8, R63, c[0x0][0x23c], -R4 ;  /* 0x00008f003f087a23 */ /* 0x000fe20000010804 */
[----:B------:R-:W-:-:S02]  /*54c0*/  SHF.R.U32.HI R10, RZ, 0x8, R3 ;  /* 0x00000008ff0a7819 */ /* 0x000fc40000011603 */
[----:B------:R-:W-:Y:S01]  /*54d0*/  PRMT R17, R6, 0x5410, R9 ;  /* 0x0000541006117816 */ /* 0x000fe20000000009 */
[----:B------:R-:W-:Y:S01]  /*54e0*/  FFMA.FTZ R6, R119, c[0x0][0x23c], -R4 ;  /* 0x00008f0077067a23 */ /* 0x000fe20000010804 */
[----:B------:R-:W-:Y:S01]  /*54f0*/  LOP3.LUT R3, R7, UR16, R40, 0x96, !PT ;  /* 0x0000001007037c12 */ /* 0x000fe2000f8e9628 */
[----:B------:R2:W-:Y:S01]  /*5500*/  MUFU.EX2 R220, R8 ;  /* 0x0000000800dc7308 */ /* 0x0005e20000000800 */
[----:B------:R-:W-:Y:S01]  /*5510*/  PRMT R16, R11, 0x5410, R10 ;  /* 0x000054100b107816 */ /* 0x000fe2000000000a */
[----:B------:R-:W-:Y:S01]  /*5520*/  HMMA.16816.F32.BF16 R60, R12, R36, RZ ;  /* 0x000000240c3c723c */ /* 0x000fe200000418ff */
[C---:B------:R-:W-:Y:S01]  /*5530*/  LOP3.LUT R7, R3.reuse, 0xffff, RZ, 0xc0, !PT ;  /* 0x0000ffff03077812 */ /* 0x040fe200078ec0ff */
[----:B------:R-:W5:Y:S01]  /*5540*/  LDSM.16.MT88.4 R40, [R187+0x6800] ;  /* 0x00680000bb28783b */ /* 0x000f620000004200 */
[----:B------:R-:W-:Y:S02]  /*5550*/  LOP3.LUT R11, R3, 0xff, RZ, 0xc0, !PT ;  /* 0x000000ff030b7812 */ /* 0x000fe400078ec0ff */
[----:B------:R-:W-:Y:S01]  /*5560*/  SHF.R.U32.HI R10, RZ, 0x18, R3 ;  /* 0x00000018ff0a7819 */ /* 0x000fe20000011603 */
[----:B------:R1:W-:Y:S01]  /*5570*/  MUFU.EX2 R219, R6 ;  /* 0x0000000600db7308 */ /* 0x0003e20000000800 */
[----:B------:R-:W-:Y:S01]  /*5580*/  SHF.R.U32.HI R9, RZ, 0x8, R7 ;  /* 0x00000008ff097819 */ /* 0x000fe20000011607 */
[----:B------:R-:W-:Y:S01]  /*5590*/  FFMA.FTZ R13, R149, c[0x0][0x23c], -R0 ;  /* 0x00008f00950d7a23 */ /* 0x000fe20000010800 */
[----:B------:R-:W-:Y:S01]  /*55a0*/  LDSM.16.MT88.4 R36, [R187+0x7000] ;  /* 0x00700000bb24783b */ /* 0x000fe20000004200 */
[----:B--2---:R-:W-:-:S04]  /*55b0*/  FFMA.FTZ R8, R125, c[0x0][0x23c], -R4 ;  /* 0x00008f007d087a23 */ /* 0x004fc80000010804 */
[----:B------:R2:W-:Y:S01]  /*55c0*/  MUFU.EX2 R216, R13 ;  /* 0x0000000d00d87308 */ /* 0x0005e20000000800 */
[----:B-1----:R-:W-:Y:S01]  /*55d0*/  SHF.R.U32.HI R6, RZ, 0x10, R3 ;  /* 0x00000010ff067819 */ /* 0x002fe20000011603 */
[----:B------:R-:W-:-:S06]  /*55e0*/  HSET2.LE.AND R3, R16, R68, PT ;  /* 0x0000004410037233 */ /* 0x000fcc0003803000 */
[----:B------:R1:W1:Y:S01]  /*55f0*/  MUFU.EX2 R218, R8 ;  /* 0x0000000800da7308 */ /* 0x0002620000000800 */
[----:B------:R-:W-:Y:S02]  /*5600*/  LOP3.LUT R7, R6, 0xff, RZ, 0xc0, !PT ;  /* 0x000000ff06077812 */ /* 0x000fe400078ec0ff */
[----:B---3--:R-:W-:Y:S01]  /*5610*/  F2FP.BF16.PACK_AB R6, R222, R223 ;  /* 0x000000dfde06723e */ /* 0x008fe200000010ff */
[----:B--2---:R-:W-:-:S04]  /*5620*/  FFMA.FTZ R13, R151, c[0x0][0x23c], -R2 ;  /* 0x00008f00970d7a23 */ /* 0x004fc80000010802 */
[----:B------:R-:W-:Y:S01]  /*5630*/  MUFU.EX2 R213, R13 ;  /* 0x0000000d00d57308 */ /* 0x000fe20000000800 */
[----:B-1----:R-:W-:Y:S02]  /*5640*/  PRMT R8, R11, 0x5410, R9 ;  /* 0x000054100b087816 */ /* 0x002fe40000000009 */
[----:B------:R-:W-:Y:S02]  /*5650*/  PRMT R9, R7, 0x5410, R10 ;  /* 0x0000541007097816 */ /* 0x000fe4000000000a */
[----:B------:R-:W-:Y:S01]  /*5660*/  LOP3.LUT R10, R3, R6, RZ, 0xc0, !PT ;  /* 0x00000006030a7212 */ /* 0x000fe200078ec0ff */
[----:B------:R-:W-:Y:S01]  /*5670*/  FFMA.FTZ R6, R148, c[0x0][0x23c], -R0 ;  /* 0x00008f0094067a23 */ /* 0x000fe20000010800 */
[--C-:B------:R-:W-:Y:S01]  /*5680*/  HSET2.LE.AND R3, R17, R68.reuse, PT ;  /* 0x0000004411037233 */ /* 0x100fe20003803000 */
[----:B------:R-:W-:Y:S01]  /*5690*/  F2FP.BF16.PACK_AB R12, R218, R221 ;  /* 0x000000ddda0c723e */ /* 0x000fe200000010ff */
[--C-:B------:R-:W-:Y:S01]  /*56a0*/  HSET2.LE.AND R7, R8, R68.reuse, PT ;  /* 0x0000004408077233 */ /* 0x100fe20003803000 */
[----:B------:R1:W-:Y:S01]  /*56b0*/  MUFU.EX2 R215, R6 ;  /* 0x0000000600d77308 */ /* 0x0003e20000000800 */
[----:B------:R-:W-:Y:S01]  /*56c0*/  F2FP.BF16.PACK_AB R8, R224, R225 ;  /* 0x000000e1e008723e */ /* 0x000fe200000010ff */
[----:B------:R-:W-:-:S03]  /*56d0*/  HSET2.LE.AND R9, R9, R68, PT ;  /* 0x0000004409097233 */ /* 0x000fc60003803000 */
[----:B------:R-:W-:Y:S01]  /*56e0*/  LOP3.LUT R8, R7, R8, RZ, 0xc0, !PT ;  /* 0x0000000807087212 */ /* 0x000fe200078ec0ff */
[----:B------:R-:W-:Y:S01]  /*56f0*/  FFMA.FTZ R7, R126, c[0x0][0x23c], -R0 ;  /* 0x00008f007e077a23 */ /* 0x000fe20000010800 */
[----:B------:R-:W-:-:S03]  /*5700*/  LOP3.LUT R9, R9, R12, RZ, 0xc0, !PT ;  /* 0x0000000c09097212 */ /* 0x000fc600078ec0ff */
[----:B------:R2:W-:Y:S01]  /*5710*/  MUFU.EX2 R214, R7 ;  /* 0x0000000700d67308 */ /* 0x0005e20000000800 */
[----:B-1----:R-:W-:-:S04]  /*5720*/  F2FP.BF16.PACK_AB R6, R219, R220 ;  /* 0x000000dcdb06723e */ /* 0x002fc800000010ff */
[----:B------:R-:W-:Y:S01]  /*5730*/  LOP3.LUT R11, R3, R6, RZ, 0xc0, !PT ;  /* 0x00000006030b7212 */ /* 0x000fe200078ec0ff */
[----:B------:R-:W-:Y:S01]  /*5740*/  FFMA.FTZ R3, R127, c[0x0][0x23c], -R0 ;  /* 0x00008f007f037a23 */ /* 0x000fe20000010800 */
[----:B------:R-:W-:Y:S02]  /*5750*/  LOP3.LUT R6, R29, UR7, R120, 0x96, !PT ;  /* 0x000000071d067c12 */ /* 0x000fe4000f8e9678 */
[----:B------:R-:W1:Y:S01]  /*5760*/  LDSM.16.MT88.4 R28, [R185+0x7000] ;  /* 0x00700000b91c783b */ /* 0x000e620000004200 */
[----:B------:R3:W1:Y:S02]  /*5770*/  MUFU.EX2 R217, R3 ;  /* 0x0000000300d97308 */ /* 0x0006640000000800 */
[----:B--2---:R-:W-:Y:S01]  /*5780*/  IMAD.WIDE.U32 R6, R6, -0x2daee0ad, RZ ;  /* 0xd2511f5306067825 */ /* 0x004fe200078e00ff */
[----:B------:R-:W-:Y:S04]  /*5790*/  HMMA.16816.F32.BF16 R128, R8, R44, R84 ;  /* 0x0000002c0880723c */ /* 0x000fe80000041854 */
[----:B------:R-:W-:-:S02]  /*57a0*/  LOP3.LUT R12, R6, 0xffff, RZ, 0xc0, !PT ;  /* 0x0000ffff060c7812 */ /* 0x000fc400078ec0ff */
[----:B------:R-:W-:Y:S02]  /*57b0*/  LOP3.LUT R14, R6, 0xff, RZ, 0xc0, !PT ;  /* 0x000000ff060e7812 */ /* 0x000fe400078ec0ff */
[----:B------:R-:W-:Y:S01]  /*57c0*/  SHF.R.U32.HI R20, RZ, 0x18, R6 ;  /* 0x00000018ff147819 */ /* 0x000fe20000011606 */
[C---:B----4-:R-:W-:Y:S01]  /*57d0*/  HMMA.16816.F32.BF16 R80, R8.reuse, R24, R80 ;  /* 0x000000180850723c */ /* 0x050fe20000041850 */
[----:B------:R-:W-:Y:S02]  /*57e0*/  SHF.R.U32.HI R12, RZ, 0x8, R12 ;  /* 0x00000008ff0c7819 */ /* 0x000fe4000001160c */
[----:B---3--:R-:W-:Y:S02]  /*57f0*/  LOP3.LUT R3, R19, UR15, R56, 0x96, !PT ;  /* 0x0000000f13037c12 */ /* 0x008fe4000f8e9638 */
[----:B------:R-:W-:Y:S01]  /*5800*/  PRMT R14, R14, 0x5410, R12 ;  /* 0x000054100e0e7816 */ /* 0x000fe2000000000c */
[--C-:B------:R-:W-:Y:S02]  /*5810*/  FFMA.FTZ R12, R157, c[0x0][0x23c], -R2.reuse ;  /* 0x00008f009d0c7a23 */ /* 0x100fe40000010802 */
[----:B------:R-:W-:Y:S01]  /*5820*/  HMMA.16816.F32.BF16 R120, R8, R48, R88 ;  /* 0x000000300878723c */ /* 0x000fe20000041858 */
[----:B------:R-:W-:Y:S01]  /*5830*/  IMAD.WIDE.U32 R22, R3, -0x2daee0ad, RZ ;  /* 0xd2511f5303167825 */ /* 0x000fe200078e00ff */
[----:B------:R-:W-:Y:S03]  /*5840*/  MUFU.EX2 R157, R12 ;  /* 0x0000000c009d7308 */ /* 0x000fe60000000800 */
[----:B------:R-:W-:Y:S01]  /*5850*/  FFMA.FTZ R3, R152, c[0x0][0x23c], -R2 ;  /* 0x00008f0098037a23 */ /* 0x000fe20000010802 */
[----:B------:R-:W-:-:S02]  /*5860*/  LOP3.LUT R21, R23, UR12, R52, 0x96, !PT ;  /* 0x0000000c17157c12 */ /* 0x000fc4000f8e9634 */
[C---:B-----5:R-:W-:Y:S02]  /*5870*/  HMMA.16816.F32.BF16 R104, R8.reuse, R40, R104 ;  /* 0x000000280868723c */ /* 0x060fe40000041868 */
[----:B------:R2:W-:Y:S06]  /*5880*/  MUFU.EX2 R212, R3 ;  /* 0x0000000300d47308 */ /* 0x0005ec0000000800 */
[C---:B------:R-:W-:Y:S08]  /*5890*/  HMMA.16816.F32.BF16 R84, R8.reuse, R26, R108 ;  /* 0x0000001a0854723c */ /* 0x040ff0000004186c */
[----:B------:R-:W-:Y:S01]  /*58a0*/  HMMA.16816.F32.BF16 R112, R8, R50, R112 ;  /* 0x000000320870723c */ /* 0x000fe20000041870 */
[----:B--2---:R-:W-:-:S02]  /*58b0*/  LOP3.LUT R3, R7, UR16, R116, 0x96, !PT ;  /* 0x0000001007037c12 */ /* 0x004fc4000f8e9674 */
[----:B------:R-:W-:Y:S01]  /*58c0*/  SHF.R.U32.HI R7, RZ, 0x10, R6 ;  /* 0x00000010ff077819 */ /* 0x000fe20000011606 */
[----:B------:R-:W-:Y:S01]  /*58d0*/  FFMA.FTZ R6, R150, c[0x0][0x23c], -R2 ;  /* 0x00008f0096067a23 */ /* 0x000fe20000010802 */
[----:B------:R-:W-:-:S03]  /*58e0*/  LOP3.LUT R17, R3, 0xff, RZ, 0xc0, !PT ;  /* 0x000000ff03117812 */ /* 0x000fc600078ec0ff */
[C---:B------:R-:W-:Y:S01]  /*58f0*/  HMMA.16816.F32.BF16 R116, R8.reuse, R46, R100 ;  /* 0x0000002e0874723c */ /* 0x040fe20000041864 */
[----:B------:R-:W-:Y:S01]  /*5900*/  LOP3.LUT R15, R7, 0xff, RZ, 0xc0, !PT ;  /* 0x000000ff070f7812 */ /* 0x000fe200078ec0ff */
[----:B------:R2:W3:Y:S01]  /*5910*/  MUFU.EX2 R211, R6 ;  /* 0x0000000600d37308 */ /* 0x0004e20000000800 */
[----:B------:R-:W-:Y:S02]  /*5920*/  LOP3.LUT R7, R3, 0xffff, RZ, 0xc0, !PT ;  /* 0x0000ffff03077812 */ /* 0x000fe400078ec0ff */
[----:B------:R-:W-:Y:S02]  /*5930*/  SHF.R.U32.HI R16, RZ, 0x18, R3 ;  /* 0x00000018ff107819 */ /* 0x000fe40000011603 */
[----:B------:R-:W-:Y:S01]  /*5940*/  SHF.R.U32.HI R13, RZ, 0x8, R7 ;  /* 0x00000008ff0d7819 */ /* 0x000fe20000011607 */
[----:B------:R-:W-:Y:S01]  /*5950*/  HMMA.16816.F32.BF16 R92, R8, R42, R92 ;  /* 0x0000002a085c723c */ /* 0x000fe2000004185c */
[----:B------:R-:W-:Y:S02]  /*5960*/  PRMT R12, R15, 0x5410, R20 ;  /* 0x000054100f0c7816 */ /* 0x000fe40000000014 */
[----:B------:R-:W-:-:S02]  /*5970*/  PRMT R13, R17, 0x5410, R13 ;  /* 0x00005410110d7816 */ /* 0x000fc4000000000d */
[--C-:B------:R-:W-:Y:S02]  /*5980*/  LOP3.LUT R17, R55, UR13, R18.reuse, 0x96, !PT ;  /* 0x0000000d37117c12 */ /* 0x100fe4000f8e9612 */
[--C-:B------:R-:W-:Y:S01]  /*5990*/  FFMA.FTZ R8, R156, c[0x0][0x23c], -R5.reuse ;  /* 0x00008f009c087a23 */ /* 0x100fe20000010805 */
[----:B------:R-:W-:Y:S01]  /*59a0*/  LOP3.LUT R10, R241, UR13, R18, 0x96, !PT ;  /* 0x0000000df10a7c12 */ /* 0x000fe2000f8e9612 */
[----:B------:R-:W-:Y:S01]  /*59b0*/  FFMA.FTZ R9, R153, c[0x0][0x23c], -R5 ;  /* 0x00008f0099097a23 */ /* 0x000fe20000010805 */
[----:B--2---:R-:W-:Y:S01]  /*59c0*/  SHF.R.U32.HI R6, RZ, 0x10, R3 ;  /* 0x00000010ff067819 */ /* 0x004fe20000011603 */
[----:B------:R-:W-:Y:S01]  /*59d0*/  HSET2.LE.AND R3, R14, R68, PT ;  /* 0x000000440e037233 */ /* 0x000fe20003803000 */
[----:B------:R2:W-:Y:S02]  /*59e0*/  MUFU.EX2 R156, R8 ;  /* 0x00000008009c7308 */ /* 0x0005e40000000800 */
[----:B------:R-:W-:Y:S02]  /*59f0*/  LOP3.LUT R7, R6, 0xff, RZ, 0xc0, !PT ;  /* 0x000000ff06077812 */ /* 0x000fe400078ec0ff */
[----:B-1----:R-:W-:-:S02]  /*5a00*/  F2FP.BF16.PACK_AB R6, R214, R217 ;  /* 0x000000d9d606723e */ /* 0x002fc400000010ff */
[----:B------:R-:W-:Y:S01]  /*5a10*/  PRMT R16, R7, 0x5410, R16 ;  /* 0x0000541007107816 */ /* 0x000fe20000000010 */
[--C-:B------:R-:W-:Y:S01]  /*5a20*/  HSET2.LE.AND R7, R13, R68.reuse, PT ;  /* 0x000000440d077233 */ /* 0x100fe20003803000 */
[----:B------:R-:W-:Y:S01]  /*5a30*/  LOP3.LUT R14, R3, R6, RZ, 0xc0, !PT ;  /* 0x00000006030e7212 */ /* 0x000fe200078ec0ff */
[--C-:B------:R-:W-:Y:S01]  /*5a40*/  HSET2.LE.AND R3, R12, R68.reuse, PT ;  /* 0x000000440c037233 */ /* 0x100fe20003803000 */
[----:B---3--:R-:W-:Y:S01]  /*5a50*/  F2FP.BF16.PACK_AB R6, R211, R213 ;  /* 0x000000d5d306723e */ /* 0x008fe200000010ff */
[----:B------:R-:W-:Y:S01]  /*5a60*/  MUFU.EX2 R152, R9 ;  /* 0x0000000900987308 */ /* 0x000fe20000000800 */
[----:B------:R-:W-:Y:S02]  /*5a70*/  F2FP.BF16.PACK_AB R12, R216, R215 ;  /* 0x000000d7d80c723e */ /* 0x000fe400000010ff */
[----:B------:R-:W-:Y:S01]  /*5a80*/  LOP3.LUT R15, R3, R6, RZ, 0xc0, !PT ;  /* 0x00000006030f7212 */ /* 0x000fe200078ec0ff */
[----:B------:R-:W-:Y:S01]  /*5a90*/  HSET2.LE.AND R3, R16, R68, PT ;  /* 0x0000004410037233 */ /* 0x000fe20003803000 */
[----:B------:R-:W-:Y:S01]  /*5aa0*/  F2FP.BF16.PACK_AB R6, R157, R212 ;  /* 0x000000d49d06723e */ /* 0x000fe200000010ff */
[----:B------:R-:W-:Y:S01]  /*5ab0*/  IMAD.WIDE.U32 R16, R17, -0x2daee0ad, RZ ;  /* 0xd2511f5311107825 */ /* 0x000fe200078e00ff */
[----:B------:R-:W-:-:S02]  /*5ac0*/  LOP3.LUT R12, R7, R12, RZ, 0xc0, !PT ;  /* 0x0000000c070c7212 */ /* 0x000fc400078ec0ff */
[----:B------:R-:W-:Y:S01]  /*5ad0*/  LOP3.LUT R13, R3, R6, RZ, 0xc0, !PT ;  /* 0x00000006030d7212 */ /* 0x000fe200078ec0ff */
[----:B------:R-:W-:Y:S01]  /*5ae0*/  IMAD.WIDE.U32 R6, R21, -0x326172a9, RZ ;  /* 0xcd9e8d5715067825 */ /* 0x000fe200078e00ff */
[----:B------:R-:W-:Y:S02]  /*5af0*/  LOP3.LUT R3, R17, UR10, R22, 0x96, !PT ;  /* 0x0000000a11037c12 */ /* 0x000fe4000f8e9616 */
[----:B------:R-:W1:Y:S01]  /*5b00*/  LDSM.16.MT88.4 R20, [R188+0x7000] ;  /* 0x00700000bc14783b */ /* 0x000e620000004200 */
[----:B--2---:R-:W-:Y:S01]  /*5b10*/  FFMA.FTZ R8, R154, c[0x0][0x23c], -R5 ;  /* 0x00008f009a087a23 */ /* 0x004fe20000010805 */
[----:B------:R-:W-:Y:S01]  /*5b20*/  LOP3.LUT R7, R7, UR11, R54, 0x96, !PT ;  /* 0x0000000b07077c12 */ /* 0x000fe2000f8e9636 */
[----:B------:R-:W-:Y:S01]  /*5b30*/  IMAD.WIDE.U32 R52, R3, -0x326172a9, RZ ;  /* 0xcd9e8d5703347825 */ /* 0x000fe200078e00ff */
[----:B------:R-:W-:Y:S01]  /*5b40*/  HMMA.16816.F32.BF16 R76, R12, R48, R76 ;  /* 0x000000300c4c723c */ /* 0x000fe2000004184c */
[----:B------:R2:W-:Y:S02]  /*5b50*/  MUFU.EX2 R154, R8 ;  /* 0x00000008009a7308 */ /* 0x0005e40000000800 */
[----:B------:R-:W-:Y:S01]  /*5b60*/  IMAD.WIDE.U32 R54, R10, -0x2daee0ad, RZ ;  /* 0xd2511f530a367825 */ /* 0x000fe200078e00ff */
[----:B------:R-:W-:-:S03]  /*5b70*/  LOP3.LUT R3, R53, UR9, R6, 0x96, !PT ;  /* 0x0000000935037c12 */ /* 0x000fc6000f8e9606 */
[----:B------:R-:W-:Y:S01]  /*5b80*/  IMAD.WIDE.U32 R6, R7, -0x2daee0ad, RZ ;  /* 0xd2511f5307067825 */ /* 0x000fe200078e00ff */
[----:B------:R-:W-:Y:S03]  /*5b90*/  HMMA.16816.F32.BF16 R64, R12, R44, R64 ;  /* 0x0000002c0c40723c */ /* 0x000fe60000041840 */
[----:B------:R-:W-:Y:S01]  /*5ba0*/  IMAD.WIDE.U32 R48, R3, -0x2daee0ad, RZ ;  /* 0xd2511f5303307825 */ /* 0x000fe200078e00ff */
[----:B------:R-:W-:-:S03]  /*5bb0*/  LOP3.LUT R7, R7, UR8, R16, 0x96, !PT ;  /* 0x0000000807077c12 */ /* 0x000fc6000f8e9610 */
[----:B------:R-:W-:Y:S01]  /*5bc0*/  FFMA.FTZ R10, R155, c[0x0][0x23c], -R5 ;  /* 0x00008f009b0a7a23 */ /* 0x000fe20000010805 */
[----:B------:R-:W-:Y:S01]  /*5bd0*/  LOP3.LUT R3, R49, UR6, R6, 0x96, !PT ;  /* 0x0000000631037c12 */ /* 0x000fe2000f8e9606 */
[----:B------:R-:W-:Y:S01]  /*5be0*/  IMAD.WIDE.U32 R34, R7, -0x326172a9, RZ ;  /* 0xcd9e8d5707227825 */ /* 0x000fe200078e00ff */
[----:B--2---:R-:W-:Y:S01]  /*5bf0*/  LOP3.LUT R8, R19, UR15, R210, 0x96, !PT ;  /* 0x0000000f13087c12 */ /* 0x004fe2000f8e96d2 */
[----:B------:R2:W-:Y:S01]  /*5c00*/  MUFU.EX2 R151, R10 ;  /* 0x0000000a00977308 */ /* 0x0005e20000000800 */
[----:B------:R-:W-:Y:S01]  /*5c10*/  HMMA.16816.F32.BF16 R124, R12, R40, R60 ;  /* 0x000000280c7c723c */ /* 0x000fe2000004183c */
[----:B------:R-:W-:-:S04]  /*5c20*/  IMAD.WIDE.U32 R6, R3, -0x326172a9, RZ ;  /* 0xcd9e8d5703067825 */ /* 0x000fc800078e00ff */
[----:B------:R-:W-:Y:S01]  /*5c30*/  IMAD.WIDE.U32 R8, R8, -0x2daee0ad, RZ ;  /* 0xd2511f5308087825 */ /* 0x000fe200078e00ff */
[----:B------:R-:W-:Y:S02]  /*5c40*/  LOP3.LUT R3, R7, UR17, R34, 0x96, !PT ;  /* 0x0000001107037c12 */ /* 0x000fe4000f8e9622 */
[C---:B------:R-:W-:Y:S01]  /*5c50*/  LOP3.LUT R7, R6.reuse, 0xffff, RZ, 0xc0, !PT ;  /* 0x0000ffff06077812 */ /* 0x040fe200078ec0ff */
[C---:B------:R-:W-:Y:S01]  /*5c60*/  HMMA.16816.F32.BF16 R88, R12.reuse, R24, R96 ;  /* 0x000000180c58723c */ /* 0x040fe20000041860 */
[----:B------:R-:W-:Y:S02]  /*5c70*/  LOP3.LUT R33, R9, UR12, R58, 0x96, !PT ;  /* 0x0000000c09217c12 */ /* 0x000fe4000f8e963a */
[----:B------:R-:W-:Y:S01]  /*5c80*/  LOP3.LUT R32, R55, UR10, R8, 0x96, !PT ;  /* 0x0000000a37207c12 */ /* 0x000fe2000f8e9608 */
[----:B------:R-:W-:Y:S01]  /*5c90*/  FFMA.FTZ R8, R161, c[0x0][0x23c], -R4 ;  /* 0x00008f00a1087a23 */ /* 0x000fe20000010804 */
[----:B------:R-:W-:Y:S02]  /*5ca0*/  LOP3.LUT R19, R6, 0xff, RZ, 0xc0, !PT ;  /* 0x000000ff06137812 */ /* 0x000fe400078ec0ff */
[--C-:B--2---:R-:W-:Y:S01]  /*5cb0*/  SHF.R.U32.HI R10, RZ, 0x10, R6.reuse ;  /* 0x00000010ff0a7819 */ /* 0x104fe20000011606 */
[----:B------:R2:W-:Y:S01]  /*5cc0*/  MUFU.EX2 R150, R8 ;  /* 0x0000000800967308 */ /* 0x0005e20000000800 */
[----:B------:R-:W-:Y:S01]  /*5cd0*/  SHF.R.U32.HI R17, RZ, 0x18, R6 ;  /* 0x00000018ff117819 */ /* 0x000fe20000011606 */
[----:B------:R-:W-:Y:S01]  /*5ce0*/  FFMA.FTZ R6, R160, c[0x0][0x23c], -R4 ;  /* 0x00008f00a0067a23 */ /* 0x000fe20000010804 */
[C---:B------:R-:W-:Y:S01]  /*5cf0*/  LOP3.LUT R9, R3.reuse, 0xffff, RZ, 0xc0, !PT ;  /* 0x0000ffff03097812 */ /* 0x040fe200078ec0ff */
[----:B------:R-:W-:Y:S01]  /*5d00*/  HMMA.16816.F32.BF16 R56, R12, R50, R144 ;  /* 0x000000320c38723c */ /* 0x000fe20000041890 */
[----:B------:R-:W-:-:S02]  /*5d10*/  LOP3.LUT R18, R3, 0xff, RZ, 0xc0, !PT ;  /* 0x000000ff03127812 */ /* 0x000fc400078ec0ff */
[--C-:B------:R-:W-:Y:S01]  /*5d20*/  SHF.R.U32.HI R11, RZ, 0x10, R3.reuse ;  /* 0x00000010ff0b7819 */ /* 0x100fe20000011603 */
[----:B------:R3:W4:Y:S01]  /*5d30*/  MUFU.EX2 R149, R6 ;  /* 0x0000000600957308 */ /* 0x0007220000000800 */
[----:B------:R-:W-:Y:S02]  /*5d40*/  SHF.R.U32.HI R16, RZ, 0x18, R3 ;  /* 0x00000018ff107819 */ /* 0x000fe40000011603 */
[----:B------:R-:W-:Y:S01]  /*5d50*/  LOP3.LUT R3, R10, 0xff, RZ, 0xc0, !PT ;  /* 0x000000ff0a037812 */ /* 0x000fe200078ec0ff */
[----:B------:R-:W-:Y:S01]  /*5d60*/  IMAD.WIDE.U32 R50, R32, -0x326172a9, RZ ;  /* 0xcd9e8d5720327825 */ /* 0x000fe200078e00ff */
[----:B------:R-:W-:Y:S01]  /*5d70*/  HMMA.16816.F32.BF16 R60, R12, R26, R132 ;  /* 0x0000001a0c3c723c */ /* 0x000fe20000041884 */
[----:B------:R-:W5:Y:S01]  /*5d80*/  LDSM.16.MT88.4 R24, [R186+0x7000] ;  /* 0x00700000ba18783b */ /* 0x000f620000004200 */
[----:B------:R-:W-:Y:S01]  /*5d90*/  PRMT R17, R3, 0x5410, R17 ;  /* 0x0000541003117816 */ /* 0x000fe20000000011 */
[--C-:B--2---:R-:W-:Y:S02]  /*5da0*/  FFMA.FTZ R8, R159, c[0x0][0x23c], -R4.reuse ;  /* 0x00008f009f087a23 */ /* 0x104fe40000010804 */
[----:B------:R-:W-:-:S02]  /*5db0*/  FFMA.FTZ R3, R158, c[0x0][0x23c], -R4 ;  /* 0x00008f009e037a23 */ /* 0x000fc40000010804 */
[----:B------:R-:W-:Y:S01]  /*5dc0*/  MUFU.EX2 R148, R8 ;  /* 0x0000000800947308 */ /* 0x000fe20000000800 */
[----:B------:R-:W-:Y:S01]  /*5dd0*/  HMMA.16816.F32.BF16 R44, R12, R46, R140 ;  /* 0x0000002e0c2c723c */ /* 0x000fe2000004188c */
[----:B---3--:R-:W-:Y:S02]  /*5de0*/  SHF.R.U32.HI R6, RZ, 0x8, R7 ;  /* 0x00000008ff067819 */ /* 0x008fe40000011607 */
[----:B------:R-:W-:-:S04]  /*5df0*/  SHF.R.U32.HI R7, RZ, 0x8, R9 ;  /* 0x00000008ff077819 */ /* 0x000fc80000011609 */
[----:B------:R2:W3:Y:S01]  /*5e00*/  MUFU.EX2 R145, R3 ;  /* 0x0000000300917308 */ /* 0x0004e20000000800 */
[----:B------:R-:W-:Y:S01]  /*5e10*/  LOP3.LUT R9, R11, 0xff, RZ, 0xc0, !PT ;  /* 0x000000ff0b097812 */ /* 0x000fe200078ec0ff */
[----:B------:R-:W-:Y:S01]  /*5e20*/  HMMA.16816.F32.BF16 R40, R12, R42, R136 ;  /* 0x0000002a0c28723c */ /* 0x000fe20000041888 */
[----:B------:R-:W-:Y:S02]  /*5e30*/  PRMT R10, R19, 0x5410, R6 ;  /* 0x00005410130a7816 */ /* 0x000fe40000000006 */
[----:B------:R-:W-:Y:S02]  /*5e40*/  PRMT R6, R18, 0x5410, R7 ;  /* 0x0000541012067816 */ /* 0x000fe40000000007 */
[----:B------:R-:W-:Y:S01]  /*5e50*/  PRMT R7, R9, 0x5410, R16 ;  /* 0x0000541009077816 */ /* 0x000fe20000000010 */
[----:B------:R-:W-:Y:S01]  /*5e60*/  FFMA.FTZ R16, R164, c[0x0][0x23c], -R0 ;  /* 0x00008f00a4107a23 */ /* 0x000fe20000010800 */
[----:B----4-:R-:W-:Y:S01]  /*5e70*/  F2FP.BF16.PACK_AB R9, R149, R150 ;  /* 0x000000969509723e */ /* 0x010fe200000010ff */
[--C-:B------:R-:W-:Y:S01]  /*5e80*/  HSET2.LE.AND R10, R10, R68.reuse, PT ;  /* 0x000000440a0a7233 */ /* 0x100fe20003803000 */
[----:B------:R-:W-:Y:S01]  /*5e90*/  F2FP.BF16.PACK_AB R11, R151, R152 ;  /* 0x00000098970b723e */ /* 0x000fe200000010ff */
[--C-:B------:R-:W-:Y:S01]  /*5ea0*/  HSET2.LE.AND R7, R7, R68.reuse, PT ;  /* 0x0000004407077233 */ /* 0x100fe20003803000 */
[----:B------:R4:W-:Y:S01]  /*5eb0*/  MUFU.EX2 R144, R16 ;  /* 0x0000001000907308 */ /* 0x0009e20000000800 */
[----:B------:R-:W-:Y:S01]  /*5ec0*/  FFMA.FTZ R12, R168, c[0x0][0x23c], -R2 ;  /* 0x00008f00a80c7a23 */ /* 0x000fe20000010802 */
[----:B------:R-:W-:Y:S01]  /*5ed0*/  LOP3.LUT R10, R10, R11, RZ, 0xc0, !PT ;  /* 0x0000000b0a0a7212 */ /* 0x000fe200078ec0ff */
[----:B--2---:R-:W-:Y:S01]  /*5ee0*/  HSET2.LE.AND R3, R6, R68, PT ;  /* 0x0000004406037233 */ /* 0x004fe20003803000 */
[----:B------:R-:W-:-:S02]  /*5ef0*/  F2FP.BF16.PACK_AB R6, R154, R156 ;  /* 0x0000009c9a06723e */ /* 0x000fc400000010ff */
[----:B------:R-:W-:Y:S01]  /*5f00*/  LOP3.LUT R9, R7, R9, RZ, 0xc0, !PT ;  /* 0x0000000907097212 */ /* 0x000fe200078ec0ff */
[----:B------:R-:W-:Y:S01]  /*5f10*/  FFMA.FTZ R7, R165, c[0x0][0x23c], -R0 ;  /* 0x00008f00a5077a23 */ /* 0x000fe20000010800 */
[----:B------:R-:W-:Y:S01]  /*5f20*/  LOP3.LUT R8, R3, R6, RZ, 0xc0, !PT ;  /* 0x0000000603087212 */ /* 0x000fe200078ec0ff */
[----:B------:R-:W-:Y:S01]  /*5f30*/  HSET2.LE.AND R3, R17, R68, PT ;  /* 0x0000004411037233 */ /* 0x000fe20003803000 */
[----:B---3--:R-:W-:Y:S01]  /*5f40*/  F2FP.BF16.PACK_AB R6, R145, R148 ;  /* 0x000000949106723e */ /* 0x008fe200000010ff */
[----:B------:R2:W-:Y:S03]  /*5f50*/  MUFU.EX2 R74, R7 ;  /* 0x00000007004a7308 */ /* 0x0005e60000000800 */
[----:B------:R-:W-:Y:S01]  /*5f60*/  LOP3.LUT R11, R3, R6, RZ, 0xc0, !PT ;  /* 0x00000006030b7212 */ /* 0x000fe200078ec0ff */
[----:B----4-:R-:W-:-:S05]  /*5f70*/  IMAD.WIDE.U32 R16, R33, -0x326172a9, RZ ;  /* 0xcd9e8d5721107825 */ /* 0x010fca00078e00ff */
[----:B------:R-:W-:Y:S01]  /*5f80*/  LOP3.LUT R6, R17, UR11, R240, 0x96, !PT ;  /* 0x0000000b11067c12 */ /* 0x000fe2000f8e96f0 */
[C---:B------:R-:W-:Y:S01]  /*5f90*/  HMMA.16816.F32.BF16 R84, R8.reuse, R30, R84 ;  /* 0x0000001e0854723c */ /* 0x040fe20000041854 */
[----:B------:R-:W-:Y:S02]  /*5fa0*/  LOP3.LUT R3, R51, UR9, R16, 0x96, !PT ;  /* 0x0000000933037c12 */ /* 0x000fe4000f8e9610 */
[----:B------:R-:W-:Y:S01]  /*5fb0*/  MUFU.EX2 R51, R12 ;  /* 0x0000000c00337308 */ /* 0x000fe20000000800 */
[--C-:B--2---:R-:W-:Y:S02]  /*5fc0*/  FFMA.FTZ R7, R163, c[0x0][0x23c], -R0.reuse ;  /* 0x00008f00a3077a23 */ /* 0x104fe40000010800 */
[----:B------:R-:W-:Y:S02]  /*5fd0*/  IMAD.WIDE.U32 R32, R3, -0x2daee0ad, RZ ;  /* 0xd2511f5303207825 */ /* 0x000fe400078e00ff */
[----:B------:R-:W-:Y:S03]  /*5fe0*/  HMMA.16816.F32.BF16 R80, R8, R28, R80 ;  /* 0x0000001c0850723c */ /* 0x000fe60000041850 */
[----:B------:R2:W-:Y:S01]  /*5ff0*/  MUFU.EX2 R73, R7 ;  /* 0x0000000700497308 */ /* 0x0005e20000000800 */
[----:B------:R-:W-:-:S04]  /*6000*/  FFMA.FTZ R3, R162, c[0x0][0x23c], -R0 ;  /* 0x00008f00a2037a23 */ /* 0x000fc80000010800 */
[C---:B-1----:R-:W-:Y:S01]  /*6010*/  HMMA.16816.F32.BF16 R96, R8.reuse, R20, R120 ;  /* 0x000000140860723c */ /* 0x042fe20000041878 */
[----:B------:R-:W1:Y:S02]  /*6020*/  LDSM.16.MT88.4 R120, [R186+0x7800] ;  /* 0x00780000ba78783b */ /* 0x000e640000004200 */
[----:B------:R3:W4:Y:S05]  /*6030*/  MUFU.EX2 R55, R3 ;  /* 0x0000000300377308 */ /* 0x00072a0000000800 */
[----:B-----5:R-:W-:Y:S01]  /*6040*/  HMMA.16816.F32.BF16 R128, R8, R24, R128 ;  /* 0x000000180880723c */ /* 0x020fe20000041880 */
[----:B--2---:R-:W-:-:S05]  /*6050*/  IMAD.WIDE.U32 R6, R6, -0x2daee0ad, RZ ;  /* 0xd2511f5306067825 */ /* 0x004fca00078e00ff */
[----:B------:R-:W-:Y:S02]  /*6060*/  LOP3.LUT R6, R33, UR6, R6, 0x96, !PT ;  /* 0x0000000621067c12 */ /* 0x000fe4000f8e9606 */
[----:B------:R-:W-:Y:S01]  /*6070*/  HMMA.16816.F32.BF16 R136, R8, R36, R104 ;  /* 0x000000240888723c */ /* 0x000fe20000041868 */
[----:B------:R-:W-:Y:S01]  /*6080*/  LDSM.16.MT88.4 R104, [R188+0x7800] ;  /* 0x00780000bc68783b */ /* 0x000fe20000004200 */
[----:B---3--:R-:W-:Y:S01]  /*6090*/  LOP3.LUT R3, R7, UR8, R54, 0x96, !PT ;  /* 0x0000000807037c12 */ /* 0x008fe2000f8e9636 */
[----:B------:R-:W-:-:S04]  /*60a0*/  IMAD.WIDE.U32 R6, R6, -0x326172a9, RZ ;  /* 0xcd9e8d5706067825 */ /* 0x000fc800078e00ff */
[----:B------:R-:W-:Y:S01]  /*60b0*/  IMAD.WIDE.U32 R18, R3, -0x326172a9, RZ ;  /* 0xcd9e8d5703127825 */ /* 0x000fe200078e00ff */
[--C-:B------:R-:W-:Y:S01]  /*60c0*/  SHF.R.U32.HI R12, RZ, 0x10, R6.reuse ;  /* 0x00000010ff0c7819 */ /* 0x100fe20000011606 */
[C---:B------:R-:W-:Y:S01]  /*60d0*/  HMMA.16816.F32.BF16 R100, R8.reuse, R22, R112 ;  /* 0x000000160864723c */ /* 0x040fe20000041870 */
[----:B------:R-:W-:Y:S01]  /*60e0*/  SHF.R.U32.HI R15, RZ, 0x18, R6 ;  /* 0x00000018ff0f7819 */ /* 0x000fe20000011606 */
[--C-:B------:R-:W-:Y:S01]  /*60f0*/  FFMA.FTZ R3, R167, c[0x0][0x23c], -R2.reuse ;  /* 0x00008f00a7037a23 */ /* 0x100fe20000010802 */
[----:B------:R-:W-:Y:S02]  /*6100*/  LOP3.LUT R12, R12, 0xff, RZ, 0xc0, !PT ;  /* 0x000000ff0c0c7812 */ /* 0x000fe400078ec0ff */
[C---:B------:R-:W-:Y:S01]  /*6110*/  LOP3.LUT R13, R6.reuse, 0xffff, RZ, 0xc0, !PT ;  /* 0x0000ffff060d7812 */ /* 0x040fe200078ec0ff */
[----:B------:R2:W-:Y:S01]  /*6120*/  MUFU.EX2 R53, R3 ;  /* 0x0000000300357308 */ /* 0x0005e20000000800 */
[----:B------:R-:W-:Y:S01]  /*6130*/  LOP3.LUT R14, R6, 0xff, RZ, 0xc0, !PT ;  /* 0x000000ff060e7812 */ /* 0x000fe200078ec0ff */
[--C-:B------:R-:W-:Y:S01]  /*6140*/  FFMA.FTZ R6, R166, c[0x0][0x23c], -R2.reuse ;  /* 0x00008f00a6067a23 */ /* 0x100fe20000010802 */
[----:B------:R-:W-:Y:S01]  /*6150*/  PRMT R16, R12, 0x5410, R15 ;  /* 0x000054100c107816 */ /* 0x000fe2000000000f */
[----:B------:R-:W-:Y:S01]  /*6160*/  FFMA.FTZ R12, R172, c[0x0][0x23c], -R2 ;  /* 0x00008f00ac0c7a23 */ /* 0x000fe20000010802 */
[----:B------:R-:W-:Y:S01]  /*6170*/  SHF.R.U32.HI R13, RZ, 0x8, R13 ;  /* 0x00000008ff0d7819 */ /* 0x000fe2000001160d */
[----:B------:R-:W-:Y:S02]  /*6180*/  HMMA.16816.F32.BF16 R116, R8, R26, R116 ;  /* 0x0000001a0874723c */ /* 0x000fe40000041874 */
[----:B------:R3:W5:Y:S01]  /*6190*/  MUFU.EX2 R49, R6 ;  /* 0x0000000600317308 */ /* 0x0007620000000800 */
[----:B------:R-:W-:-:S05]  /*61a0*/  PRMT R13, R14, 0x5410, R13 ;  /* 0x000054100e0d7816 */ /* 0x000fca000000000d */
[----:B------:R-:W-:Y:S01]  /*61b0*/  HMMA.16816.F32.BF16 R140, R8, R38, R92 ;  /* 0x00000026088c723c */ /* 0x000fe2000004185c */
[----:B--2---:R-:W-:Y:S01]  /*61c0*/  LOP3.LUT R3, R7, UR17, R18, 0x96, !PT ;  /* 0x0000001107037c12 */ /* 0x004fe2000f8e9612 */
[----:B------:R2:W1:Y:S03]  /*61d0*/  MUFU.EX2 R34, R12 ;  /* 0x0000000c00227308 */ /* 0x0004660000000800 */
[--C-:B------:R-:W-:Y:S02]  /*61e0*/  SHF.R.U32.HI R7, RZ, 0x10, R3.reuse ;  /* 0x00000010ff077819 */ /* 0x100fe40000011603 */
[C---:B------:R-:W-:Y:S02]  /*61f0*/  LOP3.LUT R15, R3.reuse, 0xff, RZ, 0xc0, !PT ;  /* 0x000000ff030f7812 */ /* 0x040fe400078ec0ff */
[----:B---3--:R-:W-:Y:S02]  /*6200*/  LOP3.LUT R6, R3, 0xffff, RZ, 0xc0, !PT ;  /* 0x0000ffff03067812 */ /* 0x008fe400078ec0ff */
[----:B------:R-:W-:Y:S01]  /*6210*/  SHF.R.U32.HI R14, RZ, 0x18, R3 ;  /* 0x00000018ff0e7819 */ /* 0x000fe20000011603 */
[----:B------:R-:W-:Y:S01]  /*6220*/  HSET2.LE.AND R3, R13, R68, PT ;  /* 0x000000440d037233 */ /* 0x000fe20003803000 */
[----:B------:R-:W-:-:S04]  /*6230*/  LOP3.LUT R7, R7, 0xff, RZ, 0xc0, !PT ;  /* 0x000000ff07077812 */ /* 0x000fc800078ec0ff */
[----:B------:R-:W-:Y:S02]  /*6240*/  PRMT R13, R7, 0x5410, R14 ;  /* 0x00005410070d7816 */ /* 0x000fe4000000000e */
[----:B--2---:R-:W-:Y:S02]  /*6250*/  SHF.R.U32.HI R12, RZ, 0x8, R6 ;  /* 0x00000008ff0c7819 */ /* 0x004fe40000011606 */
[----:B----4-:R-:W-:Y:S01]  /*6260*/  F2FP.BF16.PACK_AB R6, R55, R73 ;  /* 0x000000493706723e */ /* 0x010fe200000010ff */
[--C-:B------:R-:W-:Y:S01]  /*6270*/  HSET2.LE.AND R13, R13, R68.reuse, PT ;  /* 0x000000440d0d7233 */ /* 0x100fe20003803000 */
[----:B------:R-:W-:Y:S02]  /*6280*/  PRMT R12, R15, 0x5410, R12 ;  /* 0x000054100f0c7816 */ /* 0x000fe4000000000c */
[----:B------:R-:W-:Y:S01]  /*6290*/  LOP3.LUT R14, R3, R6, RZ, 0xc0, !PT ;  /* 0x00000006030e7212 */ /* 0x000fe200078ec0ff */
[--C-:B------:R-:W-:Y:S01]  /*62a0*/  HSET2.LE.AND R3, R16, R68.reuse, PT ;  /* 0x0000004410037233 */ /* 0x100fe20003803000 */
[----:B-----5:R-:W-:Y:S01]  /*62b0*/  F2FP.BF16.PACK_AB R6, R49, R53 ;  /* 0x000000353106723e */ /* 0x020fe200000010ff */
[----:B------:R-:W-:Y:S01]  /*62c0*/  HSET2.LE.AND R7, R12, R68, PT ;  /* 0x000000440c077233 */ /* 0x000fe20003803000 */
[----:B------:R-:W-:-:S02]  /*62d0*/  F2FP.BF16.PACK_AB R12, R74, R144 ;  /* 0x000000904a0c723e */ /* 0x000fc400000010ff */
[----:B-1----:R-:W-:Y:S02]  /*62e0*/  F2FP.BF16.PACK_AB R16, R34, R51 ;  /* 0x000000332210723e */ /* 0x002fe400000010ff */
[----:B------:R-:W-:Y:S01]  /*62f0*/  LOP3.LUT R15, R3, R6, RZ, 0xc0, !PT ;  /* 0x00000006030f7212 */ /* 0x000fe200078ec0ff */
[----:B------:R-:W-:Y:S01]  /*6300*/  FFMA.FTZ R3, R173, c[0x0][0x23c], -R5 ;  /* 0x00008f00ad037a23 */ /* 0x000fe20000010805 */
[----:B------:R-:W-:Y:S02]  /*6310*/  LOP3.LUT R12, R7, R12, RZ, 0xc0, !PT ;  /* 0x0000000c070c7212 */ /* 0x000fe400078ec0ff */
[----:B------:R-:W-:Y:S01]  /*6320*/  LOP3.LUT R13, R13, R16, RZ, 0xc0, !PT ;  /* 0x000000100d0d7212 */ /* 0x000fe200078ec0ff */
[----:B------:R1:W-:Y:S01]  /*6330*/  MUFU.EX2 R33, R3 ;  /* 0x0000000300217308 */ /* 0x0003e20000000800 */
[----:B------:R-:W-:-:S05]  /*6340*/  LOP3.LUT R6, R35, UR7, R52, 0x96, !PT ;  /* 0x0000000723067c12 */ /* 0x000fca000f8e9634 */
[----:B------:R-:W-:Y:S01]  /*6350*/  HMMA.16816.F32.BF16 R60, R12, R30, R60 ;  /* 0x0000001e0c3c723c */ /* 0x000fe2000004183c */
[----:B------:R-:W-:-:S05]  /*6360*/  IMAD.WIDE.U32 R6, R6, -0x2daee0ad, RZ ;  /* 0xd2511f5306067825 */ /* 0x000fca00078e00ff */
[C---:B------:R-:W-:Y:S02]  /*6370*/  LOP3.LUT R8, R6.reuse, 0xffff, RZ, 0xc0, !PT ;  /* 0x0000ffff06087812 */ /* 0x040fe400078ec0ff */
[C---:B------:R-:W-:Y:S01]  /*6380*/  HMMA.16816.F32.BF16 R108, R12.reuse, R28, R88 ;  /* 0x0000001c0c6c723c */ /* 0x040fe20000041858 */
[----:B------:R-:W-:Y:S01]  /*6390*/  LOP3.LUT R17, R6, 0xff, RZ, 0xc0, !PT ;  /* 0x000000ff06117812 */ /* 0x000fe200078ec0ff */
[----:B-1----:R-:W-:Y:S01]  /*63a0*/  FFMA.FTZ R3, R171, c[0x0][0x23c], -R5 ;  /* 0x00008f00ab037a23 */ /* 0x002fe20000010805 */
[--C-:B------:R-:W-:Y:S01]  /*63b0*/  SHF.R.U32.HI R9, RZ, 0x10, R6.reuse ;  /* 0x00000010ff097819 */ /* 0x100fe20000011606 */
[----:B------:R-:W-:Y:S01]  /*63c0*/  LDSM.16.MT88.4 R88, [R185+0x7800] ;  /* 0x00780000b958783b */ /* 0x000fe20000004200 */
[----:B------:R-:W-:Y:S01]  /*63d0*/  SHF.R.U32.HI R16, RZ, 0x18, R6 ;  /* 0x00000018ff107819 */ /* 0x000fe20000011606 */
[----:B------:R1:W-:Y:S01]  /*63e0*/  MUFU.EX2 R31, R3 ;  /* 0x00000003001f7308 */ /* 0x0003e20000000800 */
[----:B------:R-:W-:Y:S01]  /*63f0*/  LOP3.LUT R9, R9, 0xff, RZ, 0xc0, !PT ;  /* 0x000000ff09097812 */ /* 0x000fe200078ec0ff */
[----:B------:R-:W-:Y:S03]  /*6400*/  HMMA.16816.F32.BF16 R44, R12, R26, R44 ;  /* 0x0000001a0c2c723c */ /* 0x000fe6000004182c */
[----:B------:R-:W-:Y:S01]  /*6410*/  PRMT R16, R9, 0x5410, R16 ;  /* 0x0000541009107816 */ /* 0x000fe20000000010 */
[----:B------:R-:W-:-:S04]  /*6420*/  FFMA.FTZ R9, R180, c[0x0][0x23c], -R0 ;  /* 0x00008f00b4097a23 */ /* 0x000fc80000010800 */
[----:B------:R-:W-:Y:S01]  /*6430*/  HMMA.16816.F32.BF16 R64, R12, R24, R64 ;  /* 0x000000180c40723c */ /* 0x000fe20000041840 */
[----:B-1----:R-:W-:-:S07]  /*6440*/  FFMA.FTZ R3, R170, c[0x0][0x23c], -R5 ;  /* 0x00008f00aa037a23 */ /* 0x002fce0000010805 */
        /* <DEDUP_REMOVED lines=8> */
[----:B------:R-:W-:Y:S01]  /*64d0*/  HMMA.16816.F32.BF16 R40, R12, R38, R40 ;  /* 0x000000260c28723c */ /* 0x000fe20000041828 */
[----:B------:R-:W2:Y:S04]  /*64e0*/  LDSM.16.MT88.4 R12, [R187+0x7800] ;  /* 0x00780000bb0c783b */ /* 0x000ea80000004200 */
[----:B------:R3:W-:Y:S01]  /*64f0*/  MUFU.EX2 R28, R5 ;  /* 0x00000005001c7308 */ /* 0x0007e20000000800 */
[----:B-1----:R-:W-:Y:S01]  /*6500*/  LOP3.LUT R3, R7, UR16, R48, 0x96, !PT ;  /* 0x0000001007037c12 */ /* 0x002fe2000f8e9630 */
[----:B------:R-:W-:-:S03]  /*6510*/  FFMA.FTZ R7, R176, c[0x0][0x23c], -R4 ;  /* 0x00008f00b0077a23 */ /* 0x000fc60000010804 */
[----:B------:R-:W-:-:S03]  /*6520*/  LOP3.LUT R11, R3, 0xff, RZ, 0xc0, !PT ;  /* 0x000000ff030b7812 */ /* 0x000fc600078ec0ff */
[----:B------:R-:W-:Y:S01]  /*6530*/  MUFU.EX2 R25, R7 ;  /* 0x0000000700197308 */ /* 0x000fe20000000800 */
[--C-:B------:R-:W-:Y:S01]  /*6540*/  SHF.R.U32.HI R6, RZ, 0x10, R3.reuse ;  /* 0x00000010ff067819 */ /* 0x100fe20000011603 */
[----:B---3--:R-:W-:Y:S01]  /*6550*/  FFMA.FTZ R5, R174, c[0x0][0x23c], -R4 ;  /* 0x00008f00ae057a23 */ /* 0x008fe20000010804 */
[----:B------:R-:W-:-:S05]  /*6560*/  SHF.R.U32.HI R10, RZ, 0x18, R3 ;  /* 0x00000018ff0a7819 */ /* 0x000fca0000011603 */
[----:B------:R1:W3:Y:S02]  /*6570*/  MUFU.EX2 R26, R5 ;  /* 0x00000005001a7308 */ /* 0x0002e40000000800 */
[----:B-1----:R-:W-:Y:S02]  /*6580*/  LOP3.LUT R5, R3, 0xffff, RZ, 0xc0, !PT ;  /* 0x0000ffff03057812 */ /* 0x002fe400078ec0ff */
[----:B------:R-:W-:Y:S02]  /*6590*/  SHF.R.U32.HI R3, RZ, 0x8, R8 ;  /* 0x00000008ff037819 */ /* 0x000fe40000011608 */
[----:B------:R-:W-:Y:S02]  /*65a0*/  SHF.R.U32.HI R8, RZ, 0x8, R5 ;  /* 0x00000008ff087819 */ /* 0x000fe40000011605 */
[----:B------:R-:W-:Y:S01]  /*65b0*/  PRMT R7, R17, 0x5410, R3 ;  /* 0x0000541011077816 */ /* 0x000fe20000000003 */
[----:B------:R-:W-:Y:S01]  /*65c0*/  FFMA.FTZ R3, R177, c[0x0][0x23c], -R4 ;  /* 0x00008f00b1037a23 */ /* 0x000fe20000010804 */
[----:B------:R-:W-:-:S02]  /*65d0*/  PRMT R4, R11, 0x5410, R8 ;  /* 0x000054100b047816 */ /* 0x000fc40000000008 */
[----:B------:R-:W-:Y:S01]  /*65e0*/  LOP3.LUT R5, R6, 0xff, RZ, 0xc0, !PT ;  /* 0x000000ff06057812 */ /* 0x000fe200078ec0ff */
[----:B------:R1:W4:Y:S01]  /*65f0*/  MUFU.EX2 R24, R3 ;  /* 0x0000000300187308 */ /* 0x0003220000000800 */
[----:B---3--:R-:W-:Y:S01]  /*6600*/  F2FP.BF16.PACK_AB R6, R26, R28 ;  /* 0x0000001c1a06723e */ /* 0x008fe200000010ff */
[----:B------:R-:W-:Y:S01]  /*6610*/  HSET2.LE.AND R7, R7, R68, PT ;  /* 0x0000004407077233 */ /* 0x000fe20003803000 */
[----:B------:R-:W-:Y:S02]  /*6620*/  PRMT R5, R5, 0x5410, R10 ;  /* 0x0000541005057816 */ /* 0x000fe4000000000a */
[----:B------:R-:W-:-:S03]  /*6630*/  F2FP.BF16.PACK_AB R8, R29, R30 ;  /* 0x0000001e1d08723e */ /* 0x000fc600000010ff */
[----:B------:R-:W-:Y:S01]  /*6640*/  HSET2.LE.AND R5, R5, R68, PT ;  /* 0x0000004405057233 */ /* 0x000fe20003803000 */
[----:B------:R-:W-:-:S04]  /*6650*/  LOP3.LUT R134, R7, R8, RZ, 0xc0, !PT ;  /* 0x0000000807867212 */ /* 0x000fc800078ec0ff */
[----:B------:R-:W-:Y:S01]  /*6660*/  LOP3.LUT R133, R5, R6, RZ, 0xc0, !PT ;  /* 0x0000000605857212 */ /* 0x000fe200078ec0ff */
[----:B------:R-:W-:Y:S01]  /*6670*/  FFMA.FTZ R5, R181, c[0x0][0x23c], -R0 ;  /* 0x00008f00b5057a23 */ /* 0x000fe20000010800 */
[--C-:B-1----:R-:W-:Y:S01]  /*6680*/  HSET2.LE.AND R3, R4, R68.reuse, PT ;  /* 0x0000004404037233 */ /* 0x102fe20003803000 */
[----:B------:R-:W-:Y:S02]  /*6690*/  F2FP.BF16.PACK_AB R4, R31, R33 ;  /* 0x000000211f04723e */ /* 0x000fe400000010ff */
[----:B------:R-:W-:Y:S02]  /*66a0*/  MUFU.EX2 R21, R5 ;  /* 0x0000000500157308 */ /* 0x000fe40000000800 */
[----:B------:R-:W-:Y:S01]  /*66b0*/  LOP3.LUT R132, R3, R4, RZ, 0xc0, !PT ;  /* 0x0000000403847212 */ /* 0x000fe200078ec0ff */
[----:B------:R-:W-:Y:S01]  /*66c0*/  HSET2.LE.AND R3, R16, R68, PT ;  /* 0x0000004410037233 */ /* 0x000fe20003803000 */
[----:B----4-:R-:W-:-:S04]  /*66d0*/  F2FP.BF16.PACK_AB R4, R24, R25 ;  /* 0x000000191804723e */ /* 0x010fc800000010ff */
[----:B------:R-:W-:Y:S01]  /*66e0*/  LOP3.LUT R135, R3, R4, RZ, 0xc0, !PT ;  /* 0x0000000403877212 */ /* 0x000fe200078ec0ff */
[--C-:B------:R-:W-:Y:S02]  /*66f0*/  FFMA.FTZ R3, R178, c[0x0][0x23c], -R0.reuse ;  /* 0x00008f00b2037a23 */ /* 0x100fe40000010800 */
[----:B------:R-:W-:Y:S02]  /*6700*/  FFMA.FTZ R0, R179, c[0x0][0x23c], -R0 ;  /* 0x00008f00b3007a23 */ /* 0x000fe40000010800 */
[----:B------:R1:W-:Y:S02]  /*6710*/  MUFU.EX2 R22, R3 ;  /* 0x0000000300167308 */ /* 0x0003e40000000800 */
[C---:B------:R-:W-:Y:S06]  /*6720*/  HMMA.16816.F32.BF16 R112, R132.reuse, R120, R128 ;  /* 0x000000788470723c */ /* 0x040fec0000041880 */
[----:B------:R3:W4:Y:S02]  /*6730*/  MUFU.EX2 R20, R0 ;  /* 0x0000000000147308 */ /* 0x0007240000000800 */
[----:B--2---:R-:W-:Y:S01]  /*6740*/  HMMA.16816.F32.BF16 R128, R132, R12, R136 ;  /* 0x0000000c8480723c */ /* 0x004fe20000041888 */
[----:B-1----:R-:W-:-:S07]  /*6750*/  FFMA.FTZ R3, R207, c[0x0][0x23c], -R2 ;  /* 0x00008f00cf037a23 */ /* 0x002fce0000010802 */
[C---:B------:R-:W-:Y:S01]  /*6760*/  HMMA.16816.F32.BF16 R80, R132.reuse, R88, R80 ;  /* 0x000000588450723c */ /* 0x040fe20000041850 */
[----:B---3--:R-:W-:Y:S02]  /*6770*/  LOP3.LUT R0, R19, UR7, R50, 0x96, !PT ;  /* 0x0000000713007c12 */ /* 0x008fe4000f8e9632 */
        /* <DEDUP_REMOVED lines=10> */
[----:B-1----:R-:W-:Y:S01]  /*6820*/  FFMA.FTZ R3, R182, c[0x0][0x23c], -R2 ;  /* 0x00008f00b6037a23 */ /* 0x002fe20000010802 */
[C---:B------:R-:W-:Y:S01]  /*6830*/  LOP3.LUT R10, R0.reuse, 0xff, RZ, 0xc0, !PT ;  /* 0x000000ff000a7812 */ /* 0x040fe200078ec0ff */
[----:B------:R-:W-:Y:S01]  /*6840*/  MUFU.EX2 R17, R5 ;  /* 0x0000000500117308 */ /* 0x000fe20000000800 */
[----:B------:R-:W-:Y:S01]  /*6850*/  SHF.R.U32.HI R9, RZ, 0x18, R0 ;  /* 0x00000018ff097819 */ /* 0x000fe20000011600 */
[C---:B------:R-:W-:Y:S06]  /*6860*/  HMMA.16816.F32.BF16 R100, R132.reuse, R106, R100 ;  /* 0x0000006a8464723c */ /* 0x040fec0000041864 */
[----:B------:R1:W-:Y:S02]  /*6870*/  MUFU.EX2 R18, R3 ;  /* 0x0000000300127308 */ /* 0x0003e40000000800 */
[C---:B------:R-:W-:Y:S08]  /*6880*/  HMMA.16816.F32.BF16 R116, R132.reuse, R122, R116 ;  /* 0x0000007a8474723c */ /* 0x040ff00000041874 */
        /* <DEDUP_REMOVED lines=13> */
[----:B----4-:R-:W-:Y:S01]  /*6960*/  F2FP.BF16.PACK_AB R2, R20, R22 ;  /* 0x000000161402723e */ /* 0x010fe200000010ff */
        /* <DEDUP_REMOVED lines=84> */
[----:B------:R-:W2:Y:S01]  /*6eb0*/  LDL.64 R160, [R1+0x60] ;  /* 0x0000600001a07983 */ /* 0x000ea20000100a00 */
[----:B------:R-:W-:Y:S01]  /*6ec0*/  IADD3 R75, R242, -0x2, RZ ;  /* 0xfffffffef24b7810 */ /* 0x000fe20007ffe0ff */
[----:B------:R-:W-:-:S04]  /*6ed0*/  DEPBAR.LE SB0, 0x0 ;  /* 0x000080000000791a */ /* 0x000fc80000000000 */
[----:B------:R-:W-:Y:S01]  /*6ee0*/  SHF.R.S32.HI R0, RZ, 0x1f, R75 ;  /* 0x0000001fff007819 */ /* 0x000fe2000001144b */
[----:B------:R-:W-:Y:S01]  /*6ef0*/  IMAD R4, R75, UR19, RZ ;  /* 0x000000134b047c24 */ /* 0x000fe2000f8e02ff */
[----:B------:R-:W-:-:S03]  /*6f00*/  USHF.L.U32 UR5, UR4, 0x5, URZ ;  /* 0x0000000504057899 */ /* 0x000fc6000800063f */
[----:B------:R-:W-:Y:S02]  /*6f10*/  IMAD R0, R0, UR20, R4 ;  /* 0x0000001400007c24 */ /* 0x000fe4000f8e0204 */
[----:B------:R-:W-:Y:S01]  /*6f20*/  IMAD.U32 R4, RZ, RZ, UR4 ;  /* 0x00000004ff047e24 */ /* 0x000fe2000f8e00ff */
[----:B------:R-:W-:Y:S01]  /*6f30*/  BAR.SYNC.DEFER_BLOCKING 0x0 ;  /* 0x0000000000007b1d */ /* 0x000fe20000010000 */
[----:B--2---:R-:W-:-:S04]  /*6f40*/  IMAD.WIDE.U32 R2, R75, UR20, R160 ;  /* 0x000000144b027c25 */ /* 0x004fc8000f8e00a0 */
[----:B------:R-:W-:Y:S01]  /*6f50*/  IMAD.IADD R3, R3, 0x1, R0 ;  /* 0x0000000103037824 */ /* 0x000fe200078e0200 */
[----:B------:R-:W-:Y:S02]  /*6f60*/  LEA R6, P1, R2, c[0x0][0x170], 0x1 ;  /* 0x00005c0002067a11 */ /* 0x000fe400078208ff */
[----:B------:R-:W-:Y:S02]  /*6f70*/  SHF.L.U64.HI R0, R4, 0x5, R245 ;  /* 0x0000000504007819 */ /* 0x000fe400000102f5 */
[----:B------:R-:W-:Y:S02]  /*6f80*/  IADD3 R4, P0, R6, UR5, RZ ;  /* 0x0000000506047c10 */ /* 0x000fe4000ff1e0ff */
[----:B------:R-:W-:Y:S02]  /*6f90*/  LEA.HI.X R7, R2, c[0x0][0x174], R3, 0x1, P1 ;  /* 0x00005d0002077a11 */ /* 0x000fe400008f0c03 */
[----:B------:R-:W-:-:S03]  /*6fa0*/  IADD3 R2, P1, R4, UR5, RZ ;  /* 0x0000000504027c10 */ /* 0x000fc6000ff3e0ff */
[----:B------:R-:W-:Y:S01]  /*6fb0*/  IMAD.X R5, R0, 0x1, R7, P0 ;  /* 0x0000000100057824 */ /* 0x000fe200000e0607 */
[----:B------:R-:W-:Y:S01]  /*6fc0*/  IADD3 R8, P0, R2, UR5, RZ ;  /* 0x0000000502087c10 */ /* 0x000fe2000ff1e0ff */
        /* <DEDUP_REMOVED lines=9> */
[----:B------:R-:W-:Y:S04]  /*7060*/  LDSM.16.M88.4 R12, [R191] ;  /* 0x00000000bf0c783b */ /* 0x000fe80000000200 */
[----:B------:R-:W5:Y:S04]  /*7070*/  LDSM.16.M88.4 R20, [R184+0x4000] ;  /* 0x00400000b814783b */ /* 0x000f680000000200 */
[----:B------:R-:W1:Y:S04]  /*7080*/  LDSM.16.M88.4 R32, [R184+0x4800] ;  /* 0x00480000b820783b */ /* 0x000e680000000200 */
[----:B------:R-:W-:Y:S04]  /*7090*/  LDSM.16.M88.4 R28, [R184+0x5000] ;  /* 0x00500000b81c783b */ /* 0x000fe80000000200 */
[----:B------:R-:W-:Y:S01]  /*70a0*/  LDSM.16.M88.4 R24, [R184+0x5800] ;  /* 0x00580000b818783b */ /* 0x000fe20000000200 */
[----:B---3--:R-:W-:-:S03]  /*70b0*/  IADD3 R2, R242, -0x2, RZ ;  /* 0xfffffffef2027810 */ /* 0x008fc60007ffe0ff */
[----:B--2---:R-:W-:Y:S01]  /*70c0*/  LDSM.16.M88.4 R4, [R194+0x2000] ;  /* 0x00200000c204783b */ /* 0x004fe20000000200 */
[----:B------:R-:W-:-:S03]  /*70d0*/  ISETP.GT.AND P0, PT, R2, UR18, PT ;  /* 0x0000001202007c0c */ /* 0x000fc6000bf04270 */
[----:B----4-:R-:W2:Y:S01]  /*70e0*/  LDSM.16.M88.4 R8, [R191+0x2000] ;  /* 0x00200000bf08783b */ /* 0x010ea20000000200 */
[----:B------:R-:W-:-:S03]  /*70f0*/  IMAD R0, R2, 0x40, R252 ;  /* 0x0000004002007824 */ /* 0x000fc600078e02fc */
[----:B------:R-:W-:Y:S02]  /*7100*/  LDSM.16.M88.4 R52, [R190+0x5800] ;  /* 0x00580000be34783b */ /* 0x000fe40000000200 */
[C---:B------:R-:W-:Y:S02]  /*7110*/  ISETP.GE.AND P3, PT, R0.reuse, R206, PT ;  /* 0x000000ce0000720c */ /* 0x040fe40003f66270 */
[----:B------:R-:W3:Y:S01]  /*7120*/  LDSM.16.M88.4 R40, [R190+0x4000] ;  /* 0x00400000be28783b */ /* 0x000ee20000000200 */
[C---:B------:R-:W-:Y:S02]  /*7130*/  ISETP.GE.AND P2, PT, R0.reuse, R205, PT ;  /* 0x000000cd0000720c */ /* 0x040fe40003f46270 */
[C---:B------:R-:W-:Y:S01]  /*7140*/  ISETP.LT.OR P3, PT, R0.reuse, R202, P3 ;  /* 0x000000ca0000720c */ /* 0x040fe20001f61670 */
[----:B------:R-:W4:Y:S01]  /*7150*/  LDSM.16.M88.4 R44, [R190+0x4800] ;  /* 0x00480000be2c783b */ /* 0x000f220000000200 */
[C---:B------:R-:W-:Y:S02]  /*7160*/  ISETP.LT.OR P2, PT, R0.reuse, R201, P2 ;  /* 0x000000c90000720c */ /* 0x040fe40001741670 */
[C---:B------:R-:W-:Y:S01]  /*7170*/  IADD3 R2, R0.reuse, 0x1, RZ ;  /* 0x0000000100027810 */ /* 0x040fe20007ffe0ff */
[----:B------:R-:W3:Y:S01]  /*7180*/  LDSM.16.M88.4 R48, [R190+0x5000] ;  /* 0x00500000be30783b */ /* 0x000ee20000000200 */
[----:B------:R-:W-:-:S02]  /*7190*/  IADD3 R3, R0, 0x8, RZ ;  /* 0x0000000800037810 */ /* 0x000fc40007ffe0ff */
[C---:B------:R-:W-:Y:S01]  /*71a0*/  ISETP.GE.AND P5, PT, R2.reuse, R206, PT ;  /* 0x000000ce0200720c */ /* 0x040fe20003fa6270 */
[C---:B-----5:R-:W-:Y:S01]  /*71b0*/  HMMA.16816.F32.BF16 R148, R12.reuse, R20, RZ ;  /* 0x000000140c94723c */ /* 0x060fe200000418ff */
[----:B------:R-:W5:Y:S01]  /*71c0*/  LDSM.16.M88.4 R16, [R194] ;  /* 0x00000000c210783b */ /* 0x000f620000000200 */
[C---:B------:R-:W-:Y:S02]  /*71d0*/  ISETP.GE.AND P4, PT, R2.reuse, R204, PT ;  /* 0x000000cc0200720c */ /* 0x040fe40003f86270 */
[C---:B------:R-:W-:Y:S01]  /*71e0*/  ISETP.GE.AND P1, PT, R2.reuse, R203, PT ;  /* 0x000000cb0200720c */ /* 0x040fe20003f26270 */
[----:B------:R-:W0:Y:S01]  /*71f0*/  LDGDEPBAR ;  /* 0x00000000000079af */ /* 0x000e220000000000 */
[C---:B------:R-:W-:Y:S02]  /*7200*/  ISETP.LT.OR P5, PT, R2.reuse, R202, P5 ;  /* 0x000000ca0200720c */ /* 0x040fe40002fa1670 */
[----:B------:R-:W-:Y:S01]  /*7210*/  HMMA.16816.F32.BF16 R180, R12, R22, RZ ;  /* 0x000000160cb4723c */ /* 0x000fe200000418ff */
[----:B------:R-:W-:-:S02]  /*7220*/  ISETP.LT.OR P4, PT, R2, R200, P4 ;  /* 0x000000c80200720c */ /* 0x000fc40002781670 */
[C---:B------:R-:W-:Y:S02]  /*7230*/  ISETP.LT.OR P1, PT, R2.reuse, R199, P1 ;  /* 0x000000c70200720c */ /* 0x040fe40000f21670 */
[----:B------:R-:W-:-:S03]  /*7240*/  ISETP.GE.AND P6, PT, R2, R205, PT ;  /* 0x000000cd0200720c */ /* 0x000fc60003fc6270 */
[----:B-1----:R-:W-:Y:S01]  /*7250*/  HMMA.16816.F32.BF16 R156, R12, R32, RZ ;  /* 0x000000200c9c723c */ /* 0x002fe200000418ff */
[----:B------:R-:W-:Y:S02]  /*7260*/  ISETP.LT.OR P6, PT, R2, R201, P6 ;  /* 0x000000c90200720c */ /* 0x000fe400037c1670 */
[----:B------:R-:W-:-:S05]  /*7270*/  IADD3 R2, R0, 0x9, RZ ;  /* 0x0000000900027810 */ /* 0x000fca0007ffe0ff */
[C---:B--2---:R-:W-:Y:S08]  /*7280*/  HMMA.16816.F32.BF16 R144, R8.reuse, R20, RZ ;  /* 0x000000140890723c */ /* 0x044ff000000418ff */
        /* <DEDUP_REMOVED lines=8> */
[----:B------:R-:W-:Y:S07]  /*7310*/  LDSM.16.M88.4 R32, [R195] ;  /* 0x00000000c320783b */ /* 0x000fee0000000200 */
[C---:B---3--:R-:W-:Y:S08]  /*7320*/  HMMA.16816.F32.BF16 R232, R4.reuse, R40, R144 ;  /* 0x0000002804e8723c */ /* 0x048ff00000041890 */
[C---:B------:R-:W-:Y:S01]  /*7330*/  HMMA.16816.F32.BF16 R164, R4.reuse, R54, R8 ;  /* 0x0000003604a4723c */ /* 0x040fe20000041808 */
[----:B------:R-:W1:Y:S07]  /*7340*/  LDSM.16.M88.4 R8, [R192] ;  /* 0x00000000c008783b */ /* 0x000e6e0000000200 */
[C---:B----4-:R-:W-:Y:S08]  /*7350*/  HMMA.16816.F32.BF16 R228, R4.reuse, R44, R64 ;  /* 0x0000002c04e4723c */ /* 0x050ff00000041840 */
[C---:B------:R-:W-:Y:S08]  /*7360*/  HMMA.16816.F32.BF16 R224, R4.reuse, R48, R56 ;  /* 0x0000003004e0723c */ /* 0x040ff00000041838 */
[C---:B------:R-:W-:Y:S01]  /*7370*/  HMMA.16816.F32.BF16 R212, R4.reuse, R52, R20 ;  /* 0x0000003404d4723c */ /* 0x040fe20000041814 */
[----:B------:R-:W-:Y:S07]  /*7380*/  LDSM.16.M88.4 R20, [R193] ;  /* 0x00000000c114783b */ /* 0x000fee0000000200 */
[C---:B------:R-:W-:Y:S08]  /*7390*/  HMMA.16816.F32.BF16 R176, R4.reuse, R42, R140 ;  /* 0x0000002a04b0723c */ /* 0x040ff0000004188c */
[C---:B------:R-:W-:Y:S08]  /*73a0*/  HMMA.16816.F32.BF16 R172, R4.reuse, R46, R60 ;  /* 0x0000002e04ac723c */ /* 0x040ff0000004183c */
[----:B------:R-:W-:Y:S01]  /*73b0*/  HMMA.16816.F32.BF16 R168, R4, R50, R36 ;  /* 0x0000003204a8723c */ /* 0x000fe20000041824 */
[----:B------:R-:W2:Y:S04]  /*73c0*/  LDSM.16.M88.4 R4, [R192+0x2000] ;  /* 0x00200000c004783b */ /* 0x000ea80000000200 */
[----:B------:R-:W-:Y:S03]  /*73d0*/  LDSM.16.M88.4 R36, [R196] ;  /* 0x00000000c424783b */ /* 0x000fe60000000200 */
[C---:B------:R-:W-:Y:S08]  /*73e0*/  HMMA.16816.F32.BF16 R152, R12.reuse, R28, RZ ;  /* 0x0000001c0c98723c */ /* 0x040ff000000418ff */
[C---:B------:R-:W-:Y:S01]  /*73f0*/  HMMA.16816.F32.BF16 R236, R12.reuse, R30, RZ ;  /* 0x0000001e0cec723c */ /* 0x040fe200000418ff */
[----:B------:R-:W3:Y:S07]  /*7400*/  LDSM.16.M88.4 R28, [R198] ;  /* 0x00000000c61c783b */ /* 0x000eee0000000200 */
[C---:B------:R-:W-:Y:S08]  /*7410*/  HMMA.16816.F32.BF16 R160, R12.reuse, R24, RZ ;  /* 0x000000180ca0723c */ /* 0x040ff000000418ff */
[----:B------:R-:W-:Y:S01]  /*7420*/  HMMA.16816.F32.BF16 R216, R12, R26, RZ ;  /* 0x0000001a0cd8723c */ /* 0x000fe200000418ff */
[----:B------:R-:W4:Y:S04]  /*7430*/  LDSM.16.M88.4 R24, [R197] ;  /* 0x00000000c518783b */ /* 0x000f280000000200 */
[----:B------:R-:W-:Y:S03]  /*7440*/  LDSM.16.M88.4 R12, [R193+0x2000] ;  /* 0x00200000c10c783b */ /* 0x000fe60000000200 */
[C---:B-----5:R-:W-:Y:S08]  /*7450*/  HMMA.16816.F32.BF16 R60, R16.reuse, R40, R148 ;  /* 0x00000028103c723c */ /* 0x060ff00000041894 */
[C---:B------:R-:W-:Y:S01]  /*7460*/  HMMA.16816.F32.BF16 R56, R16.reuse, R42, R180 ;  /* 0x0000002a1038723c */ /* 0x040fe200000418b4 */
[----:B------:R-:W5:Y:S07]  /*7470*/  LDSM.16.M88.4 R40, [R189] ;  /* 0x00000000bd28783b */ /* 0x000f6e0000000200 */
[C---:B------:R-:W-:Y:S08]  /*7480*/  HMMA.16816.F32.BF16 R152, R16.reuse, R48, R152 ;  /* 0x000000301098723c */ /* 0x040ff00000041898 */
[C---:B------:R-:W-:Y:S08]  /*7490*/  HMMA.16816.F32.BF16 R156, R16.reuse, R44, R156 ;  /* 0x0000002c109c723c */ /* 0x040ff0000004189c */
[C---:B------:R-:W-:Y:S08]  /*74a0*/  HMMA.16816.F32.BF16 R140, R16.reuse, R52, R160 ;  /* 0x00000034108c723c */ /* 0x040ff000000418a0 */
[C---:B------:R-:W-:Y:S08]  /*74b0*/  HMMA.16816.F32.BF16 R64, R16.reuse, R46, R220 ;  /* 0x0000002e1040723c */ /* 0x040ff000000418dc */
[C---:B------:R-:W-:Y:S08]  /*74c0*/  HMMA.16816.F32.BF16 R48, R16.reuse, R50, R236 ;  /* 0x000000321030723c */ /* 0x040ff000000418ec */
[----:B------:R-:W-:Y:S08]  /*74d0*/  HMMA.16816.F32.BF16 R144, R16, R54, R216 ;  /* 0x000000361090723c */ /* 0x000ff000000418d8 */
[-C--:B-1----:R-:W-:Y:S08]  /*74e0*/  HMMA.16816.F32.BF16 R16, R8, R32.reuse, R60 ;  /* 0x000000200810723c */ /* 0x082ff0000004183c */
[C---:B--2---:R-:W-:Y:S08]  /*74f0*/  HMMA.16816.F32.BF16 R44, R4.reuse, R32, R232 ;  /* 0x00000020042c723c */ /* 0x044ff000000418e8 */
[C---:B---3--:R-:W-:Y:S08]  /*7500*/  HMMA.16816.F32.BF16 R148, R4.reuse, R28, R228 ;  /* 0x0000001c0494723c */ /* 0x048ff000000418e4 */
[C---:B----4-:R-:W-:Y:S08]  /*7510*/  HMMA.16816.F32.BF16 R224, R4.reuse, R24, R224 ;  /* 0x0000001804e0723c */ /* 0x050ff000000418e0 */
[C---:B------:R-:W-:Y:S08]  /*7520*/  HMMA.16816.F32.BF16 R212, R4.reuse, R36, R212 ;  /* 0x0000002404d4723c */ /* 0x040ff000000418d4 */
[C---:B------:R-:W-:Y:S08]  /*7530*/  HMMA.16816.F32.BF16 R60, R4.reuse, R34, R176 ;  /* 0x00000022043c723c */ /* 0x040ff000000418b0 */
[C---:B------:R-:W-:Y:S08]  /*7540*/  HMMA.16816.F32.BF16 R172, R4.reuse, R30, R172 ;  /* 0x0000001e04ac723c */ /* 0x040ff000000418ac */
[C---:B------:R-:W-:Y:S08]  /*7550*/  HMMA.16816.F32.BF16 R168, R4.reuse, R26, R168 ;  /* 0x0000001a04a8723c */ /* 0x040ff000000418a8 */
[----:B------:R-:W-:Y:S01]  /*7560*/  HMMA.16816.F32.BF16 R164, R4, R38, R164 ;  /* 0x0000002604a4723c */ /* 0x000fe200000418a4 */
[----:B------:R-:W1:Y:S07]  /*7570*/  LDSM.16.M88.4 R4, [R189+0x800] ;  /* 0x00080000bd04783b */ /* 0x000e6e0000000200 */
[C---:B------:R-:W-:Y:S08]  /*7580*/  HMMA.16816.F32.BF16 R32, R8.reuse, R34, R56 ;  /* 0x000000220820723c */ /* 0x040ff00000041838 */
[C---:B------:R-:W-:Y:S08]  /*7590*/  HMMA.16816.F32.BF16 R152, R8.reuse, R24, R152 ;  /* 0x000000180898723c */ /* 0x040ff00000041898 */
[----:B------:R-:W-:Y:S08]  /*75a0*/  HMMA.16816.F32.BF16 R56, R8, R26, R48 ;  /* 0x0000001a0838723c */ /* 0x000ff00000041830 */
[----:B-----5:R-:W-:Y:S08]  /*75b0*/  HMMA.16816.F32.BF16 R24, R20, R40, R16 ;  /* 0x000000281418723c */ /* 0x020ff00000041810 */
[C---:B------:R-:W-:Y:S08]  /*75c0*/  HMMA.16816.F32.BF16 R52, R8.reuse, R28, R156 ;  /* 0x0000001c0834723c */ /* 0x040ff0000004189c */
[----:B------:R-:W-:Y:S08]  /*75d0*/  HMMA.16816.F32.BF16 R64, R8, R30, R64 ;  /* 0x0000001e0840723c */ /* 0x000ff00000041840 */
[----:B------:R-:W-:Y:S01]  /*75e0*/  HMMA.16816.F32.BF16 R28, R12, R40, R44 ;  /* 0x000000280c1c723c */ /* 0x000fe2000004182c */
[----:B------:R-:W-:-:S02]  /*75f0*/  FSEL R68, R24, -INF , !P3 ;  /* 0xff80000018447808 */ /* 0x000fc40005800000 */
[----:B------:R-:W-:Y:S02]  /*7600*/  FSEL R74, R26, -INF , !P2 ;  /* 0xff8000001a4a7808 */ /* 0x000fe40005000000 */
[C---:B------:R-:W-:Y:S02]  /*7610*/  ISETP.GE.AND P3, PT, R0.reuse, R204, PT ;  /* 0x000000cc0000720c */ /* 0x040fe40003f66270 */
[C---:B------:R-:W-:Y:S01]  /*7620*/  ISETP.GE.AND P2, PT, R0.reuse, R203, PT ;  /* 0x000000cb0000720c */ /* 0x040fe20003f46270 */
[----:B------:R-:W-:Y:S01]  /*7630*/  HMMA.16816.F32.BF16 R16, R20, R42, R32 ;  /* 0x0000002a1410723c */ /* 0x000fe20000041820 */
[C---:B------:R-:W-:Y:S02]  /*7640*/  ISETP.LT.OR P3, PT, R0.reuse, R200, P3 ;  /* 0x000000c80000720c */ /* 0x040fe40001f61670 */
[----:B------:R-:W-:-:S05]  /*7650*/  ISETP.LT.OR P2, PT, R0, R199, P2 ;  /* 0x000000c70000720c */ /* 0x000fca0001741670 */
[----:B------:R-:W-:Y:S07]  /*7660*/  HMMA.16816.F32.BF16 R40, R12, R42, R60 ;  /* 0x0000002a0c28723c */ /* 0x000fee000004183c */
[----:B------:R-:W-:Y:S01]  /*7670*/  FSEL R61, R25, -INF , !P5 ;  /* 0xff800000193d7808 */ /* 0x000fe20006800000 */
[----:B------:R-:W-:Y:S01]  /*7680*/  HMMA.16816.F32.BF16 R140, R8, R36, R140 ;  /* 0x00000024088c723c */ /* 0x000fe2000004188c */
[----:B------:R-:W-:Y:S02]  /*7690*/  FSEL R46, R28, -INF , !P3 ;  /* 0xff8000001c2e7808 */ /* 0x000fe40005800000 */
[----:B------:R-:W-:-:S02]  /*76a0*/  FSEL R48, R30, -INF , !P2 ;  /* 0xff8000001e307808 */ /* 0x000fc40005000000 */
[----:B------:R-:W-:Y:S02]  /*76b0*/  FSEL R47, R29, -INF , !P4 ;  /* 0xff8000001d2f7808 */ /* 0x000fe40006000000 */
[C---:B------:R-:W-:Y:S01]  /*76c0*/  ISETP.GE.AND P3, PT, R3.reuse, R206, PT ;  /* 0x000000ce0300720c */ /* 0x040fe20003f66270 */
[----:B------:R-:W-:Y:S01]  /*76d0*/  HMMA.16816.F32.BF16 R144, R8, R38, R144 ;  /* 0x000000260890723c */ /* 0x000fe20000041890 */
[----:B------:R-:W2:Y:S01]  /*76e0*/  LDSM.16.M88.4 R8, [R189+0x1000] ;  /* 0x00100000bd08783b */ /* 0x000ea20000000200 */
[C---:B------:R-:W-:Y:S02]  /*76f0*/  ISETP.GE.AND P2, PT, R3.reuse, R205, PT ;  /* 0x000000cd0300720c */ /* 0x040fe40003f46270 */
[C---:B------:R-:W-:Y:S02]  /*7700*/  ISETP.GE.AND P5, PT, R3.reuse, R204, PT ;  /* 0x000000cc0300720c */ /* 0x040fe40003fa6270 */
[----:B------:R-:W-:Y:S02]  /*7710*/  ISETP.GE.AND P4, PT, R3, R203, PT ;  /* 0x000000cb0300720c */ /* 0x000fe40003f86270 */
[----:B-1----:R-:W-:Y:S01]  /*7720*/  HMMA.16816.F32.BF16 R36, R20, R4, R52 ;  /* 0x000000041424723c */ /* 0x002fe20000041834 */
[----:B------:R-:W-:-:S02]  /*7730*/  FSEL R49, R31, -INF , !P1 ;  /* 0xff8000001f317808 */ /* 0x000fc40004800000 */
[C---:B------:R-:W-:Y:S02]  /*7740*/  ISETP.LT.OR P3, PT, R3.reuse, R202, P3 ;  /* 0x000000ca0300720c */ /* 0x040fe40001f61670 */
[C---:B------:R-:W-:Y:S02]  /*7750*/  ISETP.LT.OR P2, PT, R3.reuse, R201, P2 ;  /* 0x000000c90300720c */ /* 0x040fe40001741670 */
[C---:B------:R-:W-:Y:S01]  /*7760*/  ISETP.LT.OR P5, PT, R3.reuse, R200, P5 ;  /* 0x000000c80300720c */ /* 0x040fe20002fa1670 */
[----:B------:R-:W-:Y:S01]  /*7770*/  HMMA.16816.F32.BF16 R28, R12, R4, R148 ;  /* 0x000000040c1c723c */ /* 0x000fe20000041894 */
[----:B------:R-:W-:Y:S02]  /*7780*/  ISETP.LT.OR P4, PT, R3, R199, P4 ;  /* 0x000000c70300720c */ /* 0x000fe40002781670 */
[----:B------:R-:W-:Y:S02]  /*7790*/  IADD3 R3, R0, 0x10, RZ ;  /* 0x0000001000037810 */ /* 0x000fe40007ffe0ff */
[----:B------:R-:W-:-:S02]  /*77a0*/  FSEL R62, R27, -INF , !P6 ;  /* 0xff8000001b3e7808 */ /* 0x000fc40007000000 */
[----:B------:R-:W-:Y:S01]  /*77b0*/  FSEL R60, R16, -INF , !P3 ;  /* 0xff800000103c7808 */ /* 0x000fe20005800000 */
[-C--:B------:R-:W-:Y:S01]  /*77c0*/  HMMA.16816.F32.BF16 R24, R20, R6.reuse, R64 ;  /* 0x000000061418723c */ /* 0x080fe20000041840 */
[----:B------:R-:W-:Y:S02]  /*77d0*/  FSEL R54, R18, -INF , !P2 ;  /* 0xff80000012367808 */ /* 0x000fe40005000000 */
        /* <DEDUP_REMOVED lines=9> */
[C---:B------:R-:W-:Y:S02]  /*7870*/  ISETP.GE.AND P2, PT, R2.reuse, R203, PT ;  /* 0x000000cb0200720c */ /* 0x040fe40003f46270 */
[C---:B------:R-:W-:Y:S02]  /*7880*/  ISETP.GE.AND P5, PT, R3.reuse, R206, PT ;  /* 0x000000ce0300720c */ /* 0x040fe40003fa6270 */
[----:B------:R-:W-:Y:S02]  /*7890*/  ISETP.GE.AND P4, PT, R3, R205, PT ;  /* 0x000000cd0300720c */ /* 0x000fe40003f86270 */
[C---:B------:R-:W-:Y:S02]  /*78a0*/  ISETP.LT.OR P1, PT, R2.reuse, R202, P1 ;  /* 0x000000ca0200720c */ /* 0x040fe40000f21670 */
[C---:B------:R-:W-:Y:S02]  /*78b0*/  ISETP.LT.OR P6, PT, R2.reuse, R201, P6 ;  /* 0x000000c90200720c */ /* 0x040fe400037c1670 */
[----:B------:R-:W-:-:S02]  /*78c0*/  ISETP.LT.OR P3, PT, R2, R200, P3 ;  /* 0x000000c80200720c */ /* 0x000fc40001f61670 */
[----:B------:R-:W-:Y:S02]  /*78d0*/  ISETP.LT.OR P2, PT, R2, R199, P2 ;  /* 0x000000c70200720c */ /* 0x000fe40001741670 */
[C---:B------:R-:W-:Y:S02]  /*78e0*/  ISETP.LT.OR P5, PT, R3.reuse, R202, P5 ;  /* 0x000000ca0300720c */ /* 0x040fe40002fa1670 */
[----:B------:R-:W-:Y:S02]  /*78f0*/  ISETP.LT.OR P4, PT, R3, R201, P4 ;  /* 0x000000c90300720c */ /* 0x000fe40002781670 */
[----:B------:R-:W-:Y:S02]  /*7900*/  IADD3 R2, R0, 0x11, RZ ;  /* 0x0000001100027810 */ /* 0x000fe40007ffe0ff */
[----:B------:R-:W-:Y:S02]  /*7910*/  FSEL R52, R17, -INF , !P1 ;  /* 0xff80000011347808 */ /* 0x000fe40004800000 */
[----:B------:R-:W-:-:S02]  /*7920*/  FSEL R41, R41, -INF , !P3 ;  /* 0xff80000029297808 */ /* 0x000fc40005800000 */
[----:B------:R-:W-:Y:S02]  /*7930*/  FSEL R43, R43, -INF , !P2 ;  /* 0xff8000002b2b7808 */ /* 0x000fe40005000000 */
[----:B------:R-:W-:Y:S02]  /*7940*/  FSEL R176, R36, -INF , !P5 ;  /* 0xff80000024b07808 */ /* 0x000fe40006800000 */
[----:B------:R-:W-:Y:S02]  /*7950*/  FSEL R177, R38, -INF , !P4 ;  /* 0xff80000026b17808 */ /* 0x000fe40006000000 */
[C---:B------:R-:W-:Y:S02]  /*7960*/  ISETP.GE.AND P1, PT, R3.reuse, R204, PT ;  /* 0x000000cc0300720c */ /* 0x040fe40003f26270 */
[----:B------:R-:W-:Y:S02]  /*7970*/  ISETP.GE.AND P3, PT, R3, R203, PT ;  /* 0x000000cb0300720c */ /* 0x000fe40003f66270 */
[----:B------:R-:W-:-:S02]  /*7980*/  ISETP.GE.AND P2, PT, R2, R205, PT ;  /* 0x000000cd0200720c */ /* 0x000fc40003f46270 */
[C---:B------:R-:W-:Y:S02]  /*7990*/  ISETP.GE.AND P5, PT, R2.reuse, R204, PT ;  /* 0x000000cc0200720c */ /* 0x040fe40003fa6270 */
[C---:B------:R-:W-:Y:S02]  /*79a0*/  ISETP.GE.AND P4, PT, R2.reuse, R203, PT ;  /* 0x000000cb0200720c */ /* 0x040fe40003f86270 */
[CC--:B------:R-:W-:Y:S02]  /*79b0*/  ISETP.LT.OR P1, PT, R3.reuse, R200.reuse, P1 ;  /* 0x000000c80300720c */ /* 0x0c0fe40000f21670 */
[----:B------:R-:W-:Y:S02]  /*79c0*/  ISETP.LT.OR P3, PT, R3, R199, P3 ;  /* 0x000000c70300720c */ /* 0x000fe40001f61670 */
[C---:B------:R-:W-:Y:S02]  /*79d0*/  ISETP.LT.OR P2, PT, R2.reuse, R201, P2 ;  /* 0x000000c90200720c */ /* 0x040fe40001741670 */
[----:B------:R-:W-:-:S02]  /*79e0*/  ISETP.LT.OR P5, PT, R2, R200, P5 ;  /* 0x000000c80200720c */ /* 0x000fc40002fa1670 */
[----:B------:R-:W-:Y:S02]  /*79f0*/  ISETP.LT.OR P4, PT, R2, R199, P4 ;  /* 0x000000c70200720c */ /* 0x000fe40002781670 */
[----:B------:R-:W-:Y:S02]  /*7a00*/  IADD3 R3, R0, 0x18, RZ ;  /* 0x0000001800037810 */ /* 0x000fe40007ffe0ff */
[----:B------:R-:W-:Y:S02]  /*7a10*/  FSEL R53, R19, -INF , !P6 ;  /* 0xff80000013357808 */ /* 0x000fe40007000000 */
[----:B------:R-:W-:Y:S01]  /*7a20*/  ISETP.GE.AND P6, PT, R2, R206, PT ;  /* 0x000000ce0200720c */ /* 0x000fe20003fc6270 */
[----:B--2---:R-:W-:Y:S01]  /*7a30*/  HMMA.16816.F32.BF16 R16, R12, R8, R224 ;  /* 0x000000080c10723c */ /* 0x004fe200000418e0 */
[----:B------:R-:W-:Y:S02]  /*7a40*/  FSEL R174, R39, -INF , !P2 ;  /* 0xff80000027ae7808 */ /* 0x000fe40005000000 */
[----:B------:R-:W-:-:S02]  /*7a50*/  FSEL R156, R28, -INF , !P1 ;  /* 0xff8000001c9c7808 */ /* 0x000fc40004800000 */
[----:B------:R-:W-:Y:S02]  /*7a60*/  FSEL R157, R30, -INF , !P3 ;  /* 0xff8000001e9d7808 */ /* 0x000fe40005800000 */
[----:B------:R-:W-:Y:S02]  /*7a70*/  FSEL R151, R29, -INF , !P5 ;  /* 0xff8000001d977808 */ /* 0x000fe40006800000 */
[----:B------:R-:W-:Y:S02]  /*7a80*/  FSEL R158, R31, -INF , !P4 ;  /* 0xff8000001f9e7808 */ /* 0x000fe40006000000 */
[C---:B------:R-:W-:Y:S01]  /*7a90*/  ISETP.GE.AND P2, PT, R3.reuse, R206, PT ;  /* 0x000000ce0300720c */ /* 0x040fe20003f46270 */
[----:B------:R-:W-:Y:S01]  /*7aa0*/  HMMA.16816.F32.BF16 R28, R20, R8, R152 ;  /* 0x00000008141c723c */ /* 0x000fe20000041898 */
[----:B------:R-:W-:Y:S02]  /*7ab0*/  ISETP.GE.AND P1, PT, R3, R205, PT ;  /* 0x000000cd0300720c */ /* 0x000fe40003f26270 */
[----:B------:R-:W-:-:S02]  /*7ac0*/  ISETP.LT.OR P6, PT, R2, R202, P6 ;  /* 0x000000ca0200720c */ /* 0x000fc400037c1670 */
[C---:B------:R-:W-:Y:S02]  /*7ad0*/  ISETP.LT.OR P2, PT, R3.reuse, R202, P2 ;  /* 0x000000ca0300720c */ /* 0x040fe40001741670 */
[----:B------:R-:W-:Y:S02]  /*7ae0*/  ISETP.LT.OR P1, PT, R3, R201, P1 ;  /* 0x000000c90300720c */ /* 0x000fe40000f21670 */
[----:B------:R-:W-:Y:S02]  /*7af0*/  IADD3 R2, R0, 0x19, RZ ;  /* 0x0000001900027810 */ /* 0x000fe40007ffe0ff */
[----:B------:R-:W-:Y:S02]  /*7b00*/  FSEL R159, R37, -INF , !P6 ;  /* 0xff800000259f7808 */ /* 0x000fe40007000000 */
[C---:B------:R-:W-:Y:S02]  /*7b10*/  ISETP.GE.AND P6, PT, R3.reuse, R204, PT ;  /* 0x000000cc0300720c */ /* 0x040fe40003fc6270 */
[----:B------:R-:W-:-:S02]  /*7b20*/  ISETP.GE.AND P3, PT, R3, R203, PT ;  /* 0x000000cb0300720c */ /* 0x000fc40003f66270 */
[----:B------:R-:W-:Y:S02]  /*7b30*/  FSEL R172, R24, -INF , !P2 ;  /* 0xff80000018ac7808 */ /* 0x000fe40005000000 */
[----:B------:R-:W-:Y:S02]  /*7b40*/  FSEL R173, R26, -INF , !P1 ;  /* 0xff8000001aad7808 */ /* 0x000fe40004800000 */
[C---:B------:R-:W-:Y:S02]  /*7b50*/  ISETP.GE.AND P2, PT, R2.reuse, R204, PT ;  /* 0x000000cc0200720c */ /* 0x040fe40003f46270 */
[----:B------:R-:W-:Y:S02]  /*7b60*/  ISETP.GE.AND P1, PT, R2, R203, PT ;  /* 0x000000cb0200720c */ /* 0x000fe40003f26270 */
[C---:B------:R-:W-:Y:S02]  /*7b70*/  ISETP.LT.OR P6, PT, R3.reuse, R200, P6 ;  /* 0x000000c80300720c */ /* 0x040fe400037c1670 */
[----:B------:R-:W-:-:S02]  /*7b80*/  ISETP.LT.OR P3, PT, R3, R199, P3 ;  /* 0x000000c70300720c */ /* 0x000fc40001f61670 */
[----:B------:R-:W-:Y:S02]  /*7b90*/  IADD3 R3, R0, 0x20, RZ ;  /* 0x0000002000037810 */ /* 0x000fe40007ffe0ff */
[C---:B------:R-:W-:Y:S02]  /*7ba0*/  ISETP.LT.OR P2, PT, R2.reuse, R200, P2 ;  /* 0x000000c80200720c */ /* 0x040fe40001741670 */
[----:B------:R-:W-:Y:S02]  /*7bb0*/  ISETP.LT.OR P1, PT, R2, R199, P1 ;  /* 0x000000c70200720c */ /* 0x000fe40000f21670 */
[----:B------:R-:W-:Y:S02]  /*7bc0*/  FSEL R148, R32, -INF , !P6 ;  /* 0xff80000020947808 */ /* 0x000fe40007000000 */
[----:B------:R-:W-:Y:S02]  /*7bd0*/  FSEL R150, R34, -INF , !P3 ;  /* 0xff80000022967808 */ /* 0x000fe40005800000 */
[----:B------:R-:W-:-:S02]  /*7be0*/  ISETP.GE.AND P4, PT, R2, R206, PT ;  /* 0x000000ce0200720c */ /* 0x000fc40003f86270 */
[CC--:B------:R-:W-:Y:S02]  /*7bf0*/  ISETP.GE.AND P5, PT, R2.reuse, R205.reuse, PT ;  /* 0x000000cd0200720c */ /* 0x0c0fe40003fa6270 */
[C---:B------:R-:W-:Y:S02]  /*7c00*/  ISETP.GE.AND P6, PT, R3.reuse, R206, PT ;  /* 0x000000ce0300720c */ /* 0x040fe40003fc6270 */
[----:B------:R-:W-:Y:S02]  /*7c10*/  ISETP.GE.AND P3, PT, R3, R205, PT ;  /* 0x000000cd0300720c */ /* 0x000fe40003f66270 */
[----:B------:R-:W-:Y:S02]  /*7c20*/  FSEL R149, R33, -INF , !P2 ;  /* 0xff80000021957808 */ /* 0x000fe40005000000 */
[----:B------:R-:W-:Y:S02]  /*7c30*/  FSEL R152, R35, -INF , !P1 ;  /* 0xff80000023987808 */ /* 0x000fe40004800000 */
[----:B------:R-:W-:Y:S01]  /*7c40*/  HMMA.16816.F32.BF16 R32, R20, R10, R56 ;  /* 0x0000000a1420723c */ /* 0x000fe20000041838 */
[----:B------:R-:W-:-:S02]  /*7c50*/  ISETP.LT.OR P4, PT, R2, R202, P4 ;  /* 0x000000ca0200720c */ /* 0x000fc40002781670 */
[-C--:B------:R-:W-:Y:S02]  /*7c60*/  ISETP.LT.OR P5, PT, R2, R201.reuse, P5 ;  /* 0x000000c90200720c */ /* 0x080fe40002fa1670 */
[C---:B------:R-:W-:Y:S02]  /*7c70*/  ISETP.LT.OR P6, PT, R3.reuse, R202, P6 ;  /* 0x000000ca0300720c */ /* 0x040fe400037c1670 */
[----:B------:R-:W-:Y:S02]  /*7c80*/  ISETP.LT.OR P3, PT, R3, R201, P3 ;  /* 0x000000c90300720c */ /* 0x000fe40001f61670 */
[----:B------:R-:W-:Y:S02]  /*7c90*/  IADD3 R2, R0, 0x21, RZ ;  /* 0x0000002100027810 */ /* 0x000fe40007ffe0ff */
[----:B------:R-:W-:Y:S02]  /*7ca0*/  FSEL R155, R27, -INF , !P5 ;  /* 0xff8000001b9b7808 */ /* 0x000fe40006800000 */
[----:B------:R-:W-:-:S02]  /*7cb0*/  FSEL R216, R28, -INF , !P6 ;  /* 0xff8000001cd87808 */ /* 0x000fc40007000000 */
[----:B------:R-:W-:Y:S02]  /*7cc0*/  FSEL R219, R30, -INF , !P3 ;  /* 0xff8000001edb7808 */ /* 0x000fe40005800000 */
[C---:B------:R-:W-:Y:S02]  /*7cd0*/  ISETP.GE.AND P5, PT, R2.reuse, R206, PT ;  /* 0x000000ce0200720c */ /* 0x040fe40003fa6270 */
[C---:B------:R-:W-:Y:S02]  /*7ce0*/  ISETP.GE.AND P1, PT, R2.reuse, R205, PT ;  /* 0x000000cd0200720c */ /* 0x040fe40003f26270 */
[C---:B------:R-:W-:Y:S02]  /*7cf0*/  ISETP.GE.AND P6, PT, R2.reuse, R204, PT ;  /* 0x000000cc0200720c */ /* 0x040fe40003fc6270 */
[----:B------:R-:W-:Y:S02]  /*7d00*/  ISETP.GE.AND P3, PT, R2, R203, PT ;  /* 0x000000cb0200720c */ /* 0x000fe40003f66270 */
[----:B------:R-:W-:-:S02]  /*7d10*/  FSEL R154, R25, -INF , !P4 ;  /* 0xff800000199a7808 */ /* 0x000fc40006000000 */
[C---:B------:R-:W-:Y:S01]  /*7d20*/  ISETP.GE.AND P4, PT, R3.reuse, R204, PT ;  /* 0x000000cc0300720c */ /* 0x040fe20003f86270 */
[C---:B------:R-:W-:Y:S01]  /*7d30*/  HMMA.16816.F32.BF16 R24, R12.reuse, R10, R168 ;  /* 0x0000000a0c18723c */ /* 0x040fe200000418a8 */
[----:B------:R-:W-:Y:S02]  /*7d40*/  ISETP.GE.AND P2, PT, R3, R203, PT ;  /* 0x000000cb0300720c */ /* 0x000fe40003f46270 */
[C---:B------:R-:W-:Y:S02]  /*7d50*/  ISETP.LT.OR P5, PT, R2.reuse, R202, P5 ;  /* 0x000000ca0200720c */ /* 0x040fe40002fa1670 */
[C---:B------:R-:W-:Y:S02]  /*7d60*/  ISETP.LT.OR P1, PT, R2.reuse, R201, P1 ;  /* 0x000000c90200720c */ /* 0x040fe40000f21670 */
[C---:B------:R-:W-:Y:S01]  /*7d70*/  ISETP.LT.OR P6, PT, R2.reuse, R200, P6 ;  /* 0x000000c80200720c */ /* 0x040fe200037c1670 */
[----:B-1----:R-:W-:Y:S01]  /*7d80*/  HMMA.16816.F32.BF16 R8, R12, R4, R212 ;  /* 0x000000040c08723c */ /* 0x002fe200000418d4 */
[----:B------:R-:W-:-:S02]  /*7d90*/  ISETP.LT.OR P3, PT, R2, R199, P3 ;  /* 0x000000c70200720c */ /* 0x000fc40001f61670 */
[----:B------:R-:W-:Y:S02]  /*7da0*/  IADD3 R2, R0, 0x28, RZ ;  /* 0x0000002800027810 */ /* 0x000fe40007ffe0ff */
[C---:B------:R-:W-:Y:S02]  /*7db0*/  ISETP.LT.OR P4, PT, R3.reuse, R200, P4 ;  /* 0x000000c80300720c */ /* 0x040fe40002781670 */
[----:B------:R-:W-:Y:S01]  /*7dc0*/  ISETP.LT.OR P2, PT, R3, R199, P2 ;  /* 0x000000c70300720c */ /* 0x000fe20001741670 */
[----:B------:R-:W-:Y:S01]  /*7dd0*/  HMMA.16816.F32.BF16 R12, R12, R6, R164 ;  /* 0x000000060c0c723c */ /* 0x000fe200000418a4 */
[----:B------:R-:W-:Y:S02]  /*7de0*/  FSEL R221, R31, -INF , !P1 ;  /* 0xff8000001fdd7808 */ /* 0x000fe40004800000 */
[----:B------:R-:W-:Y:S02]  /*7df0*/  ISETP.GE.AND P1, PT, R2, R206, PT ;  /* 0x000000ce0200720c */ /* 0x000fe40003f26270 */
[----:B------:R-:W-:-:S02]  /*7e00*/  FSEL R168, R16, -INF , !P4 ;  /* 0xff80000010a87808 */ /* 0x000fc40006000000 */
[----:B------:R-:W-:Y:S02]  /*7e10*/  FSEL R175, R18, -INF , !P2 ;  /* 0xff80000012af7808 */ /* 0x000fe40005000000 */
[----:B------:R-:W-:Y:S02]  /*7e20*/  FSEL R171, R17, -INF , !P6 ;  /* 0xff80000011ab7808 */ /* 0x000fe40007000000 */
[----:B------:R-:W-:Y:S02]  /*7e30*/  FSEL R180, R19, -INF , !P3 ;  /* 0xff80000013b47808 */ /* 0x000fe40005800000 */
[----:B------:R-:W-:Y:S01]  /*7e40*/  HMMA.16816.F32.BF16 R16, R20, R4, R140 ;  /* 0x000000041410723c */ /* 0x000fe2000004188c */
[----:B------:R-:W-:Y:S02]  /*7e50*/  ISETP.LT.OR P1, PT, R2, R202, P1 ;  /* 0x000000ca0200720c */ /* 0x000fe40000f21670 */
[----:B------:R-:W-:Y:S02]  /*7e60*/  IADD3 R3, R0, 0x29, RZ ;  /* 0x0000002900037810 */ /* 0x000fe40007ffe0ff */
        /* <DEDUP_REMOVED lines=8> */
[C---:B------:R-:W-:Y:S02]  /*7ef0*/  ISETP.LT.OR P4, PT, R2.reuse, R201, P4 ;  /* 0x000000c90200720c */ /* 0x040fe40002781670 */
[C---:B------:R-:W-:Y:S02]  /*7f00*/  ISETP.LT.OR P5, PT, R2.reuse, R200, P5 ;  /* 0x000000c80200720c */ /* 0x040fe40002fa1670 */
[----:B------:R-:W-:Y:S02]  /*7f10*/  ISETP.LT.OR P2, PT, R2, R199, P2 ;  /* 0x000000c70200720c */ /* 0x000fe40001741670 */
[C---:B------:R-:W-:Y:S02]  /*7f20*/  ISETP.LT.OR P3, PT, R3.reuse, R202, P3 ;  /* 0x000000ca0300720c */ /* 0x040fe40001f61670 */
[----:B------:R-:W-:Y:S02]  /*7f30*/  ISETP.LT.OR P1, PT, R3, R200, P1 ;  /* 0x000000c80300720c */ /* 0x000fe40000f21670 */
[----:B------:R-:W-:-:S02]  /*7f40*/  IADD3 R2, R0, 0x30, RZ ;  /* 0x0000003000027810 */ /* 0x000fc40007ffe0ff */
[----:B------:R-:W-:Y:S02]  /*7f50*/  FSEL R217, R34, -INF , !P4 ;  /* 0xff80000022d97808 */ /* 0x000fe40006000000 */
        /* <DEDUP_REMOVED lines=8> */
[C---:B------:R-:W-:Y:S02]  /*7fe0*/  ISETP.GE.AND P3, PT, R2.reuse, R204, PT ;  /* 0x000000cc0200720c */ /* 0x040fe40003f66270 */
[----:B------:R-:W-:Y:S02]  /*7ff0*/  ISETP.GE.AND P1, PT, R2, R203, PT ;  /* 0x000000cb0200720c */ /* 0x000fe40003f26270 */
[----:B------:R-:W-:-:S02]  /*8000*/  ISETP.LT.OR P6, PT, R3, R201, P6 ;  /* 0x000000c90300720c */ /* 0x000fc400037c1670 */
[----:B------:R-:W-:Y:S02]  /*8010*/  ISETP.LT.OR P4, PT, R3, R199, P4 ;  /* 0x000000c70300720c */ /* 0x000fe40002781670 */
        /* <DEDUP_REMOVED lines=20> */
[C---:B------:R-:W-:Y:S02]  /*8160*/  ISETP.GE.AND P1, PT, R2.reuse, R204, PT ;  /* 0x000000cc0200720c */ /* 0x040fe40003f26270 */
[C---:B------:R-:W-:Y:S02]  /*8170*/  ISETP.GE.AND P3, PT, R2.reuse, R203, PT ;  /* 0x000000cb0200720c */ /* 0x040fe40003f66270 */
[----:B------:R-:W-:-:S02]  /*8180*/  ISETP.LT.OR P1, PT, R2, R200, P1 ;  /* 0x000000c80200720c */ /* 0x000fc40000f21670 */
[----:B------:R-:W-:Y:S02]  /*8190*/  ISETP.LT.OR P3, PT, R2, R199, P3 ;  /* 0x000000c70200720c */ /* 0x000fe40001f61670 */
[----:B------:R-:W-:Y:S02]  /*81a0*/  IADD3 R0, R0, 0x39, RZ ;  /* 0x0000003900007810 */ /* 0x000fe40007ffe0ff */
[----:B------:R-:W-:Y:S02]  /*81b0*/  FSEL R227, R17, -INF , !P6 ;  /* 0xff80000011e37808 */ /* 0x000fe40007000000 */
[----:B------:R-:W-:Y:S02]  /*81c0*/  FSEL R231, R19, -INF , !P4 ;  /* 0xff80000013e77808 */ /* 0x000fe40006000000 */
[----:B------:R-:W-:Y:S02]  /*81d0*/  FSEL R215, R9, -INF , !P5 ;  /* 0xff80000009d77808 */ /* 0x000fe40006800000 */
[----:B------:R-:W-:-:S02]  /*81e0*/  FSEL R222, R11, -INF , !P2 ;  /* 0xff8000000bde7808 */ /* 0x000fc40005000000 */
[----:B------:R-:W-:Y:S02]  /*81f0*/  FSEL R213, R12, -INF , !P1 ;  /* 0xff8000000cd57808 */ /* 0x000fe40004800000 */
[----:B------:R-:W-:Y:S02]  /*8200*/  FSEL R223, R14, -INF , !P3 ;  /* 0xff8000000edf7808 */ /* 0x000fe40005800000 */
[CC--:B------:R-:W-:Y:S02]  /*8210*/  ISETP.GE.AND P6, PT, R2.reuse, R206.reuse, PT ;  /* 0x000000ce0200720c */ /* 0x0c0fe40003fc6270 */
[----:B------:R-:W-:Y:S02]  /*8220*/  ISETP.GE.AND P4, PT, R2, R205, PT ;  /* 0x000000cd0200720c */ /* 0x000fe40003f86270 */
[C---:B------:R-:W-:Y:S02]  /*8230*/  ISETP.GE.AND P5, PT, R0.reuse, R206, PT ;  /* 0x000000ce0000720c */ /* 0x040fe40003fa6270 */
[----:B------:R-:W-:-:S02]  /*8240*/  ISETP.GE.AND P2, PT, R0, R204, PT ;  /* 0x000000cc0000720c */ /* 0x000fc40003f46270 */
[C---:B------:R-:W-:Y:S02]  /*8250*/  ISETP.GE.AND P1, PT, R0.reuse, R203, PT ;  /* 0x000000cb0000720c */ /* 0x040fe40003f26270 */
[----:B------:R-:W-:Y:S02]  /*8260*/  ISETP.GE.AND P3, PT, R0, R205, PT ;  /* 0x000000cd0000720c */ /* 0x000fe40003f66270 */
[C---:B------:R-:W-:Y:S02]  /*8270*/  ISETP.LT.OR P6, PT, R2.reuse, R202, P6 ;  /* 0x000000ca0200720c */ /* 0x040fe400037c1670 */
[----:B------:R-:W-:Y:S02]  /*8280*/  ISETP.LT.OR P4, PT, R2, R201, P4 ;  /* 0x000000c90200720c */ /* 0x000fe40002781670 */
        /* <DEDUP_REMOVED lines=9> */
[----:B------:R-:W-:Y:S01]  /*8320*/  FSEL R230, R23, -INF , !P3 ;  /* 0xff80000017e67808 */ /* 0x000fe20005800000 */
[----:B------:R-:W-:Y:S05]  /*8330*/  @!P0 BRA `(.L_x_1623) ;  /* 0x000001e000008947 */ /* 0x000fea0003800000 */
[----:B------:R-:W2:Y:S04]  /*8340*/  LDL.64 R162, [R1+0x58] ;  /* 0x0000580001a27983 */ /* 0x000ea80000100a00 */
[----:B------:R-:W3:Y:S01]  /*8350*/  LDL.64 R210, [R1+0x40] ;  /* 0x0000400001d27983 */ /* 0x000ee20000100a00 */
[----:B------:R-:W-:Y:S01]  /*8360*/  IADD3 R0, R242, -0x3, RZ ;  /* 0xfffffffdf2007810 */ /* 0x000fe20007ffe0ff */
[----:B------:R-:W-:Y:S02]  /*8370*/  ULDC.64 UR4, c[0x0][0x198] ;  /* 0x0000660000047ab9 */ /* 0x000fe40000000a00 */
[----:B------:R-:W-:Y:S01]  /*8380*/  USHF.L.U32 UR21, UR4, 0x5, URZ ;  /* 0x0000000504157899 */ /* 0x000fe2000800063f */
[----:B------:R-:W-:Y:S01]  /*8390*/  SHF.R.S32.HI R4, RZ, 0x1f, R0 ;  /* 0x0000001fff047819 */ /* 0x000fe20000011400 */
[----:B------:R-:W-:Y:S01]  /*83a0*/  IMAD.WIDE.U32 R2, R0, c[0x0][0x198], RZ ;  /* 0x0000660000027a25 */ /* 0x000fe200078e00ff */
[----:B------:R-:W-:-:S02]  /*83b0*/  UMOV UR26, 0x5 ;  /* 0x00000005001a7882 */ /* 0x000fc40000000000 */
[----:B------:R-:W-:Y:S01]  /*83c0*/  USHF.L.U64.HI UR5, UR4, UR26, UR5 ;  /* 0x0000001a04057299 */ /* 0x000fe20008010205 */
[----:B------:R-:W-:-:S04]  /*83d0*/  IMAD R4, R4, c[0x0][0x198], RZ ;  /* 0x0000660004047a24 */ /* 0x000fc800078e02ff */
[----:B------:R-:W-:-:S04]  /*83e0*/  IMAD R4, R0, c[0x0][0x19c], R4 ;  /* 0x0000670000047a24 */ /* 0x000fc800078e0204 */
[----:B------:R-:W-:Y:S01]  /*83f0*/  IMAD.IADD R4, R3, 0x1, R4 ;  /* 0x0000000103047824 */ /* 0x000fe200078e0204 */
[----:B--2---:R-:W-:-:S04]  /*8400*/  LEA R0, P1, R2, R162, 0x6 ;  /* 0x000000a202007211 */ /* 0x004fc800078230ff */
        /* <DEDUP_REMOVED lines=10> */
[----:B------:R-:W-:-:S02]  /*84b0*/  IADD3 R8, P1, R2, UR21, RZ ;  /* 0x0000001502087c10 */ /* 0x000fc4000ff3e0ff */
[----:B------:R-:W-:Y:S01]  /*84c0*/  IADD3.X R3, R5, UR5, RZ, P2, !PT ;  /* 0x0000000505037c10 */ /* 0x000fe200097fe4ff */
[----:B------:R1:W-:Y:S03]  /*84d0*/  LDGSTS.E.BYPASS.LTC128B.128 [R208+0x4800], [R4.64] ;  /* 0x0480000004d07fae */ /* 0x0003e6000b901d56 */
[----:B------:R-:W-:Y:S01]  /*84e0*/  IADD3.X R9, R3, UR5, RZ, P1, !PT ;  /* 0x0000000503097c10 */ /* 0x000fe20008ffe4ff */
[----:B------:R1:W-:Y:S04]  /*84f0*/  LDGSTS.E.BYPASS.LTC128B.128 [R208+0x5000], [R2.64] ;  /* 0x0500000002d07fae */ /* 0x0003e8000b901d56 */
[----:B------:R1:W-:Y:S04]  /*8500*/  LDGSTS.E.BYPASS.LTC128B.128 [R208+0x5800], [R8.64] ;  /* 0x0580000008d07fae */ /* 0x0003e8000b901d56 */
[----:B------:R-:W0:Y:S02]  /*8510*/  LDGDEPBAR ;  /* 0x00000000000079af */ /* 0x000e240000000000 */
.L_x_1623:
[----:B------:R-:W-:Y:S01]  /*8520*/  FMNMX.FTZ R0, R70, R46, !PT ;  /* 0x0000002e46007209 */ /* 0x000fe20007810000 */
[----:B------:R-:W-:Y:S01]  /*8530*/  IMAD.WIDE.U32 R234, R251, -0x326172a9, RZ ;  /* 0xcd9e8d57fbea7825 */ /* 0x000fe200078e00ff */
[----:B------:R-:W2:Y:S01]  /*8540*/  LDC.U8 R153, c[0x0][0x2d8] ;  /* 0x0000b600ff997b82 */ /* 0x000ea20000000000 */
[----:B------:R-:W-:Y:S01]  /*8550*/  LDSM.16.MT88.4 R32, [R185+0x6000] ;  /* 0x00600000b920783b */ /* 0x000fe20000004200 */
[----:B------:R-:W-:Y:S01]  /*8560*/  FMNMX.FTZ R0, R47, R0, !PT ;  /* 0x000000002f007209 */ /* 0x000fe20007810000 */
[----:B------:R-:W-:-:S02]  /*8570*/  IMAD.SHL.U32 R73, R75, 0x2, RZ ;  /* 0x000000024b497824 */ /* 0x000fc400078e00ff */
[----:B------:R-:W-:Y:S01]  /*8580*/  IMAD.WIDE.U32 R140, R250, -0x2daee0ad, RZ ;  /* 0xd2511f53fa8c7825 */ /* 0x000fe200078e00ff */
[----:B------:R-:W-:Y:S01]  /*8590*/  FMNMX.FTZ R0, R40, R0, !PT ;  /* 0x0000000028007209 */ /* 0x000fe20007810000 */
[----:B------:R-:W-:Y:S03]  /*85a0*/  LDSM.16.MT88.4 R20, [R188+0x6000] ;  /* 0x00600000bc14783b */ /* 0x000fe60000004200 */
[----:B------:R-:W-:Y:S01]  /*85b0*/  FMNMX.FTZ R0, R41, R0, !PT ;  /* 0x0000000029007209 */ /* 0x000fe20007810000 */
[----:B------:R-:W-:Y:S01]  /*85c0*/  LDSM.16.MT88.4 R28, [R186+0x6000] ;  /* 0x00600000ba1c783b */ /* 0x000fe20000004200 */
[----:B-1----:R-:W-:Y:S02]  /*85d0*/  LOP3.LUT R8, R141, UR25, R73, 0x96, !PT ;  /* 0x000000198d087c12 */ /* 0x002fe4000f8e9649 */
[----:B------:R-:W-:Y:S01]  /*85e0*/  FMNMX.FTZ R0, R156, R0, !PT ;  /* 0x000000009c007209 */ /* 0x000fe20007810000 */
[----:B------:R-:W-:Y:S02]  /*85f0*/  LDSM.16.MT88.4 R24, [R187+0x6000] ;  /* 0x00600000bb18783b */ /* 0x000fe40000004200 */
        /* <DEDUP_REMOVED lines=22> */
[----:B--2---:R-:W-:Y:S01]  /*8760*/  PRMT R153, R153, 0x7054, R153 ;  /* 0x0000705499997816 */ /* 0x004fe20000000099 */
        /* <DEDUP_REMOVED lines=12> */
[----:B------:R-:W-:-:S05]  /*8830*/  LOP3.LUT R3, R51, UR14, R140, 0x96, !PT ;  /* 0x0000000e33037c12 */ /* 0x000fca000f8e968c */
[----:B------:R-:W-:Y:S01]  /*8840*/  IMAD.WIDE.U32 R44, R3, -0x326172a9, RZ ;  /* 0xcd9e8d57032c7825 */ /* 0x000fe200078e00ff */
[----:B------:R-:W-:-:S04]  /*8850*/  LOP3.LUT R3, R9, UR15, R234, 0x96, !PT ;  /* 0x0000000f09037c12 */ /* 0x000fc8000f8e96ea */
[----:B------:R-:W-:Y:S02]  /*8860*/  LOP3.LUT R4, R45, UR13, R8, 0x96, !PT ;  /* 0x0000000d2d047c12 */ /* 0x000fe4000f8e9608 */
[----:B-1----:R-:W-:Y:S01]  /*8870*/  FMNMX.FTZ R6, R2, R6, !PT ;  /* 0x0000000602067209 */ /* 0x002fe20007810000 */
[----:B------:R-:W-:Y:S01]  /*8880*/  IMAD.WIDE.U32 R2, R3, -0x2daee0ad, RZ ;  /* 0xd2511f5303027825 */ /* 0x000fe200078e00ff */
[----:B--2---:R-:W-:-:S03]  /*8890*/  FMNMX.FTZ R209, R0, R5, !PT ;  /* 0x0000000500d17209 */ /* 0x004fc60007810000 */
[----:B------:R-:W1:Y:S01]  /*88a0*/  SHFL.BFLY PT, R7, R6, 0x1, 0x1f ;  /* 0x0c201f0006077f89 */ /* 0x000e6200000e0000 */
[----:B------:R-:W-:Y:S01]  /*88b0*/  IMAD.WIDE.U32 R4, R4, -0x2daee0ad, RZ ;  /* 0xd2511f5304047825 */ /* 0x000fe200078e00ff */
[----:B------:R-:W-:Y:S02]  /*88c0*/  LOP3.LUT R3, R3, UR12, R50, 0x96, !PT ;  /* 0x0000000c03037c12 */ /* 0x000fe4000f8e9632 */
[C---:B------:R-:W-:Y:S01]  /*88d0*/  FSETP.NEU.FTZ.AND P2, PT, R209.reuse, -INF , PT ;  /* 0xff800000d100780b */ /* 0x040fe20003f5d000 */
[----:B------:R-:W-:Y:S01]  /*88e0*/  FMUL.FTZ R14, R209, c[0x0][0x23c] ;  /* 0x00008f00d10e7a20 */ /* 0x000fe20000410000 */
[----:B------:R-:W-:Y:S01]  /*88f0*/  LOP3.LUT R0, R5, UR10, R2, 0x96, !PT ;  /* 0x0000000a05007c12 */ /* 0x000fe2000f8e9602 */
[----:B------:R-:W-:-:S03]  /*8900*/  IMAD.WIDE.U32 R2, R3, -0x326172a9, RZ ;  /* 0xcd9e8d5703027825 */ /* 0x000fc600078e00ff */
[----:B------:R-:W-:Y:S01]  /*8910*/  FSEL R14, R14, RZ, P2 ;  /* 0x000000ff0e0e7208 */ /* 0x000fe20001000000 */
[----:B------:R-:W-:Y:S01]  /*8920*/  IMAD.WIDE.U32 R36, R0, -0x326172a9, RZ ;  /* 0xcd9e8d5700247825 */ /* 0x000fe200078e00ff */
[----:B------:R-:W-:-:S03]  /*8930*/  LOP3.LUT R3, R3, UR11, R44, 0x96, !PT ;  /* 0x0000000b03037c12 */ /* 0x000fc6000f8e962c */
[--C-:B------:R-:W-:Y:S02]  /*8940*/  FFMA.FTZ R0, R46, c[0x0][0x23c], -R14.reuse ;  /* 0x00008f002e007a23 */ /* 0x100fe4000001080e */
[----:B------:R-:W-:Y:S02]  /*8950*/  FFMA.FTZ R5, R47, c[0x0][0x23c], -R14 ;  /* 0x00008f002f057a23 */ /* 0x000fe4000001080e */
[----:B------:R2:W3:Y:S01]  /*8960*/  MUFU.EX2 R17, R0 ;  /* 0x0000000000117308 */ /* 0x0004e20000000800 */
[----:B-1----:R-:W-:-:S07]  /*8970*/  FMNMX.FTZ R207, R6, R7, !PT ;  /* 0x0000000706cf7209 */ /* 0x002fce0007810000 */
[----:B------:R-:W-:Y:S01]  /*8980*/  MUFU.EX2 R16, R5 ;  /* 0x0000000500107308 */ /* 0x000fe20000000800 */
[C---:B------:R-:W-:Y:S01]  /*8990*/  FSETP.NEU.FTZ.AND P1, PT, R207.reuse, -INF , PT ;  /* 0xff800000cf00780b */ /* 0x040fe20003f3d000 */
[----:B------:R-:W-:-:S05]  /*89a0*/  FMUL.FTZ R15, R207, c[0x0][0x23c] ;  /* 0x00008f00cf0f7a20 */ /* 0x000fca0000410000 */
[----:B------:R-:W-:Y:S02]  /*89b0*/  FSEL R15, R15, RZ, P1 ;  /* 0x000000ff0f0f7208 */ /* 0x000fe40000800000 */
[----:B--2---:R-:W-:Y:S01]  /*89c0*/  LOP3.LUT R0, R37, UR9, R2, 0x96, !PT ;  /* 0x0000000925007c12 */ /* 0x004fe2000f8e9602 */
[----:B------:R-:W-:-:S04]  /*89d0*/  IMAD.WIDE.U32 R2, R3, -0x2daee0ad, RZ ;  /* 0xd2511f5303027825 */ /* 0x000fc800078e00ff */
[----:B------:R-:W-:Y:S01]  /*89e0*/  IMAD.WIDE.U32 R38, R0, -0x2daee0ad, RZ ;  /* 0xd2511f5300267825 */ /* 0x000fe200078e00ff */
[----:B------:R-:W-:-:S03]  /*89f0*/  LOP3.LUT R4, R3, UR8, R4, 0x96, !PT ;  /* 0x0000000803047c12 */ /* 0x000fc6000f8e9604 */
[----:B------:R-:W-:Y:S01]  /*8a00*/  FFMA.FTZ R0, R40, c[0x0][0x23c], -R14 ;  /* 0x00008f0028007a23 */ /* 0x000fe2000001080e */
[----:B------:R-:W-:Y:S01]  /*8a10*/  LOP3.LUT R2, R39, UR6, R2, 0x96, !PT ;  /* 0x0000000627027c12 */ /* 0x000fe2000f8e9602 */
[----:B------:R-:W-:Y:S02]  /*8a20*/  IMAD.WIDE.U32 R18, R4, -0x326172a9, RZ ;  /* 0xcd9e8d5704127825 */ /* 0x000fe400078e00ff */
[----:B------:R1:W-:Y:S02]  /*8a30*/  MUFU.EX2 R57, R0 ;  /* 0x0000000000397308 */ /* 0x0003e40000000800 */
[----:B------:R-:W-:-:S04]  /*8a40*/  IMAD.WIDE.U32 R2, R2, -0x326172a9, RZ ;  /* 0xcd9e8d5702027825 */ /* 0x000fc800078e00ff */
[----:B------:R-:W-:Y:S01]  /*8a50*/  FFMA.FTZ R4, R48, c[0x0][0x23c], -R15 ;  /* 0x00008f0030047a23 */ /* 0x000fe2000001080f */
[----:B------:R-:W-:Y:S01]  /*8a60*/  LOP3.LUT R11, R2, 0xff, RZ, 0xc0, !PT ;  /* 0x000000ff020b7812 */ /* 0x000fe200078ec0ff */
[----:B------:R-:W-:Y:S01]  /*8a70*/  IMAD.MOV.U32 R48, RZ, RZ, R247 ;  /* 0x000000ffff307224 */ /* 0x000fe200078e00f7 */
[--C-:B------:R-:W-:Y:S01]  /*8a80*/  SHF.R.U32.HI R6, RZ, 0x10, R2.reuse ;  /* 0x00000010ff067819 */ /* 0x100fe20000011602 */
[----:B------:R2:W-:Y:S01]  /*8a90*/  MUFU.EX2 R56, R4 ;  /* 0x0000000400387308 */ /* 0x0005e20000000800 */
[----:B------:R-:W-:Y:S01]  /*8aa0*/  SHF.R.U32.HI R10, RZ, 0x18, R2 ;  /* 0x00000018ff0a7819 */ /* 0x000fe20000011602 */
[----:B-1----:R-:W-:-:S06]  /*8ab0*/  FFMA.FTZ R0, R41, c[0x0][0x23c], -R14 ;  /* 0x00008f0029007a23 */ /* 0x002fcc000001080e */
[----:B------:R1:W4:Y:S01]  /*8ac0*/  MUFU.EX2 R58, R0 ;  /* 0x00000000003a7308 */ /* 0x0003220000000800 */
[----:B--2---:R-:W-:-:S04]  /*8ad0*/  LOP3.LUT R4, R6, 0xff, RZ, 0xc0, !PT ;  /* 0x000000ff06047812 */ /* 0x004fc800078ec0ff */
[----:B------:R-:W-:Y:S02]  /*8ae0*/  PRMT R10, R4, 0x5410, R10 ;  /* 0x00005410040a7816 */ /* 0x000fe4000000000a */
[----:B-1----:R-:W-:Y:S02]  /*8af0*/  LOP3.LUT R0, R3, UR17, R18, 0x96, !PT ;  /* 0x0000001103007c12 */ /* 0x002fe4000f8e9612 */
[----:B------:R-:W-:Y:S02]  /*8b00*/  LOP3.LUT R3, R2, 0xffff, RZ, 0xc0, !PT ;  /* 0x0000ffff02037812 */ /* 0x000fe400078ec0ff */
[----:B------:R-:W-:Y:S02]  /*8b10*/  LOP3.LUT R2, R0, 0xffff, RZ, 0xc0, !PT ;  /* 0x0000ffff00027812 */ /* 0x000fe400078ec0ff */
[----:B------:R-:W-:Y:S01]  /*8b20*/  SHF.R.U32.HI R5, RZ, 0x8, R3 ;  /* 0x00000008ff057819 */ /* 0x000fe20000011603 */
[--C-:B------:R-:W-:Y:S01]  /*8b30*/  FFMA.FTZ R3, R42, c[0x0][0x23c], -R15.reuse ;  /* 0x00008f002a037a23 */ /* 0x100fe2000001080f */
[----:B------:R-:W-:Y:S01]  /*8b40*/  SHF.R.U32.HI R6, RZ, 0x8, R2 ;  /* 0x00000008ff067819 */ /* 0x000fe20000011602 */
[----:B------:R-:W-:Y:S01]  /*8b50*/  FFMA.FTZ R2, R43, c[0x0][0x23c], -R15 ;  /* 0x00008f002b027a23 */ /* 0x000fe2000001080f */
[----:B------:R-:W-:Y:S01]  /*8b60*/  LOP3.LUT R7, R0, 0xff, RZ, 0xc0, !PT ;  /* 0x000000ff00077812 */ /* 0x000fe200078ec0ff */
[----:B------:R1:W-:Y:S01]  /*8b70*/  MUFU.EX2 R59, R3 ;  /* 0x00000003003b7308 */ /* 0x0003e20000000800 */
[----:B------:R-:W-:-:S02]  /*8b80*/  SHF.R.U32.HI R4, RZ, 0x18, R0 ;  /* 0x00000018ff047819 */ /* 0x000fc40000011600 */
[----:B------:R-:W-:Y:S02]  /*8b90*/  PRMT R13, R7, 0x5410, R6 ;  /* 0x00005410070d7816 */ /* 0x000fe40000000006 */
[----:B------:R-:W-:Y:S01]  /*8ba0*/  PRMT R12, R11, 0x5410, R5 ;  /* 0x000054100b0c7816 */ /* 0x000fe20000000005 */
[----:B------:R-:W-:Y:S02]  /*8bb0*/  FFMA.FTZ R5, R49, c[0x0][0x23c], -R15 ;  /* 0x00008f0031057a23 */ /* 0x000fe4000001080f */
[----:B------:R2:W5:Y:S01]  /*8bc0*/  MUFU.EX2 R55, R2 ;  /* 0x0000000200377308 */ /* 0x0005620000000800 */
[----:B---3--:R-:W-:Y:S01]  /*8bd0*/  IMAD.MOV.U32 R49, RZ, RZ, R17 ;  /* 0x000000ffff317224 */ /* 0x008fe200078e0011 */
[----:B-1----:R-:W-:-:S06]  /*8be0*/  FSEL R3, R209, RZ, P2 ;  /* 0x000000ffd1037208 */ /* 0x002fcc0001000000 */
[----:B------:R1:W-:Y:S01]  /*8bf0*/  MUFU.EX2 R47, R5 ;  /* 0x00000005002f7308 */ /* 0x0003e20000000800 */
[----:B------:R-:W-:Y:S01]  /*8c00*/  FADD.FTZ R6, R70, -R3 ;  /* 0x8000000346067221 */ /* 0x000fe20000010000 */
[----:B------:R-:W-:Y:S02]  /*8c10*/  FMNMX.FTZ R3, R72, R68, !PT ;  /* 0x0000004448037209 */ /* 0x000fe40007810000 */
[----:B--2---:R-:W-:Y:S01]  /*8c20*/  SHF.R.U32.HI R2, RZ, 0x10, R0 ;  /* 0x00000010ff027819 */ /* 0x004fe20000011600 */
[----:B------:R-:W-:Y:S01]  /*8c30*/  FMUL.FTZ R6, R6, c[0x0][0x23c] ;  /* 0x00008f0006067a20 */ /* 0x000fe20000410000 */
[----:B------:R-:W-:Y:S02]  /*8c40*/  FMNMX.FTZ R3, R61, R3, !PT ;  /* 0x000000033d037209 */ /* 0x000fe40007810000 */
[----:B------:R-:W-:Y:S01]  /*8c50*/  LOP3.LUT R0, R2, 0xff, RZ, 0xc0, !PT ;  /* 0x000000ff02007812 */ /* 0x000fe200078ec0ff */
[----:B------:R-:W2:Y:S01]  /*8c60*/  MUFU.EX2 R143, R6 ;  /* 0x00000006008f7308 */ /* 0x000ea20000000800 */
[----:B------:R-:W-:-:S02]  /*8c70*/  FSEL R2, R207, RZ, P1 ;  /* 0x000000ffcf027208 */ /* 0x000fc40000800000 */
[----:B------:R-:W-:Y:S01]  /*8c80*/  PRMT R11, R0, 0x5410, R4 ;  /* 0x00005410000b7816 */ /* 0x000fe20000000004 */
[--C-:B------:R-:W-:Y:S01]  /*8c90*/  HSET2.LE.AND R0, R12, R153.reuse, PT ;  /* 0x000000990c007233 */ /* 0x100fe20003803000 */
[----:B------:R-:W-:Y:S01]  /*8ca0*/  FMNMX.FTZ R4, R60, R3, !PT ;  /* 0x000000033c047209 */ /* 0x000fe20007810000 */
[----:B-1----:R-:W-:Y:S01]  /*8cb0*/  FADD.FTZ R5, R69, -R2 ;  /* 0x8000000245057221 */ /* 0x002fe20000010000 */
[----:B----4-:R-:W-:Y:S01]  /*8cc0*/  F2FP.BF16.PACK_AB R2, R58, R57 ;  /* 0x000000393a02723e */ /* 0x010fe200000010ff */
[--C-:B------:R-:W-:Y:S01]  /*8cd0*/  HSET2.LE.AND R3, R10, R153.reuse, PT ;  /* 0x000000990a037233 */ /* 0x100fe20003803000 */
[----:B-----5:R-:W-:Y:S01]  /*8ce0*/  F2FP.BF16.PACK_AB R7, R55, R59 ;  /* 0x0000003b3707723e */ /* 0x020fe200000010ff */
[----:B------:R-:W-:Y:S01]  /*8cf0*/  FMUL.FTZ R5, R5, c[0x0][0x23c] ;  /* 0x00008f0005057a20 */ /* 0x000fe20000410000 */
[----:B------:R-:W-:Y:S02]  /*8d00*/  FMNMX.FTZ R4, R52, R4, !PT ;  /* 0x0000000434047209 */ /* 0x000fe40007810000 */
[----:B------:R-:W-:Y:S01]  /*8d10*/  LOP3.LUT R7, R3, R7, RZ, 0xc0, !PT ;  /* 0x0000000703077212 */ /* 0x000fe200078ec0ff */
[----:B------:R-:W1:Y:S01]  /*8d20*/  MUFU.EX2 R142, R5 ;  /* 0x00000005008e7308 */ /* 0x000e620000000800 */
[----:B------:R-:W-:Y:S01]  /*8d30*/  FMNMX.FTZ R3, R176, R4, !PT ;  /* 0x00000004b0037209 */ /* 0x000fe20007810000 */
[----:B--2---:R-:W-:Y:S01]  /*8d40*/  FMUL.FTZ R80, R80, R143 ;  /* 0x0000008f50507220 */ /* 0x004fe20000410000 */
[----:B------:R-:W-:Y:S01]  /*8d50*/  LOP3.LUT R6, R0, R2, RZ, 0xc0, !PT ;  /* 0x0000000200067212 */ /* 0x000fe200078ec0ff */
[--C-:B------:R-:W-:Y:S01]  /*8d60*/  HSET2.LE.AND R0, R13, R153.reuse, PT ;  /* 0x000000990d007233 */ /* 0x100fe20003803000 */
[----:B------:R-:W-:Y:S01]  /*8d70*/  F2FP.BF16.PACK_AB R2, R16, R49 ;  /* 0x000000311002723e */ /* 0x000fe200000010ff */
[----:B------:R-:W-:Y:S01]  /*8d80*/  FMUL.FTZ R81, R81, R143 ;  /* 0x0000008f51517220 */ /* 0x000fe20000410000 */
[----:B------:R-:W-:Y:S01]  /*8d90*/  FMNMX.FTZ R10, R159, R3, !PT ;  /* 0x000000039f0a7209 */ /* 0x000fe20007810000 */
[----:B------:R-:W-:Y:S01]  /*8da0*/  HSET2.LE.AND R3, R11, R153, PT ;  /* 0x000000990b037233 */ /* 0x000fe20003803000 */
[----:B------:R-:W-:Y:S01]  /*8db0*/  LOP3.LUT R4, R0, R2, RZ, 0xc0, !PT ;  /* 0x0000000200047212 */ /* 0x000fe200078ec0ff */
[-C--:B------:R-:W-:Y:S01]  /*8dc0*/  FMUL.FTZ R96, R96, R143.reuse ;  /* 0x0000008f60607220 */ /* 0x080fe20000410000 */
[----:B------:R-:W-:Y:S01]  /*8dd0*/  FMNMX.FTZ R2, R71, R74, !PT ;  /* 0x0000004a47027209 */ /* 0x000fe20007810000 */
[-C--:B------:R-:W-:Y:S01]  /*8de0*/  FMUL.FTZ R97, R97, R143.reuse ;  /* 0x0000008f61617220 */ /* 0x080fe20000410000 */
[----:B------:R-:W-:Y:S01]  /*8df0*/  FMNMX.FTZ R0, R172, R10, !PT ;  /* 0x0000000aac007209 */ /* 0x000fe20007810000 */
[-C--:B------:R-:W-:Y:S01]  /*8e00*/  FMUL.FTZ R100, R100, R143.reuse ;  /* 0x0000008f64647220 */ /* 0x080fe20000410000 */
[----:B------:R-:W-:Y:S01]  /*8e10*/  FMNMX.FTZ R2, R62, R2, !PT ;  /* 0x000000023e027209 */ /* 0x000fe20007810000 */
[----:B-1----:R-:W-:Y:S01]  /*8e20*/  FMUL.FTZ R82, R82, R142 ;  /* 0x0000008e52527220 */ /* 0x002fe20000410000 */
[----:B------:R-:W-:Y:S01]  /*8e30*/  FMNMX.FTZ R0, R154, R0, !PT ;  /* 0x000000009a007209 */ /* 0x000fe20007810000 */
[----:B------:R-:W-:Y:S01]  /*8e40*/  FMUL.FTZ R83, R83, R142 ;  /* 0x0000008e53537220 */ /* 0x000fe20000410000 */
[----:B------:R-:W-:Y:S01]  /*8e50*/  FMNMX.FTZ R2, R54, R2, !PT ;  /* 0x0000000236027209 */ /* 0x000fe20007810000 */
[----:B------:R-:W-:Y:S01]  /*8e60*/  FMUL.FTZ R98, R98, R142 ;  /* 0x0000008e62627220 */ /* 0x000fe20000410000 */
[----:B------:R-:W-:Y:S01]  /*8e70*/  FMNMX.FTZ R0, R216, R0, !PT ;  /* 0x00000000d8007209 */ /* 0x000fe20007810000 */
        /* <DEDUP_REMOVED lines=8> */
[-C--:B------:R-:W-:Y:S01]  /*8f00*/  FMUL.FTZ R84, R84, R143.reuse ;  /* 0x0000008f54547220 */ /* 0x080fe20000410000 */
        /* <DEDUP_REMOVED lines=10> */
[----:B------:R-:W-:Y:S01]  /*8fb0*/  F2FP.BF16.PACK_AB R5, R47, R56 ;  /* 0x000000382f05723e */ /* 0x000fe200000010ff */
[----:B------:R-:W-:Y:S01]  /*8fc0*/  FMUL.FTZ R114, R114, R142 ;  /* 0x0000008e72727220 */ /* 0x000fe20000410000 */
[----:B------:R-:W-:Y:S01]  /*8fd0*/  FMNMX.FTZ R2, R219, R2, !PT ;  /* 0x00000002db027209 */ /* 0x000fe20007810000 */
[----:B------:R-:W-:Y:S01]  /*8fe0*/  FMUL.FTZ R115, R115, R142 ;  /* 0x0000008e73737220 */ /* 0x000fe20000410000 */
[----:B------:R-:W-:Y:S01]  /*8ff0*/  FMNMX.FTZ R0, R227, R0, !PT ;  /* 0x00000000e3007209 */ /* 0x000fe20007810000 */
[-C--:B------:R-:W-:Y:S01]  /*9000*/  FMUL.FTZ R116, R116, R143.reuse ;  /* 0x0000008f74747220 */ /* 0x080fe20000410000 */
[----:B------:R-:W-:Y:S01]  /*9010*/  FMNMX.FTZ R2, R221, R2, !PT ;  /* 0x00000002dd027209 */ /* 0x000fe20007810000 */
[----:B------:R-:W-:Y:S01]  /*9020*/  FMUL.FTZ R117, R117, R143 ;  /* 0x0000008f75757220 */ /* 0x000fe20000410000 */
[----:B------:R-:W-:Y:S01]  /*9030*/  LOP3.LUT R5, R3, R5, RZ, 0xc0, !PT ;  /* 0x0000000503057212 */ /* 0x000fe200078ec0ff */
        /* <DEDUP_REMOVED lines=16> */
[----:B------:R-:W-:Y:S01]  /*9140*/  HMMA.16816.F32.BF16 R80, R4, R20, R96 ;  /* 0x000000140450723c */ /* 0x000fe20000041860 */
[----:B------:R-:W-:Y:S01]  /*9150*/  FMUL.FTZ R135, R135, R142 ;  /* 0x0000008e87877220 */ /* 0x000fe20000410000 */
[----:B------:R-:W-:-:S06]  /*9160*/  FMNMX.FTZ R2, R229, R2, !PT ;  /* 0x00000002e5027209 */ /* 0x000fcc0007810000 */
[C---:B------:R-:W-:Y:S08]  /*9170*/  HMMA.16816.F32.BF16 R144, R4.reuse, R22, R100 ;  /* 0x000000160490723c */ /* 0x040ff00000041864 */
[C---:B------:R-:W-:Y:S08]  /*9180*/  HMMA.16816.F32.BF16 R160, R4.reuse, R34, R84 ;  /* 0x0000002204a0723c */ /* 0x040ff00000041854 */
[C---:B------:R-:W-:Y:S07]  /*9190*/  HMMA.16816.F32.BF16 R96, R4.reuse, R28, R112 ;  /* 0x0000001c0460723c */ /* 0x040fee0000041870 */
[----:B------:R-:W-:Y:S01]  /*91a0*/  IMAD.WIDE.U32 R112, R249, -0x326172a9, RZ ;  /* 0xcd9e8d57f9707825 */ /* 0x000fe200078e00ff */
[----:B------:R-:W-:Y:S03]  /*91b0*/  HMMA.16816.F32.BF16 R100, R4, R30, R116 ;  /* 0x0000001e0464723c */ /* 0x000fe60000041874 */
[----:B------:R-:W-:Y:S01]  /*91c0*/  IMAD.MOV.U32 R115, RZ, RZ, R243 ;  /* 0x000000ffff737224 */ /* 0x000fe200078e00f3 */
[----:B------:R-:W-:Y:S01]  /*91d0*/  LOP3.LUT R3, R9, UR15, R112, 0x96, !PT ;  /* 0x0000000f09037c12 */ /* 0x000fe2000f8e9670 */
[----:B------:R-:W-:-:S02]  /*91e0*/  IMAD.MOV.U32 R114, RZ, RZ, R56 ;  /* 0x000000ffff727224 */ /* 0x000fc400078e0038 */
[----:B------:R-:W-:Y:S01]  /*91f0*/  IMAD.MOV.U32 R118, RZ, RZ, R16 ;  /* 0x000000ffff767224 */ /* 0x000fe200078e0010 */
[----:B------:R-:W-:Y:S01]  /*9200*/  HMMA.16816.F32.BF16 R128, R4, R24, R128 ;  /* 0x000000180480723c */ /* 0x000fe20000041880 */
[----:B------:R-:W-:Y:S02]  /*9210*/  IMAD.MOV.U32 R117, RZ, RZ, R47 ;  /* 0x000000ffff757224 */ /* 0x000fe400078e002f */
[----:B------:R-:W-:-:S05]  /*9220*/  IMAD.MOV.U32 R47, RZ, RZ, R244 ;  /* 0x000000ffff2f7224 */ /* 0x000fca00078e00f4 */
[----:B------:R-:W-:Y:S01]  /*9230*/  HMMA.16816.F32.BF16 R132, R4, R26, R132 ;  /* 0x0000001a0484723c */ /* 0x000fe20000041884 */
[----:B------:R-:W1:Y:S06]  /*9240*/  SHFL.BFLY PT, R4, R0, 0x2, 0x1f ;  /* 0x0c401f0000047f89 */ /* 0x000e6c00000e0000 */
[----:B------:R-:W-:Y:S02]  /*9250*/  FMNMX.FTZ R5, R230, R2, !PT ;  /* 0x00000002e6057209 */ /* 0x000fe40007810000 */
[----:B------:R-:W-:Y:S02]  /*9260*/  LOP3.LUT R2, R113, R248, RZ, 0x3c, !PT ;  /* 0x000000f871027212 */ /* 0x000fe400078e3cff */
[----:B------:R-:W-:Y:S01]  /*9270*/  LOP3.LUT R6, R241, UR13, R8, 0x96, !PT ;  /* 0x0000000df1067c12 */ /* 0x000fe2000f8e9608 */
[----:B------:R-:W2:Y:S02]  /*9280*/  SHFL.BFLY PT, R7, R5, 0x2, 0x1f ;  /* 0x0c401f0005077f89 */ /* 0x000ea400000e0000 */
[----:B------:R-:W-:-:S02]  /*9290*/  IMAD R116, R2, -0x2daee0ad, RZ ;  /* 0xd2511f5302747824 */ /* 0x000fc400078e02ff */
[----:B------:R-:W-:-:S04]  /*92a0*/  IMAD.WIDE.U32 R2, R3, -0x2daee0ad, RZ ;  /* 0xd2511f5303027825 */ /* 0x000fc800078e00ff */
[----:B------:R-:W-:Y:S01]  /*92b0*/  IMAD.WIDE.U32 R10, R6, -0x2daee0ad, RZ ;  /* 0xd2511f53060a7825 */ /* 0x000fe200078e00ff */
[----:B------:R-:W-:Y:S02]  /*92c0*/  LOP3.LUT R3, R3, UR12, R116, 0x96, !PT ;  /* 0x0000000c03037c12 */ /* 0x000fe4000f8e9674 */
[----:B-1----:R-:W-:Y:S02]  /*92d0*/  FMNMX.FTZ R4, R0, R4, !PT ;  /* 0x0000000400047209 */ /* 0x002fe40007810000 */
[----:B------:R-:W-:Y:S01]  /*92e0*/  LOP3.LUT R0, R11, UR10, R2, 0x96, !PT ;  /* 0x0000000a0b007c12 */ /* 0x000fe2000f8e9602 */
[----:B------:R-:W-:Y:S02]  /*92f0*/  IMAD.WIDE.U32 R2, R3, -0x326172a9, RZ ;  /* 0xcd9e8d5703027825 */ /* 0x000fe400078e00ff */
[----:B------:R-:W1:Y:S02]  /*9300*/  SHFL.BFLY PT, R8, R4, 0x1, 0x1f ;  /* 0x0c201f0004087f89 */ /* 0x000e6400000e0000 */
[----:B------:R-:W-:Y:S01]  /*9310*/  IMAD.WIDE.U32 R42, R0, -0x326172a9, RZ ;  /* 0xcd9e8d57002a7825 */ /* 0x000fe200078e00ff */
[----:B------:R-:W-:-:S02]  /*9320*/  LOP3.LUT R3, R3, UR11, R240, 0x96, !PT ;  /* 0x0000000b03037c12 */ /* 0x000fc4000f8e96f0 */
[----:B--2---:R-:W-:Y:S02]  /*9330*/  FMNMX.FTZ R0, R5, R7, !PT ;  /* 0x0000000705007209 */ /* 0x004fe40007810000 */
[----:B------:R-:W-:Y:S01]  /*9340*/  LOP3.LUT R6, R43, UR9, R2, 0x96, !PT ;  /* 0x000000092b067c12 */ /* 0x000fe2000f8e9602 */
[----:B------:R-:W-:Y:S02]  /*9350*/  IMAD.WIDE.U32 R2, R3, -0x2daee0ad, RZ ;  /* 0xd2511f5303027825 */ /* 0x000fe400078e00ff */
[----:B------:R-:W2:Y:S02]  /*9360*/  SHFL.BFLY PT, R5, R0, 0x1, 0x1f ;  /* 0x0c201f0000057f89 */ /* 0x000ea400000e0000 */
[----:B------:R-:W-:Y:S01]  /*9370*/  IMAD.WIDE.U32 R40, R6, -0x2daee0ad, RZ ;  /* 0xd2511f5306287825 */ /* 0x000fe200078e00ff */
[----:B------:R-:W-:-:S04]  /*9380*/  LOP3.LUT R6, R3, UR8, R10, 0x96, !PT ;  /* 0x0000000803067c12 */ /* 0x000fc8000f8e960a */
[----:B------:R-:W-:Y:S01]  /*9390*/  LOP3.LUT R2, R41, UR6, R2, 0x96, !PT ;  /* 0x0000000629027c12 */ /* 0x000fe2000f8e9602 */
[----:B------:R-:W-:-:S04]  /*93a0*/  IMAD.WIDE.U32 R16, R6, -0x326172a9, RZ ;  /* 0xcd9e8d5706107825 */ /* 0x000fc800078e00ff */
[----:B------:R-:W-:Y:S01]  /*93b0*/  IMAD.WIDE.U32 R2, R2, -0x326172a9, RZ ;  /* 0xcd9e8d5702027825 */ /* 0x000fe200078e00ff */
[----:B-1----:R-:W-:-:S04]  /*93c0*/  FMNMX.FTZ R211, R4, R8, !PT ;  /* 0x0000000804d37209 */ /* 0x002fc80007810000 */
[C---:B------:R-:W-:Y:S01]  /*93d0*/  FSETP.NEU.FTZ.AND P2, PT, R211.reuse, -INF , PT ;  /* 0xff800000d300780b */ /* 0x040fe20003f5d000 */
[----:B------:R-:W-:Y:S01]  /*93e0*/  FMUL.FTZ R4, R211, c[0x0][0x23c] ;  /* 0x00008f00d3047a20 */ /* 0x000fe20000410000 */
[C---:B------:R-:W-:Y:S02]  /*93f0*/  LOP3.LUT R7, R2.reuse, 0xffff, RZ, 0xc0, !PT ;  /* 0x0000ffff02077812 */ /* 0x040fe400078ec0ff */
[----:B------:R-:W-:Y:S02]  /*9400*/  LOP3.LUT R8, R2, 0xff, RZ, 0xc0, !PT ;  /* 0x000000ff02087812 */ /* 0x000fe400078ec0ff */
[----:B------:R-:W-:Y:S02]  /*9410*/  FSEL R12, R4, RZ, P2 ;  /* 0x000000ff040c7208 */ /* 0x000fe40001000000 */
[----:B--2---:R-:W-:Y:S02]  /*9420*/  FMNMX.FTZ R210, R0, R5, !PT ;  /* 0x0000000500d27209 */ /* 0x004fe40007810000 */
[----:B------:R-:W-:Y:S01]  /*9430*/  SHF.R.U32.HI R4, RZ, 0x10, R2 ;  /* 0x00000010ff047819 */ /* 0x000fe20000011602 */
[----:B------:R-:W-:Y:S01]  /*9440*/  FFMA.FTZ R0, R68, c[0x0][0x23c], -R12 ;  /* 0x00008f0044007a23 */ /* 0x000fe2000001080c */
[----:B------:R-:W-:-:S02]  /*9450*/  SHF.R.U32.HI R7, RZ, 0x8, R7 ;  /* 0x00000008ff077819 */ /* 0x000fc40000011607 */
[----:B------:R-:W-:Y:S01]  /*9460*/  LOP3.LUT R4, R4, 0xff, RZ, 0xc0, !PT ;  /* 0x000000ff04047812 */ /* 0x000fe200078ec0ff */
[----:B------:R1:W-:Y:S01]  /*9470*/  MUFU.EX2 R46, R0 ;  /* 0x00000000002e7308 */ /* 0x0003e20000000800 */
[----:B------:R-:W-:Y:S02]  /*9480*/  PRMT R8, R8, 0x5410, R7 ;  /* 0x0000541008087816 */ /* 0x000fe40000000007 */
[----:B------:R-:W-:Y:S02]  /*9490*/  FSETP.NEU.FTZ.AND P1, PT, R210, -INF , PT ;  /* 0xff800000d200780b */ /* 0x000fe40003f3d000 */
[----:B-1----:R-:W-:Y:S01]  /*94a0*/  SHF.R.U32.HI R0, RZ, 0x18, R2 ;  /* 0x00000018ff007819 */ /* 0x002fe20000011602 */
[----:B------:R-:W-:-:S03]  /*94b0*/  FFMA.FTZ R2, R61, c[0x0][0x23c], -R12 ;  /* 0x00008f003d027a23 */ /* 0x000fc6000001080c */
[----:B------:R-:W-:Y:S01]  /*94c0*/  PRMT R7, R4, 0x5410, R0 ;  /* 0x0000541004077816 */ /* 0x000fe20000000000 */
[----:B------:R1:W-:Y:S01]  /*94d0*/  MUFU.EX2 R250, R2 ;  /* 0x0000000200fa7308 */ /* 0x0003e20000000800 */
[----:B------:R-:W-:Y:S01]  /*94e0*/  LOP3.LUT R0, R3, UR17, R16, 0x96, !PT ;  /* 0x0000001103007c12 */ /* 0x000fe2000f8e9610 */
[----:B------:R-:W-:-:S06]  /*94f0*/  FFMA.FTZ R3, R60, c[0x0][0x23c], -R12 ;  /* 0x00008f003c037a23 */ /* 0x000fcc000001080c */
[----:B------:R2:W-:Y:S01]  /*9500*/  MUFU.EX2 R251, R3 ;  /* 0x0000000300fb7308 */ /* 0x0005e20000000800 */
[----:B-1----:R-:W-:-:S05]  /*9510*/  FMUL.FTZ R2, R210, c[0x0][0x23c] ;  /* 0x00008f00d2027a20 */ /* 0x002fca0000410000 */
[----:B------:R-:W-:Y:S02]  /*9520*/  FSEL R13, R2, RZ, P1 ;  /* 0x000000ff020d7208 */ /* 0x000fe40000800000 */
[----:B------:R-:W-:Y:S01]  /*9530*/  LOP3.LUT R2, R0, 0xffff, RZ, 0xc0, !PT ;  /* 0x0000ffff00027812 */ /* 0x000fe200078ec0ff */
[----:B--2---:R-:W-:Y:S02]  /*9540*/  FFMA.FTZ R3, R52, c[0x0][0x23c], -R12 ;  /* 0x00008f0034037a23 */ /* 0x004fe4000001080c */
[----:B------:R-:W-:Y:S02]  /*9550*/  FFMA.FTZ R4, R74, c[0x0][0x23c], -R13 ;  /* 0x00008f004a047a23 */ /* 0x000fe4000001080d */
[----:B------:R1:W2:Y:S08]  /*9560*/  MUFU.EX2 R252, R3 ;  /* 0x0000000300fc7308 */ /* 0x0002b00000000800 */
[----:B------:R3:W-:Y:S01]  /*9570*/  MUFU.EX2 R247, R4 ;  /* 0x0000000400f77308 */ /* 0x0007e20000000800 */
[----:B-1----:R-:W-:-:S02]  /*9580*/  SHF.R.U32.HI R3, RZ, 0x8, R2 ;  /* 0x00000008ff037819 */ /* 0x002fc40000011602 */
[----:B------:R-:W-:-:S04]  /*9590*/  LOP3.LUT R2, R0, 0xff, RZ, 0xc0, !PT ;  /* 0x000000ff00027812 */ /* 0x000fc800078ec0ff */
[----:B---3--:R-:W-:Y:S01]  /*95a0*/  PRMT R4, R2, 0x5410, R3 ;  /* 0x0000541002047816 */ /* 0x008fe20000000003 */
        /* <DEDUP_REMOVED lines=11> */
[----:B------:R-:W-:Y:S02]  /*9660*/  IMAD.MOV.U32 R72, RZ, RZ, R57 ;  /* 0x000000ffff487224 */ /* 0x000fe400078e0039 */
[----:B------:R-:W-:Y:S02]  /*9670*/  IMAD.MOV.U32 R57, RZ, RZ, R246 ;  /* 0x000000ffff397224 */ /* 0x000fe400078e00f6 */
[----:B------:R4:W5:Y:S02]  /*9680*/  MUFU.EX2 R246, R0 ;  /* 0x0000000000f67308 */ /* 0x0009640000000800 */
[----:B------:R-:W-:Y:S01]  /*9690*/  IMAD.MOV.U32 R119, RZ, RZ, R57 ;  /* 0x000000ffff777224 */ /* 0x000fe200078e0039 */
[----:B-1----:R-:W-:-:S05]  /*96a0*/  FSEL R3, R210, RZ, P1 ;  /* 0x000000ffd2037208 */ /* 0x002fca0000800000 */
[----:B------:R-:W-:-:S04]  /*96b0*/  FADD.FTZ R3, R71, -R3 ;  /* 0x8000000347037221 */ /* 0x000fc80000010000 */
[----:B------:R-:W-:Y:S01]  /*96c0*/  FMUL.FTZ R3, R3, c[0x0][0x23c] ;  /* 0x00008f0003037a20 */ /* 0x000fe20000410000 */
[--C-:B----4-:R-:W-:Y:S01]  /*96d0*/  HSET2.LE.AND R0, R8, R153.reuse, PT ;  /* 0x0000009908007233 */ /* 0x110fe20003803000 */
[----:B------:R-:W-:Y:S01]  /*96e0*/  FMUL.FTZ R8, R2, c[0x0][0x23c] ;  /* 0x00008f0002087a20 */ /* 0x000fe20000410000 */
[----:B--2---:R-:W-:Y:S01]  /*96f0*/  F2FP.BF16.PACK_AB R2, R252, R251 ;  /* 0x000000fbfc02723e */ /* 0x004fe200000010ff */
[----:B------:R-:W1:Y:S03]  /*9700*/  MUFU.EX2 R74, R3 ;  /* 0x00000003004a7308 */ /* 0x000e660000000800 */
[----:B------:R-:W-:Y:S01]  /*9710*/  LOP3.LUT R6, R0, R2, RZ, 0xc0, !PT ;  /* 0x0000000200067212 */ /* 0x000fe200078ec0ff */
[----:B------:R-:W-:Y:S01]  /*9720*/  HSET2.LE.AND R0, R7, R153, PT ;  /* 0x0000009907007233 */ /* 0x000fe20003803000 */
[----:B---3--:R-:W-:-:S03]  /*9730*/  F2FP.BF16.PACK_AB R2, R248, R249 ;  /* 0x000000f9f802723e */ /* 0x008fc600000010ff */
[----:B------:R-:W2:Y:S01]  /*9740*/  MUFU.EX2 R140, R8 ;  /* 0x00000008008c7308 */ /* 0x000ea20000000800 */
[----:B------:R-:W-:Y:S01]  /*9750*/  LOP3.LUT R7, R0, R2, RZ, 0xc0, !PT ;  /* 0x0000000200077212 */ /* 0x000fe200078ec0ff */
[----:B------:R-:W-:Y:S01]  /*9760*/  HSET2.LE.AND R0, R4, R153, PT ;  /* 0x0000009904007233 */ /* 0x000fe20003803000 */
[----:B------:R-:W-:-:S04]  /*9770*/  F2FP.BF16.PACK_AB R2, R250, R46 ;  /* 0x0000002efa02723e */ /* 0x000fc800000010ff */
[----:B------:R-:W-:Y:S01]  /*9780*/  LOP3.LUT R4, R0, R2, RZ, 0xc0, !PT ;  /* 0x0000000200047212 */ /* 0x000fe200078ec0ff */
[----:B------:R-:W-:Y:S01]  /*9790*/  HSET2.LE.AND R0, R5, R153, PT ;  /* 0x0000009905007233 */ /* 0x000fe20003803000 */
[----:B-----5:R-:W-:Y:S01]  /*97a0*/  F2FP.BF16.PACK_AB R2, R246, R247 ;  /* 0x000000f7f602723e */ /* 0x020fe200000010ff */
[-C--:B-1----:R-:W-:Y:S02]  /*97b0*/  FMUL.FTZ R90, R90, R74.reuse ;  /* 0x0000004a5a5a7220 */ /* 0x082fe40000410000 */
[----:B------:R-:W-:Y:S01]  /*97c0*/  FMUL.FTZ R91, R91, R74 ;  /* 0x0000004a5b5b7220 */ /* 0x000fe20000410000 */
[----:B------:R-:W-:Y:S01]  /*97d0*/  LOP3.LUT R5, R0, R2, RZ, 0xc0, !PT ;  /* 0x0000000200057212 */ /* 0x000fe200078ec0ff */
[----:B------:R-:W-:Y:S01]  /*97e0*/  FFMA.FTZ R0, R156, c[0x0][0x23c], -R14 ;  /* 0x00008f009c007a23 */ /* 0x000fe2000001080e */
[----:B------:R-:W-:Y:S01]  /*97f0*/  LOP3.LUT R2, R19, UR7, R36, 0x96, !PT ;  /* 0x0000000713027c12 */ /* 0x000fe2000f8e9624 */
[-C--:B--2---:R-:W-:Y:S02]  /*9800*/  FMUL.FTZ R88, R88, R140.reuse ;  /* 0x0000008c58587220 */ /* 0x084fe40000410000 */
[----:B------:R1:W-:Y:S01]  /*9810*/  MUFU.EX2 R243, R0 ;  /* 0x0000000000f37308 */ /* 0x0003e20000000800 */
[----:B------:R-:W-:-:S02]  /*9820*/  FMUL.FTZ R89, R89, R140 ;  /* 0x0000008c59597220 */ /* 0x000fc40000410000 */
[----:B------:R-:W-:-:S04]  /*9830*/  IMAD.WIDE.U32 R2, R2, -0x2daee0ad, RZ ;  /* 0xd2511f5302027825 */ /* 0x000fc800078e00ff */
[-C--:B------:R-:W-:Y:S01]  /*9840*/  FMUL.FTZ R108, R108, R140.reuse ;  /* 0x0000008c6c6c7220 */ /* 0x080fe20000410000 */
[----:B------:R-:W-:Y:S01]  /*9850*/  LOP3.LUT R10, R2, 0xff, RZ, 0xc0, !PT ;  /* 0x000000ff020a7812 */ /* 0x000fe200078ec0ff */
[----:B------:R-:W-:Y:S01]  /*9860*/  FMUL.FTZ R109, R109, R140 ;  /* 0x0000008c6d6d7220 */ /* 0x000fe20000410000 */
[--C-:B------:R-:W-:Y:S01]  /*9870*/  SHF.R.U32.HI R9, RZ, 0x10, R2.reuse ;  /* 0x00000010ff097819 */ /* 0x100fe20000011602 */
[-C--:B------:R-:W-:Y:S01]  /*9880*/  FMUL.FTZ R110, R110, R74.reuse ;  /* 0x0000004a6e6e7220 */ /* 0x080fe20000410000 */
[----:B------:R-:W-:Y:S01]  /*9890*/  SHF.R.U32.HI R11, RZ, 0x18, R2 ;  /* 0x00000018ff0b7819 */ /* 0x000fe20000011602 */
[----:B------:R-:W-:Y:S01]  /*98a0*/  FMUL.FTZ R111, R111, R74 ;  /* 0x0000004a6f6f7220 */ /* 0x000fe20000410000 */
[----:B------:R-:W-:Y:S01]  /*98b0*/  HMMA.16816.F32.BF16 R64, R4, R34, R88 ;  /* 0x000000220440723c */ /* 0x000fe20000041858 */
[----:B------:R-:W-:Y:S02]  /*98c0*/  FMUL.FTZ R120, R120, R140 ;  /* 0x0000008c78787220 */ /* 0x000fe40000410000 */
[----:B-1----:R-:W-:-:S02]  /*98d0*/  FFMA.FTZ R0, R151, c[0x0][0x23c], -R14 ;  /* 0x00008f0097007a23 */ /* 0x002fc4000001080e */
[----:B------:R-:W-:Y:S02]  /*98e0*/  FMUL.FTZ R121, R121, R140 ;  /* 0x0000008c79797220 */ /* 0x000fe40000410000 */
[----:B------:R1:W-:Y:S01]  /*98f0*/  MUFU.EX2 R244, R0 ;  /* 0x0000000000f47308 */ /* 0x0003e20000000800 */
[-C--:B------:R-:W-:Y:S01]  /*9900*/  FMUL.FTZ R122, R122, R74.reuse ;  /* 0x0000004a7a7a7220 */ /* 0x080fe20000410000 */
[C---:B------:R-:W-:Y:S01]  /*9910*/  HMMA.16816.F32.BF16 R108, R4.reuse, R28, R108 ;  /* 0x0000001c046c723c */ /* 0x040fe2000004186c */
[----:B------:R-:W-:Y:S02]  /*9920*/  FMUL.FTZ R123, R123, R74 ;  /* 0x0000004a7b7b7220 */ /* 0x000fe40000410000 */
[-C--:B------:R-:W-:Y:S02]  /*9930*/  FMUL.FTZ R76, R76, R140.reuse ;  /* 0x0000008c4c4c7220 */ /* 0x080fe40000410000 */
[----:B------:R-:W-:Y:S02]  /*9940*/  FMUL.FTZ R77, R77, R140 ;  /* 0x0000008c4d4d7220 */ /* 0x000fe40000410000 */
[-C--:B------:R-:W-:Y:S01]  /*9950*/  FMUL.FTZ R78, R78, R74.reuse ;  /* 0x0000004a4e4e7220 */ /* 0x080fe20000410000 */
[----:B------:R-:W-:Y:S01]  /*9960*/  HMMA.16816.F32.BF16 R120, R4, R30, R120 ;  /* 0x0000001e0478723c */ /* 0x000fe20000041878 */
[----:B------:R-:W-:Y:S01]  /*9970*/  FMUL.FTZ R79, R79, R74 ;  /* 0x0000004a4f4f7220 */ /* 0x000fe20000410000 */
[----:B------:R-:W2:Y:S01]  /*9980*/  LDSM.16.MT88.4 R28, [R185+0x6800] ;  /* 0x00680000b91c783b */ /* 0x000ea20000004200 */
[----:B------:R-:W-:-:S02]  /*9990*/  FMUL.FTZ R92, R92, R140 ;  /* 0x0000008c5c5c7220 */ /* 0x000fc40000410000 */
[----:B------:R-:W-:Y:S02]  /*99a0*/  FMUL.FTZ R93, R93, R140 ;  /* 0x0000008c5d5d7220 */ /* 0x000fe40000410000 */
[----:B-1----:R-:W-:Y:S01]  /*99b0*/  FFMA.FTZ R0, R148, c[0x0][0x23c], -R14 ;  /* 0x00008f0094007a23 */ /* 0x002fe2000001080e */
[----:B------:R-:W-:Y:S01]  /*99c0*/  HMMA.16816.F32.BF16 R84, R4, R32, R76 ;  /* 0x000000200454723c */ /* 0x000fe2000004184c */
[-C--:B------:R-:W-:Y:S01]  /*99d0*/  FMUL.FTZ R94, R94, R74.reuse ;  /* 0x0000004a5e5e7220 */ /* 0x080fe20000410000 */
[----:B------:R-:W-:Y:S01]  /*99e0*/  LDSM.16.MT88.4 R32, [R186+0x6800] ;  /* 0x00680000ba20783b */ /* 0x000fe20000004200 */
[----:B------:R1:W-:Y:S01]  /*99f0*/  MUFU.EX2 R245, R0 ;  /* 0x0000000000f57308 */ /* 0x0003e20000000800 */
[----:B------:R-:W-:Y:S02]  /*9a00*/  FMUL.FTZ R95, R95, R74 ;  /* 0x0000004a5f5f7220 */ /* 0x000fe40000410000 */
[-C--:B------:R-:W-:Y:S02]  /*9a10*/  FMUL.FTZ R104, R104, R140.reuse ;  /* 0x0000008c68687220 */ /* 0x080fe40000410000 */
[----:B------:R-:W-:-:S02]  /*9a20*/  FMUL.FTZ R105, R105, R140 ;  /* 0x0000008c69697220 */ /* 0x000fc40000410000 */
[-C--:B------:R-:W-:Y:S01]  /*9a30*/  FMUL.FTZ R106, R106, R74.reuse ;  /* 0x0000004a6a6a7220 */ /* 0x080fe20000410000 */
[----:B------:R-:W-:Y:S01]  /*9a40*/  HMMA.16816.F32.BF16 R60, R4, R20, R92 ;  /* 0x00000014043c723c */ /* 0x000fe2000004185c */
[----:B------:R-:W-:Y:S02]  /*9a50*/  FMUL.FTZ R107, R107, R74 ;  /* 0x0000004a6b6b7220 */ /* 0x000fe40000410000 */
[-C--:B------:R-:W-:Y:S02]  /*9a60*/  FMUL.FTZ R124, R124, R140.reuse ;  /* 0x0000008c7c7c7220 */ /* 0x080fe40000410000 */
[----:B------:R-:W-:Y:S02]  /*9a70*/  FMUL.FTZ R125, R125, R140 ;  /* 0x0000008c7d7d7220 */ /* 0x000fe40000410000 */
[----:B------:R-:W-:Y:S02]  /*9a80*/  FMUL.FTZ R126, R126, R74 ;  /* 0x0000004a7e7e7220 */ /* 0x000fe40000410000 */
[----:B-1----:R-:W-:-:S02]  /*9a90*/  FFMA.FTZ R0, R149, c[0x0][0x23c], -R14 ;  /* 0x00008f0095007a23 */ /* 0x002fc4000001080e */
[----:B------:R-:W-:Y:S02]  /*9aa0*/  FMUL.FTZ R127, R127, R74 ;  /* 0x0000004a7f7f7220 */ /* 0x000fe40000410000 */
[----:B------:R1:W-:Y:S01]  /*9ab0*/  MUFU.EX2 R239, R0 ;  /* 0x0000000000ef7308 */ /* 0x0003e20000000800 */
[-C--:B------:R-:W-:Y:S02]  /*9ac0*/  FMUL.FTZ R136, R136, R140.reuse ;  /* 0x0000008c88887220 */ /* 0x080fe40000410000 */
[----:B------:R-:W-:Y:S02]  /*9ad0*/  FMUL.FTZ R137, R137, R140 ;  /* 0x0000008c89897220 */ /* 0x000fe40000410000 */
[-C--:B------:R-:W-:Y:S02]  /*9ae0*/  FMUL.FTZ R138, R138, R74.reuse ;  /* 0x0000004a8a8a7220 */ /* 0x080fe40000410000 */
[----:B------:R-:W-:Y:S02]  /*9af0*/  FMUL.FTZ R139, R139, R74 ;  /* 0x0000004a8b8b7220 */ /* 0x000fe40000410000 */
[----:B------:R-:W-:-:S02]  /*9b00*/  FFMA.FTZ R8, R150, c[0x0][0x23c], -R15 ;  /* 0x00008f0096087a23 */ /* 0x000fc4000001080f */
[----:B------:R-:W-:Y:S02]  /*9b10*/  IMAD.MOV.U32 R91, RZ, RZ, R59 ;  /* 0x000000ffff5b7224 */ /* 0x000fe400078e003b */
[----:B------:R-:W-:Y:S01]  /*9b20*/  IMAD.MOV.U32 R90, RZ, RZ, R58 ;  /* 0x000000ffff5a7224 */ /* 0x000fe200078e003a */
[----:B------:R3:W-:Y:S01]  /*9b30*/  MUFU.EX2 R238, R8 ;  /* 0x0000000800ee7308 */ /* 0x0007e20000000800 */
[----:B------:R-:W-:Y:S01]  /*9b40*/  IMAD.MOV.U32 R89, RZ, RZ, R55 ;  /* 0x000000ffff597224 */ /* 0x000fe200078e0037 */
[----:B-1----:R-:W-:Y:S01]  /*9b50*/  LOP3.LUT R0, R3, UR16, R38, 0x96, !PT ;  /* 0x0000001003007c12 */ /* 0x002fe2000f8e9626 */
[C---:B------:R-:W-:Y:S01]  /*9b60*/  HMMA.16816.F32.BF16 R52, R4.reuse, R22, R104 ;  /* 0x000000160434723c */ /* 0x040fe20000041868 */
[----:B------:R-:W-:Y:S01]  /*9b70*/  LOP3.LUT R3, R2, 0xffff, RZ, 0xc0, !PT ;  /* 0x0000ffff02037812 */ /* 0x000fe200078ec0ff */
[----:B------:R-:W-:Y:S01]  /*9b80*/  FFMA.FTZ R2, R152, c[0x0][0x23c], -R15 ;  /* 0x00008f0098027a23 */ /* 0x000fe2000001080f */
[----:B------:R-:W-:Y:S03]  /*9b90*/  LDSM.16.MT88.4 R36, [R187+0x6800] ;  /* 0x00680000bb24783b */ /* 0x000fe60000004200 */
[----:B------:R1:W4:Y:S02]  /*9ba0*/  MUFU.EX2 R237, R2 ;  /* 0x0000000200ed7308 */ /* 0x0003240000000800 */
[----:B------:R-:W-:Y:S01]  /*9bb0*/  HMMA.16816.F32.BF16 R56, R4, R24, R124 ;  /* 0x000000180438723c */ /* 0x000fe2000004187c */
[----:B---3--:R-:W-:-:S02]  /*9bc0*/  SHF.R.U32.HI R8, RZ, 0x8, R3 ;  /* 0x00000008ff087819 */ /* 0x008fc40000011603 */
[----:B------:R-:W-:-:S05]  /*9bd0*/  LOP3.LUT R3, R9, 0xff, RZ, 0xc0, !PT ;  /* 0x000000ff09037812 */ /* 0x000fca00078ec0ff */
[----:B------:R-:W-:Y:S01]  /*9be0*/  HMMA.16816.F32.BF16 R136, R4, R26, R136 ;  /* 0x0000001a0488723c */ /* 0x000fe20000041888 */
[----:B------:R-:W-:Y:S01]  /*9bf0*/  PRMT R10, R10, 0x5410, R8 ;  /* 0x000054100a0a7816 */ /* 0x000fe20000000008 */
[----:B------:R-:W3:Y:S01]  /*9c00*/  LDSM.16.MT88.4 R24, [R188+0x6800] ;  /* 0x00680000bc18783b */ /* 0x000ee20000004200 */
[----:B------:R-:W-:Y:S02]  /*9c10*/  PRMT R9, R3, 0x5410, R11 ;  /* 0x0000541003097816 */ /* 0x000fe4000000000b */
[C---:B------:R-:W-:Y:S01]  /*9c20*/  LOP3.LUT R3, R0.reuse, 0xffff, RZ, 0xc0, !PT ;  /* 0x0000ffff00037812 */ /* 0x040fe200078ec0ff */
[--C-:B-1----:R-:W-:Y:S01]  /*9c30*/  FFMA.FTZ R2, R157, c[0x0][0x23c], -R15.reuse ;  /* 0x00008f009d027a23 */ /* 0x102fe2000001080f */
[----:B------:R-:W-:Y:S01]  /*9c40*/  LOP3.LUT R8, R0, 0xff, RZ, 0xc0, !PT ;  /* 0x000000ff00087812 */ /* 0x000fe200078ec0ff */
[----:B------:R-:W-:Y:S01]  /*9c50*/  FFMA.FTZ R4, R158, c[0x0][0x23c], -R15 ;  /* 0x00008f009e047a23 */ /* 0x000fe2000001080f */
[----:B------:R-:W-:Y:S01]  /*9c60*/  SHF.R.U32.HI R6, RZ, 0x18, R0 ;  /* 0x00000018ff067819 */ /* 0x000fe20000011600 */
[----:B------:R1:W-:Y:S01]  /*9c70*/  MUFU.EX2 R236, R2 ;  /* 0x0000000200ec7308 */ /* 0x0003e20000000800 */
[----:B------:R-:W-:Y:S01]  /*9c80*/  SHF.R.U32.HI R5, RZ, 0x8, R3 ;  /* 0x00000008ff057819 */ /* 0x000fe20000011603 */
[----:B------:R-:W-:Y:S01]  /*9c90*/  HSET2.LE.AND R3, R9, R153, PT ;  /* 0x0000009909037233 */ /* 0x000fe20003803000 */
[----:B----4-:R-:W-:-:S02]  /*9ca0*/  F2FP.BF16.PACK_AB R7, R237, R238 ;  /* 0x000000eeed07723e */ /* 0x010fc400000010ff */
[----:B------:R-:W-:Y:S02]  /*9cb0*/  PRMT R5, R8, 0x5410, R5 ;  /* 0x0000541008057816 */ /* 0x000fe40000000005 */
[----:B------:R-:W-:Y:S01]  /*9cc0*/  LOP3.LUT R7, R3, R7, RZ, 0xc0, !PT ;  /* 0x0000000703077212 */ /* 0x000fe200078ec0ff */
[----:B------:R4:W5:Y:S01]  /*9cd0*/  MUFU.EX2 R235, R4 ;  /* 0x0000000400eb7308 */ /* 0x0009620000000800 */
[----:B-1----:R-:W-:Y:S01]  /*9ce0*/  SHF.R.U32.HI R2, RZ, 0x10, R0 ;  /* 0x00000010ff027819 */ /* 0x002fe20000011600 */
[----:B------:R-:W-:-:S03]  /*9cf0*/  HSET2.LE.AND R0, R10, R153, PT ;  /* 0x000000990a007233 */ /* 0x000fc60003803000 */
[----:B----4-:R-:W-:Y:S02]  /*9d00*/  LOP3.LUT R4, R2, 0xff, RZ, 0xc0, !PT ;  /* 0x000000ff02047812 */ /* 0x010fe400078ec0ff */
[----:B------:R-:W-:Y:S02]  /*9d10*/  F2FP.BF16.PACK_AB R2, R239, R245 ;  /* 0x000000f5ef02723e */ /* 0x000fe400000010ff */
[----:B------:R-:W-:Y:S02]  /*9d20*/  PRMT R4, R4, 0x5410, R6 ;  /* 0x0000541004047816 */ /* 0x000fe40000000006 */
[----:B------:R-:W-:Y:S01]  /*9d30*/  LOP3.LUT R6, R0, R2, RZ, 0xc0, !PT ;  /* 0x0000000200067212 */ /* 0x000fe200078ec0ff */
[--C-:B------:R-:W-:Y:S01]  /*9d40*/  HSET2.LE.AND R0, R5, R153.reuse, PT ;  /* 0x0000009905007233 */ /* 0x100fe20003803000 */
[----:B------:R-:W-:Y:S01]  /*9d50*/  F2FP.BF16.PACK_AB R2, R244, R243 ;  /* 0x000000f3f402723e */ /* 0x000fe200000010ff */
[----:B------:R-:W-:Y:S01]  /*9d60*/  HSET2.LE.AND R3, R4, R153, PT ;  /* 0x0000009904037233 */ /* 0x000fe20003803000 */
[----:B-----5:R-:W-:-:S02]  /*9d70*/  F2FP.BF16.PACK_AB R5, R235, R236 ;  /* 0x000000eceb05723e */ /* 0x020fc400000010ff */
[----:B------:R-:W-:Y:S02]  /*9d80*/  LOP3.LUT R4, R0, R2, RZ, 0xc0, !PT ;  /* 0x0000000200047212 */ /* 0x000fe400078ec0ff */
[----:B------:R-:W-:Y:S01]  /*9d90*/  LOP3.LUT R5, R3, R5, RZ, 0xc0, !PT ;  /* 0x0000000503057212 */ /* 0x000fe200078ec0ff */
[----:B------:R-:W-:Y:S01]  /*9da0*/  FFMA.FTZ R3, R176, c[0x0][0x23c], -R12 ;  /* 0x00008f00b0037a23 */ /* 0x000fe2000001080c */
[----:B------:R-:W-:Y:S02]  /*9db0*/  LOP3.LUT R2, R17, UR7, R42, 0x96, !PT ;  /* 0x0000000711027c12 */ /* 0x000fe4000f8e962a */
[----:B------:R-:W-:Y:S01]  /*9dc0*/  IADD3 R0, R73, 0x1, RZ ;  /* 0x0000000149007810 */ /* 0x000fe20007ffe0ff */
[----:B------:R1:W-:Y:S02]  /*9dd0*/  MUFU.EX2 R233, R3 ;  /* 0x0000000300e97308 */ /* 0x0003e40000000800 */
[----:B--2---:R-:W-:Y:S01]  /*9de0*/  HMMA.16816.F32.BF16 R68, R4, R28, R164 ;  /* 0x0000001c0444723c */ /* 0x004fe200000418a4 */
[----:B------:R-:W-:Y:S01]  /*9df0*/  LOP3.LUT R9, R141, UR25, R0, 0x96, !PT ;  /* 0x000000198d097c12 */ /* 0x000fe2000f8e9600 */
[----:B------:R-:W-:-:S04]  /*9e00*/  FFMA.FTZ R0, R159, c[0x0][0x23c], -R12 ;  /* 0x00008f009f007a23 */ /* 0x000fc8000001080c */
[----:B------:R2:W4:Y:S01]  /*9e10*/  MUFU.EX2 R176, R0 ;  /* 0x0000000000b07308 */ /* 0x0005220000000800 */
[----:B------:R-:W-:Y:S01]  /*9e20*/  IMAD.WIDE.U32 R18, R9, -0x326172a9, RZ ;  /* 0xcd9e8d5709127825 */ /* 0x000fe200078e00ff */
[----:B------:R-:W-:Y:S03]  /*9e30*/  HMMA.16816.F32.BF16 R76, R4, R30, R160 ;  /* 0x0000001e044c723c */ /* 0x000fe600000418a0 */
[----:B-1----:R-:W-:-:S05]  /*9e40*/  IMAD.WIDE.U32 R2, R2, -0x2daee0ad, RZ ;  /* 0xd2511f5302027825 */ /* 0x002fca00078e00ff */
[----:B---3--:R-:W-:Y:S01]  /*9e50*/  HMMA.16816.F32.BF16 R80, R4, R24, R80 ;  /* 0x000000180450723c */ /* 0x008fe20000041850 */
[C---:B------:R-:W-:Y:S02]  /*9e60*/  LOP3.LUT R8, R2.reuse, 0xffff, RZ, 0xc0, !PT ;  /* 0x0000ffff02087812 */ /* 0x040fe400078ec0ff */
[----:B------:R-:W-:Y:S02]  /*9e70*/  LOP3.LUT R10, R2, 0xff, RZ, 0xc0, !PT ;  /* 0x000000ff020a7812 */ /* 0x000fe400078ec0ff */
[----:B------:R-:W-:-:S03]  /*9e80*/  SHF.R.U32.HI R11, RZ, 0x10, R2 ;  /* 0x00000010ff0b7819 */ /* 0x000fc60000011602 */
[C---:B------:R-:W-:Y:S01]  /*9e90*/  HMMA.16816.F32.BF16 R92, R4.reuse, R26, R144 ;  /* 0x0000001a045c723c */ /* 0x040fe20000041890 */
[----:B------:R-:W-:Y:S01]  /*9ea0*/  SHF.R.U32.HI R16, RZ, 0x18, R2 ;  /* 0x00000018ff107819 */ /* 0x000fe20000011602 */
[----:B------:R-:W-:Y:S01]  /*9eb0*/  FFMA.FTZ R2, R154, c[0x0][0x23c], -R12 ;  /* 0x00008f009a027a23 */ /* 0x000fe2000001080c */
[----:B--2---:R-:W-:Y:S01]  /*9ec0*/  LOP3.LUT R0, R3, UR16, R40, 0x96, !PT ;  /* 0x0000001003007c12 */ /* 0x004fe2000f8e9628 */
[----:B------:R-:W-:Y:S01]  /*9ed0*/  FFMA.FTZ R3, R172, c[0x0][0x23c], -R12 ;  /* 0x00008f00ac037a23 */ /* 0x000fe2000001080c */
[----:B------:R-:W-:Y:S01]  /*9ee0*/  SHF.R.U32.HI R8, RZ, 0x8, R8 ;  /* 0x00000008ff087819 */ /* 0x000fe20000011608 */
[----:B------:R1:W-:Y:S01]  /*9ef0*/  MUFU.EX2 R166, R2 ;  /* 0x0000000200a67308 */ /* 0x0003e20000000800 */
[----:B------:R-:W-:Y:S01]  /*9f00*/  IMAD.MOV.U32 R172, RZ, RZ, R89 ;  /* 0x000000ffffac7224 */ /* 0x000fe200078e0059 */
[----:B------:R-:W-:Y:S01]  /*9f10*/  HMMA.16816.F32.BF16 R96, R4, R32, R96 ;  /* 0x000000200460723c */ /* 0x000fe20000041860 */
[----:B------:R-:W-:-:S05]  /*9f20*/  PRMT R10, R10, 0x5410, R8 ;  /* 0x000054100a0a7816 */ /* 0x000fca0000000008 */
[----:B------:R2:W-:Y:S02]  /*9f30*/  MUFU.EX2 R167, R3 ;  /* 0x0000000300a77308 */ /* 0x0005e40000000800 */
[----:B------:R-:W-:Y:S01]  /*9f40*/  HMMA.16816.F32.BF16 R100, R4, R34, R100 ;  /* 0x000000220464723c */ /* 0x000fe20000041864 */
[----:B-1----:R-:W-:Y:S02]  /*9f50*/  FFMA.FTZ R2, R177, c[0x0][0x23c], -R13 ;  /* 0x00008f00b1027a23 */ /* 0x002fe4000001080d */
[----:B------:R-:W-:-:S05]  /*9f60*/  IMAD.MOV.U32 R177, RZ, RZ, R90 ;  /* 0x000000ffffb17224 */ /* 0x000fca00078e005a */
[----:B------:R-:W-:Y:S01]  /*9f70*/  HMMA.16816.F32.BF16 R104, R4, R36, R128 ;  /* 0x000000240468723c */ /* 0x000fe20000041880 */
[----:B------:R1:W-:Y:S01]  /*9f80*/  MUFU.EX2 R164, R2 ;  /* 0x0000000200a47308 */ /* 0x0003e20000000800 */
[----:B--2---:R-:W-:Y:S01]  /*9f90*/  LOP3.LUT R3, R19, UR15, R234, 0x96, !PT ;  /* 0x0000000f13037c12 */ /* 0x004fe2000f8e96ea */
[----:B------:R-:W-:-:S05]  /*9fa0*/  IMAD.MOV.U32 R234, RZ, RZ, R91 ;  /* 0x000000ffffea7224 */ /* 0x000fca00078e005b */
[----:B------:R-:W-:Y:S01]  /*9fb0*/  HMMA.16816.F32.BF16 R88, R4, R38, R132 ;  /* 0x000000260458723c */ /* 0x000fe20000041884 */
[----:B------:R-:W-:Y:S01]  /*9fc0*/  IMAD.WIDE.U32 R8, R3, -0x2daee0ad, RZ ;  /* 0xd2511f5303087825 */ /* 0x000fe200078e00ff */
[----:B------:R-:W-:-:S05]  /*9fd0*/  LOP3.LUT R3, R0, 0xffff, RZ, 0xc0, !PT ;  /* 0x0000ffff00037812 */ /* 0x000fca00078ec0ff */
[--C-:B------:R-:W-:Y:S01]  /*9fe0*/  FFMA.FTZ R4, R174, c[0x0][0x23c], -R13.reuse ;  /* 0x00008f00ae047a23 */ /* 0x100fe2000001080d */
[----:B------:R-:W-:Y:S01]  /*9ff0*/  LOP3.LUT R5, R0, 0xff, RZ, 0xc0, !PT ;  /* 0x000000ff00057812 */ /* 0x000fe200078ec0ff */
[----:B-1----:R-:W-:Y:S01]  /*a000*/  FFMA.FTZ R2, R173, c[0x0][0x23c], -R13 ;  /* 0x00008f00ad027a23 */ /* 0x002fe2000001080d */
[----:B------:R-:W-:Y:S01]  /*a010*/  SHF.R.U32.HI R7, RZ, 0x18, R0 ;  /* 0x00000018ff077819 */ /* 0x000fe20000011600 */
[----:B------:R-:W-:Y:S01]  /*a020*/  MUFU.EX2 R161, R4 ;  /* 0x0000000400a17308 */ /* 0x000fe20000000800 */
[----:B------:R-:W-:Y:S01]  /*a030*/  LOP3.LUT R6, R11, 0xff, RZ, 0xc0, !PT ;  /* 0x000000ff0b067812 */ /* 0x000fe200078ec0ff */
[----:B------:R-:W-:Y:S01]  /*a040*/  IMAD.MOV.U32 R173, RZ, RZ, R72 ;  /* 0x000000ffffad7224 */ /* 0x000fe200078e0048 */
[----:B------:R-:W-:Y:S01]  /*a050*/  SHF.R.U32.HI R3, RZ, 0x8, R3 ;  /* 0x00000008ff037819 */ /* 0x000fe20000011603 */
[----:B------:R-:W-:Y:S01]  /*a060*/  IMAD.MOV.U32 R174, RZ, RZ, R117 ;  /* 0x000000ffffae7224 */ /* 0x000fe200078e0075 */
[----:B------:R-:W-:Y:S02]  /*a070*/  PRMT R6, R6, 0x5410, R16 ;  /* 0x0000541006067816 */ /* 0x000fe40000000010 */
[----:B------:R-:W-:Y:S01]  /*a080*/  PRMT R5, R5, 0x5410, R3 ;  /* 0x0000541005057816 */ /* 0x000fe20000000003 */
[----:B------:R1:W-:Y:S01]  /*a090*/  MUFU.EX2 R165, R2 ;  /* 0x0000000200a57308 */ /* 0x0003e20000000800 */
[----:B------:R-:W-:Y:S01]  /*a0a0*/  LOP3.LUT R20, R9, UR12, R50, 0x96, !PT ;  /* 0x0000000c09147c12 */ /* 0x000fe2000f8e9632 */
[--C-:B------:R-:W-:Y:S01]  /*a0b0*/  HSET2.LE.AND R3, R6, R153.reuse, PT ;  /* 0x0000009906037233 */ /* 0x100fe20003803000 */
[----:B----4-:R-:W-:Y:S01]  /*a0c0*/  F2FP.BF16.PACK_AB R6, R176, R233 ;  /* 0x000000e9b006723e */ /* 0x010fe200000010ff */
[----:B------:R-:W-:Y:S01]  /*a0d0*/  HSET2.LE.AND R5, R5, R153, PT ;  /* 0x0000009905057233 */ /* 0x000fe20003803000 */
[----:B-1----:R-:W-:-:S04]  /*a0e0*/  FFMA.FTZ R2, R155, c[0x0][0x23c], -R13 ;  /* 0x00008f009b027a23 */ /* 0x002fc8000001080d */
[----:B------:R1:W2:Y:S02]  /*a0f0*/  MUFU.EX2 R163, R2 ;  /* 0x0000000200a37308 */ /* 0x0002a40000000800 */
[----:B-1----:R-:W-:Y:S02]  /*a100*/  SHF.R.U32.HI R2, RZ, 0x10, R0 ;  /* 0x00000010ff027819 */ /* 0x002fe40000011600 */
[----:B------:R-:W-:Y:S02]  /*a110*/  LOP3.LUT R0, R45, UR13, R18, 0x96, !PT ;  /* 0x0000000d2d007c12 */ /* 0x000fe4000f8e9612 */
[----:B------:R-:W-:Y:S02]  /*a120*/  LOP3.LUT R2, R2, 0xff, RZ, 0xc0, !PT ;  /* 0x000000ff02027812 */ /* 0x000fe400078ec0ff */
[----:B--2---:R-:W-:Y:S01]  /*a130*/  F2FP.BF16.PACK_AB R4, R163, R165 ;  /* 0x000000a5a304723e */ /* 0x004fe200000010ff */
[----:B------:R-:W-:Y:S01]  /*a140*/  IMAD.WIDE.U32 R16, R0, -0x2daee0ad, RZ ;  /* 0xd2511f5300107825 */ /* 0x000fe200078e00ff */
[----:B------:R-:W-:Y:S01]  /*a150*/  PRMT R9, R2, 0x5410, R7 ;  /* 0x0000541002097816 */ /* 0x000fe20000000007 */
[----:B------:R-:W-:Y:S01]  /*a160*/  HSET2.LE.AND R0, R10, R153, PT ;  /* 0x000000990a007233 */ /* 0x000fe20003803000 */
[----:B------:R-:W-:-:S02]  /*a170*/  F2FP.BF16.PACK_AB R2, R166, R167 ;  /* 0x000000a7a602723e */ /* 0x000fc400000010ff */
[----:B------:R-:W-:Y:S02]  /*a180*/  LOP3.LUT R7, R17, UR10, R8, 0x96, !PT ;  /* 0x0000000a11077c12 */ /* 0x000fe4000f8e9608 */
[----:B------:R-:W-:Y:S01]  /*a190*/  LOP3.LUT R10, R0, R2, RZ, 0xc0, !PT ;  /* 0x00000002000a7212 */ /* 0x000fe200078ec0ff */
[----:B------:R-:W-:Y:S01]  /*a1a0*/  HSET2.LE.AND R0, R9, R153, PT ;  /* 0x0000009909007233 */ /* 0x000fe20003803000 */
[----:B------:R-:W-:Y:S01]  /*a1b0*/  LOP3.LUT R11, R3, R4, RZ, 0xc0, !PT ;  /* 0x00000004030b7212 */ /* 0x000fe200078ec0ff */
[----:B------:R-:W-:Y:S01]  /*a1c0*/  FFMA.FTZ R3, R168, c[0x0][0x23c], -R14 ;  /* 0x00008f00a8037a23 */ /* 0x000fe2000001080e */
[----:B------:R-:W-:Y:S01]  /*a1d0*/  LOP3.LUT R8, R5, R6, RZ, 0xc0, !PT ;  /* 0x0000000605087212 */ /* 0x000fe200078ec0ff */
[----:B------:R-:W-:Y:S01]  /*a1e0*/  IMAD.WIDE.U32 R4, R20, -0x326172a9, RZ ;  /* 0xcd9e8d5714047825 */ /* 0x000fe200078e00ff */
[----:B------:R-:W-:Y:S01]  /*a1f0*/  F2FP.BF16.PACK_AB R2, R161, R164 ;  /* 0x000000a4a102723e */ /* 0x000fe200000010ff */
[----:B------:R1:W-:Y:S01]  /*a200*/  MUFU.EX2 R162, R3 ;  /* 0x0000000300a27308 */ /* 0x0003e20000000800 */
[----:B------:R-:W-:Y:S01]  /*a210*/  LDSM.16.MT88.4 R20, [R186+0x7000] ;  /* 0x00700000ba14783b */ /* 0x000fe20000004200 */
[----:B------:R-:W-:Y:S01]  /*a220*/  IMAD.WIDE.U32 R42, R7, -0x326172a9, RZ ;  /* 0xcd9e8d57072a7825 */ /* 0x000fe200078e00ff */
[----:B------:R-:W-:-:S02]  /*a230*/  LOP3.LUT R9, R0, R2, RZ, 0xc0, !PT ;  /* 0x0000000200097212 */ /* 0x000fc400078ec0ff */
[----:B------:R-:W-:Y:S01]  /*a240*/  LOP3.LUT R2, R5, UR11, R44, 0x96, !PT ;  /* 0x0000000b05027c12 */ /* 0x000fe2000f8e962c */
[----:B------:R-:W-:Y:S01]  /*a250*/  IMAD.MOV.U32 R168, RZ, RZ, R118 ;  /* 0x000000ffffa87224 */ /* 0x000fe200078e0076 */
[----:B------:R-:W-:Y:S01]  /*a260*/  LOP3.LUT R0, R43, UR9, R4, 0x96, !PT ;  /* 0x000000092b007c12 */ /* 0x000fe2000f8e9604 */
[----:B------:R-:W-:Y:S02]  /*a270*/  FFMA.FTZ R4, R170, c[0x0][0x23c], -R14 ;  /* 0x00008f00aa047a23 */ /* 0x000fe4000001080e */
[----:B------:R-:W-:Y:S01]  /*a280*/  HMMA.16816.F32.BF16 R56, R8, R36, R56 ;  /* 0x000000240838723c */ /* 0x000fe20000041838 */
[----:B------:R-:W-:Y:S01]  /*a290*/  IMAD.MOV.U32 R170, RZ, RZ, R115 ;  /* 0x000000ffffaa7224 */ /* 0x000fe200078e0073 */
[----:B------:R2:W-:Y:S01]  /*a2a0*/  MUFU.EX2 R158, R4 ;  /* 0x00000004009e7308 */ /* 0x0005e20000000800 */
[----:B------:R-:W-:-:S04]  /*a2b0*/  IMAD.WIDE.U32 R40, R0, -0x2daee0ad, RZ ;  /* 0xd2511f5300287825 */ /* 0x000fc800078e00ff */
[--C-:B-1----:R-:W-:Y:S01]  /*a2c0*/  FFMA.FTZ R3, R171, c[0x0][0x23c], -R14.reuse ;  /* 0x00008f00ab037a23 */ /* 0x102fe2000001080e */
[C---:B------:R-:W-:Y:S01]  /*a2d0*/  HMMA.16816.F32.BF16 R84, R8.reuse, R28, R84 ;  /* 0x0000001c0854723c */ /* 0x040fe20000041854 */
[----:B------:R-:W-:Y:S02]  /*a2e0*/  FFMA.FTZ R0, R169, c[0x0][0x23c], -R14 ;  /* 0x00008f00a9007a23 */ /* 0x000fe4000001080e */
[----:B------:R1:W-:Y:S01]  /*a2f0*/  MUFU.EX2 R160, R3 ;  /* 0x0000000300a07308 */ /* 0x0003e20000000800 */
[----:B------:R-:W-:Y:S02]  /*a300*/  IMAD.MOV.U32 R171, RZ, RZ, R119 ;  /* 0x000000ffffab7224 */ /* 0x000fe400078e0077 */
[----:B------:R-:W-:Y:S02]  /*a310*/  IMAD.MOV.U32 R169, RZ, RZ, R114 ;  /* 0x000000ffffa97224 */ /* 0x000fe400078e0072 */
[----:B------:R-:W-:Y:S01]  /*a320*/  HMMA.16816.F32.BF16 R64, R8, R30, R64 ;  /* 0x0000001e0840723c */ /* 0x000fe20000041840 */
[----:B------:R-:W3:Y:S01]  /*a330*/  LDSM.16.MT88.4 R28, [R185+0x7000] ;  /* 0x00700000b91c783b */ /* 0x000ee20000004200 */
[----:B--2---:R-:W-:Y:S01]  /*a340*/  FFMA.FTZ R4, R175, c[0x0][0x23c], -R15 ;  /* 0x00008f00af047a23 */ /* 0x004fe2000001080f */
[----:B------:R2:W-:Y:S01]  /*a350*/  MUFU.EX2 R159, R0 ;  /* 0x00000000009f7308 */ /* 0x0005e20000000800 */
[----:B------:R-:W-:-:S04]  /*a360*/  IMAD.MOV.U32 R175, RZ, RZ, R49 ;  /* 0x000000ffffaf7224 */ /* 0x000fc800078e0031 */
[C---:B------:R-:W-:Y:S01]  /*a370*/  HMMA.16816.F32.BF16 R60, R8.reuse, R24, R60 ;  /* 0x00000018083c723c */ /* 0x040fe2000004183c */
[----:B-1----:R-:W-:Y:S02]  /*a380*/  IMAD.WIDE.U32 R2, R2, -0x2daee0ad, RZ ;  /* 0xd2511f5302027825 */ /* 0x002fe400078e00ff */
[----:B------:R1:W-:Y:S03]  /*a390*/  MUFU.EX2 R157, R4 ;  /* 0x00000004009d7308 */ /* 0x0003e60000000800 */
[----:B------:R-:W-:Y:S02]  /*a3a0*/  LOP3.LUT R2, R41, UR6, R2, 0x96, !PT ;  /* 0x0000000629027c12 */ /* 0x000fe4000f8e9602 */
[----:B------:R-:W-:Y:S01]  /*a3b0*/  HMMA.16816.F32.BF16 R52, R8, R26, R52 ;  /* 0x0000001a0834723c */ /* 0x000fe20000041834 */
[----:B------:R-:W4:Y:S01]  /*a3c0*/  LDSM.16.MT88.4 R24, [R188+0x7000] ;  /* 0x00700000bc18783b */ /* 0x000f220000004200 */
[----:B--2---:R-:W-:Y:S01]  /*a3d0*/  LOP3.LUT R0, R3, UR8, R16, 0x96, !PT ;  /* 0x0000000803007c12 */ /* 0x004fe2000f8e9610 */
[----:B------:R-:W-:-:S04]  /*a3e0*/  IMAD.WIDE.U32 R2, R2, -0x326172a9, RZ ;  /* 0xcd9e8d5702027825 */ /* 0x000fc800078e00ff */
[----:B------:R-:W-:Y:S01]  /*a3f0*/  IMAD.WIDE.U32 R16, R0, -0x326172a9, RZ ;  /* 0xcd9e8d5700107825 */ /* 0x000fe200078e00ff */
[C---:B------:R-:W-:Y:S01]  /*a400*/  LOP3.LUT R0, R2.reuse, 0xffff, RZ, 0xc0, !PT ;  /* 0x0000ffff02007812 */ /* 0x040fe200078ec0ff */
[C---:B------:R-:W-:Y:S01]  /*a410*/  HMMA.16816.F32.BF16 R36, R8.reuse, R38, R136 ;  /* 0x000000260824723c */ /* 0x040fe20000041888 */
[----:B------:R-:W-:Y:S02]  /*a420*/  LOP3.LUT R5, R2, 0xff, RZ, 0xc0, !PT ;  /* 0x000000ff02057812 */ /* 0x000fe400078ec0ff */
[----:B-1----:R-:W-:Y:S02]  /*a430*/  SHF.R.U32.HI R4, RZ, 0x8, R0 ;  /* 0x00000008ff047819 */ /* 0x002fe40000011600 */
[----:B------:R-:W-:Y:S01]  /*a440*/  LOP3.LUT R0, R3, UR17, R16, 0x96, !PT ;  /* 0x0000001103007c12 */ /* 0x000fe2000f8e9610 */
[----:B------:R-:W-:Y:S01]  /*a450*/  FFMA.FTZ R3, R180, c[0x0][0x23c], -R15 ;  /* 0x00008f00b4037a23 */ /* 0x000fe2000001080f */
[----:B------:R-:W-:Y:S01]  /*a460*/  SHF.R.U32.HI R6, RZ, 0x10, R2 ;  /* 0x00000010ff067819 */ /* 0x000fe20000011602 */
[----:B------:R-:W-:Y:S01]  /*a470*/  IMAD.MOV.U32 R180, RZ, RZ, R48 ;  /* 0x000000ffffb47224 */ /* 0x000fe200078e0030 */
[----:B------:R-:W-:Y:S01]  /*a480*/  SHF.R.U32.HI R7, RZ, 0x18, R2 ;  /* 0x00000018ff077819 */ /* 0x000fe20000011602 */
[----:B------:R1:W2:Y:S01]  /*a490*/  MUFU.EX2 R156, R3 ;  /* 0x00000003009c7308 */ /* 0x0002a20000000800 */
[----:B------:R-:W-:Y:S01]  /*a4a0*/  PRMT R16, R5, 0x5410, R4 ;  /* 0x0000541005107816 */ /* 0x000fe20000000004 */
[----:B------:R-:W-:Y:S01]  /*a4b0*/  HMMA.16816.F32.BF16 R48, R8, R32, R108 ;  /* 0x000000200830723c */ /* 0x000fe2000004186c */
[----:B------:R-:W-:-:S02]  /*a4c0*/  LOP3.LUT R2, R0, 0xffff, RZ, 0xc0, !PT ;  /* 0x0000ffff00027812 */ /* 0x000fc400078ec0ff */
[----:B------:R-:W-:Y:S02]  /*a4d0*/  SHF.R.U32.HI R4, RZ, 0x10, R0 ;  /* 0x00000010ff047819 */ /* 0x000fe40000011600 */
[----:B------:R-:W-:Y:S02]  /*a4e0*/  LOP3.LUT R5, R0, 0xff, RZ, 0xc0, !PT ;  /* 0x000000ff00057812 */ /* 0x000fe400078ec0ff */
[----:B------:R-:W-:-:S04]  /*a4f0*/  SHF.R.U32.HI R2, RZ, 0x8, R2 ;  /* 0x00000008ff027819 */ /* 0x000fc80000011602 */
[----:B------:R-:W-:Y:S01]  /*a500*/  PRMT R2, R5, 0x5410, R2 ;  /* 0x0000541005027816 */ /* 0x000fe20000000002 */
[----:B-1----:R-:W-:Y:S01]  /*a510*/  FFMA.FTZ R3, R179, c[0x0][0x23c], -R15 ;  /* 0x00008f00b3037a23 */ /* 0x002fe2000001080f */
[----:B--2---:R-:W-:Y:S01]  /*a520*/  F2FP.BF16.PACK_AB R5, R156, R157 ;  /* 0x0000009d9c05723e */ /* 0x004fe200000010ff */
[----:B------:R-:W-:Y:S02]  /*a530*/  IMAD.MOV.U32 R179, RZ, RZ, R47 ;  /* 0x000000ffffb37224 */ /* 0x000fe400078e002f */
[----:B------:R1:W-:Y:S02]  /*a540*/  MUFU.EX2 R155, R3 ;  /* 0x00000003009b7308 */ /* 0x0003e40000000800 */
[----:B-1----:R-:W-:Y:S02]  /*a550*/  SHF.R.U32.HI R3, RZ, 0x18, R0 ;  /* 0x00000018ff037819 */ /* 0x002fe40000011600 */
[----:B------:R-:W-:Y:S01]  /*a560*/  LOP3.LUT R0, R4, 0xff, RZ, 0xc0, !PT ;  /* 0x000000ff04007812 */ /* 0x000fe200078ec0ff */
[----:B------:R-:W-:-:S02]  /*a570*/  FFMA.FTZ R4, R178, c[0x0][0x23c], -R15 ;  /* 0x00008f00b2047a23 */ /* 0x000fc4000001080f */
[----:B------:R-:W-:Y:S01]  /*a580*/  IMAD.MOV.U32 R178, RZ, RZ, R46 ;  /* 0x000000ffffb27224 */ /* 0x000fe200078e002e */
[----:B------:R-:W-:Y:S01]  /*a590*/  PRMT R3, R0, 0x5410, R3 ;  /* 0x0000541000037816 */ /* 0x000fe20000000003 */
[----:B------:R1:W2:Y:S01]  /*a5a0*/  MUFU.EX2 R154, R4 ;  /* 0x00000004009a7308 */ /* 0x0002a20000000800 */
[--C-:B------:R-:W-:Y:S01]  /*a5b0*/  HSET2.LE.AND R0, R2, R153.reuse, PT ;  /* 0x0000009902007233 */ /* 0x100fe20003803000 */
[----:B------:R-:W-:Y:S01]  /*a5c0*/  F2FP.BF16.PACK_AB R2, R160, R162 ;  /* 0x000000a2a002723e */ /* 0x000fe200000010ff */
[----:B------:R-:W-:Y:S01]  /*a5d0*/  HMMA.16816.F32.BF16 R44, R8, R34, R120 ;  /* 0x00000022082c723c */ /* 0x000fe20000041878 */
[----:B------:R-:W-:Y:S01]  /*a5e0*/  HSET2.LE.AND R3, R3, R153, PT ;  /* 0x0000009903037233 */ /* 0x000fe20003803000 */
[----:B------:R-:W5:Y:S04]  /*a5f0*/  LDSM.16.MT88.4 R32, [R187+0x7000] ;  /* 0x00700000bb20783b */ /* 0x000f680000004200 */
[----:B------:R-:W-:Y:S01]  /*a600*/  LOP3.LUT R5, R3, R5, RZ, 0xc0, !PT ;  /* 0x0000000503057212 */ /* 0x000fe200078ec0ff */
[----:B------:R-:W-:Y:S01]  /*a610*/  LDSM.16.MT88.4 R120, [R186+0x7800] ;  /* 0x00780000ba78783b */ /* 0x000fe20000004200 */
[----:B------:R-:W-:-:S02]  /*a620*/  LOP3.LUT R8, R241, UR13, R18, 0x96, !PT ;  /* 0x0000000df1087c12 */ /* 0x000fc4000f8e9612 */
[----:B-1----:R-:W-:-:S03]  /*a630*/  LOP3.LUT R4, R6, 0xff, RZ, 0xc0, !PT ;  /* 0x000000ff06047812 */ /* 0x002fc600078ec0ff */
[----:B------:R-:W-:Y:S01]  /*a640*/  IMAD.WIDE.U32 R10, R8, -0x2daee0ad, RZ ;  /* 0xd2511f53080a7825 */ /* 0x000fe200078e00ff */
[----:B------:R-:W-:-:S03]  /*a650*/  PRMT R6, R4, 0x5410, R7 ;  /* 0x0000541004067816 */ /* 0x000fc60000000007 */
[--C-:B------:R-:W-:Y:S01]  /*a660*/  FFMA.FTZ R8, R183, c[0x0][0x23c], -R12.reuse ;  /* 0x00008f00b7087a23 */ /* 0x100fe2000001080c */
[----:B------:R-:W-:Y:S01]  /*a670*/  LOP3.LUT R4, R0, R2, RZ, 0xc0, !PT ;  /* 0x0000000200047212 */ /* 0x000fe200078ec0ff */
[--C-:B------:R-:W-:Y:S01]  /*a680*/  HSET2.LE.AND R0, R16, R153.reuse, PT ;  /* 0x0000009910007233 */ /* 0x100fe20003803000 */
[----:B------:R-:W-:Y:S01]  /*a690*/  F2FP.BF16.PACK_AB R2, R158, R159 ;  /* 0x0000009f9e02723e */ /* 0x000fe200000010ff */
[----:B------:R-:W-:Y:S01]  /*a6a0*/  HSET2.LE.AND R3, R6, R153, PT ;  /* 0x0000009906037233 */ /* 0x000fe20003803000 */
[----:B--2---:R-:W-:Y:S01]  /*a6b0*/  F2FP.BF16.PACK_AB R7, R154, R155 ;  /* 0x0000009b9a07723e */ /* 0x004fe200000010ff */
[----:B------:R1:W-:Y:S01]  /*a6c0*/  MUFU.EX2 R151, R8 ;  /* 0x0000000800977308 */ /* 0x0003e20000000800 */
[----:B------:R-:W-:Y:S01]  /*a6d0*/  LOP3.LUT R6, R0, R2, RZ, 0xc0, !PT ;  /* 0x0000000200067212 */ /* 0x000fe200078ec0ff */
[----:B------:R-:W-:Y:S01]  /*a6e0*/  FFMA.FTZ R0, R216, c[0x0][0x23c], -R12 ;  /* 0x00008f00d8007a23 */ /* 0x000fe2000001080c */
[----:B------:R-:W-:Y:S02]  /*a6f0*/  LOP3.LUT R2, R19, UR15, R112, 0x96, !PT ;  /* 0x0000000f13027c12 */ /* 0x000fe4000f8e9670 */
[----:B------:R-:W-:-:S03]  /*a700*/  LOP3.LUT R7, R3, R7, RZ, 0xc0, !PT ;  /* 0x0000000703077212 */ /* 0x000fc600078ec0ff */
[----:B------:R-:W-:Y:S01]  /*a710*/  IMAD.WIDE.U32 R2, R2, -0x2daee0ad, RZ ;  /* 0xd2511f5302027825 */ /* 0x000fe200078e00ff */
[----:B------:R2:W-:Y:S03]  /*a720*/  MUFU.EX2 R152, R0 ;  /* 0x0000000000987308 */ /* 0x0005e60000000800 */
[----:B---3--:R-:W-:Y:S01]  /*a730*/  HMMA.16816.F32.BF16 R68, R4, R28, R68 ;  /* 0x0000001c0444723c */ /* 0x008fe20000041844 */
[----:B------:R-:W-:Y:S01]  /*a740*/  LOP3.LUT R3, R3, UR12, R116, 0x96, !PT ;  /* 0x0000000c03037c12 */ /* 0x000fe2000f8e9674 */
[----:B-1----:R-:W-:-:S04]  /*a750*/  FFMA.FTZ R8, R181, c[0x0][0x23c], -R12 ;  /* 0x00008f00b5087a23 */ /* 0x002fc8000001080c */
[----:B------:R-:W-:Y:S02]  /*a760*/  MUFU.EX2 R149, R8 ;  /* 0x0000000800957308 */ /* 0x000fe40000000800 */
[----:B------:R-:W-:Y:S01]  /*a770*/  HMMA.16816.F32.BF16 R108, R4, R30, R76 ;  /* 0x0000001e046c723c */ /* 0x000fe2000004184c */
[----:B--2---:R-:W-:Y:S01]  /*a780*/  LOP3.LUT R0, R11, UR10, R2, 0x96, !PT ;  /* 0x0000000a0b007c12 */ /* 0x004fe2000f8e9602 */
[----:B------:R-:W-:-:S06]  /*a790*/  IMAD.WIDE.U32 R2, R3, -0x326172a9, RZ ;  /* 0xcd9e8d5703027825 */ /* 0x000fcc00078e00ff */
[----:B----4-:R-:W-:Y:S01]  /*a7a0*/  HMMA.16816.F32.BF16 R112, R4, R24, R80 ;  /* 0x000000180470723c */ /* 0x010fe20000041850 */
[----:B------:R-:W-:Y:S01]  /*a7b0*/  IMAD.WIDE.U32 R136, R0, -0x326172a9, RZ ;  /* 0xcd9e8d5700887825 */ /* 0x000fe200078e00ff */
[----:B------:R-:W-:-:S03]  /*a7c0*/  LOP3.LUT R3, R3, UR11, R240, 0x96, !PT ;  /* 0x0000000b03037c12 */ /* 0x000fc6000f8e96f0 */
[----:B------:R-:W-:-:S03]  /*a7d0*/  FFMA.FTZ R0, R182, c[0x0][0x23c], -R12 ;  /* 0x00008f00b6007a23 */ /* 0x000fc6000001080c */
[C---:B------:R-:W-:Y:S01]  /*a7e0*/  HMMA.16816.F32.BF16 R92, R4.reuse, R26, R92 ;  /* 0x0000001a045c723c */ /* 0x040fe2000004185c */
[----:B------:R1:W2:Y:S07]  /*a7f0*/  MUFU.EX2 R150, R0 ;  /* 0x0000000000967308 */ /* 0x0002ae0000000800 */
[C---:B------:R-:W-:Y:S08]  /*a800*/  HMMA.16816.F32.BF16 R116, R4.reuse, R20, R96 ;  /* 0x000000140474723c */ /* 0x040ff00000041860 */
[----:B------:R-:W-:Y:S01]  /*a810*/  HMMA.16816.F32.BF16 R124, R4, R22, R100 ;  /* 0x00000016047c723c */ /* 0x000fe20000041864 */
[----:B-1----:R-:W-:Y:S01]  /*a820*/  LOP3.LUT R0, R137, UR9, R2, 0x96, !PT ;  /* 0x0000000989007c12 */ /* 0x002fe2000f8e9602 */
[----:B------:R-:W-:-:S04]  /*a830*/  IMAD.WIDE.U32 R2, R3, -0x2daee0ad, RZ ;  /* 0xd2511f5303027825 */ /* 0x000fc800078e00ff */
[----:B------:R-:W-:Y:S01]  /*a840*/  IMAD.WIDE.U32 R72, R0, -0x2daee0ad, RZ ;  /* 0xd2511f5300487825 */ /* 0x000fe200078e00ff */
[----:B------:R-:W-:Y:S01]  /*a850*/  LOP3.LUT R8, R3, UR8, R10, 0x96, !PT ;  /* 0x0000000803087c12 */ /* 0x000fe2000f8e960a */
[C---:B-----5:R-:W-:Y:S01]  /*a860*/  HMMA.16816.F32.BF16 R128, R4.reuse, R32, R104 ;  /* 0x000000200480723c */ /* 0x060fe20000041868 */
[----:B------:R-:W1:Y:S01]  /*a870*/  LDSM.16.MT88.4 R104, [R188+0x7800] ;  /* 0x00780000bc68783b */ /* 0x000e620000004200 */
[----:B------:R-:W-:Y:S01]  /*a880*/  FFMA.FTZ R0, R219, c[0x0][0x23c], -R13 ;  /* 0x00008f00db007a23 */ /* 0x000fe2000001080d */
[----:B------:R-:W-:Y:S01]  /*a890*/  LOP3.LUT R2, R73, UR6, R2, 0x96, !PT ;  /* 0x0000000649027c12 */ /* 0x000fe2000f8e9602 */
[----:B------:R-:W-:Y:S02]  /*a8a0*/  IMAD.WIDE.U32 R18, R8, -0x326172a9, RZ ;  /* 0xcd9e8d5708127825 */ /* 0x000fe400078e00ff */
[----:B------:R3:W-:Y:S02]  /*a8b0*/  MUFU.EX2 R148, R0 ;  /* 0x0000000000947308 */ /* 0x0007e40000000800 */
[----:B------:R-:W-:Y:S01]  /*a8c0*/  IMAD.WIDE.U32 R2, R2, -0x326172a9, RZ ;  /* 0xcd9e8d5702027825 */ /* 0x000fe200078e00ff */
[----:B------:R-:W-:Y:S01]  /*a8d0*/  HMMA.16816.F32.BF16 R144, R4, R34, R88 ;  /* 0x000000220490723c */ /* 0x000fe20000041858 */
[----:B------:R-:W4:Y:S06]  /*a8e0*/  LDSM.16.MT88.4 R88, [R185+0x7800] ;  /* 0x00780000b958783b */ /* 0x000f2c0000004200 */
[----:B------:R-:W-:-:S02]  /*a8f0*/  SHF.R.U32.HI R4, RZ, 0x10, R2 ;  /* 0x00000010ff047819 */ /* 0x000fc40000011602 */
[C---:B------:R-:W-:Y:S02]  /*a900*/  LOP3.LUT R5, R2.reuse, 0xffff, RZ, 0xc0, !PT ;  /* 0x0000ffff02057812 */ /* 0x040fe400078ec0ff */
[----:B------:R-:W-:Y:S01]  /*a910*/  LOP3.LUT R6, R2, 0xff, RZ, 0xc0, !PT ;  /* 0x000000ff02067812 */ /* 0x000fe200078ec0ff */
[--C-:B---3--:R-:W-:Y:S01]  /*a920*/  FFMA.FTZ R0, R217, c[0x0][0x23c], -R13.reuse ;  /* 0x00008f00d9007a23 */ /* 0x108fe2000001080d */
[----:B------:R-:W-:Y:S02]  /*a930*/  SHF.R.U32.HI R7, RZ, 0x18, R2 ;  /* 0x00000018ff077819 */ /* 0x000fe40000011602 */
[----:B------:R-:W-:Y:S01]  /*a940*/  LOP3.LUT R2, R4, 0xff, RZ, 0xc0, !PT ;  /* 0x000000ff04027812 */ /* 0x000fe200078ec0ff */
[----:B------:R3:W-:Y:S01]  /*a950*/  MUFU.EX2 R73, R0 ;  /* 0x0000000000497308 */ /* 0x0007e20000000800 */
[----:B------:R-:W-:Y:S01]  /*a960*/  FFMA.FTZ R4, R221, c[0x0][0x23c], -R13 ;  /* 0x00008f00dd047a23 */ /* 0x000fe2000001080d */
[----:B------:R-:W-:Y:S02]  /*a970*/  SHF.R.U32.HI R5, RZ, 0x8, R5 ;  /* 0x00000008ff057819 */ /* 0x000fe40000011605 */
[----:B------:R-:W-:-:S02]  /*a980*/  PRMT R8, R2, 0x5410, R7 ;  /* 0x0000541002087816 */ /* 0x000fc40000000007 */
[----:B------:R-:W-:Y:S02]  /*a990*/  PRMT R5, R6, 0x5410, R5 ;  /* 0x0000541006057816 */ /* 0x000fe40000000005 */
[----:B------:R-:W-:Y:S01]  /*a9a0*/  MUFU.EX2 R43, R4 ;  /* 0x00000004002b7308 */ /* 0x000fe20000000800 */
[----:B---3--:R-:W-:-:S07]  /*a9b0*/  FFMA.FTZ R0, R212, c[0x0][0x23c], -R13 ;  /* 0x00008f00d4007a23 */ /* 0x008fce000001080d */
[----:B------:R3:W5:Y:S02]  /*a9c0*/  MUFU.EX2 R141, R0 ;  /* 0x00000000008d7308 */ /* 0x0007640000000800 */
[----:B---3--:R-:W-:-:S04]  /*a9d0*/  LOP3.LUT R0, R3, UR17, R18, 0x96, !PT ;  /* 0x0000001103007c12 */ /* 0x008fc8000f8e9612 */
[C---:B------:R-:W-:Y:S02]  /*a9e0*/  LOP3.LUT R3, R0.reuse, 0xffff, RZ, 0xc0, !PT ;  /* 0x0000ffff00037812 */ /* 0x040fe400078ec0ff */
[--C-:B------:R-:W-:Y:S02]  /*a9f0*/  SHF.R.U32.HI R2, RZ, 0x10, R0.reuse ;  /* 0x00000010ff027819 */ /* 0x100fe40000011600 */
[----:B------:R-:W-:Y:S02]  /*aa00*/  SHF.R.U32.HI R4, RZ, 0x8, R3 ;  /* 0x00000008ff047819 */ /* 0x000fe40000011603 */
[----:B------:R-:W-:Y:S02]  /*aa10*/  LOP3.LUT R7, R0, 0xff, RZ, 0xc0, !PT ;  /* 0x000000ff00077812 */ /* 0x000fe400078ec0ff */
[----:B------:R-:W-:Y:S01]  /*aa20*/  SHF.R.U32.HI R6, RZ, 0x18, R0 ;  /* 0x00000018ff067819 */ /* 0x000fe20000011600 */
[----:B------:R-:W-:Y:S01]  /*aa30*/  HSET2.LE.AND R0, R5, R153, PT ;  /* 0x0000009905007233 */ /* 0x000fe20003803000 */
[----:B------:R-:W-:-:S02]  /*aa40*/  LOP3.LUT R3, R2, 0xff, RZ, 0xc0, !PT ;  /* 0x000000ff02037812 */ /* 0x000fc400078ec0ff */
[----:B--2---:R-:W-:Y:S02]  /*aa50*/  F2FP.BF16.PACK_AB R2, R149, R150 ;  /* 0x000000969502723e */ /* 0x004fe400000010ff */
[----:B------:R-:W-:Y:S02]  /*aa60*/  PRMT R4, R7, 0x5410, R4 ;  /* 0x0000541007047816 */ /* 0x000fe40000000004 */
[----:B------:R-:W-:Y:S02]  /*aa70*/  PRMT R5, R3, 0x5410, R6 ;  /* 0x0000541003057816 */ /* 0x000fe40000000006 */
[----:B------:R-:W-:Y:S01]  /*aa80*/  LOP3.LUT R6, R0, R2, RZ, 0xc0, !PT ;  /* 0x0000000200067212 */ /* 0x000fe200078ec0ff */
[--C-:B------:R-:W-:Y:S01]  /*aa90*/  HSET2.LE.AND R0, R8, R153.reuse, PT ;  /* 0x0000009908007233 */ /* 0x100fe20003803000 */
[----:B-----5:R-:W-:Y:S01]  /*aaa0*/  F2FP.BF16.PACK_AB R2, R141, R73 ;  /* 0x000000498d02723e */ /* 0x020fe200000010ff */
        /* <DEDUP_REMOVED lines=9> */
[----:B------:R-:W-:Y:S01]  /*ab40*/  LOP3.LUT R2, R17, UR7, R42, 0x96, !PT ;  /* 0x0000000711027c12 */ /* 0x000fe2000f8e962a */
[----:B------:R-:W-:-:S04]  /*ab50*/  FFMA.FTZ R8, R220, c[0x0][0x23c], -R15 ;  /* 0x00008f00dc087a23 */ /* 0x000fc8000001080f */
[----:B------:R-:W-:Y:S01]  /*ab60*/  HMMA.16816.F32.BF16 R64, R4, R30, R64 ;  /* 0x0000001e0440723c */ /* 0x000fe20000041840 */
[----:B------:R-:W-:-:S05]  /*ab70*/  IMAD.WIDE.U32 R2, R2, -0x2daee0ad, RZ ;  /* 0xd2511f5302027825 */ /* 0x000fca00078e00ff */
[C---:B------:R-:W-:Y:S02]  /*ab80*/  LOP3.LUT R9, R2.reuse, 0xffff, RZ, 0xc0, !PT ;  /* 0x0000ffff02097812 */ /* 0x040fe400078ec0ff */
[C---:B------:R-:W-:Y:S01]  /*ab90*/  HMMA.16816.F32.BF16 R76, R4.reuse, R28, R84 ;  /* 0x0000001c044c723c */ /* 0x040fe20000041854 */
[----:B------:R-:W-:Y:S01]  /*aba0*/  LOP3.LUT R17, R2, 0xff, RZ, 0xc0, !PT ;  /* 0x000000ff02117812 */ /* 0x000fe200078ec0ff */
[----:B--2---:R-:W-:Y:S01]  /*abb0*/  FFMA.FTZ R0, R215, c[0x0][0x23c], -R14 ;  /* 0x00008f00d7007a23 */ /* 0x004fe2000001080e */
[--C-:B------:R-:W-:Y:S02]  /*abc0*/  SHF.R.U32.HI R10, RZ, 0x10, R2.reuse ;  /* 0x00000010ff0a7819 */ /* 0x100fe40000011602 */
[----:B------:R-:W-:Y:S01]  /*abd0*/  SHF.R.U32.HI R16, RZ, 0x18, R2 ;  /* 0x00000018ff107819 */ /* 0x000fe20000011602 */
[----:B------:R2:W3:Y:S02]  /*abe0*/  MUFU.EX2 R30, R0 ;  /* 0x00000000001e7308 */ /* 0x0004e40000000800 */
[C---:B------:R-:W-:Y:S06]  /*abf0*/  HMMA.16816.F32.BF16 R52, R4.reuse, R26, R52 ;  /* 0x0000001a0434723c */ /* 0x040fec0000041834 */
[----:B------:R5:W-:Y:S02]  /*ac00*/  MUFU.EX2 R27, R8 ;  /* 0x00000008001b7308 */ /* 0x000be40000000800 */
[----:B------:R-:W-:Y:S01]  /*ac10*/  HMMA.16816.F32.BF16 R60, R4, R24, R60 ;  /* 0x00000018043c723c */ /* 0x000fe2000004183c */
[----:B--2---:R-:W-:-:S07]  /*ac20*/  FFMA.FTZ R0, R213, c[0x0][0x23c], -R14 ;  /* 0x00008f00d5007a23 */ /* 0x004fce000001080e */
[----:B------:R-:W-:Y:S01]  /*ac30*/  HMMA.16816.F32.BF16 R44, R4, R22, R44 ;  /* 0x00000016042c723c */ /* 0x000fe2000004182c */
[----:B------:R2:W-:Y:S01]  /*ac40*/  MUFU.EX2 R29, R0 ;  /* 0x00000000001d7308 */ /* 0x0005e20000000800 */
[----:B-----5:R-:W-:-:S06]  /*ac50*/  FFMA.FTZ R8, R223, c[0x0][0x23c], -R15 ;  /* 0x00008f00df087a23 */ /* 0x020fcc000001080f */
[C---:B------:R-:W-:Y:S01]  /*ac60*/  HMMA.16816.F32.BF16 R56, R4.reuse, R32, R56 ;  /* 0x000000200438723c */ /* 0x040fe20000041838 */
[----:B------:R-:W-:Y:S07]  /*ac70*/  MUFU.EX2 R25, R8 ;  /* 0x0000000800197308 */ /* 0x000fee0000000800 */
[----:B------:R-:W-:Y:S01]  /*ac80*/  HMMA.16816.F32.BF16 R48, R4, R20, R48 ;  /* 0x000000140430723c */ /* 0x000fe20000041830 */
[----:B--2---:R-:W-:-:S04]  /*ac90*/  FFMA.FTZ R0, R218, c[0x0][0x23c], -R14 ;  /* 0x00008f00da007a23 */ /* 0x004fc8000001080e */
[----:B------:R2:W5:Y:S03]  /*aca0*/  MUFU.EX2 R28, R0 ;  /* 0x00000000001c7308 */ /* 0x0005660000000800 */
[----:B------:R-:W-:Y:S07]  /*acb0*/  HMMA.16816.F32.BF16 R32, R4, R34, R36 ;  /* 0x000000220420723c */ /* 0x000fee0000041824 */
[----:B------:R-:W-:-:S02]  /*acc0*/  FFMA.FTZ R4, R229, c[0x0][0x23c], -R13 ;  /* 0x00008f00e5047a23 */ /* 0x000fc4000001080d */
[----:B------:R-:W-:Y:S01]  /*acd0*/  FFMA.FTZ R6, R231, c[0x0][0x23c], -R13 ;  /* 0x00008f00e7067a23 */ /* 0x000fe2000001080d */
[----:B--2---:R-:W-:Y:S01]  /*ace0*/  LOP3.LUT R0, R3, UR16, R40, 0x96, !PT ;  /* 0x0000001003007c12 */ /* 0x004fe2000f8e9628 */
[----:B------:R-:W-:-:S03]  /*acf0*/  FFMA.FTZ R3, R222, c[0x0][0x23c], -R15 ;  /* 0x00008f00de037a23 */ /* 0x000fc6000001080f */
[----:B------:R-:W-:Y:S01]  /*ad00*/  LOP3.LUT R14, R0, 0xff, RZ, 0xc0, !PT ;  /* 0x000000ff000e7812 */ /* 0x000fe200078ec0ff */
[----:B------:R2:W1:Y:S01]  /*ad10*/  MUFU.EX2 R26, R3 ;  /* 0x00000003001a7308 */ /* 0x0004620000000800 */
[--C-:B------:R-:W-:Y:S02]  /*ad20*/  SHF.R.U32.HI R2, RZ, 0x10, R0.reuse ;  /* 0x00000010ff027819 */ /* 0x100fe40000011600 */
[----:B------:R-:W-:Y:S02]  /*ad30*/  SHF.R.U32.HI R11, RZ, 0x18, R0 ;  /* 0x00000018ff0b7819 */ /* 0x000fe40000011600 */
[----:B------:R-:W-:-:S04]  /*ad40*/  LOP3.LUT R8, R2, 0xff, RZ, 0xc0, !PT ;  /* 0x000000ff02087812 */ /* 0x000fc800078ec0ff */
[----:B------:R-:W-:Y:S01]  /*ad50*/  PRMT R8, R8, 0x5410, R11 ;  /* 0x0000541008087816 */ /* 0x000fe2000000000b */
[----:B------:R-:W-:-:S04]  /*ad60*/  FFMA.FTZ R11, R228, c[0x0][0x23c], -R12 ;  /* 0x00008f00e40b7a23 */ /* 0x000fc8000001080c */
[----:B------:R-:W-:Y:S01]  /*ad70*/  MUFU.EX2 R23, R11 ;  /* 0x0000000b00177308 */ /* 0x000fe20000000800 */
[----:B--2---:R-:W-:Y:S02]  /*ad80*/  LOP3.LUT R3, R0, 0xffff, RZ, 0xc0, !PT ;  /* 0x0000ffff00037812 */ /* 0x004fe400078ec0ff */
[----:B------:R-:W-:Y:S02]  /*ad90*/  SHF.R.U32.HI R0, RZ, 0x8, R9 ;  /* 0x00000008ff007819 */ /* 0x000fe40000011609 */
[----:B------:R-:W-:Y:S02]  /*ada0*/  SHF.R.U32.HI R3, RZ, 0x8, R3 ;  /* 0x00000008ff037819 */ /* 0x000fe40000011603 */
[----:B------:R-:W-:Y:S01]  /*adb0*/  PRMT R2, R17, 0x5410, R0 ;  /* 0x0000541011027816 */ /* 0x000fe20000000000 */
[----:B------:R-:W-:Y:S01]  /*adc0*/  FFMA.FTZ R0, R224, c[0x0][0x23c], -R15 ;  /* 0x00008f00e0007a23 */ /* 0x000fe2000001080f */
[----:B------:R-:W-:Y:S02]  /*add0*/  LOP3.LUT R9, R10, 0xff, RZ, 0xc0, !PT ;  /* 0x000000ff0a097812 */ /* 0x000fe400078ec0ff */
[----:B------:R-:W-:Y:S01]  /*ade0*/  PRMT R3, R14, 0x5410, R3 ;  /* 0x000054100e037816 */ /* 0x000fe20000000003 */
[----:B------:R2:W1:Y:S01]  /*adf0*/  MUFU.EX2 R24, R0 ;  /* 0x0000000000187308 */ /* 0x0004620000000800 */
[----:B------:R-:W-:Y:S01]  /*ae00*/  PRMT R15, R9, 0x5410, R16 ;  /* 0x00005410090f7816 */ /* 0x000fe20000000010 */
[----:B------:R-:W-:Y:S01]  /*ae10*/  HSET2.LE.AND R9, R2, R153, PT ;  /* 0x0000009902097233 */ /* 0x000fe20003803000 */
[----:B---3--:R-:W-:-:S02]  /*ae20*/  F2FP.BF16.PACK_AB R2, R30, R41 ;  /* 0x000000291e02723e */ /* 0x008fc400000010ff */
[----:B-----5:R-:W-:-:S04]  /*ae30*/  F2FP.BF16.PACK_AB R10, R28, R29 ;  /* 0x0000001d1c0a723e */ /* 0x020fc800000010ff */
[----:B------:R-:W-:Y:S01]  /*ae40*/  LOP3.LUT R134, R9, R10, RZ, 0xc0, !PT ;  /* 0x0000000a09867212 */ /* 0x000fe200078ec0ff */
[--C-:B--2---:R-:W-:Y:S02]  /*ae50*/  HSET2.LE.AND R0, R3, R153.reuse, PT ;  /* 0x0000009903007233 */ /* 0x104fe40003803000 */
[--C-:B------:R-:W-:Y:S01]  /*ae60*/  HSET2.LE.AND R3, R8, R153.reuse, PT ;  /* 0x0000009908037233 */ /* 0x100fe20003803000 */
[----:B-1----:R-:W-:Y:S02]  /*ae70*/  F2FP.BF16.PACK_AB R8, R26, R27 ;  /* 0x0000001b1a08723e */ /* 0x002fe400000010ff */
[----:B------:R-:W-:Y:S01]  /*ae80*/  LOP3.LUT R132, R0, R2, RZ, 0xc0, !PT ;  /* 0x0000000200847212 */ /* 0x000fe200078ec0ff */
[----:B------:R-:W-:Y:S01]  /*ae90*/  HSET2.LE.AND R0, R15, R153, PT ;  /* 0x000000990f007233 */ /* 0x000fe20003803000 */
[----:B------:R-:W-:Y:S01]  /*aea0*/  F2FP.BF16.PACK_AB R2, R24, R25 ;  /* 0x000000191802723e */ /* 0x000fe200000010ff */
[----:B------:R1:W-:Y:S01]  /*aeb0*/  MUFU.EX2 R15, R4 ;  /* 0x00000004000f7308 */ /* 0x0003e20000000800 */
[----:B------:R-:W-:Y:S01]  /*aec0*/  LOP3.LUT R133, R3, R8, RZ, 0xc0, !PT ;  /* 0x0000000803857212 */ /* 0x000fe200078ec0ff */
[--C-:B------:R-:W-:Y:S01]  /*aed0*/  FFMA.FTZ R3, R227, c[0x0][0x23c], -R12.reuse ;  /* 0x00008f00e3037a23 */ /* 0x100fe2000001080c */
[----:B------:R-:W-:Y:S01]  /*aee0*/  LOP3.LUT R135, R0, R2, RZ, 0xc0, !PT ;  /* 0x0000000200877212 */ /* 0x000fe200078ec0ff */
[----:B------:R-:W-:Y:S01]  /*aef0*/  FFMA.FTZ R0, R226, c[0x0][0x23c], -R12 ;  /* 0x00008f00e2007a23 */ /* 0x000fe2000001080c */
[----:B------:R-:W-:-:S02]  /*af00*/  LOP3.LUT R2, R19, UR7, R136, 0x96, !PT ;  /* 0x0000000713027c12 */ /* 0x000fc4000f8e9688 */
[----:B------:R-:W2:Y:S01]  /*af10*/  LDSM.16.MT88.4 R16, [R187+0x7800] ;  /* 0x00780000bb10783b */ /* 0x000ea20000004200 */
[----:B------:R3:W-:Y:S02]  /*af20*/  MUFU.EX2 R22, R0 ;  /* 0x0000000000167308 */ /* 0x0007e40000000800 */
[C---:B------:R-:W-:Y:S06]  /*af30*/  HMMA.16816.F32.BF16 R96, R132.reuse, R104, R112 ;  /* 0x000000688460723c */ /* 0x040fec0000041870 */
[----:B------:R5:W5:Y:S01]  /*af40*/  MUFU.EX2 R21, R3 ;  /* 0x0000000300157308 */ /* 0x000b620000000800 */
[----:B-1----:R-:W-:Y:S01]  /*af50*/  FFMA.FTZ R4, R230, c[0x0][0x23c], -R13 ;  /* 0x00008f00e6047a23 */ /* 0x002fe2000001080d */
[----:B----4-:R-:W-:Y:S01]  /*af60*/  HMMA.16816.F32.BF16 R84, R132, R90, R108 ;  /* 0x0000005a8454723c */ /* 0x010fe2000004186c */
[----:B---3--:R-:W-:-:S05]  /*af70*/  FFMA.FTZ R0, R225, c[0x0][0x23c], -R12 ;  /* 0x00008f00e1007a23 */ /* 0x008fca000001080c */
[----:B------:R1:W-:Y:S02]  /*af80*/  MUFU.EX2 R12, R6 ;  /* 0x00000006000c7308 */ /* 0x0003e40000000800 */
[----:B------:R-:W-:Y:S01]  /*af90*/  HMMA.16816.F32.BF16 R100, R132, R106, R92 ;  /* 0x0000006a8464723c */ /* 0x000fe2000004185c */
[----:B-----5:R-:W-:-:S05]  /*afa0*/  IMAD.WIDE.U32 R2, R2, -0x2daee0ad, RZ ;  /* 0xd2511f5302027825 */ /* 0x020fca00078e00ff */
[----:B------:R3:W4:Y:S02]  /*afb0*/  MUFU.EX2 R20, R0 ;  /* 0x0000000000147308 */ /* 0x0007240000000800 */
[C---:B------:R-:W-:Y:S01]  /*afc0*/  HMMA.16816.F32.BF16 R112, R132.reuse, R120, R116 ;  /* 0x000000788470723c */ /* 0x040fe20000041874 */
[C---:B------:R-:W-:Y:S02]  /*afd0*/  LOP3.LUT R5, R2.reuse, 0xffff, RZ, 0xc0, !PT ;  /* 0x0000ffff02057812 */ /* 0x040fe400078ec0ff */
[----:B------:R-:W-:Y:S02]  /*afe0*/  LOP3.LUT R8, R2, 0xff, RZ, 0xc0, !PT ;  /* 0x000000ff02087812 */ /* 0x000fe400078ec0ff */
[----:B------:R-:W-:Y:S02]  /*aff0*/  SHF.R.U32.HI R11, RZ, 0x18, R2 ;  /* 0x00000018ff0b7819 */ /* 0x000fe40000011602 */
[----:B------:R-:W-:Y:S01]  /*b000*/  SHF.R.U32.HI R5, RZ, 0x8, R5 ;  /* 0x00000008ff057819 */ /* 0x000fe20000011605 */
[----:B------:R-:W-:Y:S01]  /*b010*/  HMMA.16816.F32.BF16 R80, R132, R88, R68 ;  /* 0x000000588450723c */ /* 0x000fe20000041844 */
[----:B-1----:R-:W-:Y:S01]  /*b020*/  F2FP.BF16.PACK_AB R6, R21, R23 ;  /* 0x000000171506723e */ /* 0x002fe200000010ff */
[----:B---3--:R-:W-:-:S02]  /*b030*/  FFMA.FTZ R0, R232, c[0x0][0x23c], -R13 ;  /* 0x00008f00e8007a23 */ /* 0x008fc4000001080d */
[----:B------:R-:W1:Y:S04]  /*b040*/  MUFU.EX2 R13, R4 ;  /* 0x00000004000d7308 */ /* 0x000e680000000800 */
[C---:B------:R-:W-:Y:S01]  /*b050*/  HMMA.16816.F32.BF16 R116, R132.reuse, R122, R124 ;  /* 0x0000007a8474723c */ /* 0x040fe2000004187c */
[----:B------:R-:W-:Y:S02]  /*b060*/  IMAD.MOV.U32 R71, RZ, RZ, R210 ;  /* 0x000000ffff477224 */ /* 0x000fe400078e00d2 */
[----:B------:R-:W-:Y:S02]  /*b070*/  IMAD.MOV.U32 R69, RZ, RZ, R207 ;  /* 0x000000ffff457224 */ /* 0x000fe400078e00cf */
[----:B------:R-:W-:Y:S01]  /*b080*/  IMAD.MOV.U32 R70, RZ, RZ, R209 ;  /* 0x000000ffff467224 */ /* 0x000fe200078e00d1 */
[----:B------:R3:W5:Y:S02]  /*b090*/  MUFU.EX2 R14, R0 ;  /* 0x00000000000e7308 */ /* 0x0007640000000800 */
[C---:B--2---:R-:W-:Y:S08]  /*b0a0*/  HMMA.16816.F32.BF16 R128, R132.reuse, R16, R128 ;  /* 0x000000108480723c */ /* 0x044ff00000041880 */
[----:B------:R-:W-:Y:S01]  /*b0b0*/  HMMA.16816.F32.BF16 R132, R132, R18, R144 ;  /* 0x000000128484723c */ /* 0x000fe20000041890 */
[----:B---3--:R-:W-:Y:S01]  /*b0c0*/  LOP3.LUT R0, R3, UR16, R72, 0x96, !PT ;  /* 0x0000001003007c12 */ /* 0x008fe2000f8e9648 */
[----:B------:R-:W-:Y:S01]  /*b0d0*/  IMAD.MOV.U32 R72, RZ, RZ, R211 ;  /* 0x000000ffff487224 */ /* 0x000fe200078e00d3 */
[----:B------:R-:W-:-:S02]  /*b0e0*/  SHF.R.U32.HI R3, RZ, 0x10, R2 ;  /* 0x00000010ff037819 */ /* 0x000fc40000011602 */
[--C-:B------:R-:W-:Y:S02]  /*b0f0*/  SHF.R.U32.HI R2, RZ, 0x10, R0.reuse ;  /* 0x00000010ff027819 */ /* 0x100fe40000011600 */
[----:B------:R-:W-:Y:S02]  /*b100*/  LOP3.LUT R7, R3, 0xff, RZ, 0xc0, !PT ;  /* 0x000000ff03077812 */ /* 0x000fe400078ec0ff */
[C---:B------:R-:W-:Y:S02]  /*b110*/  LOP3.LUT R3, R0.reuse, 0xffff, RZ, 0xc0, !PT ;  /* 0x0000ffff00037812 */ /* 0x040fe400078ec0ff */
[----:B------:R-:W-:Y:S02]  /*b120*/  LOP3.LUT R10, R0, 0xff, RZ, 0xc0, !PT ;  /* 0x000000ff000a7812 */ /* 0x000fe400078ec0ff */
[----:B------:R-:W-:Y:S02]  /*b130*/  SHF.R.U32.HI R9, RZ, 0x18, R0 ;  /* 0x00000018ff097819 */ /* 0x000fe40000011600 */
[----:B------:R-:W-:-:S02]  /*b140*/  PRMT R0, R8, 0x5410, R5 ;  /* 0x0000541008007816 */ /* 0x000fc40000000005 */
[----:B------:R-:W-:Y:S02]  /*b150*/  SHF.R.U32.HI R4, RZ, 0x8, R3 ;  /* 0x00000008ff047819 */ /* 0x000fe40000011603 */
[----:B------:R-:W-:Y:S01]  /*b160*/  LOP3.LUT R2, R2, 0xff, RZ, 0xc0, !PT ;  /* 0x000000ff02027812 */ /* 0x000fe200078ec0ff */
[--C-:B------:R-:W-:Y:S01]  /*b170*/  HSET2.LE.AND R0, R0, R153.reuse, PT ;  /* 0x0000009900007233 */ /* 0x100fe20003803000 */
[----:B------:R-:W-:Y:S02]  /*b180*/  PRMT R3, R7, 0x5410, R11 ;  /* 0x0000541007037816 */ /* 0x000fe4000000000b */
[----:B------:R-:W-:Y:S02]  /*b190*/  PRMT R7, R2, 0x5410, R9 ;  /* 0x0000541002077816 */ /* 0x000fe40000000009 */
[----:B----4-:R-:W-:Y:S01]  /*b1a0*/  F2FP.BF16.PACK_AB R2, R20, R22 ;  /* 0x000000161402723e */ /* 0x010fe200000010ff */
[--C-:B------:R-:W-:Y:S01]  /*b1b0*/  HSET2.LE.AND R3, R3, R153.reuse, PT ;  /* 0x0000009903037233 */ /* 0x100fe20003803000 */
[----:B------:R-:W-:Y:S01]  /*b1c0*/  PRMT R5, R10, 0x5410, R4 ;  /* 0x000054100a057816 */ /* 0x000fe20000000004 */
[----:B------:R-:W-:Y:S01]  /*b1d0*/  HSET2.LE.AND R7, R7, R153, PT ;  /* 0x0000009907077233 */ /* 0x000fe20003803000 */
[----:B-1----:R-:W-:-:S02]  /*b1e0*/  F2FP.BF16.PACK_AB R4, R13, R15 ;  /* 0x0000000f0d04723e */ /* 0x002fc400000010ff */
[----:B------:R-:W-:Y:S01]  /*b1f0*/  LOP3.LUT R138, R0, R2, RZ, 0xc0, !PT ;  /* 0x00000002008a7212 */ /* 0x000fe200078ec0ff */
[----:B------:R-:W-:Y:S01]  /*b200*/  HSET2.LE.AND R5, R5, R153, PT ;  /* 0x0000009905057233 */ /* 0x000fe20003803000 */
[----:B-----5:R-:W-:Y:S01]  /*b210*/  F2FP.BF16.PACK_AB R0, R12, R14 ;  /* 0x0000000e0c00723e */ /* 0x020fe200000010ff */
        /* <DEDUP_REMOVED lines=80> */
[----:B------:R-:W2:Y:S04]  /*b720*/  LDL.64 R168, [R1+0x70] ;  /* 0x0000700001a87983 */ /* 0x000ea80000100a00 */
[----:B------:R-:W3:Y:S01]  /*b730*/  LDL.64 R172, [R1+0x60] ;  /* 0x0000600001ac7983 */ /* 0x000ee20000100a00 */
[----:B------:R-:W-:Y:S01]  /*b740*/  IADD3 R75, R242, -0x3, RZ ;  /* 0xfffffffdf24b7810 */ /* 0x000fe20007ffe0ff */
[----:B------:R-:W-:-:S04]  /*b750*/  DEPBAR.LE SB0, 0x0 ;  /* 0x000080000000791a */ /* 0x000fc80000000000 */
[----:B------:R-:W-:Y:S01]  /*b760*/  SHF.R.S32.HI R0, RZ, 0x1f, R75 ;  /* 0x0000001fff007819 */ /* 0x000fe2000001144b */
[C---:B------:R-:W-:Y:S01]  /*b770*/  IMAD.WIDE.U32 R2, R75.reuse, c[0x0][0x1a0], RZ ;  /* 0x000068004b027a25 */ /* 0x040fe200078e00ff */
[----:B------:R-:W-:Y:S02]  /*b780*/  ULDC.64 UR4, c[0x0][0x1a0] ;  /* 0x0000680000047ab9 */ /* 0x000fe40000000a00 */
[----:B------:R-:W-:Y:S01]  /*b790*/  USHF.L.U32 UR21, UR4, 0x5, URZ ;  /* 0x0000000504157899 */ /* 0x000fe2000800063f */
[----:B------:R-:W-:Y:S01]  /*b7a0*/  IMAD R0, R0, c[0x0][0x1a0], RZ ;  /* 0x0000680000007a24 */ /* 0x000fe200078e02ff */
[----:B------:R-:W-:Y:S02]  /*b7b0*/  UMOV UR26, 0x5 ;  /* 0x00000005001a7882 */ /* 0x000fe40000000000 */
[----:B------:R-:W-:Y:S01]  /*b7c0*/  USHF.L.U64.HI UR5, UR4, UR26, UR5 ;  /* 0x0000001a04057299 */ /* 0x000fe20008010205 */
[----:B------:R-:W-:-:S04]  /*b7d0*/  IMAD R4, R75, c[0x0][0x1a4], R0 ;  /* 0x000069004b047a24 */ /* 0x000fc800078e0200 */
[----:B------:R-:W-:Y:S01]  /*b7e0*/  IMAD.IADD R4, R3, 0x1, R4 ;  /* 0x0000000103047824 */ /* 0x000fe200078e0204 */
[----:B------:R-:W-:Y:S01]  /*b7f0*/  BAR.SYNC.DEFER_BLOCKING 0x0 ;  /* 0x0000000000007b1d */ /* 0x000fe20000010000 */
        /* <DEDUP_REMOVED lines=13> */
[----:B------:R2:W-:Y:S01]  /*b8d0*/  LDGSTS.E.BYPASS.LTC128B.128 [R208+0x6800], [R4.64] ;  /* 0x0680000004d07fae */ /* 0x0005e2000b901d56 */
[----:B------:R-:W-:Y:S02]  /*b8e0*/  IADD3 R0, R242, -0x3, RZ ;  /* 0xfffffffdf2007810 */ /* 0x000fe40007ffe0ff */
[----:B------:R-:W-:Y:S01]  /*b8f0*/  IADD3.X R9, R3, UR5, RZ, P0, !PT ;  /* 0x0000000503097c10 */ /* 0x000fe200087fe4ff */
[----:B------:R3:W-:Y:S01]  /*b900*/  LDGSTS.E.BYPASS.LTC128B.128 [R208+0x7000], [R2.64] ;  /* 0x0700000002d07fae */ /* 0x0007e2000b901d56 */
[----:B------:R-:W-:-:S03]  /*b910*/  ISETP.GT.AND P0, PT, R0, UR18, PT ;  /* 0x0000001200007c0c */ /* 0x000fc6000bf04270 */
[----:B------:R4:W-:Y:S04]  /*b920*/  LDGSTS.E.BYPASS.LTC128B.128 [R208+0x7800], [R8.64] ;  /* 0x0780000008d07fae */ /* 0x0009e8000b901d56 */
[----:B------:R-:W-:Y:S04]  /*b930*/  LDSM.16.M88.4 R16, [R184+0x4800] ;  /* 0x00480000b810783b */ /* 0x000fe80000000200 */
[----:B------:R-:W-:Y:S04]  /*b940*/  LDSM.16.M88.4 R20, [R184+0x5000] ;  /* 0x00500000b814783b */ /* 0x000fe80000000200 */
[----:B------:R-:W-:Y:S04]  /*b950*/  LDSM.16.M88.4 R36, [R184+0x5800] ;  /* 0x00580000b824783b */ /* 0x000fe80000000200 */
[----:B------:R-:W5:Y:S04]  /*b960*/  LDSM.16.M88.4 R12, [R191] ;  /* 0x00000000bf0c783b */ /* 0x000f680000000200 */
[----:B--2---:R-:W2:Y:S04]  /*b970*/  LDSM.16.M88.4 R4, [R191+0x2000] ;  /* 0x00200000bf04783b */ /* 0x004ea80000000200 */
[----:B------:R-:W-:Y:S04]  /*b980*/  LDSM.16.M88.4 R24, [R190+0x5000] ;  /* 0x00500000be18783b */ /* 0x000fe80000000200 */
[----:B----4-:R-:W4:Y:S04]  /*b990*/  LDSM.16.M88.4 R8, [R184+0x4000] ;  /* 0x00400000b808783b */ /* 0x010f280000000200 */
[----:B------:R-:W-:Y:S04]  /*b9a0*/  LDSM.16.M88.4 R28, [R190+0x4800] ;  /* 0x00480000be1c783b */ /* 0x000fe80000000200 */
[----:B------:R-:W-:Y:S04]  /*b9b0*/  LDSM.16.M88.4 R40, [R197] ;  /* 0x00000000c528783b */ /* 0x000fe80000000200 */
[----:B------:R-:W-:Y:S04]  /*b9c0*/  LDSM.16.M88.4 R32, [R190+0x4000] ;  /* 0x00400000be20783b */ /* 0x000fe80000000200 */
[----:B------:R-:W-:Y:S04]  /*b9d0*/  LDSM.16.M88.4 R48, [R195] ;  /* 0x00000000c330783b */ /* 0x000fe80000000200 */
[----:B------:R-:W-:Y:S04]  /*b9e0*/  LDSM.16.M88.4 R44, [R198] ;  /* 0x00000000c62c783b */ /* 0x000fe80000000200 */
[----:B------:R-:W0:Y:S01]  /*b9f0*/  LDGDEPBAR ;  /* 0x00000000000079af */ /* 0x000e220000000000 */
[-C--:B-----5:R-:W-:Y:S08]  /*ba00*/  HMMA.16816.F32.BF16 R156, R12, R16.reuse, RZ ;  /* 0x000000100c9c723c */ /* 0x0a0ff000000418ff */
[C---:B--2---:R-:W-:Y:S08]  /*ba10*/  HMMA.16816.F32.BF16 R52, R4.reuse, R16, RZ ;  /* 0x000000100434723c */ /* 0x044ff000000418ff */
[C---:B----4-:R-:W-:Y:S08]  /*ba20*/  HMMA.16816.F32.BF16 R56, R4.reuse, R8, RZ ;  /* 0x000000080438723c */ /* 0x050ff000000418ff */
        /* <DEDUP_REMOVED lines=9> */
[----:B------:R-:W4:Y:S07]  /*bac0*/  LDSM.16.M88.4 R8, [R194] ;  /* 0x00000000c208783b */ /* 0x000f2e0000000200 */
[C---:B------:R-:W-:Y:S01]  /*bad0*/  HMMA.16816.F32.BF16 R172, R12.reuse, R18, RZ ;  /* 0x000000120cac723c */ /* 0x040fe200000418ff */
[----:B------:R-:W5:Y:S07]  /*bae0*/  LDSM.16.M88.4 R16, [R192+0x2000] ;  /* 0x00200000c010783b */ /* 0x000f6e0000000200 */
[C---:B------:R-:W-:Y:S08]  /*baf0*/  HMMA.16816.F32.BF16 R152, R12.reuse, R20, RZ ;  /* 0x000000140c98723c */ /* 0x040ff000000418ff */
[C---:B------:R-:W-:Y:S01]  /*bb00*/  HMMA.16816.F32.BF16 R164, R12.reuse, R22, RZ ;  /* 0x000000160ca4723c */ /* 0x040fe200000418ff */
[----:B------:R-:W1:Y:S07]  /*bb10*/  LDSM.16.M88.4 R20, [R190+0x5800] ;  /* 0x00580000be14783b */ /* 0x000e6e0000000200 */
[C---:B------:R-:W-:Y:S08]  /*bb20*/  HMMA.16816.F32.BF16 R148, R12.reuse, R36, RZ ;  /* 0x000000240c94723c */ /* 0x040ff000000418ff */
[----:B------:R-:W-:Y:S01]  /*bb30*/  HMMA.16816.F32.BF16 R60, R12, R38, RZ ;  /* 0x000000260c3c723c */ /* 0x000fe200000418ff */
[----:B------:R-:W3:Y:S07]  /*bb40*/  LDSM.16.M88.4 R36, [R196] ;  /* 0x00000000c424783b */ /* 0x000eee0000000200 */
[-C--:B--2---:R-:W-:Y:S08]  /*bb50*/  HMMA.16816.F32.BF16 R12, R4, R24.reuse, R64 ;  /* 0x00000018040c723c */ /* 0x084ff00000041840 */
[C---:B----4-:R-:W-:Y:S08]  /*bb60*/  HMMA.16816.F32.BF16 R220, R8.reuse, R24, R152 ;  /* 0x0000001808dc723c */ /* 0x050ff00000041898 */
[----:B------:R-:W-:Y:S08]  /*bb70*/  HMMA.16816.F32.BF16 R152, R8, R30, R172 ;  /* 0x0000001e0898723c */ /* 0x000ff000000418ac */
[----:B-----5:R-:W-:Y:S01]  /*bb80*/  HMMA.16816.F32.BF16 R172, R16, R40, R12 ;  /* 0x0000002810ac723c */ /* 0x020fe2000004180c */
[----:B------:R-:W2:Y:S07]  /*bb90*/  LDSM.16.M88.4 R12, [R192] ;  /* 0x00000000c00c783b */ /* 0x000eae0000000200 */
[C---:B-1----:R-:W-:Y:S08]  /*bba0*/  HMMA.16816.F32.BF16 R64, R4.reuse, R20, R68 ;  /* 0x000000140440723c */ /* 0x042ff00000041844 */
[C---:B------:R-:W-:Y:S08]  /*bbb0*/  HMMA.16816.F32.BF16 R68, R4.reuse, R34, R140 ;  /* 0x000000220444723c */ /* 0x040ff0000004188c */
[C---:B------:R-:W-:Y:S08]  /*bbc0*/  HMMA.16816.F32.BF16 R56, R4.reuse, R32, R56 ;  /* 0x000000200438723c */ /* 0x040ff00000041838 */
[C---:B------:R-:W-:Y:S08]  /*bbd0*/  HMMA.16816.F32.BF16 R52, R4.reuse, R28, R52 ;  /* 0x0000001c0434723c */ /* 0x040ff00000041834 */
[C---:B------:R-:W-:Y:S08]  /*bbe0*/  HMMA.16816.F32.BF16 R144, R4.reuse, R30, R144 ;  /* 0x0000001e0490723c */ /* 0x040ff00000041890 */
[C---:B------:R-:W-:Y:S08]  /*bbf0*/  HMMA.16816.F32.BF16 R140, R4.reuse, R26, R168 ;  /* 0x0000001a048c723c */ /* 0x040ff000000418a8 */
[----:B------:R-:W-:Y:S01]  /*bc00*/  HMMA.16816.F32.BF16 R212, R4, R22, R160 ;  /* 0x0000001604d4723c */ /* 0x000fe200000418a0 */
[----:B------:R-:W-:Y:S07]  /*bc10*/  LDSM.16.M88.4 R4, [R193+0x2000] ;  /* 0x00200000c104783b */ /* 0x000fee0000000200 */
[C---:B------:R-:W-:Y:S08]  /*bc20*/  HMMA.16816.F32.BF16 R180, R8.reuse, R32, R180 ;  /* 0x0000002008b4723c */ /* 0x040ff000000418b4 */
[C---:B------:R-:W-:Y:S08]  /*bc30*/  HMMA.16816.F32.BF16 R32, R8.reuse, R34, R176 ;  /* 0x000000220820723c */ /* 0x040ff000000418b0 */
[C---:B------:R-:W-:Y:S01]  /*bc40*/  HMMA.16816.F32.BF16 R216, R8.reuse, R28, R156 ;  /* 0x0000001c08d8723c */ /* 0x040fe2000004189c */
[----:B------:R-:W1:Y:S07]  /*bc50*/  LDSM.16.M88.4 R28, [R189] ;  /* 0x00000000bd1c783b */ /* 0x000e6e0000000200 */
[C---:B------:R-:W-:Y:S08]  /*bc60*/  HMMA.16816.F32.BF16 R224, R8.reuse, R20, R148 ;  /* 0x0000001408e0723c */ /* 0x040ff00000041894 */
[C---:B------:R-:W-:Y:S01]  /*bc70*/  HMMA.16816.F32.BF16 R164, R8.reuse, R26, R164 ;  /* 0x0000001a08a4723c */ /* 0x040fe200000418a4 */
[----:B------:R-:W4:Y:S07]  /*bc80*/  LDSM.16.M88.4 R24, [R189+0x800] ;  /* 0x00080000bd18783b */ /* 0x000f2e0000000200 */
[----:B------:R-:W-:Y:S01]  /*bc90*/  HMMA.16816.F32.BF16 R160, R8, R22, R60 ;  /* 0x0000001608a0723c */ /* 0x000fe2000004183c */
[----:B------:R-:W5:Y:S04]  /*bca0*/  LDSM.16.M88.4 R20, [R189+0x1000] ;  /* 0x00100000bd14783b */ /* 0x000f680000000200 */
[----:B------:R-:W-:Y:S03]  /*bcb0*/  LDSM.16.M88.4 R8, [R193] ;  /* 0x00000000c108783b */ /* 0x000fe60000000200 */
[C---:B---3--:R-:W-:Y:S08]  /*bcc0*/  HMMA.16816.F32.BF16 R176, R16.reuse, R36, R64 ;  /* 0x0000002410b0723c */ /* 0x048ff00000041840 */
[C---:B------:R-:W-:Y:S08]  /*bcd0*/  HMMA.16816.F32.BF16 R156, R16.reuse, R48, R56 ;  /* 0x00000030109c723c */ /* 0x040ff00000041838 */
[C---:B------:R-:W-:Y:S08]  /*bce0*/  HMMA.16816.F32.BF16 R168, R16.reuse, R44, R52 ;  /* 0x0000002c10a8723c */ /* 0x040ff00000041834 */
[C---:B------:R-:W-:Y:S08]  /*bcf0*/  HMMA.16816.F32.BF16 R68, R16.reuse, R50, R68 ;  /* 0x000000321044723c */ /* 0x040ff00000041844 */
[C---:B------:R-:W-:Y:S08]  /*bd00*/  HMMA.16816.F32.BF16 R148, R16.reuse, R46, R144 ;  /* 0x0000002e1094723c */ /* 0x040ff00000041890 */
[C---:B------:R-:W-:Y:S08]  /*bd10*/  HMMA.16816.F32.BF16 R140, R16.reuse, R42, R140 ;  /* 0x0000002a108c723c */ /* 0x040ff0000004188c */
[----:B------:R-:W-:Y:S01]  /*bd20*/  HMMA.16816.F32.BF16 R64, R16, R38, R212 ;  /* 0x000000261040723c */ /* 0x000fe200000418d4 */
[----:B------:R-:W3:Y:S01]  /*bd30*/  LDSM.16.M88.4 R16, [R189+0x1800] ;  /* 0x00180000bd10783b */ /* 0x000ee20000000200 */
        /* <DEDUP_REMOVED lines=10> */
[C---:B----4-:R-:W-:Y:S08]  /*bde0*/  HMMA.16816.F32.BF16 R144, R4.reuse, R24, R168 ;  /* 0x000000180490723c */ /* 0x050ff000000418a8 */
[C---:B-----5:R-:W-:Y:S08]  /*bdf0*/  HMMA.16816.F32.BF16 R152, R4.reuse, R20, R172 ;  /* 0x000000140498723c */ /* 0x060ff000000418ac */
[C---:B---3--:R-:W-:Y:S08]  /*be00*/  HMMA.16816.F32.BF16 R156, R4.reuse, R16, R176 ;  /* 0x00000010049c723c */ /* 0x048ff000000418b0 */
        /* <DEDUP_REMOVED lines=15> */
[----:B------:R-:W3:Y:S01]  /*bf00*/  LDL.64 R246, [R1+0x40] ;  /* 0x0000400001f67983 */ /* 0x000ee20000100a00 */
[----:B------:R-:W-:Y:S01]  /*bf10*/  IADD3 R0, R242, -0x4, RZ ;  /* 0xfffffffcf2007810 */ /* 0x000fe20007ffe0ff */
[----:B------:R-:W-:-:S02]  /*bf20*/  ULDC.64 UR4, c[0x0][0x198] ;  /* 0x0000660000047ab9 */ /* 0x000fc40000000a00 */
[----:B------:R-:W-:Y:S01]  /*bf30*/  USHF.L.U32 UR26, UR4, 0x5, URZ ;  /* 0x00000005041a7899 */ /* 0x000fe2000800063f */
[----:B------:R-:W-:Y:S01]  /*bf40*/  SHF.R.S32.HI R2, RZ, 0x1f, R0 ;  /* 0x0000001fff027819 */ /* 0x000fe20000011400 */
[----:B------:R-:W-:Y:S02]  /*bf50*/  UMOV UR21, 0x5 ;  /* 0x0000000500157882 */ /* 0x000fe40000000000 */
[----:B------:R-:W-:Y:S02]  /*bf60*/  USHF.L.U64.HI UR5, UR4, UR21, UR5 ;  /* 0x0000001504057299 */ /* 0x000fe40008010205 */
[----:B------:R-:W-:Y:S02]  /*bf70*/  IMAD R4, R2, c[0x0][0x198], RZ ;  /* 0x0000660002047a24 */ /* 0x000fe400078e02ff */
[----:B------:R-:W-:-:S04]  /*bf80*/  IMAD.WIDE.U32 R2, R0, c[0x0][0x198], RZ ;  /* 0x0000660000027a25 */ /* 0x000fc800078e00ff */
        /* <DEDUP_REMOVED lines=20> */
.L_x_1624:
[----:B-1----:R-:W2:Y:S04]  /*c0d0*/  LDL R5, [R1+0x30] ;  /* 0x0000300001057983 */ /* 0x002ea80000100800 */
[----:B------:R-:W3:Y:S04]  /*c0e0*/  LDL R2, [R1+0x88] ;  /* 0x0000880001027983 */ /* 0x000ee80000100800 */
[----:B------:R-:W4:Y:S04]  /*c0f0*/  LDL R3, [R1+0x78] ;  /* 0x0000780001037983 */ /* 0x000f280000100800 */
[----:B------:R-:W5:Y:S04]  /*c100*/  LDL R4, [R1+0x18] ;  /* 0x0000180001047983 */ /* 0x000f680000100800 */
[----:B------:R-:W1:Y:S01]  /*c110*/  S2R R0, SR_TID.X ;  /* 0x0000000000007919 */ /* 0x000e620000002100 */
[----:B------:R-:W2:Y:S03]  /*c120*/  LDC.U8 R182, c[0x0][0x2d8] ;  /* 0x0000b600ffb67b82 */ /* 0x000ea60000000000 */
[----:B------:R-:W-:Y:S04]  /*c130*/  LDSM.16.MT88.4 R56, [R187+0x6000] ;  /* 0x00600000bb38783b */ /* 0x000fe80000004200 */
[----:B------:R-:W-:Y:S04]  /*c140*/  LDSM.16.MT88.4 R48, [R185+0x6000] ;  /* 0x00600000b930783b */ /* 0x000fe80000004200 */
[----:B------:R-:W-:Y:S01]  /*c150*/  LDSM.16.MT88.4 R44, [R186+0x6000] ;  /* 0x00600000ba2c783b */ /* 0x000fe20000004200 */
[----:B-1----:R-:W-:-:S05]  /*c160*/  IMAD.SHL.U32 R0, R0, 0x2, RZ ;  /* 0x0000000200007824 */ /* 0x002fca00078e00ff */
[----:B------:R-:W-:-:S05]  /*c170*/  LOP3.LUT R0, R0, 0x6, RZ, 0xc0, !PT ;  /* 0x0000000600007812 */ /* 0x000fca00078ec0ff */
[----:B------:R-:W-:-:S05]  /*c180*/  IMAD R0, R75, 0x40, R0 ;  /* 0x000000404b007824 */ /* 0x000fca00078e0200 */
[C---:B------:R-:W-:Y:S02]  /*c190*/  IADD3 R16, R0.reuse, 0x1, RZ ;  /* 0x0000000100107810 */ /* 0x040fe40007ffe0ff */
[-C--:B------:R-:W-:Y:S02]  /*c1a0*/  ISETP.GE.AND P3, PT, R0, R204.reuse, PT ;  /* 0x000000cc0000720c */ /* 0x080fe40003f66270 */
[----:B------:R-:W-:Y:S02]  /*c1b0*/  ISETP.GE.AND P2, PT, R16, R204, PT ;  /* 0x000000cc1000720c */ /* 0x000fe40003f46270 */
[CC--:B------:R-:W-:Y:S02]  /*c1c0*/  ISETP.LT.OR P3, PT, R0.reuse, R200.reuse, P3 ;  /* 0x000000c80000720c */ /* 0x0c0fe40001f61670 */
[----:B------:R-:W-:Y:S02]  /*c1d0*/  IADD3 R15, R0, 0x8, RZ ;  /* 0x00000008000f7810 */ /* 0x000fe40007ffe0ff */
[----:B------:R-:W-:-:S02]  /*c1e0*/  ISETP.LT.OR P2, PT, R16, R200, P2 ;  /* 0x000000c81000720c */ /* 0x000fc40001741670 */
[----:B------:R-:W-:Y:S02]  /*c1f0*/  FSEL R10, R36, -INF , !P3 ;  /* 0xff800000240a7808 */ /* 0x000fe40005800000 */
[----:B------:R-:W-:Y:S02]  /*c200*/  IADD3 R17, R0, 0x9, RZ ;  /* 0x0000000900117810 */ /* 0x000fe40007ffe0ff */
[-C--:B------:R-:W-:Y:S02]  /*c210*/  ISETP.GE.AND P3, PT, R15, R204.reuse, PT ;  /* 0x000000cc0f00720c */ /* 0x080fe40003f66270 */
[----:B------:R-:W-:Y:S02]  /*c220*/  FSEL R12, R37, -INF , !P2 ;  /* 0xff800000250c7808 */ /* 0x000fe40005000000 */
[----:B------:R-:W-:Y:S02]  /*c230*/  ISETP.GE.AND P2, PT, R17, R204, PT ;  /* 0x000000cc1100720c */ /* 0x000fe40003f46270 */
[----:B------:R-:W-:-:S02]  /*c240*/  ISETP.LT.OR P3, PT, R15, R200, P3 ;  /* 0x000000c80f00720c */ /* 0x000fc40001f61670 */
[----:B------:R-:W-:Y:S02]  /*c250*/  IADD3 R19, R0, 0x10, RZ ;  /* 0x0000001000137810 */ /* 0x000fe40007ffe0ff */
[----:B------:R-:W-:Y:S02]  /*c260*/  ISETP.LT.OR P2, PT, R17, R200, P2 ;  /* 0x000000c81100720c */ /* 0x000fe40001741670 */
[----:B------:R-:W-:Y:S02]  /*c270*/  FSEL R11, R68, -INF , !P3 ;  /* 0xff800000440b7808 */ /* 0x000fe40005800000 */
[C---:B------:R-:W-:Y:S02]  /*c280*/  IADD3 R20, R0.reuse, 0x11, RZ ;  /* 0x0000001100147810 */ /* 0x040fe40007ffe0ff */
[----:B------:R-:W-:Y:S02]  /*c290*/  ISETP.GE.AND P3, PT, R19, R204, PT ;  /* 0x000000cc1300720c */ /* 0x000fe40003f66270 */
[----:B------:R-:W-:-:S02]  /*c2a0*/  ISETP.GE.AND P1, PT, R0, R203, PT ;  /* 0x000000cb0000720c */ /* 0x000fc40003f26270 */
[----:B------:R-:W-:Y:S02]  /*c2b0*/  FSEL R14, R69, -INF , !P2 ;  /* 0xff800000450e7808 */ /* 0x000fe40005000000 */
[----:B------:R-:W-:Y:S02]  /*c2c0*/  ISETP.GE.AND P2, PT, R20, R204, PT ;  /* 0x000000cc1400720c */ /* 0x000fe40003f46270 */
[----:B------:R-:W-:Y:S02]  /*c2d0*/  ISETP.LT.OR P3, PT, R19, R200, P3 ;  /* 0x000000c81300720c */ /* 0x000fe40001f61670 */
[C---:B------:R-:W-:Y:S02]  /*c2e0*/  ISETP.LT.OR P1, PT, R0.reuse, R199, P1 ;  /* 0x000000c70000720c */ /* 0x040fe40000f21670 */
[----:B------:R-:W-:Y:S02]  /*c2f0*/  IADD3 R21, R0, 0x18, RZ ;  /* 0x0000001800157810 */ /* 0x000fe40007ffe0ff */
[----:B------:R-:W-:-:S02]  /*c300*/  ISETP.GE.AND P0, PT, R16, R203, PT ;  /* 0x000000cb1000720c */ /* 0x000fc40003f06270 */
[----:B------:R-:W-:Y:S02]  /*c310*/  ISETP.LT.OR P2, PT, R20, R200, P2 ;  /* 0x000000c81400720c */ /* 0x000fe40001741670 */
[----:B------:R-:W-:Y:S02]  /*c320*/  FSEL R73, R144, -INF , !P3 ;  /* 0xff80000090497808 */ /* 0x000fe40005800000 */
[----:B------:R-:W-:Y:S02]  /*c330*/  FSEL R18, R38, -INF , !P1 ;  /* 0xff80000026127808 */ /* 0x000fe40004800000 */
[----:B------:R-:W-:Y:S02]  /*c340*/  IADD3 R25, R0, 0x19, RZ ;  /* 0x0000001900197810 */ /* 0x000fe40007ffe0ff */
[----:B------:R-:W-:Y:S02]  /*c350*/  ISETP.GE.AND P3, PT, R21, R204, PT ;  /* 0x000000cc1500720c */ /* 0x000fe40003f66270 */
[----:B------:R-:W-:-:S02]  /*c360*/  ISETP.GE.AND P1, PT, R15, R203, PT ;  /* 0x000000cb0f00720c */ /* 0x000fc40003f26270 */
[-C--:B------:R-:W-:Y:S02]  /*c370*/  ISETP.LT.OR P0, PT, R16, R199.reuse, P0 ;  /* 0x000000c71000720c */ /* 0x080fe40000701670 */
[----:B------:R-:W-:Y:S02]  /*c380*/  FSEL R74, R145, -INF , !P2 ;  /* 0xff800000914a7808 */ /* 0x000fe40005000000 */
[----:B------:R-:W-:Y:S02]  /*c390*/  ISETP.GE.AND P2, PT, R25, R204, PT ;  /* 0x000000cc1900720c */ /* 0x000fe40003f46270 */
[----:B------:R-:W-:Y:S02]  /*c3a0*/  ISETP.LT.OR P3, PT, R21, R200, P3 ;  /* 0x000000c81500720c */ /* 0x000fe40001f61670 */
[----:B------:R-:W-:Y:S02]  /*c3b0*/  ISETP.LT.OR P1, PT, R15, R199, P1 ;  /* 0x000000c70f00720c */ /* 0x000fe40000f21670 */
[----:B------:R-:W-:-:S02]  /*c3c0*/  IADD3 R24, R0, 0x20, RZ ;  /* 0x0000002000187810 */ /* 0x000fc40007ffe0ff */
[----:B------:R-:W-:Y:S02]  /*c3d0*/  FSEL R33, R39, -INF , !P0 ;  /* 0xff80000027217808 */ /* 0x000fe40004000000 */
[----:B------:R-:W-:Y:S02]  /*c3e0*/  ISETP.GE.AND P0, PT, R17, R203, PT ;  /* 0x000000cb1100720c */ /* 0x000fe40003f06270 */
[----:B------:R-:W-:Y:S02]  /*c3f0*/  ISETP.LT.OR P2, PT, R25, R200, P2 ;  /* 0x000000c81900720c */ /* 0x000fe40001741670 */
[----:B------:R-:W-:Y:S02]  /*c400*/  FSEL R144, R148, -INF , !P3 ;  /* 0xff80000094907808 */ /* 0x000fe40005800000 */
[----:B------:R-:W-:Y:S02]  /*c410*/  FSEL R29, R70, -INF , !P1 ;  /* 0xff800000461d7808 */ /* 0x000fe40004800000 */
[----:B------:R-:W-:-:S02]  /*c420*/  IADD3 R23, R0, 0x21, RZ ;  /* 0x0000002100177810 */ /* 0x000fc40007ffe0ff */
[CC--:B------:R-:W-:Y:S02]  /*c430*/  ISETP.GE.AND P3, PT, R24.reuse, R204.reuse, PT ;  /* 0x000000cc1800720c */ /* 0x0c0fe40003f66270 */
[----:B------:R-:W-:Y:S02]  /*c440*/  ISETP.GE.AND P1, PT, R19, R203, PT ;  /* 0x000000cb1300720c */ /* 0x000fe40003f26270 */
[----:B------:R-:W-:Y:S02]  /*c450*/  ISETP.LT.OR P0, PT, R17, R199, P0 ;  /* 0x000000c71100720c */ /* 0x000fe40000701670 */
[----:B------:R-:W-:Y:S02]  /*c460*/  FSEL R145, R149, -INF , !P2 ;  /* 0xff80000095917808 */ /* 0x000fe40005000000 */
[----:B------:R-:W-:Y:S02]  /*c470*/  ISETP.GE.AND P2, PT, R23, R204, PT ;  /* 0x000000cc1700720c */ /* 0x000fe40003f46270 */
[----:B------:R-:W-:-:S02]  /*c480*/  ISETP.LT.OR P3, PT, R24, R200, P3 ;  /* 0x000000c81800720c */ /* 0x000fc40001f61670 */
[----:B------:R-:W-:Y:S02]  /*c490*/  IADD3 R22, R0, 0x28, RZ ;  /* 0x0000002800167810 */ /* 0x000fe40007ffe0ff */
[----:B------:R-:W-:Y:S02]  /*c4a0*/  ISETP.LT.OR P1, PT, R19, R199, P1 ;  /* 0x000000c71300720c */ /* 0x000fe40000f21670 */
[----:B------:R-:W-:Y:S02]  /*c4b0*/  FSEL R30, R71, -INF , !P0 ;  /* 0xff800000471e7808 */ /* 0x000fe40004000000 */
[----:B------:R-:W-:Y:S02]  /*c4c0*/  ISETP.GE.AND P0, PT, R20, R203, PT ;  /* 0x000000cb1400720c */ /* 0x000fe40003f06270 */
[----:B------:R-:W-:Y:S02]  /*c4d0*/  ISETP.LT.OR P2, PT, R23, R200, P2 ;  /* 0x000000c81700720c */ /* 0x000fe40001741670 */
[----:B------:R-:W-:-:S02]  /*c4e0*/  FSEL R152, R152, -INF , !P3 ;  /* 0xff80000098987808 */ /* 0x000fc40005800000 */
[----:B------:R-:W-:Y:S02]  /*c4f0*/  IADD3 R26, R0, 0x29, RZ ;  /* 0x00000029001a7810 */ /* 0x000fe40007ffe0ff */
[----:B------:R-:W-:Y:S02]  /*c500*/  ISETP.GE.AND P6, PT, R22, R204, PT ;  /* 0x000000cc1600720c */ /* 0x000fe40003fc6270 */
[----:B------:R-:W-:Y:S02]  /*c510*/  FSEL R146, R146, -INF , !P1 ;  /* 0xff80000092927808 */ /* 0x000fe40004800000 */
[----:B------:R-:W-:Y:S02]  /*c520*/  ISETP.GE.AND P1, PT, R21, R203, PT ;  /* 0x000000cb1500720c */ /* 0x000fe40003f26270 */
[----:B------:R-:W-:Y:S02]  /*c530*/  ISETP.LT.OR P0, PT, R20, R199, P0 ;  /* 0x000000c71400720c */ /* 0x000fe40000701670 */
[----:B------:R-:W-:-:S02]  /*c540*/  FSEL R153, R153, -INF , !P2 ;  /* 0xff80000099997808 */ /* 0x000fc40005000000 */
[----:B------:R-:W-:Y:S02]  /*c550*/  IADD3 R27, R0, 0x30, RZ ;  /* 0x00000030001b7810 */ /* 0x000fe40007ffe0ff */
[----:B------:R-:W-:Y:S02]  /*c560*/  ISETP.GE.AND P5, PT, R26, R204, PT ;  /* 0x000000cc1a00720c */ /* 0x000fe40003fa6270 */
[----:B------:R-:W-:Y:S02]  /*c570*/  ISETP.LT.OR P6, PT, R22, R200, P6 ;  /* 0x000000c81600720c */ /* 0x000fe400037c1670 */
[----:B------:R-:W-:Y:S02]  /*c580*/  ISETP.LT.OR P1, PT, R21, R199, P1 ;  /* 0x000000c71500720c */ /* 0x000fe40000f21670 */
[----:B------:R-:W-:Y:S02]  /*c590*/  FSEL R147, R147, -INF , !P0 ;  /* 0xff80000093937808 */ /* 0x000fe40004000000 */
[----:B------:R-:W-:-:S02]  /*c5a0*/  IADD3 R31, R0, 0x31, RZ ;  /* 0x00000031001f7810 */ /* 0x000fc40007ffe0ff */
[----:B------:R-:W-:Y:S02]  /*c5b0*/  ISETP.GE.AND P4, PT, R27, R204, PT ;  /* 0x000000cc1b00720c */ /* 0x000fe40003f86270 */
[----:B------:R-:W-:Y:S02]  /*c5c0*/  ISETP.LT.OR P5, PT, R26, R200, P5 ;  /* 0x000000c81a00720c */ /* 0x000fe40002fa1670 */
[----:B------:R-:W-:Y:S02]  /*c5d0*/  FSEL R183, R140, -INF , !P6 ;  /* 0xff8000008cb77808 */ /* 0x000fe40007000000 */
[-C--:B------:R-:W-:Y:S02]  /*c5e0*/  ISETP.GE.AND P0, PT, R25, R203.reuse, PT ;  /* 0x000000cb1900720c */ /* 0x080fe40003f06270 */
[----:B------:R-:W-:Y:S02]  /*c5f0*/  FSEL R150, R150, -INF , !P1 ;  /* 0xff80000096967808 */ /* 0x000fe40004800000 */
[----:B------:R-:W-:-:S02]  /*c600*/  ISETP.GE.AND P1, PT, R24, R203, PT ;  /* 0x000000cb1800720c */ /* 0x000fc40003f26270 */
[----:B------:R-:W-:Y:S02]  /*c610*/  IADD3 R32, R0, 0x38, RZ ;  /* 0x0000003800207810 */ /* 0x000fe40007ffe0ff */
[----:B------:R-:W-:Y:S02]  /*c620*/  ISETP.GE.AND P3, PT, R31, R204, PT ;  /* 0x000000cc1f00720c */ /* 0x000fe40003f66270 */
[----:B------:R-:W-:Y:S02]  /*c630*/  ISETP.LT.OR P4, PT, R27, R200, P4 ;  /* 0x000000c81b00720c */ /* 0x000fe40002781670 */
[----:B------:R-:W-:Y:S02]  /*c640*/  FSEL R224, R141, -INF , !P5 ;  /* 0xff8000008de07808 */ /* 0x000fe40006800000 */
[-C--:B------:R-:W-:Y:S02]  /*c650*/  ISETP.LT.OR P0, PT, R25, R199.reuse, P0 ;  /* 0x000000c71900720c */ /* 0x080fe40000701670 */
[----:B------:R-:W-:-:S02]  /*c660*/  ISETP.LT.OR P1, PT, R24, R199, P1 ;  /* 0x000000c71800720c */ /* 0x000fc40000f21670 */
[----:B------:R-:W-:Y:S02]  /*c670*/  IADD3 R34, R0, 0x39, RZ ;  /* 0x0000003900227810 */ /* 0x000fe40007ffe0ff */
[----:B------:R-:W-:Y:S02]  /*c680*/  ISETP.GE.AND P2, PT, R32, R204, PT ;  /* 0x000000cc2000720c */ /* 0x000fe40003f46270 */
[----:B------:R-:W-:Y:S02]  /*c690*/  ISETP.LT.OR P3, PT, R31, R200, P3 ;  /* 0x000000c81f00720c */ /* 0x000fe40001f61670 */
[----:B------:R-:W-:Y:S02]  /*c6a0*/  FSEL R243, R156, -INF , !P4 ;  /* 0xff8000009cf37808 */ /* 0x000fe40006000000 */
[----:B------:R-:W-:Y:S02]  /*c6b0*/  FSEL R151, R151, -INF , !P0 ;  /* 0xff80000097977808 */ /* 0x000fe40004000000 */
[----:B------:R-:W-:-:S02]  /*c6c0*/  ISETP.GE.AND P0, PT, R23, R203, PT ;  /* 0x000000cb1700720c */ /* 0x000fc40003f06270 */
[----:B------:R-:W-:Y:S02]  /*c6d0*/  FSEL R227, R154, -INF , !P1 ;  /* 0xff8000009ae37808 */ /* 0x000fe40004800000 */
[----:B------:R-:W-:Y:S02]  /*c6e0*/  ISETP.GE.AND P1, PT, R34, R204, PT ;  /* 0x000000cc2200720c */ /* 0x000fe40003f26270 */
[-C--:B------:R-:W-:Y:S02]  /*c6f0*/  ISETP.LT.OR P2, PT, R32, R200.reuse, P2 ;  /* 0x000000c82000720c */ /* 0x080fe40001741670 */
[----:B------:R-:W-:Y:S02]  /*c700*/  FSEL R245, R157, -INF , !P3 ;  /* 0xff8000009df57808 */ /* 0x000fe40005800000 */
[----:B------:R-:W-:Y:S02]  /*c710*/  ISETP.LT.OR P0, PT, R23, R199, P0 ;  /* 0x000000c71700720c */ /* 0x000fe40000701670 */
[----:B------:R-:W-:-:S02]  /*c720*/  ISETP.LT.OR P1, PT, R34, R200, P1 ;  /* 0x000000c82200720c */ /* 0x000fc40000f21670 */
[----:B------:R-:W-:Y:S02]  /*c730*/  FSEL R244, R64, -INF , !P2 ;  /* 0xff80000040f47808 */ /* 0x000fe40005000000 */
[----:B------:R-:W-:Y:S02]  /*c740*/  FSEL R242, R155, -INF , !P0 ;  /* 0xff8000009bf27808 */ /* 0x000fe40004000000 */
[----:B------:R-:W-:Y:S02]  /*c750*/  ISETP.GE.AND P0, PT, R22, R203, PT ;  /* 0x000000cb1600720c */ /* 0x000fe40003f06270 */
[----:B------:R-:W-:Y:S01]  /*c760*/  FSEL R247, R65, -INF , !P1 ;  /* 0xff80000041f77808 */ /* 0x000fe20004800000 */
[----:B--2---:R-:W-:Y:S02]  /*c770*/  IMAD.MOV.U32 R40, RZ, RZ, R5 ;  /* 0x000000ffff287224 */ /* 0x004fe400078e0005 */
[----:B---3--:R-:W-:Y:S01]  /*c780*/  IMAD.MOV.U32 R5, RZ, RZ, R2 ;  /* 0x000000ffff057224 */ /* 0x008fe200078e0002 */
[----:B------:R-:W-:-:S04]  /*c790*/  FMNMX.FTZ R2, R209, R10, !PT ;  /* 0x0000000ad1027209 */ /* 0x000fc80007810000 */
[----:B------:R-:W-:-:S04]  /*c7a0*/  FMNMX.FTZ R2, R12, R2, !PT ;  /* 0x000000020c027209 */ /* 0x000fc80007810000 */
[----:B------:R-:W-:-:S04]  /*c7b0*/  FMNMX.FTZ R2, R11, R2, !PT ;  /* 0x000000020b027209 */ /* 0x000fc80007810000 */
[----:B------:R-:W-:-:S04]  /*c7c0*/  FMNMX.FTZ R2, R14, R2, !PT ;  /* 0x000000020e027209 */ /* 0x000fc80007810000 */
[----:B------:R-:W-:Y:S01]  /*c7d0*/  FMNMX.FTZ R2, R73, R2, !PT ;  /* 0x0000000249027209 */ /* 0x000fe20007810000 */
[----:B----4-:R-:W-:-:S03]  /*c7e0*/  IMAD.MOV.U32 R7, RZ, RZ, R3 ;  /* 0x000000ffff077224 */ /* 0x010fc600078e0003 */
        /* <DEDUP_REMOVED lines=16> */
[----:B-----5:R-:W-:Y:S01]  /*c8f0*/  IMAD.MOV.U32 R6, RZ, RZ, R4 ;  /* 0x000000ffff067224 */ /* 0x020fe200078e0004 */
[----:B------:R-:W-:Y:S02]  /*c900*/  FMNMX.FTZ R2, R151, R2, !PT ;  /* 0x0000000297027209 */ /* 0x000fe40007810000 */
[----:B------:R-:W-:Y:S02]  /*c910*/  FMNMX.FTZ R4, R244, R3, !PT ;  /* 0x00000003f4047209 */ /* 0x000fe40007810000 */
[----:B------:R-:W-:-:S02]  /*c920*/  ISETP.GE.AND P2, PT, R26, R203, PT ;  /* 0x000000cb1a00720c */ /* 0x000fc40003f46270 */
[----:B------:R-:W-:Y:S02]  /*c930*/  ISETP.LT.OR P3, PT, R22, R199, P0 ;  /* 0x000000c71600720c */ /* 0x000fe40000761670 */
[----:B------:R-:W-:Y:S02]  /*c940*/  FMNMX.FTZ R3, R227, R2, !PT ;  /* 0x00000002e3037209 */ /* 0x000fe40007810000 */
[----:B------:R-:W-:Y:S02]  /*c950*/  FMNMX.FTZ R2, R247, R4, !PT ;  /* 0x00000004f7027209 */ /* 0x000fe40007810000 */
[----:B------:R-:W-:Y:S02]  /*c960*/  ISETP.GE.AND P1, PT, R27, R203, PT ;  /* 0x000000cb1b00720c */ /* 0x000fe40003f26270 */
[----:B------:R-:W-:Y:S02]  /*c970*/  ISETP.LT.OR P2, PT, R26, R199, P2 ;  /* 0x000000c71a00720c */ /* 0x000fe40001741670 */
[----:B------:R-:W-:-:S02]  /*c980*/  FSEL R225, R142, -INF , !P3 ;  /* 0xff8000008ee17808 */ /* 0x000fc40005800000 */
[----:B------:R-:W-:Y:S01]  /*c990*/  FMNMX.FTZ R3, R242, R3, !PT ;  /* 0x00000003f2037209 */ /* 0x000fe20007810000 */
[----:B------:R-:W1:Y:S01]  /*c9a0*/  SHFL.BFLY PT, R4, R2, 0x2, 0x1f ;  /* 0x0c401f0002047f89 */ /* 0x000e6200000e0000 */
[----:B------:R-:W-:Y:S02]  /*c9b0*/  ISETP.GE.AND P0, PT, R31, R203, PT ;  /* 0x000000cb1f00720c */ /* 0x000fe40003f06270 */
[----:B------:R-:W-:Y:S02]  /*c9c0*/  FSEL R226, R143, -INF , !P2 ;  /* 0xff8000008fe27808 */ /* 0x000fe40005000000 */
[----:B------:R-:W-:Y:S02]  /*c9d0*/  ISETP.LT.OR P1, PT, R27, R199, P1 ;  /* 0x000000c71b00720c */ /* 0x000fe40000f21670 */
[----:B------:R-:W-:Y:S02]  /*c9e0*/  FMNMX.FTZ R3, R225, R3, !PT ;  /* 0x00000003e1037209 */ /* 0x000fe40007810000 */
[----:B------:R-:W-:-:S02]  /*c9f0*/  ISETP.LT.OR P2, PT, R31, R199, P0 ;  /* 0x000000c71f00720c */ /* 0x000fc40000741670 */
[----:B------:R-:W-:Y:S02]  /*ca00*/  ISETP.GE.AND P0, PT, R32, R203, PT ;  /* 0x000000cb2000720c */ /* 0x000fe40003f06270 */
[----:B------:R-:W-:Y:S02]  /*ca10*/  FSEL R246, R158, -INF , !P1 ;  /* 0xff8000009ef67808 */ /* 0x000fe40004800000 */
[----:B------:R-:W-:Y:S02]  /*ca20*/  FMNMX.FTZ R3, R226, R3, !PT ;  /* 0x00000003e2037209 */ /* 0x000fe40007810000 */
[----:B------:R-:W-:Y:S02]  /*ca30*/  FSEL R248, R159, -INF , !P2 ;  /* 0xff8000009ff87808 */ /* 0x000fe40005000000 */
[----:B------:R-:W-:Y:S02]  /*ca40*/  ISETP.GE.AND P1, PT, R34, R203, PT ;  /* 0x000000cb2200720c */ /* 0x000fe40003f26270 */
[----:B------:R-:W-:-:S02]  /*ca50*/  ISETP.LT.OR P0, PT, R32, R199, P0 ;  /* 0x000000c72000720c */ /* 0x000fc40000701670 */
[----:B------:R-:W-:Y:S02]  /*ca60*/  FMNMX.FTZ R3, R246, R3, !PT ;  /* 0x00000003f6037209 */ /* 0x000fe40007810000 */
[----:B------:R-:W-:Y:S02]  /*ca70*/  ISETP.LT.OR P1, PT, R34, R199, P1 ;  /* 0x000000c72200720c */ /* 0x000fe40000f21670 */
[----:B------:R-:W-:Y:S02]  /*ca80*/  FSEL R249, R66, -INF , !P0 ;  /* 0xff80000042f97808 */ /* 0x000fe40004000000 */
[----:B------:R-:W-:Y:S02]  /*ca90*/  FMNMX.FTZ R3, R248, R3, !PT ;  /* 0x00000003f8037209 */ /* 0x000fe40007810000 */
[----:B------:R-:W-:Y:S02]  /*caa0*/  FSEL R250, R67, -INF , !P1 ;  /* 0xff80000043fa7808 */ /* 0x000fe40004800000 */
[----:B------:R-:W-:Y:S01]  /*cab0*/  FMNMX.FTZ R3, R249, R3, !PT ;  /* 0x00000003f9037209 */ /* 0x000fe20007810000 */
[----:B------:R-:W-:Y:S01]  /*cac0*/  IMAD.WIDE.U32 R158, R5, -0x326172a9, RZ ;  /* 0xcd9e8d57059e7825 */ /* 0x000fe200078e00ff */
[----:B-1----:R-:W-:-:S02]  /*cad0*/  FMNMX.FTZ R4, R2, R4, !PT ;  /* 0x0000000402047209 */ /* 0x002fc40007810000 */
[----:B------:R-:W-:Y:S02]  /*cae0*/  FMNMX.FTZ R5, R250, R3, !PT ;  /* 0x00000003fa057209 */ /* 0x000fe40007810000 */
[----:B------:R-:W-:Y:S01]  /*caf0*/  LOP3.LUT R2, R159, R40, RZ, 0x3c, !PT ;  /* 0x000000289f027212 */ /* 0x000fe200078e3cff */
[----:B------:R-:W-:Y:S04]  /*cb00*/  SHFL.BFLY PT, R28, R4, 0x1, 0x1f ;  /* 0x0c201f00041c7f89 */ /* 0x000fe800000e0000 */
[----:B------:R-:W1:Y:S01]  /*cb10*/  SHFL.BFLY PT, R13, R5, 0x2, 0x1f ;  /* 0x0c401f00050d7f89 */ /* 0x000e6200000e0000 */
[----:B------:R-:W-:Y:S02]  /*cb20*/  IMAD.SHL.U32 R142, R75, 0x2, RZ ;  /* 0x000000024b8e7824 */ /* 0x000fe400078e00ff */
[----:B------:R-:W-:-:S04]  /*cb30*/  IMAD.WIDE.U32 R148, R7, -0x2daee0ad, RZ ;  /* 0xd2511f5307947825 */ /* 0x000fc800078e00ff */
[----:B------:R-:W-:Y:S01]  /*cb40*/  IMAD.WIDE.U32 R60, R2, -0x2daee0ad, RZ ;  /* 0xd2511f53023c7825 */ /* 0x000fe200078e00ff */
[----:B------:R-:W-:-:S04]  /*cb50*/  LOP3.LUT R2, R149, UR25, R142, 0x96, !PT ;  /* 0x0000001995027c12 */ /* 0x000fc8000f8e968e */
[----:B------:R-:W-:Y:S01]  /*cb60*/  LOP3.LUT R3, R61, UR14, R148, 0x96, !PT ;  /* 0x0000000e3d037c12 */ /* 0x000fe2000f8e9694 */
[----:B------:R-:W-:-:S04]  /*cb70*/  IMAD.WIDE.U32 R8, R2, -0x326172a9, RZ ;  /* 0xcd9e8d5702087825 */ /* 0x000fc800078e00ff */
[----:B------:R-:W-:Y:S01]  /*cb80*/  IMAD.WIDE.U32 R36, R3, -0x326172a9, RZ ;  /* 0xcd9e8d5703247825 */ /* 0x000fe200078e00ff */
[----:B------:R-:W-:-:S03]  /*cb90*/  LOP3.LUT R2, R9, UR15, R158, 0x96, !PT ;  /* 0x0000000f09027c12 */ /* 0x000fc6000f8e969e */
[----:B------:R-:W-:Y:S01]  /*cba0*/  IMAD.MOV.U32 R35, RZ, RZ, R6 ;  /* 0x000000ffff237224 */ /* 0x000fe200078e0006 */
[----:B------:R-:W-:Y:S01]  /*cbb0*/  LOP3.LUT R6, R37, UR13, R8, 0x96, !PT ;  /* 0x0000000d25067c12 */ /* 0x000fe2000f8e9608 */
[----:B------:R-:W-:Y:S01]  /*cbc0*/  IMAD.WIDE.U32 R2, R2, -0x2daee0ad, RZ ;  /* 0xd2511f5302027825 */ /* 0x000fe200078e00ff */
[----:B-1----:R-:W-:Y:S02]  /*cbd0*/  FMNMX.FTZ R5, R5, R13, !PT ;  /* 0x0000000d05057209 */ /* 0x002fe40007810000 */
[----:B------:R-:W-:Y:S01]  /*cbe0*/  FMNMX.FTZ R70, R4, R28, !PT ;  /* 0x0000001c04467209 */ /* 0x000fe20007810000 */
[----:B------:R-:W-:Y:S01]  /*cbf0*/  IMAD.WIDE.U32 R6, R6, -0x2daee0ad, RZ ;  /* 0xd2511f5306067825 */ /* 0x000fe200078e00ff */
[----:B------:R-:W-:Y:S01]  /*cc00*/  LOP3.LUT R3, R3, UR12, R60, 0x96, !PT ;  /* 0x0000000c03037c12 */ /* 0x000fe2000f8e963c */
[----:B------:R-:W1:Y:S01]  /*cc10*/  SHFL.BFLY PT, R28, R5, 0x1, 0x1f ;  /* 0x0c201f00051c7f89 */ /* 0x000e6200000e0000 */
[C---:B------:R-:W-:Y:S01]  /*cc20*/  FSETP.NEU.FTZ.AND P1, PT, R70.reuse, -INF , PT ;  /* 0xff8000004600780b */ /* 0x040fe20003f3d000 */
[----:B------:R-:W-:Y:S01]  /*cc30*/  FMUL.FTZ R4, R70, c[0x0][0x23c] ;  /* 0x00008f0046047a20 */ /* 0x000fe20000410000 */
[----:B------:R-:W-:Y:S01]  /*cc40*/  LOP3.LUT R7, R7, UR10, R2, 0x96, !PT ;  /* 0x0000000a07077c12 */ /* 0x000fe2000f8e9602 */
[----:B------:R-:W-:-:S03]  /*cc50*/  IMAD.WIDE.U32 R2, R3, -0x326172a9, RZ ;  /* 0xcd9e8d5703027825 */ /* 0x000fc600078e00ff */
[----:B------:R-:W-:Y:S01]  /*cc60*/  FSEL R13, R4, RZ, P1 ;  /* 0x000000ff040d7208 */ /* 0x000fe20000800000 */
[----:B------:R-:W-:Y:S01]  /*cc70*/  IMAD.WIDE.U32 R62, R7, -0x326172a9, RZ ;  /* 0xcd9e8d57073e7825 */ /* 0x000fe200078e00ff */
[----:B------:R-:W-:-:S03]  /*cc80*/  LOP3.LUT R7, R3, UR11, R36, 0x96, !PT ;  /* 0x0000000b03077c12 */ /* 0x000fc6000f8e9624 */
[----:B------:R-:W-:Y:S01]  /*cc90*/  FFMA.FTZ R3, R10, c[0x0][0x23c], -R13 ;  /* 0x00008f000a037a23 */ /* 0x000fe2000001080d */
[----:B------:R-:W-:-:S03]  /*cca0*/  LOP3.LUT R4, R63, UR9, R2, 0x96, !PT ;  /* 0x000000093f047c12 */ /* 0x000fc6000f8e9602 */
[----:B------:R2:W-:Y:S02]  /*ccb0*/  MUFU.EX2 R140, R3 ;  /* 0x00000003008c7308 */ /* 0x0005e40000000800 */
[----:B------:R-:W-:-:S04]  /*ccc0*/  IMAD.WIDE.U32 R68, R4, -0x2daee0ad, RZ ;  /* 0xd2511f5304447825 */ /* 0x000fc800078e00ff */
[----:B------:R-:W-:-:S04]  /*ccd0*/  FFMA.FTZ R4, R12, c[0x0][0x23c], -R13 ;  /* 0x00008f000c047a23 */ /* 0x000fc8000001080d */
[----:B------:R3:W-:Y:S01]  /*cce0*/  MUFU.EX2 R67, R4 ;  /* 0x0000000400437308 */ /* 0x0007e20000000800 */
[----:B--2---:R-:W-:-:S05]  /*ccf0*/  IMAD.WIDE.U32 R2, R7, -0x2daee0ad, RZ ;  /* 0xd2511f5307027825 */ /* 0x004fca00078e00ff */
[----:B------:R-:W-:Y:S02]  /*cd00*/  LOP3.LUT R6, R3, UR8, R6, 0x96, !PT ;  /* 0x0000000803067c12 */ /* 0x000fe4000f8e9606 */
[----:B---3--:R-:W-:Y:S01]  /*cd10*/  LOP3.LUT R4, R69, UR6, R2, 0x96, !PT ;  /* 0x0000000645047c12 */ /* 0x008fe2000f8e9602 */
[----:B------:R-:W-:Y:S01]  /*cd20*/  FFMA.FTZ R2, R11, c[0x0][0x23c], -R13 ;  /* 0x00008f000b027a23 */ /* 0x000fe2000001080d */
[----:B-1----:R-:W-:-:S03]  /*cd30*/  FMNMX.FTZ R69, R5, R28, !PT ;  /* 0x0000001c05457209 */ /* 0x002fc60007810000 */
[----:B------:R1:W-:Y:S01]  /*cd40*/  MUFU.EX2 R64, R2 ;  /* 0x0000000200407308 */ /* 0x0003e20000000800 */
[----:B------:R-:W-:Y:S01]  /*cd50*/  FSETP.NEU.FTZ.AND P0, PT, R69, -INF , PT ;  /* 0xff8000004500780b */ /* 0x000fe20003f1d000 */
[----:B------:R-:W-:Y:S02]  /*cd60*/  FFMA.FTZ R7, R14, c[0x0][0x23c], -R13 ;  /* 0x00008f000e077a23 */ /* 0x000fe4000001080d */
[----:B------:R-:W-:-:S04]  /*cd70*/  IMAD.WIDE.U32 R54, R6, -0x326172a9, RZ ;  /* 0xcd9e8d5706367825 */ /* 0x000fc800078e00ff */
[----:B-1----:R-:W-:-:S04]  /*cd80*/  IMAD.WIDE.U32 R2, R4, -0x326172a9, RZ ;  /* 0xcd9e8d5704027825 */ /* 0x002fc800078e00ff */
[----:B------:R-:W-:Y:S01]  /*cd90*/  FMUL.FTZ R4, R69, c[0x0][0x23c] ;  /* 0x00008f0045047a20 */ /* 0x000fe20000410000 */
[----:B------:R1:W2:Y:S04]  /*cda0*/  MUFU.EX2 R66, R7 ;  /* 0x0000000700427308 */ /* 0x0002a80000000800 */
[----:B------:R-:W-:Y:S02]  /*cdb0*/  FSEL R14, R4, RZ, P0 ;  /* 0x000000ff040e7208 */ /* 0x000fe40000000000 */
[--C-:B------:R-:W-:Y:S02]  /*cdc0*/  SHF.R.U32.HI R4, RZ, 0x10, R2.reuse ;  /* 0x00000010ff047819 */ /* 0x100fe40000011602 */
[----:B------:R-:W-:Y:S02]  /*cdd0*/  LOP3.LUT R5, R2, 0xffff, RZ, 0xc0, !PT ;  /* 0x0000ffff02057812 */ /* 0x000fe400078ec0ff */
[----:B------:R-:W-:-:S02]  /*cde0*/  SHF.R.U32.HI R6, RZ, 0x18, R2 ;  /* 0x00000018ff067819 */ /* 0x000fc40000011602 */
[----:B------:R-:W-:Y:S02]  /*cdf0*/  LOP3.LUT R4, R4, 0xff, RZ, 0xc0, !PT ;  /* 0x000000ff04047812 */ /* 0x000fe400078ec0ff */
[----:B-1----:R-:W-:Y:S01]  /*ce00*/  LOP3.LUT R7, R2, 0xff, RZ, 0xc0, !PT ;  /* 0x000000ff02077812 */ /* 0x002fe200078ec0ff */
[----:B------:R-:W-:Y:S01]  /*ce10*/  FFMA.FTZ R2, R18, c[0x0][0x23c], -R14 ;  /* 0x00008f0012027a23 */ /* 0x000fe2000001080e */
[----:B------:R-:W-:Y:S01]  /*ce20*/  PRMT R18, R4, 0x5410, R6 ;  /* 0x0000541004127816 */ /* 0x000fe20000000006 */
[----:B------:R-:W-:Y:S02]  /*ce30*/  FFMA.FTZ R4, R29, c[0x0][0x23c], -R14 ;  /* 0x00008f001d047a23 */ /* 0x000fe4000001080e */
[----:B------:R1:W-:Y:S01]  /*ce40*/  MUFU.EX2 R141, R2 ;  /* 0x00000002008d7308 */ /* 0x0003e20000000800 */
[----:B------:R-:W-:-:S04]  /*ce50*/  SHF.R.U32.HI R5, RZ, 0x8, R5 ;  /* 0x00000008ff057819 */ /* 0x000fc80000011605 */
[----:B------:R-:W-:-:S03]  /*ce60*/  PRMT R12, R7, 0x5410, R5 ;  /* 0x00005410070c7816 */ /* 0x000fc60000000005 */
[----:B------:R3:W-:Y:S01]  /*ce70*/  MUFU.EX2 R65, R4 ;  /* 0x0000000400417308 */ /* 0x0007e20000000800 */
[----:B-1----:R-:W-:-:S04]  /*ce80*/  LOP3.LUT R2, R3, UR17, R54, 0x96, !PT ;  /* 0x0000001103027c12 */ /* 0x002fc8000f8e9636 */
[----:B------:R-:W-:Y:S02]  /*ce90*/  LOP3.LUT R3, R2, 0xffff, RZ, 0xc0, !PT ;  /* 0x0000ffff02037812 */ /* 0x000fe400078ec0ff */
[----:B------:R-:W-:Y:S01]  /*cea0*/  SHF.R.U32.HI R6, RZ, 0x10, R2 ;  /* 0x00000010ff067819 */ /* 0x000fe20000011602 */
[----:B---3--:R-:W-:Y:S01]  /*ceb0*/  FFMA.FTZ R4, R30, c[0x0][0x23c], -R14 ;  /* 0x00008f001e047a23 */ /* 0x008fe2000001080e */
[----:B------:R-:W-:Y:S02]  /*cec0*/  SHF.R.U32.HI R5, RZ, 0x8, R3 ;  /* 0x00000008ff057819 */ /* 0x000fe40000011603 */
[----:B------:R-:W-:Y:S01]  /*ced0*/  LOP3.LUT R7, R2, 0xff, RZ, 0xc0, !PT ;  /* 0x000000ff02077812 */ /* 0x000fe200078ec0ff */
[----:B------:R1:W3:Y:S01]  /*cee0*/  MUFU.EX2 R252, R4 ;  /* 0x0000000400fc7308 */ /* 0x0002e20000000800 */
[----:B------:R-:W-:Y:S02]  /*cef0*/  SHF.R.U32.HI R3, RZ, 0x18, R2 ;  /* 0x00000018ff037819 */ /* 0x000fe40000011602 */
[----:B------:R-:W-:-:S02]  /*cf00*/  LOP3.LUT R2, R6, 0xff, RZ, 0xc0, !PT ;  /* 0x000000ff06027812 */ /* 0x000fc400078ec0ff */
[----:B------:R-:W-:Y:S02]  /*cf10*/  PRMT R182, R182, 0x7054, R182 ;  /* 0x00007054b6b67816 */ /* 0x000fe400000000b6 */
[----:B------:R-:W-:Y:S01]  /*cf20*/  PRMT R10, R2, 0x5410, R3 ;  /* 0x00005410020a7816 */ /* 0x000fe20000000003 */
[----:B------:R-:W-:Y:S02]  /*cf30*/  FFMA.FTZ R3, R33, c[0x0][0x23c], -R14 ;  /* 0x00008f0021037a23 */ /* 0x000fe4000001080e */
[----:B------:R-:W-:Y:S02]  /*cf40*/  HSET2.LE.AND R2, R12, R182, PT ;  /* 0x000000b60c027233 */ /* 0x000fe40003803000 */
[----:B------:R2:W4:Y:S01]  /*cf50*/  MUFU.EX2 R251, R3 ;  /* 0x0000000300fb7308 */ /* 0x0005220000000800 */
[----:B-1----:R-:W-:Y:S02]  /*cf60*/  FSEL R4, R69, RZ, P0 ;  /* 0x000000ff45047208 */ /* 0x002fe40000000000 */
[----:B------:R-:W-:-:S03]  /*cf70*/  PRMT R11, R7, 0x5410, R5 ;  /* 0x00005410070b7816 */ /* 0x000fc60000000005 */
[----:B------:R-:W-:Y:S01]  /*cf80*/  FADD.FTZ R4, R207, -R4 ;  /* 0x80000004cf047221 */ /* 0x000fe20000010000 */
[----:B--2---:R-:W-:-:S04]  /*cf90*/  F2FP.BF16.PACK_AB R3, R66, R64 ;  /* 0x000000404203723e */ /* 0x004fc800000010ff */
[----:B------:R-:W-:Y:S01]  /*cfa0*/  LOP3.LUT R6, R2, R3, RZ, 0xc0, !PT ;  /* 0x0000000302067212 */ /* 0x000fe200078ec0ff */
[--C-:B------:R-:W-:Y:S01]  /*cfb0*/  HSET2.LE.AND R2, R18, R182.reuse, PT ;  /* 0x000000b612027233 */ /* 0x100fe20003803000 */
[----:B---3--:R-:W-:Y:S01]  /*cfc0*/  F2FP.BF16.PACK_AB R3, R252, R65 ;  /* 0x00000041fc03723e */ /* 0x008fe200000010ff */
[----:B------:R-:W-:Y:S01]  /*cfd0*/  FMUL.FTZ R4, R4, c[0x0][0x23c] ;  /* 0x00008f0004047a20 */ /* 0x000fe20000410000 */
[----:B------:R-:W-:Y:S02]  /*cfe0*/  ISETP.GE.AND P2, PT, R0, R206, PT ;  /* 0x000000ce0000720c */ /* 0x000fe40003f46270 */
[----:B------:R-:W-:Y:S01]  /*cff0*/  LOP3.LUT R7, R2, R3, RZ, 0xc0, !PT ;  /* 0x0000000302077212 */ /* 0x000fe200078ec0ff */
[----:B------:R-:W-:Y:S01]  /*d000*/  HSET2.LE.AND R2, R11, R182, PT ;  /* 0x000000b60b027233 */ /* 0x000fe20003803000 */
[----:B------:R-:W-:Y:S02]  /*d010*/  F2FP.BF16.PACK_AB R3, R67, R140 ;  /* 0x0000008c4303723e */ /* 0x000fe400000010ff */
[----:B------:R-:W-:Y:S01]  /*d020*/  FSEL R5, R70, RZ, P1 ;  /* 0x000000ff46057208 */ /* 0x000fe20000800000 */
[----:B------:R1:W-:Y:S01]  /*d030*/  MUFU.EX2 R180, R4 ;  /* 0x0000000400b47308 */ /* 0x0003e20000000800 */
[----:B------:R-:W-:-:S02]  /*d040*/  ISETP.LT.OR P2, PT, R0, R202, P2 ;  /* 0x000000ca0000720c */ /* 0x000fc40001741670 */
[----:B------:R-:W-:Y:S02]  /*d050*/  ISETP.GE.AND P1, PT, R16, R206, PT ;  /* 0x000000ce1000720c */ /* 0x000fe40003f26270 */
[-C--:B------:R-:W-:Y:S02]  /*d060*/  ISETP.GE.AND P5, PT, R0, R205.reuse, PT ;  /* 0x000000cd0000720c */ /* 0x080fe40003fa6270 */
[----:B------:R-:W-:Y:S02]  /*d070*/  ISETP.LT.OR P1, PT, R16, R202, P1 ;  /* 0x000000ca1000720c */ /* 0x000fe40000f21670 */
[C---:B------:R-:W-:Y:S02]  /*d080*/  ISETP.GE.AND P0, PT, R15.reuse, R206, PT ;  /* 0x000000ce0f00720c */ /* 0x040fe40003f06270 */
[----:B------:R-:W-:Y:S02]  /*d090*/  ISETP.GE.AND P3, PT, R15, R205, PT ;  /* 0x000000cd0f00720c */ /* 0x000fe40003f66270 */
[----:B------:R-:W-:-:S02]  /*d0a0*/  ISETP.LT.OR P5, PT, R0, R201, P5 ;  /* 0x000000c90000720c */ /* 0x000fc40002fa1670 */
[----:B-1----:R-:W-:Y:S01]  /*d0b0*/  LOP3.LUT R4, R2, R3, RZ, 0xc0, !PT ;  /* 0x0000000302047212 */ /* 0x002fe200078ec0ff */
[----:B------:R-:W-:Y:S01]  /*d0c0*/  HSET2.LE.AND R2, R10, R182, PT ;  /* 0x000000b60a027233 */ /* 0x000fe20003803000 */
[----:B------:R-:W-:Y:S02]  /*d0d0*/  FSEL R10, R176, -INF , !P2 ;  /* 0xff800000b00a7808 */ /* 0x000fe40005000000 */
[----:B------:R-:W-:Y:S02]  /*d0e0*/  ISETP.GE.AND P4, PT, R16, R205, PT ;  /* 0x000000cd1000720c */ /* 0x000fe40003f86270 */
[C---:B------:R-:W-:Y:S02]  /*d0f0*/  ISETP.LT.OR P0, PT, R15.reuse, R202, P0 ;  /* 0x000000ca0f00720c */ /* 0x040fe40000701670 */
[----:B------:R-:W-:Y:S02]  /*d100*/  ISETP.LT.OR P3, PT, R15, R201, P3 ;  /* 0x000000c90f00720c */ /* 0x000fe40001f61670 */
[----:B------:R-:W-:-:S02]  /*d110*/  ISETP.GE.AND P6, PT, R17, R206, PT ;  /* 0x000000ce1100720c */ /* 0x000fc40003fc6270 */
[----:B------:R-:W-:Y:S02]  /*d120*/  FSEL R11, R177, -INF , !P1 ;  /* 0xff800000b10b7808 */ /* 0x000fe40004800000 */
[----:B------:R-:W-:Y:S02]  /*d130*/  FMNMX.FTZ R0, R211, R10, !PT ;  /* 0x0000000ad3007209 */ /* 0x000fe40007810000 */
[----:B------:R-:W-:Y:S01]  /*d140*/  FSEL R15, R178, -INF , !P5 ;  /* 0xff800000b20f7808 */ /* 0x000fe20006800000 */
[----:B------:R-:W-:Y:S01]  /*d150*/  FADD.FTZ R5, R209, -R5 ;  /* 0x80000005d1057221 */ /* 0x000fe20000010000 */
[C---:B------:R-:W-:Y:S02]  /*d160*/  ISETP.GE.AND P5, PT, R19.reuse, R206, PT ;  /* 0x000000ce1300720c */ /* 0x040fe40003fa6270 */
[----:B------:R-:W-:Y:S02]  /*d170*/  ISETP.GE.AND P1, PT, R19, R205, PT ;  /* 0x000000cd1300720c */ /* 0x000fe40003f26270 */
[----:B------:R-:W-:-:S02]  /*d180*/  ISETP.LT.OR P4, PT, R16, R201, P4 ;  /* 0x000000c91000720c */ /* 0x000fc40002781670 */
[----:B------:R-:W-:Y:S02]  /*d190*/  ISETP.LT.OR P6, PT, R17, R202, P6 ;  /* 0x000000ca1100720c */ /* 0x000fe400037c1670 */
[----:B------:R-:W-:Y:S02]  /*d1a0*/  FSEL R12, R172, -INF , !P0 ;  /* 0xff800000ac0c7808 */ /* 0x000fe40004000000 */
[----:B------:R-:W-:Y:S01]  /*d1b0*/  FMNMX.FTZ R0, R11, R0, !PT ;  /* 0x000000000b007209 */ /* 0x000fe20007810000 */
[----:B------:R-:W-:Y:S01]  /*d1c0*/  FMUL.FTZ R5, R5, c[0x0][0x23c] ;  /* 0x00008f0005057a20 */ /* 0x000fe20000410000 */
[C---:B------:R-:W-:Y:S02]  /*d1d0*/  ISETP.LT.OR P5, PT, R19.reuse, R202, P5 ;  /* 0x000000ca1300720c */ /* 0x040fe40002fa1670 */
[----:B------:R-:W-:Y:S02]  /*d1e0*/  ISETP.LT.OR P1, PT, R19, R201, P1 ;  /* 0x000000c91300720c */ /* 0x000fe40000f21670 */
[----:B------:R-:W-:-:S02]  /*d1f0*/  FSEL R19, R179, -INF , !P4 ;  /* 0xff800000b3137808 */ /* 0x000fc40006000000 */
[----:B------:R-:W-:Y:S02]  /*d200*/  ISETP.GE.AND P4, PT, R20, R206, PT ;  /* 0x000000ce1400720c */ /* 0x000fe40003f86270 */
[----:B------:R-:W-:Y:S02]  /*d210*/  FSEL R16, R173, -INF , !P6 ;  /* 0xff800000ad107808 */ /* 0x000fe40007000000 */
[----:B------:R-:W-:Y:S01]  /*d220*/  FMNMX.FTZ R0, R12, R0, !PT ;  /* 0x000000000c007209 */ /* 0x000fe20007810000 */
[----:B------:R1:W2:Y:S01]  /*d230*/  MUFU.EX2 R181, R5 ;  /* 0x0000000500b57308 */ /* 0x0002a20000000800 */
[----:B------:R-:W-:Y:S02]  /*d240*/  ISETP.LT.OR P4, PT, R20, R202, P4 ;  /* 0x000000ca1400720c */ /* 0x000fe40002781670 */
[----:B------:R-:W-:Y:S02]  /*d250*/  FSEL R30, R164, -INF , !P5 ;  /* 0xff800000a41e7808 */ /* 0x000fe40006800000 */
[----:B------:R-:W-:-:S02]  /*d260*/  FMNMX.FTZ R0, R16, R0, !PT ;  /* 0x0000000010007209 */ /* 0x000fc40007810000 */
[----:B------:R-:W-:Y:S02]  /*d270*/  ISETP.GE.AND P2, PT, R17, R205, PT ;  /* 0x000000cd1100720c */ /* 0x000fe40003f46270 */
[----:B----4-:R-:W-:Y:S02]  /*d280*/  F2FP.BF16.PACK_AB R3, R251, R141 ;  /* 0x0000008dfb03723e */ /* 0x010fe400000010ff */
[----:B------:R-:W-:Y:S02]  /*d290*/  FSEL R33, R165, -INF , !P4 ;  /* 0xff800000a5217808 */ /* 0x000fe40006000000 */
[----:B------:R-:W-:Y:S02]  /*d2a0*/  FMNMX.FTZ R0, R30, R0, !PT ;  /* 0x000000001e007209 */ /* 0x000fe40007810000 */
[----:B------:R-:W-:Y:S02]  /*d2b0*/  ISETP.LT.OR P2, PT, R17, R201, P2 ;  /* 0x000000c91100720c */ /* 0x000fe40001741670 */
[----:B------:R-:W-:-:S02]  /*d2c0*/  FSEL R17, R174, -INF , !P3 ;  /* 0xff800000ae117808 */ /* 0x000fc40005800000 */
[----:B-1----:R-:W-:Y:S02]  /*d2d0*/  LOP3.LUT R5, R2, R3, RZ, 0xc0, !PT ;  /* 0x0000000302057212 */ /* 0x002fe400078ec0ff */
[----:B------:R-:W-:Y:S02]  /*d2e0*/  ISETP.GE.AND P3, PT, R21, R206, PT ;  /* 0x000000ce1500720c */ /* 0x000fe40003f66270 */
[----:B------:R-:W-:Y:S02]  /*d2f0*/  FMNMX.FTZ R2, R33, R0, !PT ;  /* 0x0000000021027209 */ /* 0x000fe40007810000 */
[----:B------:R-:W-:Y:S02]  /*d300*/  FMNMX.FTZ R0, R210, R15, !PT ;  /* 0x0000000fd2007209 */ /* 0x000fe40007810000 */
[----:B------:R-:W-:Y:S02]  /*d310*/  ISETP.GE.AND P0, PT, R20, R205, PT ;  /* 0x000000cd1400720c */ /* 0x000fe40003f06270 */
[----:B------:R-:W-:-:S02]  /*d320*/  FSEL R18, R175, -INF , !P2 ;  /* 0xff800000af127808 */ /* 0x000fc40005000000 */
[----:B------:R-:W-:Y:S02]  /*d330*/  ISETP.LT.OR P3, PT, R21, R202, P3 ;  /* 0x000000ca1500720c */ /* 0x000fe40001f61670 */
[----:B------:R-:W-:Y:S02]  /*d340*/  ISETP.GE.AND P2, PT, R25, R206, PT ;  /* 0x000000ce1900720c */ /* 0x000fe40003f46270 */
[----:B------:R-:W-:Y:S01]  /*d350*/  FMNMX.FTZ R0, R19, R0, !PT ;  /* 0x0000000013007209 */ /* 0x000fe20007810000 */
[----:B--2---:R-:W-:Y:S01]  /*d360*/  FMUL.FTZ R128, R128, R181 ;  /* 0x000000b580807220 */ /* 0x004fe20000410000 */
[----:B------:R-:W-:Y:S01]  /*d370*/  ISETP.LT.OR P0, PT, R20, R201, P0 ;  /* 0x000000c91400720c */ /* 0x000fe20000701670 */
[----:B------:R-:W-:Y:S01]  /*d380*/  FMUL.FTZ R129, R129, R181 ;  /* 0x000000b581817220 */ /* 0x000fe20000410000 */
[----:B------:R-:W-:Y:S01]  /*d390*/  ISETP.GE.AND P6, PT, R21, R205, PT ;  /* 0x000000cd1500720c */ /* 0x000fe20003fc6270 */
[-C--:B------:R-:W-:Y:S01]  /*d3a0*/  FMUL.FTZ R130, R130, R180.reuse ;  /* 0x000000b482827220 */ /* 0x080fe20000410000 */
[----:B------:R-:W-:Y:S01]  /*d3b0*/  FSEL R39, R166, -INF , !P1 ;  /* 0xff800000a6277808 */ /* 0x000fe20004800000 */
[----:B------:R-:W-:Y:S01]  /*d3c0*/  FMUL.FTZ R131, R131, R180 ;  /* 0x000000b483837220 */ /* 0x000fe20000410000 */
[----:B------:R-:W-:-:S02]  /*d3d0*/  ISETP.LT.OR P2, PT, R25, R202, P2 ;  /* 0x000000ca1900720c */ /* 0x000fc40001741670 */
[----:B------:R-:W-:Y:S02]  /*d3e0*/  ISETP.GE.AND P1, PT, R24, R206, PT ;  /* 0x000000ce1800720c */ /* 0x000fe40003f26270 */
[----:B------:R-:W-:Y:S01]  /*d3f0*/  FSEL R38, R160, -INF , !P3 ;  /* 0xff800000a0267808 */ /* 0x000fe20005800000 */
[----:B------:R-:W-:Y:S01]  /*d400*/  IMAD.MOV.U32 R28, RZ, RZ, R40 ;  /* 0x000000ffff1c7224 */ /* 0x000fe200078e0028 */
[----:B------:R-:W-:Y:S01]  /*d410*/  FMNMX.FTZ R0, R17, R0, !PT ;  /* 0x0000000011007209 */ /* 0x000fe20007810000 */
[----:B------:R-:W-:Y:S01]  /*d420*/  IMAD.MOV.U32 R29, RZ, RZ, R35 ;  /* 0x000000ffff1d7224 */ /* 0x000fe200078e0023 */
[----:B------:R-:W-:Y:S01]  /*d430*/  ISETP.LT.OR P6, PT, R21, R201, P6 ;  /* 0x000000c91500720c */ /* 0x000fe200037c1670 */
[----:B------:R-:W1:Y:S01]  /*d440*/  LDSM.16.MT88.4 R40, [R188+0x6000] ;  /* 0x00600000bc28783b */ /* 0x000e620000004200 */
[----:B------:R-:W-:Y:S02]  /*d450*/  ISETP.GE.AND P5, PT, R25, R205, PT ;  /* 0x000000cd1900720c */ /* 0x000fe40003fa6270 */
[----:B------:R-:W-:-:S02]  /*d460*/  FSEL R54, R167, -INF , !P0 ;  /* 0xff800000a7367808 */ /* 0x000fc40004000000 */
[----:B------:R-:W-:Y:S02]  /*d470*/  ISETP.LT.OR P1, PT, R24, R202, P1 ;  /* 0x000000ca1800720c */ /* 0x000fe40000f21670 */
[----:B------:R-:W-:Y:S02]  /*d480*/  ISETP.GE.AND P0, PT, R23, R206, PT ;  /* 0x000000ce1700720c */ /* 0x000fe40003f06270 */
[----:B------:R-:W-:Y:S02]  /*d490*/  FSEL R35, R161, -INF , !P2 ;  /* 0xff800000a1237808 */ /* 0x000fe40005000000 */
[----:B------:R-:W-:Y:S01]  /*d4a0*/  FMNMX.FTZ R2, R38, R2, !PT ;  /* 0x0000000226027209 */ /* 0x000fe20007810000 */
[----:B------:R-:W-:Y:S01]  /*d4b0*/  HMMA.16816.F32.BF16 R236, R4, R56, R128 ;  /* 0x0000003804ec723c */ /* 0x000fe20000041880 */
[----:B------:R-:W-:Y:S02]  /*d4c0*/  FMNMX.FTZ R0, R18, R0, !PT ;  /* 0x0000000012007209 */ /* 0x000fe40007810000 */
[----:B------:R-:W-:-:S02]  /*d4d0*/  ISETP.LT.OR P5, PT, R25, R201, P5 ;  /* 0x000000c91900720c */ /* 0x000fc40002fa1670 */
[----:B------:R-:W-:Y:S02]  /*d4e0*/  ISETP.GE.AND P4, PT, R24, R205, PT ;  /* 0x000000cd1800720c */ /* 0x000fe40003f86270 */
[----:B------:R-:W-:Y:S02]  /*d4f0*/  FSEL R52, R162, -INF , !P6 ;  /* 0xff800000a2347808 */ /* 0x000fe40007000000 */
[----:B------:R-:W-:Y:S02]  /*d500*/  ISETP.LT.OR P0, PT, R23, R202, P0 ;  /* 0x000000ca1700720c */ /* 0x000fe40000701670 */
[----:B------:R-:W-:Y:S02]  /*d510*/  ISETP.GE.AND P6, PT, R22, R206, PT ;  /* 0x000000ce1600720c */ /* 0x000fe40003fc6270 */
[----:B------:R-:W-:Y:S02]  /*d520*/  FSEL R128, R168, -INF , !P1 ;  /* 0xff800000a8807808 */ /* 0x000fe40004800000 */
[----:B------:R-:W-:-:S02]  /*d530*/  FMNMX.FTZ R3, R35, R2, !PT ;  /* 0x0000000223037209 */ /* 0x000fc40007810000 */
[----:B------:R-:W-:Y:S02]  /*d540*/  FMNMX.FTZ R0, R39, R0, !PT ;  /* 0x0000000027007209 */ /* 0x000fe40007810000 */
[----:B------:R-:W-:Y:S02]  /*d550*/  ISETP.LT.OR P4, PT, R24, R201, P4 ;  /* 0x000000c91800720c */ /* 0x000fe40002781670 */
[----:B------:R-:W-:Y:S02]  /*d560*/  ISETP.GE.AND P3, PT, R23, R205, PT ;  /* 0x000000cd1700720c */ /* 0x000fe40003f66270 */
[----:B------:R-:W-:Y:S02]  /*d570*/  FSEL R53, R163, -INF , !P5 ;  /* 0xff800000a3357808 */ /* 0x000fe40006800000 */
[----:B------:R-:W-:Y:S02]  /*d580*/  ISETP.LT.OR P6, PT, R22, R202, P6 ;  /* 0x000000ca1600720c */ /* 0x000fe400037c1670 */
[----:B------:R-:W-:-:S02]  /*d590*/  ISETP.GE.AND P5, PT, R26, R206, PT ;  /* 0x000000ce1a00720c */ /* 0x000fc40003fa6270 */
[----:B------:R-:W-:Y:S02]  /*d5a0*/  FSEL R129, R169, -INF , !P0 ;  /* 0xff800000a9817808 */ /* 0x000fe40004000000 */
[----:B------:R-:W-:Y:S02]  /*d5b0*/  FMNMX.FTZ R3, R128, R3, !PT ;  /* 0x0000000380037209 */ /* 0x000fe40007810000 */
[----:B------:R-:W-:Y:S02]  /*d5c0*/  FMNMX.FTZ R0, R54, R0, !PT ;  /* 0x0000000036007209 */ /* 0x000fe40007810000 */
[----:B------:R-:W-:Y:S02]  /*d5d0*/  ISETP.LT.OR P3, PT, R23, R201, P3 ;  /* 0x000000c91700720c */ /* 0x000fe40001f61670 */
[----:B------:R-:W-:Y:S02]  /*d5e0*/  FSEL R156, R170, -INF , !P4 ;  /* 0xff800000aa9c7808 */ /* 0x000fe40006000000 */
[----:B------:R-:W-:-:S02]  /*d5f0*/  ISETP.LT.OR P5, PT, R26, R202, P5 ;  /* 0x000000ca1a00720c */ /* 0x000fc40002fa1670 */
[----:B------:R-:W-:Y:S02]  /*d600*/  ISETP.GE.AND P4, PT, R27, R206, PT ;  /* 0x000000ce1b00720c */ /* 0x000fe40003f86270 */
[----:B------:R-:W-:Y:S02]  /*d610*/  FSEL R130, R220, -INF , !P6 ;  /* 0xff800000dc827808 */ /* 0x000fe40007000000 */
[----:B------:R-:W-:Y:S02]  /*d620*/  FMNMX.FTZ R3, R129, R3, !PT ;  /* 0x0000000381037209 */ /* 0x000fe40007810000 */
[----:B------:R-:W-:Y:S02]  /*d630*/  FMNMX.FTZ R0, R52, R0, !PT ;  /* 0x0000000034007209 */ /* 0x000fe40007810000 */
[----:B------:R-:W-:Y:S02]  /*d640*/  FSEL R165, R171, -INF , !P3 ;  /* 0xff800000aba57808 */ /* 0x000fe40005800000 */
[----:B------:R-:W-:-:S02]  /*d650*/  ISETP.LT.OR P4, PT, R27, R202, P4 ;  /* 0x000000ca1b00720c */ /* 0x000fc40002781670 */
[----:B------:R-:W-:Y:S02]  /*d660*/  ISETP.GE.AND P3, PT, R31, R206, PT ;  /* 0x000000ce1f00720c */ /* 0x000fe40003f66270 */
[----:B------:R-:W-:Y:S02]  /*d670*/  FSEL R131, R221, -INF , !P5 ;  /* 0xff800000dd837808 */ /* 0x000fe40006800000 */
[----:B------:R-:W-:Y:S02]  /*d680*/  FMNMX.FTZ R3, R130, R3, !PT ;  /* 0x0000000382037209 */ /* 0x000fe40007810000 */
[----:B------:R-:W-:Y:S02]  /*d690*/  ISETP.GE.AND P2, PT, R22, R205, PT ;  /* 0x000000cd1600720c */ /* 0x000fe40003f46270 */
[----:B------:R-:W-:Y:S02]  /*d6a0*/  FMNMX.FTZ R0, R53, R0, !PT ;  /* 0x0000000035007209 */ /* 0x000fe40007810000 */
[----:B------:R-:W-:-:S02]  /*d6b0*/  ISETP.GE.AND P6, PT, R32, R206, PT ;  /* 0x000000ce2000720c */ /* 0x000fc40003fc6270 */
[----:B------:R-:W-:Y:S02]  /*d6c0*/  ISETP.LT.OR P3, PT, R31, R202, P3 ;  /* 0x000000ca1f00720c */ /* 0x000fe40001f61670 */
[----:B------:R-:W-:Y:S02]  /*d6d0*/  FSEL R175, R216, -INF , !P4 ;  /* 0xff800000d8af7808 */ /* 0x000fe40006000000 */
[----:B------:R-:W-:Y:S02]  /*d6e0*/  FMNMX.FTZ R3, R131, R3, !PT ;  /* 0x0000000383037209 */ /* 0x000fe40007810000 */
[----:B------:R-:W-:Y:S02]  /*d6f0*/  ISETP.LT.OR P2, PT, R22, R201, P2 ;  /* 0x000000c91600720c */ /* 0x000fe40001741670 */
[----:B------:R-:W-:Y:S01]  /*d700*/  ISETP.GE.AND P1, PT, R26, R205, PT ;  /* 0x000000cd1a00720c */ /* 0x000fe20003f26270 */
[-C--:B------:R-:W-:Y:S01]  /*d710*/  FMUL.FTZ R80, R80, R181.reuse ;  /* 0x000000b550507220 */ /* 0x080fe20000410000 */
[----:B------:R-:W-:Y:S01]  /*d720*/  FMNMX.FTZ R0, R156, R0, !PT ;  /* 0x000000009c007209 */ /* 0x000fe20007810000 */
[-C--:B------:R-:W-:Y:S01]  /*d730*/  FMUL.FTZ R81, R81, R181.reuse ;  /* 0x000000b551517220 */ /* 0x080fe20000410000 */
[----:B------:R-:W-:Y:S01]  /*d740*/  ISETP.GE.AND P5, PT, R34, R206, PT ;  /* 0x000000ce2200720c */ /* 0x000fe20003fa6270 */
[----:B------:R-:W-:Y:S01]  /*d750*/  FMUL.FTZ R82, R82, R180 ;  /* 0x000000b452527220 */ /* 0x000fe20000410000 */
[----:B------:R-:W-:Y:S01]  /*d760*/  ISETP.LT.OR P6, PT, R32, R202, P6 ;  /* 0x000000ca2000720c */ /* 0x000fe200037c1670 */
[-C--:B------:R-:W-:Y:S01]  /*d770*/  FMUL.FTZ R83, R83, R180.reuse ;  /* 0x000000b453537220 */ /* 0x080fe20000410000 */
[----:B------:R-:W-:Y:S01]  /*d780*/  FSEL R176, R217, -INF , !P3 ;  /* 0xff800000d9b07808 */ /* 0x000fe20005800000 */
[----:B------:R-:W-:Y:S01]  /*d790*/  FMUL.FTZ R84, R84, R181 ;  /* 0x000000b554547220 */ /* 0x000fe20000410000 */
[----:B------:R-:W-:Y:S01]  /*d7a0*/  FMNMX.FTZ R3, R175, R3, !PT ;  /* 0x00000003af037209 */ /* 0x000fe20007810000 */
[----:B------:R-:W-:Y:S01]  /*d7b0*/  FMUL.FTZ R85, R85, R181 ;  /* 0x000000b555557220 */ /* 0x000fe20000410000 */
[----:B------:R-:W-:Y:S01]  /*d7c0*/  ISETP.LT.OR P1, PT, R26, R201, P1 ;  /* 0x000000c91a00720c */ /* 0x000fe20000f21670 */
[----:B------:R-:W-:Y:S01]  /*d7d0*/  FMUL.FTZ R96, R96, R181 ;  /* 0x000000b560607220 */ /* 0x000fe20000410000 */
[----:B------:R-:W-:Y:S01]  /*d7e0*/  ISETP.GE.AND P0, PT, R27, R205, PT ;  /* 0x000000cd1b00720c */ /* 0x000fe20003f06270 */
[-C--:B------:R-:W-:Y:S01]  /*d7f0*/  FMUL.FTZ R86, R86, R180.reuse ;  /* 0x000000b456567220 */ /* 0x080fe20000410000 */
[----:B------:R-:W-:Y:S01]  /*d800*/  FSEL R154, R222, -INF , !P2 ;  /* 0xff800000de9a7808 */ /* 0x000fe20005000000 */
[----:B------:R-:W-:Y:S01]  /*d810*/  FMUL.FTZ R87, R87, R180 ;  /* 0x000000b457577220 */ /* 0x000fe20000410000 */
[----:B------:R-:W-:Y:S01]  /*d820*/  FMNMX.FTZ R2, R165, R0, !PT ;  /* 0x00000000a5027209 */ /* 0x000fe20007810000 */
[-C--:B------:R-:W-:Y:S01]  /*d830*/  FMUL.FTZ R97, R97, R181.reuse ;  /* 0x000000b561617220 */ /* 0x080fe20000410000 */
[----:B------:R-:W-:Y:S01]  /*d840*/  ISETP.LT.OR P5, PT, R34, R202, P5 ;  /* 0x000000ca2200720c */ /* 0x000fe20002fa1670 */
[-C--:B------:R-:W-:Y:S01]  /*d850*/  FMUL.FTZ R100, R100, R181.reuse ;  /* 0x000000b564647220 */ /* 0x080fe20000410000 */
[----:B------:R-:W-:Y:S01]  /*d860*/  FSEL R212, R212, -INF , !P6 ;  /* 0xff800000d4d47808 */ /* 0x000fe20007000000 */
[----:B------:R-:W-:Y:S01]  /*d870*/  FMUL.FTZ R101, R101, R181 ;  /* 0x000000b565657220 */ /* 0x000fe20000410000 */
[----:B------:R-:W-:Y:S01]  /*d880*/  FMNMX.FTZ R3, R176, R3, !PT ;  /* 0x00000003b0037209 */ /* 0x000fe20007810000 */
[-C--:B------:R-:W-:Y:S01]  /*d890*/  FMUL.FTZ R98, R98, R180.reuse ;  /* 0x000000b462627220 */ /* 0x080fe20000410000 */
[----:B------:R-:W-:Y:S01]  /*d8a0*/  ISETP.LT.OR P0, PT, R27, R201, P0 ;  /* 0x000000c91b00720c */ /* 0x000fe20000701670 */
[-C--:B------:R-:W-:Y:S01]  /*d8b0*/  FMUL.FTZ R99, R99, R180.reuse ;  /* 0x000000b463637220 */ /* 0x080fe20000410000 */
[----:B------:R-:W-:Y:S01]  /*d8c0*/  ISETP.GE.AND P3, PT, R31, R205, PT ;  /* 0x000000cd1f00720c */ /* 0x000fe20003f66270 */
[-C--:B------:R-:W-:Y:S01]  /*d8d0*/  FMUL.FTZ R102, R102, R180.reuse ;  /* 0x000000b466667220 */ /* 0x080fe20000410000 */
[----:B------:R-:W-:Y:S01]  /*d8e0*/  FSEL R157, R223, -INF , !P1 ;  /* 0xff800000df9d7808 */ /* 0x000fe20004800000 */
[----:B------:R-:W-:Y:S01]  /*d8f0*/  FMUL.FTZ R103, R103, R180 ;  /* 0x000000b467677220 */ /* 0x000fe20000410000 */
[----:B------:R-:W-:Y:S01]  /*d900*/  FMNMX.FTZ R2, R154, R2, !PT ;  /* 0x000000029a027209 */ /* 0x000fe20007810000 */
[-C--:B------:R-:W-:Y:S01]  /*d910*/  FMUL.FTZ R112, R112, R181.reuse ;  /* 0x000000b570707220 */ /* 0x080fe20000410000 */
[----:B------:R-:W-:Y:S01]  /*d920*/  FSEL R213, R213, -INF , !P5 ;  /* 0xff800000d5d57808 */ /* 0x000fe20006800000 */
[----:B------:R-:W-:Y:S01]  /*d930*/  FMUL.FTZ R113, R113, R181 ;  /* 0x000000b571717220 */ /* 0x000fe20000410000 */
[----:B------:R-:W-:Y:S01]  /*d940*/  FMNMX.FTZ R3, R212, R3, !PT ;  /* 0x00000003d4037209 */ /* 0x000fe20007810000 */
[-C--:B------:R-:W-:Y:S01]  /*d950*/  FMUL.FTZ R114, R114, R180.reuse ;  /* 0x000000b472727220 */ /* 0x080fe20000410000 */
[----:B------:R-:W-:Y:S01]  /*d960*/  ISETP.LT.OR P3, PT, R31, R201, P3 ;  /* 0x000000c91f00720c */ /* 0x000fe20001f61670 */
[----:B------:R-:W-:Y:S01]  /*d970*/  FMUL.FTZ R115, R115, R180 ;  /* 0x000000b473737220 */ /* 0x000fe20000410000 */
[----:B------:R-:W-:Y:S01]  /*d980*/  ISETP.GE.AND P1, PT, R32, R205, PT ;  /* 0x000000cd2000720c */ /* 0x000fe20003f26270 */
[-C--:B------:R-:W-:Y:S01]  /*d990*/  FMUL.FTZ R116, R116, R181.reuse ;  /* 0x000000b574747220 */ /* 0x080fe20000410000 */
[----:B------:R-:W-:Y:S01]  /*d9a0*/  FSEL R218, R218, -INF , !P0 ;  /* 0xff800000dada7808 */ /* 0x000fe20004000000 */
[----:B------:R-:W-:Y:S01]  /*d9b0*/  FMUL.FTZ R117, R117, R181 ;  /* 0x000000b575757220 */ /* 0x000fe20000410000 */
[----:B------:R-:W-:Y:S01]  /*d9c0*/  FMNMX.FTZ R2, R157, R2, !PT ;  /* 0x000000029d027209 */ /* 0x000fe20007810000 */
[----:B------:R-:W-:-:S02]  /*d9d0*/  FMUL.FTZ R118, R118, R180 ;  /* 0x000000b476767220 */ /* 0x000fc40000410000 */
[-C--:B------:R-:W-:Y:S02]  /*d9e0*/  FMUL.FTZ R119, R119, R180.reuse ;  /* 0x000000b477777220 */ /* 0x080fe40000410000 */
[-C--:B------:R-:W-:Y:S02]  /*d9f0*/  FMUL.FTZ R132, R132, R181.reuse ;  /* 0x000000b584847220 */ /* 0x080fe40000410000 */
[----:B------:R-:W-:Y:S02]  /*da00*/  FMUL.FTZ R133, R133, R181 ;  /* 0x000000b585857220 */ /* 0x000fe40000410000 */
[-C--:B------:R-:W-:Y:S02]  /*da10*/  FMUL.FTZ R134, R134, R180.reuse ;  /* 0x000000b486867220 */ /* 0x080fe40000410000 */
[----:B------:R-:W-:Y:S01]  /*da20*/  FMUL.FTZ R135, R135, R180 ;  /* 0x000000b487877220 */ /* 0x000fe20000410000 */
[----:B------:R-:W-:Y:S01]  /*da30*/  FMNMX.FTZ R0, R213, R3, !PT ;  /* 0x00000003d5007209 */ /* 0x000fe20007810000 */
[----:B------:R-:W-:Y:S01]  /*da40*/  IMAD.MOV.U32 R72, RZ, RZ, R231 ;  /* 0x000000ffff487224 */ /* 0x000fe200078e00e7 */
[----:B------:R-:W-:Y:S01]  /*da50*/  ISETP.LT.OR P1, PT, R32, R201, P1 ;  /* 0x000000c92000720c */ /* 0x000fe20000f21670 */
[----:B------:R-:W-:Y:S01]  /*da60*/  IMAD.MOV.U32 R71, RZ, RZ, R230 ;  /* 0x000000ffff477224 */ /* 0x000fe200078e00e6 */
[----:B------:R-:W-:Y:S01]  /*da70*/  ISETP.GE.AND P0, PT, R34, R205, PT ;  /* 0x000000cd2200720c */ /* 0x000fe20003f06270 */
[----:B------:R-:W-:Y:S01]  /*da80*/  IMAD.MOV.U32 R143, RZ, RZ, R229 ;  /* 0x000000ffff8f7224 */ /* 0x000fe200078e00e5 */
[----:B------:R-:W-:Y:S01]  /*da90*/  FSEL R219, R219, -INF , !P3 ;  /* 0xff800000dbdb7808 */ /* 0x000fe20005800000 */
[----:B------:R-:W-:Y:S01]  /*daa0*/  IMAD.MOV.U32 R155, RZ, RZ, R228 ;  /* 0x000000ffff9b7224 */ /* 0x000fe200078e00e4 */
[----:B------:R-:W-:Y:S01]  /*dab0*/  FMNMX.FTZ R2, R218, R2, !PT ;  /* 0x00000002da027209 */ /* 0x000fe20007810000 */
[----:B------:R-:W-:Y:S01]  /*dac0*/  HMMA.16816.F32.BF16 R228, R4, R48, R80 ;  /* 0x0000003004e4723c */ /* 0x000fe20000041850 */
[----:B------:R-:W-:Y:S01]  /*dad0*/  ISETP.LT.OR P0, PT, R34, R201, P0 ;  /* 0x000000c92200720c */ /* 0x000fe20000701670 */
[----:B------:R-:W-:Y:S01]  /*dae0*/  LDSM.16.MT88.4 R24, [R185+0x6800] ;  /* 0x00680000b918783b */ /* 0x000fe20000004200 */
[----:B------:R-:W-:-:S02]  /*daf0*/  FSEL R214, R214, -INF , !P1 ;  /* 0xff800000d6d67808 */ /* 0x000fc40004800000 */
[----:B------:R-:W-:Y:S01]  /*db00*/  FMNMX.FTZ R2, R219, R2, !PT ;  /* 0x00000002db027209 */ /* 0x000fe20007810000 */
[----:B------:R-:W-:Y:S02]  /*db10*/  LDSM.16.MT88.4 R20, [R188+0x6800] ;  /* 0x00680000bc14783b */ /* 0x000fe40000004200 */
[----:B------:R-:W-:Y:S01]  /*db20*/  HMMA.16816.F32.BF16 R84, R4, R50, R84 ;  /* 0x000000320454723c */ /* 0x000fe20000041854 */
[----:B------:R-:W-:-:S07]  /*db30*/  FSEL R215, R215, -INF , !P0 ;  /* 0xff800000d7d77808 */ /* 0x000fce0004000000 */
[----:B-1----:R-:W-:Y:S01]  /*db40*/  HMMA.16816.F32.BF16 R96, R4, R40, R96 ;  /* 0x000000280460723c */ /* 0x002fe20000041860 */
[----:B------:R-:W-:-:S07]  /*db50*/  FMNMX.FTZ R2, R214, R2, !PT ;  /* 0x00000002d6027209 */ /* 0x000fce0007810000 */
[C---:B------:R-:W-:Y:S08]  /*db60*/  HMMA.16816.F32.BF16 R100, R4.reuse, R42, R100 ;  /* 0x0000002a0464723c */ /* 0x040ff00000041864 */
[C---:B------:R-:W-:Y:S08]  /*db70*/  HMMA.16816.F32.BF16 R232, R4.reuse, R44, R112 ;  /* 0x0000002c04e8723c */ /* 0x040ff00000041870 */
[C---:B------:R-:W-:Y:S08]  /*db80*/  HMMA.16816.F32.BF16 R116, R4.reuse, R46, R116 ;  /* 0x0000002e0474723c */ /* 0x040ff00000041874 */
[----:B------:R-:W-:Y:S01]  /*db90*/  HMMA.16816.F32.BF16 R132, R4, R58, R132 ;  /* 0x0000003a0484723c */ /* 0x000fe20000041884 */
[----:B------:R-:W1:Y:S01]  /*dba0*/  SHFL.BFLY PT, R6, R0, 0x2, 0x1f ;  /* 0x0c401f0000067f89 */ /* 0x000e6200000e0000 */
[----:B------:R-:W-:-:S05]  /*dbb0*/  IMAD.WIDE.U32 R222, R29, -0x326172a9, RZ ;  /* 0xcd9e8d571dde7825 */ /* 0x000fca00078e00ff */
[----:B------:R-:W-:Y:S02]  /*dbc0*/  FMNMX.FTZ R4, R215, R2, !PT ;  /* 0x00000002d7047209 */ /* 0x000fe40007810000 */
[----:B------:R-:W-:-:S03]  /*dbd0*/  LOP3.LUT R2, R223, R28, RZ, 0x3c, !PT ;  /* 0x0000001cdf027212 */ /* 0x000fc600078e3cff */
[----:B------:R-:W2:Y:S01]  /*dbe0*/  SHFL.BFLY PT, R7, R4, 0x2, 0x1f ;  /* 0x0c401f0004077f89 */ /* 0x000ea200000e0000 */
[----:B------:R-:W-:Y:S02]  /*dbf0*/  LOP3.LUT R3, R9, UR15, R222, 0x96, !PT ;  /* 0x0000000f09037c12 */ /* 0x000fe4000f8e96de */
[----:B------:R-:W-:Y:S01]  /*dc00*/  LOP3.LUT R5, R241, UR13, R8, 0x96, !PT ;  /* 0x0000000df1057c12 */ /* 0x000fe2000f8e9608 */
[----:B------:R-:W-:Y:S02]  /*dc10*/  IMAD R31, R2, -0x2daee0ad, RZ ;  /* 0xd2511f53021f7824 */ /* 0x000fe400078e02ff */
[----:B------:R-:W-:-:S04]  /*dc20*/  IMAD.WIDE.U32 R2, R3, -0x2daee0ad, RZ ;  /* 0xd2511f5303027825 */ /* 0x000fc800078e00ff */
[----:B------:R-:W-:Y:S01]  /*dc30*/  IMAD.WIDE.U32 R8, R5, -0x2daee0ad, RZ ;  /* 0xd2511f5305087825 */ /* 0x000fe200078e00ff */
[----:B-1----:R-:W-:Y:S02]  /*dc40*/  FMNMX.FTZ R0, R0, R6, !PT ;  /* 0x0000000600007209 */ /* 0x002fe40007810000 */
[----:B------:R-:W-:Y:S02]  /*dc50*/  LOP3.LUT R3, R3, UR12, R31, 0x96, !PT ;  /* 0x0000000c03037c12 */ /* 0x000fe4000f8e961f */
[----:B------:R-:W-:Y:S01]  /*dc60*/  LOP3.LUT R5, R9, UR10, R2, 0x96, !PT ;  /* 0x0000000a09057c12 */ /* 0x000fe2000f8e9602 */
[----:B------:R-:W1:Y:S02]  /*dc70*/  SHFL.BFLY PT, R6, R0, 0x1, 0x1f ;  /* 0x0c201f0000067f89 */ /* 0x000e6400000e0000 */
[----:B------:R-:W-:-:S04]  /*dc80*/  IMAD.WIDE.U32 R2, R3, -0x326172a9, RZ ;  /* 0xcd9e8d5703027825 */ /* 0x000fc800078e00ff */
[----:B------:R-:W-:Y:S01]  /*dc90*/  IMAD.WIDE.U32 R80, R5, -0x326172a9, RZ ;  /* 0xcd9e8d5705507825 */ /* 0x000fe200078e00ff */
[----:B--2---:R-:W-:-:S04]  /*dca0*/  FMNMX.FTZ R4, R4, R7, !PT ;  /* 0x0000000704047209 */ /* 0x004fc80007810000 */
[----:B------:R-:W-:-:S05]  /*dcb0*/  LOP3.LUT R5, R81, UR9, R2, 0x96, !PT ;  /* 0x0000000951057c12 */ /* 0x000fca000f8e9602 */
[----:B------:R-:W-:Y:S02]  /*dcc0*/  IMAD.WIDE.U32 R112, R5, -0x2daee0ad, RZ ;  /* 0xd2511f5305707825 */ /* 0x000fe400078e00ff */
[----:B------:R-:W2:Y:S01]  /*dcd0*/  SHFL.BFLY PT, R5, R4, 0x1, 0x1f ;  /* 0x0c201f0004057f89 */ /* 0x000ea200000e0000 */
[----:B------:R-:W-:Y:S01]  /*dce0*/  LOP3.LUT R3, R3, UR11, R240, 0x96, !PT ;  /* 0x0000000b03037c12 */ /* 0x000fe2000f8e96f0 */
[----:B------:R-:W-:Y:S02]  /*dcf0*/  IMAD.MOV.U32 R32, RZ, RZ, R140 ;  /* 0x000000ffff207224 */ /* 0x000fe400078e008c */
[----:B------:R-:W-:Y:S02]  /*dd00*/  IMAD.MOV.U32 R140, RZ, RZ, R72 ;  /* 0x000000ffff8c7224 */ /* 0x000fe400078e0048 */
[----:B------:R-:W-:Y:S01]  /*dd10*/  IMAD.WIDE.U32 R2, R3, -0x2daee0ad, RZ ;  /* 0xd2511f5303027825 */ /* 0x000fe200078e00ff */
[----:B-1----:R-:W-:-:S04]  /*dd20*/  FMNMX.FTZ R72, R0, R6, !PT ;  /* 0x0000000600487209 */ /* 0x002fc80007810000 */
[----:B------:R-:W-:Y:S01]  /*dd30*/  LOP3.LUT R2, R113, UR6, R2, 0x96, !PT ;  /* 0x0000000671027c12 */ /* 0x000fe2000f8e9602 */
[C---:B------:R-:W-:Y:S01]  /*dd40*/  FMUL.FTZ R0, R72.reuse, c[0x0][0x23c] ;  /* 0x00008f0048007a20 */ /* 0x040fe20000410000 */
[----:B------:R-:W-:Y:S02]  /*dd50*/  FSETP.NEU.FTZ.AND P1, PT, R72, -INF , PT ;  /* 0xff8000004800780b */ /* 0x000fe40003f3d000 */
[----:B------:R-:W-:Y:S01]  /*dd60*/  LOP3.LUT R7, R3, UR8, R8, 0x96, !PT ;  /* 0x0000000803077c12 */ /* 0x000fe2000f8e9608 */
[----:B------:R-:W-:Y:S01]  /*dd70*/  IMAD.WIDE.U32 R2, R2, -0x326172a9, RZ ;  /* 0xcd9e8d5702027825 */ /* 0x000fe200078e00ff */
[----:B------:R-:W-:-:S03]  /*dd80*/  FSEL R0, R0, RZ, P1 ;  /* 0x000000ff00007208 */ /* 0x000fc60000800000 */
[----:B------:R-:W-:Y:S01]  /*dd90*/  IMAD.MOV.U32 R34, RZ, RZ, R71 ;  /* 0x000000ffff227224 */ /* 0x000fe200078e0047 */
[----:B--2---:R-:W-:Y:S01]  /*dda0*/  FMNMX.FTZ R71, R4, R5, !PT ;  /* 0x0000000504477209 */ /* 0x004fe20007810000 */
[----:B------:R-:W-:Y:S01]  /*ddb0*/  FFMA.FTZ R4, R10, c[0x0][0x23c], -R0 ;  /* 0x00008f000a047a23 */ /* 0x000fe20000010800 */
[--C-:B------:R-:W-:Y:S01]  /*ddc0*/  SHF.R.U32.HI R5, RZ, 0x10, R2.reuse ;  /* 0x00000010ff057819 */ /* 0x100fe20000011602 */
[----:B------:R-:W-:Y:S01]  /*ddd0*/  IMAD.WIDE.U32 R28, R7, -0x326172a9, RZ ;  /* 0xcd9e8d57071c7825 */ /* 0x000fe200078e00ff */
[C---:B------:R-:W-:Y:S01]  /*dde0*/  LOP3.LUT R6, R2.reuse, 0xffff, RZ, 0xc0, !PT ;  /* 0x0000ffff02067812 */ /* 0x040fe200078ec0ff */
[----:B------:R1:W-:Y:S01]  /*ddf0*/  MUFU.EX2 R220, R4 ;  /* 0x0000000400dc7308 */ /* 0x0003e20000000800 */
[----:B------:R-:W-:Y:S02]  /*de00*/  LOP3.LUT R8, R2, 0xff, RZ, 0xc0, !PT ;  /* 0x000000ff02087812 */ /* 0x000fe400078ec0ff */
[----:B------:R-:W-:Y:S02]  /*de10*/  LOP3.LUT R5, R5, 0xff, RZ, 0xc0, !PT ;  /* 0x000000ff05057812 */ /* 0x000fe400078ec0ff */
[----:B------:R-:W-:-:S04]  /*de20*/  SHF.R.U32.HI R2, RZ, 0x18, R2 ;  /* 0x00000018ff027819 */ /* 0x000fc80000011602 */
[----:B------:R-:W-:Y:S02]  /*de30*/  PRMT R7, R5, 0x5410, R2 ;  /* 0x0000541005077816 */ /* 0x000fe40000000002 */
[----:B------:R-:W-:Y:S01]  /*de40*/  LOP3.LUT R2, R3, UR17, R28, 0x96, !PT ;  /* 0x0000001103027c12 */ /* 0x000fe2000f8e961c */
[--C-:B-1----:R-:W-:Y:S01]  /*de50*/  FFMA.FTZ R4, R11, c[0x0][0x23c], -R0.reuse ;  /* 0x00008f000b047a23 */ /* 0x102fe20000010800 */
[C---:B------:R-:W-:Y:S01]  /*de60*/  FSETP.NEU.FTZ.AND P0, PT, R71.reuse, -INF , PT ;  /* 0xff8000004700780b */ /* 0x040fe20003f1d000 */
[----:B------:R-:W-:Y:S02]  /*de70*/  FMUL.FTZ R3, R71, c[0x0][0x23c] ;  /* 0x00008f0047037a20 */ /* 0x000fe40000410000 */
[----:B------:R1:W-:Y:S02]  /*de80*/  MUFU.EX2 R209, R4 ;  /* 0x0000000400d17308 */ /* 0x0003e40000000800 */
[----:B-1----:R-:W-:Y:S01]  /*de90*/  FFMA.FTZ R4, R12, c[0x0][0x23c], -R0 ;  /* 0x00008f000c047a23 */ /* 0x002fe20000010800 */
[----:B------:R-:W-:-:S05]  /*dea0*/  FSEL R12, R3, RZ, P0 ;  /* 0x000000ff030c7208 */ /* 0x000fca0000000000 */
[----:B------:R1:W-:Y:S01]  /*deb0*/  MUFU.EX2 R216, R4 ;  /* 0x0000000400d87308 */ /* 0x0003e20000000800 */
[----:B------:R-:W-:Y:S01]  /*dec0*/  LOP3.LUT R3, R2, 0xffff, RZ, 0xc0, !PT ;  /* 0x0000ffff02037812 */ /* 0x000fe200078ec0ff */
[----:B-1----:R-:W-:-:S06]  /*ded0*/  FFMA.FTZ R4, R16, c[0x0][0x23c], -R0 ;  /* 0x00008f0010047a23 */ /* 0x002fcc0000010800 */
[----:B------:R1:W2:Y:S01]  /*dee0*/  MUFU.EX2 R217, R4 ;  /* 0x0000000400d97308 */ /* 0x0002a20000000800 */
[----:B------:R-:W-:Y:S02]  /*def0*/  SHF.R.U32.HI R6, RZ, 0x8, R6 ;  /* 0x00000008ff067819 */ /* 0x000fe40000011606 */
[----:B-1----:R-:W-:Y:S02]  /*df00*/  SHF.R.U32.HI R4, RZ, 0x8, R3 ;  /* 0x00000008ff047819 */ /* 0x002fe40000011603 */
[----:B------:R-:W-:-:S04]  /*df10*/  LOP3.LUT R3, R2, 0xff, RZ, 0xc0, !PT ;  /* 0x000000ff02037812 */ /* 0x000fc800078ec0ff */
[----:B------:R-:W-:Y:S01]  /*df20*/  PRMT R9, R3, 0x5410, R4 ;  /* 0x0000541003097816 */ /* 0x000fe20000000004 */
[----:B------:R-:W-:Y:S01]  /*df30*/  FFMA.FTZ R3, R17, c[0x0][0x23c], -R12 ;  /* 0x00008f0011037a23 */ /* 0x000fe2000001080c */
[----:B------:R-:W-:-:S03]  /*df40*/  SHF.R.U32.HI R4, RZ, 0x10, R2 ;  /* 0x00000010ff047819 */ /* 0x000fc60000011602 */
[----:B------:R1:W-:Y:S01]  /*df50*/  MUFU.EX2 R207, R3 ;  /* 0x0000000300cf7308 */ /* 0x0003e20000000800 */
[----:B------:R-:W-:Y:S01]  /*df60*/  PRMT R6, R8, 0x5410, R6 ;  /* 0x0000541008067816 */ /* 0x000fe20000000006 */
[----:B------:R-:W-:Y:S01]  /*df70*/  FFMA.FTZ R5, R15, c[0x0][0x23c], -R12 ;  /* 0x00008f000f057a23 */ /* 0x000fe2000001080c */
[----:B-1----:R-:W-:Y:S02]  /*df80*/  SHF.R.U32.HI R3, RZ, 0x18, R2 ;  /* 0x00000018ff037819 */ /* 0x002fe40000011602 */
[----:B------:R-:W-:Y:S01]  /*df90*/  LOP3.LUT R2, R4, 0xff, RZ, 0xc0, !PT ;  /* 0x000000ff04027812 */ /* 0x000fe200078ec0ff */
[----:B------:R-:W-:-:S04]  /*dfa0*/  FFMA.FTZ R4, R18, c[0x0][0x23c], -R12 ;  /* 0x00008f0012047a23 */ /* 0x000fc8000001080c */
[----:B------:R1:W3:Y:S01]  /*dfb0*/  MUFU.EX2 R179, R4 ;  /* 0x0000000400b37308 */ /* 0x0002e20000000800 */
[----:B------:R-:W-:Y:S01]  /*dfc0*/  PRMT R8, R2, 0x5410, R3 ;  /* 0x0000541002087816 */ /* 0x000fe20000000003 */
[----:B------:R-:W-:Y:S01]  /*dfd0*/  FFMA.FTZ R2, R19, c[0x0][0x23c], -R12 ;  /* 0x00008f0013027a23 */ /* 0x000fe2000001080c */
[----:B------:R-:W-:-:S05]  /*dfe0*/  FSEL R3, R71, RZ, P0 ;  /* 0x000000ff47037208 */ /* 0x000fca0000000000 */
[----:B------:R4:W-:Y:S08]  /*dff0*/  MUFU.EX2 R178, R5 ;  /* 0x0000000500b27308 */ /* 0x0009f00000000800 */
[----:B------:R5:W3:Y:S01]  /*e000*/  MUFU.EX2 R177, R2 ;  /* 0x0000000200b17308 */ /* 0x000ae20000000800 */
[----:B-1----:R-:W-:Y:S01]  /*e010*/  FSEL R4, R72, RZ, P1 ;  /* 0x000000ff48047208 */ /* 0x002fe20000800000 */
[----:B----4-:R-:W-:Y:S01]  /*e020*/  FADD.FTZ R5, R210, -R3 ;  /* 0x80000003d2057221 */ /* 0x010fe20000010000 */
[----:B--2---:R-:W-:Y:S01]  /*e030*/  F2FP.BF16.PACK_AB R3, R217, R216 ;  /* 0x000000d8d903723e */ /* 0x004fe200000010ff */
[----:B-----5:R-:W-:-:S02]  /*e040*/  HSET2.LE.AND R2, R6, R182, PT ;  /* 0x000000b606027233 */ /* 0x020fc40003803000 */
[----:B------:R-:W-:-:S03]  /*e050*/  FADD.FTZ R4, R211, -R4 ;  /* 0x80000004d3047221 */ /* 0x000fc60000010000 */
[----:B------:R-:W-:Y:S01]  /*e060*/  LOP3.LUT R6, R2, R3, RZ, 0xc0, !PT ;  /* 0x0000000302067212 */ /* 0x000fe200078ec0ff */
[----:B------:R-:W-:Y:S01]  /*e070*/  HSET2.LE.AND R2, R7, R182, PT ;  /* 0x000000b607027233 */ /* 0x000fe20003803000 */
[----:B---3--:R-:W-:Y:S01]  /*e080*/  F2FP.BF16.PACK_AB R3, R179, R207 ;  /* 0x000000cfb303723e */ /* 0x008fe200000010ff */
[----:B------:R-:W-:-:S03]  /*e090*/  FMUL.FTZ R4, R4, c[0x0][0x23c] ;  /* 0x00008f0004047a20 */ /* 0x000fc60000410000 */
[----:B------:R-:W-:Y:S01]  /*e0a0*/  LOP3.LUT R7, R2, R3, RZ, 0xc0, !PT ;  /* 0x0000000302077212 */ /* 0x000fe200078ec0ff */
[----:B------:R-:W-:Y:S01]  /*e0b0*/  HSET2.LE.AND R2, R9, R182, PT ;  /* 0x000000b609027233 */ /* 0x000fe20003803000 */
[----:B------:R-:W-:Y:S01]  /*e0c0*/  F2FP.BF16.PACK_AB R3, R209, R220 ;  /* 0x000000dcd103723e */ /* 0x000fe200000010ff */
[----:B------:R-:W-:Y:S02]  /*e0d0*/  IMAD.MOV.U32 R19, RZ, RZ, R141 ;  /* 0x000000ffff137224 */ /* 0x000fe400078e008d */
[----:B------:R1:W2:Y:S01]  /*e0e0*/  MUFU.EX2 R141, R4 ;  /* 0x00000004008d7308 */ /* 0x0002a20000000800 */
[----:B------:R-:W-:Y:S02]  /*e0f0*/  FMUL.FTZ R5, R5, c[0x0][0x23c] ;  /* 0x00008f0005057a20 */ /* 0x000fe40000410000 */
[----:B------:R-:W-:-:S05]  /*e100*/  IMAD.MOV.U32 R211, RZ, RZ, R140 ;  /* 0x000000ffffd37224 */ /* 0x000fca00078e008c */
[----:B------:R3:W4:Y:S01]  /*e110*/  MUFU.EX2 R140, R5 ;  /* 0x00000005008c7308 */ /* 0x0007220000000800 */
[----:B-1----:R-:W-:Y:S01]  /*e120*/  LOP3.LUT R4, R2, R3, RZ, 0xc0, !PT ;  /* 0x0000000302047212 */ /* 0x002fe200078ec0ff */
[----:B------:R-:W-:Y:S01]  /*e130*/  HSET2.LE.AND R2, R8, R182, PT ;  /* 0x000000b608027233 */ /* 0x000fe20003803000 */
[----:B------:R-:W-:-:S04]  /*e140*/  F2FP.BF16.PACK_AB R3, R177, R178 ;  /* 0x000000b2b103723e */ /* 0x000fc800000010ff */
[----:B---3--:R-:W-:Y:S01]  /*e150*/  LOP3.LUT R5, R2, R3, RZ, 0xc0, !PT ;  /* 0x0000000302057212 */ /* 0x008fe200078ec0ff */
[----:B------:R-:W-:-:S04]  /*e160*/  FFMA.FTZ R2, R73, c[0x0][0x23c], -R13 ;  /* 0x00008f0049027a23 */ /* 0x000fc8000001080d */
[----:B------:R1:W-:Y:S01]  /*e170*/  MUFU.EX2 R174, R2 ;  /* 0x0000000200ae7308 */ /* 0x0003e20000000800 */
[--C-:B------:R-:W-:Y:S02]  /*e180*/  FFMA.FTZ R8, R145, c[0x0][0x23c], -R13.reuse ;  /* 0x00008f0091087a23 */ /* 0x100fe4000001080d */
[----:B-1----:R-:W-:-:S05]  /*e190*/  FFMA.FTZ R2, R74, c[0x0][0x23c], -R13 ;  /* 0x00008f004a027a23 */ /* 0x002fca000001080d */
[----:B------:R1:W3:Y:S02]  /*e1a0*/  MUFU.EX2 R172, R2 ;  /* 0x0000000200ac7308 */ /* 0x0002e40000000800 */
[----:B-1----:R-:W-:-:S06]  /*e1b0*/  FFMA.FTZ R2, R144, c[0x0][0x23c], -R13 ;  /* 0x00008f0090027a23 */ /* 0x002fcc000001080d */
[----:B------:R1:W-:Y:S01]  /*e1c0*/  MUFU.EX2 R173, R2 ;  /* 0x0000000200ad7308 */ /* 0x0003e20000000800 */
[----:B------:R-:W-:Y:S01]  /*e1d0*/  FFMA.FTZ R9, R146, c[0x0][0x23c], -R14 ;  /* 0x00008f0092097a23 */ /* 0x000fe2000001080e */
[----:B-1----:R-:W-:-:S06]  /*e1e0*/  LOP3.LUT R2, R55, UR7, R62, 0x96, !PT ;  /* 0x0000000737027c12 */ /* 0x002fcc000f8e963e */
[----:B------:R1:W-:Y:S01]  /*e1f0*/  MUFU.EX2 R171, R8 ;  /* 0x0000000800ab7308 */ /* 0x0003e20000000800 */
[----:B------:R-:W-:-:S05]  /*e200*/  IMAD.WIDE.U32 R2, R2, -0x2daee0ad, RZ ;  /* 0xd2511f5302027825 */ /* 0x000fca00078e00ff */
[C---:B------:R-:W-:Y:S02]  /*e210*/  LOP3.LUT R15, R2.reuse, 0xffff, RZ, 0xc0, !PT ;  /* 0x0000ffff020f7812 */ /* 0x040fe400078ec0ff */
[----:B------:R-:W-:Y:S02]  /*e220*/  LOP3.LUT R17, R2, 0xff, RZ, 0xc0, !PT ;  /* 0x000000ff02117812 */ /* 0x000fe400078ec0ff */
[----:B-1----:R-:W-:Y:S01]  /*e230*/  LOP3.LUT R8, R3, UR16, R68, 0x96, !PT ;  /* 0x0000001003087c12 */ /* 0x002fe2000f8e9644 */
[----:B------:R-:W-:Y:S01]  /*e240*/  FFMA.FTZ R3, R147, c[0x0][0x23c], -R14 ;  /* 0x00008f0093037a23 */ /* 0x000fe2000001080e */
[--C-:B------:R-:W-:Y:S02]  /*e250*/  SHF.R.U32.HI R11, RZ, 0x10, R2.reuse ;  /* 0x00000010ff0b7819 */ /* 0x100fe40000011602 */
[----:B------:R-:W-:Y:S01]  /*e260*/  SHF.R.U32.HI R16, RZ, 0x18, R2 ;  /* 0x00000018ff107819 */ /* 0x000fe20000011602 */
[----:B------:R1:W-:Y:S01]  /*e270*/  MUFU.EX2 R168, R3 ;  /* 0x0000000300a87308 */ /* 0x0003e20000000800 */
[----:B------:R-:W-:Y:S01]  /*e280*/  LOP3.LUT R2, R8, 0xffff, RZ, 0xc0, !PT ;  /* 0x0000ffff08027812 */ /* 0x000fe200078ec0ff */
[----:B--2---:R-:W-:-:S02]  /*e290*/  FMUL.FTZ R92, R92, R141 ;  /* 0x0000008d5c5c7220 */ /* 0x004fc40000410000 */
[-C--:B------:R-:W-:Y:S02]  /*e2a0*/  FMUL.FTZ R93, R93, R141.reuse ;  /* 0x0000008d5d5d7220 */ /* 0x080fe40000410000 */
[-C--:B----4-:R-:W-:Y:S02]  /*e2b0*/  FMUL.FTZ R94, R94, R140.reuse ;  /* 0x0000008c5e5e7220 */ /* 0x090fe40000410000 */
[-C--:B------:R-:W-:Y:S01]  /*e2c0*/  FMUL.FTZ R95, R95, R140.reuse ;  /* 0x0000008c5f5f7220 */ /* 0x080fe20000410000 */
[----:B------:R2:W4:Y:S01]  /*e2d0*/  MUFU.EX2 R170, R9 ;  /* 0x0000000900aa7308 */ /* 0x0005220000000800 */
[-C--:B------:R-:W-:Y:S01]  /*e2e0*/  FMUL.FTZ R76, R76, R141.reuse ;  /* 0x0000008d4c4c7220 */ /* 0x080fe20000410000 */
[----:B------:R-:W-:Y:S01]  /*e2f0*/  LOP3.LUT R10, R8, 0xff, RZ, 0xc0, !PT ;  /* 0x000000ff080a7812 */ /* 0x000fe200078ec0ff */
[----:B------:R-:W-:Y:S01]  /*e300*/  FMUL.FTZ R77, R77, R141 ;  /* 0x0000008d4d4d7220 */ /* 0x000fe20000410000 */
[----:B------:R-:W-:Y:S01]  /*e310*/  SHF.R.U32.HI R2, RZ, 0x8, R2 ;  /* 0x00000008ff027819 */ /* 0x000fe20000011602 */
[-C--:B------:R-:W-:Y:S01]  /*e320*/  FMUL.FTZ R78, R78, R140.reuse ;  /* 0x0000008c4e4e7220 */ /* 0x080fe20000410000 */
[----:B-1----:R-:W-:Y:S01]  /*e330*/  SHF.R.U32.HI R3, RZ, 0x10, R8 ;  /* 0x00000010ff037819 */ /* 0x002fe20000011608 */
[----:B------:R-:W-:-:S02]  /*e340*/  FMUL.FTZ R79, R79, R140 ;  /* 0x0000008c4f4f7220 */ /* 0x000fc40000410000 */
[-C--:B------:R-:W-:Y:S02]  /*e350*/  FMUL.FTZ R88, R88, R141.reuse ;  /* 0x0000008d58587220 */ /* 0x080fe40000410000 */
[-C--:B------:R-:W-:Y:S02]  /*e360*/  FMUL.FTZ R89, R89, R141.reuse ;  /* 0x0000008d59597220 */ /* 0x080fe40000410000 */
[-C--:B------:R-:W-:Y:S02]  /*e370*/  FMUL.FTZ R90, R90, R140.reuse ;  /* 0x0000008c5a5a7220 */ /* 0x080fe40000410000 */
[----:B------:R-:W-:Y:S02]  /*e380*/  FMUL.FTZ R91, R91, R140 ;  /* 0x0000008c5b5b7220 */ /* 0x000fe40000410000 */
[-C--:B------:R-:W-:Y:S02]  /*e390*/  FMUL.FTZ R104, R104, R141.reuse ;  /* 0x0000008d68687220 */ /* 0x080fe40000410000 */
        /* <DEDUP_REMOVED lines=15> */
[----:B--2---:R-:W-:Y:S02]  /*e490*/  FFMA.FTZ R9, R150, c[0x0][0x23c], -R14 ;  /* 0x00008f0096097a23 */ /* 0x004fe4000001080e */
[-C--:B------:R-:W-:Y:S02]  /*e4a0*/  FMUL.FTZ R136, R136, R141.reuse ;  /* 0x0000008d88887220 */ /* 0x080fe40000410000 */
[----:B------:R-:W-:Y:S02]  /*e4b0*/  FMUL.FTZ R137, R137, R141 ;  /* 0x0000008d89897220 */ /* 0x000fe40000410000 */
[----:B------:R-:W-:-:S02]  /*e4c0*/  FMUL.FTZ R138, R138, R140 ;  /* 0x0000008c8a8a7220 */ /* 0x000fc40000410000 */
[----:B------:R-:W-:Y:S01]  /*e4d0*/  FMUL.FTZ R139, R139, R140 ;  /* 0x0000008c8b8b7220 */ /* 0x000fe20000410000 */
[----:B------:R-:W-:Y:S02]  /*e4e0*/  SHF.R.U32.HI R8, RZ, 0x18, R8 ;  /* 0x00000018ff087819 */ /* 0x000fe40000011608 */
[----:B------:R-:W-:Y:S01]  /*e4f0*/  LOP3.LUT R3, R3, 0xff, RZ, 0xc0, !PT ;  /* 0x000000ff03037812 */ /* 0x000fe200078ec0ff */
[----:B------:R1:W-:Y:S01]  /*e500*/  MUFU.EX2 R169, R9 ;  /* 0x0000000900a97308 */ /* 0x0003e20000000800 */
[----:B------:R-:W-:Y:S02]  /*e510*/  IMAD.MOV.U32 R210, RZ, RZ, R67 ;  /* 0x000000ffffd27224 */ /* 0x000fe400078e0043 */
[----:B------:R-:W-:Y:S01]  /*e520*/  IMAD.MOV.U32 R83, RZ, RZ, R66 ;  /* 0x000000ffff537224 */ /* 0x000fe200078e0042 */
[----:B------:R-:W-:Y:S01]  /*e530*/  PRMT R3, R3, 0x5410, R8 ;  /* 0x0000541003037816 */ /* 0x000fe20000000008 */
[----:B------:R-:W-:Y:S02]  /*e540*/  IMAD.MOV.U32 R82, RZ, RZ, R65 ;  /* 0x000000ffff527224 */ /* 0x000fe400078e0041 */
[----:B------:R-:W-:Y:S01]  /*e550*/  IMAD.MOV.U32 R115, RZ, RZ, R64 ;  /* 0x000000ffff737224 */ /* 0x000fe200078e0040 */
[----:B------:R-:W-:Y:S01]  /*e560*/  HMMA.16816.F32.BF16 R76, R4, R48, R76 ;  /* 0x00000030044c723c */ /* 0x000fe2000004184c */
[----:B-1----:R-:W-:-:S07]  /*e570*/  PRMT R9, R10, 0x5410, R2 ;  /* 0x000054100a097816 */ /* 0x002fce0000000002 */
[----:B------:R-:W-:Y:S01]  /*e580*/  HMMA.16816.F32.BF16 R64, R4, R40, R92 ;  /* 0x000000280440723c */ /* 0x000fe2000004185c */
[----:B------:R-:W-:-:S04]  /*e590*/  FFMA.FTZ R2, R151, c[0x0][0x23c], -R14 ;  /* 0x00008f0097027a23 */ /* 0x000fc8000001080e */
[----:B------:R1:W2:Y:S03]  /*e5a0*/  MUFU.EX2 R167, R2 ;  /* 0x0000000200a77308 */ /* 0x0002a60000000800 */
[C---:B------:R-:W-:Y:S08]  /*e5b0*/  HMMA.16816.F32.BF16 R88, R4.reuse, R50, R88 ;  /* 0x000000320458723c */ /* 0x040ff00000041858 */
[C---:B------:R-:W-:Y:S08]  /*e5c0*/  HMMA.16816.F32.BF16 R104, R4.reuse, R42, R104 ;  /* 0x0000002a0468723c */ /* 0x040ff00000041868 */
[----:B------:R-:W-:Y:S01]  /*e5d0*/  HMMA.16816.F32.BF16 R108, R4, R44, R108 ;  /* 0x0000002c046c723c */ /* 0x000fe2000004186c */
[----:B-1----:R-:W-:-:S07]  /*e5e0*/  HSET2.LE.AND R2, R9, R182, PT ;  /* 0x000000b609027233 */ /* 0x002fce0003803000 */
[C---:B------:R-:W-:Y:S08]  /*e5f0*/  HMMA.16816.F32.BF16 R120, R4.reuse, R46, R120 ;  /* 0x0000002e0478723c */ /* 0x040ff00000041878 */
[C---:B------:R-:W-:Y:S01]  /*e600*/  HMMA.16816.F32.BF16 R136, R4.reuse, R58, R136 ;  /* 0x0000003a0488723c */ /* 0x040fe20000041888 */
[----:B------:R-:W-:Y:S01]  /*e610*/  LOP3.LUT R8, R11, 0xff, RZ, 0xc0, !PT ;  /* 0x000000ff0b087812 */ /* 0x000fe200078ec0ff */
[----:B------:R-:W1:Y:S06]  /*e620*/  LDSM.16.MT88.4 R40, [R186+0x6800] ;  /* 0x00680000ba28783b */ /* 0x000e6c0000004200 */
[----:B------:R-:W-:Y:S01]  /*e630*/  HMMA.16816.F32.BF16 R92, R4, R56, R124 ;  /* 0x00000038045c723c */ /* 0x000fe2000004187c */
[----:B------:R-:W5:Y:S06]  /*e640*/  LDSM.16.MT88.4 R48, [R187+0x6800] ;  /* 0x00680000bb30783b */ /* 0x000f6c0000004200 */
[----:B------:R-:W-:Y:S01]  /*e650*/  SHF.R.U32.HI R4, RZ, 0x8, R15 ;  /* 0x00000008ff047819 */ /* 0x000fe2000001160f */
[----:B------:R-:W-:Y:S01]  /*e660*/  HSET2.LE.AND R5, R3, R182, PT ;  /* 0x000000b603057233 */ /* 0x000fe20003803000 */
[----:B---3--:R-:W-:-:S02]  /*e670*/  F2FP.BF16.PACK_AB R3, R172, R174 ;  /* 0x000000aeac03723e */ /* 0x008fc400000010ff */
[----:B------:R-:W-:Y:S02]  /*e680*/  PRMT R7, R17, 0x5410, R4 ;  /* 0x0000541011077816 */ /* 0x000fe40000000004 */
[----:B------:R-:W-:Y:S02]  /*e690*/  LOP3.LUT R4, R2, R3, RZ, 0xc0, !PT ;  /* 0x0000000302047212 */ /* 0x000fe400078ec0ff */
[----:B----4-:R-:W-:Y:S01]  /*e6a0*/  F2FP.BF16.PACK_AB R6, R168, R170 ;  /* 0x000000aaa806723e */ /* 0x010fe200000010ff */
[----:B------:R-:W-:Y:S01]  /*e6b0*/  HSET2.LE.AND R2, R7, R182, PT ;  /* 0x000000b607027233 */ /* 0x000fe20003803000 */
[----:B------:R-:W-:Y:S02]  /*e6c0*/  F2FP.BF16.PACK_AB R3, R171, R173 ;  /* 0x000000adab03723e */ /* 0x000fe400000010ff */
[----:B------:R-:W-:Y:S02]  /*e6d0*/  LOP3.LUT R5, R5, R6, RZ, 0xc0, !PT ;  /* 0x0000000605057212 */ /* 0x000fe400078ec0ff */
[----:B------:R-:W-:Y:S01]  /*e6e0*/  LOP3.LUT R6, R2, R3, RZ, 0xc0, !PT ;  /* 0x0000000302067212 */ /* 0x000fe200078ec0ff */
[----:B------:R-:W-:-:S04]  /*e6f0*/  FFMA.FTZ R2, R30, c[0x0][0x23c], -R0 ;  /* 0x00008f001e027a23 */ /* 0x000fc80000010800 */
[----:B------:R3:W-:Y:S01]  /*e700*/  MUFU.EX2 R162, R2 ;  /* 0x0000000200a27308 */ /* 0x0007e20000000800 */
[----:B------:R-:W-:Y:S02]  /*e710*/  PRMT R8, R8, 0x5410, R16 ;  /* 0x0000541008087816 */ /* 0x000fe40000000010 */
[----:B------:R-:W-:-:S03]  /*e720*/  LOP3.LUT R3, R29, UR7, R80, 0x96, !PT ;  /* 0x000000071d037c12 */ /* 0x000fc6000f8e9650 */
[----:B------:R-:W-:Y:S01]  /*e730*/  HSET2.LE.AND R7, R8, R182, PT ;  /* 0x000000b608077233 */ /* 0x000fe20003803000 */
[----:B---3--:R-:W-:-:S04]  /*e740*/  FFMA.FTZ R2, R33, c[0x0][0x23c], -R0 ;  /* 0x00008f0021027a23 */ /* 0x008fc80000010800 */
[----:B------:R3:W-:Y:S01]  /*e750*/  MUFU.EX2 R163, R2 ;  /* 0x0000000200a37308 */ /* 0x0007e20000000800 */
[----:B--2---:R-:W-:-:S04]  /*e760*/  F2FP.BF16.PACK_AB R8, R167, R169 ;  /* 0x000000a9a708723e */ /* 0x004fc800000010ff */
[----:B------:R-:W-:Y:S01]  /*e770*/  LOP3.LUT R7, R7, R8, RZ, 0xc0, !PT ;  /* 0x0000000807077212 */ /* 0x000fe200078ec0ff */
[----:B---3--:R-:W-:-:S04]  /*e780*/  FFMA.FTZ R2, R38, c[0x0][0x23c], -R0 ;  /* 0x00008f0026027a23 */ /* 0x008fc80000010800 */
[----:B------:R2:W-:Y:S01]  /*e790*/  MUFU.EX2 R164, R2 ;  /* 0x0000000200a47308 */ /* 0x0005e20000000800 */
[----:B------:R-:W-:Y:S01]  /*e7a0*/  IADD3 R8, R142, 0x1, RZ ;  /* 0x000000018e087810 */ /* 0x000fe20007ffe0ff */
[----:B------:R-:W-:-:S03]  /*e7b0*/  FFMA.FTZ R9, R39, c[0x0][0x23c], -R12 ;  /* 0x00008f0027097a23 */ /* 0x000fc6000001080c */
[----:B------:R-:W-:Y:S01]  /*e7c0*/  LOP3.LUT R18, R149, UR25, R8, 0x96, !PT ;  /* 0x0000001995127c12 */ /* 0x000fe2000f8e9608 */
[----:B--2---:R-:W-:-:S04]  /*e7d0*/  FFMA.FTZ R2, R35, c[0x0][0x23c], -R0 ;  /* 0x00008f0023027a23 */ /* 0x004fc80000010800 */
[----:B------:R2:W-:Y:S01]  /*e7e0*/  MUFU.EX2 R166, R2 ;  /* 0x0000000200a67308 */ /* 0x0005e20000000800 */
[----:B------:R-:W-:-:S07]  /*e7f0*/  IMAD.MOV.U32 R45, RZ, RZ, R159 ;  /* 0x000000ffff2d7224 */ /* 0x000fce00078e009f */
[----:B------:R3:W-:Y:S01]  /*e800*/  MUFU.EX2 R159, R9 ;  /* 0x00000009009f7308 */ /* 0x0007e20000000800 */
[----:B--2---:R-:W-:-:S05]  /*e810*/  IMAD.WIDE.U32 R2, R3, -0x2daee0ad, RZ ;  /* 0xd2511f5303027825 */ /* 0x004fca00078e00ff */
[----:B------:R-:W-:Y:S02]  /*e820*/  LOP3.LUT R8, R3, UR16, R112, 0x96, !PT ;  /* 0x0000001003087c12 */ /* 0x000fe4000f8e9670 */
[----:B------:R-:W-:Y:S01]  /*e830*/  LOP3.LUT R3, R2, 0xffff, RZ, 0xc0, !PT ;  /* 0x0000ffff02037812 */ /* 0x000fe200078ec0ff */
[----:B---3--:R-:W-:Y:S01]  /*e840*/  FFMA.FTZ R9, R52, c[0x0][0x23c], -R12 ;  /* 0x00008f0034097a23 */ /* 0x008fe2000001080c */
[----:B------:R-:W-:Y:S02]  /*e850*/  LOP3.LUT R11, R2, 0xff, RZ, 0xc0, !PT ;  /* 0x000000ff020b7812 */ /* 0x000fe400078ec0ff */
[----:B------:R-:W-:Y:S01]  /*e860*/  SHF.R.U32.HI R10, RZ, 0x8, R3 ;  /* 0x00000008ff0a7819 */ /* 0x000fe20000011603 */
[----:B------:R2:W-:Y:S01]  /*e870*/  MUFU.EX2 R160, R9 ;  /* 0x0000000900a07308 */ /* 0x0005e20000000800 */
[--C-:B------:R-:W-:Y:S02]  /*e880*/  SHF.R.U32.HI R3, RZ, 0x10, R2.reuse ;  /* 0x00000010ff037819 */ /* 0x100fe40000011602 */
[----:B------:R-:W-:Y:S01]  /*e890*/  SHF.R.U32.HI R16, RZ, 0x18, R2 ;  /* 0x00000018ff107819 */ /* 0x000fe20000011602 */
[----:B------:R-:W-:Y:S01]  /*e8a0*/  FFMA.FTZ R2, R53, c[0x0][0x23c], -R12 ;  /* 0x00008f0035027a23 */ /* 0x000fe2000001080c */
[----:B------:R-:W-:Y:S01]  /*e8b0*/  PRMT R17, R11, 0x5410, R10 ;  /* 0x000054100b117816 */ /* 0x000fe2000000000a */
[----:B------:R-:W-:-:S02]  /*e8c0*/  IMAD.MOV.U32 R44, RZ, RZ, R158 ;  /* 0x000000ffff2c7224 */ /* 0x000fc400078e009e */
[----:B------:R3:W-:Y:S01]  /*e8d0*/  MUFU.EX2 R161, R2 ;  /* 0x0000000200a17308 */ /* 0x0007e20000000800 */
[----:B------:R-:W-:Y:S01]  /*e8e0*/  LOP3.LUT R10, R3, 0xff, RZ, 0xc0, !PT ;  /* 0x000000ff030a7812 */ /* 0x000fe200078ec0ff */
[----:B--2---:R-:W-:Y:S01]  /*e8f0*/  FFMA.FTZ R9, R54, c[0x0][0x23c], -R12 ;  /* 0x00008f0036097a23 */ /* 0x004fe2000001080c */
[----:B------:R-:W-:-:S05]  /*e900*/  LOP3.LUT R3, R8, 0xffff, RZ, 0xc0, !PT ;  /* 0x0000ffff08037812 */ /* 0x000fca00078ec0ff */
[----:B------:R2:W4:Y:S01]  /*e910*/  MUFU.EX2 R158, R9 ;  /* 0x00000009009e7308 */ /* 0x0005220000000800 */
[--C-:B---3--:R-:W-:Y:S02]  /*e920*/  SHF.R.U32.HI R2, RZ, 0x10, R8.reuse ;  /* 0x00000010ff027819 */ /* 0x108fe40000011608 */
[----:B------:R-:W-:Y:S02]  /*e930*/  LOP3.LUT R15, R8, 0xff, RZ, 0xc0, !PT ;  /* 0x000000ff080f7812 */ /* 0x000fe400078ec0ff */
[----:B------:R-:W-:Y:S02]  /*e940*/  SHF.R.U32.HI R11, RZ, 0x18, R8 ;  /* 0x00000018ff0b7819 */ /* 0x000fe40000011608 */
[----:B------:R-:W-:Y:S02]  /*e950*/  SHF.R.U32.HI R3, RZ, 0x8, R3 ;  /* 0x00000008ff037819 */ /* 0x000fe40000011603 */
[----:B------:R-:W-:Y:S02]  /*e960*/  LOP3.LUT R2, R2, 0xff, RZ, 0xc0, !PT ;  /* 0x000000ff02027812 */ /* 0x000fe400078ec0ff */
[----:B------:R-:W-:-:S02]  /*e970*/  PRMT R8, R10, 0x5410, R16 ;  /* 0x000054100a087816 */ /* 0x000fc40000000010 */
[----:B--2---:R-:W-:Y:S02]  /*e980*/  PRMT R9, R15, 0x5410, R3 ;  /* 0x000054100f097816 */ /* 0x004fe40000000003 */
[----:B------:R-:W-:Y:S01]  /*e990*/  PRMT R10, R2, 0x5410, R11 ;  /* 0x00005410020a7816 */ /* 0x000fe2000000000b */
[----:B------:R-:W-:Y:S01]  /*e9a0*/  IMAD.MOV.U32 R73, RZ, RZ, R115 ;  /* 0x000000ffff497224 */ /* 0x000fe200078e0073 */
[----:B------:R-:W-:Y:S01]  /*e9b0*/  HMMA.16816.F32.BF16 R84, R4, R26, R84 ;  /* 0x0000001a0454723c */ /* 0x000fe20000041854 */
[----:B------:R-:W-:Y:S02]  /*e9c0*/  IMAD.MOV.U32 R74, RZ, RZ, R82 ;  /* 0x000000ffff4a7224 */ /* 0x000fe400078e0052 */
[----:B------:R-:W-:Y:S01]  /*e9d0*/  IMAD.MOV.U32 R221, RZ, RZ, R83 ;  /* 0x000000ffffdd7224 */ /* 0x000fe200078e0053 */
[----:B------:R-:W-:Y:S01]  /*e9e0*/  HSET2.LE.AND R10, R10, R182, PT ;  /* 0x000000b60a0a7233 */ /* 0x000fe20003803000 */
[----:B------:R-:W-:-:S03]  /*e9f0*/  IMAD.WIDE.U32 R2, R18, -0x326172a9, RZ ;  /* 0xcd9e8d5712027825 */ /* 0x000fc600078e00ff */
[----:B------:R-:W-:Y:S01]  /*ea00*/  HMMA.16816.F32.BF16 R80, R4, R24, R228 ;  /* 0x000000180450723c */ /* 0x000fe200000418e4 */
[----:B----4-:R-:W-:-:S07]  /*ea10*/  F2FP.BF16.PACK_AB R11, R158, R159 ;  /* 0x0000009f9e0b723e */ /* 0x010fce00000010ff */
[C---:B------:R-:W-:Y:S08]  /*ea20*/  HMMA.16816.F32.BF16 R96, R4.reuse, R20, R96 ;  /* 0x000000140460723c */ /* 0x040ff00000041860 */
[C---:B------:R-:W-:Y:S08]  /*ea30*/  HMMA.16816.F32.BF16 R100, R4.reuse, R22, R100 ;  /* 0x000000160464723c */ /* 0x040ff00000041864 */
[C---:B-1----:R-:W-:Y:S08]  /*ea40*/  HMMA.16816.F32.BF16 R112, R4.reuse, R40, R232 ;  /* 0x000000280470723c */ /* 0x042ff000000418e8 */
[C---:B------:R-:W-:Y:S08]  /*ea50*/  HMMA.16816.F32.BF16 R116, R4.reuse, R42, R116 ;  /* 0x0000002a0474723c */ /* 0x040ff00000041874 */
[C---:B-----5:R-:W-:Y:S08]  /*ea60*/  HMMA.16816.F32.BF16 R148, R4.reuse, R48, R236 ;  /* 0x000000300494723c */ /* 0x060ff000000418ec */
[----:B------:R-:W-:Y:S07]  /*ea70*/  HMMA.16816.F32.BF16 R144, R4, R50, R132 ;  /* 0x000000320490723c */ /* 0x000fee0000041884 */
[--C-:B------:R-:W-:Y:S01]  /*ea80*/  HSET2.LE.AND R6, R17, R182.reuse, PT ;  /* 0x000000b611067233 */ /* 0x100fe20003803000 */
[----:B------:R-:W-:Y:S01]  /*ea90*/  F2FP.BF16.PACK_AB R4, R166, R164 ;  /* 0x000000a4a604723e */ /* 0x000fe200000010ff */
[--C-:B------:R-:W-:Y:S01]  /*eaa0*/  HSET2.LE.AND R7, R8, R182.reuse, PT ;  /* 0x000000b608077233 */ /* 0x100fe20003803000 */
[----:B------:R-:W-:Y:S01]  /*eab0*/  F2FP.BF16.PACK_AB R5, R161, R160 ;  /* 0x000000a0a105723e */ /* 0x000fe200000010ff */
[----:B------:R-:W-:Y:S01]  /*eac0*/  HSET2.LE.AND R8, R9, R182, PT ;  /* 0x000000b609087233 */ /* 0x000fe20003803000 */
[----:B------:R-:W-:-:S02]  /*ead0*/  F2FP.BF16.PACK_AB R9, R163, R162 ;  /* 0x000000a2a309723e */ /* 0x000fc400000010ff */
[----:B------:R-:W-:Y:S02]  /*eae0*/  LOP3.LUT R6, R6, R4, RZ, 0xc0, !PT ;  /* 0x0000000406067212 */ /* 0x000fe400078ec0ff */
[----:B------:R-:W-:Y:S02]  /*eaf0*/  LOP3.LUT R7, R7, R5, RZ, 0xc0, !PT ;  /* 0x0000000507077212 */ /* 0x000fe400078ec0ff */
[----:B------:R-:W-:Y:S02]  /*eb00*/  LOP3.LUT R4, R8, R9, RZ, 0xc0, !PT ;  /* 0x0000000908047212 */ /* 0x000fe400078ec0ff */
[----:B------:R-:W-:Y:S02]  /*eb10*/  LOP3.LUT R5, R10, R11, RZ, 0xc0, !PT ;  /* 0x0000000b0a057212 */ /* 0x000fe400078ec0ff */
[----:B------:R-:W-:Y:S02]  /*eb20*/  LOP3.LUT R10, R3, UR15, R44, 0x96, !PT ;  /* 0x0000000f030a7c12 */ /* 0x000fe4000f8e962c */
[----:B------:R-:W-:-:S03]  /*eb30*/  LOP3.LUT R8, R37, UR13, R2, 0x96, !PT ;  /* 0x0000000d25087c12 */ /* 0x000fc6000f8e9602 */
[----:B------:R-:W-:-:S04]  /*eb40*/  IMAD.WIDE.U32 R10, R10, -0x2daee0ad, RZ ;  /* 0xd2511f530a0a7825 */ /* 0x000fc800078e00ff */
[----:B------:R-:W-:Y:S01]  /*eb50*/  IMAD.WIDE.U32 R8, R8, -0x2daee0ad, RZ ;  /* 0xd2511f5308087825 */ /* 0x000fe200078e00ff */
[----:B------:R-:W-:-:S04]  /*eb60*/  LOP3.LUT R11, R11, UR12, R60, 0x96, !PT ;  /* 0x0000000c0b0b7c12 */ /* 0x000fc8000f8e963c */
[----:B------:R-:W-:Y:S01]  /*eb70*/  LOP3.LUT R16, R9, UR10, R10, 0x96, !PT ;  /* 0x0000000a09107c12 */ /* 0x000fe2000f8e960a */
[----:B------:R-:W-:Y:S01]  /*eb80*/  FFMA.FTZ R15, R152, c[0x0][0x23c], -R13 ;  /* 0x00008f00980f7a23 */ /* 0x000fe2000001080d */
[----:B------:R-:W-:Y:S01]  /*eb90*/  LOP3.LUT R3, R3, UR15, R222, 0x96, !PT ;  /* 0x0000000f03037c12 */ /* 0x000fe2000f8e96de */
[----:B------:R-:W-:-:S04]  /*eba0*/  IMAD.WIDE.U32 R10, R11, -0x326172a9, RZ ;  /* 0xcd9e8d570b0a7825 */ /* 0x000fc800078e00ff */
[----:B------:R-:W-:Y:S01]  /*ebb0*/  IMAD.WIDE.U32 R44, R16, -0x326172a9, RZ ;  /* 0xcd9e8d57102c7825 */ /* 0x000fe200078e00ff */
[----:B------:R-:W-:-:S03]  /*ebc0*/  LOP3.LUT R16, R241, UR13, R2, 0x96, !PT ;  /* 0x0000000df1107c12 */ /* 0x000fc6000f8e9602 */
[----:B------:R-:W-:Y:S02]  /*ebd0*/  FFMA.FTZ R9, R153, c[0x0][0x23c], -R13 ;  /* 0x00008f0099097a23 */ /* 0x000fe4000001080d */
[----:B------:R-:W-:Y:S01]  /*ebe0*/  IMAD.MOV.U32 R239, RZ, RZ, R155 ;  /* 0x000000ffffef7224 */ /* 0x000fe200078e009b */
[----:B------:R-:W-:Y:S01]  /*ebf0*/  LOP3.LUT R2, R11, UR11, R36, 0x96, !PT ;  /* 0x0000000b0b027c12 */ /* 0x000fe2000f8e9624 */
[----:B------:R1:W-:Y:S01]  /*ec00*/  MUFU.EX2 R155, R15 ;  /* 0x0000000f009b7308 */ /* 0x0003e20000000800 */
[----:B------:R-:W-:-:S07]  /*ec10*/  IMAD.WIDE.U32 R46, R16, -0x2daee0ad, RZ ;  /* 0xd2511f53102e7825 */ /* 0x000fce00078e00ff */
[----:B------:R2:W3:Y:S01]  /*ec20*/  MUFU.EX2 R127, R9 ;  /* 0x00000009007f7308 */ /* 0x0004e20000000800 */
[----:B-1----:R-:W-:Y:S01]  /*ec30*/  LOP3.LUT R15, R45, UR9, R10, 0x96, !PT ;  /* 0x000000092d0f7c12 */ /* 0x002fe2000f8e960a */
[----:B------:R-:W-:-:S04]  /*ec40*/  IMAD.WIDE.U32 R10, R3, -0x2daee0ad, RZ ;  /* 0xd2511f53030a7825 */ /* 0x000fc800078e00ff */
[----:B--2---:R-:W-:Y:S02]  /*ec50*/  FFMA.FTZ R9, R183, c[0x0][0x23c], -R13 ;  /* 0x00008f00b7097a23 */ /* 0x004fe4000001080d */
[----:B------:R-:W-:Y:S02]  /*ec60*/  IMAD.WIDE.U32 R2, R2, -0x2daee0ad, RZ ;  /* 0xd2511f5302027825 */ /* 0x000fe400078e00ff */
[----:B------:R1:W-:Y:S02]  /*ec70*/  MUFU.EX2 R153, R9 ;  /* 0x0000000900997308 */ /* 0x0003e40000000800 */
[----:B------:R-:W-:Y:S01]  /*ec80*/  IMAD.WIDE.U32 R38, R15, -0x2daee0ad, RZ ;  /* 0xd2511f530f267825 */ /* 0x000fe200078e00ff */
[----:B------:R-:W-:Y:S02]  /*ec90*/  LOP3.LUT R3, R3, UR8, R8, 0x96, !PT ;  /* 0x0000000803037c12 */ /* 0x000fe4000f8e9608 */
[----:B------:R-:W-:Y:S02]  /*eca0*/  LOP3.LUT R10, R47, UR10, R10, 0x96, !PT ;  /* 0x0000000a2f0a7c12 */ /* 0x000fe4000f8e960a */
[----:B------:R-:W-:-:S02]  /*ecb0*/  LOP3.LUT R2, R39, UR6, R2, 0x96, !PT ;  /* 0x0000000627027c12 */ /* 0x000fc4000f8e9602 */
[----:B-1----:R-:W-:-:S05]  /*ecc0*/  LOP3.LUT R9, R11, UR12, R31, 0x96, !PT ;  /* 0x0000000c0b097c12 */ /* 0x002fca000f8e961f */
[----:B------:R-:W-:-:S04]  /*ecd0*/  IMAD.WIDE.U32 R8, R9, -0x326172a9, RZ ;  /* 0xcd9e8d5709087825 */ /* 0x000fc800078e00ff */
[----:B------:R-:W-:Y:S01]  /*ece0*/  IMAD.MOV.U32 R229, RZ, RZ, R210 ;  /* 0x000000ffffe57224 */ /* 0x000fe200078e00d2 */
[----:B------:R-:W-:Y:S01]  /*ecf0*/  LOP3.LUT R29, R9, UR11, R240, 0x96, !PT ;  /* 0x0000000b091d7c12 */ /* 0x000fe2000f8e96f0 */
[----:B------:R-:W-:Y:S02]  /*ed00*/  IMAD.MOV.U32 R228, RZ, RZ, R211 ;  /* 0x000000ffffe47224 */ /* 0x000fe400078e00d3 */
[----:B------:R-:W-:-:S04]  /*ed10*/  IMAD.WIDE.U32 R210, R10, -0x326172a9, RZ ;  /* 0xcd9e8d570ad27825 */ /* 0x000fc800078e00ff */
[----:B------:R-:W-:Y:S02]  /*ed20*/  FFMA.FTZ R9, R227, c[0x0][0x23c], -R14 ;  /* 0x00008f00e3097a23 */ /* 0x000fe4000001080e */
[----:B------:R-:W-:-:S04]  /*ed30*/  IMAD.WIDE.U32 R36, R3, -0x326172a9, RZ ;  /* 0xcd9e8d5703247825 */ /* 0x000fc800078e00ff */
[----:B------:R-:W-:Y:S01]  /*ed40*/  IMAD.WIDE.U32 R2, R2, -0x326172a9, RZ ;  /* 0xcd9e8d5702027825 */ /* 0x000fe200078e00ff */
[----:B------:R1:W-:Y:S01]  /*ed50*/  MUFU.EX2 R126, R9 ;  /* 0x00000009007e7308 */ /* 0x0003e20000000800 */
[----:B------:R-:W-:-:S03]  /*ed60*/  LOP3.LUT R28, R211, UR9, R8, 0x96, !PT ;  /* 0x00000009d31c7c12 */ /* 0x000fc6000f8e9608 */
[----:B------:R-:W-:Y:S02]  /*ed70*/  LOP3.LUT R8, R3, UR17, R36, 0x96, !PT ;  /* 0x0000001103087c12 */ /* 0x000fe4000f8e9624 */
[----:B------:R-:W-:Y:S01]  /*ed80*/  LOP3.LUT R3, R2, 0xffff, RZ, 0xc0, !PT ;  /* 0x0000ffff02037812 */ /* 0x000fe200078ec0ff */
[----:B------:R-:W-:Y:S01]  /*ed90*/  FFMA.FTZ R11, R224, c[0x0][0x23c], -R13 ;  /* 0x00008f00e00b7a23 */ /* 0x000fe2000001080d */
[----:B------:R-:W-:Y:S01]  /*eda0*/  LOP3.LUT R17, R8, 0xff, RZ, 0xc0, !PT ;  /* 0x000000ff08117812 */ /* 0x000fe200078ec0ff */
[----:B-1----:R-:W-:-:S04]  /*edb0*/  FFMA.FTZ R9, R242, c[0x0][0x23c], -R14 ;  /* 0x00008f00f2097a23 */ /* 0x002fc8000001080e */
[----:B------:R1:W2:Y:S01]  /*edc0*/  MUFU.EX2 R125, R9 ;  /* 0x00000009007d7308 */ /* 0x0002a20000000800 */
[--C-:B------:R-:W-:Y:S02]  /*edd0*/  SHF.R.U32.HI R10, RZ, 0x10, R8.reuse ;  /* 0x00000010ff0a7819 */ /* 0x100fe40000011608 */
[----:B------:R-:W-:Y:S02]  /*ede0*/  SHF.R.U32.HI R16, RZ, 0x18, R8 ;  /* 0x00000018ff107819 */ /* 0x000fe40000011608 */
[----:B------:R-:W-:Y:S02]  /*edf0*/  LOP3.LUT R15, R2, 0xff, RZ, 0xc0, !PT ;  /* 0x000000ff020f7812 */ /* 0x000fe400078ec0ff */
[----:B------:R-:W-:Y:S01]  /*ee00*/  SHF.R.U32.HI R3, RZ, 0x8, R3 ;  /* 0x00000008ff037819 */ /* 0x000fe20000011603 */
[----:B------:R-:W-:Y:S01]  /*ee10*/  IMAD.MOV.U32 R235, RZ, RZ, R19 ;  /* 0x000000ffffeb7224 */ /* 0x000fe200078e0013 */
[----:B------:R-:W-:Y:S02]  /*ee20*/  SHF.R.U32.HI R19, RZ, 0x10, R2 ;  /* 0x00000010ff137819 */ /* 0x000fe40000011602 */
[----:B-1----:R-:W-:-:S04]  /*ee30*/  LOP3.LUT R9, R8, 0xffff, RZ, 0xc0, !PT ;  /* 0x0000ffff08097812 */ /* 0x002fc800078ec0ff */
[----:B------:R-:W-:Y:S01]  /*ee40*/  SHF.R.U32.HI R8, RZ, 0x8, R9 ;  /* 0x00000008ff087819 */ /* 0x000fe20000011609 */
[----:B------:R-:W1:Y:S01]  /*ee50*/  MUFU.EX2 R152, R11 ;  /* 0x0000000b00987308 */ /* 0x000e620000000800 */
[----:B------:R-:W-:Y:S02]  /*ee60*/  SHF.R.U32.HI R18, RZ, 0x18, R2 ;  /* 0x00000018ff127819 */ /* 0x000fe40000011602 */
[----:B------:R-:W-:Y:S01]  /*ee70*/  PRMT R15, R15, 0x5410, R3 ;  /* 0x000054100f0f7816 */ /* 0x000fe20000000003 */
[----:B------:R-:W-:Y:S01]  /*ee80*/  FFMA.FTZ R3, R226, c[0x0][0x23c], -R14 ;  /* 0x00008f00e2037a23 */ /* 0x000fe2000001080e */
[----:B------:R-:W-:Y:S01]  /*ee90*/  PRMT R2, R17, 0x5410, R8 ;  /* 0x0000541011027816 */ /* 0x000fe20000000008 */
[----:B------:R-:W-:Y:S01]  /*eea0*/  FFMA.FTZ R8, R128, c[0x0][0x23c], -R0 ;  /* 0x00008f0080087a23 */ /* 0x000fe20000010800 */
[----:B------:R-:W-:Y:S01]  /*eeb0*/  LOP3.LUT R9, R10, 0xff, RZ, 0xc0, !PT ;  /* 0x000000ff0a097812 */ /* 0x000fe200078ec0ff */
[----:B------:R3:W-:Y:S02]  /*eec0*/  MUFU.EX2 R142, R3 ;  /* 0x00000003008e7308 */ /* 0x0007e40000000800 */
[----:B------:R-:W-:Y:S01]  /*eed0*/  HSET2.LE.AND R2, R2, R182, PT ;  /* 0x000000b602027233 */ /* 0x000fe20003803000 */
[----:B------:R-:W-:-:S05]  /*eee0*/  PRMT R9, R9, 0x5410, R16 ;  /* 0x0000541009097816 */ /* 0x000fca0000000010 */
[----:B------:R4:W-:Y:S01]  /*eef0*/  MUFU.EX2 R124, R8 ;  /* 0x00000008007c7308 */ /* 0x0009e20000000800 */
[----:B---3--:R-:W-:Y:S01]  /*ef00*/  F2FP.BF16.PACK_AB R3, R127, R155 ;  /* 0x0000009b7f03723e */ /* 0x008fe200000010ff */
[----:B------:R-:W-:Y:S01]  /*ef10*/  IMAD.MOV.U32 R231, RZ, RZ, R74 ;  /* 0x000000ffffe77224 */ /* 0x000fe200078e004a */
[--C-:B------:R-:W-:Y:S01]  /*ef20*/  HSET2.LE.AND R9, R9, R182.reuse, PT ;  /* 0x000000b609097233 */ /* 0x100fe20003803000 */
[----:B------:R-:W-:Y:S01]  /*ef30*/  FFMA.FTZ R11, R225, c[0x0][0x23c], -R14 ;  /* 0x00008f00e10b7a23 */ /* 0x000fe2000001080e */
[----:B----4-:R-:W-:Y:S01]  /*ef40*/  LOP3.LUT R8, R2, R3, RZ, 0xc0, !PT ;  /* 0x0000000302087212 */ /* 0x010fe200078ec0ff */
[----:B------:R-:W-:Y:S01]  /*ef50*/  FFMA.FTZ R3, R129, c[0x0][0x23c], -R0 ;  /* 0x00008f0081037a23 */ /* 0x000fe20000010800 */
[----:B--2---:R-:W-:Y:S01]  /*ef60*/  F2FP.BF16.PACK_AB R10, R125, R126 ;  /* 0x0000007e7d0a723e */ /* 0x004fe200000010ff */
[----:B------:R-:W-:Y:S02]  /*ef70*/  HSET2.LE.AND R2, R15, R182, PT ;  /* 0x000000b60f027233 */ /* 0x000fe40003803000 */
[----:B------:R1:W-:Y:S01]  /*ef80*/  MUFU.EX2 R74, R3 ;  /* 0x00000003004a7308 */ /* 0x0003e20000000800 */
[----:B------:R-:W-:Y:S01]  /*ef90*/  IMAD.MOV.U32 R232, RZ, RZ, R143 ;  /* 0x000000ffffe87224 */ /* 0x000fe200078e008f */
[----:B------:R-:W-:Y:S01]  /*efa0*/  LOP3.LUT R9, R9, R10, RZ, 0xc0, !PT ;  /* 0x0000000a09097212 */ /* 0x000fe200078ec0ff */
[C---:B------:R-:W-:Y:S05]  /*efb0*/  HMMA.16816.F32.BF16 R52, R4.reuse, R48, R92 ;  /* 0x000000300434723c */ /* 0x040fea000004185c */
[----:B------:R2:W3:Y:S03]  /*efc0*/  MUFU.EX2 R143, R11 ;  /* 0x0000000b008f7308 */ /* 0x0004e60000000800 */
[----:B------:R-:W-:Y:S01]  /*efd0*/  HMMA.16816.F32.BF16 R48, R4, R50, R136 ;  /* 0x000000320430723c */ /* 0x000fe20000041888 */
[----:B-1----:R-:W-:-:S06]  /*efe0*/  F2FP.BF16.PACK_AB R3, R152, R153 ;  /* 0x000000999803723e */ /* 0x002fcc00000010ff */
[----:B------:R-:W-:Y:S01]  /*eff0*/  IMAD.WIDE.U32 R136, R28, -0x2daee0ad, RZ ;  /* 0xd2511f531c887825 */ /* 0x000fe200078e00ff */
[----:B------:R-:W-:Y:S01]  /*f000*/  LOP3.LUT R10, R2, R3, RZ, 0xc0, !PT ;  /* 0x00000003020a7212 */ /* 0x000fe200078ec0ff */
[C---:B------:R-:W-:Y:S02]  /*f010*/  HMMA.16816.F32.BF16 R56, R4.reuse, R40, R108 ;  /* 0x000000280438723c */ /* 0x040fe4000004186c */
[----:B------:R-:W-:Y:S01]  /*f020*/  IMAD.WIDE.U32 R2, R29, -0x2daee0ad, RZ ;  /* 0xd2511f531d027825 */ /* 0x000fe200078e00ff */
[----:B--2---:R-:W-:Y:S01]  /*f030*/  LOP3.LUT R11, R19, 0xff, RZ, 0xc0, !PT ;  /* 0x000000ff130b7812 */ /* 0x004fe200078ec0ff */
[----:B------:R-:W-:Y:S04]  /*f040*/  LDSM.16.MT88.4 R28, [R187+0x7000] ;  /* 0x00700000bb1c783b */ /* 0x000fe80000004200 */
[----:B------:R-:W-:Y:S01]  /*f050*/  HMMA.16816.F32.BF16 R132, R4, R24, R76 ;  /* 0x000000180484723c */ /* 0x000fe2000004184c */
[----:B------:R-:W-:-:S07]  /*f060*/  LOP3.LUT R2, R137, UR6, R2, 0x96, !PT ;  /* 0x0000000689027c12 */ /* 0x000fce000f8e9602 */
[----:B------:R-:W-:Y:S01]  /*f070*/  HMMA.16816.F32.BF16 R88, R4, R26, R88 ;  /* 0x0000001a0458723c */ /* 0x000fe20000041858 */
[----:B------:R-:W-:-:S07]  /*f080*/  PRMT R11, R11, 0x5410, R18 ;  /* 0x000054100b0b7816 */ /* 0x000fce0000000012 */
[C---:B------:R-:W-:Y:S08]  /*f090*/  HMMA.16816.F32.BF16 R64, R4.reuse, R20, R64 ;  /* 0x000000140440723c */ /* 0x040ff00000041840 */
[C---:B------:R-:W-:Y:S08]  /*f0a0*/  HMMA.16816.F32.BF16 R60, R4.reuse, R22, R104 ;  /* 0x00000016043c723c */ /* 0x040ff00000041868 */
[----:B------:R-:W-:Y:S01]  /*f0b0*/  HMMA.16816.F32.BF16 R40, R4, R42, R120 ;  /* 0x0000002a0428723c */ /* 0x000fe20000041878 */
[----:B------:R-:W-:Y:S01]  /*f0c0*/  HSET2.LE.AND R11, R11, R182, PT ;  /* 0x000000b60b0b7233 */ /* 0x000fe20003803000 */
[----:B------:R-:W-:Y:S01]  /*f0d0*/  IMAD.MOV.U32 R234, RZ, RZ, R34 ;  /* 0x000000ffffea7224 */ /* 0x000fe200078e0022 */
[----:B---3--:R-:W-:Y:S01]  /*f0e0*/  F2FP.BF16.PACK_AB R15, R142, R143 ;  /* 0x0000008f8e0f723e */ /* 0x008fe200000010ff */
[----:B------:R-:W-:Y:S01]  /*f0f0*/  IMAD.MOV.U32 R233, RZ, RZ, R32 ;  /* 0x000000ffffe97224 */ /* 0x000fe200078e0020 */
[----:B------:R-:W-:Y:S02]  /*f100*/  LDSM.16.MT88.4 R24, [R188+0x7000] ;  /* 0x00700000bc18783b */ /* 0x000fe40000004200 */
[----:B------:R-:W-:-:S02]  /*f110*/  FFMA.FTZ R4, R131, c[0x0][0x23c], -R0 ;  /* 0x00008f0083047a23 */ /* 0x000fc40000010800 */
[----:B------:R-:W-:Y:S01]  /*f120*/  FFMA.FTZ R5, R156, c[0x0][0x23c], -R12 ;  /* 0x00008f009c057a23 */ /* 0x000fe2000001080c */
[----:B------:R-:W1:Y:S01]  /*f130*/  LDSM.16.MT88.4 R32, [R185+0x7000] ;  /* 0x00700000b920783b */ /* 0x000e620000004200 */
[----:B------:R2:W-:Y:S01]  /*f140*/  MUFU.EX2 R68, R4 ;  /* 0x0000000400447308 */ /* 0x0005e20000000800 */
[----:B------:R-:W-:Y:S01]  /*f150*/  FFMA.FTZ R16, R130, c[0x0][0x23c], -R0 ;  /* 0x00008f0082107a23 */ /* 0x000fe20000010800 */
[----:B------:R-:W-:Y:S01]  /*f160*/  LOP3.LUT R11, R11, R15, RZ, 0xc0, !PT ;  /* 0x0000000f0b0b7212 */ /* 0x000fe200078ec0ff */
[----:B------:R-:W-:Y:S01]  /*f170*/  IMAD.MOV.U32 R230, RZ, RZ, R73 ;  /* 0x000000ffffe67224 */ /* 0x000fe200078e0049 */
[----:B------:R-:W3:Y:S04]  /*f180*/  LDSM.16.MT88.4 R20, [R186+0x7000] ;  /* 0x00700000ba14783b */ /* 0x000ee80000004200 */
[----:B------:R4:W-:Y:S01]  /*f190*/  MUFU.EX2 R45, R5 ;  /* 0x00000005002d7308 */ /* 0x0009e20000000800 */
[----:B------:R-:W-:Y:S04]  /*f1a0*/  LDSM.16.MT88.4 R104, [R188+0x7800] ;  /* 0x00780000bc68783b */ /* 0x000fe80000004200 */
[----:B------:R-:W-:Y:S01]  /*f1b0*/  LDSM.16.MT88.4 R120, [R186+0x7800] ;  /* 0x00780000ba78783b */ /* 0x000fe20000004200 */
[----:B--2---:R-:W-:Y:S01]  /*f1c0*/  LOP3.LUT R4, R3, UR8, R46, 0x96, !PT ;  /* 0x0000000803047c12 */ /* 0x004fe2000f8e962e */
[----:B------:R-:W-:-:S04]  /*f1d0*/  IMAD.WIDE.U32 R2, R2, -0x326172a9, RZ ;  /* 0xcd9e8d5702027825 */ /* 0x000fc800078e00ff */
[----:B------:R-:W-:Y:S01]  /*f1e0*/  IMAD.WIDE.U32 R18, R4, -0x326172a9, RZ ;  /* 0xcd9e8d5704127825 */ /* 0x000fe200078e00ff */
[----:B------:R-:W-:Y:S02]  /*f1f0*/  SHF.R.U32.HI R6, RZ, 0x10, R2 ;  /* 0x00000010ff067819 */ /* 0x000fe40000011602 */
[----:B----4-:R-:W-:Y:S01]  /*f200*/  LOP3.LUT R5, R2, 0xffff, RZ, 0xc0, !PT ;  /* 0x0000ffff02057812 */ /* 0x010fe200078ec0ff */
[----:B------:R-:W-:Y:S01]  /*f210*/  FFMA.FTZ R4, R154, c[0x0][0x23c], -R12 ;  /* 0x00008f009a047a23 */ /* 0x000fe2000001080c */
[----:B------:R-:W-:Y:S01]  /*f220*/  LOP3.LUT R15, R2, 0xff, RZ, 0xc0, !PT ;  /* 0x000000ff020f7812 */ /* 0x000fe200078ec0ff */
[----:B------:R2:W4:Y:S01]  /*f230*/  MUFU.EX2 R73, R16 ;  /* 0x0000001000497308 */ /* 0x0005220000000800 */
[----:B------:R-:W-:Y:S02]  /*f240*/  SHF.R.U32.HI R5, RZ, 0x8, R5 ;  /* 0x00000008ff057819 */ /* 0x000fe40000011605 */
[----:B------:R-:W-:Y:S02]  /*f250*/  SHF.R.U32.HI R7, RZ, 0x18, R2 ;  /* 0x00000018ff077819 */ /* 0x000fe40000011602 */
[----:B------:R-:W-:-:S03]  /*f260*/  LOP3.LUT R2, R3, UR17, R18, 0x96, !PT ;  /* 0x0000001103027c12 */ /* 0x000fc6000f8e9612 */
[----:B------:R5:W-:Y:S01]  /*f270*/  MUFU.EX2 R47, R4 ;  /* 0x00000004002f7308 */ /* 0x000be20000000800 */
[----:B------:R-:W-:Y:S01]  /*f280*/  FFMA.FTZ R3, R157, c[0x0][0x23c], -R12 ;  /* 0x00008f009d037a23 */ /* 0x000fe2000001080c */
[----:B--2---:R-:W-:-:S06]  /*f290*/  PRMT R16, R15, 0x5410, R5 ;  /* 0x000054100f107816 */ /* 0x004fcc0000000005 */
[----:B------:R2:W1:Y:S01]  /*f2a0*/  MUFU.EX2 R46, R3 ;  /* 0x00000003002e7308 */ /* 0x0004620000000800 */
[----:B------:R-:W-:Y:S02]  /*f2b0*/  LOP3.LUT R5, R2, 0xffff, RZ, 0xc0, !PT ;  /* 0x0000ffff02057812 */ /* 0x000fe400078ec0ff */
[----:B-----5:R-:W-:-:S04]  /*f2c0*/  LOP3.LUT R4, R6, 0xff, RZ, 0xc0, !PT ;  /* 0x000000ff06047812 */ /* 0x020fc800078ec0ff */
[----:B------:R-:W-:Y:S01]  /*f2d0*/  PRMT R17, R4, 0x5410, R7 ;  /* 0x0000541004117816 */ /* 0x000fe20000000007 */
[----:B------:R-:W-:Y:S01]  /*f2e0*/  FFMA.FTZ R7, R165, c[0x0][0x23c], -R12 ;  /* 0x00008f00a5077a23 */ /* 0x000fe2000001080c */
[--C-:B------:R-:W-:Y:S02]  /*f2f0*/  SHF.R.U32.HI R4, RZ, 0x10, R2.reuse ;  /* 0x00000010ff047819 */ /* 0x100fe40000011602 */
[----:B------:R-:W-:Y:S01]  /*f300*/  SHF.R.U32.HI R6, RZ, 0x8, R5 ;  /* 0x00000008ff067819 */ /* 0x000fe20000011605 */
[----:B------:R5:W3:Y:S01]  /*f310*/  MUFU.EX2 R39, R7 ;  /* 0x0000000700277308 */ /* 0x000ae20000000800 */
[----:B------:R-:W-:Y:S02]  /*f320*/  LOP3.LUT R5, R2, 0xff, RZ, 0xc0, !PT ;  /* 0x000000ff02057812 */ /* 0x000fe400078ec0ff */
[----:B--2---:R-:W-:Y:S02]  /*f330*/  SHF.R.U32.HI R3, RZ, 0x18, R2 ;  /* 0x00000018ff037819 */ /* 0x004fe40000011602 */
[----:B------:R-:W-:-:S02]  /*f340*/  LOP3.LUT R2, R4, 0xff, RZ, 0xc0, !PT ;  /* 0x000000ff04027812 */ /* 0x000fc400078ec0ff */
[----:B------:R-:W-:Y:S02]  /*f350*/  PRMT R15, R5, 0x5410, R6 ;  /* 0x00005410050f7816 */ /* 0x000fe40000000006 */
[----:B------:R-:W-:Y:S01]  /*f360*/  PRMT R5, R2, 0x5410, R3 ;  /* 0x0000541002057816 */ /* 0x000fe20000000003 */
[--C-:B------:R-:W-:Y:S01]  /*f370*/  HSET2.LE.AND R2, R16, R182.reuse, PT ;  /* 0x000000b610027233 */ /* 0x100fe20003803000 */
[----:B----4-:R-:W-:Y:S02]  /*f380*/  F2FP.BF16.PACK_AB R3, R68, R73 ;  /* 0x000000494403723e */ /* 0x010fe400000010ff */
[----:B-1----:R-:W-:Y:S02]  /*f390*/  F2FP.BF16.PACK_AB R4, R46, R47 ;  /* 0x0000002f2e04723e */ /* 0x002fe400000010ff */
[----:B------:R-:W-:Y:S01]  /*f3a0*/  LOP3.LUT R6, R2, R3, RZ, 0xc0, !PT ;  /* 0x0000000302067212 */ /* 0x000fe200078ec0ff */
[--C-:B-----5:R-:W-:Y:S01]  /*f3b0*/  HSET2.LE.AND R7, R17, R182.reuse, PT ;  /* 0x000000b611077233 */ /* 0x120fe20003803000 */
[----:B------:R-:W-:Y:S01]  /*f3c0*/  F2FP.BF16.PACK_AB R3, R74, R124 ;  /* 0x0000007c4a03723e */ /* 0x000fe200000010ff */
[--C-:B------:R-:W-:Y:S01]  /*f3d0*/  HSET2.LE.AND R2, R15, R182.reuse, PT ;  /* 0x000000b60f027233 */ /* 0x100fe20003803000 */
[----:B---3--:R-:W-:Y:S01]  /*f3e0*/  F2FP.BF16.PACK_AB R15, R39, R45 ;  /* 0x0000002d270f723e */ /* 0x008fe200000010ff */
[----:B------:R-:W-:Y:S01]  /*f3f0*/  HSET2.LE.AND R5, R5, R182, PT ;  /* 0x000000b605057233 */ /* 0x000fe20003803000 */
[----:B------:R-:W-:-:S02]  /*f400*/  LOP3.LUT R7, R7, R4, RZ, 0xc0, !PT ;  /* 0x0000000407077212 */ /* 0x000fc400078ec0ff */
[----:B------:R-:W-:Y:S01]  /*f410*/  LOP3.LUT R4, R2, R3, RZ, 0xc0, !PT ;  /* 0x0000000302047212 */ /* 0x000fe200078ec0ff */
[----:B------:R-:W-:Y:S01]  /*f420*/  FFMA.FTZ R2, R243, c[0x0][0x23c], -R13 ;  /* 0x00008f00f3027a23 */ /* 0x000fe2000001080d */
[----:B------:R-:W-:-:S03]  /*f430*/  LOP3.LUT R5, R5, R15, RZ, 0xc0, !PT ;  /* 0x0000000f05057212 */ /* 0x000fc600078ec0ff */
[----:B------:R1:W-:Y:S01]  /*f440*/  MUFU.EX2 R36, R2 ;  /* 0x0000000200247308 */ /* 0x0003e20000000800 */
[----:B------:R-:W-:Y:S01]  /*f450*/  HMMA.16816.F32.BF16 R84, R8, R34, R84 ;  /* 0x000000220854723c */ /* 0x000fe20000041854 */
[----:B------:R-:W-:-:S07]  /*f460*/  LOP3.LUT R3, R37, UR7, R44, 0x96, !PT ;  /* 0x0000000725037c12 */ /* 0x000fce000f8e962c */
[----:B------:R-:W-:Y:S01]  /*f470*/  HMMA.16816.F32.BF16 R108, R4, R34, R88 ;  /* 0x00000022046c723c */ /* 0x000fe20000041858 */
[----:B------:R-:W2:Y:S01]  /*f480*/  LDSM.16.MT88.4 R88, [R185+0x7800] ;  /* 0x00780000b958783b */ /* 0x000ea20000004200 */
[----:B-1----:R-:W-:-:S04]  /*f490*/  FFMA.FTZ R2, R245, c[0x0][0x23c], -R13 ;  /* 0x00008f00f5027a23 */ /* 0x002fc8000001080d */
[----:B------:R1:W3:Y:S02]  /*f4a0*/  MUFU.EX2 R34, R2 ;  /* 0x0000000200227308 */ /* 0x0002e40000000800 */
[-C--:B------:R-:W-:Y:S08]  /*f4b0*/  HMMA.16816.F32.BF16 R80, R8, R32.reuse, R80 ;  /* 0x000000200850723c */ /* 0x080ff00000041850 */
[----:B------:R-:W-:Y:S01]  /*f4c0*/  HMMA.16816.F32.BF16 R92, R4, R32, R132 ;  /* 0x00000020045c723c */ /* 0x000fe20000041884 */
[----:B-1----:R-:W-:-:S04]  /*f4d0*/  FFMA.FTZ R2, R244, c[0x0][0x23c], -R13 ;  /* 0x00008f00f4027a23 */ /* 0x002fc8000001080d */
[----:B------:R1:W-:Y:S03]  /*f4e0*/  MUFU.EX2 R33, R2 ;  /* 0x0000000200217308 */ /* 0x0003e60000000800 */
[----:B------:R-:W-:Y:S01]  /*f4f0*/  HMMA.16816.F32.BF16 R96, R8, R24, R96 ;  /* 0x000000180860723c */ /* 0x000fe20000041860 */
[----:B-1----:R-:W-:-:S04]  /*f500*/  FFMA.FTZ R2, R247, c[0x0][0x23c], -R13 ;  /* 0x00008f00f7027a23 */ /* 0x002fc8000001080d */
[----:B------:R1:W-:Y:S03]  /*f510*/  MUFU.EX2 R32, R2 ;  /* 0x0000000200207308 */ /* 0x0003e60000000800 */
[C---:B------:R-:W-:Y:S08]  /*f520*/  HMMA.16816.F32.BF16 R100, R8.reuse, R26, R100 ;  /* 0x0000001a0864723c */ /* 0x040ff00000041864 */
[----:B------:R-:W-:Y:S01]  /*f530*/  HMMA.16816.F32.BF16 R112, R8, R20, R112 ;  /* 0x000000140870723c */ /* 0x000fe20000041870 */
[----:B-1----:R-:W-:-:S07]  /*f540*/  IMAD.WIDE.U32 R2, R3, -0x2daee0ad, RZ ;  /* 0xd2511f5303027825 */ /* 0x002fce00078e00ff */
[C---:B------:R-:W-:Y:S08]  /*f550*/  HMMA.16816.F32.BF16 R116, R8.reuse, R22, R116 ;  /* 0x000000160874723c */ /* 0x040ff00000041874 */
[----:B------:R-:W-:Y:S01]  /*f560*/  HMMA.16816.F32.BF16 R128, R8, R28, R148 ;  /* 0x0000001c0880723c */ /* 0x000fe20000041894 */
[----:B------:R-:W-:-:S07]  /*f570*/  LOP3.LUT R18, R2, 0xff, RZ, 0xc0, !PT ;  /* 0x000000ff02127812 */ /* 0x000fce00078ec0ff */
[----:B------:R-:W-:Y:S01]  /*f580*/  HMMA.16816.F32.BF16 R76, R8, R30, R144 ;  /* 0x0000001e084c723c */ /* 0x000fe20000041890 */
[----:B------:R-:W-:-:S06]  /*f590*/  SHF.R.U32.HI R13, RZ, 0x10, R2 ;  /* 0x00000010ff0d7819 */ /* 0x000fcc0000011602 */
[----:B------:R-:W-:Y:S01]  /*f5a0*/  FFMA.FTZ R9, R246, c[0x0][0x23c], -R14 ;  /* 0x00008f00f6097a23 */ /* 0x000fe2000001080e */
[----:B------:R-:W-:Y:S02]  /*f5b0*/  LOP3.LUT R8, R3, UR16, R38, 0x96, !PT ;  /* 0x0000001003087c12 */ /* 0x000fe4000f8e9626 */
[----:B------:R-:W-:Y:S01]  /*f5c0*/  LOP3.LUT R11, R2, 0xffff, RZ, 0xc0, !PT ;  /* 0x0000ffff020b7812 */ /* 0x000fe200078ec0ff */
[----:B------:R-:W-:Y:S01]  /*f5d0*/  FFMA.FTZ R3, R248, c[0x0][0x23c], -R14 ;  /* 0x00008f00f8037a23 */ /* 0x000fe2000001080e */
[----:B------:R-:W-:Y:S01]  /*f5e0*/  HMMA.16816.F32.BF16 R60, R4, R26, R60 ;  /* 0x0000001a043c723c */ /* 0x000fe2000004183c */
[----:B------:R1:W-:Y:S01]  /*f5f0*/  MUFU.EX2 R27, R9 ;  /* 0x00000009001b7308 */ /* 0x0003e20000000800 */
[----:B------:R-:W-:Y:S02]  /*f600*/  SHF.R.U32.HI R17, RZ, 0x18, R2 ;  /* 0x00000018ff117819 */ /* 0x000fe40000011602 */
[----:B------:R-:W-:Y:S02]  /*f610*/  SHF.R.U32.HI R2, RZ, 0x8, R11 ;  /* 0x00000008ff027819 */ /* 0x000fe4000001160b */
[----:B------:R-:W-:-:S03]  /*f620*/  LOP3.LUT R16, R8, 0xff, RZ, 0xc0, !PT ;  /* 0x000000ff08107812 */ /* 0x000fc600078ec0ff */
[----:B------:R4:W-:Y:S01]  /*f630*/  MUFU.EX2 R26, R3 ;  /* 0x00000003001a7308 */ /* 0x0009e20000000800 */
[----:B------:R-:W-:Y:S02]  /*f640*/  SHF.R.U32.HI R15, RZ, 0x18, R8 ;  /* 0x00000018ff0f7819 */ /* 0x000fe40000011608 */
[----:B-1----:R-:W-:Y:S01]  /*f650*/  LOP3.LUT R9, R8, 0xffff, RZ, 0xc0, !PT ;  /* 0x0000ffff08097812 */ /* 0x002fe200078ec0ff */
[----:B------:R-:W-:Y:S01]  /*f660*/  FFMA.FTZ R10, R249, c[0x0][0x23c], -R14 ;  /* 0x00008f00f90a7a23 */ /* 0x000fe2000001080e */
[----:B----4-:R-:W-:Y:S02]  /*f670*/  SHF.R.U32.HI R3, RZ, 0x10, R8 ;  /* 0x00000010ff037819 */ /* 0x010fe40000011608 */
[----:B------:R-:W-:Y:S02]  /*f680*/  SHF.R.U32.HI R8, RZ, 0x8, R9 ;  /* 0x00000008ff087819 */ /* 0x000fe40000011609 */
[----:B------:R-:W-:Y:S02]  /*f690*/  LOP3.LUT R9, R3, 0xff, RZ, 0xc0, !PT ;  /* 0x000000ff03097812 */ /* 0x000fe400078ec0ff */
[----:B------:R-:W-:Y:S01]  /*f6a0*/  PRMT R3, R18, 0x5410, R2 ;  /* 0x0000541012037816 */ /* 0x000fe20000000002 */
[----:B------:R-:W-:Y:S01]  /*f6b0*/  FFMA.FTZ R2, R250, c[0x0][0x23c], -R14 ;  /* 0x00008f00fa027a23 */ /* 0x000fe2000001080e */
[----:B------:R-:W-:Y:S01]  /*f6c0*/  HMMA.16816.F32.BF16 R64, R4, R24, R64 ;  /* 0x000000180440723c */ /* 0x000fe20000041840 */
[----:B------:R1:W-:Y:S01]  /*f6d0*/  MUFU.EX2 R25, R10 ;  /* 0x0000000a00197308 */ /* 0x0003e20000000800 */
[----:B------:R-:W-:-:S07]  /*f6e0*/  PRMT R8, R16, 0x5410, R8 ;  /* 0x0000541010087816 */ /* 0x000fce0000000008 */
[----:B------:R4:W5:Y:S01]  /*f6f0*/  MUFU.EX2 R24, R2 ;  /* 0x0000000200187308 */ /* 0x0009620000000800 */
[----:B------:R-:W-:-:S04]  /*f700*/  LOP3.LUT R11, R13, 0xff, RZ, 0xc0, !PT ;  /* 0x000000ff0d0b7812 */ /* 0x000fc800078ec0ff */
[----:B------:R-:W-:Y:S01]  /*f710*/  PRMT R14, R11, 0x5410, R17 ;  /* 0x000054100b0e7816 */ /* 0x000fe20000000011 */
[--C-:B-1----:R-:W-:Y:S01]  /*f720*/  HSET2.LE.AND R10, R3, R182.reuse, PT ;  /* 0x000000b6030a7233 */ /* 0x102fe20003803000 */
[----:B---3--:R-:W-:Y:S02]  /*f730*/  F2FP.BF16.PACK_AB R3, R34, R36 ;  /* 0x000000242203723e */ /* 0x008fe400000010ff */
[----:B------:R-:W-:Y:S01]  /*f740*/  PRMT R9, R9, 0x5410, R15 ;  /* 0x0000541009097816 */ /* 0x000fe2000000000f */
[----:B----4-:R-:W-:-:S05]  /*f750*/  HSET2.LE.AND R2, R8, R182, PT ;  /* 0x000000b608027233 */ /* 0x010fca0003803000 */
[----:B------:R-:W-:Y:S01]  /*f760*/  LOP3.LUT R132, R2, R3, RZ, 0xc0, !PT ;  /* 0x0000000302847212 */ /* 0x000fe200078ec0ff */
[--C-:B------:R-:W-:Y:S01]  /*f770*/  HSET2.LE.AND R2, R14, R182.reuse, PT ;  /* 0x000000b60e027233 */ /* 0x100fe20003803000 */
[----:B-----5:R-:W-:Y:S01]  /*f780*/  F2FP.BF16.PACK_AB R3, R24, R25 ;  /* 0x000000191803723e */ /* 0x020fe200000010ff */
[----:B------:R-:W-:Y:S01]  /*f790*/  HSET2.LE.AND R8, R9, R182, PT ;  /* 0x000000b609087233 */ /* 0x000fe20003803000 */
[----:B------:R-:W-:Y:S02]  /*f7a0*/  F2FP.BF16.PACK_AB R9, R26, R27 ;  /* 0x0000001b1a09723e */ /* 0x000fe400000010ff */
[----:B------:R-:W-:Y:S01]  /*f7b0*/  LOP3.LUT R135, R2, R3, RZ, 0xc0, !PT ;  /* 0x0000000302877212 */ /* 0x000fe200078ec0ff */
[--C-:B------:R-:W-:Y:S01]  /*f7c0*/  FFMA.FTZ R2, R212, c[0x0][0x23c], -R0.reuse ;  /* 0x00008f00d4027a23 */ /* 0x100fe20000010800 */
[----:B------:R-:W-:Y:S01]  /*f7d0*/  HMMA.16816.F32.BF16 R56, R4, R20, R56 ;  /* 0x000000140438723c */ /* 0x000fe20000041838 */
[----:B------:R-:W-:Y:S01]  /*f7e0*/  LOP3.LUT R133, R8, R9, RZ, 0xc0, !PT ;  /* 0x0000000908857212 */ /* 0x000fe200078ec0ff */
[--C-:B------:R-:W-:Y:S01]  /*f7f0*/  FFMA.FTZ R13, R175, c[0x0][0x23c], -R0.reuse ;  /* 0x00008f00af0d7a23 */ /* 0x100fe20000010800 */
[----:B------:R1:W-:Y:S01]  /*f800*/  MUFU.EX2 R21, R2 ;  /* 0x0000000200157308 */ /* 0x0003e20000000800 */
[----:B------:R-:W-:-:S02]  /*f810*/  FFMA.FTZ R8, R176, c[0x0][0x23c], -R0 ;  /* 0x00008f00b0087a23 */ /* 0x000fc40000010800 */
[----:B------:R-:W-:Y:S02]  /*f820*/  FFMA.FTZ R0, R213, c[0x0][0x23c], -R0 ;  /* 0x00008f00d5007a23 */ /* 0x000fe40000010800 */
[----:B------:R-:W-:Y:S03]  /*f830*/  HMMA.16816.F32.BF16 R40, R4, R22, R40 ;  /* 0x000000160428723c */ /* 0x000fe60000041828 */
[----:B------:R3:W-:Y:S01]  /*f840*/  MUFU.EX2 R22, R0 ;  /* 0x0000000000167308 */ /* 0x0007e20000000800 */
[----:B-1----:R-:W-:-:S04]  /*f850*/  LOP3.LUT R2, R19, UR7, R210, 0x96, !PT ;  /* 0x0000000713027c12 */ /* 0x002fc8000f8e96d2 */
[----:B------:R-:W-:Y:S03]  /*f860*/  HMMA.16816.F32.BF16 R52, R4, R28, R52 ;  /* 0x0000001c0434723c */ /* 0x000fe60000041834 */
[----:B------:R-:W-:Y:S01]  /*f870*/  MUFU.EX2 R23, R13 ;  /* 0x0000000d00177308 */ /* 0x000fe20000000800 */
[----:B------:R-:W-:Y:S01]  /*f880*/  F2FP.BF16.PACK_AB R11, R32, R33 ;  /* 0x00000021200b723e */ /* 0x000fe200000010ff */
[----:B------:R-:W1:Y:S01]  /*f890*/  LDSM.16.MT88.4 R16, [R187+0x7800] ;  /* 0x00780000bb10783b */ /* 0x000e620000004200 */
[----:B------:R-:W-:-:S04]  /*f8a0*/  IMAD.WIDE.U32 R2, R2, -0x2daee0ad, RZ ;  /* 0xd2511f5302027825 */ /* 0x000fc800078e00ff */
[--C-:B---3--:R-:W-:Y:S01]  /*f8b0*/  FFMA.FTZ R0, R218, c[0x0][0x23c], -R12.reuse ;  /* 0x00008f00da007a23 */ /* 0x108fe2000001080c */
[----:B------:R-:W-:Y:S03]  /*f8c0*/  HMMA.16816.F32.BF16 R48, R4, R30, R48 ;  /* 0x0000001e0430723c */ /* 0x000fe60000041830 */
[----:B------:R3:W-:Y:S04]  /*f8d0*/  MUFU.EX2 R13, R0 ;  /* 0x00000000000d7308 */ /* 0x0007e80000000800 */
[--C-:B------:R-:W-:Y:S01]  /*f8e0*/  FFMA.FTZ R4, R219, c[0x0][0x23c], -R12.reuse ;  /* 0x00008f00db047a23 */ /* 0x100fe2000001080c */
[----:B------:R-:W-:Y:S01]  /*f8f0*/  LOP3.LUT R7, R2, 0xffff, RZ, 0xc0, !PT ;  /* 0x0000ffff02077812 */ /* 0x000fe200078ec0ff */
[----:B------:R-:W-:-:S02]  /*f900*/  FFMA.FTZ R5, R215, c[0x0][0x23c], -R12 ;  /* 0x00008f00d7057a23 */ /* 0x000fc4000001080c */
[----:B------:R4:W5:Y:S01]  /*f910*/  MUFU.EX2 R20, R8 ;  /* 0x0000000800147308 */ /* 0x0009620000000800 */
[----:B------:R-:W-:Y:S02]  /*f920*/  LOP3.LUT R134, R10, R11, RZ, 0xc0, !PT ;  /* 0x0000000b0a867212 */ /* 0x000fe400078ec0ff */
[----:B------:R-:W-:Y:S02]  /*f930*/  SHF.R.U32.HI R6, RZ, 0x10, R2 ;  /* 0x00000010ff067819 */ /* 0x000fe40000011602 */
[----:B---3--:R-:W-:-:S03]  /*f940*/  LOP3.LUT R0, R3, UR16, R136, 0x96, !PT ;  /* 0x0000001003007c12 */ /* 0x008fc6000f8e9688 */
[----:B------:R3:W1:Y:S01]  /*f950*/  MUFU.EX2 R15, R4 ;  /* 0x00000004000f7308 */ /* 0x0006620000000800 */
[----:B------:R-:W-:Y:S01]  /*f960*/  FFMA.FTZ R3, R214, c[0x0][0x23c], -R12 ;  /* 0x00008f00d6037a23 */ /* 0x000fe2000001080c */
[----:B------:R-:W-:Y:S02]  /*f970*/  SHF.R.U32.HI R11, RZ, 0x18, R2 ;  /* 0x00000018ff0b7819 */ /* 0x000fe40000011602 */
[----:B------:R-:W-:Y:S02]  /*f980*/  LOP3.LUT R10, R0, 0xff, RZ, 0xc0, !PT ;  /* 0x000000ff000a7812 */ /* 0x000fe400078ec0ff */
[--C-:B------:R-:W-:Y:S02]  /*f990*/  SHF.R.U32.HI R9, RZ, 0x18, R0.reuse ;  /* 0x00000018ff097819 */ /* 0x100fe40000011600 */
[----:B----4-:R-:W-:Y:S01]  /*f9a0*/  LOP3.LUT R8, R2, 0xff, RZ, 0xc0, !PT ;  /* 0x000000ff02087812 */ /* 0x010fe200078ec0ff */
[----:B------:R4:W-:Y:S01]  /*f9b0*/  MUFU.EX2 R14, R3 ;  /* 0x00000003000e7308 */ /* 0x0009e20000000800 */
[----:B------:R-:W-:-:S02]  /*f9c0*/  SHF.R.U32.HI R2, RZ, 0x10, R0 ;  /* 0x00000010ff027819 */ /* 0x000fc40000011600 */
[----:B------:R-:W-:Y:S02]  /*f9d0*/  LOP3.LUT R6, R6, 0xff, RZ, 0xc0, !PT ;  /* 0x000000ff06067812 */ /* 0x000fe400078ec0ff */
[----:B---3--:R-:W-:-:S03]  /*f9e0*/  LOP3.LUT R4, R0, 0xffff, RZ, 0xc0, !PT ;  /* 0x0000ffff00047812 */ /* 0x008fc600078ec0ff */
[----:B------:R3:W1:Y:S01]  /*f9f0*/  MUFU.EX2 R12, R5 ;  /* 0x00000005000c7308 */ /* 0x0006620000000800 */
[----:B------:R-:W-:Y:S02]  /*fa00*/  SHF.R.U32.HI R0, RZ, 0x8, R7 ;  /* 0x00000008ff007819 */ /* 0x000fe40000011607 */
[----:B------:R-:W-:Y:S02]  /*fa10*/  SHF.R.U32.HI R4, RZ, 0x8, R4 ;  /* 0x00000008ff047819 */ /* 0x000fe40000011604 */
[----:B------:R-:W-:Y:S02]  /*fa20*/  PRMT R0, R8, 0x5410, R0 ;  /* 0x0000541008007816 */ /* 0x000fe40000000000 */
[----:B------:R-:W-:Y:S02]  /*fa30*/  PRMT R4, R10, 0x5410, R4 ;  /* 0x000054100a047816 */ /* 0x000fe40000000004 */
[----:B----4-:R-:W-:Y:S02]  /*fa40*/  LOP3.LUT R3, R2, 0xff, RZ, 0xc0, !PT ;  /* 0x000000ff02037812 */ /* 0x010fe400078ec0ff */
[----:B------:R-:W-:-:S02]  /*fa50*/  PRMT R2, R6, 0x5410, R11 ;  /* 0x0000541006027816 */ /* 0x000fc4000000000b */
[----:B------:R-:W-:Y:S01]  /*fa60*/  PRMT R3, R3, 0x5410, R9 ;  /* 0x0000541003037816 */ /* 0x000fe20000000009 */
[--C-:B---3--:R-:W-:Y:S02]  /*fa70*/  HSET2.LE.AND R5, R0, R182.reuse, PT ;  /* 0x000000b600057233 */ /* 0x108fe40003803000 */
[--C-:B------:R-:W-:Y:S01]  /*fa80*/  HSET2.LE.AND R7, R2, R182.reuse, PT ;  /* 0x000000b602077233 */ /* 0x100fe20003803000 */
[----:B-----5:R-:W-:Y:S01]  /*fa90*/  F2FP.BF16.PACK_AB R2, R20, R23 ;  /* 0x000000171402723e */ /* 0x020fe200000010ff */
[--C-:B------:R-:W-:Y:S01]  /*faa0*/  HSET2.LE.AND R0, R4, R182.reuse, PT ;  /* 0x000000b604007233 */ /* 0x100fe20003803000 */
[----:B-1----:R-:W-:Y:S01]  /*fab0*/  F2FP.BF16.PACK_AB R4, R15, R13 ;  /* 0x0000000d0f04723e */ /* 0x002fe200000010ff */
[----:B------:R-:W-:-:S03]  /*fac0*/  HSET2.LE.AND R3, R3, R182, PT ;  /* 0x000000b603037233 */ /* 0x000fc60003803000 */
[----:B------:R-:W-:Y:S02]  /*fad0*/  LOP3.LUT R136, R0, R2, RZ, 0xc0, !PT ;  /* 0x0000000200887212 */ /* 0x000fe400078ec0ff */
[----:B------:R-:W-:Y:S02]  /*fae0*/  F2FP.BF16.PACK_AB R0, R12, R14 ;  /* 0x0000000e0c00723e */ /* 0x000fe400000010ff */
[----:B------:R-:W-:Y:S02]  /*faf0*/  F2FP.BF16.PACK_AB R6, R22, R21 ;  /* 0x000000151606723e */ /* 0x000fe400000010ff */
[----:B------:R-:W-:Y:S01]  /*fb00*/  LOP3.LUT R139, R7, R0, RZ, 0xc0, !PT ;  /* 0x00000000078b7212 */ /* 0x000fe200078ec0ff */
[----:B------:R-:W-:Y:S01]  /*fb10*/  FFMA.FTZ R0, R239, R141, R220 ;  /* 0x0000008def007223 */ /* 0x000fe200000100dc */
[----:B------:R-:W-:Y:S01]  /*fb20*/  LOP3.LUT R137, R3, R4, RZ, 0xc0, !PT ;  /* 0x0000000403897212 */ /* 0x000fe200078ec0ff */
[----:B------:R-:W-:Y:S01]  /*fb30*/  FFMA.FTZ R3, R232, R140, R178 ;  /* 0x0000008ce8037223 */ /* 0x000fe200000100b2 */
[----:B------:R-:W-:Y:S01]  /*fb40*/  LOP3.LUT R138, R5, R6, RZ, 0xc0, !PT ;  /* 0x00000006058a7212 */ /* 0x000fe200078ec0ff */
[----:B------:R-:W-:-:S02]  /*fb50*/  FFMA.FTZ R2, R234, R181, R233 ;  /* 0x000000b5ea027223 */ /* 0x000fc400000100e9 */
[----:B------:R-:W-:Y:S02]  /*fb60*/  FFMA.FTZ R4, R228, R180, R235 ;  /* 0x000000b4e4047223 */ /* 0x000fe400000100eb */
        /* <DEDUP_REMOVED lines=59> */
[C---:B--2---:R-:W-:Y:S01]  /*ff20*/  HMMA.16816.F32.BF16 R80, R132.reuse, R88, R80 ;  /* 0x000000588450723c */ /* 0x044fe20000041850 */
[----:B------:R-:W-:Y:S01]  /*ff30*/  FADD.FTZ R2, R32, R2 ;  /* 0x0000000220027221 */ /* 0x000fe20000010000 */
[----:B------:R1:W-:Y:S04]  /*ff40*/  STL [R1+0x20], R5 ;  /* 0x0000200501007387 */ /* 0x0003e80000100800 */
[----:B------:R1:W-:Y:S02]  /*ff50*/  STL [R1+0x24], R3 ;  /* 0x0000240301007387 */ /* 0x0003e40000100800 */
[C---:B------:R-:W-:Y:S02]  /*ff60*/  HMMA.16816.F32.BF16 R84, R132.reuse, R90, R84 ;  /* 0x0000005a8454723c */ /* 0x040fe40000041854 */
[----:B------:R1:W-:Y:S06]  /*ff70*/  STL [R1+0x2c], R0 ;  /* 0x00002c0001007387 */ /* 0x0003ec0000100800 */
[C---:B------:R-:W-:Y:S01]  /*ff80*/  HMMA.16816.F32.BF16 R96, R132.reuse, R104, R96 ;  /* 0x000000688460723c */ /* 0x040fe20000041860 */
[----:B------:R1:W-:Y:S07]  /*ff90*/  STL [R1+0x28], R2 ;  /* 0x0000280201007387 */ /* 0x0003ee0000100800 */
        /* <DEDUP_REMOVED lines=13> */
.L_x_1622:
[----:B-1----:R-:W-:-:S13]  /*10070*/  ISETP.GT.AND P0, PT, R75, UR18, PT ;  /* 0x000000124b007c0c */ /* 0x002fda000bf04270 */
[----:B------:R-:W-:Y:S05]  /*10080*/  @!P0 BRA `(.L_x_1625) ;  /* 0x0000495000008947 */ /* 0x000fea0003800000 */
[----:B------:R-:W2:Y:S01]  /*10090*/  LDL.LU R0, [R1+0x88] ;  /* 0x0000880001007983 */ /* 0x000ea20000300800 */
[----:B------:R-:W1:Y:S01]  /*100a0*/  LDC.U8 R252, c[0x0][0x2d8] ;  /* 0x0000b600fffc7b82 */ /* 0x000e620000000000 */
[----:B------:R-:W-:Y:S01]  /*100b0*/  UMOV UR21, 0x5 ;  /* 0x0000000500157882 */ /* 0x000fe20000000000 */
[----:B------:R-:W-:Y:S01]  /*100c0*/  MOV R68, R71 ;  /* 0x0000004700447202 */ /* 0x000fe20000000f00 */
[----:B------:R-:W3:Y:S01]  /*100d0*/  LDL.LU R2, [R1+0x30] ;  /* 0x0000300001027983 */ /* 0x000ee20000300800 */
[----:B------:R-:W-:Y:S01]  /*100e0*/  ULDC.64 UR4, c[0x0][0x1a0] ;  /* 0x0000680000047ab9 */ /* 0x000fe20000000a00 */
[----:B------:R-:W-:Y:S01]  /*100f0*/  MOV R3, R72 ;  /* 0x0000004800037202 */ /* 0x000fe20000000f00 */
[----:B------:R-:W-:Y:S01]  /*10100*/  USHF.L.U64.HI UR26, UR4, UR21, UR5 ;  /* 0x00000015041a7299 */ /* 0x000fe20008010205 */
[----:B------:R-:W4:Y:S01]  /*10110*/  LDL.LU R8, [R1+0x78] ;  /* 0x0000780001087983 */ /* 0x000f220000300800 */
[----:B------:R-:W-:Y:S01]  /*10120*/  USHF.L.U32 UR27, UR4, 0x5, URZ ;  /* 0x00000005041b7899 */ /* 0x000fe2000800063f */
[----:B------:R-:W-:-:S02]  /*10130*/  MOV R74, R69 ;  /* 0x00000045004a7202 */ /* 0x000fc40000000f00 */
[----:B------:R-:W5:Y:S01]  /*10140*/  LDL.LU.64 R6, [R1+0x60] ;  /* 0x0000600001067983 */ /* 0x000f620000300a00 */
[----:B------:R-:W-:Y:S01]  /*10150*/  ULDC.64 UR4, c[0x0][0x198] ;  /* 0x0000660000047ab9 */ /* 0x000fe20000000a00 */
[----:B------:R-:W-:Y:S01]  /*10160*/  MOV R73, R70 ;  /* 0x0000004600497202 */ /* 0x000fe20000000f00 */
[----:B------:R-:W-:Y:S01]  /*10170*/  USHF.L.U64.HI UR5, UR4, UR21, UR5 ;  /* 0x0000001504057299 */ /* 0x000fe20008010205 */
[----:B------:R-:W5:Y:S01]  /*10180*/  LDL.LU.64 R4, [R1+0x70] ;  /* 0x0000700001047983 */ /* 0x000f620000300a00 */
[----:B------:R-:W-:-:S03]  /*10190*/  USHF.L.U32 UR4, UR4, 0x5, URZ ;  /* 0x0000000504047899 */ /* 0x000fc6000800063f */
[----:B------:R-:W3:Y:S01]  /*101a0*/  LDL.LU R9, [R1+0x18] ;  /* 0x0000180001097983 */ /* 0x000ee20000300800 */
[----:B-1----:R-:W-:Y:S01]  /*101b0*/  PRMT R252, R252, 0x7054, R252 ;  /* 0x00007054fcfc7816 */ /* 0x002fe200000000fc */
[----:B--2---:R-:W-:-:S04]  /*101c0*/  IMAD.WIDE.U32 R10, R0, -0x326172a9, RZ ;  /* 0xcd9e8d57000a7825 */ /* 0x004fc800078e00ff */
[----:B----4-:R-:W-:-:S04]  /*101d0*/  IMAD.WIDE.U32 R250, R8, -0x2daee0ad, RZ ;  /* 0xd2511f5308fa7825 */ /* 0x010fc800078e00ff */
[----:B---3--:R-:W-:-:S05]  /*101e0*/  IMAD.WIDE.U32 R12, R9, -0x326172a9, RZ ;  /* 0xcd9e8d57090c7825 */ /* 0x008fca00078e00ff */
[-C--:B------:R-:W-:Y:S01]  /*101f0*/  LOP3.LUT R0, R13, R2.reuse, RZ, 0x3c, !PT ;  /* 0x000000020d007212 */ /* 0x080fe200078e3cff */
[----:B------:R-:W-:Y:S01]  /*10200*/  STL.64 [R1+0x18], R12 ;  /* 0x0000180c01007387 */ /* 0x000fe20000100a00 */
[----:B------:R-:W-:-:S03]  /*10210*/  LOP3.LUT R2, R11, R2, RZ, 0x3c, !PT ;  /* 0x000000020b027212 */ /* 0x000fc600078e3cff */
[----:B------:R1:W-:Y:S01]  /*10220*/  STL.64 [R1+0x10], R10 ;  /* 0x0000100a01007387 */ /* 0x0003e20000100a00 */
[----:B-----5:R-:W-:Y:S01]  /*10230*/  MOV R5, R7 ;  /* 0x0000000700057202 */ /* 0x020fe20000000f00 */
[----:B------:R-:W-:-:S04]  /*10240*/  IMAD.WIDE.U32 R8, R2, -0x2daee0ad, RZ ;  /* 0xd2511f5302087825 */ /* 0x000fc800078e00ff */
[----:B-1----:R-:W-:-:S05]  /*10250*/  IMAD.WIDE.U32 R10, R0, -0x2daee0ad, RZ ;  /* 0xd2511f53000a7825 */ /* 0x002fca00078e00ff */
[----:B------:R1:W-:Y:S04]  /*10260*/  STL.64 [R1], R10 ;  /* 0x0000000a01007387 */ /* 0x0003e80000100a00 */
[----:B------:R1:W-:Y:S04]  /*10270*/  STL.64 [R1+0x30], R4 ;  /* 0x0000300401007387 */ /* 0x0003e80000100a00 */
[----:B------:R1:W-:Y:S01]  /*10280*/  STL.64 [R1+0x8], R8 ;  /* 0x0000080801007387 */ /* 0x0003e20000100a00 */
[----:B------:R-:W-:Y:S05]  /*10290*/  BRA `(.L_x_1626) ;  /* 0x000001b000007947 */ /* 0x000fea0003800000 */
.L_x_1628:
        /* <DEDUP_REMOVED lines=27> */
.L_x_1626:
[----:B-1----:R-:W2:Y:S01]  /*10450*/  LDL.64 R4, [R1+0x30] ;  /* 0x0000300001047983 */ /* 0x002ea20000100a00 */
[----:B------:R-:W-:Y:S04]  /*10460*/  DEPBAR.LE SB0, 0x0 ;  /* 0x000080000000791a */ /* 0x000fe80000000000 */
[----:B------:R-:W-:Y:S01]  /*10470*/  IADD3 R207, R75, -0x1, RZ ;  /* 0xffffffff4bcf7810 */ /* 0x000fe20007ffe0ff */
[----:B------:R-:W-:Y:S03]  /*10480*/  BAR.SYNC.DEFER_BLOCKING 0x0 ;  /* 0x0000000000007b1d */ /* 0x000fe60000010000 */
[----:B------:R-:W-:Y:S01]  /*10490*/  SHF.R.S32.HI R2, RZ, 0x1f, R207 ;  /* 0x0000001fff027819 */ /* 0x000fe200000114cf */
[C---:B------:R-:W-:Y:S04]  /*104a0*/  IMAD R0, R207.reuse, UR19, RZ ;  /* 0x00000013cf007c24 */ /* 0x040fe8000f8e02ff */
[----:B------:R-:W-:Y:S02]  /*104b0*/  IMAD R0, R2, UR20, R0 ;  /* 0x0000001402007c24 */ /* 0x000fe4000f8e0200 */
[----:B--2---:R-:W-:Y:S04]  /*104c0*/  IMAD.WIDE.U32 R4, R207, UR20, R4 ;  /* 0x00000014cf047c25 */ /* 0x004fe8000f8e0004 */
[----:B------:R-:W-:Y:S01]  /*104d0*/  IMAD.IADD R0, R5, 0x1, R0 ;  /* 0x0000000105007824 */ /* 0x000fe200078e0200 */
[C---:B------:R-:W-:Y:S04]  /*104e0*/  LEA R8, P1, R4.reuse, c[0x0][0x170], 0x1 ;  /* 0x00005c0004087a11 */ /* 0x040fe800078208ff */
[----:B------:R-:W-:Y:S02]  /*104f0*/  LEA.HI.X R9, R4, c[0x0][0x174], R0, 0x1, P1 ;  /* 0x00005d0004097a11 */ /* 0x000fe400008f0c00 */
[----:B------:R-:W-:Y:S03]  /*10500*/  IADD3 R6, P0, R8, UR27, RZ ;  /* 0x0000001b08067c10 */ /* 0x000fe6000ff1e0ff */
[----:B------:R-:W-:Y:S01]  /*10510*/  @!PT LDS RZ, [RZ] ;  /* 0x00000000fffff984 */ /* 0x000fe20000000800 */
[----:B------:R-:W-:Y:S01]  /*10520*/  @!PT LDS RZ, [RZ] ;  /* 0x00000000fffff984 */ /* 0x000fe20000000800 */
[----:B------:R-:W-:Y:S01]  /*10530*/  @!PT LDS RZ, [RZ] ;  /* 0x00000000fffff984 */ /* 0x000fe20000000800 */
[----:B------:R1:W-:Y:S01]  /*10540*/  LDGSTS.E.BYPASS.LTC128B.128 [R208+0x6000], [R8.64] ;  /* 0x0600000008d07fae */ /* 0x0003e2000b901d56 */
[----:B------:R-:W-:Y:S02]  /*10550*/  IADD3.X R7, R9, UR26, RZ, P0, !PT ;  /* 0x0000001a09077c10 */ /* 0x000fe400087fe4ff */
[----:B------:R-:W-:Y:S03]  /*10560*/  IADD3 R4, P1, R6, UR27, RZ ;  /* 0x0000001b06047c10 */ /* 0x000fe6000ff3e0ff */
[----:B------:R2:W-:Y:S01]  /*10570*/  LDGSTS.E.BYPASS.LTC128B.128 [R208+0x6800], [R6.64] ;  /* 0x0680000006d07fae */ /* 0x0005e2000b901d56 */
[----:B------:R-:W-:Y:S02]  /*10580*/  IADD3.X R5, R7, UR26, RZ, P1, !PT ;  /* 0x0000001a07057c10 */ /* 0x000fe40008ffe4ff */
[----:B------:R-:W-:Y:S03]  /*10590*/  IADD3 R10, P0, R4, UR27, RZ ;  /* 0x0000001b040a7c10 */ /* 0x000fe6000ff1e0ff */
[----:B------:R2:W-:Y:S01]  /*105a0*/  LDGSTS.E.BYPASS.LTC128B.128 [R208+0x7000], [R4.64] ;  /* 0x0700000004d07fae */ /* 0x0005e2000b901d56 */
[----:B------:R-:W-:Y:S02]  /*105b0*/  IADD3.X R11, R5, UR26, RZ, P0, !PT ;  /* 0x0000001a050b7c10 */ /* 0x000fe400087fe4ff */
[----:B------:R-:W-:Y:S03]  /*105c0*/  ISETP.GT.AND P0, PT, R207, UR18, PT ;  /* 0x00000012cf007c0c */ /* 0x000fe6000bf04270 */
[----:B------:R1:W-:Y:S06]  /*105d0*/  LDGSTS.E.BYPASS.LTC128B.128 [R208+0x7800], [R10.64] ;  /* 0x078000000ad07fae */ /* 0x0003ec000b901d56 */
[----:B------:R-:W-:Y:S06]  /*105e0*/  LDSM.16.M88.4 R64, [R191] ;  /* 0x00000000bf40783b */ /* 0x000fec0000000200 */
[----:B------:R-:W2:Y:S06]  /*105f0*/  LDSM.16.M88.4 R16, [R184+0x4000] ;  /* 0x00400000b810783b */ /* 0x000eac0000000200 */
[----:B------:R-:W1:Y:S06]  /*10600*/  LDSM.16.M88.4 R60, [R191+0x2000] ;  /* 0x00200000bf3c783b */ /* 0x000e6c0000000200 */
[----:B------:R-:W3:Y:S06]  /*10610*/  LDSM.16.M88.4 R32, [R184+0x4800] ;  /* 0x00480000b820783b */ /* 0x000eec0000000200 */
[----:B------:R-:W0:Y:S06]  /*10620*/  LDGDEPBAR ;  /* 0x00000000000079af */ /* 0x000e2c0000000000 */
[----:B------:R-:W4:Y:S06]  /*10630*/  LDSM.16.M88.4 R48, [R184+0x5000] ;  /* 0x00500000b830783b */ /* 0x000f2c0000000200 */
[----:B------:R-:W5:Y:S06]  /*10640*/  LDSM.16.M88.4 R140, [R184+0x5800] ;  /* 0x00580000b88c783b */ /* 0x000f6c0000000200 */
[----:B------:R-:W-:Y:S01]  /*10650*/  LDSM.16.M88.4 R144, [R194] ;  /* 0x00000000c290783b */ /* 0x000fe20000000200 */
[-C--:B--2---:R-:W-:Y:S05]  /*10660*/  HMMA.16816.F32.BF16 R4, R64, R16.reuse, RZ ;  /* 0x000000104004723c */ /* 0x084fea00000418ff */
[----:B------:R-:W2:Y:S03]  /*10670*/  LDSM.16.M88.4 R148, [R190+0x4000] ;  /* 0x00400000be94783b */ /* 0x000ea60000000200 */
[C---:B-1----:R-:W-:Y:S03]  /*10680*/  HMMA.16816.F32.BF16 R8, R60.reuse, R16, RZ ;  /* 0x000000103c08723c */ /* 0x042fe600000418ff */
[----:B------:R-:W1:Y:S06]  /*10690*/  LDSM.16.M88.4 R152, [R194+0x2000] ;  /* 0x00200000c298783b */ /* 0x000e6c0000000200 */
[----:B------:R-:W1:Y:S01]  /*106a0*/  LDSM.16.M88.4 R156, [R190+0x4800] ;  /* 0x00480000be9c783b */ /* 0x000e620000000200 */
[-C--:B------:R-:W-:Y:S05]  /*106b0*/  HMMA.16816.F32.BF16 R12, R60, R18.reuse, RZ ;  /* 0x000000123c0c723c */ /* 0x080fea00000418ff */
[----:B------:R-:W1:Y:S03]  /*106c0*/  LDSM.16.M88.4 R160, [R190+0x5000] ;  /* 0x00500000bea0783b */ /* 0x000e660000000200 */
[C---:B------:R-:W-:Y:S03]  /*106d0*/  HMMA.16816.F32.BF16 R16, R64.reuse, R18, RZ ;  /* 0x000000124010723c */ /* 0x040fe600000418ff */
[----:B------:R-:W1:Y:S05]  /*106e0*/  LDSM.16.M88.4 R164, [R190+0x5800] ;  /* 0x00580000bea4783b */ /* 0x000e6a0000000200 */
[-C--:B---3--:R-:W-:Y:S01]  /*106f0*/  HMMA.16816.F32.BF16 R20, R64, R32.reuse, RZ ;  /* 0x000000204014723c */ /* 0x088fe200000418ff */
[----:B------:R-:W-:Y:S06]  /*10700*/  LDSM.16.M88.4 R168, [R192+0x2000] ;  /* 0x00200000c0a8783b */ /* 0x000fec0000000200 */
[----:B------:R-:W-:Y:S01]  /*10710*/  LDSM.16.M88.4 R172, [R193+0x2000] ;  /* 0x00200000c1ac783b */ /* 0x000fe20000000200 */
[C---:B------:R-:W-:Y:S05]  /*10720*/  HMMA.16816.F32.BF16 R24, R60.reuse, R32, RZ ;  /* 0x000000203c18723c */ /* 0x040fea00000418ff */
[----:B------:R-:W-:Y:S03]  /*10730*/  LDSM.16.M88.4 R176, [R189+0x800] ;  /* 0x00080000bdb0783b */ /* 0x000fe60000000200 */
[-C--:B------:R-:W-:Y:S03]  /*10740*/  HMMA.16816.F32.BF16 R28, R60, R34.reuse, RZ ;  /* 0x000000223c1c723c */ /* 0x080fe600000418ff */
[----:B------:R-:W-:Y:S05]  /*10750*/  LDSM.16.M88.4 R180, [R189+0x1000] ;  /* 0x00100000bdb4783b */ /* 0x000fea0000000200 */
        /* <DEDUP_REMOVED lines=30> */
[----:B------:R-:W-:Y:S06]  /*10940*/  LDSM.16.M88.4 R144, [R193] ;  /* 0x00000000c190783b */ /* 0x000fec0000000200 */
[----:B------:R-:W4:Y:S01]  /*10950*/  LDSM.16.M88.4 R164, [R189] ;  /* 0x00000000bda4783b */ /* 0x000f220000000200 */
[-C--:B-1----:R-:W-:Y:S08]  /*10960*/  HMMA.16816.F32.BF16 R4, R140, R148.reuse, R4 ;  /* 0x000000948c04723c */ /* 0x082ff00000041804 */
[C---:B------:R-:W-:Y:S08]  /*10970*/  HMMA.16816.F32.BF16 R8, R168.reuse, R148, R8 ;  /* 0x00000094a808723c */ /* 0x040ff00000041808 */
[-C--:B------:R-:W-:Y:S08]  /*10980*/  HMMA.16816.F32.BF16 R12, R168, R150.reuse, R12 ;  /* 0x00000096a80c723c */ /* 0x080ff0000004180c */
[C---:B------:R-:W-:Y:S01]  /*10990*/  HMMA.16816.F32.BF16 R16, R140.reuse, R150, R16 ;  /* 0x000000968c10723c */ /* 0x040fe20000041810 */
[----:B------:R-:W1:Y:S01]  /*109a0*/  LDSM.16.M88.4 R148, [R189+0x1800] ;  /* 0x00180000bd94783b */ /* 0x000e620000000200 */
[----:B------:R-:W-:Y:S05]  /*109b0*/  DEPBAR.LE SB0, 0x0 ;  /* 0x000080000000791a */ /* 0x000fea0000000000 */
[----:B------:R-:W-:Y:S01]  /*109c0*/  BAR.SYNC.DEFER_BLOCKING 0x0 ;  /* 0x0000000000007b1d */ /* 0x000fe20000010000 */
        /* <DEDUP_REMOVED lines=27> */
[----:B------:R-:W-:Y:S01]  /*10b80*/  HMMA.16816.F32.BF16 R64, R144, R150, R64 ;  /* 0x000000969040723c */ /* 0x000fe20000041840 */
[----:B------:R-:W-:-:S07]  /*10b90*/  @P0 BRA `(.L_x_1628) ;  /* 0xfffff70000000947 */ /* 0x000fce000383ffff */
.L_x_1627:
[----:B------:R-:W2:Y:S01]  /*10ba0*/  S2R R0, SR_TID.X ;  /* 0x0000000000007919 */ /* 0x000ea20000002100 */
[C---:B------:R-:W-:Y:S07]  /*10bb0*/  IMAD.SHL.U32 R159, R207.reuse, 0x2, RZ ;  /* 0x00000002cf9f7824 */ /* 0x040fee00078e00ff */
[----:B------:R-:W3:Y:S06]  /*10bc0*/  LDL.64 R212, [R1] ;  /* 0x0000000001d47983 */ /* 0x000eec0000100a00 */
[----:B------:R-:W4:Y:S06]  /*10bd0*/  LDL.64 R210, [R1+0x10] ;  /* 0x0000100001d27983 */ /* 0x000f2c0000100a00 */
[----:B------:R-:W5:Y:S06]  /*10be0*/  LDL.64 R180, [R1+0x18] ;  /* 0x0000180001b47983 */ /* 0x000f6c0000100a00 */
[----:B------:R-:W3:Y:S01]  /*10bf0*/  LDL.64 R214, [R1+0x8] ;  /* 0x0000080001d67983 */ /* 0x000ee20000100a00 */
[----:B--2---:R-:W-:Y:S05]  /*10c00*/  IMAD.SHL.U32 R0, R0, 0x2, RZ ;  /* 0x0000000200007824 */ /* 0x004fea00078e00ff */
[----:B------:R-:W-:Y:S05]  /*10c10*/  LOP3.LUT R0, R0, 0x6, RZ, 0xc0, !PT ;  /* 0x0000000600007812 */ /* 0x000fea00078ec0ff */
[----:B------:R-:W-:Y:S05]  /*10c20*/  IMAD R0, R207, 0x40, R0 ;  /* 0x00000040cf007824 */ /* 0x000fea00078e0200 */
[C---:B------:R-:W-:Y:S02]  /*10c30*/  IADD3 R75, R0.reuse, 0x1, RZ ;  /* 0x00000001004b7810 */ /* 0x040fe40007ffe0ff */
[CC--:B------:R-:W-:Y:S02]  /*10c40*/  ISETP.GE.AND P3, PT, R0.reuse, R202.reuse, PT ;  /* 0x000000ca0000720c */ /* 0x0c0fe40003f66270 */
[C---:B------:R-:W-:Y:S02]  /*10c50*/  ISETP.GE.AND P2, PT, R75.reuse, R202, PT ;  /* 0x000000ca4b00720c */ /* 0x040fe40003f46270 */
[CC--:B------:R-:W-:Y:S02]  /*10c60*/  ISETP.GE.AND P0, PT, R75.reuse, R201.reuse, PT ;  /* 0x000000c94b00720c */ /* 0x0c0fe40003f06270 */
[C---:B------:R-:W-:Y:S02]  /*10c70*/  ISETP.GE.AND P1, PT, R0.reuse, R201, PT ;  /* 0x000000c90000720c */ /* 0x040fe40003f26270 */
[C---:B------:R-:W-:Y:S02]  /*10c80*/  IADD3 R72, R0.reuse, 0x8, RZ ;  /* 0x0000000800487810 */ /* 0x040fe40007ffe0ff */
[C---:B-1----:R-:W-:Y:S02]  /*10c90*/  IADD3 R71, R0.reuse, 0x9, RZ ;  /* 0x0000000900477810 */ /* 0x042fe40007ffe0ff */
[CC--:B------:R-:W-:Y:S02]  /*10ca0*/  ISETP.GE.OR P3, PT, R0.reuse, R206.reuse, !P3 ;  /* 0x000000ce0000720c */ /* 0x0c0fe40005f66670 */
[C---:B------:R-:W-:Y:S02]  /*10cb0*/  ISETP.GE.OR P2, PT, R75.reuse, R206, !P2 ;  /* 0x000000ce4b00720c */ /* 0x040fe40005746670 */
[-C--:B------:R-:W-:Y:S02]  /*10cc0*/  ISETP.GE.OR P0, PT, R75, R205.reuse, !P0 ;  /* 0x000000cd4b00720c */ /* 0x080fe40004706670 */
[----:B------:R-:W-:Y:S02]  /*10cd0*/  ISETP.GE.OR P1, PT, R0, R205, !P1 ;  /* 0x000000cd0000720c */ /* 0x000fe40004f26670 */
[----:B------:R-:W-:Y:S02]  /*10ce0*/  FSEL R146, R4, -INF , !P3 ;  /* 0xff80000004927808 */ /* 0x000fe40005800000 */
[----:B------:R-:W-:Y:S02]  /*10cf0*/  FSEL R148, R5, -INF , !P2 ;  /* 0xff80000005947808 */ /* 0x000fe40005000000 */
[----:B------:R-:W-:Y:S02]  /*10d00*/  FSEL R149, R7, -INF , !P0 ;  /* 0xff80000007957808 */ /* 0x000fe40004000000 */
[-C--:B------:R-:W-:Y:S02]  /*10d10*/  ISETP.GE.AND P3, PT, R72, R202.reuse, PT ;  /* 0x000000ca4800720c */ /* 0x080fe40003f66270 */
[C---:B------:R-:W-:Y:S02]  /*10d20*/  ISETP.GE.AND P2, PT, R71.reuse, R202, PT ;  /* 0x000000ca4700720c */ /* 0x040fe40003f46270 */
[CC--:B------:R-:W-:Y:S02]  /*10d30*/  ISETP.GE.AND P0, PT, R71.reuse, R201.reuse, PT ;  /* 0x000000c94700720c */ /* 0x0c0fe40003f06270 */
[----:B------:R-:W-:Y:S02]  /*10d40*/  FSEL R147, R6, -INF , !P1 ;  /* 0xff80000006937808 */ /* 0x000fe40004800000 */
[C---:B------:R-:W-:Y:S02]  /*10d50*/  ISETP.GE.AND P1, PT, R72.reuse, R201, PT ;  /* 0x000000c94800720c */ /* 0x040fe40003f26270 */
[-C--:B------:R-:W-:Y:S02]  /*10d60*/  ISETP.GE.OR P3, PT, R72, R206.reuse, !P3 ;  /* 0x000000ce4800720c */ /* 0x080fe40005f66670 */
[C---:B------:R-:W-:Y:S02]  /*10d70*/  ISETP.GE.OR P2, PT, R71.reuse, R206, !P2 ;  /* 0x000000ce4700720c */ /* 0x040fe40005746670 */
[-C--:B------:R-:W-:Y:S02]  /*10d80*/  ISETP.GE.OR P0, PT, R71, R205.reuse, !P0 ;  /* 0x000000cd4700720c */ /* 0x080fe40004706670 */
[C---:B------:R-:W-:Y:S02]  /*10d90*/  IADD3 R70, R0.reuse, 0x10, RZ ;  /* 0x0000001000467810 */ /* 0x040fe40007ffe0ff */
[----:B------:R-:W-:Y:S02]  /*10da0*/  IADD3 R69, R0, 0x11, RZ ;  /* 0x0000001100457810 */ /* 0x000fe40007ffe0ff */
        /* <DEDUP_REMOVED lines=8> */
[C---:B------:R-:W-:Y:S02]  /*10e30*/  IADD3 R19, R0.reuse, 0x18, RZ ;  /* 0x0000001800137810 */ /* 0x040fe40007ffe0ff */
[----:B------:R-:W-:Y:S02]  /*10e40*/  IADD3 R18, R0, 0x19, RZ ;  /* 0x0000001900127810 */ /* 0x000fe40007ffe0ff */
[C---:B------:R-:W-:Y:S02]  /*10e50*/  ISETP.GE.AND P1, PT, R70.reuse, R201, PT ;  /* 0x000000c94600720c */ /* 0x040fe40003f26270 */
        /* <DEDUP_REMOVED lines=9> */
[-C--:B------:R-:W-:Y:S02]  /*10ef0*/  ISETP.GE.AND P0, PT, R18, R201.reuse, PT ;  /* 0x000000c91200720c */ /* 0x080fe40003f06270 */
[----:B------:R-:W-:Y:S02]  /*10f00*/  FSEL R157, R22, -INF , !P1 ;  /* 0xff800000169d7808 */ /* 0x000fe40004800000 */
[C---:B------:R-:W-:Y:S02]  /*10f10*/  ISETP.GE.AND P1, PT, R19.reuse, R201, PT ;  /* 0x000000c91300720c */ /* 0x040fe40003f26270 */
[CC--:B------:R-:W-:Y:S02]  /*10f20*/  ISETP.GE.OR P3, PT, R19.reuse, R206.reuse, !P3 ;  /* 0x000000ce1300720c */ /* 0x0c0fe40005f66670 */
        /* <DEDUP_REMOVED lines=26> */
[C---:B------:R-:W-:Y:S01]  /*110d0*/  ISETP.GE.AND P1, PT, R7.reuse, R201, PT ;  /* 0x000000c90700720c */ /* 0x040fe20003f26270 */
[----:B------:R-:W-:Y:S01]  /*110e0*/  LDSM.16.MT88.4 R36, [R188+0x6000] ;  /* 0x00600000bc24783b */ /* 0x000fe20000004200 */
        /* <DEDUP_REMOVED lines=9> */
[C---:B------:R-:W-:Y:S02]  /*11180*/  ISETP.GE.AND P0, PT, R0.reuse, R200, PT ;  /* 0x000000c80000720c */ /* 0x040fe40003f06270 */
[C---:B------:R-:W-:Y:S02]  /*11190*/  ISETP.GE.AND P3, PT, R0.reuse, R199, PT ;  /* 0x000000c70000720c */ /* 0x040fe40003f66270 */
[----:B------:R-:W-:Y:S02]  /*111a0*/  IADD3 R2, R0, 0x38, RZ ;  /* 0x0000003800027810 */ /* 0x000fe40007ffe0ff */
[C---:B------:R-:W-:Y:S02]  /*111b0*/  ISETP.GE.AND P6, PT, R5.reuse, R202, PT ;  /* 0x000000ca0500720c */ /* 0x040fe40003fc6270 */
[----:B------:R-:W-:Y:S02]  /*111c0*/  ISETP.GE.AND P2, PT, R4, R201, PT ;  /* 0x000000c90400720c */ /* 0x000fe40003f46270 */
[----:B------:R-:W-:Y:S02]  /*111d0*/  FSEL R166, R50, -INF , !P1 ;  /* 0xff80000032a67808 */ /* 0x000fe40004800000 */
[C---:B------:R-:W-:Y:S02]  /*111e0*/  ISETP.GE.OR P0, PT, R0.reuse, R204, !P0 ;  /* 0x000000cc0000720c */ /* 0x040fe40004706670 */
[C---:B------:R-:W-:Y:S02]  /*111f0*/  ISETP.GE.OR P3, PT, R0.reuse, R203, !P3 ;  /* 0x000000cb0000720c */ /* 0x040fe40005f66670 */
[----:B------:R-:W-:Y:S02]  /*11200*/  IADD3 R0, R0, 0x39, RZ ;  /* 0x0000003900007810 */ /* 0x000fe40007ffe0ff */
[----:B------:R-:W-:Y:S02]  /*11210*/  ISETP.GE.AND P1, PT, R2, R202, PT ;  /* 0x000000ca0200720c */ /* 0x000fe40003f26270 */
[----:B------:R-:W-:Y:S02]  /*11220*/  ISETP.GE.OR P6, PT, R5, R206, !P6 ;  /* 0x000000ce0500720c */ /* 0x000fe400077c6670 */
[----:B------:R-:W-:Y:S02]  /*11230*/  ISETP.GE.OR P2, PT, R4, R205, !P2 ;  /* 0x000000cd0400720c */ /* 0x000fe40005746670 */
[----:B------:R-:W-:Y:S02]  /*11240*/  FSEL R234, R52, -INF , !P6 ;  /* 0xff80000034ea7808 */ /* 0x000fe40007000000 */
[----:B------:R-:W-:Y:S02]  /*11250*/  FSEL R240, R55, -INF , !P2 ;  /* 0xff80000037f07808 */ /* 0x000fe40005000000 */
[----:B------:R-:W-:Y:S02]  /*11260*/  ISETP.GE.AND P6, PT, R0, R202, PT ;  /* 0x000000ca0000720c */ /* 0x000fe40003fc6270 */
[-C--:B------:R-:W-:Y:S02]  /*11270*/  ISETP.GE.OR P2, PT, R2, R206.reuse, !P1 ;  /* 0x000000ce0200720c */ /* 0x080fe40004f46670 */
[C---:B------:R-:W-:Y:S02]  /*11280*/  ISETP.GE.AND P1, PT, R0.reuse, R201, PT ;  /* 0x000000c90000720c */ /* 0x040fe40003f26270 */
[C---:B------:R-:W-:Y:S02]  /*11290*/  ISETP.GE.OR P6, PT, R0.reuse, R206, !P6 ;  /* 0x000000ce0000720c */ /* 0x040fe400077c6670 */
[----:B------:R-:W-:Y:S02]  /*112a0*/  ISETP.GE.OR P1, PT, R0, R205, !P1 ;  /* 0x000000cd0000720c */ /* 0x000fe40004f26670 */
[----:B------:R-:W-:Y:S02]  /*112b0*/  ISETP.GE.AND P5, PT, R4, R202, PT ;  /* 0x000000ca0400720c */ /* 0x000fe40003fa6270 */
[----:B------:R-:W-:Y:S02]  /*112c0*/  FSEL R223, R65, -INF , !P6 ;  /* 0xff80000041df7808 */ /* 0x000fe40007000000 */
[----:B------:R-:W-:Y:S02]  /*112d0*/  FSEL R232, R67, -INF , !P1 ;  /* 0xff80000043e87808 */ /* 0x000fe40004800000 */
[C---:B------:R-:W-:Y:S02]  /*112e0*/  ISETP.GE.AND P6, PT, R72.reuse, R200, PT ;  /* 0x000000c84800720c */ /* 0x040fe40003fc6270 */
[----:B------:R-:W-:Y:S02]  /*112f0*/  ISETP.GE.AND P1, PT, R72, R199, PT ;  /* 0x000000c74800720c */ /* 0x000fe40003f26270 */
[----:B------:R-:W-:Y:S02]  /*11300*/  ISETP.GE.OR P5, PT, R4, R206, !P5 ;  /* 0x000000ce0400720c */ /* 0x000fe40006fa6670 */
[C---:B------:R-:W-:Y:S02]  /*11310*/  ISETP.GE.OR P6, PT, R72.reuse, R204, !P6 ;  /* 0x000000cc4800720c */ /* 0x040fe400077c6670 */
[----:B------:R-:W-:Y:S02]  /*11320*/  ISETP.GE.OR P1, PT, R72, R203, !P1 ;  /* 0x000000cb4800720c */ /* 0x000fe40004f26670 */
[----:B------:R-:W-:Y:S02]  /*11330*/  FMNMX.FTZ R72, R146, R3, !PT ;  /* 0x0000000392487209 */ /* 0x000fe40007810000 */
[----:B------:R-:W-:Y:S02]  /*11340*/  FSEL R237, R53, -INF , !P5 ;  /* 0xff80000035ed7808 */ /* 0x000fe40006800000 */
[----:B------:R-:W-:Y:S02]  /*11350*/  ISETP.GE.AND P5, PT, R2, R201, PT ;  /* 0x000000c90200720c */ /* 0x000fe40003fa6270 */
[----:B------:R-:W-:Y:S02]  /*11360*/  FMNMX.FTZ R72, R148, R72, !PT ;  /* 0x0000004894487209 */ /* 0x000fe40007810000 */
[----:B------:R-:W-:Y:S02]  /*11370*/  ISETP.GE.OR P5, PT, R2, R205, !P5 ;  /* 0x000000cd0200720c */ /* 0x000fe40006fa6670 */
[----:B------:R-:W-:Y:S02]  /*11380*/  FMNMX.FTZ R72, R140, R72, !PT ;  /* 0x000000488c487209 */ /* 0x000fe40007810000 */
[----:B------:R-:W-:Y:S02]  /*11390*/  FSEL R227, R66, -INF , !P5 ;  /* 0xff80000042e37808 */ /* 0x000fe40006800000 */
[C---:B------:R-:W-:Y:S02]  /*113a0*/  ISETP.GE.AND P5, PT, R71.reuse, R200, PT ;  /* 0x000000c84700720c */ /* 0x040fe40003fa6270 */
[----:B------:R-:W-:Y:S02]  /*113b0*/  FSEL R21, R8, -INF , !P0 ;  /* 0xff80000008157808 */ /* 0x000fe40004000000 */
[----:B------:R-:W-:Y:S02]  /*113c0*/  ISETP.GE.AND P0, PT, R71, R199, PT ;  /* 0x000000c74700720c */ /* 0x000fe40003f06270 */
[----:B------:R-:W-:Y:S02]  /*113d0*/  FMNMX.FTZ R72, R141, R72, !PT ;  /* 0x000000488d487209 */ /* 0x000fe40007810000 */
        /* <DEDUP_REMOVED lines=11> */
[C---:B------:R-:W-:Y:S02]  /*11490*/  ISETP.GE.AND P4, PT, R5.reuse, R201, PT ;  /* 0x000000c90500720c */ /* 0x040fe40003f86270 */
[----:B------:R-:W-:Y:S02]  /*114a0*/  FMNMX.FTZ R72, R170, R72, !PT ;  /* 0x00000048aa487209 */ /* 0x000fe40007810000 */
[----:B------:R-:W-:Y:S02]  /*114b0*/  FMNMX.FTZ R71, R158, R71, !PT ;  /* 0x000000479e477209 */ /* 0x000fe40007810000 */
[----:B------:R-:W-:Y:S02]  /*114c0*/  ISETP.GE.OR P4, PT, R5, R205, !P4 ;  /* 0x000000cd0500720c */ /* 0x000fe40006786670 */
[----:B------:R-:W-:Y:S02]  /*114d0*/  FMNMX.FTZ R72, R173, R72, !PT ;  /* 0x00000048ad487209 */ /* 0x000fe40007810000 */
[----:B------:R-:W-:Y:S02]  /*114e0*/  FMNMX.FTZ R71, R153, R71, !PT ;  /* 0x0000004799477209 */ /* 0x000fe40007810000 */
[----:B------:R-:W-:Y:S02]  /*114f0*/  FSEL R238, R54, -INF , !P4 ;  /* 0xff80000036ee7808 */ /* 0x000fe40006000000 */
[C---:B------:R-:W-:Y:S01]  /*11500*/  ISETP.GE.AND P4, PT, R75.reuse, R200, PT ;  /* 0x000000c84b00720c */ /* 0x040fe20003f86270 */
[----:B------:R-:W-:Y:S01]  /*11510*/  LDSM.16.MT88.4 R52, [R186+0x6000] ;  /* 0x00600000ba34783b */ /* 0x000fe20000004200 */
[----:B------:R-:W-:Y:S02]  /*11520*/  FMNMX.FTZ R72, R164, R72, !PT ;  /* 0x00000048a4487209 */ /* 0x000fe40007810000 */
[----:B------:R-:W-:Y:S02]  /*11530*/  FMNMX.FTZ R71, R154, R71, !PT ;  /* 0x000000479a477209 */ /* 0x000fe40007810000 */
[----:B------:R-:W-:Y:S02]  /*11540*/  ISETP.GE.OR P4, PT, R75, R204, !P4 ;  /* 0x000000cc4b00720c */ /* 0x000fe40006786670 */
[----:B------:R-:W-:Y:S02]  /*11550*/  FMNMX.FTZ R72, R165, R72, !PT ;  /* 0x00000048a5487209 */ /* 0x000fe40007810000 */
[----:B------:R-:W-:Y:S02]  /*11560*/  FMNMX.FTZ R71, R175, R71, !PT ;  /* 0x00000047af477209 */ /* 0x000fe40007810000 */
[----:B------:R-:W-:Y:S02]  /*11570*/  FSEL R23, R10, -INF , !P3 ;  /* 0xff8000000a177808 */ /* 0x000fe40005800000 */
[----:B------:R-:W-:Y:S02]  /*11580*/  FSEL R22, R9, -INF , !P4 ;  /* 0xff80000009167808 */ /* 0x000fe40006000000 */
[-C--:B------:R-:W-:Y:S02]  /*11590*/  ISETP.GE.AND P4, PT, R70, R200.reuse, PT ;  /* 0x000000c84600720c */ /* 0x080fe40003f86270 */
[----:B------:R-:W-:Y:S02]  /*115a0*/  ISETP.GE.AND P3, PT, R69, R200, PT ;  /* 0x000000c84500720c */ /* 0x000fe40003f66270 */
[----:B------:R-:W-:Y:S02]  /*115b0*/  FMNMX.FTZ R72, R234, R72, !PT ;  /* 0x00000048ea487209 */ /* 0x000fe40007810000 */
[----:B------:R-:W-:Y:S02]  /*115c0*/  FMNMX.FTZ R71, R177, R71, !PT ;  /* 0x00000047b1477209 */ /* 0x000fe40007810000 */
[----:B------:R-:W-:Y:S02]  /*115d0*/  FSEL R222, R64, -INF , !P2 ;  /* 0xff80000040de7808 */ /* 0x000fe40005000000 */
[----:B------:R-:W-:Y:S02]  /*115e0*/  ISETP.GE.AND P2, PT, R75, R199, PT ;  /* 0x000000c74b00720c */ /* 0x000fe40003f46270 */
[-C--:B------:R-:W-:Y:S02]  /*115f0*/  ISETP.GE.OR P4, PT, R70, R204.reuse, !P4 ;  /* 0x000000cc4600720c */ /* 0x080fe40006786670 */
[----:B------:R-:W-:Y:S02]  /*11600*/  ISETP.GE.OR P3, PT, R69, R204, !P3 ;  /* 0x000000cc4500720c */ /* 0x000fe40005f66670 */
[----:B------:R-:W-:Y:S02]  /*11610*/  FMNMX.FTZ R72, R237, R72, !PT ;  /* 0x00000048ed487209 */ /* 0x000fe40007810000 */
[----:B------:R-:W-:Y:S02]  /*11620*/  FMNMX.FTZ R71, R166, R71, !PT ;  /* 0x00000047a6477209 */ /* 0x000fe40007810000 */
[----:B------:R-:W-:Y:S02]  /*11630*/  ISETP.GE.OR P2, PT, R75, R203, !P2 ;  /* 0x000000cb4b00720c */ /* 0x000fe40005746670 */
[----:B------:R-:W-:Y:S02]  /*11640*/  FSEL R160, R24, -INF , !P4 ;  /* 0xff80000018a07808 */ /* 0x000fe40006000000 */
[----:B------:R-:W-:Y:S02]  /*11650*/  ISETP.GE.AND P4, PT, R18, R199, PT ;  /* 0x000000c71200720c */ /* 0x000fe40003f86270 */
[----:B------:R-:W-:Y:S02]  /*11660*/  FSEL R161, R25, -INF , !P3 ;  /* 0xff80000019a17808 */ /* 0x000fe40005800000 */
[----:B------:R-:W-:Y:S02]  /*11670*/  ISETP.GE.AND P3, PT, R17, R200, PT ;  /* 0x000000c81100720c */ /* 0x000fe40003f66270 */
[----:B------:R-:W-:Y:S02]  /*11680*/  FMNMX.FTZ R72, R222, R72, !PT ;  /* 0x00000048de487209 */ /* 0x000fe40007810000 */
[----:B------:R-:W-:Y:S02]  /*11690*/  FMNMX.FTZ R71, R167, R71, !PT ;  /* 0x00000047a7477209 */ /* 0x000fe40007810000 */
[----:B------:R-:W-:Y:S02]  /*116a0*/  FSEL R32, R11, -INF , !P2 ;  /* 0xff8000000b207808 */ /* 0x000fe40005000000 */
[-C--:B------:R-:W-:Y:S02]  /*116b0*/  ISETP.GE.AND P2, PT, R70, R199.reuse, PT ;  /* 0x000000c74600720c */ /* 0x080fe40003f46270 */
[----:B------:R-:W-:Y:S02]  /*116c0*/  FSEL R10, R12, -INF , !P6 ;  /* 0xff8000000c0a7808 */ /* 0x000fe40007000000 */
[----:B------:R-:W-:Y:S02]  /*116d0*/  ISETP.GE.AND P6, PT, R69, R199, PT ;  /* 0x000000c74500720c */ /* 0x000fe40003fc6270 */
[----:B------:R-:W-:Y:S02]  /*116e0*/  ISETP.GE.OR P4, PT, R18, R203, !P4 ;  /* 0x000000cb1200720c */ /* 0x000fe40006786670 */
[----:B------:R-:W-:Y:S02]  /*116f0*/  ISETP.GE.OR P3, PT, R17, R204, !P3 ;  /* 0x000000cc1100720c */ /* 0x000fe40005f66670 */
[----:B------:R-:W-:Y:S02]  /*11700*/  FMNMX.FTZ R72, R223, R72, !PT ;  /* 0x00000048df487209 */ /* 0x000fe40007810000 */
[----:B------:R-:W-:Y:S02]  /*11710*/  FMNMX.FTZ R71, R238, R71, !PT ;  /* 0x00000047ee477209 */ /* 0x000fe40007810000 */
[-C--:B------:R-:W-:Y:S01]  /*11720*/  ISETP.GE.OR P2, PT, R70, R203.reuse, !P2 ;  /* 0x000000cb4600720c */ /* 0x080fe20005746670 */
[----:B------:R-:W1:Y:S01]  /*11730*/  SHFL.BFLY PT, R8, R72, 0x2, 0x1f ;  /* 0x0c401f0048087f89 */ /* 0x000e6200000e0000 */
[----:B------:R-:W-:Y:S02]  /*11740*/  ISETP.GE.OR P6, PT, R69, R203, !P6 ;  /* 0x000000cb4500720c */ /* 0x000fe400077c6670 */
[----:B------:R-:W-:Y:S02]  /*11750*/  FSEL R51, R31, -INF , !P4 ;  /* 0xff8000001f337808 */ /* 0x000fe40006000000 */
[-C--:B------:R-:W-:Y:S02]  /*11760*/  ISETP.GE.AND P4, PT, R6, R200.reuse, PT ;  /* 0x000000c80600720c */ /* 0x080fe40003f86270 */
[----:B------:R-:W-:Y:S02]  /*11770*/  FSEL R168, R40, -INF , !P3 ;  /* 0xff80000028a87808 */ /* 0x000fe40005800000 */
[-C--:B------:R-:W-:Y:S02]  /*11780*/  ISETP.GE.AND P3, PT, R6, R199.reuse, PT ;  /* 0x000000c70600720c */ /* 0x080fe40003f66270 */
[----:B------:R-:W-:Y:S02]  /*11790*/  FSEL R14, R14, -INF , !P1 ;  /* 0xff8000000e0e7808 */ /* 0x000fe40004800000 */
[----:B------:R-:W-:Y:S02]  /*117a0*/  FSEL R15, R15, -INF , !P0 ;  /* 0xff8000000f0f7808 */ /* 0x000fe40004000000 */
[----:B------:R-:W-:Y:S02]  /*117b0*/  ISETP.GE.AND P0, PT, R19, R199, PT ;  /* 0x000000c71300720c */ /* 0x000fe40003f06270 */
[-C--:B------:R-:W-:Y:S02]  /*117c0*/  ISETP.GE.AND P1, PT, R18, R200.reuse, PT ;  /* 0x000000c81200720c */ /* 0x080fe40003f26270 */
[----:B------:R-:W-:Y:S02]  /*117d0*/  FMNMX.FTZ R71, R240, R71, !PT ;  /* 0x00000047f0477209 */ /* 0x000fe40007810000 */
[----:B------:R-:W-:Y:S02]  /*117e0*/  FSEL R162, R26, -INF , !P2 ;  /* 0xff8000001aa27808 */ /* 0x000fe40005000000 */
[----:B------:R-:W-:Y:S02]  /*117f0*/  ISETP.GE.AND P2, PT, R17, R199, PT ;  /* 0x000000c71100720c */ /* 0x000fe40003f46270 */
[----:B------:R-:W-:Y:S02]  /*11800*/  FSEL R163, R27, -INF , !P6 ;  /* 0xff8000001ba37808 */ /* 0x000fe40007000000 */
[----:B------:R-:W-:Y:S02]  /*11810*/  ISETP.GE.AND P6, PT, R16, R200, PT ;  /* 0x000000c81000720c */ /* 0x000fe40003fc6270 */
[CC--:B------:R-:W-:Y:S02]  /*11820*/  ISETP.GE.OR P4, PT, R6.reuse, R204.reuse, !P4 ;  /* 0x000000cc0600720c */ /* 0x0c0fe40006786670 */
[----:B------:R-:W-:Y:S02]  /*11830*/  ISETP.GE.OR P3, PT, R6, R203, !P3 ;  /* 0x000000cb0600720c */ /* 0x000fe40005f66670 */
[----:B------:R-:W-:Y:S02]  /*11840*/  FMNMX.FTZ R6, R21, R73, !PT ;  /* 0x0000004915067209 */ /* 0x000fe40007810000 */
[----:B------:R-:W-:Y:S02]  /*11850*/  ISETP.GE.OR P0, PT, R19, R203, !P0 ;  /* 0x000000cb1300720c */ /* 0x000fe40004706670 */
[----:B------:R-:W-:Y:S02]  /*11860*/  ISETP.GE.OR P1, PT, R18, R204, !P1 ;  /* 0x000000cc1200720c */ /* 0x000fe40004f26670 */
[----:B------:R-:W-:Y:S02]  /*11870*/  FSEL R20, R13, -INF , !P5 ;  /* 0xff8000000d147808 */ /* 0x000fe40006800000 */
[----:B------:R-:W-:Y:S02]  /*11880*/  ISETP.GE.AND P5, PT, R19, R200, PT ;  /* 0x000000c81300720c */ /* 0x000fe40003fa6270 */
[----:B------:R-:W-:Y:S02]  /*11890*/  FMNMX.FTZ R71, R227, R71, !PT ;  /* 0x00000047e3477209 */ /* 0x000fe40007810000 */
[----:B------:R-:W-:Y:S02]  /*118a0*/  FMNMX.FTZ R6, R22, R6, !PT ;  /* 0x0000000616067209 */ /* 0x000fe40007810000 */
[----:B------:R-:W-:Y:S02]  /*118b0*/  ISETP.GE.OR P2, PT, R17, R203, !P2 ;  /* 0x000000cb1100720c */ /* 0x000fe40005746670 */
[----:B------:R-:W-:Y:S02]  /*118c0*/  ISETP.GE.OR P6, PT, R16, R204, !P6 ;  /* 0x000000cc1000720c */ /* 0x000fe400077c6670 */
[----:B------:R-:W-:Y:S02]  /*118d0*/  FSEL R49, R29, -INF , !P1 ;  /* 0xff8000001d317808 */ /* 0x000fe40004800000 */
[----:B------:R-:W-:Y:S02]  /*118e0*/  FSEL R50, R30, -INF , !P0 ;  /* 0xff8000001e327808 */ /* 0x000fe40004000000 */
[C---:B------:R-:W-:Y:S02]  /*118f0*/  ISETP.GE.AND P0, PT, R7.reuse, R199, PT ;  /* 0x000000c70700720c */ /* 0x040fe40003f06270 */
[----:B------:R-:W-:Y:S02]  /*11900*/  ISETP.GE.AND P1, PT, R7, R200, PT ;  /* 0x000000c80700720c */ /* 0x000fe40003f26270 */
[----:B------:R-:W-:Y:S02]  /*11910*/  ISETP.GE.OR P5, PT, R19, R204, !P5 ;  /* 0x000000cc1300720c */ /* 0x000fe40006fa6670 */
[----:B------:R-:W-:Y:S02]  /*11920*/  FMNMX.FTZ R71, R232, R71, !PT ;  /* 0x00000047e8477209 */ /* 0x000fe40007810000 */
[----:B------:R-:W-:Y:S02]  /*11930*/  FMNMX.FTZ R6, R10, R6, !PT ;  /* 0x000000060a067209 */ /* 0x000fe40007810000 */
[----:B------:R-:W-:Y:S02]  /*11940*/  FSEL R169, R41, -INF , !P6 ;  /* 0xff80000029a97808 */ /* 0x000fe40007000000 */
[C---:B------:R-:W-:Y:S02]  /*11950*/  ISETP.GE.AND P6, PT, R5.reuse, R200, PT ;  /* 0x000000c80500720c */ /* 0x040fe40003fc6270 */
[----:B------:R-:W-:Y:S02]  /*11960*/  FSEL R172, R42, -INF , !P2 ;  /* 0xff8000002aac7808 */ /* 0x000fe40005000000 */
[----:B------:R-:W-:Y:S02]  /*11970*/  ISETP.GE.AND P2, PT, R5, R199, PT ;  /* 0x000000c70500720c */ /* 0x000fe40003f46270 */
[C---:B------:R-:W-:Y:S02]  /*11980*/  ISETP.GE.OR P0, PT, R7.reuse, R203, !P0 ;  /* 0x000000cb0700720c */ /* 0x040fe40004706670 */
[-C--:B------:R-:W-:Y:S02]  /*11990*/  ISETP.GE.OR P1, PT, R7, R204.reuse, !P1 ;  /* 0x000000cc0700720c */ /* 0x080fe40004f26670 */
[----:B------:R-:W-:Y:S01]  /*119a0*/  FSEL R48, R28, -INF , !P5 ;  /* 0xff8000001c307808 */ /* 0x000fe20006800000 */
[----:B------:R-:W2:Y:S01]  /*119b0*/  SHFL.BFLY PT, R7, R71, 0x2, 0x1f ;  /* 0x0c401f0047077f89 */ /* 0x000ea200000e0000 */
[----:B------:R-:W-:Y:S02]  /*119c0*/  ISETP.GE.AND P5, PT, R16, R199, PT ;  /* 0x000000c71000720c */ /* 0x000fe40003fa6270 */
[C---:B------:R-:W-:Y:S02]  /*119d0*/  ISETP.GE.OR P6, PT, R5.reuse, R204, !P6 ;  /* 0x000000cc0500720c */ /* 0x040fe400077c6670 */
[-C--:B------:R-:W-:Y:S02]  /*119e0*/  ISETP.GE.OR P2, PT, R5, R203.reuse, !P2 ;  /* 0x000000cb0500720c */ /* 0x080fe40005746670 */
[----:B------:R-:W-:Y:S02]  /*119f0*/  FMNMX.FTZ R5, R20, R6, !PT ;  /* 0x0000000614057209 */ /* 0x000fe40007810000 */
[----:B------:R-:W-:Y:S02]  /*11a00*/  ISETP.GE.OR P5, PT, R16, R203, !P5 ;  /* 0x000000cb1000720c */ /* 0x000fe40006fa6670 */
[----:B------:R-:W-:Y:S02]  /*11a10*/  FMNMX.FTZ R5, R160, R5, !PT ;  /* 0x00000005a0057209 */ /* 0x000fe40007810000 */
[----:B------:R-:W-:Y:S02]  /*11a20*/  FMNMX.FTZ R6, R23, R74, !PT ;  /* 0x0000004a17067209 */ /* 0x000fe40007810000 */
[----:B------:R-:W-:Y:S02]  /*11a30*/  FSEL R176, R43, -INF , !P5 ;  /* 0xff8000002bb07808 */ /* 0x000fe40006800000 */
[----:B------:R-:W-:Y:S02]  /*11a40*/  FSEL R178, R44, -INF , !P1 ;  /* 0xff8000002cb27808 */ /* 0x000fe40004800000 */
[C---:B------:R-:W-:Y:S02]  /*11a50*/  ISETP.GE.AND P5, PT, R4.reuse, R200, PT ;  /* 0x000000c80400720c */ /* 0x040fe40003fa6270 */
[----:B------:R-:W-:Y:S02]  /*11a60*/  ISETP.GE.AND P1, PT, R4, R199, PT ;  /* 0x000000c70400720c */ /* 0x000fe40003f26270 */
[----:B------:R-:W-:Y:S02]  /*11a70*/  FMNMX.FTZ R5, R161, R5, !PT ;  /* 0x00000005a1057209 */ /* 0x000fe40007810000 */
[----:B-1----:R-:W-:Y:S02]  /*11a80*/  FMNMX.FTZ R72, R72, R8, !PT ;  /* 0x0000000848487209 */ /* 0x002fe40007810000 */
[C---:B------:R-:W-:Y:S02]  /*11a90*/  ISETP.GE.OR P5, PT, R4.reuse, R204, !P5 ;  /* 0x000000cc0400720c */ /* 0x040fe40006fa6670 */
[----:B------:R-:W-:Y:S02]  /*11aa0*/  ISETP.GE.OR P1, PT, R4, R203, !P1 ;  /* 0x000000cb0400720c */ /* 0x000fe40004f26670 */
[----:B------:R-:W-:Y:S02]  /*11ab0*/  FMNMX.FTZ R4, R32, R6, !PT ;  /* 0x0000000620047209 */ /* 0x000fe40007810000 */
[----:B------:R-:W-:Y:S02]  /*11ac0*/  FMNMX.FTZ R70, R48, R5, !PT ;  /* 0x0000000530467209 */ /* 0x000fe40007810000 */
[----:B------:R-:W1:Y:S01]  /*11ad0*/  SHFL.BFLY PT, R5, R72, 0x1, 0x1f ;  /* 0x0c201f0048057f89 */ /* 0x000e6200000e0000 */
[----:B------:R-:W-:Y:S02]  /*11ae0*/  FMNMX.FTZ R4, R14, R4, !PT ;  /* 0x000000040e047209 */ /* 0x000fe40007810000 */
[----:B------:R-:W-:Y:S02]  /*11af0*/  FSEL R182, R46, -INF , !P0 ;  /* 0xff8000002eb67808 */ /* 0x000fe40004000000 */
[----:B------:R-:W-:Y:S02]  /*11b00*/  FMNMX.FTZ R4, R15, R4, !PT ;  /* 0x000000040f047209 */ /* 0x000fe40007810000 */
[----:B------:R-:W-:Y:S02]  /*11b10*/  FSEL R179, R45, -INF , !P4 ;  /* 0xff8000002db37808 */ /* 0x000fe40006000000 */
[C---:B------:R-:W-:Y:S02]  /*11b20*/  ISETP.GE.AND P4, PT, R2.reuse, R200, PT ;  /* 0x000000c80200720c */ /* 0x040fe40003f86270 */
[----:B------:R-:W-:Y:S02]  /*11b30*/  ISETP.GE.AND P0, PT, R2, R199, PT ;  /* 0x000000c70200720c */ /* 0x000fe40003f06270 */
[----:B------:R-:W-:Y:S02]  /*11b40*/  FMNMX.FTZ R4, R162, R4, !PT ;  /* 0x00000004a2047209 */ /* 0x000fe40007810000 */
[----:B--2---:R-:W-:Y:S02]  /*11b50*/  FMNMX.FTZ R71, R71, R7, !PT ;  /* 0x0000000747477209 */ /* 0x004fe40007810000 */
[C---:B------:R-:W-:Y:S02]  /*11b60*/  ISETP.GE.OR P4, PT, R2.reuse, R204, !P4 ;  /* 0x000000cc0200720c */ /* 0x040fe40006786670 */
[----:B------:R-:W-:Y:S02]  /*11b70*/  ISETP.GE.OR P0, PT, R2, R203, !P0 ;  /* 0x000000cb0200720c */ /* 0x000fe40004706670 */
[----:B------:R-:W-:Y:S02]  /*11b80*/  FMNMX.FTZ R2, R163, R4, !PT ;  /* 0x00000004a3027209 */ /* 0x000fe40007810000 */
[----:B------:R-:W2:Y:S01]  /*11b90*/  SHFL.BFLY PT, R4, R71, 0x1, 0x1f ;  /* 0x0c201f0047047f89 */ /* 0x000ea200000e0000 */
[----:B------:R-:W-:Y:S02]  /*11ba0*/  FSEL R183, R47, -INF , !P3 ;  /* 0xff8000002fb77808 */ /* 0x000fe40005800000 */
[----:B------:R-:W-:Y:S02]  /*11bb0*/  ISETP.GE.AND P3, PT, R0, R200, PT ;  /* 0x000000c80000720c */ /* 0x000fe40003f66270 */
[----:B-1----:R-:W-:Y:S02]  /*11bc0*/  FMNMX.FTZ R72, R72, R5, !PT ;  /* 0x0000000548487209 */ /* 0x002fe40007810000 */
[----:B------:R-:W-:Y:S02]  /*11bd0*/  ISETP.GE.OR P3, PT, R0, R204, !P3 ;  /* 0x000000cc0000720c */ /* 0x000fe40005f66670 */
[----:B------:R-:W-:Y:S01]  /*11be0*/  FSEL R221, R58, -INF , !P2 ;  /* 0xff8000003add7808 */ /* 0x000fe20005000000 */
[C---:B------:R-:W-:Y:S01]  /*11bf0*/  FMUL.FTZ R144, R72.reuse, c[0x0][0x23c] ;  /* 0x00008f0048907a20 */ /* 0x040fe20000410000 */
[----:B------:R-:W-:Y:S02]  /*11c00*/  FSEL R230, R61, -INF , !P3 ;  /* 0xff8000003de67808 */ /* 0x000fe40005800000 */
[----:B------:R-:W-:Y:S02]  /*11c10*/  FSETP.NEU.FTZ.AND P3, PT, R72, -INF , PT ;  /* 0xff8000004800780b */ /* 0x000fe40003f7d000 */
[----:B------:R-:W-:Y:S02]  /*11c20*/  FMNMX.FTZ R2, R50, R2, !PT ;  /* 0x0000000232027209 */ /* 0x000fe40007810000 */
[----:B------:R-:W-:Y:S02]  /*11c30*/  FSEL R144, R144, RZ, P3 ;  /* 0x000000ff90907208 */ /* 0x000fe40001800000 */
[----:B------:R-:W-:Y:S02]  /*11c40*/  FMNMX.FTZ R70, R49, R70, !PT ;  /* 0x0000004631467209 */ /* 0x000fe40007810000 */
[----:B------:R-:W-:Y:S01]  /*11c50*/  FMNMX.FTZ R2, R51, R2, !PT ;  /* 0x0000000233027209 */ /* 0x000fe20007810000 */
[----:B------:R-:W-:Y:S01]  /*11c60*/  FFMA.FTZ R24, R156, c[0x0][0x23c], -R144 ;  /* 0x00008f009c187a23 */ /* 0x000fe20000010890 */
[----:B------:R-:W-:Y:S01]  /*11c70*/  FMNMX.FTZ R70, R168, R70, !PT ;  /* 0x00000046a8467209 */ /* 0x000fe20007810000 */
[----:B----4-:R-:W-:Y:S01]  /*11c80*/  IMAD.MOV.U32 R156, RZ, RZ, R210 ;  /* 0x000000ffff9c7224 */ /* 0x010fe200078e00d2 */
[----:B--2---:R-:W-:Y:S01]  /*11c90*/  FMNMX.FTZ R71, R71, R4, !PT ;  /* 0x0000000447477209 */ /* 0x004fe20007810000 */
[----:B------:R-:W-:Y:S01]  /*11ca0*/  FFMA.FTZ R4, R141, c[0x0][0x23c], -R144 ;  /* 0x00008f008d047a23 */ /* 0x000fe20000010890 */
[----:B------:R-:W-:Y:S02]  /*11cb0*/  FSEL R220, R57, -INF , !P5 ;  /* 0xff80000039dc7808 */ /* 0x000fe40006800000 */
[C---:B------:R-:W-:Y:S01]  /*11cc0*/  FSETP.NEU.FTZ.AND P2, PT, R71.reuse, -INF , PT ;  /* 0xff8000004700780b */ /* 0x040fe20003f5d000 */
[----:B------:R1:W-:Y:S01]  /*11cd0*/  MUFU.EX2 R249, R4 ;  /* 0x0000000400f97308 */ /* 0x0003e20000000800 */
[----:B------:R-:W-:Y:S01]  /*11ce0*/  FMUL.FTZ R145, R71, c[0x0][0x23c] ;  /* 0x00008f0047917a20 */ /* 0x000fe20000410000 */
        /* <DEDUP_REMOVED lines=8> */
[----:B------:R-:W-:Y:S01]  /*11d70*/  FSEL R219, R56, -INF , !P6 ;  /* 0xff80000038db7808 */ /* 0x000fe20007000000 */
[----:B------:R2:W-:Y:S01]  /*11d80*/  MUFU.EX2 R243, R6 ;  /* 0x0000000600f37308 */ /* 0x0005e20000000800 */
[----:B------:R-:W-:Y:S01]  /*11d90*/  FMNMX.FTZ R2, R183, R2, !PT ;  /* 0x00000002b7027209 */ /* 0x000fe20007810000 */
[----:B------:R-:W-:Y:S01]  /*11da0*/  FFMA.FTZ R28, R157, c[0x0][0x23c], -R145 ;  /* 0x00008f009d1c7a23 */ /* 0x000fe20000010891 */
[----:B------:R-:W-:Y:S01]  /*11db0*/  FMNMX.FTZ R70, R179, R70, !PT ;  /* 0x00000046b3467209 */ /* 0x000fe20007810000 */
[----:B---3--:R-:W-:Y:S01]  /*11dc0*/  IMAD.MOV.U32 R154, RZ, RZ, R212 ;  /* 0x000000ffff9a7224 */ /* 0x008fe200078e00d4 */
[----:B------:R-:W-:Y:S01]  /*11dd0*/  FSEL R224, R59, -INF , !P1 ;  /* 0xff8000003be07808 */ /* 0x000fe20004800000 */
[----:B------:R-:W-:Y:S01]  /*11de0*/  IMAD.MOV.U32 R157, RZ, RZ, R211 ;  /* 0x000000ffff9d7224 */ /* 0x000fe200078e00d3 */
[----:B------:R-:W-:Y:S01]  /*11df0*/  ISETP.GE.AND P1, PT, R0, R199, PT ;  /* 0x000000c70000720c */ /* 0x000fe20003f26270 */
[--C-:B-1----:R-:W-:Y:S01]  /*11e00*/  FFMA.FTZ R4, R142, c[0x0][0x23c], -R145.reuse ;  /* 0x00008f008e047a23 */ /* 0x102fe20000010891 */
[----:B------:R-:W-:Y:S02]  /*11e10*/  FSEL R231, R60, -INF , !P4 ;  /* 0xff8000003ce77808 */ /* 0x000fe40006000000 */
[----:B------:R-:W-:Y:S01]  /*11e20*/  ISETP.GE.OR P1, PT, R0, R203, !P1 ;  /* 0x000000cb0000720c */ /* 0x000fe20004f26670 */
[----:B------:R1:W-:Y:S01]  /*11e30*/  MUFU.EX2 R246, R4 ;  /* 0x0000000400f67308 */ /* 0x0003e20000000800 */
[----:B------:R-:W-:Y:S02]  /*11e40*/  FMNMX.FTZ R2, R221, R2, !PT ;  /* 0x00000002dd027209 */ /* 0x000fe40007810000 */
[----:B------:R-:W-:Y:S02]  /*11e50*/  FMNMX.FTZ R70, R219, R70, !PT ;  /* 0x00000046db467209 */ /* 0x000fe40007810000 */
[----:B------:R-:W-:Y:S01]  /*11e60*/  FMNMX.FTZ R0, R224, R2, !PT ;  /* 0x00000002e0007209 */ /* 0x000fe20007810000 */
[--C-:B------:R-:W-:Y:S01]  /*11e70*/  FFMA.FTZ R2, R140, c[0x0][0x23c], -R144.reuse ;  /* 0x00008f008c027a23 */ /* 0x100fe20000010890 */
[----:B------:R-:W-:Y:S02]  /*11e80*/  FMNMX.FTZ R70, R220, R70, !PT ;  /* 0x00000046dc467209 */ /* 0x000fe40007810000 */
[----:B------:R-:W-:Y:S01]  /*11e90*/  FSEL R233, R62, -INF , !P0 ;  /* 0xff8000003ee97808 */ /* 0x000fe20004000000 */
[----:B------:R3:W-:Y:S01]  /*11ea0*/  MUFU.EX2 R248, R2 ;  /* 0x0000000200f87308 */ /* 0x0007e20000000800 */
[----:B------:R-:W-:Y:S01]  /*11eb0*/  FMNMX.FTZ R70, R231, R70, !PT ;  /* 0x00000046e7467209 */ /* 0x000fe20007810000 */
[--C-:B--2---:R-:W-:Y:S01]  /*11ec0*/  FFMA.FTZ R6, R149, c[0x0][0x23c], -R145.reuse ;  /* 0x00008f0095067a23 */ /* 0x104fe20000010891 */
[----:B------:R-:W-:Y:S02]  /*11ed0*/  FSEL R75, R63, -INF , !P1 ;  /* 0xff8000003f4b7808 */ /* 0x000fe40004800000 */
[----:B------:R-:W-:Y:S02]  /*11ee0*/  FMNMX.FTZ R70, R230, R70, !PT ;  /* 0x00000046e6467209 */ /* 0x000fe40007810000 */
[----:B------:R-:W-:Y:S03]  /*11ef0*/  FMNMX.FTZ R0, R233, R0, !PT ;  /* 0x00000000e9007209 */ /* 0x000fe60007810000 */
[----:B------:R-:W-:Y:S01]  /*11f00*/  MUFU.EX2 R242, R6 ;  /* 0x0000000600f27308 */ /* 0x000fe20000000800 */
[----:B------:R-:W2:Y:S01]  /*11f10*/  SHFL.BFLY PT, R5, R70, 0x2, 0x1f ;  /* 0x0c401f0046057f89 */ /* 0x000ea200000e0000 */
[----:B------:R-:W-:Y:S01]  /*11f20*/  FMNMX.FTZ R0, R75, R0, !PT ;  /* 0x000000004b007209 */ /* 0x000fe20007810000 */
[----:B-1----:R-:W-:Y:S07]  /*11f30*/  FFMA.FTZ R4, R143, c[0x0][0x23c], -R145 ;  /* 0x00008f008f047a23 */ /* 0x002fee0000010891 */
[----:B------:R1:W4:Y:S01]  /*11f40*/  MUFU.EX2 R247, R4 ;  /* 0x0000000400f77308 */ /* 0x0003220000000800 */
[----:B---3--:R-:W3:Y:S01]  /*11f50*/  SHFL.BFLY PT, R2, R0, 0x2, 0x1f ;  /* 0x0c401f0000027f89 */ /* 0x008ee200000e0000 */
[----:B--2---:R-:W-:Y:S02]  /*11f60*/  FMNMX.FTZ R70, R70, R5, !PT ;  /* 0x0000000546467209 */ /* 0x004fe40007810000 */
[----:B------:R-:W-:Y:S05]  /*11f70*/  LOP3.LUT R5, R251, UR25, R159, 0x96, !PT ;  /* 0x00000019fb057c12 */ /* 0x000fea000f8e969f */
[----:B------:R-:W2:Y:S01]  /*11f80*/  SHFL.BFLY PT, R7, R70, 0x1, 0x1f ;  /* 0x0c201f0046077f89 */ /* 0x000ea200000e0000 */
[----:B-1----:R-:W-:Y:S01]  /*11f90*/  FFMA.FTZ R4, R146, c[0x0][0x23c], -R144 ;  /* 0x00008f0092047a23 */ /* 0x002fe20000010890 */
[----:B----4-:R-:W-:Y:S03]  /*11fa0*/  F2FP.BF16.PACK_AB R143, R247, R246 ;  /* 0x000000f6f78f723e */ /* 0x010fe600000010ff */
[----:B------:R1:W-:Y:S01]  /*11fb0*/  MUFU.EX2 R245, R4 ;  /* 0x0000000400f57308 */ /* 0x0003e20000000800 */
[----:B---3--:R-:W-:Y:S05]  /*11fc0*/  FMNMX.FTZ R0, R0, R2, !PT ;  /* 0x0000000200007209 */ /* 0x008fea0007810000 */
[----:B------:R-:W3:Y:S01]  /*11fd0*/  SHFL.BFLY PT, R2, R0, 0x1, 0x1f ;  /* 0x0c201f0000027f89 */ /* 0x000ee200000e0000 */
[----:B--2---:R-:W-:Y:S02]  /*11fe0*/  FMNMX.FTZ R70, R70, R7, !PT ;  /* 0x0000000746467209 */ /* 0x004fe40007810000 */
[----:B------:R-:W-:Y:S02]  /*11ff0*/  LOP3.LUT R7, R215, UR14, R250, 0x96, !PT ;  /* 0x0000000ed7077c12 */ /* 0x000fe4000f8e96fa */
[C---:B------:R-:W-:Y:S01]  /*12000*/  FSETP.NEU.FTZ.AND P1, PT, R70.reuse, -INF , PT ;  /* 0xff8000004600780b */ /* 0x040fe20003f3d000 */
[----:B------:R-:W-:Y:S02]  /*12010*/  FMUL.FTZ R146, R70, c[0x0][0x23c] ;  /* 0x00008f0046927a20 */ /* 0x000fe40000410000 */
[----:B-1----:R-:W-:Y:S03]  /*12020*/  FFMA.FTZ R4, R148, c[0x0][0x23c], -R144 ;  /* 0x00008f0094047a23 */ /* 0x002fe60000010890 */
[----:B------:R-:W-:Y:S01]  /*12030*/  FSEL R146, R146, RZ, P1 ;  /* 0x000000ff92927208 */ /* 0x000fe20000800000 */
[----:B------:R-:W-:Y:S01]  /*12040*/  IMAD.WIDE.U32 R148, R7, -0x326172a9, RZ ;  /* 0xcd9e8d5707947825 */ /* 0x000fe200078e00ff */
[----:B------:R1:W2:Y:S01]  /*12050*/  MUFU.EX2 R244, R4 ;  /* 0x0000000400f47308 */ /* 0x0002a20000000800 */
[----:B---3--:R-:W-:Y:S02]  /*12060*/  FMNMX.FTZ R69, R0, R2, !PT ;  /* 0x0000000200457209 */ /* 0x008fe40007810000 */
[----:B------:R-:W-:Y:S02]  /*12070*/  FFMA.FTZ R0, R20, c[0x0][0x23c], -R146 ;  /* 0x00008f0014007a23 */ /* 0x000fe40000010892 */
[C---:B------:R-:W-:Y:S01]  /*12080*/  FSETP.NEU.FTZ.AND P0, PT, R69.reuse, -INF , PT ;  /* 0xff8000004500780b */ /* 0x040fe20003f1d000 */
[----:B------:R-:W-:Y:S04]  /*12090*/  FMUL.FTZ R147, R69, c[0x0][0x23c] ;  /* 0x00008f0045937a20 */ /* 0x000fe80000410000 */
[----:B------:R3:W-:Y:S01]  /*120a0*/  MUFU.EX2 R239, R0 ;  /* 0x0000000000ef7308 */ /* 0x0007e20000000800 */
[----:B------:R-:W-:Y:S02]  /*120b0*/  FSEL R147, R147, RZ, P0 ;  /* 0x000000ff93937208 */ /* 0x000fe40000000000 */
[----:B-1----:R-:W-:Y:S05]  /*120c0*/  LOP3.LUT R4, R213, UR14, R250, 0x96, !PT ;  /* 0x0000000ed5047c12 */ /* 0x002fea000f8e96fa */
[----:B------:R-:W-:Y:S04]  /*120d0*/  IMAD.WIDE.U32 R150, R4, -0x326172a9, RZ ;  /* 0xcd9e8d5704967825 */ /* 0x000fe800078e00ff */
[----:B------:R-:W-:Y:S04]  /*120e0*/  IMAD.WIDE.U32 R4, R5, -0x326172a9, RZ ;  /* 0xcd9e8d5705047825 */ /* 0x000fe800078e00ff */
[--C-:B---3--:R-:W-:Y:S01]  /*120f0*/  FFMA.FTZ R0, R14, c[0x0][0x23c], -R147.reuse ;  /* 0x00008f000e007a23 */ /* 0x108fe20000010893 */
[C---:B-----5:R-:W-:Y:S02]  /*12100*/  LOP3.LUT R8, R5.reuse, UR15, R180, 0x96, !PT ;  /* 0x0000000f05087c12 */ /* 0x060fe4000f8e96b4 */
[----:B------:R-:W-:Y:S01]  /*12110*/  LOP3.LUT R9, R5, UR15, R210, 0x96, !PT ;  /* 0x0000000f05097c12 */ /* 0x000fe2000f8e96d2 */
[----:B------:R-:W-:Y:S01]  /*12120*/  MUFU.EX2 R236, R0 ;  /* 0x0000000000ec7308 */ /* 0x000fe20000000800 */
[----:B------:R-:W-:Y:S01]  /*12130*/  FFMA.FTZ R5, R10, c[0x0][0x23c], -R146 ;  /* 0x00008f000a057a23 */ /* 0x000fe20000010892 */
[--C-:B------:R-:W-:Y:S01]  /*12140*/  LOP3.LUT R10, R149, UR13, R4.reuse, 0x96, !PT ;  /* 0x0000000d950a7c12 */ /* 0x100fe2000f8e9604 */
[----:B------:R-:W-:Y:S01]  /*12150*/  IMAD.WIDE.U32 R6, R8, -0x2daee0ad, RZ ;  /* 0xd2511f5308067825 */ /* 0x000fe200078e00ff */
[----:B------:R-:W-:Y:S03]  /*12160*/  LOP3.LUT R12, R151, UR13, R4, 0x96, !PT ;  /* 0x0000000d970c7c12 */ /* 0x000fe6000f8e9604 */
[----:B------:R-:W-:Y:S01]  /*12170*/  IMAD.WIDE.U32 R10, R10, -0x2daee0ad, RZ ;  /* 0xd2511f530a0a7825 */ /* 0x000fe200078e00ff */
[----:B------:R-:W-:Y:S02]  /*12180*/  LOP3.LUT R7, R7, UR12, R212, 0x96, !PT ;  /* 0x0000000c07077c12 */ /* 0x000fe4000f8e96d4 */
[----:B------:R1:W3:Y:S01]  /*12190*/  MUFU.EX2 R241, R5 ;  /* 0x0000000500f17308 */ /* 0x0002e20000000800 */
[----:B------:R-:W-:Y:S05]  /*121a0*/  IMAD.WIDE.U32 R12, R12, -0x2daee0ad, RZ ;  /* 0xd2511f530c0c7825 */ /* 0x000fea00078e00ff */
[----:B------:R-:W-:Y:S01]  /*121b0*/  LOP3.LUT R8, R13, UR10, R6, 0x96, !PT ;  /* 0x0000000a0d087c12 */ /* 0x000fe2000f8e9606 */
[----:B------:R-:W-:Y:S03]  /*121c0*/  IMAD.WIDE.U32 R6, R7, -0x326172a9, RZ ;  /* 0xcd9e8d5707067825 */ /* 0x000fe600078e00ff */
[----:B------:R-:W-:Y:S01]  /*121d0*/  MUFU.EX2 R212, R28 ;  /* 0x0000001c00d47308 */ /* 0x000fe20000000800 */
[----:B------:R-:W-:Y:S05]  /*121e0*/  IMAD.WIDE.U32 R34, R8, -0x326172a9, RZ ;  /* 0xcd9e8d5708227825 */ /* 0x000fea00078e00ff */
[----:B------:R-:W-:Y:S05]  /*121f0*/  LOP3.LUT R6, R35, UR9, R6, 0x96, !PT ;  /* 0x0000000923067c12 */ /* 0x000fea000f8e9606 */
[----:B------:R-:W-:Y:S04]  /*12200*/  IMAD.WIDE.U32 R56, R6, -0x2daee0ad, RZ ;  /* 0xd2511f5306387825 */ /* 0x000fe800078e00ff */
[----:B-1----:R-:W-:Y:S05]  /*12210*/  IMAD.WIDE.U32 R4, R9, -0x2daee0ad, RZ ;  /* 0xd2511f5309047825 */ /* 0x002fea00078e00ff */
[----:B------:R-:W-:Y:S02]  /*12220*/  LOP3.LUT R5, R5, UR12, R214, 0x96, !PT ;  /* 0x0000000c05057c12 */ /* 0x000fe4000f8e96d6 */
[----:B------:R-:W-:Y:S03]  /*12230*/  LOP3.LUT R2, R11, UR10, R4, 0x96, !PT ;  /* 0x0000000a0b027c12 */ /* 0x000fe6000f8e9604 */
[----:B------:R-:W-:Y:S04]  /*12240*/  IMAD.WIDE.U32 R4, R5, -0x326172a9, RZ ;  /* 0xcd9e8d5705047825 */ /* 0x000fe800078e00ff */
[----:B------:R-:W-:Y:S01]  /*12250*/  IMAD.WIDE.U32 R42, R2, -0x326172a9, RZ ;  /* 0xcd9e8d57022a7825 */ /* 0x000fe200078e00ff */
[----:B------:R-:W-:Y:S02]  /*12260*/  LOP3.LUT R2, R7, UR11, R150, 0x96, !PT ;  /* 0x0000000b07027c12 */ /* 0x000fe4000f8e9696 */
[----:B------:R-:W-:Y:S02]  /*12270*/  LOP3.LUT R8, R5, UR11, R148, 0x96, !PT ;  /* 0x0000000b05087c12 */ /* 0x000fe4000f8e9694 */
[----:B------:R-:W-:Y:S01]  /*12280*/  LOP3.LUT R0, R43, UR9, R4, 0x96, !PT ;  /* 0x000000092b007c12 */ /* 0x000fe2000f8e9604 */
        /* <DEDUP_REMOVED lines=12> */
[----:B------:R4:W5:Y:S04]  /*12350*/  MUFU.EX2 R235, R2 ;  /* 0x0000000200eb7308 */ /* 0x0009680000000800 */
        /* <DEDUP_REMOVED lines=10> */
[----:B------:R1:W1:Y:S01]  /*12400*/  MUFU.EX2 R228, R0 ;  /* 0x0000000000e47308 */ /* 0x0002620000000800 */
[----:B------:R-:W-:Y:S02]  /*12410*/  LOP3.LUT R4, R5, UR17, R44, 0x96, !PT ;  /* 0x0000001105047c12 */ /* 0x000fe4000f8e962c */
[----:B----4-:R-:W-:Y:S02]  /*12420*/  LOP3.LUT R2, R6, 0xffff, RZ, 0xc0, !PT ;  /* 0x0000ffff06027812 */ /* 0x010fe400078ec0ff */
        /* <DEDUP_REMOVED lines=14> */
[----:B------:R-:W-:Y:S01]  /*12510*/  PRMT R13, R7, 0x5410, R13 ;  /* 0x00005410070d7816 */ /* 0x000fe2000000000d */
[----:B------:R-:W1:Y:S01]  /*12520*/  LDSM.16.MT88.4 R20, [R185+0x6000] ;  /* 0x00600000b914783b */ /* 0x000e620000004200 */
[----:B------:R-:W-:Y:S01]  /*12530*/  FFMA.FTZ R12, R153, c[0x0][0x23c], -R145 ;  /* 0x00008f00990c7a23 */ /* 0x000fe20000010891 */
[----:B------:R4:W-:Y:S01]  /*12540*/  MUFU.EX2 R226, R0 ;  /* 0x0000000000e27308 */ /* 0x0009e20000000800 */
[----:B------:R-:W-:Y:S01]  /*12550*/  SHF.R.U32.HI R8, RZ, 0x18, R4 ;  /* 0x00000018ff087819 */ /* 0x000fe20000011604 */
[----:B------:R-:W-:Y:S01]  /*12560*/  FFMA.FTZ R7, R32, c[0x0][0x23c], -R147 ;  /* 0x00008f0020077a23 */ /* 0x000fe20000010893 */
[--C-:B------:R-:W-:Y:S01]  /*12570*/  HSET2.LE.AND R67, R15, R252.reuse, PT ;  /* 0x000000fc0f437233 */ /* 0x100fe20003803000 */
[----:B------:R-:W-:Y:S01]  /*12580*/  FMUL.FTZ R2, R2, c[0x0][0x23c] ;  /* 0x00008f0002027a20 */ /* 0x000fe20000410000 */
[----:B------:R-:W-:Y:S01]  /*12590*/  LOP3.LUT R40, R41, UR7, R34, 0x96, !PT ;  /* 0x0000000729287c12 */ /* 0x000fe2000f8e9622 */
[----:B------:R-:W-:Y:S01]  /*125a0*/  FFMA.FTZ R32, R158, c[0x0][0x23c], -R145 ;  /* 0x00008f009e207a23 */ /* 0x000fe20000010891 */
[----:B------:R-:W-:Y:S01]  /*125b0*/  SHF.R.U32.HI R10, RZ, 0x18, R6 ;  /* 0x00000018ff0a7819 */ /* 0x000fe20000011606 */
[----:B------:R-:W-:Y:S01]  /*125c0*/  IMAD.MOV.U32 R153, RZ, RZ, R215 ;  /* 0x000000ffff997224 */ /* 0x000fe200078e00d7 */
[----:B------:R-:W-:Y:S01]  /*125d0*/  LOP3.LUT R44, R45, UR7, R42, 0x96, !PT ;  /* 0x000000072d2c7c12 */ /* 0x000fe2000f8e962a */
        /* <DEDUP_REMOVED lines=8> */
[----:B------:R-:W-:Y:S02]  /*12660*/  LOP3.LUT R60, R45, UR16, R60, 0x96, !PT ;  /* 0x000000102d3c7c12 */ /* 0x000fe4000f8e963c */
[----:B----4-:R-:W-:Y:S02]  /*12670*/  LOP3.LUT R0, R6, 0xffff, RZ, 0xc0, !PT ;  /* 0x0000ffff06007812 */ /* 0x010fe400078ec0ff */
[----:B------:R-:W-:Y:S01]  /*12680*/  LOP3.LUT R57, R44, 0xffff, RZ, 0xc0, !PT ;  /* 0x0000ffff2c397812 */ /* 0x000fe200078ec0ff */
[----:B------:R-:W-:Y:S01]  /*12690*/  FFMA.FTZ R45, R50, c[0x0][0x23c], -R147 ;  /* 0x00008f00322d7a23 */ /* 0x000fe20000010893 */
[----:B------:R-:W-:Y:S01]  /*126a0*/  SHF.R.U32.HI R5, RZ, 0x8, R0 ;  /* 0x00000008ff057819 */ /* 0x000fe20000011600 */
[----:B------:R-:W-:Y:S01]  /*126b0*/  MUFU.EX2 R215, R16 ;  /* 0x0000001000d77308 */ /* 0x000fe20000000800 */
        /* <DEDUP_REMOVED lines=8> */
[----:B------:R-:W-:Y:S01]  /*12740*/  SHF.R.U32.HI R4, RZ, 0x8, R3 ;  /* 0x00000008ff047819 */ /* 0x000fe20000011603 */
[----:B------:R-:W-:Y:S01]  /*12750*/  MUFU.EX2 R211, R32 ;  /* 0x0000002000d37308 */ /* 0x000fe20000000800 */
[----:B------:R-:W-:Y:S02]  /*12760*/  LOP3.LUT R3, R5, 0xff, RZ, 0xc0, !PT ;  /* 0x000000ff05037812 */ /* 0x000fe400078ec0ff */
[----:B-1----:R-:W-:Y:S02]  /*12770*/  SHF.R.U32.HI R7, RZ, 0x10, R6 ;  /* 0x00000010ff077819 */ /* 0x002fe40000011606 */
[----:B------:R-:W-:Y:S02]  /*12780*/  PRMT R8, R3, 0x5410, R8 ;  /* 0x0000541003087816 */ /* 0x000fe40000000008 */
[----:B------:R-:W-:Y:S01]  /*12790*/  LOP3.LUT R6, R7, 0xff, RZ, 0xc0, !PT ;  /* 0x000000ff07067812 */ /* 0x000fe200078ec0ff */
[----:B------:R-:W-:Y:S01]  /*127a0*/  FFMA.FTZ R7, R152, c[0x0][0x23c], -R144 ;  /* 0x00008f0098077a23 */ /* 0x000fe20000010890 */
[----:B------:R-:W-:Y:S01]  /*127b0*/  PRMT R9, R9, 0x5410, R4 ;  /* 0x0000541009097816 */ /* 0x000fe20000000004 */
[----:B------:R-:W1:Y:S01]  /*127c0*/  MUFU.EX2 R68, R0 ;  /* 0x0000000000447308 */ /* 0x000e620000000800 */
[----:B------:R-:W-:Y:S01]  /*127d0*/  PRMT R6, R6, 0x5410, R10 ;  /* 0x0000541006067816 */ /* 0x000fe2000000000a */
[--C-:B------:R-:W-:Y:S01]  /*127e0*/  HSET2.LE.AND R65, R8, R252.reuse, PT ;  /* 0x000000fc08417233 */ /* 0x100fe20003803000 */
[----:B------:R-:W-:Y:S01]  /*127f0*/  F2FP.BF16.PACK_AB R4, R249, R248 ;  /* 0x000000f8f904723e */ /* 0x000fe200000010ff */
[--C-:B------:R-:W-:Y:S01]  /*12800*/  HSET2.LE.AND R64, R9, R252.reuse, PT ;  /* 0x000000fc09407233 */ /* 0x100fe20003803000 */
[----:B------:R-:W-:Y:S01]  /*12810*/  FFMA.FTZ R9, R33, c[0x0][0x23c], -R144 ;  /* 0x00008f0021097a23 */ /* 0x000fe20000010890 */
[--C-:B------:R-:W-:Y:S01]  /*12820*/  HSET2.LE.AND R141, R6, R252.reuse, PT ;  /* 0x000000fc068d7233 */ /* 0x100fe20003803000 */
[----:B------:R-:W-:Y:S01]  /*12830*/  LOP3.LUT R142, R142, R4, RZ, 0xc0, !PT ;  /* 0x000000048e8e7212 */ /* 0x000fe200078ec0ff */
[--C-:B------:R-:W-:Y:S01]  /*12840*/  HSET2.LE.AND R4, R13, R252.reuse, PT ;  /* 0x000000fc0d047233 */ /* 0x100fe20003803000 */
[----:B--2---:R-:W-:Y:S01]  /*12850*/  F2FP.BF16.PACK_AB R5, R244, R245 ;  /* 0x000000f5f405723e */ /* 0x004fe200000010ff */
[----:B------:R2:W4:Y:S01]  /*12860*/  MUFU.EX2 R3, R2 ;  /* 0x0000000200037308 */ /* 0x0005220000000800 */
[----:B------:R-:W-:Y:S01]  /*12870*/  F2FP.BF16.PACK_AB R6, R242, R243 ;  /* 0x000000f3f206723e */ /* 0x000fe200000010ff */
[----:B------:R-:W-:Y:S01]  /*12880*/  IMAD.MOV.U32 R152, RZ, RZ, R214 ;  /* 0x000000ffff987224 */ /* 0x000fe200078e00d6 */
[----:B------:R-:W-:Y:S02]  /*12890*/  LOP3.LUT R143, R4, R143, RZ, 0xc0, !PT ;  /* 0x0000008f048f7212 */ /* 0x000fe400078ec0ff */
[----:B------:R-:W-:Y:S02]  /*128a0*/  LOP3.LUT R140, R140, R5, RZ, 0xc0, !PT ;  /* 0x000000058c8c7212 */ /* 0x000fe400078ec0ff */
[----:B------:R-:W-:Y:S02]  /*128b0*/  LOP3.LUT R141, R141, R6, RZ, 0xc0, !PT ;  /* 0x000000068d8d7212 */ /* 0x000fe400078ec0ff */
[----:B---3--:R-:W-:Y:S01]  /*128c0*/  F2FP.BF16.PACK_AB R4, R239, R241 ;  /* 0x000000f1ef04723e */ /* 0x008fe200000010ff */
[----:B------:R3:W-:Y:S01]  /*128d0*/  MUFU.EX2 R218, R7 ;  /* 0x0000000700da7308 */ /* 0x0007e20000000800 */
[----:B-----5:R-:W-:Y:S02]  /*128e0*/  F2FP.BF16.PACK_AB R5, R235, R236 ;  /* 0x000000eceb05723e */ /* 0x020fe400000010ff */
[----:B------:R-:W-:Y:S01]  /*128f0*/  F2FP.BF16.PACK_AB R6, R228, R229 ;  /* 0x000000e5e406723e */ /* 0x000fe200000010ff */
[----:B-1----:R-:W-:Y:S01]  /*12900*/  FMUL.FTZ R16, R68, R88 ;  /* 0x0000005844107220 */ /* 0x002fe20000410000 */
[----:B------:R-:W-:Y:S01]  /*12910*/  FSEL R0, R70, RZ, P1 ;  /* 0x000000ff46007208 */ /* 0x000fe20000800000 */
[----:B------:R-:W-:Y:S01]  /*12920*/  FMUL.FTZ R17, R68, R89 ;  /* 0x0000005944117220 */ /* 0x000fe20000410000 */
[----:B------:R-:W-:Y:S01]  /*12930*/  LOP3.LUT R66, R66, R4, RZ, 0xc0, !PT ;  /* 0x0000000442427212 */ /* 0x000fe200078ec0ff */
[C---:B------:R-:W-:Y:S01]  /*12940*/  FMUL.FTZ R4, R68.reuse, R76 ;  /* 0x0000004c44047220 */ /* 0x040fe20000410000 */
[----:B------:R-:W-:Y:S01]  /*12950*/  LOP3.LUT R67, R67, R5, RZ, 0xc0, !PT ;  /* 0x0000000543437212 */ /* 0x000fe200078ec0ff */
[----:B------:R-:W-:Y:S01]  /*12960*/  MUFU.EX2 R217, R9 ;  /* 0x0000000900d97308 */ /* 0x000fe20000000800 */
[----:B------:R-:W-:Y:S01]  /*12970*/  FMUL.FTZ R5, R68, R77 ;  /* 0x0000004d44057220 */ /* 0x000fe20000410000 */
[----:B------:R-:W-:Y:S01]  /*12980*/  LOP3.LUT R64, R64, R6, RZ, 0xc0, !PT ;  /* 0x0000000640407212 */ /* 0x000fe200078ec0ff */
[----:B------:R-:W-:Y:S01]  /*12990*/  FMUL.FTZ R32, R68, R104 ;  /* 0x0000006844207220 */ /* 0x000fe20000410000 */
[----:B------:R-:W-:Y:S01]  /*129a0*/  F2FP.BF16.PACK_AB R8, R225, R226 ;  /* 0x000000e2e108723e */ /* 0x000fe200000010ff */
[----:B--2---:R-:W-:Y:S01]  /*129b0*/  FADD.FTZ R2, -R0, R73 ;  /* 0x0000004900027221 */ /* 0x004fe20000010100 */
[----:B------:R-:W-:Y:S01]  /*129c0*/  FSEL R0, R69, RZ, P0 ;  /* 0x000000ff45007208 */ /* 0x000fe20000000000 */
[----:B----4-:R-:W-:Y:S01]  /*129d0*/  FMUL.FTZ R6, R3, R78 ;  /* 0x0000004e03067220 */ /* 0x010fe20000410000 */
[----:B------:R-:W-:Y:S01]  /*129e0*/  LOP3.LUT R65, R65, R8, RZ, 0xc0, !PT ;  /* 0x0000000841417212 */ /* 0x000fe200078ec0ff */
[----:B------:R-:W-:Y:S01]  /*129f0*/  FMUL.FTZ R2, R2, c[0x0][0x23c] ;  /* 0x00008f0002027a20 */ /* 0x000fe20000410000 */
[----:B------:R-:W-:Y:S01]  /*12a00*/  MUFU.EX2 R209, R41 ;  /* 0x0000002900d17308 */ /* 0x000fe20000000800 */
[----:B------:R-:W-:Y:S01]  /*12a10*/  FADD.FTZ R0, -R0, R74 ;  /* 0x0000004a00007221 */ /* 0x000fe20000010100 */
[----:B------:R-:W-:Y:S01]  /*12a20*/  SHF.R.U32.HI R73, RZ, 0x18, R40 ;  /* 0x00000018ff497819 */ /* 0x000fe20000011628 */
[C---:B------:R-:W-:Y:S01]  /*12a30*/  FMUL.FTZ R18, R3.reuse, R90 ;  /* 0x0000005a03127220 */ /* 0x040fe20000410000 */
[--C-:B------:R-:W-:Y:S01]  /*12a40*/  SHF.R.U32.HI R61, RZ, 0x18, R44.reuse ;  /* 0x00000018ff3d7819 */ /* 0x100fe2000001162c */
[----:B------:R-:W-:Y:S01]  /*12a50*/  FMUL.FTZ R0, R0, c[0x0][0x23c] ;  /* 0x00008f0000007a20 */ /* 0x000fe20000410000 */
[----:B------:R-:W-:Y:S01]  /*12a60*/  SHF.R.U32.HI R62, RZ, 0x10, R44 ;  /* 0x00000010ff3e7819 */ /* 0x000fe2000001162c */
[C---:B---3--:R-:W-:Y:S01]  /*12a70*/  FMUL.FTZ R7, R3.reuse, R79 ;  /* 0x0000004f03077220 */ /* 0x048fe20000410000 */
[----:B------:R-:W-:Y:S01]  /*12a80*/  LOP3.LUT R74, R60, 0xff, RZ, 0xc0, !PT ;  /* 0x000000ff3c4a7812 */ /* 0x000fe200078ec0ff */
[----:B------:R-:W1:Y:S01]  /*12a90*/  LDSM.16.MT88.4 R76, [R187+0x6000] ;  /* 0x00600000bb4c783b */ /* 0x000e620000004200 */
[----:B------:R-:W2:Y:S01]  /*12aa0*/  MUFU.EX2 R2, R2 ;  /* 0x0000000200027308 */ /* 0x000ea20000000800 */
[----:B------:R-:W-:Y:S01]  /*12ab0*/  FMUL.FTZ R49, R68, R121 ;  /* 0x0000007944317220 */ /* 0x000fe20000410000 */
[----:B------:R-:W-:Y:S01]  /*12ac0*/  LOP3.LUT R63, R44, 0xff, RZ, 0xc0, !PT ;  /* 0x000000ff2c3f7812 */ /* 0x000fe200078ec0ff */
[C---:B------:R-:W-:Y:S01]  /*12ad0*/  FMUL.FTZ R50, R3.reuse, R122 ;  /* 0x0000007a03327220 */ /* 0x040fe20000410000 */
[-C--:B------:R-:W-:Y:S01]  /*12ae0*/  HMMA.16816.F32.BF16 R4, R140, R20.reuse, R4 ;  /* 0x000000148c04723c */ /* 0x080fe20000041804 */
[C---:B------:R-:W-:Y:S01]  /*12af0*/  FMUL.FTZ R19, R3.reuse, R91 ;  /* 0x0000005b03137220 */ /* 0x040fe20000410000 */
[----:B------:R-:W-:Y:S01]  /*12b00*/  LOP3.LUT R58, R58, 0xff, RZ, 0xc0, !PT ;  /* 0x000000ff3a3a7812 */ /* 0x000fe200078ec0ff */
[----:B------:R-:W-:Y:S01]  /*12b10*/  FMUL.FTZ R33, R68, R105 ;  /* 0x0000006944217220 */ /* 0x000fe20000410000 */
[----:B------:R-:W-:Y:S01]  /*12b20*/  SHF.R.U32.HI R57, RZ, 0x8, R57 ;  /* 0x00000008ff397819 */ /* 0x000fe20000011639 */
[C---:B------:R-:W-:Y:S01]  /*12b30*/  FMUL.FTZ R34, R3.reuse, R106 ;  /* 0x0000006a03227220 */ /* 0x040fe20000410000 */
[----:B------:R-:W3:Y:S01]  /*12b40*/  MUFU.EX2 R0, R0 ;  /* 0x0000000000007308 */ /* 0x000ee20000000800 */
[----:B------:R-:W-:Y:S01]  /*12b50*/  FMUL.FTZ R35, R3, R107 ;  /* 0x0000006b03237220 */ /* 0x000fe20000410000 */
[----:B------:R-:W-:Y:S02]  /*12b60*/  PRMT R91, R63, 0x5410, R57 ;  /* 0x000054103f5b7816 */ /* 0x000fe40000000039 */
[----:B------:R-:W-:Y:S02]  /*12b70*/  ISETP.GT.AND P0, PT, R207, UR18, PT ;  /* 0x00000012cf007c0c */ /* 0x000fe4000bf04270 */
[----:B------:R-:W-:Y:S02]  /*12b80*/  LOP3.LUT R57, R60, 0xffff, RZ, 0xc0, !PT ;  /* 0x0000ffff3c397812 */ /* 0x000fe400078ec0ff */
[----:B------:R-:W-:Y:S01]  /*12b90*/  SHF.R.U32.HI R59, RZ, 0x8, R59 ;  /* 0x00000008ff3b7819 */ /* 0x000fe2000001163b */
[C---:B--2---:R-:W-:Y:S01]  /*12ba0*/  FMUL.FTZ R8, R2.reuse, R80 ;  /* 0x0000005002087220 */ /* 0x044fe20000410000 */
[--C-:B------:R-:W-:Y:S01]  /*12bb0*/  SHF.R.U32.HI R80, RZ, 0x18, R56.reuse ;  /* 0x00000018ff507819 */ /* 0x100fe20000011638 */
[----:B------:R-:W-:Y:S01]  /*12bc0*/  FMUL.FTZ R9, R2, R81 ;  /* 0x0000005102097220 */ /* 0x000fe20000410000 */
[----:B------:R-:W-:Y:S01]  /*12bd0*/  LOP3.LUT R81, R56, 0xff, RZ, 0xc0, !PT ;  /* 0x000000ff38517812 */ /* 0x000fe200078ec0ff */
[C---:B------:R-:W-:Y:S02]  /*12be0*/  FMUL.FTZ R12, R2.reuse, R84 ;  /* 0x00000054020c7220 */ /* 0x040fe40000410000 */
[C---:B------:R-:W-:Y:S02]  /*12bf0*/  FMUL.FTZ R13, R2.reuse, R85 ;  /* 0x00000055020d7220 */ /* 0x040fe40000410000 */
[----:B------:R-:W-:Y:S02]  /*12c00*/  FMUL.FTZ R25, R2, R97 ;  /* 0x0000006102197220 */ /* 0x000fe40000410000 */
[----:B---3--:R-:W-:Y:S01]  /*12c10*/  FMUL.FTZ R10, R0, R82 ;  /* 0x00000052000a7220 */ /* 0x008fe20000410000 */
[----:B------:R-:W-:Y:S01]  /*12c20*/  LOP3.LUT R82, R40, 0xff, RZ, 0xc0, !PT ;  /* 0x000000ff28527812 */ /* 0x000fe200078ec0ff */
[----:B------:R-:W-:Y:S01]  /*12c30*/  FMUL.FTZ R11, R0, R83 ;  /* 0x00000053000b7220 */ /* 0x000fe20000410000 */
[----:B------:R-:W-:Y:S01]  /*12c40*/  PRMT R83, R58, 0x5410, R73 ;  /* 0x000054103a537816 */ /* 0x000fe20000000049 */
[----:B------:R-:W-:Y:S01]  /*12c50*/  FMUL.FTZ R14, R0, R86 ;  /* 0x00000056000e7220 */ /* 0x000fe20000410000 */
[----:B------:R-:W-:Y:S01]  /*12c60*/  PRMT R82, R82, 0x5410, R59 ;  /* 0x0000541052527816 */ /* 0x000fe2000000003b */
[C---:B------:R-:W-:Y:S01]  /*12c70*/  FMUL.FTZ R15, R0.reuse, R87 ;  /* 0x00000057000f7220 */ /* 0x040fe20000410000 */
[----:B------:R-:W-:Y:S01]  /*12c80*/  SHF.R.U32.HI R58, RZ, 0x10, R56 ;  /* 0x00000010ff3a7819 */ /* 0x000fe20000011638 */
[----:B------:R-:W3:Y:S01]  /*12c90*/  LDSM.16.MT88.4 R84, [R185+0x6800] ;  /* 0x00680000b954783b */ /* 0x000ee20000004200 */
[C---:B------:R-:W-:Y:S01]  /*12ca0*/  HMMA.16816.F32.BF16 R8, R64.reuse, R20, R8 ;  /* 0x000000144008723c */ /* 0x040fe20000041808 */
[C---:B------:R-:W-:Y:S01]  /*12cb0*/  FMUL.FTZ R46, R0.reuse, R118 ;  /* 0x00000076002e7220 */ /* 0x040fe20000410000 */
[--C-:B------:R-:W-:Y:S01]  /*12cc0*/  HSET2.LE.AND R82, R82, R252.reuse, PT ;  /* 0x000000fc52527233 */ /* 0x100fe20003803000 */
[C---:B------:R-:W-:Y:S01]  /*12cd0*/  FMUL.FTZ R47, R0.reuse, R119 ;  /* 0x00000077002f7220 */ /* 0x040fe20000410000 */
[--C-:B------:R-:W-:Y:S01]  /*12ce0*/  HSET2.LE.AND R83, R83, R252.reuse, PT ;  /* 0x000000fc53537233 */ /* 0x100fe20003803000 */
[----:B------:R-:W-:Y:S01]  /*12cf0*/  FMUL.FTZ R26, R0, R98 ;  /* 0x00000062001a7220 */ /* 0x000fe20000410000 */
[----:B------:R-:W-:Y:S01]  /*12d00*/  LOP3.LUT R63, R58, 0xff, RZ, 0xc0, !PT ;  /* 0x000000ff3a3f7812 */ /* 0x000fe200078ec0ff */
[----:B------:R-:W-:Y:S01]  /*12d10*/  FFMA.FTZ R20, R155, c[0x0][0x23c], -R144 ;  /* 0x00008f009b147a23 */ /* 0x000fe20000010890 */
[-C--:B------:R-:W-:Y:S01]  /*12d20*/  HMMA.16816.F32.BF16 R12, R64, R22.reuse, R12 ;  /* 0x00000016400c723c */ /* 0x080fe2000004180c */
[----:B------:R-:W-:Y:S02]  /*12d30*/  IMAD.MOV.U32 R155, RZ, RZ, R213 ;  /* 0x000000ffff9b7224 */ /* 0x000fe400078e00d5 */
[----:B------:R3:W-:Y:S01]  /*12d40*/  MUFU.EX2 R214, R20 ;  /* 0x0000001400d67308 */ /* 0x0007e20000000800 */
[----:B------:R-:W-:Y:S01]  /*12d50*/  FMUL.FTZ R21, R68, R93 ;  /* 0x0000005d44157220 */ /* 0x000fe20000410000 */
[----:B------:R-:W-:Y:S01]  /*12d60*/  PRMT R88, R63, 0x5410, R80 ;  /* 0x000054103f587816 */ /* 0x000fe20000000050 */
[C---:B------:R-:W-:Y:S02]  /*12d70*/  FMUL.FTZ R63, R0.reuse, R135 ;  /* 0x00000087003f7220 */ /* 0x040fe40000410000 */
[C---:B------:R-:W-:Y:S01]  /*12d80*/  HMMA.16816.F32.BF16 R16, R140.reuse, R22, R16 ;  /* 0x000000168c10723c */ /* 0x040fe20000041810 */
[----:B------:R-:W-:Y:S03]  /*12d90*/  FMUL.FTZ R27, R0, R99 ;  /* 0x00000063001b7220 */ /* 0x000fe60000410000 */
[C---:B------:R-:W-:Y:S01]  /*12da0*/  FMUL.FTZ R28, R2.reuse, R100 ;  /* 0x00000064021c7220 */ /* 0x040fe20000410000 */
[----:B------:R-:W4:Y:S01]  /*12db0*/  MUFU.EX2 R213, R24 ;  /* 0x0000001800d57308 */ /* 0x000f220000000800 */
[----:B------:R-:W-:Y:S02]  /*12dc0*/  FMUL.FTZ R29, R2, R101 ;  /* 0x00000065021d7220 */ /* 0x000fe40000410000 */
[C---:B------:R-:W-:Y:S04]  /*12dd0*/  FMUL.FTZ R22, R3.reuse, R94 ;  /* 0x0000005e03167220 */ /* 0x040fe80000410000 */
[----:B------:R-:W-:Y:S02]  /*12de0*/  FMUL.FTZ R23, R3, R95 ;  /* 0x0000005f03177220 */ /* 0x000fe40000410000 */
[C---:B------:R-:W-:Y:S02]  /*12df0*/  FMUL.FTZ R30, R0.reuse, R102 ;  /* 0x00000066001e7220 */ /* 0x040fe40000410000 */
[----:B------:R-:W-:Y:S02]  /*12e00*/  FMUL.FTZ R31, R0, R103 ;  /* 0x00000067001f7220 */ /* 0x000fe40000410000 */
[----:B------:R-:W-:Y:S02]  /*12e10*/  FMUL.FTZ R40, R2, R112 ;  /* 0x0000007002287220 */ /* 0x000fe40000410000 */
[----:B---3--:R-:W-:Y:S02]  /*12e20*/  FMUL.FTZ R20, R68, R92 ;  /* 0x0000005c44147220 */ /* 0x008fe40000410000 */
[----:B------:R-:W-:Y:S02]  /*12e30*/  FMUL.FTZ R41, R2, R113 ;  /* 0x0000007102297220 */ /* 0x000fe40000410000 */
[C---:B------:R-:W-:Y:S02]  /*12e40*/  FMUL.FTZ R42, R0.reuse, R114 ;  /* 0x00000072002a7220 */ /* 0x040fe40000410000 */
[----:B------:R-:W-:Y:S01]  /*12e50*/  FMUL.FTZ R43, R0, R115 ;  /* 0x00000073002b7220 */ /* 0x000fe20000410000 */
[-C--:B------:R-:W-:Y:S01]  /*12e60*/  HMMA.16816.F32.BF16 R20, R140, R36.reuse, R20 ;  /* 0x000000248c14723c */ /* 0x080fe20000041814 */
[----:B------:R-:W-:Y:S01]  /*12e70*/  IMAD.MOV.U32 R95, RZ, RZ, R181 ;  /* 0x000000ffff5f7224 */ /* 0x000fe200078e00b5 */
[----:B----4-:R-:W-:Y:S01]  /*12e80*/  F2FP.BF16.PACK_AB R80, R213, R214 ;  /* 0x000000d6d550723e */ /* 0x010fe200000010ff */
[C---:B------:R-:W-:Y:S01]  /*12e90*/  FMUL.FTZ R24, R2.reuse, R96 ;  /* 0x0000006002187220 */ /* 0x040fe20000410000 */
[----:B------:R3:W-:Y:S01]  /*12ea0*/  MUFU.EX2 R181, R45 ;  /* 0x0000002d00b57308 */ /* 0x0007e20000000800 */
[----:B------:R-:W-:Y:S02]  /*12eb0*/  IMAD.MOV.U32 R94, RZ, RZ, R180 ;  /* 0x000000ffff5e7224 */ /* 0x000fe400078e00b4 */
[----:B------:R-:W-:Y:S02]  /*12ec0*/  FMUL.FTZ R44, R2, R116 ;  /* 0x00000074022c7220 */ /* 0x000fe40000410000 */
[C---:B------:R-:W-:Y:S01]  /*12ed0*/  FMUL.FTZ R58, R0.reuse, R130 ;  /* 0x00000082003a7220 */ /* 0x040fe20000410000 */
[C---:B------:R-:W-:Y:S02]  /*12ee0*/  HMMA.16816.F32.BF16 R24, R64.reuse, R36, R24 ;  /* 0x000000244018723c */ /* 0x040fe40000041818 */
[----:B------:R-:W-:Y:S05]  /*12ef0*/  FMUL.FTZ R59, R0, R131 ;  /* 0x00000083003b7220 */ /* 0x000fea0000410000 */
[--C-:B------:R-:W-:Y:S01]  /*12f00*/  FFMA.FTZ R36, R48, c[0x0][0x23c], -R146.reuse ;  /* 0x00008f0030247a23 */ /* 0x100fe20000010892 */
[-C--:B------:R-:W-:Y:S01]  /*12f10*/  HMMA.16816.F32.BF16 R28, R64, R38.reuse, R28 ;  /* 0x00000026401c723c */ /* 0x080fe2000004181c */
[----:B------:R-:W-:Y:S02]  /*12f20*/  FFMA.FTZ R48, R51, c[0x0][0x23c], -R147 ;  /* 0x00008f0033307a23 */ /* 0x000fe40000010893 */
[----:B------:R4:W-:Y:S01]  /*12f30*/  MUFU.EX2 R210, R36 ;  /* 0x0000002400d27308 */ /* 0x0009e20000000800 */
[C---:B------:R-:W-:Y:S02]  /*12f40*/  FMUL.FTZ R51, R3.reuse, R123 ;  /* 0x0000007b03337220 */ /* 0x040fe40000410000 */
[----:B------:R-:W-:Y:S02]  /*12f50*/  FMUL.FTZ R37, R68, R109 ;  /* 0x0000006d44257220 */ /* 0x000fe40000410000 */
[C---:B------:R-:W-:Y:S01]  /*12f60*/  HMMA.16816.F32.BF16 R32, R140.reuse, R38, R32 ;  /* 0x000000268c20723c */ /* 0x040fe20000041820 */
[----:B---3--:R-:W-:Y:S04]  /*12f70*/  FMUL.FTZ R45, R2, R117 ;  /* 0x00000075022d7220 */ /* 0x008fe80000410000 */
[----:B------:R3:W5:Y:S02]  /*12f80*/  MUFU.EX2 R180, R48 ;  /* 0x0000003000b47308 */ /* 0x0007640000000800 */
[C---:B------:R-:W-:Y:S02]  /*12f90*/  FMUL.FTZ R38, R3.reuse, R110 ;  /* 0x0000006e03267220 */ /* 0x040fe40000410000 */
[----:B------:R-:W-:Y:S03]  /*12fa0*/  FMUL.FTZ R39, R3, R111 ;  /* 0x0000006f03277220 */ /* 0x000fe60000410000 */
[C---:B----4-:R-:W-:Y:S07]  /*12fb0*/  FMUL.FTZ R36, R68.reuse, R108 ;  /* 0x0000006c44247220 */ /* 0x050fee0000410000 */
[-C--:B------:R-:W-:Y:S01]  /*12fc0*/  HMMA.16816.F32.BF16 R36, R140, R52.reuse, R36 ;  /* 0x000000348c24723c */ /* 0x080fe20000041824 */
[----:B---3--:R-:W-:Y:S02]  /*12fd0*/  FMUL.FTZ R48, R68, R120 ;  /* 0x0000007844307220 */ /* 0x008fe40000410000 */
        /* <DEDUP_REMOVED lines=17> */
[----:B------:R-:W-:Y:S01]  /*130f0*/  PRMT R73, R81, 0x5410, R73 ;  /* 0x0000541051497816 */ /* 0x000fe20000000049 */
[----:B------:R4:W-:Y:S02]  /*13100*/  MUFU.EX2 R126, R56 ;  /* 0x00000038007e7308 */ /* 0x0009e40000000800 */
[----:B------:R-:W-:Y:S01]  /*13110*/  FMUL.FTZ R55, R3, R127 ;  /* 0x0000007f03377220 */ /* 0x000fe20000410000 */
[----:B------:R-:W-:Y:S01]  /*13120*/  SHF.R.U32.HI R81, RZ, 0x18, R60 ;  /* 0x00000018ff517819 */ /* 0x000fe2000001163c */
[----:B------:R-:W-:Y:S01]  /*13130*/  FMUL.FTZ R62, R0, R134 ;  /* 0x00000086003e7220 */ /* 0x000fe20000410000 */
[----:B------:R-:W-:Y:S01]  /*13140*/  F2FP.BF16.PACK_AB R74, R215, R216 ;  /* 0x000000d8d74a723e */ /* 0x000fe200000010ff */
[----:B------:R-:W2:Y:S01]  /*13150*/  LDL.LU R127, [R1+0x20] ;  /* 0x00002000017f7983 */ /* 0x000ea20000300800 */
[----:B---3--:R-:W-:Y:S02]  /*13160*/  FFMA.FTZ R53, R161, c[0x0][0x23c], -R146 ;  /* 0x00008f00a1357a23 */ /* 0x008fe40000010892 */
[----:B------:R-:W-:Y:S01]  /*13170*/  LOP3.LUT R83, R83, R74, RZ, 0xc0, !PT ;  /* 0x0000004a53537212 */ /* 0x000fe200078ec0ff */
[--C-:B------:R-:W-:Y:S01]  /*13180*/  HSET2.LE.AND R74, R91, R252.reuse, PT ;  /* 0x000000fc5b4a7233 */ /* 0x100fe20003803000 */
[----:B-----5:R-:W-:Y:S01]  /*13190*/  F2FP.BF16.PACK_AB R91, R180, R181 ;  /* 0x000000b5b45b723e */ /* 0x020fe200000010ff */
[----:B------:R3:W5:Y:S01]  /*131a0*/  MUFU.EX2 R174, R53 ;  /* 0x0000003500ae7308 */ /* 0x0007620000000800 */
[----:B------:R-:W2:Y:S04]  /*131b0*/  LDL.LU R119, [R1+0x24] ;  /* 0x0000240001777983 */ /* 0x000ea80000300800 */
[----:B------:R-:W2:Y:S04]  /*131c0*/  LDL.LU R118, [R1+0x28] ;  /* 0x0000280001767983 */ /* 0x000ea80000300800 */
[----:B------:R-:W2:Y:S01]  /*131d0*/  LDL.LU R117, [R1+0x2c] ;  /* 0x00002c0001757983 */ /* 0x000ea20000300800 */
[----:B----4-:R-:W-:Y:S02]  /*131e0*/  FMUL.FTZ R56, R2, R128 ;  /* 0x0000008002387220 */ /* 0x010fe40000410000 */
[----:B---3--:R-:W-:Y:S02]  /*131f0*/  FMUL.FTZ R53, R68, R125 ;  /* 0x0000007d44357220 */ /* 0x008fe40000410000 */
[----:B------:R3:W4:Y:S05]  /*13200*/  MUFU.EX2 R125, R61 ;  /* 0x0000003d007d7308 */ /* 0x00072a0000000800 */
[-C--:B-1----:R-:W-:Y:S08]  /*13210*/  HMMA.16816.F32.BF16 R52, R140, R76.reuse, R52 ;  /* 0x0000004c8c34723c */ /* 0x082ff00000041834 */
[C---:B------:R-:W-:Y:S07]  /*13220*/  HMMA.16816.F32.BF16 R56, R64.reuse, R76, R56 ;  /* 0x0000004c4038723c */ /* 0x040fee0000041838 */
[--C-:B------:R-:W-:Y:S01]  /*13230*/  HSET2.LE.AND R76, R73, R252.reuse, PT ;  /* 0x000000fc494c7233 */ /* 0x100fe20003803000 */
[----:B------:R-:W-:Y:S04]  /*13240*/  F2FP.BF16.PACK_AB R73, R217, R218 ;  /* 0x000000dad949723e */ /* 0x000fe800000010ff */
[----:B------:R-:W-:Y:S01]  /*13250*/  LOP3.LUT R82, R82, R73, RZ, 0xc0, !PT ;  /* 0x0000004952527212 */ /* 0x000fe200078ec0ff */
[----:B------:R-:W-:Y:S01]  /*13260*/  FFMA.FTZ R73, R165, c[0x0][0x23c], -R144 ;  /* 0x00008f00a5497a23 */ /* 0x000fe20000010890 */
[----:B---3--:R-:W-:Y:S01]  /*13270*/  SHF.R.U32.HI R61, RZ, 0x10, R60 ;  /* 0x00000010ff3d7819 */ /* 0x008fe2000001163c */
[--C-:B------:R-:W-:Y:S01]  /*13280*/  FFMA.FTZ R60, R164, c[0x0][0x23c], -R144.reuse ;  /* 0x00008f00a43c7a23 */ /* 0x100fe20000010890 */
[----:B------:R-:W-:Y:S01]  /*13290*/  LOP3.LUT R80, R76, R80, RZ, 0xc0, !PT ;  /* 0x000000504c507212 */ /* 0x000fe200078ec0ff */
[----:B------:R1:W-:Y:S01]  /*132a0*/  MUFU.EX2 R165, R73 ;  /* 0x0000004900a57308 */ /* 0x0003e20000000800 */
[----:B------:R-:W-:Y:S01]  /*132b0*/  LOP3.LUT R77, R61, 0xff, RZ, 0xc0, !PT ;  /* 0x000000ff3d4d7812 */ /* 0x000fe200078ec0ff */
[--C-:B------:R-:W-:Y:S01]  /*132c0*/  HSET2.LE.AND R76, R90, R252.reuse, PT ;  /* 0x000000fc5a4c7233 */ /* 0x100fe20003803000 */
[----:B------:R-:W-:Y:S01]  /*132d0*/  F2FP.BF16.PACK_AB R90, R209, R210 ;  /* 0x000000d2d15a723e */ /* 0x000fe200000010ff */
[----:B------:R-:W-:Y:S01]  /*132e0*/  FMUL.FTZ R61, R2, R133 ;  /* 0x00000085023d7220 */ /* 0x000fe20000410000 */
[----:B------:R-:W-:Y:S01]  /*132f0*/  PRMT R89, R77, 0x5410, R81 ;  /* 0x000054104d597816 */ /* 0x000fe20000000051 */
[--C-:B------:R-:W-:Y:S01]  /*13300*/  HSET2.LE.AND R81, R88, R252.reuse, PT ;  /* 0x000000fc58517233 */ /* 0x100fe20003803000 */
[----:B------:R-:W-:Y:S01]  /*13310*/  LOP3.LUT R90, R74, R90, RZ, 0xc0, !PT ;  /* 0x0000005a4a5a7212 */ /* 0x000fe200078ec0ff */
[--C-:B------:R-:W-:Y:S01]  /*13320*/  HSET2.LE.AND R88, R92, R252.reuse, PT ;  /* 0x000000fc5c587233 */ /* 0x100fe20003803000 */
[--C-:B------:R-:W-:Y:S01]  /*13330*/  FFMA.FTZ R74, R167, c[0x0][0x23c], -R145.reuse ;  /* 0x00008f00a74a7a23 */ /* 0x100fe20000010891 */
[----:B------:R3:W-:Y:S01]  /*13340*/  MUFU.EX2 R171, R60 ;  /* 0x0000003c00ab7308 */ /* 0x0007e20000000800 */
[--C-:B------:R-:W-:Y:S01]  /*13350*/  HSET2.LE.AND R89, R89, R252.reuse, PT ;  /* 0x000000fc59597233 */ /* 0x100fe20003803000 */
[----:B------:R-:W-:Y:S01]  /*13360*/  IADD3 R92, R159, 0x1, RZ ;  /* 0x000000019f5c7810 */ /* 0x000fe20007ffe0ff */
[--C-:B------:R-:W-:Y:S01]  /*13370*/  FFMA.FTZ R77, R166, c[0x0][0x23c], -R145.reuse ;  /* 0x00008f00a64d7a23 */ /* 0x100fe20000010891 */
[----:B------:R-:W-:Y:S06]  /*13380*/  LOP3.LUT R91, R76, R91, RZ, 0xc0, !PT ;  /* 0x0000005b4c5b7212 */ /* 0x000fec00078ec0ff */
[----:B------:R4:W-:Y:S01]  /*13390*/  MUFU.EX2 R163, R74 ;  /* 0x0000004a00a37308 */ /* 0x0009e20000000800 */
[----:B-1----:R-:W-:Y:S04]  /*133a0*/  F2FP.BF16.PACK_AB R73, R211, R212 ;  /* 0x000000d4d349723e */ /* 0x002fe800000010ff */
[----:B------:R-:W-:Y:S02]  /*133b0*/  LOP3.LUT R81, R81, R73, RZ, 0xc0, !PT ;  /* 0x0000004951517212 */ /* 0x000fe400078ec0ff */
[----:B-----5:R-:W-:Y:S03]  /*133c0*/  F2FP.BF16.PACK_AB R73, R174, R116 ;  /* 0x00000074ae49723e */ /* 0x020fe600000010ff */
[----:B------:R-:W-:Y:S01]  /*133d0*/  MUFU.EX2 R164, R77 ;  /* 0x0000004d00a47308 */ /* 0x000fe20000000800 */
[----:B------:R-:W-:Y:S01]  /*133e0*/  LOP3.LUT R88, R88, R73, RZ, 0xc0, !PT ;  /* 0x0000004958587212 */ /* 0x000fe200078ec0ff */
[----:B------:R-:W-:Y:S02]  /*133f0*/  FFMA.FTZ R73, R170, c[0x0][0x23c], -R144 ;  /* 0x00008f00aa497a23 */ /* 0x000fe40000010890 */
[----:B---3--:R-:W-:Y:S06]  /*13400*/  FMUL.FTZ R60, R2, R132 ;  /* 0x00000084023c7220 */ /* 0x008fec0000410000 */
[----:B------:R1:W-:Y:S01]  /*13410*/  MUFU.EX2 R124, R73 ;  /* 0x00000049007c7308 */ /* 0x0003e20000000800 */
[-C--:B------:R-:W-:Y:S01]  /*13420*/  HMMA.16816.F32.BF16 R60, R64, R78.reuse, R60 ;  /* 0x0000004e403c723c */ /* 0x080fe2000004183c */
[----:B----4-:R-:W-:Y:S04]  /*13430*/  F2FP.BF16.PACK_AB R74, R125, R126 ;  /* 0x0000007e7d4a723e */ /* 0x010fe800000010ff */
[----:B------:R-:W-:Y:S02]  /*13440*/  LOP3.LUT R89, R89, R74, RZ, 0xc0, !PT ;  /* 0x0000004a59597212 */ /* 0x000fe400078ec0ff */
[----:B------:R-:W-:Y:S01]  /*13450*/  LOP3.LUT R74, R251, UR25, R92, 0x96, !PT ;  /* 0x00000019fb4a7c12 */ /* 0x000fe2000f8e965c */
[----:B------:R-:W-:Y:S04]  /*13460*/  FMUL.FTZ R64, R68, R136 ;  /* 0x0000008844407220 */ /* 0x000fe80000410000 */
[----:B------:R-:W-:Y:S04]  /*13470*/  IMAD.WIDE.U32 R98, R74, -0x326172a9, RZ ;  /* 0xcd9e8d574a627825 */ /* 0x000fe800078e00ff */
[----:B------:R-:W-:Y:S01]  /*13480*/  FMUL.FTZ R65, R68, R137 ;  /* 0x0000008944417220 */ /* 0x000fe20000410000 */
[----:B------:R-:W-:Y:S01]  /*13490*/  LOP3.LUT R74, R99, UR15, R156, 0x96, !PT ;  /* 0x0000000f634a7c12 */ /* 0x000fe2000f8e969c */
[----:B------:R-:W-:Y:S01]  /*134a0*/  FMUL.FTZ R66, R3, R138 ;  /* 0x0000008a03427220 */ /* 0x000fe20000410000 */
[--C-:B------:R-:W-:Y:S01]  /*134b0*/  LOP3.LUT R96, R151, UR13, R98.reuse, 0x96, !PT ;  /* 0x0000000d97607c12 */ /* 0x100fe2000f8e9662 */
[----:B------:R-:W-:Y:S01]  /*134c0*/  FMUL.FTZ R67, R3, R139 ;  /* 0x0000008b03437220 */ /* 0x000fe20000410000 */
[----:B------:R-:W-:Y:S01]  /*134d0*/  LOP3.LUT R98, R149, UR13, R98, 0x96, !PT ;  /* 0x0000000d95627c12 */ /* 0x000fe2000f8e9662 */
[----:B-1----:R-:W-:Y:S01]  /*134e0*/  FFMA.FTZ R73, R173, c[0x0][0x23c], -R144 ;  /* 0x00008f00ad497a23 */ /* 0x002fe20000010890 */
[----:B------:R-:W-:Y:S01]  /*134f0*/  LOP3.LUT R94, R99, UR15, R94, 0x96, !PT ;  /* 0x0000000f635e7c12 */ /* 0x000fe2000f8e965e */
[----:B------:R-:W-:Y:S02]  /*13500*/  IMAD.WIDE.U32 R100, R74, -0x2daee0ad, RZ ;  /* 0xd2511f534a647825 */ /* 0x000fe400078e00ff */
[----:B------:R1:W3:Y:S01]  /*13510*/  MUFU.EX2 R162, R73 ;  /* 0x0000004900a27308 */ /* 0x0002e20000000800 */
[----:B------:R-:W-:Y:S01]  /*13520*/  HMMA.16816.F32.BF16 R64, R140, R78, R64 ;  /* 0x0000004e8c40723c */ /* 0x000fe20000041840 */
[----:B------:R-:W-:Y:S01]  /*13530*/  IMAD.WIDE.U32 R98, R98, -0x2daee0ad, RZ ;  /* 0xd2511f5362627825 */ /* 0x000fe200078e00ff */
[----:B------:R-:W4:Y:S03]  /*13540*/  LDSM.16.MT88.4 R76, [R188+0x6800] ;  /* 0x00680000bc4c783b */ /* 0x000f260000004200 */
        /* <DEDUP_REMOVED lines=9> */
[-C--:B------:R-:W-:Y:S01]  /*135e0*/  HMMA.16816.F32.BF16 R12, R88, R86.reuse, R12 ;  /* 0x00000056580c723c */ /* 0x080fe2000004180c */
[--C-:B-1----:R-:W-:Y:S03]  /*135f0*/  FFMA.FTZ R73, R175, c[0x0][0x23c], -R145.reuse ;  /* 0x00008f00af497a23 */ /* 0x102fe60000010891 */
[----:B------:R-:W-:Y:S01]  /*13600*/  LOP3.LUT R95, R93, UR11, R150, 0x96, !PT ;  /* 0x0000000b5d5f7c12 */ /* 0x000fe2000f8e9696 */
[----:B------:R1:W-:Y:S01]  /*13610*/  MUFU.EX2 R161, R73 ;  /* 0x0000004900a17308 */ /* 0x0003e20000000800 */
[----:B------:R-:W-:Y:S02]  /*13620*/  IMAD.WIDE.U32 R108, R94, -0x326172a9, RZ ;  /* 0xcd9e8d575e6c7825 */ /* 0x000fe400078e00ff */
[C---:B------:R-:W-:Y:S01]  /*13630*/  HMMA.16816.F32.BF16 R16, R80.reuse, R86, R16 ;  /* 0x000000565010723c */ /* 0x040fe20000041810 */
[----:B------:R-:W5:Y:S03]  /*13640*/  LDSM.16.MT88.4 R84, [R186+0x6800] ;  /* 0x00680000ba54783b */ /* 0x000f660000004200 */
[----:B------:R-:W-:Y:S04]  /*13650*/  FFMA.FTZ R93, R168, c[0x0][0x23c], -R146 ;  /* 0x00008f00a85d7a23 */ /* 0x000fe80000010892 */
[----:B------:R3:W-:Y:S01]  /*13660*/  MUFU.EX2 R131, R93 ;  /* 0x0000005d00837308 */ /* 0x0007e20000000800 */
[-C--:B----4-:R-:W-:Y:S08]  /*13670*/  HMMA.16816.F32.BF16 R20, R80, R76.reuse, R20 ;  /* 0x0000004c5014723c */ /* 0x090ff00000041814 */
[C---:B------:R-:W-:Y:S01]  /*13680*/  HMMA.16816.F32.BF16 R24, R88.reuse, R76, R24 ;  /* 0x0000004c5818723c */ /* 0x040fe20000041818 */
[----:B-1----:R-:W-:Y:S06]  /*13690*/  FFMA.FTZ R73, R177, c[0x0][0x23c], -R145 ;  /* 0x00008f00b1497a23 */ /* 0x002fec0000010891 */
[----:B------:R-:W-:Y:S01]  /*136a0*/  IMAD.WIDE.U32 R76, R95, -0x2daee0ad, RZ ;  /* 0xd2511f535f4c7825 */ /* 0x000fe200078e00ff */
[-C--:B------:R-:W-:Y:S01]  /*136b0*/  HMMA.16816.F32.BF16 R28, R88, R78.reuse, R28 ;  /* 0x0000004e581c723c */ /* 0x080fe2000004181c */
[----:B------:R1:W-:Y:S03]  /*136c0*/  MUFU.EX2 R160, R73 ;  /* 0x0000004900a07308 */ /* 0x0003e60000000800 */
[----:B------:R-:W-:Y:S02]  /*136d0*/  LOP3.LUT R96, R77, UR8, R96, 0x96, !PT ;  /* 0x000000084d607c12 */ /* 0x000fe4000f8e9660 */
[----:B---3--:R-:W-:Y:S02]  /*136e0*/  LOP3.LUT R93, R109, UR9, R92, 0x96, !PT ;  /* 0x000000096d5d7c12 */ /* 0x008fe4000f8e965c */
[C---:B------:R-:W-:Y:S01]  /*136f0*/  HMMA.16816.F32.BF16 R32, R80.reuse, R78, R32 ;  /* 0x0000004e5020723c */ /* 0x040fe20000041820 */
[----:B------:R-:W-:Y:S04]  /*13700*/  IMAD.WIDE.U32 R104, R96, -0x326172a9, RZ ;  /* 0xcd9e8d5760687825 */ /* 0x000fe800078e00ff */
[----:B------:R-:W-:Y:S03]  /*13710*/  IMAD.WIDE.U32 R106, R93, -0x2daee0ad, RZ ;  /* 0xd2511f535d6a7825 */ /* 0x000fe600078e00ff */
[-C--:B-----5:R-:W-:Y:S08]  /*13720*/  HMMA.16816.F32.BF16 R36, R80, R84.reuse, R36 ;  /* 0x000000545024723c */ /* 0x0a0ff00000041824 */
[C---:B------:R-:W-:Y:S01]  /*13730*/  HMMA.16816.F32.BF16 R40, R88.reuse, R84, R40 ;  /* 0x000000545828723c */ /* 0x040fe20000041828 */
[----:B-1----:R-:W-:Y:S05]  /*13740*/  LOP3.LUT R73, R101, UR12, R152, 0x96, !PT ;  /* 0x0000000c65497c12 */ /* 0x002fea000f8e9698 */
[----:B------:R-:W-:Y:S02]  /*13750*/  IMAD.WIDE.U32 R100, R73, -0x326172a9, RZ ;  /* 0xcd9e8d5749647825 */ /* 0x000fe400078e00ff */
[-C--:B------:R-:W-:Y:S04]  /*13760*/  HMMA.16816.F32.BF16 R44, R88, R86.reuse, R44 ;  /* 0x00000056582c723c */ /* 0x080fe8000004182c */
[----:B------:R-:W-:Y:S01]  /*13770*/  FFMA.FTZ R73, R169, c[0x0][0x23c], -R146 ;  /* 0x00008f00a9497a23 */ /* 0x000fe20000010892 */
[----:B------:R-:W-:Y:S02]  /*13780*/  LOP3.LUT R74, R111, UR9, R100, 0x96, !PT ;  /* 0x000000096f4a7c12 */ /* 0x000fe4000f8e9664 */
[----:B------:R-:W-:Y:S01]  /*13790*/  LOP3.LUT R92, R101, UR11, R148, 0x96, !PT ;  /* 0x0000000b655c7c12 */ /* 0x000fe2000f8e9694 */
[C---:B------:R-:W-:Y:S01]  /*137a0*/  HMMA.16816.F32.BF16 R48, R80.reuse, R86, R48 ;  /* 0x000000565030723c */ /* 0x040fe20000041830 */
[----:B------:R1:W3:Y:S03]  /*137b0*/  MUFU.EX2 R130, R73 ;  /* 0x0000004900827308 */ /* 0x0002e60000000800 */
        /* <DEDUP_REMOVED lines=41> */
[----:B-----5:R-:W-:Y:S01]  /*13a50*/  FFMA.FTZ R74, R182, c[0x0][0x23c], -R147 ;  /* 0x00008f00b64a7a23 */ /* 0x020fe20000010893 */
[----:B------:R-:W-:Y:S01]  /*13a60*/  PRMT R102, R102, 0x5410, R93 ;  /* 0x0000541066667816 */ /* 0x000fe2000000005d */
[----:B------:R-:W-:Y:S01]  /*13a70*/  HMMA.16816.F32.BF16 R64, R80, R78, R64 ;  /* 0x0000004e5040723c */ /* 0x000fe20000041840 */
[----:B------:R-:W-:Y:S03]  /*13a80*/  MUFU.EX2 R156, R84 ;  /* 0x00000054009c7308 */ /* 0x000fe60000000800 */
[----:B------:R-:W-:Y:S01]  /*13a90*/  SHF.R.U32.HI R87, RZ, 0x18, R94 ;  /* 0x00000018ff577819 */ /* 0x000fe2000001165e */
[--C-:B------:R-:W-:Y:S01]  /*13aa0*/  HSET2.LE.AND R85, R85, R252.reuse, PT ;  /* 0x000000fc55557233 */ /* 0x100fe20003803000 */
[----:B------:R-:W-:Y:S01]  /*13ab0*/  F2FP.BF16.PACK_AB R76, R162, R124 ;  /* 0x0000007ca24c723e */ /* 0x000fe200000010ff */
[----:B------:R-:W-:Y:S01]  /*13ac0*/  FFMA.FTZ R80, R232, c[0x0][0x23c], -R145 ;  /* 0x00008f00e8507a23 */ /* 0x000fe20000010891 */
[--C-:B------:R-:W-:Y:S01]  /*13ad0*/  HSET2.LE.AND R78, R99, R252.reuse, PT ;  /* 0x000000fc634e7233 */ /* 0x100fe20003803000 */
[----:B--2---:R-:W-:Y:S02]  /*13ae0*/  FFMA.FTZ R68, R68, R127, R245 ;  /* 0x0000007f44447223 */ /* 0x004fe400000100f5 */
[----:B------:R2:W5:Y:S01]  /*13af0*/  MUFU.EX2 R157, R74 ;  /* 0x0000004a009d7308 */ /* 0x0005620000000800 */
[----:B------:R-:W-:Y:S02]  /*13b00*/  FFMA.FTZ R2, R2, R118, R229 ;  /* 0x0000007602027223 */ /* 0x000fe400000100e5 */
[----:B-1----:R-:W-:Y:S02]  /*13b10*/  FFMA.FTZ R73, R178, c[0x0][0x23c], -R146 ;  /* 0x00008f00b2497a23 */ /* 0x002fe40000010892 */
[----:B------:R-:W-:Y:S02]  /*13b20*/  FFMA.FTZ R3, R3, R119, R243 ;  /* 0x0000007703037223 */ /* 0x000fe400000100f3 */
[----:B------:R-:W-:Y:S02]  /*13b30*/  FFMA.FTZ R0, R0, R117, R226 ;  /* 0x0000007500007223 */ /* 0x000fe400000100e2 */
[----:B------:R-:W-:Y:S01]  /*13b40*/  FADD.FTZ R3, R242, R3 ;  /* 0x00000003f2037221 */ /* 0x000fe20000010000 */
[----:B------:R1:W1:Y:S01]  /*13b50*/  MUFU.EX2 R159, R73 ;  /* 0x00000049009f7308 */ /* 0x0002620000000800 */
[----:B------:R-:W-:Y:S02]  /*13b60*/  FADD.FTZ R0, R225, R0 ;  /* 0x00000000e1007221 */ /* 0x000fe40000010000 */
[----:B------:R-:W-:Y:S07]  /*13b70*/  FADD.FTZ R2, R228, R2 ;  /* 0x00000002e4027221 */ /* 0x000fee0000010000 */
[----:B------:R3:W-:Y:S01]  /*13b80*/  MUFU.EX2 R152, R80 ;  /* 0x0000005000987308 */ /* 0x0007e20000000800 */
[----:B--2---:R-:W-:Y:S04]  /*13b90*/  SHF.R.U32.HI R74, RZ, 0x10, R94 ;  /* 0x00000010ff4a7819 */ /* 0x004fe8000001165e */
        /* <DEDUP_REMOVED lines=18> */
[----:B---3--:R-:W3:Y:S01]  /*13cc0*/  LDSM.16.MT88.4 R80, [R186+0x7000] ;  /* 0x00700000ba50783b */ /* 0x008ee20000004200 */
[----:B------:R-:W-:Y:S01]  /*13cd0*/  LOP3.LUT R84, R84, R76, RZ, 0xc0, !PT ;  /* 0x0000004c54547212 */ /* 0x000fe200078ec0ff */
[--C-:B------:R-:W-:Y:S01]  /*13ce0*/  HSET2.LE.AND R76, R97, R252.reuse, PT ;  /* 0x000000fc614c7233 */ /* 0x100fe20003803000 */
[----:B------:R-:W-:Y:S01]  /*13cf0*/  FFMA.FTZ R97, R227, c[0x0][0x23c], -R145 ;  /* 0x00008f00e3617a23 */ /* 0x000fe20000010891 */
[----:B------:R-:W-:Y:S01]  /*13d00*/  LOP3.LUT R87, R87, R74, RZ, 0xc0, !PT ;  /* 0x0000004a57577212 */ /* 0x000fe200078ec0ff */
[--C-:B------:R-:W-:Y:S01]  /*13d10*/  HSET2.LE.AND R77, R96, R252.reuse, PT ;  /* 0x000000fc604d7233 */ /* 0x100fe20003803000 */
[----:B------:R-:W-:Y:S02]  /*13d20*/  F2FP.BF16.PACK_AB R74, R130, R131 ;  /* 0x00000083824a723e */ /* 0x000fe400000010ff */
[----:B----4-:R-:W-:Y:S01]  /*13d30*/  F2FP.BF16.PACK_AB R96, R128, R129 ;  /* 0x000000818060723e */ /* 0x010fe200000010ff */
[----:B------:R-:W-:Y:S01]  /*13d40*/  MUFU.EX2 R153, R97 ;  /* 0x0000006100997308 */ /* 0x000fe20000000800 */
[----:B------:R-:W-:Y:S02]  /*13d50*/  LOP3.LUT R76, R76, R74, RZ, 0xc0, !PT ;  /* 0x0000004a4c4c7212 */ /* 0x000fe400078ec0ff */
[----:B-----5:R-:W-:Y:S02]  /*13d60*/  F2FP.BF16.PACK_AB R74, R156, R157 ;  /* 0x0000009d9c4a723e */ /* 0x020fe400000010ff */
[----:B------:R-:W-:Y:S02]  /*13d70*/  LOP3.LUT R77, R77, R96, RZ, 0xc0, !PT ;  /* 0x000000604d4d7212 */ /* 0x000fe400078ec0ff */
[----:B------:R-:W-:Y:S01]  /*13d80*/  LOP3.LUT R79, R79, R74, RZ, 0xc0, !PT ;  /* 0x0000004a4f4f7212 */ /* 0x000fe200078ec0ff */
[----:B------:R-:W-:Y:S04]  /*13d90*/  FFMA.FTZ R74, R221, c[0x0][0x23c], -R147 ;  /* 0x00008f00dd4a7a23 */ /* 0x000fe80000010893 */
[----:B------:R-:W-:Y:S01]  /*13da0*/  MUFU.EX2 R143, R74 ;  /* 0x0000004a008f7308 */ /* 0x000fe20000000800 */
[----:B--2---:R-:W-:Y:S04]  /*13db0*/  F2FP.BF16.PACK_AB R73, R165, R171 ;  /* 0x000000aba549723e */ /* 0x004fe800000010ff */
[----:B------:R-:W-:Y:S01]  /*13dc0*/  LOP3.LUT R86, R86, R73, RZ, 0xc0, !PT ;  /* 0x0000004956567212 */ /* 0x000fe200078ec0ff */
[--C-:B------:R-:W-:Y:S04]  /*13dd0*/  FFMA.FTZ R73, R223, c[0x0][0x23c], -R144.reuse ;  /* 0x00008f00df497a23 */ /* 0x100fe80000010890 */
[----:B------:R2:W-:Y:S02]  /*13de0*/  MUFU.EX2 R154, R73 ;  /* 0x00000049009a7308 */ /* 0x0005e40000000800 */
[----:B--2---:R-:W-:Y:S04]  /*13df0*/  F2FP.BF16.PACK_AB R73, R160, R161 ;  /* 0x000000a1a049723e */ /* 0x004fe800000010ff */
[----:B------:R-:W-:Y:S02]  /*13e00*/  LOP3.LUT R85, R85, R73, RZ, 0xc0, !PT ;  /* 0x0000004955557212 */ /* 0x000fe400078ec0ff */
[----:B------:R-:W-:Y:S04]  /*13e10*/  F2FP.BF16.PACK_AB R73, R158, R159 ;  /* 0x0000009f9e49723e */ /* 0x000fe800000010ff */
[----:B------:R-:W-:Y:S01]  /*13e20*/  LOP3.LUT R78, R78, R73, RZ, 0xc0, !PT ;  /* 0x000000494e4e7212 */ /* 0x000fe200078ec0ff */
[-C--:B-1----:R-:W-:Y:S01]  /*13e30*/  HMMA.16816.F32.BF16 R4, R84, R92.reuse, R4 ;  /* 0x0000005c5404723c */ /* 0x082fe20000041804 */
[--C-:B------:R-:W-:Y:S02]  /*13e40*/  FFMA.FTZ R73, R234, c[0x0][0x23c], -R144.reuse ;  /* 0x00008f00ea497a23 */ /* 0x100fe40000010890 */
[----:B------:R-:W-:Y:S02]  /*13e50*/  FFMA.FTZ R144, R237, c[0x0][0x23c], -R144 ;  /* 0x00008f00ed907a23 */ /* 0x000fe40000010890 */
[----:B------:R1:W-:Y:S03]  /*13e60*/  MUFU.EX2 R151, R73 ;  /* 0x0000004900977308 */ /* 0x0003e60000000800 */
[C---:B------:R-:W-:Y:S07]  /*13e70*/  HMMA.16816.F32.BF16 R8, R76.reuse, R92, R8 ;  /* 0x0000005c4c08723c */ /* 0x040fee0000041808 */
        /* <DEDUP_REMOVED lines=12> */
[----:B------:R1:W-:Y:S04]  /*13f40*/  MUFU.EX2 R149, R73 ;  /* 0x0000004900957308 */ /* 0x0003e80000000800 */
[----:B------:R-:W-:Y:S02]  /*13f50*/  IMAD.WIDE.U32 R94, R94, -0x2daee0ad, RZ ;  /* 0xd2511f535e5e7825 */ /* 0x000fe400078e00ff */
[C---:B------:R-:W-:Y:S04]  /*13f60*/  HMMA.16816.F32.BF16 R24, R76.reuse, R88, R24 ;  /* 0x000000584c18723c */ /* 0x040fe80000041818 */
[----:B------:R-:W-:Y:S01]  /*13f70*/  LOP3.LUT R74, R95, UR16, R112, 0x96, !PT ;  /* 0x000000105f4a7c12 */ /* 0x000fe2000f8e9670 */
[----:B------:R-:W-:Y:S01]  /*13f80*/  MUFU.EX2 R148, R145 ;  /* 0x0000009100947308 */ /* 0x000fe20000000800 */
[----:B------:R-:W-:Y:S02]  /*13f90*/  LOP3.LUT R95, R94, 0xffff, RZ, 0xc0, !PT ;  /* 0x0000ffff5e5f7812 */ /* 0x000fe400078ec0ff */
[-C--:B------:R-:W-:Y:S01]  /*13fa0*/  HMMA.16816.F32.BF16 R28, R76, R90.reuse, R28 ;  /* 0x0000005a4c1c723c */ /* 0x080fe2000004181c */
[----:B------:R-:W-:Y:S07]  /*13fb0*/  SHF.R.U32.HI R99, RZ, 0x10, R94 ;  /* 0x00000010ff637819 */ /* 0x000fee000001165e */
[C---:B------:R-:W-:Y:S01]  /*13fc0*/  HMMA.16816.F32.BF16 R32, R84.reuse, R90, R32 ;  /* 0x0000005a5420723c */ /* 0x040fe20000041820 */
[----:B------:R-:W2:Y:S03]  /*13fd0*/  LDSM.16.MT88.4 R88, [R187+0x7000] ;  /* 0x00700000bb58783b */ /* 0x000ea60000004200 */
[--C-:B-1----:R-:W-:Y:S04]  /*13fe0*/  FFMA.FTZ R73, R219, c[0x0][0x23c], -R146.reuse ;  /* 0x00008f00db497a23 */ /* 0x102fe80000010892 */
[-C--:B---3--:R-:W-:Y:S01]  /*13ff0*/  HMMA.16816.F32.BF16 R36, R84, R80.reuse, R36 ;  /* 0x000000505424723c */ /* 0x088fe20000041824 */
[----:B------:R1:W-:Y:S07]  /*14000*/  MUFU.EX2 R145, R73 ;  /* 0x0000004900917308 */ /* 0x0003ee0000000800 */
        /* <DEDUP_REMOVED lines=46> */
[----:B------:R-:W-:Y:S02]  /*142f0*/  LOP3.LUT R82, R74, 0xff, RZ, 0xc0, !PT ;  /* 0x000000ff4a527812 */ /* 0x000fe400078ec0ff */
        /* <DEDUP_REMOVED lines=110> */
.L_x_1625:
[----:B------:R-:W2:Y:S04]  /*149e0*/  LDL.LU R6, [R1+0x20] ;  /* 0x0000200001067983 */ /* 0x000ea80000300800 */
[----:B------:R-:W3:Y:S04]  /*149f0*/  LDL.LU R4, [R1+0x24] ;  /* 0x0000240001047983 */ /* 0x000ee80000300800 */
        /* <DEDUP_REMOVED lines=20> */
[----:B------:R-:W-:Y:S01]  /*14b40*/  SHFL.BFLY PT, R7, R5, 0x1, 0x1f ;  /* 0x0c201f0005077f89 */ /* 0x000fe200000e0000 */
[----:B-1----:R-:W-:Y:S02]  /*14b50*/  FADD.FTZ R35, R2, R6 ;  /* 0x0000000602237221 */ /* 0x002fe40000010000 */
[----:B--2---:R-:W-:-:S05]  /*14b60*/  FADD.FTZ R4, R4, R8 ;  /* 0x0000000804047221 */ /* 0x004fca0000010000 */
[----:B------:R-:W1:Y:S01]  /*14b70*/  SHFL.BFLY PT, R6, R4, 0x1, 0x1f ;  /* 0x0c201f0004067f89 */ /* 0x000e6200000e0000 */
[----:B---3--:R-:W-:Y:S02]  /*14b80*/  FADD.FTZ R34, R0, R3 ;  /* 0x0000000300227221 */ /* 0x008fe40000010000 */
[----:B------:R-:W-:-:S05]  /*14b90*/  @P0 IMAD.WIDE.U32 R2, R60, c[0x0][0x1e8], RZ ;  /* 0x00007a003c020a25 */ /* 0x000fca00078e00ff */
[----:B------:R-:W-:Y:S02]  /*14ba0*/  @P0 MOV R39, R2 ;  /* 0x0000000200270202 */ /* 0x000fe40000000f00 */
[----:B------:R-:W-:Y:S01]  /*14bb0*/  @!P0 SHF.R.S32.HI R2, RZ, 0x1f, R58 ;  /* 0x0000001fff028819 */ /* 0x000fe2000001143a */
[----:B------:R-:W-:-:S04]  /*14bc0*/  @!P0 IMAD.WIDE.U32 R8, R58, c[0x0][0x1e0], RZ ;  /* 0x000078003a088a25 */ /* 0x000fc800078e00ff */
[----:B------:R-:W-:Y:S01]  /*14bd0*/  @!P0 IMAD R2, R2, c[0x0][0x1e0], RZ ;  /* 0x0000780002028a24 */ /* 0x000fe200078e02ff */
[----:B------:R-:W-:-:S03]  /*14be0*/  FSETP.NE.FTZ.AND P5, PT, R35, RZ, PT ;  /* 0x000000ff2300720b */ /* 0x000fc60003fb5000 */
[----:B------:R-:W-:Y:S01]  /*14bf0*/  @!P0 IMAD R2, R58, c[0x0][0x1e4], R2 ;  /* 0x000079003a028a24 */ /* 0x000fe200078e0202 */
[----:B------:R-:W-:Y:S01]  /*14c00*/  @!P0 MOV R39, R8 ;  /* 0x0000000800278202 */ /* 0x000fe20000000f00 */
[----:B------:R-:W-:Y:S02]  /*14c10*/  @P0 IMAD R56, R60, c[0x0][0x1ec], R3 ;  /* 0x00007b003c380a24 */ /* 0x000fe400078e0203 */
[----:B-1----:R-:W-:Y:S01]  /*14c20*/  FADD.FTZ R37, R4, R6 ;  /* 0x0000000604257221 */ /* 0x002fe20000010000 */
[----:B------:R-:W-:Y:S01]  /*14c30*/  @!P0 IADD3 R56, R9, R2, RZ ;  /* 0x0000000209388210 */ /* 0x000fe20007ffe0ff */
[----:B------:R-:W-:Y:S01]  /*14c40*/  FADD.FTZ R36, R5, R7 ;  /* 0x0000000705247221 */ /* 0x000fe20000010000 */
[----:B------:R-:W-:Y:S02]  /*14c50*/  MOV R0, 0x3f800000 ;  /* 0x3f80000000007802 */ /* 0x000fe40000000f00 */
[----:B------:R-:W-:Y:S02]  /*14c60*/  FSETP.NE.FTZ.AND P0, PT, R37, RZ, PT ;  /* 0x000000ff2500720b */ /* 0x000fe40003f15000 */
[----:B------:R-:W-:-:S02]  /*14c70*/  FSETP.NE.FTZ.AND P3, PT, R36, RZ, PT ;  /* 0x000000ff2400720b */ /* 0x000fc40003f75000 */
[----:B------:R-:W-:Y:S01]  /*14c80*/  MOV R4, 0x3f800000 ;  /* 0x3f80000000047802 */ /* 0x000fe20000000f00 */
[----:B------:R-:W1:Y:S01]  /*14c90*/  @P5 MUFU.RCP R0, R35 ;  /* 0x0000002300005308 */ /* 0x000e620000001000 */
[----:B------:R-:W-:Y:S02]  /*14ca0*/  MOV R2, 0x3f800000 ;  /* 0x3f80000000027802 */ /* 0x000fe40000000f00 */
[--C-:B------:R-:W-:Y:S02]  /*14cb0*/  SHF.R.S32.HI R5, RZ, 0x2, R33.reuse ;  /* 0x00000002ff057819 */ /* 0x100fe40000011421 */
[----:B------:R-:W-:-:S03]  /*14cc0*/  SHF.R.S32.HI R7, RZ, 0x1f, R33 ;  /* 0x0000001fff077819 */ /* 0x000fc60000011421 */
[----:B------:R-:W2:Y:S01]  /*14cd0*/  @P0 MUFU.RCP R4, R37 ;  /* 0x0000002500040308 */ /* 0x000ea20000001000 */
[----:B------:R-:W-:Y:S02]  /*14ce0*/  FSETP.NE.FTZ.AND P4, PT, R34, RZ, PT ;  /* 0x000000ff2200720b */ /* 0x000fe40003f95000 */
[----:B------:R-:W-:-:S05]  /*14cf0*/  LEA.HI R7, R7, R5, RZ, 0x3 ;  /* 0x0000000507077211 */ /* 0x000fca00078f18ff */
[----:B------:R-:W3:Y:S01]  /*14d00*/  @P3 MUFU.RCP R2, R36 ;  /* 0x0000002400023308 */ /* 0x000ee20000001000 */
[----:B------:R-:W-:Y:S01]  /*14d10*/  LOP3.LUT R7, R7, 0xfffffff8, RZ, 0xc0, !PT ;  /* 0xfffffff807077812 */ /* 0x000fe200078ec0ff */
[----:B-1----:R-:W-:Y:S01]  /*14d20*/  FMUL.FTZ R0, R0, c[0x0][0x2dc] ;  /* 0x0000b70000007a20 */ /* 0x002fe20000410000 */
[----:B------:R-:W-:-:S03]  /*14d30*/  MOV R3, 0x3f800000 ;  /* 0x3f80000000037802 */ /* 0x000fc60000000f00 */
        /* <DEDUP_REMOVED lines=36> */
[----:B---3--:R-:W-:-:S03]  /*14f80*/  FMUL.FTZ R2, R2, c[0x0][0x2dc] ;  /* 0x0000b70002027a20 */ /* 0x008fc60000410000 */
[----:B------:R-:W-:Y:S01]  /*14f90*/  ISETP.NE.U32.AND P1, PT, R0, 0x1, PT ;  /* 0x000000010000780c */ /* 0x000fe20003f25070 */
[C---:B------:R-:W-:Y:S01]  /*14fa0*/  FMUL.FTZ R80, R2.reuse, R80 ;  /* 0x0000005002507220 */ /* 0x040fe20000410000 */
[----:B------:R-:W-:Y:S01]  /*14fb0*/  LOP3.LUT R0, R33, 0x3ffffffc, RZ, 0xc0, !PT ;  /* 0x3ffffffc21007812 */ /* 0x000fe200078ec0ff */
        /* <DEDUP_REMOVED lines=14> */
[----:B------:R-:W-:Y:S01]  /*150a0*/  FMUL.FTZ R133, R2, R133 ;  /* 0x0000008502857220 */ /* 0x000fe20000410000 */
[----:B------:R-:W-:Y:S01]  /*150b0*/  SHF.L.U32 R2, R7, 0x6, RZ ;  /* 0x0000000607027819 */ /* 0x000fe200000006ff */
[----:B------:R-:W-:Y:S01]  /*150c0*/  IMAD.IADD R0, R57, 0x1, -R0 ;  /* 0x0000000139007824 */ /* 0x000fe200078e0a00 */
[----:B------:R-:W-:Y:S02]  /*150d0*/  SHF.R.S32.HI R33, RZ, 0x5, R38 ;  /* 0x00000005ff217819 */ /* 0x000fe40000011426 */
[----:B------:R-:W-:Y:S01]  /*150e0*/  LOP3.LUT R2, R2, 0x1c0, RZ, 0xc0, !PT ;  /* 0x000001c002027812 */ /* 0x000fe200078ec0ff */
[----:B-1----:R-:W-:Y:S01]  /*150f0*/  FMUL.FTZ R3, R3, c[0x0][0x2dc] ;  /* 0x0000b70003037a20 */ /* 0x002fe20000410000 */
[----:B------:R-:W-:-:S02]  /*15100*/  LEA R0, R33, R0, 0x9 ;  /* 0x0000000021007211 */ /* 0x000fc400078e48ff */
[----:B------:R-:W-:Y:S02]  /*15110*/  LEA.HI R2, R2, R2, RZ, 0x1d ;  /* 0x0000000202027211 */ /* 0x000fe400078fe8ff */
[----:B------:R-:W-:Y:S01]  /*15120*/  MOV R6, 0xfffffff0 ;  /* 0xfffffff000067802 */ /* 0x000fe20000000f00 */
[C---:B------:R-:W-:Y:S01]  /*15130*/  FMUL.FTZ R78, R3.reuse, R78 ;  /* 0x0000004e034e7220 */ /* 0x040fe20000410000 */
[----:B------:R-:W-:Y:S01]  /*15140*/  LEA R0, R0, R2, 0x1 ;  /* 0x0000000200007211 */ /* 0x000fe200078e08ff */
[----:B------:R-:W-:Y:S01]  /*15150*/  FMUL.FTZ R14, R3, R79 ;  /* 0x0000004f030e7220 */ /* 0x000fe20000410000 */
[----:B------:R-:W-:Y:S02]  /*15160*/  SEL R6, R6, 0x10, !P1 ;  /* 0x0000001006067807 */ /* 0x000fe40004800000 */
[----:B------:R-:W-:Y:S01]  /*15170*/  R2P PR, R7, 0x6 ;  /* 0x0000000607007804 */ /* 0x000fe20000000000 */
[C---:B------:R-:W-:Y:S01]  /*15180*/  FMUL.FTZ R90, R3.reuse, R90 ;  /* 0x0000005a035a7220 */ /* 0x040fe20000410000 */
[----:B------:R-:W-:Y:S01]  /*15190*/  F2FP.BF16.PACK_AB R14, R14, R78 ;  /* 0x0000004e0e0e723e */ /* 0x000fe200000010ff */
[----:B------:R-:W-:Y:S01]  /*151a0*/  FMUL.FTZ R5, R3, R91 ;  /* 0x0000005b03057220 */ /* 0x000fe20000410000 */
[----:B------:R-:W-:-:S02]  /*151b0*/  SHF.L.U32 R2, R0, 0x1, RZ ;  /* 0x0000000100027819 */ /* 0x000fc400000006ff */
        /* <DEDUP_REMOVED lines=49> */
[----:B------:R-:W-:-:S03]  /*154d0*/  F2FP.BF16.PACK_AB R19, R19, R120 ;  /* 0x000000781313723e */ /* 0x000fc600000010ff */
[----:B------:R-:W-:Y:S01]  /*154e0*/  STS [R5+0x2000], R30 ;  /* 0x0020001e05007388 */ /* 0x000fe20000000800 */
[----:B------:R-:W-:-:S03]  /*154f0*/  F2FP.BF16.PACK_AB R18, R18, R122 ;  /* 0x0000007a1212723e */ /* 0x000fc600000010ff */
[----:B------:R1:W-:Y:S01]  /*15500*/  STS [R5+0x2400], R98 ;  /* 0x0024006205007388 */ /* 0x0003e20000000800 */
[----:B------:R-:W-:Y:S01]  /*15510*/  F2FP.BF16.PACK_AB R22, R22, R112 ;  /* 0x000000701616723e */ /* 0x000fe200000010ff */
[----:B------:R-:W2:Y:S01]  /*15520*/  LDC.U8 R28, c[0x0][0x329] ;  /* 0x0000ca40ff1c7b82 */ /* 0x000ea20000000000 */
        /* <DEDUP_REMOVED lines=9> */
[C---:B-1----:R-:W-:Y:S02]  /*155c0*/  IADD3 R5, R6.reuse, R2, RZ ;  /* 0x0000000206057210 */ /* 0x042fe40007ffe0ff */
        /* <DEDUP_REMOVED lines=9> */
[----:B------:R-:W-:Y:S02]  /*15660*/  F2FP.BF16.PACK_AB R11, R11, R130 ;  /* 0x000000820b0b723e */ /* 0x000fe400000010ff */
[----:B------:R-:W-:Y:S01]  /*15670*/  F2FP.BF16.PACK_AB R7, R133, R132 ;  /* 0x000000848507723e */ /* 0x000fe200000010ff */
[----:B------:R-:W-:Y:S01]  /*15680*/  STS [R2+0x2000], R17 ;  /* 0x0020001102007388 */ /* 0x000fe20000000800 */
[----:B------:R-:W-:Y:S01]  /*15690*/  F2FP.BF16.PACK_AB R10, R10, R134 ;  /* 0x000000860a0a723e */ /* 0x000fe200000010ff */
[----:B------:R-:W3:Y:S02]  /*156a0*/  LDC.U8 R20, c[0x0][0x328] ;  /* 0x0000ca00ff147b82 */ /* 0x000ee40000000000 */
[----:B------:R-:W-:Y:S04]  /*156b0*/  STS [R2+0x2400], R16 ;  /* 0x0024001002007388 */ /* 0x000fe80000000800 */
[----:B------:R-:W-:Y:S04]  /*156c0*/  STS [R3], R15 ;  /* 0x0000000f03007388 */ /* 0x000fe80000000800 */
[----:B------:R-:W-:Y:S01]  /*156d0*/  STS [R3+0x400], R13 ;  /* 0x0004000d03007388 */ /* 0x000fe20000000800 */
[----:B-1----:R-:W-:-:S05]  /*156e0*/  IADD3 R0, R14, R2, RZ ;  /* 0x000000020e007210 */ /* 0x002fca0007ffe0ff */
[----:B------:R-:W-:Y:S04]  /*156f0*/  STS [R0], R9 ;  /* 0x0000000900007388 */ /* 0x000fe80000000800 */
[----:B------:R1:W-:Y:S04]  /*15700*/  STS [R5], R8 ;  /* 0x0000000805007388 */ /* 0x0003e80000000800 */
[----:B------:R-:W-:Y:S04]  /*15710*/  STS [R3+0x2000], R12 ;  /* 0x0020000c03007388 */ /* 0x000fe80000000800 */
[----:B------:R-:W-:Y:S04]  /*15720*/  STS [R3+0x2400], R11 ;  /* 0x0024000b03007388 */ /* 0x000fe80000000800 */
[----:B------:R4:W-:Y:S04]  /*15730*/  STS [R0+0x2000], R7 ;  /* 0x0020000700007388 */ /* 0x0009e80000000800 */
[----:B------:R4:W-:Y:S04]  /*15740*/  STS [R5+0x2000], R10 ;  /* 0x0020000a05007388 */ /* 0x0009e80000000800 */
[----:B------:R-:W-:Y:S01]  /*15750*/  BAR.SYNC.DEFER_BLOCKING 0x0 ;  /* 0x0000000000007b1d */ /* 0x000fe20000010000 */
[----:B--2---:R-:W-:-:S02]  /*15760*/  ISETP.NE.AND P6, PT, R28, RZ, PT ;  /* 0x000000ff1c00720c */ /* 0x004fc40003fc5270 */
[----:B---3--:R-:W-:-:S03]  /*15770*/  ISETP.NE.AND P2, PT, R20, RZ, PT ;  /* 0x000000ff1400720c */ /* 0x008fc60003f45270 */
[----:B-1----:R-:W1:Y:S01]  /*15780*/  S2R R8, SR_CTAID.X ;  /* 0x0000000000087919 */ /* 0x002e620000002500 */
        /* <DEDUP_REMOVED lines=16> */
[----:B------:R-:W4:Y:S01]  /*15890*/  LDS.128 R208, [R208+0x3800] ;  /* 0x00380000d0d07984 */ /* 0x000f220000000c00 */
        /* <DEDUP_REMOVED lines=74> */
.L_x_1630:
[----:B----4-:R-:W-:Y:S05]  /*15d40*/  BSYNC B0 ;  /* 0x0000000000007941 */ /* 0x010fea0003800000 */
.L_x_1629:
[----:B-1----:R-:W2:Y:S04]  /*15d50*/  LDL.LU.64 R8, [R1+0x68] ;  /* 0x0000680001087983 */ /* 0x002ea80000300a00 */
[----:B------:R-:W3:Y:S04]  /*15d60*/  LDL.LU.64 R4, [R1+0x48] ;  /* 0x0000480001047983 */ /* 0x000ee80000300a00 */
[----:B------:R1:W5:Y:S01]  /*15d70*/  LDL.64 R10, [R1+0x38] ;  /* 0x00003800010a7983 */ /* 0x0003620000100a00 */
[----:B------:R-:W-:Y:S01]  /*15d80*/  SHF.R.S32.HI R0, RZ, 0x1f, R17 ;  /* 0x0000001fff007819 */ /* 0x000fe20000011411 */
[----:B------:R-:W-:Y:S04]  /*15d90*/  BSSY B0, `(.L_x_1631) ;  /* 0x0000011000007945 */ /* 0x000fe80003800000 */
[----:B------:R-:W-:-:S04]  /*15da0*/  IMAD R0, R0, c[0x0][0x1f0], RZ ;  /* 0x00007c0000007a24 */ /* 0x000fc800078e02ff */
[----:B------:R-:W-:Y:S01]  /*15db0*/  IMAD R0, R17, c[0x0][0x1f4], R0 ;  /* 0x00007d0011007a24 */ /* 0x000fe200078e0200 */
[----:B--2---:R-:W-:-:S04]  /*15dc0*/  IADD3 R2, P0, R8, R39, RZ ;  /* 0x0000002708027210 */ /* 0x004fc80007f1e0ff */
[----:B------:R-:W-:Y:S02]  /*15dd0*/  IADD3.X R3, R9, R56, RZ, P0, !PT ;  /* 0x0000003809037210 */ /* 0x000fe400007fe4ff */
[----:B---3-5:R-:W-:-:S03]  /*15de0*/  ISETP.GE.AND P0, PT, R4, R59, PT ;  /* 0x0000003b0400720c */ /* 0x028fc60003f06270 */
[----:B------:R-:W-:-:S05]  /*15df0*/  IMAD.WIDE.U32 R8, R17, c[0x0][0x1f0], R2 ;  /* 0x00007c0011087a25 */ /* 0x000fca00078e0002 */
[----:B------:R-:W-:-:S05]  /*15e00*/  IADD3 R7, R0, R9, RZ ;  /* 0x0000000900077210 */ /* 0x000fca0007ffe0ff */
        /* <DEDUP_REMOVED lines=9> */
.L_x_1632:
[----:B-1----:R-:W-:Y:S05]  /*15ea0*/  BSYNC B0 ;  /* 0x0000000000007941 */ /* 0x002fea0003800000 */
.L_x_1631:
[----:B------:R-:W2:Y:S01]  /*15eb0*/  LDL.LU R0, [R1+0x7c] ;  /* 0x00007c0001007983 */ /* 0x000ea20000300800 */
[----:B------:R-:W-:Y:S01]  /*15ec0*/  BSSY B0, `(.L_x_1633) ;  /* 0x000000e000007945 */ /* 0x000fe20003800000 */
[----:B--2---:R-:W-:-:S13]  /*15ed0*/  ISETP.GE.AND P0, PT, R0, R59, PT ;  /* 0x0000003b0000720c */ /* 0x004fda0003f06270 */
        /* <DEDUP_REMOVED lines=12> */
.L_x_1634:
[----:B------:R-:W-:Y:S05]  /*15fa0*/  BSYNC B0 ;  /* 0x0000000000007941 */ /* 0x000fea0003800000 */
.L_x_1633:
        /* <DEDUP_REMOVED lines=15> */
.L_x_1636:
[----:B------:R-:W-:Y:S05]  /*160a0*/  BSYNC B0 ;  /* 0x0000000000007941 */ /* 0x000fea0003800000 */
.L_x_1635:
        /* <DEDUP_REMOVED lines=15> */
.L_x_1638:
[----:B------:R-:W-:Y:S05]  /*161a0*/  BSYNC B0 ;  /* 0x0000000000007941 */ /* 0x000fea0003800000 */
.L_x_1637:
        /* <DEDUP_REMOVED lines=15> */
.L_x_1640:
[----:B------:R-:W-:Y:S05]  /*162a0*/  BSYNC B0 ;  /* 0x0000000000007941 */ /* 0x000fea0003800000 */
.L_x_1639:
        /* <DEDUP_REMOVED lines=15> */
.L_x_1642:
[----:B------:R-:W-:Y:S05]  /*163a0*/  BSYNC B0 ;  /* 0x0000000000007941 */ /* 0x000fea0003800000 */
.L_x_1641:
        /* <DEDUP_REMOVED lines=15> */
.L_x_1644:
[----:B------:R-:W-:Y:S05]  /*164a0*/  BSYNC B0 ;  /* 0x0000000000007941 */ /* 0x000fea0003800000 */
.L_x_1643:
[----:B------:R-:W2:Y:S02]  /*164b0*/  LDL.LU R0, [R1+0x94] ;  /* 0x0000940001007983 */ /* 0x000ea40000300800 */
[----:B--2---:R-:W-:-:S13]  /*164c0*/  ISETP.GE.AND P0, PT, R0, R59, PT ;  /* 0x0000003b0000720c */ /* 0x004fda0003f06270 */
        /* <DEDUP_REMOVED lines=13> */
.L_x_1645:
        /* <DEDUP_REMOVED lines=14> */
.L_x_2137:


//--------------------- .text._ZN5flash16flash_fwd_kernelI23Flash_fwd_kernel_traitsILi64ELi128ELi64ELi4ELb0ELb0EN7cutlass10bfloat16_tE19Flash_kernel_traitsILi64ELi128ELi64ELi4ES3_EELb0ELb0ELb1ELb0ELb0ELb1ELb1ELb0EEEvNS_16Flash_fwd_paramsE --------------------------
	.section	.text._ZN5flash16flash_fwd_kernelI23Flash_fwd_kernel_traitsILi64ELi128ELi64ELi4ELb0ELb0EN7cutlass10bfloat16_tE19Flash_kernel_traitsILi64ELi128ELi64ELi4ES3_EELb0ELb0ELb1ELb0ELb0ELb1ELb1ELb0EEEvNS_16Flash_fwd_paramsE,"ax",@progbits
	.sectioninfo	@"SHI_REGISTERS=255"
	.align	128
        .global         _ZN5flash16flash_fwd_kernelI23Flash_fwd_kernel_traitsILi64ELi128ELi64ELi4ELb0ELb0EN7cutlass10bfloat16_tE19Flash_kernel_traitsILi64ELi128ELi64ELi4ES3_EELb0ELb0ELb1ELb0ELb0ELb1ELb1ELb0EEEvNS_16Flash_fwd_paramsE
        .type           _ZN5flash16flash_fwd_kernelI23Flash_fwd_kernel_traitsILi64ELi128ELi64ELi4ELb0ELb0EN7cutlass10bfloat16_tE19Flash_kernel_traitsILi64ELi128ELi64ELi4ES3_EELb0ELb0ELb1ELb0ELb0ELb1ELb1ELb0EEEvNS_16Flash_fwd_paramsE,@function
        .size           _ZN5flash16flash_fwd_kernelI23Flash_fwd_kernel_traitsILi64ELi128ELi64ELi4ELb0ELb0EN7cutlass10bfloat16_tE19Flash_kernel_traitsILi64ELi128ELi64ELi4ES3_EELb0ELb0ELb1ELb0ELb0ELb1ELb1ELb0EEEvNS_16Flash_fwd_paramsE,(.L_x_2138 - _ZN5flash16flash_fwd_kernelI23Flash_fwd_kernel_traitsILi64ELi128ELi64ELi4ELb0ELb0EN7cutlass10bfloat16_tE19Flash_kernel_traitsILi64ELi128ELi64ELi4ES3_EELb0ELb0ELb1ELb0ELb0ELb1ELb1ELb0EEEvNS_16Flash_fwd_paramsE)
        .other          _ZN5flash16flash_fwd_kernelI23Flash_fwd_kernel_traitsILi64ELi128ELi64ELi4ELb0ELb0EN7cutlass10bfloat16_tE19Flash_kernel_traitsILi64ELi128ELi64ELi4ES3_EELb0ELb0ELb1ELb0ELb0ELb1ELb1ELb0EEEvNS_16Flash_fwd_paramsE,@"STO_CUDA_ENTRY STV_DEFAULT"
_ZN5flash16flash_fwd_kernelI23Flash_fwd_kernel_traitsILi64ELi128ELi64ELi4ELb0ELb0EN7cutlass10bfloat16_tE19Flash_kernel_traitsILi64ELi128ELi64ELi4ES3_EELb0ELb0ELb1ELb0ELb0ELb1ELb1ELb0EEEvNS_16Flash_fwd_paramsE:
.text._ZN5flash16flash_fwd_kernelI23Flash_fwd_kernel_traitsILi64ELi128ELi64ELi4ELb0ELb0EN7cutlass10bfloat16_tE19Flash_kernel_traitsILi64ELi128ELi64ELi4ES3_EELb0ELb0ELb1ELb0ELb0ELb1ELb1ELb0EEEvNS_16Flash_fwd_paramsE:
        /* <DEDUP_REMOVED lines=22> */
[----:B------:R-:W2:Y:S01]  /*0160*/  S2R R16, SR_CTAID.Z ;  /* 0x0000000000107919 */ /* 0x000ea20000002700 */
        /* <DEDUP_REMOVED lines=11> */
.L_x_1646:
[----:B---34-:R-:W-:Y:S02]  /*0220*/  MOV R0, c[0x0][0x218] ;  /* 0x0000860000007a02 */ /* 0x018fe40000000f00 */
.L_x_1647:
        /* <DEDUP_REMOVED lines=12> */
[----:B------:R-:W-:Y:S01]  /*02f0*/  IADD3 R0, R56, R167, -R57 ;  /* 0x000000a738007210 */ /* 0x000fe20007ffe839 */
[----:B------:R-:W2:Y:S03]  /*0300*/  S2R R166, SR_TID.X ;  /* 0x0000000000a67919 */ /* 0x000ea60000002100 */
[----:B------:R-:W-:-:S04]  /*0310*/  IADD3 R0, R0, -c[0x0][0x2e4], RZ ;  /* 0x8000b90000007a10 */ /* 0x000fc80007ffe0ff */
[----:B------:R-:W-:-:S04]  /*0320*/  SHF.R.S32.HI R2, RZ, 0x1f, R0 ;  /* 0x0000001fff027819 */ /* 0x000fc80000011400 */
[----:B------:R-:W-:Y:S02]  /*0330*/  LEA.HI R0, R2, R0, RZ, 0x6 ;  /* 0x0000000002007211 */ /* 0x000fe400078f30ff */
[----:B------:R-:W-:Y:S02]  /*0340*/  IADD3 R2, R56, 0x3f, RZ ;  /* 0x0000003f38027810 */ /* 0x000fe40007ffe0ff */
[----:B------:R3:W4:Y:S02]  /*0350*/  R2UR UR8, R0 ;  /* 0x00000000000873c2 */ /* 0x00072400000e0000 */
[----:B------:R-:W-:-:S04]  /*0360*/  SHF.R.S32.HI R3, RZ, 0x1f, R2 ;  /* 0x0000001fff037819 */ /* 0x000fc80000011402 */
[----:B------:R-:W-:-:S04]  /*0370*/  LEA.HI R2, R3, R2, RZ, 0x6 ;  /* 0x0000000203027211 */ /* 0x000fc800078f30ff */
[----:B------:R-:W-:Y:S02]  /*0380*/  SHF.R.S32.HI R2, RZ, 0x6, R2 ;  /* 0x00000006ff027819 */ /* 0x000fe40000011402 */
[----:B---3--:R-:W-:Y:S01]  /*0390*/  IADD3 R0, -R57, 0xbf, R167 ;  /* 0x000000bf39007810 */ /* 0x008fe20007ffe1a7 */
[----:B----4-:R-:W-:-:S03]  /*03a0*/  USHF.R.S32.HI UR8, URZ, 0x6, UR8 ;  /* 0x000000063f087899 */ /* 0x010fc60008011408 */
[----:B------:R-:W-:Y:S01]  /*03b0*/  IADD3 R0, R0, c[0x0][0x2e8], R56 ;  /* 0x0000ba0000007a10 */ /* 0x000fe20007ffe038 */
[----:B------:R-:W-:-:S03]  /*03c0*/  UISETP.LT.AND UP0, UPT, URZ, UR8, UPT ;  /* 0x000000083f00728c */ /* 0x000fc6000bf01270 */
[----:B-1----:R-:W-:Y:S01]  /*03d0*/  SHF.R.S32.HI R4, RZ, 0x1f, R0 ;  /* 0x0000001fff047819 */ /* 0x002fe20000011400 */
[----:B------:R-:W-:-:S03]  /*03e0*/  USEL UR8, URZ, UR8, !UP0 ;  /* 0x000000083f087287 */ /* 0x000fc6000c000000 */
[----:B------:R-:W-:-:S04]  /*03f0*/  LEA.HI R0, R4, R0, RZ, 0x6 ;  /* 0x0000000004007211 */ /* 0x000fc800078f30ff */
[----:B------:R-:W-:-:S04]  /*0400*/  SHF.R.S32.HI R0, RZ, 0x6, R0 ;  /* 0x00000006ff007819 */ /* 0x000fc80000011400 */
[----:B------:R-:W-:-:S04]  /*0410*/  IMNMX R234, R2, R0, PT ;  /* 0x0000000002ea7217 */ /* 0x000fc80003800200 */
[----:B------:R-:W-:-:S13]  /*0420*/  ISETP.GT.AND P0, PT, R234, UR8, PT ;  /* 0x00000008ea007c0c */ /* 0x000fda000bf04270 */
[----:B------:R-:W-:Y:S05]  /*0430*/  @P0 BRA `(.L_x_1648) ;  /* 0x00000f2000000947 */ /* 0x000fea0003800000 */
[----:B--2---:R-:W1:Y:S01]  /*0440*/  LDC.U8 R6, c[0x0][0x329] ;  /* 0x0000ca40ff067b82 */ /* 0x004e620000000000 */
[----:B------:R-:W-:Y:S01]  /*0450*/  ISETP.NE.AND P0, PT, R252, -0x1, PT ;  /* 0xfffffffffc00780c */ /* 0x000fe20003f05270 */
[----:B------:R-:W-:Y:S01]  /*0460*/  IMAD.IADD R14, R57, 0x1, -R167 ;  /* 0x00000001390e7824 */ /* 0x000fe200078e0aa7 */
[----:B------:R-:W-:Y:S01]  /*0470*/  SHF.R.S32.HI R10, RZ, 0x1f, R166 ;  /* 0x0000001fff0a7819 */ /* 0x000fe200000114a6 */
[----:B------:R-:W-:Y:S03]  /*0480*/  BSSY B0, `(.L_x_1649) ;  /* 0x000003a000007945 */ /* 0x000fe60003800000 */
[----:B------:R-:W-:Y:S01]  /*0490*/  LEA.HI R10, R10, R166, RZ, 0x3 ;  /* 0x000000a60a0a7211 */ /* 0x000fe200078f18ff */
[----:B------:R-:W2:Y:S03]  /*04a0*/  LDC.U8 R0, c[0x0][0x328] ;  /* 0x0000ca00ff007b82 */ /* 0x000ea60000000000 */
[----:B------:R-:W-:-:S02]  /*04b0*/  LOP3.LUT R4, R10, 0x1ffffff8, RZ, 0xc0, !PT ;  /* 0x1ffffff80a047812 */ /* 0x000fc400078ec0ff */
[----:B------:R-:W-:Y:S01]  /*04c0*/  SHF.R.S32.HI R10, RZ, 0x3, R10 ;  /* 0x00000003ff0a7819 */ /* 0x000fe2000001140a */
[----:B------:R-:W-:-:S04]  /*04d0*/  @P0 IMAD.WIDE.U32 R2, R252, c[0x0][0x1e8], RZ ;  /* 0x00007a00fc020a25 */ /* 0x000fc800078e00ff */
[----:B------:R-:W-:Y:S01]  /*04e0*/  @P0 IMAD R5, R252, c[0x0][0x1ec], R3 ;  /* 0x00007b00fc050a24 */ /* 0x000fe200078e0203 */
[----:B-1----:R-:W-:Y:S02]  /*04f0*/  ISETP.NE.AND P2, PT, R6, RZ, PT ;  /* 0x000000ff0600720c */ /* 0x002fe40003f45270 */
[----:B--2---:R-:W-:Y:S02]  /*0500*/  ISETP.NE.AND P1, PT, R0, RZ, PT ;  /* 0x000000ff0000720c */ /* 0x004fe40003f25270 */
[----:B------:R-:W-:Y:S02]  /*0510*/  @!P0 SHF.R.S32.HI R0, RZ, 0x1f, R11 ;  /* 0x0000001fff008819 */ /* 0x000fe4000001140b */
[----:B------:R-:W-:-:S07]  /*0520*/  ISETP.NE.OR P3, PT, R6, RZ, !P1 ;  /* 0x000000ff0600720c */ /* 0x000fce0004f65670 */
[----:B------:R-:W-:Y:S02]  /*0530*/  @P2 IMAD.MOV.U32 R8, RZ, RZ, c[0x0][0x210] ;  /* 0x00008400ff082624 */ /* 0x000fe400078e00ff */
[----:B------:R-:W-:Y:S02]  /*0540*/  @!P0 IMAD R3, R0, c[0x0][0x1e0], RZ ;  /* 0x0000780000038a24 */ /* 0x000fe400078e02ff */
[----:B------:R-:W-:-:S04]  /*0550*/  @!P0 IMAD.WIDE.U32 R6, R11, c[0x0][0x1e0], RZ ;  /* 0x000078000b068a25 */ /* 0x000fc800078e00ff */
[----:B------:R-:W-:Y:S01]  /*0560*/  IMAD.IADD R0, R166, 0x1, -R4 ;  /* 0x00000001a6007824 */ /* 0x000fe200078e0a04 */
[----:B------:R-:W-:Y:S01]  /*0570*/  @!P0 MOV R2, R6 ;  /* 0x0000000600028202 */ /* 0x000fe20000000f00 */
[----:B------:R-:W-:Y:S02]  /*0580*/  @!P2 IMAD.MOV.U32 R9, RZ, RZ, c[0x0][0x214] ;  /* 0x00008500ff09a624 */ /* 0x000fe400078e00ff */
[----:B------:R-:W-:Y:S02]  /*0590*/  @!P0 IMAD R4, R11, c[0x0][0x1e4], R3 ;  /* 0x000079000b048a24 */ /* 0x000fe400078e0203 */
[----:B------:R-:W-:Y:S01]  /*05a0*/  @P2 IMAD R8, R8, c[0x0][0x214], RZ ;  /* 0x0000850008082a24 */ /* 0x000fe200078e02ff */
[----:B------:R-:W-:Y:S01]  /*05b0*/  @!P2 SEL R8, R9, c[0x0][0x234], !P1 ;  /* 0x00008d000908aa07 */ /* 0x000fe20004800000 */
[----:B------:R-:W-:Y:S01]  /*05c0*/  IMAD.SHL.U32 R0, R0, 0x8, RZ ;  /* 0x0000000800007824 */ /* 0x000fe200078e00ff */
[----:B------:R-:W-:Y:S01]  /*05d0*/  @!P0 IADD3 R5, R7, R4, RZ ;  /* 0x0000000407058210 */ /* 0x000fe20007ffe0ff */
[----:B------:R-:W-:Y:S01]  /*05e0*/  @P2 IMAD.MOV.U32 R3, RZ, RZ, 0x1 ;  /* 0x00000001ff032424 */ /* 0x000fe200078e00ff */
[----:B------:R-:W-:Y:S01]  /*05f0*/  SHF.R.S32.HI R9, RZ, 0x1f, R16 ;  /* 0x0000001fff097819 */ /* 0x000fe20000011410 */
[----:B------:R-:W-:Y:S01]  /*0600*/  @!P2 IMAD R3, R8, c[0x0][0x1c0], RZ ;  /* 0x000070000803aa24 */ /* 0x000fe200078e02ff */
[----:B------:R-:W-:Y:S01]  /*0610*/  IADD3 R4, P1, R0, R2, RZ ;  /* 0x0000000200047210 */ /* 0x000fe20007f3e0ff */
[----:B------:R-:W-:-:S02]  /*0620*/  @!P3 IMAD R7, R11, c[0x0][0x214], RZ ;  /* 0x000085000b07ba24 */ /* 0x000fc400078e02ff */
[----:B------:R-:W-:Y:S01]  /*0630*/  @P2 IMAD.MOV.U32 R15, RZ, RZ, c[0x0][0x210] ;  /* 0x00008400ff0f2624 */ /* 0x000fe200078e00ff */
[----:B------:R-:W-:Y:S01]  /*0640*/  LEA.HI.X.SX32 R5, R0, R5, 0x1, P1 ;  /* 0x0000000500057211 */ /* 0x000fe200008f0eff */
[----:B------:R-:W-:Y:S01]  /*0650*/  IMAD R0, R11, R3, RZ ;  /* 0x000000030b007224 */ /* 0x000fe200078e02ff */
[----:B------:R-:W-:Y:S01]  /*0660*/  @!P2 MOV R15, 0x1 ;  /* 0x00000001000fa802 */ /* 0x000fe20000000f00 */
[----:B------:R-:W-:Y:S01]  /*0670*/  CS2R R2, SRZ ;  /* 0x0000000000027805 */ /* 0x000fe2000001ff00 */
[----:B------:R-:W-:Y:S01]  /*0680*/  @!P3 SEL R7, R7, R252, !P0 ;  /* 0x000000fc0707b207 */ /* 0x000fe20004000000 */
[----:B------:R-:W-:Y:S01]  /*0690*/  IMAD R9, R9, c[0x0][0x1f0], RZ ;  /* 0x00007c0009097a24 */ /* 0x000fe200078e02ff */
[----:B------:R-:W-:Y:S01]  /*06a0*/  SEL R0, R0, RZ, P3 ;  /* 0x000000ff00007207 */ /* 0x000fe20001800000 */
[----:B------:R-:W-:Y:S01]  /*06b0*/  IMAD R6, R167, R15, RZ ;  /* 0x0000000fa7067224 */ /* 0x000fe200078e02ff */
[----:B------:R-:W-:Y:S01]  /*06c0*/  ISETP.GE.AND P2, PT, R10, R14, PT ;  /* 0x0000000e0a00720c */ /* 0x000fe20003f46270 */
[--C-:B------:R-:W-:Y:S01]  /*06d0*/  @!P3 IMAD.MOV.U32 R2, RZ, RZ, R7.reuse ;  /* 0x000000ffff02b224 */ /* 0x100fe200078e0007 */
[----:B------:R-:W-:Y:S01]  /*06e0*/  SHF.R.S32.HI R11, RZ, 0x1f, R10 ;  /* 0x0000001fff0b7819 */ /* 0x000fe2000001140a */
[C---:B------:R-:W-:Y:S01]  /*06f0*/  IMAD R0, R16.reuse, R8, R0 ;  /* 0x0000000810007224 */ /* 0x040fe200078e0200 */
[----:B------:R-:W-:Y:S01]  /*0700*/  @!P3 SHF.R.S32.HI R3, RZ, 0x1f, R7 ;  /* 0x0000001fff03b819 */ /* 0x000fe20000011407 */
[----:B------:R-:W-:-:S02]  /*0710*/  IMAD R9, R16, c[0x0][0x1f4], R9 ;  /* 0x00007d0010097a24 */ /* 0x000fc400078e0209 */
        /* <DEDUP_REMOVED lines=16> */
.L_x_1650:
[----:B------:R-:W-:Y:S05]  /*0820*/  BSYNC B0 ;  /* 0x0000000000007941 */ /* 0x000fea0003800000 */
.L_x_1649:
        /* <DEDUP_REMOVED lines=15> */
.L_x_1652:
[----:B------:R-:W-:Y:S05]  /*0920*/  BSYNC B0 ;  /* 0x0000000000007941 */ /* 0x000fea0003800000 */
.L_x_1651:
        /* <DEDUP_REMOVED lines=15> */
.L_x_1654:
[----:B------:R-:W-:Y:S05]  /*0a20*/  BSYNC B0 ;  /* 0x0000000000007941 */ /* 0x000fea0003800000 */
.L_x_1653:
        /* <DEDUP_REMOVED lines=15> */
.L_x_1656:
[----:B------:R-:W-:Y:S05]  /*0b20*/  BSYNC B0 ;  /* 0x0000000000007941 */ /* 0x000fea0003800000 */
.L_x_1655:
        /* <DEDUP_REMOVED lines=15> */
.L_x_1658:
[----:B------:R-:W-:Y:S05]  /*0c20*/  BSYNC B0 ;  /* 0x0000000000007941 */ /* 0x000fea0003800000 */
.L_x_1657:
        /* <DEDUP_REMOVED lines=15> */
.L_x_1660:
[----:B------:R-:W-:Y:S05]  /*0d20*/  BSYNC B0 ;  /* 0x0000000000007941 */ /* 0x000fea0003800000 */
.L_x_1659:
        /* <DEDUP_REMOVED lines=15> */
.L_x_1662:
[----:B------:R-:W-:Y:S05]  /*0e20*/  BSYNC B0 ;  /* 0x0000000000007941 */ /* 0x000fea0003800000 */
.L_x_1661:
        /* <DEDUP_REMOVED lines=15> */
.L_x_1664:
[----:B------:R-:W-:Y:S05]  /*0f20*/  BSYNC B0 ;  /* 0x0000000000007941 */ /* 0x000fea0003800000 */
.L_x_1663:
        /* <DEDUP_REMOVED lines=67> */
.L_x_1648:
[----:B--2---:R-:W-:Y:S02]  /*1360*/  ISETP.NE.AND P1, PT, R252, -0x1, PT ;  /* 0xfffffffffc00780c */ /* 0x004fe40003f25270 */
[----:B------:R-:W-:-:S11]  /*1370*/  ISETP.NE.AND P0, PT, R8, -0x1, PT ;  /* 0xffffffff0800780c */ /* 0x000fd60003f05270 */
[----:B------:R-:W-:Y:S01]  /*1380*/  @!P1 SHF.R.S32.HI R4, RZ, 0x1f, R11 ;  /* 0x0000001fff049819 */ /* 0x000fe2000001140b */
        /* <DEDUP_REMOVED lines=24> */
.L_x_1665:
[----:B------:R-:W-:Y:S02]  /*1510*/  IABS R4, c[0x0][0x1c8] ;  /* 0x0000720000047a13 */ /* 0x000fe40000000000 */
        /* <DEDUP_REMOVED lines=41> */
.L_x_1666:
[----:B------:R-:W-:Y:S01]  /*17b0*/  SHF.R.S32.HI R32, RZ, 0x1f, R166 ;  /* 0x0000001fff207819 */ /* 0x000fe200000114a6 */
[----:B------:R-:W-:Y:S01]  /*17c0*/  IMAD.IADD R245, R57, 0x1, -R167 ;  /* 0x0000000139f57824 */ /* 0x000fe200078e0aa7 */
[----:B------:R-:W-:Y:S01]  /*17d0*/  IADD3 R213, R234, -0x1, RZ ;  /* 0xffffffffead57810 */ /* 0x000fe20007ffe0ff */
[----:B------:R-:W-:Y:S01]  /*17e0*/  IMAD R7, R6, c[0x0][0x1a8], RZ ;  /* 0x00006a0006077a24 */ /* 0x000fe200078e02ff */
[CC--:B------:R-:W-:Y:S01]  /*17f0*/  LEA.HI R0, R32.reuse, R166.reuse, RZ, 0x3 ;  /* 0x000000a620007211 */ /* 0x0c0fe200078f18ff */
[----:B------:R-:W-:Y:S01]  /*1800*/  UMOV UR12, 0x6 ;  /* 0x00000006000c7882 */ /* 0x000fe20000000000 */
[----:B------:R-:W-:Y:S01]  /*1810*/  LEA.HI R6, R32, R166, RZ, 0x6 ;  /* 0x000000a620067211 */ /* 0x000fe200078f30ff */
[----:B------:R-:W-:Y:S01]  /*1820*/  IMAD R7, R16, c[0x0][0x1ac], R7 ;  /* 0x00006b0010077a24 */ /* 0x000fe200078e0207 */
[----:B------:R-:W-:Y:S01]  /*1830*/  SHF.R.S32.HI R34, RZ, 0x3, R0 ;  /* 0x00000003ff227819 */ /* 0x000fe20000011400 */
[----:B------:R-:W-:Y:S01]  /*1840*/  ULDC.64 UR6, c[0x0][0x198] ;  /* 0x0000660000067ab9 */ /* 0x000fe20000000a00 */
[----:B------:R-:W-:Y:S01]  /*1850*/  LOP3.LUT R2, R0, 0xfffffff8, RZ, 0xc0, !PT ;  /* 0xfffffff800027812 */ /* 0x000fe200078ec0ff */
[----:B------:R-:W-:Y:S01]  /*1860*/  IMAD.SHL.U32 R6, R6, 0x8, RZ ;  /* 0x0000000806067824 */ /* 0x000fe200078e00ff */
[C---:B------:R-:W-:Y:S01]  /*1870*/  IADD3 R37, R34.reuse, 0x10, RZ ;  /* 0x0000001022257810 */ /* 0x040fe20007ffe0ff */
[----:B------:R-:W-:Y:S01]  /*1880*/  IMAD.SHL.U32 R0, R34, 0x40, RZ ;  /* 0x0000004022007824 */ /* 0x000fe200078e00ff */
[----:B------:R-:W-:Y:S01]  /*1890*/  SHF.R.S32.HI R35, RZ, 0x1f, R34 ;  /* 0x0000001fff237819 */ /* 0x000fe20000011422 */
[----:B------:R-:W-:Y:S01]  /*18a0*/  IMAD.IADD R30, R166, 0x1, -R2 ;  /* 0x00000001a61e7824 */ /* 0x000fe200078e0a02 */
[----:B------:R-:W-:Y:S01]  /*18b0*/  ISETP.GE.AND P0, PT, R37, R245, PT ;  /* 0x000000f52500720c */ /* 0x000fe20003f06270 */
[----:B------:R-:W-:Y:S01]  /*18c0*/  USHF.L.U64.HI UR10, UR6, UR12, UR7 ;  /* 0x0000000c060a7299 */ /* 0x000fe20008010207 */
[----:B------:R-:W-:Y:S01]  /*18d0*/  LOP3.LUT R0, R0, 0x1c0, RZ, 0xc0, !PT ;  /* 0x000001c000007812 */ /* 0x000fe200078ec0ff */
[----:B------:R-:W-:Y:S01]  /*18e0*/  IMAD.SHL.U32 R38, R30, 0x8, RZ ;  /* 0x000000081e267824 */ /* 0x000fe200078e00ff */
[----:B------:R-:W-:Y:S01]  /*18f0*/  IADD3 R36, R34, 0x20, RZ ;  /* 0x0000002022247810 */ /* 0x000fe20007ffe0ff */
[----:B------:R-:W-:Y:S01]  /*1900*/  IMAD.WIDE R248, R248, 0x80, R34 ;  /* 0x00000080f8f87825 */ /* 0x000fe200078e0222 */
[----:B------:R-:W-:Y:S01]  /*1910*/  IADD3 R4, R34, 0x40, RZ ;  /* 0x0000004022047810 */ /* 0x000fe20007ffe0ff */
[----:B------:R-:W-:Y:S01]  /*1920*/  STL.64 [R1], R34 ;  /* 0x0000002201007387 */ /* 0x000fe20000100a00 */
[----:B------:R-:W-:Y:S01]  /*1930*/  LOP3.LUT R2, R0, 0x38, R38, 0xf8, !PT ;  /* 0x0000003800027812 */ /* 0x000fe200078ef826 */
[----:B------:R-:W-:Y:S01]  /*1940*/  USHF.L.U32 UR11, UR6, 0x6, URZ ;  /* 0x00000006060b7899 */ /* 0x000fe2000800063f */
[----:B------:R-:W-:Y:S01]  /*1950*/  SHF.R.U32.HI R0, RZ, 0x3, R0 ;  /* 0x00000003ff007819 */ /* 0x000fe20000011600 */
[----:B------:R-:W-:Y:S01]  /*1960*/  STL [R1+0x28], R37 ;  /* 0x0000282501007387 */ /* 0x000fe20000100800 */
[----:B------:R-:W-:Y:S01]  /*1970*/  SHF.R.S32.HI R39, RZ, 0x1f, R38 ;  /* 0x0000001fff277819 */ /* 0x000fe20000011426 */
[----:B------:R-:W-:Y:S01]  /*1980*/  USHF.L.U32 UR9, UR7, 0x5, URZ ;  /* 0x0000000507097899 */ /* 0x000fe2000800063f */
[----:B------:R-:W-:Y:S01]  /*1990*/  LOP3.LUT R5, R2, R0, RZ, 0x3c, !PT ;  /* 0x0000000002057212 */ /* 0x000fe200078e3cff */
[----:B------:R-:W-:Y:S01]  /*19a0*/  STL [R1+0x2c], R36 ;  /* 0x00002c2401007387 */ /* 0x000fe20000100800 */
[----:B------:R-:W-:Y:S01]  /*19b0*/  IADD3 R2, P1, R38, R9, RZ ;  /* 0x0000000926027210 */ /* 0x000fe20007f3e0ff */
[----:B------:R-:W-:Y:S01]  /*19c0*/  UIMAD.WIDE.U32 UR14, UR6, 0x20, URZ ;  /* 0x00000020060e78a5 */ /* 0x000fe2000f8e003f */
[-C--:B------:R-:W-:Y:S01]  /*19d0*/  ISETP.GE.AND P6, PT, R36, R245.reuse, PT ;  /* 0x000000f52400720c */ /* 0x080fe20003fc6270 */
[----:B------:R1:W-:Y:S01]  /*19e0*/  STL [R1+0x40], R4 ;  /* 0x0000400401007387 */ /* 0x0003e20000100800 */
[-C--:B------:R-:W-:Y:S01]  /*19f0*/  ISETP.GE.AND P4, PT, R4, R245.reuse, PT ;  /* 0x000000f50400720c */ /* 0x080fe20003f86270 */
[----:B------:R-:W-:Y:S01]  /*1a00*/  IMAD.X R3, R39, 0x1, R10, P1 ;  /* 0x0000000127037824 */ /* 0x000fe200008e060a */
[----:B------:R-:W-:Y:S01]  /*1a10*/  IADD3 R33, R34, 0x30, RZ ;  /* 0x0000003022217810 */ /* 0x000fe20007ffe0ff */
[----:B------:R-:W-:Y:S01]  /*1a20*/  ULDC.64 UR4, c[0x0][0x1a0] ;  /* 0x0000680000047ab9 */ /* 0x000fe20000000a00 */
[----:B------:R-:W-:Y:S01]  /*1a30*/  LOP3.LUT R212, R5, 0xfffffe00, R6, 0xf8, !PT ;  /* 0xfffffe0005d47812 */ /* 0x000fe200078ef806 */
[----:B------:R-:W-:Y:S01]  /*1a40*/  IMAD.WIDE.U32 R2, R16, c[0x0][0x1a8], R2 ;  /* 0x00006a0010027a25 */ /* 0x000fe200078e0002 */
[----:B------:R-:W-:Y:S01]  /*1a50*/  ISETP.GE.AND P5, PT, R33, R245, PT ;  /* 0x000000f52100720c */ /* 0x000fe20003fa6270 */
[----:B------:R-:W-:Y:S01]  /*1a60*/  STL [R1+0x30], R33 ;  /* 0x0000302101007387 */ /* 0x000fe20000100800 */
[C---:B------:R-:W-:Y:S01]  /*1a70*/  IADD3 R40, R34.reuse, 0x50, RZ ;  /* 0x0000005022287810 */ /* 0x040fe20007ffe0ff */
[----:B------:R-:W-:Y:S01]  /*1a80*/  IMAD.IADD R3, R3, 0x1, R7 ;  /* 0x0000000103037824 */ /* 0x000fe200078e0207 */
[----:B------:R-:W-:Y:S01]  /*1a90*/  IADD3 R21, R34, 0x60, RZ ;  /* 0x0000006022157810 */ /* 0x000fe20007ffe0ff */
[----:B------:R-:W-:Y:S01]  /*1aa0*/  IMAD.SHL.U32 R212, R212, 0x2, RZ ;  /* 0x00000002d4d47824 */ /* 0x000fe200078e00ff */
[----:B------:R-:W-:Y:S01]  /*1ab0*/  @!P6 IADD3 R12, P2, R248, 0x20, RZ ;  /* 0x00000020f80ce810 */ /* 0x000fe20007f5e0ff */
[----:B------:R-:W-:Y:S01]  /*1ac0*/  STL.64 [R1+0x18], R38 ;  /* 0x0000182601007387 */ /* 0x000fe20000100a00 */
[----:B------:R-:W-:Y:S01]  /*1ad0*/  USHF.L.U64.HI UR12, UR4, UR12, UR5 ;  /* 0x0000000c040c7299 */ /* 0x000fe20008010205 */
[----:B------:R-:W-:Y:S01]  /*1ae0*/  LEA.HI R157, R32, R166, RZ, 0x5 ;  /* 0x000000a6209d7211 */ /* 0x000fe200078f28ff */
[----:B------:R-:W-:Y:S01]  /*1af0*/  USHF.L.U32 UR13, UR4, 0x6, URZ ;  /* 0x00000006040d7899 */ /* 0x000fe2000800063f */
[----:B------:R-:W-:Y:S01]  /*1b00*/  @!P6 IMAD.X R5, RZ, RZ, R249, P2 ;  /* 0x000000ffff05e224 */ /* 0x000fe200010e06f9 */
[C---:B------:R-:W-:Y:S01]  /*1b10*/  @!P4 IADD3 R9, P2, R248.reuse, 0x40, RZ ;  /* 0x00000040f809c810 */ /* 0x040fe20007f5e0ff */
[----:B------:R-:W-:Y:S01]  /*1b20*/  STL [R1+0x34], R40 ;  /* 0x0000342801007387 */ /* 0x000fe20000100800 */
[----:B------:R-:W-:-:S02]  /*1b30*/  @!P5 IADD3 R8, P3, R248, 0x30, RZ ;  /* 0x00000030f808d810 */ /* 0x000fc40007f7e0ff */
[----:B------:R-:W-:Y:S01]  /*1b40*/  SHF.R.S32.HI R156, RZ, 0x5, R157 ;  /* 0x00000005ff9c7819 */ /* 0x000fe2000001149d */
[----:B------:R2:W-:Y:S01]  /*1b50*/  STL [R1+0x38], R21 ;  /* 0x0000381501007387 */ /* 0x0005e20000100800 */
[----:B-1----:R-:W-:-:S05]  /*1b60*/  @!P0 IADD3 R4, P1, R248, 0x10, RZ ;  /* 0x00000010f8048810 */ /* 0x002fca0007f3e0ff */
        /* <DEDUP_REMOVED lines=36> */
[----:B------:R-:W-:Y:S02]  /*1db0*/  @!P5 LEA R22, P2, R6, c[0x0][0x160], 0x1 ;  /* 0x000058000616da11 */ /* 0x000fe400078408ff */
        /* <DEDUP_REMOVED lines=13> */
[----:B------:R-:W-:Y:S01]  /*1e90*/  @!P3 IMAD.X R4, RZ, RZ, R249, P0 ;  /* 0x000000ffff04b224 */ /* 0x000fe200000e06f9 */
[----:B------:R-:W-:-:S03]  /*1ea0*/  @!P2 IADD3 R5, P0, R248, 0x60, RZ ;  /* 0x00000060f805a810 */ /* 0x000fc60007f1e0ff */
[----:B------:R-:W-:Y:S02]  /*1eb0*/  @!P3 IMAD R4, R4, c[0x0][0x190], RZ ;  /* 0x000064000404ba24 */ /* 0x000fe400078e02ff */
[----:B------:R-:W-:Y:S01]  /*1ec0*/  @!P2 IMAD.X R0, RZ, RZ, R249, P0 ;  /* 0x000000ffff00a224 */ /* 0x000fe200000e06f9 */
[----:B---3--:R-:W-:-:S03]  /*1ed0*/  @!P1 IADD3 R9, P0, R248, 0x70, RZ ;  /* 0x00000070f8099810 */ /* 0x008fc60007f1e0ff */
[----:B------:R-:W-:Y:S02]  /*1ee0*/  @!P2 IMAD R10, R0, c[0x0][0x190], RZ ;  /* 0x00006400000aaa24 */ /* 0x000fe400078e02ff */
[C---:B------:R-:W-:Y:S02]  /*1ef0*/  @!P3 IMAD R0, R6.reuse, c[0x0][0x194], R4 ;  /* 0x000065000600ba24 */ /* 0x040fe400078e0204 */
[----:B------:R-:W-:-:S04]  /*1f00*/  @!P3 IMAD.WIDE.U32 R6, R6, c[0x0][0x190], R2 ;  /* 0x000064000606ba25 */ /* 0x000fc800078e0002 */
[----:B------:R-:W-:Y:S02]  /*1f10*/  @!P1 IMAD.X R8, RZ, RZ, R249, P0 ;  /* 0x000000ffff089224 */ /* 0x000fe400000e06f9 */
[----:B------:R-:W-:Y:S01]  /*1f20*/  @!P2 IMAD R12, R5, c[0x0][0x194], R10 ;  /* 0x00006500050caa24 */ /* 0x000fe200078e020a */
[----:B------:R-:W-:Y:S01]  /*1f30*/  @!P3 LEA R10, P0, R6, c[0x0][0x160], 0x1 ;  /* 0x00005800060aba11 */ /* 0x000fe200078008ff */
[----:B------:R-:W-:Y:S02]  /*1f40*/  @!P3 IMAD.IADD R0, R7, 0x1, R0 ;  /* 0x000000010700b824 */ /* 0x000fe400078e0200 */
[----:B------:R-:W-:-:S03]  /*1f50*/  @!P2 IMAD.WIDE.U32 R4, R5, c[0x0][0x190], R2 ;  /* 0x000064000504aa25 */ /* 0x000fc600078e0002 */
[----:B------:R-:W-:Y:S01]  /*1f60*/  @!P3 LEA.HI.X R11, R6, c[0x0][0x164], R0, 0x1, P0 ;  /* 0x00005900060bba11 */ /* 0x000fe200000f0c00 */
[----:B------:R-:W-:Y:S01]  /*1f70*/  @!P1 IMAD R8, R8, c[0x0][0x190], RZ ;  /* 0x0000640008089a24 */ /* 0x000fe200078e02ff */
[C---:B------:R-:W-:Y:S01]  /*1f80*/  @!P2 LEA R18, P0, R4.reuse, c[0x0][0x160], 0x1 ;  /* 0x000058000412aa11 */ /* 0x040fe200078008ff */
[----:B------:R-:W-:Y:S02]  /*1f90*/  @!P2 IMAD.IADD R0, R5, 0x1, R12 ;  /* 0x000000010500a824 */ /* 0x000fe400078e020c */
[C---:B------:R-:W-:Y:S01]  /*1fa0*/  @!P1 IMAD R6, R9.reuse, c[0x0][0x194], R8 ;  /* 0x0000650009069a24 */ /* 0x040fe200078e0208 */
[----:B------:R2:W-:Y:S01]  /*1fb0*/  @!P3 LDGSTS.E.BYPASS.LTC128B.128 [R212+0x2800], [R10.64] ;  /* 0x028000000ad4bfae */ /* 0x0005e2000b901d50 */
[----:B------:R-:W-:Y:S01]  /*1fc0*/  @!P1 IMAD.WIDE.U32 R2, R9, c[0x0][0x190], R2 ;  /* 0x0000640009029a25 */ /* 0x000fe200078e0002 */
[----:B------:R-:W-:-:S03]  /*1fd0*/  @!P2 LEA.HI.X R19, R4, c[0x0][0x164], R0, 0x1, P0 ;  /* 0x000059000413aa11 */ /* 0x000fc600000f0c00 */
[----:B------:R-:W-:Y:S01]  /*1fe0*/  @!P1 IMAD.IADD R3, R3, 0x1, R6 ;  /* 0x0000000103039824 */ /* 0x000fe200078e0206 */
[----:B-1----:R-:W-:Y:S01]  /*1ff0*/  @!P1 LEA R14, P0, R2, c[0x0][0x160], 0x1 ;  /* 0x00005800020e9a11 */ /* 0x002fe200078008ff */
        /* <DEDUP_REMOVED lines=19> */
[-C--:B------:R-:W-:Y:S01]  /*2130*/  ISETP.GE.AND P3, PT, R36, R9.reuse, PT ;  /* 0x000000092400720c */ /* 0x080fe20003f66270 */
[----:B------:R-:W-:Y:S01]  /*2140*/  IMAD R2, R26, c[0x0][0x1b4], R0 ;  /* 0x00006d001a027a24 */ /* 0x000fe200078e0200 */
[----:B------:R-:W-:Y:S01]  /*2150*/  ISETP.GE.AND P2, PT, R33, R9, PT ;  /* 0x000000092100720c */ /* 0x000fe20003f46270 */
[----:B------:R-:W-:Y:S01]  /*2160*/  IMAD R0, R213, UR10, RZ ;  /* 0x0000000ad5007c24 */ /* 0x000fe2000f8e02ff */
[----:B------:R-:W-:Y:S01]  /*2170*/  STL.64 [R1+0x8], R236 ;  /* 0x000008ec01007387 */ /* 0x000fe20000100a00 */
[----:B------:R-:W-:-:S02]  /*2180*/  IMAD.IADD R251, R237, 0x1, R2 ;  /* 0x00000001edfb7824 */ /* 0x000fc400078e0202 */
[----:B------:R-:W-:Y:S02]  /*2190*/  IMAD R0, R17, UR11, R0 ;  /* 0x0000000b11007c24 */ /* 0x000fe4000f8e0200 */
[----:B------:R-:W-:-:S04]  /*21a0*/  IMAD.WIDE.U32 R2, R213, UR11, R250 ;  /* 0x0000000bd5027c25 */ /* 0x000fc8000f8e00fa */
[----:B------:R-:W-:Y:S01]  /*21b0*/  IMAD.U32 R4, RZ, RZ, UR6 ;  /* 0x00000006ff047e24 */ /* 0x000fe2000f8e00ff */
[----:B------:R-:W-:Y:S01]  /*21c0*/  @!P5 LEA R6, P6, R2, c[0x0][0x168], 0x1 ;  /* 0x00005a000206da11 */ /* 0x000fe200078c08ff */
[----:B------:R-:W-:Y:S02]  /*21d0*/  IMAD.U32 R7, RZ, RZ, UR6 ;  /* 0x00000006ff077e24 */ /* 0x000fe4000f8e00ff */
[----:B------:R-:W-:Y:S02]  /*21e0*/  IMAD.U32 R5, RZ, RZ, UR7 ;  /* 0x00000007ff057e24 */ /* 0x000fe4000f8e00ff */
[----:B------:R-:W-:Y:S01]  /*21f0*/  IMAD.IADD R3, R3, 0x1, R0 ;  /* 0x0000000103037824 */ /* 0x000fe200078e0200 */
[----:B------:R-:W-:Y:S01]  /*2200*/  @!P4 LEA R0, P0, R4, R2, 0x4 ;  /* 0x000000020400c211 */ /* 0x000fe200078020ff */
[----:B--2---:R-:W-:Y:S02]  /*2210*/  IMAD.U32 R10, RZ, RZ, UR9 ;  /* 0x00000009ff0a7e24 */ /* 0x004fe4000f8e00ff */
[----:B------:R-:W-:Y:S01]  /*2220*/  IMAD R11, R213, UR12, RZ ;  /* 0x0000000cd50b7c24 */ /* 0x000fe2000f8e02ff */
[----:B------:R-:W-:Y:S01]  /*2230*/  @!P4 LEA.HI.X R5, R7, R3, R5, 0x4, P0 ;  /* 0x000000030705c211 */ /* 0x000fe200000f2405 */
[----:B-1----:R-:W-:Y:S01]  /*2240*/  IMAD.WIDE.U32 R18, R26, c[0x0][0x1b8], R12 ;  /* 0x00006e001a127a25 */ /* 0x002fe200078e000c */
[----:B------:R-:W-:-:S02]  /*2250*/  ISETP.GE.AND P0, PT, R33, R9, PT ;  /* 0x000000092100720c */ /* 0x000fc40003f06270 */
[----:B------:R-:W-:Y:S01]  /*2260*/  @!P5 LEA.HI.X R7, R2, c[0x0][0x16c], R3, 0x1, P6 ;  /* 0x00005b000207da11 */ /* 0x000fe200030f0c03 */
[----:B------:R-:W-:Y:S01]  /*2270*/  IMAD R17, R17, UR13, R11 ;  /* 0x0000000d11117c24 */ /* 0x000fe2000f8e020b */
[----:B------:R-:W-:Y:S01]  /*2280*/  @!P4 LEA R4, P6, R0, c[0x0][0x168], 0x1 ;  /* 0x00005a000004ca11 */ /* 0x000fe200078c08ff */
[----:B------:R-:W-:Y:S01]  /*2290*/  IMAD.MOV.U32 R226, RZ, RZ, R18 ;  /* 0x000000ffffe27224 */ /* 0x000fe200078e0012 */
[----:B------:R-:W-:Y:S01]  /*22a0*/  LEA.HI R11, R32, R166, RZ, 0x4 ;  /* 0x000000a6200b7211 */ /* 0x000fe200078f20ff */
[----:B------:R1:W-:Y:S01]  /*22b0*/  @!P5 LDGSTS.E.BYPASS.LTC128B.128 [R212+0x4000], [R6.64] ;  /* 0x0400000006d4dfae */ /* 0x0003e2000b901d50 */
[----:B------:R-:W-:Y:S01]  /*22c0*/  @!P4 LEA.HI.X R5, R0, c[0x0][0x16c], R5, 0x1, P6 ;  /* 0x00005b000005ca11 */ /* 0x000fe200030f0c05 */
[----:B------:R-:W-:Y:S01]  /*22d0*/  IMAD.U32 R0, RZ, RZ, UR6 ;  /* 0x00000006ff007e24 */ /* 0x000fe2000f8e00ff */
[----:B------:R-:W-:Y:S01]  /*22e0*/  @!P3 IADD3 R8, P6, R2, UR14, RZ ;  /* 0x0000000e0208bc10 */ /* 0x000fe2000ffde0ff */
[----:B---3--:R-:W-:Y:S01]  /*22f0*/  IMAD.U32 R14, RZ, RZ, UR4 ;  /* 0x00000004ff0e7e24 */ /* 0x008fe2000f8e00ff */
[-C--:B------:R-:W-:Y:S01]  /*2300*/  ISETP.GE.AND P5, PT, R37, R9.reuse, PT ;  /* 0x000000092500720c */ /* 0x080fe20003fa6270 */
[----:B------:R-:W-:Y:S01]  /*2310*/  VOTEU.ALL UP0, P0 ;  /* 0x00000000003f7886 */ /* 0x000fe20000000000 */
[----:B------:R-:W-:Y:S01]  /*2320*/  @!P3 IADD3.X R10, R3, UR15, R10, P6, !PT ;  /* 0x0000000f030abc10 */ /* 0x000fe2000b7fe40a */
[----:B------:R-:W-:Y:S01]  /*2330*/  @!P0 IMAD.WIDE.U32 R2, R0, 0x30, R2 ;  /* 0x0000003000028825 */ /* 0x000fe200078e0002 */
[----:B------:R2:W-:Y:S01]  /*2340*/  @!P4 LDGSTS.E.BYPASS.LTC128B.128 [R212+0x4800], [R4.64] ;  /* 0x0480000004d4cfae */ /* 0x0005e2000b901d50 */
[-C--:B------:R-:W-:Y:S01]  /*2350*/  ISETP.GE.AND P6, PT, R34, R9.reuse, PT ;  /* 0x000000092200720c */ /* 0x080fe20003fc6270 */
[----:B------:R-:W-:Y:S01]  /*2360*/  @!UP0 UIMAD UR9, UR7, 0x30, URZ ;  /* 0x00000030070988a4 */ /* 0x000fe2000f8e023f */
[----:B------:R-:W-:Y:S01]  /*2370*/  IMAD R0, R16, c[0x0][0x1b8], RZ ;  /* 0x00006e0010007a24 */ /* 0x000fe200078e02ff */
[----:B------:R-:W-:Y:S01]  /*2380*/  ISETP.GE.AND P4, PT, R36, R9, PT ;  /* 0x000000092400720c */ /* 0x000fe20003f86270 */
[----:B------:R-:W-:Y:S01]  /*2390*/  IMAD.U32 R16, RZ, RZ, UR4 ;  /* 0x00000004ff107e24 */ /* 0x000fe2000f8e00ff */
[----:B------:R-:W-:Y:S01]  /*23a0*/  SHF.R.S32.HI R9, RZ, 0x4, R11 ;  /* 0x00000004ff097819 */ /* 0x000fe2000001140b */
[----:B------:R-:W-:Y:S01]  /*23b0*/  IMAD.U32 R13, RZ, RZ, UR5 ;  /* 0x00000005ff0d7e24 */ /* 0x000fe2000f8e00ff */
[----:B------:R-:W-:Y:S01]  /*23c0*/  UIMAD.WIDE.U32 UR14, UR4, 0x20, URZ ;  /* 0x00000020040e78a5 */ /* 0x000fe2000f8e003f */
[----:B------:R-:W-:Y:S01]  /*23d0*/  STL.64 [R1+0x20], R18 ;  /* 0x0000201201007387 */ /* 0x000fe20000100a00 */
[----:B------:R-:W-:Y:S01]  /*23e0*/  VOTEU.ALL UP0, P2 ;  /* 0x00000000003f7886 */ /* 0x000fe20001000000 */
[----:B-1----:R-:W-:-:S04]  /*23f0*/  @!P3 LEA R6, P1, R8, c[0x0][0x168], 0x1 ;  /* 0x00005a000806ba11 */ /* 0x002fc800078208ff */
[----:B------:R-:W-:Y:S01]  /*2400*/  @!P3 LEA.HI.X R7, R8, c[0x0][0x16c], R10, 0x1, P1 ;  /* 0x00005b000807ba11 */ /* 0x000fe200008f0c0a */
[----:B------:R-:W-:Y:S01]  /*2410*/  IMAD R8, R26, c[0x0][0x1bc], R0 ;  /* 0x00006f001a087a24 */ /* 0x000fe200078e0200 */
[----:B------:R-:W-:Y:S01]  /*2420*/  @!P0 IADD3 R0, R3, UR9, RZ ;  /* 0x0000000903008c10 */ /* 0x000fe2000fffe0ff */
[----:B------:R-:W-:Y:S01]  /*2430*/  IMAD.SHL.U32 R10, R34, 0x8, RZ ;  /* 0x00000008220a7824 */ /* 0x000fe200078e00ff */
[----:B------:R-:W-:Y:S01]  /*2440*/  LOP3.LUT R3, R11, 0xfffffff0, RZ, 0xc0, !PT ;  /* 0xfffffff00b037812 */ /* 0x000fe200078ec0ff */
[----:B------:R1:W-:Y:S01]  /*2450*/  @!P3 LDGSTS.E.BYPASS.LTC128B.128 [R212+0x5000], [R6.64] ;  /* 0x0500000006d4bfae */ /* 0x0003e2000b901d50 */
[C---:B--2---:R-:W-:Y:S01]  /*2460*/  @!P0 LEA R4, P1, R2.reuse, c[0x0][0x168], 0x1 ;  /* 0x00005a0002048a11 */ /* 0x044fe200078208ff */
[----:B------:R-:W-:Y:S01]  /*2470*/  IMAD.IADD R227, R19, 0x1, R8 ;  /* 0x0000000113e37824 */ /* 0x000fe200078e0208 */
[----:B------:R-:W-:Y:S01]  /*2480*/  LEA.HI R11, R11, R9, RZ, 0x1 ;  /* 0x000000090b0b7211 */ /* 0x000fe200078f08ff */
[----:B------:R-:W-:Y:S01]  /*2490*/  USHF.L.U32 UR9, UR5, 0x5, URZ ;  /* 0x0000000505097899 */ /* 0x000fe2000800063f */
[----:B------:R-:W-:Y:S01]  /*24a0*/  @!P0 LEA.HI.X R5, R2, c[0x0][0x16c], R0, 0x1, P1 ;  /* 0x00005b0002058a11 */ /* 0x000fe200008f0c00 */
[----:B------:R-:W-:Y:S01]  /*24b0*/  IMAD.IADD R0, R166, 0x1, -R3 ;  /* 0x00000001a6007824 */ /* 0x000fe200078e0a03 */
[----:B------:R-:W-:Y:S01]  /*24c0*/  LOP3.LUT R12, R11, 0xfffffffe, RZ, 0xc0, !PT ;  /* 0xfffffffe0b0c7812 */ /* 0x000fe200078ec0ff */
[----:B------:R-:W-:Y:S01]  /*24d0*/  IMAD.SHL.U32 R2, R30, 0x40, RZ ;  /* 0x000000401e027824 */ /* 0x000fe200078e00ff */
[----:B------:R-:W-:Y:S02]  /*24e0*/  STL.64 [R1+0x10], R226 ;  /* 0x000010e201007387 */ /* 0x000fe40000100a00 */
[----:B------:R-:W-:Y:S01]  /*24f0*/  SHF.R.S32.HI R3, RZ, 0x1f, R0 ;  /* 0x0000001fff037819 */ /* 0x000fe20000011400 */
[----:B------:R-:W-:Y:S01]  /*2500*/  IMAD.IADD R9, R9, 0x1, -R12 ;  /* 0x0000000109097824 */ /* 0x000fe200078e0a0c */
[----:B------:R2:W-:Y:S01]  /*2510*/  @!P0 LDGSTS.E.BYPASS.LTC128B.128 [R212+0x5800], [R4.64] ;  /* 0x0580000004d48fae */ /* 0x0005e2000b901d50 */
[----:B------:R-:W-:-:S02]  /*2520*/  LOP3.LUT R8, R2, 0x1c0, RZ, 0xc0, !PT ;  /* 0x000001c002087812 */ /* 0x000fc400078ec0ff */
[----:B------:R-:W-:Y:S01]  /*2530*/  LEA.HI R15, R3, R0, RZ, 0x3 ;  /* 0x00000000030f7211 */ /* 0x000fe200078f18ff */
[----:B------:R-:W0:Y:S01]  /*2540*/  LDGDEPBAR ;  /* 0x00000000000079af */ /* 0x000e220000000000 */
[----:B------:R-:W-:Y:S01]  /*2550*/  LOP3.LUT R11, R8, 0x8, R10, 0xf8, !PT ;  /* 0x00000008080b7812 */ /* 0x000fe200078ef80a */
[----:B------:R-:W-:Y:S01]  /*2560*/  IMAD.WIDE.U32 R2, R213, UR13, R226 ;  /* 0x0000000dd5027c25 */ /* 0x000fe2000f8e00e2 */
[----:B------:R-:W-:Y:S02]  /*2570*/  LOP3.LUT R10, R15, 0xfffffff8, RZ, 0xc0, !PT ;  /* 0xfffffff80f0a7812 */ /* 0x000fe400078ec0ff */
[----:B------:R-:W-:Y:S01]  /*2580*/  SHF.R.U32.HI R8, RZ, 0x3, R8 ;  /* 0x00000003ff087819 */ /* 0x000fe20000011608 */
[----:B------:R-:W-:Y:S01]  /*2590*/  IMAD.IADD R3, R3, 0x1, R17 ;  /* 0x0000000103037824 */ /* 0x000fe200078e0211 */
[----:B------:R-:W-:Y:S01]  /*25a0*/  @!P5 LEA R14, P1, R14, R2, 0x4 ;  /* 0x000000020e0ed211 */ /* 0x000fe200078220ff */
[----:B------:R-:W-:Y:S01]  /*25b0*/  IMAD.IADD R20, R0, 0x1, -R10 ;  /* 0x0000000100147824 */ /* 0x000fe200078e0a0a */
[----:B------:R-:W-:Y:S01]  /*25c0*/  LOP3.LUT R0, R11, R8, RZ, 0x3c, !PT ;  /* 0x000000080b007212 */ /* 0x000fe200078e3cff */
[----:B------:R-:W-:Y:S01]  /*25d0*/  IMAD.U32 R10, RZ, RZ, UR9 ;  /* 0x00000009ff0a7e24 */ /* 0x000fe2000f8e00ff */
[----:B------:R-:W-:Y:S01]  /*25e0*/  @!P5 LEA.HI.X R11, R16, R3, R13, 0x4, P1 ;  /* 0x00000003100bd211 */ /* 0x000fe200008f240d */
[----:B------:R-:W-:Y:S01]  /*25f0*/  @!UP0 UIMAD UR9, UR5, 0x30, URZ ;  /* 0x00000030050988a4 */ /* 0x000fe2000f8e023f */
[C---:B------:R-:W-:Y:S01]  /*2600*/  @!P6 LEA R12, P1, R2.reuse, c[0x0][0x170], 0x1 ;  /* 0x00005c00020cea11 */ /* 0x040fe200078208ff */
[C---:B------:R-:W-:Y:S01]  /*2610*/  IMAD R0, R9.reuse, 0x200, R0 ;  /* 0x0000020009007824 */ /* 0x040fe200078e0200 */
[C---:B-1----:R-:W-:Y:S01]  /*2620*/  @!P4 IADD3 R7, P0, R2.reuse, UR14, RZ ;  /* 0x0000000e0207cc10 */ /* 0x042fe2000ff1e0ff */
[----:B------:R-:W-:Y:S01]  /*2630*/  IMAD.SHL.U32 R9, R9, 0x8, RZ ;  /* 0x0000000809097824 */ /* 0x000fe200078e00ff */
[----:B------:R-:W-:Y:S01]  /*2640*/  @!P6 LEA.HI.X R13, R2, c[0x0][0x174], R3, 0x1, P1 ;  /* 0x00005d00020dea11 */ /* 0x000fe200008f0c03 */
[----:B------:R-:W-:Y:S01]  /*2650*/  IMAD.SHL.U32 R188, R0, 0x2, RZ ;  /* 0x0000000200bc7824 */ /* 0x000fe200078e00ff */
[----:B------:R-:W-:Y:S01]  /*2660*/  @!P5 LEA R8, P1, R14, c[0x0][0x170], 0x1 ;  /* 0x00005c000e08da11 */ /* 0x000fe200078208ff */
[----:B------:R-:W-:-:S02]  /*2670*/  IMAD.MOV.U32 R0, RZ, RZ, 0x20 ;  /* 0x00000020ff007424 */ /* 0x000fc400078e00ff */
[----:B--2---:R-:W-:Y:S01]  /*2680*/  IMAD.SHL.U32 R4, R20, 0x40, RZ ;  /* 0x0000004014047824 */ /* 0x004fe200078e00ff */
[----:B------:R-:W-:-:S04]  /*2690*/  DEPBAR.LE SB0, 0x0 ;  /* 0x000080000000791a */ /* 0x000fc80000000000 */
[----:B------:R-:W-:Y:S01]  /*26a0*/  LOP3.LUT R4, R4, 0x1c0, RZ, 0xc0, !PT ;  /* 0x000001c004047812 */ /* 0x000fe200078ec0ff */
[----:B------:R-:W-:Y:S01]  /*26b0*/  IMAD.U32 R5, RZ, RZ, UR4 ;  /* 0x00000004ff057e24 */ /* 0x000fe2000f8e00ff */
[----:B------:R-:W-:Y:S01]  /*26c0*/  BAR.SYNC.DEFER_BLOCKING 0x0 ;  /* 0x0000000000007b1d */ /* 0x000fe20000010000 */
[----:B------:R-:W-:Y:S02]  /*26d0*/  IADD3 R199, R188, 0x4040, RZ ;  /* 0x00004040bcc77810 */ /* 0x000fe40007ffe0ff */
[----:B------:R-:W-:Y:S02]  /*26e0*/  LOP3.LUT R9, R4, 0x8, R9, 0xf8, !PT ;  /* 0x0000000804097812 */ /* 0x000fe400078ef809 */
[----:B------:R-:W-:Y:S01]  /*26f0*/  SHF.R.U32.HI R6, RZ, 0x3, R4 ;  /* 0x00000003ff067819 */ /* 0x000fe20000011604 */
[----:B------:R-:W-:Y:S01]  /*2700*/  @!P2 IMAD.WIDE.U32 R4, R5, 0x30, R2 ;  /* 0x000000300504a825 */ /* 0x000fe200078e0002 */
[----:B------:R-:W-:Y:S02]  /*2710*/  @!P4 IADD3.X R2, R3, UR15, R10, P0, !PT ;  /* 0x0000000f0302cc10 */ /* 0x000fe400087fe40a */
[----:B------:R-:W-:-:S02]  /*2720*/  LOP3.LUT R59, R9, R6, RZ, 0x3c, !PT ;  /* 0x00000006093b7212 */ /* 0x000fc400078e3cff */
[----:B------:R-:W-:Y:S01]  /*2730*/  @!P2 IADD3 R3, R5, UR9, RZ ;  /* 0x000000090503ac10 */ /* 0x000fe2000fffe0ff */
[----:B------:R-:W-:Y:S01]  /*2740*/  IMAD.SHL.U32 R5, R15, 0x40, RZ ;  /* 0x000000400f057824 */ /* 0x000fe200078e00ff */
[----:B------:R-:W-:Y:S02]  /*2750*/  @!P5 LEA.HI.X R9, R14, c[0x0][0x174], R11, 0x1, P1 ;  /* 0x00005d000e09da11 */ /* 0x000fe400008f0c0b */
[----:B------:R-:W-:Y:S02]  /*2760*/  @!P4 LEA R6, P1, R7, c[0x0][0x170], 0x1 ;  /* 0x00005c000706ca11 */ /* 0x000fe400078208ff */
[----:B------:R-:W-:Y:S02]  /*2770*/  LOP3.LUT R58, R5, 0xfffffe00, RZ, 0xc0, !PT ;  /* 0xfffffe00053a7812 */ /* 0x000fe400078ec0ff */
[----:B------:R-:W-:Y:S02]  /*2780*/  @!P4 LEA.HI.X R7, R7, c[0x0][0x174], R2, 0x1, P1 ;  /* 0x00005d000707ca11 */ /* 0x000fe400008f0c02 */
[----:B------:R-:W-:Y:S01]  /*2790*/  @!P2 LEA R10, P0, R4, c[0x0][0x170], 0x1 ;  /* 0x00005c00040aaa11 */ /* 0x000fe200078008ff */
[----:B------:R-:W-:Y:S01]  /*27a0*/  IMAD R2, R156, 0x400, R58 ;  /* 0x000004009c027824 */ /* 0x000fe200078e023a */
[----:B------:R-:W-:Y:S02]  /*27b0*/  @P6 STS.128 [R212+0x6000], RZ ;  /* 0x006000ffd4006388 */ /* 0x000fe40000000c00 */
[----:B------:R-:W-:Y:S01]  /*27c0*/  @!P2 LEA.HI.X R11, R4, c[0x0][0x174], R3, 0x1, P0 ;  /* 0x00005d00040baa11 */ /* 0x000fe200000f0c03 */
[----:B------:R-:W-:Y:S01]  /*27d0*/  IMAD.IADD R2, R59, 0x1, R2 ;  /* 0x000000013b027824 */ /* 0x000fe200078e0202 */
[----:B------:R-:W-:Y:S01]  /*27e0*/  @!PT LDS RZ, [RZ] ;  /* 0x00000000fffff984 */ /* 0x000fe20000000800 */
[----:B------:R-:W-:Y:S01]  /*27f0*/  @!PT LDS RZ, [RZ] ;  /* 0x00000000fffff984 */ /* 0x000fe20000000800 */
[----:B------:R-:W-:Y:S01]  /*2800*/  @!PT LDS RZ, [RZ] ;  /* 0x00000000fffff984 */ /* 0x000fe20000000800 */
[----:B------:R1:W-:Y:S03]  /*2810*/  @!P6 LDGSTS.E.BYPASS.LTC128B.128 [R212+0x6000], [R12.64] ;  /* 0x060000000cd4efae */ /* 0x0003e6000b901d50 */
[----:B------:R-:W-:Y:S01]  /*2820*/  IMAD.SHL.U32 R195, R2, 0x2, RZ ;  /* 0x0000000202c37824 */ /* 0x000fe200078e00ff */
        /* <DEDUP_REMOVED lines=16> */
[----:B------:R-:W-:-:S02]  /*2930*/  R2P PR, R20, 0x6 ;  /* 0x0000000614007804 */ /* 0x000fc40000000000 */
[----:B------:R-:W-:Y:S01]  /*2940*/  IADD3 R20, R188, 0x4000, RZ ;  /* 0x00004000bc147810 */ /* 0x000fe20007ffe0ff */
[----:B------:R-:W-:Y:S02]  /*2950*/  LDSM.16.M88.4 R16, [R195] ;  /* 0x00000000c310783b */ /* 0x000fe40000000200 */
[----:B------:R-:W-:Y:S02]  /*2960*/  SEL R2, R2, 0xfffffff0, !P1 ;  /* 0xfffffff002027807 */ /* 0x000fe40004800000 */
[----:B------:R-:W-:Y:S01]  /*2970*/  SEL R3, R0, 0xffffffe0, !P2 ;  /* 0xffffffe000037807 */ /* 0x000fe20005000000 */
[----:B------:R-:W5:Y:S01]  /*2980*/  LDSM.16.M88.4 R36, [R188+0x4800] ;  /* 0x00480000bc24783b */ /* 0x000f620000000200 */
[----:B------:R-:W-:Y:S01]  /*2990*/  R2P PR, R30, 0x6 ;  /* 0x000000061e007804 */ /* 0x000fe20000000000 */
[--C-:B------:R-:W-:Y:S02]  /*29a0*/  IMAD R198, R2, 0x2, R195.reuse ;  /* 0x0000000202c67824 */ /* 0x100fe400078e02c3 */
[----:B------:R-:W5:Y:S01]  /*29b0*/  LDSM.16.M88.4 R32, [R188+0x5000] ;  /* 0x00500000bc20783b */ /* 0x000f620000000200 */
[----:B------:R-:W-:Y:S01]  /*29c0*/  IMAD R196, R3, 0x2, R195 ;  /* 0x0000000203c47824 */ /* 0x000fe200078e02c3 */
[----:B------:R-:W-:-:S02]  /*29d0*/  SEL R0, R0, 0xffffffe0, !P1 ;  /* 0xffffffe000007807 */ /* 0x000fc40004800000 */
[----:B-1----:R-:W-:Y:S01]  /*29e0*/  LDSM.16.M88.4 R12, [R195+0x2000] ;  /* 0x00200000c30c783b */ /* 0x002fe20000000200 */
[----:B------:R-:W-:Y:S02]  /*29f0*/  IMAD R197, R2, 0x2, R196 ;  /* 0x0000000202c57824 */ /* 0x000fe400078e02c4 */
[----:B------:R-:W-:Y:S01]  /*2a00*/  IMAD.IADD R194, R188, 0x1, R0 ;  /* 0x00000001bcc27824 */ /* 0x000fe200078e0200 */
[----:B---3--:R-:W1:Y:S02]  /*2a10*/  LDSM.16.M88.4 R4, [R188+0x4000] ;  /* 0x00400000bc04783b */ /* 0x008e640000000200 */
[----:B------:R-:W-:Y:S02]  /*2a20*/  @P2 IADD3 R199, R20, -0x40, RZ ;  /* 0xffffffc014c72810 */ /* 0x000fe40007ffe0ff */
[----:B------:R-:W-:Y:S02]  /*2a30*/  LDSM.16.M88.4 R64, [R194+0x4000] ;  /* 0x00400000c240783b */ /* 0x000fe40000000200 */
[C---:B------:R-:W-:Y:S01]  /*2a40*/  IADD3 R202, R199.reuse, 0x800, RZ ;  /* 0x00000800c7ca7810 */ /* 0x040fe20007ffe0ff */
[----:B------:R-:W-:Y:S01]  /*2a50*/  IMAD.IADD R193, R0, 0x1, R199 ;  /* 0x0000000100c17824 */ /* 0x000fe200078e02c7 */
[----:B--2---:R-:W-:Y:S01]  /*2a60*/  LDSM.16.M88.4 R8, [R198] ;  /* 0x00000000c608783b */ /* 0x004fe20000000200 */
[----:B------:R-:W-:-:S02]  /*2a70*/  IADD3 R201, R199, 0x1000, RZ ;  /* 0x00001000c7c97810 */ /* 0x000fc40007ffe0ff */
[----:B------:R-:W-:Y:S01]  /*2a80*/  IADD3 R200, R199, 0x1800, RZ ;  /* 0x00001800c7c87810 */ /* 0x000fe20007ffe0ff */
[----:B------:R-:W2:Y:S04]  /*2a90*/  LDSM.16.M88.4 R72, [R194+0x4800] ;  /* 0x00480000c248783b */ /* 0x000ea80000000200 */
[----:B------:R-:W-:Y:S04]  /*2aa0*/  LDSM.16.M88.4 R76, [R199] ;  /* 0x00000000c74c783b */ /* 0x000fe80000000200 */
[----:B----4-:R-:W3:Y:S04]  /*2ab0*/  LDSM.16.M88.4 R24, [R196] ;  /* 0x00000000c418783b */ /* 0x010ee80000000200 */
[----:B------:R-:W4:Y:S04]  /*2ac0*/  LDSM.16.M88.4 R80, [R194+0x5000] ;  /* 0x00500000c250783b */ /* 0x000f280000000200 */
[----:B------:R-:W3:Y:S01]  /*2ad0*/  LDSM.16.M88.4 R28, [R188+0x5800] ;  /* 0x00580000bc1c783b */ /* 0x000ee20000000200 */
[C---:B-----5:R-:W-:Y:S03]  /*2ae0*/  HMMA.16816.F32.BF16 R48, R16.reuse, R36, RZ ;  /* 0x000000241030723c */ /* 0x060fe600000418ff */
[----:B------:R-:W5:Y:S04]  /*2af0*/  LDSM.16.M88.4 R96, [R199+0x800] ;  /* 0x00080000c760783b */ /* 0x000f680000000200 */
[----:B------:R-:W-:Y:S01]  /*2b00*/  LDSM.16.M88.4 R20, [R197] ;  /* 0x00000000c514783b */ /* 0x000fe20000000200 */
[C---:B------:R-:W-:Y:S03]  /*2b10*/  HMMA.16816.F32.BF16 R44, R16.reuse, R32, RZ ;  /* 0x00000020102c723c */ /* 0x040fe600000418ff */
[----:B------:R-:W3:Y:S04]  /*2b20*/  LDSM.16.M88.4 R84, [R193] ;  /* 0x00000000c154783b */ /* 0x000ee80000000200 */
[----:B------:R-:W3:Y:S01]  /*2b30*/  LDSM.16.M88.4 R136, [R199+0x1000] ;  /* 0x00100000c788783b */ /* 0x000ee20000000200 */
[----:B-1----:R-:W-:Y:S03]  /*2b40*/  HMMA.16816.F32.BF16 R40, R16, R4, RZ ;  /* 0x000000041028723c */ /* 0x002fe600000418ff */
[----:B------:R-:W1:Y:S04]  /*2b50*/  LDSM.16.M88.4 R68, [R194+0x5800] ;  /* 0x00580000c244783b */ /* 0x000e680000000200 */
[----:B------:R-:W-:Y:S01]  /*2b60*/  LDSM.16.M88.4 R104, [R193+0x800] ;  /* 0x00080000c168783b */ /* 0x000fe20000000200 */
[----:B--2---:R-:W-:Y:S03]  /*2b70*/  HMMA.16816.F32.BF16 R48, R8, R72, R48 ;  /* 0x000000480830723c */ /* 0x004fe60000041830 */
[----:B------:R-:W-:Y:S04]  /*2b80*/  LDSM.16.M88.4 R148, [R193+0x1000] ;  /* 0x00100000c194783b */ /* 0x000fe80000000200 */
[----:B------:R-:W-:Y:S01]  /*2b90*/  LDSM.16.M88.4 R152, [R199+0x1800] ;  /* 0x00180000c798783b */ /* 0x000fe20000000200 */
[----:B------:R-:W-:Y:S03]  /*2ba0*/  HMMA.16816.F32.BF16 R92, R12, R4, RZ ;  /* 0x000000040c5c723c */ /* 0x000fe600000418ff */
[----:B------:R-:W0:Y:S05]  /*2bb0*/  LDGDEPBAR ;  /* 0x00000000000079af */ /* 0x000e2a0000000000 */
[----:B------:R-:W-:Y:S08]  /*2bc0*/  HMMA.16816.F32.BF16 R40, R8, R64, R40 ;  /* 0x000000400828723c */ /* 0x000ff00000041828 */
[-C--:B------:R-:W-:Y:S08]  /*2bd0*/  HMMA.16816.F32.BF16 R128, R12, R6.reuse, RZ ;  /* 0x000000060c80723c */ /* 0x080ff000000418ff */
[----:B------:R-:W-:Y:S01]  /*2be0*/  HMMA.16816.F32.BF16 R108, R16, R6, RZ ;  /* 0x00000006106c723c */ /* 0x000fe200000418ff */
[----:B------:R-:W2:Y:S07]  /*2bf0*/  LDSM.16.M88.4 R4, [R198+0x2000] ;  /* 0x00200000c604783b */ /* 0x000eae0000000200 */
[----:B---3--:R-:W-:Y:S08]  /*2c00*/  HMMA.16816.F32.BF16 R40, R24, R76, R40 ;  /* 0x0000004c1828723c */ /* 0x008ff00000041828 */
[----:B----4-:R-:W-:Y:S08]  /*2c10*/  HMMA.16816.F32.BF16 R44, R8, R80, R44 ;  /* 0x00000050082c723c */ /* 0x010ff0000004182c */
[----:B------:R-:W-:Y:S08]  /*2c20*/  HMMA.16816.F32.BF16 R60, R16, R28, RZ ;  /* 0x0000001c103c723c */ /* 0x000ff000000418ff */
[----:B-----5:R-:W-:Y:S08]  /*2c30*/  HMMA.16816.F32.BF16 R48, R24, R96, R48 ;  /* 0x000000601830723c */ /* 0x020ff00000041830 */
[----:B------:R-:W-:Y:S08]  /*2c40*/  HMMA.16816.F32.BF16 R52, R20, R84, R40 ;  /* 0x000000541434723c */ /* 0x000ff00000041828 */
[C---:B------:R-:W-:Y:S08]  /*2c50*/  HMMA.16816.F32.BF16 R88, R12.reuse, R36, RZ ;  /* 0x000000240c58723c */ /* 0x040ff000000418ff */
[C---:B------:R-:W-:Y:S08]  /*2c60*/  HMMA.16816.F32.BF16 R100, R12.reuse, R32, RZ ;  /* 0x000000200c64723c */ /* 0x040ff000000418ff */
[----:B------:R-:W-:Y:S01]  /*2c70*/  HMMA.16816.F32.BF16 R116, R12, R28, RZ ;  /* 0x0000001c0c74723c */ /* 0x000fe200000418ff */
[----:B------:R-:W-:-:S04]  /*2c80*/  FMUL.FTZ R0, R52, c[0x0][0x2ec] ;  /* 0x0000bb0034007a20 */ /* 0x000fc80000410000 */
[----:B------:R3:W4:Y:S03]  /*2c90*/  MUFU.TANH R159, R0 ;  /* 0x00000000009f7308 */ /* 0x0007260000002400 */
[C---:B------:R-:W-:Y:S08]  /*2ca0*/  HMMA.16816.F32.BF16 R124, R12.reuse, R38, RZ ;  /* 0x000000260c7c723c */ /* 0x040ff000000418ff */
[----:B------:R-:W-:Y:S01]  /*2cb0*/  HMMA.16816.F32.BF16 R140, R12, R34, RZ ;  /* 0x000000220c8c723c */ /* 0x000fe200000418ff */
[----:B---3--:R-:W-:-:S07]  /*2cc0*/  FMUL.FTZ R0, R53, c[0x0][0x2ec] ;  /* 0x0000bb0035007a20 */ /* 0x008fce0000410000 */
[----:B------:R-:W-:Y:S01]  /*2cd0*/  HMMA.16816.F32.BF16 R112, R12, R30, RZ ;  /* 0x0000001e0c70723c */ /* 0x000fe200000418ff */
[----:B------:R3:W-:Y:S07]  /*2ce0*/  MUFU.TANH R158, R0 ;  /* 0x00000000009e7308 */ /* 0x0007ee0000002400 */
[C---:B------:R-:W-:Y:S08]  /*2cf0*/  HMMA.16816.F32.BF16 R120, R16.reuse, R38, RZ ;  /* 0x000000261078723c */ /* 0x040ff000000418ff */
[----:B------:R-:W-:Y:S01]  /*2d00*/  HMMA.16816.F32.BF16 R132, R16, R34, RZ ;  /* 0x000000221084723c */ /* 0x000fe200000418ff */
[----:B---3--:R-:W-:-:S07]  /*2d10*/  FMUL.FTZ R0, R54, c[0x0][0x2ec] ;  /* 0x0000bb0036007a20 */ /* 0x008fce0000410000 */
[----:B------:R-:W-:Y:S01]  /*2d20*/  HMMA.16816.F32.BF16 R144, R16, R30, RZ ;  /* 0x0000001e1090723c */ /* 0x000fe200000418ff */
[----:B------:R-:W3:Y:S07]  /*2d30*/  LDSM.16.M88.4 R16, [R196+0x2000] ;  /* 0x00200000c410783b */ /* 0x000eee0000000200 */
[----:B------:R-:W-:Y:S08]  /*2d40*/  HMMA.16816.F32.BF16 R12, R24, R136, R44 ;  /* 0x00000088180c723c */ /* 0x000ff0000004182c */
[----:B-1----:R-:W-:Y:S01]  /*2d50*/  HMMA.16816.F32.BF16 R28, R8, R68, R60 ;  /* 0x00000044081c723c */ /* 0x002fe2000004183c */
[----:B------:R1:W-:Y:S07]  /*2d60*/  MUFU.TANH R62, R0 ;  /* 0x00000000003e7308 */ /* 0x0003ee0000002400 */
[----:B--2---:R-:W-:Y:S01]  /*2d70*/  HMMA.16816.F32.BF16 R32, R4, R64, R92 ;  /* 0x000000400420723c */ /* 0x004fe2000004185c */
[----:B------:R-:W-:Y:S07]  /*2d80*/  LDSM.16.M88.4 R92, [R193+0x1800] ;  /* 0x00180000c15c783b */ /* 0x000fee0000000200 */
[----:B------:R-:W-:Y:S01]  /*2d90*/  HMMA.16816.F32.BF16 R36, R20, R104, R48 ;  /* 0x000000681424723c */ /* 0x000fe20000041830 */
[----:B-1----:R-:W-:-:S07]  /*2da0*/  FMUL.FTZ R0, R55, c[0x0][0x2ec] ;  /* 0x0000bb0037007a20 */ /* 0x002fce0000410000 */
[----:B------:R-:W-:Y:S01]  /*2db0*/  HMMA.16816.F32.BF16 R48, R20, R148, R12 ;  /* 0x000000941430723c */ /* 0x000fe2000004180c */
[----:B------:R-:W1:Y:S01]  /*2dc0*/  LDSM.16.M88.4 R12, [R197+0x2000] ;  /* 0x00200000c50c783b */ /* 0x000e620000000200 */
[----:B------:R-:W-:-:S06]  /*2dd0*/  DEPBAR.LE SB0, 0x0 ;  /* 0x000080000000791a */ /* 0x000fcc0000000000 */
[----:B------:R-:W-:Y:S08]  /*2de0*/  HMMA.16816.F32.BF16 R40, R24, R152, R28 ;  /* 0x000000981828723c */ /* 0x000ff0000004181c */
[----:B------:R-:W-:Y:S01]  /*2df0*/  HMMA.16816.F32.BF16 R88, R4, R72, R88 ;  /* 0x000000480458723c */ /* 0x000fe20000041858 */
[----:B------:R2:W-:Y:S07]  /*2e00*/  MUFU.TANH R73, R0 ;  /* 0x0000000000497308 */ /* 0x0005ee0000002400 */
[----:B---3--:R-:W-:Y:S08]  /*2e10*/  HMMA.16816.F32.BF16 R28, R16, R76, R32 ;  /* 0x0000004c101c723c */ /* 0x008ff00000041820 */
[----:B------:R-:W-:Y:S01]  /*2e20*/  HMMA.16816.F32.BF16 R32, R8, R66, R108 ;  /* 0x000000420820723c */ /* 0x000fe2000004186c */
[----:B--2---:R-:W-:-:S04]  /*2e30*/  FMUL.FTZ R0, R36, c[0x0][0x2ec] ;  /* 0x0000bb0024007a20 */ /* 0x004fc80000410000 */
[----:B------:R2:W-:Y:S03]  /*2e40*/  MUFU.TANH R161, R0 ;  /* 0x0000000000a17308 */ /* 0x0005e60000002400 */
[----:B------:R-:W-:Y:S08]  /*2e50*/  HMMA.16816.F32.BF16 R100, R4, R80, R100 ;  /* 0x000000500464723c */ /* 0x000ff00000041864 */
[----:B-1----:R-:W-:Y:S01]  /*2e60*/  HMMA.16816.F32.BF16 R44, R12, R84, R28 ;  /* 0x000000540c2c723c */ /* 0x002fe2000004181c */
[----:B--2---:R-:W-:-:S07]  /*2e70*/  FMUL.FTZ R0, R37, c[0x0][0x2ec] ;  /* 0x0000bb0025007a20 */ /* 0x004fce0000410000 */
[----:B------:R-:W-:Y:S01]  /*2e80*/  HMMA.16816.F32.BF16 R28, R24, R78, R32 ;  /* 0x0000004e181c723c */ /* 0x000fe20000041820 */
[----:B------:R1:W-:Y:S07]  /*2e90*/  MUFU.TANH R162, R0 ;  /* 0x0000000000a27308 */ /* 0x0003ee0000002400 */
[C---:B------:R-:W-:Y:S08]  /*2ea0*/  HMMA.16816.F32.BF16 R116, R4.reuse, R68, R116 ;  /* 0x000000440474723c */ /* 0x040ff00000041874 */
[----:B------:R-:W-:Y:S01]  /*2eb0*/  HMMA.16816.F32.BF16 R140, R4, R82, R140 ;  /* 0x00000052048c723c */ /* 0x000fe2000004188c */
[----:B-1----:R-:W-:-:S04]  /*2ec0*/  FMUL.FTZ R0, R38, c[0x0][0x2ec] ;  /* 0x0000bb0026007a20 */ /* 0x002fc80000410000 */
[----:B------:R1:W-:Y:S03]  /*2ed0*/  MUFU.TANH R160, R0 ;  /* 0x0000000000a07308 */ /* 0x0003e60000002400 */
[----:B------:R-:W-:Y:S08]  /*2ee0*/  HMMA.16816.F32.BF16 R28, R20, R86, R28 ;  /* 0x00000056141c723c */ /* 0x000ff0000004181c */
[----:B------:R-:W-:Y:S01]  /*2ef0*/  HMMA.16816.F32.BF16 R112, R4, R70, R112 ;  /* 0x000000460470723c */ /* 0x000fe20000041870 */
[----:B-1----:R-:W-:-:S07]  /*2f00*/  FMUL.FTZ R0, R39, c[0x0][0x2ec] ;  /* 0x0000bb0027007a20 */ /* 0x002fce0000410000 */
[----:B------:R-:W-:Y:S01]  /*2f10*/  HMMA.16816.F32.BF16 R36, R20, R92, R40 ;  /* 0x0000005c1424723c */ /* 0x000fe20000041828 */
[----:B------:R1:W-:Y:S07]  /*2f20*/  MUFU.TANH R108, R0 ;  /* 0x00000000006c7308 */ /* 0x0003ee0000002400 */
[----:B------:R-:W-:Y:S08]  /*2f30*/  HMMA.16816.F32.BF16 R40, R4, R66, R128 ;  /* 0x000000420428723c */ /* 0x000ff00000041880 */
[----:B------:R-:W-:Y:S01]  /*2f40*/  HMMA.16816.F32.BF16 R32, R8, R74, R120 ;  /* 0x0000004a0820723c */ /* 0x000fe20000041878 */
[----:B-1----:R-:W-:-:S04]  /*2f50*/  FMUL.FTZ R0, R48, c[0x0][0x2ec] ;  /* 0x0000bb0030007a20 */ /* 0x002fc80000410000 */
[----:B------:R1:W-:Y:S03]  /*2f60*/  MUFU.TANH R109, R0 ;  /* 0x00000000006d7308 */ /* 0x0003e60000002400 */
[C---:B------:R-:W-:Y:S08]  /*2f70*/  HMMA.16816.F32.BF16 R80, R8.reuse, R82, R132 ;  /* 0x000000520850723c */ /* 0x040ff00000041884 */
[----:B------:R-:W-:Y:S01]  /*2f80*/  HMMA.16816.F32.BF16 R68, R8, R70, R144 ;  /* 0x000000460844723c */ /* 0x000fe20000041890 */
[----:B-1----:R-:W-:-:S07]  /*2f90*/  FMUL.FTZ R0, R49, c[0x0][0x2ec] ;  /* 0x0000bb0031007a20 */ /* 0x002fce0000410000 */
[----:B------:R-:W-:Y:S01]  /*2fa0*/  HMMA.16816.F32.BF16 R8, R24, R98, R32 ;  /* 0x000000621808723c */ /* 0x000fe20000041820 */
[----:B------:R1:W-:Y:S02]  /*2fb0*/  MUFU.TANH R111, R0 ;  /* 0x00000000006f7308 */ /* 0x0003e40000002400 */
[----:B-1----:R-:W-:-:S06]  /*2fc0*/  FMUL.FTZ R0, R50, c[0x0][0x2ec] ;  /* 0x0000bb0032007a20 */ /* 0x002fcc0000410000 */
[----:B------:R1:W-:-:S15]  /*2fd0*/  MUFU.TANH R110, R0 ;  /* 0x00000000006e7308 */ /* 0x0003de0000002400 */
[----:B------:R-:W-:Y:S01]  /*2fe0*/  HMMA.16816.F32.BF16 R32, R20, R106, R8 ;  /* 0x0000006a1420723c */ /* 0x000fe20000041808 */
[----:B-1----:R-:W-:-:S07]  /*2ff0*/  FMUL.FTZ R0, R51, c[0x0][0x2ec] ;  /* 0x0000bb0033007a20 */ /* 0x002fce0000410000 */
[----:B------:R-:W-:Y:S01]  /*3000*/  HMMA.16816.F32.BF16 R48, R4, R74, R124 ;  /* 0x0000004a0430723c */ /* 0x000fe2000004187c */
[----:B------:R1:W-:Y:S07]  /*3010*/  MUFU.TANH R84, R0 ;  /* 0x0000000000547308 */ /* 0x0003ee0000002400 */
[----:B------:R-:W-:Y:S08]  /*3020*/  HMMA.16816.F32.BF16 R4, R16, R78, R40 ;  /* 0x0000004e1004723c */ /* 0x000ff00000041828 */
[----:B------:R-:W-:-:S04]  /*3030*/  FMUL.FTZ R33, R33, c[0x0][0x2ec] ;  /* 0x0000bb0021217a20 */ /* 0x000fc80000410000 */
[----:B------:R-:W-:Y:S01]  /*3040*/  MUFU.TANH R76, R33 ;  /* 0x00000021004c7308 */ /* 0x000fe20000002400 */
[----:B------:R-:W-:Y:S01]  /*3050*/  HMMA.16816.F32.BF16 R40, R16, R96, R88 ;  /* 0x000000601028723c */ /* 0x000fe20000041858 */
[----:B-1----:R-:W-:-:S06]  /*3060*/  FMUL.FTZ R0, R36, c[0x0][0x2ec] ;  /* 0x0000bb0024007a20 */ /* 0x002fcc0000410000 */
[----:B------:R1:W-:Y:S01]  /*3070*/  MUFU.TANH R164, R0 ;  /* 0x0000000000a47308 */ /* 0x0003e20000002400 */
[----:B------:R-:W-:Y:S01]  /*3080*/  HMMA.16816.F32.BF16 R48, R16, R98, R48 ;  /* 0x000000621030723c */ /* 0x000fe20000041830 */
[----:B-1----:R-:W-:-:S15]  /*3090*/  FMUL.FTZ R0, R37, c[0x0][0x2ec] ;  /* 0x0000bb0025007a20 */ /* 0x002fde0000410000 */
[C---:B------:R-:W-:Y:S01]  /*30a0*/  HMMA.16816.F32.BF16 R40, R12.reuse, R104, R40 ;  /* 0x000000680c28723c */ /* 0x040fe20000041828 */
[----:B------:R1:W-:Y:S07]  /*30b0*/  MUFU.TANH R165, R0 ;  /* 0x0000000000a57308 */ /* 0x0003ee0000002400 */
[----:B------:R-:W-:Y:S01]  /*30c0*/  HMMA.16816.F32.BF16 R8, R12, R106, R48 ;  /* 0x0000006a0c08723c */ /* 0x000fe20000041830 */
[----:B-1----:R-:W-:-:S04]  /*30d0*/  FMUL.FTZ R0, R38, c[0x0][0x2ec] ;  /* 0x0000bb0026007a20 */ /* 0x002fc80000410000 */
[----:B------:R1:W-:Y:S11]  /*30e0*/  MUFU.TANH R85, R0 ;  /* 0x0000000000557308 */ /* 0x0003f60000002400 */
[----:B------:R-:W-:-:S04]  /*30f0*/  FMUL.FTZ R43, R43, c[0x0][0x2ec] ;  /* 0x0000bb002b2b7a20 */ /* 0x000fc80000410000 */
[----:B------:R-:W-:Y:S01]  /*3100*/  MUFU.TANH R67, R43 ;  /* 0x0000002b00437308 */ /* 0x000fe20000002400 */
[----:B-1----:R-:W-:Y:S02]  /*3110*/  FMUL.FTZ R0, R39, c[0x0][0x2ec] ;  /* 0x0000bb0027007a20 */ /* 0x002fe40000410000 */
[----:B------:R-:W-:Y:S05]  /*3120*/  HMMA.16816.F32.BF16 R36, R12, R86, R4 ;  /* 0x000000560c24723c */ /* 0x000fea0000041804 */
[----:B------:R1:W-:Y:S02]  /*3130*/  MUFU.TANH R163, R0 ;  /* 0x0000000000a37308 */ /* 0x0003e40000002400 */
[----:B------:R-:W-:-:S02]  /*3140*/  FMUL.FTZ R4, R31, c[0x0][0x2ec] ;  /* 0x0000bb001f047a20 */ /* 0x000fc40000410000 */
[----:B------:R-:W-:-:S04]  /*3150*/  IMAD R6, R156, 0x10, R167 ;  /* 0x000000109c067824 */ /* 0x000fc800078e02a7 */
[----:B------:R2:W-:Y:S01]  /*3160*/  MUFU.TANH R66, R4 ;  /* 0x0000000400427308 */ /* 0x0005e20000002400 */
[----:B-1----:R-:W-:-:S07]  /*3170*/  FMUL.FTZ R0, R44, c[0x0][0x2ec] ;  /* 0x0000bb002c007a20 */ /* 0x002fce0000410000 */
[----:B------:R1:W3:Y:S03]  /*3180*/  MUFU.TANH R63, R0 ;  /* 0x00000000003f7308 */ /* 0x0002e60000002400 */
[----:B------:R-:W-:Y:S02]  /*3190*/  FMUL.FTZ R7, R37, c[0x0][0x2ec] ;  /* 0x0000bb0025077a20 */ /* 0x000fe40000410000 */
[----:B--2---:R-:W-:-:S03]  /*31a0*/  FMUL.FTZ R4, R36, c[0x0][0x2ec] ;  /* 0x0000bb0024047a20 */ /* 0x004fc60000410000 */
[----:B------:R-:W-:Y:S01]  /*31b0*/  MUFU.TANH R64, R7 ;  /* 0x0000000700407308 */ /* 0x000fe20000002400 */
[----:B-1----:R-:W-:-:S07]  /*31c0*/  FMUL.FTZ R0, R45, c[0x0][0x2ec] ;  /* 0x0000bb002d007a20 */ /* 0x002fce0000410000 */
[----:B------:R1:W-:Y:S08]  /*31d0*/  MUFU.TANH R44, R4 ;  /* 0x00000004002c7308 */ /* 0x0003f00000002400 */
[----:B------:R2:W-:Y:S01]  /*31e0*/  MUFU.TANH R77, R0 ;  /* 0x00000000004d7308 */ /* 0x0005e20000002400 */
[----:B-1----:R-:W-:Y:S01]  /*31f0*/  IADD3 R4, R56, -c[0x0][0x2e4], -R57 ;  /* 0x8000b90038047a10 */ /* 0x002fe20007ffe839 */
[----:B--2---:R-:W-:-:S06]  /*3200*/  FMUL.FTZ R0, R46, c[0x0][0x2ec] ;  /* 0x0000bb002e007a20 */ /* 0x004fcc0000410000 */
[----:B------:R1:W2:Y:S02]  /*3210*/  MUFU.TANH R52, R0 ;  /* 0x0000000000347308 */ /* 0x0002a40000002400 */
[----:B-1----:R-:W-:-:S06]  /*3220*/  FMUL.FTZ R0, R47, c[0x0][0x2ec] ;  /* 0x0000bb002f007a20 */ /* 0x002fcc0000410000 */
[----:B------:R1:W-:Y:S02]  /*3230*/  MUFU.TANH R61, R0 ;  /* 0x00000000003d7308 */ /* 0x0003e40000002400 */
[----:B-1----:R-:W-:-:S06]  /*3240*/  FMUL.FTZ R0, R28, c[0x0][0x2ec] ;  /* 0x0000bb001c007a20 */ /* 0x002fcc0000410000 */
[----:B------:R1:W5:Y:S02]  /*3250*/  MUFU.TANH R46, R0 ;  /* 0x00000000002e7308 */ /* 0x0003640000002400 */
[----:B-1----:R-:W-:Y:S02]  /*3260*/  FMUL.FTZ R0, R29, c[0x0][0x2ec] ;  /* 0x0000bb001d007a20 */ /* 0x002fe40000410000 */
[----:B------:R-:W-:-:S04]  /*3270*/  FMUL.FTZ R29, R38, c[0x0][0x2ec] ;  /* 0x0000bb00261d7a20 */ /* 0x000fc80000410000 */
[----:B------:R1:W-:Y:S08]  /*3280*/  MUFU.TANH R72, R0 ;  /* 0x0000000000487308 */ /* 0x0003f00000002400 */
[----:B------:R-:W-:Y:S01]  /*3290*/  MUFU.TANH R53, R29 ;  /* 0x0000001d00357308 */ /* 0x000fe20000002400 */
[----:B-1----:R-:W-:Y:S02]  /*32a0*/  FMUL.FTZ R0, R30, c[0x0][0x2ec] ;  /* 0x0000bb001e007a20 */ /* 0x002fe40000410000 */
[----:B------:R-:W-:-:S05]  /*32b0*/  FMUL.FTZ R30, R39, c[0x0][0x2ec] ;  /* 0x0000bb00271e7a20 */ /* 0x000fca0000410000 */
[----:B------:R1:W1:Y:S08]  /*32c0*/  MUFU.TANH R65, R0 ;  /* 0x0000000000417308 */ /* 0x0002700000002400 */
[----:B------:R2:W2:Y:S01]  /*32d0*/  MUFU.TANH R54, R30 ;  /* 0x0000001e00367308 */ /* 0x0004a20000002400 */
[----:B-1----:R-:W-:-:S05]  /*32e0*/  LOP3.LUT R0, R157, 0xffffffe0, RZ, 0xc0, !PT ;  /* 0xffffffe09d007812 */ /* 0x002fca00078ec0ff */
[C---:B------:R-:W-:Y:S02]  /*32f0*/  IMAD.IADD R0, R166.reuse, 0x1, -R0 ;  /* 0x00000001a6007824 */ /* 0x040fe400078e0a00 */
[----:B------:R-:W-:-:S03]  /*3300*/  IMAD.SHL.U32 R166, R166, 0x2, RZ ;  /* 0x00000002a6a67824 */ /* 0x000fc600078e00ff */
[----:B------:R-:W-:Y:S02]  /*3310*/  SHF.R.S32.HI R5, RZ, 0x1f, R0 ;  /* 0x0000001fff057819 */ /* 0x000fe40000011400 */
[----:B------:R-:W-:Y:S02]  /*3320*/  LOP3.LUT R235, R166, 0x6, RZ, 0xc0, !PT ;  /* 0x00000006a6eb7812 */ /* 0x000fe400078ec0ff */
[----:B------:R-:W-:Y:S02]  /*3330*/  LEA.HI R0, R5, R0, RZ, 0x2 ;  /* 0x0000000005007211 */ /* 0x000fe400078f10ff */
[----:B------:R-:W-:Y:S02]  /*3340*/  IADD3 R5, R56, 0x1, -R57 ;  /* 0x0000000138057810 */ /* 0x000fe40007ffe839 */
[----:B------:R-:W-:Y:S02]  /*3350*/  SHF.R.S32.HI R168, RZ, 0x2, R0 ;  /* 0x00000002ffa87819 */ /* 0x000fe40000011400 */
[----:B------:R-:W-:-:S03]  /*3360*/  IADD3 R28, R5, c[0x0][0x2e8], RZ ;  /* 0x0000ba00051c7a10 */ /* 0x000fc60007ffe0ff */
[----:B------:R-:W-:Y:S01]  /*3370*/  IMAD.IADD R0, R168, 0x1, R6 ;  /* 0x00000001a8007824 */ /* 0x000fe200078e0206 */
[----:B------:R1:W-:Y:S03]  /*3380*/  STL [R1+0x44], R168 ;  /* 0x000044a801007387 */ /* 0x0003e60000100800 */
[C---:B------:R-:W-:Y:S01]  /*3390*/  IMAD.IADD R39, R0.reuse, 0x1, R4 ;  /* 0x0000000100277824 */ /* 0x040fe200078e0204 */
[C---:B------:R-:W-:Y:S01]  /*33a0*/  IADD3 R6, R0.reuse, 0x8, RZ ;  /* 0x0000000800067810 */ /* 0x040fe20007ffe0ff */
[C---:B------:R-:W-:Y:S01]  /*33b0*/  IMAD.IADD R7, R0.reuse, 0x1, R28 ;  /* 0x0000000100077824 */ /* 0x040fe200078e021c */
[C---:B------:R-:W-:Y:S02]  /*33c0*/  IADD3 R5, R0.reuse, 0x40, RZ ;  /* 0x0000004000057810 */ /* 0x040fe40007ffe0ff */
[----:B------:R-:W-:Y:S01]  /*33d0*/  IADD3 R0, R0, 0x48, RZ ;  /* 0x0000004800007810 */ /* 0x000fe20007ffe0ff */
[C---:B------:R-:W-:Y:S01]  /*33e0*/  IMAD.IADD R38, R4.reuse, 0x1, R6 ;  /* 0x0000000104267824 */ /* 0x040fe200078e0206 */
[----:B------:R-:W-:Y:S01]  /*33f0*/  IMNMX R210, R7, R56, PT ;  /* 0x0000003807d27217 */ /* 0x000fe20003800200 */
[C-C-:B------:R-:W-:Y:S01]  /*3400*/  IMAD.IADD R37, R4.reuse, 0x1, R5.reuse ;  /* 0x0000000104257824 */ /* 0x140fe200078e0205 */
[----:B------:R-:W-:Y:S01]  /*3410*/  IMNMX R206, RZ, R39, !PT ;  /* 0x00000027ffce7217 */ /* 0x000fe20007800200 */
[----:B------:R-:W-:Y:S01]  /*3420*/  IMAD.IADD R36, R4, 0x1, R0 ;  /* 0x0000000104247824 */ /* 0x000fe200078e0200 */
[----:B------:R-:W-:Y:S01]  /*3430*/  IMNMX R205, RZ, R38, !PT ;  /* 0x00000026ffcd7217 */ /* 0x000fe20007800200 */
[----:B------:R-:W-:Y:S01]  /*3440*/  FMUL.FTZ R4, R40, c[0x0][0x2ec] ;  /* 0x0000bb0028047a20 */ /* 0x000fe20000410000 */
[----:B------:R-:W-:Y:S01]  /*3450*/  IMNMX R204, RZ, R37, !PT ;  /* 0x00000025ffcc7217 */ /* 0x000fe20007800200 */
[C---:B------:R-:W-:Y:S01]  /*3460*/  IMAD.IADD R6, R28.reuse, 0x1, R6 ;  /* 0x000000011c067824 */ /* 0x040fe200078e0206 */
[----:B------:R-:W-:Y:S01]  /*3470*/  IMNMX R203, RZ, R36, !PT ;  /* 0x00000024ffcb7217 */ /* 0x000fe20007800200 */
[----:B------:R1:W1:Y:S01]  /*3480*/  MUFU.TANH R60, R4 ;  /* 0x00000004003c7308 */ /* 0x0002620000002400 */
[----:B------:R-:W-:-:S02]  /*3490*/  IMAD.IADD R5, R28, 0x1, R5 ;  /* 0x000000011c057824 */ /* 0x000fc400078e0205 */
[----:B------:R-:W-:Y:S01]  /*34a0*/  IMAD.IADD R0, R28, 0x1, R0 ;  /* 0x000000011c007824 */ /* 0x000fe200078e0200 */
[-C--:B------:R-:W-:Y:S01]  /*34b0*/  IMNMX R209, R6, R56.reuse, PT ;  /* 0x0000003806d17217 */ /* 0x080fe20003800200 */
[----:B--2---:R-:W-:Y:S01]  /*34c0*/  HMMA.16816.F32.BF16 R28, R16, R136, R100 ;  /* 0x00000088101c723c */ /* 0x004fe20000041864 */
[-C--:B------:R-:W-:Y:S01]  /*34d0*/  IMNMX R208, R5, R56.reuse, PT ;  /* 0x0000003805d07217 */ /* 0x080fe20003800200 */
[----:B------:R-:W-:Y:S01]  /*34e0*/  FMUL.FTZ R7, R42, c[0x0][0x2ec] ;  /* 0x0000bb002a077a20 */ /* 0x000fe20000410000 */
[----:B------:R-:W-:Y:S01]  /*34f0*/  IMNMX R207, R0, R56, PT ;  /* 0x0000003800cf7217 */ /* 0x000fe20003800200 */
[----:B------:R-:W-:Y:S02]  /*3500*/  FMUL.FTZ R6, R41, c[0x0][0x2ec] ;  /* 0x0000bb0029067a20 */ /* 0x000fe40000410000 */
[----:B------:R2:W2:Y:S01]  /*3510*/  MUFU.TANH R55, R7 ;  /* 0x0000000700377308 */ /* 0x0004a20000002400 */
[----:B------:R-:W-:Y:S02]  /*3520*/  FMUL.FTZ R36, R35, c[0x0][0x2ec] ;  /* 0x0000bb0023247a20 */ /* 0x000fe40000410000 */
[----:B------:R-:W-:-:S02]  /*3530*/  IMAD.IADD R0, R58, 0x1, R59 ;  /* 0x000000013a007824 */ /* 0x000fc400078e023b */
[----:B-1----:R-:W-:-:S03]  /*3540*/  IMAD R4, R213, 0x40, R235 ;  /* 0x00000040d5047824 */ /* 0x002fc600078e02eb */
[----:B------:R-:W1:Y:S01]  /*3550*/  MUFU.TANH R74, R6 ;  /* 0x00000006004a7308 */ /* 0x000e620000002400 */
[----:B------:R-:W-:Y:S01]  /*3560*/  BAR.SYNC.DEFER_BLOCKING 0x0 ;  /* 0x0000000000007b1d */ /* 0x000fe20000010000 */
[C---:B------:R-:W-:Y:S02]  /*3570*/  ISETP.GE.AND P1, PT, R4.reuse, R210, PT ;  /* 0x000000d20400720c */ /* 0x040fe40003f26270 */
[C---:B------:R-:W-:Y:S02]  /*3580*/  IADD3 R5, R4.reuse, 0x1, RZ ;  /* 0x0000000104057810 */ /* 0x040fe40007ffe0ff */
[C---:B------:R-:W-:Y:S02]  /*3590*/  ISETP.LT.OR P1, PT, R4.reuse, R206, P1 ;  /* 0x000000ce0400720c */ /* 0x040fe40000f21670 */
[----:B------:R-:W-:Y:S01]  /*35a0*/  ISETP.GE.AND P5, PT, R4, R208, PT ;  /* 0x000000d00400720c */ /* 0x000fe20003fa6270 */
[----:B--2---:R-:W-:Y:S01]  /*35b0*/  FMUL.FTZ R7, R34, c[0x0][0x2ec] ;  /* 0x0000bb0022077a20 */ /* 0x004fe20000410000 */
[----:B----4-:R-:W-:-:S02]  /*35c0*/  FSEL R42, R159, -INF , !P1 ;  /* 0xff8000009f2a7808 */ /* 0x010fc40004800000 */
[C---:B------:R-:W-:Y:S01]  /*35d0*/  ISETP.GE.AND P6, PT, R5.reuse, R210, PT ;  /* 0x000000d20500720c */ /* 0x040fe20003fc6270 */
[----:B------:R2:W-:Y:S01]  /*35e0*/  MUFU.TANH R57, R7 ;  /* 0x0000000700397308 */ /* 0x0005e20000002400 */
[CC--:B------:R-:W-:Y:S02]  /*35f0*/  ISETP.GE.AND P4, PT, R5.reuse, R209.reuse, PT ;  /* 0x000000d10500720c */ /* 0x0c0fe40003f86270 */
[C---:B------:R-:W-:Y:S02]  /*3600*/  ISETP.GE.AND P0, PT, R4.reuse, R209, PT ;  /* 0x000000d10400720c */ /* 0x040fe40003f06270 */
[C---:B------:R-:W-:Y:S02]  /*3610*/  ISETP.GE.AND P1, PT, R4.reuse, R207, PT ;  /* 0x000000cf0400720c */ /* 0x040fe40003f26270 */
[----:B------:R-:W-:Y:S02]  /*3620*/  ISETP.LT.OR P5, PT, R4, R204, P5 ;  /* 0x000000cc0400720c */ /* 0x000fe40002fa1670 */
[----:B------:R-:W-:-:S02]  /*3630*/  ISETP.LT.OR P6, PT, R5, R206, P6 ;  /* 0x000000ce0500720c */ /* 0x000fc400037c1670 */
[-C--:B------:R-:W-:Y:S02]  /*3640*/  ISETP.LT.OR P4, PT, R5, R205.reuse, P4 ;  /* 0x000000cd0500720c */ /* 0x080fe40002781670 */
[C---:B------:R-:W-:Y:S02]  /*3650*/  ISETP.LT.OR P0, PT, R4.reuse, R205, P0 ;  /* 0x000000cd0400720c */ /* 0x040fe40000701670 */
[C---:B------:R-:W-:Y:S01]  /*3660*/  ISETP.LT.OR P1, PT, R4.reuse, R203, P1 ;  /* 0x000000cb0400720c */ /* 0x040fe20000f21670 */
[----:B--2---:R-:W-:Y:S01]  /*3670*/  FMUL.FTZ R7, R9, c[0x0][0x2ec] ;  /* 0x0000bb0009077a20 */ /* 0x004fe20000410000 */
[----:B------:R-:W-:Y:S02]  /*3680*/  IADD3 R6, R4, 0x8, RZ ;  /* 0x0000000804067810 */ /* 0x000fe40007ffe0ff */
[C---:B------:R-:W-:Y:S02]  /*3690*/  ISETP.GE.AND P2, PT, R5.reuse, R208, PT ;  /* 0x000000d00500720c */ /* 0x040fe40003f46270 */
[----:B------:R-:W-:-:S02]  /*36a0*/  ISETP.GE.AND P3, PT, R5, R207, PT ;  /* 0x000000cf0500720c */ /* 0x000fc40003f66270 */
[----:B---3--:R-:W-:Y:S02]  /*36b0*/  FSEL R49, R63, -INF , !P5 ;  /* 0xff8000003f317808 */ /* 0x008fe40006800000 */
[----:B------:R-:W-:Y:S02]  /*36c0*/  FSEL R62, R62, -INF , !P0 ;  /* 0xff8000003e3e7808 */ /* 0x000fe40004000000 */
[----:B------:R-:W-:Y:S02]  /*36d0*/  FSEL R52, R52, -INF , !P1 ;  /* 0xff80000034347808 */ /* 0x000fe40004800000 */
[----:B------:R-:W-:Y:S02]  /*36e0*/  FSEL R45, R158, -INF , !P6 ;  /* 0xff8000009e2d7808 */ /* 0x000fe40007000000 */
[----:B------:R-:W-:Y:S02]  /*36f0*/  FSEL R63, R73, -INF , !P4 ;  /* 0xff800000493f7808 */ /* 0x000fe40006000000 */
[C---:B------:R-:W-:Y:S01]  /*3700*/  ISETP.GE.AND P0, PT, R6.reuse, R210, PT ;  /* 0x000000d20600720c */ /* 0x040fe20003f06270 */
[----:B------:R-:W-:Y:S01]  /*3710*/  MUFU.TANH R73, R36 ;  /* 0x0000002400497308 */ /* 0x000fe20000002400 */
[----:B------:R-:W-:-:S02]  /*3720*/  ISETP.GE.AND P1, PT, R6, R209, PT ;  /* 0x000000d10600720c */ /* 0x000fc40003f26270 */
[C---:B------:R-:W-:Y:S02]  /*3730*/  ISETP.GE.AND P6, PT, R6.reuse, R208, PT ;  /* 0x000000d00600720c */ /* 0x040fe40003fc6270 */
[----:B------:R-:W-:Y:S02]  /*3740*/  ISETP.GE.AND P4, PT, R6, R207, PT ;  /* 0x000000cf0600720c */ /* 0x000fe40003f86270 */
[C---:B------:R-:W-:Y:S02]  /*3750*/  ISETP.LT.OR P2, PT, R5.reuse, R204, P2 ;  /* 0x000000cc0500720c */ /* 0x040fe40001741670 */
[----:B------:R-:W-:Y:S01]  /*3760*/  ISETP.LT.OR P3, PT, R5, R203, P3 ;  /* 0x000000cb0500720c */ /* 0x000fe20001f61670 */
[----:B------:R-:W-:Y:S01]  /*3770*/  FMUL.FTZ R5, R32, c[0x0][0x2ec] ;  /* 0x0000bb0020057a20 */ /* 0x000fe20000410000 */
[C---:B------:R-:W-:Y:S01]  /*3780*/  ISETP.LT.OR P0, PT, R6.reuse, R206, P0 ;  /* 0x000000ce0600720c */ /* 0x040fe20000701670 */
[----:B------:R-:W-:Y:S01]  /*3790*/  HMMA.16816.F32.BF16 R32, R12, R148, R28 ;  /* 0x000000940c20723c */ /* 0x000fe2000004181c */
[C---:B------:R-:W-:Y:S01]  /*37a0*/  ISETP.LT.OR P1, PT, R6.reuse, R205, P1 ;  /* 0x000000cd0600720c */ /* 0x040fe20000f21670 */
[----:B------:R2:W3:Y:S01]  /*37b0*/  MUFU.TANH R58, R5 ;  /* 0x00000005003a7308 */ /* 0x0004e20000002400 */
[----:B------:R-:W-:-:S02]  /*37c0*/  ISETP.LT.OR P6, PT, R6, R204, P6 ;  /* 0x000000cc0600720c */ /* 0x000fc400037c1670 */
[----:B------:R-:W-:Y:S01]  /*37d0*/  ISETP.LT.OR P4, PT, R6, R203, P4 ;  /* 0x000000cb0600720c */ /* 0x000fe20002781670 */
[----:B------:R-:W-:Y:S01]  /*37e0*/  FMUL.FTZ R6, R8, c[0x0][0x2ec] ;  /* 0x0000bb0008067a20 */ /* 0x000fe20000410000 */
[----:B------:R-:W-:Y:S01]  /*37f0*/  FSEL R47, R77, -INF , !P2 ;  /* 0xff8000004d2f7808 */ /* 0x000fe20005000000 */
[----:B------:R-:W-:Y:S01]  /*3800*/  FMUL.FTZ R29, R10, c[0x0][0x2ec] ;  /* 0x0000bb000a1d7a20 */ /* 0x000fe20000410000 */
[----:B-----5:R-:W-:Y:S01]  /*3810*/  FSEL R46, R46, -INF , !P0 ;  /* 0xff8000002e2e7808 */ /* 0x020fe20004000000 */
[----:B------:R-:W-:Y:S01]  /*3820*/  FMUL.FTZ R28, R11, c[0x0][0x2ec] ;  /* 0x0000bb000b1c7a20 */ /* 0x000fe20000410000 */
[----:B------:R4:W5:Y:S01]  /*3830*/  MUFU.TANH R48, R6 ;  /* 0x0000000600307308 */ /* 0x0009620000002400 */
[----:B------:R-:W-:Y:S01]  /*3840*/  HMMA.16816.F32.BF16 R8, R24, R138, R80 ;  /* 0x0000008a1808723c */ /* 0x000fe20000041850 */
[----:B------:R-:W-:Y:S02]  /*3850*/  FSEL R50, R61, -INF , !P3 ;  /* 0xff8000003d327808 */ /* 0x000fe40005800000 */
[----:B------:R-:W-:-:S02]  /*3860*/  FSEL R65, R65, -INF , !P1 ;  /* 0xff80000041417808 */ /* 0x000fc40004800000 */
[----:B------:R-:W-:Y:S02]  /*3870*/  FSEL R51, R53, -INF , !P4 ;  /* 0xff80000035337808 */ /* 0x000fe40006000000 */
[----:B------:R-:W1:Y:S01]  /*3880*/  MUFU.TANH R40, R29 ;  /* 0x0000001d00287308 */ /* 0x000e620000002400 */
[----:B--2---:R-:W-:Y:S01]  /*3890*/  IADD3 R5, R4, 0x9, RZ ;  /* 0x0000000904057810 */ /* 0x004fe20007ffe0ff */
[----:B------:R-:W-:Y:S01]  /*38a0*/  HMMA.16816.F32.BF16 R36, R16, R152, R116 ;  /* 0x000000981024723c */ /* 0x000fe20000041874 */
[----:B------:R-:W-:Y:S02]  /*38b0*/  FSEL R44, R44, -INF , !P6 ;  /* 0xff8000002c2c7808 */ /* 0x000fe40007000000 */
[C---:B------:R-:W-:Y:S01]  /*38c0*/  ISETP.GE.AND P5, PT, R5.reuse, R210, PT ;  /* 0x000000d20500720c */ /* 0x040fe20003fa6270 */
[----:B------:R-:W-:Y:S01]  /*38d0*/  FMUL.FTZ R34, R34, c[0x0][0x2ec] ;  /* 0x0000bb0022227a20 */ /* 0x000fe20000410000 */
[C---:B------:R-:W-:Y:S01]  /*38e0*/  ISETP.GE.AND P2, PT, R5.reuse, R209, PT ;  /* 0x000000d10500720c */ /* 0x040fe20003f46270 */
[----:B------:R2:W1:Y:S01]  /*38f0*/  MUFU.TANH R41, R28 ;  /* 0x0000001c00297308 */ /* 0x0004620000002400 */
[----:B----4-:R-:W-:Y:S01]  /*3900*/  IADD3 R6, R4, 0x10, RZ ;  /* 0x0000001004067810 */ /* 0x010fe20007ffe0ff */
[----:B------:R-:W-:Y:S01]  /*3910*/  HMMA.16816.F32.BF16 R24, R24, R154, R68 ;  /* 0x0000009a1818723c */ /* 0x000fe20000041844 */
[----:B------:R-:W-:-:S02]  /*3920*/  ISETP.GE.AND P0, PT, R5, R207, PT ;  /* 0x000000cf0500720c */ /* 0x000fc40003f06270 */
[C---:B------:R-:W-:Y:S02]  /*3930*/  ISETP.GE.AND P3, PT, R5.reuse, R208, PT ;  /* 0x000000d00500720c */ /* 0x040fe40003f66270 */
[C---:B------:R-:W-:Y:S01]  /*3940*/  ISETP.GE.AND P1, PT, R6.reuse, R210, PT ;  /* 0x000000d20600720c */ /* 0x040fe20003f26270 */
[----:B------:R4:W1:Y:S01]  /*3950*/  MUFU.TANH R61, R7 ;  /* 0x00000007003d7308 */ /* 0x0008620000002400 */
[C---:B------:R-:W-:Y:S01]  /*3960*/  ISETP.LT.OR P5, PT, R5.reuse, R206, P5 ;  /* 0x000000ce0500720c */ /* 0x040fe20002fa1670 */
[----:B------:R-:W-:Y:S01]  /*3970*/  HMMA.16816.F32.BF16 R8, R20, R150, R8 ;  /* 0x000000961408723c */ /* 0x000fe20000041808 */
[C---:B------:R-:W-:Y:S02]  /*3980*/  ISETP.LT.OR P2, PT, R5.reuse, R205, P2 ;  /* 0x000000cd0500720c */ /* 0x040fe40001741670 */
[C---:B------:R-:W-:Y:S02]  /*3990*/  ISETP.LT.OR P0, PT, R5.reuse, R203, P0 ;  /* 0x000000cb0500720c */ /* 0x040fe40000701670 */
[----:B------:R-:W-:Y:S01]  /*39a0*/  ISETP.LT.OR P3, PT, R5, R204, P3 ;  /* 0x000000cc0500720c */ /* 0x000fe20001f61670 */
[----:B------:R-:W-:Y:S01]  /*39b0*/  MUFU.TANH R34, R34 ;  /* 0x0000002200227308 */ /* 0x000fe20000002400 */
[----:B------:R-:W-:Y:S01]  /*39c0*/  ISETP.LT.OR P1, PT, R6, R206, P1 ;  /* 0x000000ce0600720c */ /* 0x000fe20000f21670 */
[----:B--2---:R-:W-:Y:S01]  /*39d0*/  HMMA.16816.F32.BF16 R28, R16, R138, R140 ;  /* 0x0000008a101c723c */ /* 0x004fe2000004188c */
[----:B------:R-:W-:-:S02]  /*39e0*/  IADD3 R5, R4, 0x11, RZ ;  /* 0x0000001104057810 */ /* 0x000fc40007ffe0ff */
[----:B------:R-:W-:Y:S02]  /*39f0*/  FSEL R56, R72, -INF , !P5 ;  /* 0xff80000048387808 */ /* 0x000fe40006800000 */
[----:B------:R-:W-:Y:S01]  /*3a00*/  FSEL R66, R66, -INF , !P2 ;  /* 0xff80000042427808 */ /* 0x000fe20005000000 */
[----:B----4-:R-:W-:Y:S01]  /*3a10*/  FMUL.FTZ R7, R35, c[0x0][0x2ec] ;  /* 0x0000bb0023077a20 */ /* 0x010fe20000410000 */
[----:B------:R-:W-:Y:S01]  /*3a20*/  FSEL R53, R54, -INF , !P0 ;  /* 0xff80000036357808 */ /* 0x000fe20004000000 */
[----:B------:R-:W-:Y:S01]  /*3a30*/  HMMA.16816.F32.BF16 R16, R16, R154, R112 ;  /* 0x0000009a1010723c */ /* 0x000fe20000041870 */
[C---:B------:R-:W-:Y:S02]  /*3a40*/  ISETP.GE.AND P4, PT, R6.reuse, R209, PT ;  /* 0x000000d10600720c */ /* 0x040fe40003f86270 */
[C---:B------:R-:W-:Y:S02]  /*3a50*/  ISETP.GE.AND P5, PT, R6.reuse, R208, PT ;  /* 0x000000d00600720c */ /* 0x040fe40003fa6270 */
[----:B------:R-:W-:-:S02]  /*3a60*/  ISETP.GE.AND P2, PT, R6, R207, PT ;  /* 0x000000cf0600720c */ /* 0x000fc40003f46270 */
[----:B------:R-:W-:Y:S01]  /*3a70*/  FSEL R43, R64, -INF , !P3 ;  /* 0xff800000402b7808 */ /* 0x000fe20005800000 */
[----:B------:R-:W-:Y:S01]  /*3a80*/  HMMA.16816.F32.BF16 R20, R20, R94, R24 ;  /* 0x0000005e1414723c */ /* 0x000fe20000041818 */
[----:B------:R-:W-:Y:S02]  /*3a90*/  FSEL R54, R161, -INF , !P1 ;  /* 0xff800000a1367808 */ /* 0x000fe40004800000 */
[C---:B------:R-:W-:Y:S02]  /*3aa0*/  ISETP.GE.AND P6, PT, R5.reuse, R210, PT ;  /* 0x000000d20500720c */ /* 0x040fe40003fc6270 */
[C---:B------:R-:W-:Y:S02]  /*3ab0*/  ISETP.GE.AND P3, PT, R5.reuse, R209, PT ;  /* 0x000000d10500720c */ /* 0x040fe40003f66270 */
[C---:B------:R-:W-:Y:S01]  /*3ac0*/  ISETP.GE.AND P0, PT, R5.reuse, R208, PT ;  /* 0x000000d00500720c */ /* 0x040fe20003f06270 */
[----:B------:R-:W-:Y:S01]  /*3ad0*/  HMMA.16816.F32.BF16 R28, R12, R150, R28 ;  /* 0x000000960c1c723c */ /* 0x000fe2000004181c */
[----:B------:R-:W-:-:S02]  /*3ae0*/  ISETP.GE.AND P1, PT, R5, R207, PT ;  /* 0x000000cf0500720c */ /* 0x000fc40003f26270 */
[C---:B------:R-:W-:Y:S02]  /*3af0*/  ISETP.LT.OR P4, PT, R6.reuse, R205, P4 ;  /* 0x000000cd0600720c */ /* 0x040fe40002781670 */
[C---:B------:R-:W-:Y:S02]  /*3b00*/  ISETP.LT.OR P5, PT, R6.reuse, R204, P5 ;  /* 0x000000cc0600720c */ /* 0x040fe40002fa1670 */
[----:B------:R-:W-:Y:S01]  /*3b10*/  ISETP.LT.OR P2, PT, R6, R203, P2 ;  /* 0x000000cb0600720c */ /* 0x000fe20001741670 */
[----:B------:R-:W-:Y:S01]  /*3b20*/  FMUL.FTZ R6, R32, c[0x0][0x2ec] ;  /* 0x0000bb0020067a20 */ /* 0x000fe20000410000 */
[C---:B------:R-:W-:Y:S02]  /*3b30*/  ISETP.LT.OR P6, PT, R5.reuse, R206, P6 ;  /* 0x000000ce0500720c */ /* 0x040fe400037c1670 */
[C---:B------:R-:W-:Y:S01]  /*3b40*/  ISETP.LT.OR P3, PT, R5.reuse, R205, P3 ;  /* 0x000000cd0500720c */ /* 0x040fe20001f61670 */
[----:B------:R2:W4:Y:S01]  /*3b50*/  MUFU.TANH R59, R6 ;  /* 0x00000006003b7308 */ /* 0x0005220000002400 */
[----:B------:R-:W-:-:S02]  /*3b60*/  ISETP.LT.OR P0, PT, R5, R204, P0 ;  /* 0x000000cc0500720c */ /* 0x000fc40000701670 */
[----:B------:R-:W-:Y:S01]  /*3b70*/  ISETP.LT.OR P1, PT, R5, R203, P1 ;  /* 0x000000cb0500720c */ /* 0x000fe20000f21670 */
[----:B------:R-:W-:Y:S01]  /*3b80*/  FMUL.FTZ R22, R22, c[0x0][0x2ec] ;  /* 0x0000bb0016167a20 */ /* 0x000fe20000410000 */
[----:B------:R-:W-:Y:S01]  /*3b90*/  IADD3 R5, R4, 0x18, RZ ;  /* 0x0000001804057810 */ /* 0x000fe20007ffe0ff */
[----:B------:R-:W-:Y:S01]  /*3ba0*/  FMUL.FTZ R20, R20, c[0x0][0x2ec] ;  /* 0x0000bb0014147a20 */ /* 0x000fe20000410000 */
[----:B------:R-:W-:Y:S01]  /*3bb0*/  FSEL R131, R160, -INF , !P4 ;  /* 0xff800000a0837808 */ /* 0x000fe20006000000 */
[----:B------:R-:W-:Y:S01]  /*3bc0*/  FMUL.FTZ R21, R21, c[0x0][0x2ec] ;  /* 0x0000bb0015157a20 */ /* 0x000fe20000410000 */
[----:B------:R-:W-:Y:S01]  /*3bd0*/  ISETP.GE.AND P4, PT, R5, R210, PT ;  /* 0x000000d20500720c */ /* 0x000fe20003f86270 */
[----:B------:R-:W-:Y:S01]  /*3be0*/  MUFU.TANH R22, R22 ;  /* 0x0000001600167308 */ /* 0x000fe20000002400 */
[----:B------:R-:W-:Y:S01]  /*3bf0*/  FSEL R64, R60, -INF , !P5 ;  /* 0xff8000003c407808 */ /* 0x000fe20006800000 */
[----:B------:R-:W-:Y:S01]  /*3c00*/  FMUL.FTZ R31, R31, c[0x0][0x2ec] ;  /* 0x0000bb001f1f7a20 */ /* 0x000fe20000410000 */
[----:B------:R-:W-:Y:S01]  /*3c10*/  ISETP.LT.OR P4, PT, R5, R206, P4 ;  /* 0x000000ce0500720c */ /* 0x000fe20002781670 */
[----:B------:R-:W-:Y:S01]  /*3c20*/  FMUL.FTZ R23, R23, c[0x0][0x2ec] ;  /* 0x0000bb0017177a20 */ /* 0x000fe20000410000 */
[----:B------:R-:W-:Y:S01]  /*3c30*/  FSEL R88, R55, -INF , !P2 ;  /* 0xff80000037587808 */ /* 0x000fe20005000000 */
[----:B--2---:R-:W-:Y:S01]  /*3c40*/  FMUL.FTZ R6, R33, c[0x0][0x2ec] ;  /* 0x0000bb0021067a20 */ /* 0x004fe20000410000 */
[----:B------:R-:W-:Y:S01]  /*3c50*/  FSEL R55, R162, -INF , !P6 ;  /* 0xff800000a2377808 */ /* 0x000fe20007000000 */
[----:B------:R2:W-:Y:S01]  /*3c60*/  MUFU.TANH R60, R7 ;  /* 0x00000007003c7308 */ /* 0x0005e20000002400 */
[----:B------:R-:W-:-:S02]  /*3c70*/  FSEL R130, R108, -INF , !P3 ;  /* 0xff8000006c827808 */ /* 0x000fc40005800000 */
[----:B-1----:R-:W-:Y:S02]  /*3c80*/  FSEL R74, R74, -INF , !P0 ;  /* 0xff8000004a4a7808 */ /* 0x002fe40004000000 */
[----:B------:R-:W-:Y:S02]  /*3c90*/  FSEL R75, R67, -INF , !P1 ;  /* 0xff800000434b7808 */ /* 0x000fe40004800000 */
[----:B---3--:R-:W-:Y:S01]  /*3ca0*/  FSEL R101, R58, -INF , !P4 ;  /* 0xff8000003a657808 */ /* 0x008fe20006000000 */
[----:B------:R1:W3:Y:S01]  /*3cb0*/  MUFU.TANH R72, R6 ;  /* 0x0000000600487308 */ /* 0x0002e20000002400 */
[C---:B------:R-:W-:Y:S02]  /*3cc0*/  ISETP.GE.AND P5, PT, R5.reuse, R209, PT ;  /* 0x000000d10500720c */ /* 0x040fe40003fa6270 */
[C---:B------:R-:W-:Y:S02]  /*3cd0*/  ISETP.GE.AND P2, PT, R5.reuse, R208, PT ;  /* 0x000000d00500720c */ /* 0x040fe40003f46270 */
[----:B------:R-:W-:-:S02]  /*3ce0*/  ISETP.GE.AND P6, PT, R5, R207, PT ;  /* 0x000000cf0500720c */ /* 0x000fc40003fc6270 */
[----:B------:R-:W-:Y:S01]  /*3cf0*/  ISETP.LT.OR P5, PT, R5, R205, P5 ;  /* 0x000000cd0500720c */ /* 0x000fe20002fa1670 */
[----:B--2---:R-:W-:Y:S01]  /*3d00*/  FMUL.FTZ R7, R9, c[0x0][0x2ec] ;  /* 0x0000bb0009077a20 */ /* 0x004fe20000410000 */
[C---:B------:R-:W-:Y:S01]  /*3d10*/  ISETP.LT.OR P2, PT, R5.reuse, R204, P2 ;  /* 0x000000cc0500720c */ /* 0x040fe20001741670 */
[----:B------:R-:W-:Y:S01]  /*3d20*/  MUFU.TANH R31, R31 ;  /* 0x0000001f001f7308 */ /* 0x000fe20000002400 */
[----:B------:R-:W-:Y:S01]  /*3d30*/  ISETP.LT.OR P6, PT, R5, R203, P6 ;  /* 0x000000cb0500720c */ /* 0x000fe200037c1670 */
[----:B------:R-:W-:Y:S01]  /*3d40*/  FMUL.FTZ R5, R8, c[0x0][0x2ec] ;  /* 0x0000bb0008057a20 */ /* 0x000fe20000410000 */
[----:B------:R-:W-:Y:S02]  /*3d50*/  FSEL R129, R57, -INF , !P5 ;  /* 0xff80000039817808 */ /* 0x000fe40006800000 */
[----:B-----5:R-:W-:Y:S02]  /*3d60*/  FSEL R68, R48, -INF , !P2 ;  /* 0xff80000030447808 */ /* 0x020fe40005000000 */
[----:B-1----:R-:W-:Y:S01]  /*3d70*/  IADD3 R6, R4, 0x19, RZ ;  /* 0x0000001904067810 */ /* 0x002fe20007ffe0ff */
[----:B------:R1:W-:Y:S01]  /*3d80*/  MUFU.TANH R35, R7 ;  /* 0x0000000700237308 */ /* 0x0003e20000002400 */
[----:B------:R-:W-:-:S02]  /*3d90*/  FSEL R69, R40, -INF , !P6 ;  /* 0xff80000028457808 */ /* 0x000fc40007000000 */
[C---:B------:R-:W-:Y:S02]  /*3da0*/  ISETP.GE.AND P3, PT, R6.reuse, R210, PT ;  /* 0x000000d20600720c */ /* 0x040fe40003f66270 */
[C---:B------:R-:W-:Y:S02]  /*3db0*/  ISETP.GE.AND P0, PT, R6.reuse, R209, PT ;  /* 0x000000d10600720c */ /* 0x040fe40003f06270 */
[C---:B------:R-:W-:Y:S01]  /*3dc0*/  ISETP.GE.AND P1, PT, R6.reuse, R208, PT ;  /* 0x000000d00600720c */ /* 0x040fe20003f26270 */
[----:B------:R2:W-:Y:S01]  /*3dd0*/  MUFU.TANH R33, R5 ;  /* 0x0000000500217308 */ /* 0x0005e20000002400 */
[C---:B------:R-:W-:Y:S02]  /*3de0*/  ISETP.GE.AND P4, PT, R6.reuse, R207, PT ;  /* 0x000000cf0600720c */ /* 0x040fe40003f86270 */
[C---:B------:R-:W-:Y:S02]  /*3df0*/  ISETP.LT.OR P3, PT, R6.reuse, R206, P3 ;  /* 0x000000ce0600720c */ /* 0x040fe40001f61670 */
[----:B------:R-:W-:-:S02]  /*3e00*/  ISETP.LT.OR P0, PT, R6, R205, P0 ;  /* 0x000000cd0600720c */ /* 0x000fc40000701670 */
[----:B------:R-:W-:Y:S01]  /*3e10*/  ISETP.LT.OR P1, PT, R6, R204, P1 ;  /* 0x000000cc0600720c */ /* 0x000fe20000f21670 */
[----:B-1----:R-:W-:Y:S01]  /*3e20*/  FMUL.FTZ R7, R10, c[0x0][0x2ec] ;  /* 0x0000bb000a077a20 */ /* 0x002fe20000410000 */
[----:B------:R-:W-:Y:S01]  /*3e30*/  ISETP.LT.OR P4, PT, R6, R203, P4 ;  /* 0x000000cb0600720c */ /* 0x000fe20002781670 */
[----:B------:R-:W-:Y:S01]  /*3e40*/  FMUL.FTZ R6, R11, c[0x0][0x2ec] ;  /* 0x0000bb000b067a20 */ /* 0x000fe20000410000 */
[----:B------:R-:W-:Y:S01]  /*3e50*/  FSEL R100, R76, -INF , !P3 ;  /* 0xff8000004c647808 */ /* 0x000fe20005800000 */
[----:B------:R-:W-:Y:S01]  /*3e60*/  HMMA.16816.F32.BF16 R8, R12, R92, R36 ;  /* 0x0000005c0c08723c */ /* 0x000fe20000041824 */
[----:B------:R1:W-:Y:S01]  /*3e70*/  MUFU.TANH R32, R7 ;  /* 0x0000000700207308 */ /* 0x0003e20000002400 */
[----:B------:R-:W-:Y:S02]  /*3e80*/  FSEL R125, R73, -INF , !P0 ;  /* 0xff800000497d7808 */ /* 0x000fe40004000000 */
[----:B--2---:R-:W-:Y:S02]  /*3e90*/  IADD3 R5, R4, 0x20, RZ ;  /* 0x0000002004057810 */ /* 0x004fe40007ffe0ff */
[----:B------:R-:W-:-:S02]  /*3ea0*/  FSEL R41, R41, -INF , !P4 ;  /* 0xff80000029297808 */ /* 0x000fc40006000000 */
[C---:B------:R-:W-:Y:S01]  /*3eb0*/  ISETP.GE.AND P5, PT, R5.reuse, R210, PT ;  /* 0x000000d20500720c */ /* 0x040fe20003fa6270 */
[----:B------:R2:W-:Y:S01]  /*3ec0*/  MUFU.TANH R40, R6 ;  /* 0x0000000600287308 */ /* 0x0005e20000002400 */
[C---:B------:R-:W-:Y:S01]  /*3ed0*/  ISETP.GE.AND P2, PT, R5.reuse, R209, PT ;  /* 0x000000d10500720c */ /* 0x040fe20003f46270 */
[----:B------:R-:W-:Y:S01]  /*3ee0*/  HMMA.16816.F32.BF16 R12, R12, R94, R16 ;  /* 0x0000005e0c0c723c */ /* 0x000fe20000041810 */
[C---:B------:R-:W-:Y:S02]  /*3ef0*/  ISETP.LT.OR P5, PT, R5.reuse, R206, P5 ;  /* 0x000000ce0500720c */ /* 0x040fe40002fa1670 */
[----:B------:R-:W-:Y:S02]  /*3f00*/  ISETP.LT.OR P2, PT, R5, R205, P2 ;  /* 0x000000cd0500720c */ /* 0x000fe40001741670 */
[----:B------:R-:W-:Y:S01]  /*3f10*/  FSEL R109, R109, -INF , !P5 ;  /* 0xff8000006d6d7808 */ /* 0x000fe20006800000 */
[----:B-1----:R-:W-:Y:S01]  /*3f20*/  FMUL.FTZ R7, R28, c[0x0][0x2ec] ;  /* 0x0000bb001c077a20 */ /* 0x002fe20000410000 */
[----:B------:R-:W-:Y:S01]  /*3f30*/  FSEL R147, R110, -INF , !P2 ;  /* 0xff8000006e937808 */ /* 0x000fe20005000000 */
[----:B------:R-:W-:Y:S01]  /*3f40*/  MUFU.TANH R20, R20 ;  /* 0x0000001400147308 */ /* 0x000fe20000002400 */
[----:B------:R-:W-:-:S02]  /*3f50*/  ISETP.GE.AND P6, PT, R5, R208, PT ;  /* 0x000000d00500720c */ /* 0x000fc40003fc6270 */
[C---:B------:R-:W-:Y:S02]  /*3f60*/  ISETP.GE.AND P3, PT, R5.reuse, R207, PT ;  /* 0x000000cf0500720c */ /* 0x040fe40003f66270 */
[C---:B------:R-:W-:Y:S01]  /*3f70*/  ISETP.LT.OR P6, PT, R5.reuse, R204, P6 ;  /* 0x000000cc0500720c */ /* 0x040fe200037c1670 */
[----:B------:R-:W-:Y:S01]  /*3f80*/  FMUL.FTZ R8, R8, c[0x0][0x2ec] ;  /* 0x0000bb0008087a20 */ /* 0x000fe20000410000 */
[----:B--2---:R-:W-:Y:S01]  /*3f90*/  IADD3 R6, R4, 0x21, RZ ;  /* 0x0000002104067810 */ /* 0x004fe20007ffe0ff */
[----:B------:R1:W2:Y:S01]  /*3fa0*/  MUFU.TANH R28, R7 ;  /* 0x00000007001c7308 */ /* 0x0002a20000002400 */
[----:B------:R-:W-:Y:S01]  /*3fb0*/  ISETP.LT.OR P3, PT, R5, R203, P3 ;  /* 0x000000cb0500720c */ /* 0x000fe20001f61670 */
[----:B------:R-:W-:Y:S01]  /*3fc0*/  FMUL.FTZ R9, R9, c[0x0][0x2ec] ;  /* 0x0000bb0009097a20 */ /* 0x000fe20000410000 */
[----:B------:R-:W-:Y:S01]  /*3fd0*/  ISETP.GE.AND P0, PT, R6, R210, PT ;  /* 0x000000d20600720c */ /* 0x000fe20003f06270 */
[----:B------:R-:W-:Y:S01]  /*3fe0*/  FMUL.FTZ R10, R10, c[0x0][0x2ec] ;  /* 0x0000bb000a0a7a20 */ /* 0x000fe20000410000 */
[C---:B------:R-:W-:Y:S01]  /*3ff0*/  ISETP.GE.AND P4, PT, R6.reuse, R209, PT ;  /* 0x000000d10600720c */ /* 0x040fe20003f86270 */
[----:B------:R-:W-:Y:S01]  /*4000*/  FMUL.FTZ R11, R11, c[0x0][0x2ec] ;  /* 0x0000bb000b0b7a20 */ /* 0x000fe20000410000 */
[C---:B------:R-:W-:Y:S01]  /*4010*/  ISETP.GE.AND P5, PT, R6.reuse, R208, PT ;  /* 0x000000d00600720c */ /* 0x040fe20003fa6270 */
[----:B------:R-:W-:Y:S01]  /*4020*/  MUFU.TANH R8, R8 ;  /* 0x0000000800087308 */ /* 0x000fe20000002400 */
[----:B------:R-:W-:Y:S01]  /*4030*/  ISETP.GE.AND P2, PT, R6, R207, PT ;  /* 0x000000cf0600720c */ /* 0x000fe20003f46270 */
[----:B------:R-:W-:Y:S01]  /*4040*/  FMUL.FTZ R14, R14, c[0x0][0x2ec] ;  /* 0x0000bb000e0e7a20 */ /* 0x000fe20000410000 */
[----:B------:R-:W-:Y:S01]  /*4050*/  ISETP.LT.OR P0, PT, R6, R206, P0 ;  /* 0x000000ce0600720c */ /* 0x000fe20000701670 */
[----:B------:R-:W-:Y:S01]  /*4060*/  FMUL.FTZ R12, R12, c[0x0][0x2ec] ;  /* 0x0000bb000c0c7a20 */ /* 0x000fe20000410000 */
[C---:B------:R-:W-:Y:S01]  /*4070*/  ISETP.LT.OR P4, PT, R6.reuse, R205, P4 ;  /* 0x000000cd0600720c */ /* 0x040fe20002781670 */
[----:B------:R-:W-:Y:S01]  /*4080*/  FMUL.FTZ R13, R13, c[0x0][0x2ec] ;  /* 0x0000bb000d0d7a20 */ /* 0x000fe20000410000 */
[C---:B------:R-:W-:Y:S01]  /*4090*/  ISETP.LT.OR P5, PT, R6.reuse, R204, P5 ;  /* 0x000000cc0600720c */ /* 0x040fe20002fa1670 */
[----:B-1----:R-:W-:Y:S01]  /*40a0*/  FMUL.FTZ R7, R29, c[0x0][0x2ec] ;  /* 0x0000bb001d077a20 */ /* 0x002fe20000410000 */
[----:B------:R-:W-:Y:S01]  /*40b0*/  ISETP.LT.OR P2, PT, R6, R203, P2 ;  /* 0x000000cb0600720c */ /* 0x000fe20001741670 */
[----:B------:R-:W-:Y:S01]  /*40c0*/  MUFU.TANH R9, R9 ;  /* 0x0000000900097308 */ /* 0x000fe20000002400 */
[C---:B------:R-:W-:Y:S01]  /*40d0*/  IADD3 R5, R4.reuse, 0x28, RZ ;  /* 0x0000002804057810 */ /* 0x040fe20007ffe0ff */
[----:B------:R-:W-:Y:S01]  /*40e0*/  FMUL.FTZ R15, R15, c[0x0][0x2ec] ;  /* 0x0000bb000f0f7a20 */ /* 0x000fe20000410000 */
[----:B------:R-:W-:-:S02]  /*40f0*/  IADD3 R6, R4, 0x29, RZ ;  /* 0x0000002904067810 */ /* 0x000fc40007ffe0ff */
[----:B------:R-:W-:Y:S02]  /*4100*/  FSEL R36, R61, -INF , !P1 ;  /* 0xff8000003d247808 */ /* 0x000fe40004800000 */
[----:B----4-:R-:W-:Y:S01]  /*4110*/  FSEL R124, R59, -INF , !P6 ;  /* 0xff8000003b7c7808 */ /* 0x010fe20007000000 */
[----:B------:R1:W-:Y:S01]  /*4120*/  MUFU.TANH R29, R7 ;  /* 0x00000007001d7308 */ /* 0x0003e20000002400 */
[----:B------:R-:W-:Y:S02]  /*4130*/  FSEL R128, R34, -INF , !P3 ;  /* 0xff80000022807808 */ /* 0x000fe40005800000 */
[----:B------:R-:W-:Y:S02]  /*4140*/  FSEL R108, R111, -INF , !P0 ;  /* 0xff8000006f6c7808 */ /* 0x000fe40004000000 */
[----:B------:R-:W-:Y:S02]  /*4150*/  FSEL R143, R84, -INF , !P4 ;  /* 0xff800000548f7808 */ /* 0x000fe40006000000 */
[C---:B------:R-:W-:Y:S01]  /*4160*/  ISETP.GE.AND P1, PT, R5.reuse, R210, PT ;  /* 0x000000d20500720c */ /* 0x040fe20003f26270 */
[----:B------:R-:W-:Y:S01]  /*4170*/  MUFU.TANH R10, R10 ;  /* 0x0000000a000a7308 */ /* 0x000fe20000002400 */
[----:B------:R-:W-:-:S02]  /*4180*/  ISETP.GE.AND P6, PT, R5, R209, PT ;  /* 0x000000d10500720c */ /* 0x000fc40003fc6270 */
[C---:B------:R-:W-:Y:S02]  /*4190*/  ISETP.GE.AND P3, PT, R5.reuse, R208, PT ;  /* 0x000000d00500720c */ /* 0x040fe40003f66270 */
[C---:B------:R-:W-:Y:S02]  /*41a0*/  ISETP.GE.AND P0, PT, R5.reuse, R207, PT ;  /* 0x000000cf0500720c */ /* 0x040fe40003f06270 */
[----:B------:R-:W-:Y:S01]  /*41b0*/  ISETP.GE.AND P4, PT, R6, R210, PT ;  /* 0x000000d20600720c */ /* 0x000fe20003f86270 */
[----:B-1----:R-:W-:Y:S01]  /*41c0*/  FMUL.FTZ R7, R30, c[0x0][0x2ec] ;  /* 0x0000bb001e077a20 */ /* 0x002fe20000410000 */
[C---:B------:R-:W-:Y:S01]  /*41d0*/  ISETP.LT.OR P1, PT, R5.reuse, R206, P1 ;  /* 0x000000ce0500720c */ /* 0x040fe20000f21670 */
[----:B------:R-:W-:Y:S01]  /*41e0*/  MUFU.TANH R11, R11 ;  /* 0x0000000b000b7308 */ /* 0x000fe20000002400 */
[C---:B------:R-:W-:Y:S02]  /*41f0*/  ISETP.LT.OR P6, PT, R5.reuse, R205, P6 ;  /* 0x000000cd0500720c */ /* 0x040fe400037c1670 */
[----:B------:R-:W-:-:S02]  /*4200*/  ISETP.LT.OR P3, PT, R5, R204, P3 ;  /* 0x000000cc0500720c */ /* 0x000fc40001f61670 */
[----:B------:R-:W-:Y:S02]  /*4210*/  ISETP.LT.OR P0, PT, R5, R203, P0 ;  /* 0x000000cb0500720c */ /* 0x000fe40000701670 */
[----:B------:R-:W-:Y:S01]  /*4220*/  ISETP.LT.OR P4, PT, R6, R206, P4 ;  /* 0x000000ce0600720c */ /* 0x000fe20002781670 */
[----:B------:R-:W1:Y:S01]  /*4230*/  MUFU.TANH R7, R7 ;  /* 0x0000000700077308 */ /* 0x000e620000002400 */
[----:B------:R-:W-:Y:S02]  /*4240*/  IADD3 R5, R4, 0x30, RZ ;  /* 0x0000003004057810 */ /* 0x000fe40007ffe0ff */
[----:B---3--:R-:W-:Y:S02]  /*4250*/  FSEL R123, R72, -INF , !P5 ;  /* 0xff800000487b7808 */ /* 0x008fe40006800000 */
[----:B--2---:R-:W-:Y:S02]  /*4260*/  FSEL R122, R28, -INF , !P3 ;  /* 0xff8000001c7a7808 */ /* 0x004fe40005800000 */
[----:B------:R-:W-:Y:S01]  /*4270*/  FSEL R136, R35, -INF , !P4 ;  /* 0xff80000023887808 */ /* 0x000fe20006000000 */
[----:B------:R-:W2:Y:S01]  /*4280*/  MUFU.TANH R14, R14 ;  /* 0x0000000e000e7308 */ /* 0x000ea20000002400 */
[----:B------:R-:W-:-:S02]  /*4290*/  ISETP.GE.AND P5, PT, R5, R210, PT ;  /* 0x000000d20500720c */ /* 0x000fc40003fa6270 */
[C---:B------:R-:W-:Y:S02]  /*42a0*/  ISETP.GE.AND P3, PT, R5.reuse, R209, PT ;  /* 0x000000d10500720c */ /* 0x040fe40003f66270 */
[C---:B------:R-:W-:Y:S02]  /*42b0*/  ISETP.GE.AND P4, PT, R5.reuse, R207, PT ;  /* 0x000000cf0500720c */ /* 0x040fe40003f86270 */
[----:B------:R-:W-:Y:S01]  /*42c0*/  ISETP.LT.OR P5, PT, R5, R206, P5 ;  /* 0x000000ce0500720c */ /* 0x000fe20002fa1670 */
[----:B------:R-:W-:Y:S01]  /*42d0*/  MUFU.TANH R21, R21 ;  /* 0x0000001500157308 */ /* 0x000fe20000002400 */
[----:B-1----:R-:W-:Y:S02]  /*42e0*/  FSEL R134, R7, -INF , !P0 ;  /* 0xff80000007867808 */ /* 0x002fe40004000000 */
[C---:B------:R-:W-:Y:S02]  /*42f0*/  ISETP.GE.AND P0, PT, R5.reuse, R208, PT ;  /* 0x000000d00500720c */ /* 0x040fe40003f06270 */
[----:B------:R-:W-:-:S02]  /*4300*/  ISETP.LT.OR P3, PT, R5, R205, P3 ;  /* 0x000000cd0500720c */ /* 0x000fc40001f61670 */
[C---:B------:R-:W-:Y:S01]  /*4310*/  ISETP.LT.OR P0, PT, R5.reuse, R204, P0 ;  /* 0x000000cc0500720c */ /* 0x040fe20000701670 */
[----:B------:R-:W-:Y:S01]  /*4320*/  MUFU.TANH R23, R23 ;  /* 0x0000001700177308 */ /* 0x000fe20000002400 */
[----:B------:R-:W-:Y:S02]  /*4330*/  ISETP.LT.OR P4, PT, R5, R203, P4 ;  /* 0x000000cb0500720c */ /* 0x000fe40002781670 */
[----:B------:R-:W-:Y:S02]  /*4340*/  FSEL R127, R60, -INF , !P2 ;  /* 0xff8000003c7f7808 */ /* 0x000fe40005000000 */
[----:B------:R-:W-:Y:S02]  /*4350*/  FSEL R121, R33, -INF , !P1 ;  /* 0xff80000021797808 */ /* 0x000fe40004800000 */
[----:B------:R-:W-:Y:S01]  /*4360*/  FSEL R142, R32, -INF , !P6 ;  /* 0xff800000208e7808 */ /* 0x000fe20007000000 */
[----:B------:R-:W1:Y:S01]  /*4370*/  MUFU.TANH R12, R12 ;  /* 0x0000000c000c7308 */ /* 0x000e620000002400 */
[----:B------:R-:W-:-:S02]  /*4380*/  IADD3 R5, R4, 0x38, RZ ;  /* 0x0000003804057810 */ /* 0x000fc40007ffe0ff */
[C---:B------:R-:W-:Y:S02]  /*4390*/  ISETP.GE.AND P2, PT, R6.reuse, R209, PT ;  /* 0x000000d10600720c */ /* 0x040fe40003f46270 */
[C---:B------:R-:W-:Y:S02]  /*43a0*/  ISETP.GE.AND P1, PT, R6.reuse, R208, PT ;  /* 0x000000d00600720c */ /* 0x040fe40003f26270 */
[----:B------:R-:W-:Y:S01]  /*43b0*/  ISETP.GE.AND P6, PT, R6, R207, PT ;  /* 0x000000cf0600720c */ /* 0x000fe20003fc6270 */
[----:B------:R-:W3:Y:S01]  /*43c0*/  MUFU.TANH R13, R13 ;  /* 0x0000000d000d7308 */ /* 0x000ee20000002400 */
[----:B------:R-:W-:Y:S02]  /*43d0*/  FSEL R141, R8, -INF , !P0 ;  /* 0xff800000088d7808 */ /* 0x000fe40004000000 */
[----:B------:R-:W-:Y:S02]  /*43e0*/  ISETP.GE.AND P0, PT, R5, R209, PT ;  /* 0x000000d10500720c */ /* 0x000fe40003f06270 */
[----:B------:R-:W-:-:S02]  /*43f0*/  ISETP.LT.OR P2, PT, R6, R205, P2 ;  /* 0x000000cd0600720c */ /* 0x000fc40001741670 */
[C---:B------:R-:W-:Y:S01]  /*4400*/  ISETP.LT.OR P1, PT, R6.reuse, R204, P1 ;  /* 0x000000cc0600720c */ /* 0x040fe20000f21670 */
[----:B------:R-:W4:Y:S01]  /*4410*/  MUFU.TANH R15, R15 ;  /* 0x0000000f000f7308 */ /* 0x000f220000002400 */
[----:B------:R-:W-:Y:S02]  /*4420*/  ISETP.LT.OR P6, PT, R6, R203, P6 ;  /* 0x000000cb0600720c */ /* 0x000fe400037c1670 */
[----:B------:R-:W-:Y:S02]  /*4430*/  IADD3 R6, R4, 0x31, RZ ;  /* 0x0000003104067810 */ /* 0x000fe40007ffe0ff */
[----:B------:R-:W-:Y:S02]  /*4440*/  ISETP.LT.OR P0, PT, R5, R205, P0 ;  /* 0x000000cd0500720c */ /* 0x000fe40000701670 */
[----:B------:R-:W-:Y:S02]  /*4450*/  FSEL R137, R40, -INF , !P2 ;  /* 0xff80000028897808 */ /* 0x000fe40005000000 */
[----:B------:R-:W-:-:S02]  /*4460*/  ISETP.GE.AND P2, PT, R6, R210, PT ;  /* 0x000000d20600720c */ /* 0x000fc40003f46270 */
[----:B------:R-:W-:Y:S02]  /*4470*/  FSEL R120, R29, -INF , !P1 ;  /* 0xff8000001d787808 */ /* 0x000fe40004800000 */
[----:B------:R-:W-:Y:S02]  /*4480*/  FSEL R126, R31, -INF , !P6 ;  /* 0xff8000001f7e7808 */ /* 0x000fe40007000000 */
[----:B------:R-:W-:Y:S02]  /*4490*/  FSEL R133, R164, -INF , !P5 ;  /* 0xff800000a4857808 */ /* 0x000fe40006800000 */
[----:B------:R-:W-:Y:S02]  /*44a0*/  FSEL R151, R85, -INF , !P3 ;  /* 0xff80000055977808 */ /* 0x000fe40005800000 */
[----:B------:R-:W-:Y:S02]  /*44b0*/  ISETP.GE.AND P1, PT, R5, R210, PT ;  /* 0x000000d20500720c */ /* 0x000fe40003f26270 */
[----:B------:R-:W-:-:S02]  /*44c0*/  ISETP.GE.AND P6, PT, R6, R209, PT ;  /* 0x000000d10600720c */ /* 0x000fc40003fc6270 */
[C---:B------:R-:W-:Y:S02]  /*44d0*/  ISETP.GE.AND P5, PT, R6.reuse, R208, PT ;  /* 0x000000d00600720c */ /* 0x040fe40003fa6270 */
[----:B------:R-:W-:Y:S02]  /*44e0*/  ISETP.GE.AND P3, PT, R6, R207, PT ;  /* 0x000000cf0600720c */ /* 0x000fe40003f66270 */
[----:B------:R-:W-:Y:S02]  /*44f0*/  FSEL R149, R22, -INF , !P0 ;  /* 0xff80000016957808 */ /* 0x000fe40004000000 */
[----:B------:R-:W-:Y:S02]  /*4500*/  ISETP.GT.AND P0, PT, R213, UR8, PT ;  /* 0x00000008d5007c0c */ /* 0x000fe4000bf04270 */
        /* <DEDUP_REMOVED lines=8> */
[----:B------:R-:W-:Y:S02]  /*4590*/  ISETP.GE.AND P2, PT, R5, R207, PT ;  /* 0x000000cf0500720c */ /* 0x000fe40003f46270 */
        /* <DEDUP_REMOVED lines=12> */
[C---:B------:R-:W-:Y:S02]  /*4660*/  ISETP.LT.OR P5, PT, R4.reuse, R205, P5 ;  /* 0x000000cd0400720c */ /* 0x040fe40002fa1670 */
[C---:B------:R-:W-:Y:S02]  /*4670*/  ISETP.LT.OR P3, PT, R4.reuse, R204, P3 ;  /* 0x000000cc0400720c */ /* 0x040fe40001f61670 */
[----:B------:R-:W-:Y:S02]  /*4680*/  ISETP.LT.OR P1, PT, R4, R203, P1 ;  /* 0x000000cb0400720c */ /* 0x000fe40000f21670 */
[----:B--2---:R-:W-:Y:S02]  /*4690*/  FSEL R144, R14, -INF , !P2 ;  /* 0xff8000000e907808 */ /* 0x004fe40005000000 */
[----:B-1----:R-:W-:-:S02]  /*46a0*/  FSEL R138, R12, -INF , !P4 ;  /* 0xff8000000c8a7808 */ /* 0x002fc40006000000 */
[----:B------:R-:W-:Y:S02]  /*46b0*/  FSEL R14, R21, -INF , !P6 ;  /* 0xff800000150e7808 */ /* 0x000fe40007000000 */
[----:B------:R-:W-:Y:S02]  /*46c0*/  FSEL R150, R23, -INF , !P5 ;  /* 0xff80000017967808 */ /* 0x000fe40006800000 */
[----:B---3--:R-:W-:Y:S02]  /*46d0*/  FSEL R139, R13, -INF , !P3 ;  /* 0xff8000000d8b7808 */ /* 0x008fe40005800000 */
[----:B----4-:R-:W-:Y:S01]  /*46e0*/  FSEL R15, R15, -INF , !P1 ;  /* 0xff8000000f0f7808 */ /* 0x010fe20004800000 */
[----:B------:R-:W-:Y:S05]  /*46f0*/  @!P0 BRA `(.L_x_1667) ;  /* 0x0000018000008947 */ /* 0x000fea0003800000 */
[----:B------:R-:W-:Y:S01]  /*4700*/  IADD3 R4, R234, -0x2, RZ ;  /* 0xfffffffeea047810 */ /* 0x000fe20007ffe0ff */
[----:B------:R-:W-:-:S03]  /*4710*/  USHF.L.U64.HI UR9, UR6, 0x5, UR7 ;  /* 0x0000000506097899 */ /* 0x000fc60008010207 */
[----:B------:R-:W-:Y:S01]  /*4720*/  SHF.R.S32.HI R7, RZ, 0x1f, R4 ;  /* 0x0000001fff077819 */ /* 0x000fe20000011404 */
[C---:B------:R-:W-:Y:S01]  /*4730*/  IMAD R6, R4.reuse, UR10, RZ ;  /* 0x0000000a04067c24 */ /* 0x040fe2000f8e02ff */
[----:B------:R-:W-:Y:S01]  /*4740*/  USHF.L.U32 UR10, UR6, 0x5, URZ ;  /* 0x00000005060a7899 */ /* 0x000fe2000800063f */
        /* <DEDUP_REMOVED lines=19> */
.L_x_1667:
[----:B-1----:R-:W-:Y:S02]  /*4880*/  FMNMX.FTZ R4, R42, R45, !PT ;  /* 0x0000002d2a047209 */ /* 0x002fe40007810000 */
[----:B------:R-:W-:-:S02]  /*4890*/  SHF.L.U32 R189, R0, 0x1, RZ ;  /* 0x0000000100bd7819 */ /* 0x000fc400000006ff */
[----:B------:R-:W-:Y:S02]  /*48a0*/  FMNMX.FTZ R4, R46, R4, !PT ;  /* 0x000000042e047209 */ /* 0x000fe40007810000 */
[-C--:B------:R-:W-:Y:S01]  /*48b0*/  LEA R190, R3, R189.reuse, 0x1 ;  /* 0x000000bd03be7211 */ /* 0x080fe200078e08ff */
[----:B------:R-:W-:Y:S01]  /*48c0*/  LDSM.16.MT88.4 R28, [R189+0x6000] ;  /* 0x00600000bd1c783b */ /* 0x000fe20000004200 */
[----:B------:R-:W-:Y:S02]  /*48d0*/  FMNMX.FTZ R4, R56, R4, !PT ;  /* 0x0000000438047209 */ /* 0x000fe40007810000 */
[----:B------:R-:W-:Y:S01]  /*48e0*/  LEA R192, R2, R189, 0x1 ;  /* 0x000000bd02c07211 */ /* 0x000fe200078e08ff */
[----:B------:R-:W-:Y:S01]  /*48f0*/  LDSM.16.MT88.4 R20, [R190+0x6000] ;  /* 0x00600000be14783b */ /* 0x000fe20000004200 */
[----:B------:R-:W-:Y:S02]  /*4900*/  FMNMX.FTZ R4, R54, R4, !PT ;  /* 0x0000000436047209 */ /* 0x000fe40007810000 */
[----:B------:R-:W-:Y:S01]  /*4910*/  LEA R191, R2, R190, 0x1 ;  /* 0x000000be02bf7211 */ /* 0x000fe200078e08ff */
        /* <DEDUP_REMOVED lines=50> */
[----:B------:R-:W-:-:S03]  /*4c40*/  FMNMX.FTZ R5, R131, R5, !PT ;  /* 0x0000000583057209 */ /* 0x000fc60007810000 */
[----:B------:R-:W3:Y:S01]  /*4c50*/  SHFL.BFLY PT, R6, R70, 0x2, 0x1f ;  /* 0x0c401f0046067f89 */ /* 0x000ee200000e0000 */
[----:B--2---:R-:W-:Y:S02]  /*4c60*/  FMNMX.FTZ R71, R4, R71, !PT ;  /* 0x0000004704477209 */ /* 0x004fe40007810000 */
[----:B------:R-:W-:-:S03]  /*4c70*/  FMNMX.FTZ R4, R130, R5, !PT ;  /* 0x0000000582047209 */ /* 0x000fc60007810000 */
[----:B------:R-:W2:Y:S01]  /*4c80*/  SHFL.BFLY PT, R8, R71, 0x1, 0x1f ;  /* 0x0c201f0047087f89 */ /* 0x000ea200000e0000 */
[----:B------:R-:W-:Y:S02]  /*4c90*/  FMNMX.FTZ R4, R129, R4, !PT ;  /* 0x0000000481047209 */ /* 0x000fe40007810000 */
[----:B-1----:R-:W-:Y:S02]  /*4ca0*/  FMNMX.FTZ R73, R73, R7, !PT ;  /* 0x0000000749497209 */ /* 0x002fe40007810000 */
[----:B------:R-:W-:Y:S02]  /*4cb0*/  FMNMX.FTZ R4, R125, R4, !PT ;  /* 0x000000047d047209 */ /* 0x000fe40007810000 */
[----:B------:R-:W-:Y:S02]  /*4cc0*/  FSETP.NEU.FTZ.AND P1, PT, R73, -INF , PT ;  /* 0xff8000004900780b */ /* 0x000fe40003f3d000 */
[----:B------:R-:W-:Y:S01]  /*4cd0*/  FMNMX.FTZ R5, R147, R4, !PT ;  /* 0x0000000493057209 */ /* 0x000fe20007810000 */
[----:B------:R-:W-:-:S03]  /*4ce0*/  FMUL.FTZ R4, R73, c[0x0][0x23c] ;  /* 0x00008f0049047a20 */ /* 0x000fc60000410000 */
[----:B------:R-:W-:Y:S02]  /*4cf0*/  FMNMX.FTZ R5, R143, R5, !PT ;  /* 0x000000058f057209 */ /* 0x000fe40007810000 */
[----:B------:R-:W-:Y:S02]  /*4d00*/  FSEL R4, R4, RZ, P1 ;  /* 0x000000ff04047208 */ /* 0x000fe40000800000 */
[----:B---3--:R-:W-:Y:S02]  /*4d10*/  FMNMX.FTZ R70, R70, R6, !PT ;  /* 0x0000000646467209 */ /* 0x008fe40007810000 */
[----:B------:R-:W-:Y:S01]  /*4d20*/  FMNMX.FTZ R6, R142, R5, !PT ;  /* 0x000000058e067209 */ /* 0x000fe20007810000 */
[----:B------:R-:W-:Y:S02]  /*4d30*/  FFMA.FTZ R5, R42, c[0x0][0x23c], -R4 ;  /* 0x00008f002a057a23 */ /* 0x000fe40000010804 */
[----:B------:R-:W1:Y:S01]  /*4d40*/  SHFL.BFLY PT, R9, R70, 0x1, 0x1f ;  /* 0x0c201f0046097f89 */ /* 0x000e6200000e0000 */
[----:B------:R-:W-:Y:S01]  /*4d50*/  FMNMX.FTZ R6, R137, R6, !PT ;  /* 0x0000000689067209 */ /* 0x000fe20007810000 */
[----:B------:R3:W-:Y:S01]  /*4d60*/  MUFU.EX2 R224, R5 ;  /* 0x0000000500e07308 */ /* 0x0007e20000000800 */
[----:B--2---:R-:W-:-:S04]  /*4d70*/  FMNMX.FTZ R71, R71, R8, !PT ;  /* 0x0000000847477209 */ /* 0x004fc80007810000 */
[C---:B------:R-:W-:Y:S01]  /*4d80*/  FSETP.NEU.FTZ.AND P1, PT, R71.reuse, -INF , PT ;  /* 0xff8000004700780b */ /* 0x040fe20003f3d000 */
[----:B------:R-:W-:-:S05]  /*4d90*/  FMUL.FTZ R13, R71, c[0x0][0x23c] ;  /* 0x00008f00470d7a20 */ /* 0x000fca0000410000 */
[----:B------:R-:W-:Y:S02]  /*4da0*/  FSEL R13, R13, RZ, P1 ;  /* 0x000000ff0d0d7208 */ /* 0x000fe40000800000 */
[----:B---3--:R-:W-:Y:S01]  /*4db0*/  FMNMX.FTZ R5, R151, R6, !PT ;  /* 0x0000000697057209 */ /* 0x008fe20007810000 */
[----:B------:R-:W-:-:S03]  /*4dc0*/  FFMA.FTZ R6, R45, c[0x0][0x23c], -R4 ;  /* 0x00008f002d067a23 */ /* 0x000fc60000010804 */
[----:B------:R-:W-:Y:S01]  /*4dd0*/  FMNMX.FTZ R5, R148, R5, !PT ;  /* 0x0000000594057209 */ /* 0x000fe20007810000 */
[----:B------:R2:W3:Y:S01]  /*4de0*/  MUFU.EX2 R221, R6 ;  /* 0x0000000600dd7308 */ /* 0x0004e20000000800 */
[----:B-1----:R-:W-:-:S04]  /*4df0*/  FMNMX.FTZ R70, R70, R9, !PT ;  /* 0x0000000946467209 */ /* 0x002fc80007810000 */
[C---:B------:R-:W-:Y:S01]  /*4e00*/  FSETP.NEU.FTZ.AND P1, PT, R70.reuse, -INF , PT ;  /* 0xff8000004600780b */ /* 0x040fe20003f3d000 */
[----:B------:R-:W-:-:S05]  /*4e10*/  FMUL.FTZ R12, R70, c[0x0][0x23c] ;  /* 0x00008f00460c7a20 */ /* 0x000fca0000410000 */
[----:B------:R-:W-:Y:S02]  /*4e20*/  FSEL R12, R12, RZ, P1 ;  /* 0x000000ff0c0c7208 */ /* 0x000fe40000800000 */
[----:B--2---:R-:W-:Y:S01]  /*4e30*/  FMNMX.FTZ R6, R149, R5, !PT ;  /* 0x0000000595067209 */ /* 0x004fe20007810000 */
[----:B------:R-:W-:Y:S01]  /*4e40*/  FFMA.FTZ R5, R46, c[0x0][0x23c], -R4 ;  /* 0x00008f002e057a23 */ /* 0x000fe20000010804 */
[----:B---3--:R-:W-:Y:S01]  /*4e50*/  F2FP.BF16.PACK_AB R16, R221, R224 ;  /* 0x000000e0dd10723e */ /* 0x008fe200000010ff */
[----:B------:R-:W-:Y:S02]  /*4e60*/  FFMA.FTZ R0, R50, c[0x0][0x23c], -R12 ;  /* 0x00008f0032007a23 */ /* 0x000fe4000001080c */
[----:B------:R1:W2:Y:S01]  /*4e70*/  MUFU.EX2 R223, R5 ;  /* 0x0000000500df7308 */ /* 0x0002a20000000800 */
[----:B------:R-:W-:-:S07]  /*4e80*/  FADD.FTZ R3, R224, R221 ;  /* 0x000000dde0037221 */ /* 0x000fce0000010000 */
[----:B------:R3:W-:Y:S01]  /*4e90*/  MUFU.EX2 R187, R0 ;  /* 0x0000000000bb7308 */ /* 0x0007e20000000800 */
[----:B-1----:R-:W-:Y:S01]  /*4ea0*/  FMNMX.FTZ R5, R150, R6, !PT ;  /* 0x0000000696057209 */ /* 0x002fe20007810000 */
[----:B------:R-:W-:Y:S02]  /*4eb0*/  FFMA.FTZ R6, R49, c[0x0][0x23c], -R13 ;  /* 0x00008f0031067a23 */ /* 0x000fe4000001080d */
[----:B--2---:R-:W-:Y:S02]  /*4ec0*/  FADD.FTZ R3, R223, R3 ;  /* 0x00000003df037221 */ /* 0x004fe40000010000 */
[----:B------:R-:W1:Y:S02]  /*4ed0*/  SHFL.BFLY PT, R7, R5, 0x2, 0x1f ;  /* 0x0c401f0005077f89 */ /* 0x000e6400000e0000 */
[----:B------:R2:W-:Y:S01]  /*4ee0*/  MUFU.EX2 R220, R6 ;  /* 0x0000000600dc7308 */ /* 0x0005e20000000800 */
[----:B---3--:R-:W-:-:S07]  /*4ef0*/  FFMA.FTZ R0, R51, c[0x0][0x23c], -R12 ;  /* 0x00008f0033007a23 */ /* 0x008fce000001080c */
[----:B------:R3:W-:Y:S01]  /*4f00*/  MUFU.EX2 R211, R0 ;  /* 0x0000000000d37308 */ /* 0x0007e20000000800 */
[----:B--2---:R-:W-:-:S07]  /*4f10*/  FFMA.FTZ R6, R47, c[0x0][0x23c], -R13 ;  /* 0x00008f002f067a23 */ /* 0x004fce000001080d */
[----:B------:R2:W4:Y:S01]  /*4f20*/  MUFU.EX2 R218, R6 ;  /* 0x0000000600da7308 */ /* 0x0005220000000800 */
[----:B-1----:R-:W-:Y:S01]  /*4f30*/  FMNMX.FTZ R5, R5, R7, !PT ;  /* 0x0000000705057209 */ /* 0x002fe20007810000 */
[----:B---3--:R-:W-:-:S06]  /*4f40*/  FFMA.FTZ R0, R53, c[0x0][0x23c], -R12 ;  /* 0x00008f0035007a23 */ /* 0x008fcc000001080c */
[----:B------:R1:W3:Y:S01]  /*4f50*/  MUFU.EX2 R216, R0 ;  /* 0x0000000000d87308 */ /* 0x0002e20000000800 */
[----:B--2---:R-:W-:Y:S01]  /*4f60*/  FFMA.FTZ R6, R44, c[0x0][0x23c], -R13 ;  /* 0x00008f002c067a23 */ /* 0x004fe2000001080d */
[----:B----4-:R-:W-:Y:S01]  /*4f70*/  F2FP.BF16.PACK_AB R8, R218, R220 ;  /* 0x000000dcda08723e */ /* 0x010fe200000010ff */
[----:B------:R-:W-:Y:S05]  /*4f80*/  LDSM.16.MT88.4 R44, [R191+0x6000] ;  /* 0x00600000bf2c783b */ /* 0x000fea0000004200 */
[----:B------:R2:W-:Y:S01]  /*4f90*/  MUFU.EX2 R219, R6 ;  /* 0x0000000600db7308 */ /* 0x0005e20000000800 */
[----:B-1----:R-:W-:Y:S01]  /*4fa0*/  FFMA.FTZ R0, R56, c[0x0][0x23c], -R4 ;  /* 0x00008f0038007a23 */ /* 0x002fe20000010804 */
[----:B---3--:R-:W-:-:S06]  /*4fb0*/  F2FP.BF16.PACK_AB R11, R216, R211 ;  /* 0x000000d3d80b723e */ /* 0x008fcc00000010ff */
[----:B------:R1:W3:Y:S01]  /*4fc0*/  MUFU.EX2 R186, R0 ;  /* 0x0000000000ba7308 */ /* 0x0002e20000000800 */
[----:B--2---:R-:W-:-:S07]  /*4fd0*/  FFMA.FTZ R6, R43, c[0x0][0x23c], -R13 ;  /* 0x00008f002b067a23 */ /* 0x004fce000001080d */
[----:B------:R2:W4:Y:S01]  /*4fe0*/  MUFU.EX2 R222, R6 ;  /* 0x0000000600de7308 */ /* 0x0005220000000800 */
[----:B-1----:R-:W-:Y:S01]  /*4ff0*/  FFMA.FTZ R0, R54, c[0x0][0x23c], -R4 ;  /* 0x00008f0036007a23 */ /* 0x002fe20000010804 */
[C---:B---3--:R-:W-:Y:S01]  /*5000*/  F2FP.BF16.PACK_AB R18, R186.reuse, R223 ;  /* 0x000000dfba12723e */ /* 0x048fe200000010ff */
[----:B------:R-:W-:-:S05]  /*5010*/  FADD.FTZ R3, R186, R3 ;  /* 0x00000003ba037221 */ /* 0x000fca0000010000 */
[----:B------:R-:W1:Y:S01]  /*5020*/  MUFU.EX2 R214, R0 ;  /* 0x0000000000d67308 */ /* 0x000e620000000800 */
[----:B--2---:R-:W-:Y:S01]  /*5030*/  FFMA.FTZ R6, R52, c[0x0][0x23c], -R12 ;  /* 0x00008f0034067a23 */ /* 0x004fe2000001080c */
[----:B----4-:R-:W-:-:S06]  /*5040*/  F2FP.BF16.PACK_AB R10, R222, R219 ;  /* 0x000000dbde0a723e */ /* 0x010fcc00000010ff */
[----:B------:R2:W3:Y:S01]  /*5050*/  MUFU.EX2 R215, R6 ;  /* 0x0000000600d77308 */ /* 0x0004e20000000800 */
[----:B-1----:R-:W-:Y:S01]  /*5060*/  FADD.FTZ R3, R214, R3 ;  /* 0x00000003d6037221 */ /* 0x002fe20000010000 */
[----:B--2---:R-:W1:Y:S01]  /*5070*/  SHFL.BFLY PT, R6, R5, 0x1, 0x1f ;  /* 0x0c201f0005067f89 */ /* 0x004e6200000e0000 */
[----:B---3--:R-:W-:-:S07]  /*5080*/  F2FP.BF16.PACK_AB R9, R187, R215 ;  /* 0x000000d7bb09723e */ /* 0x008fce00000010ff */
[C---:B------:R-:W-:Y:S08]  /*5090*/  HMMA.16816.F32.BF16 R84, R8.reuse, R28, RZ ;  /* 0x0000001c0854723c */ /* 0x040ff000000418ff */
[----:B------:R-:W-:Y:S01]  /*50a0*/  HMMA.16816.F32.BF16 R80, R8, R30, RZ ;  /* 0x0000001e0850723c */ /* 0x000fe200000418ff */
[----:B-1----:R-:W-:-:S07]  /*50b0*/  FMNMX.FTZ R72, R5, R6, !PT ;  /* 0x0000000605487209 */ /* 0x002fce0007810000 */
[----:B------:R-:W-:Y:S01]  /*50c0*/  HMMA.16816.F32.BF16 R76, R8, R24, RZ ;  /* 0x00000018084c723c */ /* 0x000fe200000418ff */
[C---:B------:R-:W-:Y:S01]  /*50d0*/  FSETP.NEU.FTZ.AND P1, PT, R72.reuse, -INF , PT ;  /* 0xff8000004800780b */ /* 0x040fe20003f3d000 */
[----:B------:R-:W-:-:S06]  /*50e0*/  FMUL.FTZ R2, R72, c[0x0][0x23c] ;  /* 0x00008f0048027a20 */ /* 0x000fcc0000410000 */
[----:B------:R-:W-:Y:S01]  /*50f0*/  HMMA.16816.F32.BF16 R56, R8, R22, RZ ;  /* 0x000000160838723c */ /* 0x000fe200000418ff */
[----:B------:R-:W-:Y:S01]  /*5100*/  FSEL R0, R2, RZ, P1 ;  /* 0x000000ff02007208 */ /* 0x000fe20000800000 */
[----:B------:R-:W-:-:S04]  /*5110*/  FFMA.FTZ R2, R55, c[0x0][0x23c], -R4 ;  /* 0x00008f0037027a23 */ /* 0x000fc80000010804 */
[----:B------:R1:W2:Y:S02]  /*5120*/  MUFU.EX2 R217, R2 ;  /* 0x0000000200d97308 */ /* 0x0002a40000000800 */
[C---:B------:R-:W-:Y:S08]  /*5130*/  HMMA.16816.F32.BF16 R52, R8.reuse, R44, RZ ;  /* 0x0000002c0834723c */ /* 0x040ff000000418ff */
[----:B------:R-:W-:Y:S01]  /*5140*/  HMMA.16816.F32.BF16 R48, R8, R46, RZ ;  /* 0x0000002e0830723c */ /* 0x000fe200000418ff */
[----:B-1----:R-:W-:-:S02]  /*5150*/  FFMA.FTZ R2, R62, c[0x0][0x23c], -R0 ;  /* 0x00008f003e027a23 */ /* 0x002fc40000010800 */
[----:B--2---:R-:W-:Y:S02]  /*5160*/  FADD.FTZ R3, R217, R3 ;  /* 0x00000003d9037221 */ /* 0x004fe40000010000 */
[----:B------:R1:W-:Y:S02]  /*5170*/  MUFU.EX2 R179, R2 ;  /* 0x0000000200b37308 */ /* 0x0003e40000000800 */
[--C-:B-1----:R-:W-:Y:S02]  /*5180*/  FFMA.FTZ R2, R63, c[0x0][0x23c], -R0.reuse ;  /* 0x00008f003f027a23 */ /* 0x102fe40000010800 */
[----:B------:R-:W-:Y:S04]  /*5190*/  HMMA.16816.F32.BF16 R60, R8, R20, RZ ;  /* 0x00000014083c723c */ /* 0x000fe800000418ff */
[----:B------:R1:W2:Y:S02]  /*51a0*/  MUFU.EX2 R175, R2 ;  /* 0x0000000200af7308 */ /* 0x0002a40000000800 */
[----:B-1----:R-:W-:Y:S01]  /*51b0*/  FFMA.FTZ R2, R65, c[0x0][0x23c], -R0 ;  /* 0x00008f0041027a23 */ /* 0x002fe20000010800 */
[----:B--2---:R-:W-:-:S05]  /*51c0*/  F2FP.BF16.PACK_AB R17, R175, R179 ;  /* 0x000000b3af11723e */ /* 0x004fca00000010ff */
[----:B------:R1:W-:Y:S02]  /*51d0*/  MUFU.EX2 R180, R2 ;  /* 0x0000000200b47308 */ /* 0x0003e40000000800 */
[----:B-1----:R-:W-:-:S06]  /*51e0*/  FFMA.FTZ R2, R66, c[0x0][0x23c], -R0 ;  /* 0x00008f0042027a23 */ /* 0x002fcc0000010800 */
[----:B------:R1:W2:Y:S02]  /*51f0*/  MUFU.EX2 R181, R2 ;  /* 0x0000000200b57308 */ /* 0x0002a40000000800 */
[--C-:B-1----:R-:W-:Y:S01]  /*5200*/  FFMA.FTZ R2, R64, c[0x0][0x23c], -R13.reuse ;  /* 0x00008f0040027a23 */ /* 0x102fe2000001080d */
[----:B--2---:R-:W-:Y:S01]  /*5210*/  F2FP.BF16.PACK_AB R19, R181, R180 ;  /* 0x000000b4b513723e */ /* 0x004fe200000010ff */
[----:B------:R-:W-:Y:S04]  /*5220*/  HMMA.16816.F32.BF16 R64, R8, R26, RZ ;  /* 0x0000001a0840723c */ /* 0x000fe800000418ff */
[----:B------:R1:W-:Y:S04]  /*5230*/  MUFU.EX2 R182, R2 ;  /* 0x0000000200b67308 */ /* 0x0003e80000000800 */
[C---:B------:R-:W-:Y:S08]  /*5240*/  HMMA.16816.F32.BF16 R92, R16.reuse, R28, RZ ;  /* 0x0000001c105c723c */ /* 0x040ff000000418ff */
[----:B------:R-:W-:Y:S01]  /*5250*/  HMMA.16816.F32.BF16 R96, R16, R30, RZ ;  /* 0x0000001e1060723c */ /* 0x000fe200000418ff */
[----:B------:R-:W2:Y:S01]  /*5260*/  LDSM.16.MT88.4 R28, [R189+0x6800] ;  /* 0x00680000bd1c783b */ /* 0x000ea20000004200 */
[----:B-1----:R-:W-:-:S04]  /*5270*/  FFMA.FTZ R2, R74, c[0x0][0x23c], -R13 ;  /* 0x00008f004a027a23 */ /* 0x002fc8000001080d */
[----:B------:R1:W3:Y:S02]  /*5280*/  MUFU.EX2 R185, R2 ;  /* 0x0000000200b97308 */ /* 0x0002e40000000800 */
[C---:B------:R-:W-:Y:S08]  /*5290*/  HMMA.16816.F32.BF16 R104, R16.reuse, R26, RZ ;  /* 0x0000001a1068723c */ /* 0x040ff000000418ff */
[----:B------:R-:W-:Y:S01]  /*52a0*/  HMMA.16816.F32.BF16 R116, R16, R22, RZ ;  /* 0x000000161074723c */ /* 0x000fe200000418ff */
[----:B-1----:R-:W-:Y:S01]  /*52b0*/  FFMA.FTZ R2, R68, c[0x0][0x23c], -R13 ;  /* 0x00008f0044027a23 */ /* 0x002fe2000001080d */
[----:B---3--:R-:W-:-:S03]  /*52c0*/  F2FP.BF16.PACK_AB R8, R185, R182 ;  /* 0x000000b6b908723e */ /* 0x008fc600000010ff */
[----:B------:R1:W-:Y:S02]  /*52d0*/  MUFU.EX2 R184, R2 ;  /* 0x0000000200b87308 */ /* 0x0003e40000000800 */
[----:B-1----:R-:W-:Y:S02]  /*52e0*/  FFMA.FTZ R2, R36, c[0x0][0x23c], -R13 ;  /* 0x00008f0024027a23 */ /* 0x002fe4000001080d */
[----:B------:R-:W1:Y:S04]  /*52f0*/  LDSM.16.MT88.4 R36, [R192+0x6800] ;  /* 0x00680000c024783b */ /* 0x000e680000004200 */
[----:B------:R3:W4:Y:S02]  /*5300*/  MUFU.EX2 R183, R2 ;  /* 0x0000000200b77308 */ /* 0x0007240000000800 */
[--C-:B---3--:R-:W-:Y:S01]  /*5310*/  FFMA.FTZ R2, R88, c[0x0][0x23c], -R12.reuse ;  /* 0x00008f0058027a23 */ /* 0x108fe2000001080c */
[----:B----4-:R-:W-:Y:S01]  /*5320*/  F2FP.BF16.PACK_AB R10, R183, R184 ;  /* 0x000000b8b70a723e */ /* 0x010fe200000010ff */
[C---:B------:R-:W-:Y:S04]  /*5330*/  HMMA.16816.F32.BF16 R88, R16.reuse, R24, RZ ;  /* 0x000000181058723c */ /* 0x040fe800000418ff */
[----:B------:R3:W-:Y:S04]  /*5340*/  MUFU.EX2 R174, R2 ;  /* 0x0000000200ae7308 */ /* 0x0007e80000000800 */
[C---:B------:R-:W-:Y:S08]  /*5350*/  HMMA.16816.F32.BF16 R24, R16.reuse, R20, RZ ;  /* 0x000000141018723c */ /* 0x040ff000000418ff */
[----:B------:R-:W-:Y:S01]  /*5360*/  HMMA.16816.F32.BF16 R20, R16, R44, RZ ;  /* 0x0000002c1014723c */ /* 0x000fe200000418ff */
[----:B---3--:R-:W-:-:S04]  /*5370*/  FFMA.FTZ R2, R75, c[0x0][0x23c], -R12 ;  /* 0x00008f004b027a23 */ /* 0x008fc8000001080c */
[----:B------:R3:W4:Y:S02]  /*5380*/  MUFU.EX2 R178, R2 ;  /* 0x0000000200b27308 */ /* 0x0007240000000800 */
[----:B---3--:R-:W-:Y:S01]  /*5390*/  FFMA.FTZ R2, R69, c[0x0][0x23c], -R12 ;  /* 0x00008f0045027a23 */ /* 0x008fe2000001080c */
[----:B----4-:R-:W-:-:S05]  /*53a0*/  F2FP.BF16.PACK_AB R9, R178, R174 ;  /* 0x000000aeb209723e */ /* 0x010fca00000010ff */
[----:B------:R3:W-:Y:S02]  /*53b0*/  MUFU.EX2 R177, R2 ;  /* 0x0000000200b17308 */ /* 0x0007e40000000800 */
[----:B---3--:R-:W-:Y:S02]  /*53c0*/  FFMA.FTZ R2, R41, c[0x0][0x23c], -R12 ;  /* 0x00008f0029027a23 */ /* 0x008fe4000001080c */
[----:B------:R-:W3:Y:S04]  /*53d0*/  LDSM.16.MT88.4 R40, [R191+0x6800] ;  /* 0x00680000bf28783b */ /* 0x000ee80000004200 */
[----:B------:R4:W5:Y:S02]  /*53e0*/  MUFU.EX2 R176, R2 ;  /* 0x0000000200b07308 */ /* 0x0009640000000800 */
[----:B----4-:R-:W-:Y:S01]  /*53f0*/  FFMA.FTZ R2, R101, c[0x0][0x23c], -R4 ;  /* 0x00008f0065027a23 */ /* 0x010fe20000010804 */
[----:B-----5:R-:W-:-:S05]  /*5400*/  F2FP.BF16.PACK_AB R11, R176, R177 ;  /* 0x000000b1b00b723e */ /* 0x020fca00000010ff */
[----:B------:R4:W-:Y:S02]  /*5410*/  MUFU.EX2 R173, R2 ;  /* 0x0000000200ad7308 */ /* 0x0009e40000000800 */
[C---:B--2---:R-:W-:Y:S08]  /*5420*/  HMMA.16816.F32.BF16 R112, R8.reuse, R28, R84 ;  /* 0x0000001c0870723c */ /* 0x044ff00000041854 */
[----:B------:R-:W-:Y:S01]  /*5430*/  HMMA.16816.F32.BF16 R84, R8, R32, R60 ;  /* 0x000000200854723c */ /* 0x000fe2000004183c */
[----:B----4-:R-:W-:-:S04]  /*5440*/  FFMA.FTZ R2, R100, c[0x0][0x23c], -R4 ;  /* 0x00008f0064027a23 */ /* 0x010fc80000010804 */
[----:B------:R2:W4:Y:S03]  /*5450*/  MUFU.EX2 R172, R2 ;  /* 0x0000000200ac7308 */ /* 0x0005260000000800 */
[C---:B------:R-:W-:Y:S08]  /*5460*/  HMMA.16816.F32.BF16 R80, R8.reuse, R30, R80 ;  /* 0x0000001e0850723c */ /* 0x040ff00000041850 */
[----:B-1----:R-:W-:Y:S01]  /*5470*/  HMMA.16816.F32.BF16 R64, R8, R38, R64 ;  /* 0x000000260840723c */ /* 0x002fe20000041840 */
[----:B--2---:R-:W-:-:S07]  /*5480*/  FFMA.FTZ R2, R109, c[0x0][0x23c], -R4 ;  /* 0x00008f006d027a23 */ /* 0x004fce0000010804 */
[C---:B------:R-:W-:Y:S01]  /*5490*/  HMMA.16816.F32.BF16 R60, R8.reuse, R34, R56 ;  /* 0x00000022083c723c */ /* 0x040fe20000041838 */
[----:B------:R1:W-:Y:S07]  /*54a0*/  MUFU.EX2 R171, R2 ;  /* 0x0000000200ab7308 */ /* 0x0003ee0000000800 */
[----:B---3--:R-:W-:Y:S08]  /*54b0*/  HMMA.16816.F32.BF16 R48, R8, R42, R48 ;  /* 0x0000002a0830723c */ /* 0x008ff00000041830 */
[----:B------:R-:W-:Y:S01]  /*54c0*/  HMMA.16816.F32.BF16 R100, R16, R46, RZ ;  /* 0x0000002e1064723c */ /* 0x000fe200000418ff */
[----:B------:R-:W-:Y:S01]  /*54d0*/  LDSM.16.MT88.4 R16, [R192+0x7000] ;  /* 0x00700000c010783b */ /* 0x000fe20000004200 */
[----:B-1----:R-:W-:-:S04]  /*54e0*/  FFMA.FTZ R2, R108, c[0x0][0x23c], -R4 ;  /* 0x00008f006c027a23 */ /* 0x002fc80000010804 */
[----:B------:R1:W-:Y:S02]  /*54f0*/  MUFU.EX2 R170, R2 ;  /* 0x0000000200aa7308 */ /* 0x0003e40000000800 */
[C---:B------:R-:W-:Y:S08]  /*5500*/  HMMA.16816.F32.BF16 R108, R8.reuse, R36, R76 ;  /* 0x00000024086c723c */ /* 0x040ff0000004184c */
[----:B------:R-:W-:Y:S01]  /*5510*/  HMMA.16816.F32.BF16 R76, R8, R40, R52 ;  /* 0x00000028084c723c */ /* 0x000fe20000041834 */
[----:B-1----:R-:W-:-:S06]  /*5520*/  FFMA.FTZ R2, R131, c[0x0][0x23c], -R0 ;  /* 0x00008f0083027a23 */ /* 0x002fcc0000010800 */
[----:B------:R-:W-:Y:S02]  /*5530*/  F2FP.BF16.PACK_AB R8, R217, R214 ;  /* 0x000000d6d908723e */ /* 0x000fe400000010ff */
[----:B----4-:R-:W-:Y:S01]  /*5540*/  F2FP.BF16.PACK_AB R10, R172, R173 ;  /* 0x000000adac0a723e */ /* 0x010fe200000010ff */
        /* <DEDUP_REMOVED lines=11> */
[C---:B------:R-:W-:Y:S01]  /*5600*/  HMMA.16816.F32.BF16 R56, R8.reuse, R28, R92 ;  /* 0x0000001c0838723c */ /* 0x040fe2000004185c */
[----:B------:R-:W-:Y:S07]  /*5610*/  LDSM.16.MT88.4 R92, [R189+0x7800] ;  /* 0x00780000bd5c783b */ /* 0x000fee0000004200 */
[----:B------:R-:W-:Y:S01]  /*5620*/  HMMA.16816.F32.BF16 R52, R8, R36, R88 ;  /* 0x000000240834723c */ /* 0x000fe20000041858 */
[----:B-1----:R-:W-:-:S04]  /*5630*/  FFMA.FTZ R2, R124, c[0x0][0x23c], -R13 ;  /* 0x00008f007c027a23 */ /* 0x002fc8000001080d */
[----:B------:R1:W-:Y:S03]  /*5640*/  MUFU.EX2 R163, R2 ;  /* 0x0000000200a37308 */ /* 0x0003e60000000800 */
[C---:B------:R-:W-:Y:S01]  /*5650*/  HMMA.16816.F32.BF16 R44, R8.reuse, R30, R96 ;  /* 0x0000001e082c723c */ /* 0x040fe20000041860 */
[----:B------:R-:W-:Y:S07]  /*5660*/  LDSM.16.MT88.4 R28, [R191+0x7000] ;  /* 0x00700000bf1c783b */ /* 0x000fee0000004200 */
[----:B------:R-:W-:Y:S01]  /*5670*/  HMMA.16816.F32.BF16 R36, R8, R38, R104 ;  /* 0x000000260824723c */ /* 0x000fe20000041868 */
[----:B-1----:R-:W-:-:S04]  /*5680*/  FFMA.FTZ R2, R123, c[0x0][0x23c], -R13 ;  /* 0x00008f007b027a23 */ /* 0x002fc8000001080d */
[----:B------:R1:W2:Y:S02]  /*5690*/  MUFU.EX2 R164, R2 ;  /* 0x0000000200a47308 */ /* 0x0002a40000000800 */
[----:B-1----:R-:W-:-:S06]  /*56a0*/  FFMA.FTZ R2, R122, c[0x0][0x23c], -R13 ;  /* 0x00008f007a027a23 */ /* 0x002fcc000001080d */
[----:B------:R1:W-:Y:S02]  /*56b0*/  MUFU.EX2 R162, R2 ;  /* 0x0000000200a27308 */ /* 0x0003e40000000800 */
[----:B-1----:R-:W-:Y:S02]  /*56c0*/  FFMA.FTZ R2, R120, c[0x0][0x23c], -R13 ;  /* 0x00008f0078027a23 */ /* 0x002fe4000001080d */
[C---:B------:R-:W-:Y:S01]  /*56d0*/  HMMA.16816.F32.BF16 R120, R8.reuse, R32, R24 ;  /* 0x000000200878723c */ /* 0x040fe20000041818 */
[----:B------:R-:W-:Y:S03]  /*56e0*/  LDSM.16.MT88.4 R24, [R190+0x7000] ;  /* 0x00700000be18783b */ /* 0x000fe60000004200 */
[----:B------:R1:W3:Y:S04]  /*56f0*/  MUFU.EX2 R161, R2 ;  /* 0x0000000200a17308 */ /* 0x0002e80000000800 */
[----:B------:R-:W-:Y:S01]  /*5700*/  HMMA.16816.F32.BF16 R32, R8, R34, R116 ;  /* 0x000000220820723c */ /* 0x000fe20000041874 */
[----:B-1----:R-:W-:-:S07]  /*5710*/  FFMA.FTZ R2, R128, c[0x0][0x23c], -R12 ;  /* 0x00008f0080027a23 */ /* 0x002fce000001080c */
[C---:B------:R-:W-:Y:S01]  /*5720*/  HMMA.16816.F32.BF16 R128, R8.reuse, R40, R20 ;  /* 0x000000280880723c */ /* 0x040fe20000041814 */
[----:B------:R-:W1:Y:S01]  /*5730*/  LDSM.16.MT88.4 R20, [R189+0x7000] ;  /* 0x00700000bd14783b */ /* 0x000e620000004200 */
[----:B------:R4:W-:Y:S06]  /*5740*/  MUFU.EX2 R160, R2 ;  /* 0x0000000200a07308 */ /* 0x0009ec0000000800 */
[----:B------:R-:W-:Y:S07]  /*5750*/  HMMA.16816.F32.BF16 R40, R8, R42, R100 ;  /* 0x0000002a0828723c */ /* 0x000fee0000041864 */
[----:B--2---:R-:W-:-:S02]  /*5760*/  F2FP.BF16.PACK_AB R8, R164, R163 ;  /* 0x000000a3a408723e */ /* 0x004fc400000010ff */
[----:B---3--:R-:W-:Y:S01]  /*5770*/  F2FP.BF16.PACK_AB R10, R161, R162 ;  /* 0x000000a2a10a723e */ /* 0x008fe200000010ff */
[----:B----4-:R-:W-:-:S04]  /*5780*/  FFMA.FTZ R2, R127, c[0x0][0x23c], -R12 ;  /* 0x00008f007f027a23 */ /* 0x010fc8000001080c */
[----:B------:R2:W3:Y:S02]  /*5790*/  MUFU.EX2 R159, R2 ;  /* 0x00000002009f7308 */ /* 0x0004e40000000800 */
[----:B--2---:R-:W-:Y:S01]  /*57a0*/  FFMA.FTZ R2, R134, c[0x0][0x23c], -R12 ;  /* 0x00008f0086027a23 */ /* 0x004fe2000001080c */
[----:B---3--:R-:W-:-:S05]  /*57b0*/  F2FP.BF16.PACK_AB R9, R159, R160 ;  /* 0x000000a09f09723e */ /* 0x008fca00000010ff */
[----:B------:R2:W-:Y:S02]  /*57c0*/  MUFU.EX2 R158, R2 ;  /* 0x00000002009e7308 */ /* 0x0005e40000000800 */
[----:B--2---:R-:W-:Y:S02]  /*57d0*/  FFMA.FTZ R2, R126, c[0x0][0x23c], -R12 ;  /* 0x00008f007e027a23 */ /* 0x004fe4000001080c */
[----:B------:R-:W-:Y:S04]  /*57e0*/  LDSM.16.MT88.4 R124, [R190+0x7800] ;  /* 0x00780000be7c783b */ /* 0x000fe80000004200 */
[----:B------:R2:W3:Y:S02]  /*57f0*/  MUFU.EX2 R157, R2 ;  /* 0x00000002009d7308 */ /* 0x0004e40000000800 */
[----:B--2---:R-:W-:Y:S01]  /*5800*/  FFMA.FTZ R2, R136, c[0x0][0x23c], -R4 ;  /* 0x00008f0088027a23 */ /* 0x004fe20000010804 */
[----:B---3--:R-:W-:-:S05]  /*5810*/  F2FP.BF16.PACK_AB R11, R157, R158 ;  /* 0x0000009e9d0b723e */ /* 0x008fca00000010ff */
[----:B------:R2:W3:Y:S02]  /*5820*/  MUFU.EX2 R156, R2 ;  /* 0x00000002009c7308 */ /* 0x0004e40000000800 */
[C---:B-1----:R-:W-:Y:S08]  /*5830*/  HMMA.16816.F32.BF16 R96, R8.reuse, R20, R112 ;  /* 0x000000140860723c */ /* 0x042ff00000041870 */
[----:B------:R-:W-:Y:S01]  /*5840*/  HMMA.16816.F32.BF16 R100, R8, R16, R108 ;  /* 0x000000100864723c */ /* 0x000fe2000004186c */
[----:B------:R-:W1:Y:S01]  /*5850*/  LDSM.16.MT88.4 R108, [R192+0x7800] ;  /* 0x00780000c06c783b */ /* 0x000e620000004200 */
[----:B--2---:R-:W-:Y:S01]  /*5860*/  FFMA.FTZ R2, R133, c[0x0][0x23c], -R4 ;  /* 0x00008f0085027a23 */ /* 0x004fe20000010804 */
[----:B---3--:R-:W-:-:S03]  /*5870*/  F2FP.BF16.PACK_AB R6, R156, R169 ;  /* 0x000000a99c06723e */ /* 0x008fc600000010ff */
[----:B------:R2:W-:Y:S02]  /*5880*/  MUFU.EX2 R155, R2 ;  /* 0x00000002009b7308 */ /* 0x0005e40000000800 */
[C---:B------:R-:W-:Y:S08]  /*5890*/  HMMA.16816.F32.BF16 R116, R8.reuse, R24, R84 ;  /* 0x000000180874723c */ /* 0x040ff00000041854 */
[----:B------:R-:W-:Y:S01]  /*58a0*/  HMMA.16816.F32.BF16 R76, R8, R28, R76 ;  /* 0x0000001c084c723c */ /* 0x000fe2000004184c */
[----:B--2---:R-:W-:-:S07]  /*58b0*/  FFMA.FTZ R2, R135, c[0x0][0x23c], -R4 ;  /* 0x00008f0087027a23 */ /* 0x004fce0000010804 */
[C---:B------:R-:W-:Y:S01]  /*58c0*/  HMMA.16816.F32.BF16 R88, R8.reuse, R22, R80 ;  /* 0x000000160858723c */ /* 0x040fe20000041850 */
[----:B------:R2:W-:Y:S07]  /*58d0*/  MUFU.EX2 R154, R2 ;  /* 0x00000002009a7308 */ /* 0x0005ee0000000800 */
[C---:B------:R-:W-:Y:S08]  /*58e0*/  HMMA.16816.F32.BF16 R64, R8.reuse, R18, R64 ;  /* 0x000000120840723c */ /* 0x040ff00000041840 */
[----:B------:R-:W-:Y:S01]  /*58f0*/  HMMA.16816.F32.BF16 R60, R8, R26, R60 ;  /* 0x0000001a083c723c */ /* 0x000fe2000004183c */
[----:B--2---:R-:W-:-:S04]  /*5900*/  FFMA.FTZ R2, R132, c[0x0][0x23c], -R4 ;  /* 0x00008f0084027a23 */ /* 0x004fc80000010804 */
[----:B------:R2:W-:Y:S03]  /*5910*/  MUFU.EX2 R153, R2 ;  /* 0x0000000200997308 */ /* 0x0005e60000000800 */
[----:B------:R-:W-:Y:S01]  /*5920*/  HMMA.16816.F32.BF16 R48, R8, R30, R48 ;  /* 0x0000001e0830723c */ /* 0x000fe20000041830 */
[----:B------:R-:W3:Y:S01]  /*5930*/  LDSM.16.MT88.4 R8, [R191+0x7800] ;  /* 0x00780000bf08783b */ /* 0x000ee20000004200 */
[----:B--2---:R-:W-:-:S04]  /*5940*/  FFMA.FTZ R2, R147, c[0x0][0x23c], -R0 ;  /* 0x00008f0093027a23 */ /* 0x004fc80000010800 */
[----:B------:R2:W-:Y:S02]  /*5950*/  MUFU.EX2 R152, R2 ;  /* 0x0000000200987308 */ /* 0x0005e40000000800 */
[----:B--2---:R-:W-:-:S06]  /*5960*/  FFMA.FTZ R2, R143, c[0x0][0x23c], -R0 ;  /* 0x00008f008f027a23 */ /* 0x004fcc0000010800 */
[----:B------:R2:W4:Y:S02]  /*5970*/  MUFU.EX2 R147, R2 ;  /* 0x0000000200937308 */ /* 0x0005240000000800 */
[----:B--2---:R-:W-:Y:S01]  /*5980*/  FFMA.FTZ R2, R142, c[0x0][0x23c], -R0 ;  /* 0x00008f008e027a23 */ /* 0x004fe20000010800 */
[----:B----4-:R-:W-:-:S05]  /*5990*/  F2FP.BF16.PACK_AB R5, R147, R152 ;  /* 0x000000989305723e */ /* 0x010fca00000010ff */
[----:B------:R2:W-:Y:S02]  /*59a0*/  MUFU.EX2 R75, R2 ;  /* 0x00000002004b7308 */ /* 0x0005e40000000800 */
[----:B--2---:R-:W-:-:S06]  /*59b0*/  FFMA.FTZ R2, R137, c[0x0][0x23c], -R0 ;  /* 0x00008f0089027a23 */ /* 0x004fcc0000010800 */
[----:B------:R2:W4:Y:S02]  /*59c0*/  MUFU.EX2 R74, R2 ;  /* 0x00000002004a7308 */ /* 0x0005240000000800 */
[----:B--2---:R-:W-:Y:S01]  /*59d0*/  FFMA.FTZ R2, R14, c[0x0][0x23c], -R4 ;  /* 0x00008f000e027a23 */ /* 0x004fe20000010804 */
[----:B------:R-:W-:Y:S02]  /*59e0*/  F2FP.BF16.PACK_AB R4, R170, R171 ;  /* 0x000000abaa04723e */ /* 0x000fe400000010ff */
[----:B----4-:R-:W-:-:S03]  /*59f0*/  F2FP.BF16.PACK_AB R7, R74, R75 ;  /* 0x0000004b4a07723e */ /* 0x010fc600000010ff */
[----:B------:R2:W4:Y:S04]  /*5a00*/  MUFU.EX2 R241, R2 ;  /* 0x0000000200f17308 */ /* 0x0005280000000800 */
[C---:B------:R-:W-:Y:S08]  /*5a10*/  HMMA.16816.F32.BF16 R56, R4.reuse, R20, R56 ;  /* 0x000000140438723c */ /* 0x040ff00000041838 */
[----:B------:R-:W-:Y:S01]  /*5a20*/  HMMA.16816.F32.BF16 R52, R4, R16, R52 ;  /* 0x000000100434723c */ /* 0x000fe20000041834 */
[----:B--2---:R-:W-:Y:S01]  /*5a30*/  FFMA.FTZ R2, R141, c[0x0][0x23c], -R13 ;  /* 0x00008f008d027a23 */ /* 0x004fe2000001080d */
[----:B----4-:R-:W-:-:S03]  /*5a40*/  F2FP.BF16.PACK_AB R142, R241, R153 ;  /* 0x00000099f18e723e */ /* 0x010fc600000010ff */
[----:B------:R2:W-:Y:S03]  /*5a50*/  MUFU.EX2 R68, R2 ;  /* 0x0000000200447308 */ /* 0x0005e60000000800 */
[C---:B------:R-:W-:Y:S08]  /*5a60*/  HMMA.16816.F32.BF16 R44, R4.reuse, R22, R44 ;  /* 0x00000016042c723c */ /* 0x040ff0000004182c */
[----:B------:R-:W-:Y:S01]  /*5a70*/  HMMA.16816.F32.BF16 R36, R4, R18, R36 ;  /* 0x000000120424723c */ /* 0x000fe20000041824 */
[----:B--2---:R-:W-:Y:S01]  /*5a80*/  FFMA.FTZ R2, R140, c[0x0][0x23c], -R13 ;  /* 0x00008f008c027a23 */ /* 0x004fe2000001080d */
[----:B------:R-:W-:-:S06]  /*5a90*/  F2FP.BF16.PACK_AB R140, R154, R155 ;  /* 0x0000009b9a8c723e */ /* 0x000fcc00000010ff */
[C---:B------:R-:W-:Y:S01]  /*5aa0*/  HMMA.16816.F32.BF16 R112, R4.reuse, R24, R120 ;  /* 0x000000180470723c */ /* 0x040fe20000041878 */
[----:B------:R2:W4:Y:S07]  /*5ab0*/  MUFU.EX2 R69, R2 ;  /* 0x0000000200457308 */ /* 0x00052e0000000800 */
[C---:B------:R-:W-:Y:S08]  /*5ac0*/  HMMA.16816.F32.BF16 R32, R4.reuse, R26, R32 ;  /* 0x0000001a0420723c */ /* 0x040ff00000041820 */
[----:B------:R-:W-:Y:S01]  /*5ad0*/  HMMA.16816.F32.BF16 R128, R4, R28, R128 ;  /* 0x0000001c0480723c */ /* 0x000fe20000041880 */
[----:B--2---:R-:W-:Y:S01]  /*5ae0*/  FFMA.FTZ R2, R138, c[0x0][0x23c], -R13 ;  /* 0x00008f008a027a23 */ /* 0x004fe2000001080d */
[----:B----4-:R-:W-:-:S03]  /*5af0*/  F2FP.BF16.PACK_AB R136, R69, R68 ;  /* 0x000000444588723e */ /* 0x010fc600000010ff */
[----:B------:R2:W-:Y:S03]  /*5b00*/  MUFU.EX2 R20, R2 ;  /* 0x0000000200147308 */ /* 0x0005e60000000800 */
[----:B------:R-:W-:Y:S07]  /*5b10*/  HMMA.16816.F32.BF16 R40, R4, R30, R40 ;  /* 0x0000001e0428723c */ /* 0x000fee0000041828 */
[----:B------:R-:W-:-:S02]  /*5b20*/  FADD.FTZ R4, R215, R187 ;  /* 0x000000bbd7047221 */ /* 0x000fc40000010000 */
[----:B------:R-:W-:Y:S02]  /*5b30*/  FADD.FTZ R5, R173, R3 ;  /* 0x00000003ad057221 */ /* 0x000fe40000010000 */
[----:B------:R-:W-:Y:S02]  /*5b40*/  FADD.FTZ R4, R211, R4 ;  /* 0x00000004d3047221 */ /* 0x000fe40000010000 */
[----:B--2---:R-:W-:Y:S02]  /*5b50*/  FFMA.FTZ R2, R139, c[0x0][0x23c], -R13 ;  /* 0x00008f008b027a23 */ /* 0x004fe4000001080d */
[----:B------:R-:W-:Y:S02]  /*5b60*/  FADD.FTZ R4, R216, R4 ;  /* 0x00000004d8047221 */ /* 0x000fe40000010000 */
[----:B------:R2:W4:Y:S02]  /*5b70*/  MUFU.EX2 R244, R2 ;  /* 0x0000000200f47308 */ /* 0x0005240000000800 */
[----:B------:R-:W-:-:S04]  /*5b80*/  FADD.FTZ R4, R174, R4 ;  /* 0x00000004ae047221 */ /* 0x000fc80000010000 */
[----:B------:R-:W-:Y:S02]  /*5b90*/  FADD.FTZ R4, R178, R4 ;  /* 0x00000004b2047221 */ /* 0x000fe40000010000 */
[----:B--2---:R-:W-:Y:S01]  /*5ba0*/  FFMA.FTZ R2, R146, c[0x0][0x23c], -R12 ;  /* 0x00008f0092027a23 */ /* 0x004fe2000001080c */
[----:B----4-:R-:W-:-:S03]  /*5bb0*/  F2FP.BF16.PACK_AB R138, R244, R20 ;  /* 0x00000014f48a723e */ /* 0x010fc600000010ff */
        /* <DEDUP_REMOVED lines=9> */
[----:B----4-:R-:W-:-:S05]  /*5c50*/  F2FP.BF16.PACK_AB R139, R243, R13 ;  /* 0x0000000df38b723e */ /* 0x010fca00000010ff */
[----:B------:R2:W-:Y:S02]  /*5c60*/  MUFU.EX2 R12, R2 ;  /* 0x00000002000c7308 */ /* 0x0005e40000000800 */
[C---:B------:R-:W-:Y:S08]  /*5c70*/  HMMA.16816.F32.BF16 R84, R136.reuse, R92, R96 ;  /* 0x0000005c8854723c */ /* 0x040ff00000041860 */
[----:B------:R-:W-:Y:S01]  /*5c80*/  HMMA.16816.F32.BF16 R88, R136, R94, R88 ;  /* 0x0000005e8858723c */ /* 0x000fe20000041858 */
[----:B--2---:R-:W-:-:S04]  /*5c90*/  FFMA.FTZ R2, R148, c[0x0][0x23c], -R0 ;  /* 0x00008f0094027a23 */ /* 0x004fc80000010800 */
[----:B------:R2:W4:Y:S03]  /*5ca0*/  MUFU.EX2 R7, R2 ;  /* 0x0000000200077308 */ /* 0x0005260000000800 */
[C---:B-1----:R-:W-:Y:S08]  /*5cb0*/  HMMA.16816.F32.BF16 R100, R136.reuse, R108, R100 ;  /* 0x0000006c8864723c */ /* 0x042ff00000041864 */
[----:B------:R-:W-:Y:S01]  /*5cc0*/  HMMA.16816.F32.BF16 R104, R136, R110, R64 ;  /* 0x0000006e8868723c */ /* 0x000fe20000041840 */
[--C-:B--2---:R-:W-:Y:S01]  /*5cd0*/  FFMA.FTZ R2, R149, c[0x0][0x23c], -R0.reuse ;  /* 0x00008f0095027a23 */ /* 0x104fe20000010800 */
[----:B----4-:R-:W-:Y:S01]  /*5ce0*/  F2FP.BF16.PACK_AB R141, R7, R12 ;  /* 0x0000000c078d723e */ /* 0x010fe200000010ff */
[----:B------:R-:W-:-:S05]  /*5cf0*/  FFMA.FTZ R0, R150, c[0x0][0x23c], -R0 ;  /* 0x00008f0096007a23 */ /* 0x000fca0000010800 */
[C---:B------:R-:W-:Y:S01]  /*5d00*/  HMMA.16816.F32.BF16 R116, R136.reuse, R124, R116 ;  /* 0x0000007c8874723c */ /* 0x040fe20000041874 */
[----:B------:R1:W-:Y:S07]  /*5d10*/  MUFU.EX2 R6, R2 ;  /* 0x0000000200067308 */ /* 0x0003ee0000000800 */
[C---:B------:R-:W-:Y:S01]  /*5d20*/  HMMA.16816.F32.BF16 R120, R136.reuse, R126, R60 ;  /* 0x0000007e8878723c */ /* 0x040fe2000004183c */
[----:B------:R2:W4:Y:S07]  /*5d30*/  MUFU.EX2 R242, R0 ;  /* 0x0000000000f27308 */ /* 0x00052e0000000800 */
[----:B---3--:R-:W-:Y:S01]  /*5d40*/  HMMA.16816.F32.BF16 R132, R136, R8, R76 ;  /* 0x000000088884723c */ /* 0x008fe2000004184c */
[----:B-1----:R-:W-:-:S04]  /*5d50*/  FADD.FTZ R2, R179, R175 ;  /* 0x000000afb3027221 */ /* 0x002fc80000010000 */
[----:B------:R-:W-:-:S03]  /*5d60*/  FADD.FTZ R2, R180, R2 ;  /* 0x00000002b4027221 */ /* 0x000fc60000010000 */
[----:B------:R-:W-:Y:S01]  /*5d70*/  HMMA.16816.F32.BF16 R136, R136, R10, R48 ;  /* 0x0000000a8888723c */ /* 0x000fe20000041830 */
[----:B--2---:R-:W-:Y:S01]  /*5d80*/  FADD.FTZ R0, R220, R218 ;  /* 0x000000dadc007221 */ /* 0x004fe20000010000 */
[----:B----4-:R-:W-:Y:S01]  /*5d90*/  F2FP.BF16.PACK_AB R143, R242, R6 ;  /* 0x00000006f28f723e */ /* 0x010fe200000010ff */
        /* <DEDUP_REMOVED lines=55> */
[----:B------:R-:W-:Y:S01]  /*6110*/  IADD3 R213, R234, -0x2, RZ ;  /* 0xfffffffeead57810 */ /* 0x000fe20007ffe0ff */
[----:B------:R-:W-:-:S04]  /*6120*/  DEPBAR.LE SB0, 0x0 ;  /* 0x000080000000791a */ /* 0x000fc80000000000 */
[----:B------:R-:W-:Y:S01]  /*6130*/  SHF.R.S32.HI R4, RZ, 0x1f, R213 ;  /* 0x0000001fff047819 */ /* 0x000fe200000114d5 */
[C---:B------:R-:W-:Y:S01]  /*6140*/  IMAD R0, R213.reuse, UR12, RZ ;  /* 0x0000000cd5007c24 */ /* 0x040fe2000f8e02ff */
[----:B------:R-:W-:Y:S01]  /*6150*/  USHF.L.U32 UR14, UR4, 0x5, URZ ;  /* 0x00000005040e7899 */ /* 0x000fe2000800063f */
[----:B------:R-:W-:Y:S01]  /*6160*/  IMAD.WIDE.U32 R2, R213, UR13, R226 ;  /* 0x0000000dd5027c25 */ /* 0x000fe2000f8e00e2 */
[----:B------:R-:W-:-:S03]  /*6170*/  USHF.L.U64.HI UR11, UR4, 0x5, UR5 ;  /* 0x00000005040b7899 */ /* 0x000fc60008010205 */
[----:B------:R-:W-:Y:S01]  /*6180*/  IMAD R0, R4, UR13, R0 ;  /* 0x0000000d04007c24 */ /* 0x000fe2000f8e0200 */
[----:B------:R-:W-:Y:S01]  /*6190*/  BAR.SYNC.DEFER_BLOCKING 0x0 ;  /* 0x0000000000007b1d */ /* 0x000fe20000010000 */
[----:B------:R-:W-:Y:S02]  /*61a0*/  LEA R6, P1, R2, c[0x0][0x170], 0x1 ;  /* 0x00005c0002067a11 */ /* 0x000fe400078208ff */
[----:B------:R-:W-:Y:S02]  /*61b0*/  IMAD.IADD R0, R3, 0x1, R0 ;  /* 0x0000000103007824 */ /* 0x000fe400078e0200 */
[----:B------:R-:W-:-:S03]  /*61c0*/  IADD3 R4, P0, R6, UR14, RZ ;  /* 0x0000000e06047c10 */ /* 0x000fc6000ff1e0ff */
[----:B------:R-:W-:Y:S01]  /*61d0*/  LEA.HI.X R7, R2, c[0x0][0x174], R0, 0x1, P1 ;  /* 0x00005d0002077a11 */ /* 0x000fe200008f0c00 */
[----:B------:R-:W-:Y:S01]  /*61e0*/  IMAD R0, R213, 0x40, R235 ;  /* 0x00000040d5007824 */ /* 0x000fe200078e02eb */
[----:B------:R-:W-:Y:S02]  /*61f0*/  IADD3 R2, P1, R4, UR14, RZ ;  /* 0x0000000e04027c10 */ /* 0x000fe4000ff3e0ff */
[----:B------:R-:W-:Y:S02]  /*6200*/  IADD3.X R5, R7, UR11, RZ, P0, !PT ;  /* 0x0000000b07057c10 */ /* 0x000fe400087fe4ff */
[----:B------:R-:W-:Y:S02]  /*6210*/  IADD3 R8, P0, R2, UR14, RZ ;  /* 0x0000000e02087c10 */ /* 0x000fe4000ff1e0ff */
[----:B------:R-:W-:Y:S02]  /*6220*/  IADD3.X R3, R5, UR11, RZ, P1, !PT ;  /* 0x0000000b05037c10 */ /* 0x000fe40008ffe4ff */
[----:B------:R-:W-:-:S02]  /*6230*/  ISETP.GE.AND P2, PT, R0, R210, PT ;  /* 0x000000d20000720c */ /* 0x000fc40003f46270 */
[----:B------:R-:W-:Y:S02]  /*6240*/  IADD3.X R9, R3, UR11, RZ, P0, !PT ;  /* 0x0000000b03097c10 */ /* 0x000fe400087fe4ff */
[C---:B------:R-:W-:Y:S01]  /*6250*/  ISETP.LT.OR P2, PT, R0.reuse, R206, P2 ;  /* 0x000000ce0000720c */ /* 0x040fe20001741670 */
[----:B------:R-:W-:Y:S01]  /*6260*/  @!PT LDS RZ, [RZ] ;  /* 0x00000000fffff984 */ /* 0x000fe20000000800 */
[----:B------:R-:W-:Y:S01]  /*6270*/  @!PT LDS RZ, [RZ] ;  /* 0x00000000fffff984 */ /* 0x000fe20000000800 */
[----:B------:R-:W-:Y:S01]  /*6280*/  @!PT LDS RZ, [RZ] ;  /* 0x00000000fffff984 */ /* 0x000fe20000000800 */
[----:B------:R1:W-:Y:S01]  /*6290*/  LDGSTS.E.BYPASS.LTC128B.128 [R212+0x6000], [R6.64] ;  /* 0x0600000006d47fae */ /* 0x0003e2000b901d50 */
[C---:B------:R-:W-:Y:S02]  /*62a0*/  ISETP.GE.AND P0, PT, R0.reuse, R209, PT ;  /* 0x000000d10000720c */ /* 0x040fe40003f06270 */
[C---:B------:R-:W-:Y:S01]  /*62b0*/  ISETP.GE.AND P4, PT, R0.reuse, R208, PT ;  /* 0x000000d00000720c */ /* 0x040fe20003f86270 */
[----:B------:R1:W-:Y:S01]  /*62c0*/  LDGSTS.E.BYPASS.LTC128B.128 [R212+0x6800], [R4.64] ;  /* 0x0680000004d47fae */ /* 0x0003e2000b901d50 */
[C---:B------:R-:W-:Y:S02]  /*62d0*/  ISETP.LT.OR P0, PT, R0.reuse, R205, P0 ;  /* 0x000000cd0000720c */ /* 0x040fe40000701670 */
[C---:B------:R-:W-:Y:S01]  /*62e0*/  ISETP.LT.OR P4, PT, R0.reuse, R204, P4 ;  /* 0x000000cc0000720c */ /* 0x040fe20002781670 */
[----:B------:R2:W-:Y:S04]  /*62f0*/  LDGSTS.E.BYPASS.LTC128B.128 [R212+0x7000], [R2.64] ;  /* 0x0700000002d47fae */ /* 0x0005e8000b901d50 */
[----:B------:R3:W-:Y:S04]  /*6300*/  LDGSTS.E.BYPASS.LTC128B.128 [R212+0x7800], [R8.64] ;  /* 0x0780000008d47fae */ /* 0x0007e8000b901d50 */
[----:B------:R-:W-:Y:S04]  /*6310*/  LDSM.16.M88.4 R16, [R195] ;  /* 0x00000000c310783b */ /* 0x000fe80000000200 */
[----:B------:R-:W4:Y:S04]  /*6320*/  LDSM.16.M88.4 R20, [R188+0x4000] ;  /* 0x00400000bc14783b */ /* 0x000f280000000200 */
[----:B------:R-:W5:Y:S04]  /*6330*/  LDSM.16.M88.4 R12, [R195+0x2000] ;  /* 0x00200000c30c783b */ /* 0x000f680000000200 */
[----:B------:R-:W-:Y:S04]  /*6340*/  LDSM.16.M88.4 R36, [R194+0x4000] ;  /* 0x00400000c224783b */ /* 0x000fe80000000200 */
[----:B-1----:R-:W-:Y:S01]  /*6350*/  LDSM.16.M88.4 R4, [R198+0x2000] ;  /* 0x00200000c604783b */ /* 0x002fe20000000200 */
[----:B--2---:R-:W-:-:S03]  /*6360*/  IADD3 R2, R0, 0x1, RZ ;  /* 0x0000000100027810 */ /* 0x004fc60007ffe0ff */
[----:B------:R-:W-:Y:S01]  /*6370*/  LDSM.16.M88.4 R44, [R199] ;  /* 0x00000000c72c783b */ /* 0x000fe20000000200 */
[----:B------:R-:W-:-:S03]  /*6380*/  ISETP.GE.AND P6, PT, R2, R210, PT ;  /* 0x000000d20200720c */ /* 0x000fc60003fc6270 */
[----:B---3--:R-:W1:Y:S01]  /*6390*/  LDSM.16.M88.4 R8, [R198] ;  /* 0x00000000c608783b */ /* 0x008e620000000200 */
[C---:B------:R-:W-:Y:S02]  /*63a0*/  ISETP.GE.AND P5, PT, R2.reuse, R209, PT ;  /* 0x000000d10200720c */ /* 0x040fe40003fa6270 */
[C---:B------:R-:W-:Y:S01]  /*63b0*/  ISETP.GE.AND P3, PT, R2.reuse, R208, PT ;  /* 0x000000d00200720c */ /* 0x040fe20003f66270 */
[----:B------:R-:W2:Y:S01]  /*63c0*/  LDSM.16.M88.4 R32, [R196] ;  /* 0x00000000c420783b */ /* 0x000ea20000000200 */
[C---:B------:R-:W-:Y:S02]  /*63d0*/  ISETP.GE.AND P1, PT, R2.reuse, R207, PT ;  /* 0x000000cf0200720c */ /* 0x040fe40003f26270 */
[C---:B------:R-:W-:Y:S01]  /*63e0*/  ISETP.LT.OR P6, PT, R2.reuse, R206, P6 ;  /* 0x000000ce0200720c */ /* 0x040fe200037c1670 */
[----:B------:R-:W3:Y:S01]  /*63f0*/  LDSM.16.M88.4 R52, [R188+0x4800] ;  /* 0x00480000bc34783b */ /* 0x000ee20000000200 */
[C---:B------:R-:W-:Y:S02]  /*6400*/  ISETP.LT.OR P5, PT, R2.reuse, R205, P5 ;  /* 0x000000cd0200720c */ /* 0x040fe40002fa1670 */
[C---:B------:R-:W-:Y:S01]  /*6410*/  ISETP.LT.OR P3, PT, R2.reuse, R204, P3 ;  /* 0x000000cc0200720c */ /* 0x040fe20001f61670 */
[----:B------:R-:W2:Y:S01]  /*6420*/  LDSM.16.M88.4 R28, [R196+0x2000] ;  /* 0x00200000c41c783b */ /* 0x000ea20000000200 */
[----:B------:R-:W-:-:S02]  /*6430*/  ISETP.LT.OR P1, PT, R2, R203, P1 ;  /* 0x000000cb0200720c */ /* 0x000fc40000f21670 */
[----:B------:R-:W-:Y:S01]  /*6440*/  IADD3 R2, R0, 0x8, RZ ;  /* 0x0000000800027810 */ /* 0x000fe20007ffe0ff */
[----:B------:R-:W2:Y:S01]  /*6450*/  LDSM.16.M88.4 R56, [R194+0x4800] ;  /* 0x00480000c238783b */ /* 0x000ea20000000200 */
[----:B----4-:R-:W-:Y:S03]  /*6460*/  HMMA.16816.F32.BF16 R40, R16, R20, RZ ;  /* 0x000000141028723c */ /* 0x010fe600000418ff */
[----:B------:R-:W-:Y:S04]  /*6470*/  LDSM.16.M88.4 R60, [R193] ;  /* 0x00000000c13c783b */ /* 0x000fe80000000200 */
[----:B------:R-:W0:Y:S01]  /*6480*/  LDGDEPBAR ;  /* 0x00000000000079af */ /* 0x000e220000000000 */
[C---:B-----5:R-:W-:Y:S08]  /*6490*/  HMMA.16816.F32.BF16 R48, R12.reuse, R22, RZ ;  /* 0x000000160c30723c */ /* 0x060ff000000418ff */
[----:B------:R-:W-:Y:S08]  /*64a0*/  HMMA.16816.F32.BF16 R24, R12, R20, RZ ;  /* 0x000000140c18723c */ /* 0x000ff000000418ff */
[----:B-1----:R-:W-:Y:S01]  /*64b0*/  HMMA.16816.F32.BF16 R76, R8, R36, R40 ;  /* 0x00000024084c723c */ /* 0x002fe20000041828 */
[----:B------:R-:W1:Y:S07]  /*64c0*/  LDSM.16.M88.4 R40, [R188+0x5000] ;  /* 0x00500000bc28783b */ /* 0x000e6e0000000200 */
[----:B------:R-:W-:Y:S01]  /*64d0*/  HMMA.16816.F32.BF16 R64, R16, R22, RZ ;  /* 0x000000161040723c */ /* 0x000fe200000418ff */
[----:B------:R-:W-:Y:S07]  /*64e0*/  LDSM.16.M88.4 R20, [R197+0x2000] ;  /* 0x00200000c514783b */ /* 0x000fee0000000200 */
[----:B------:R-:W-:Y:S01]  /*64f0*/  HMMA.16816.F32.BF16 R156, R4, R38, R48 ;  /* 0x00000026049c723c */ /* 0x000fe20000041830 */
[----:B------:R-:W4:Y:S07]  /*6500*/  LDSM.16.M88.4 R48, [R188+0x5800] ;  /* 0x00580000bc30783b */ /* 0x000f2e0000000200 */
[----:B--2---:R-:W-:Y:S08]  /*6510*/  HMMA.16816.F32.BF16 R148, R32, R44, R76 ;  /* 0x0000002c2094723c */ /* 0x004ff0000004184c */
[----:B------:R-:W-:Y:S01]  /*6520*/  HMMA.16816.F32.BF16 R152, R4, R36, R24 ;  /* 0x000000240498723c */ /* 0x000fe20000041818 */
[----:B------:R-:W2:Y:S07]  /*6530*/  LDSM.16.M88.4 R24, [R197] ;  /* 0x00000000c518783b */ /* 0x000eae0000000200 */
[----:B------:R-:W-:Y:S08]  /*6540*/  HMMA.16816.F32.BF16 R76, R8, R38, R64 ;  /* 0x00000026084c723c */ /* 0x000ff00000041840 */
[-C--:B---3--:R-:W-:Y:S08]  /*6550*/  HMMA.16816.F32.BF16 R36, R12, R52.reuse, RZ ;  /* 0x000000340c24723c */ /* 0x088ff000000418ff */
[----:B------:R-:W-:Y:S08]  /*6560*/  HMMA.16816.F32.BF16 R144, R16, R52, RZ ;  /* 0x000000341090723c */ /* 0x000ff000000418ff */
[----:B------:R-:W-:Y:S08]  /*6570*/  HMMA.16816.F32.BF16 R64, R28, R44, R152 ;  /* 0x0000002c1c40723c */ /* 0x000ff00000041898 */
[----:B------:R-:W-:Y:S01]  /*6580*/  HMMA.16816.F32.BF16 R160, R4, R56, R36 ;  /* 0x0000003804a0723c */ /* 0x000fe20000041824 */
[----:B------:R-:W3:Y:S07]  /*6590*/  LDSM.16.M88.4 R36, [R202] ;  /* 0x00000000ca24783b */ /* 0x000eee0000000200 */
[-C--:B------:R-:W-:Y:S08]  /*65a0*/  HMMA.16816.F32.BF16 R156, R28, R46.reuse, R156 ;  /* 0x0000002e1c9c723c */ /* 0x080ff0000004189c */
[----:B------:R-:W-:Y:S08]  /*65b0*/  HMMA.16816.F32.BF16 R44, R32, R46, R76 ;  /* 0x0000002e202c723c */ /* 0x000ff0000004184c */
[----:B------:R-:W-:Y:S08]  /*65c0*/  HMMA.16816.F32.BF16 R152, R8, R56, R144 ;  /* 0x000000380898723c */ /* 0x000ff00000041890 */
[C---:B------:R-:W-:Y:S08]  /*65d0*/  HMMA.16816.F32.BF16 R144, R12.reuse, R54, RZ ;  /* 0x000000360c90723c */ /* 0x040ff000000418ff */
[C---:B-1----:R-:W-:Y:S08]  /*65e0*/  HMMA.16816.F32.BF16 R164, R12.reuse, R40, RZ ;  /* 0x000000280ca4723c */ /* 0x042ff000000418ff */
[C---:B----4-:R-:W-:Y:S08]  /*65f0*/  HMMA.16816.F32.BF16 R168, R12.reuse, R48, RZ ;  /* 0x000000300ca8723c */ /* 0x050ff000000418ff */
[C---:B------:R-:W-:Y:S08]  /*6600*/  HMMA.16816.F32.BF16 R172, R12.reuse, R42, RZ ;  /* 0x0000002a0cac723c */ /* 0x040ff000000418ff */
        /* <DEDUP_REMOVED lines=8> */
[----:B------:R-:W4:Y:S07]  /*6690*/  LDSM.16.M88.4 R16, [R194+0x5000] ;  /* 0x00500000c210783b */ /* 0x000f2e0000000200 */
[C---:B--2---:R-:W-:Y:S08]  /*66a0*/  HMMA.16816.F32.BF16 R148, R24.reuse, R60, R148 ;  /* 0x0000003c1894723c */ /* 0x044ff00000041894 */
[----:B------:R-:W-:Y:S08]  /*66b0*/  HMMA.16816.F32.BF16 R76, R24, R62, R44 ;  /* 0x0000003e184c723c */ /* 0x000ff0000004182c */
[----:B---3--:R-:W-:Y:S08]  /*66c0*/  HMMA.16816.F32.BF16 R48, R32, R36, R152 ;  /* 0x000000242030723c */ /* 0x008ff00000041898 */
[----:B------:R-:W-:Y:S01]  /*66d0*/  HMMA.16816.F32.BF16 R64, R20, R60, R64 ;  /* 0x0000003c1440723c */ /* 0x000fe20000041840 */
[----:B------:R-:W-:-:S02]  /*66e0*/  FMUL.FTZ R148, R148, c[0x0][0x2ec] ;  /* 0x0000bb0094947a20 */ /* 0x000fc40000410000 */
[----:B------:R-:W-:Y:S02]  /*66f0*/  FMUL.FTZ R149, R149, c[0x0][0x2ec] ;  /* 0x0000bb0095957a20 */ /* 0x000fe40000410000 */
[----:B------:R-:W-:Y:S01]  /*6700*/  FMUL.FTZ R150, R150, c[0x0][0x2ec] ;  /* 0x0000bb0096967a20 */ /* 0x000fe20000410000 */
[----:B------:R-:W2:Y:S01]  /*6710*/  MUFU.TANH R231, R148 ;  /* 0x0000009400e77308 */ /* 0x000ea20000002400 */
[----:B------:R-:W-:Y:S01]  /*6720*/  FMUL.FTZ R151, R151, c[0x0][0x2ec] ;  /* 0x0000bb0097977a20 */ /* 0x000fe20000410000 */
[----:B------:R-:W-:Y:S01]  /*6730*/  HMMA.16816.F32.BF16 R44, R28, R36, R160 ;  /* 0x000000241c2c723c */ /* 0x000fe200000418a0 */
[----:B------:R-:W-:Y:S02]  /*6740*/  FMUL.FTZ R76, R76, c[0x0][0x2ec] ;  /* 0x0000bb004c4c7a20 */ /* 0x000fe40000410000 */
[----:B------:R-:W-:Y:S02]  /*6750*/  FMUL.FTZ R77, R77, c[0x0][0x2ec] ;  /* 0x0000bb004d4d7a20 */ /* 0x000fe40000410000 */
[----:B------:R-:W-:Y:S01]  /*6760*/  FMUL.FTZ R78, R78, c[0x0][0x2ec] ;  /* 0x0000bb004e4e7a20 */ /* 0x000fe20000410000 */
[----:B------:R-:W-:Y:S01]  /*6770*/  MUFU.TANH R232, R149 ;  /* 0x0000009500e87308 */ /* 0x000fe20000002400 */
[----:B------:R-:W-:Y:S01]  /*6780*/  FMUL.FTZ R79, R79, c[0x0][0x2ec] ;  /* 0x0000bb004f4f7a20 */ /* 0x000fe20000410000 */
[-C--:B------:R-:W-:Y:S06]  /*6790*/  HMMA.16816.F32.BF16 R144, R4, R58.reuse, R144 ;  /* 0x0000003a0490723c */ /* 0x080fec0000041890 */
[----:B------:R-:W3:Y:S02]  /*67a0*/  MUFU.TANH R230, R150 ;  /* 0x0000009600e67308 */ /* 0x000ee40000002400 */
[----:B------:R-:W-:Y:S01]  /*67b0*/  HMMA.16816.F32.BF16 R56, R8, R58, R52 ;  /* 0x0000003a0838723c */ /* 0x000fe20000041834 */
[----:B------:R-:W-:-:S02]  /*67c0*/  FMUL.FTZ R64, R64, c[0x0][0x2ec] ;  /* 0x0000bb0040407a20 */ /* 0x000fc40000410000 */
[----:B------:R-:W-:Y:S02]  /*67d0*/  FMUL.FTZ R65, R65, c[0x0][0x2ec] ;  /* 0x0000bb0041417a20 */ /* 0x000fe40000410000 */
[----:B------:R-:W-:Y:S01]  /*67e0*/  FMUL.FTZ R66, R66, c[0x0][0x2ec] ;  /* 0x0000bb0042427a20 */ /* 0x000fe20000410000 */
[----:B------:R4:W-:Y:S01]  /*67f0*/  MUFU.TANH R233, R151 ;  /* 0x0000009700e97308 */ /* 0x0009e20000002400 */
[----:B------:R-:W-:Y:S01]  /*6800*/  FMUL.FTZ R67, R67, c[0x0][0x2ec] ;  /* 0x0000bb0043437a20 */ /* 0x000fe20000410000 */
[C---:B-1----:R-:W-:Y:S06]  /*6810*/  HMMA.16816.F32.BF16 R168, R4.reuse, R12, R168 ;  /* 0x0000000c04a8723c */ /* 0x042fec00000418a8 */
[----:B------:R-:W-:Y:S02]  /*6820*/  MUFU.TANH R163, R76 ;  /* 0x0000004c00a37308 */ /* 0x000fe40000002400 */
[C---:B------:R-:W-:Y:S06]  /*6830*/  HMMA.16816.F32.BF16 R152, R4.reuse, R14, R176 ;  /* 0x0000000e0498723c */ /* 0x040fec00000418b0 */
[----:B------:R-:W-:Y:S02]  /*6840*/  MUFU.TANH R227, R77 ;  /* 0x0000004d00e37308 */ /* 0x000fe40000002400 */
[----:B----4-:R-:W-:Y:S06]  /*6850*/  HMMA.16816.F32.BF16 R148, R4, R18, R172 ;  /* 0x000000120494723c */ /* 0x010fec00000418ac */
[----:B------:R-:W-:Y:S02]  /*6860*/  MUFU.TANH R224, R78 ;  /* 0x0000004e00e07308 */ /* 0x000fe40000002400 */
[----:B------:R-:W-:Y:S06]  /*6870*/  HMMA.16816.F32.BF16 R52, R24, R40, R48 ;  /* 0x000000281834723c */ /* 0x000fec0000041830 */
[----:B------:R1:W-:Y:S02]  /*6880*/  MUFU.TANH R226, R79 ;  /* 0x0000004f00e27308 */ /* 0x0003e40000002400 */
[----:B------:R-:W-:Y:S06]  /*6890*/  HMMA.16816.F32.BF16 R48, R8, R16, R180 ;  /* 0x000000100830723c */ /* 0x000fec00000418b4 */
[----:B------:R-:W-:Y:S02]  /*68a0*/  MUFU.TANH R228, R64 ;  /* 0x0000004000e47308 */ /* 0x000fe40000002400 */
[----:B------:R-:W-:Y:S06]  /*68b0*/  HMMA.16816.F32.BF16 R56, R32, R38, R56 ;  /* 0x000000262038723c */ /* 0x000fec0000041838 */
[----:B------:R-:W-:Y:S02]  /*68c0*/  MUFU.TANH R229, R65 ;  /* 0x0000004100e57308 */ /* 0x000fe40000002400 */
[----:B-1----:R-:W-:Y:S01]  /*68d0*/  HMMA.16816.F32.BF16 R76, R4, R16, R164 ;  /* 0x00000010044c723c */ /* 0x002fe200000418a4 */
[----:B------:R-:W1:Y:S01]  /*68e0*/  LDSM.16.M88.4 R4, [R201] ;  /* 0x00000000c904783b */ /* 0x000e620000000200 */
[----:B------:R-:W-:-:S02]  /*68f0*/  FMUL.FTZ R52, R52, c[0x0][0x2ec] ;  /* 0x0000bb0034347a20 */ /* 0x000fc40000410000 */
[----:B------:R-:W-:Y:S02]  /*6900*/  FMUL.FTZ R53, R53, c[0x0][0x2ec] ;  /* 0x0000bb0035357a20 */ /* 0x000fe40000410000 */
[----:B------:R-:W4:Y:S01]  /*6910*/  MUFU.TANH R211, R66 ;  /* 0x0000004200d37308 */ /* 0x000f220000002400 */
[----:B------:R-:W-:Y:S01]  /*6920*/  FMUL.FTZ R54, R54, c[0x0][0x2ec] ;  /* 0x0000bb0036367a20 */ /* 0x000fe20000410000 */
[----:B------:R-:W-:Y:S01]  /*6930*/  HMMA.16816.F32.BF16 R60, R20, R62, R156 ;  /* 0x0000003e143c723c */ /* 0x000fe2000004189c */
[----:B------:R-:W-:-:S05]  /*6940*/  FMUL.FTZ R55, R55, c[0x0][0x2ec] ;  /* 0x0000bb0037377a20 */ /* 0x000fca0000410000 */
[----:B------:R5:W1:Y:S02]  /*6950*/  MUFU.TANH R225, R67 ;  /* 0x0000004300e17308 */ /* 0x000a640000002400 */
[----:B------:R-:W-:Y:S06]  /*6960*/  HMMA.16816.F32.BF16 R56, R24, R42, R56 ;  /* 0x0000002a1838723c */ /* 0x000fec0000041838 */
[----:B------:R-:W-:Y:S02]  /*6970*/  MUFU.TANH R172, R52 ;  /* 0x0000003400ac7308 */ /* 0x000fe40000002400 */
[----:B-----5:R-:W-:Y:S06]  /*6980*/  HMMA.16816.F32.BF16 R64, R20, R40, R44 ;  /* 0x000000281440723c */ /* 0x020fec000004182c */
[----:B------:R-:W-:Y:S02]  /*6990*/  MUFU.TANH R173, R53 ;  /* 0x0000003500ad7308 */ /* 0x000fe40000002400 */
[----:B------:R-:W-:-:S02]  /*69a0*/  FMUL.FTZ R60, R60, c[0x0][0x2ec] ;  /* 0x0000bb003c3c7a20 */ /* 0x000fc40000410000 */
[----:B------:R-:W-:Y:S02]  /*69b0*/  FMUL.FTZ R61, R61, c[0x0][0x2ec] ;  /* 0x0000bb003d3d7a20 */ /* 0x000fe40000410000 */
[----:B------:R-:W-:Y:S01]  /*69c0*/  FMUL.FTZ R62, R62, c[0x0][0x2ec] ;  /* 0x0000bb003e3e7a20 */ /* 0x000fe20000410000 */
[----:B------:R-:W-:Y:S01]  /*69d0*/  HMMA.16816.F32.BF16 R44, R28, R38, R144 ;  /* 0x000000261c2c723c */ /* 0x000fe20000041890 */
[----:B------:R-:W5:Y:S01]  /*69e0*/  LDSM.16.M88.4 R36, [R193+0x1000] ;  /* 0x00100000c124783b */ /* 0x000f620000000200 */
[----:B------:R-:W-:Y:S01]  /*69f0*/  MUFU.TANH R167, R54 ;  /* 0x0000003600a77308 */ /* 0x000fe20000002400 */
[----:B------:R-:W-:Y:S02]  /*6a00*/  FMUL.FTZ R63, R63, c[0x0][0x2ec] ;  /* 0x0000bb003f3f7a20 */ /* 0x000fe40000410000 */
[----:B------:R-:W-:Y:S02]  /*6a10*/  FMUL.FTZ R58, R58, c[0x0][0x2ec] ;  /* 0x0000bb003a3a7a20 */ /* 0x000fe40000410000 */
[----:B------:R-:W-:Y:S01]  /*6a20*/  FMUL.FTZ R57, R57, c[0x0][0x2ec] ;  /* 0x0000bb0039397a20 */ /* 0x000fe20000410000 */
[----:B------:R-:W-:Y:S01]  /*6a30*/  HMMA.16816.F32.BF16 R144, R8, R12, R184 ;  /* 0x0000000c0890723c */ /* 0x000fe200000418b8 */
[----:B------:R-:W-:Y:S01]  /*6a40*/  FMUL.FTZ R56, R56, c[0x0][0x2ec] ;  /* 0x0000bb0038387a20 */ /* 0x000fe20000410000 */
[----:B------:R1:W-:Y:S01]  /*6a50*/  MUFU.TANH R166, R55 ;  /* 0x0000003700a67308 */ /* 0x0003e20000002400 */
[----:B------:R-:W-:-:S02]  /*6a60*/  FMUL.FTZ R59, R59, c[0x0][0x2ec] ;  /* 0x0000bb003b3b7a20 */ /* 0x000fc40000410000 */
[----:B------:R-:W-:-:S05]  /*6a70*/  FMUL.FTZ R67, R67, c[0x0][0x2ec] ;  /* 0x0000bb0043437a20 */ /* 0x000fca0000410000 */
[----:B------:R-:W-:Y:S01]  /*6a80*/  MUFU.TANH R214, R60 ;  /* 0x0000003c00d67308 */ /* 0x000fe20000002400 */
[----:B------:R-:W-:Y:S02]  /*6a90*/  FMUL.FTZ R64, R64, c[0x0][0x2ec] ;  /* 0x0000bb0040407a20 */ /* 0x000fe40000410000 */
[----:B------:R-:W-:Y:S02]  /*6aa0*/  FMUL.FTZ R66, R66, c[0x0][0x2ec] ;  /* 0x0000bb0042427a20 */ /* 0x000fe40000410000 */
[----:B------:R-:W-:Y:S01]  /*6ab0*/  FMUL.FTZ R65, R65, c[0x0][0x2ec] ;  /* 0x0000bb0041417a20 */ /* 0x000fe20000410000 */
[----:B------:R-:W-:Y:S02]  /*6ac0*/  HMMA.16816.F32.BF16 R44, R20, R42, R44 ;  /* 0x0000002a142c723c */ /* 0x000fe4000004182c */
[----:B------:R-:W-:Y:S06]  /*6ad0*/  MUFU.TANH R215, R61 ;  /* 0x0000003d00d77308 */ /* 0x000fec0000002400 */
[----:B-1----:R-:W-:Y:S02]  /*6ae0*/  HMMA.16816.F32.BF16 R52, R8, R18, R220 ;  /* 0x000000120834723c */ /* 0x002fe400000418dc */
[----:B------:R-:W1:Y:S06]  /*6af0*/  MUFU.TANH R3, R62 ;  /* 0x0000003e00037308 */ /* 0x000e6c0000002400 */
[-C--:B------:R-:W-:Y:S02]  /*6b00*/  HMMA.16816.F32.BF16 R16, R32, R4.reuse, R48 ;  /* 0x000000042010723c */ /* 0x080fe40000041830 */
[----:B------:R1:W1:Y:S06]  /*6b10*/  MUFU.TANH R174, R63 ;  /* 0x0000003f00ae7308 */ /* 0x00026c0000002400 */
[----:B------:R-:W-:Y:S01]  /*6b20*/  HMMA.16816.F32.BF16 R40, R28, R4, R76 ;  /* 0x000000041c28723c */ /* 0x000fe2000004184c */
[----:B------:R-:W-:Y:S01]  /*6b30*/  FMUL.FTZ R46, R46, c[0x0][0x2ec] ;  /* 0x0000bb002e2e7a20 */ /* 0x000fe20000410000 */
[----:B------:R-:W-:Y:S01]  /*6b40*/  MUFU.TANH R160, R67 ;  /* 0x0000004300a07308 */ /* 0x000fe20000002400 */
[----:B------:R-:W-:-:S02]  /*6b50*/  FMUL.FTZ R47, R47, c[0x0][0x2ec] ;  /* 0x0000bb002f2f7a20 */ /* 0x000fc40000410000 */
[----:B------:R-:W-:Y:S02]  /*6b60*/  FMUL.FTZ R44, R44, c[0x0][0x2ec] ;  /* 0x0000bb002c2c7a20 */ /* 0x000fe40000410000 */
[----:B------:R-:W-:Y:S01]  /*6b70*/  FMUL.FTZ R45, R45, c[0x0][0x2ec] ;  /* 0x0000bb002d2d7a20 */ /* 0x000fe20000410000 */
[----:B------:R-:W-:Y:S02]  /*6b80*/  HMMA.16816.F32.BF16 R48, R28, R6, R148 ;  /* 0x000000061c30723c */ /* 0x000fe40000041894 */
[----:B------:R2:W-:Y:S06]  /*6b90*/  MUFU.TANH R67, R46 ;  /* 0x0000002e00437308 */ /* 0x0005ec0000002400 */
[----:B-----5:R-:W-:Y:S02]  /*6ba0*/  HMMA.16816.F32.BF16 R16, R24, R36, R16 ;  /* 0x000000241810723c */ /* 0x020fe40000041810 */
[----:B------:R3:W5:Y:S06]  /*6bb0*/  MUFU.TANH R158, R64 ;  /* 0x00000040009e7308 */ /* 0x00076c0000002400 */
[----:B-1----:R-:W-:Y:S01]  /*6bc0*/  HMMA.16816.F32.BF16 R60, R8, R14, R216 ;  /* 0x0000000e083c723c */ /* 0x002fe200000418d8 */
[----:B------:R-:W1:Y:S01]  /*6bd0*/  LDSM.16.M88.4 R8, [R200] ;  /* 0x00000000c808783b */ /* 0x000e620000000200 */
[----:B--2---:R-:W-:Y:S01]  /*6be0*/  FSEL R46, R231, -INF , !P2 ;  /* 0xff800000e72e7808 */ /* 0x004fe20005000000 */
[----:B------:R2:W-:Y:S01]  /*6bf0*/  MUFU.TANH R165, R58 ;  /* 0x0000003a00a57308 */ /* 0x0005e20000002400 */
[----:B------:R-:W-:-:S04]  /*6c00*/  ISETP.GE.AND P2, PT, R0, R207, PT ;  /* 0x000000cf0000720c */ /* 0x000fc80003f46270 */
[----:B------:R-:W-:Y:S01]  /*6c10*/  HMMA.16816.F32.BF16 R12, R32, R6, R52 ;  /* 0x00000006200c723c */ /* 0x000fe20000041834 */
[----:B------:R-:W-:Y:S02]  /*6c20*/  ISETP.LT.OR P2, PT, R0, R203, P2 ;  /* 0x000000cb0000720c */ /* 0x000fe40001741670 */
[----:B---3--:R-:W-:Y:S01]  /*6c30*/  FSEL R64, R230, -INF , !P0 ;  /* 0xff800000e6407808 */ /* 0x008fe20004000000 */
[----:B------:R3:W-:Y:S01]  /*6c40*/  MUFU.TANH R68, R47 ;  /* 0x0000002f00447308 */ /* 0x0007e20000002400 */
[----:B------:R-:W-:Y:S02]  /*6c50*/  ISETP.GE.AND P0, PT, R2, R210, PT ;  /* 0x000000d20200720c */ /* 0x000fe40003f06270 */
[----:B----4-:R-:W-:Y:S01]  /*6c60*/  FSEL R54, R211, -INF , !P2 ;  /* 0xff800000d3367808 */ /* 0x010fe20005000000 */
[----:B------:R-:W-:Y:S01]  /*6c70*/  HMMA.16816.F32.BF16 R4, R20, R36, R40 ;  /* 0x000000241404723c */ /* 0x000fe20000041828 */
[----:B------:R-:W-:Y:S01]  /*6c80*/  FMUL.FTZ R16, R16, c[0x0][0x2ec] ;  /* 0x0000bb0010107a20 */ /* 0x000fe20000410000 */
[----:B------:R-:W-:Y:S01]  /*6c90*/  ISETP.LT.OR P0, PT, R2, R206, P0 ;  /* 0x000000ce0200720c */ /* 0x000fe20000701670 */
[----:B------:R-:W-:Y:S01]  /*6ca0*/  FMUL.FTZ R17, R17, c[0x0][0x2ec] ;  /* 0x0000bb0011117a20 */ /* 0x000fe20000410000 */
[----:B--2---:R-:W-:Y:S01]  /*6cb0*/  FSEL R58, R232, -INF , !P6 ;  /* 0xff800000e83a7808 */ /* 0x004fe20007000000 */
[----:B------:R-:W-:Y:S01]  /*6cc0*/  FMUL.FTZ R18, R18, c[0x0][0x2ec] ;  /* 0x0000bb0012127a20 */ /* 0x000fe20000410000 */
[----:B------:R-:W-:Y:S01]  /*6cd0*/  MUFU.TANH R150, R16 ;  /* 0x0000001000967308 */ /* 0x000fe20000002400 */
[----:B------:R-:W-:Y:S01]  /*6ce0*/  FMUL.FTZ R19, R19, c[0x0][0x2ec] ;  /* 0x0000bb0013137a20 */ /* 0x000fe20000410000 */
[----:B------:R-:W-:-:S02]  /*6cf0*/  ISETP.GE.AND P2, PT, R2, R208, PT ;  /* 0x000000d00200720c */ /* 0x000fc40003f46270 */
[----:B------:R-:W-:Y:S02]  /*6d00*/  ISETP.GE.AND P6, PT, R2, R207, PT ;  /* 0x000000cf0200720c */ /* 0x000fe40003fc6270 */
[----:B---3--:R-:W-:Y:S02]  /*6d10*/  FSEL R47, R228, -INF , !P4 ;  /* 0xff800000e42f7808 */ /* 0x008fe40006000000 */
[----:B------:R-:W-:Y:S01]  /*6d20*/  MUFU.TANH R156, R17 ;  /* 0x00000011009c7308 */ /* 0x000fe20000002400 */
[C---:B------:R-:W-:Y:S02]  /*6d30*/  ISETP.GE.AND P4, PT, R2.reuse, R209, PT ;  /* 0x000000d10200720c */ /* 0x040fe40003f86270 */
[C---:B------:R-:W-:Y:S02]  /*6d40*/  ISETP.LT.OR P2, PT, R2.reuse, R204, P2 ;  /* 0x000000cc0200720c */ /* 0x040fe40001741670 */
[C---:B------:R-:W-:Y:S02]  /*6d50*/  ISETP.LT.OR P4, PT, R2.reuse, R205, P4 ;  /* 0x000000cd0200720c */ /* 0x040fe40002781670 */
[----:B------:R-:W-:Y:S01]  /*6d60*/  ISETP.LT.OR P6, PT, R2, R203, P6 ;  /* 0x000000cb0200720c */ /* 0x000fe200037c1670 */
[----:B------:R-:W-:Y:S01]  /*6d70*/  MUFU.TANH R211, R18 ;  /* 0x0000001200d37308 */ /* 0x000fe20000002400 */
[----:B------:R-:W-:Y:S01]  /*6d80*/  IADD3 R2, R0, 0x9, RZ ;  /* 0x0000000900027810 */ /* 0x000fe20007ffe0ff */
[----:B------:R-:W-:Y:S01]  /*6d90*/  FMUL.FTZ R4, R4, c[0x0][0x2ec] ;  /* 0x0000bb0004047a20 */ /* 0x000fe20000410000 */
[----:B------:R-:W-:Y:S01]  /*6da0*/  FSEL R53, R229, -INF , !P3 ;  /* 0xff800000e5357808 */ /* 0x000fe20005800000 */
[----:B------:R-:W-:Y:S01]  /*6db0*/  FMUL.FTZ R5, R5, c[0x0][0x2ec] ;  /* 0x0000bb0005057a20 */ /* 0x000fe20000410000 */
[----:B------:R-:W-:Y:S01]  /*6dc0*/  FSEL R55, R225, -INF , !P1 ;  /* 0xff800000e1377808 */ /* 0x000fe20004800000 */
[----:B------:R-:W-:Y:S01]  /*6dd0*/  FMUL.FTZ R6, R6, c[0x0][0x2ec] ;  /* 0x0000bb0006067a20 */ /* 0x000fe20000410000 */
[C---:B------:R-:W-:Y:S01]  /*6de0*/  ISETP.GE.AND P3, PT, R2.reuse, R209, PT ;  /* 0x000000d10200720c */ /* 0x040fe20003f66270 */
[----:B------:R2:W-:Y:S01]  /*6df0*/  MUFU.TANH R183, R19 ;  /* 0x0000001300b77308 */ /* 0x0005e20000002400 */
[----:B------:R-:W-:Y:S01]  /*6e00*/  FMUL.FTZ R7, R7, c[0x0][0x2ec] ;  /* 0x0000bb0007077a20 */ /* 0x000fe20000410000 */
[C---:B------:R-:W-:Y:S01]  /*6e10*/  ISETP.GE.AND P1, PT, R2.reuse, R208, PT ;  /* 0x000000d00200720c */ /* 0x040fe20003f26270 */
[----:B-1----:R-:W-:Y:S01]  /*6e20*/  HMMA.16816.F32.BF16 R40, R28, R8, R168 ;  /* 0x000000081c28723c */ /* 0x002fe200000418a8 */
[----:B------:R-:W-:-:S02]  /*6e30*/  ISETP.LT.OR P3, PT, R2, R205, P3 ;  /* 0x000000cd0200720c */ /* 0x000fc40001f61670 */
[----:B------:R-:W-:Y:S02]  /*6e40*/  ISETP.LT.OR P1, PT, R2, R204, P1 ;  /* 0x000000cc0200720c */ /* 0x000fe40000f21670 */
[----:B------:R1:W-:Y:S01]  /*6e50*/  MUFU.TANH R159, R57 ;  /* 0x00000039009f7308 */ /* 0x0003e20000002400 */
[----:B------:R-:W-:Y:S02]  /*6e60*/  FSEL R52, R3, -INF , !P6 ;  /* 0xff80000003347808 */ /* 0x000fe40007000000 */
[----:B------:R-:W-:Y:S05]  /*6e70*/  HMMA.16816.F32.BF16 R28, R28, R10, R152 ;  /* 0x0000000a1c1c723c */ /* 0x000fea0000041898 */
[----:B------:R-:W3:Y:S03]  /*6e80*/  MUFU.TANH R157, R66 ;  /* 0x00000042009d7308 */ /* 0x000ee60000002400 */
[----:B--2---:R-:W-:Y:S01]  /*6e90*/  HMMA.16816.F32.BF16 R16, R24, R38, R12 ;  /* 0x000000261810723c */ /* 0x004fe2000004180c */
[----:B-1----:R-:W-:-:S04]  /*6ea0*/  FSEL R57, R163, -INF , !P0 ;  /* 0xff800000a3397808 */ /* 0x002fc80004000000 */
[----:B------:R-:W-:Y:S01]  /*6eb0*/  MUFU.TANH R164, R4 ;  /* 0x0000000400a47308 */ /* 0x000fe20000002400 */
[C---:B------:R-:W-:Y:S02]  /*6ec0*/  ISETP.GE.AND P0, PT, R2.reuse, R207, PT ;  /* 0x000000cf0200720c */ /* 0x040fe40003f06270 */
[----:B------:R-:W-:Y:S02]  /*6ed0*/  HMMA.16816.F32.BF16 R36, R20, R38, R48 ;  /* 0x000000261424723c */ /* 0x000fe40000041830 */
[----:B------:R-:W-:-:S03]  /*6ee0*/  ISETP.LT.OR P0, PT, R2, R203, P0 ;  /* 0x000000cb0200720c */ /* 0x000fc60000701670 */
[----:B------:R-:W-:Y:S02]  /*6ef0*/  MUFU.TANH R163, R5 ;  /* 0x0000000500a37308 */ /* 0x000fe40000002400 */
[----:B------:R-:W-:Y:S01]  /*6f00*/  FSEL R48, R226, -INF , !P3 ;  /* 0xff800000e2307808 */ /* 0x000fe20005800000 */
[C---:B------:R-:W-:Y:S05]  /*6f10*/  HMMA.16816.F32.BF16 R12, R32.reuse, R8, R144 ;  /* 0x00000008200c723c */ /* 0x040fea0000041890 */
[----:B------:R-:W-:Y:S03]  /*6f20*/  MUFU.TANH R66, R6 ;  /* 0x0000000600427308 */ /* 0x000fe60000002400 */
[----:B------:R-:W-:Y:S01]  /*6f30*/  FMUL.FTZ R3, R16, c[0x0][0x2ec] ;  /* 0x0000bb0010037a20 */ /* 0x000fe20000410000 */
[----:B------:R-:W-:Y:S01]  /*6f40*/  FSEL R16, R215, -INF , !P1 ;  /* 0xff800000d7107808 */ /* 0x000fe20004800000 */
[----:B------:R-:W-:Y:S01]  /*6f50*/  HMMA.16816.F32.BF16 R32, R32, R10, R60 ;  /* 0x0000000a2020723c */ /* 0x000fe2000004183c */
[----:B------:R-:W-:-:S02]  /*6f60*/  FMUL.FTZ R17, R17, c[0x0][0x2ec] ;  /* 0x0000bb0011117a20 */ /* 0x000fc40000410000 */
[----:B------:R-:W-:Y:S01]  /*6f70*/  FMUL.FTZ R18, R18, c[0x0][0x2ec] ;  /* 0x0000bb0012127a20 */ /* 0x000fe20000410000 */
[----:B------:R1:W-:Y:S01]  /*6f80*/  MUFU.TANH R49, R7 ;  /* 0x0000000700317308 */ /* 0x0003e20000002400 */
[----:B------:R-:W-:Y:S02]  /*6f90*/  FMUL.FTZ R19, R19, c[0x0][0x2ec] ;  /* 0x0000bb0013137a20 */ /* 0x000fe40000410000 */
[----:B------:R-:W-:Y:S02]  /*6fa0*/  FMUL.FTZ R36, R36, c[0x0][0x2ec] ;  /* 0x0000bb0024247a20 */ /* 0x000fe40000410000 */
[----:B------:R-:W-:Y:S02]  /*6fb0*/  FMUL.FTZ R38, R38, c[0x0][0x2ec] ;  /* 0x0000bb0026267a20 */ /* 0x000fe40000410000 */
[----:B------:R-:W-:Y:S01]  /*6fc0*/  FMUL.FTZ R37, R37, c[0x0][0x2ec] ;  /* 0x0000bb0025257a20 */ /* 0x000fe20000410000 */
[----:B------:R2:W4:Y:S01]  /*6fd0*/  MUFU.TANH R162, R65 ;  /* 0x0000004100a27308 */ /* 0x0005220000002400 */
[----:B------:R-:W-:Y:S01]  /*6fe0*/  FMUL.FTZ R39, R39, c[0x0][0x2ec] ;  /* 0x0000bb0027277a20 */ /* 0x000fe20000410000 */
[----:B-1----:R-:W1:Y:S06]  /*6ff0*/  LDSM.16.M88.4 R4, [R193+0x1800] ;  /* 0x00180000c104783b */ /* 0x002e6c0000000200 */
[----:B------:R3:W1:Y:S01]  /*7000*/  MUFU.TANH R69, R56 ;  /* 0x0000003800457308 */ /* 0x0006620000002400 */
[----:B------:R-:W-:-:S04]  /*7010*/  DEPBAR.LE SB0, 0x0 ;  /* 0x000080000000791a */ /* 0x000fc80000000000 */
[----:B--2---:R-:W-:-:S03]  /*7020*/  FSEL R65, R233, -INF , !P5 ;  /* 0xff800000e9417808 */ /* 0x004fc60006800000 */
[----:B------:R2:W-:Y:S01]  /*7030*/  MUFU.TANH R161, R59 ;  /* 0x0000003b00a17308 */ /* 0x0005e20000002400 */
[----:B------:R-:W-:-:S04]  /*7040*/  ISETP.GE.AND P5, PT, R2, R210, PT ;  /* 0x000000d20200720c */ /* 0x000fc80003fa6270 */
[----:B------:R-:W-:Y:S02]  /*7050*/  ISETP.LT.OR P5, PT, R2, R206, P5 ;  /* 0x000000ce0200720c */ /* 0x000fe40002fa1670 */
[----:B------:R-:W-:Y:S01]  /*7060*/  IADD3 R2, R0, 0x10, RZ ;  /* 0x0000001000027810 */ /* 0x000fe20007ffe0ff */
[----:B------:R4:W1:Y:S01]  /*7070*/  MUFU.TANH R75, R44 ;  /* 0x0000002c004b7308 */ /* 0x0008620000002400 */
[----:B---3--:R-:W-:Y:S02]  /*7080*/  FSEL R56, R227, -INF , !P5 ;  /* 0xff800000e3387808 */ /* 0x008fe40006800000 */
[C---:B------:R-:W-:Y:S02]  /*7090*/  ISETP.GE.AND P6, PT, R2.reuse, R208, PT ;  /* 0x000000d00200720c */ /* 0x040fe40003fc6270 */
[C---:B------:R-:W-:Y:S02]  /*70a0*/  ISETP.GE.AND P5, PT, R2.reuse, R207, PT ;  /* 0x000000cf0200720c */ /* 0x040fe40003fa6270 */
[----:B------:R-:W-:Y:S01]  /*70b0*/  ISETP.LT.OR P6, PT, R2, R204, P6 ;  /* 0x000000cc0200720c */ /* 0x000fe200037c1670 */
[----:B------:R3:W-:Y:S01]  /*70c0*/  MUFU.TANH R154, R3 ;  /* 0x00000003009a7308 */ /* 0x0007e20000002400 */
[----:B--2---:R-:W-:-:S02]  /*70d0*/  FSEL R59, R224, -INF , !P4 ;  /* 0xff800000e03b7808 */ /* 0x004fc40006000000 */
[C---:B------:R-:W-:Y:S02]  /*70e0*/  ISETP.GE.AND P4, PT, R2.reuse, R210, PT ;  /* 0x000000d20200720c */ /* 0x040fe40003f86270 */
[C---:B------:R-:W-:Y:S02]  /*70f0*/  ISETP.LT.OR P5, PT, R2.reuse, R203, P5 ;  /* 0x000000cb0200720c */ /* 0x040fe40002fa1670 */
[----:B------:R-:W-:Y:S01]  /*7100*/  ISETP.LT.OR P4, PT, R2, R206, P4 ;  /* 0x000000ce0200720c */ /* 0x000fe20002781670 */
[----:B------:R2:W2:Y:S01]  /*7110*/  MUFU.TANH R74, R45 ;  /* 0x0000002d004a7308 */ /* 0x0004a20000002400 */
[----:B----4-:R-:W-:Y:S02]  /*7120*/  FSEL R44, R214, -INF , !P2 ;  /* 0xff800000d62c7808 */ /* 0x010fe40005000000 */
[----:B------:R-:W-:Y:S02]  /*7130*/  ISETP.GE.AND P2, PT, R2, R209, PT ;  /* 0x000000d10200720c */ /* 0x000fe40003f46270 */
[----:B------:R-:W-:-:S02]  /*7140*/  FSEL R148, R172, -INF , !P4 ;  /* 0xff800000ac947808 */ /* 0x000fc40006000000 */
[----:B------:R-:W-:Y:S01]  /*7150*/  ISETP.LT.OR P2, PT, R2, R205, P2 ;  /* 0x000000cd0200720c */ /* 0x000fe20001741670 */
[-C--:B-1----:R-:W-:Y:S01]  /*7160*/  HMMA.16816.F32.BF16 R12, R24, R4.reuse, R12 ;  /* 0x00000004180c723c */ /* 0x082fe2000004180c */
[C---:B------:R-:W-:Y:S01]  /*7170*/  IADD3 R2, R0.reuse, 0x11, RZ ;  /* 0x0000001100027810 */ /* 0x040fe20007ffe0ff */
[----:B------:R-:W-:Y:S01]  /*7180*/  MUFU.TANH R17, R17 ;  /* 0x0000001100117308 */ /* 0x000fe20000002400 */
[----:B---3--:R-:W-:Y:S02]  /*7190*/  IADD3 R3, R0, 0x18, RZ ;  /* 0x0000001800037810 */ /* 0x008fe40007ffe0ff */
[----:B------:R-:W-:Y:S02]  /*71a0*/  FSEL R170, R167, -INF , !P2 ;  /* 0xff800000a7aa7808 */ /* 0x000fe40005000000 */
[----:B------:R-:W-:Y:S01]  /*71b0*/  ISETP.GE.AND P3, PT, R2, R210, PT ;  /* 0x000000d20200720c */ /* 0x000fe20003f66270 */
[----:B------:R-:W-:Y:S01]  /*71c0*/  HMMA.16816.F32.BF16 R8, R20, R4, R40 ;  /* 0x000000041408723c */ /* 0x000fe20000041828 */
[----:B--2---:R-:W-:Y:S01]  /*71d0*/  FSEL R45, R174, -INF , !P0 ;  /* 0xff800000ae2d7808 */ /* 0x004fe20004000000 */
[----:B------:R-:W1:Y:S01]  /*71e0*/  MUFU.TANH R18, R18 ;  /* 0x0000001200127308 */ /* 0x000e620000002400 */
[----:B------:R-:W-:-:S02]  /*71f0*/  ISETP.GE.AND P1, PT, R2, R209, PT ;  /* 0x000000d10200720c */ /* 0x000fc40003f26270 */
[C---:B------:R-:W-:Y:S02]  /*7200*/  ISETP.GE.AND P0, PT, R2.reuse, R208, PT ;  /* 0x000000d00200720c */ /* 0x040fe40003f06270 */
[C---:B------:R-:W-:Y:S01]  /*7210*/  ISETP.GE.AND P4, PT, R2.reuse, R207, PT ;  /* 0x000000cf0200720c */ /* 0x040fe20003f86270 */
[-C--:B------:R-:W-:Y:S01]  /*7220*/  HMMA.16816.F32.BF16 R24, R24, R6.reuse, R32 ;  /* 0x000000061818723c */ /* 0x080fe20000041820 */
[C---:B------:R-:W-:Y:S01]  /*7230*/  ISETP.GE.AND P2, PT, R3.reuse, R210, PT ;  /* 0x000000d20300720c */ /* 0x040fe20003f46270 */
[----:B------:R-:W-:Y:S01]  /*7240*/  MUFU.TANH R19, R19 ;  /* 0x0000001300137308 */ /* 0x000fe20000002400 */
[C---:B------:R-:W-:Y:S02]  /*7250*/  ISETP.LT.OR P3, PT, R2.reuse, R206, P3 ;  /* 0x000000ce0200720c */ /* 0x040fe40001f61670 */
[C---:B------:R-:W-:Y:S02]  /*7260*/  ISETP.LT.OR P1, PT, R2.reuse, R205, P1 ;  /* 0x000000cd0200720c */ /* 0x040fe40000f21670 */
[----:B------:R-:W-:Y:S01]  /*7270*/  ISETP.LT.OR P0, PT, R2, R204, P0 ;  /* 0x000000cc0200720c */ /* 0x000fe20000701670 */
[----:B------:R-:W-:Y:S01]  /*7280*/  FMUL.FTZ R12, R12, c[0x0][0x2ec] ;  /* 0x0000bb000c0c7a20 */ /* 0x000fe20000410000 */
[----:B------:R-:W-:Y:S01]  /*7290*/  ISETP.LT.OR P4, PT, R2, R203, P4 ;  /* 0x000000cb0200720c */ /* 0x000fe20002781670 */
[----:B------:R-:W2:Y:S01]  /*72a0*/  MUFU.TANH R36, R36 ;  /* 0x0000002400247308 */ /* 0x000ea20000002400 */
[----:B------:R-:W-:Y:S01]  /*72b0*/  ISETP.LT.OR P2, PT, R3, R206, P2 ;  /* 0x000000ce0300720c */ /* 0x000fe20001741670 */
[----:B------:R-:W-:Y:S01]  /*72c0*/  FMUL.FTZ R13, R13, c[0x0][0x2ec] ;  /* 0x0000bb000d0d7a20 */ /* 0x000fe20000410000 */
[----:B------:R-:W-:Y:S01]  /*72d0*/  IADD3 R2, R0, 0x19, RZ ;  /* 0x0000001900027810 */ /* 0x000fe20007ffe0ff */
[----:B------:R-:W-:Y:S01]  /*72e0*/  FMUL.FTZ R14, R14, c[0x0][0x2ec] ;  /* 0x0000bb000e0e7a20 */ /* 0x000fe20000410000 */
[----:B-----5:R-:W-:Y:S01]  /*72f0*/  FSEL R79, R158, -INF , !P6 ;  /* 0xff8000009e4f7808 */ /* 0x020fe20007000000 */
[----:B------:R-:W-:Y:S01]  /*7300*/  FMUL.FTZ R8, R8, c[0x0][0x2ec] ;  /* 0x0000bb0008087a20 */ /* 0x000fe20000410000 */
[----:B------:R-:W-:Y:S01]  /*7310*/  FSEL R149, R157, -INF , !P5 ;  /* 0xff8000009d957808 */ /* 0x000fe20006800000 */
[----:B------:R-:W3:Y:S01]  /*7320*/  MUFU.TANH R38, R38 ;  /* 0x0000002600267308 */ /* 0x000ee20000002400 */
[----:B------:R-:W-:Y:S01]  /*7330*/  FSEL R158, R173, -INF , !P3 ;  /* 0xff800000ad9e7808 */ /* 0x000fe20005800000 */
[----:B------:R-:W-:Y:S01]  /*7340*/  FMUL.FTZ R10, R10, c[0x0][0x2ec] ;  /* 0x0000bb000a0a7a20 */ /* 0x000fe20000410000 */
[----:B------:R-:W-:Y:S01]  /*7350*/  FSEL R171, R166, -INF , !P1 ;  /* 0xff800000a6ab7808 */ /* 0x000fe20004800000 */
[----:B------:R-:W-:Y:S01]  /*7360*/  HMMA.16816.F32.BF16 R20, R20, R6, R28 ;  /* 0x000000061414723c */ /* 0x000fe2000004181c */
[----:B------:R-:W-:Y:S01]  /*7370*/  FSEL R144, R162, -INF , !P0 ;  /* 0xff800000a2907808 */ /* 0x000fe20004000000 */
[----:B------:R-:W-:Y:S01]  /*7380*/  FMUL.FTZ R26, R26, c[0x0][0x2ec] ;  /* 0x0000bb001a1a7a20 */ /* 0x000fe20000410000 */
[----:B------:R-:W-:Y:S01]  /*7390*/  FSEL R147, R160, -INF , !P4 ;  /* 0xff800000a0937808 */ /* 0x000fe20006000000 */
[----:B------:R-:W4:Y:S01]  /*73a0*/  MUFU.TANH R37, R37 ;  /* 0x0000002500257308 */ /* 0x000f220000002400 */
[----:B------:R-:W-:Y:S01]  /*73b0*/  FSEL R155, R69, -INF , !P2 ;  /* 0xff800000459b7808 */ /* 0x000fe20005000000 */
[----:B------:R-:W-:Y:S01]  /*73c0*/  FMUL.FTZ R15, R15, c[0x0][0x2ec] ;  /* 0x0000bb000f0f7a20 */ /* 0x000fe20000410000 */
[----:B------:R-:W-:Y:S01]  /*73d0*/  ISETP.GE.AND P6, PT, R3, R209, PT ;  /* 0x000000d10300720c */ /* 0x000fe20003fc6270 */
[----:B------:R-:W-:Y:S01]  /*73e0*/  FMUL.FTZ R9, R9, c[0x0][0x2ec] ;  /* 0x0000bb0009097a20 */ /* 0x000fe20000410000 */
[----:B------:R-:W-:Y:S01]  /*73f0*/  ISETP.GE.AND P5, PT, R3, R208, PT ;  /* 0x000000d00300720c */ /* 0x000fe20003fa6270 */
[----:B------:R-:W-:Y:S01]  /*7400*/  FMUL.FTZ R4, R11, c[0x0][0x2ec] ;  /* 0x0000bb000b047a20 */ /* 0x000fe20000410000 */
[----:B------:R-:W-:Y:S01]  /*7410*/  ISETP.GE.AND P3, PT, R3, R207, PT ;  /* 0x000000cf0300720c */ /* 0x000fe20003f66270 */
[----:B------:R-:W5:Y:S01]  /*7420*/  MUFU.TANH R39, R39 ;  /* 0x0000002700277308 */ /* 0x000f620000002400 */
[----:B------:R-:W-:Y:S01]  /*7430*/  ISETP.GE.AND P1, PT, R2, R210, PT ;  /* 0x000000d20200720c */ /* 0x000fe20003f26270 */
[----:B------:R-:W-:Y:S01]  /*7440*/  FMUL.FTZ R24, R24, c[0x0][0x2ec] ;  /* 0x0000bb0018187a20 */ /* 0x000fe20000410000 */
[C---:B------:R-:W-:Y:S01]  /*7450*/  ISETP.GE.AND P0, PT, R2.reuse, R209, PT ;  /* 0x000000d10200720c */ /* 0x040fe20003f06270 */
[----:B------:R-:W-:Y:S01]  /*7460*/  FMUL.FTZ R25, R25, c[0x0][0x2ec] ;  /* 0x0000bb0019197a20 */ /* 0x000fe20000410000 */
[C---:B------:R-:W-:Y:S01]  /*7470*/  ISETP.GE.AND P4, PT, R2.reuse, R208, PT ;  /* 0x000000d00200720c */ /* 0x040fe20003f86270 */
[----:B------:R-:W-:Y:S01]  /*7480*/  FMUL.FTZ R27, R27, c[0x0][0x2ec] ;  /* 0x0000bb001b1b7a20 */ /* 0x000fe20000410000 */
[----:B------:R-:W-:Y:S01]  /*7490*/  ISETP.GE.AND P2, PT, R2, R207, PT ;  /* 0x000000cf0200720c */ /* 0x000fe20003f46270 */
[----:B------:R-:W1:Y:S01]  /*74a0*/  MUFU.TANH R12, R12 ;  /* 0x0000000c000c7308 */ /* 0x000e620000002400 */
[----:B------:R-:W-:-:S02]  /*74b0*/  ISETP.LT.OR P6, PT, R3, R205, P6 ;  /* 0x000000cd0300720c */ /* 0x000fc400037c1670 */
[C---:B------:R-:W-:Y:S01]  /*74c0*/  ISETP.LT.OR P5, PT, R3.reuse, R204, P5 ;  /* 0x000000cc0300720c */ /* 0x040fe20002fa1670 */
[----:B------:R-:W-:Y:S01]  /*74d0*/  FMUL.FTZ R20, R20, c[0x0][0x2ec] ;  /* 0x0000bb0014147a20 */ /* 0x000fe20000410000 */
[----:B------:R-:W-:Y:S01]  /*74e0*/  ISETP.LT.OR P3, PT, R3, R203, P3 ;  /* 0x000000cb0300720c */ /* 0x000fe20001f61670 */
[----:B------:R-:W-:Y:S01]  /*74f0*/  FMUL.FTZ R21, R21, c[0x0][0x2ec] ;  /* 0x0000bb0015157a20 */ /* 0x000fe20000410000 */
[C---:B------:R-:W-:Y:S01]  /*7500*/  ISETP.LT.OR P1, PT, R2.reuse, R206, P1 ;  /* 0x000000ce0200720c */ /* 0x040fe20000f21670 */
[----:B------:R-:W-:Y:S01]  /*7510*/  MUFU.TANH R13, R13 ;  /* 0x0000000d000d7308 */ /* 0x000fe20000002400 */
[C---:B------:R-:W-:Y:S02]  /*7520*/  ISETP.LT.OR P0, PT, R2.reuse, R205, P0 ;  /* 0x000000cd0200720c */ /* 0x040fe40000701670 */
[C---:B------:R-:W-:Y:S02]  /*7530*/  ISETP.LT.OR P4, PT, R2.reuse, R204, P4 ;  /* 0x000000cc0200720c */ /* 0x040fe40002781670 */
[----:B------:R-:W-:-:S02]  /*7540*/  ISETP.LT.OR P2, PT, R2, R203, P2 ;  /* 0x000000cb0200720c */ /* 0x000fc40001741670 */
[----:B------:R-:W-:Y:S01]  /*7550*/  IADD3 R2, R0, 0x20, RZ ;  /* 0x0000002000027810 */ /* 0x000fe20007ffe0ff */
[----:B------:R-:W1:Y:S01]  /*7560*/  MUFU.TANH R14, R14 ;  /* 0x0000000e000e7308 */ /* 0x000e620000002400 */
[----:B------:R-:W-:Y:S02]  /*7570*/  FSEL R165, R165, -INF , !P6 ;  /* 0xff800000a5a57808 */ /* 0x000fe40007000000 */
[----:B------:R-:W-:Y:S02]  /*7580*/  FSEL R75, R75, -INF , !P5 ;  /* 0xff8000004b4b7808 */ /* 0x000fe40006800000 */
[----:B------:R-:W-:Y:S02]  /*7590*/  FSEL R146, R67, -INF , !P3 ;  /* 0xff80000043927808 */ /* 0x000fe40005800000 */
[----:B------:R-:W-:Y:S01]  /*75a0*/  FSEL R151, R159, -INF , !P1 ;  /* 0xff8000009f977808 */ /* 0x000fe20004800000 */
[----:B------:R-:W1:Y:S01]  /*75b0*/  MUFU.TANH R8, R8 ;  /* 0x0000000800087308 */ /* 0x000e620000002400 */
[----:B------:R-:W-:-:S02]  /*75c0*/  ISETP.GE.AND P6, PT, R2, R210, PT ;  /* 0x000000d20200720c */ /* 0x000fc40003fc6270 */
[C---:B------:R-:W-:Y:S02]  /*75d0*/  ISETP.GE.AND P5, PT, R2.reuse, R209, PT ;  /* 0x000000d10200720c */ /* 0x040fe40003fa6270 */
[C---:B------:R-:W-:Y:S02]  /*75e0*/  ISETP.GE.AND P3, PT, R2.reuse, R208, PT ;  /* 0x000000d00200720c */ /* 0x040fe40003f66270 */
[C---:B------:R-:W-:Y:S01]  /*75f0*/  ISETP.GE.AND P1, PT, R2.reuse, R207, PT ;  /* 0x000000cf0200720c */ /* 0x040fe20003f26270 */
[----:B------:R-:W1:Y:S01]  /*7600*/  MUFU.TANH R10, R10 ;  /* 0x0000000a000a7308 */ /* 0x000e620000002400 */
[C---:B------:R-:W-:Y:S02]  /*7610*/  ISETP.LT.OR P6, PT, R2.reuse, R206, P6 ;  /* 0x000000ce0200720c */ /* 0x040fe400037c1670 */
[C---:B------:R-:W-:Y:S02]  /*7620*/  ISETP.LT.OR P5, PT, R2.reuse, R205, P5 ;  /* 0x000000cd0200720c */ /* 0x040fe40002fa1670 */
[----:B------:R-:W-:-:S02]  /*7630*/  ISETP.LT.OR P3, PT, R2, R204, P3 ;  /* 0x000000cc0200720c */ /* 0x000fc40001f61670 */
[----:B------:R-:W-:Y:S01]  /*7640*/  ISETP.LT.OR P1, PT, R2, R203, P1 ;  /* 0x000000cb0200720c */ /* 0x000fe20000f21670 */
[----:B------:R-:W1:Y:S01]  /*7650*/  MUFU.TANH R26, R26 ;  /* 0x0000001a001a7308 */ /* 0x000e620000002400 */
[----:B------:R-:W-:Y:S02]  /*7660*/  IADD3 R2, R0, 0x21, RZ ;  /* 0x0000002100027810 */ /* 0x000fe40007ffe0ff */
[----:B------:R-:W-:Y:S02]  /*7670*/  FSEL R161, R161, -INF , !P0 ;  /* 0xff800000a1a17808 */ /* 0x000fe40004000000 */
[----:B------:R-:W-:Y:S02]  /*7680*/  FSEL R74, R74, -INF , !P4 ;  /* 0xff8000004a4a7808 */ /* 0x000fe40006000000 */
[----:B------:R-:W-:Y:S01]  /*7690*/  FSEL R145, R68, -INF , !P2 ;  /* 0xff80000044917808 */ /* 0x000fe20005000000 */
[----:B------:R-:W1:Y:S01]  /*76a0*/  MUFU.TANH R15, R15 ;  /* 0x0000000f000f7308 */ /* 0x000e620000002400 */
[----:B------:R-:W-:-:S02]  /*76b0*/  FSEL R150, R150, -INF , !P6 ;  /* 0xff80000096967808 */ /* 0x000fc40007000000 */
[C---:B------:R-:W-:Y:S02]  /*76c0*/  ISETP.GE.AND P0, PT, R2.reuse, R210, PT ;  /* 0x000000d20200720c */ /* 0x040fe40003f06270 */
[C---:B------:R-:W-:Y:S02]  /*76d0*/  ISETP.GE.AND P4, PT, R2.reuse, R209, PT ;  /* 0x000000d10200720c */ /* 0x040fe40003f86270 */
[C---:B------:R-:W-:Y:S01]  /*76e0*/  ISETP.GE.AND P2, PT, R2.reuse, R208, PT ;  /* 0x000000d00200720c */ /* 0x040fe20003f46270 */
[----:B------:R-:W1:Y:S01]  /*76f0*/  MUFU.TANH R9, R9 ;  /* 0x0000000900097308 */ /* 0x000e620000002400 */
[C---:B------:R-:W-:Y:S02]  /*7700*/  ISETP.GE.AND P6, PT, R2.reuse, R207, PT ;  /* 0x000000cf0200720c */ /* 0x040fe40003fc6270 */
[C---:B------:R-:W-:Y:S02]  /*7710*/  ISETP.LT.OR P0, PT, R2.reuse, R206, P0 ;  /* 0x000000ce0200720c */ /* 0x040fe40000701670 */
[----:B------:R-:W-:-:S02]  /*7720*/  ISETP.LT.OR P4, PT, R2, R205, P4 ;  /* 0x000000cd0200720c */ /* 0x000fc40002781670 */
[C---:B------:R-:W-:Y:S01]  /*7730*/  ISETP.LT.OR P2, PT, R2.reuse, R204, P2 ;  /* 0x000000cc0200720c */ /* 0x040fe20001741670 */
[----:B------:R-:W1:Y:S01]  /*7740*/  MUFU.TANH R4, R4 ;  /* 0x0000000400047308 */ /* 0x000e620000002400 */
[----:B------:R-:W-:Y:S02]  /*7750*/  ISETP.LT.OR P6, PT, R2, R203, P6 ;  /* 0x000000cb0200720c */ /* 0x000fe400037c1670 */
[----:B------:R-:W-:Y:S02]  /*7760*/  IADD3 R2, R0, 0x28, RZ ;  /* 0x0000002800027810 */ /* 0x000fe40007ffe0ff */
[----:B------:R-:W-:Y:S02]  /*7770*/  FSEL R211, R211, -INF , !P5 ;  /* 0xff800000d3d37808 */ /* 0x000fe40006800000 */
[----:B------:R-:W-:Y:S01]  /*7780*/  FSEL R164, R164, -INF , !P3 ;  /* 0xff800000a4a47808 */ /* 0x000fe20005800000 */
[----:B------:R-:W1:Y:S01]  /*7790*/  MUFU.TANH R24, R24 ;  /* 0x0000001800187308 */ /* 0x000e620000002400 */
[----:B------:R-:W-:-:S02]  /*77a0*/  FSEL R173, R66, -INF , !P1 ;  /* 0xff80000042ad7808 */ /* 0x000fc40004800000 */
[----:B------:R-:W-:Y:S02]  /*77b0*/  FSEL R156, R156, -INF , !P0 ;  /* 0xff8000009c9c7808 */ /* 0x000fe40004000000 */
[C---:B------:R-:W-:Y:S02]  /*77c0*/  ISETP.GE.AND P5, PT, R2.reuse, R210, PT ;  /* 0x000000d20200720c */ /* 0x040fe40003fa6270 */
[C---:B------:R-:W-:Y:S01]  /*77d0*/  ISETP.GE.AND P3, PT, R2.reuse, R209, PT ;  /* 0x000000d10200720c */ /* 0x040fe20003f66270 */
[----:B------:R-:W-:Y:S01]  /*77e0*/  MUFU.TANH R25, R25 ;  /* 0x0000001900197308 */ /* 0x000fe20000002400 */
[C---:B------:R-:W-:Y:S02]  /*77f0*/  ISETP.GE.AND P1, PT, R2.reuse, R208, PT ;  /* 0x000000d00200720c */ /* 0x040fe40003f26270 */
[C---:B------:R-:W-:Y:S02]  /*7800*/  ISETP.GE.AND P0, PT, R2.reuse, R207, PT ;  /* 0x000000cf0200720c */ /* 0x040fe40003f06270 */
[----:B------:R-:W-:-:S02]  /*7810*/  ISETP.LT.OR P5, PT, R2, R206, P5 ;  /* 0x000000ce0200720c */ /* 0x000fc40002fa1670 */
[C---:B------:R-:W-:Y:S01]  /*7820*/  ISETP.LT.OR P3, PT, R2.reuse, R205, P3 ;  /* 0x000000cd0200720c */ /* 0x040fe20001f61670 */
[----:B------:R-:W-:Y:S01]  /*7830*/  MUFU.TANH R27, R27 ;  /* 0x0000001b001b7308 */ /* 0x000fe20000002400 */
[C---:B------:R-:W-:Y:S02]  /*7840*/  ISETP.LT.OR P1, PT, R2.reuse, R204, P1 ;  /* 0x000000cc0200720c */ /* 0x040fe40000f21670 */
[----:B------:R-:W-:Y:S02]  /*7850*/  ISETP.LT.OR P0, PT, R2, R203, P0 ;  /* 0x000000cb0200720c */ /* 0x000fe40000701670 */
[----:B------:R-:W-:Y:S02]  /*7860*/  IADD3 R2, R0, 0x29, RZ ;  /* 0x0000002900027810 */ /* 0x000fe40007ffe0ff */
[----:B------:R-:W-:Y:S01]  /*7870*/  FSEL R183, R183, -INF , !P4 ;  /* 0xff800000b7b77808 */ /* 0x000fe20006000000 */
[----:B------:R-:W1:Y:S01]  /*7880*/  MUFU.TANH R20, R20 ;  /* 0x0000001400147308 */ /* 0x000e620000002400 */
[----:B------:R-:W-:-:S02]  /*7890*/  FSEL R163, R163, -INF , !P2 ;  /* 0xff800000a3a37808 */ /* 0x000fc40005000000 */
[----:B------:R-:W-:Y:S02]  /*78a0*/  FSEL R174, R49, -INF , !P6 ;  /* 0xff80000031ae7808 */ /* 0x000fe40007000000 */
[----:B------:R-:W-:Y:S02]  /*78b0*/  FSEL R154, R154, -INF , !P5 ;  /* 0xff8000009a9a7808 */ /* 0x000fe40006800000 */
[C---:B------:R-:W-:Y:S01]  /*78c0*/  ISETP.GE.AND P4, PT, R2.reuse, R210, PT ;  /* 0x000000d20200720c */ /* 0x040fe20003f86270 */
[----:B------:R-:W-:Y:S01]  /*78d0*/  MUFU.TANH R21, R21 ;  /* 0x0000001500157308 */ /* 0x000fe20000002400 */
[C---:B------:R-:W-:Y:S02]  /*78e0*/  ISETP.GE.AND P2, PT, R2.reuse, R209, PT ;  /* 0x000000d10200720c */ /* 0x040fe40003f46270 */
[C---:B------:R-:W-:Y:S02]  /*78f0*/  ISETP.GE.AND P6, PT, R2.reuse, R208, PT ;  /* 0x000000d00200720c */ /* 0x040fe40003fc6270 */
[----:B------:R-:W-:-:S02]  /*7900*/  ISETP.GE.AND P5, PT, R2, R207, PT ;  /* 0x000000cf0200720c */ /* 0x000fc40003fa6270 */
[C---:B------:R-:W-:Y:S02]  /*7910*/  ISETP.LT.OR P4, PT, R2.reuse, R206, P4 ;  /* 0x000000ce0200720c */ /* 0x040fe40002781670 */
[C---:B------:R-:W-:Y:S02]  /*7920*/  ISETP.LT.OR P2, PT, R2.reuse, R205, P2 ;  /* 0x000000cd0200720c */ /* 0x040fe40001741670 */
[C---:B------:R-:W-:Y:S02]  /*7930*/  ISETP.LT.OR P6, PT, R2.reuse, R204, P6 ;  /* 0x000000cc0200720c */ /* 0x040fe400037c1670 */
[----:B------:R-:W-:Y:S02]  /*7940*/  ISETP.LT.OR P5, PT, R2, R203, P5 ;  /* 0x000000cb0200720c */ /* 0x000fe40002fa1670 */
[C---:B------:R-:W-:Y:S02]  /*7950*/  IADD3 R2, R0.reuse, 0x30, RZ ;  /* 0x0000003000027810 */ /* 0x040fe40007ffe0ff */
[----:B------:R-:W-:-:S02]  /*7960*/  IADD3 R3, R0, 0x31, RZ ;  /* 0x0000003100037810 */ /* 0x000fc40007ffe0ff */
[----:B-1----:R-:W-:Y:S02]  /*7970*/  FSEL R182, R18, -INF , !P3 ;  /* 0xff80000012b67808 */ /* 0x002fe40005800000 */
[----:B--2---:R-:W-:Y:S02]  /*7980*/  FSEL R160, R36, -INF , !P1 ;  /* 0xff80000024a07808 */ /* 0x004fe40004800000 */
[----:B---3--:R-:W-:Y:S02]  /*7990*/  FSEL R167, R38, -INF , !P0 ;  /* 0xff80000026a77808 */ /* 0x008fe40004000000 */
[----:B------:R-:W-:Y:S02]  /*79a0*/  FSEL R175, R17, -INF , !P4 ;  /* 0xff80000011af7808 */ /* 0x000fe40006000000 */
[----:B------:R-:W-:Y:S01]  /*79b0*/  FSEL R180, R19, -INF , !P2 ;  /* 0xff80000013b47808 */ /* 0x000fe20005000000 */
[----:B------:R-:W-:Y:S01]  /*79c0*/  BAR.SYNC.DEFER_BLOCKING 0x0 ;  /* 0x0000000000007b1d */ /* 0x000fe20000010000 */
        /* <DEDUP_REMOVED lines=11> */
[----:B----4-:R-:W-:Y:S02]  /*7a80*/  FSEL R157, R37, -INF , !P6 ;  /* 0xff800000259d7808 */ /* 0x010fe40007000000 */
[----:B-----5:R-:W-:-:S02]  /*7a90*/  FSEL R166, R39, -INF , !P5 ;  /* 0xff80000027a67808 */ /* 0x020fc40006800000 */
[----:B------:R-:W-:Y:S02]  /*7aa0*/  FSEL R169, R12, -INF , !P3 ;  /* 0xff8000000ca97808 */ /* 0x000fe40005800000 */
        /* <DEDUP_REMOVED lines=13> */
[----:B------:R-:W-:Y:S01]  /*7b80*/  ISETP.LT.OR P3, PT, R3, R203, P3 ;  /* 0x000000cb0300720c */ /* 0x000fe20001f61670 */
[----:B------:R-:W-:Y:S01]  /*7b90*/  FMUL.FTZ R3, R22, c[0x0][0x2ec] ;  /* 0x0000bb0016037a20 */ /* 0x000fe20000410000 */
[C---:B------:R-:W-:Y:S02]  /*7ba0*/  ISETP.LT.OR P1, PT, R2.reuse, R206, P1 ;  /* 0x000000ce0200720c */ /* 0x040fe40000f21670 */
[C---:B------:R-:W-:Y:S02]  /*7bb0*/  ISETP.LT.OR P0, PT, R2.reuse, R205, P0 ;  /* 0x000000cd0200720c */ /* 0x040fe40000701670 */
[C---:B------:R-:W-:Y:S01]  /*7bc0*/  ISETP.LT.OR P4, PT, R2.reuse, R204, P4 ;  /* 0x000000cc0200720c */ /* 0x040fe20002781670 */
[----:B------:R-:W1:Y:S01]  /*7bd0*/  MUFU.TANH R3, R3 ;  /* 0x0000000300037308 */ /* 0x000e620000002400 */
[----:B------:R-:W-:Y:S01]  /*7be0*/  ISETP.LT.OR P2, PT, R2, R203, P2 ;  /* 0x000000cb0200720c */ /* 0x000fe20001741670 */
[----:B------:R-:W-:Y:S01]  /*7bf0*/  FMUL.FTZ R2, R23, c[0x0][0x2ec] ;  /* 0x0000bb0017027a20 */ /* 0x000fe20000410000 */
[----:B------:R-:W-:-:S02]  /*7c00*/  FSEL R216, R26, -INF , !P0 ;  /* 0xff8000001ad87808 */ /* 0x000fc40004000000 */
[----:B------:R-:W-:Y:S02]  /*7c10*/  ISETP.GT.AND P0, PT, R213, UR8, PT ;  /* 0x00000008d5007c0c */ /* 0x000fe4000bf04270 */
[----:B------:R-:W-:Y:S01]  /*7c20*/  IADD3 R0, R0, 0x39, RZ ;  /* 0x0000003900007810 */ /* 0x000fe20007ffe0ff */
[----:B------:R-:W2:Y:S01]  /*7c30*/  MUFU.TANH R2, R2 ;  /* 0x0000000200027308 */ /* 0x000ea20000002400 */
        /* <DEDUP_REMOVED lines=12> */
[----:B------:R-:W-:Y:S02]  /*7d00*/  FSEL R177, R20, -INF , !P4 ;  /* 0xff80000014b17808 */ /* 0x000fe40006000000 */
[----:B-1----:R-:W-:Y:S02]  /*7d10*/  FSEL R184, R3, -INF , !P2 ;  /* 0xff80000003b87808 */ /* 0x002fe40005000000 */
[----:B------:R-:W-:Y:S02]  /*7d20*/  FSEL R176, R25, -INF , !P6 ;  /* 0xff80000019b07808 */ /* 0x000fe40007000000 */
[----:B------:R-:W-:-:S02]  /*7d30*/  FSEL R215, R27, -INF , !P5 ;  /* 0xff8000001bd77808 */ /* 0x000fc40006800000 */
[----:B------:R-:W-:Y:S02]  /*7d40*/  FSEL R178, R21, -INF , !P3 ;  /* 0xff80000015b27808 */ /* 0x000fe40005800000 */
[----:B--2---:R-:W-:Y:S01]  /*7d50*/  FSEL R186, R2, -INF , !P1 ;  /* 0xff80000002ba7808 */ /* 0x004fe20004800000 */
[----:B------:R-:W-:Y:S05]  /*7d60*/  @!P0 BRA `(.L_x_1669) ;  /* 0x000001a000008947 */ /* 0x000fea0003800000 */
[----:B------:R-:W-:Y:S01]  /*7d70*/  IADD3 R0, R234, -0x3, RZ ;  /* 0xfffffffdea007810 */ /* 0x000fe20007ffe0ff */
[----:B------:R-:W-:Y:S02]  /*7d80*/  USHF.L.U32 UR9, UR6, 0x5, URZ ;  /* 0x0000000506097899 */ /* 0x000fe4000800063f */
[----:B------:R-:W-:Y:S01]  /*7d90*/  USHF.L.U64.HI UR10, UR6, 0x5, UR7 ;  /* 0x00000005060a7899 */ /* 0x000fe20008010207 */
[----:B------:R-:W-:Y:S01]  /*7da0*/  SHF.R.S32.HI R4, RZ, 0x1f, R0 ;  /* 0x0000001fff047819 */ /* 0x000fe20000011400 */
[----:B------:R-:W-:-:S04]  /*7db0*/  IMAD.WIDE.U32 R2, R0, c[0x0][0x198], RZ ;  /* 0x0000660000027a25 */ /* 0x000fc800078e00ff */
[----:B------:R-:W-:-:S04]  /*7dc0*/  IMAD R4, R4, c[0x0][0x198], RZ ;  /* 0x0000660004047a24 */ /* 0x000fc800078e02ff */
[----:B------:R-:W-:Y:S01]  /*7dd0*/  IMAD R4, R0, c[0x0][0x19c], R4 ;  /* 0x0000670000047a24 */ /* 0x000fe200078e0204 */
[----:B------:R-:W-:-:S03]  /*7de0*/  LEA R0, P1, R2, R236, 0x6 ;  /* 0x000000ec02007211 */ /* 0x000fc600078230ff */
[----:B------:R-:W-:Y:S01]  /*7df0*/  IMAD.IADD R4, R3, 0x1, R4 ;  /* 0x0000000103047824 */ /* 0x000fe200078e0204 */
[----:B------:R-:W-:-:S04]  /*7e00*/  LEA R6, P2, R0, c[0x0][0x168], 0x1 ;  /* 0x00005a0000067a11 */ /* 0x000fc800078408ff */
        /* <DEDUP_REMOVED lines=16> */
.L_x_1669:
[----:B------:R-:W-:Y:S01]  /*7f10*/  FMNMX.FTZ R0, R73, R46, !PT ;  /* 0x0000002e49007209 */ /* 0x000fe20007810000 */
[----:B------:R-:W-:Y:S03]  /*7f20*/  LDSM.16.MT88.4 R12, [R189+0x6000] ;  /* 0x00600000bd0c783b */ /* 0x000fe60000004200 */
[----:B-1----:R-:W-:Y:S01]  /*7f30*/  FMNMX.FTZ R2, R58, R0, !PT ;  /* 0x000000003a027209 */ /* 0x002fe20007810000 */
        /* <DEDUP_REMOVED lines=54> */
[----:B-1----:R-:W-:-:S03]  /*82a0*/  FMNMX.FTZ R2, R0, R6, !PT ;  /* 0x0000000600027209 */ /* 0x002fc60007810000 */
[----:B------:R-:W1:Y:S04]  /*82b0*/  SHFL.BFLY PT, R6, R4, 0x2, 0x1f ;  /* 0x0c401f0004067f89 */ /* 0x000e6800000e0000 */
[----:B------:R-:W3:Y:S01]  /*82c0*/  SHFL.BFLY PT, R8, R2, 0x1, 0x1f ;  /* 0x0c201f0002087f89 */ /* 0x000ee200000e0000 */
[----:B--2---:R-:W-:Y:S02]  /*82d0*/  FMNMX.FTZ R0, R3, R7, !PT ;  /* 0x0000000703007209 */ /* 0x004fe40007810000 */
[----:B------:R-:W-:-:S03]  /*82e0*/  FMNMX.FTZ R3, R170, R5, !PT ;  /* 0x00000005aa037209 */ /* 0x000fc60007810000 */
[----:B------:R-:W2:Y:S01]  /*82f0*/  SHFL.BFLY PT, R7, R0, 0x1, 0x1f ;  /* 0x0c201f0000077f89 */ /* 0x000ea200000e0000 */
[----:B------:R-:W-:-:S04]  /*8300*/  FMNMX.FTZ R3, R171, R3, !PT ;  /* 0x00000003ab037209 */ /* 0x000fc80007810000 */
[----:B------:R-:W-:-:S04]  /*8310*/  FMNMX.FTZ R3, R165, R3, !PT ;  /* 0x00000003a5037209 */ /* 0x000fc80007810000 */
[----:B------:R-:W-:-:S04]  /*8320*/  FMNMX.FTZ R3, R161, R3, !PT ;  /* 0x00000003a1037209 */ /* 0x000fc80007810000 */
[----:B------:R-:W-:Y:S02]  /*8330*/  FMNMX.FTZ R3, R211, R3, !PT ;  /* 0x00000003d3037209 */ /* 0x000fe40007810000 */
[----:B-1----:R-:W-:Y:S02]  /*8340*/  FMNMX.FTZ R5, R4, R6, !PT ;  /* 0x0000000604057209 */ /* 0x002fe40007810000 */
[----:B------:R-:W-:Y:S02]  /*8350*/  FMNMX.FTZ R3, R183, R3, !PT ;  /* 0x00000003b7037209 */ /* 0x000fe40007810000 */
[----:B---3--:R-:W-:Y:S01]  /*8360*/  FMNMX.FTZ R162, R2, R8, !PT ;  /* 0x0000000802a27209 */ /* 0x008fe20007810000 */
[----:B------:R-:W1:Y:S01]  /*8370*/  SHFL.BFLY PT, R6, R5, 0x1, 0x1f ;  /* 0x0c201f0005067f89 */ /* 0x000e6200000e0000 */
[----:B------:R-:W-:Y:S02]  /*8380*/  FMNMX.FTZ R2, R182, R3, !PT ;  /* 0x00000003b6027209 */ /* 0x000fe40007810000 */
[C---:B------:R-:W-:Y:S01]  /*8390*/  FSETP.NEU.FTZ.AND P3, PT, R162.reuse, -INF , PT ;  /* 0xff800000a200780b */ /* 0x040fe20003f7d000 */
[----:B------:R-:W-:Y:S01]  /*83a0*/  FMUL.FTZ R3, R162, c[0x0][0x23c] ;  /* 0x00008f00a2037a20 */ /* 0x000fe20000410000 */
[----:B------:R-:W-:-:S02]  /*83b0*/  FMNMX.FTZ R2, R180, R2, !PT ;  /* 0x00000002b4027209 */ /* 0x000fc40007810000 */
[----:B--2---:R-:W-:Y:S02]  /*83c0*/  FMNMX.FTZ R153, R0, R7, !PT ;  /* 0x0000000700997209 */ /* 0x004fe40007810000 */
[----:B------:R-:W-:Y:S02]  /*83d0*/  FSEL R0, R3, RZ, P3 ;  /* 0x000000ff03007208 */ /* 0x000fe40001800000 */
[----:B------:R-:W-:Y:S01]  /*83e0*/  FMNMX.FTZ R2, R217, R2, !PT ;  /* 0x00000002d9027209 */ /* 0x000fe20007810000 */
[C---:B------:R-:W-:Y:S01]  /*83f0*/  FMUL.FTZ R3, R153.reuse, c[0x0][0x23c] ;  /* 0x00008f0099037a20 */ /* 0x040fe20000410000 */
[----:B------:R-:W-:Y:S01]  /*8400*/  FSETP.NEU.FTZ.AND P2, PT, R153, -INF , PT ;  /* 0xff8000009900780b */ /* 0x000fe20003f5d000 */
[--C-:B------:R-:W-:Y:S01]  /*8410*/  FFMA.FTZ R4, R46, c[0x0][0x23c], -R0.reuse ;  /* 0x00008f002e047a23 */ /* 0x100fe20000010800 */
[----:B------:R-:W-:Y:S01]  /*8420*/  FMNMX.FTZ R2, R214, R2, !PT ;  /* 0x00000002d6027209 */ /* 0x000fe20007810000 */
[----:B------:R-:W-:Y:S01]  /*8430*/  FFMA.FTZ R9, R56, c[0x0][0x23c], -R0 ;  /* 0x00008f0038097a23 */ /* 0x000fe20000010800 */
[----:B------:R-:W-:Y:S01]  /*8440*/  FSEL R3, R3, RZ, P2 ;  /* 0x000000ff03037208 */ /* 0x000fe20001000000 */
[----:B------:R2:W-:Y:S01]  /*8450*/  MUFU.EX2 R39, R4 ;  /* 0x0000000400277308 */ /* 0x0005e20000000800 */
[----:B-1----:R-:W-:-:S03]  /*8460*/  FMNMX.FTZ R152, R5, R6, !PT ;  /* 0x0000000605987209 */ /* 0x002fc60007810000 */
[----:B------:R-:W-:-:S04]  /*8470*/  FFMA.FTZ R5, R44, c[0x0][0x23c], -R3 ;  /* 0x00008f002c057a23 */ /* 0x000fc80000010803 */
[----:B------:R1:W-:Y:S01]  /*8480*/  MUFU.EX2 R35, R9 ;  /* 0x0000000900237308 */ /* 0x0003e20000000800 */
[----:B------:R-:W-:Y:S02]  /*8490*/  FSETP.NEU.FTZ.AND P1, PT, R152, -INF , PT ;  /* 0xff8000009800780b */ /* 0x000fe40003f3d000 */
[----:B--2---:R-:W-:Y:S01]  /*84a0*/  FMNMX.FTZ R4, R216, R2, !PT ;  /* 0x00000002d8047209 */ /* 0x004fe20007810000 */
[----:B------:R-:W-:-:S04]  /*84b0*/  FFMA.FTZ R2, R47, c[0x0][0x23c], -R3 ;  /* 0x00008f002f027a23 */ /* 0x000fc80000010803 */
[----:B------:R2:W-:Y:S01]  /*84c0*/  MUFU.EX2 R37, R5 ;  /* 0x0000000500257308 */ /* 0x0005e20000000800 */
[----:B------:R-:W-:Y:S02]  /*84d0*/  FMNMX.FTZ R4, R215, R4, !PT ;  /* 0x00000004d7047209 */ /* 0x000fe40007810000 */
[----:B-1----:R-:W-:-:S03]  /*84e0*/  FSEL R9, R162, RZ, P3 ;  /* 0x000000ffa2097208 */ /* 0x002fc60001800000 */
[----:B------:R-:W1:Y:S02]  /*84f0*/  SHFL.BFLY PT, R6, R4, 0x2, 0x1f ;  /* 0x0c401f0004067f89 */ /* 0x000e6400000e0000 */
[----:B------:R3:W-:Y:S01]  /*8500*/  MUFU.EX2 R36, R2 ;  /* 0x0000000200247308 */ /* 0x0007e20000000800 */
[--C-:B--2---:R-:W-:Y:S02]  /*8510*/  FFMA.FTZ R5, R16, c[0x0][0x23c], -R3.reuse ;  /* 0x00008f0010057a23 */ /* 0x104fe40000010803 */
[----:B------:R-:W-:Y:S05]  /*8520*/  LDSM.16.MT88.4 R16, [R192+0x6000] ;  /* 0x00600000c010783b */ /* 0x000fea0000004200 */
[----:B------:R-:W-:Y:S01]  /*8530*/  MUFU.EX2 R23, R5 ;  /* 0x0000000500177308 */ /* 0x000fe20000000800 */
[----:B---3--:R-:W-:-:S07]  /*8540*/  FFMA.FTZ R2, R53, c[0x0][0x23c], -R3 ;  /* 0x00008f0035027a23 */ /* 0x008fce0000010803 */
[----:B------:R2:W-:Y:S01]  /*8550*/  MUFU.EX2 R32, R2 ;  /* 0x0000000200207308 */ /* 0x0005e20000000800 */
[----:B-1----:R-:W-:Y:S02]  /*8560*/  FMNMX.FTZ R4, R4, R6, !PT ;  /* 0x0000000604047209 */ /* 0x002fe40007810000 */
[----:B------:R-:W-:-:S03]  /*8570*/  FSEL R6, R153, RZ, P2 ;  /* 0x000000ff99067208 */ /* 0x000fc60001000000 */
[----:B------:R-:W1:Y:S02]  /*8580*/  SHFL.BFLY PT, R8, R4, 0x1, 0x1f ;  /* 0x0c201f0004087f89 */ /* 0x000e6400000e0000 */
[----:B------:R-:W-:Y:S01]  /*8590*/  FADD.FTZ R7, R71, -R6 ;  /* 0x8000000647077221 */ /* 0x000fe20000010000 */
[----:B------:R-:W-:-:S03]  /*85a0*/  FSEL R6, R152, RZ, P1 ;  /* 0x000000ff98067208 */ /* 0x000fc60000800000 */
[----:B------:R-:W-:Y:S02]  /*85b0*/  FMUL.FTZ R7, R7, c[0x0][0x23c] ;  /* 0x00008f0007077a20 */ /* 0x000fe40000410000 */
[----:B--2---:R-:W-:Y:S02]  /*85c0*/  FMUL.FTZ R2, R152, c[0x0][0x23c] ;  /* 0x00008f0098027a20 */ /* 0x004fe40000410000 */
[----:B------:R-:W2:Y:S03]  /*85d0*/  MUFU.EX2 R78, R7 ;  /* 0x00000007004e7308 */ /* 0x000ea60000000800 */
[----:B------:R-:W-:-:S05]  /*85e0*/  FSEL R2, R2, RZ, P1 ;  /* 0x000000ff02027208 */ /* 0x000fca0000800000 */
[----:B------:R-:W-:-:S04]  /*85f0*/  FFMA.FTZ R5, R54, c[0x0][0x23c], -R2 ;  /* 0x00008f0036057a23 */ /* 0x000fc80000010802 */
[----:B------:R3:W-:Y:S01]  /*8600*/  MUFU.EX2 R33, R5 ;  /* 0x0000000500217308 */ /* 0x0007e20000000800 */
[----:B-1----:R-:W-:Y:S01]  /*8610*/  FMNMX.FTZ R159, R4, R8, !PT ;  /* 0x00000008049f7209 */ /* 0x002fe20007810000 */
[----:B------:R-:W-:Y:S02]  /*8620*/  FFMA.FTZ R4, R58, c[0x0][0x23c], -R0 ;  /* 0x00008f003a047a23 */ /* 0x000fe40000010800 */
[-C--:B--2---:R-:W-:Y:S01]  /*8630*/  FMUL.FTZ R88, R88, R78.reuse ;  /* 0x0000004e58587220 */ /* 0x084fe20000410000 */
[----:B------:R-:W-:Y:S01]  /*8640*/  FSETP.NEU.FTZ.AND P1, PT, R159, -INF , PT ;  /* 0xff8000009f00780b */ /* 0x000fe20003f3d000 */
[-C--:B------:R-:W-:Y:S02]  /*8650*/  FMUL.FTZ R89, R89, R78.reuse ;  /* 0x0000004e59597220 */ /* 0x080fe40000410000 */
[----:B------:R1:W-:Y:S01]  /*8660*/  MUFU.EX2 R20, R4 ;  /* 0x0000000400147308 */ /* 0x0003e20000000800 */
[-C--:B------:R-:W-:Y:S02]  /*8670*/  FMUL.FTZ R100, R100, R78.reuse ;  /* 0x0000004e64647220 */ /* 0x080fe40000410000 */
[----:B------:R-:W-:-:S02]  /*8680*/  FMUL.FTZ R101, R101, R78 ;  /* 0x0000004e65657220 */ /* 0x000fc40000410000 */
[-C--:B------:R-:W-:Y:S02]  /*8690*/  FMUL.FTZ R104, R104, R78.reuse ;  /* 0x0000004e68687220 */ /* 0x080fe40000410000 */
[-C--:B------:R-:W-:Y:S02]  /*86a0*/  FMUL.FTZ R105, R105, R78.reuse ;  /* 0x0000004e69697220 */ /* 0x080fe40000410000 */
[----:B---3--:R-:W-:Y:S02]  /*86b0*/  FFMA.FTZ R5, R55, c[0x0][0x23c], -R2 ;  /* 0x00008f0037057a23 */ /* 0x008fe40000010802 */
[-C--:B------:R-:W-:Y:S02]  /*86c0*/  FMUL.FTZ R84, R84, R78.reuse ;  /* 0x0000004e54547220 */ /* 0x080fe40000410000 */
[----:B------:R2:W-:Y:S01]  /*86d0*/  MUFU.EX2 R22, R5 ;  /* 0x0000000500167308 */ /* 0x0005e20000000800 */
[----:B------:R-:W-:Y:S02]  /*86e0*/  FMUL.FTZ R85, R85, R78 ;  /* 0x0000004e55557220 */ /* 0x000fe40000410000 */
[----:B-1----:R-:W-:-:S02]  /*86f0*/  FMUL.FTZ R4, R159, c[0x0][0x23c] ;  /* 0x00008f009f047a20 */ /* 0x002fc40000410000 */
[-C--:B------:R-:W-:Y:S02]  /*8700*/  FMUL.FTZ R116, R116, R78.reuse ;  /* 0x0000004e74747220 */ /* 0x080fe40000410000 */
[-C--:B------:R-:W-:Y:S01]  /*8710*/  FMUL.FTZ R117, R117, R78.reuse ;  /* 0x0000004e75757220 */ /* 0x080fe20000410000 */
[----:B------:R-:W-:Y:S01]  /*8720*/  FSEL R8, R4, RZ, P1 ;  /* 0x000000ff04087208 */ /* 0x000fe20000800000 */
[----:B------:R-:W-:Y:S01]  /*8730*/  FMUL.FTZ R120, R120, R78 ;  /* 0x0000004e78787220 */ /* 0x000fe20000410000 */
[----:B------:R-:W-:Y:S01]  /*8740*/  F2FP.BF16.PACK_AB R4, R32, R36 ;  /* 0x000000242004723e */ /* 0x000fe200000010ff */
[----:B------:R-:W-:Y:S02]  /*8750*/  FMUL.FTZ R121, R121, R78 ;  /* 0x0000004e79797220 */ /* 0x000fe40000410000 */
[--C-:B------:R-:W-:Y:S02]  /*8760*/  FFMA.FTZ R11, R65, c[0x0][0x23c], -R8.reuse ;  /* 0x00008f00410b7a23 */ /* 0x100fe40000010808 */
[----:B------:R-:W-:-:S02]  /*8770*/  FFMA.FTZ R10, R64, c[0x0][0x23c], -R8 ;  /* 0x00008f00400a7a23 */ /* 0x000fc40000010808 */
[----:B--2---:R-:W-:Y:S01]  /*8780*/  FFMA.FTZ R5, R52, c[0x0][0x23c], -R2 ;  /* 0x00008f0034057a23 */ /* 0x004fe20000010802 */
[----:B------:R1:W-:Y:S01]  /*8790*/  MUFU.EX2 R246, R11 ;  /* 0x0000000b00f67308 */ /* 0x0003e20000000800 */
[-C--:B------:R-:W-:Y:S02]  /*87a0*/  FMUL.FTZ R132, R132, R78.reuse ;  /* 0x0000004e84847220 */ /* 0x080fe40000410000 */
[-C--:B------:R-:W-:Y:S02]  /*87b0*/  FMUL.FTZ R133, R133, R78.reuse ;  /* 0x0000004e85857220 */ /* 0x080fe40000410000 */
[-C--:B------:R-:W-:Y:S02]  /*87c0*/  FMUL.FTZ R136, R136, R78.reuse ;  /* 0x0000004e88887220 */ /* 0x080fe40000410000 */
[----:B------:R-:W-:Y:S01]  /*87d0*/  FMUL.FTZ R137, R137, R78 ;  /* 0x0000004e89897220 */ /* 0x000fe20000410000 */
[----:B------:R2:W-:Y:S01]  /*87e0*/  MUFU.EX2 R34, R5 ;  /* 0x0000000500227308 */ /* 0x0005e20000000800 */
[----:B-1----:R-:W-:-:S07]  /*87f0*/  FFMA.FTZ R11, R48, c[0x0][0x23c], -R8 ;  /* 0x00008f00300b7a23 */ /* 0x002fce0000010808 */
[----:B------:R1:W-:Y:S01]  /*8800*/  MUFU.EX2 R247, R10 ;  /* 0x0000000a00f77308 */ /* 0x0003e20000000800 */
[----:B--2---:R-:W-:-:S07]  /*8810*/  FFMA.FTZ R5, R45, c[0x0][0x23c], -R2 ;  /* 0x00008f002d057a23 */ /* 0x004fce0000010802 */
[----:B------:R-:W-:Y:S08]  /*8820*/  MUFU.EX2 R239, R11 ;  /* 0x0000000b00ef7308 */ /* 0x000ff00000000800 */
[----:B------:R2:W3:Y:S01]  /*8830*/  MUFU.EX2 R21, R5 ;  /* 0x0000000500157308 */ /* 0x0004e20000000800 */
[----:B-1----:R-:W-:-:S07]  /*8840*/  FFMA.FTZ R10, R59, c[0x0][0x23c], -R8 ;  /* 0x00008f003b0a7a23 */ /* 0x002fce0000010808 */
[----:B------:R-:W-:Y:S01]  /*8850*/  MUFU.EX2 R240, R10 ;  /* 0x0000000a00f07308 */ /* 0x000fe20000000800 */
[----:B--2---:R-:W-:Y:S01]  /*8860*/  FADD.FTZ R5, R70, -R6 ;  /* 0x8000000646057221 */ /* 0x004fe20000010000 */
[----:B------:R-:W-:Y:S02]  /*8870*/  F2FP.BF16.PACK_AB R6, R23, R37 ;  /* 0x000000251706723e */ /* 0x000fe400000010ff */
[----:B---3--:R-:W-:Y:S01]  /*8880*/  F2FP.BF16.PACK_AB R7, R21, R34 ;  /* 0x000000221507723e */ /* 0x008fe200000010ff */
[----:B------:R-:W-:-:S04]  /*8890*/  FMUL.FTZ R5, R5, c[0x0][0x23c] ;  /* 0x00008f0005057a20 */ /* 0x000fc80000410000 */
[----:B------:R1:W2:Y:S02]  /*88a0*/  MUFU.EX2 R77, R5 ;  /* 0x00000005004d7308 */ /* 0x0002a40000000800 */
[----:B-1----:R-:W-:Y:S02]  /*88b0*/  FFMA.FTZ R5, R57, c[0x0][0x23c], -R0 ;  /* 0x00008f0039057a23 */ /* 0x002fe40000010800 */
[----:B--2---:R-:W-:-:S04]  /*88c0*/  FMUL.FTZ R90, R90, R77 ;  /* 0x0000004d5a5a7220 */ /* 0x004fc80000410000 */
[----:B------:R1:W2:Y:S01]  /*88d0*/  MUFU.EX2 R38, R5 ;  /* 0x0000000500267308 */ /* 0x0002a20000000800 */
        /* <DEDUP_REMOVED lines=8> */
[----:B-1----:R-:W-:Y:S01]  /*8960*/  F2FP.BF16.PACK_AB R5, R22, R33 ;  /* 0x000000211605723e */ /* 0x002fe200000010ff */
[-C--:B------:R-:W-:Y:S02]  /*8970*/  FMUL.FTZ R119, R119, R77.reuse ;  /* 0x0000004d77777220 */ /* 0x080fe40000410000 */
[-C--:B------:R-:W-:Y:S02]  /*8980*/  FMUL.FTZ R122, R122, R77.reuse ;  /* 0x0000004d7a7a7220 */ /* 0x080fe40000410000 */
[-C--:B------:R-:W-:Y:S02]  /*8990*/  FMUL.FTZ R123, R123, R77.reuse ;  /* 0x0000004d7b7b7220 */ /* 0x080fe40000410000 */
[----:B------:R-:W-:Y:S01]  /*89a0*/  HMMA.16816.F32.BF16 R68, R4, R14, R88 ;  /* 0x0000000e0444723c */ /* 0x000fe20000041858 */
[----:B------:R-:W-:-:S02]  /*89b0*/  FMUL.FTZ R134, R134, R77 ;  /* 0x0000004d86867220 */ /* 0x000fc40000410000 */
[-C--:B------:R-:W-:Y:S02]  /*89c0*/  FMUL.FTZ R135, R135, R77.reuse ;  /* 0x0000004d87877220 */ /* 0x080fe40000410000 */
[-C--:B------:R-:W-:Y:S02]  /*89d0*/  FMUL.FTZ R138, R138, R77.reuse ;  /* 0x0000004d8a8a7220 */ /* 0x080fe40000410000 */
[----:B------:R-:W-:Y:S01]  /*89e0*/  MOV R88, R20 ;  /* 0x0000001400587202 */ /* 0x000fe20000000f00 */
[----:B------:R-:W-:Y:S01]  /*89f0*/  FADD.FTZ R20, R73, -R9 ;  /* 0x8000000949147221 */ /* 0x000fe20000010000 */
[----:B------:R-:W-:Y:S01]  /*8a00*/  FSEL R9, R159, RZ, P1 ;  /* 0x000000ff9f097208 */ /* 0x000fe20000800000 */
[----:B------:R-:W-:Y:S01]  /*8a10*/  FMUL.FTZ R139, R139, R77 ;  /* 0x0000004d8b8b7220 */ /* 0x000fe20000410000 */
[C---:B------:R-:W-:Y:S01]  /*8a20*/  HMMA.16816.F32.BF16 R64, R4.reuse, R16, R100 ;  /* 0x000000100440723c */ /* 0x040fe20000041864 */
[----:B------:R-:W-:Y:S01]  /*8a30*/  FMUL.FTZ R10, R20, c[0x0][0x23c] ;  /* 0x00008f00140a7a20 */ /* 0x000fe20000410000 */
[----:B------:R-:W-:Y:S01]  /*8a40*/  MOV R91, R39 ;  /* 0x00000027005b7202 */ /* 0x000fe20000000f00 */
[----:B------:R-:W-:Y:S01]  /*8a50*/  FADD.FTZ R9, R72, -R9 ;  /* 0x8000000948097221 */ /* 0x000fe20000010000 */
[----:B------:R-:W-:Y:S01]  /*8a60*/  MOV R90, R36 ;  /* 0x00000024005a7202 */ /* 0x000fe20000000f00 */
[----:B------:R-:W1:Y:S01]  /*8a70*/  MUFU.EX2 R76, R10 ;  /* 0x0000000a004c7308 */ /* 0x000e620000000800 */
[----:B------:R-:W-:Y:S01]  /*8a80*/  MOV R89, R33 ;  /* 0x0000002100597202 */ /* 0x000fe20000000f00 */
[----:B------:R-:W-:Y:S01]  /*8a90*/  FMUL.FTZ R9, R9, c[0x0][0x23c] ;  /* 0x00008f0009097a20 */ /* 0x000fe20000410000 */
[----:B------:R-:W-:Y:S01]  /*8aa0*/  HMMA.16816.F32.BF16 R60, R4, R18, R104 ;  /* 0x00000012043c723c */ /* 0x000fe20000041868 */
[----:B--2---:R-:W-:-:S02]  /*8ab0*/  MOV R101, R38 ;  /* 0x0000002600657202 */ /* 0x004fc40000000f00 */
[----:B------:R-:W-:Y:S02]  /*8ac0*/  MOV R100, R37 ;  /* 0x0000002500647202 */ /* 0x000fe40000000f00 */
[----:B------:R2:W3:Y:S01]  /*8ad0*/  MUFU.EX2 R11, R9 ;  /* 0x00000009000b7308 */ /* 0x0004e20000000800 */
[----:B------:R-:W-:Y:S02]  /*8ae0*/  MOV R103, R32 ;  /* 0x0000002000677202 */ /* 0x000fe40000000f00 */
[----:B------:R-:W-:Y:S01]  /*8af0*/  MOV R106, R35 ;  /* 0x00000023006a7202 */ /* 0x000fe20000000f00 */
[C---:B------:R-:W-:Y:S01]  /*8b00*/  HMMA.16816.F32.BF16 R84, R4.reuse, R12, R84 ;  /* 0x0000000c0454723c */ /* 0x040fe20000041854 */
[----:B------:R-:W-:Y:S02]  /*8b10*/  MOV R107, R34 ;  /* 0x00000022006b7202 */ /* 0x000fe40000000f00 */
[----:B------:R-:W-:Y:S01]  /*8b20*/  MOV R105, R23 ;  /* 0x0000001700697202 */ /* 0x000fe20000000f00 */
[----:B-1----:R-:W-:Y:S01]  /*8b30*/  FMUL.FTZ R80, R80, R76 ;  /* 0x0000004c50507220 */ /* 0x002fe20000410000 */
[----:B------:R-:W-:Y:S01]  /*8b40*/  MOV R102, R22 ;  /* 0x0000001600667202 */ /* 0x000fe20000000f00 */
[-C--:B------:R-:W-:Y:S01]  /*8b50*/  FMUL.FTZ R81, R81, R76.reuse ;  /* 0x0000004c51517220 */ /* 0x080fe20000410000 */
[----:B------:R-:W-:Y:S01]  /*8b60*/  MOV R104, R21 ;  /* 0x0000001500687202 */ /* 0x000fe20000000f00 */
[----:B------:R-:W-:Y:S01]  /*8b70*/  HMMA.16816.F32.BF16 R56, R4, R24, R116 ;  /* 0x000000180438723c */ /* 0x000fe20000041874 */
[-C--:B------:R-:W-:Y:S01]  /*8b80*/  FMUL.FTZ R92, R92, R76.reuse ;  /* 0x0000004c5c5c7220 */ /* 0x080fe20000410000 */
[----:B------:R-:W-:Y:S01]  /*8b90*/  LDSM.16.MT88.4 R20, [R190+0x6800] ;  /* 0x00680000be14783b */ /* 0x000fe20000004200 */
[----:B------:R-:W-:-:S02]  /*8ba0*/  FMUL.FTZ R93, R93, R76 ;  /* 0x0000004c5d5d7220 */ /* 0x000fc40000410000 */
[----:B--2---:R-:W-:Y:S02]  /*8bb0*/  FFMA.FTZ R9, R148, c[0x0][0x23c], -R0 ;  /* 0x00008f0094097a23 */ /* 0x004fe40000010800 */
[-C--:B---3--:R-:W-:Y:S01]  /*8bc0*/  FMUL.FTZ R82, R82, R11.reuse ;  /* 0x0000000b52527220 */ /* 0x088fe20000410000 */
[C---:B------:R-:W-:Y:S01]  /*8bd0*/  HMMA.16816.F32.BF16 R52, R4.reuse, R26, R120 ;  /* 0x0000001a0434723c */ /* 0x040fe20000041878 */
[----:B------:R1:W-:Y:S01]  /*8be0*/  MUFU.EX2 R237, R9 ;  /* 0x0000000900ed7308 */ /* 0x0003e20000000800 */
[-C--:B------:R-:W-:Y:S02]  /*8bf0*/  FMUL.FTZ R83, R83, R11.reuse ;  /* 0x0000000b53537220 */ /* 0x080fe40000410000 */
[-C--:B------:R-:W-:Y:S02]  /*8c00*/  FMUL.FTZ R94, R94, R11.reuse ;  /* 0x0000000b5e5e7220 */ /* 0x080fe40000410000 */
[----:B------:R-:W-:Y:S02]  /*8c10*/  FMUL.FTZ R95, R95, R11 ;  /* 0x0000000b5f5f7220 */ /* 0x000fe40000410000 */
[----:B------:R-:W-:Y:S01]  /*8c20*/  HMMA.16816.F32.BF16 R48, R4, R28, R132 ;  /* 0x0000001c0430723c */ /* 0x000fe20000041884 */
[----:B------:R-:W-:-:S02]  /*8c30*/  FMUL.FTZ R96, R96, R76 ;  /* 0x0000004c60607220 */ /* 0x000fc40000410000 */
[-C--:B------:R-:W-:Y:S02]  /*8c40*/  FMUL.FTZ R97, R97, R76.reuse ;  /* 0x0000004c61617220 */ /* 0x080fe40000410000 */
[-C--:B------:R-:W-:Y:S02]  /*8c50*/  FMUL.FTZ R98, R98, R11.reuse ;  /* 0x0000000b62627220 */ /* 0x080fe40000410000 */
[----:B------:R-:W-:Y:S01]  /*8c60*/  FMUL.FTZ R99, R99, R11 ;  /* 0x0000000b63637220 */ /* 0x000fe20000410000 */
[----:B------:R-:W-:Y:S01]  /*8c70*/  HMMA.16816.F32.BF16 R40, R4, R30, R136 ;  /* 0x0000001e0428723c */ /* 0x000fe20000041888 */
[----:B-1----:R-:W-:Y:S02]  /*8c80*/  FFMA.FTZ R9, R144, c[0x0][0x23c], -R3 ;  /* 0x00008f0090097a23 */ /* 0x002fe40000010803 */
[-C--:B------:R-:W-:Y:S02]  /*8c90*/  FMUL.FTZ R108, R108, R76.reuse ;  /* 0x0000004c6c6c7220 */ /* 0x080fe40000410000 */
[----:B------:R1:W-:Y:S01]  /*8ca0*/  MUFU.EX2 R235, R9 ;  /* 0x0000000900eb7308 */ /* 0x0003e20000000800 */
[-C--:B------:R-:W-:Y:S01]  /*8cb0*/  FMUL.FTZ R109, R109, R76.reuse ;  /* 0x0000004c6d6d7220 */ /* 0x080fe20000410000 */
        /* <DEDUP_REMOVED lines=8> */
[-C--:B------:R-:W-:Y:S02]  /*8d40*/  FMUL.FTZ R114, R114, R11.reuse ;  /* 0x0000000b72727220 */ /* 0x080fe40000410000 */
[-C--:B------:R-:W-:Y:S02]  /*8d50*/  FMUL.FTZ R115, R115, R11.reuse ;  /* 0x0000000b73737220 */ /* 0x080fe40000410000 */
[-C--:B------:R-:W-:Y:S01]  /*8d60*/  FMUL.FTZ R124, R124, R76.reuse ;  /* 0x0000004c7c7c7220 */ /* 0x080fe20000410000 */
[----:B------:R-:W-:Y:S01]  /*8d70*/  HMMA.16816.F32.BF16 R44, R4, R12, R80 ;  /* 0x0000000c042c723c */ /* 0x000fe20000041850 */
[----:B-1----:R-:W-:Y:S02]  /*8d80*/  FFMA.FTZ R9, R74, c[0x0][0x23c], -R3 ;  /* 0x00008f004a097a23 */ /* 0x002fe40000010803 */
[----:B------:R-:W-:Y:S02]  /*8d90*/  FMUL.FTZ R125, R125, R76 ;  /* 0x0000004c7d7d7220 */ /* 0x000fe40000410000 */
[----:B------:R1:W-:Y:S01]  /*8da0*/  MUFU.EX2 R233, R9 ;  /* 0x0000000900e97308 */ /* 0x0003e20000000800 */
[----:B------:R-:W-:-:S02]  /*8db0*/  FMUL.FTZ R126, R126, R11 ;  /* 0x0000000b7e7e7220 */ /* 0x000fc40000410000 */
[-C--:B------:R-:W-:Y:S01]  /*8dc0*/  FMUL.FTZ R127, R127, R11.reuse ;  /* 0x0000000b7f7f7220 */ /* 0x080fe20000410000 */
[C---:B------:R-:W-:Y:S01]  /*8dd0*/  HMMA.16816.F32.BF16 R36, R4.reuse, R14, R92 ;  /* 0x0000000e0424723c */ /* 0x040fe2000004185c */
[----:B------:R-:W-:Y:S01]  /*8de0*/  LDSM.16.MT88.4 R12, [R191+0x6800] ;  /* 0x00680000bf0c783b */ /* 0x000fe20000004200 */
[----:B------:R-:W-:Y:S02]  /*8df0*/  FFMA.FTZ R10, R79, c[0x0][0x23c], -R3 ;  /* 0x00008f004f0a7a23 */ /* 0x000fe40000010803 */
[-C--:B------:R-:W-:Y:S01]  /*8e00*/  FMUL.FTZ R128, R128, R76.reuse ;  /* 0x0000004c80807220 */ /* 0x080fe20000410000 */
[----:B------:R-:W-:Y:S01]  /*8e10*/  LDSM.16.MT88.4 R92, [R189+0x7800] ;  /* 0x00780000bd5c783b */ /* 0x000fe20000004200 */
[----:B------:R2:W3:Y:S01]  /*8e20*/  MUFU.EX2 R238, R10 ;  /* 0x0000000a00ee7308 */ /* 0x0004e20000000800 */
[----:B------:R-:W-:Y:S01]  /*8e30*/  FMUL.FTZ R129, R129, R76 ;  /* 0x0000004c81817220 */ /* 0x000fe20000410000 */
[----:B------:R-:W-:Y:S01]  /*8e40*/  HMMA.16816.F32.BF16 R32, R4, R16, R96 ;  /* 0x000000100420723c */ /* 0x000fe20000041860 */
[----:B------:R-:W-:-:S02]  /*8e50*/  FMUL.FTZ R130, R130, R11 ;  /* 0x0000000b82827220 */ /* 0x000fc40000410000 */
[-C--:B------:R-:W-:Y:S02]  /*8e60*/  FMUL.FTZ R131, R131, R11.reuse ;  /* 0x0000000b83837220 */ /* 0x080fe40000410000 */
[----:B-1----:R-:W-:Y:S02]  /*8e70*/  FFMA.FTZ R9, R147, c[0x0][0x23c], -R2 ;  /* 0x00008f0093097a23 */ /* 0x002fe40000010802 */
[-C--:B------:R-:W-:Y:S01]  /*8e80*/  FMUL.FTZ R140, R140, R76.reuse ;  /* 0x0000004c8c8c7220 */ /* 0x080fe20000410000 */
[----:B------:R-:W-:Y:S01]  /*8e90*/  HMMA.16816.F32.BF16 R108, R4, R18, R108 ;  /* 0x00000012046c723c */ /* 0x000fe2000004186c */
[----:B------:R1:W-:Y:S01]  /*8ea0*/  MUFU.EX2 R230, R9 ;  /* 0x0000000900e67308 */ /* 0x0003e20000000800 */
[----:B------:R-:W-:Y:S01]  /*8eb0*/  LDSM.16.MT88.4 R16, [R192+0x6800] ;  /* 0x00680000c010783b */ /* 0x000fe20000004200 */
[----:B------:R-:W-:Y:S02]  /*8ec0*/  FMUL.FTZ R141, R141, R76 ;  /* 0x0000004c8d8d7220 */ /* 0x000fe40000410000 */
[----:B------:R-:W-:-:S02]  /*8ed0*/  FMUL.FTZ R142, R142, R11 ;  /* 0x0000000b8e8e7220 */ /* 0x000fc40000410000 */
[----:B--2---:R-:W-:Y:S01]  /*8ee0*/  FFMA.FTZ R10, R75, c[0x0][0x23c], -R3 ;  /* 0x00008f004b0a7a23 */ /* 0x004fe20000010803 */
[C---:B------:R-:W-:Y:S01]  /*8ef0*/  HMMA.16816.F32.BF16 R112, R4.reuse, R24, R112 ;  /* 0x000000180470723c */ /* 0x040fe20000041870 */
[----:B------:R-:W-:Y:S02]  /*8f00*/  FMUL.FTZ R143, R143, R11 ;  /* 0x0000000b8f8f7220 */ /* 0x000fe40000410000 */
[----:B------:R2:W4:Y:S05]  /*8f10*/  MUFU.EX2 R236, R10 ;  /* 0x0000000a00ec7308 */ /* 0x00052a0000000800 */
[C---:B------:R-:W-:Y:S01]  /*8f20*/  HMMA.16816.F32.BF16 R124, R4.reuse, R26, R124 ;  /* 0x0000001a047c723c */ /* 0x040fe2000004187c */
[--C-:B-1----:R-:W-:Y:S01]  /*8f30*/  FFMA.FTZ R9, R146, c[0x0][0x23c], -R2.reuse ;  /* 0x00008f0092097a23 */ /* 0x102fe20000010802 */
[----:B------:R-:W1:Y:S03]  /*8f40*/  LDSM.16.MT88.4 R24, [R189+0x6800] ;  /* 0x00680000bd18783b */ /* 0x000e660000004200 */
[----:B------:R5:W-:Y:S03]  /*8f50*/  MUFU.EX2 R231, R9 ;  /* 0x0000000900e77308 */ /* 0x000be60000000800 */
[----:B------:R-:W-:Y:S01]  /*8f60*/  HMMA.16816.F32.BF16 R128, R4, R28, R128 ;  /* 0x0000001c0480723c */ /* 0x000fe20000041880 */
[----:B--2---:R-:W-:-:S04]  /*8f70*/  FFMA.FTZ R10, R149, c[0x0][0x23c], -R2 ;  /* 0x00008f00950a7a23 */ /* 0x004fc80000010802 */
[----:B------:R2:W2:Y:S03]  /*8f80*/  MUFU.EX2 R232, R10 ;  /* 0x0000000a00e87308 */ /* 0x0004a60000000800 */
[----:B------:R-:W-:Y:S01]  /*8f90*/  HMMA.16816.F32.BF16 R140, R4, R30, R140 ;  /* 0x0000001e048c723c */ /* 0x000fe2000004188c */
[----:B-----5:R-:W-:-:S06]  /*8fa0*/  FFMA.FTZ R9, R145, c[0x0][0x23c], -R2 ;  /* 0x00008f0091097a23 */ /* 0x020fcc0000010802 */
[----:B---3--:R-:W-:Y:S01]  /*8fb0*/  F2FP.BF16.PACK_AB R4, R235, R238 ;  /* 0x000000eeeb04723e */ /* 0x008fe200000010ff */
[----:B------:R3:W5:Y:S01]  /*8fc0*/  MUFU.EX2 R229, R9 ;  /* 0x0000000900e57308 */ /* 0x0007620000000800 */
[----:B----4-:R-:W-:Y:S01]  /*8fd0*/  F2FP.BF16.PACK_AB R6, R233, R236 ;  /* 0x000000ece906723e */ /* 0x010fe200000010ff */
[----:B--2---:R-:W-:Y:S01]  /*8fe0*/  FFMA.FTZ R10, R158, c[0x0][0x23c], -R0 ;  /* 0x00008f009e0a7a23 */ /* 0x004fe20000010800 */
[----:B------:R-:W-:-:S05]  /*8ff0*/  F2FP.BF16.PACK_AB R5, R230, R232 ;  /* 0x000000e8e605723e */ /* 0x000fca00000010ff */
[----:B------:R-:W2:Y:S01]  /*9000*/  MUFU.EX2 R228, R10 ;  /* 0x0000000a00e47308 */ /* 0x000ea20000000800 */
[----:B---3--:R-:W-:Y:S01]  /*9010*/  FFMA.FTZ R9, R155, c[0x0][0x23c], -R0 ;  /* 0x00008f009b097a23 */ /* 0x008fe20000010800 */
[----:B-----5:R-:W-:-:S06]  /*9020*/  F2FP.BF16.PACK_AB R7, R229, R231 ;  /* 0x000000e7e507723e */ /* 0x020fcc00000010ff */
[----:B------:R3:W-:Y:S01]  /*9030*/  MUFU.EX2 R227, R9 ;  /* 0x0000000900e37308 */ /* 0x0007e20000000800 */
[C---:B-1----:R-:W-:Y:S08]  /*9040*/  HMMA.16816.F32.BF16 R72, R4.reuse, R24, R84 ;  /* 0x000000180448723c */ /* 0x042ff00000041854 */
[----:B------:R-:W-:Y:S01]  /*9050*/  HMMA.16816.F32.BF16 R68, R4, R26, R68 ;  /* 0x0000001a0444723c */ /* 0x000fe20000041844 */
[----:B---3--:R-:W-:-:S04]  /*9060*/  FFMA.FTZ R9, R151, c[0x0][0x23c], -R0 ;  /* 0x00008f0097097a23 */ /* 0x008fc80000010800 */
[----:B------:R1:W3:Y:S03]  /*9070*/  MUFU.EX2 R226, R9 ;  /* 0x0000000900e27308 */ /* 0x0002e60000000800 */
        /* <DEDUP_REMOVED lines=9> */
[----:B------:R-:W-:Y:S07]  /*9110*/  HMMA.16816.F32.BF16 R40, R4, R14, R40 ;  /* 0x0000000e0428723c */ /* 0x000fee0000041828 */
[----:B--2---:R-:W-:-:S02]  /*9120*/  F2FP.BF16.PACK_AB R4, R228, R237 ;  /* 0x000000ede404723e */ /* 0x004fc400000010ff */
[----:B---3--:R-:W-:Y:S01]  /*9130*/  F2FP.BF16.PACK_AB R6, R226, R227 ;  /* 0x000000e3e206723e */ /* 0x008fe200000010ff */
        /* <DEDUP_REMOVED lines=12> */
[----:B------:R-:W2:Y:S01]  /*9200*/  LDSM.16.MT88.4 R24, [R189+0x7000] ;  /* 0x00700000bd18783b */ /* 0x000ea20000004200 */
[----:B-1----:R-:W-:-:S04]  /*9210*/  FFMA.FTZ R9, R154, c[0x0][0x23c], -R0 ;  /* 0x00008f009a097a23 */ /* 0x002fc80000010800 */
[----:B------:R1:W-:Y:S02]  /*9220*/  MUFU.EX2 R219, R9 ;  /* 0x0000000900db7308 */ /* 0x0003e40000000800 */
[C---:B------:R-:W-:Y:S08]  /*9230*/  HMMA.16816.F32.BF16 R32, R4.reuse, R16, R32 ;  /* 0x000000100420723c */ /* 0x040ff00000041820 */
[----:B------:R-:W-:Y:S01]  /*9240*/  HMMA.16816.F32.BF16 R28, R4, R18, R108 ;  /* 0x00000012041c723c */ /* 0x000fe2000004186c */
[----:B------:R-:W-:Y:S04]  /*9250*/  LDSM.16.MT88.4 R16, [R190+0x7000] ;  /* 0x00700000be10783b */ /* 0x000fe80000004200 */
[----:B------:R-:W-:Y:S01]  /*9260*/  LDSM.16.MT88.4 R108, [R192+0x7800] ;  /* 0x00780000c06c783b */ /* 0x000fe20000004200 */
[----:B-1----:R-:W-:-:S02]  /*9270*/  FFMA.FTZ R9, R164, c[0x0][0x23c], -R3 ;  /* 0x00008f00a4097a23 */ /* 0x002fc40000010803 */
[C---:B------:R-:W-:Y:S02]  /*9280*/  HMMA.16816.F32.BF16 R112, R4.reuse, R20, R112 ;  /* 0x000000140470723c */ /* 0x040fe40000041870 */
[----:B------:R1:W-:Y:S06]  /*9290*/  MUFU.EX2 R218, R9 ;  /* 0x0000000900da7308 */ /* 0x0003ec0000000800 */
[C---:B------:R-:W-:Y:S01]  /*92a0*/  HMMA.16816.F32.BF16 R124, R4.reuse, R22, R124 ;  /* 0x00000016047c723c */ /* 0x040fe2000004187c */
[----:B------:R-:W3:Y:S07]  /*92b0*/  LDSM.16.MT88.4 R20, [R192+0x7000] ;  /* 0x00700000c014783b */ /* 0x000eee0000004200 */
[----:B------:R-:W-:Y:S01]  /*92c0*/  HMMA.16816.F32.BF16 R128, R4, R12, R128 ;  /* 0x0000000c0480723c */ /* 0x000fe20000041880 */
[----:B-1----:R-:W-:-:S04]  /*92d0*/  FFMA.FTZ R9, R163, c[0x0][0x23c], -R3 ;  /* 0x00008f00a3097a23 */ /* 0x002fc80000010803 */
[----:B------:R1:W4:Y:S03]  /*92e0*/  MUFU.EX2 R171, R9 ;  /* 0x0000000900ab7308 */ /* 0x0003260000000800 */
[----:B------:R-:W-:Y:S01]  /*92f0*/  HMMA.16816.F32.BF16 R140, R4, R14, R140 ;  /* 0x0000000e048c723c */ /* 0x000fe2000004188c */
[----:B------:R-:W5:Y:S01]  /*9300*/  LDSM.16.MT88.4 R12, [R191+0x7000] ;  /* 0x00700000bf0c783b */ /* 0x000f620000004200 */
[----:B-1----:R-:W-:-:S05]  /*9310*/  FFMA.FTZ R9, R160, c[0x0][0x23c], -R3 ;  /* 0x00008f00a0097a23 */ /* 0x002fca0000010803 */
[----:B----4-:R-:W-:Y:S01]  /*9320*/  F2FP.BF16.PACK_AB R4, R171, R218 ;  /* 0x000000daab04723e */ /* 0x010fe200000010ff */
[----:B------:R1:W-:Y:S02]  /*9330*/  MUFU.EX2 R170, R9 ;  /* 0x0000000900aa7308 */ /* 0x0003e40000000800 */
[----:B-1----:R-:W-:-:S06]  /*9340*/  FFMA.FTZ R9, R157, c[0x0][0x23c], -R3 ;  /* 0x00008f009d097a23 */ /* 0x002fcc0000010803 */
[----:B------:R1:W4:Y:S02]  /*9350*/  MUFU.EX2 R165, R9 ;  /* 0x0000000900a57308 */ /* 0x0003240000000800 */
[----:B-1----:R-:W-:Y:S01]  /*9360*/  FFMA.FTZ R9, R173, c[0x0][0x23c], -R2 ;  /* 0x00008f00ad097a23 */ /* 0x002fe20000010802 */
[----:B----4-:R-:W-:Y:S02]  /*9370*/  F2FP.BF16.PACK_AB R6, R165, R170 ;  /* 0x000000aaa506723e */ /* 0x010fe400000010ff */
[----:B------:R-:W-:-:S03]  /*9380*/  MOV R173, R104 ;  /* 0x0000006800ad7202 */ /* 0x000fc60000000f00 */
[----:B------:R1:W-:Y:S02]  /*9390*/  MUFU.EX2 R164, R9 ;  /* 0x0000000900a47308 */ /* 0x0003e40000000800 */
[----:B-1----:R-:W-:Y:S01]  /*93a0*/  FFMA.FTZ R9, R174, c[0x0][0x23c], -R2 ;  /* 0x00008f00ae097a23 */ /* 0x002fe20000010802 */
[----:B------:R-:W-:-:S05]  /*93b0*/  MOV R174, R105 ;  /* 0x0000006900ae7202 */ /* 0x000fca0000000f00 */
        /* <DEDUP_REMOVED lines=11> */
[----:B------:R1:W4:Y:S02]  /*9470*/  MUFU.EX2 R158, R9 ;  /* 0x00000009009e7308 */ /* 0x0003240000000800 */
[C---:B--2---:R-:W-:Y:S08]  /*9480*/  HMMA.16816.F32.BF16 R72, R4.reuse, R24, R72 ;  /* 0x000000180448723c */ /* 0x044ff00000041848 */
[----:B------:R-:W-:Y:S01]  /*9490*/  HMMA.16816.F32.BF16 R68, R4, R26, R68 ;  /* 0x0000001a0444723c */ /* 0x000fe20000041844 */
[----:B-1----:R-:W-:Y:S01]  /*94a0*/  FFMA.FTZ R9, R169, c[0x0][0x23c], -R0 ;  /* 0x00008f00a9097a23 */ /* 0x002fe20000010800 */
[----:B------:R-:W-:-:S03]  /*94b0*/  MOV R169, R101 ;  /* 0x0000006500a97202 */ /* 0x000fc60000000f00 */
[----:B------:R1:W-:Y:S03]  /*94c0*/  MUFU.EX2 R157, R9 ;  /* 0x00000009009d7308 */ /* 0x0003e60000000800 */
[C---:B---3--:R-:W-:Y:S08]  /*94d0*/  HMMA.16816.F32.BF16 R64, R4.reuse, R20, R64 ;  /* 0x000000140440723c */ /* 0x048ff00000041840 */
[----:B------:R-:W-:Y:S01]  /*94e0*/  HMMA.16816.F32.BF16 R60, R4, R22, R60 ;  /* 0x00000016043c723c */ /* 0x000fe2000004183c */
[----:B-1----:R-:W-:-:S07]  /*94f0*/  FFMA.FTZ R9, R172, c[0x0][0x23c], -R0 ;  /* 0x00008f00ac097a23 */ /* 0x002fce0000010800 */
[C---:B------:R-:W-:Y:S01]  /*9500*/  HMMA.16816.F32.BF16 R56, R4.reuse, R16, R56 ;  /* 0x000000100438723c */ /* 0x040fe20000041838 */
[----:B------:R-:W-:Y:S01]  /*9510*/  MOV R172, R102 ;  /* 0x0000006600ac7202 */ /* 0x000fe20000000f00 */
[----:B------:R1:W-:Y:S06]  /*9520*/  MUFU.EX2 R156, R9 ;  /* 0x00000009009c7308 */ /* 0x0003ec0000000800 */
[C---:B------:R-:W-:Y:S08]  /*9530*/  HMMA.16816.F32.BF16 R52, R4.reuse, R18, R52 ;  /* 0x000000120434723c */ /* 0x040ff00000041834 */
[----:B-----5:R-:W-:Y:S01]  /*9540*/  HMMA.16816.F32.BF16 R48, R4, R12, R48 ;  /* 0x0000000c0430723c */ /* 0x020fe20000041830 */
[--C-:B-1----:R-:W-:Y:S01]  /*9550*/  FFMA.FTZ R9, R168, c[0x0][0x23c], -R0.reuse ;  /* 0x00008f00a8097a23 */ /* 0x102fe20000010800 */
[----:B------:R-:W-:Y:S01]  /*9560*/  MOV R168, R103 ;  /* 0x0000006700a87202 */ /* 0x000fe20000000f00 */
[----:B------:R-:W-:-:S02]  /*9570*/  FFMA.FTZ R0, R176, c[0x0][0x23c], -R0 ;  /* 0x00008f00b0007a23 */ /* 0x000fc40000010800 */
[----:B------:R1:W-:Y:S03]  /*9580*/  MUFU.EX2 R155, R9 ;  /* 0x00000009009b7308 */ /* 0x0003e60000000800 */
[----:B------:R-:W-:Y:S05]  /*9590*/  HMMA.16816.F32.BF16 R40, R4, R14, R40 ;  /* 0x0000000e0428723c */ /* 0x000fea0000041828 */
[----:B------:R2:W-:Y:S02]  /*95a0*/  MUFU.EX2 R154, R0 ;  /* 0x00000000009a7308 */ /* 0x0005e40000000800 */
[----:B------:R-:W-:-:S02]  /*95b0*/  F2FP.BF16.PACK_AB R4, R221, R225 ;  /* 0x000000e1dd04723e */ /* 0x000fc400000010ff */
[----:B----4-:R-:W-:Y:S01]  /*95c0*/  F2FP.BF16.PACK_AB R6, R158, R219 ;  /* 0x000000db9e06723e */ /* 0x010fe200000010ff */
[----:B-1----:R-:W-:Y:S01]  /*95d0*/  FFMA.FTZ R9, R211, c[0x0][0x23c], -R8 ;  /* 0x00008f00d3097a23 */ /* 0x002fe20000010808 */
[----:B------:R-:W-:-:S03]  /*95e0*/  MOV R211, R88 ;  /* 0x0000005800d37202 */ /* 0x000fc60000000f00 */
[----:B------:R1:W-:Y:S01]  /*95f0*/  MUFU.EX2 R151, R9 ;  /* 0x0000000900977308 */ /* 0x0003e20000000800 */
[----:B--2---:R-:W-:-:S07]  /*9600*/  FFMA.FTZ R0, R181, c[0x0][0x23c], -R3 ;  /* 0x00008f00b5007a23 */ /* 0x004fce0000010803 */
[----:B------:R2:W-:Y:S01]  /*9610*/  MUFU.EX2 R146, R0 ;  /* 0x0000000000927308 */ /* 0x0005e20000000800 */
[----:B-1----:R-:W-:Y:S01]  /*9620*/  FFMA.FTZ R9, R183, c[0x0][0x23c], -R8 ;  /* 0x00008f00b7097a23 */ /* 0x002fe20000010808 */
[----:B------:R-:W-:-:S06]  /*9630*/  MOV R183, R89 ;  /* 0x0000005900b77202 */ /* 0x000fcc0000000f00 */
[----:B------:R1:W3:Y:S01]  /*9640*/  MUFU.EX2 R150, R9 ;  /* 0x0000000900967308 */ /* 0x0002e20000000800 */
[----:B--2---:R-:W-:-:S07]  /*9650*/  FFMA.FTZ R0, R179, c[0x0][0x23c], -R3 ;  /* 0x00008f00b3007a23 */ /* 0x004fce0000010803 */
[----:B------:R2:W4:Y:S01]  /*9660*/  MUFU.EX2 R147, R0 ;  /* 0x0000000000937308 */ /* 0x0005220000000800 */
[----:B-1----:R-:W-:Y:S01]  /*9670*/  FFMA.FTZ R9, R182, c[0x0][0x23c], -R8 ;  /* 0x00008f00b6097a23 */ /* 0x002fe20000010808 */
[----:B---3--:R-:W-:Y:S02]  /*9680*/  F2FP.BF16.PACK_AB R5, R150, R151 ;  /* 0x000000979605723e */ /* 0x008fe400000010ff */
[----:B------:R-:W-:-:S04]  /*9690*/  MOV R182, R90 ;  /* 0x0000005a00b67202 */ /* 0x000fc80000000f00 */
[----:B------:R1:W-:Y:S01]  /*96a0*/  MUFU.EX2 R149, R9 ;  /* 0x0000000900957308 */ /* 0x0003e20000000800 */
[--C-:B--2---:R-:W-:Y:S01]  /*96b0*/  FFMA.FTZ R0, R177, c[0x0][0x23c], -R3.reuse ;  /* 0x00008f00b1007a23 */ /* 0x104fe20000010803 */
[----:B----4-:R-:W-:Y:S01]  /*96c0*/  F2FP.BF16.PACK_AB R136, R147, R146 ;  /* 0x000000929388723e */ /* 0x010fe200000010ff */
[----:B------:R-:W-:-:S05]  /*96d0*/  FFMA.FTZ R3, R178, c[0x0][0x23c], -R3 ;  /* 0x00008f00b2037a23 */ /* 0x000fca0000010803 */
[----:B------:R2:W-:Y:S01]  /*96e0*/  MUFU.EX2 R145, R0 ;  /* 0x0000000000917308 */ /* 0x0005e20000000800 */
[----:B-1----:R-:W-:Y:S01]  /*96f0*/  FFMA.FTZ R9, R180, c[0x0][0x23c], -R8 ;  /* 0x00008f00b4097a23 */ /* 0x002fe20000010808 */
[----:B------:R-:W-:-:S06]  /*9700*/  MOV R180, R91 ;  /* 0x0000005b00b47202 */ /* 0x000fcc0000000f00 */
[----:B------:R1:W3:Y:S01]  /*9710*/  MUFU.EX2 R144, R3 ;  /* 0x0000000300907308 */ /* 0x0002e20000000800 */
[----:B--2---:R-:W-:-:S07]  /*9720*/  FFMA.FTZ R0, R187, c[0x0][0x23c], -R2 ;  /* 0x00008f00bb007a23 */ /* 0x004fce0000010802 */
[----:B------:R-:W2:Y:S08]  /*9730*/  MUFU.EX2 R148, R9 ;  /* 0x0000000900947308 */ /* 0x000eb00000000800 */
[----:B------:R4:W-:Y:S01]  /*9740*/  MUFU.EX2 R79, R0 ;  /* 0x00000000004f7308 */ /* 0x0009e20000000800 */
[----:B-1----:R-:W-:Y:S01]  /*9750*/  FFMA.FTZ R3, R242, R11, R247 ;  /* 0x0000000bf2037223 */ /* 0x002fe200000100f7 */
[----:B---3--:R-:W-:-:S02]  /*9760*/  F2FP.BF16.PACK_AB R138, R144, R145 ;  /* 0x00000091908a723e */ /* 0x008fc400000010ff */
[----:B--2---:R-:W-:-:S07]  /*9770*/  F2FP.BF16.PACK_AB R7, R148, R149 ;  /* 0x000000959407723e */ /* 0x004fce00000010ff */
[----:B------:R-:W-:Y:S01]  /*9780*/  HMMA.16816.F32.BF16 R36, R4, R26, R36 ;  /* 0x0000001a0424723c */ /* 0x000fe20000041824 */
[----:B----4-:R-:W-:-:S04]  /*9790*/  FFMA.FTZ R0, R185, c[0x0][0x23c], -R2 ;  /* 0x00008f00b9007a23 */ /* 0x010fc80000010802 */
[----:B------:R1:W2:Y:S03]  /*97a0*/  MUFU.EX2 R27, R0 ;  /* 0x00000000001b7308 */ /* 0x0002a60000000800 */
[C---:B------:R-:W-:Y:S08]  /*97b0*/  HMMA.16816.F32.BF16 R44, R4.reuse, R24, R44 ;  /* 0x00000018042c723c */ /* 0x040ff0000004182c */
[----:B------:R-:W-:Y:S01]  /*97c0*/  HMMA.16816.F32.BF16 R32, R4, R20, R32 ;  /* 0x000000140420723c */ /* 0x000fe20000041820 */
[--C-:B-1----:R-:W-:Y:S01]  /*97d0*/  FFMA.FTZ R0, R184, c[0x0][0x23c], -R2.reuse ;  /* 0x00008f00b8007a23 */ /* 0x102fe20000010802 */
[----:B--2---:R-:W-:Y:S01]  /*97e0*/  F2FP.BF16.PACK_AB R137, R27, R79 ;  /* 0x0000004f1b89723e */ /* 0x004fe200000010ff */
[----:B------:R-:W-:-:S05]  /*97f0*/  FFMA.FTZ R2, R186, c[0x0][0x23c], -R2 ;  /* 0x00008f00ba027a23 */ /* 0x000fca0000010802 */
[C---:B------:R-:W-:Y:S01]  /*9800*/  HMMA.16816.F32.BF16 R28, R4.reuse, R22, R28 ;  /* 0x00000016041c723c */ /* 0x040fe2000004181c */
[----:B------:R1:W-:Y:S07]  /*9810*/  MUFU.EX2 R26, R0 ;  /* 0x00000000001a7308 */ /* 0x0003ee0000000800 */
[C---:B------:R-:W-:Y:S01]  /*9820*/  HMMA.16816.F32.BF16 R128, R4.reuse, R12, R128 ;  /* 0x0000000c0480723c */ /* 0x040fe20000041880 */
[----:B------:R2:W3:Y:S07]  /*9830*/  MUFU.EX2 R25, R2 ;  /* 0x0000000200197308 */ /* 0x0004ee0000000800 */
[----:B------:R-:W-:Y:S01]  /*9840*/  HMMA.16816.F32.BF16 R112, R4, R16, R112 ;  /* 0x000000100470723c */ /* 0x000fe20000041870 */
[----:B-1----:R-:W-:-:S04]  /*9850*/  FFMA.FTZ R0, R217, c[0x0][0x23c], -R8 ;  /* 0x00008f00d9007a23 */ /* 0x002fc80000010808 */
[----:B------:R1:W-:Y:S03]  /*9860*/  MUFU.EX2 R24, R0 ;  /* 0x0000000000187308 */ /* 0x0003e60000000800 */
[----:B------:R-:W-:Y:S01]  /*9870*/  HMMA.16816.F32.BF16 R20, R4, R18, R124 ;  /* 0x000000120414723c */ /* 0x000fe2000004187c */
[----:B--2---:R-:W-:Y:S01]  /*9880*/  FFMA.FTZ R2, R244, R78, R182 ;  /* 0x0000004ef4027223 */ /* 0x004fe200000100b6 */
[----:B------:R-:W2:Y:S01]  /*9890*/  LDSM.16.MT88.4 R124, [R190+0x7800] ;  /* 0x00780000be7c783b */ /* 0x000ea20000004200 */
[----:B---3--:R-:W-:-:S03]  /*98a0*/  F2FP.BF16.PACK_AB R139, R25, R26 ;  /* 0x0000001a198b723e */ /* 0x008fc600000010ff */
[----:B------:R-:W3:Y:S02]  /*98b0*/  LDSM.16.MT88.4 R16, [R191+0x7800] ;  /* 0x00780000bf10783b */ /* 0x000ee40000004200 */
[----:B------:R-:W-:Y:S01]  /*98c0*/  HMMA.16816.F32.BF16 R12, R4, R14, R140 ;  /* 0x0000000e040c723c */ /* 0x000fe2000004188c */
[----:B-1----:R-:W-:-:S06]  /*98d0*/  FFMA.FTZ R0, R214, c[0x0][0x23c], -R8 ;  /* 0x00008f00d6007a23 */ /* 0x002fcc0000010808 */
[----:B------:R-:W-:Y:S01]  /*98e0*/  FFMA.FTZ R4, R241, R76, R180 ;  /* 0x0000004cf1047223 */ /* 0x000fe200000100b4 */
[----:B------:R-:W-:Y:S01]  /*98f0*/  F2FP.BF16.PACK_AB R140, R156, R157 ;  /* 0x0000009d9c8c723e */ /* 0x000fe200000010ff */
[----:B------:R-:W1:Y:S01]  /*9900*/  MUFU.EX2 R10, R0 ;  /* 0x00000000000a7308 */ /* 0x000e620000000800 */
[----:B------:R-:W-:Y:S01]  /*9910*/  FADD.FTZ R7, R246, R3 ;  /* 0x00000003f6077221 */ /* 0x000fe20000010000 */
[----:B------:R-:W-:Y:S01]  /*9920*/  F2FP.BF16.PACK_AB R142, R154, R155 ;  /* 0x0000009b9a8e723e */ /* 0x000fe200000010ff */
[----:B------:R-:W-:Y:S01]  /*9930*/  FADD.FTZ R4, R211, R4 ;  /* 0x00000004d3047221 */ /* 0x000fe20000010000 */
[----:B------:R-:W-:Y:S01]  /*9940*/  HMMA.16816.F32.BF16 R84, R136, R92, R72 ;  /* 0x0000005c8854723c */ /* 0x000fe20000041848 */
[----:B------:R-:W-:Y:S02]  /*9950*/  FADD.FTZ R6, R168, R2 ;  /* 0x00000002a8067221 */ /* 0x000fe40000010000 */
[----:B------:R-:W-:Y:S02]  /*9960*/  FADD.FTZ R3, R169, R4 ;  /* 0x00000004a9037221 */ /* 0x000fe40000010000 */
[----:B------:R-:W-:-:S02]  /*9970*/  FADD.FTZ R2, R240, R7 ;  /* 0x00000007f0027221 */ /* 0x000fc40000010000 */
[----:B------:R-:W-:Y:S01]  /*9980*/  FADD.FTZ R3, R167, R3 ;  /* 0x00000003a7037221 */ /* 0x000fe20000010000 */
[C---:B------:R-:W-:Y:S01]  /*9990*/  HMMA.16816.F32.BF16 R88, R136.reuse, R94, R68 ;  /* 0x0000005e8858723c */ /* 0x040fe20000041844 */
[----:B------:R-:W-:Y:S01]  /*99a0*/  FADD.FTZ R2, R239, R2 ;  /* 0x00000002ef027221 */ /* 0x000fe20000010000 */
[----:B------:R-:W-:Y:S01]  /*99b0*/  MOV R72, R159 ;  /* 0x0000009f00487202 */ /* 0x000fe20000000f00 */
[----:B------:R-:W-:Y:S01]  /*99c0*/  FADD.FTZ R3, R237, R3 ;  /* 0x00000003ed037221 */ /* 0x000fe20000010000 */
[----:B-1----:R-:W-:Y:S01]  /*99d0*/  F2FP.BF16.PACK_AB R141, R10, R24 ;  /* 0x000000180a8d723e */ /* 0x002fe200000010ff */
[----:B------:R-:W-:Y:S01]  /*99e0*/  FFMA.FTZ R0, R216, c[0x0][0x23c], -R8 ;  /* 0x00008f00d8007a23 */ /* 0x000fe20000010808 */
[----:B------:R-:W-:Y:S01]  /*99f0*/  MOV R73, R162 ;  /* 0x000000a200497202 */ /* 0x000fe20000000f00 */
[----:B------:R-:W-:Y:S01]  /*9a00*/  FADD.FTZ R2, R224, R2 ;  /* 0x00000002e0027221 */ /* 0x000fe20000010000 */
[----:B------:R-:W-:Y:S01]  /*9a10*/  HMMA.16816.F32.BF16 R100, R136, R108, R64 ;  /* 0x0000006c8864723c */ /* 0x000fe20000041840 */
[----:B------:R1:W-:Y:S01]  /*9a20*/  MUFU.EX2 R9, R0 ;  /* 0x0000000000097308 */ /* 0x0003e20000000800 */
[----:B------:R-:W-:Y:S01]  /*9a30*/  FADD.FTZ R3, R228, R3 ;  /* 0x00000003e4037221 */ /* 0x000fe20000010000 */
[----:B------:R-:W-:Y:S01]  /*9a40*/  MOV R70, R152 ;  /* 0x0000009800467202 */ /* 0x000fe20000000f00 */
[----:B------:R-:W-:Y:S01]  /*9a50*/  FADD.FTZ R2, R223, R2 ;  /* 0x00000002df027221 */ /* 0x000fe20000010000 */
[----:B------:R-:W-:-:S03]  /*9a60*/  MOV R71, R153 ;  /* 0x0000009900477202 */ /* 0x000fc60000000f00 */
[C---:B------:R-:W-:Y:S08]  /*9a70*/  HMMA.16816.F32.BF16 R104, R136.reuse, R110, R60 ;  /* 0x0000006e8868723c */ /* 0x040ff0000004183c */
[----:B--2---:R-:W-:Y:S01]  /*9a80*/  HMMA.16816.F32.BF16 R116, R136, R124, R56 ;  /* 0x0000007c8874723c */ /* 0x004fe20000041838 */
[----:B-1----:R-:W-:-:S04]  /*9a90*/  FFMA.FTZ R0, R215, c[0x0][0x23c], -R8 ;  /* 0x00008f00d7007a23 */ /* 0x002fc80000010808 */
[----:B------:R1:W2:Y:S03]  /*9aa0*/  MUFU.EX2 R8, R0 ;  /* 0x0000000000087308 */ /* 0x0002a60000000800 */
[C---:B------:R-:W-:Y:S08]  /*9ab0*/  HMMA.16816.F32.BF16 R120, R136.reuse, R126, R52 ;  /* 0x0000007e8878723c */ /* 0x040ff00000041834 */
[----:B---3--:R-:W-:Y:S01]  /*9ac0*/  HMMA.16816.F32.BF16 R132, R136, R16, R48 ;  /* 0x000000108884723c */ /* 0x008fe20000041830 */
[----:B-1----:R-:W-:Y:S01]  /*9ad0*/  FFMA.FTZ R0, R243, R77, R183 ;  /* 0x0000004df3007223 */ /* 0x002fe200000100b7 */
[----:B--2---:R-:W-:-:S06]  /*9ae0*/  F2FP.BF16.PACK_AB R143, R8, R9 ;  /* 0x00000009088f723e */ /* 0x004fcc00000010ff */
[----:B------:R-:W-:Y:S01]  /*9af0*/  HMMA.16816.F32.BF16 R136, R136, R18, R40 ;  /* 0x000000128888723c */ /* 0x000fe20000041828 */
        /* <DEDUP_REMOVED lines=57> */
[----:B------:R-:W-:Y:S05]  /*9e90*/  @!P0 BRA `(.L_x_1668) ;  /* 0x00003c2000008947 */ /* 0x000fea0003800000 */
[----:B------:R-:W2:Y:S04]  /*9ea0*/  LDL.64 R174, [R1+0x20] ;  /* 0x0000200001ae7983 */ /* 0x000ea80000100a00 */
[----:B------:R-:W3:Y:S01]  /*9eb0*/  LDL.64 R166, [R1+0x10] ;  /* 0x0000100001a67983 */ /* 0x000ee20000100a00 */
[----:B------:R-:W-:Y:S01]  /*9ec0*/  IADD3 R213, R234, -0x3, RZ ;  /* 0xfffffffdead57810 */ /* 0x000fe20007ffe0ff */
[----:B------:R-:W-:-:S04]  /*9ed0*/  DEPBAR.LE SB0, 0x0 ;  /* 0x000080000000791a */ /* 0x000fc80000000000 */
[----:B------:R-:W-:Y:S01]  /*9ee0*/  SHF.R.S32.HI R4, RZ, 0x1f, R213 ;  /* 0x0000001fff047819 */ /* 0x000fe200000114d5 */
[----:B------:R-:W-:-:S04]  /*9ef0*/  IMAD.WIDE.U32 R2, R213, c[0x0][0x1a0], RZ ;  /* 0x00006800d5027a25 */ /* 0x000fc800078e00ff */
[----:B------:R-:W-:-:S04]  /*9f00*/  IMAD R4, R4, c[0x0][0x1a0], RZ ;  /* 0x0000680004047a24 */ /* 0x000fc800078e02ff */
[----:B------:R-:W-:-:S05]  /*9f10*/  IMAD R4, R213, c[0x0][0x1a4], R4 ;  /* 0x00006900d5047a24 */ /* 0x000fca00078e0204 */
[----:B------:R-:W-:Y:S01]  /*9f20*/  IADD3 R3, R3, R4, RZ ;  /* 0x0000000403037210 */ /* 0x000fe20007ffe0ff */
        /* <DEDUP_REMOVED lines=16> */
[----:B------:R2:W-:Y:S01]  /*a030*/  LDGSTS.E.BYPASS.LTC128B.128 [R212+0x7000], [R2.64] ;  /* 0x0700000002d47fae */ /* 0x0005e2000b901d50 */
[----:B------:R-:W-:-:S03]  /*a040*/  ISETP.GT.AND P0, PT, R213, UR8, PT ;  /* 0x00000008d5007c0c */ /* 0x000fc6000bf04270 */
[----:B------:R3:W-:Y:S04]  /*a050*/  LDGSTS.E.BYPASS.LTC128B.128 [R212+0x7800], [R8.64] ;  /* 0x0780000008d47fae */ /* 0x0007e8000b901d50 */
[----:B------:R-:W-:Y:S04]  /*a060*/  LDSM.16.M88.4 R32, [R195] ;  /* 0x00000000c320783b */ /* 0x000fe80000000200 */
[----:B------:R-:W1:Y:S04]  /*a070*/  LDSM.16.M88.4 R36, [R188+0x4000] ;  /* 0x00400000bc24783b */ /* 0x000e680000000200 */
[----:B------:R-:W4:Y:S04]  /*a080*/  LDSM.16.M88.4 R28, [R195+0x2000] ;  /* 0x00200000c31c783b */ /* 0x000f280000000200 */
[----:B------:R-:W-:Y:S04]  /*a090*/  LDSM.16.M88.4 R24, [R198] ;  /* 0x00000000c618783b */ /* 0x000fe80000000200 */
[----:B------:R-:W5:Y:S04]  /*a0a0*/  LDSM.16.M88.4 R40, [R194+0x4000] ;  /* 0x00400000c228783b */ /* 0x000f680000000200 */
[----:B------:R-:W2:Y:S04]  /*a0b0*/  LDSM.16.M88.4 R20, [R198+0x2000] ;  /* 0x00200000c614783b */ /* 0x000ea80000000200 */
[----:B------:R-:W-:Y:S04]  /*a0c0*/  LDSM.16.M88.4 R44, [R199] ;  /* 0x00000000c72c783b */ /* 0x000fe80000000200 */
[----:B------:R-:W2:Y:S04]  /*a0d0*/  LDSM.16.M88.4 R16, [R196] ;  /* 0x00000000c410783b */ /* 0x000ea80000000200 */
[----:B------:R-:W2:Y:S04]  /*a0e0*/  LDSM.16.M88.4 R12, [R196+0x2000] ;  /* 0x00200000c40c783b */ /* 0x000ea80000000200 */
[----:B------:R-:W-:Y:S04]  /*a0f0*/  LDSM.16.M88.4 R48, [R193] ;  /* 0x00000000c130783b */ /* 0x000fe80000000200 */
[----:B---3--:R-:W3:Y:S01]  /*a100*/  LDSM.16.M88.4 R8, [R197] ;  /* 0x00000000c508783b */ /* 0x008ee20000000200 */
[-C--:B-1----:R-:W-:Y:S03]  /*a110*/  HMMA.16816.F32.BF16 R4, R32, R36.reuse, RZ ;  /* 0x000000242004723c */ /* 0x082fe600000418ff */
[----:B------:R-:W0:Y:S05]  /*a120*/  LDGDEPBAR ;  /* 0x00000000000079af */ /* 0x000e2a0000000000 */
[----:B----4-:R-:W-:Y:S08]  /*a130*/  HMMA.16816.F32.BF16 R52, R28, R36, RZ ;  /* 0x000000241c34723c */ /* 0x010ff000000418ff */
[----:B------:R-:W-:Y:S08]  /*a140*/  HMMA.16816.F32.BF16 R60, R32, R38, RZ ;  /* 0x00000026203c723c */ /* 0x000ff000000418ff */
[-C--:B-----5:R-:W-:Y:S01]  /*a150*/  HMMA.16816.F32.BF16 R56, R24, R40.reuse, R4 ;  /* 0x000000281838723c */ /* 0x0a0fe20000041804 */
[----:B------:R-:W-:Y:S07]  /*a160*/  LDSM.16.M88.4 R4, [R197+0x2000] ;  /* 0x00200000c504783b */ /* 0x000fee0000000200 */
[----:B--2---:R-:W-:Y:S08]  /*a170*/  HMMA.16816.F32.BF16 R52, R20, R40, R52 ;  /* 0x000000281434723c */ /* 0x004ff00000041834 */
[----:B------:R-:W-:Y:S01]  /*a180*/  HMMA.16816.F32.BF16 R68, R28, R38, RZ ;  /* 0x000000261c44723c */ /* 0x000fe200000418ff */
[----:B------:R-:W-:Y:S07]  /*a190*/  LDSM.16.M88.4 R36, [R194+0x4800] ;  /* 0x00480000c224783b */ /* 0x000fee0000000200 */
[----:B------:R-:W-:Y:S01]  /*a1a0*/  HMMA.16816.F32.BF16 R64, R16, R44, R56 ;  /* 0x0000002c1040723c */ /* 0x000fe20000041838 */
[----:B------:R-:W1:Y:S07]  /*a1b0*/  LDSM.16.M88.4 R56, [R188+0x4800] ;  /* 0x00480000bc38783b */ /* 0x000e6e0000000200 */
[----:B------:R-:W-:Y:S08]  /*a1c0*/  HMMA.16816.F32.BF16 R60, R24, R42, R60 ;  /* 0x0000002a183c723c */ /* 0x000ff0000004183c */
[----:B------:R-:W-:Y:S08]  /*a1d0*/  HMMA.16816.F32.BF16 R52, R12, R44, R52 ;  /* 0x0000002c0c34723c */ /* 0x000ff00000041834 */
[----:B------:R-:W-:Y:S08]  /*a1e0*/  HMMA.16816.F32.BF16 R68, R20, R42, R68 ;  /* 0x0000002a1444723c */ /* 0x000ff00000041844 */
[----:B---3--:R-:W-:Y:S08]  /*a1f0*/  HMMA.16816.F32.BF16 R72, R8, R48, R64 ;  /* 0x000000300848723c */ /* 0x008ff00000041840 */
[----:B------:R-:W-:Y:S08]  /*a200*/  HMMA.16816.F32.BF16 R60, R16, R46, R60 ;  /* 0x0000002e103c723c */ /* 0x000ff0000004183c */
[-C--:B-1----:R-:W-:Y:S08]  /*a210*/  HMMA.16816.F32.BF16 R64, R32, R56.reuse, RZ ;  /* 0x000000382040723c */ /* 0x082ff000000418ff */
[----:B------:R-:W-:Y:S01]  /*a220*/  HMMA.16816.F32.BF16 R40, R28, R56, RZ ;  /* 0x000000381c28723c */ /* 0x000fe200000418ff */
[----:B------:R-:W-:-:S02]  /*a230*/  FMUL.FTZ R72, R72, c[0x0][0x2ec] ;  /* 0x0000bb0048487a20 */ /* 0x000fc40000410000 */
[----:B------:R-:W-:Y:S02]  /*a240*/  FMUL.FTZ R73, R73, c[0x0][0x2ec] ;  /* 0x0000bb0049497a20 */ /* 0x000fe40000410000 */
[----:B------:R-:W-:Y:S01]  /*a250*/  FMUL.FTZ R74, R74, c[0x0][0x2ec] ;  /* 0x0000bb004a4a7a20 */ /* 0x000fe20000410000 */
[----:B------:R-:W1:Y:S01]  /*a260*/  MUFU.TANH R178, R72 ;  /* 0x0000004800b27308 */ /* 0x000e620000002400 */
[----:B------:R-:W-:Y:S01]  /*a270*/  FMUL.FTZ R75, R75, c[0x0][0x2ec] ;  /* 0x0000bb004b4b7a20 */ /* 0x000fe20000410000 */
[----:B------:R-:W-:Y:S01]  /*a280*/  HMMA.16816.F32.BF16 R144, R4, R48, R52 ;  /* 0x000000300490723c */ /* 0x000fe20000041834 */
[----:B------:R-:W2:Y:S05]  /*a290*/  LDSM.16.M88.4 R52, [R202] ;  /* 0x00000000ca34783b */ /* 0x000eaa0000000200 */
[----:B------:R-:W3:Y:S02]  /*a2a0*/  MUFU.TANH R179, R73 ;  /* 0x0000004900b37308 */ /* 0x000ee40000002400 */
[----:B------:R-:W-:Y:S06]  /*a2b0*/  HMMA.16816.F32.BF16 R44, R12, R46, R68 ;  /* 0x0000002e0c2c723c */ /* 0x000fec0000041844 */
[----:B------:R-:W4:Y:S02]  /*a2c0*/  MUFU.TANH R175, R74 ;  /* 0x0000004a00af7308 */ /* 0x000f240000002400 */
[----:B------:R-:W-:Y:S06]  /*a2d0*/  HMMA.16816.F32.BF16 R68, R24, R36, R64 ;  /* 0x000000241844723c */ /* 0x000fec0000041840 */
[----:B------:R5:W1:Y:S02]  /*a2e0*/  MUFU.TANH R174, R75 ;  /* 0x0000004b00ae7308 */ /* 0x000a640000002400 */
[----:B------:R-:W-:Y:S01]  /*a2f0*/  HMMA.16816.F32.BF16 R76, R8, R50, R60 ;  /* 0x00000032084c723c */ /* 0x000fe2000004183c */
[----:B------:R-:W-:-:S02]  /*a300*/  FMUL.FTZ R144, R144, c[0x0][0x2ec] ;  /* 0x0000bb0090907a20 */ /* 0x000fc40000410000 */
[----:B------:R-:W-:Y:S02]  /*a310*/  FMUL.FTZ R145, R145, c[0x0][0x2ec] ;  /* 0x0000bb0091917a20 */ /* 0x000fe40000410000 */
[----:B------:R-:W-:Y:S01]  /*a320*/  FMUL.FTZ R146, R146, c[0x0][0x2ec] ;  /* 0x0000bb0092927a20 */ /* 0x000fe20000410000 */
[----:B------:R-:W1:Y:S01]  /*a330*/  MUFU.TANH R173, R144 ;  /* 0x0000009000ad7308 */ /* 0x000e620000002400 */
[----:B------:R-:W-:Y:S01]  /*a340*/  FMUL.FTZ R147, R147, c[0x0][0x2ec] ;  /* 0x0000bb0093937a20 */ /* 0x000fe20000410000 */
[----:B------:R-:W-:Y:S01]  /*a350*/  HMMA.16816.F32.BF16 R60, R20, R36, R40 ;  /* 0x00000024143c723c */ /* 0x000fe20000041828 */
[----:B------:R-:W1:Y:S05]  /*a360*/  LDSM.16.M88.4 R40, [R193+0x800] ;  /* 0x00080000c128783b */ /* 0x000e6a0000000200 */
[----:B------:R-:W1:Y:S02]  /*a370*/  MUFU.TANH R172, R145 ;  /* 0x0000009100ac7308 */ /* 0x000e640000002400 */
[----:B------:R-:W-:Y:S06]  /*a380*/  HMMA.16816.F32.BF16 R64, R32, R58, RZ ;  /* 0x0000003a2040723c */ /* 0x000fec00000418ff */
[----:B------:R-:W1:Y:S02]  /*a390*/  MUFU.TANH R168, R146 ;  /* 0x0000009200a87308 */ /* 0x000e640000002400 */
[----:B------:R-:W-:Y:S01]  /*a3a0*/  HMMA.16816.F32.BF16 R148, R4, R50, R44 ;  /* 0x000000320494723c */ /* 0x000fe2000004182c */
[----:B------:R-:W1:Y:S01]  /*a3b0*/  LDSM.16.M88.4 R44, [R188+0x5000] ;  /* 0x00500000bc2c783b */ /* 0x000e620000000200 */
[----:B------:R-:W-:-:S02]  /*a3c0*/  FMUL.FTZ R76, R76, c[0x0][0x2ec] ;  /* 0x0000bb004c4c7a20 */ /* 0x000fc40000410000 */
[----:B------:R-:W-:Y:S02]  /*a3d0*/  FMUL.FTZ R77, R77, c[0x0][0x2ec] ;  /* 0x0000bb004d4d7a20 */ /* 0x000fe40000410000 */
[----:B------:R-:W-:Y:S01]  /*a3e0*/  FMUL.FTZ R78, R78, c[0x0][0x2ec] ;  /* 0x0000bb004e4e7a20 */ /* 0x000fe20000410000 */
[----:B------:R-:W1:Y:S01]  /*a3f0*/  MUFU.TANH R166, R76 ;  /* 0x0000004c00a67308 */ /* 0x000e620000002400 */
[----:B-----5:R-:W-:Y:S01]  /*a400*/  HMMA.16816.F32.BF16 R72, R28, R58, RZ ;  /* 0x0000003a1c48723c */ /* 0x020fe200000418ff */
[----:B------:R-:W5:Y:S01]  /*a410*/  LDSM.16.M88.4 R56, [R194+0x5000] ;  /* 0x00500000c238783b */ /* 0x000f620000000200 */
[----:B------:R-:W-:-:S05]  /*a420*/  FMUL.FTZ R79, R79, c[0x0][0x2ec] ;  /* 0x0000bb004f4f7a20 */ /* 0x000fca0000410000 */
[----:B------:R-:W1:Y:S01]  /*a430*/  MUFU.TANH R167, R77 ;  /* 0x0000004d00a77308 */ /* 0x000e620000002400 */
[-C--:B--2---:R-:W-:Y:S07]  /*a440*/  HMMA.16816.F32.BF16 R68, R16, R52.reuse, R68 ;  /* 0x000000341044723c */ /* 0x084fee0000041844 */
[----:B------:R-:W2:Y:S01]  /*a450*/  MUFU.TANH R165, R78 ;  /* 0x0000004e00a57308 */ /* 0x000ea20000002400 */
[----:B------:R-:W-:Y:S01]  /*a460*/  HMMA.16816.F32.BF16 R48, R12, R52, R60 ;  /* 0x000000340c30723c */ /* 0x000fe2000004183c */
[----:B------:R-:W-:-:S02]  /*a470*/  FMUL.FTZ R148, R148, c[0x0][0x2ec] ;  /* 0x0000bb0094947a20 */ /* 0x000fc40000410000 */
[----:B------:R-:W-:Y:S02]  /*a480*/  FMUL.FTZ R149, R149, c[0x0][0x2ec] ;  /* 0x0000bb0095957a20 */ /* 0x000fe40000410000 */
[----:B------:R-:W-:Y:S02]  /*a490*/  FMUL.FTZ R150, R150, c[0x0][0x2ec] ;  /* 0x0000bb0096967a20 */ /* 0x000fe40000410000 */
[----:B------:R1:W1:Y:S01]  /*a4a0*/  MUFU.TANH R164, R79 ;  /* 0x0000004f00a47308 */ /* 0x0002620000002400 */
[----:B------:R-:W-:Y:S01]  /*a4b0*/  HMMA.16816.F32.BF16 R60, R24, R38, R64 ;  /* 0x00000026183c723c */ /* 0x000fe20000041840 */
[----:B------:R-:W-:-:S06]  /*a4c0*/  FMUL.FTZ R151, R151, c[0x0][0x2ec] ;  /* 0x0000bb0097977a20 */ /* 0x000fcc0000410000 */
[----:B------:R2:W2:Y:S01]  /*a4d0*/  MUFU.TANH R170, R147 ;  /* 0x0000009300aa7308 */ /* 0x0004a20000002400 */
[----:B------:R-:W-:Y:S01]  /*a4e0*/  HMMA.16816.F32.BF16 R64, R20, R38, R72 ;  /* 0x000000261440723c */ /* 0x000fe20000041848 */
[----:B------:R-:W3:Y:S06]  /*a4f0*/  LDSM.16.M88.4 R36, [R201] ;  /* 0x00000000c924783b */ /* 0x000eec0000000200 */
[----:B------:R-:W2:Y:S01]  /*a500*/  MUFU.TANH R163, R148 ;  /* 0x0000009400a37308 */ /* 0x000ea20000002400 */
[----:B-1----:R-:W-:Y:S07]  /*a510*/  HMMA.16816.F32.BF16 R76, R8, R40, R68 ;  /* 0x00000028084c723c */ /* 0x002fee0000041844 */
[----:B------:R-:W1:Y:S01]  /*a520*/  MUFU.TANH R161, R149 ;  /* 0x0000009500a17308 */ /* 0x000e620000002400 */
[----:B------:R-:W-:Y:S07]  /*a530*/  HMMA.16816.F32.BF16 R68, R32, R44, RZ ;  /* 0x0000002c2044723c */ /* 0x000fee00000418ff */
[----:B------:R-:W1:Y:S01]  /*a540*/  MUFU.TANH R158, R150 ;  /* 0x00000096009e7308 */ /* 0x000e620000002400 */
[----:B--2---:R-:W-:Y:S07]  /*a550*/  HMMA.16816.F32.BF16 R144, R4, R40, R48 ;  /* 0x000000280490723c */ /* 0x004fee0000041830 */
[----:B------:R2:W1:Y:S01]  /*a560*/  MUFU.TANH R160, R151 ;  /* 0x0000009700a07308 */ /* 0x0004620000002400 */
[----:B------:R-:W-:Y:S01]  /*a570*/  HMMA.16816.F32.BF16 R60, R16, R54, R60 ;  /* 0x00000036103c723c */ /* 0x000fe2000004183c */
[----:B------:R-:W-:-:S02]  /*a580*/  FMUL.FTZ R76, R76, c[0x0][0x2ec] ;  /* 0x0000bb004c4c7a20 */ /* 0x000fc40000410000 */
[----:B------:R-:W-:Y:S02]  /*a590*/  FMUL.FTZ R77, R77, c[0x0][0x2ec] ;  /* 0x0000bb004d4d7a20 */ /* 0x000fe40000410000 */
[----:B------:R-:W-:Y:S02]  /*a5a0*/  FMUL.FTZ R78, R78, c[0x0][0x2ec] ;  /* 0x0000bb004e4e7a20 */ /* 0x000fe40000410000 */
[----:B------:R-:W-:Y:S01]  /*a5b0*/  FMUL.FTZ R79, R79, c[0x0][0x2ec] ;  /* 0x0000bb004f4f7a20 */ /* 0x000fe20000410000 */
[----:B------:R-:W-:Y:S01]  /*a5c0*/  HMMA.16816.F32.BF16 R48, R28, R44, RZ ;  /* 0x0000002c1c30723c */ /* 0x000fe200000418ff */
[----:B------:R-:W1:Y:S07]  /*a5d0*/  MUFU.TANH R157, R76 ;  /* 0x0000004c009d7308 */ /* 0x000e6e0000002400 */
[----:B------:R-:W-:Y:S01]  /*a5e0*/  HMMA.16816.F32.BF16 R64, R12, R54, R64 ;  /* 0x000000360c40723c */ /* 0x000fe20000041840 */
[----:B------:R-:W-:Y:S01]  /*a5f0*/  LDSM.16.M88.4 R52, [R193+0x1000] ;  /* 0x00100000c134783b */ /* 0x000fe20000000200 */
[----:B------:R-:W-:Y:S01]  /*a600*/  FMUL.FTZ R144, R144, c[0x0][0x2ec] ;  /* 0x0000bb0090907a20 */ /* 0x000fe20000410000 */
[----:B------:R-:W1:Y:S01]  /*a610*/  MUFU.TANH R156, R77 ;  /* 0x0000004d009c7308 */ /* 0x000e620000002400 */
[----:B------:R-:W-:-:S02]  /*a620*/  FMUL.FTZ R145, R145, c[0x0][0x2ec] ;  /* 0x0000bb0091917a20 */ /* 0x000fc40000410000 */
[----:B------:R-:W-:Y:S02]  /*a630*/  FMUL.FTZ R146, R146, c[0x0][0x2ec] ;  /* 0x0000bb0092927a20 */ /* 0x000fe40000410000 */
[----:B-----5:R-:W-:Y:S01]  /*a640*/  HMMA.16816.F32.BF16 R68, R24, R56, R68 ;  /* 0x000000381844723c */ /* 0x020fe20000041844 */
[----:B------:R-:W-:Y:S02]  /*a650*/  FMUL.FTZ R147, R147, c[0x0][0x2ec] ;  /* 0x0000bb0093937a20 */ /* 0x000fe40000410000 */
[----:B------:R-:W1:Y:S05]  /*a660*/  MUFU.TANH R155, R144 ;  /* 0x00000090009b7308 */ /* 0x000e6a0000002400 */
[----:B------:R-:W-:Y:S03]  /*a670*/  HMMA.16816.F32.BF16 R72, R8, R42, R60 ;  /* 0x0000002a0848723c */ /* 0x000fe6000004183c */
[----:B------:R-:W1:Y:S05]  /*a680*/  MUFU.TANH R154, R145 ;  /* 0x00000091009a7308 */ /* 0x000e6a0000002400 */
[----:B------:R-:W-:Y:S01]  /*a690*/  HMMA.16816.F32.BF16 R60, R20, R56, R48 ;  /* 0x00000038143c723c */ /* 0x000fe20000041830 */
[----:B------:R-:W5:Y:S02]  /*a6a0*/  LDSM.16.M88.4 R48, [R188+0x5800] ;  /* 0x00580000bc30783b */ /* 0x000f640000000200 */
[----:B------:R-:W1:Y:S05]  /*a6b0*/  MUFU.TANH R183, R78 ;  /* 0x0000004e00b77308 */ /* 0x000e6a0000002400 */
[----:B--2---:R-:W-:Y:S03]  /*a6c0*/  HMMA.16816.F32.BF16 R148, R4, R42, R64 ;  /* 0x0000002a0494723c */ /* 0x004fe60000041840 */
[----:B------:R-:W2:Y:S05]  /*a6d0*/  MUFU.TANH R182, R79 ;  /* 0x0000004f00b67308 */ /* 0x000eaa0000002400 */
[----:B------:R-:W-:Y:S01]  /*a6e0*/  HMMA.16816.F32.BF16 R40, R32, R46, RZ ;  /* 0x0000002e2028723c */ /* 0x000fe200000418ff */
[----:B------:R-:W-:-:S02]  /*a6f0*/  FMUL.FTZ R72, R72, c[0x0][0x2ec] ;  /* 0x0000bb0048487a20 */ /* 0x000fc40000410000 */
[----:B------:R-:W-:Y:S01]  /*a700*/  FMUL.FTZ R73, R73, c[0x0][0x2ec] ;  /* 0x0000bb0049497a20 */ /* 0x000fe20000410000 */
[----:B------:R-:W1:Y:S01]  /*a710*/  MUFU.TANH R146, R146 ;  /* 0x0000009200927308 */ /* 0x000e620000002400 */
[----:B------:R-:W-:Y:S02]  /*a720*/  FMUL.FTZ R74, R74, c[0x0][0x2ec] ;  /* 0x0000bb004a4a7a20 */ /* 0x000fe40000410000 */
[----:B------:R-:W-:Y:S01]  /*a730*/  FMUL.FTZ R75, R75, c[0x0][0x2ec] ;  /* 0x0000bb004b4b7a20 */ /* 0x000fe20000410000 */
[----:B---3--:R-:W-:Y:S04]  /*a740*/  HMMA.16816.F32.BF16 R64, R16, R36, R68 ;  /* 0x000000241040723c */ /* 0x008fe80000041844 */
[----:B------:R-:W3:Y:S04]  /*a750*/  MUFU.TANH R145, R72 ;  /* 0x0000004800917308 */ /* 0x000ee80000002400 */
[----:B------:R-:W-:Y:S01]  /*a760*/  HMMA.16816.F32.BF16 R68, R28, R46, RZ ;  /* 0x0000002e1c44723c */ /* 0x000fe200000418ff */
[----:B------:R-:W-:-:S02]  /*a770*/  FMUL.FTZ R148, R148, c[0x0][0x2ec] ;  /* 0x0000bb0094947a20 */ /* 0x000fc40000410000 */
[----:B------:R-:W-:Y:S01]  /*a780*/  FMUL.FTZ R149, R149, c[0x0][0x2ec] ;  /* 0x0000bb0095957a20 */ /* 0x000fe20000410000 */
[----:B------:R-:W1:Y:S01]  /*a790*/  MUFU.TANH R144, R73 ;  /* 0x0000004900907308 */ /* 0x000e620000002400 */
[----:B------:R-:W-:Y:S02]  /*a7a0*/  FMUL.FTZ R150, R150, c[0x0][0x2ec] ;  /* 0x0000bb0096967a20 */ /* 0x000fe40000410000 */
[----:B------:R-:W-:Y:S01]  /*a7b0*/  FMUL.FTZ R151, R151, c[0x0][0x2ec] ;  /* 0x0000bb0097977a20 */ /* 0x000fe20000410000 */
[----:B------:R-:W-:Y:S04]  /*a7c0*/  HMMA.16816.F32.BF16 R44, R12, R36, R60 ;  /* 0x000000240c2c723c */ /* 0x000fe8000004183c */
[----:B------:R-:W1:Y:S04]  /*a7d0*/  MUFU.TANH R171, R74 ;  /* 0x0000004a00ab7308 */ /* 0x000e680000002400 */
[-C--:B------:R-:W-:Y:S01]  /*a7e0*/  HMMA.16816.F32.BF16 R60, R24, R58.reuse, R40 ;  /* 0x0000003a183c723c */ /* 0x080fe20000041828 */
[----:B------:R-:W1:Y:S03]  /*a7f0*/  LDSM.16.M88.4 R40, [R194+0x5800] ;  /* 0x00580000c228783b */ /* 0x000e660000000200 */
[----:B------:R2:W1:Y:S04]  /*a800*/  MUFU.TANH R169, R75 ;  /* 0x0000004b00a97308 */ /* 0x0004680000002400 */
[----:B------:R-:W-:Y:S04]  /*a810*/  HMMA.16816.F32.BF16 R68, R20, R58, R68 ;  /* 0x0000003a1444723c */ /* 0x000fe80000041844 */
[----:B------:R-:W1:Y:S04]  /*a820*/  MUFU.TANH R147, R147 ;  /* 0x0000009300937308 */ /* 0x000e680000002400 */
[----:B-----5:R-:W-:Y:S04]  /*a830*/  HMMA.16816.F32.BF16 R56, R28, R48, RZ ;  /* 0x000000301c38723c */ /* 0x020fe800000418ff */
[----:B------:R-:W1:Y:S04]  /*a840*/  MUFU.TANH R148, R148 ;  /* 0x0000009400947308 */ /* 0x000e680000002400 */
[----:B--2---:R-:W-:Y:S04]  /*a850*/  HMMA.16816.F32.BF16 R72, R8, R52, R64 ;  /* 0x000000340848723c */ /* 0x004fe80000041840 */
[----:B------:R-:W2:Y:S04]  /*a860*/  MUFU.TANH R149, R149 ;  /* 0x0000009500957308 */ /* 0x000ea80000002400 */
[C---:B------:R-:W-:Y:S04]  /*a870*/  HMMA.16816.F32.BF16 R64, R32.reuse, R48, RZ ;  /* 0x000000302040723c */ /* 0x040fe800000418ff */
[----:B------:R-:W1:Y:S04]  /*a880*/  MUFU.TANH R150, R150 ;  /* 0x0000009600967308 */ /* 0x000e680000002400 */
[-C--:B------:R-:W-:Y:S04]  /*a890*/  HMMA.16816.F32.BF16 R32, R32, R50.reuse, RZ ;  /* 0x000000322020723c */ /* 0x080fe800000418ff */
[----:B------:R-:W1:Y:S04]  /*a8a0*/  MUFU.TANH R151, R151 ;  /* 0x0000009700977308 */ /* 0x000e680000002400 */
[----:B------:R-:W-:Y:S01]  /*a8b0*/  HMMA.16816.F32.BF16 R48, R28, R50, RZ ;  /* 0x000000321c30723c */ /* 0x000fe200000418ff */
[----:B------:R-:W-:-:S02]  /*a8c0*/  FMUL.FTZ R72, R72, c[0x0][0x2ec] ;  /* 0x0000bb0048487a20 */ /* 0x000fc40000410000 */
[----:B------:R-:W-:Y:S02]  /*a8d0*/  FMUL.FTZ R73, R73, c[0x0][0x2ec] ;  /* 0x0000bb0049497a20 */ /* 0x000fe40000410000 */
[----:B------:R-:W-:Y:S02]  /*a8e0*/  FMUL.FTZ R74, R74, c[0x0][0x2ec] ;  /* 0x0000bb004a4a7a20 */ /* 0x000fe40000410000 */
[----:B------:R-:W-:Y:S01]  /*a8f0*/  FMUL.FTZ R75, R75, c[0x0][0x2ec] ;  /* 0x0000bb004b4b7a20 */ /* 0x000fe20000410000 */
[----:B------:R-:W-:Y:S01]  /*a900*/  HMMA.16816.F32.BF16 R76, R4, R52, R44 ;  /* 0x00000034044c723c */ /* 0x000fe2000004182c */
[----:B------:R-:W5:Y:S01]  /*a910*/  LDSM.16.M88.4 R44, [R200] ;  /* 0x00000000c82c783b */ /* 0x000f620000000200 */
[----:B------:R-:W1:Y:S06]  /*a920*/  MUFU.TANH R72, R72 ;  /* 0x0000004800487308 */ /* 0x000e6c0000002400 */
[-C--:B------:R-:W-:Y:S02]  /*a930*/  HMMA.16816.F32.BF16 R60, R16, R38.reuse, R60 ;  /* 0x00000026103c723c */ /* 0x080fe4000004183c */
[----:B------:R-:W2:Y:S06]  /*a940*/  MUFU.TANH R73, R73 ;  /* 0x0000004900497308 */ /* 0x000eac0000002400 */
[----:B------:R-:W-:Y:S01]  /*a950*/  HMMA.16816.F32.BF16 R68, R12, R38, R68 ;  /* 0x000000260c44723c */ /* 0x000fe20000041844 */
[----:B------:R-:W2:Y:S01]  /*a960*/  LDSM.16.M88.4 R36, [R193+0x1800] ;  /* 0x00180000c124783b */ /* 0x000ea20000000200 */
[----:B------:R-:W2:Y:S01]  /*a970*/  MUFU.TANH R74, R74 ;  /* 0x0000004a004a7308 */ /* 0x000ea20000002400 */
[----:B------:R-:W-:-:S05]  /*a980*/  DEPBAR.LE SB0, 0x0 ;  /* 0x000080000000791a */ /* 0x000fca0000000000 */
[-C--:B-1----:R-:W-:Y:S01]  /*a990*/  HMMA.16816.F32.BF16 R64, R24, R40.reuse, R64 ;  /* 0x000000281840723c */ /* 0x082fe20000041840 */
[----:B------:R-:W-:Y:S01]  /*a9a0*/  FMUL.FTZ R76, R76, c[0x0][0x2ec] ;  /* 0x0000bb004c4c7a20 */ /* 0x000fe20000410000 */
[----:B------:R-:W1:Y:S01]  /*a9b0*/  MUFU.TANH R75, R75 ;  /* 0x0000004b004b7308 */ /* 0x000e620000002400 */
[----:B------:R-:W-:Y:S02]  /*a9c0*/  FMUL.FTZ R77, R77, c[0x0][0x2ec] ;  /* 0x0000bb004d4d7a20 */ /* 0x000fe40000410000 */
[----:B------:R-:W-:Y:S02]  /*a9d0*/  FMUL.FTZ R78, R78, c[0x0][0x2ec] ;  /* 0x0000bb004e4e7a20 */ /* 0x000fe40000410000 */
[----:B------:R-:W-:Y:S01]  /*a9e0*/  FMUL.FTZ R79, R79, c[0x0][0x2ec] ;  /* 0x0000bb004f4f7a20 */ /* 0x000fe20000410000 */
[----:B------:R-:W-:Y:S02]  /*a9f0*/  HMMA.16816.F32.BF16 R56, R20, R40, R56 ;  /* 0x000000281438723c */ /* 0x000fe40000041838 */
[----:B------:R-:W1:Y:S06]  /*aa00*/  MUFU.TANH R76, R76 ;  /* 0x0000004c004c7308 */ /* 0x000e6c0000002400 */
[-C--:B------:R-:W-:Y:S02]  /*aa10*/  HMMA.16816.F32.BF16 R24, R24, R42.reuse, R32 ;  /* 0x0000002a1818723c */ /* 0x080fe40000041820 */
[----:B------:R-:W1:Y:S06]  /*aa20*/  MUFU.TANH R77, R77 ;  /* 0x0000004d004d7308 */ /* 0x000e6c0000002400 */
[----:B------:R-:W-:Y:S02]  /*aa30*/  HMMA.16816.F32.BF16 R40, R20, R42, R48 ;  /* 0x0000002a1428723c */ /* 0x000fe40000041830 */
[----:B------:R-:W1:Y:S06]  /*aa40*/  MUFU.TANH R78, R78 ;  /* 0x0000004e004e7308 */ /* 0x000e6c0000002400 */
[-C--:B------:R-:W-:Y:S02]  /*aa50*/  HMMA.16816.F32.BF16 R60, R8, R54.reuse, R60 ;  /* 0x00000036083c723c */ /* 0x080fe4000004183c */
[----:B------:R-:W1:Y:S06]  /*aa60*/  MUFU.TANH R79, R79 ;  /* 0x0000004f004f7308 */ /* 0x000e6c0000002400 */
[----:B------:R-:W-:Y:S08]  /*aa70*/  HMMA.16816.F32.BF16 R68, R4, R54, R68 ;  /* 0x000000360444723c */ /* 0x000ff00000041844 */
[-C--:B-----5:R-:W-:Y:S08]  /*aa80*/  HMMA.16816.F32.BF16 R52, R16, R44.reuse, R64 ;  /* 0x0000002c1034723c */ /* 0x0a0ff00000041840 */
[----:B------:R-:W-:Y:S01]  /*aa90*/  HMMA.16816.F32.BF16 R28, R12, R44, R56 ;  /* 0x0000002c0c1c723c */ /* 0x000fe20000041838 */
[----:B------:R-:W-:-:S02]  /*aaa0*/  FMUL.FTZ R61, R61, c[0x0][0x2ec] ;  /* 0x0000bb003d3d7a20 */ /* 0x000fc40000410000 */
[----:B------:R-:W-:Y:S02]  /*aab0*/  FMUL.FTZ R60, R60, c[0x0][0x2ec] ;  /* 0x0000bb003c3c7a20 */ /* 0x000fe40000410000 */
[----:B------:R-:W-:Y:S02]  /*aac0*/  FMUL.FTZ R62, R62, c[0x0][0x2ec] ;  /* 0x0000bb003e3e7a20 */ /* 0x000fe40000410000 */
[----:B------:R-:W-:Y:S01]  /*aad0*/  FMUL.FTZ R63, R63, c[0x0][0x2ec] ;  /* 0x0000bb003f3f7a20 */ /* 0x000fe20000410000 */
[----:B------:R-:W-:Y:S01]  /*aae0*/  HMMA.16816.F32.BF16 R16, R16, R46, R24 ;  /* 0x0000002e1010723c */ /* 0x000fe20000041818 */
[----:B------:R-:W-:Y:S01]  /*aaf0*/  FMUL.FTZ R68, R68, c[0x0][0x2ec] ;  /* 0x0000bb0044447a20 */ /* 0x000fe20000410000 */
[----:B------:R1:W1:Y:S01]  /*ab00*/  MUFU.TANH R64, R60 ;  /* 0x0000003c00407308 */ /* 0x0002620000002400 */
[----:B------:R-:W-:Y:S02]  /*ab10*/  FMUL.FTZ R69, R69, c[0x0][0x2ec] ;  /* 0x0000bb0045457a20 */ /* 0x000fe40000410000 */
[----:B------:R-:W-:-:S02]  /*ab20*/  FMUL.FTZ R70, R70, c[0x0][0x2ec] ;  /* 0x0000bb0046467a20 */ /* 0x000fc40000410000 */
[----:B------:R-:W-:Y:S01]  /*ab30*/  FMUL.FTZ R44, R71, c[0x0][0x2ec] ;  /* 0x0000bb00472c7a20 */ /* 0x000fe20000410000 */
[----:B------:R-:W-:Y:S02]  /*ab40*/  HMMA.16816.F32.BF16 R12, R12, R46, R40 ;  /* 0x0000002e0c0c723c */ /* 0x000fe40000041828 */
[----:B------:R-:W1:Y:S06]  /*ab50*/  MUFU.TANH R61, R61 ;  /* 0x0000003d003d7308 */ /* 0x000e6c0000002400 */
[-C--:B--2---:R-:W-:Y:S02]  /*ab60*/  HMMA.16816.F32.BF16 R32, R8, R36.reuse, R52 ;  /* 0x000000240820723c */ /* 0x084fe40000041834 */
[----:B------:R2:W1:Y:S06]  /*ab70*/  MUFU.TANH R176, R62 ;  /* 0x0000003e00b07308 */ /* 0x00046c0000002400 */
[----:B------:R-:W-:Y:S02]  /*ab80*/  HMMA.16816.F32.BF16 R20, R4, R36, R28 ;  /* 0x000000240414723c */ /* 0x000fe4000004181c */
[----:B------:R2:W1:Y:S06]  /*ab90*/  MUFU.TANH R177, R63 ;  /* 0x0000003f00b17308 */ /* 0x00046c0000002400 */
[-C--:B------:R-:W-:Y:S02]  /*aba0*/  HMMA.16816.F32.BF16 R8, R8, R38.reuse, R16 ;  /* 0x000000260808723c */ /* 0x080fe40000041810 */
[----:B------:R-:W1:Y:S06]  /*abb0*/  MUFU.TANH R68, R68 ;  /* 0x0000004400447308 */ /* 0x000e6c0000002400 */
[----:B------:R-:W-:Y:S01]  /*abc0*/  HMMA.16816.F32.BF16 R4, R4, R38, R12 ;  /* 0x000000260404723c */ /* 0x000fe2000004180c */
[----:B------:R-:W-:Y:S01]  /*abd0*/  FMUL.FTZ R32, R32, c[0x0][0x2ec] ;  /* 0x0000bb0020207a20 */ /* 0x000fe20000410000 */
[----:B------:R-:W1:Y:S01]  /*abe0*/  MUFU.TANH R69, R69 ;  /* 0x0000004500457308 */ /* 0x000e620000002400 */
[----:B------:R-:W-:-:S02]  /*abf0*/  FMUL.FTZ R33, R33, c[0x0][0x2ec] ;  /* 0x0000bb0021217a20 */ /* 0x000fc40000410000 */
[----:B------:R-:W-:Y:S02]  /*ac00*/  FMUL.FTZ R34, R34, c[0x0][0x2ec] ;  /* 0x0000bb0022227a20 */ /* 0x000fe40000410000 */
[----:B------:R-:W-:Y:S02]  /*ac10*/  FMUL.FTZ R35, R35, c[0x0][0x2ec] ;  /* 0x0000bb0023237a20 */ /* 0x000fe40000410000 */
[----:B------:R-:W-:Y:S01]  /*ac20*/  FMUL.FTZ R20, R20, c[0x0][0x2ec] ;  /* 0x0000bb0014147a20 */ /* 0x000fe20000410000 */
[----:B------:R-:W1:Y:S01]  /*ac30*/  MUFU.TANH R70, R70 ;  /* 0x0000004600467308 */ /* 0x000e620000002400 */
[----:B------:R-:W-:Y:S02]  /*ac40*/  FMUL.FTZ R21, R21, c[0x0][0x2ec] ;  /* 0x0000bb0015157a20 */ /* 0x000fe40000410000 */
[----:B------:R-:W-:Y:S02]  /*ac50*/  FMUL.FTZ R22, R22, c[0x0][0x2ec] ;  /* 0x0000bb0016167a20 */ /* 0x000fe40000410000 */
[----:B------:R-:W-:-:S02]  /*ac60*/  FMUL.FTZ R23, R23, c[0x0][0x2ec] ;  /* 0x0000bb0017177a20 */ /* 0x000fc40000410000 */
[----:B------:R-:W-:Y:S01]  /*ac70*/  FMUL.FTZ R8, R8, c[0x0][0x2ec] ;  /* 0x0000bb0008087a20 */ /* 0x000fe20000410000 */
[----:B------:R-:W1:Y:S01]  /*ac80*/  MUFU.TANH R44, R44 ;  /* 0x0000002c002c7308 */ /* 0x000e620000002400 */
[----:B------:R-:W-:Y:S02]  /*ac90*/  FMUL.FTZ R9, R9, c[0x0][0x2ec] ;  /* 0x0000bb0009097a20 */ /* 0x000fe40000410000 */
[----:B------:R-:W-:Y:S02]  /*aca0*/  FMUL.FTZ R10, R10, c[0x0][0x2ec] ;  /* 0x0000bb000a0a7a20 */ /* 0x000fe40000410000 */
[----:B------:R-:W-:Y:S02]  /*acb0*/  FMUL.FTZ R11, R11, c[0x0][0x2ec] ;  /* 0x0000bb000b0b7a20 */ /* 0x000fe40000410000 */
[----:B------:R-:W-:Y:S01]  /*acc0*/  FMUL.FTZ R4, R4, c[0x0][0x2ec] ;  /* 0x0000bb0004047a20 */ /* 0x000fe20000410000 */
[----:B------:R2:W1:Y:S01]  /*acd0*/  MUFU.TANH R36, R32 ;  /* 0x0000002000247308 */ /* 0x0004620000002400 */
[----:B------:R-:W-:-:S02]  /*ace0*/  FMUL.FTZ R5, R5, c[0x0][0x2ec] ;  /* 0x0000bb0005057a20 */ /* 0x000fc40000410000 */
[----:B------:R-:W-:Y:S02]  /*acf0*/  FMUL.FTZ R6, R6, c[0x0][0x2ec] ;  /* 0x0000bb0006067a20 */ /* 0x000fe40000410000 */
[----:B------:R-:W-:-:S03]  /*ad00*/  FMUL.FTZ R7, R7, c[0x0][0x2ec] ;  /* 0x0000bb0007077a20 */ /* 0x000fc60000410000 */
        /* <DEDUP_REMOVED lines=17> */
[----:B---34-:R-:W3:Y:S01]  /*ae20*/  LDL.64 R180, [R1+0x8] ;  /* 0x0000080001b47983 */ /* 0x018ee20000100a00 */
[----:B------:R-:W-:Y:S01]  /*ae30*/  IADD3 R0, R234, -0x4, RZ ;  /* 0xfffffffcea007810 */ /* 0x000fe20007ffe0ff */
[----:B------:R-:W-:-:S02]  /*ae40*/  USHF.L.U32 UR9, UR6, 0x5, URZ ;  /* 0x0000000506097899 */ /* 0x000fc4000800063f */
[----:B------:R-:W-:Y:S01]  /*ae50*/  USHF.L.U64.HI UR10, UR6, 0x5, UR7 ;  /* 0x00000005060a7899 */ /* 0x000fe20008010207 */
[----:B--2---:R-:W-:Y:S01]  /*ae60*/  SHF.R.S32.HI R4, RZ, 0x1f, R0 ;  /* 0x0000001fff047819 */ /* 0x004fe20000011400 */
[----:B------:R-:W-:-:S04]  /*ae70*/  IMAD.WIDE.U32 R2, R0, c[0x0][0x198], RZ ;  /* 0x0000660000027a25 */ /* 0x000fc800078e00ff */
[----:B------:R-:W-:-:S04]  /*ae80*/  IMAD R4, R4, c[0x0][0x198], RZ ;  /* 0x0000660004047a24 */ /* 0x000fc800078e02ff */
[----:B------:R-:W-:-:S04]  /*ae90*/  IMAD R4, R0, c[0x0][0x19c], R4 ;  /* 0x0000670000047a24 */ /* 0x000fc800078e0204 */
[----:B------:R-:W-:Y:S01]  /*aea0*/  IMAD.IADD R4, R3, 0x1, R4 ;  /* 0x0000000103047824 */ /* 0x000fe200078e0204 */
[----:B---3--:R-:W-:-:S04]  /*aeb0*/  LEA R0, P0, R2, R180, 0x6 ;  /* 0x000000b402007211 */ /* 0x008fc800078030ff */
[----:B------:R-:W-:Y:S02]  /*aec0*/  LEA R6, P1, R0, c[0x0][0x168], 0x1 ;  /* 0x00005a0000067a11 */ /* 0x000fe400078208ff */
        /* <DEDUP_REMOVED lines=16> */
.L_x_1670:
[----:B---34-:R-:W3:Y:S02]  /*afd0*/  S2R R0, SR_TID.X ;  /* 0x0000000000007919 */ /* 0x018ee40000002100 */
[----:B---3--:R-:W-:-:S05]  /*afe0*/  IMAD.SHL.U32 R0, R0, 0x2, RZ ;  /* 0x0000000200007824 */ /* 0x008fca00078e00ff */
[----:B------:R-:W-:-:S05]  /*aff0*/  LOP3.LUT R0, R0, 0x6, RZ, 0xc0, !PT ;  /* 0x0000000600007812 */ /* 0x000fca00078ec0ff */
[----:B------:R-:W-:-:S05]  /*b000*/  IMAD R0, R213, 0x40, R0 ;  /* 0x00000040d5007824 */ /* 0x000fca00078e0200 */
[C---:B------:R-:W-:Y:S02]  /*b010*/  ISETP.GE.AND P6, PT, R0.reuse, R210, PT ;  /* 0x000000d20000720c */ /* 0x040fe40003fc6270 */
[C---:B--2---:R-:W-:Y:S02]  /*b020*/  IADD3 R2, R0.reuse, 0x1, RZ ;  /* 0x0000000100027810 */ /* 0x044fe40007ffe0ff */
[----:B------:R-:W-:Y:S02]  /*b030*/  ISETP.LT.OR P6, PT, R0, R206, P6 ;  /* 0x000000ce0000720c */ /* 0x000fe400037c1670 */
[C---:B------:R-:W-:Y:S02]  /*b040*/  ISETP.GE.AND P3, PT, R2.reuse, R210, PT ;  /* 0x000000d20200720c */ /* 0x040fe40003f66270 */
[C---:B------:R-:W-:Y:S02]  /*b050*/  ISETP.GE.AND P4, PT, R2.reuse, R209, PT ;  /* 0x000000d10200720c */ /* 0x040fe40003f86270 */
[----:B------:R-:W-:-:S02]  /*b060*/  ISETP.GE.AND P2, PT, R2, R208, PT ;  /* 0x000000d00200720c */ /* 0x000fc40003f46270 */
[----:B------:R-:W-:Y:S02]  /*b070*/  ISETP.GE.AND P5, PT, R2, R207, PT ;  /* 0x000000cf0200720c */ /* 0x000fe40003fa6270 */
[----:B------:R-:W-:Y:S02]  /*b080*/  ISETP.GE.AND P0, PT, R0, R209, PT ;  /* 0x000000d10000720c */ /* 0x000fe40003f06270 */
[----:B------:R-:W-:Y:S02]  /*b090*/  FSEL R12, R178, -INF , !P6 ;  /* 0xff800000b20c7808 */ /* 0x000fe40007000000 */
[C---:B------:R-:W-:Y:S02]  /*b0a0*/  ISETP.GE.AND P1, PT, R0.reuse, R208, PT ;  /* 0x000000d00000720c */ /* 0x040fe40003f26270 */
[----:B------:R-:W-:Y:S02]  /*b0b0*/  ISETP.GE.AND P6, PT, R0, R207, PT ;  /* 0x000000cf0000720c */ /* 0x000fe40003fc6270 */
[----:B------:R-:W-:-:S02]  /*b0c0*/  ISETP.LT.OR P3, PT, R2, R206, P3 ;  /* 0x000000ce0200720c */ /* 0x000fc40001f61670 */
[C---:B------:R-:W-:Y:S02]  /*b0d0*/  ISETP.LT.OR P4, PT, R2.reuse, R205, P4 ;  /* 0x000000cd0200720c */ /* 0x040fe40002781670 */
[CC--:B------:R-:W-:Y:S02]  /*b0e0*/  ISETP.LT.OR P2, PT, R2.reuse, R204.reuse, P2 ;  /* 0x000000cc0200720c */ /* 0x0c0fe40001741670 */
[----:B------:R-:W-:Y:S02]  /*b0f0*/  ISETP.LT.OR P5, PT, R2, R203, P5 ;  /* 0x000000cb0200720c */ /* 0x000fe40002fa1670 */
[C---:B------:R-:W-:Y:S02]  /*b100*/  ISETP.LT.OR P0, PT, R0.reuse, R205, P0 ;  /* 0x000000cd0000720c */ /* 0x040fe40000701670 */
[C---:B------:R-:W-:Y:S02]  /*b110*/  IADD3 R2, R0.reuse, 0x8, RZ ;  /* 0x0000000800027810 */ /* 0x040fe40007ffe0ff */
[----:B------:R-:W-:-:S02]  /*b120*/  ISETP.LT.OR P1, PT, R0, R204, P1 ;  /* 0x000000cc0000720c */ /* 0x000fc40000f21670 */
[----:B------:R-:W-:Y:S02]  /*b130*/  ISETP.LT.OR P6, PT, R0, R203, P6 ;  /* 0x000000cb0000720c */ /* 0x000fe400037c1670 */
[----:B------:R-:W-:Y:S02]  /*b140*/  FSEL R32, R175, -INF , !P0 ;  /* 0xff800000af207808 */ /* 0x000fe40004000000 */
[----:B------:R-:W-:Y:S02]  /*b150*/  ISETP.GE.AND P0, PT, R2, R210, PT ;  /* 0x000000d20200720c */ /* 0x000fe40003f06270 */
[----:B------:R-:W-:Y:S02]  /*b160*/  FSEL R13, R173, -INF , !P1 ;  /* 0xff800000ad0d7808 */ /* 0x000fe40004800000 */
[----:B------:R-:W-:Y:S02]  /*b170*/  FSEL R16, R168, -INF , !P6 ;  /* 0xff800000a8107808 */ /* 0x000fe40007000000 */
[----:B------:R-:W-:-:S02]  /*b180*/  FSEL R21, R179, -INF , !P3 ;  /* 0xff800000b3157808 */ /* 0x000fc40005800000 */
[C---:B------:R-:W-:Y:S02]  /*b190*/  ISETP.GE.AND P1, PT, R2.reuse, R209, PT ;  /* 0x000000d10200720c */ /* 0x040fe40003f26270 */
[C---:B------:R-:W-:Y:S02]  /*b1a0*/  ISETP.GE.AND P6, PT, R2.reuse, R208, PT ;  /* 0x000000d00200720c */ /* 0x040fe40003fc6270 */
[C---:B------:R-:W-:Y:S02]  /*b1b0*/  ISETP.GE.AND P3, PT, R2.reuse, R207, PT ;  /* 0x000000cf0200720c */ /* 0x040fe40003f66270 */
[----:B------:R-:W-:Y:S02]  /*b1c0*/  ISETP.LT.OR P0, PT, R2, R206, P0 ;  /* 0x000000ce0200720c */ /* 0x000fe40000701670 */
[----:B------:R-:W-:Y:S02]  /*b1d0*/  IADD3 R3, R0, 0x9, RZ ;  /* 0x0000000900037810 */ /* 0x000fe40007ffe0ff */
[----:B------:R-:W-:-:S02]  /*b1e0*/  ISETP.LT.OR P1, PT, R2, R205, P1 ;  /* 0x000000cd0200720c */ /* 0x000fc40000f21670 */
[C---:B------:R-:W-:Y:S02]  /*b1f0*/  ISETP.LT.OR P6, PT, R2.reuse, R204, P6 ;  /* 0x000000cc0200720c */ /* 0x040fe400037c1670 */
[----:B------:R-:W-:Y:S02]  /*b200*/  ISETP.LT.OR P3, PT, R2, R203, P3 ;  /* 0x000000cb0200720c */ /* 0x000fe40001f61670 */
[----:B------:R-:W-:Y:S02]  /*b210*/  IADD3 R2, R0, 0x10, RZ ;  /* 0x0000001000027810 */ /* 0x000fe40007ffe0ff */
[----:B------:R-:W-:Y:S02]  /*b220*/  FSEL R22, R166, -INF , !P0 ;  /* 0xff800000a6167808 */ /* 0x000fe40004000000 */
[----:B------:R-:W-:Y:S02]  /*b230*/  ISETP.GE.AND P0, PT, R3, R207, PT ;  /* 0x000000cf0300720c */ /* 0x000fe40003f06270 */
[----:B------:R-:W-:-:S02]  /*b240*/  FSEL R33, R174, -INF , !P4 ;  /* 0xff800000ae217808 */ /* 0x000fc40006000000 */
[----:B------:R-:W-:Y:S02]  /*b250*/  FSEL R34, R165, -INF , !P1 ;  /* 0xff800000a5227808 */ /* 0x000fe40004800000 */
[CC--:B------:R-:W-:Y:S02]  /*b260*/  ISETP.GE.AND P4, PT, R3.reuse, R210.reuse, PT ;  /* 0x000000d20300720c */ /* 0x0c0fe40003f86270 */
[----:B------:R-:W-:Y:S02]  /*b270*/  ISETP.GE.AND P1, PT, R2, R210, PT ;  /* 0x000000d20200720c */ /* 0x000fe40003f26270 */
[C---:B------:R-:W-:Y:S02]  /*b280*/  ISETP.LT.OR P0, PT, R3.reuse, R203, P0 ;  /* 0x000000cb0300720c */ /* 0x040fe40000701670 */
[----:B------:R-:W-:Y:S02]  /*b290*/  IADD3 R4, R0, 0x11, RZ ;  /* 0x0000001100047810 */ /* 0x000fe40007ffe0ff */
[----:B------:R-:W-:-:S02]  /*b2a0*/  ISETP.LT.OR P4, PT, R3, R206, P4 ;  /* 0x000000ce0300720c */ /* 0x000fc40002781670 */
[----:B------:R-:W-:Y:S02]  /*b2b0*/  ISETP.LT.OR P1, PT, R2, R206, P1 ;  /* 0x000000ce0200720c */ /* 0x000fe40000f21670 */
[----:B------:R-:W-:Y:S02]  /*b2c0*/  FSEL R14, R172, -INF , !P2 ;  /* 0xff800000ac0e7808 */ /* 0x000fe40005000000 */
[----:B------:R-:W-:Y:S02]  /*b2d0*/  FSEL R18, R170, -INF , !P5 ;  /* 0xff800000aa127808 */ /* 0x000fe40006800000 */
[----:B------:R-:W-:Y:S02]  /*b2e0*/  FSEL R20, R160, -INF , !P0 ;  /* 0xff800000a0147808 */ /* 0x000fe40004000000 */
[C---:B------:R-:W-:Y:S02]  /*b2f0*/  ISETP.GE.AND P2, PT, R3.reuse, R209, PT ;  /* 0x000000d10300720c */ /* 0x040fe40003f46270 */
[----:B------:R-:W-:-:S02]  /*b300*/  ISETP.GE.AND P5, PT, R3, R208, PT ;  /* 0x000000d00300720c */ /* 0x000fc40003fa6270 */
[----:B------:R-:W-:Y:S02]  /*b310*/  ISETP.GE.AND P0, PT, R4, R208, PT ;  /* 0x000000d00400720c */ /* 0x000fe40003f06270 */
[----:B------:R-:W-:Y:S02]  /*b320*/  FSEL R15, R163, -INF , !P6 ;  /* 0xff800000a30f7808 */ /* 0x000fe40007000000 */
[----:B------:R-:W-:Y:S02]  /*b330*/  FSEL R19, R158, -INF , !P3 ;  /* 0xff8000009e137808 */ /* 0x000fe40005800000 */
[----:B------:R-:W-:Y:S02]  /*b340*/  FSEL R23, R167, -INF , !P4 ;  /* 0xff800000a7177808 */ /* 0x000fe40006000000 */
[----:B------:R-:W-:Y:S02]  /*b350*/  FSEL R40, R157, -INF , !P1 ;  /* 0xff8000009d287808 */ /* 0x000fe40004800000 */
[----:B------:R-:W-:-:S02]  /*b360*/  ISETP.GE.AND P6, PT, R2, R209, PT ;  /* 0x000000d10200720c */ /* 0x000fc40003fc6270 */
[C---:B------:R-:W-:Y:S02]  /*b370*/  ISETP.GE.AND P3, PT, R2.reuse, R208, PT ;  /* 0x000000d00200720c */ /* 0x040fe40003f66270 */
[-C--:B------:R-:W-:Y:S02]  /*b380*/  ISETP.GE.AND P4, PT, R2, R207.reuse, PT ;  /* 0x000000cf0200720c */ /* 0x080fe40003f86270 */
[C---:B------:R-:W-:Y:S02]  /*b390*/  ISETP.GE.AND P1, PT, R4.reuse, R207, PT ;  /* 0x000000cf0400720c */ /* 0x040fe40003f26270 */
[C---:B------:R-:W-:Y:S02]  /*b3a0*/  ISETP.LT.OR P2, PT, R3.reuse, R205, P2 ;  /* 0x000000cd0300720c */ /* 0x040fe40001741670 */
[-C--:B------:R-:W-:Y:S02]  /*b3b0*/  ISETP.LT.OR P5, PT, R3, R204.reuse, P5 ;  /* 0x000000cc0300720c */ /* 0x080fe40002fa1670 */
[----:B------:R-:W-:-:S02]  /*b3c0*/  ISETP.LT.OR P0, PT, R4, R204, P0 ;  /* 0x000000cc0400720c */ /* 0x000fc40000701670 */
[----:B------:R-:W-:Y:S02]  /*b3d0*/  IADD3 R3, R0, 0x18, RZ ;  /* 0x0000001800037810 */ /* 0x000fe40007ffe0ff */
[C---:B------:R-:W-:Y:S02]  /*b3e0*/  ISETP.LT.OR P6, PT, R2.reuse, R205, P6 ;  /* 0x000000cd0200720c */ /* 0x040fe400037c1670 */
[C---:B------:R-:W-:Y:S02]  /*b3f0*/  ISETP.LT.OR P3, PT, R2.reuse, R204, P3 ;  /* 0x000000cc0200720c */ /* 0x040fe40001f61670 */
[-C--:B------:R-:W-:Y:S02]  /*b400*/  ISETP.LT.OR P4, PT, R2, R203.reuse, P4 ;  /* 0x000000cb0200720c */ /* 0x080fe40002781670 */
[----:B------:R-:W-:Y:S02]  /*b410*/  ISETP.LT.OR P1, PT, R4, R203, P1 ;  /* 0x000000cb0400720c */ /* 0x000fe40000f21670 */
[----:B------:R-:W-:-:S02]  /*b420*/  IADD3 R2, R0, 0x19, RZ ;  /* 0x0000001900027810 */ /* 0x000fc40007ffe0ff */
[----:B------:R-:W-:Y:S02]  /*b430*/  FSEL R42, R154, -INF , !P0 ;  /* 0xff8000009a2a7808 */ /* 0x000fe40004000000 */
[----:B------:R-:W-:Y:S02]  /*b440*/  ISETP.GE.AND P0, PT, R3, R207, PT ;  /* 0x000000cf0300720c */ /* 0x000fe40003f06270 */
[----:B------:R-:W-:Y:S02]  /*b450*/  FSEL R54, R147, -INF , !P1 ;  /* 0xff80000093367808 */ /* 0x000fe40004800000 */
[C---:B------:R-:W-:Y:S02]  /*b460*/  ISETP.GE.AND P1, PT, R2.reuse, R210, PT ;  /* 0x000000d20200720c */ /* 0x040fe40003f26270 */
[----:B------:R-:W-:Y:S02]  /*b470*/  ISETP.LT.OR P0, PT, R3, R203, P0 ;  /* 0x000000cb0300720c */ /* 0x000fe40000701670 */
[----:B------:R-:W-:-:S02]  /*b480*/  ISETP.LT.OR P1, PT, R2, R206, P1 ;  /* 0x000000ce0200720c */ /* 0x000fc40000f21670 */
[----:B------:R-:W-:Y:S02]  /*b490*/  IADD3 R8, R0, 0x20, RZ ;  /* 0x0000002000087810 */ /* 0x000fe40007ffe0ff */
[----:B------:R-:W-:Y:S02]  /*b4a0*/  FSEL R55, R150, -INF , !P0 ;  /* 0xff80000096377808 */ /* 0x000fe40004000000 */
[----:B------:R-:W-:Y:S02]  /*b4b0*/  ISETP.GE.AND P0, PT, R2, R207, PT ;  /* 0x000000cf0200720c */ /* 0x000fe40003f06270 */
[----:B------:R-:W-:Y:S02]  /*b4c0*/  FSEL R41, R155, -INF , !P3 ;  /* 0xff8000009b297808 */ /* 0x000fe40005800000 */
[----:B------:R-:W-:Y:S02]  /*b4d0*/  ISETP.GE.AND P3, PT, R3, R210, PT ;  /* 0x000000d20300720c */ /* 0x000fe40003f66270 */
[----:B------:R-:W-:-:S02]  /*b4e0*/  FSEL R144, R144, -INF , !P1 ;  /* 0xff80000090907808 */ /* 0x000fc40004800000 */
[----:B------:R-:W-:Y:S02]  /*b4f0*/  ISETP.GE.AND P1, PT, R8, R210, PT ;  /* 0x000000d20800720c */ /* 0x000fe40003f26270 */
[----:B------:R-:W-:Y:S02]  /*b500*/  ISETP.LT.OR P0, PT, R2, R203, P0 ;  /* 0x000000cb0200720c */ /* 0x000fe40000701670 */
[-C--:B------:R-:W-:Y:S02]  /*b510*/  ISETP.LT.OR P3, PT, R3, R206.reuse, P3 ;  /* 0x000000ce0300720c */ /* 0x080fe40001f61670 */
[----:B------:R-:W-:Y:S02]  /*b520*/  ISETP.LT.OR P1, PT, R8, R206, P1 ;  /* 0x000000ce0800720c */ /* 0x000fe40000f21670 */
[----:B------:R-:W-:Y:S02]  /*b530*/  IADD3 R7, R0, 0x21, RZ ;  /* 0x0000002100077810 */ /* 0x000fe40007ffe0ff */
[----:B-1----:R-:W-:-:S02]  /*b540*/  FSEL R60, R151, -INF , !P0 ;  /* 0xff800000973c7808 */ /* 0x002fc40004000000 */
[----:B------:R-:W-:Y:S02]  /*b550*/  ISETP.GE.AND P0, PT, R8, R207, PT ;  /* 0x000000cf0800720c */ /* 0x000fe40003f06270 */
[----:B------:R-:W-:Y:S02]  /*b560*/  FSEL R63, R145, -INF , !P3 ;  /* 0xff800000913f7808 */ /* 0x000fe40005800000 */
[----:B------:R-:W-:Y:S02]  /*b570*/  FSEL R145, R72, -INF , !P1 ;  /* 0xff80000048917808 */ /* 0x000fe40004800000 */
[C---:B------:R-:W-:Y:S02]  /*b580*/  ISETP.GE.AND P1, PT, R7.reuse, R210, PT ;  /* 0x000000d20700720c */ /* 0x040fe40003f26270 */
[----:B------:R-:W-:Y:S02]  /*b590*/  ISETP.LT.OR P0, PT, R8, R203, P0 ;  /* 0x000000cb0800720c */ /* 0x000fe40000701670 */
[----:B------:R-:W-:-:S02]  /*b5a0*/  ISETP.LT.OR P1, PT, R7, R206, P1 ;  /* 0x000000ce0700720c */ /* 0x000fc40000f21670 */
[----:B------:R-:W-:Y:S02]  /*b5b0*/  IADD3 R6, R0, 0x28, RZ ;  /* 0x0000002800067810 */ /* 0x000fe40007ffe0ff */
[----:B------:R-:W-:Y:S02]  /*b5c0*/  FSEL R178, R78, -INF , !P0 ;  /* 0xff8000004eb27808 */ /* 0x000fe40004000000 */
[----:B------:R-:W-:Y:S02]  /*b5d0*/  ISETP.GE.AND P0, PT, R7, R207, PT ;  /* 0x000000cf0700720c */ /* 0x000fe40003f06270 */
[----:B------:R-:W-:Y:S02]  /*b5e0*/  FMNMX.FTZ R10, R162, R12, !PT ;  /* 0x0000000ca20a7209 */ /* 0x000fe40007810000 */
[----:B------:R-:W-:Y:S02]  /*b5f0*/  FSEL R53, R146, -INF , !P4 ;  /* 0xff80000092357808 */ /* 0x000fe40006000000 */
[----:B------:R-:W-:-:S02]  /*b600*/  FSEL R146, R73, -INF , !P1 ;  /* 0xff80000049927808 */ /* 0x000fc40004800000 */
[----:B------:R-:W-:Y:S02]  /*b610*/  FMNMX.FTZ R9, R153, R13, !PT ;  /* 0x0000000d99097209 */ /* 0x000fe40007810000 */
[----:B------:R-:W-:Y:S02]  /*b620*/  ISETP.GE.AND P1, PT, R6, R210, PT ;  /* 0x000000d20600720c */ /* 0x000fe40003f26270 */
[----:B------:R-:W-:Y:S02]  /*b630*/  FSEL R35, R164, -INF , !P2 ;  /* 0xff800000a4237808 */ /* 0x000fe40005000000 */
[----:B------:R-:W-:Y:S02]  /*b640*/  ISETP.LT.OR P0, PT, R7, R203, P0 ;  /* 0x000000cb0700720c */ /* 0x000fe40000701670 */
[----:B------:R-:W-:Y:S02]  /*b650*/  FMNMX.FTZ R10, R21, R10, !PT ;  /* 0x0000000a150a7209 */ /* 0x000fe40007810000 */
[----:B------:R-:W-:-:S02]  /*b660*/  ISETP.GE.AND P2, PT, R4, R210, PT ;  /* 0x000000d20400720c */ /* 0x000fc40003f46270 */
[----:B------:R-:W-:Y:S02]  /*b670*/  FMNMX.FTZ R9, R14, R9, !PT ;  /* 0x000000090e097209 */ /* 0x000fe40007810000 */
[----:B------:R-:W-:Y:S02]  /*b680*/  ISETP.LT.OR P1, PT, R6, R206, P1 ;  /* 0x000000ce0600720c */ /* 0x000fe40000f21670 */
[----:B------:R-:W-:Y:S02]  /*b690*/  IADD3 R5, R0, 0x29, RZ ;  /* 0x0000002900057810 */ /* 0x000fe40007ffe0ff */
[----:B------:R-:W-:Y:S02]  /*b6a0*/  FSEL R180, R79, -INF , !P0 ;  /* 0xff8000004fb47808 */ /* 0x000fe40004000000 */
[----:B------:R-:W-:Y:S02]  /*b6b0*/  FMNMX.FTZ R10, R22, R10, !PT ;  /* 0x0000000a160a7209 */ /* 0x000fe40007810000 */
[----:B------:R-:W-:-:S02]  /*b6c0*/  ISETP.LT.OR P2, PT, R4, R206, P2 ;  /* 0x000000ce0400720c */ /* 0x000fc40001741670 */
[----:B------:R-:W-:Y:S02]  /*b6d0*/  ISETP.GE.AND P0, PT, R6, R207, PT ;  /* 0x000000cf0600720c */ /* 0x000fe40003f06270 */
[----:B------:R-:W-:Y:S02]  /*b6e0*/  FSEL R17, R161, -INF , !P5 ;  /* 0xff800000a1117808 */ /* 0x000fe40006800000 */
[----:B------:R-:W-:Y:S02]  /*b6f0*/  FMNMX.FTZ R9, R15, R9, !PT ;  /* 0x000000090f097209 */ /* 0x000fe40007810000 */
[----:B------:R-:W-:Y:S02]  /*b700*/  FSEL R147, R64, -INF , !P1 ;  /* 0xff80000040937808 */ /* 0x000fe40004800000 */
[----:B------:R-:W-:Y:S02]  /*b710*/  ISETP.GE.AND P5, PT, R4, R209, PT ;  /* 0x000000d10400720c */ /* 0x000fe40003fa6270 */
[----:B------:R-:W-:-:S02]  /*b720*/  ISETP.GE.AND P1, PT, R5, R210, PT ;  /* 0x000000d20500720c */ /* 0x000fc40003f26270 */
[----:B------:R-:W-:Y:S02]  /*b730*/  FMNMX.FTZ R10, R23, R10, !PT ;  /* 0x0000000a170a7209 */ /* 0x000fe40007810000 */
[----:B------:R-:W-:Y:S02]  /*b740*/  FSEL R62, R156, -INF , !P2 ;  /* 0xff8000009c3e7808 */ /* 0x000fe40005000000 */
[----:B------:R-:W-:Y:S02]  /*b750*/  ISETP.LT.OR P0, PT, R6, R203, P0 ;  /* 0x000000cb0600720c */ /* 0x000fe40000701670 */
[----:B------:R-:W-:Y:S02]  /*b760*/  ISETP.GE.AND P2, PT, R3, R208, PT ;  /* 0x000000d00300720c */ /* 0x000fe40003f46270 */
[----:B------:R-:W-:Y:S02]  /*b770*/  FMNMX.FTZ R9, R17, R9, !PT ;  /* 0x0000000911097209 */ /* 0x000fe40007810000 */
[----:B------:R-:W-:-:S02]  /*b780*/  ISETP.LT.OR P5, PT, R4, R205, P5 ;  /* 0x000000cd0400720c */ /* 0x000fc40002fa1670 */
[----:B------:R-:W-:Y:S02]  /*b790*/  ISETP.LT.OR P1, PT, R5, R206, P1 ;  /* 0x000000ce0500720c */ /* 0x000fe40000f21670 */
[----:B------:R-:W-:Y:S02]  /*b7a0*/  FMNMX.FTZ R10, R40, R10, !PT ;  /* 0x0000000a280a7209 */ /* 0x000fe40007810000 */
[----:B------:R-:W-:Y:S02]  /*b7b0*/  IADD3 R4, R0, 0x30, RZ ;  /* 0x0000003000047810 */ /* 0x000fe40007ffe0ff */
[----:B------:R-:W-:Y:S02]  /*b7c0*/  FSEL R179, R70, -INF , !P0 ;  /* 0xff80000046b37808 */ /* 0x000fe40004000000 */
[----:B------:R-:W-:Y:S02]  /*b7d0*/  ISETP.LT.OR P2, PT, R3, R204, P2 ;  /* 0x000000cc0300720c */ /* 0x000fe40001741670 */
[----:B------:R-:W-:-:S02]  /*b7e0*/  ISETP.GE.AND P0, PT, R5, R207, PT ;  /* 0x000000cf0500720c */ /* 0x000fc40003f06270 */
[----:B------:R-:W-:Y:S02]  /*b7f0*/  FMNMX.FTZ R9, R41, R9, !PT ;  /* 0x0000000929097209 */ /* 0x000fe40007810000 */
[----:B------:R-:W-:Y:S02]  /*b800*/  FSEL R187, R61, -INF , !P1 ;  /* 0xff8000003dbb7808 */ /* 0x000fe40004800000 */
[----:B------:R-:W-:Y:S02]  /*b810*/  FMNMX.FTZ R10, R62, R10, !PT ;  /* 0x0000000a3e0a7209 */ /* 0x000fe40007810000 */
[----:B------:R-:W-:Y:S02]  /*b820*/  ISETP.GE.AND P4, PT, R3, R209, PT ;  /* 0x000000d10300720c */ /* 0x000fe40003f86270 */
[----:B------:R-:W-:Y:S02]  /*b830*/  ISETP.GE.AND P1, PT, R4, R210, PT ;  /* 0x000000d20400720c */ /* 0x000fe40003f26270 */
[----:B------:R-:W-:-:S02]  /*b840*/  FSEL R48, R148, -INF , !P2 ;  /* 0xff80000094307808 */ /* 0x000fc40005000000 */
[----:B------:R-:W-:Y:S02]  /*b850*/  ISETP.LT.OR P0, PT, R5, R203, P0 ;  /* 0x000000cb0500720c */ /* 0x000fe40000701670 */
[----:B------:R-:W-:Y:S02]  /*b860*/  FMNMX.FTZ R9, R42, R9, !PT ;  /* 0x000000092a097209 */ /* 0x000fe40007810000 */
[----:B------:R-:W-:Y:S02]  /*b870*/  FMNMX.FTZ R11, R63, R10, !PT ;  /* 0x0000000a3f0b7209 */ /* 0x000fe40007810000 */
[----:B------:R-:W-:Y:S02]  /*b880*/  ISETP.LT.OR P4, PT, R3, R205, P4 ;  /* 0x000000cd0300720c */ /* 0x000fe40002781670 */
[----:B------:R-:W-:Y:S02]  /*b890*/  ISETP.LT.OR P1, PT, R4, R206, P1 ;  /* 0x000000ce0400720c */ /* 0x000fe40000f21670 */
[----:B------:R-:W-:-:S02]  /*b8a0*/  IADD3 R3, R0, 0x31, RZ ;  /* 0x0000003100037810 */ /* 0x000fc40007ffe0ff */
[----:B------:R-:W-:Y:S02]  /*b8b0*/  FSEL R181, R44, -INF , !P0 ;  /* 0xff8000002cb57808 */ /* 0x000fe40004000000 */
[----:B------:R-:W-:Y:S02]  /*b8c0*/  FMNMX.FTZ R10, R48, R9, !PT ;  /* 0x00000009300a7209 */ /* 0x000fe40007810000 */
[----:B------:R-:W-:Y:S02]  /*b8d0*/  ISETP.GE.AND P0, PT, R4, R208, PT ;  /* 0x000000d00400720c */ /* 0x000fe40003f06270 */
[----:B------:R-:W-:Y:S02]  /*b8e0*/  FMNMX.FTZ R9, R152, R16, !PT ;  /* 0x0000001098097209 */ /* 0x000fe40007810000 */
[----:B------:R-:W-:Y:S02]  /*b8f0*/  FMNMX.FTZ R11, R144, R11, !PT ;  /* 0x0000000b900b7209 */ /* 0x000fe40007810000 */
[----:B------:R-:W-:-:S02]  /*b900*/  FSEL R185, R36, -INF , !P1 ;  /* 0xff80000024b97808 */ /* 0x000fc40004800000 */
[C---:B------:R-:W-:Y:S02]  /*b910*/  ISETP.GE.AND P3, PT, R2.reuse, R209, PT ;  /* 0x000000d10200720c */ /* 0x040fe40003f66270 */
[----:B------:R-:W-:Y:S02]  /*b920*/  ISETP.GE.AND P2, PT, R2, R208, PT ;  /* 0x000000d00200720c */ /* 0x000fe40003f46270 */
[----:B------:R-:W-:Y:S02]  /*b930*/  ISETP.GE.AND P1, PT, R3, R210, PT ;  /* 0x000000d20300720c */ /* 0x000fe40003f26270 */
[----:B------:R-:W-:Y:S02]  /*b940*/  ISETP.LT.OR P0, PT, R4, R204, P0 ;  /* 0x000000cc0400720c */ /* 0x000fe40000701670 */
[----:B------:R-:W-:Y:S02]  /*b950*/  FMNMX.FTZ R9, R18, R9, !PT ;  /* 0x0000000912097209 */ /* 0x000fe40007810000 */
[----:B------:R-:W-:-:S02]  /*b960*/  FMNMX.FTZ R73, R145, R11, !PT ;  /* 0x0000000b91497209 */ /* 0x000fc40007810000 */
[C---:B------:R-:W-:Y:S02]  /*b970*/  ISETP.LT.OR P3, PT, R2.reuse, R205, P3 ;  /* 0x000000cd0200720c */ /* 0x040fe40001f61670 */
[----:B------:R-:W-:Y:S02]  /*b980*/  ISETP.LT.OR P2, PT, R2, R204, P2 ;  /* 0x000000cc0200720c */ /* 0x000fe40001741670 */
[----:B------:R-:W-:Y:S02]  /*b990*/  ISETP.LT.OR P1, PT, R3, R206, P1 ;  /* 0x000000ce0300720c */ /* 0x000fe40000f21670 */
[----:B------:R-:W-:Y:S02]  /*b9a0*/  IADD3 R2, R0, 0x38, RZ ;  /* 0x0000003800027810 */ /* 0x000fe40007ffe0ff */
[----:B------:R-:W-:Y:S02]  /*b9b0*/  FSEL R238, R26, -INF , !P0 ;  /* 0xff8000001aee7808 */ /* 0x000fe40004000000 */
[----:B------:R-:W-:-:S02]  /*b9c0*/  FMNMX.FTZ R9, R19, R9, !PT ;  /* 0x0000000913097209 */ /* 0x000fc40007810000 */
[----:B------:R-:W-:Y:S02]  /*b9d0*/  ISETP.GE.AND P0, PT, R3, R208, PT ;  /* 0x000000d00300720c */ /* 0x000fe40003f06270 */
[----:B------:R-:W-:Y:S02]  /*b9e0*/  FMNMX.FTZ R73, R146, R73, !PT ;  /* 0x0000004992497209 */ /* 0x000fe40007810000 */
[----:B------:R-:W-:Y:S02]  /*b9f0*/  FSEL R214, R37, -INF , !P1 ;  /* 0xff80000025d67808 */ /* 0x000fe40004800000 */
[----:B------:R-:W-:Y:S02]  /*ba00*/  ISETP.GE.AND P1, PT, R2, R210, PT ;  /* 0x000000d20200720c */ /* 0x000fe40003f26270 */
[----:B------:R-:W-:Y:S02]  /*ba10*/  FMNMX.FTZ R9, R20, R9, !PT ;  /* 0x0000000914097209 */ /* 0x000fe40007810000 */
[----:B------:R-:W-:-:S02]  /*ba20*/  FSEL R49, R149, -INF , !P2 ;  /* 0xff80000095317808 */ /* 0x000fc40005000000 */
[----:B------:R-:W-:Y:S02]  /*ba30*/  ISETP.LT.OR P0, PT, R3, R204, P0 ;  /* 0x000000cc0300720c */ /* 0x000fe40000701670 */
[----:B------:R-:W-:Y:S02]  /*ba40*/  FMNMX.FTZ R73, R147, R73, !PT ;  /* 0x0000004993497209 */ /* 0x000fe40007810000 */
[----:B------:R-:W-:Y:S02]  /*ba50*/  ISETP.GE.AND P2, PT, R8, R208, PT ;  /* 0x000000d00800720c */ /* 0x000fe40003f46270 */
[----:B------:R-:W-:Y:S02]  /*ba60*/  ISETP.LT.OR P1, PT, R2, R206, P1 ;  /* 0x000000ce0200720c */ /* 0x000fe40000f21670 */
[----:B------:R-:W-:Y:S02]  /*ba70*/  FMNMX.FTZ R9, R53, R9, !PT ;  /* 0x0000000935097209 */ /* 0x000fe40007810000 */
[----:B------:R-:W-:-:S02]  /*ba80*/  IADD3 R0, R0, 0x39, RZ ;  /* 0x0000003900007810 */ /* 0x000fc40007ffe0ff */
[----:B------:R-:W-:Y:S02]  /*ba90*/  FSEL R239, R27, -INF , !P0 ;  /* 0xff8000001bef7808 */ /* 0x000fe40004000000 */
[----:B------:R-:W-:Y:S02]  /*baa0*/  FMNMX.FTZ R73, R187, R73, !PT ;  /* 0x00000049bb497209 */ /* 0x000fe40007810000 */
[----:B------:R-:W-:Y:S02]  /*bab0*/  ISETP.LT.OR P2, PT, R8, R204, P2 ;  /* 0x000000cc0800720c */ /* 0x000fe40001741670 */
[----:B------:R-:W-:Y:S02]  /*bac0*/  ISETP.GE.AND P0, PT, R2, R208, PT ;  /* 0x000000d00200720c */ /* 0x000fe40003f06270 */
[----:B------:R-:W-:Y:S02]  /*bad0*/  FSEL R211, R24, -INF , !P1 ;  /* 0xff80000018d37808 */ /* 0x000fe40004800000 */
[----:B------:R-:W-:-:S02]  /*bae0*/  FMNMX.FTZ R9, R54, R9, !PT ;  /* 0x0000000936097209 */ /* 0x000fc40007810000 */
[----:B------:R-:W-:Y:S02]  /*baf0*/  ISETP.GE.AND P1, PT, R0, R210, PT ;  /* 0x000000d20000720c */ /* 0x000fe40003f26270 */
[----:B------:R-:W-:Y:S02]  /*bb00*/  FMNMX.FTZ R73, R185, R73, !PT ;  /* 0x00000049b9497209 */ /* 0x000fe40007810000 */
[----:B------:R-:W-:Y:S02]  /*bb10*/  FSEL R148, R76, -INF , !P2 ;  /* 0xff8000004c947808 */ /* 0x000fe40005000000 */
[----:B------:R-:W-:Y:S02]  /*bb20*/  ISETP.LT.OR P0, PT, R2, R204, P0 ;  /* 0x000000cc0200720c */ /* 0x000fe40000701670 */
[----:B------:R-:W-:Y:S02]  /*bb30*/  ISETP.GE.AND P2, PT, R7, R208, PT ;  /* 0x000000d00700720c */ /* 0x000fe40003f46270 */
[----:B------:R-:W-:-:S02]  /*bb40*/  FMNMX.FTZ R9, R55, R9, !PT ;  /* 0x0000000937097209 */ /* 0x000fc40007810000 */
[----:B------:R-:W-:Y:S02]  /*bb50*/  ISETP.LT.OR P1, PT, R0, R206, P1 ;  /* 0x000000ce0000720c */ /* 0x000fe40000f21670 */
[----:B------:R-:W-:Y:S02]  /*bb60*/  FMNMX.FTZ R73, R214, R73, !PT ;  /* 0x00000049d6497209 */ /* 0x000fe40007810000 */
[----:B------:R-:W-:Y:S02]  /*bb70*/  FSEL R236, R25, -INF , !P0 ;  /* 0xff80000019ec7808 */ /* 0x000fe40004000000 */
[----:B------:R-:W-:Y:S01]  /*bb80*/  ISETP.LT.OR P2, PT, R7, R204, P2 ;  /* 0x000000cc0700720c */ /* 0x000fe20001741670 */
[----:B------:R-:W-:Y:S01]  /*bb90*/  LDSM.16.MT88.4 R24, [R190+0x6000] ;  /* 0x00600000be18783b */ /* 0x000fe20000004200 */
[----:B------:R-:W-:Y:S02]  /*bba0*/  ISETP.GE.AND P0, PT, R0, R208, PT ;  /* 0x000000d00000720c */ /* 0x000fe40003f06270 */
[----:B------:R-:W-:-:S02]  /*bbb0*/  FMNMX.FTZ R9, R60, R9, !PT ;  /* 0x000000093c097209 */ /* 0x000fc40007810000 */
[----:B------:R-:W-:Y:S02]  /*bbc0*/  FSEL R215, R29, -INF , !P1 ;  /* 0xff8000001dd77808 */ /* 0x000fe40004800000 */
[----:B------:R-:W-:Y:S02]  /*bbd0*/  FMNMX.FTZ R73, R211, R73, !PT ;  /* 0x00000049d3497209 */ /* 0x000fe40007810000 */
[----:B------:R-:W-:Y:S02]  /*bbe0*/  FSEL R149, R77, -INF , !P2 ;  /* 0xff8000004d957808 */ /* 0x000fe40005000000 */
[----:B------:R-:W-:Y:S02]  /*bbf0*/  ISETP.LT.OR P0, PT, R0, R204, P0 ;  /* 0x000000cc0000720c */ /* 0x000fe40000701670 */
[----:B------:R-:W-:Y:S02]  /*bc00*/  ISETP.GE.AND P2, PT, R6, R208, PT ;  /* 0x000000d00600720c */ /* 0x000fe40003f46270 */
[----:B------:R-:W-:-:S02]  /*bc10*/  FMNMX.FTZ R9, R178, R9, !PT ;  /* 0x00000009b2097209 */ /* 0x000fc40007810000 */
[----:B------:R-:W-:Y:S02]  /*bc20*/  FMNMX.FTZ R73, R215, R73, !PT ;  /* 0x00000049d7497209 */ /* 0x000fe40007810000 */
[----:B------:R-:W-:Y:S02]  /*bc30*/  FSEL R226, R28, -INF , !P0 ;  /* 0xff8000001ce27808 */ /* 0x000fe40004000000 */
[----:B------:R-:W-:Y:S02]  /*bc40*/  ISETP.LT.OR P2, PT, R6, R204, P2 ;  /* 0x000000cc0600720c */ /* 0x000fe40001741670 */
[----:B------:R-:W-:Y:S02]  /*bc50*/  ISETP.GE.AND P0, PT, R3, R207, PT ;  /* 0x000000cf0300720c */ /* 0x000fe40003f06270 */
[----:B------:R-:W-:Y:S02]  /*bc60*/  FMNMX.FTZ R70, R180, R9, !PT ;  /* 0x00000009b4467209 */ /* 0x000fe40007810000 */
[----:B------:R-:W1:Y:S01]  /*bc70*/  SHFL.BFLY PT, R9, R73, 0x2, 0x1f ;  /* 0x0c401f0049097f89 */ /* 0x000e6200000e0000 */
[----:B------:R-:W-:-:S02]  /*bc80*/  FSEL R150, R68, -INF , !P2 ;  /* 0xff80000044967808 */ /* 0x000fc40005000000 */
[----:B------:R-:W-:Y:S02]  /*bc90*/  ISETP.LT.OR P0, PT, R3, R203, P0 ;  /* 0x000000cb0300720c */ /* 0x000fe40000701670 */
[----:B------:R-:W-:Y:S02]  /*bca0*/  ISETP.GE.AND P2, PT, R5, R208, PT ;  /* 0x000000d00500720c */ /* 0x000fe40003f46270 */
[----:B------:R-:W-:Y:S02]  /*bcb0*/  FSEL R230, R43, -INF , !P0 ;  /* 0xff8000002be67808 */ /* 0x000fe40004000000 */
[----:B------:R-:W-:Y:S02]  /*bcc0*/  ISETP.LT.OR P2, PT, R5, R204, P2 ;  /* 0x000000cc0500720c */ /* 0x000fe40001741670 */
[----:B------:R-:W-:Y:S02]  /*bcd0*/  ISETP.GE.AND P0, PT, R0, R207, PT ;  /* 0x000000cf0000720c */ /* 0x000fe40003f06270 */
[----:B------:R-:W-:-:S02]  /*bce0*/  FSEL R151, R69, -INF , !P2 ;  /* 0xff80000045977808 */ /* 0x000fc40005000000 */
[----:B------:R-:W-:Y:S02]  /*bcf0*/  ISETP.LT.OR P0, PT, R0, R203, P0 ;  /* 0x000000cb0000720c */ /* 0x000fe40000701670 */
[----:B------:R-:W-:Y:S02]  /*bd00*/  ISETP.GE.AND P2, PT, R8, R209, PT ;  /* 0x000000d10800720c */ /* 0x000fe40003f46270 */
[----:B------:R-:W-:Y:S02]  /*bd10*/  FSEL R237, R30, -INF , !P0 ;  /* 0xff8000001eed7808 */ /* 0x000fe40004000000 */
[----:B------:R-:W-:Y:S02]  /*bd20*/  ISETP.LT.OR P2, PT, R8, R205, P2 ;  /* 0x000000cd0800720c */ /* 0x000fe40001741670 */
[----:B------:R-:W-:Y:S02]  /*bd30*/  ISETP.GE.AND P0, PT, R6, R209, PT ;  /* 0x000000d10600720c */ /* 0x000fe40003f06270 */
[----:B------:R-:W-:-:S02]  /*bd40*/  FMNMX.FTZ R8, R159, R32, !PT ;  /* 0x000000209f087209 */ /* 0x000fc40007810000 */
[----:B------:R-:W-:Y:S02]  /*bd50*/  ISETP.LT.OR P0, PT, R6, R205, P0 ;  /* 0x000000cd0600720c */ /* 0x000fe40000701670 */
[----:B------:R-:W-:Y:S02]  /*bd60*/  FMNMX.FTZ R6, R33, R8, !PT ;  /* 0x0000000821067209 */ /* 0x000fe40007810000 */
[----:B------:R-:W-:Y:S02]  /*bd70*/  ISETP.GE.AND P1, PT, R4, R207, PT ;  /* 0x000000cf0400720c */ /* 0x000fe40003f26270 */
[----:B-1----:R-:W-:Y:S02]  /*bd80*/  FMNMX.FTZ R73, R73, R9, !PT ;  /* 0x0000000949497209 */ /* 0x002fe40007810000 */
[----:B------:R-:W-:Y:S02]  /*bd90*/  FMNMX.FTZ R6, R34, R6, !PT ;  /* 0x0000000622067209 */ /* 0x000fe40007810000 */
[----:B------:R-:W-:Y:S01]  /*bda0*/  ISETP.LT.OR P1, PT, R4, R203, P1 ;  /* 0x000000cb0400720c */ /* 0x000fe20000f21670 */
[----:B------:R-:W1:Y:S01]  /*bdb0*/  SHFL.BFLY PT, R8, R73, 0x1, 0x1f ;  /* 0x0c201f0049087f89 */ /* 0x000e6200000e0000 */
[----:B------:R-:W-:-:S02]  /*bdc0*/  FSEL R43, R183, -INF , !P6 ;  /* 0xff800000b72b7808 */ /* 0x000fc40007000000 */
[----:B------:R-:W-:Y:S02]  /*bdd0*/  FMNMX.FTZ R6, R35, R6, !PT ;  /* 0x0000000623067209 */ /* 0x000fe40007810000 */
[----:B------:R-:W-:Y:S02]  /*bde0*/  FSEL R221, R45, -INF , !P1 ;  /* 0xff8000002ddd7808 */ /* 0x000fe40004800000 */
[----:B------:R-:W-:Y:S02]  /*bdf0*/  ISETP.GE.AND P1, PT, R2, R207, PT ;  /* 0x000000cf0200720c */ /* 0x000fe40003f26270 */
[----:B------:R-:W-:Y:S02]  /*be00*/  ISETP.GE.AND P6, PT, R5, R209, PT ;  /* 0x000000d10500720c */ /* 0x000fe40003fc6270 */
[----:B------:R-:W-:Y:S02]  /*be10*/  FMNMX.FTZ R10, R49, R10, !PT ;  /* 0x0000000a310a7209 */ /* 0x000fe40007810000 */
[----:B------:R-:W-:-:S02]  /*be20*/  FSEL R50, R182, -INF , !P5 ;  /* 0xff800000b6327808 */ /* 0x000fc40006800000 */
[----:B------:R-:W-:Y:S02]  /*be30*/  FMNMX.FTZ R6, R43, R6, !PT ;  /* 0x000000062b067209 */ /* 0x000fe40007810000 */
[----:B------:R-:W-:Y:S02]  /*be40*/  ISETP.LT.OR P1, PT, R2, R203, P1 ;  /* 0x000000cb0200720c */ /* 0x000fe40000f21670 */
[----:B------:R-:W-:Y:S02]  /*be50*/  ISETP.LT.OR P6, PT, R5, R205, P6 ;  /* 0x000000cd0500720c */ /* 0x000fe400037c1670 */
[----:B------:R-:W-:Y:S02]  /*be60*/  ISETP.GE.AND P5, PT, R4, R209, PT ;  /* 0x000000d10400720c */ /* 0x000fe40003fa6270 */
[----:B------:R-:W-:Y:S02]  /*be70*/  FMNMX.FTZ R10, R148, R10, !PT ;  /* 0x0000000a940a7209 */ /* 0x000fe40007810000 */
[----:B------:R-:W-:-:S02]  /*be80*/  FSEL R51, R171, -INF , !P4 ;  /* 0xff800000ab337808 */ /* 0x000fc40006000000 */
[----:B------:R-:W-:Y:S02]  /*be90*/  FMNMX.FTZ R5, R50, R6, !PT ;  /* 0x0000000632057209 */ /* 0x000fe40007810000 */
[----:B------:R-:W-:Y:S02]  /*bea0*/  FSEL R235, R31, -INF , !P1 ;  /* 0xff8000001feb7808 */ /* 0x000fe40004800000 */
[----:B------:R-:W-:Y:S01]  /*beb0*/  ISETP.GE.AND P4, PT, R3, R209, PT ;  /* 0x000000d10300720c */ /* 0x000fe20003f86270 */
[----:B------:R-:W-:Y:S01]  /*bec0*/  LDSM.16.MT88.4 R28, [R191+0x6000] ;  /* 0x00600000bf1c783b */ /* 0x000fe20000004200 */
[----:B------:R-:W-:Y:S02]  /*bed0*/  ISETP.LT.OR P5, PT, R4, R205, P5 ;  /* 0x000000cd0400720c */ /* 0x000fe40002fa1670 */
[----:B------:R-:W-:Y:S02]  /*bee0*/  FMNMX.FTZ R10, R149, R10, !PT ;  /* 0x0000000a950a7209 */ /* 0x000fe40007810000 */
[----:B------:R-:W-:-:S02]  /*bef0*/  ISETP.GE.AND P1, PT, R7, R209, PT ;  /* 0x000000d10700720c */ /* 0x000fc40003f26270 */
[----:B------:R-:W-:Y:S02]  /*bf00*/  FSEL R52, R169, -INF , !P3 ;  /* 0xff800000a9347808 */ /* 0x000fe40005800000 */
[----:B------:R-:W-:Y:S02]  /*bf10*/  FMNMX.FTZ R4, R51, R5, !PT ;  /* 0x0000000533047209 */ /* 0x000fe40007810000 */
[----:B------:R-:W-:Y:S02]  /*bf20*/  ISETP.LT.OR P4, PT, R3, R205, P4 ;  /* 0x000000cd0300720c */ /* 0x000fe40002781670 */
[----:B------:R-:W-:Y:S02]  /*bf30*/  ISETP.GE.AND P3, PT, R2, R209, PT ;  /* 0x000000d10200720c */ /* 0x000fe40003f66270 */
[----:B------:R-:W-:Y:S02]  /*bf40*/  FMNMX.FTZ R10, R150, R10, !PT ;  /* 0x0000000a960a7209 */ /* 0x000fe40007810000 */
[----:B------:R-:W-:-:S02]  /*bf50*/  ISETP.LT.OR P1, PT, R7, R205, P1 ;  /* 0x000000cd0700720c */ /* 0x000fc40000f21670 */
[----:B------:R-:W-:Y:S02]  /*bf60*/  FSEL R173, R74, -INF , !P2 ;  /* 0xff8000004aad7808 */ /* 0x000fe40005000000 */
[----:B------:R-:W-:Y:S02]  /*bf70*/  FMNMX.FTZ R3, R52, R4, !PT ;  /* 0x0000000434037209 */ /* 0x000fe40007810000 */
[----:B------:R-:W-:Y:S02]  /*bf80*/  ISETP.LT.OR P3, PT, R2, R205, P3 ;  /* 0x000000cd0200720c */ /* 0x000fe40001f61670 */
[----:B------:R-:W-:Y:S02]  /*bf90*/  FMNMX.FTZ R10, R151, R10, !PT ;  /* 0x0000000a970a7209 */ /* 0x000fe40007810000 */
[----:B------:R-:W-:Y:S02]  /*bfa0*/  FSEL R175, R75, -INF , !P1 ;  /* 0xff8000004baf7808 */ /* 0x000fe40004800000 */
[----:B------:R-:W-:-:S02]  /*bfb0*/  FMNMX.FTZ R2, R173, R3, !PT ;  /* 0x00000003ad027209 */ /* 0x000fc40007810000 */
[----:B------:R-:W-:Y:S02]  /*bfc0*/  FMNMX.FTZ R10, R238, R10, !PT ;  /* 0x0000000aee0a7209 */ /* 0x000fe40007810000 */
[----:B------:R-:W-:Y:S02]  /*bfd0*/  ISETP.GE.AND P2, PT, R0, R209, PT ;  /* 0x000000d10000720c */ /* 0x000fe40003f46270 */
[----:B------:R-:W-:Y:S02]  /*bfe0*/  FSEL R176, R176, -INF , !P0 ;  /* 0xff800000b0b07808 */ /* 0x000fe40004000000 */
[----:B------:R-:W-:Y:S02]  /*bff0*/  FMNMX.FTZ R2, R175, R2, !PT ;  /* 0x00000002af027209 */ /* 0x000fe40007810000 */
[----:B-1----:R-:W-:Y:S02]  /*c000*/  FMNMX.FTZ R73, R73, R8, !PT ;  /* 0x0000000849497209 */ /* 0x002fe40007810000 */
[----:B------:R-:W-:-:S02]  /*c010*/  FMNMX.FTZ R10, R239, R10, !PT ;  /* 0x0000000aef0a7209 */ /* 0x000fc40007810000 */
[----:B------:R-:W-:Y:S01]  /*c020*/  ISETP.LT.OR P2, PT, R0, R205, P2 ;  /* 0x000000cd0000720c */ /* 0x000fe20001741670 */
[----:B------:R-:W-:Y:S01]  /*c030*/  FMUL.FTZ R0, R73, c[0x0][0x23c] ;  /* 0x00008f0049007a20 */ /* 0x000fe20000410000 */
[----:B------:R-:W-:Y:S02]  /*c040*/  FSEL R177, R177, -INF , !P6 ;  /* 0xff800000b1b17808 */ /* 0x000fe40007000000 */
[----:B------:R-:W-:Y:S02]  /*c050*/  FMNMX.FTZ R2, R176, R2, !PT ;  /* 0x00000002b0027209 */ /* 0x000fe40007810000 */
[----:B------:R-:W-:Y:S02]  /*c060*/  FSETP.NEU.FTZ.AND P0, PT, R73, -INF , PT ;  /* 0xff8000004900780b */ /* 0x000fe40003f1d000 */
[----:B------:R-:W-:Y:S02]  /*c070*/  FMNMX.FTZ R10, R236, R10, !PT ;  /* 0x0000000aec0a7209 */ /* 0x000fe40007810000 */
[----:B------:R-:W-:-:S02]  /*c080*/  FSEL R225, R56, -INF , !P5 ;  /* 0xff80000038e17808 */ /* 0x000fc40006800000 */
[----:B------:R-:W-:Y:S02]  /*c090*/  FMNMX.FTZ R2, R177, R2, !PT ;  /* 0x00000002b1027209 */ /* 0x000fe40007810000 */
[----:B------:R-:W-:Y:S02]  /*c0a0*/  FSEL R0, R0, RZ, P0 ;  /* 0x000000ff00007208 */ /* 0x000fe40000000000 */
[----:B------:R-:W-:Y:S02]  /*c0b0*/  FMNMX.FTZ R71, R226, R10, !PT ;  /* 0x0000000ae2477209 */ /* 0x000fe40007810000 */
[----:B------:R-:W-:Y:S01]  /*c0c0*/  FMNMX.FTZ R70, R179, R70, !PT ;  /* 0x00000046b3467209 */ /* 0x000fe20007810000 */
[----:B------:R-:W-:Y:S01]  /*c0d0*/  FFMA.FTZ R4, R12, c[0x0][0x23c], -R0 ;  /* 0x00008f000c047a23 */ /* 0x000fe20000010800 */
[----:B------:R-:W-:Y:S01]  /*c0e0*/  FSEL R224, R46, -INF , !P4 ;  /* 0xff8000002ee07808 */ /* 0x000fe20006000000 */
[----:B------:R-:W1:Y:S01]  /*c0f0*/  SHFL.BFLY PT, R10, R71, 0x2, 0x1f ;  /* 0x0c401f00470a7f89 */ /* 0x000e6200000e0000 */
[----:B------:R-:W-:Y:S01]  /*c100*/  FMNMX.FTZ R2, R225, R2, !PT ;  /* 0x00000002e1027209 */ /* 0x000fe20007810000 */
[----:B------:R2:W-:Y:S01]  /*c110*/  MUFU.EX2 R233, R4 ;  /* 0x0000000400e97308 */ /* 0x0005e20000000800 */
[----:B------:R-:W-:-:S02]  /*c120*/  FMNMX.FTZ R70, R181, R70, !PT ;  /* 0x00000046b5467209 */ /* 0x000fc40007810000 */
[----:B------:R-:W-:Y:S02]  /*c130*/  FSEL R231, R38, -INF , !P3 ;  /* 0xff80000026e77808 */ /* 0x000fe40005800000 */
[----:B------:R-:W-:Y:S02]  /*c140*/  FMNMX.FTZ R2, R224, R2, !PT ;  /* 0x00000002e0027209 */ /* 0x000fe40007810000 */
[----:B------:R-:W-:Y:S02]  /*c150*/  FMNMX.FTZ R70, R221, R70, !PT ;  /* 0x00000046dd467209 */ /* 0x000fe40007810000 */
[----:B------:R-:W-:Y:S02]  /*c160*/  FSEL R227, R39, -INF , !P2 ;  /* 0xff80000027e37808 */ /* 0x000fe40005000000 */
[----:B------:R-:W-:-:S04]  /*c170*/  FMNMX.FTZ R70, R230, R70, !PT ;  /* 0x00000046e6467209 */ /* 0x000fc80007810000 */
[----:B------:R-:W-:Y:S02]  /*c180*/  FMNMX.FTZ R70, R235, R70, !PT ;  /* 0x00000046eb467209 */ /* 0x000fe40007810000 */
[----:B--2---:R-:W-:Y:S02]  /*c190*/  FMNMX.FTZ R4, R231, R2, !PT ;  /* 0x00000002e7047209 */ /* 0x004fe40007810000 */
[----:B------:R-:W-:Y:S02]  /*c1a0*/  FMNMX.FTZ R70, R237, R70, !PT ;  /* 0x00000046ed467209 */ /* 0x000fe40007810000 */
[----:B------:R-:W-:Y:S02]  /*c1b0*/  FMNMX.FTZ R4, R227, R4, !PT ;  /* 0x00000004e3047209 */ /* 0x000fe40007810000 */
[----:B-1----:R-:W-:Y:S01]  /*c1c0*/  FMNMX.FTZ R71, R71, R10, !PT ;  /* 0x0000000a47477209 */ /* 0x002fe20007810000 */
[----:B------:R-:W1:Y:S01]  /*c1d0*/  SHFL.BFLY PT, R7, R70, 0x2, 0x1f ;  /* 0x0c401f0046077f89 */ /* 0x000e6200000e0000 */
[----:B------:R-:W-:-:S03]  /*c1e0*/  FSEL R10, R73, RZ, P0 ;  /* 0x000000ff490a7208 */ /* 0x000fc60000000000 */
[----:B------:R-:W2:Y:S04]  /*c1f0*/  SHFL.BFLY PT, R6, R4, 0x2, 0x1f ;  /* 0x0c401f0004067f89 */ /* 0x000ea800000e0000 */
[----:B------:R-:W3:Y:S01]  /*c200*/  SHFL.BFLY PT, R9, R71, 0x1, 0x1f ;  /* 0x0c201f0047097f89 */ /* 0x000ee200000e0000 */
[----:B-1----:R-:W-:Y:S02]  /*c210*/  FMNMX.FTZ R70, R70, R7, !PT ;  /* 0x0000000746467209 */ /* 0x002fe40007810000 */
[----:B--2---:R-:W-:-:S03]  /*c220*/  FMNMX.FTZ R4, R4, R6, !PT ;  /* 0x0000000604047209 */ /* 0x004fc60007810000 */
[----:B------:R-:W1:Y:S01]  /*c230*/  SHFL.BFLY PT, R5, R70, 0x1, 0x1f ;  /* 0x0c201f0046057f89 */ /* 0x000e6200000e0000 */
[----:B---3--:R-:W-:-:S03]  /*c240*/  FMNMX.FTZ R71, R71, R9, !PT ;  /* 0x0000000947477209 */ /* 0x008fc60007810000 */
[----:B------:R-:W2:Y:S01]  /*c250*/  SHFL.BFLY PT, R72, R4, 0x1, 0x1f ;  /* 0x0c201f0004487f89 */ /* 0x000ea200000e0000 */
[----:B------:R-:W-:Y:S01]  /*c260*/  FFMA.FTZ R9, R23, c[0x0][0x23c], -R0 ;  /* 0x00008f0017097a23 */ /* 0x000fe20000010800 */
[C---:B------:R-:W-:Y:S01]  /*c270*/  FSETP.NEU.FTZ.AND P1, PT, R71.reuse, -INF , PT ;  /* 0xff8000004700780b */ /* 0x040fe20003f3d000 */
[C---:B------:R-:W-:Y:S02]  /*c280*/  FMUL.FTZ R3, R71.reuse, c[0x0][0x23c] ;  /* 0x00008f0047037a20 */ /* 0x040fe40000410000 */
[----:B------:R-:W-:Y:S01]  /*c290*/  MUFU.EX2 R218, R9 ;  /* 0x0000000900da7308 */ /* 0x000fe20000000800 */
[----:B------:R-:W-:Y:S02]  /*c2a0*/  FSEL R6, R71, RZ, P1 ;  /* 0x000000ff47067208 */ /* 0x000fe40000800000 */
[----:B------:R-:W-:-:S03]  /*c2b0*/  FSEL R3, R3, RZ, P1 ;  /* 0x000000ff03037208 */ /* 0x000fc60000800000 */
[----:B------:R-:W-:Y:S02]  /*c2c0*/  FADD.FTZ R7, R153, -R6 ;  /* 0x8000000699077221 */ /* 0x000fe40000010000 */
[--C-:B------:R-:W-:Y:S02]  /*c2d0*/  FFMA.FTZ R2, R13, c[0x0][0x23c], -R3.reuse ;  /* 0x00008f000d027a23 */ /* 0x100fe40000010803 */
[----:B------:R-:W-:Y:S02]  /*c2e0*/  FMUL.FTZ R7, R7, c[0x0][0x23c] ;  /* 0x00008f0007077a20 */ /* 0x000fe40000410000 */
[----:B------:R3:W-:Y:S01]  /*c2f0*/  MUFU.EX2 R229, R2 ;  /* 0x0000000200e57308 */ /* 0x0007e20000000800 */
[----:B-1----:R-:W-:Y:S01]  /*c300*/  FMNMX.FTZ R70, R70, R5, !PT ;  /* 0x0000000546467209 */ /* 0x002fe20007810000 */
[----:B------:R-:W-:Y:S01]  /*c310*/  FFMA.FTZ R5, R15, c[0x0][0x23c], -R3 ;  /* 0x00008f000f057a23 */ /* 0x000fe20000010803 */
[----:B--2---:R-:W-:Y:S01]  /*c320*/  FMNMX.FTZ R72, R4, R72, !PT ;  /* 0x0000004804487209 */ /* 0x004fe20007810000 */
[----:B------:R-:W-:Y:S01]  /*c330*/  FFMA.FTZ R4, R21, c[0x0][0x23c], -R0 ;  /* 0x00008f0015047a23 */ /* 0x000fe20000010800 */
[----:B------:R-:W-:-:S03]  /*c340*/  FSETP.NEU.FTZ.AND P2, PT, R70, -INF , PT ;  /* 0xff8000004600780b */ /* 0x000fc60003f5d000 */
[----:B------:R1:W-:Y:S01]  /*c350*/  MUFU.EX2 R232, R5 ;  /* 0x0000000500e87308 */ /* 0x0003e20000000800 */
[----:B------:R-:W-:Y:S02]  /*c360*/  FSETP.NEU.FTZ.AND P1, PT, R72, -INF , PT ;  /* 0xff8000004800780b */ /* 0x000fe40003f3d000 */
[----:B------:R-:W-:Y:S01]  /*c370*/  FSEL R6, R70, RZ, P2 ;  /* 0x000000ff46067208 */ /* 0x000fe20001000000 */
[----:B---3--:R-:W-:-:S04]  /*c380*/  FFMA.FTZ R2, R14, c[0x0][0x23c], -R3 ;  /* 0x00008f000e027a23 */ /* 0x008fc80000010803 */
[----:B------:R2:W-:Y:S01]  /*c390*/  MUFU.EX2 R217, R4 ;  /* 0x0000000400d97308 */ /* 0x0005e20000000800 */
[----:B------:R-:W3:Y:S07]  /*c3a0*/  LDSM.16.MT88.4 R12, [R189+0x6000] ;  /* 0x00600000bd0c783b */ /* 0x000eee0000004200 */
[----:B------:R4:W5:Y:S01]  /*c3b0*/  MUFU.EX2 R228, R2 ;  /* 0x0000000200e47308 */ /* 0x0009620000000800 */
[----:B-1----:R-:W-:Y:S02]  /*c3c0*/  FFMA.FTZ R5, R17, c[0x0][0x23c], -R3 ;  /* 0x00008f0011057a23 */ /* 0x002fe40000010803 */
[----:B--2---:R-:W-:-:S05]  /*c3d0*/  FMUL.FTZ R4, R72, c[0x0][0x23c] ;  /* 0x00008f0048047a20 */ /* 0x004fca0000410000 */
[----:B------:R1:W-:Y:S01]  /*c3e0*/  MUFU.EX2 R234, R5 ;  /* 0x0000000500ea7308 */ /* 0x0003e20000000800 */
[----:B------:R-:W-:Y:S01]  /*c3f0*/  FSEL R8, R4, RZ, P1 ;  /* 0x000000ff04087208 */ /* 0x000fe20000800000 */
[----:B----4-:R-:W-:-:S06]  /*c400*/  FMUL.FTZ R2, R70, c[0x0][0x23c] ;  /* 0x00008f0046027a20 */ /* 0x010fcc0000410000 */
[----:B------:R-:W2:Y:S01]  /*c410*/  MUFU.EX2 R75, R7 ;  /* 0x00000007004b7308 */ /* 0x000ea20000000800 */
[--C-:B------:R-:W-:Y:S01]  /*c420*/  FFMA.FTZ R9, R33, c[0x0][0x23c], -R8.reuse ;  /* 0x00008f0021097a23 */ /* 0x100fe20000010808 */
[----:B-----5:R-:W-:Y:S01]  /*c430*/  F2FP.BF16.PACK_AB R4, R228, R229 ;  /* 0x000000e5e404723e */ /* 0x020fe200000010ff */
[----:B------:R-:W-:Y:S01]  /*c440*/  FFMA.FTZ R11, R32, c[0x0][0x23c], -R8 ;  /* 0x00008f00200b7a23 */ /* 0x000fe20000010808 */
[----:B------:R-:W-:-:S04]  /*c450*/  FSEL R2, R2, RZ, P2 ;  /* 0x000000ff02027208 */ /* 0x000fc80001000000 */
[----:B------:R4:W-:Y:S01]  /*c460*/  MUFU.EX2 R184, R9 ;  /* 0x0000000900b87308 */ /* 0x0009e20000000800 */
[----:B-1----:R-:W-:-:S07]  /*c470*/  FFMA.FTZ R5, R16, c[0x0][0x23c], -R2 ;  /* 0x00008f0010057a23 */ /* 0x002fce0000010802 */
[----:B------:R1:W-:Y:S01]  /*c480*/  MUFU.EX2 R220, R5 ;  /* 0x0000000500dc7308 */ /* 0x0003e20000000800 */
[-C--:B--2---:R-:W-:Y:S02]  /*c490*/  FMUL.FTZ R84, R84, R75.reuse ;  /* 0x0000004b54547220 */ /* 0x084fe40000410000 */
[-C--:B------:R-:W-:Y:S02]  /*c4a0*/  FMUL.FTZ R85, R85, R75.reuse ;  /* 0x0000004b55557220 */ /* 0x080fe40000410000 */
[-C--:B------:R-:W-:Y:S02]  /*c4b0*/  FMUL.FTZ R88, R88, R75.reuse ;  /* 0x0000004b58587220 */ /* 0x080fe40000410000 */
[-C--:B------:R-:W-:Y:S01]  /*c4c0*/  FMUL.FTZ R89, R89, R75.reuse ;  /* 0x0000004b59597220 */ /* 0x080fe20000410000 */
[----:B----4-:R-:W-:Y:S01]  /*c4d0*/  FSEL R9, R72, RZ, P1 ;  /* 0x000000ff48097208 */ /* 0x010fe20000800000 */
[----:B------:R2:W-:Y:S01]  /*c4e0*/  MUFU.EX2 R186, R11 ;  /* 0x0000000b00ba7308 */ /* 0x0005e20000000800 */
[----:B------:R-:W-:-:S02]  /*c4f0*/  FMUL.FTZ R100, R100, R75 ;  /* 0x0000004b64647220 */ /* 0x000fc40000410000 */
[-C--:B------:R-:W-:Y:S02]  /*c500*/  FMUL.FTZ R101, R101, R75.reuse ;  /* 0x0000004b65657220 */ /* 0x080fe40000410000 */
[----:B------:R-:W-:Y:S02]  /*c510*/  FADD.FTZ R9, R159, -R9 ;  /* 0x800000099f097221 */ /* 0x000fe40000010000 */
[----:B-1----:R-:W-:Y:S02]  /*c520*/  FFMA.FTZ R5, R18, c[0x0][0x23c], -R2 ;  /* 0x00008f0012057a23 */ /* 0x002fe40000010802 */
[----:B------:R-:W-:Y:S02]  /*c530*/  FMUL.FTZ R9, R9, c[0x0][0x23c] ;  /* 0x00008f0009097a20 */ /* 0x000fe40000410000 */
[----:B------:R1:W-:Y:S01]  /*c540*/  MUFU.EX2 R219, R5 ;  /* 0x0000000500db7308 */ /* 0x0003e20000000800 */
[-C--:B------:R-:W-:Y:S02]  /*c550*/  FMUL.FTZ R104, R104, R75.reuse ;  /* 0x0000004b68687220 */ /* 0x080fe40000410000 */
[----:B------:R-:W-:-:S02]  /*c560*/  FMUL.FTZ R105, R105, R75 ;  /* 0x0000004b69697220 */ /* 0x000fc40000410000 */
[----:B--2---:R-:W-:Y:S02]  /*c570*/  FFMA.FTZ R11, R34, c[0x0][0x23c], -R8 ;  /* 0x00008f00220b7a23 */ /* 0x004fe40000010808 */
[-C--:B------:R-:W-:Y:S01]  /*c580*/  FMUL.FTZ R116, R116, R75.reuse ;  /* 0x0000004b74747220 */ /* 0x080fe20000410000 */
[----:B------:R2:W4:Y:S01]  /*c590*/  MUFU.EX2 R68, R9 ;  /* 0x0000000900447308 */ /* 0x0005220000000800 */
[-C--:B------:R-:W-:Y:S02]  /*c5a0*/  FMUL.FTZ R117, R117, R75.reuse ;  /* 0x0000004b75757220 */ /* 0x080fe40000410000 */
[-C--:B------:R-:W-:Y:S02]  /*c5b0*/  FMUL.FTZ R120, R120, R75.reuse ;  /* 0x0000004b78787220 */ /* 0x080fe40000410000 */
[-C--:B------:R-:W-:Y:S02]  /*c5c0*/  FMUL.FTZ R121, R121, R75.reuse ;  /* 0x0000004b79797220 */ /* 0x080fe40000410000 */
[----:B------:R-:W-:Y:S01]  /*c5d0*/  FMUL.FTZ R132, R132, R75 ;  /* 0x0000004b84847220 */ /* 0x000fe20000410000 */
[----:B------:R-:W-:Y:S01]  /*c5e0*/  MUFU.EX2 R183, R11 ;  /* 0x0000000b00b77308 */ /* 0x000fe20000000800 */
[----:B-1----:R-:W-:-:S02]  /*c5f0*/  FFMA.FTZ R5, R19, c[0x0][0x23c], -R2 ;  /* 0x00008f0013057a23 */ /* 0x002fc40000010802 */
[----:B------:R-:W1:Y:S01]  /*c600*/  LDSM.16.MT88.4 R16, [R192+0x6000] ;  /* 0x00600000c010783b */ /* 0x000e620000004200 */
[-C--:B------:R-:W-:Y:S02]  /*c610*/  FMUL.FTZ R133, R133, R75.reuse ;  /* 0x0000004b85857220 */ /* 0x080fe40000410000 */
[-C--:B------:R-:W-:Y:S02]  /*c620*/  FMUL.FTZ R136, R136, R75.reuse ;  /* 0x0000004b88887220 */ /* 0x080fe40000410000 */
[----:B--2---:R-:W-:Y:S01]  /*c630*/  FFMA.FTZ R9, R40, c[0x0][0x23c], -R0 ;  /* 0x00008f0028097a23 */ /* 0x004fe20000010800 */
[----:B------:R2:W-:Y:S01]  /*c640*/  MUFU.EX2 R223, R5 ;  /* 0x0000000500df7308 */ /* 0x0005e20000000800 */
[----:B------:R-:W-:Y:S02]  /*c650*/  FMUL.FTZ R137, R137, R75 ;  /* 0x0000004b89897220 */ /* 0x000fe40000410000 */
[-C--:B----4-:R-:W-:Y:S02]  /*c660*/  FMUL.FTZ R82, R82, R68.reuse ;  /* 0x0000004452527220 */ /* 0x090fe40000410000 */
[----:B------:R-:W-:-:S02]  /*c670*/  FMUL.FTZ R83, R83, R68 ;  /* 0x0000004453537220 */ /* 0x000fc40000410000 */
[-C--:B------:R-:W-:Y:S01]  /*c680*/  FMUL.FTZ R94, R94, R68.reuse ;  /* 0x000000445e5e7220 */ /* 0x080fe20000410000 */
[----:B------:R4:W-:Y:S01]  /*c690*/  MUFU.EX2 R172, R9 ;  /* 0x0000000900ac7308 */ /* 0x0009e20000000800 */
[-C--:B------:R-:W-:Y:S02]  /*c6a0*/  FMUL.FTZ R95, R95, R68.reuse ;  /* 0x000000445f5f7220 */ /* 0x080fe40000410000 */
[-C--:B------:R-:W-:Y:S02]  /*c6b0*/  FMUL.FTZ R98, R98, R68.reuse ;  /* 0x0000004462627220 */ /* 0x080fe40000410000 */
[-C--:B------:R-:W-:Y:S02]  /*c6c0*/  FMUL.FTZ R99, R99, R68.reuse ;  /* 0x0000004463637220 */ /* 0x080fe40000410000 */
[----:B------:R-:W-:Y:S02]  /*c6d0*/  FMUL.FTZ R110, R110, R68 ;  /* 0x000000446e6e7220 */ /* 0x000fe40000410000 */
[----:B--2---:R-:W-:-:S02]  /*c6e0*/  FFMA.FTZ R5, R20, c[0x0][0x23c], -R2 ;  /* 0x00008f0014057a23 */ /* 0x004fc40000010802 */
[----:B------:R-:W-:Y:S02]  /*c6f0*/  FADD.FTZ R20, R162, -R10 ;  /* 0x8000000aa2147221 */ /* 0x000fe40000010000 */
[----:B------:R2:W5:Y:S01]  /*c700*/  MUFU.EX2 R222, R5 ;  /* 0x0000000500de7308 */ /* 0x0005620000000800 */
[----:B------:R-:W-:Y:S02]  /*c710*/  FFMA.FTZ R10, R35, c[0x0][0x23c], -R8 ;  /* 0x00008f00230a7a23 */ /* 0x000fe40000010808 */
[----:B----4-:R-:W-:Y:S02]  /*c720*/  FFMA.FTZ R9, R42, c[0x0][0x23c], -R3 ;  /* 0x00008f002a097a23 */ /* 0x010fe40000010803 */
[----:B------:R-:W-:Y:S02]  /*c730*/  FMUL.FTZ R11, R20, c[0x0][0x23c] ;  /* 0x00008f00140b7a20 */ /* 0x000fe40000410000 */
[-C--:B------:R-:W-:Y:S01]  /*c740*/  FMUL.FTZ R111, R111, R68.reuse ;  /* 0x000000446f6f7220 */ /* 0x080fe20000410000 */
[----:B------:R4:W-:Y:S01]  /*c750*/  MUFU.EX2 R170, R9 ;  /* 0x0000000900aa7308 */ /* 0x0009e20000000800 */
[----:B------:R-:W-:-:S02]  /*c760*/  FMUL.FTZ R114, R114, R68 ;  /* 0x0000004472727220 */ /* 0x000fc40000410000 */
[-C--:B------:R-:W-:Y:S02]  /*c770*/  FMUL.FTZ R115, R115, R68.reuse ;  /* 0x0000004473737220 */ /* 0x080fe40000410000 */
[-C--:B------:R-:W-:Y:S02]  /*c780*/  FMUL.FTZ R126, R126, R68.reuse ;  /* 0x000000447e7e7220 */ /* 0x080fe40000410000 */
[----:B------:R-:W-:Y:S01]  /*c790*/  FMUL.FTZ R127, R127, R68 ;  /* 0x000000447f7f7220 */ /* 0x000fe20000410000 */
[----:B------:R1:W-:Y:S01]  /*c7a0*/  MUFU.EX2 R182, R10 ;  /* 0x0000000a00b67308 */ /* 0x0003e20000000800 */
[----:B--2---:R-:W-:Y:S01]  /*c7b0*/  FADD.FTZ R5, R152, -R6 ;  /* 0x8000000698057221 */ /* 0x004fe20000010000 */
[----:B------:R-:W-:Y:S01]  /*c7c0*/  F2FP.BF16.PACK_AB R6, R234, R232 ;  /* 0x000000e8ea06723e */ /* 0x000fe200000010ff */
[----:B------:R-:W-:Y:S01]  /*c7d0*/  FMUL.FTZ R130, R130, R68 ;  /* 0x0000004482827220 */ /* 0x000fe20000410000 */
[----:B-----5:R-:W-:Y:S01]  /*c7e0*/  F2FP.BF16.PACK_AB R7, R222, R223 ;  /* 0x000000dfde07723e */ /* 0x020fe200000010ff */
[----:B------:R-:W-:-:S02]  /*c7f0*/  FMUL.FTZ R5, R5, c[0x0][0x23c] ;  /* 0x00008f0005057a20 */ /* 0x000fc40000410000 */
[-C--:B------:R-:W-:Y:S01]  /*c800*/  FMUL.FTZ R131, R131, R68.reuse ;  /* 0x0000004483837220 */ /* 0x080fe20000410000 */
[----:B------:R-:W2:Y:S01]  /*c810*/  MUFU.EX2 R69, R11 ;  /* 0x0000000b00457308 */ /* 0x000ea20000000800 */
[----:B----4-:R-:W-:Y:S02]  /*c820*/  FFMA.FTZ R9, R49, c[0x0][0x23c], -R3 ;  /* 0x00008f0031097a23 */ /* 0x010fe40000010803 */
[-C--:B------:R-:W-:Y:S02]  /*c830*/  FMUL.FTZ R142, R142, R68.reuse ;  /* 0x000000448e8e7220 */ /* 0x080fe40000410000 */
[----:B------:R-:W-:-:S03]  /*c840*/  FMUL.FTZ R143, R143, R68 ;  /* 0x000000448f8f7220 */ /* 0x000fc60000410000 */
[----:B------:R4:W-:Y:S01]  /*c850*/  MUFU.EX2 R169, R9 ;  /* 0x0000000900a97308 */ /* 0x0009e20000000800 */
[----:B-1----:R-:W-:-:S07]  /*c860*/  FFMA.FTZ R10, R41, c[0x0][0x23c], -R3 ;  /* 0x00008f00290a7a23 */ /* 0x002fce0000010803 */
[----:B------:R1:W5:Y:S01]  /*c870*/  MUFU.EX2 R74, R5 ;  /* 0x00000005004a7308 */ /* 0x0003620000000800 */
[-C--:B--2---:R-:W-:Y:S02]  /*c880*/  FMUL.FTZ R80, R80, R69.reuse ;  /* 0x0000004550507220 */ /* 0x084fe40000410000 */
[-C--:B------:R-:W-:Y:S02]  /*c890*/  FMUL.FTZ R81, R81, R69.reuse ;  /* 0x0000004551517220 */ /* 0x080fe40000410000 */
[-C--:B------:R-:W-:Y:S02]  /*c8a0*/  FMUL.FTZ R92, R92, R69.reuse ;  /* 0x000000455c5c7220 */ /* 0x080fe40000410000 */
[-C--:B------:R-:W-:Y:S01]  /*c8b0*/  FMUL.FTZ R93, R93, R69.reuse ;  /* 0x000000455d5d7220 */ /* 0x080fe20000410000 */
[----:B------:R-:W-:Y:S01]  /*c8c0*/  MUFU.EX2 R174, R10 ;  /* 0x0000000a00ae7308 */ /* 0x000fe20000000800 */
[----:B----4-:R-:W-:Y:S02]  /*c8d0*/  FFMA.FTZ R9, R54, c[0x0][0x23c], -R2 ;  /* 0x00008f0036097a23 */ /* 0x010fe40000010802 */
[----:B------:R-:W-:-:S02]  /*c8e0*/  FMUL.FTZ R96, R96, R69 ;  /* 0x0000004560607220 */ /* 0x000fc40000410000 */
[-C--:B------:R-:W-:Y:S02]  /*c8f0*/  FMUL.FTZ R97, R97, R69.reuse ;  /* 0x0000004561617220 */ /* 0x080fe40000410000 */
[----:B------:R-:W-:Y:S01]  /*c900*/  FMUL.FTZ R108, R108, R69 ;  /* 0x000000456c6c7220 */ /* 0x000fe20000410000 */
[----:B------:R2:W-:Y:S01]  /*c910*/  MUFU.EX2 R166, R9 ;  /* 0x0000000900a67308 */ /* 0x0005e20000000800 */
[----:B-1----:R-:W-:Y:S02]  /*c920*/  FFMA.FTZ R5, R22, c[0x0][0x23c], -R0 ;  /* 0x00008f0016057a23 */ /* 0x002fe40000010800 */
[-C--:B-----5:R-:W-:Y:S01]  /*c930*/  FMUL.FTZ R86, R86, R74.reuse ;  /* 0x0000004a56567220 */ /* 0x0a0fe20000410000 */
[----:B------:R-:W-:Y:S01]  /*c940*/  LDSM.16.MT88.4 R20, [R190+0x6800] ;  /* 0x00680000be14783b */ /* 0x000fe20000004200 */
[-C--:B------:R-:W-:Y:S02]  /*c950*/  FMUL.FTZ R87, R87, R74.reuse ;  /* 0x0000004a57577220 */ /* 0x080fe40000410000 */
[-C--:B------:R-:W-:Y:S01]  /*c960*/  FMUL.FTZ R90, R90, R74.reuse ;  /* 0x0000004a5a5a7220 */ /* 0x080fe20000410000 */
[----:B------:R1:W4:Y:S01]  /*c970*/  MUFU.EX2 R216, R5 ;  /* 0x0000000500d87308 */ /* 0x0003220000000800 */
[----:B------:R-:W-:-:S02]  /*c980*/  FMUL.FTZ R91, R91, R74 ;  /* 0x0000004a5b5b7220 */ /* 0x000fc40000410000 */
[-C--:B------:R-:W-:Y:S02]  /*c990*/  FMUL.FTZ R102, R102, R74.reuse ;  /* 0x0000004a66667220 */ /* 0x080fe40000410000 */
[-C--:B------:R-:W-:Y:S02]  /*c9a0*/  FMUL.FTZ R103, R103, R74.reuse ;  /* 0x0000004a67677220 */ /* 0x080fe40000410000 */
[-C--:B------:R-:W-:Y:S02]  /*c9b0*/  FMUL.FTZ R106, R106, R74.reuse ;  /* 0x0000004a6a6a7220 */ /* 0x080fe40000410000 */
[----:B--2---:R-:W-:Y:S02]  /*c9c0*/  FFMA.FTZ R9, R55, c[0x0][0x23c], -R2 ;  /* 0x00008f0037097a23 */ /* 0x004fe40000010802 */
[-C--:B------:R-:W-:Y:S02]  /*c9d0*/  FMUL.FTZ R107, R107, R74.reuse ;  /* 0x0000004a6b6b7220 */ /* 0x080fe40000410000 */
[----:B------:R2:W-:Y:S01]  /*c9e0*/  MUFU.EX2 R167, R9 ;  /* 0x0000000900a77308 */ /* 0x0005e20000000800 */
[----:B------:R-:W-:Y:S01]  /*c9f0*/  FMUL.FTZ R118, R118, R74 ;  /* 0x0000004a76767220 */ /* 0x000fe20000410000 */
[----:B-1----:R-:W-:Y:S01]  /*ca00*/  F2FP.BF16.PACK_AB R5, R219, R220 ;  /* 0x000000dcdb05723e */ /* 0x002fe200000010ff */
[----:B------:R-:W-:-:S02]  /*ca10*/  FMUL.FTZ R119, R119, R74 ;  /* 0x0000004a77777220 */ /* 0x000fc40000410000 */
[-C--:B------:R-:W-:Y:S02]  /*ca20*/  FMUL.FTZ R122, R122, R74.reuse ;  /* 0x0000004a7a7a7220 */ /* 0x080fe40000410000 */
[-C--:B------:R-:W-:Y:S02]  /*ca30*/  FMUL.FTZ R123, R123, R74.reuse ;  /* 0x0000004a7b7b7220 */ /* 0x080fe40000410000 */
[-C--:B------:R-:W-:Y:S01]  /*ca40*/  FMUL.FTZ R134, R134, R74.reuse ;  /* 0x0000004a86867220 */ /* 0x080fe20000410000 */
[----:B---3--:R-:W-:Y:S01]  /*ca50*/  HMMA.16816.F32.BF16 R84, R4, R12, R84 ;  /* 0x0000000c0454723c */ /* 0x008fe20000041854 */
[-C--:B------:R-:W-:Y:S02]  /*ca60*/  FMUL.FTZ R135, R135, R74.reuse ;  /* 0x0000004a87877220 */ /* 0x080fe40000410000 */
[----:B------:R-:W-:Y:S02]  /*ca70*/  FMUL.FTZ R138, R138, R74 ;  /* 0x0000004a8a8a7220 */ /* 0x000fe40000410000 */
[----:B--2---:R-:W-:-:S02]  /*ca80*/  FFMA.FTZ R9, R60, c[0x0][0x23c], -R2 ;  /* 0x00008f003c097a23 */ /* 0x004fc40000010802 */
[----:B------:R-:W-:Y:S01]  /*ca90*/  FMUL.FTZ R139, R139, R74 ;  /* 0x0000004a8b8b7220 */ /* 0x000fe20000410000 */
[C---:B------:R-:W-:Y:S01]  /*caa0*/  HMMA.16816.F32.BF16 R76, R4.reuse, R14, R88 ;  /* 0x0000000e044c723c */ /* 0x040fe20000041858 */
[----:B------:R1:W-:Y:S01]  /*cab0*/  MUFU.EX2 R165, R9 ;  /* 0x0000000900a57308 */ /* 0x0003e20000000800 */
[-C--:B------:R-:W-:Y:S02]  /*cac0*/  FMUL.FTZ R109, R109, R69.reuse ;  /* 0x000000456d6d7220 */ /* 0x080fe40000410000 */
[-C--:B------:R-:W-:Y:S02]  /*cad0*/  FMUL.FTZ R112, R112, R69.reuse ;  /* 0x0000004570707220 */ /* 0x080fe40000410000 */
[-C--:B------:R-:W-:Y:S02]  /*cae0*/  FMUL.FTZ R113, R113, R69.reuse ;  /* 0x0000004571717220 */ /* 0x080fe40000410000 */
[----:B------:R-:W-:Y:S01]  /*caf0*/  HMMA.16816.F32.BF16 R64, R4, R16, R100 ;  /* 0x000000100440723c */ /* 0x000fe20000041864 */
[----:B------:R-:W-:-:S02]  /*cb00*/  FMUL.FTZ R124, R124, R69 ;  /* 0x000000457c7c7220 */ /* 0x000fc40000410000 */
[-C--:B------:R-:W-:Y:S02]  /*cb10*/  FMUL.FTZ R125, R125, R69.reuse ;  /* 0x000000457d7d7220 */ /* 0x080fe40000410000 */
[----:B------:R-:W-:Y:S02]  /*cb20*/  FFMA.FTZ R10, R48, c[0x0][0x23c], -R3 ;  /* 0x00008f00300a7a23 */ /* 0x000fe40000010803 */
[-C--:B------:R-:W-:Y:S01]  /*cb30*/  FMUL.FTZ R128, R128, R69.reuse ;  /* 0x0000004580807220 */ /* 0x080fe20000410000 */
[----:B------:R-:W-:Y:S01]  /*cb40*/  HMMA.16816.F32.BF16 R104, R4, R18, R104 ;  /* 0x000000120468723c */ /* 0x000fe20000041868 */
[----:B-1----:R-:W-:Y:S01]  /*cb50*/  FFMA.FTZ R9, R63, c[0x0][0x23c], -R0 ;  /* 0x00008f003f097a23 */ /* 0x002fe20000010800 */
[----:B------:R1:W2:Y:S01]  /*cb60*/  MUFU.EX2 R171, R10 ;  /* 0x0000000a00ab7308 */ /* 0x0002a20000000800 */
[-C--:B------:R-:W-:Y:S02]  /*cb70*/  FMUL.FTZ R129, R129, R69.reuse ;  /* 0x0000004581817220 */ /* 0x080fe40000410000 */
[----:B------:R-:W-:-:S02]  /*cb80*/  FMUL.FTZ R140, R140, R69 ;  /* 0x000000458c8c7220 */ /* 0x000fc40000410000 */
[----:B------:R-:W-:Y:S01]  /*cb90*/  FMUL.FTZ R141, R141, R69 ;  /* 0x000000458d8d7220 */ /* 0x000fe20000410000 */
[C---:B------:R-:W-:Y:S02]  /*cba0*/  HMMA.16816.F32.BF16 R56, R4.reuse, R24, R116 ;  /* 0x000000180438723c */ /* 0x040fe40000041874 */
[----:B------:R3:W-:Y:S06]  /*cbb0*/  MUFU.EX2 R163, R9 ;  /* 0x0000000900a37308 */ /* 0x0007ec0000000800 */
[----:B------:R-:W-:Y:S01]  /*cbc0*/  HMMA.16816.F32.BF16 R120, R4, R26, R120 ;  /* 0x0000001a0478723c */ /* 0x000fe20000041878 */
[----:B-1----:R-:W-:-:S04]  /*cbd0*/  FFMA.FTZ R10, R53, c[0x0][0x23c], -R2 ;  /* 0x00008f00350a7a23 */ /* 0x002fc80000010802 */
[----:B------:R1:W5:Y:S03]  /*cbe0*/  MUFU.EX2 R168, R10 ;  /* 0x0000000a00a87308 */ /* 0x0003660000000800 */
[----:B------:R-:W-:Y:S01]  /*cbf0*/  HMMA.16816.F32.BF16 R132, R4, R28, R132 ;  /* 0x0000001c0484723c */ /* 0x000fe20000041884 */
[----:B---3--:R-:W-:-:S04]  /*cc00*/  FFMA.FTZ R9, R144, c[0x0][0x23c], -R0 ;  /* 0x00008f0090097a23 */ /* 0x008fc80000010800 */
[----:B------:R3:W-:Y:S03]  /*cc10*/  MUFU.EX2 R162, R9 ;  /* 0x0000000900a27308 */ /* 0x0007e60000000800 */
[----:B------:R-:W-:Y:S01]  /*cc20*/  HMMA.16816.F32.BF16 R136, R4, R30, R136 ;  /* 0x0000001e0488723c */ /* 0x000fe20000041888 */
[----:B-1----:R-:W-:-:S06]  /*cc30*/  FFMA.FTZ R10, R62, c[0x0][0x23c], -R0 ;  /* 0x00008f003e0a7a23 */ /* 0x002fcc0000010800 */
[----:B------:R-:W-:Y:S02]  /*cc40*/  F2FP.BF16.PACK_AB R4, R217, R233 ;  /* 0x000000e9d904723e */ /* 0x000fe400000010ff */
[----:B------:R-:W-:Y:S01]  /*cc50*/  F2FP.BF16.PACK_AB R5, R184, R186 ;  /* 0x000000bab805723e */ /* 0x000fe200000010ff */
[----:B------:R-:W1:Y:S01]  /*cc60*/  MUFU.EX2 R164, R10 ;  /* 0x0000000a00a47308 */ /* 0x000e620000000800 */
[----:B----4-:R-:W-:Y:S02]  /*cc70*/  F2FP.BF16.PACK_AB R6, R218, R216 ;  /* 0x000000d8da06723e */ /* 0x010fe400000010ff */
[----:B------:R-:W-:Y:S01]  /*cc80*/  F2FP.BF16.PACK_AB R7, R182, R183 ;  /* 0x000000b7b607723e */ /* 0x000fe200000010ff */
[----:B---3--:R-:W-:-:S04]  /*cc90*/  FFMA.FTZ R9, R145, c[0x0][0x23c], -R0 ;  /* 0x00008f0091097a23 */ /* 0x008fc80000010800 */
[----:B------:R3:W-:Y:S02]  /*cca0*/  MUFU.EX2 R161, R9 ;  /* 0x0000000900a17308 */ /* 0x0007e40000000800 */
[C---:B------:R-:W-:Y:S08]  /*ccb0*/  HMMA.16816.F32.BF16 R44, R4.reuse, R12, R80 ;  /* 0x0000000c042c723c */ /* 0x040ff00000041850 */
[----:B------:R-:W-:Y:S01]  /*ccc0*/  HMMA.16816.F32.BF16 R36, R4, R14, R92 ;  /* 0x0000000e0424723c */ /* 0x000fe2000004185c */
[----:B------:R-:W-:Y:S04]  /*ccd0*/  LDSM.16.MT88.4 R12, [R191+0x6800] ;  /* 0x00680000bf0c783b */ /* 0x000fe80000004200 */
[----:B------:R-:W-:Y:S01]  /*cce0*/  LDSM.16.MT88.4 R92, [R189+0x7800] ;  /* 0x00780000bd5c783b */ /* 0x000fe20000004200 */
[----:B---3--:R-:W-:-:S02]  /*ccf0*/  FFMA.FTZ R9, R43, c[0x0][0x23c], -R8 ;  /* 0x00008f002b097a23 */ /* 0x008fc40000010808 */
[C---:B------:R-:W-:Y:S02]  /*cd00*/  HMMA.16816.F32.BF16 R32, R4.reuse, R16, R96 ;  /* 0x000000100420723c */ /* 0x040fe40000041860 */
[----:B------:R3:W-:Y:S06]  /*cd10*/  MUFU.EX2 R160, R9 ;  /* 0x0000000900a07308 */ /* 0x0007ec0000000800 */
[C---:B------:R-:W-:Y:S01]  /*cd20*/  HMMA.16816.F32.BF16 R108, R4.reuse, R18, R108 ;  /* 0x00000012046c723c */ /* 0x040fe2000004186c */
[----:B------:R-:W4:Y:S07]  /*cd30*/  LDSM.16.MT88.4 R16, [R192+0x6800] ;  /* 0x00680000c010783b */ /* 0x000f2e0000004200 */
[----:B------:R-:W-:Y:S01]  /*cd40*/  HMMA.16816.F32.BF16 R112, R4, R24, R112 ;  /* 0x000000180470723c */ /* 0x000fe20000041870 */
[----:B---3--:R-:W-:-:S04]  /*cd50*/  FFMA.FTZ R9, R50, c[0x0][0x23c], -R8 ;  /* 0x00008f0032097a23 */ /* 0x008fc80000010808 */
[----:B------:R3:W1:Y:S03]  /*cd60*/  MUFU.EX2 R159, R9 ;  /* 0x00000009009f7308 */ /* 0x0006660000000800 */
[C---:B------:R-:W-:Y:S01]  /*cd70*/  HMMA.16816.F32.BF16 R124, R4.reuse, R26, R124 ;  /* 0x0000001a047c723c */ /* 0x040fe2000004187c */
[----:B------:R-:W1:Y:S07]  /*cd80*/  LDSM.16.MT88.4 R24, [R189+0x6800] ;  /* 0x00680000bd18783b */ /* 0x000e6e0000004200 */
[----:B------:R-:W-:Y:S01]  /*cd90*/  HMMA.16816.F32.BF16 R128, R4, R28, R128 ;  /* 0x0000001c0480723c */ /* 0x000fe20000041880 */
[----:B---3--:R-:W-:-:S07]  /*cda0*/  FFMA.FTZ R9, R51, c[0x0][0x23c], -R8 ;  /* 0x00008f0033097a23 */ /* 0x008fce0000010808 */
[----:B------:R-:W-:Y:S01]  /*cdb0*/  HMMA.16816.F32.BF16 R140, R4, R30, R140 ;  /* 0x0000001e048c723c */ /* 0x000fe2000004188c */
[----:B------:R3:W-:Y:S06]  /*cdc0*/  MUFU.EX2 R157, R9 ;  /* 0x00000009009d7308 */ /* 0x0007ec0000000800 */
[----:B------:R-:W-:Y:S02]  /*cdd0*/  F2FP.BF16.PACK_AB R4, R170, R174 ;  /* 0x000000aeaa04723e */ /* 0x000fe400000010ff */
[----:B--2---:R-:W-:Y:S02]  /*cde0*/  F2FP.BF16.PACK_AB R6, R169, R171 ;  /* 0x000000aba906723e */ /* 0x004fe400000010ff */
[----:B-----5:R-:W-:-:S02]  /*cdf0*/  F2FP.BF16.PACK_AB R5, R166, R168 ;  /* 0x000000a8a605723e */ /* 0x020fc400000010ff */
[----:B------:R-:W-:Y:S01]  /*ce00*/  F2FP.BF16.PACK_AB R7, R165, R167 ;  /* 0x000000a7a507723e */ /* 0x000fe200000010ff */
[----:B---3--:R-:W-:-:S06]  /*ce10*/  FFMA.FTZ R9, R52, c[0x0][0x23c], -R8 ;  /* 0x00008f0034097a23 */ /* 0x008fcc0000010808 */
[C---:B----4-:R-:W-:Y:S01]  /*ce20*/  HMMA.16816.F32.BF16 R64, R4.reuse, R16, R64 ;  /* 0x000000100440723c */ /* 0x050fe20000041840 */
[----:B------:R2:W3:Y:S07]  /*ce30*/  MUFU.EX2 R156, R9 ;  /* 0x00000009009c7308 */ /* 0x0004ee0000000800 */
[C---:B-1----:R-:W-:Y:S08]  /*ce40*/  HMMA.16816.F32.BF16 R80, R4.reuse, R24, R84 ;  /* 0x000000180450723c */ /* 0x042ff00000041854 */
[----:B------:R-:W-:Y:S01]  /*ce50*/  HMMA.16816.F32.BF16 R76, R4, R26, R76 ;  /* 0x0000001a044c723c */ /* 0x000fe2000004184c */
[----:B--2---:R-:W-:-:S04]  /*ce60*/  FFMA.FTZ R9, R146, c[0x0][0x23c], -R0 ;  /* 0x00008f0092097a23 */ /* 0x004fc80000010800 */
        /* <DEDUP_REMOVED lines=9> */
[----:B------:R1:W-:Y:S02]  /*cf00*/  MUFU.EX2 R154, R9 ;  /* 0x00000009009a7308 */ /* 0x0003e40000000800 */
[----:B------:R-:W-:Y:S02]  /*cf10*/  F2FP.BF16.PACK_AB R4, R164, R172 ;  /* 0x000000aca404723e */ /* 0x000fe400000010ff */
[----:B------:R-:W-:Y:S02]  /*cf20*/  F2FP.BF16.PACK_AB R5, R159, R160 ;  /* 0x000000a09f05723e */ /* 0x000fe400000010ff */
[----:B------:R-:W-:Y:S02]  /*cf30*/  F2FP.BF16.PACK_AB R6, R162, R163 ;  /* 0x000000a3a206723e */ /* 0x000fe400000010ff */
[----:B---3--:R-:W-:-:S07]  /*cf40*/  F2FP.BF16.PACK_AB R7, R156, R157 ;  /* 0x0000009d9c07723e */ /* 0x008fce00000010ff */
[----:B------:R-:W-:Y:S01]  /*cf50*/  HMMA.16816.F32.BF16 R44, R4, R24, R44 ;  /* 0x00000018042c723c */ /* 0x000fe2000004182c */
[----:B-1----:R-:W-:-:S04]  /*cf60*/  FFMA.FTZ R9, R149, c[0x0][0x23c], -R3 ;  /* 0x00008f0095097a23 */ /* 0x002fc80000010803 */
[----:B------:R1:W2:Y:S03]  /*cf70*/  MUFU.EX2 R153, R9 ;  /* 0x0000000900997308 */ /* 0x0002a60000000800 */
[C---:B------:R-:W-:Y:S01]  /*cf80*/  HMMA.16816.F32.BF16 R36, R4.reuse, R26, R36 ;  /* 0x0000001a0424723c */ /* 0x040fe20000041824 */
[----:B------:R-:W3:Y:S07]  /*cf90*/  LDSM.16.MT88.4 R24, [R189+0x7000] ;  /* 0x00700000bd18783b */ /* 0x000eee0000004200 */
[----:B------:R-:W-:Y:S01]  /*cfa0*/  HMMA.16816.F32.BF16 R112, R4, R20, R112 ;  /* 0x000000140470723c */ /* 0x000fe20000041870 */
[----:B-1----:R-:W-:-:S07]  /*cfb0*/  FFMA.FTZ R9, R150, c[0x0][0x23c], -R3 ;  /* 0x00008f0096097a23 */ /* 0x002fce0000010803 */
[C---:B------:R-:W-:Y:S01]  /*cfc0*/  HMMA.16816.F32.BF16 R124, R4.reuse, R22, R124 ;  /* 0x00000016047c723c */ /* 0x040fe2000004187c */
[----:B------:R-:W1:Y:S01]  /*cfd0*/  LDSM.16.MT88.4 R20, [R192+0x7000] ;  /* 0x00700000c014783b */ /* 0x000e620000004200 */
[----:B------:R4:W-:Y:S06]  /*cfe0*/  MUFU.EX2 R152, R9 ;  /* 0x0000000900987308 */ /* 0x0009ec0000000800 */
[C---:B------:R-:W-:Y:S08]  /*cff0*/  HMMA.16816.F32.BF16 R32, R4.reuse, R16, R32 ;  /* 0x000000100420723c */ /* 0x040ff00000041820 */
[----:B------:R-:W-:Y:S01]  /*d000*/  HMMA.16816.F32.BF16 R28, R4, R18, R108 ;  /* 0x00000012041c723c */ /* 0x000fe2000004186c */
[----:B------:R-:W5:Y:S01]  /*d010*/  LDSM.16.MT88.4 R16, [R190+0x7000] ;  /* 0x00700000be10783b */ /* 0x000f620000004200 */
[----:B----4-:R-:W-:-:S03]  /*d020*/  FFMA.FTZ R9, R151, c[0x0][0x23c], -R3 ;  /* 0x00008f0097097a23 */ /* 0x010fc60000010803 */
[----:B------:R-:W-:Y:S01]  /*d030*/  LDSM.16.MT88.4 R108, [R192+0x7800] ;  /* 0x00780000c06c783b */ /* 0x000fe20000004200 */
[----:B------:R4:W1:Y:S02]  /*d040*/  MUFU.EX2 R151, R9 ;  /* 0x0000000900977308 */ /* 0x0008640000000800 */
[C---:B------:R-:W-:Y:S08]  /*d050*/  HMMA.16816.F32.BF16 R128, R4.reuse, R12, R128 ;  /* 0x0000000c0480723c */ /* 0x040ff00000041880 */
[----:B------:R-:W-:Y:S01]  /*d060*/  HMMA.16816.F32.BF16 R140, R4, R14, R140 ;  /* 0x0000000e048c723c */ /* 0x000fe2000004188c */
[----:B------:R-:W3:Y:S01]  /*d070*/  LDSM.16.MT88.4 R12, [R191+0x7000] ;  /* 0x00700000bf0c783b */ /* 0x000ee20000004200 */
[----:B----4-:R-:W-:-:S05]  /*d080*/  FFMA.FTZ R9, R178, c[0x0][0x23c], -R2 ;  /* 0x00008f00b2097a23 */ /* 0x010fca0000010802 */
[----:B--2---:R-:W-:Y:S02]  /*d090*/  F2FP.BF16.PACK_AB R4, R153, R154 ;  /* 0x0000009a9904723e */ /* 0x004fe400000010ff */
[----:B-1----:R-:W-:Y:S01]  /*d0a0*/  F2FP.BF16.PACK_AB R6, R151, R152 ;  /* 0x000000989706723e */ /* 0x002fe200000010ff */
        /* <DEDUP_REMOVED lines=10> */
[----:B------:R1:W2:Y:S02]  /*d150*/  MUFU.EX2 R146, R9 ;  /* 0x0000000900927308 */ /* 0x0002a40000000800 */
[C---:B---3--:R-:W-:Y:S08]  /*d160*/  HMMA.16816.F32.BF16 R88, R4.reuse, R26, R76 ;  /* 0x0000001a0458723c */ /* 0x048ff0000004184c */
[----:B------:R-:W-:Y:S01]  /*d170*/  HMMA.16816.F32.BF16 R100, R4, R20, R64 ;  /* 0x000000140464723c */ /* 0x000fe20000041840 */
[----:B-1----:R-:W-:-:S04]  /*d180*/  FFMA.FTZ R9, R185, c[0x0][0x23c], -R0 ;  /* 0x00008f00b9097a23 */ /* 0x002fc80000010800 */
[----:B------:R1:W-:Y:S03]  /*d190*/  MUFU.EX2 R145, R9 ;  /* 0x0000000900917308 */ /* 0x0003e60000000800 */
[C---:B------:R-:W-:Y:S08]  /*d1a0*/  HMMA.16816.F32.BF16 R104, R4.reuse, R22, R60 ;  /* 0x000000160468723c */ /* 0x040ff0000004183c */
[----:B-----5:R-:W-:Y:S01]  /*d1b0*/  HMMA.16816.F32.BF16 R116, R4, R16, R56 ;  /* 0x000000100474723c */ /* 0x020fe20000041838 */
[----:B-1----:R-:W-:-:S07]  /*d1c0*/  FFMA.FTZ R9, R214, c[0x0][0x23c], -R0 ;  /* 0x00008f00d6097a23 */ /* 0x002fce0000010800 */
[C---:B------:R-:W-:Y:S01]  /*d1d0*/  HMMA.16816.F32.BF16 R132, R4.reuse, R12, R48 ;  /* 0x0000000c0484723c */ /* 0x040fe20000041830 */
[----:B------:R1:W-:Y:S07]  /*d1e0*/  MUFU.EX2 R144, R9 ;  /* 0x0000000900907308 */ /* 0x0003ee0000000800 */
[C---:B------:R-:W-:Y:S08]  /*d1f0*/  HMMA.16816.F32.BF16 R120, R4.reuse, R18, R52 ;  /* 0x000000120478723c */ /* 0x040ff00000041834 */
[----:B------:R-:W-:Y:S01]  /*d200*/  HMMA.16816.F32.BF16 R84, R4, R24, R80 ;  /* 0x000000180454723c */ /* 0x000fe20000041850 */
[----:B-1----:R-:W-:-:S02]  /*d210*/  FFMA.FTZ R9, R211, c[0x0][0x23c], -R0 ;  /* 0x00008f00d3097a23 */ /* 0x002fc40000010800 */
[----:B------:R-:W-:Y:S02]  /*d220*/  FFMA.FTZ R0, R215, c[0x0][0x23c], -R0 ;  /* 0x00008f00d7007a23 */ /* 0x000fe40000010800 */
[----:B------:R1:W-:Y:S03]  /*d230*/  MUFU.EX2 R76, R9 ;  /* 0x00000009004c7308 */ /* 0x0003e60000000800 */
[----:B------:R-:W-:Y:S05]  /*d240*/  HMMA.16816.F32.BF16 R52, R4, R14, R40 ;  /* 0x0000000e0434723c */ /* 0x000fea0000041828 */
[----:B------:R3:W-:Y:S02]  /*d250*/  MUFU.EX2 R50, R0 ;  /* 0x0000000000327308 */ /* 0x0007e40000000800 */
[----:B------:R-:W-:-:S02]  /*d260*/  F2FP.BF16.PACK_AB R4, R158, R161 ;  /* 0x000000a19e04723e */ /* 0x000fc400000010ff */
[----:B--2---:R-:W-:Y:S01]  /*d270*/  F2FP.BF16.PACK_AB R6, R146, R155 ;  /* 0x0000009b9206723e */ /* 0x004fe200000010ff */
[----:B-1----:R-:W-:-:S04]  /*d280*/  FFMA.FTZ R9, R173, c[0x0][0x23c], -R8 ;  /* 0x00008f00ad097a23 */ /* 0x002fc80000010808 */
[----:B------:R1:W-:Y:S01]  /*d290*/  MUFU.EX2 R64, R9 ;  /* 0x0000000900407308 */ /* 0x0003e20000000800 */
[----:B---3--:R-:W-:-:S07]  /*d2a0*/  FFMA.FTZ R0, R238, c[0x0][0x23c], -R3 ;  /* 0x00008f00ee007a23 */ /* 0x008fce0000010803 */
[----:B------:R2:W-:Y:S01]  /*d2b0*/  MUFU.EX2 R48, R0 ;  /* 0x0000000000307308 */ /* 0x0005e20000000800 */
[----:B-1----:R-:W-:-:S07]  /*d2c0*/  FFMA.FTZ R9, R175, c[0x0][0x23c], -R8 ;  /* 0x00008f00af097a23 */ /* 0x002fce0000010808 */
[----:B------:R1:W3:Y:S01]  /*d2d0*/  MUFU.EX2 R60, R9 ;  /* 0x00000009003c7308 */ /* 0x0002e20000000800 */
[----:B--2---:R-:W-:-:S07]  /*d2e0*/  FFMA.FTZ R0, R239, c[0x0][0x23c], -R3 ;  /* 0x00008f00ef007a23 */ /* 0x004fce0000010803 */
[----:B------:R2:W4:Y:S01]  /*d2f0*/  MUFU.EX2 R49, R0 ;  /* 0x0000000000317308 */ /* 0x0005220000000800 */
[----:B-1----:R-:W-:Y:S01]  /*d300*/  FFMA.FTZ R9, R176, c[0x0][0x23c], -R8 ;  /* 0x00008f00b0097a23 */ /* 0x002fe20000010808 */
[----:B---3--:R-:W-:-:S06]  /*d310*/  F2FP.BF16.PACK_AB R5, R60, R64 ;  /* 0x000000403c05723e */ /* 0x008fcc00000010ff */
[----:B------:R1:W-:Y:S01]  /*d320*/  MUFU.EX2 R57, R9 ;  /* 0x0000000900397308 */ /* 0x0003e20000000800 */
[--C-:B--2---:R-:W-:Y:S01]  /*d330*/  FFMA.FTZ R0, R236, c[0x0][0x23c], -R3.reuse ;  /* 0x00008f00ec007a23 */ /* 0x104fe20000010803 */
[----:B----4-:R-:W-:Y:S01]  /*d340*/  F2FP.BF16.PACK_AB R136, R49, R48 ;  /* 0x000000303188723e */ /* 0x010fe200000010ff */
[----:B------:R-:W-:Y:S02]  /*d350*/  FFMA.FTZ R3, R226, c[0x0][0x23c], -R3 ;  /* 0x00008f00e2037a23 */ /* 0x000fe40000010803 */
[----:B-1----:R-:W-:-:S04]  /*d360*/  FFMA.FTZ R9, R177, c[0x0][0x23c], -R8 ;  /* 0x00008f00b1097a23 */ /* 0x002fc80000010808 */
[----:B------:R-:W1:Y:S02]  /*d370*/  MUFU.EX2 R56, R9 ;  /* 0x0000000900387308 */ /* 0x000e640000000800 */
[----:B-1----:R-:W-:-:S07]  /*d380*/  F2FP.BF16.PACK_AB R7, R56, R57 ;  /* 0x000000393807723e */ /* 0x002fce00000010ff */
        /* <DEDUP_REMOVED lines=9> */
[----:B---3--:R-:W-:-:S03]  /*d420*/  F2FP.BF16.PACK_AB R138, R25, R44 ;  /* 0x0000002c198a723e */ /* 0x008fc600000010ff */
[----:B------:R-:W-:-:S03]  /*d430*/  FADD.FTZ R3, R217, R3 ;  /* 0x00000003d9037221 */ /* 0x000fc60000010000 */
[----:B------:R-:W-:Y:S01]  /*d440*/  HMMA.16816.F32.BF16 R128, R4, R12, R128 ;  /* 0x0000000c0480723c */ /* 0x000fe20000041880 */
[----:B-1----:R-:W-:-:S07]  /*d450*/  FFMA.FTZ R0, R230, c[0x0][0x23c], -R2 ;  /* 0x00008f00e6007a23 */ /* 0x002fce0000010802 */
[C---:B------:R-:W-:Y:S01]  /*d460*/  HMMA.16816.F32.BF16 R112, R4.reuse, R16, R112 ;  /* 0x000000100470723c */ /* 0x040fe20000041870 */
[----:B------:R1:W2:Y:S07]  /*d470*/  MUFU.EX2 R21, R0 ;  /* 0x0000000000157308 */ /* 0x0002ae0000000800 */
[C---:B------:R-:W-:Y:S01]  /*d480*/  HMMA.16816.F32.BF16 R36, R4.reuse, R18, R124 ;  /* 0x000000120424723c */ /* 0x040fe2000004187c */
[----:B------:R-:W3:Y:S04]  /*d490*/  LDSM.16.MT88.4 R124, [R190+0x7800] ;  /* 0x00780000be7c783b */ /* 0x000ee80000004200 */
[----:B------:R-:W4:Y:S03]  /*d4a0*/  LDSM.16.MT88.4 R16, [R191+0x7800] ;  /* 0x00780000bf10783b */ /* 0x000f260000004200 */
[----:B------:R-:W-:Y:S01]  /*d4b0*/  HMMA.16816.F32.BF16 R12, R4, R14, R140 ;  /* 0x0000000e040c723c */ /* 0x000fe2000004188c */
[--C-:B-1----:R-:W-:Y:S01]  /*d4c0*/  FFMA.FTZ R0, R235, c[0x0][0x23c], -R2.reuse ;  /* 0x00008f00eb007a23 */ /* 0x102fe20000010802 */
[----:B--2---:R-:W-:Y:S01]  /*d4d0*/  F2FP.BF16.PACK_AB R137, R21, R24 ;  /* 0x000000181589723e */ /* 0x004fe200000010ff */
[----:B------:R-:W-:-:S02]  /*d4e0*/  FFMA.FTZ R2, R237, c[0x0][0x23c], -R2 ;  /* 0x00008f00ed027a23 */ /* 0x000fc40000010802 */
[----:B------:R1:W-:Y:S02]  /*d4f0*/  MUFU.EX2 R22, R0 ;  /* 0x0000000000167308 */ /* 0x0003e40000000800 */
[----:B------:R-:W-:Y:S01]  /*d500*/  FFMA.FTZ R4, R242, R68, R186 ;  /* 0x00000044f2047223 */ /* 0x000fe200000100ba */
[----:B------:R-:W-:Y:S01]  /*d510*/  F2FP.BF16.PACK_AB R140, R144, R145 ;  /* 0x00000091908c723e */ /* 0x000fe200000010ff */
[----:B------:R-:W-:Y:S01]  /*d520*/  FADD.FTZ R5, R216, R3 ;  /* 0x00000003d8057221 */ /* 0x000fe20000010000 */
[----:B------:R-:W-:Y:S01]  /*d530*/  F2FP.BF16.PACK_AB R142, R50, R76 ;  /* 0x0000004c328e723e */ /* 0x000fe200000010ff */
[----:B------:R-:W-:Y:S02]  /*d540*/  FADD.FTZ R4, R184, R4 ;  /* 0x00000004b8047221 */ /* 0x000fe40000010000 */
[----:B------:R2:W5:Y:S01]  /*d550*/  MUFU.EX2 R20, R2 ;  /* 0x0000000200147308 */ /* 0x0005620000000800 */
[----:B------:R-:W-:Y:S02]  /*d560*/  FADD.FTZ R7, R218, R5 ;  /* 0x00000005da077221 */ /* 0x000fe40000010000 */
[----:B------:R-:W-:-:S04]  /*d570*/  FADD.FTZ R3, R183, R4 ;  /* 0x00000004b7037221 */ /* 0x000fc80000010000 */
[----:B------:R-:W-:Y:S02]  /*d580*/  FADD.FTZ R6, R182, R3 ;  /* 0x00000003b6067221 */ /* 0x000fe40000010000 */
[----:B-1----:R-:W-:Y:S02]  /*d590*/  FFMA.FTZ R0, R225, c[0x0][0x23c], -R8 ;  /* 0x00008f00e1007a23 */ /* 0x002fe40000010808 */
[----:B------:R-:W-:Y:S02]  /*d5a0*/  FADD.FTZ R3, R172, R7 ;  /* 0x00000007ac037221 */ /* 0x000fe40000010000 */
[----:B------:R1:W-:Y:S01]  /*d5b0*/  MUFU.EX2 R11, R0 ;  /* 0x00000000000b7308 */ /* 0x0003e20000000800 */
[----:B--2---:R-:W-:Y:S01]  /*d5c0*/  FFMA.FTZ R2, R244, R75, R229 ;  /* 0x0000004bf4027223 */ /* 0x004fe200000100e5 */
[----:B-----5:R-:W-:-:S03]  /*d5d0*/  F2FP.BF16.PACK_AB R139, R20, R22 ;  /* 0x00000016148b723e */ /* 0x020fc600000010ff */
[----:B------:R-:W-:-:S04]  /*d5e0*/  FADD.FTZ R2, R228, R2 ;  /* 0x00000002e4027221 */ /* 0x000fc80000010000 */
[----:B------:R-:W-:Y:S01]  /*d5f0*/  FADD.FTZ R2, R232, R2 ;  /* 0x00000002e8027221 */ /* 0x000fe20000010000 */
[C---:B------:R-:W-:Y:S03]  /*d600*/  HMMA.16816.F32.BF16 R84, R136.reuse, R92, R84 ;  /* 0x0000005c8854723c */ /* 0x040fe60000041854 */
[----:B------:R-:W-:Y:S02]  /*d610*/  FADD.FTZ R5, R234, R2 ;  /* 0x00000002ea057221 */ /* 0x000fe40000010000 */
[----:B-1----:R-:W-:Y:S02]  /*d620*/  FFMA.FTZ R0, R224, c[0x0][0x23c], -R8 ;  /* 0x00008f00e0007a23 */ /* 0x002fe40000010808 */
[----:B------:R-:W-:Y:S01]  /*d630*/  FADD.FTZ R2, R160, R6 ;  /* 0x00000006a0027221 */ /* 0x000fe20000010000 */
[C---:B------:R-:W-:Y:S01]  /*d640*/  HMMA.16816.F32.BF16 R88, R136.reuse, R94, R88 ;  /* 0x0000005e8858723c */ /* 0x040fe20000041858 */
[----:B------:R1:W2:Y:S07]  /*d650*/  MUFU.EX2 R9, R0 ;  /* 0x0000000000097308 */ /* 0x0002ae0000000800 */
[C---:B------:R-:W-:Y:S08]  /*d660*/  HMMA.16816.F32.BF16 R100, R136.reuse, R108, R100 ;  /* 0x0000006c8864723c */ /* 0x040ff00000041864 */
[----:B------:R-:W-:Y:S01]  /*d670*/  HMMA.16816.F32.BF16 R104, R136, R110, R104 ;  /* 0x0000006e8868723c */ /* 0x000fe20000041868 */
[----:B-1----:R-:W-:Y:S01]  /*d680*/  FFMA.FTZ R0, R231, c[0x0][0x23c], -R8 ;  /* 0x00008f00e7007a23 */ /* 0x002fe20000010808 */
[----:B--2---:R-:W-:-:S03]  /*d690*/  F2FP.BF16.PACK_AB R141, R9, R11 ;  /* 0x0000000b098d723e */ /* 0x004fc600000010ff */
[----:B------:R1:W-:Y:S03]  /*d6a0*/  MUFU.EX2 R10, R0 ;  /* 0x00000000000a7308 */ /* 0x0003e60000000800 */
[C---:B---3--:R-:W-:Y:S08]  /*d6b0*/  HMMA.16816.F32.BF16 R116, R136.reuse, R124, R116 ;  /* 0x0000007c8874723c */ /* 0x048ff00000041874 */
[----:B------:R-:W-:Y:S01]  /*d6c0*/  HMMA.16816.F32.BF16 R120, R136, R126, R120 ;  /* 0x0000007e8878723c */ /* 0x000fe20000041878 */
[----:B-1----:R-:W-:-:S07]  /*d6d0*/  FFMA.FTZ R0, R227, c[0x0][0x23c], -R8 ;  /* 0x00008f00e3007a23 */ /* 0x002fce0000010808 */
[C---:B----4-:R-:W-:Y:S01]  /*d6e0*/  HMMA.16816.F32.BF16 R132, R136.reuse, R16, R132 ;  /* 0x000000108884723c */ /* 0x050fe20000041884 */
[----:B------:R1:W2:Y:S07]  /*d6f0*/  MUFU.EX2 R8, R0 ;  /* 0x0000000000087308 */ /* 0x0002ae0000000800 */
[----:B------:R-:W-:Y:S01]  /*d700*/  HMMA.16816.F32.BF16 R136, R136, R18, R52 ;  /* 0x000000128888723c */ /* 0x000fe20000041834 */
[----:B-1----:R-:W-:Y:S01]  /*d710*/  FFMA.FTZ R0, R243, R74, R220 ;  /* 0x0000004af3007223 */ /* 0x002fe200000100dc */
[----:B--2---:R-:W-:-:S03]  /*d720*/  F2FP.BF16.PACK_AB R143, R8, R10 ;  /* 0x0000000a088f723e */ /* 0x004fc600000010ff */
[----:B------:R-:W-:-:S04]  /*d730*/  FADD.FTZ R0, R219, R0 ;  /* 0x00000000db007221 */ /* 0x000fc80000010000 */
[----:B------:R-:W-:Y:S01]  /*d740*/  FADD.FTZ R0, R223, R0 ;  /* 0x00000000df007221 */ /* 0x000fe20000010000 */
[C---:B------:R-:W-:Y:S03]  /*d750*/  HMMA.16816.F32.BF16 R80, R140.reuse, R92, R80 ;  /* 0x0000005c8c50723c */ /* 0x040fe60000041850 */
        /* <DEDUP_REMOVED lines=54> */
.L_x_1668:
[----:B------:R-:W-:-:S13]  /*dac0*/  ISETP.GT.AND P0, PT, R213, UR8, PT ;  /* 0x00000008d5007c0c */ /* 0x000fda000bf04270 */
[----:B------:R-:W-:Y:S05]  /*dad0*/  @!P0 BRA `(.L_x_1671) ;  /* 0x00003d1000008947 */ /* 0x000fea0003800000 */
[----:B------:R-:W2:Y:S01]  /*dae0*/  LDL.LU.64 R6, [R1+0x10] ;  /* 0x0000100001067983 */ /* 0x000ea20000300a00 */
[----:B------:R-:W-:Y:S01]  /*daf0*/  IMAD.MOV.U32 R68, RZ, RZ, R72 ;  /* 0x000000ffff447224 */ /* 0x000fe200078e0048 */
[----:B------:R-:W-:Y:S01]  /*db00*/  MOV R75, R70 ;  /* 0x00000046004b7202 */ /* 0x000fe20000000f00 */
[----:B------:R-:W-:Y:S01]  /*db10*/  IMAD.MOV.U32 R3, RZ, RZ, R73 ;  /* 0x000000ffff037224 */ /* 0x000fe200078e0049 */
[----:B------:R-:W3:Y:S01]  /*db20*/  LDL.LU.64 R4, [R1+0x20] ;  /* 0x0000200001047983 */ /* 0x000ee20000300a00 */
[----:B------:R-:W-:Y:S01]  /*db30*/  IMAD.MOV.U32 R74, RZ, RZ, R71 ;  /* 0x000000ffff4a7224 */ /* 0x000fe200078e0047 */
[----:B------:R-:W-:Y:S02]  /*db40*/  USHF.L.U64.HI UR5, UR4, 0x5, UR5 ;  /* 0x0000000504057899 */ /* 0x000fe40008010205 */
[----:B------:R-:W-:Y:S02]  /*db50*/  USHF.L.U64.HI UR7, UR6, 0x5, UR7 ;  /* 0x0000000506077899 */ /* 0x000fe40008010207 */
[----:B------:R-:W-:-:S02]  /*db60*/  USHF.L.U32 UR4, UR4, 0x5, URZ ;  /* 0x0000000504047899 */ /* 0x000fc4000800063f */
[----:B------:R-:W-:Y:S01]  /*db70*/  USHF.L.U32 UR6, UR6, 0x5, URZ ;  /* 0x0000000506067899 */ /* 0x000fe2000800063f */
[----:B--2---:R-:W-:Y:S02]  /*db80*/  MOV R247, R7 ;  /* 0x0000000700f77202 */ /* 0x004fe40000000f00 */
[----:B---3--:R-:W-:Y:S01]  /*db90*/  MOV R246, R4 ;  /* 0x0000000400f67202 */ /* 0x008fe20000000f00 */
[----:B------:R-:W-:Y:S05]  /*dba0*/  BRA `(.L_x_1672) ;  /* 0x000001a000007947 */ /* 0x000fea0003800000 */
.L_x_1674:
[----:B------:R-:W-:Y:S01]  /*dbb0*/  IADD3 R0, R213, -0x2, RZ ;  /* 0xfffffffed5007810 */ /* 0x000fe20007ffe0ff */
[----:B------:R-:W2:Y:S03]  /*dbc0*/  LDL.64 R214, [R1+0x8] ;  /* 0x0000080001d67983 */ /* 0x000ea60000100a00 */
[----:B------:R-:W-:Y:S01]  /*dbd0*/  SHF.R.S32.HI R2, RZ, 0x1f, R0 ;  /* 0x0000001fff027819 */ /* 0x000fe20000011400 */
[----:B------:R-:W-:Y:S04]  /*dbe0*/  IMAD.WIDE.U32 R4, R0, c[0x0][0x198], RZ ;  /* 0x0000660000047a25 */ /* 0x000fe800078e00ff */
[----:B------:R-:W-:Y:S04]  /*dbf0*/  IMAD R2, R2, c[0x0][0x198], RZ ;  /* 0x0000660002027a24 */ /* 0x000fe800078e02ff */
[----:B------:R-:W-:Y:S04]  /*dc00*/  IMAD R2, R0, c[0x0][0x19c], R2 ;  /* 0x0000670000027a24 */ /* 0x000fe800078e0202 */
[----:B------:R-:W-:Y:S01]  /*dc10*/  IMAD.IADD R2, R5, 0x1, R2 ;  /* 0x0000000105027824 */ /* 0x000fe200078e0202 */
[----:B--2---:R-:W-:Y:S04]  /*dc20*/  LEA R0, P0, R4, R214, 0x6 ;  /* 0x000000d604007211 */ /* 0x004fe800078030ff */
        /* <DEDUP_REMOVED lines=18> */
.L_x_1672:
[----:B------:R-:W-:Y:S04]  /*dd50*/  DEPBAR.LE SB0, 0x0 ;  /* 0x000080000000791a */ /* 0x000fe80000000000 */
[----:B------:R-:W-:Y:S01]  /*dd60*/  BAR.SYNC.DEFER_BLOCKING 0x0 ;  /* 0x0000000000007b1d */ /* 0x000fe20000010000 */
[----:B------:R-:W-:Y:S04]  /*dd70*/  IADD3 R211, R213, -0x1, RZ ;  /* 0xffffffffd5d37810 */ /* 0x000fe80007ffe0ff */
[----:B------:R-:W-:Y:S01]  /*dd80*/  SHF.R.S32.HI R2, RZ, 0x1f, R211 ;  /* 0x0000001fff027819 */ /* 0x000fe200000114d3 */
[C---:B------:R-:W-:Y:S02]  /*dd90*/  IMAD R0, R211.reuse, UR12, RZ ;  /* 0x0000000cd3007c24 */ /* 0x040fe4000f8e02ff */
[----:B------:R-:W-:Y:S04]  /*dda0*/  IMAD.WIDE.U32 R4, R211, UR13, R246 ;  /* 0x0000000dd3047c25 */ /* 0x000fe8000f8e00f6 */
[----:B------:R-:W-:Y:S01]  /*ddb0*/  IMAD R0, R2, UR13, R0 ;  /* 0x0000000d02007c24 */ /* 0x000fe2000f8e0200 */
[----:B------:R-:W-:Y:S04]  /*ddc0*/  LEA R8, P1, R4, c[0x0][0x170], 0x1 ;  /* 0x00005c0004087a11 */ /* 0x000fe800078208ff */
[----:B------:R-:W-:Y:S02]  /*ddd0*/  IADD3 R0, R5, R0, RZ ;  /* 0x0000000005007210 */ /* 0x000fe40007ffe0ff */
        /* <DEDUP_REMOVED lines=12> */
[----:B------:R-:W-:Y:S07]  /*dea0*/  ISETP.GT.AND P0, PT, R211, UR8, PT ;  /* 0x00000008d3007c0c */ /* 0x000fee000bf04270 */
        /* <DEDUP_REMOVED lines=101> */
[----:B------:R-:W1:Y:S10]  /*e500*/  MUFU.TANH R180, R14 ;  /* 0x0000000e00b47308 */ /* 0x000e740000002400 */
[----:B------:R-:W1:Y:S01]  /*e510*/  MUFU.TANH R181, R15 ;  /* 0x0000000f00b57308 */ /* 0x000e620000002400 */
[----:B-----5:R-:W5:Y:S01]  /*e520*/  LDSM.16.M88.4 R8, [R193+0x1000] ;  /* 0x00100000c108783b */ /* 0x020f620000000200 */
[-C--:B----4-:R-:W-:Y:S08]  /*e530*/  HMMA.16816.F32.BF16 R20, R156, R4.reuse, R20 ;  /* 0x000000049c14723c */ /* 0x090ff00000041814 */
[----:B------:R-:W4:Y:S01]  /*e540*/  MUFU.TANH R178, R12 ;  /* 0x0000000c00b27308 */ /* 0x000f220000002400 */
[C---:B------:R-:W-:Y:S09]  /*e550*/  HMMA.16816.F32.BF16 R24, R76.reuse, R4, R24 ;  /* 0x000000044c18723c */ /* 0x040ff20000041818 */
[----:B------:R-:W1:Y:S01]  /*e560*/  MUFU.TANH R177, R13 ;  /* 0x0000000d00b17308 */ /* 0x000e620000002400 */
[-C--:B------:R-:W-:Y:S08]  /*e570*/  HMMA.16816.F32.BF16 R28, R76, R6.reuse, R28 ;  /* 0x000000064c1c723c */ /* 0x080ff0000004181c */
[C---:B------:R-:W-:Y:S01]  /*e580*/  HMMA.16816.F32.BF16 R32, R156.reuse, R6, R32 ;  /* 0x000000069c20723c */ /* 0x040fe20000041820 */
[----:B------:R-:W1:Y:S01]  /*e590*/  MUFU.TANH R152, R16 ;  /* 0x0000001000987308 */ /* 0x000e620000002400 */
[----:B------:R-:W1:Y:S01]  /*e5a0*/  LDSM.16.M88.4 R4, [R193+0x1800] ;  /* 0x00180000c104783b */ /* 0x000e620000000200 */
[----:B------:R-:W-:Y:S04]  /*e5b0*/  DEPBAR.LE SB0, 0x0 ;  /* 0x000080000000791a */ /* 0x000fe80000000000 */
[----:B------:R-:W-:Y:S02]  /*e5c0*/  FMUL.FTZ R23, R23, c[0x0][0x2ec] ;  /* 0x0000bb0017177a20 */ /* 0x000fe40000410000 */
[----:B------:R-:W-:Y:S02]  /*e5d0*/  FMUL.FTZ R20, R20, c[0x0][0x2ec] ;  /* 0x0000bb0014147a20 */ /* 0x000fe40000410000 */
[----:B------:R-:W1:Y:S01]  /*e5e0*/  MUFU.TANH R150, R23 ;  /* 0x0000001700967308 */ /* 0x000e620000002400 */
[----:B------:R-:W-:Y:S01]  /*e5f0*/  BAR.SYNC.DEFER_BLOCKING 0x0 ;  /* 0x0000000000007b1d */ /* 0x000fe20000010000 */
[----:B------:R-:W-:Y:S01]  /*e600*/  FMUL.FTZ R22, R22, c[0x0][0x2ec] ;  /* 0x0000bb0016167a20 */ /* 0x000fe20000410000 */
[-C--:B-----5:R-:W-:Y:S05]  /*e610*/  HMMA.16816.F32.BF16 R36, R156, R8.reuse, R36 ;  /* 0x000000089c24723c */ /* 0x0a0fea0000041824 */
[----:B------:R-:W-:Y:S02]  /*e620*/  FMUL.FTZ R25, R25, c[0x0][0x2ec] ;  /* 0x0000bb0019197a20 */ /* 0x000fe40000410000 */
[----:B------:R-:W1:Y:S01]  /*e630*/  MUFU.TANH R148, R20 ;  /* 0x0000001400947308 */ /* 0x000e620000002400 */
[----:B------:R-:W-:Y:S01]  /*e640*/  FMUL.FTZ R27, R27, c[0x0][0x2ec] ;  /* 0x0000bb001b1b7a20 */ /* 0x000fe20000410000 */
[C---:B------:R-:W-:Y:S04]  /*e650*/  HMMA.16816.F32.BF16 R40, R76.reuse, R8, R40 ;  /* 0x000000084c28723c */ /* 0x040fe80000041828 */
[----:B------:R-:W-:Y:S02]  /*e660*/  FMUL.FTZ R29, R29, c[0x0][0x2ec] ;  /* 0x0000bb001d1d7a20 */ /* 0x000fe40000410000 */
[----:B------:R-:W-:Y:S02]  /*e670*/  FMUL.FTZ R31, R31, c[0x0][0x2ec] ;  /* 0x0000bb001f1f7a20 */ /* 0x000fe40000410000 */
[----:B------:R-:W2:Y:S01]  /*e680*/  MUFU.TANH R151, R22 ;  /* 0x0000001600977308 */ /* 0x000ea20000002400 */
[-C--:B------:R-:W-:Y:S03]  /*e690*/  HMMA.16816.F32.BF16 R44, R76, R10.reuse, R44 ;  /* 0x0000000a4c2c723c */ /* 0x080fe6000004182c */
[----:B------:R-:W-:Y:S02]  /*e6a0*/  FMUL.FTZ R35, R35, c[0x0][0x2ec] ;  /* 0x0000bb0023237a20 */ /* 0x000fe40000410000 */
[----:B------:R-:W-:Y:S02]  /*e6b0*/  FMUL.FTZ R21, R21, c[0x0][0x2ec] ;  /* 0x0000bb0015157a20 */ /* 0x000fe40000410000 */
[----:B------:R-:W-:Y:S01]  /*e6c0*/  FMUL.FTZ R36, R36, c[0x0][0x2ec] ;  /* 0x0000bb0024247a20 */ /* 0x000fe20000410000 */
[C---:B------:R-:W-:Y:S01]  /*e6d0*/  HMMA.16816.F32.BF16 R48, R156.reuse, R10, R48 ;  /* 0x0000000a9c30723c */ /* 0x040fe20000041830 */
[----:B------:R-:W2:Y:S03]  /*e6e0*/  MUFU.TANH R167, R25 ;  /* 0x0000001900a77308 */ /* 0x000ea60000002400 */
        /* <DEDUP_REMOVED lines=8> */
[----:B------:R5:W2:Y:S01]  /*e770*/  MUFU.TANH R162, R29 ;  /* 0x0000001d00a27308 */ /* 0x000aa20000002400 */
[----:B------:R-:W-:Y:S02]  /*e780*/  FMUL.FTZ R26, R26, c[0x0][0x2ec] ;  /* 0x0000bb001a1a7a20 */ /* 0x000fe40000410000 */
[-C--:B------:R-:W-:Y:S04]  /*e790*/  HMMA.16816.F32.BF16 R60, R76, R6.reuse, R60 ;  /* 0x000000064c3c723c */ /* 0x080fe8000004183c */
[----:B------:R-:W-:Y:S02]  /*e7a0*/  FMUL.FTZ R28, R28, c[0x0][0x2ec] ;  /* 0x0000bb001c1c7a20 */ /* 0x000fe40000410000 */
[----:B------:R-:W-:Y:S01]  /*e7b0*/  FMUL.FTZ R30, R30, c[0x0][0x2ec] ;  /* 0x0000bb001e1e7a20 */ /* 0x000fe20000410000 */
[----:B------:R2:W2:Y:S01]  /*e7c0*/  MUFU.TANH R174, R31 ;  /* 0x0000001f00ae7308 */ /* 0x0004a20000002400 */
[----:B------:R-:W-:Y:S04]  /*e7d0*/  HMMA.16816.F32.BF16 R64, R156, R6, R64 ;  /* 0x000000069c40723c */ /* 0x000fe80000041840 */
[----:B-1----:R-:W-:Y:S02]  /*e7e0*/  FMUL.FTZ R27, R48, c[0x0][0x2ec] ;  /* 0x0000bb00301b7a20 */ /* 0x002fe40000410000 */
[----:B------:R-:W-:Y:S02]  /*e7f0*/  FMUL.FTZ R32, R32, c[0x0][0x2ec] ;  /* 0x0000bb0020207a20 */ /* 0x000fe40000410000 */
[----:B------:R-:W-:Y:S01]  /*e800*/  FMUL.FTZ R56, R56, c[0x0][0x2ec] ;  /* 0x0000bb0038387a20 */ /* 0x000fe20000410000 */
[----:B------:R1:W1:Y:S03]  /*e810*/  MUFU.TANH R72, R35 ;  /* 0x0000002300487308 */ /* 0x0002660000002400 */
[----:B------:R-:W-:Y:S02]  /*e820*/  FMUL.FTZ R57, R57, c[0x0][0x2ec] ;  /* 0x0000bb0039397a20 */ /* 0x000fe40000410000 */
[----:B-----5:R-:W-:Y:S02]  /*e830*/  FMUL.FTZ R29, R49, c[0x0][0x2ec] ;  /* 0x0000bb00311d7a20 */ /* 0x020fe40000410000 */
[----:B------:R-:W-:Y:S02]  /*e840*/  FMUL.FTZ R60, R60, c[0x0][0x2ec] ;  /* 0x0000bb003c3c7a20 */ /* 0x000fe40000410000 */
[----:B------:R-:W-:Y:S01]  /*e850*/  FMUL.FTZ R61, R61, c[0x0][0x2ec] ;  /* 0x0000bb003d3d7a20 */ /* 0x000fe20000410000 */
[----:B------:R5:W3:Y:S01]  /*e860*/  MUFU.TANH R14, R36 ;  /* 0x00000024000e7308 */ /* 0x000ae20000002400 */
[----:B------:R-:W-:Y:S02]  /*e870*/  FMUL.FTZ R62, R62, c[0x0][0x2ec] ;  /* 0x0000bb003e3e7a20 */ /* 0x000fe40000410000 */
[----:B------:R-:W-:Y:S02]  /*e880*/  FMUL.FTZ R63, R63, c[0x0][0x2ec] ;  /* 0x0000bb003f3f7a20 */ /* 0x000fe40000410000 */
[----:B--2---:R-:W-:Y:S02]  /*e890*/  FMUL.FTZ R31, R52, c[0x0][0x2ec] ;  /* 0x0000bb00341f7a20 */ /* 0x004fe40000410000 */
[----:B------:R-:W-:Y:S02]  /*e8a0*/  FMUL.FTZ R20, R64, c[0x0][0x2ec] ;  /* 0x0000bb0040147a20 */ /* 0x000fe40000410000 */
[----:B------:R-:W-:Y:S01]  /*e8b0*/  FMUL.FTZ R15, R65, c[0x0][0x2ec] ;  /* 0x0000bb00410f7a20 */ /* 0x000fe20000410000 */
[----:B------:R2:W2:Y:S01]  /*e8c0*/  MUFU.TANH R23, R37 ;  /* 0x0000002500177308 */ /* 0x0004a20000002400 */
[----:B------:R-:W-:Y:S02]  /*e8d0*/  FMUL.FTZ R22, R66, c[0x0][0x2ec] ;  /* 0x0000bb0042167a20 */ /* 0x000fe40000410000 */
[----:B------:R-:W-:Y:S02]  /*e8e0*/  FMUL.FTZ R25, R67, c[0x0][0x2ec] ;  /* 0x0000bb0043197a20 */ /* 0x000fe40000410000 */
[----:B-1----:R-:W-:Y:S02]  /*e8f0*/  FMUL.FTZ R35, R55, c[0x0][0x2ec] ;  /* 0x0000bb0037237a20 */ /* 0x002fe40000410000 */
[----:B------:R-:W-:Y:S02]  /*e900*/  FMUL.FTZ R33, R33, c[0x0][0x2ec] ;  /* 0x0000bb0021217a20 */ /* 0x000fe40000410000 */
[----:B------:R-:W-:Y:S01]  /*e910*/  FMUL.FTZ R34, R34, c[0x0][0x2ec] ;  /* 0x0000bb0022227a20 */ /* 0x000fe20000410000 */
[----:B------:R1:W1:Y:S01]  /*e920*/  MUFU.TANH R70, R38 ;  /* 0x0000002600467308 */ /* 0x0002620000002400 */
[----:B------:R-:W-:Y:S02]  /*e930*/  FMUL.FTZ R40, R40, c[0x0][0x2ec] ;  /* 0x0000bb0028287a20 */ /* 0x000fe40000410000 */
        /* <DEDUP_REMOVED lines=12> */
[----:B-1----:R-:W-:Y:S07]  /*ea00*/  FMUL.FTZ R38, R51, c[0x0][0x2ec] ;  /* 0x0000bb0033267a20 */ /* 0x002fee0000410000 */
[----:B------:R1:W1:Y:S01]  /*ea10*/  MUFU.TANH R155, R18 ;  /* 0x00000012009b7308 */ /* 0x0002620000002400 */
[----:B-----5:R-:W-:Y:S09]  /*ea20*/  FMUL.FTZ R39, R50, c[0x0][0x2ec] ;  /* 0x0000bb0032277a20 */ /* 0x020ff20000410000 */
        /* <DEDUP_REMOVED lines=38> */
.L_x_1673:
[----:B------:R-:W2:Y:S08]  /*ec90*/  S2R R0, SR_TID.X ;  /* 0x0000000000007919 */ /* 0x000eb00000002100 */
[----:B------:R-:W-:Y:S01]  /*eca0*/  LDSM.16.MT88.4 R52, [R190+0x6000] ;  /* 0x00600000be34783b */ /* 0x000fe20000004200 */
[----:B--2---:R-:W-:Y:S05]  /*ecb0*/  IMAD.SHL.U32 R0, R0, 0x2, RZ ;  /* 0x0000000200007824 */ /* 0x004fea00078e00ff */
[----:B------:R-:W-:Y:S05]  /*ecc0*/  LOP3.LUT R0, R0, 0x6, RZ, 0xc0, !PT ;  /* 0x0000000600007812 */ /* 0x000fea00078ec0ff */
[----:B------:R-:W-:Y:S05]  /*ecd0*/  IMAD R0, R211, 0x40, R0 ;  /* 0x00000040d3007824 */ /* 0x000fea00078e0200 */
[C---:B------:R-:W-:Y:S02]  /*ece0*/  ISETP.GE.AND P1, PT, R0.reuse, R204, PT ;  /* 0x000000cc0000720c */ /* 0x040fe40003f26270 */
[C---:B------:R-:W-:Y:S02]  /*ecf0*/  IADD3 R13, R0.reuse, 0x9, RZ ;  /* 0x00000009000d7810 */ /* 0x040fe40007ffe0ff */
[C---:B------:R-:W-:Y:S02]  /*ed00*/  ISETP.GE.OR P1, PT, R0.reuse, R208, !P1 ;  /* 0x000000d00000720c */ /* 0x040fe40004f26670 */
[C---:B-1----:R-:W-:Y:S02]  /*ed10*/  IADD3 R9, R0.reuse, 0x19, RZ ;  /* 0x0000001900097810 */ /* 0x042fe40007ffe0ff */
[----:B------:R-:W-:Y:S02]  /*ed20*/  FSEL R26, R169, -INF , !P1 ;  /* 0xff800000a91a7808 */ /* 0x000fe40004800000 */
[CC--:B------:R-:W-:Y:S02]  /*ed30*/  ISETP.GE.AND P1, PT, R13.reuse, R206.reuse, PT ;  /* 0x000000ce0d00720c */ /* 0x0c0fe40003f26270 */
[C---:B------:R-:W-:Y:S02]  /*ed40*/  ISETP.GE.AND P5, PT, R0.reuse, R206, PT ;  /* 0x000000ce0000720c */ /* 0x040fe40003fa6270 */
[-C--:B------:R-:W-:Y:S02]  /*ed50*/  ISETP.GE.OR P1, PT, R13, R210.reuse, !P1 ;  /* 0x000000d20d00720c */ /* 0x080fe40004f26670 */
[C---:B------:R-:W-:Y:S02]  /*ed60*/  IADD3 R2, R0.reuse, 0x1, RZ ;  /* 0x0000000100027810 */ /* 0x040fe40007ffe0ff */
[----:B------:R-:W-:Y:S02]  /*ed70*/  FSEL R24, R149, -INF , !P1 ;  /* 0xff80000095187808 */ /* 0x000fe40004800000 */
[----:B------:R-:W-:Y:S02]  /*ed80*/  ISETP.GE.OR P5, PT, R0, R210, !P5 ;  /* 0x000000d20000720c */ /* 0x000fe40006fa6670 */
[C---:B------:R-:W-:Y:S02]  /*ed90*/  ISETP.GE.AND P1, PT, R9.reuse, R206, PT ;  /* 0x000000ce0900720c */ /* 0x040fe40003f26270 */
[----:B------:R-:W-:Y:S02]  /*eda0*/  FSEL R16, R166, -INF , !P5 ;  /* 0xff800000a6107808 */ /* 0x000fe40006800000 */
[----:B------:R-:W-:Y:S02]  /*edb0*/  ISETP.GE.AND P2, PT, R2, R204, PT ;  /* 0x000000cc0200720c */ /* 0x000fe40003f46270 */
[----:B------:R-:W-:Y:S02]  /*edc0*/  IADD3 R8, R0, 0x20, RZ ;  /* 0x0000002000087810 */ /* 0x000fe40007ffe0ff */
[----:B------:R-:W-:Y:S02]  /*edd0*/  ISETP.GE.OR P1, PT, R9, R210, !P1 ;  /* 0x000000d20900720c */ /* 0x000fe40004f26670 */
[C---:B------:R-:W-:Y:S02]  /*ede0*/  ISETP.GE.AND P4, PT, R2.reuse, R206, PT ;  /* 0x000000ce0200720c */ /* 0x040fe40003f86270 */
[C---:B------:R-:W-:Y:S02]  /*edf0*/  ISETP.GE.AND P3, PT, R2.reuse, R205, PT ;  /* 0x000000cd0200720c */ /* 0x040fe40003f66270 */
[----:B------:R-:W-:Y:S02]  /*ee00*/  ISETP.GE.AND P6, PT, R2, R203, PT ;  /* 0x000000cb0200720c */ /* 0x000fe40003fc6270 */
[C---:B------:R-:W-:Y:S02]  /*ee10*/  ISETP.GE.AND P0, PT, R0.reuse, R205, PT ;  /* 0x000000cd0000720c */ /* 0x040fe40003f06270 */
[----:B------:R-:W-:Y:S02]  /*ee20*/  ISETP.GE.AND P5, PT, R0, R203, PT ;  /* 0x000000cb0000720c */ /* 0x000fe40003fa6270 */
[C---:B------:R-:W-:Y:S02]  /*ee30*/  ISETP.GE.OR P2, PT, R2.reuse, R208, !P2 ;  /* 0x000000d00200720c */ /* 0x040fe40005746670 */
[----:B------:R-:W-:Y:S02]  /*ee40*/  FSEL R34, R19, -INF , !P1 ;  /* 0xff80000013227808 */ /* 0x000fe40004800000 */
[C---:B------:R-:W-:Y:S02]  /*ee50*/  ISETP.GE.OR P4, PT, R2.reuse, R210, !P4 ;  /* 0x000000d20200720c */ /* 0x040fe40006786670 */
[-C--:B------:R-:W-:Y:S02]  /*ee60*/  ISETP.GE.OR P3, PT, R2, R209.reuse, !P3 ;  /* 0x000000d10200720c */ /* 0x080fe40005f66670 */
[C---:B------:R-:W-:Y:S02]  /*ee70*/  IADD3 R12, R0.reuse, 0x10, RZ ;  /* 0x00000010000c7810 */ /* 0x040fe40007ffe0ff */
[C---:B------:R-:W-:Y:S02]  /*ee80*/  ISETP.GE.OR P0, PT, R0.reuse, R209, !P0 ;  /* 0x000000d10000720c */ /* 0x040fe40004706670 */
[-C--:B------:R-:W-:Y:S02]  /*ee90*/  ISETP.GE.OR P5, PT, R0, R207.reuse, !P5 ;  /* 0x000000cf0000720c */ /* 0x080fe40006fa6670 */
[-C--:B------:R-:W-:Y:S02]  /*eea0*/  ISETP.GE.AND P1, PT, R8, R206.reuse, PT ;  /* 0x000000ce0800720c */ /* 0x080fe40003f26270 */
[----:B------:R-:W-:Y:S02]  /*eeb0*/  ISETP.GE.OR P6, PT, R2, R207, !P6 ;  /* 0x000000cf0200720c */ /* 0x000fe400077c6670 */
[----:B------:R-:W-:Y:S02]  /*eec0*/  IADD3 R2, R0, 0x8, RZ ;  /* 0x0000000800027810 */ /* 0x000fe40007ffe0ff */
[----:B------:R-:W-:Y:S02]  /*eed0*/  FSEL R18, R170, -INF , !P0 ;  /* 0xff800000aa127808 */ /* 0x000fe40004000000 */
[----:B------:R-:W-:Y:S02]  /*eee0*/  FSEL R28, R160, -INF , !P5 ;  /* 0xff800000a01c7808 */ /* 0x000fe40006800000 */
[-C--:B------:R-:W-:Y:S02]  /*eef0*/  ISETP.GE.AND P0, PT, R2, R206.reuse, PT ;  /* 0x000000ce0200720c */ /* 0x080fe40003f06270 */
[----:B------:R-:W-:Y:S02]  /*ef00*/  ISETP.GE.AND P5, PT, R12, R206, PT ;  /* 0x000000ce0c00720c */ /* 0x000fe40003fa6270 */
[-C--:B------:R-:W-:Y:S02]  /*ef10*/  ISETP.GE.OR P1, PT, R8, R210.reuse, !P1 ;  /* 0x000000d20800720c */ /* 0x080fe40004f26670 */
[C---:B------:R-:W-:Y:S02]  /*ef20*/  IADD3 R7, R0.reuse, 0x21, RZ ;  /* 0x0000002100077810 */ /* 0x040fe40007ffe0ff */
[----:B------:R-:W-:Y:S02]  /*ef30*/  IADD3 R11, R0, 0x11, RZ ;  /* 0x00000011000b7810 */ /* 0x000fe40007ffe0ff */
[-C--:B------:R-:W-:Y:S02]  /*ef40*/  ISETP.GE.OR P0, PT, R2, R210.reuse, !P0 ;  /* 0x000000d20200720c */ /* 0x080fe40004706670 */
[----:B------:R-:W-:Y:S02]  /*ef50*/  ISETP.GE.OR P5, PT, R12, R210, !P5 ;  /* 0x000000d20c00720c */ /* 0x000fe40006fa6670 */
[C---:B------:R-:W-:Y:S02]  /*ef60*/  IADD3 R6, R0.reuse, 0x28, RZ ;  /* 0x0000002800067810 */ /* 0x040fe40007ffe0ff */
[----:B------:R-:W-:Y:S02]  /*ef70*/  IADD3 R10, R0, 0x18, RZ ;  /* 0x00000018000a7810 */ /* 0x000fe40007ffe0ff */
[----:B------:R-:W-:Y:S02]  /*ef80*/  FSEL R58, R14, -INF , !P1 ;  /* 0xff8000000e3a7808 */ /* 0x000fe40004800000 */
[-C--:B------:R-:W-:Y:S02]  /*ef90*/  ISETP.GE.AND P1, PT, R7, R206.reuse, PT ;  /* 0x000000ce0700720c */ /* 0x080fe40003f26270 */
[----:B------:R-:W-:Y:S02]  /*efa0*/  FSEL R21, R152, -INF , !P0 ;  /* 0xff80000098157808 */ /* 0x000fe40004000000 */
[----:B------:R-:W-:Y:S02]  /*efb0*/  FSEL R17, R171, -INF , !P4 ;  /* 0xff800000ab117808 */ /* 0x000fe40006000000 */
[----:B------:R-:W-:Y:S02]  /*efc0*/  ISETP.GE.AND P4, PT, R11, R206, PT ;  /* 0x000000ce0b00720c */ /* 0x000fe40003f86270 */
[----:B------:R-:W-:Y:S02]  /*efd0*/  FSEL R19, R175, -INF , !P3 ;  /* 0xff800000af137808 */ /* 0x000fe40005800000 */
[----:B------:R-:W-:Y:S02]  /*efe0*/  ISETP.GE.OR P1, PT, R7, R210, !P1 ;  /* 0x000000d20700720c */ /* 0x000fe40004f26670 */
[-C--:B------:R-:W-:Y:S02]  /*eff0*/  ISETP.GE.AND P3, PT, R6, R206.reuse, PT ;  /* 0x000000ce0600720c */ /* 0x080fe40003f66270 */
[----:B------:R-:W-:Y:S02]  /*f000*/  ISETP.GE.AND P0, PT, R10, R206, PT ;  /* 0x000000ce0a00720c */ /* 0x000fe40003f06270 */
[----:B------:R-:W-:Y:S02]  /*f010*/  FSEL R30, R148, -INF , !P5 ;  /* 0xff800000941e7808 */ /* 0x000fe40006800000 */
[C---:B------:R-:W-:Y:S02]  /*f020*/  ISETP.GE.AND P5, PT, R2.reuse, R205, PT ;  /* 0x000000cd0200720c */ /* 0x040fe40003fa6270 */
[-C--:B------:R-:W-:Y:S02]  /*f030*/  ISETP.GE.OR P4, PT, R11, R210.reuse, !P4 ;  /* 0x000000d20b00720c */ /* 0x080fe40006786670 */
[----:B------:R-:W-:Y:S02]  /*f040*/  ISETP.GE.OR P5, PT, R2, R209, !P5 ;  /* 0x000000d10200720c */ /* 0x000fe40006fa6670 */
[----:B------:R-:W-:Y:S02]  /*f050*/  FSEL R59, R23, -INF , !P1 ;  /* 0xff800000173b7808 */ /* 0x000fe40004800000 */
[-C--:B------:R-:W-:Y:S02]  /*f060*/  ISETP.GE.OR P0, PT, R10, R210.reuse, !P0 ;  /* 0x000000d20a00720c */ /* 0x080fe40004706670 */
[----:B------:R-:W-:Y:S02]  /*f070*/  IADD3 R5, R0, 0x29, RZ ;  /* 0x0000002900057810 */ /* 0x000fe40007ffe0ff */
[----:B------:R-:W-:Y:S02]  /*f080*/  ISETP.GE.AND P1, PT, R13, R205, PT ;  /* 0x000000cd0d00720c */ /* 0x000fe40003f26270 */
[----:B------:R-:W-:Y:S02]  /*f090*/  ISETP.GE.OR P3, PT, R6, R210, !P3 ;  /* 0x000000d20600720c */ /* 0x000fe40005f66670 */
[----:B------:R-:W-:Y:S02]  /*f0a0*/  FSEL R23, R155, -INF , !P5 ;  /* 0xff8000009b177808 */ /* 0x000fe40006800000 */
[----:B------:R-:W-:Y:S02]  /*f0b0*/  FSEL R32, R147, -INF , !P4 ;  /* 0xff80000093207808 */ /* 0x000fe40006000000 */
[----:B------:R-:W-:Y:S02]  /*f0c0*/  FSEL R33, R71, -INF , !P0 ;  /* 0xff80000047217808 */ /* 0x000fe40004000000 */
[----:B------:R-:W-:Y:S02]  /*f0d0*/  IADD3 R4, R0, 0x30, RZ ;  /* 0x0000003000047810 */ /* 0x000fe40007ffe0ff */
[----:B------:R-:W-:Y:S02]  /*f0e0*/  ISETP.GE.AND P5, PT, R5, R206, PT ;  /* 0x000000ce0500720c */ /* 0x000fe40003fa6270 */
[----:B------:R-:W-:Y:S02]  /*f0f0*/  ISETP.GE.OR P1, PT, R13, R209, !P1 ;  /* 0x000000d10d00720c */ /* 0x000fe40004f26670 */
[----:B------:R-:W-:Y:S02]  /*f100*/  FSEL R158, R27, -INF , !P3 ;  /* 0xff8000001b9e7808 */ /* 0x000fe40005800000 */
[----:B------:R-:W-:Y:S02]  /*f110*/  ISETP.GE.AND P3, PT, R12, R205, PT ;  /* 0x000000cd0c00720c */ /* 0x000fe40003f66270 */
[C---:B------:R-:W-:Y:S02]  /*f120*/  ISETP.GE.AND P4, PT, R2.reuse, R204, PT ;  /* 0x000000cc0200720c */ /* 0x040fe40003f86270 */
[----:B------:R-:W-:Y:S02]  /*f130*/  ISETP.GE.AND P0, PT, R2, R203, PT ;  /* 0x000000cb0200720c */ /* 0x000fe40003f06270 */
[----:B------:R-:W-:Y:S02]  /*f140*/  FSEL R27, R154, -INF , !P1 ;  /* 0xff8000009a1b7808 */ /* 0x000fe40004800000 */
[----:B------:R-:W-:Y:S02]  /*f150*/  ISETP.GE.OR P4, PT, R2, R208, !P4 ;  /* 0x000000d00200720c */ /* 0x000fe40006786670 */
[----:B------:R-:W-:Y:S02]  /*f160*/  ISETP.GE.OR P5, PT, R5, R210, !P5 ;  /* 0x000000d20500720c */ /* 0x000fe40006fa6670 */
[----:B------:R-:W-:Y:S02]  /*f170*/  ISETP.GE.OR P3, PT, R12, R209, !P3 ;  /* 0x000000d10c00720c */ /* 0x000fe40005f66670 */
[----:B------:R-:W-:Y:S02]  /*f180*/  ISETP.GE.OR P0, PT, R2, R207, !P0 ;  /* 0x000000cf0200720c */ /* 0x000fe40004706670 */
[----:B------:R-:W-:Y:S02]  /*f190*/  IADD3 R2, R0, 0x31, RZ ;  /* 0x0000003100027810 */ /* 0x000fe40007ffe0ff */
[-C--:B------:R-:W-:Y:S02]  /*f1a0*/  ISETP.GE.AND P1, PT, R4, R206.reuse, PT ;  /* 0x000000ce0400720c */ /* 0x080fe40003f26270 */
[----:B------:R-:W-:Y:S02]  /*f1b0*/  FSEL R159, R29, -INF , !P5 ;  /* 0xff8000001d9f7808 */ /* 0x000fe40006800000 */
[----:B------:R-:W-:Y:S02]  /*f1c0*/  ISETP.GE.AND P5, PT, R11, R205, PT ;  /* 0x000000cd0b00720c */ /* 0x000fe40003fa6270 */
[----:B------:R-:W-:Y:S02]  /*f1d0*/  FSEL R29, R151, -INF , !P3 ;  /* 0xff800000971d7808 */ /* 0x000fe40005800000 */
[----:B------:R-:W-:Y:S02]  /*f1e0*/  ISETP.GE.AND P3, PT, R2, R206, PT ;  /* 0x000000ce0200720c */ /* 0x000fe40003f66270 */
[-C--:B------:R-:W-:Y:S02]  /*f1f0*/  ISETP.GE.OR P1, PT, R4, R210.reuse, !P1 ;  /* 0x000000d20400720c */ /* 0x080fe40004f26670 */
[----:B------:R-:W-:Y:S02]  /*f200*/  ISETP.GE.OR P5, PT, R11, R209, !P5 ;  /* 0x000000d10b00720c */ /* 0x000fe40006fa6670 */
[----:B------:R-:W-:Y:S02]  /*f210*/  ISETP.GE.OR P3, PT, R2, R210, !P3 ;  /* 0x000000d20200720c */ /* 0x000fe40005f66670 */
[----:B------:R-:W-:Y:S02]  /*f220*/  IADD3 R14, R0, 0x38, RZ ;  /* 0x00000038000e7810 */ /* 0x000fe40007ffe0ff */
[----:B------:R-:W-:Y:S02]  /*f230*/  FSEL R213, R31, -INF , !P1 ;  /* 0xff8000001fd57808 */ /* 0x000fe40004800000 */
[-C--:B------:R-:W-:Y:S02]  /*f240*/  ISETP.GE.AND P1, PT, R10, R205.reuse, PT ;  /* 0x000000cd0a00720c */ /* 0x080fe40003f26270 */
[----:B------:R-:W-:Y:S02]  /*f250*/  FSEL R221, R37, -INF , !P3 ;  /* 0xff80000025dd7808 */ /* 0x000fe40005800000 */
[C---:B------:R-:W-:Y:S02]  /*f260*/  ISETP.GE.AND P3, PT, R9.reuse, R205, PT ;  /* 0x000000cd0900720c */ /* 0x040fe40003f66270 */
[----:B------:R-:W-:Y:S02]  /*f270*/  IADD3 R0, R0, 0x39, RZ ;  /* 0x0000003900007810 */ /* 0x000fe40007ffe0ff */
[----:B------:R-:W-:Y:S02]  /*f280*/  FSEL R31, R150, -INF , !P5 ;  /* 0xff800000961f7808 */ /* 0x000fe40006800000 */
[----:B------:R-:W-:Y:S02]  /*f290*/  ISETP.GE.AND P5, PT, R14, R206, PT ;  /* 0x000000ce0e00720c */ /* 0x000fe40003fa6270 */
[-C--:B------:R-:W-:Y:S02]  /*f2a0*/  ISETP.GE.OR P1, PT, R10, R209.reuse, !P1 ;  /* 0x000000d10a00720c */ /* 0x080fe40004f26670 */
[----:B------:R-:W-:Y:S02]  /*f2b0*/  ISETP.GE.OR P5, PT, R14, R210, !P5 ;  /* 0x000000d20e00720c */ /* 0x000fe40006fa6670 */
[----:B------:R-:W-:Y:S02]  /*f2c0*/  ISETP.GE.OR P3, PT, R9, R209, !P3 ;  /* 0x000000d10900720c */ /* 0x000fe40005f66670 */
[----:B------:R-:W-:Y:S02]  /*f2d0*/  FSEL R40, R73, -INF , !P1 ;  /* 0xff80000049287808 */ /* 0x000fe40004800000 */
[----:B------:R-:W-:Y:S02]  /*f2e0*/  ISETP.GE.AND P1, PT, R0, R206, PT ;  /* 0x000000ce0000720c */ /* 0x000fe40003f26270 */
[----:B------:R-:W-:Y:S02]  /*f2f0*/  FSEL R233, R20, -INF , !P5 ;  /* 0xff80000014e97808 */ /* 0x000fe40006800000 */
[-C--:B------:R-:W-:Y:S02]  /*f300*/  ISETP.GE.AND P5, PT, R8, R205.reuse, PT ;  /* 0x000000cd0800720c */ /* 0x080fe40003fa6270 */
[----:B------:R-:W-:Y:S02]  /*f310*/  ISETP.GE.OR P1, PT, R0, R210, !P1 ;  /* 0x000000d20000720c */ /* 0x000fe40004f26670 */
[----:B------:R-:W-:Y:S02]  /*f320*/  FSEL R41, R72, -INF , !P3 ;  /* 0xff80000048297808 */ /* 0x000fe40005800000 */
[----:B------:R-:W-:Y:S02]  /*f330*/  ISETP.GE.AND P3, PT, R7, R205, PT ;  /* 0x000000cd0700720c */ /* 0x000fe40003f66270 */
[----:B------:R-:W-:Y:S02]  /*f340*/  ISETP.GE.OR P5, PT, R8, R209, !P5 ;  /* 0x000000d10800720c */ /* 0x000fe40006fa6670 */
[----:B------:R-:W-:Y:S02]  /*f350*/  FSEL R238, R15, -INF , !P1 ;  /* 0xff8000000fee7808 */ /* 0x000fe40004800000 */
[----:B------:R-:W-:Y:S02]  /*f360*/  FMNMX.FTZ R15, R16, R3, !PT ;  /* 0x00000003100f7209 */ /* 0x000fe40007810000 */
[----:B------:R-:W-:Y:S02]  /*f370*/  ISETP.GE.OR P3, PT, R7, R209, !P3 ;  /* 0x000000d10700720c */ /* 0x000fe40005f66670 */
[----:B------:R-:W-:Y:S02]  /*f380*/  FMNMX.FTZ R15, R17, R15, !PT ;  /* 0x0000000f110f7209 */ /* 0x000fe40007810000 */
[----:B------:R-:W-:Y:S02]  /*f390*/  FSEL R150, R69, -INF , !P3 ;  /* 0xff80000045967808 */ /* 0x000fe40005800000 */
[-C--:B------:R-:W-:Y:S02]  /*f3a0*/  ISETP.GE.AND P3, PT, R4, R205.reuse, PT ;  /* 0x000000cd0400720c */ /* 0x080fe40003f66270 */
[----:B------:R-:W-:Y:S02]  /*f3b0*/  FSEL R149, R70, -INF , !P5 ;  /* 0xff80000046957808 */ /* 0x000fe40006800000 */
[----:B------:R-:W-:Y:S02]  /*f3c0*/  ISETP.GE.AND P5, PT, R5, R205, PT ;  /* 0x000000cd0500720c */ /* 0x000fe40003fa6270 */
[----:B------:R-:W-:Y:S02]  /*f3d0*/  FMNMX.FTZ R15, R21, R15, !PT ;  /* 0x0000000f150f7209 */ /* 0x000fe40007810000 */
[-C--:B------:R-:W-:Y:S02]  /*f3e0*/  ISETP.GE.OR P5, PT, R5, R209.reuse, !P5 ;  /* 0x000000d10500720c */ /* 0x080fe40006fa6670 */
[----:B------:R-:W-:Y:S02]  /*f3f0*/  ISETP.GE.OR P3, PT, R4, R209, !P3 ;  /* 0x000000d10400720c */ /* 0x000fe40005f66670 */
[----:B------:R-:W-:Y:S02]  /*f400*/  ISETP.GE.AND P1, PT, R6, R205, PT ;  /* 0x000000cd0600720c */ /* 0x000fe40003f26270 */
[----:B------:R-:W-:Y:S02]  /*f410*/  FSEL R166, R38, -INF , !P5 ;  /* 0xff80000026a67808 */ /* 0x000fe40006800000 */
[----:B------:R-:W-:Y:S02]  /*f420*/  FSEL R216, R36, -INF , !P3 ;  /* 0xff80000024d87808 */ /* 0x000fe40005800000 */
[----:B------:R-:W-:Y:S02]  /*f430*/  ISETP.GE.OR P1, PT, R6, R209, !P1 ;  /* 0x000000d10600720c */ /* 0x000fe40004f26670 */
[----:B------:R-:W-:Y:S02]  /*f440*/  FMNMX.FTZ R15, R24, R15, !PT ;  /* 0x0000000f180f7209 */ /* 0x000fe40007810000 */
[-C--:B------:R-:W-:Y:S02]  /*f450*/  ISETP.GE.AND P5, PT, R14, R205.reuse, PT ;  /* 0x000000cd0e00720c */ /* 0x080fe40003fa6270 */
[----:B------:R-:W-:Y:S02]  /*f460*/  ISETP.GE.AND P3, PT, R0, R205, PT ;  /* 0x000000cd0000720c */ /* 0x000fe40003f66270 */
[----:B------:R-:W-:Y:S02]  /*f470*/  FSEL R160, R39, -INF , !P1 ;  /* 0xff80000027a07808 */ /* 0x000fe40004800000 */
[----:B------:R-:W-:Y:S01]  /*f480*/  ISETP.GE.OR P5, PT, R14, R209, !P5 ;  /* 0x000000d10e00720c */ /* 0x000fe20006fa6670 */
[----:B------:R-:W-:Y:S01]  /*f490*/  LDSM.16.MT88.4 R36, [R192+0x6000] ;  /* 0x00600000c024783b */ /* 0x000fe20000004200 */
[----:B------:R-:W-:Y:S02]  /*f4a0*/  FMNMX.FTZ R15, R30, R15, !PT ;  /* 0x0000000f1e0f7209 */ /* 0x000fe40007810000 */
[----:B------:R-:W-:Y:S02]  /*f4b0*/  ISETP.GE.AND P1, PT, R2, R205, PT ;  /* 0x000000cd0200720c */ /* 0x000fe40003f26270 */
[----:B------:R-:W-:Y:S02]  /*f4c0*/  ISETP.GE.OR P3, PT, R0, R209, !P3 ;  /* 0x000000d10000720c */ /* 0x000fe40005f66670 */
[----:B------:R-:W-:Y:S02]  /*f4d0*/  FSEL R239, R22, -INF , !P5 ;  /* 0xff80000016ef7808 */ /* 0x000fe40006800000 */
[----:B------:R-:W-:Y:S02]  /*f4e0*/  FSEL R22, R179, -INF , !P2 ;  /* 0xff800000b3167808 */ /* 0x000fe40005000000 */
[----:B------:R-:W-:Y:S02]  /*f4f0*/  FMNMX.FTZ R15, R32, R15, !PT ;  /* 0x0000000f200f7209 */ /* 0x000fe40007810000 */
[CC--:B------:R-:W-:Y:S02]  /*f500*/  ISETP.GE.AND P2, PT, R12.reuse, R204.reuse, PT ;  /* 0x000000cc0c00720c */ /* 0x0c0fe40003f46270 */
[----:B------:R-:W-:Y:S02]  /*f510*/  FSEL R240, R25, -INF , !P3 ;  /* 0xff80000019f07808 */ /* 0x000fe40005800000 */
[----:B------:R-:W-:Y:S02]  /*f520*/  ISETP.GE.AND P3, PT, R12, R203, PT ;  /* 0x000000cb0c00720c */ /* 0x000fe40003f66270 */
[----:B------:R-:W-:Y:S02]  /*f530*/  ISETP.GE.OR P1, PT, R2, R209, !P1 ;  /* 0x000000d10200720c */ /* 0x000fe40004f26670 */
[----:B------:R-:W-:Y:S02]  /*f540*/  ISETP.GE.AND P5, PT, R13, R203, PT ;  /* 0x000000cb0d00720c */ /* 0x000fe40003fa6270 */
[----:B------:R-:W-:Y:S02]  /*f550*/  FSEL R223, R35, -INF , !P1 ;  /* 0xff80000023df7808 */ /* 0x000fe40004800000 */
[----:B------:R-:W-:Y:S02]  /*f560*/  ISETP.GE.AND P1, PT, R13, R204, PT ;  /* 0x000000cc0d00720c */ /* 0x000fe40003f26270 */
[CC--:B------:R-:W-:Y:S02]  /*f570*/  ISETP.GE.OR P2, PT, R12.reuse, R208.reuse, !P2 ;  /* 0x000000d00c00720c */ /* 0x0c0fe40005746670 */
[----:B------:R-:W-:Y:S02]  /*f580*/  ISETP.GE.OR P3, PT, R12, R207, !P3 ;  /* 0x000000cf0c00720c */ /* 0x000fe40005f66670 */
[----:B------:R-:W-:Y:S02]  /*f590*/  FMNMX.FTZ R12, R33, R15, !PT ;  /* 0x0000000f210c7209 */ /* 0x000fe40007810000 */
[C---:B------:R-:W-:Y:S02]  /*f5a0*/  ISETP.GE.OR P1, PT, R13.reuse, R208, !P1 ;  /* 0x000000d00d00720c */ /* 0x040fe40004f26670 */
[----:B------:R-:W-:Y:S02]  /*f5b0*/  ISETP.GE.OR P5, PT, R13, R207, !P5 ;  /* 0x000000cf0d00720c */ /* 0x000fe40006fa6670 */
[----:B------:R-:W-:Y:S02]  /*f5c0*/  FMNMX.FTZ R13, R34, R12, !PT ;  /* 0x0000000c220d7209 */ /* 0x000fe40007810000 */
[----:B------:R-:W-:Y:S02]  /*f5d0*/  FMNMX.FTZ R12, R18, R68, !PT ;  /* 0x00000044120c7209 */ /* 0x000fe40007810000 */
[----:B------:R-:W-:Y:S02]  /*f5e0*/  FMNMX.FTZ R13, R58, R13, !PT ;  /* 0x0000000d3a0d7209 */ /* 0x000fe40007810000 */
[----:B------:R-:W-:Y:S02]  /*f5f0*/  FSEL R20, R177, -INF , !P1 ;  /* 0xff800000b1147808 */ /* 0x000fe40004800000 */
[----:B------:R-:W-:Y:S02]  /*f600*/  FMNMX.FTZ R73, R59, R13, !PT ;  /* 0x0000000d3b497209 */ /* 0x000fe40007810000 */
[----:B------:R-:W-:Y:S02]  /*f610*/  ISETP.GE.AND P1, PT, R11, R203, PT ;  /* 0x000000cb0b00720c */ /* 0x000fe40003f26270 */
[----:B------:R-:W-:Y:S02]  /*f620*/  FMNMX.FTZ R73, R158, R73, !PT ;  /* 0x000000499e497209 */ /* 0x000fe40007810000 */
[----:B------:R-:W-:Y:S02]  /*f630*/  FMNMX.FTZ R12, R19, R12, !PT ;  /* 0x0000000c130c7209 */ /* 0x000fe40007810000 */
        /* <DEDUP_REMOVED lines=9> */
[----:B------:R-:W-:Y:S02]  /*f6d0*/  FSEL R35, R164, -INF , !P2 ;  /* 0xff800000a4237808 */ /* 0x000fe40005000000 */
[----:B------:R-:W-:Y:S02]  /*f6e0*/  FSEL R25, R167, -INF , !P4 ;  /* 0xff800000a7197808 */ /* 0x000fe40006000000 */
[----:B------:R-:W-:Y:S02]  /*f6f0*/  FMNMX.FTZ R11, R29, R11, !PT ;  /* 0x0000000b1d0b7209 */ /* 0x000fe40007810000 */
[C---:B------:R-:W-:Y:S02]  /*f700*/  ISETP.GE.AND P2, PT, R10.reuse, R204, PT ;  /* 0x000000cc0a00720c */ /* 0x040fe40003f46270 */
[C---:B------:R-:W-:Y:S02]  /*f710*/  ISETP.GE.AND P4, PT, R10.reuse, R203, PT ;  /* 0x000000cb0a00720c */ /* 0x040fe40003f86270 */
[----:B------:R-:W-:Y:S02]  /*f720*/  FMNMX.FTZ R73, R233, R73, !PT ;  /* 0x00000049e9497209 */ /* 0x000fe40007810000 */
[----:B------:R-:W-:Y:S02]  /*f730*/  ISETP.GE.OR P2, PT, R10, R208, !P2 ;  /* 0x000000d00a00720c */ /* 0x000fe40005746670 */
[----:B------:R-:W-:Y:S02]  /*f740*/  FMNMX.FTZ R73, R238, R73, !PT ;  /* 0x00000049ee497209 */ /* 0x000fe40007810000 */
[----:B------:R-:W-:Y:S02]  /*f750*/  ISETP.GE.OR P4, PT, R10, R207, !P4 ;  /* 0x000000cf0a00720c */ /* 0x000fe40006786670 */
[----:B------:R-:W-:Y:S02]  /*f760*/  FMNMX.FTZ R10, R31, R11, !PT ;  /* 0x0000000b1f0a7209 */ /* 0x000fe40007810000 */
[----:B------:R-:W1:Y:S01]  /*f770*/  SHFL.BFLY PT, R11, R73, 0x2, 0x1f ;  /* 0x0c401f00490b7f89 */ /* 0x000e6200000e0000 */
[----:B------:R-:W-:Y:S02]  /*f780*/  FSEL R44, R153, -INF , !P2 ;  /* 0xff800000992c7808 */ /* 0x000fe40005000000 */
[----:B------:R-:W-:Y:S02]  /*f790*/  FMNMX.FTZ R10, R40, R10, !PT ;  /* 0x0000000a280a7209 */ /* 0x000fe40007810000 */
[----:B------:R-:W-:Y:S02]  /*f7a0*/  ISETP.GE.AND P2, PT, R9, R204, PT ;  /* 0x000000cc0900720c */ /* 0x000fe40003f46270 */
[----:B------:R-:W-:Y:S02]  /*f7b0*/  FMNMX.FTZ R10, R41, R10, !PT ;  /* 0x0000000a290a7209 */ /* 0x000fe40007810000 */
[----:B------:R-:W-:Y:S02]  /*f7c0*/  ISETP.GE.OR P2, PT, R9, R208, !P2 ;  /* 0x000000d00900720c */ /* 0x000fe40005746670 */
[----:B------:R-:W-:Y:S02]  /*f7d0*/  FSEL R13, R182, -INF , !P6 ;  /* 0xff800000b60d7808 */ /* 0x000fe40007000000 */
[----:B------:R-:W-:Y:S02]  /*f7e0*/  ISETP.GE.AND P6, PT, R8, R204, PT ;  /* 0x000000cc0800720c */ /* 0x000fe40003fc6270 */
[----:B------:R-:W-:Y:S02]  /*f7f0*/  FMNMX.FTZ R10, R149, R10, !PT ;  /* 0x0000000a950a7209 */ /* 0x000fe40007810000 */
[----:B------:R-:W-:Y:S02]  /*f800*/  FSEL R42, R162, -INF , !P2 ;  /* 0xff800000a22a7808 */ /* 0x000fe40005000000 */
[CC--:B------:R-:W-:Y:S02]  /*f810*/  ISETP.GE.AND P2, PT, R9.reuse, R203.reuse, PT ;  /* 0x000000cb0900720c */ /* 0x0c0fe40003f46270 */
[----:B------:R-:W-:Y:S02]  /*f820*/  FMNMX.FTZ R10, R150, R10, !PT ;  /* 0x0000000a960a7209 */ /* 0x000fe40007810000 */
[----:B------:R-:W-:Y:S02]  /*f830*/  ISETP.GE.OR P6, PT, R8, R208, !P6 ;  /* 0x000000d00800720c */ /* 0x000fe400077c6670 */
[----:B------:R-:W-:Y:S02]  /*f840*/  FSEL R12, R180, -INF , !P0 ;  /* 0xff800000b40c7808 */ /* 0x000fe40004000000 */
[----:B------:R-:W-:Y:S02]  /*f850*/  ISETP.GE.AND P0, PT, R8, R203, PT ;  /* 0x000000cb0800720c */ /* 0x000fe40003f06270 */
[-C--:B------:R-:W-:Y:S02]  /*f860*/  ISETP.GE.OR P2, PT, R9, R207.reuse, !P2 ;  /* 0x000000cf0900720c */ /* 0x080fe40005746670 */
[----:B------:R-:W-:Y:S02]  /*f870*/  FSEL R9, R181, -INF , !P5 ;  /* 0xff800000b5097808 */ /* 0x000fe40006800000 */
[----:B------:R-:W-:Y:S02]  /*f880*/  ISETP.GE.AND P5, PT, R6, R204, PT ;  /* 0x000000cc0600720c */ /* 0x000fe40003fa6270 */
[----:B------:R-:W-:Y:S02]  /*f890*/  ISETP.GE.OR P0, PT, R8, R207, !P0 ;  /* 0x000000cf0800720c */ /* 0x000fe40004706670 */
[----:B------:R-:W-:Y:S02]  /*f8a0*/  FMNMX.FTZ R8, R160, R10, !PT ;  /* 0x0000000aa0087209 */ /* 0x000fe40007810000 */
[----:B------:R-:W-:Y:S02]  /*f8b0*/  FSEL R156, R146, -INF , !P6 ;  /* 0xff800000929c7808 */ /* 0x000fe40007000000 */
[C---:B------:R-:W-:Y:S02]  /*f8c0*/  ISETP.GE.AND P6, PT, R7.reuse, R204, PT ;  /* 0x000000cc0700720c */ /* 0x040fe40003fc6270 */
[-C--:B------:R-:W-:Y:S02]  /*f8d0*/  ISETP.GE.OR P5, PT, R6, R208.reuse, !P5 ;  /* 0x000000d00600720c */ /* 0x080fe40006fa6670 */
[----:B------:R-:W-:Y:S02]  /*f8e0*/  ISETP.GE.OR P6, PT, R7, R208, !P6 ;  /* 0x000000d00700720c */ /* 0x000fe400077c6670 */
[----:B------:R-:W-:Y:S02]  /*f8f0*/  FMNMX.FTZ R8, R166, R8, !PT ;  /* 0x00000008a6087209 */ /* 0x000fe40007810000 */
[----:B------:R-:W-:Y:S02]  /*f900*/  FSEL R47, R172, -INF , !P4 ;  /* 0xff800000ac2f7808 */ /* 0x000fe40006000000 */
[----:B------:R-:W-:Y:S02]  /*f910*/  FSEL R157, R43, -INF , !P5 ;  /* 0xff8000002b9d7808 */ /* 0x000fe40006800000 */
[----:B------:R-:W-:Y:S02]  /*f920*/  FSEL R43, R176, -INF , !P1 ;  /* 0xff800000b02b7808 */ /* 0x000fe40004800000 */
[CC--:B------:R-:W-:Y:S02]  /*f930*/  ISETP.GE.AND P4, PT, R4.reuse, R203.reuse, PT ;  /* 0x000000cb0400720c */ /* 0x0c0fe40003f86270 */
[----:B------:R-:W-:Y:S02]  /*f940*/  ISETP.GE.AND P1, PT, R4, R204, PT ;  /* 0x000000cc0400720c */ /* 0x000fe40003f26270 */
[----:B------:R-:W-:Y:S02]  /*f950*/  FMNMX.FTZ R8, R216, R8, !PT ;  /* 0x00000008d8087209 */ /* 0x000fe40007810000 */
[----:B------:R-:W-:Y:S02]  /*f960*/  FSEL R155, R145, -INF , !P6 ;  /* 0xff800000919b7808 */ /* 0x000fe40007000000 */
[----:B------:R-:W-:Y:S02]  /*f970*/  ISETP.GE.AND P6, PT, R7, R203, PT ;  /* 0x000000cb0700720c */ /* 0x000fe40003fc6270 */
[----:B-1----:R-:W-:Y:S02]  /*f980*/  FMNMX.FTZ R73, R73, R11, !PT ;  /* 0x0000000b49497209 */ /* 0x002fe40007810000 */
[C---:B------:R-:W-:Y:S02]  /*f990*/  ISETP.GE.OR P4, PT, R4.reuse, R207, !P4 ;  /* 0x000000cf0400720c */ /* 0x040fe40006786670 */
[----:B------:R-:W-:Y:S02]  /*f9a0*/  ISETP.GE.OR P1, PT, R4, R208, !P1 ;  /* 0x000000d00400720c */ /* 0x000fe40004f26670 */
[----:B------:R-:W-:Y:S02]  /*f9b0*/  FMNMX.FTZ R4, R28, R75, !PT ;  /* 0x0000004b1c047209 */ /* 0x000fe40007810000 */
[----:B------:R-:W-:Y:S02]  /*f9c0*/  ISETP.GE.OR P6, PT, R7, R207, !P6 ;  /* 0x000000cf0700720c */ /* 0x000fe400077c6670 */
[----:B------:R-:W-:Y:S02]  /*f9d0*/  FMNMX.FTZ R7, R223, R8, !PT ;  /* 0x00000008df077209 */ /* 0x000fe40007810000 */
[----:B------:R-:W-:Y:S01]  /*f9e0*/  FSEL R46, R174, -INF , !P2 ;  /* 0xff800000ae2e7808 */ /* 0x000fe20005000000 */
[----:B------:R-:W1:Y:S01]  /*f9f0*/  SHFL.BFLY PT, R8, R73, 0x1, 0x1f ;  /* 0x0c201f0049087f89 */ /* 0x000e6200000e0000 */
[----:B------:R-:W-:Y:S02]  /*fa00*/  FMNMX.FTZ R4, R13, R4, !PT ;  /* 0x000000040d047209 */ /* 0x000fe40007810000 */
[----:B------:R-:W-:Y:S02]  /*fa10*/  FSEL R185, R56, -INF , !P1 ;  /* 0xff80000038b97808 */ /* 0x000fe40004800000 */
[C---:B------:R-:W-:Y:S02]  /*fa20*/  ISETP.GE.AND P1, PT, R2.reuse, R204, PT ;  /* 0x000000cc0200720c */ /* 0x040fe40003f26270 */
[C---:B------:R-:W-:Y:S02]  /*fa30*/  ISETP.GE.AND P2, PT, R2.reuse, R203, PT ;  /* 0x000000cb0200720c */ /* 0x040fe40003f46270 */
[C---:B------:R-:W-:Y:S02]  /*fa40*/  ISETP.GE.OR P1, PT, R2.reuse, R208, !P1 ;  /* 0x000000d00200720c */ /* 0x040fe40004f26670 */
[----:B------:R-:W-:Y:S02]  /*fa50*/  ISETP.GE.OR P2, PT, R2, R207, !P2 ;  /* 0x000000cf0200720c */ /* 0x000fe40005746670 */
[----:B------:R-:W-:Y:S02]  /*fa60*/  FMNMX.FTZ R2, R12, R4, !PT ;  /* 0x000000040c027209 */ /* 0x000fe40007810000 */
[----:B------:R-:W-:Y:S02]  /*fa70*/  FSEL R45, R173, -INF , !P3 ;  /* 0xff800000ad2d7808 */ /* 0x000fe40005800000 */
[----:B------:R-:W-:Y:S02]  /*fa80*/  FMNMX.FTZ R2, R9, R2, !PT ;  /* 0x0000000209027209 */ /* 0x000fe40007810000 */
[----:B------:R-:W-:Y:S02]  /*fa90*/  ISETP.GE.AND P5, PT, R5, R204, PT ;  /* 0x000000cc0500720c */ /* 0x000fe40003fa6270 */
[----:B------:R-:W-:Y:S02]  /*faa0*/  FMNMX.FTZ R2, R45, R2, !PT ;  /* 0x000000022d027209 */ /* 0x000fe40007810000 */
[----:B------:R-:W-:Y:S02]  /*fab0*/  ISETP.GE.AND P3, PT, R6, R203, PT ;  /* 0x000000cb0600720c */ /* 0x000fe40003f66270 */
[----:B------:R-:W-:Y:S02]  /*fac0*/  FMNMX.FTZ R2, R43, R2, !PT ;  /* 0x000000022b027209 */ /* 0x000fe40007810000 */
[----:B------:R-:W-:Y:S02]  /*fad0*/  ISETP.GE.OR P5, PT, R5, R208, !P5 ;  /* 0x000000d00500720c */ /* 0x000fe40006fa6670 */
[----:B------:R-:W-:Y:S02]  /*fae0*/  FMNMX.FTZ R2, R47, R2, !PT ;  /* 0x000000022f027209 */ /* 0x000fe40007810000 */
[----:B------:R-:W-:Y:S02]  /*faf0*/  FSEL R152, R165, -INF , !P0 ;  /* 0xff800000a5987808 */ /* 0x000fe40004000000 */
[----:B------:R-:W-:Y:S02]  /*fb00*/  FMNMX.FTZ R2, R46, R2, !PT ;  /* 0x000000022e027209 */ /* 0x000fe40007810000 */
[----:B-1----:R-:W-:Y:S02]  /*fb10*/  FMNMX.FTZ R73, R73, R8, !PT ;  /* 0x0000000849497209 */ /* 0x002fe40007810000 */
[----:B------:R-:W-:Y:S02]  /*fb20*/  ISETP.GE.OR P3, PT, R6, R207, !P3 ;  /* 0x000000cf0600720c */ /* 0x000fe40005f66670 */
[----:B------:R-:W-:Y:S01]  /*fb30*/  FSEL R164, R144, -INF , !P5 ;  /* 0xff80000090a47808 */ /* 0x000fe20006800000 */
[----:B------:R-:W-:Y:S01]  /*fb40*/  FMUL.FTZ R77, R73, c[0x0][0x23c] ;  /* 0x00008f00494d7a20 */ /* 0x000fe20000410000 */
[----:B------:R-:W-:Y:S02]  /*fb50*/  ISETP.GE.AND P5, PT, R5, R203, PT ;  /* 0x000000cb0500720c */ /* 0x000fe40003fa6270 */
[----:B------:R-:W-:Y:S02]  /*fb60*/  ISETP.GE.AND P0, PT, R0, R204, PT ;  /* 0x000000cc0000720c */ /* 0x000fe40003f06270 */
[----:B------:R-:W-:Y:S02]  /*fb70*/  FSEL R151, R168, -INF , !P6 ;  /* 0xff800000a8977808 */ /* 0x000fe40007000000 */
[----:B------:R-:W-:Y:S02]  /*fb80*/  FMNMX.FTZ R2, R152, R2, !PT ;  /* 0x0000000298027209 */ /* 0x000fe40007810000 */
[----:B------:R-:W-:Y:S02]  /*fb90*/  FSEL R153, R161, -INF , !P3 ;  /* 0xff800000a1997808 */ /* 0x000fe40005800000 */
[----:B------:R-:W-:Y:S02]  /*fba0*/  FSETP.NEU.FTZ.AND P3, PT, R73, -INF , PT ;  /* 0xff8000004900780b */ /* 0x000fe40003f7d000 */
[----:B------:R-:W-:Y:S02]  /*fbb0*/  ISETP.GE.OR P5, PT, R5, R207, !P5 ;  /* 0x000000cf0500720c */ /* 0x000fe40006fa6670 */
[C---:B------:R-:W-:Y:S02]  /*fbc0*/  ISETP.GE.OR P0, PT, R0.reuse, R208, !P0 ;  /* 0x000000d00000720c */ /* 0x040fe40004706670 */
[----:B------:R-:W-:Y:S02]  /*fbd0*/  FMNMX.FTZ R2, R151, R2, !PT ;  /* 0x0000000297027209 */ /* 0x000fe40007810000 */
[----:B------:R-:W-:Y:S02]  /*fbe0*/  FSEL R77, R77, RZ, P3 ;  /* 0x000000ff4d4d7208 */ /* 0x000fe40001800000 */
[----:B------:R-:W-:Y:S02]  /*fbf0*/  FMNMX.FTZ R2, R153, R2, !PT ;  /* 0x0000000299027209 */ /* 0x000fe40007810000 */
[----:B------:R-:W-:Y:S02]  /*fc00*/  FSEL R181, R61, -INF , !P0 ;  /* 0xff8000003db57808 */ /* 0x000fe40004000000 */
[----:B------:R-:W-:Y:S02]  /*fc10*/  ISETP.GE.AND P0, PT, R0, R203, PT ;  /* 0x000000cb0000720c */ /* 0x000fe40003f06270 */
[----:B------:R-:W-:Y:S02]  /*fc20*/  FSEL R154, R163, -INF , !P5 ;  /* 0xff800000a39a7808 */ /* 0x000fe40006800000 */
[----:B------:R-:W-:Y:S02]  /*fc30*/  FMNMX.FTZ R6, R26, R74, !PT ;  /* 0x0000004a1a067209 */ /* 0x000fe40007810000 */
[----:B------:R-:W-:Y:S02]  /*fc40*/  ISETP.GE.OR P0, PT, R0, R207, !P0 ;  /* 0x000000cf0000720c */ /* 0x000fe40004706670 */
[----:B------:R-:W-:Y:S01]  /*fc50*/  FMNMX.FTZ R0, R154, R2, !PT ;  /* 0x000000029a007209 */ /* 0x000fe20007810000 */
[--C-:B------:R-:W-:Y:S01]  /*fc60*/  FFMA.FTZ R2, R16, c[0x0][0x23c], -R77.reuse ;  /* 0x00008f0010027a23 */ /* 0x100fe2000001084d */
[----:B------:R-:W-:Y:S02]  /*fc70*/  FMNMX.FTZ R6, R22, R6, !PT ;  /* 0x0000000616067209 */ /* 0x000fe40007810000 */
[----:B------:R-:W-:Y:S01]  /*fc80*/  FMNMX.FTZ R7, R239, R7, !PT ;  /* 0x00000007ef077209 */ /* 0x000fe20007810000 */
[----:B------:R1:W-:Y:S01]  /*fc90*/  MUFU.EX2 R237, R2 ;  /* 0x0000000200ed7308 */ /* 0x0003e20000000800 */
[----:B------:R-:W-:Y:S02]  /*fca0*/  FMNMX.FTZ R6, R15, R6, !PT ;  /* 0x000000060f067209 */ /* 0x000fe40007810000 */
[----:B------:R-:W-:Y:S02]  /*fcb0*/  FMNMX.FTZ R72, R240, R7, !PT ;  /* 0x00000007f0487209 */ /* 0x000fe40007810000 */
[----:B------:R-:W-:Y:S02]  /*fcc0*/  FMNMX.FTZ R6, R20, R6, !PT ;  /* 0x0000000614067209 */ /* 0x000fe40007810000 */
[----:B------:R-:W-:Y:S01]  /*fcd0*/  FSEL R184, R57, -INF , !P1 ;  /* 0xff80000039b87808 */ /* 0x000fe20004800000 */
[----:B------:R-:W2:Y:S01]  /*fce0*/  SHFL.BFLY PT, R7, R72, 0x2, 0x1f ;  /* 0x0c401f0048077f89 */ /* 0x000ea200000e0000 */
[----:B------:R-:W-:Y:S02]  /*fcf0*/  FMNMX.FTZ R6, R35, R6, !PT ;  /* 0x0000000623067209 */ /* 0x000fe40007810000 */
[C---:B------:R-:W-:Y:S02]  /*fd00*/  ISETP.GE.AND P1, PT, R14.reuse, R204, PT ;  /* 0x000000cc0e00720c */ /* 0x040fe40003f26270 */
[----:B------:R-:W-:Y:S02]  /*fd10*/  FMNMX.FTZ R5, R25, R6, !PT ;  /* 0x0000000619057209 */ /* 0x000fe40007810000 */
[----:B------:R-:W-:Y:S02]  /*fd20*/  ISETP.GE.OR P1, PT, R14, R208, !P1 ;  /* 0x000000d00e00720c */ /* 0x000fe40004f26670 */
[----:B------:R-:W-:Y:S02]  /*fd30*/  FMNMX.FTZ R5, R44, R5, !PT ;  /* 0x000000052c057209 */ /* 0x000fe40007810000 */
[----:B------:R-:W-:Y:S02]  /*fd40*/  FSEL R179, R48, -INF , !P4 ;  /* 0xff80000030b37808 */ /* 0x000fe40006000000 */
[----:B------:R-:W-:Y:S02]  /*fd50*/  FMNMX.FTZ R71, R42, R5, !PT ;  /* 0x000000052a477209 */ /* 0x000fe40007810000 */
[----:B------:R-:W-:Y:S01]  /*fd60*/  FSEL R182, R60, -INF , !P1 ;  /* 0xff8000003cb67808 */ /* 0x000fe20004800000 */
[--C-:B-1----:R-:W-:Y:S01]  /*fd70*/  FFMA.FTZ R2, R17, c[0x0][0x23c], -R77.reuse ;  /* 0x00008f0011027a23 */ /* 0x102fe2000001084d */
[----:B------:R-:W-:Y:S02]  /*fd80*/  FMNMX.FTZ R71, R156, R71, !PT ;  /* 0x000000479c477209 */ /* 0x000fe40007810000 */
[----:B------:R-:W-:Y:S01]  /*fd90*/  FSEL R180, R49, -INF , !P2 ;  /* 0xff80000031b47808 */ /* 0x000fe20005000000 */
[----:B------:R-:W1:Y:S01]  /*fda0*/  MUFU.EX2 R236, R2 ;  /* 0x0000000200ec7308 */ /* 0x000e620000000800 */
[----:B------:R-:W-:Y:S02]  /*fdb0*/  ISETP.GE.AND P1, PT, R14, R203, PT ;  /* 0x000000cb0e00720c */ /* 0x000fe40003f26270 */
[----:B------:R-:W-:Y:S02]  /*fdc0*/  FMNMX.FTZ R71, R155, R71, !PT ;  /* 0x000000479b477209 */ /* 0x000fe40007810000 */
[----:B--2---:R-:W-:Y:S02]  /*fdd0*/  FMNMX.FTZ R72, R72, R7, !PT ;  /* 0x0000000748487209 */ /* 0x004fe40007810000 */
[----:B------:R-:W-:Y:S02]  /*fde0*/  ISETP.GE.OR P1, PT, R14, R207, !P1 ;  /* 0x000000cf0e00720c */ /* 0x000fe40004f26670 */
[----:B------:R-:W-:Y:S01]  /*fdf0*/  FMNMX.FTZ R71, R157, R71, !PT ;  /* 0x000000479d477209 */ /* 0x000fe20007810000 */
[----:B------:R-:W2:Y:S01]  /*fe00*/  SHFL.BFLY PT, R4, R72, 0x1, 0x1f ;  /* 0x0c201f0048047f89 */ /* 0x000ea200000e0000 */
[----:B------:R-:W-:Y:S02]  /*fe10*/  FMNMX.FTZ R0, R179, R0, !PT ;  /* 0x00000000b3007209 */ /* 0x000fe40007810000 */
[----:B------:R-:W-:Y:S02]  /*fe20*/  FSEL R186, R62, -INF , !P1 ;  /* 0xff8000003eba7808 */ /* 0x000fe40004800000 */
[----:B------:R-:W-:Y:S02]  /*fe30*/  FMNMX.FTZ R0, R180, R0, !PT ;  /* 0x00000000b4007209 */ /* 0x000fe40007810000 */
[----:B------:R-:W-:Y:S02]  /*fe40*/  FMNMX.FTZ R71, R164, R71, !PT ;  /* 0x00000047a4477209 */ /* 0x000fe40007810000 */
[----:B------:R-:W-:Y:S02]  /*fe50*/  FSEL R76, R63, -INF , !P0 ;  /* 0xff8000003f4c7808 */ /* 0x000fe40004000000 */
[----:B------:R-:W-:Y:S02]  /*fe60*/  FMNMX.FTZ R0, R186, R0, !PT ;  /* 0x00000000ba007209 */ /* 0x000fe40007810000 */
[----:B------:R-:W-:Y:S02]  /*fe70*/  FMNMX.FTZ R71, R185, R71, !PT ;  /* 0x00000047b9477209 */ /* 0x000fe40007810000 */
[----:B------:R-:W-:Y:S02]  /*fe80*/  FMNMX.FTZ R0, R76, R0, !PT ;  /* 0x000000004c007209 */ /* 0x000fe40007810000 */
[----:B------:R-:W-:Y:S02]  /*fe90*/  FMNMX.FTZ R71, R184, R71, !PT ;  /* 0x00000047b8477209 */ /* 0x000fe40007810000 */
[----:B-1----:R-:W-:Y:S01]  /*fea0*/  F2FP.BF16.PACK_AB R144, R236, R237 ;  /* 0x000000edec90723e */ /* 0x002fe200000010ff */
[----:B------:R-:W1:Y:S01]  /*feb0*/  SHFL.BFLY PT, R2, R0, 0x2, 0x1f ;  /* 0x0c401f0000027f89 */ /* 0x000e6200000e0000 */
[----:B------:R-:W-:Y:S02]  /*fec0*/  FMNMX.FTZ R71, R182, R71, !PT ;  /* 0x00000047b6477209 */ /* 0x000fe40007810000 */
[----:B--2---:R-:W-:Y:S02]  /*fed0*/  FMNMX.FTZ R72, R72, R4, !PT ;  /* 0x0000000448487209 */ /* 0x004fe40007810000 */
[----:B------:R-:W-:Y:S02]  /*fee0*/  FMNMX.FTZ R71, R181, R71, !PT ;  /* 0x00000047b5477209 */ /* 0x000fe40007810000 */
[C---:B------:R-:W-:Y:S01]  /*fef0*/  FSETP.NEU.FTZ.AND P2, PT, R72.reuse, -INF , PT ;  /* 0xff8000004800780b */ /* 0x040fe20003f5d000 */
[----:B------:R-:W-:Y:S02]  /*ff00*/  FMUL.FTZ R78, R72, c[0x0][0x23c] ;  /* 0x00008f00484e7a20 */ /* 0x000fe40000410000 */
[----:B------:R-:W2:Y:S03]  /*ff10*/  SHFL.BFLY PT, R5, R71, 0x2, 0x1f ;  /* 0x0c401f0047057f89 */ /* 0x000ea600000e0000 */
[----:B------:R-:W-:Y:S05]  /*ff20*/  FSEL R78, R78, RZ, P2 ;  /* 0x000000ff4e4e7208 */ /* 0x000fea0001000000 */
[--C-:B------:R-:W-:Y:S04]  /*ff30*/  FFMA.FTZ R4, R18, c[0x0][0x23c], -R78.reuse ;  /* 0x00008f0012047a23 */ /* 0x100fe8000001084e */
[----:B------:R3:W-:Y:S01]  /*ff40*/  MUFU.EX2 R231, R4 ;  /* 0x0000000400e77308 */ /* 0x0007e20000000800 */
[----:B-1----:R-:W-:Y:S01]  /*ff50*/  FMNMX.FTZ R0, R0, R2, !PT ;  /* 0x0000000200007209 */ /* 0x002fe20007810000 */
[--C-:B------:R-:W-:Y:S08]  /*ff60*/  FFMA.FTZ R2, R23, c[0x0][0x23c], -R78.reuse ;  /* 0x00008f0017027a23 */ /* 0x100ff0000001084e */
[----:B------:R1:W-:Y:S01]  /*ff70*/  MUFU.EX2 R229, R2 ;  /* 0x0000000200e57308 */ /* 0x0003e20000000800 */
[----:B--2---:R-:W-:Y:S05]  /*ff80*/  FMNMX.FTZ R71, R71, R5, !PT ;  /* 0x0000000547477209 */ /* 0x004fea0007810000 */
[----:B------:R-:W2:Y:S01]  /*ff90*/  SHFL.BFLY PT, R5, R71, 0x1, 0x1f ;  /* 0x0c201f0047057f89 */ /* 0x000ea200000e0000 */
[--C-:B---3--:R-:W-:Y:S04]  /*ffa0*/  FFMA.FTZ R4, R19, c[0x0][0x23c], -R78.reuse ;  /* 0x00008f0013047a23 */ /* 0x108fe8000001084e */
[----:B------:R3:W4:Y:S03]  /*ffb0*/  MUFU.EX2 R232, R4 ;  /* 0x0000000400e87308 */ /* 0x0007260000000800 */
[----:B-1----:R-:W1:Y:S01]  /*ffc0*/  SHFL.BFLY PT, R2, R0, 0x1, 0x1f ;  /* 0x0c201f0000027f89 */ /* 0x002e6200000e0000 */
[----:B--2---:R-:W-:Y:S01]  /*ffd0*/  FMNMX.FTZ R71, R71, R5, !PT ;  /* 0x0000000547477209 */ /* 0x004fe20007810000 */
[--C-:B------:R-:W-:Y:S03]  /*ffe0*/  FFMA.FTZ R5, R32, c[0x0][0x23c], -R77.reuse ;  /* 0x00008f0020057a23 */ /* 0x100fe6000001084d */
[C---:B------:R-:W-:Y:S02]  /*fff0*/  FSETP.NEU.FTZ.AND P1, PT, R71.reuse, -INF , PT ;  /* 0xff8000004700780b */ /* 0x040fe40003f3d000 */
[----:B------:R-:W-:Y:S01]  /*10000*/  MUFU.EX2 R224, R5 ;  /* 0x0000000500e07308 */ /* 0x000fe20000000800 */
[----:B------:R-:W-:Y:S05]  /*10010*/  FMUL.FTZ R79, R71, c[0x0][0x23c] ;  /* 0x00008f00474f7a20 */ /* 0x000fea0000410000 */
[----:B------:R-:W-:Y:S01]  /*10020*/  FSEL R79, R79, RZ, P1 ;  /* 0x000000ff4f4f7208 */ /* 0x000fe20000800000 */
[----:B---3--:R-:W-:Y:S01]  /*10030*/  FFMA.FTZ R4, R21, c[0x0][0x23c], -R77 ;  /* 0x00008f0015047a23 */ /* 0x008fe2000001084d */
[----:B----4-:R-:W-:Y:S03]  /*10040*/  F2FP.BF16.PACK_AB R145, R232, R231 ;  /* 0x000000e7e891723e */ /* 0x010fe600000010ff */
[----:B------:R2:W-:Y:S01]  /*10050*/  MUFU.EX2 R234, R4 ;  /* 0x0000000400ea7308 */ /* 0x0005e20000000800 */
[----:B-1----:R-:W-:Y:S01]  /*10060*/  FMNMX.FTZ R70, R0, R2, !PT ;  /* 0x0000000200467209 */ /* 0x002fe20007810000 */
[----:B------:R-:W-:Y:S02]  /*10070*/  FFMA.FTZ R0, R15, c[0x0][0x23c], -R79 ;  /* 0x00008f000f007a23 */ /* 0x000fe4000001084f */
[--C-:B------:R-:W-:Y:S01]  /*10080*/  FFMA.FTZ R2, R30, c[0x0][0x23c], -R77.reuse ;  /* 0x00008f001e027a23 */ /* 0x100fe2000001084d */
[C---:B------:R-:W-:Y:S01]  /*10090*/  FSETP.NEU.FTZ.AND P0, PT, R70.reuse, -INF , PT ;  /* 0xff8000004600780b */ /* 0x040fe20003f1d000 */
[----:B------:R-:W-:Y:S04]  /*100a0*/  FMUL.FTZ R148, R70, c[0x0][0x23c] ;  /* 0x00008f0046947a20 */ /* 0x000fe80000410000 */
[----:B------:R1:W-:Y:S01]  /*100b0*/  MUFU.EX2 R226, R0 ;  /* 0x0000000000e27308 */ /* 0x0003e20000000800 */
[----:B------:R-:W-:Y:S09]  /*100c0*/  FSEL R148, R148, RZ, P0 ;  /* 0x000000ff94947208 */ /* 0x000ff20000000000 */
[----:B------:R3:W-:Y:S01]  /*100d0*/  MUFU.EX2 R220, R2 ;  /* 0x0000000200dc7308 */ /* 0x0007e20000000800 */
[----:B--2---:R-:W-:Y:S09]  /*100e0*/  FFMA.FTZ R4, R24, c[0x0][0x23c], -R77 ;  /* 0x00008f0018047a23 */ /* 0x004ff2000001084d */
[----:B------:R2:W4:Y:S01]  /*100f0*/  MUFU.EX2 R235, R4 ;  /* 0x0000000400eb7308 */ /* 0x0005220000000800 */
[----:B-1----:R-:W-:Y:S09]  /*10100*/  FFMA.FTZ R0, R20, c[0x0][0x23c], -R79 ;  /* 0x00008f0014007a23 */ /* 0x002ff2000001084f */
[----:B------:R1:W5:Y:S01]  /*10110*/  MUFU.EX2 R228, R0 ;  /* 0x0000000000e47308 */ /* 0x0003620000000800 */
[----:B---3--:R-:W-:Y:S09]  /*10120*/  FFMA.FTZ R2, R33, c[0x0][0x23c], -R77 ;  /* 0x00008f0021027a23 */ /* 0x008ff2000001084d */
[----:B------:R3:W-:Y:S01]  /*10130*/  MUFU.EX2 R219, R2 ;  /* 0x0000000200db7308 */ /* 0x0007e20000000800 */
[----:B--2---:R-:W-:Y:S01]  /*10140*/  FFMA.FTZ R4, R27, c[0x0][0x23c], -R78 ;  /* 0x00008f001b047a23 */ /* 0x004fe2000001084e */
[----:B----4-:R-:W-:Y:S08]  /*10150*/  F2FP.BF16.PACK_AB R146, R235, R234 ;  /* 0x000000eaeb92723e */ /* 0x010ff000000010ff */
[----:B------:R2:W4:Y:S01]  /*10160*/  MUFU.EX2 R230, R4 ;  /* 0x0000000400e67308 */ /* 0x0005220000000800 */
[--C-:B-1----:R-:W-:Y:S01]  /*10170*/  FFMA.FTZ R0, R28, c[0x0][0x23c], -R148.reuse ;  /* 0x00008f001c007a23 */ /* 0x102fe20000010894 */
[----:B-----5:R-:W-:Y:S08]  /*10180*/  F2FP.BF16.PACK_AB R66, R228, R226 ;  /* 0x000000e2e442723e */ /* 0x020ff000000010ff */
[----:B------:R1:W-:Y:S01]  /*10190*/  MUFU.EX2 R187, R0 ;  /* 0x0000000000bb7308 */ /* 0x0003e20000000800 */
[----:B---3--:R-:W-:Y:S01]  /*101a0*/  FSEL R2, R72, RZ, P2 ;  /* 0x000000ff48027208 */ /* 0x008fe20001000000 */
[--C-:B--2---:R-:W-:Y:S01]  /*101b0*/  FFMA.FTZ R4, R26, c[0x0][0x23c], -R79.reuse ;  /* 0x00008f001a047a23 */ /* 0x104fe2000001084f */
[----:B----4-:R-:W-:Y:S07]  /*101c0*/  F2FP.BF16.PACK_AB R147, R230, R229 ;  /* 0x000000e5e693723e */ /* 0x010fee00000010ff */
[----:B------:R2:W-:Y:S01]  /*101d0*/  MUFU.EX2 R225, R4 ;  /* 0x0000000400e17308 */ /* 0x0005e20000000800 */
[--C-:B-1----:R-:W-:Y:S09]  /*101e0*/  FFMA.FTZ R0, R13, c[0x0][0x23c], -R148.reuse ;  /* 0x00008f000d007a23 */ /* 0x102ff20000010894 */
[----:B------:R1:W3:Y:S01]  /*101f0*/  MUFU.EX2 R214, R0 ;  /* 0x0000000000d67308 */ /* 0x0002e20000000800 */
[----:B--2---:R-:W-:Y:S02]  /*10200*/  FFMA.FTZ R4, R22, c[0x0][0x23c], -R79 ;  /* 0x00008f0016047a23 */ /* 0x004fe4000001084f */
[----:B------:R-:W2:Y:S07]  /*10210*/  LDSM.16.MT88.4 R20, [R189+0x6000] ;  /* 0x00600000bd14783b */ /* 0x000eae0000004200 */
[----:B------:R4:W5:Y:S01]  /*10220*/  MUFU.EX2 R227, R4 ;  /* 0x0000000400e37308 */ /* 0x0009620000000800 */
[----:B-1----:R-:W-:Y:S01]  /*10230*/  FFMA.FTZ R0, R12, c[0x0][0x23c], -R148 ;  /* 0x00008f000c007a23 */ /* 0x002fe20000010894 */
[----:B---3--:R-:W-:Y:S08]  /*10240*/  F2FP.BF16.PACK_AB R65, R214, R187 ;  /* 0x000000bbd641723e */ /* 0x008ff000000010ff */
[----:B------:R1:W-:Y:S01]  /*10250*/  MUFU.EX2 R217, R0 ;  /* 0x0000000000d97308 */ /* 0x0003e20000000800 */
[----:B----4-:R-:W-:Y:S01]  /*10260*/  FFMA.FTZ R4, R29, c[0x0][0x23c], -R78 ;  /* 0x00008f001d047a23 */ /* 0x010fe2000001084e */
[----:B-----5:R-:W-:Y:S08]  /*10270*/  F2FP.BF16.PACK_AB R64, R227, R225 ;  /* 0x000000e1e340723e */ /* 0x020ff000000010ff */
[----:B------:R-:W-:Y:S01]  /*10280*/  MUFU.EX2 R215, R4 ;  /* 0x0000000400d77308 */ /* 0x000fe20000000800 */
[----:B-1----:R-:W-:Y:S09]  /*10290*/  FFMA.FTZ R0, R9, c[0x0][0x23c], -R148 ;  /* 0x00008f0009007a23 */ /* 0x002ff20000010894 */
[----:B------:R1:W3:Y:S02]  /*102a0*/  MUFU.EX2 R222, R0 ;  /* 0x0000000000de7308 */ /* 0x0002e40000000800 */
[----:B-1----:R-:W-:Y:S01]  /*102b0*/  FFMA.FTZ R0, R31, c[0x0][0x23c], -R78 ;  /* 0x00008f001f007a23 */ /* 0x002fe2000001084e */
[----:B---3--:R-:W-:Y:S07]  /*102c0*/  F2FP.BF16.PACK_AB R67, R222, R217 ;  /* 0x000000d9de43723e */ /* 0x008fee00000010ff */
[----:B------:R1:W-:Y:S02]  /*102d0*/  MUFU.EX2 R218, R0 ;  /* 0x0000000000da7308 */ /* 0x0003e40000000800 */
[----:B-1----:R-:W-:Y:S05]  /*102e0*/  FSEL R0, R73, RZ, P3 ;  /* 0x000000ff49007208 */ /* 0x002fea0001800000 */
[----:B------:R-:W-:Y:S04]  /*102f0*/  FADD.FTZ R0, -R0, R3 ;  /* 0x0000000300007221 */ /* 0x000fe80000010100 */
[----:B------:R-:W-:Y:S04]  /*10300*/  FMUL.FTZ R0, R0, c[0x0][0x23c] ;  /* 0x00008f0000007a20 */ /* 0x000fe80000410000 */
[----:B------:R1:W3:Y:S02]  /*10310*/  MUFU.EX2 R69, R0 ;  /* 0x0000000000457308 */ /* 0x0002e40000000800 */
[----:B-1----:R-:W-:Y:S01]  /*10320*/  FADD.FTZ R0, -R2, R68 ;  /* 0x0000004402007221 */ /* 0x002fe20000010100 */
[----:B------:R-:W-:Y:S01]  /*10330*/  FSEL R2, R71, RZ, P1 ;  /* 0x000000ff47027208 */ /* 0x000fe20000800000 */
[C---:B---3--:R-:W-:Y:S02]  /*10340*/  FMUL.FTZ R4, R69.reuse, R80 ;  /* 0x0000005045047220 */ /* 0x048fe40000410000 */
[----:B------:R-:W-:Y:S02]  /*10350*/  FMUL.FTZ R0, R0, c[0x0][0x23c] ;  /* 0x00008f0000007a20 */ /* 0x000fe40000410000 */
[C---:B------:R-:W-:Y:S02]  /*10360*/  FMUL.FTZ R5, R69.reuse, R81 ;  /* 0x0000005145057220 */ /* 0x040fe40000410000 */
[----:B------:R1:W3:Y:S01]  /*10370*/  MUFU.EX2 R68, R0 ;  /* 0x0000000000447308 */ /* 0x0002e20000000800 */
[C---:B------:R-:W-:Y:S02]  /*10380*/  FMUL.FTZ R16, R69.reuse, R92 ;  /* 0x0000005c45107220 */ /* 0x040fe40000410000 */
[C---:B------:R-:W-:Y:S02]  /*10390*/  FMUL.FTZ R17, R69.reuse, R93 ;  /* 0x0000005d45117220 */ /* 0x040fe40000410000 */
[C---:B------:R-:W-:Y:S02]  /*103a0*/  FMUL.FTZ R32, R69.reuse, R108 ;  /* 0x0000006c45207220 */ /* 0x040fe40000410000 */
[C---:B------:R-:W-:Y:S02]  /*103b0*/  FMUL.FTZ R33, R69.reuse, R109 ;  /* 0x0000006d45217220 */ /* 0x040fe40000410000 */
[C---:B------:R-:W-:Y:S02]  /*103c0*/  FMUL.FTZ R48, R69.reuse, R124 ;  /* 0x0000007c45307220 */ /* 0x040fe40000410000 */
[----:B------:R-:W-:Y:S02]  /*103d0*/  FMUL.FTZ R49, R69, R125 ;  /* 0x0000007d45317220 */ /* 0x000fe40000410000 */
[----:B-1----:R-:W-:Y:S01]  /*103e0*/  FADD.FTZ R0, -R2, R74 ;  /* 0x0000004a02007221 */ /* 0x002fe20000010100 */
[----:B------:R-:W-:Y:S01]  /*103f0*/  FSEL R2, R70, RZ, P0 ;  /* 0x000000ff46027208 */ /* 0x000fe20000000000 */
[----:B---3--:R-:W-:Y:S01]  /*10400*/  FMUL.FTZ R6, R68, R82 ;  /* 0x0000005244067220 */ /* 0x008fe20000410000 */
[----:B------:R-:W-:Y:S01]  /*10410*/  ISETP.GT.AND P0, PT, R211, UR8, PT ;  /* 0x00000008d3007c0c */ /* 0x000fe2000bf04270 */
[----:B------:R-:W-:Y:S02]  /*10420*/  FMUL.FTZ R0, R0, c[0x0][0x23c] ;  /* 0x00008f0000007a20 */ /* 0x000fe40000410000 */
[C---:B------:R-:W-:Y:S02]  /*10430*/  FMUL.FTZ R7, R68.reuse, R83 ;  /* 0x0000005344077220 */ /* 0x040fe40000410000 */
[----:B------:R1:W3:Y:S01]  /*10440*/  MUFU.EX2 R3, R0 ;  /* 0x0000000000037308 */ /* 0x0002e20000000800 */
[----:B------:R-:W4:Y:S01]  /*10450*/  LDSM.16.MT88.4 R80, [R191+0x6000] ;  /* 0x00600000bf50783b */ /* 0x000f220000004200 */
[C---:B------:R-:W-:Y:S02]  /*10460*/  FMUL.FTZ R18, R68.reuse, R94 ;  /* 0x0000005e44127220 */ /* 0x040fe40000410000 */
[C---:B------:R-:W-:Y:S01]  /*10470*/  FMUL.FTZ R19, R68.reuse, R95 ;  /* 0x0000005f44137220 */ /* 0x040fe20000410000 */
[-C--:B--2---:R-:W-:Y:S01]  /*10480*/  HMMA.16816.F32.BF16 R4, R144, R20.reuse, R4 ;  /* 0x000000149004723c */ /* 0x084fe20000041804 */
[C---:B------:R-:W-:Y:S02]  /*10490*/  FMUL.FTZ R50, R68.reuse, R126 ;  /* 0x0000007e44327220 */ /* 0x040fe40000410000 */
[----:B------:R-:W-:Y:S01]  /*104a0*/  FMUL.FTZ R51, R68, R127 ;  /* 0x0000007f44337220 */ /* 0x000fe20000410000 */
[----:B------:R-:W-:Y:S01]  /*104b0*/  LDSM.16.MT88.4 R92, [R192+0x6800] ;  /* 0x00680000c05c783b */ /* 0x000fe20000004200 */
[----:B------:R-:W-:Y:S07]  /*104c0*/  FFMA.FTZ R74, R164, c[0x0][0x23c], -R79 ;  /* 0x00008f00a44a7a23 */ /* 0x000fee000001084f */
[----:B------:R-:W-:Y:S01]  /*104d0*/  LDSM.16.MT88.4 R124, [R190+0x7800] ;  /* 0x00780000be7c783b */ /* 0x000fe20000004200 */
[----:B-1----:R-:W-:Y:S02]  /*104e0*/  FADD.FTZ R0, -R2, R75 ;  /* 0x0000004b02007221 */ /* 0x002fe40000010100 */
[----:B------:R-:W-:Y:S02]  /*104f0*/  FFMA.FTZ R2, R34, c[0x0][0x23c], -R77 ;  /* 0x00008f0022027a23 */ /* 0x000fe4000001084d */
[----:B------:R-:W-:Y:S02]  /*10500*/  FMUL.FTZ R0, R0, c[0x0][0x23c] ;  /* 0x00008f0000007a20 */ /* 0x000fe40000410000 */
[----:B------:R1:W-:Y:S01]  /*10510*/  MUFU.EX2 R183, R2 ;  /* 0x0000000200b77308 */ /* 0x0003e20000000800 */
[C---:B---3--:R-:W-:Y:S02]  /*10520*/  FMUL.FTZ R57, R3.reuse, R133 ;  /* 0x0000008503397220 */ /* 0x048fe40000410000 */
[C---:B------:R-:W-:Y:S02]  /*10530*/  FMUL.FTZ R8, R3.reuse, R84 ;  /* 0x0000005403087220 */ /* 0x040fe40000410000 */
[C---:B------:R-:W-:Y:S02]  /*10540*/  FMUL.FTZ R9, R3.reuse, R85 ;  /* 0x0000005503097220 */ /* 0x040fe40000410000 */
[C---:B------:R-:W-:Y:S02]  /*10550*/  FMUL.FTZ R56, R3.reuse, R132 ;  /* 0x0000008403387220 */ /* 0x040fe40000410000 */
[C---:B------:R-:W-:Y:S01]  /*10560*/  FMUL.FTZ R12, R3.reuse, R88 ;  /* 0x00000058030c7220 */ /* 0x040fe20000410000 */
[----:B------:R-:W2:Y:S01]  /*10570*/  MUFU.EX2 R0, R0 ;  /* 0x0000000000007308 */ /* 0x000ea20000000800 */
[C---:B------:R-:W-:Y:S02]  /*10580*/  FMUL.FTZ R13, R3.reuse, R89 ;  /* 0x00000059030d7220 */ /* 0x040fe40000410000 */
[C---:B------:R-:W-:Y:S02]  /*10590*/  FMUL.FTZ R24, R3.reuse, R100 ;  /* 0x0000006403187220 */ /* 0x040fe40000410000 */
[C---:B------:R-:W-:Y:S02]  /*105a0*/  FMUL.FTZ R28, R3.reuse, R104 ;  /* 0x00000068031c7220 */ /* 0x040fe40000410000 */
[C---:B------:R-:W-:Y:S02]  /*105b0*/  FMUL.FTZ R29, R3.reuse, R105 ;  /* 0x00000069031d7220 */ /* 0x040fe40000410000 */
[----:B------:R-:W-:Y:S02]  /*105c0*/  FMUL.FTZ R34, R68, R110 ;  /* 0x0000006e44227220 */ /* 0x000fe40000410000 */
[C---:B------:R-:W-:Y:S02]  /*105d0*/  FMUL.FTZ R60, R3.reuse, R136 ;  /* 0x00000088033c7220 */ /* 0x040fe40000410000 */
[C---:B------:R-:W-:Y:S02]  /*105e0*/  FMUL.FTZ R61, R3.reuse, R137 ;  /* 0x00000089033d7220 */ /* 0x040fe40000410000 */
[--C-:B-1----:R-:W-:Y:S02]  /*105f0*/  FFMA.FTZ R2, R40, c[0x0][0x23c], -R78.reuse ;  /* 0x00008f0028027a23 */ /* 0x102fe4000001084e */
[----:B------:R-:W-:Y:S02]  /*10600*/  FMUL.FTZ R40, R3, R116 ;  /* 0x0000007403287220 */ /* 0x000fe40000410000 */
[----:B------:R1:W-:Y:S01]  /*10610*/  MUFU.EX2 R178, R2 ;  /* 0x0000000200b27308 */ /* 0x0003e20000000800 */
[C---:B--2---:R-:W-:Y:S02]  /*10620*/  FMUL.FTZ R10, R0.reuse, R86 ;  /* 0x00000056000a7220 */ /* 0x044fe40000410000 */
[C---:B------:R-:W-:Y:S02]  /*10630*/  FMUL.FTZ R11, R0.reuse, R87 ;  /* 0x00000057000b7220 */ /* 0x040fe40000410000 */
[----:B------:R-:W2:Y:S01]  /*10640*/  LDSM.16.MT88.4 R84, [R189+0x6800] ;  /* 0x00680000bd54783b */ /* 0x000ea20000004200 */
[C---:B------:R-:W-:Y:S02]  /*10650*/  FMUL.FTZ R26, R0.reuse, R102 ;  /* 0x00000066001a7220 */ /* 0x040fe40000410000 */
[C---:B------:R-:W-:Y:S02]  /*10660*/  FMUL.FTZ R27, R0.reuse, R103 ;  /* 0x00000067001b7220 */ /* 0x040fe40000410000 */
[C---:B------:R-:W-:Y:S01]  /*10670*/  HMMA.16816.F32.BF16 R8, R64.reuse, R20, R8 ;  /* 0x000000144008723c */ /* 0x040fe20000041808 */
[C---:B------:R-:W-:Y:S02]  /*10680*/  FMUL.FTZ R14, R0.reuse, R90 ;  /* 0x0000005a000e7220 */ /* 0x040fe40000410000 */
[C---:B------:R-:W-:Y:S02]  /*10690*/  FMUL.FTZ R15, R0.reuse, R91 ;  /* 0x0000005b000f7220 */ /* 0x040fe40000410000 */
[C---:B------:R-:W-:Y:S02]  /*106a0*/  FMUL.FTZ R30, R0.reuse, R106 ;  /* 0x0000006a001e7220 */ /* 0x040fe40000410000 */
[C---:B------:R-:W-:Y:S02]  /*106b0*/  FMUL.FTZ R20, R69.reuse, R96 ;  /* 0x0000006045147220 */ /* 0x040fe40000410000 */
[----:B------:R-:W-:Y:S01]  /*106c0*/  FMUL.FTZ R21, R69, R97 ;  /* 0x0000006145157220 */ /* 0x000fe20000410000 */
[-C--:B------:R-:W-:Y:S02]  /*106d0*/  HMMA.16816.F32.BF16 R12, R64, R22.reuse, R12 ;  /* 0x00000016400c723c */ /* 0x080fe4000004180c */
[----:B-1----:R-:W-:Y:S02]  /*106e0*/  FFMA.FTZ R2, R41, c[0x0][0x23c], -R78 ;  /* 0x00008f0029027a23 */ /* 0x002fe4000001084e */
[C---:B------:R-:W-:Y:S02]  /*106f0*/  FMUL.FTZ R31, R0.reuse, R107 ;  /* 0x0000006b001f7220 */ /* 0x040fe40000410000 */
[----:B------:R1:W-:Y:S01]  /*10700*/  MUFU.EX2 R177, R2 ;  /* 0x0000000200b17308 */ /* 0x0003e20000000800 */
[----:B------:R-:W-:Y:S01]  /*10710*/  FMUL.FTZ R41, R3, R117 ;  /* 0x0000007503297220 */ /* 0x000fe20000410000 */
[C---:B------:R-:W-:Y:S01]  /*10720*/  HMMA.16816.F32.BF16 R16, R144.reuse, R22, R16 ;  /* 0x000000169010723c */ /* 0x040fe20000041810 */
[C---:B------:R-:W-:Y:S03]  /*10730*/  FMUL.FTZ R62, R0.reuse, R138 ;  /* 0x0000008a003e7220 */ /* 0x040fe60000410000 */
[----:B------:R-:W-:Y:S03]  /*10740*/  FMUL.FTZ R63, R0, R139 ;  /* 0x0000008b003f7220 */ /* 0x000fe60000410000 */
[C---:B------:R-:W-:Y:S02]  /*10750*/  FMUL.FTZ R22, R68.reuse, R98 ;  /* 0x0000006244167220 */ /* 0x040fe40000410000 */
[C---:B------:R-:W-:Y:S02]  /*10760*/  FMUL.FTZ R23, R68.reuse, R99 ;  /* 0x0000006344177220 */ /* 0x040fe40000410000 */
[----:B------:R-:W3:Y:S05]  /*10770*/  LDSM.16.MT88.4 R96, [R190+0x6800] ;  /* 0x00680000be60783b */ /* 0x000eea0000004200 */
[-C--:B------:R-:W-:Y:S01]  /*10780*/  HMMA.16816.F32.BF16 R20, R144, R36.reuse, R20 ;  /* 0x000000249014723c */ /* 0x080fe20000041814 */
[--C-:B-1----:R-:W-:Y:S02]  /*10790*/  FFMA.FTZ R2, R35, c[0x0][0x23c], -R79.reuse ;  /* 0x00008f0023027a23 */ /* 0x102fe4000001084f */
[----:B------:R-:W-:Y:S02]  /*107a0*/  FMUL.FTZ R35, R68, R111 ;  /* 0x0000006f44237220 */ /* 0x000fe40000410000 */
[----:B------:R1:W-:Y:S01]  /*107b0*/  MUFU.EX2 R176, R2 ;  /* 0x0000000200b07308 */ /* 0x0003e20000000800 */
[----:B------:R-:W-:Y:S01]  /*107c0*/  LDSM.16.MT88.4 R108, [R192+0x7800] ;  /* 0x00780000c06c783b */ /* 0x000fe20000004200 */
[--C-:B-1----:R-:W-:Y:S02]  /*107d0*/  FFMA.FTZ R2, R25, c[0x0][0x23c], -R79.reuse ;  /* 0x00008f0019027a23 */ /* 0x102fe4000001084f */
[----:B------:R-:W-:Y:S06]  /*107e0*/  FMUL.FTZ R25, R3, R101 ;  /* 0x0000006503197220 */ /* 0x000fec0000410000 */
[----:B------:R1:W5:Y:S01]  /*107f0*/  MUFU.EX2 R175, R2 ;  /* 0x0000000200af7308 */ /* 0x0003620000000800 */
[----:B------:R-:W-:Y:S01]  /*10800*/  LDSM.16.MT88.4 R100, [R189+0x7800] ;  /* 0x00780000bd64783b */ /* 0x000fe20000004200 */
[C---:B------:R-:W-:Y:S07]  /*10810*/  HMMA.16816.F32.BF16 R24, R64.reuse, R36, R24 ;  /* 0x000000244018723c */ /* 0x040fee0000041818 */
[C---:B------:R-:W-:Y:S01]  /*10820*/  FMUL.FTZ R36, R69.reuse, R112 ;  /* 0x0000007045247220 */ /* 0x040fe20000410000 */
[-C--:B------:R-:W-:Y:S01]  /*10830*/  HMMA.16816.F32.BF16 R28, R64, R38.reuse, R28 ;  /* 0x00000026401c723c */ /* 0x080fe2000004181c */
[----:B------:R-:W-:Y:S07]  /*10840*/  FMUL.FTZ R37, R69, R113 ;  /* 0x0000007145257220 */ /* 0x000fee0000410000 */
[C---:B------:R-:W-:Y:S01]  /*10850*/  HMMA.16816.F32.BF16 R32, R144.reuse, R38, R32 ;  /* 0x000000269020723c */ /* 0x040fe20000041820 */
[--C-:B-1----:R-:W-:Y:S03]  /*10860*/  FFMA.FTZ R2, R44, c[0x0][0x23c], -R79.reuse ;  /* 0x00008f002c027a23 */ /* 0x102fe6000001084f */
[----:B-----5:R-:W-:Y:S01]  /*10870*/  F2FP.BF16.PACK_AB R88, R175, R176 ;  /* 0x000000b0af58723e */ /* 0x020fe200000010ff */
[----:B------:R-:W-:Y:S01]  /*10880*/  FMUL.FTZ R44, R3, R120 ;  /* 0x00000078032c7220 */ /* 0x000fe20000410000 */
[----:B------:R1:W-:Y:S01]  /*10890*/  MUFU.EX2 R174, R2 ;  /* 0x0000000200ae7308 */ /* 0x0003e20000000800 */
[C---:B------:R-:W-:Y:S02]  /*108a0*/  FMUL.FTZ R38, R68.reuse, R114 ;  /* 0x0000007244267220 */ /* 0x040fe40000410000 */
[----:B------:R-:W-:Y:S07]  /*108b0*/  FMUL.FTZ R39, R68, R115 ;  /* 0x0000007344277220 */ /* 0x000fee0000410000 */
[-C--:B------:R-:W-:Y:S01]  /*108c0*/  HMMA.16816.F32.BF16 R36, R144, R52.reuse, R36 ;  /* 0x000000349024723c */ /* 0x080fe20000041824 */
[----:B-1----:R-:W-:Y:S02]  /*108d0*/  FFMA.FTZ R2, R42, c[0x0][0x23c], -R79 ;  /* 0x00008f002a027a23 */ /* 0x002fe4000001084f */
[C---:B------:R-:W-:Y:S02]  /*108e0*/  FMUL.FTZ R42, R0.reuse, R118 ;  /* 0x00000076002a7220 */ /* 0x040fe40000410000 */
[----:B------:R1:W5:Y:S02]  /*108f0*/  MUFU.EX2 R173, R2 ;  /* 0x0000000200ad7308 */ /* 0x0003640000000800 */
[--C-:B-1----:R-:W-:Y:S01]  /*10900*/  FFMA.FTZ R2, R45, c[0x0][0x23c], -R148.reuse ;  /* 0x00008f002d027a23 */ /* 0x102fe20000010894 */
[----:B-----5:R-:W-:Y:S01]  /*10910*/  F2FP.BF16.PACK_AB R90, R173, R174 ;  /* 0x000000aead5a723e */ /* 0x020fe200000010ff */
[----:B------:R-:W-:Y:S06]  /*10920*/  FMUL.FTZ R45, R3, R121 ;  /* 0x00000079032d7220 */ /* 0x000fec0000410000 */
[----:B------:R1:W-:Y:S02]  /*10930*/  MUFU.EX2 R172, R2 ;  /* 0x0000000200ac7308 */ /* 0x0003e40000000800 */
[--C-:B-1----:R-:W-:Y:S02]  /*10940*/  FFMA.FTZ R2, R43, c[0x0][0x23c], -R148.reuse ;  /* 0x00008f002b027a23 */ /* 0x102fe40000010894 */
[C---:B------:R-:W-:Y:S06]  /*10950*/  FMUL.FTZ R43, R0.reuse, R119 ;  /* 0x00000077002b7220 */ /* 0x040fec0000410000 */
[----:B------:R1:W5:Y:S01]  /*10960*/  MUFU.EX2 R171, R2 ;  /* 0x0000000200ab7308 */ /* 0x0003620000000800 */
[C---:B------:R-:W-:Y:S07]  /*10970*/  HMMA.16816.F32.BF16 R40, R64.reuse, R52, R40 ;  /* 0x000000344028723c */ /* 0x040fee0000041828 */
[C---:B------:R-:W-:Y:S02]  /*10980*/  FMUL.FTZ R52, R69.reuse, R128 ;  /* 0x0000008045347220 */ /* 0x040fe40000410000 */
[----:B------:R-:W-:Y:S03]  /*10990*/  FMUL.FTZ R53, R69, R129 ;  /* 0x0000008145357220 */ /* 0x000fe60000410000 */
[--C-:B-1----:R-:W-:Y:S01]  /*109a0*/  FFMA.FTZ R2, R47, c[0x0][0x23c], -R148.reuse ;  /* 0x00008f002f027a23 */ /* 0x102fe20000010894 */
[----:B-----5:R-:W-:Y:S01]  /*109b0*/  F2FP.BF16.PACK_AB R89, R171, R172 ;  /* 0x000000acab59723e */ /* 0x020fe200000010ff */
[----:B------:R-:W-:Y:S02]  /*109c0*/  FMUL.FTZ R47, R0, R123 ;  /* 0x0000007b002f7220 */ /* 0x000fe40000410000 */
[----:B------:R1:W-:Y:S02]  /*109d0*/  MUFU.EX2 R170, R2 ;  /* 0x0000000200aa7308 */ /* 0x0003e40000000800 */
[----:B-1----:R-:W-:Y:S02]  /*109e0*/  FFMA.FTZ R2, R46, c[0x0][0x23c], -R148 ;  /* 0x00008f002e027a23 */ /* 0x002fe40000010894 */
[----:B------:R-:W-:Y:S06]  /*109f0*/  FMUL.FTZ R46, R0, R122 ;  /* 0x0000007a002e7220 */ /* 0x000fec0000410000 */
[----:B------:R1:W5:Y:S01]  /*10a00*/  MUFU.EX2 R169, R2 ;  /* 0x0000000200a97308 */ /* 0x0003620000000800 */
[-C--:B------:R-:W-:Y:S08]  /*10a10*/  HMMA.16816.F32.BF16 R44, R64, R54.reuse, R44 ;  /* 0x00000036402c723c */ /* 0x080ff0000004182c */
[C---:B------:R-:W-:Y:S07]  /*10a20*/  HMMA.16816.F32.BF16 R48, R144.reuse, R54, R48 ;  /* 0x000000369030723c */ /* 0x040fee0000041830 */
[C---:B------:R-:W-:Y:S02]  /*10a30*/  FMUL.FTZ R54, R68.reuse, R130 ;  /* 0x0000008244367220 */ /* 0x040fe40000410000 */
[----:B------:R-:W-:Y:S03]  /*10a40*/  FMUL.FTZ R55, R68, R131 ;  /* 0x0000008344377220 */ /* 0x000fe60000410000 */
[--C-:B-1----:R-:W-:Y:S01]  /*10a50*/  FFMA.FTZ R2, R58, c[0x0][0x23c], -R77.reuse ;  /* 0x00008f003a027a23 */ /* 0x102fe2000001084d */
[----:B-----5:R-:W-:Y:S01]  /*10a60*/  F2FP.BF16.PACK_AB R91, R169, R170 ;  /* 0x000000aaa95b723e */ /* 0x020fe200000010ff */
[C---:B------:R-:W-:Y:S02]  /*10a70*/  FMUL.FTZ R58, R0.reuse, R134 ;  /* 0x00000086003a7220 */ /* 0x040fe40000410000 */
[-C--:B----4-:R-:W-:Y:S01]  /*10a80*/  HMMA.16816.F32.BF16 R52, R144, R80.reuse, R52 ;  /* 0x000000509034723c */ /* 0x090fe20000041834 */
[----:B------:R1:W-:Y:S02]  /*10a90*/  MUFU.EX2 R168, R2 ;  /* 0x0000000200a87308 */ /* 0x0003e40000000800 */
[----:B-1----:R-:W-:Y:S02]  /*10aa0*/  FFMA.FTZ R2, R59, c[0x0][0x23c], -R77 ;  /* 0x00008f003b027a23 */ /* 0x002fe4000001084d */
[C---:B------:R-:W-:Y:S06]  /*10ab0*/  FMUL.FTZ R59, R0.reuse, R135 ;  /* 0x00000087003b7220 */ /* 0x040fec0000410000 */
[----:B------:R1:W4:Y:S01]  /*10ac0*/  MUFU.EX2 R167, R2 ;  /* 0x0000000200a77308 */ /* 0x0003220000000800 */
[----:B------:R-:W-:Y:S01]  /*10ad0*/  FFMA.FTZ R0, R0, R243, R187 ;  /* 0x000000f300007223 */ /* 0x000fe200000100bb */
[C---:B------:R-:W-:Y:S03]  /*10ae0*/  HMMA.16816.F32.BF16 R56, R64.reuse, R80, R56 ;  /* 0x000000504038723c */ /* 0x040fe60000041838 */
[----:B------:R-:W-:Y:S04]  /*10af0*/  FADD.FTZ R0, R214, R0 ;  /* 0x00000000d6007221 */ /* 0x000fe80000010000 */
[----:B------:R-:W-:Y:S01]  /*10b00*/  F2FP.BF16.PACK_AB R80, R224, R220 ;  /* 0x000000dce050723e */ /* 0x000fe200000010ff */
[-C--:B------:R-:W-:Y:S01]  /*10b10*/  HMMA.16816.F32.BF16 R60, R64, R82.reuse, R60 ;  /* 0x00000052403c723c */ /* 0x080fe2000004183c */
[----:B------:R-:W-:Y:S06]  /*10b20*/  F2FP.BF16.PACK_AB R81, R218, R215 ;  /* 0x000000d7da51723e */ /* 0x000fec00000010ff */
[C---:B------:R-:W-:Y:S02]  /*10b30*/  FMUL.FTZ R64, R69.reuse, R140 ;  /* 0x0000008c45407220 */ /* 0x040fe40000410000 */
[----:B------:R-:W-:Y:S03]  /*10b40*/  FMUL.FTZ R65, R69, R141 ;  /* 0x0000008d45417220 */ /* 0x000fe60000410000 */
[--C-:B-1----:R-:W-:Y:S02]  /*10b50*/  FFMA.FTZ R2, R149, c[0x0][0x23c], -R78.reuse ;  /* 0x00008f0095027a23 */ /* 0x102fe4000001084e */
[C---:B------:R-:W-:Y:S02]  /*10b60*/  FMUL.FTZ R66, R68.reuse, R142 ;  /* 0x0000008e44427220 */ /* 0x040fe40000410000 */
[----:B------:R1:W-:Y:S01]  /*10b70*/  MUFU.EX2 R165, R2 ;  /* 0x0000000200a57308 */ /* 0x0003e20000000800 */
[C---:B------:R-:W-:Y:S02]  /*10b80*/  FMUL.FTZ R67, R68.reuse, R143 ;  /* 0x0000008f44437220 */ /* 0x040fe40000410000 */
[----:B------:R-:W-:Y:S02]  /*10b90*/  FFMA.FTZ R68, R68, R242, R231 ;  /* 0x000000f244447223 */ /* 0x000fe400000100e7 */
[----:B------:R-:W-:Y:S03]  /*10ba0*/  FFMA.FTZ R69, R69, R241, R237 ;  /* 0x000000f145457223 */ /* 0x000fe600000100ed */
[----:B------:R-:W-:Y:S07]  /*10bb0*/  HMMA.16816.F32.BF16 R64, R144, R82, R64 ;  /* 0x000000529040723c */ /* 0x000fee0000041840 */
[----:B------:R-:W-:Y:S02]  /*10bc0*/  F2FP.BF16.PACK_AB R82, R183, R219 ;  /* 0x000000dbb752723e */ /* 0x000fe400000010ff */
[----:B------:R-:W-:Y:S07]  /*10bd0*/  F2FP.BF16.PACK_AB R83, R177, R178 ;  /* 0x000000b2b153723e */ /* 0x000fee00000010ff */
[-C--:B--2---:R-:W-:Y:S01]  /*10be0*/  HMMA.16816.F32.BF16 R4, R80, R84.reuse, R4 ;  /* 0x000000545004723c */ /* 0x084fe20000041804 */
[--C-:B-1----:R-:W-:Y:S04]  /*10bf0*/  FFMA.FTZ R2, R150, c[0x0][0x23c], -R78.reuse ;  /* 0x00008f0096027a23 */ /* 0x102fe8000001084e */
[----:B------:R1:W2:Y:S03]  /*10c00*/  MUFU.EX2 R162, R2 ;  /* 0x0000000200a27308 */ /* 0x0002a60000000800 */
[C---:B------:R-:W-:Y:S08]  /*10c10*/  HMMA.16816.F32.BF16 R8, R88.reuse, R84, R8 ;  /* 0x000000545808723c */ /* 0x040ff00000041808 */
[-C--:B------:R-:W-:Y:S08]  /*10c20*/  HMMA.16816.F32.BF16 R12, R88, R86.reuse, R12 ;  /* 0x00000056580c723c */ /* 0x080ff0000004180c */
[C---:B------:R-:W-:Y:S01]  /*10c30*/  HMMA.16816.F32.BF16 R16, R80.reuse, R86, R16 ;  /* 0x000000565010723c */ /* 0x040fe20000041810 */
[----:B------:R-:W5:Y:S03]  /*10c40*/  LDSM.16.MT88.4 R84, [R191+0x6800] ;  /* 0x00680000bf54783b */ /* 0x000f660000004200 */
[--C-:B-1----:R-:W-:Y:S04]  /*10c50*/  FFMA.FTZ R2, R158, c[0x0][0x23c], -R77.reuse ;  /* 0x00008f009e027a23 */ /* 0x102fe8000001084d */
[-C--:B------:R-:W-:Y:S01]  /*10c60*/  HMMA.16816.F32.BF16 R20, R80, R92.reuse, R20 ;  /* 0x0000005c5014723c */ /* 0x080fe20000041814 */
[----:B------:R1:W-:Y:S07]  /*10c70*/  MUFU.EX2 R163, R2 ;  /* 0x0000000200a37308 */ /* 0x0003ee0000000800 */
[C---:B------:R-:W-:Y:S08]  /*10c80*/  HMMA.16816.F32.BF16 R24, R88.reuse, R92, R24 ;  /* 0x0000005c5818723c */ /* 0x040ff00000041818 */
[-C--:B------:R-:W-:Y:S08]  /*10c90*/  HMMA.16816.F32.BF16 R28, R88, R94.reuse, R28 ;  /* 0x0000005e581c723c */ /* 0x080ff0000004181c */
[C---:B------:R-:W-:Y:S01]  /*10ca0*/  HMMA.16816.F32.BF16 R32, R80.reuse, R94, R32 ;  /* 0x0000005e5020723c */ /* 0x040fe20000041820 */
[----:B-1----:R-:W-:Y:S01]  /*10cb0*/  FFMA.FTZ R2, R159, c[0x0][0x23c], -R77 ;  /* 0x00008f009f027a23 */ /* 0x002fe2000001084d */
[----:B------:R-:W1:Y:S03]  /*10cc0*/  LDSM.16.MT88.4 R92, [R189+0x7000] ;  /* 0x00700000bd5c783b */ /* 0x000e660000004200 */
[----:B------:R2:W1:Y:S03]  /*10cd0*/  MUFU.EX2 R161, R2 ;  /* 0x0000000200a17308 */ /* 0x0004660000000800 */
[-C--:B---3--:R-:W-:Y:S08]  /*10ce0*/  HMMA.16816.F32.BF16 R36, R80, R96.reuse, R36 ;  /* 0x000000605024723c */ /* 0x088ff00000041824 */
[C---:B------:R-:W-:Y:S08]  /*10cf0*/  HMMA.16816.F32.BF16 R40, R88.reuse, R96, R40 ;  /* 0x000000605828723c */ /* 0x040ff00000041828 */
[-C--:B------:R-:W-:Y:S01]  /*10d00*/  HMMA.16816.F32.BF16 R44, R88, R98.reuse, R44 ;  /* 0x00000062582c723c */ /* 0x080fe2000004182c */
[--C-:B--2---:R-:W-:Y:S07]  /*10d10*/  FFMA.FTZ R2, R160, c[0x0][0x23c], -R78.reuse ;  /* 0x00008f00a0027a23 */ /* 0x104fee000001084e */
[C---:B------:R-:W-:Y:S01]  /*10d20*/  HMMA.16816.F32.BF16 R48, R80.reuse, R98, R48 ;  /* 0x000000625030723c */ /* 0x040fe20000041830 */
[----:B------:R2:W-:Y:S01]  /*10d30*/  MUFU.EX2 R160, R2 ;  /* 0x0000000200a07308 */ /* 0x0005e20000000800 */
[----:B------:R-:W-:Y:S06]  /*10d40*/  LDSM.16.MT88.4 R96, [R190+0x7000] ;  /* 0x00700000be60783b */ /* 0x000fec0000004200 */
[-C--:B-----5:R-:W-:Y:S08]  /*10d50*/  HMMA.16816.F32.BF16 R52, R80, R84.reuse, R52 ;  /* 0x000000545034723c */ /* 0x0a0ff00000041834 */
[C---:B------:R-:W-:Y:S08]  /*10d60*/  HMMA.16816.F32.BF16 R56, R88.reuse, R84, R56 ;  /* 0x000000545838723c */ /* 0x040ff00000041838 */
[-C--:B------:R-:W-:Y:S01]  /*10d70*/  HMMA.16816.F32.BF16 R60, R88, R86.reuse, R60 ;  /* 0x00000056583c723c */ /* 0x080fe2000004183c */
[----:B--2---:R-:W-:Y:S01]  /*10d80*/  FFMA.FTZ R2, R166, c[0x0][0x23c], -R78 ;  /* 0x00008f00a6027a23 */ /* 0x004fe2000001084e */
[----:B------:R-:W2:Y:S03]  /*10d90*/  LDSM.16.MT88.4 R88, [R192+0x7000] ;  /* 0x00700000c058783b */ /* 0x000ea60000004200 */
[----:B------:R3:W5:Y:S03]  /*10da0*/  MUFU.EX2 R159, R2 ;  /* 0x00000002009f7308 */ /* 0x0007660000000800 */
[----:B------:R-:W-:Y:S07]  /*10db0*/  HMMA.16816.F32.BF16 R64, R80, R86, R64 ;  /* 0x000000565040723c */ /* 0x000fee0000041840 */
[----:B----4-:R-:W-:Y:S02]  /*10dc0*/  F2FP.BF16.PACK_AB R80, R167, R168 ;  /* 0x000000a8a750723e */ /* 0x010fe400000010ff */
[----:B------:R-:W-:Y:S03]  /*10dd0*/  F2FP.BF16.PACK_AB R81, R162, R165 ;  /* 0x000000a5a251723e */ /* 0x000fe600000010ff */
[----:B-1----:R-:W-:Y:S01]  /*10de0*/  F2FP.BF16.PACK_AB R82, R161, R163 ;  /* 0x000000a3a152723e */ /* 0x002fe200000010ff */
[--C-:B---3--:R-:W-:Y:S01]  /*10df0*/  FFMA.FTZ R2, R156, c[0x0][0x23c], -R79.reuse ;  /* 0x00008f009c027a23 */ /* 0x108fe2000001084f */
[----:B-----5:R-:W-:Y:S03]  /*10e00*/  F2FP.BF16.PACK_AB R83, R159, R160 ;  /* 0x000000a09f53723e */ /* 0x020fe600000010ff */
[----:B------:R1:W-:Y:S04]  /*10e10*/  MUFU.EX2 R135, R2 ;  /* 0x0000000200877308 */ /* 0x0003e80000000800 */
[-C--:B------:R-:W-:Y:S01]  /*10e20*/  HMMA.16816.F32.BF16 R4, R80, R92.reuse, R4 ;  /* 0x0000005c5004723c */ /* 0x080fe20000041804 */
[--C-:B-1----:R-:W-:Y:S05]  /*10e30*/  FFMA.FTZ R2, R155, c[0x0][0x23c], -R79.reuse ;  /* 0x00008f009b027a23 */ /* 0x102fea000001084f */
[----:B------:R1:W3:Y:S02]  /*10e40*/  MUFU.EX2 R134, R2 ;  /* 0x0000000200867308 */ /* 0x0002e40000000800 */
[----:B-1----:R-:W-:Y:S01]  /*10e50*/  FFMA.FTZ R2, R157, c[0x0][0x23c], -R79 ;  /* 0x00008f009d027a23 */ /* 0x002fe2000001084f */
[----:B---3--:R-:W-:Y:S07]  /*10e60*/  F2FP.BF16.PACK_AB R84, R134, R135 ;  /* 0x000000878654723e */ /* 0x008fee00000010ff */
[----:B------:R-:W-:Y:S10]  /*10e70*/  MUFU.EX2 R157, R74 ;  /* 0x0000004a009d7308 */ /* 0x000ff40000000800 */
[----:B------:R1:W3:Y:S02]  /*10e80*/  MUFU.EX2 R158, R2 ;  /* 0x00000002009e7308 */ /* 0x0002e40000000800 */
[--C-:B-1----:R-:W-:Y:S01]  /*10e90*/  FFMA.FTZ R2, R152, c[0x0][0x23c], -R148.reuse ;  /* 0x00008f0098027a23 */ /* 0x102fe20000010894 */
[----:B---3--:R-:W-:Y:S07]  /*10ea0*/  F2FP.BF16.PACK_AB R86, R157, R158 ;  /* 0x0000009e9d56723e */ /* 0x008fee00000010ff */
[----:B------:R1:W-:Y:S02]  /*10eb0*/  MUFU.EX2 R133, R2 ;  /* 0x0000000200857308 */ /* 0x0003e40000000800 */
[--C-:B-1----:R-:W-:Y:S08]  /*10ec0*/  FFMA.FTZ R2, R151, c[0x0][0x23c], -R148.reuse ;  /* 0x00008f0097027a23 */ /* 0x102ff00000010894 */
[----:B------:R1:W3:Y:S02]  /*10ed0*/  MUFU.EX2 R132, R2 ;  /* 0x0000000200847308 */ /* 0x0002e40000000800 */
[--C-:B-1----:R-:W-:Y:S01]  /*10ee0*/  FFMA.FTZ R2, R153, c[0x0][0x23c], -R148.reuse ;  /* 0x00008f0099027a23 */ /* 0x102fe20000010894 */
[----:B---3--:R-:W-:Y:S07]  /*10ef0*/  F2FP.BF16.PACK_AB R85, R132, R133 ;  /* 0x000000858455723e */ /* 0x008fee00000010ff */
[----:B------:R1:W-:Y:S02]  /*10f00*/  MUFU.EX2 R156, R2 ;  /* 0x00000002009c7308 */ /* 0x0003e40000000800 */
[----:B-1----:R-:W-:Y:S08]  /*10f10*/  FFMA.FTZ R2, R154, c[0x0][0x23c], -R148 ;  /* 0x00008f009a027a23 */ /* 0x002ff00000010894 */
[----:B------:R1:W3:Y:S02]  /*10f20*/  MUFU.EX2 R155, R2 ;  /* 0x00000002009b7308 */ /* 0x0002e40000000800 */
[----:B-1----:R-:W-:Y:S01]  /*10f30*/  FFMA.FTZ R2, R213, c[0x0][0x23c], -R77 ;  /* 0x00008f00d5027a23 */ /* 0x002fe2000001084d */
[----:B---3--:R-:W-:Y:S01]  /*10f40*/  F2FP.BF16.PACK_AB R87, R155, R156 ;  /* 0x0000009c9b57723e */ /* 0x008fe200000010ff */
[----:B------:R-:W-:Y:S06]  /*10f50*/  IMAD.MOV.U32 R213, RZ, RZ, R211 ;  /* 0x000000ffffd57224 */ /* 0x000fec00078e00d3 */
[----:B------:R1:W-:Y:S01]  /*10f60*/  MUFU.EX2 R154, R2 ;  /* 0x00000002009a7308 */ /* 0x0003e20000000800 */
[C---:B------:R-:W-:Y:S08]  /*10f70*/  HMMA.16816.F32.BF16 R8, R84.reuse, R92, R8 ;  /* 0x0000005c5408723c */ /* 0x040ff00000041808 */
[-C--:B------:R-:W-:Y:S08]  /*10f80*/  HMMA.16816.F32.BF16 R12, R84, R94.reuse, R12 ;  /* 0x0000005e540c723c */ /* 0x080ff0000004180c */
[C---:B------:R-:W-:Y:S01]  /*10f90*/  HMMA.16816.F32.BF16 R16, R80.reuse, R94, R16 ;  /* 0x0000005e5010723c */ /* 0x040fe20000041810 */
[----:B------:R-:W3:Y:S03]  /*10fa0*/  LDSM.16.MT88.4 R92, [R191+0x7000] ;  /* 0x00700000bf5c783b */ /* 0x000ee60000004200 */
[--C-:B-1----:R-:W-:Y:S04]  /*10fb0*/  FFMA.FTZ R2, R221, c[0x0][0x23c], -R77.reuse ;  /* 0x00008f00dd027a23 */ /* 0x102fe8000001084d */
[-C--:B--2---:R-:W-:Y:S01]  /*10fc0*/  HMMA.16816.F32.BF16 R20, R80, R88.reuse, R20 ;  /* 0x000000585014723c */ /* 0x084fe20000041814 */
[----:B------:R1:W2:Y:S07]  /*10fd0*/  MUFU.EX2 R153, R2 ;  /* 0x0000000200997308 */ /* 0x0002ae0000000800 */
[C---:B------:R-:W-:Y:S08]  /*10fe0*/  HMMA.16816.F32.BF16 R24, R84.reuse, R88, R24 ;  /* 0x000000585418723c */ /* 0x040ff00000041818 */
[-C--:B------:R-:W-:Y:S08]  /*10ff0*/  HMMA.16816.F32.BF16 R28, R84, R90.reuse, R28 ;  /* 0x0000005a541c723c */ /* 0x080ff0000004181c */
[C---:B------:R-:W-:Y:S01]  /*11000*/  HMMA.16816.F32.BF16 R32, R80.reuse, R90, R32 ;  /* 0x0000005a5020723c */ /* 0x040fe20000041820 */
[--C-:B-1----:R-:W-:Y:S03]  /*11010*/  FFMA.FTZ R2, R216, c[0x0][0x23c], -R78.reuse ;  /* 0x00008f00d8027a23 */ /* 0x102fe6000001084e */
[----:B--2---:R-:W-:Y:S01]  /*11020*/  F2FP.BF16.PACK_AB R140, R153, R154 ;  /* 0x0000009a998c723e */ /* 0x004fe200000010ff */
[----:B------:R1:W-:Y:S03]  /*11030*/  MUFU.EX2 R152, R2 ;  /* 0x0000000200987308 */ /* 0x0003e60000000800 */
[-C--:B------:R-:W-:Y:S08]  /*11040*/  HMMA.16816.F32.BF16 R36, R80, R96.reuse, R36 ;  /* 0x000000605024723c */ /* 0x080ff00000041824 */
[C---:B------:R-:W-:Y:S08]  /*11050*/  HMMA.16816.F32.BF16 R40, R84.reuse, R96, R40 ;  /* 0x000000605428723c */ /* 0x040ff00000041828 */
[-C--:B------:R-:W-:Y:S01]  /*11060*/  HMMA.16816.F32.BF16 R44, R84, R98.reuse, R44 ;  /* 0x00000062542c723c */ /* 0x080fe2000004182c */
[--C-:B-1----:R-:W-:Y:S07]  /*11070*/  FFMA.FTZ R2, R223, c[0x0][0x23c], -R78.reuse ;  /* 0x00008f00df027a23 */ /* 0x102fee000001084e */
[C---:B------:R-:W-:Y:S01]  /*11080*/  HMMA.16816.F32.BF16 R48, R80.reuse, R98, R48 ;  /* 0x000000625030723c */ /* 0x040fe20000041830 */
[----:B------:R1:W2:Y:S07]  /*11090*/  MUFU.EX2 R151, R2 ;  /* 0x0000000200977308 */ /* 0x0002ae0000000800 */
[-C--:B---3--:R-:W-:Y:S08]  /*110a0*/  HMMA.16816.F32.BF16 R52, R80, R92.reuse, R52 ;  /* 0x0000005c5034723c */ /* 0x088ff00000041834 */
[C---:B------:R-:W-:Y:S08]  /*110b0*/  HMMA.16816.F32.BF16 R56, R84.reuse, R92, R56 ;  /* 0x0000005c5438723c */ /* 0x040ff00000041838 */
[-C--:B------:R-:W-:Y:S01]  /*110c0*/  HMMA.16816.F32.BF16 R60, R84, R94.reuse, R60 ;  /* 0x0000005e543c723c */ /* 0x080fe2000004183c */
[--C-:B-1----:R-:W-:Y:S03]  /*110d0*/  FFMA.FTZ R2, R233, c[0x0][0x23c], -R77.reuse ;  /* 0x00008f00e9027a23 */ /* 0x102fe6000001084d */
[----:B------:R-:W-:Y:S01]  /*110e0*/  FFMA.FTZ R77, R238, c[0x0][0x23c], -R77 ;  /* 0x00008f00ee4d7a23 */ /* 0x000fe2000001084d */
[----:B------:R1:W-:Y:S01]  /*110f0*/  MUFU.EX2 R150, R2 ;  /* 0x0000000200967308 */ /* 0x0003e20000000800 */
[----:B--2---:R-:W-:Y:S02]  /*11100*/  F2FP.BF16.PACK_AB R141, R151, R152 ;  /* 0x00000098978d723e */ /* 0x004fe400000010ff */
[----:B------:R-:W-:Y:S07]  /*11110*/  HMMA.16816.F32.BF16 R64, R80, R94, R64 ;  /* 0x0000005e5040723c */ /* 0x000fee0000041840 */
[----:B------:R-:W2:Y:S01]  /*11120*/  MUFU.EX2 R149, R77 ;  /* 0x0000004d00957308 */ /* 0x000ea20000000800 */
[--C-:B-1----:R-:W-:Y:S04]  /*11130*/  FFMA.FTZ R2, R239, c[0x0][0x23c], -R78.reuse ;  /* 0x00008f00ef027a23 */ /* 0x102fe8000001084e */
[----:B------:R-:W-:Y:S05]  /*11140*/  FFMA.FTZ R78, R240, c[0x0][0x23c], -R78 ;  /* 0x00008f00f04e7a23 */ /* 0x000fea000001084e */
[----:B------:R1:W-:Y:S01]  /*11150*/  MUFU.EX2 R147, R2 ;  /* 0x0000000200937308 */ /* 0x0003e20000000800 */
[----:B--2---:R-:W-:Y:S09]  /*11160*/  F2FP.BF16.PACK_AB R142, R149, R150 ;  /* 0x00000096958e723e */ /* 0x004ff200000010ff */
[----:B------:R-:W2:Y:S01]  /*11170*/  MUFU.EX2 R146, R78 ;  /* 0x0000004e00927308 */ /* 0x000ea20000000800 */
[--C-:B-1----:R-:W-:Y:S09]  /*11180*/  FFMA.FTZ R2, R185, c[0x0][0x23c], -R79.reuse ;  /* 0x00008f00b9027a23 */ /* 0x102ff2000001084f */
[----:B------:R1:W-:Y:S01]  /*11190*/  MUFU.EX2 R144, R2 ;  /* 0x0000000200907308 */ /* 0x0003e20000000800 */
[----:B--2---:R-:W-:Y:S07]  /*111a0*/  F2FP.BF16.PACK_AB R143, R146, R147 ;  /* 0x00000093928f723e */ /* 0x004fee00000010ff */
[-C--:B------:R-:W-:Y:S01]  /*111b0*/  HMMA.16816.F32.BF16 R80, R140, R100.reuse, R4 ;  /* 0x000000648c50723c */ /* 0x080fe20000041804 */
[----:B------:R-:W2:Y:S01]  /*111c0*/  LDSM.16.MT88.4 R4, [R191+0x7800] ;  /* 0x00780000bf04783b */ /* 0x000ea20000004200 */
[--C-:B-1----:R-:W-:Y:S04]  /*111d0*/  FFMA.FTZ R2, R184, c[0x0][0x23c], -R79.reuse ;  /* 0x00008f00b8027a23 */ /* 0x102fe8000001084f */
[----:B------:R1:W3:Y:S02]  /*111e0*/  MUFU.EX2 R145, R2 ;  /* 0x0000000200917308 */ /* 0x0002e40000000800 */
[--C-:B-1----:R-:W-:Y:S01]  /*111f0*/  FFMA.FTZ R2, R182, c[0x0][0x23c], -R79.reuse ;  /* 0x00008f00b6027a23 */ /* 0x102fe2000001084f */
[----:B---3--:R-:W-:Y:S03]  /*11200*/  F2FP.BF16.PACK_AB R136, R145, R144 ;  /* 0x000000909188723e */ /* 0x008fe600000010ff */
[----:B------:R-:W-:Y:S04]  /*11210*/  FFMA.FTZ R79, R181, c[0x0][0x23c], -R79 ;  /* 0x00008f00b54f7a23 */ /* 0x000fe8000001084f */
[----:B------:R1:W-:Y:S10]  /*11220*/  MUFU.EX2 R78, R2 ;  /* 0x00000002004e7308 */ /* 0x0003f40000000800 */
[----:B------:R-:W3:Y:S01]  /*11230*/  MUFU.EX2 R79, R79 ;  /* 0x0000004f004f7308 */ /* 0x000ee20000000800 */
[--C-:B-1----:R-:W-:Y:S09]  /*11240*/  FFMA.FTZ R2, R179, c[0x0][0x23c], -R148.reuse ;  /* 0x00008f00b3027a23 */ /* 0x102ff20000010894 */
[----:B------:R1:W-:Y:S01]  /*11250*/  MUFU.EX2 R77, R2 ;  /* 0x00000002004d7308 */ /* 0x0003e20000000800 */
[----:B---3--:R-:W-:Y:S01]  /*11260*/  F2FP.BF16.PACK_AB R138, R79, R78 ;  /* 0x0000004e4f8a723e */ /* 0x008fe200000010ff */
[--C-:B-1----:R-:W-:Y:S08]  /*11270*/  FFMA.FTZ R2, R180, c[0x0][0x23c], -R148.reuse ;  /* 0x00008f00b4027a23 */ /* 0x102ff00000010894 */
[----:B------:R1:W3:Y:S02]  /*11280*/  MUFU.EX2 R75, R2 ;  /* 0x00000002004b7308 */ /* 0x0002e40000000800 */
[--C-:B-1----:R-:W-:Y:S01]  /*11290*/  FFMA.FTZ R2, R186, c[0x0][0x23c], -R148.reuse ;  /* 0x00008f00ba027a23 */ /* 0x102fe20000010894 */
[----:B---3--:R-:W-:Y:S01]  /*112a0*/  F2FP.BF16.PACK_AB R137, R75, R77 ;  /* 0x0000004d4b89723e */ /* 0x008fe200000010ff */
[----:B------:R-:W-:Y:S06]  /*112b0*/  FFMA.FTZ R148, R76, c[0x0][0x23c], -R148 ;  /* 0x00008f004c947a23 */ /* 0x000fec0000010894 */
[----:B------:R1:W-:Y:S10]  /*112c0*/  MUFU.EX2 R74, R2 ;  /* 0x00000002004a7308 */ /* 0x0003f40000000800 */
[----:B------:R-:W3:Y:S01]  /*112d0*/  MUFU.EX2 R148, R148 ;  /* 0x0000009400947308 */ /* 0x000ee20000000800 */
[----:B-1----:R-:W-:Y:S02]  /*112e0*/  FFMA.FTZ R2, R3, R244, R225 ;  /* 0x000000f403027223 */ /* 0x002fe400000100e1 */
[----:B------:R-:W-:Y:S02]  /*112f0*/  FADD.FTZ R3, R232, R68 ;  /* 0x00000044e8037221 */ /* 0x000fe40000010000 */
[----:B------:R-:W-:Y:S02]  /*11300*/  FADD.FTZ R2, R227, R2 ;  /* 0x00000002e3027221 */ /* 0x000fe40000010000 */
[----:B------:R-:W-:Y:S01]  /*11310*/  IMAD.MOV.U32 R68, RZ, RZ, R72 ;  /* 0x000000ffff447224 */ /* 0x000fe200078e0048 */
[----:B---3--:R-:W-:Y:S07]  /*11320*/  F2FP.BF16.PACK_AB R139, R148, R74 ;  /* 0x0000004a948b723e */ /* 0x008fee00000010ff */
        /* <DEDUP_REMOVED lines=72> */
[----:B------:R-:W-:Y:S02]  /*117b0*/  IMAD.MOV.U32 R75, RZ, RZ, R70 ;  /* 0x000000ffff4b7224 */ /* 0x000fe400078e0046 */
[----:B------:R-:W-:Y:S02]  /*117c0*/  IMAD.MOV.U32 R3, RZ, RZ, R73 ;  /* 0x000000ffff037224 */ /* 0x000fe400078e0049 */
[----:B------:R-:W-:Y:S01]  /*117d0*/  IMAD.MOV.U32 R74, RZ, RZ, R71 ;  /* 0x000000ffff4a7224 */ /* 0x000fe200078e0047 */
[----:B------:R-:W-:-:S05]  /*117e0*/  @P0 BRA `(.L_x_1672) ;  /* 0xffffc56000000947 */ /* 0x000fca000383ffff */
.L_x_1671:
[----:B------:R-:W1:Y:S01]  /*117f0*/  SHFL.BFLY PT, R0, R241, 0x2, 0x1f ;  /* 0x0c401f00f1007f89 */ /* 0x000e6200000e0000 */
[----:B------:R-:W-:Y:S01]  /*11800*/  ISETP.NE.AND P0, PT, R252, -0x1, PT ;  /* 0xfffffffffc00780c */ /* 0x000fe20003f05270 */
[----:B------:R-:W-:Y:S02]  /*11810*/  BSSY B0, `(.L_x_1675) ;  /* 0x0000128000007945 */ /* 0x000fe40003800000 */
[----:B------:R-:W2:Y:S04]  /*11820*/  SHFL.BFLY PT, R2, R242, 0x2, 0x1f ;  /* 0x0c401f00f2027f89 */ /* 0x000ea800000e0000 */
[----:B------:R-:W3:Y:S04]  /*11830*/  SHFL.BFLY PT, R5, R244, 0x2, 0x1f ;  /* 0x0c401f00f4057f89 */ /* 0x000ee800000e0000 */
[----:B------:R-:W4:Y:S04]  /*11840*/  SHFL.BFLY PT, R4, R243, 0x2, 0x1f ;  /* 0x0c401f00f3047f89 */ /* 0x000f2800000e0000 */
[----:B------:R-:W5:Y:S04]  /*11850*/  S2R R59, SR_CTAID.Y ;  /* 0x00000000003b7919 */ /* 0x000f680000002600 */
[----:B------:R-:W5:Y:S01]  /*11860*/  S2R R58, SR_TID.X ;  /* 0x00000000003a7919 */ /* 0x000f620000002100 */
[----:B-1----:R-:W-:-:S02]  /*11870*/  FADD.FTZ R0, R0, R241 ;  /* 0x000000f100007221 */ /* 0x002fc40000010000 */
[----:B--2---:R-:W-:-:S03]  /*11880*/  FADD.FTZ R2, R2, R242 ;  /* 0x000000f202027221 */ /* 0x004fc60000010000 */
[----:B------:R-:W1:Y:S01]  /*11890*/  SHFL.BFLY PT, R3, R0, 0x1, 0x1f ;  /* 0x0c201f0000037f89 */ /* 0x000e6200000e0000 */
[----:B---3--:R-:W-:-:S03]  /*118a0*/  FADD.FTZ R5, R5, R244 ;  /* 0x000000f405057221 */ /* 0x008fc60000010000 */
[----:B------:R-:W2:Y:S01]  /*118b0*/  SHFL.BFLY PT, R8, R2, 0x1, 0x1f ;  /* 0x0c201f0002087f89 */ /* 0x000ea200000e0000 */
[----:B----4-:R-:W-:-:S03]  /*118c0*/  FADD.FTZ R4, R4, R243 ;  /* 0x000000f304047221 */ /* 0x010fc60000010000 */
[----:B------:R-:W3:Y:S01]  /*118d0*/  SHFL.BFLY PT, R7, R5, 0x1, 0x1f ;  /* 0x0c201f0005077f89 */ /* 0x000ee200000e0000 */
[----:B-----5:R-:W-:-:S03]  /*118e0*/  @!P0 SHF.R.S32.HI R10, RZ, 0x1f, R59 ;  /* 0x0000001fff0a8819 */ /* 0x020fc6000001143b */
[----:B------:R-:W4:Y:S01]  /*118f0*/  SHFL.BFLY PT, R6, R4, 0x1, 0x1f ;  /* 0x0c201f0004067f89 */ /* 0x000f2200000e0000 */
[----:B------:R-:W-:Y:S01]  /*11900*/  SHF.R.S32.HI R43, RZ, 0x1f, R58 ;  /* 0x0000001fff2b7819 */ /* 0x000fe2000001143a */
[----:B------:R-:W-:Y:S02]  /*11910*/  @!P0 IMAD R10, R10, c[0x0][0x1e0], RZ ;  /* 0x000078000a0a8a24 */ /* 0x000fe400078e02ff */
[----:B-1----:R-:W-:Y:S01]  /*11920*/  FADD.FTZ R39, R0, R3 ;  /* 0x0000000300277221 */ /* 0x002fe20000010000 */
[----:B------:R-:W-:Y:S01]  /*11930*/  MOV R0, 0x3f800000 ;  /* 0x3f80000000007802 */ /* 0x000fe20000000f00 */
[----:B--2---:R-:W-:-:S03]  /*11940*/  FADD.FTZ R40, R2, R8 ;  /* 0x0000000802287221 */ /* 0x004fc60000010000 */
[----:B------:R-:W-:Y:S01]  /*11950*/  FSETP.NE.FTZ.AND P5, PT, R39, RZ, PT ;  /* 0x000000ff2700720b */ /* 0x000fe20003fb5000 */
[----:B------:R-:W-:Y:S01]  /*11960*/  @P0 IMAD.WIDE.U32 R2, R252, c[0x0][0x1e8], RZ ;  /* 0x00007a00fc020a25 */ /* 0x000fe200078e00ff */
[----:B------:R-:W-:-:S03]  /*11970*/  FSETP.NE.FTZ.AND P4, PT, R40, RZ, PT ;  /* 0x000000ff2800720b */ /* 0x000fc60003f95000 */
[----:B---3--:R-:W-:Y:S01]  /*11980*/  FADD.FTZ R41, R5, R7 ;  /* 0x0000000705297221 */ /* 0x008fe20000010000 */
[----:B------:R-:W-:Y:S01]  /*11990*/  @P0 MOV R56, R2 ;  /* 0x0000000200380202 */ /* 0x000fe20000000f00 */
[----:B------:R-:W-:Y:S01]  /*119a0*/  @P0 IMAD R57, R252, c[0x0][0x1ec], R3 ;  /* 0x00007b00fc390a24 */ /* 0x000fe200078e0203 */
[----:B------:R-:W-:Y:S01]  /*119b0*/  MOV R3, 0x3f800000 ;  /* 0x3f80000000037802 */ /* 0x000fe20000000f00 */
[----:B------:R-:W-:Y:S01]  /*119c0*/  @!P0 IMAD.WIDE.U32 R8, R59, c[0x0][0x1e0], RZ ;  /* 0x000078003b088a25 */ /* 0x000fe200078e00ff */
[----:B------:R-:W-:-:S03]  /*119d0*/  FSETP.NE.FTZ.AND P3, PT, R41, RZ, PT ;  /* 0x000000ff2900720b */ /* 0x000fc60003f75000 */
[----:B------:R-:W1:Y:S01]  /*119e0*/  @P5 MUFU.RCP R0, R39 ;  /* 0x0000002700005308 */ /* 0x000e620000001000 */
[----:B------:R-:W-:Y:S01]  /*119f0*/  @!P0 IMAD R2, R59, c[0x0][0x1e4], R10 ;  /* 0x000079003b028a24 */ /* 0x000fe200078e020a */
[----:B------:R-:W-:Y:S01]  /*11a00*/  @!P0 MOV R56, R8 ;  /* 0x0000000800388202 */ /* 0x000fe20000000f00 */
[----:B----4-:R-:W-:Y:S01]  /*11a10*/  FADD.FTZ R42, R4, R6 ;  /* 0x00000006042a7221 */ /* 0x010fe20000010000 */
[----:B------:R-:W-:Y:S01]  /*11a20*/  MOV R6, 0xfffffff0 ;  /* 0xfffffff000067802 */ /* 0x000fe20000000f00 */
[----:B------:R-:W-:Y:S01]  /*11a30*/  @!P0 IMAD.IADD R57, R9, 0x1, R2 ;  /* 0x0000000109398824 */ /* 0x000fe200078e0202 */
[----:B------:R-:W-:Y:S02]  /*11a40*/  MOV R2, 0x3f800000 ;  /* 0x3f80000000027802 */ /* 0x000fe40000000f00 */
[----:B------:R-:W2:Y:S01]  /*11a50*/  @P4 MUFU.RCP R3, R40 ;  /* 0x0000002800034308 */ /* 0x000ea20000001000 */
[----:B------:R-:W-:-:S07]  /*11a60*/  FSETP.NE.FTZ.AND P0, PT, R42, RZ, PT ;  /* 0x000000ff2a00720b */ /* 0x000fce0003f15000 */
[----:B------:R-:W3:Y:S01]  /*11a70*/  @P3 MUFU.RCP R2, R41 ;  /* 0x0000002900023308 */ /* 0x000ee20000001000 */
[C---:B-1----:R-:W-:Y:S02]  /*11a80*/  FMUL.FTZ R80, R0.reuse, R80 ;  /* 0x0000005000507220 */ /* 0x042fe40000410000 */
        /* <DEDUP_REMOVED lines=21> */
[----:B------:R-:W-:Y:S01]  /*11be0*/  MOV R0, 0x3f800000 ;  /* 0x3f80000000007802 */ /* 0x000fe20000000f00 */
[----:B--2---:R-:W-:Y:S01]  /*11bf0*/  FMUL.FTZ R82, R3, R82 ;  /* 0x0000005203527220 */ /* 0x004fe20000410000 */
        /* <DEDUP_REMOVED lines=24> */
[C---:B------:R-:W-:Y:S01]  /*11d80*/  LEA.HI R3, R43.reuse, R58, RZ, 0x2 ;  /* 0x0000003a2b037211 */ /* 0x040fe200078f10ff */
[C---:B---3--:R-:W-:Y:S01]  /*11d90*/  FMUL.FTZ R84, R2.reuse, R84 ;  /* 0x0000005402547220 */ /* 0x048fe20000410000 */
        /* <DEDUP_REMOVED lines=55> */
[C---:B------:R-:W-:Y:S02]  /*12110*/  SHF.L.U32 R3, R0.reuse, 0x6, RZ ;  /* 0x0000000600037819 */ /* 0x040fe400000006ff */
[----:B------:R-:W-:Y:S01]  /*12120*/  LOP3.LUT R4, R0, 0x1, RZ, 0xc0, !PT ;  /* 0x0000000100047812 */ /* 0x000fe200078ec0ff */
[----:B------:R-:W-:Y:S01]  /*12130*/  IMAD.IADD R2, R58, 0x1, -R2 ;  /* 0x000000013a027824 */ /* 0x000fe200078e0a02 */
[----:B------:R-:W-:-:S02]  /*12140*/  LOP3.LUT R3, R3, 0x1c0, RZ, 0xc0, !PT ;  /* 0x000001c003037812 */ /* 0x000fc400078ec0ff */
[----:B------:R-:W-:Y:S02]  /*12150*/  ISETP.NE.U32.AND P1, PT, R4, 0x1, PT ;  /* 0x000000010400780c */ /* 0x000fe40003f25070 */
[----:B------:R-:W-:Y:S02]  /*12160*/  LEA R2, R38, R2, 0x9 ;  /* 0x0000000226027211 */ /* 0x000fe400078e48ff */
[----:B------:R-:W-:Y:S02]  /*12170*/  LEA.HI R3, R3, R3, RZ, 0x1d ;  /* 0x0000000303037211 */ /* 0x000fe400078fe8ff */
[----:B------:R-:W-:Y:S02]  /*12180*/  SEL R6, R6, 0x10, !P1 ;  /* 0x0000001006067807 */ /* 0x000fe40004800000 */
[----:B------:R-:W-:Y:S02]  /*12190*/  LEA R2, R2, R3, 0x1 ;  /* 0x0000000302027211 */ /* 0x000fe400078e08ff */
[----:B------:R-:W-:-:S02]  /*121a0*/  R2P PR, R0, 0x6 ;  /* 0x0000000600007804 */ /* 0x000fc40000000000 */
[----:B------:R-:W-:Y:S02]  /*121b0*/  SHF.L.U32 R2, R2, 0x1, RZ ;  /* 0x0000000102027819 */ /* 0x000fe400000006ff */
[----:B------:R-:W-:Y:S02]  /*121c0*/  MOV R0, 0x20 ;  /* 0x0000002000007802 */ /* 0x000fe40000000f00 */
[----:B------:R-:W-:Y:S01]  /*121d0*/  F2FP.BF16.PACK_AB R13, R135, R13 ;  /* 0x0000000d870d723e */ /* 0x000fe200000010ff */
[----:B------:R-:W-:Y:S01]  /*121e0*/  IMAD.IADD R3, R2, 0x1, R6 ;  /* 0x0000000102037824 */ /* 0x000fe200078e0206 */
[----:B------:R1:W-:Y:S01]  /*121f0*/  STS [R2+0x400], R7 ;  /* 0x0004000702007388 */ /* 0x0003e20000000800 */
[----:B------:R-:W-:-:S03]  /*12200*/  F2FP.BF16.PACK_AB R9, R139, R9 ;  /* 0x000000098b09723e */ /* 0x000fc600000010ff */
[----:B------:R2:W-:Y:S04]  /*12210*/  STS [R2], R8 ;  /* 0x0000000802007388 */ /* 0x0005e80000000800 */
[----:B------:R3:W-:Y:S04]  /*12220*/  STS [R3], R5 ;  /* 0x0000000503007388 */ /* 0x0007e80000000800 */
[----:B------:R4:W-:Y:S04]  /*12230*/  STS [R3+0x400], R14 ;  /* 0x0004000e03007388 */ /* 0x0009e80000000800 */
[----:B------:R5:W-:Y:S04]  /*12240*/  STS [R2+0x2000], R15 ;  /* 0x0020000f02007388 */ /* 0x000be80000000800 */
[----:B------:R5:W-:Y:S04]  /*12250*/  STS [R2+0x2400], R16 ;  /* 0x0024001002007388 */ /* 0x000be80000000800 */
[----:B------:R-:W-:Y:S01]  /*12260*/  STS [R3+0x2000], R23 ;  /* 0x0020001703007388 */ /* 0x000fe20000000800 */
[----:B-1----:R-:W-:-:S02]  /*12270*/  SEL R7, R0, 0xffffffe0, !P1 ;  /* 0xffffffe000077807 */ /* 0x002fc40004800000 */
[C---:B------:R-:W-:Y:S01]  /*12280*/  IADD3 R0, R2.reuse, 0x40, RZ ;  /* 0x0000004002007810 */ /* 0x040fe20007ffe0ff */
[----:B------:R1:W-:Y:S01]  /*12290*/  STS [R3+0x2400], R22 ;  /* 0x0024001603007388 */ /* 0x0003e20000000800 */
[C---:B------:R-:W-:Y:S01]  /*122a0*/  @P2 IADD3 R0, R2.reuse, -0x40, RZ ;  /* 0xffffffc002002810 */ /* 0x040fe20007ffe0ff */
[----:B--2---:R-:W2:Y:S01]  /*122b0*/  LDC.U8 R8, c[0x0][0x329] ;  /* 0x0000ca40ff087b82 */ /* 0x004ea20000000000 */
[-C--:B------:R-:W-:Y:S02]  /*122c0*/  IADD3 R4, R3, R7.reuse, RZ ;  /* 0x0000000703047210 */ /* 0x080fe40007ffe0ff */
[----:B---3--:R-:W-:-:S05]  /*122d0*/  IADD3 R5, R2, R7, RZ ;  /* 0x0000000702057210 */ /* 0x008fca0007ffe0ff */
[----:B------:R-:W-:Y:S01]  /*122e0*/  STS [R5], R21 ;  /* 0x0000001505007388 */ /* 0x000fe20000000800 */
[----:B----4-:R-:W3:Y:S01]  /*122f0*/  LDC.U8 R14, c[0x0][0x328] ;  /* 0x0000ca00ff0e7b82 */ /* 0x010ee20000000000 */
[----:B-----5:R-:W-:Y:S02]  /*12300*/  MOV R15, 0x7f800000 ;  /* 0x7f800000000f7802 */ /* 0x020fe40000000f00 */
[----:B------:R-:W-:Y:S01]  /*12310*/  STS [R5+0x400], R20 ;  /* 0x0004001405007388 */ /* 0x000fe20000000800 */
[----:B------:R-:W-:-:S03]  /*12320*/  IADD3 R2, R7, 0x400, R0 ;  /* 0x0000040007027810 */ /* 0x000fc60007ffe000 */
[----:B------:R-:W-:Y:S01]  /*12330*/  STS [R4], R18 ;  /* 0x0000001204007388 */ /* 0x000fe20000000800 */
[----:B------:R-:W-:-:S03]  /*12340*/  MOV R16, 0x7f800000 ;  /* 0x7f80000000107802 */ /* 0x000fc60000000f00 */
[----:B------:R4:W-:Y:S01]  /*12350*/  STS [R4+0x400], R17 ;  /* 0x0004001104007388 */ /* 0x0009e20000000800 */
[----:B-1----:R-:W-:-:S03]  /*12360*/  IADD3 R3, R7, R0, RZ ;  /* 0x0000000007037210 */ /* 0x002fc60007ffe0ff */
[----:B------:R-:W-:Y:S01]  /*12370*/  STS [R5+0x2000], R19 ;  /* 0x0020001305007388 */ /* 0x000fe20000000800 */
[----:B--2---:R-:W-:-:S03]  /*12380*/  ISETP.NE.AND P2, PT, R8, RZ, PT ;  /* 0x000000ff0800720c */ /* 0x004fc60003f45270 */
[----:B------:R1:W-:Y:S04]  /*12390*/  STS [R5+0x2400], R25 ;  /* 0x0024001905007388 */ /* 0x0003e80000000800 */
[----:B------:R-:W-:Y:S01]  /*123a0*/  STS [R4+0x2000], R24 ;  /* 0x0020001804007388 */ /* 0x000fe20000000800 */
[----:B---3--:R-:W-:Y:S02]  /*123b0*/  ISETP.NE.AND P1, PT, R14, RZ, PT ;  /* 0x000000ff0e00720c */ /* 0x008fe40003f25270 */
[----:B------:R-:W-:Y:S01]  /*123c0*/  MOV R14, 0x7f800000 ;  /* 0x7f800000000e7802 */ /* 0x000fe20000000f00 */
[----:B------:R2:W-:Y:S01]  /*123d0*/  STS [R4+0x2400], R33 ;  /* 0x0024002104007388 */ /* 0x0005e20000000800 */
[----:B------:R-:W-:-:S03]  /*123e0*/  ISETP.NE.OR P6, PT, R8, RZ, !P1 ;  /* 0x000000ff0800720c */ /* 0x000fc60004fc5670 */
[----:B------:R-:W-:Y:S04]  /*123f0*/  STS [R0], R32 ;  /* 0x0000002000007388 */ /* 0x000fe80000000800 */
[----:B------:R-:W-:Y:S04]  /*12400*/  STS [R0+0x400], R31 ;  /* 0x0004001f00007388 */ /* 0x000fe80000000800 */
[----:B------:R-:W3:Y:S04]  /*12410*/  S2R R8, SR_CTAID.X ;  /* 0x0000000000087919 */ /* 0x000ee80000002500 */
[----:B----4-:R-:W4:Y:S01]  /*12420*/  S2R R17, SR_CTAID.Z ;  /* 0x0000000000117919 */ /* 0x010f220000002700 */
[C---:B-1----:R-:W-:Y:S01]  /*12430*/  IADD3 R5, R6.reuse, R2, RZ ;  /* 0x0000000206057210 */ /* 0x042fe20007ffe0ff */
[----:B------:R-:W-:-:S02]  /*12440*/  IMAD.IADD R2, R6, 0x1, R0 ;  /* 0x0000000106027824 */ /* 0x000fc400078e0200 */
[----:B------:R-:W1:Y:S03]  /*12450*/  @P5 MUFU.LG2 R6, R39 ;  /* 0x0000002700065308 */ /* 0x000e660000000c00 */
[----:B------:R-:W-:Y:S01]  /*12460*/  STS [R2], R29 ;  /* 0x0000001d02007388 */ /* 0x000fe20000000800 */
[----:B--2---:R-:W-:-:S03]  /*12470*/  @P2 MOV R4, c[0x0][0x210] ;  /* 0x0000840000042a02 */ /* 0x004fc60000000f00 */
[----:B------:R-:W-:Y:S02]  /*12480*/  STS [R2+0x400], R28 ;  /* 0x0004001c02007388 */ /* 0x000fe40000000800 */
[----:B------:R-:W-:Y:S02]  /*12490*/  @P2 IMAD R4, R4, c[0x0][0x214], RZ ;  /* 0x0000850004042a24 */ /* 0x000fe400078e02ff */
[----:B------:R-:W-:Y:S04]  /*124a0*/  STS [R0+0x2000], R30 ;  /* 0x0020001e00007388 */ /* 0x000fe80000000800 */
[----:B------:R2:W-:Y:S01]  /*124b0*/  STS [R0+0x2400], R34 ;  /* 0x0024002200007388 */ /* 0x0005e20000000800 */
[----:B-1----:R-:W-:-:S03]  /*124c0*/  @P5 FMUL.FTZ R6, R6, 0.69314718246459960938 ;  /* 0x3f31721806065820 */ /* 0x002fc60000410000 */
[----:B------:R-:W-:Y:S01]  /*124d0*/  STS [R2+0x2000], R37 ;  /* 0x0020002502007388 */ /* 0x000fe20000000800 */
[----:B------:R-:W-:-:S03]  /*124e0*/  @P5 FFMA.FTZ R16, R73, c[0x0][0x238], R6 ;  /* 0x00008e0049105a23 */ /* 0x000fc60000010006 */
[----:B------:R1:W-:Y:S04]  /*124f0*/  STS [R2+0x2400], R36 ;  /* 0x0024002402007388 */ /* 0x0003e80000000800 */
[----:B------:R-:W-:Y:S04]  /*12500*/  STS [R3], R35 ;  /* 0x0000002303007388 */ /* 0x000fe80000000800 */
[----:B------:R-:W-:Y:S01]  /*12510*/  STS [R3+0x400], R27 ;  /* 0x0004001b03007388 */ /* 0x000fe20000000800 */
[----:B--2---:R-:W-:-:S05]  /*12520*/  IADD3 R0, R7, R2, RZ ;  /* 0x0000000207007210 */ /* 0x004fca0007ffe0ff */
[----:B------:R-:W-:Y:S01]  /*12530*/  STS [R0], R12 ;  /* 0x0000000c00007388 */ /* 0x000fe20000000800 */
[----:B-1----:R-:W-:-:S03]  /*12540*/  LOP3.LUT R2, R43, 0xffffffe0, RZ, 0xc0, !PT ;  /* 0xffffffe02b027812 */ /* 0x002fc600078ec0ff */
[----:B------:R1:W-:Y:S01]  /*12550*/  STS [R5], R11 ;  /* 0x0000000b05007388 */ /* 0x0003e20000000800 */
[----:B------:R-:W-:-:S03]  /*12560*/  IADD3 R7, -R2, R58, RZ ;  /* 0x0000003a02077210 */ /* 0x000fc60007ffe1ff */
[----:B------:R-:W-:Y:S04]  /*12570*/  STS [R3+0x2000], R26 ;  /* 0x0020001a03007388 */ /* 0x000fe80000000800 */
[----:B------:R2:W-:Y:S04]  /*12580*/  STS [R3+0x2400], R13 ;  /* 0x0024000d03007388 */ /* 0x0005e80000000800 */
[----:B------:R5:W-:Y:S04]  /*12590*/  STS [R0+0x2000], R10 ;  /* 0x0020000a00007388 */ /* 0x000be80000000800 */
[----:B------:R3:W-:Y:S04]  /*125a0*/  STS [R5+0x2000], R9 ;  /* 0x0020000905007388 */ /* 0x0007e80000000800 */
[----:B------:R-:W-:Y:S06]  /*125b0*/  BAR.SYNC.DEFER_BLOCKING 0x0 ;  /* 0x0000000000007b1d */ /* 0x000fec0000010000 */
[----:B-1----:R-:W1:Y:S01]  /*125c0*/  @P4 MUFU.LG2 R11, R40 ;  /* 0x00000028000b4308 */ /* 0x002e620000000c00 */
[----:B--2---:R-:W-:Y:S01]  /*125d0*/  CS2R R2, SRZ ;  /* 0x0000000000027805 */ /* 0x004fe2000001ff00 */
[----:B------:R-:W-:-:S02]  /*125e0*/  MOV R13, 0x7f800000 ;  /* 0x7f800000000d7802 */ /* 0x000fc40000000f00 */
[----:B-----5:R-:W-:-:S04]  /*125f0*/  @!P2 MOV R0, c[0x0][0x214] ;  /* 0x000085000000aa02 */ /* 0x020fc80000000f00 */
[----:B------:R-:W2:Y:S01]  /*12600*/  @P3 MUFU.LG2 R10, R41 ;  /* 0x00000029000a3308 */ /* 0x000ea20000000c00 */
[----:B------:R-:W-:Y:S01]  /*12610*/  @!P2 SEL R4, R0, c[0x0][0x234], !P1 ;  /* 0x00008d000004aa07 */ /* 0x000fe20004800000 */
[----:B------:R-:W-:Y:S01]  /*12620*/  @P2 IMAD.MOV.U32 R0, RZ, RZ, 0x1 ;  /* 0x00000001ff002424 */ /* 0x000fe200078e00ff */
[----:B------:R-:W-:Y:S01]  /*12630*/  ISETP.NE.OR P1, PT, R252, -0x1, P6 ;  /* 0xfffffffffc00780c */ /* 0x000fe20003725670 */
[----:B------:R2:W2:Y:S01]  /*12640*/  LDS.128 R20, [R212] ;  /* 0x00000000d4147984 */ /* 0x0004a20000000c00 */
[----:B---3--:R-:W-:Y:S01]  /*12650*/  @P2 MOV R5, c[0x0][0x210] ;  /* 0x0000840000052a02 */ /* 0x008fe20000000f00 */
[----:B------:R-:W-:Y:S02]  /*12660*/  @!P2 IMAD R0, R4, c[0x0][0x1c0], RZ ;  /* 0x000070000400aa24 */ /* 0x000fe400078e02ff */
[----:B------:R-:W3:Y:S01]  /*12670*/  @P0 MUFU.LG2 R9, R42 ;  /* 0x0000002a00090308 */ /* 0x000ee20000000c00 */
[----:B------:R2:W2:Y:S01]  /*12680*/  LDS.128 R24, [R212+0x800] ;  /* 0x00080000d4187984 */ /* 0x0004a20000000c00 */
[----:B------:R-:W-:Y:S01]  /*12690*/  @!P2 MOV R5, 0x1 ;  /* 0x000000010005a802 */ /* 0x000fe20000000f00 */
[----:B------:R-:W-:-:S02]  /*126a0*/  IMAD R0, R59, R0, RZ ;  /* 0x000000003b007224 */ /* 0x000fc400078e02ff */
[----:B------:R2:W2:Y:S02]  /*126b0*/  LDS.128 R28, [R212+0x1000] ;  /* 0x00100000d41c7984 */ /* 0x0004a40000000c00 */
[----:B------:R-:W-:Y:S01]  /*126c0*/  IMAD R6, R8, R5, RZ ;  /* 0x0000000508067224 */ /* 0x000fe200078e02ff */
[----:B------:R-:W-:Y:S01]  /*126d0*/  SEL R0, R0, RZ, P6 ;  /* 0x000000ff00007207 */ /* 0x000fe20003000000 */
[----:B------:R2:W2:Y:S01]  /*126e0*/  LDS.128 R32, [R212+0x1800] ;  /* 0x00180000d4207984 */ /* 0x0004a20000000c00 */
[----:B------:R-:W-:Y:S01]  /*126f0*/  @!P1 IMAD R252, R59, c[0x0][0x214], RZ ;  /* 0x000085003bfc9a24 */ /* 0x000fe200078e02ff */
[----:B------:R-:W-:Y:S01]  /*12700*/  LOP3.LUT P1, RZ, R7, 0x3, RZ, 0xc0, !PT ;  /* 0x0000000307ff7812 */ /* 0x000fe2000782c0ff */
[----:B-1----:R-:W-:Y:S01]  /*12710*/  @P4 FMUL.FTZ R7, R11, 0.69314718246459960938 ;  /* 0x3f3172180b074820 */ /* 0x002fe20000410000 */
[----:B------:R1:W1:Y:S01]  /*12720*/  LDS.128 R44, [R212+0x2000] ;  /* 0x00200000d42c7984 */ /* 0x0002620000000c00 */
[----:B------:R-:W-:Y:S01]  /*12730*/  @!P6 IMAD.MOV.U32 R2, RZ, RZ, R252 ;  /* 0x000000ffff02e224 */ /* 0x000fe200078e00fc */
[----:B------:R-:W-:Y:S01]  /*12740*/  SHF.L.U32 R8, R6, 0x7, RZ ;  /* 0x0000000706087819 */ /* 0x000fe200000006ff */
[----:B----4-:R-:W-:Y:S01]  /*12750*/  IMAD R0, R17, R4, R0 ;  /* 0x0000000411007224 */ /* 0x010fe200078e0200 */
[----:B------:R4:W1:Y:S01]  /*12760*/  LDS.128 R48, [R212+0x2800] ;  /* 0x00280000d4307984 */ /* 0x0008620000000c00 */
[----:B--2---:R-:W-:Y:S01]  /*12770*/  @P3 FMUL.FTZ R6, R10, 0.69314718246459960938 ;  /* 0x3f3172180a063820 */ /* 0x004fe20000410000 */
[----:B------:R-:W-:Y:S01]  /*12780*/  @!P6 SHF.R.S32.HI R3, RZ, 0x1f, R252 ;  /* 0x0000001fff03e819 */ /* 0x000fe200000114fc */
[----:B---3--:R-:W-:Y:S01]  /*12790*/  @P0 FMUL.FTZ R4, R9, 0.69314718246459960938 ;  /* 0x3f31721809040820 */ /* 0x008fe20000410000 */
[----:B------:R4:W2:Y:S01]  /*127a0*/  LDS.128 R52, [R212+0x3000] ;  /* 0x00300000d4347984 */ /* 0x0008a20000000c00 */
[----:B------:R-:W-:Y:S01]  /*127b0*/  IADD3 R10, P5, P2, R8, R2, R0 ;  /* 0x00000002080a7210 */ /* 0x000fe20007abe000 */
[----:B------:R-:W-:Y:S01]  /*127c0*/  @P4 FFMA.FTZ R15, R72, c[0x0][0x238], R7 ;  /* 0x00008e00480f4a23 */ /* 0x000fe20000010007 */
[----:B------:R-:W-:Y:S01]  /*127d0*/  SHF.R.S32.HI R2, RZ, 0x1f, R8 ;  /* 0x0000001fff027819 */ /* 0x000fe20000011408 */
[----:B------:R-:W3:Y:S01]  /*127e0*/  LDS.128 R212, [R212+0x3800] ;  /* 0x00380000d4d47984 */ /* 0x000ee20000000c00 */
[----:B------:R-:W-:Y:S01]  /*127f0*/  SHF.R.S32.HI R0, RZ, 0x1f, R0 ;  /* 0x0000001fff007819 */ /* 0x000fe20000011400 */
[----:B------:R-:W-:-:S02]  /*12800*/  @P3 FFMA.FTZ R13, R71, c[0x0][0x238], R6 ;  /* 0x00008e00470d3a23 */ /* 0x000fc40000010006 */
[----:B------:R-:W-:Y:S01]  /*12810*/  @P0 FFMA.FTZ R14, R70, c[0x0][0x238], R4 ;  /* 0x00008e00460e0a23 */ /* 0x000fe20000010004 */
        /* <DEDUP_REMOVED lines=39> */
.L_x_1676:
[----:B------:R-:W-:Y:S05]  /*12a90*/  BSYNC B0 ;  /* 0x0000000000007941 */ /* 0x000fea0003800000 */
.L_x_1675:
[----:B----4-:R-:W4:Y:S04]  /*12aa0*/  LDL.LU.64 R8, [R1+0x18] ;  /* 0x0000180001087983 */ /* 0x010f280000300a00 */
[----:B------:R-:W5:Y:S01]  /*12ab0*/  LDL.LU.64 R4, [R1] ;  /* 0x0000000001047983 */ /* 0x000f620000300a00 */
[----:B------:R-:W-:Y:S01]  /*12ac0*/  SHF.R.S32.HI R0, RZ, 0x1f, R17 ;  /* 0x0000001fff007819 */ /* 0x000fe20000011411 */
[----:B------:R-:W-:Y:S04]  /*12ad0*/  BSSY B0, `(.L_x_1677) ;  /* 0x0000011000007945 */ /* 0x000fe80003800000 */
[----:B------:R-:W-:-:S04]  /*12ae0*/  IMAD R0, R0, c[0x0][0x1f0], RZ ;  /* 0x00007c0000007a24 */ /* 0x000fc800078e02ff */
[----:B------:R-:W-:Y:S01]  /*12af0*/  IMAD R0, R17, c[0x0][0x1f4], R0 ;  /* 0x00007d0011007a24 */ /* 0x000fe200078e0200 */
[----:B----4-:R-:W-:-:S04]  /*12b00*/  IADD3 R2, P0, R8, R56, RZ ;  /* 0x0000003808027210 */ /* 0x010fc80007f1e0ff */
[----:B------:R-:W-:Y:S02]  /*12b10*/  IADD3.X R3, R9, R57, RZ, P0, !PT ;  /* 0x0000003909037210 */ /* 0x000fe400007fe4ff */
[----:B-----5:R-:W-:-:S03]  /*12b20*/  ISETP.GE.AND P0, PT, R4, R245, PT ;  /* 0x000000f50400720c */ /* 0x020fc60003f06270 */
[----:B------:R-:W-:-:S05]  /*12b30*/  IMAD.WIDE.U32 R8, R17, c[0x0][0x1f0], R2 ;  /* 0x00007c0011087a25 */ /* 0x000fca00078e0002 */
[----:B------:R-:W-:-:S05]  /*12b40*/  IADD3 R7, R0, R9, RZ ;  /* 0x0000000900077210 */ /* 0x000fca0007ffe0ff */
        /* <DEDUP_REMOVED lines=9> */
.L_x_1678:
[----:B------:R-:W-:Y:S05]  /*12be0*/  BSYNC B0 ;  /* 0x0000000000007941 */ /* 0x000fea0003800000 */
.L_x_1677:
[----:B------:R-:W5:Y:S01]  /*12bf0*/  LDL.LU R0, [R1+0x28] ;  /* 0x0000280001007983 */ /* 0x000f620000300800 */
[----:B------:R-:W-:Y:S01]  /*12c00*/  BSSY B0, `(.L_x_1679) ;  /* 0x000000e000007945 */ /* 0x000fe20003800000 */
[----:B-----5:R-:W-:-:S13]  /*12c10*/  ISETP.GE.AND P0, PT, R0, R245, PT ;  /* 0x000000f50000720c */ /* 0x020fda0003f06270 */
[----:B------:R-:W-:Y:S05]  /*12c20*/  @P0 BRA `(.L_x_1680) ;  /* 0x000000b000000947 */ /* 0x000fea0003800000 */
[----:B----4-:R-:W-:Y:S01]  /*12c30*/  IADD3 R4, P0, R248, 0x10, RZ ;  /* 0x00000010f8047810 */ /* 0x010fe20007f1e0ff */
        /* <DEDUP_REMOVED lines=10> */
.L_x_1680:
[----:B------:R-:W-:Y:S05]  /*12ce0*/  BSYNC B0 ;  /* 0x0000000000007941 */ /* 0x000fea0003800000 */
.L_x_1679:
        /* <DEDUP_REMOVED lines=15> */
.L_x_1682:
[----:B------:R-:W-:Y:S05]  /*12de0*/  BSYNC B0 ;  /* 0x0000000000007941 */ /* 0x000fea0003800000 */
.L_x_1681:
        /* <DEDUP_REMOVED lines=15> */
.L_x_1684:
[----:B------:R-:W-:Y:S05]  /*12ee0*/  BSYNC B0 ;  /* 0x0000000000007941 */ /* 0x000fea0003800000 */
.L_x_1683:
        /* <DEDUP_REMOVED lines=15> */
.L_x_1686:
[----:B------:R-:W-:Y:S05]  /*12fe0*/  BSYNC B0 ;  /* 0x0000000000007941 */ /* 0x000fea0003800000 */
.L_x_1685:
[----:B------:R-:W5:Y:S01]  /*12ff0*/  LDL.LU R0, [R1+0x34] ;  /* 0x0000340001007983 */ /* 0x000f620000300800 */
[----:B------:R-:W-:Y:S01]  /*13000*/  BSSY B0, `(.L_x_1687) ;  /* 0x000000e000007945 */ /* 0x000fe20003800000 */
[----:B-----5:R-:W-:-:S13]  /*13010*/  ISETP.GE.AND P0, PT, R0, R245, PT ;  /* 0x000000f50000720c */ /* 0x020fda0003f06270 */
[----:B------:R-:W-:Y:S05]  /*13020*/  @P0 BRA `(.L_x_1688) ;  /* 0x000000b000000947 */ /* 0x000fea0003800000 */
[----:B-1--4-:R-:W-:Y:S01]  /*13030*/  IADD3 R4, P0, R248, 0x50, RZ ;  /* 0x00000050f8047810 */ /* 0x012fe20007f1e0ff */
        /* <DEDUP_REMOVED lines=10> */
.L_x_1688:
[----:B------:R-:W-:Y:S05]  /*130e0*/  BSYNC B0 ;  /* 0x0000000000007941 */ /* 0x000fea0003800000 */
.L_x_1687:
        /* <DEDUP_REMOVED lines=15> */
.L_x_1690:
[----:B------:R-:W-:Y:S05]  /*131e0*/  BSYNC B0 ;  /* 0x0000000000007941 */ /* 0x000fea0003800000 */
.L_x_1689:
[----:B------:R-:W5:Y:S02]  /*131f0*/  LDL.LU R0, [R1+0x3c] ;  /* 0x00003c0001007983 */ /* 0x000f640000300800 */
[----:B-----5:R-:W-:-:S13]  /*13200*/  ISETP.GE.AND P0, PT, R0, R245, PT ;  /* 0x000000f50000720c */ /* 0x020fda0003f06270 */
[----:B------:R-:W-:Y:S05]  /*13210*/  @P0 EXIT ;  /* 0x000000000000094d */ /* 0x000fea0003800000 */
[----:B------:R-:W-:Y:S01]  /*13220*/  IADD3 R6, P0, R248, 0x70, RZ ;  /* 0x00000070f8067810 */ /* 0x000fe20007f1e0ff */
[----:B------:R-:W-:Y:S01]  /*13230*/  IMAD.MOV.U32 R2, RZ, RZ, R8 ;  /* 0x000000ffff027224 */ /* 0x000fe200078e0008 */
[----:B------:R-:W-:-:S03]  /*13240*/  MOV R3, R7 ;  /* 0x0000000700037202 */ /* 0x000fc60000000f00 */
[----:B------:R-:W-:Y:S02]  /*13250*/  IMAD.X R0, RZ, RZ, R249, P0 ;  /* 0x000000ffff007224 */ /* 0x000fe400000e06f9 */
[----:B-1--4-:R-:W-:-:S04]  /*13260*/  IMAD.WIDE.U32 R4, R6, c[0x0][0x1e8], R2 ;  /* 0x00007a0006047a25 */ /* 0x012fc800078e0002 */
[----:B------:R-:W-:Y:S01]  /*13270*/  IMAD R0, R0, c[0x0][0x1e8], RZ ;  /* 0x00007a0000007a24 */ /* 0x000fe200078e02ff */
[----:B------:R-:W-:-:S03]  /*13280*/  LEA R2, P0, R4, c[0x0][0x1d0], 0x1 ;  /* 0x0000740004027a11 */ /* 0x000fc600078008ff */
[----:B------:R-:W-:-:S05]  /*13290*/  IMAD R0, R6, c[0x0][0x1ec], R0 ;  /* 0x00007b0006007a24 */ /* 0x000fca00078e0200 */
[----:B------:R-:W-:-:S04]  /*132a0*/  IADD3 R0, R0, R5, RZ ;  /* 0x0000000500007210 */ /* 0x000fc80007ffe0ff */
[----:B------:R-:W-:-:S05]  /*132b0*/  LEA.HI.X R3, R4, c[0x0][0x1d4], R0, 0x1, P0 ;  /* 0x0000750004037a11 */ /* 0x000fca00000f0c00 */
[----:B---3--:R-:W-:Y:S01]  /*132c0*/  STG.E.128 [R2.64], R212 ;  /* 0x000000d402007986 */ /* 0x008fe2000c101d10 */
[----:B------:R-:W-:Y:S05]  /*132d0*/  EXIT ;  /* 0x000000000000794d */ /* 0x000fea0003800000 */
.L_x_1691:
        /* <DEDUP_REMOVED lines=10> */
.L_x_2138:


//--------------------- .text._ZN5flash16flash_fwd_kernelI23Flash_fwd_kernel_traitsILi64ELi128ELi64ELi4ELb0ELb0EN7cutlass10bfloat16_tE19Flash_kernel_traitsILi64ELi128ELi64ELi4ES3_EELb1ELb0ELb1ELb1ELb0ELb0ELb0ELb0EEEvNS_16Flash_fwd_paramsE --------------------------
	.section	.text._ZN5flash16flash_fwd_kernelI23Flash_fwd_kernel_traitsILi64ELi128ELi64ELi4ELb0ELb0EN7cutlass10bfloat16_tE19Flash_kernel_traitsILi64ELi128ELi64ELi4ES3_EELb1ELb0ELb1ELb1ELb0ELb0ELb0ELb0EEEvNS_16Flash_fwd_paramsE,"ax",@progbits
	.sectioninfo	@"SHI_REGISTERS=255"
	.align	128
        .global         _ZN5flash16flash_fwd_kernelI23Flash_fwd_kernel_traitsILi64ELi128ELi64ELi4ELb0ELb0EN7cutlass10bfloat16_tE19Flash_kernel_traitsILi64ELi128ELi64ELi4ES3_EELb1ELb0ELb1ELb1ELb0ELb0ELb0ELb0EEEvNS_16Flash_fwd_paramsE
        .type           _ZN5flash16flash_fwd_kernelI23Flash_fwd_kernel_traitsILi64ELi128ELi64ELi4ELb0ELb0EN7cutlass10bfloat16_tE19Flash_kernel_traitsILi64ELi128ELi64ELi4ES3_EELb1ELb0ELb1ELb1ELb0ELb0ELb0ELb0EEEvNS_16Flash_fwd_paramsE,@function
        .size           _ZN5flash16flash_fwd_kernelI23Flash_fwd_kernel_traitsILi64ELi128ELi64ELi4ELb0ELb0EN7cutlass10bfloat16_tE19Flash_kernel_traitsILi64ELi128ELi64ELi4ES3_EELb1ELb0ELb1ELb1ELb0ELb0ELb0ELb0EEEvNS_16Flash_fwd_paramsE,(.L_x_2139 - _ZN5flash16flash_fwd_kernelI23Flash_fwd_kernel_traitsILi64ELi128ELi64ELi4ELb0ELb0EN7cutlass10bfloat16_tE19Flash_kernel_traitsILi64ELi128ELi64ELi4ES3_EELb1ELb0ELb1ELb1ELb0ELb0ELb0ELb0EEEvNS_16Flash_fwd_paramsE)
        .other          _ZN5flash16flash_fwd_kernelI23Flash_fwd_kernel_traitsILi64ELi128ELi64ELi4ELb0ELb0EN7cutlass10bfloat16_tE19Flash_kernel_traitsILi64ELi128ELi64ELi4ES3_EELb1ELb0ELb1ELb1ELb0ELb0ELb0ELb0EEEvNS_16Flash_fwd_paramsE,@"STO_CUDA_ENTRY STV_DEFAULT"
_ZN5flash16flash_fwd_kernelI23Flash_fwd_kernel_traitsILi64ELi128ELi64ELi4ELb0ELb0EN7cutlass10bfloat16_tE19Flash_kernel_traitsILi64ELi128ELi64ELi4ES3_EELb1ELb0ELb1ELb1ELb0ELb0ELb0ELb0EEEvNS_16Flash_fwd_paramsE:
.text._ZN5flash16flash_fwd_kernelI23Flash_fwd_kernel_traitsILi64ELi128ELi64ELi4ELb0ELb0EN7cutlass10bfloat16_tE19Flash_kernel_traitsILi64ELi128ELi64ELi4ES3_EELb1ELb0ELb1ELb1ELb0ELb0ELb0ELb0EEEvNS_16Flash_fwd_paramsE:
        /* <DEDUP_REMOVED lines=12> */
[----:B------:R-:W-:-:S02]  /*00c0*/  ULDC.64 UR4, c[0x0][0x250] ;  /* 0x0000940000047ab9 */ /* 0x000fc40000000a00 */
[----:B------:R-:W-:Y:S01]  /*00d0*/  ULDC.64 UR8, c[0x0][0x240] ;  /* 0x0000900000087ab9 */ /* 0x000fe20000000a00 */
[----:B------:R3:W4:Y:S02]  /*00e0*/  @P1 LDG.E.64 R4, [R2.64] ;  /* 0x0000001c02041981 */ /* 0x000724000c1e1b00 */
[----:B---3--:R-:W-:Y:S01]  /*00f0*/  @P1 IMAD.MOV.U32 R2, RZ, RZ, R7 ;  /* 0x000000ffff021224 */ /* 0x008fe200078e0007 */
[----:B------:R-:W-:-:S06]  /*0100*/  @P1 MOV R3, R8 ;  /* 0x0000000800031202 */ /* 0x000fcc0000000f00 */
[----:B------:R-:W3:Y:S01]  /*0110*/  @P1 LDG.E.64 R2, [R2.64] ;  /* 0x0000001c02021981 */ /* 0x000ee2000c1e1b00 */
[----:B------:R-:W5:Y:S01]  /*0120*/  S2UR UR15, SR_CTAID.Y ;  /* 0x00000000000f79c3 */ /* 0x000f620000002600 */
[----:B------:R-:W-:Y:S02]  /*0130*/  UISETP.NE.U32.AND UP1, UPT, URZ, UR4, UPT ;  /* 0x000000043f00728c */ /* 0x000fe4000bf25070 */
[----:B------:R-:W-:Y:S02]  /*0140*/  UISETP.NE.U32.AND UP2, UPT, URZ, UR8, UPT ;  /* 0x000000083f00728c */ /* 0x000fe4000bf45070 */
[----:B------:R-:W-:Y:S02]  /*0150*/  UISETP.NE.AND.EX UP1, UPT, URZ, UR5, UPT, UP1 ;  /* 0x000000053f00728c */ /* 0x000fe4000bf25310 */
[----:B------:R-:W-:Y:S01]  /*0160*/  UISETP.NE.AND.EX UP2, UPT, URZ, UR9, UPT, UP2 ;  /* 0x000000093f00728c */ /* 0x000fe2000bf45320 */
[----:B------:R-:W1:Y:S01]  /*0170*/  S2UR UR14, SR_CTAID.Z ;  /* 0x00000000000e79c3 */ /* 0x000e620000002700 */
[----:B------:R-:W-:-:S02]  /*0180*/  ULDC.64 UR4, c[0x0][0x248] ;  /* 0x0000920000047ab9 */ /* 0x000fc40000000a00 */
[----:B------:R-:W-:Y:S02]  /*0190*/  UISETP.EQ.U32.AND UP0, UPT, URZ, UR4, UPT ;  /* 0x000000043f00728c */ /* 0x000fe4000bf02070 */
[----:B------:R-:W-:Y:S01]  /*01a0*/  UMOV UR13, 0x4 ;  /* 0x00000004000d7882 */ /* 0x000fe20000000000 */
[----:B------:R-:W-:Y:S01]  /*01b0*/  PLOP3.LUT P2, PT, PT, PT, UP2, 0x80, 0x0 ;  /* 0x000000000000781c */ /* 0x000fe20003f4f028 */
[----:B------:R-:W-:Y:S02]  /*01c0*/  ULDC.64 UR8, c[0x0][0x240] ;  /* 0x0000900000087ab9 */ /* 0x000fe40000000a00 */
[----:B-----5:R-:W-:Y:S02]  /*01d0*/  UIMAD.WIDE UR8, UR15, UR13, UR8 ;  /* 0x0000000d0f0872a5 */ /* 0x020fe4000f8e0208 */
[----:B-1----:R-:W-:-:S06]  /*01e0*/  ULOP3.LUT UR7, UR14, UR6, UR15, 0xfe, !UPT ;  /* 0x000000060e077292 */ /* 0x002fcc000f8efe0f */
[----:B--2---:R-:W-:Y:S01]  /*01f0*/  LOP3.LUT P0, RZ, R19, UR7, RZ, 0xfc, !PT ;  /* 0x0000000713ff7c12 */ /* 0x004fe2000f80fcff */
[----:B------:R-:W-:Y:S02]  /*0200*/  ULDC.U8 UR7, c[0x0][0x312] ;  /* 0x0000c48000077ab9 */ /* 0x000fe40000000000 */
[----:B------:R-:W-:-:S04]  /*0210*/  UISETP.NE.AND UP3, UPT, UR7, URZ, UPT ;  /* 0x0000003f0700728c */ /* 0x000fc8000bf65270 */
[----:B------:R-:W-:-:S06]  /*0220*/  UISETP.EQ.OR.EX UP0, UPT, URZ, UR5, !UP3, UP0 ;  /* 0x000000053f00728c */ /* 0x000fcc000df02700 */
[----:B------:R-:W-:Y:S02]  /*0230*/  @!P0 IMAD.MOV.U32 R10, RZ, RZ, c[0x0][0x308] ;  /* 0x0000c200ff0a8624 */ /* 0x000fe400078e00ff */
[----:B------:R-:W-:Y:S01]  /*0240*/  @!P0 IMAD.MOV.U32 R11, RZ, RZ, c[0x0][0x30c] ;  /* 0x0000c300ff0b8624 */ /* 0x000fe200078e00ff */
[----:B------:R-:W-:Y:S02]  /*0250*/  ULDC.64 UR4, c[0x0][0x248] ;  /* 0x0000920000047ab9 */ /* 0x000fe40000000a00 */
[----:B------:R-:W-:Y:S01]  /*0260*/  UIMAD.WIDE UR4, UR15, UR13, UR4 ;  /* 0x0000000d0f0472a5 */ /* 0x000fe2000f8e0204 */
[----:B----4-:R-:W1:Y:S08]  /*0270*/  @P1 R2UR UR30, R4 ;  /* 0x00000000041e13c2 */ /* 0x010e7000000e0000 */
[----:B------:R-:W2:Y:S01]  /*0280*/  @P1 R2UR UR31, R5 ;  /* 0x00000000051f13c2 */ /* 0x000ea200000e0000 */
[----:B-1----:R-:W-:Y:S01]  /*0290*/  IMAD.U32 R4, RZ, RZ, UR30 ;  /* 0x0000001eff047e24 */ /* 0x002fe2000f8e00ff */
[----:B---3--:R-:W-:Y:S01]  /*02a0*/  @P1 IADD3 R7, P3, R2, c[0x0][0x300], RZ ;  /* 0x0000c00002071a10 */ /* 0x008fe20007f7e0ff */
[----:B------:R-:W-:Y:S01]  /*02b0*/  IMAD.U32 R2, RZ, RZ, UR8 ;  /* 0x00000008ff027e24 */ /* 0x000fe2000f8e00ff */
[----:B--2---:R-:W-:-:S03]  /*02c0*/  MOV R5, UR31 ;  /* 0x0000001f00057c02 */ /* 0x004fc60008000f00 */
[----:B------:R-:W-:Y:S02]  /*02d0*/  @P1 IMAD.X R8, RZ, RZ, R3, P3 ;  /* 0x000000ffff081224 */ /* 0x000fe400018e0603 */
[----:B------:R1:W-:Y:S01]  /*02e0*/  @!P0 STG.E.64 [R10.64], R4 ;  /* 0x000000040a008986 */ /* 0x0003e2000c101b1c */
[----:B------:R-:W-:Y:S01]  /*02f0*/  PLOP3.LUT P1, PT, PT, PT, UP0, 0x80, 0x0 ;  /* 0x000000000000781c */ /* 0x000fe20003f2f008 */
[----:B------:R-:W-:Y:S01]  /*0300*/  IMAD.U32 R3, RZ, RZ, UR9 ;  /* 0x00000009ff037e24 */ /* 0x000fe2000f8e00ff */
[----:B------:R-:W-:Y:S02]  /*0310*/  ULDC.64 UR8, c[0x0][0x250] ;  /* 0x0000940000087ab9 */ /* 0x000fe40000000a00 */
[----:B------:R-:W-:Y:S01]  /*0320*/  @UP1 UIMAD.WIDE UR8, UR15, UR13, UR8 ;  /* 0x0000000d0f0812a5 */ /* 0x000fe2000f8e0208 */
[----:B-1----:R-:W-:Y:S01]  /*0330*/  @!P0 MOV R4, R7 ;  /* 0x0000000700048202 */ /* 0x002fe20000000f00 */
[----:B------:R-:W-:-:S05]  /*0340*/  @!P0 IMAD.MOV.U32 R5, RZ, RZ, R8 ;  /* 0x000000ffff058224 */ /* 0x000fca00078e0008 */
[----:B------:R1:W-:Y:S01]  /*0350*/  @!P0 STG.E.64 [R10.64+0x8], R4 ;  /* 0x000008040a008986 */ /* 0x0003e2000c101b1c */
[----:B------:R-:W-:-:S03]  /*0360*/  PLOP3.LUT P0, PT, PT, PT, UP1, 0x80, 0x0 ;  /* 0x000000000000781c */ /* 0x000fc60003f0f018 */
[----:B------:R2:W3:Y:S04]  /*0370*/  @P2 LDG.E R9, [R2.64] ;  /* 0x0000001c02092981 */ /* 0x0004e8000c1e1900 */
[----:B------:R2:W4:Y:S01]  /*0380*/  @P2 LDG.E R6, [R2.64+0x4] ;  /* 0x0000041c02062981 */ /* 0x000522000c1e1900 */
[----:B-1----:R-:W-:Y:S02]  /*0390*/  IMAD.U32 R4, RZ, RZ, UR8 ;  /* 0x00000008ff047e24 */ /* 0x002fe4000f8e00ff */
[----:B------:R-:W-:Y:S01]  /*03a0*/  IMAD.U32 R5, RZ, RZ, UR9 ;  /* 0x00000009ff057e24 */ /* 0x000fe2000f8e00ff */
[----:B--2---:R-:W-:Y:S01]  /*03b0*/  MOV R2, UR4 ;  /* 0x0000000400027c02 */ /* 0x004fe20008000f00 */
[----:B------:R-:W-:-:S03]  /*03c0*/  IMAD.U32 R3, RZ, RZ, UR5 ;  /* 0x00000005ff037e24 */ /* 0x000fc6000f8e00ff */
[----:B------:R1:W2:Y:S04]  /*03d0*/  @P0 LDG.E R4, [R4.64] ;  /* 0x0000001c04040981 */ /* 0x0002a8000c1e1900 */
[----:B------:R-:W5:Y:S01]  /*03e0*/  @!P1 LDG.E R0, [R2.64] ;  /* 0x0000001c02009981 */ /* 0x000f62000c1e1900 */
[----:B------:R-:W-:Y:S01]  /*03f0*/  SHF.R.S32.HI R13, RZ, 0x1f, R19 ;  /* 0x0000001fff0d7819 */ /* 0x000fe20000011413 */
[----:B------:R-:W-:Y:S02]  /*0400*/  UMOV UR20, 0xffffffff ;  /* 0xffffffff00147882 */ /* 0x000fe40000000000 */
[----:B------:R-:W-:Y:S02]  /*0410*/  UMOV UR26, 0xffffffff ;  /* 0xffffffff001a7882 */ /* 0x000fe40000000000 */
[----:B------:R-:W-:-:S02]  /*0420*/  ULDC UR4, c[0x0][0x1c0] ;  /* 0x0000700000047ab9 */ /* 0x000fc40000000800 */
[----:B------:R-:W-:Y:S02]  /*0430*/  UMOV UR18, URZ ;  /* 0x0000003f00127c82 */ /* 0x000fe40008000000 */
[----:B------:R-:W-:-:S04]  /*0440*/  UIMAD UR4, UR15, UR4, UR14 ;  /* 0x000000040f0472a4 */ /* 0x000fc8000f8e020e */
[----:B------:R-:W-:-:S04]  /*0450*/  USHF.L.U32 UR5, UR4, 0x5, URZ ;  /* 0x0000000504057899 */ /* 0x000fc8000800063f */
[----:B------:R-:W-:Y:S01]  /*0460*/  USHF.R.S32.HI UR4, URZ, 0x1f, UR5 ;  /* 0x0000001f3f047899 */ /* 0x000fe20008011405 */
[----:B-1----:R-:W-:Y:S01]  /*0470*/  LEA.HI R5, R13, R19, RZ, 0x5 ;  /* 0x000000130d057211 */ /* 0x002fe200078f28ff */
[----:B---3--:R-:W1:Y:S08]  /*0480*/  @P2 R2UR UR26, R9 ;  /* 0x00000000091a23c2 */ /* 0x008e7000000e0000 */
[----:B----4-:R-:W1:Y:S08]  /*0490*/  @P2 R2UR UR11, R6 ;  /* 0x00000000060b23c2 */ /* 0x010e7000000e0000 */
[----:B--2---:R2:W3:Y:S01]  /*04a0*/  @P0 R2UR UR18, R4 ;  /* 0x00000000041203c2 */ /* 0x0044e200000e0000 */
[----:B------:R-:W-:Y:S01]  /*04b0*/  ISETP.NE.U32.AND P0, PT, RZ, c[0x0][0x248], PT ;  /* 0x00009200ff007a0c */ /* 0x000fe20003f05070 */
[----:B-1----:R-:W-:-:S03]  /*04c0*/  @UP2 UIADD3 UR11, UR11, -UR26, URZ ;  /* 0x8000001a0b0b2290 */ /* 0x002fc6000fffe03f */
[----:B------:R-:W-:-:S03]  /*04d0*/  ISETP.NE.AND.EX P2, PT, RZ, c[0x0][0x24c], PT, P0 ;  /* 0x00009300ff007a0c */ /* 0x000fc60003f45300 */
[----:B-----5:R1:W4:Y:S01]  /*04e0*/  @!P1 R2UR UR20, R0 ;  /* 0x00000000001493c2 */ /* 0x02032200000e0000 */
[----:B------:R-:W-:Y:S01]  /*04f0*/  @!UP2 ULDC UR11, c[0x0][0x214] ;  /* 0x00008500000baab9 */ /* 0x000fe20000000800 */
[----:B-1----:R-:W-:-:S05]  /*0500*/  LOP3.LUT R0, R5, 0xffffffe0, RZ, 0xc0, !PT ;  /* 0xffffffe005007812 */ /* 0x002fca00078ec0ff */
[----:B------:R-:W-:-:S05]  /*0510*/  IMAD.IADD R16, R19, 0x1, -R0 ;  /* 0x0000000113107824 */ /* 0x000fca00078e0a00 */
[--C-:B------:R-:W-:Y:S02]  /*0520*/  IADD3 R177, P1, P0, R7, UR5, R16.reuse ;  /* 0x0000000507b17c10 */ /* 0x100fe4000f83e010 */
[----:B------:R-:W-:-:S03]  /*0530*/  SHF.R.S32.HI R0, RZ, 0x1f, R16 ;  /* 0x0000001fff007819 */ /* 0x000fc60000011410 */
[----:B------:R2:W-:Y:S01]  /*0540*/  STL [R1+0x60], R177 ;  /* 0x000060b101007387 */ /* 0x0005e20000100800 */
[----:B------:R-:W-:Y:S01]  /*0550*/  IADD3.X R243, R8, UR4, R0, P1, P0 ;  /* 0x0000000408f37c10 */ /* 0x000fe20008fe0400 */
[----:B--234-:R-:W-:Y:S05]  /*0560*/  @!P2 BRA `(.L_x_1692) ;  /* 0x000000700000a947 */ /* 0x01cfea0003800000 */
[----:B------:R-:W-:-:S13]  /*0570*/  PLOP3.LUT P0, PT, PT, PT, UP3, 0x80, 0x0 ;  /* 0x000000000000781c */ /* 0x000fda0003f0f038 */
[----:B------:R-:W2:Y:S04]  /*0580*/  @P0 LDG.E R0, [R2.64+0x4] ;  /* 0x0000041c02000981 */ /* 0x000ea8000c1e1900 */
[----:B------:R-:W3:Y:S01]  /*0590*/  @!P0 LDG.E R2, [R2.64] ;  /* 0x0000001c02028981 */ /* 0x000ee2000c1e1900 */
[----:B--2---:R-:W1:Y:S02]  /*05a0*/  @P0 R2UR UR7, R0 ;  /* 0x00000000000703c2 */ /* 0x004e6400000e0000 */
[----:B-1----:R-:W-:-:S11]  /*05b0*/  @UP3 UIADD3 UR7, UR7, -UR20, URZ ;  /* 0x8000001407073290 */ /* 0x002fd6000fffe03f */
[----:B---3--:R1:W2:Y:S02]  /*05c0*/  @!P0 R2UR UR7, R2 ;  /* 0x00000000020783c2 */ /* 0x0082a400000e0000 */
[----:B-12---:R-:W-:Y:S05]  /*05d0*/  BRA `(.L_x_1693) ;  /* 0x0000001000007947 */ /* 0x006fea0003800000 */
.L_x_1692:
[----:B------:R-:W-:Y:S02]  /*05e0*/  ULDC UR7, c[0x0][0x218] ;  /* 0x0000860000077ab9 */ /* 0x000fe40000000800 */
.L_x_1693:
        /* <DEDUP_REMOVED lines=21> */
[----:B------:R-:W-:Y:S02]  /*0740*/  UIADD3 UR6, UR10, UR9, -UR11 ;  /* 0x000000090a067290 */ /* 0x000fe4000fffe80b */
[----:B------:R-:W-:Y:S02]  /*0750*/  UIADD3 UR4, -UR11, 0xbf, UR9 ;  /* 0x000000bf0b047890 */ /* 0x000fe4000fffe109 */
[----:B------:R-:W-:Y:S02]  /*0760*/  ULDC UR12, c[0x0][0x2e4] ;  /* 0x0000b900000c7ab9 */ /* 0x000fe40000000800 */
[----:B------:R-:W-:Y:S02]  /*0770*/  ULDC UR5, c[0x0][0x2e8] ;  /* 0x0000ba0000057ab9 */ /* 0x000fe40000000800 */
[----:B------:R-:W-:Y:S02]  /*0780*/  UIADD3 UR7, UR10, 0x3f, URZ ;  /* 0x0000003f0a077890 */ /* 0x000fe4000fffe03f */
[----:B------:R-:W-:-:S02]  /*0790*/  UIADD3 UR12, UR6, -UR12, URZ ;  /* 0x8000000c060c7290 */ /* 0x000fc4000fffe03f */
[----:B------:R-:W-:Y:S02]  /*07a0*/  UIADD3 UR5, UR4, UR5, UR10 ;  /* 0x0000000504057290 */ /* 0x000fe4000fffe00a */
[----:B------:R-:W-:Y:S02]  /*07b0*/  USHF.R.S32.HI UR6, URZ, 0x1f, UR7 ;  /* 0x0000001f3f067899 */ /* 0x000fe40008011407 */
[----:B------:R-:W-:Y:S02]  /*07c0*/  USHF.R.S32.HI UR8, URZ, 0x1f, UR12 ;  /* 0x0000001f3f087899 */ /* 0x000fe4000801140c */
[----:B------:R-:W-:Y:S02]  /*07d0*/  USHF.R.S32.HI UR4, URZ, 0x1f, UR5 ;  /* 0x0000001f3f047899 */ /* 0x000fe40008011405 */
[----:B------:R-:W-:Y:S02]  /*07e0*/  ULEA.HI UR6, UR6, UR7, URZ, 0x6 ;  /* 0x0000000706067291 */ /* 0x000fe4000f8f303f */
        /* <DEDUP_REMOVED lines=12> */
[----:B------:R-:W-:Y:S01]  /*08b0*/  UISETP.NE.AND UP0, UPT, UR26, -0x1, UPT ;  /* 0xffffffff1a00788c */ /* 0x000fe2000bf05270 */
[----:B------:R-:W-:Y:S01]  /*08c0*/  LEA.HI R4, R13, R19, RZ, 0x3 ;  /* 0x000000130d047211 */ /* 0x000fe200078f18ff */
[----:B------:R-:W-:Y:S01]  /*08d0*/  ULDC.64 UR4, c[0x0][0x1e8] ;  /* 0x00007a0000047ab9 */ /* 0x000fe20000000a00 */
[----:B------:R-:W1:Y:S01]  /*08e0*/  S2R R8, SR_CTAID.Z ;  /* 0x0000000000087919 */ /* 0x000e620000002700 */
[----:B------:R-:W-:Y:S01]  /*08f0*/  USHF.R.S32.HI UR10, URZ, 0x1f, UR14 ;  /* 0x0000001f3f0a7899 */ /* 0x000fe2000801140e */
[----:B------:R-:W-:Y:S01]  /*0900*/  LOP3.LUT R0, R4, 0xfffffff8, RZ, 0xc0, !PT ;  /* 0xfffffff804007812 */ /* 0x000fe200078ec0ff */
[----:B------:R-:W-:Y:S01]  /*0910*/  ULDC.64 UR6, c[0x0][0x1e0] ;  /* 0x0000780000067ab9 */ /* 0x000fe20000000a00 */
[----:B------:R-:W2:Y:S01]  /*0920*/  S2R R6, SR_CTAID.X ;  /* 0x0000000000067919 */ /* 0x000ea20000002500 */
[----:B------:R-:W-:Y:S01]  /*0930*/  UIADD3 UR11, -UR9, UR11, URZ ;  /* 0x0000000b090b7290 */ /* 0x000fe2000fffe13f */
[----:B------:R-:W-:Y:S01]  /*0940*/  SHF.R.S32.HI R4, RZ, 0x3, R4 ;  /* 0x00000003ff047819 */ /* 0x000fe20000011404 */
[----:B------:R-:W-:Y:S01]  /*0950*/  IMAD.IADD R14, R19, 0x1, -R0 ;  /* 0x00000001130e7824 */ /* 0x000fe200078e0a00 */
[----:B------:R-:W-:Y:S01]  /*0960*/  @UP0 UIMAD.WIDE.U32 UR12, UR26, UR4, URZ ;  /* 0x000000041a0c02a5 */ /* 0x000fe2000f8e003f */
[----:B------:R-:W-:Y:S01]  /*0970*/  BSSY B0, `(.L_x_1695) ;  /* 0x000003d000007945 */ /* 0x000fe20003800000 */
[----:B------:R-:W-:Y:S01]  /*0980*/  @!UP0 UIMAD.WIDE.U32 UR16, UR15, UR6, URZ ;  /* 0x000000060f1082a5 */ /* 0x000fe2000f8e003f */
[----:B------:R-:W-:Y:S01]  /*0990*/  IMAD.SHL.U32 R0, R14, 0x8, RZ ;  /* 0x000000080e007824 */ /* 0x000fe200078e00ff */
[----:B------:R-:W-:Y:S01]  /*09a0*/  @UP0 UIMAD UR8, UR26, UR5, UR13 ;  /* 0x000000051a0802a4 */ /* 0x000fe2000f8e020d */
[----:B------:R-:W-:Y:S01]  /*09b0*/  SHF.R.S32.HI R5, RZ, 0x1f, R4 ;  /* 0x0000001fff057819 */ /* 0x000fe20000011404 */
[----:B------:R-:W-:Y:S01]  /*09c0*/  @!UP0 USHF.R.S32.HI UR13, URZ, 0x1f, UR15 ;  /* 0x0000001f3f0d8899 */ /* 0x000fe2000801140f */
[----:B------:R-:W-:Y:S01]  /*09d0*/  ISETP.GE.AND P4, PT, R4, UR11, PT ;  /* 0x0000000b04007c0c */ /* 0x000fe2000bf86270 */
[----:B------:R-:W-:Y:S01]  /*09e0*/  ULDC.64 UR4, c[0x0][0x1f0] ;  /* 0x00007c0000047ab9 */ /* 0x000fe20000000a00 */
[----:B------:R-:W-:Y:S01]  /*09f0*/  ISETP.GE.AND P1, PT, R0, c[0x0][0x220], PT ;  /* 0x0000880000007a0c */ /* 0x000fe20003f26270 */
[----:B------:R-:W-:-:S02]  /*0a00*/  UIMAD UR4, UR10, UR4, URZ ;  /* 0x000000040a0472a4 */ /* 0x000fc4000f8e023f */
[----:B------:R-:W-:Y:S02]  /*0a10*/  @!UP0 UIMAD UR13, UR13, UR6, URZ ;  /* 0x000000060d0d82a4 */ /* 0x000fe4000f8e023f */
[----:B------:R-:W-:Y:S02]  /*0a20*/  UIMAD UR5, UR14, UR5, UR4 ;  /* 0x000000050e0572a4 */ /* 0x000fe4000f8e0204 */
[----:B------:R-:W-:Y:S02]  /*0a30*/  ULDC.U8 UR10, c[0x0][0x328] ;  /* 0x0000ca00000a7ab9 */ /* 0x000fe40000000000 */
[----:B------:R-:W-:Y:S02]  /*0a40*/  ULDC.U8 UR4, c[0x0][0x329] ;  /* 0x0000ca4000047ab9 */ /* 0x000fe40000000000 */
[----:B------:R-:W-:Y:S02]  /*0a50*/  UISETP.NE.AND UP2, UPT, UR4, URZ, UPT ;  /* 0x0000003f0400728c */ /* 0x000fe4000bf45270 */
[----:B------:R-:W-:-:S02]  /*0a60*/  UISETP.NE.AND UP3, UPT, UR10, URZ, UPT ;  /* 0x0000003f0a00728c */ /* 0x000fc4000bf65270 */
[----:B------:R-:W-:Y:S02]  /*0a70*/  @!UP0 UIMAD UR13, UR15, UR7, UR13 ;  /* 0x000000070f0d82a4 */ /* 0x000fe4000f8e020d */
[----:B------:R-:W-:Y:S02]  /*0a80*/  UISETP.EQ.AND UP3, UPT, UR4, URZ, UP3 ;  /* 0x0000003f0400728c */ /* 0x000fe40009f62270 */
[----:B------:R-:W-:Y:S02]  /*0a90*/  @UP0 UMOV UR18, UR12 ;  /* 0x0000000c00120c82 */ /* 0x000fe40008000000 */
[----:B------:R-:W-:Y:S02]  /*0aa0*/  ULDC UR7, c[0x0][0x214] ;  /* 0x0000850000077ab9 */ /* 0x000fe40000000800 */
[----:B------:R-:W-:Y:S02]  /*0ab0*/  @!UP2 UISETP.NE.AND UP1, UPT, UR10, URZ, UPT ;  /* 0x0000003f0a00a28c */ /* 0x000fe4000bf25270 */
[----:B------:R-:W-:-:S02]  /*0ac0*/  @UP2 ULDC UR12, c[0x0][0x210] ;  /* 0x00008400000c2ab9 */ /* 0x000fc40000000800 */
[----:B------:R-:W-:Y:S02]  /*0ad0*/  ULDC UR6, c[0x0][0x234] ;  /* 0x00008d0000067ab9 */ /* 0x000fe40000000800 */
[----:B------:R-:W-:Y:S02]  /*0ae0*/  @UP2 UIMAD UR12, UR12, UR7, URZ ;  /* 0x000000070c0c22a4 */ /* 0x000fe4000f8e023f */
[----:B------:R-:W-:Y:S02]  /*0af0*/  @!UP2 USEL UR12, UR7, UR6, !UP1 ;  /* 0x00000006070ca287 */ /* 0x000fe4000c800000 */
[----:B------:R-:W-:Y:S02]  /*0b00*/  ULDC UR4, c[0x0][0x1c0] ;  /* 0x0000700000047ab9 */ /* 0x000fe40000000800 */
[----:B------:R-:W-:Y:S02]  /*0b10*/  @UP2 UMOV UR19, 0x1 ;  /* 0x0000000100132882 */ /* 0x000fe40000000000 */
[----:B------:R-:W-:-:S02]  /*0b20*/  @!UP2 UIMAD UR19, UR12, UR4, URZ ;  /* 0x000000040c13a2a4 */ /* 0x000fc4000f8e023f */
[----:B------:R-:W-:Y:S02]  /*0b30*/  @!UP0 UMOV UR18, UR16 ;  /* 0x0000001000128c82 */ /* 0x000fe40008000000 */
[----:B------:R-:W-:Y:S01]  /*0b40*/  @!UP0 UIADD3 UR8, UR17, UR13, URZ ;  /* 0x0000000d11088290 */ /* 0x000fe2000fffe03f */
[C---:B------:R-:W-:Y:S01]  /*0b50*/  IADD3 R2, P0, R0.reuse, UR18, RZ ;  /* 0x0000001200027c10 */ /* 0x040fe2000ff1e0ff */
[----:B------:R-:W-:Y:S02]  /*0b60*/  @UP3 UIMAD UR10, UR15, UR7, URZ ;  /* 0x000000070f0a32a4 */ /* 0x000fe4000f8e023f */
[----:B------:R-:W-:Y:S02]  /*0b70*/  UIMAD UR19, UR15, UR19, URZ ;  /* 0x000000130f1372a4 */ /* 0x000fe4000f8e023f */
[----:B------:R-:W-:Y:S01]  /*0b80*/  @UP3 USEL UR10, UR10, UR26, !UP0 ;  /* 0x0000001a0a0a3287 */ /* 0x000fe2000c000000 */
[----:B------:R-:W-:Y:S01]  /*0b90*/  LEA.HI.X.SX32 R3, R0, UR8, 0x1, P0 ;  /* 0x0000000800037c11 */ /* 0x000fe200080f0eff */
[----:B------:R-:W-:Y:S01]  /*0ba0*/  @UP2 ULDC UR20, c[0x0][0x210] ;  /* 0x0000840000142ab9 */ /* 0x000fe20000000800 */
[----:B------:R-:W-:Y:S01]  /*0bb0*/  ISETP.GE.OR P0, PT, R4, UR11, P1 ;  /* 0x0000000b04007c0c */ /* 0x000fe20008f06670 */
[----:B------:R-:W-:-:S02]  /*0bc0*/  USEL UR19, UR19, URZ, !UP3 ;  /* 0x0000003f13137287 */ /* 0x000fc4000d800000 */
[----:B------:R-:W-:Y:S01]  /*0bd0*/  @!UP2 UMOV UR20, 0x1 ;  /* 0x000000010014a882 */ /* 0x000fe20000000000 */
[----:B-1----:R-:W-:Y:S01]  /*0be0*/  IMAD.WIDE.U32 R8, R8, c[0x0][0x1f0], R2 ;  /* 0x00007c0008087a25 */ /* 0x002fe200078e0002 */
[----:B------:R-:W-:Y:S02]  /*0bf0*/  UIMAD UR9, UR9, UR20, URZ ;  /* 0x00000014090972a4 */ /* 0x000fe4000f8e023f */
[----:B------:R-:W-:Y:S01]  /*0c00*/  UIMAD UR12, UR14, UR12, UR19 ;  /* 0x0000000c0e0c72a4 */ /* 0x000fe2000f8e0213 */
[----:B--2---:R-:W-:Y:S01]  /*0c10*/  IMAD.WIDE R2, R6, 0x80, R4 ;  /* 0x0000008006027825 */ /* 0x004fe200078e0204 */
[----:B------:R-:W-:Y:S01]  /*0c20*/  @!UP3 UMOV UR22, URZ ;  /* 0x0000003f0016bc82 */ /* 0x000fe20008000000 */
[----:B------:R-:W-:Y:S01]  /*0c30*/  IADD3 R7, R9, UR5, RZ ;  /* 0x0000000509077c10 */ /* 0x000fe2000fffe0ff */
[----:B------:R-:W-:Y:S02]  /*0c40*/  @UP3 UMOV UR22, UR10 ;  /* 0x0000000a00163c82 */ /* 0x000fe40008000000 */
        /* <DEDUP_REMOVED lines=15> */
.L_x_1696:
[----:B------:R-:W-:Y:S05]  /*0d40*/  BSYNC B0 ;  /* 0x0000000000007941 */ /* 0x000fea0003800000 */
.L_x_1695:
        /* <DEDUP_REMOVED lines=16> */
.L_x_1698:
[----:B------:R-:W-:Y:S05]  /*0e50*/  BSYNC B0 ;  /* 0x0000000000007941 */ /* 0x000fea0003800000 */
.L_x_1697:
        /* <DEDUP_REMOVED lines=17> */
.L_x_1700:
[----:B------:R-:W-:Y:S05]  /*0f70*/  BSYNC B0 ;  /* 0x0000000000007941 */ /* 0x000fea0003800000 */
.L_x_1699:
        /* <DEDUP_REMOVED lines=16> */
.L_x_1702:
[----:B------:R-:W-:Y:S05]  /*1080*/  BSYNC B0 ;  /* 0x0000000000007941 */ /* 0x000fea0003800000 */
.L_x_1701:
        /* <DEDUP_REMOVED lines=17> */
.L_x_1704:
[----:B------:R-:W-:Y:S05]  /*11a0*/  BSYNC B0 ;  /* 0x0000000000007941 */ /* 0x000fea0003800000 */
.L_x_1703:
        /* <DEDUP_REMOVED lines=17> */
.L_x_1706:
[----:B------:R-:W-:Y:S05]  /*12c0*/  BSYNC B0 ;  /* 0x0000000000007941 */ /* 0x000fea0003800000 */
.L_x_1705:
        /* <DEDUP_REMOVED lines=16> */
.L_x_1708:
[----:B------:R-:W-:Y:S05]  /*13d0*/  BSYNC B0 ;  /* 0x0000000000007941 */ /* 0x000fea0003800000 */
.L_x_1707:
        /* <DEDUP_REMOVED lines=15> */
.L_x_1710:
[----:B------:R-:W-:Y:S05]  /*14d0*/  BSYNC B0 ;  /* 0x0000000000007941 */ /* 0x000fea0003800000 */
.L_x_1709:
        /* <DEDUP_REMOVED lines=69> */
.L_x_1694:
[----:B------:R-:W-:Y:S01]  /*1930*/  UISETP.NE.AND UP0, UPT, UR26, -0x1, UPT ;  /* 0xffffffff1a00788c */ /* 0x000fe2000bf05270 */
[----:B------:R-:W1:Y:S01]  /*1940*/  LDC.U8 R81, c[0x0][0x2d8] ;  /* 0x0000b600ff517b82 */ /* 0x000e620000000000 */
[----:B------:R-:W-:Y:S02]  /*1950*/  UISETP.NE.AND UP1, UPT, UR20, -0x1, UPT ;  /* 0xffffffff1400788c */ /* 0x000fe4000bf25270 */
[----:B------:R-:W-:Y:S02]  /*1960*/  ULDC.64 UR4, c[0x0][0x190] ;  /* 0x0000640000047ab9 */ /* 0x000fe40000000a00 */
[----:B------:R-:W-:Y:S02]  /*1970*/  ULDC.64 UR6, c[0x0][0x178] ;  /* 0x00005e0000067ab9 */ /* 0x000fe40000000a00 */
[----:B------:R-:W-:-:S03]  /*1980*/  PLOP3.LUT P0, PT, PT, PT, UP1, 0x80, 0x0 ;  /* 0x000000000000781c */ /* 0x000fc60003f0f018 */
[----:B------:R-:W-:Y:S02]  /*1990*/  @UP0 UIMAD.WIDE.U32 UR16, UR26, UR4, URZ ;  /* 0x000000041a1002a5 */ /* 0x000fe4000f8e003f */
[----:B------:R-:W-:Y:S02]  /*19a0*/  @!UP0 USHF.R.S32.HI UR12, URZ, 0x1f, UR15 ;  /* 0x0000001f3f0c8899 */ /* 0x000fe4000801140f */
[----:B------:R-:W-:Y:S02]  /*19b0*/  @UP0 UIMAD UR8, UR26, UR5, UR17 ;  /* 0x000000051a0802a4 */ /* 0x000fe4000f8e0211 */
[----:B------:R-:W-:Y:S02]  /*19c0*/  @UP1 UIADD3 UR17, UR18, UR20, URZ ;  /* 0x0000001412111290 */ /* 0x000fe4000fffe03f */
[----:B------:R-:W-:Y:S02]  /*19d0*/  ULDC.64 UR4, c[0x0][0x198] ;  /* 0x0000660000047ab9 */ /* 0x000fe40000000a00 */
[----:B------:R-:W-:-:S02]  /*19e0*/  @!UP0 UIMAD UR12, UR12, UR6, URZ ;  /* 0x000000060c0c82a4 */ /* 0x000fc4000f8e023f */
[----:B------:R-:W-:Y:S02]  /*19f0*/  @UP1 UIMAD.WIDE.U32 UR22, UR17, UR4, URZ ;  /* 0x00000004111612a5 */ /* 0x000fe4000f8e003f */
[----:B------:R-:W-:Y:S02]  /*1a00*/  @!UP0 UIMAD.WIDE.U32 UR24, UR15, UR6, URZ ;  /* 0x000000060f1882a5 */ /* 0x000fe4000f8e003f */
[----:B------:R-:W-:Y:S02]  /*1a10*/  @!UP0 UIMAD UR7, UR15, UR7, UR12 ;  /* 0x000000070f0782a4 */ /* 0x000fe4000f8e020c */
[----:B------:R-:W-:Y:S02]  /*1a20*/  @UP1 UIMAD UR12, UR17, UR5, UR23 ;  /* 0x00000005110c12a4 */ /* 0x000fe4000f8e0217 */
[----:B------:R-:W-:Y:S02]  /*1a30*/  @UP0 UMOV UR6, UR16 ;  /* 0x0000001000060c82 */ /* 0x000fe40008000000 */
[----:B------:R-:W-:-:S02]  /*1a40*/  USHF.R.S32.HI UR17, URZ, 0x1f, UR14 ;  /* 0x0000001f3f117899 */ /* 0x000fc4000801140e */
[----:B------:R-:W-:Y:S02]  /*1a50*/  @!UP0 UIADD3 UR8, UR25, UR7, URZ ;  /* 0x0000000719088290 */ /* 0x000fe4000fffe03f */
[----:B------:R-:W-:Y:S02]  /*1a60*/  @!UP0 UMOV UR6, UR24 ;  /* 0x0000001800068c82 */ /* 0x000fe40008000000 */
[----:B------:R-:W-:Y:S01]  /*1a70*/  @UP1 UMOV UR16, UR22 ;  /* 0x0000001600101c82 */ /* 0x000fe20008000000 */
[----:B------:R-:W-:Y:S05]  /*1a80*/  @P0 BRA `(.L_x_1711) ;  /* 0x000000d000000947 */ /* 0x000fea0003800000 */
[----:B-1----:R-:W-:Y:S02]  /*1a90*/  USHF.R.S32.HI UR12, URZ, 0x1f, UR18 ;  /* 0x0000001f3f0c7899 */ /* 0x002fe40008011412 */
[----:B------:R-:W-:Y:S02]  /*1aa0*/  ULDC.64 UR4, c[0x0][0x198] ;  /* 0x0000660000047ab9 */ /* 0x000fe40000000a00 */
[----:B------:R-:W-:Y:S02]  /*1ab0*/  UIMAD UR12, UR12, UR4, URZ ;  /* 0x000000040c0c72a4 */ /* 0x000fe4000f8e023f */
[----:B------:R-:W-:-:S02]  /*1ac0*/  UIMAD.WIDE.U32 UR22, UR18, UR4, URZ ;  /* 0x00000004121672a5 */ /* 0x000fc4000f8e003f */
[----:B------:R-:W-:Y:S02]  /*1ad0*/  UIMAD UR12, UR18, UR5, UR12 ;  /* 0x00000005120c72a4 */ /* 0x000fe4000f8e020c */
[----:B------:R-:W-:Y:S02]  /*1ae0*/  USHF.R.S32.HI UR7, URZ, 0x1f, UR15 ;  /* 0x0000001f3f077899 */ /* 0x000fe4000801140f */
[----:B------:R-:W-:Y:S02]  /*1af0*/  UIADD3 UR23, UR23, UR12, URZ ;  /* 0x0000000c17177290 */ /* 0x000fe4000fffe03f */
[----:B------:R-:W-:Y:S02]  /*1b00*/  ULDC.64 UR4, c[0x0][0x180] ;  /* 0x0000600000047ab9 */ /* 0x000fe40000000a00 */
[----:B------:R-:W-:Y:S02]  /*1b10*/  UIMAD UR7, UR7, UR4, URZ ;  /* 0x00000004070772a4 */ /* 0x000fe4000f8e023f */
[----:B------:R-:W-:-:S02]  /*1b20*/  UIMAD.WIDE.U32 UR22, UR15, UR4, UR22 ;  /* 0x000000040f1672a5 */ /* 0x000fc4000f8e0016 */
[----:B------:R-:W-:-:S04]  /*1b30*/  UIMAD UR5, UR15, UR5, UR7 ;  /* 0x000000050f0572a4 */ /* 0x000fc8000f8e0207 */
[----:B------:R-:W-:Y:S02]  /*1b40*/  UIADD3 UR12, UR23, UR5, URZ ;  /* 0x00000005170c7290 */ /* 0x000fe4000fffe03f */
[----:B------:R-:W-:Y:S02]  /*1b50*/  UMOV UR16, UR22 ;  /* 0x0000001600107c82 */ /* 0x000fe40008000000 */
.L_x_1711:
[----:B-1----:R-:W-:Y:S01]  /*1b60*/  IABS R4, c[0x0][0x1c8] ;  /* 0x0000720000047a13 */ /* 0x002fe20000000000 */
        /* <DEDUP_REMOVED lines=43> */
.L_x_1712:
[----:B------:R-:W1:Y:S01]  /*1e20*/  S2R R244, SR_CTAID.X ;  /* 0x0000000000f47919 */ /* 0x000e620000002500 */
[CC--:B------:R-:W-:Y:S01]  /*1e30*/  LEA.HI R0, R13.reuse, R19.reuse, RZ, 0x3 ;  /* 0x000000130d007211 */ /* 0x0c0fe200078f18ff */
[----:B------:R-:W-:Y:S01]  /*1e40*/  ULDC.64 UR4, c[0x0][0x1a8] ;  /* 0x00006a0000047ab9 */ /* 0x000fe20000000a00 */
[----:B------:R-:W-:Y:S01]  /*1e50*/  LEA.HI R4, R13, R19, RZ, 0x6 ;  /* 0x000000130d047211 */ /* 0x000fe200078f30ff */
[----:B------:R-:W2:Y:S01]  /*1e60*/  S2R R8, SR_CTAID.Z ;  /* 0x0000000000087919 */ /* 0x000ea20000002700 */
[----:B------:R-:W-:Y:S01]  /*1e70*/  SHF.R.S32.HI R10, RZ, 0x3, R0 ;  /* 0x00000003ff0a7819 */ /* 0x000fe20000011400 */
[----:B------:R-:W-:Y:S01]  /*1e80*/  UIMAD UR4, UR17, UR4, URZ ;  /* 0x00000004110472a4 */ /* 0x000fe2000f8e023f */
[----:B------:R-:W-:Y:S01]  /*1e90*/  LOP3.LUT R0, R0, 0xfffffff8, RZ, 0xc0, !PT ;  /* 0xfffffff800007812 */ /* 0x000fe200078ec0ff */
[----:B------:R-:W-:Y:S01]  /*1ea0*/  IMAD.SHL.U32 R4, R4, 0x8, RZ ;  /* 0x0000000804047824 */ /* 0x000fe200078e00ff */
[----:B------:R-:W-:Y:S01]  /*1eb0*/  SHF.R.S32.HI R11, RZ, 0x1f, R10 ;  /* 0x0000001fff0b7819 */ /* 0x000fe2000001140a */
[----:B------:R-:W-:Y:S01]  /*1ec0*/  IMAD.SHL.U32 R2, R10, 0x40, RZ ;  /* 0x000000400a027824 */ /* 0x000fe200078e00ff */
[----:B------:R-:W-:Y:S01]  /*1ed0*/  UIMAD UR4, UR14, UR5, UR4 ;  /* 0x000000050e0472a4 */ /* 0x000fe2000f8e0204 */
[----:B------:R-:W-:Y:S01]  /*1ee0*/  IMAD.IADD R28, R19, 0x1, -R0 ;  /* 0x00000001131c7824 */ /* 0x000fe200078e0a00 */
[----:B------:R-:W-:Y:S01]  /*1ef0*/  BSSY B0, `(.L_x_1713) ;  /* 0x0000023000007945 */ /* 0x000fe20003800000 */
[----:B------:R-:W-:-:S02]  /*1f00*/  SHF.R.S32.HI R80, RZ, 0x5, R5 ;  /* 0x00000005ff507819 */ /* 0x000fc40000011405 */
[----:B------:R-:W-:Y:S01]  /*1f10*/  IMAD.SHL.U32 R180, R28, 0x8, RZ ;  /* 0x000000081cb47824 */ /* 0x000fe200078e00ff */
[----:B------:R-:W-:Y:S02]  /*1f20*/  LOP3.LUT R0, R2, 0x1c0, RZ, 0xc0, !PT ;  /* 0x000001c002007812 */ /* 0x000fe400078ec0ff */
[----:B------:R-:W-:Y:S02]  /*1f30*/  SHF.R.S32.HI R18, RZ, 0x1f, R12 ;  /* 0x0000001fff127819 */ /* 0x000fe4000001140c */
[----:B------:R-:W-:Y:S02]  /*1f40*/  SHF.R.S32.HI R181, RZ, 0x1f, R180 ;  /* 0x0000001fffb57819 */ /* 0x000fe400000114b4 */
[----:B------:R-:W-:Y:S01]  /*1f50*/  SHF.R.U32.HI R3, RZ, 0x3, R0 ;  /* 0x00000003ff037819 */ /* 0x000fe20000011600 */
[----:B-1----:R-:W-:Y:S01]  /*1f60*/  IMAD.WIDE R20, R244, 0x80, R10 ;  /* 0x00000080f4147825 */ /* 0x002fe200078e020a */
[----:B------:R-:W-:Y:S01]  /*1f70*/  IADD3 R2, P0, R180, UR6, RZ ;  /* 0x00000006b4027c10 */ /* 0x000fe2000ff1e0ff */
[----:B------:R1:W-:Y:S01]  /*1f80*/  STL.64 [R1+0x48], R180 ;  /* 0x000048b401007387 */ /* 0x0003e20000100a00 */
[----:B------:R-:W-:Y:S01]  /*1f90*/  LOP3.LUT R0, R0, 0x38, R180, 0xf8, !PT ;  /* 0x0000003800007812 */ /* 0x000fe200078ef8b4 */
[----:B------:R-:W-:-:S02]  /*1fa0*/  UIADD3 UR6, -UR9, UR11, URZ ;  /* 0x0000000b09067290 */ /* 0x000fc4000fffe13f */
[----:B------:R1:W-:Y:S01]  /*1fb0*/  STL.64 [R1+0x40], R20 ;  /* 0x0000401401007387 */ /* 0x0003e20000100a00 */
[----:B------:R-:W-:Y:S02]  /*1fc0*/  LOP3.LUT R0, R0, R3, RZ, 0x3c, !PT ;  /* 0x0000000300007212 */ /* 0x000fe400078e3cff */
[----:B------:R-:W-:Y:S02]  /*1fd0*/  IADD3.X R3, R181, UR8, RZ, P0, !PT ;  /* 0x00000008b5037c10 */ /* 0x000fe400087fe4ff */
        /* <DEDUP_REMOVED lines=20> */
.L_x_1714:
[----:B------:R-:W-:Y:S05]  /*2120*/  BSYNC B0 ;  /* 0x0000000000007941 */ /* 0x000fea0003800000 */
.L_x_1713:
        /* <DEDUP_REMOVED lines=21> */
.L_x_1716:
[----:B------:R-:W-:Y:S05]  /*2280*/  BSYNC B0 ;  /* 0x0000000000007941 */ /* 0x000fea0003800000 */
.L_x_1715:
        /* <DEDUP_REMOVED lines=21> */
.L_x_1718:
[----:B------:R-:W-:Y:S05]  /*23e0*/  BSYNC B0 ;  /* 0x0000000000007941 */ /* 0x000fea0003800000 */
.L_x_1717:
        /* <DEDUP_REMOVED lines=21> */
.L_x_1720:
[----:B------:R-:W-:Y:S05]  /*2540*/  BSYNC B0 ;  /* 0x0000000000007941 */ /* 0x000fea0003800000 */
.L_x_1719:
[----:B------:R-:W-:Y:S01]  /*2550*/  IADD3 R0, R10, 0x40, RZ ;  /* 0x000000400a007810 */ /* 0x000fe20007ffe0ff */
[----:B------:R-:W-:Y:S03]  /*2560*/  BSSY B0, `(.L_x_1721) ;  /* 0x0000015000007945 */ /* 0x000fe60003800000 */
[----:B------:R-:W-:Y:S01]  /*2570*/  ISETP.GE.AND P0, PT, R0, UR6, PT ;  /* 0x0000000600007c0c */ /* 0x000fe2000bf06270 */
        /* <DEDUP_REMOVED lines=19> */
.L_x_1722:
[----:B------:R-:W-:Y:S05]  /*26b0*/  BSYNC B0 ;  /* 0x0000000000007941 */ /* 0x000fea0003800000 */
.L_x_1721:
[----:B-1----:R-:W-:Y:S01]  /*26c0*/  IADD3 R0, R10, 0x50, RZ ;  /* 0x000000500a007810 */ /* 0x002fe20007ffe0ff */
        /* <DEDUP_REMOVED lines=21> */
.L_x_1724:
[----:B------:R-:W-:Y:S05]  /*2820*/  BSYNC B0 ;  /* 0x0000000000007941 */ /* 0x000fea0003800000 */
.L_x_1723:
        /* <DEDUP_REMOVED lines=22> */
.L_x_1726:
[----:B------:R-:W-:Y:S05]  /*2990*/  BSYNC B0 ;  /* 0x0000000000007941 */ /* 0x000fea0003800000 */
.L_x_1725:
[----:B-1----:R-:W-:Y:S01]  /*29a0*/  IADD3 R0, R10, 0x70, RZ ;  /* 0x000000700a007810 */ /* 0x002fe20007ffe0ff */
[----:B------:R-:W-:Y:S01]  /*29b0*/  UMOV UR22, 0x6 ;  /* 0x0000000600167882 */ /* 0x000fe20000000000 */
[----:B------:R-:W-:Y:S01]  /*29c0*/  BSSY B0, `(.L_x_1727) ;  /* 0x0000018000007945 */ /* 0x000fe20003800000 */
[----:B------:R-:W-:Y:S01]  /*29d0*/  ULDC.64 UR20, c[0x0][0x198] ;  /* 0x0000660000147ab9 */ /* 0x000fe20000000a00 */
[----:B------:R-:W-:Y:S01]  /*29e0*/  ISETP.GE.AND P0, PT, R0, UR6, PT ;  /* 0x0000000600007c0c */ /* 0x000fe2000bf06270 */
[----:B------:R1:W-:Y:S01]  /*29f0*/  STL [R1+0x68], R0 ;  /* 0x0000680001007387 */ /* 0x0003e20000100800 */
[----:B------:R-:W-:Y:S02]  /*2a00*/  USHF.L.U64.HI UR7, UR20, UR22, UR21 ;  /* 0x0000001614077299 */ /* 0x000fe40008010215 */
[----:B------:R-:W-:-:S09]  /*2a10*/  USHF.L.U32 UR8, UR20, 0x6, URZ ;  /* 0x0000000614087899 */ /* 0x000fd2000800063f */
        /* <DEDUP_REMOVED lines=18> */
.L_x_1728:
[----:B------:R-:W-:Y:S05]  /*2b40*/  BSYNC B0 ;  /* 0x0000000000007941 */ /* 0x000fea0003800000 */
.L_x_1727:
[----:B------:R-:W-:Y:S01]  /*2b50*/  IMAD R6, R11, c[0x0][0x198], RZ ;  /* 0x000066000b067a24 */ /* 0x000fe200078e02ff */
[----:B------:R-:W-:Y:S01]  /*2b60*/  LEA.HI R13, R13, R19, RZ, 0x4 ;  /* 0x000000130d0d7211 */ /* 0x000fe200078f20ff */
[--C-:B---3--:R-:W-:Y:S01]  /*2b70*/  IMAD.WIDE.U32 R4, R10, c[0x0][0x198], R180.reuse ;  /* 0x000066000a047a25 */ /* 0x108fe200078e00b4 */
[----:B------:R-:W-:Y:S01]  /*2b80*/  UIADD3 UR35, UR32, -0x1, URZ ;  /* 0xffffffff20237890 */ /* 0x000fe2000fffe03f */
[----:B------:R-:W-:Y:S01]  /*2b90*/  MOV R176, UR8 ;  /* 0x0000000800b07c02 */ /* 0x000fe20008000f00 */
[----:B------:R-:W-:Y:S01]  /*2ba0*/  BSSY B0, `(.L_x_1729) ;  /* 0x000002f000007945 */ /* 0x000fe20003800000 */
[----:B-1----:R-:W-:Y:S01]  /*2bb0*/  IMAD R0, R11, c[0x0][0x1a0], RZ ;  /* 0x000068000b007a24 */ /* 0x002fe200078e02ff */
[----:B------:R-:W-:Y:S01]  /*2bc0*/  IADD3 R4, P1, R4, UR16, RZ ;  /* 0x0000001004047c10 */ /* 0x000fe2000ff3e0ff */
[C---:B------:R-:W-:Y:S01]  /*2bd0*/  IMAD.WIDE.U32 R2, R10.reuse, c[0x0][0x1a0], R180 ;  /* 0x000068000a027a25 */ /* 0x040fe200078e00b4 */
[----:B------:R-:W-:Y:S02]  /*2be0*/  USHF.R.S32.HI UR16, URZ, 0x1f, UR35 ;  /* 0x0000001f3f107899 */ /* 0x000fe40008011423 */
[----:B------:R-:W-:Y:S01]  /*2bf0*/  UIMAD UR4, UR7, UR35, URZ ;  /* 0x00000023070472a4 */ /* 0x000fe2000f8e023f */
[----:B------:R-:W-:Y:S01]  /*2c00*/  IMAD R6, R10, c[0x0][0x19c], R6 ;  /* 0x000067000a067a24 */ /* 0x000fe200078e0206 */
[----:B------:R-:W-:Y:S01]  /*2c10*/  IADD3 R2, P0, R2, UR24, RZ ;  /* 0x0000001802027c10 */ /* 0x000fe2000ff1e0ff */
[----:B------:R-:W-:Y:S01]  /*2c20*/  IMAD R0, R10, c[0x0][0x1a4], R0 ;  /* 0x000069000a007a24 */ /* 0x000fe200078e0200 */
[----:B------:R-:W-:Y:S01]  /*2c30*/  UIMAD UR4, UR16, UR8, UR4 ;  /* 0x00000008100472a4 */ /* 0x000fe2000f8e0204 */
[C---:B------:R-:W-:Y:S01]  /*2c40*/  IMAD R7, R18.reuse, c[0x0][0x1b0], RZ ;  /* 0x00006c0012077a24 */ /* 0x040fe200078e02ff */
[----:B------:R-:W-:Y:S01]  /*2c50*/  IADD3.X R5, R5, UR12, R6, P1, !PT ;  /* 0x0000000c05057c10 */ /* 0x000fe20008ffe406 */
[----:B------:R-:W-:Y:S01]  /*2c60*/  UIMAD UR12, UR35, -0x40, UR10 ;  /* 0xffffffc0230c78a4 */ /* 0x000fe2000f8e020a */
[----:B------:R-:W-:Y:S01]  /*2c70*/  IADD3.X R3, R3, UR23, R0, P0, !PT ;  /* 0x0000001703037c10 */ /* 0x000fe200087fe400 */
[----:B------:R-:W-:Y:S01]  /*2c80*/  IMAD R0, R18, c[0x0][0x1b8], RZ ;  /* 0x00006e0012007a24 */ /* 0x000fe200078e02ff */
[----:B------:R-:W-:Y:S01]  /*2c90*/  LOP3.LUT R6, R13, 0xfffffff0, RZ, 0xc0, !PT ;  /* 0xfffffff00d067812 */ /* 0x000fe200078ec0ff */
[----:B------:R-:W-:-:S02]  /*2ca0*/  IMAD R7, R12, c[0x0][0x1b4], R7 ;  /* 0x00006d000c077a24 */ /* 0x000fc400078e0207 */
[----:B------:R-:W-:Y:S01]  /*2cb0*/  IMAD.WIDE.U32 R24, R12, c[0x0][0x1b0], R4 ;  /* 0x00006c000c187a25 */ /* 0x000fe200078e0004 */
[----:B------:R-:W-:Y:S02]  /*2cc0*/  IADD3 R6, -R6, R19, RZ ;  /* 0x0000001306067210 */ /* 0x000fe40007ffe1ff */
[----:B------:R-:W-:Y:S01]  /*2cd0*/  ISETP.GE.AND P0, PT, R10, UR12, PT ;  /* 0x0000000c0a007c0c */ /* 0x000fe2000bf06270 */
[C---:B------:R-:W-:Y:S01]  /*2ce0*/  IMAD R8, R12.reuse, c[0x0][0x1bc], R0 ;  /* 0x00006f000c087a24 */ /* 0x040fe200078e0200 */
[----:B------:R1:W-:Y:S01]  /*2cf0*/  STL.64 [R1+0x58], R24 ;  /* 0x0000581801007387 */ /* 0x0003e20000100a00 */
[----:B------:R-:W-:Y:S01]  /*2d00*/  IMAD.WIDE.U32 R20, R12, c[0x0][0x1b8], R2 ;  /* 0x00006e000c147a25 */ /* 0x000fe200078e0002 */
[----:B------:R-:W-:-:S03]  /*2d10*/  SHF.R.S32.HI R0, RZ, 0x1f, R6 ;  /* 0x0000001fff007819 */ /* 0x000fc60000011406 */
[----:B------:R-:W-:Y:S01]  /*2d20*/  IMAD.IADD R179, R25, 0x1, R7 ;  /* 0x0000000119b37824 */ /* 0x000fe200078e0207 */
[----:B------:R1:W-:Y:S01]  /*2d30*/  STL.64 [R1+0x28], R20 ;  /* 0x0000281401007387 */ /* 0x0003e20000100a00 */
[----:B------:R-:W-:Y:S01]  /*2d40*/  IMAD.MOV.U32 R178, RZ, RZ, R24 ;  /* 0x000000ffffb27224 */ /* 0x000fe200078e0018 */
[----:B------:R-:W-:Y:S01]  /*2d50*/  LEA.HI R0, R0, R6, RZ, 0x3 ;  /* 0x0000000600007211 */ /* 0x000fe200078f18ff */
[----:B------:R-:W-:Y:S02]  /*2d60*/  IMAD.IADD R23, R21, 0x1, R8 ;  /* 0x0000000115177824 */ /* 0x000fe400078e0208 */
[----:B------:R-:W-:Y:S01]  /*2d70*/  IMAD.WIDE.U32 R2, R176, UR35, R178 ;  /* 0x00000023b0027c25 */ /* 0x000fe2000f8e00b2 */
[----:B------:R1:W-:Y:S01]  /*2d80*/  STL.64 [R1+0x50], R178 ;  /* 0x000050b201007387 */ /* 0x0003e20000100a00 */
[C---:B------:R-:W-:Y:S02]  /*2d90*/  SHF.L.U32 R4, R0.reuse, 0x6, RZ ;  /* 0x0000000600047819 */ /* 0x040fe400000006ff */
[----:B------:R-:W-:Y:S01]  /*2da0*/  LOP3.LUT R0, R0, 0xfffffff8, RZ, 0xc0, !PT ;  /* 0xfffffff800007812 */ /* 0x000fe200078ec0ff */
[----:B------:R1:W-:Y:S01]  /*2db0*/  STL [R1+0x14], R23 ;  /* 0x0000141701007387 */ /* 0x0003e20000100800 */
[----:B------:R-:W-:-:S02]  /*2dc0*/  IADD3 R5, R3, UR4, RZ ;  /* 0x0000000403057c10 */ /* 0x000fc4000fffe0ff */
[----:B------:R-:W-:Y:S02]  /*2dd0*/  IADD3 R12, R6, -R0, RZ ;  /* 0x80000000060c7210 */ /* 0x000fe40007ffe0ff */
[----:B------:R-:W-:Y:S01]  /*2de0*/  LOP3.LUT R145, R4, 0xfffffe00, RZ, 0xc0, !PT ;  /* 0xfffffe0004917812 */ /* 0x000fe200078ec0ff */
        /* <DEDUP_REMOVED lines=10> */
.L_x_1730:
[----:B------:R-:W-:Y:S05]  /*2e90*/  BSYNC B0 ;  /* 0x0000000000007941 */ /* 0x000fea0003800000 */
.L_x_1729:
        /* <DEDUP_REMOVED lines=10> */
[----:B-1----:R-:W-:Y:S02]  /*2f40*/  IADD3.X R7, R5, UR20, RZ, P0, !PT ;  /* 0x0000001405077c10 */ /* 0x002fe400087fe4ff */
[----:B------:R-:W-:-:S04]  /*2f50*/  LEA R6, P0, R0, c[0x0][0x168], 0x1 ;  /* 0x00005a0000067a11 */ /* 0x000fc800078008ff */
[----:B------:R-:W-:-:S05]  /*2f60*/  LEA.HI.X R7, R0, c[0x0][0x16c], R7, 0x1, P0 ;  /* 0x00005b0000077a11 */ /* 0x000fca00000f0c07 */
[----:B------:R-:W-:Y:S01]  /*2f70*/  @!PT LDS RZ, [RZ] ;  /* 0x00000000fffff984 */ /* 0x000fe20000000800 */
[----:B------:R-:W-:Y:S01]  /*2f80*/  @!PT LDS RZ, [RZ] ;  /* 0x00000000fffff984 */ /* 0x000fe20000000800 */
[----:B------:R-:W-:Y:S01]  /*2f90*/  @!PT LDS RZ, [RZ] ;  /* 0x00000000fffff984 */ /* 0x000fe20000000800 */
[----:B------:R1:W-:Y:S04]  /*2fa0*/  LDGSTS.E.BYPASS.LTC128B.128 [R211+0x4800], [R6.64] ;  /* 0x0480000006d37fae */ /* 0x0003e8000b901d5c */
.L_x_1732:
[----:B------:R-:W-:Y:S05]  /*2fb0*/  BSYNC B0 ;  /* 0x0000000000007941 */ /* 0x000fea0003800000 */
.L_x_1731:
[----:B------:R-:W-:Y:S01]  /*2fc0*/  ISETP.GE.AND P0, PT, R15, UR12, PT ;  /* 0x0000000c0f007c0c */ /* 0x000fe2000bf06270 */
[----:B------:R-:W-:-:S12]  /*2fd0*/  BSSY B0, `(.L_x_1733) ;  /* 0x000000f000007945 */ /* 0x000fd80003800000 */
        /* <DEDUP_REMOVED lines=14> */
.L_x_1734:
[----:B------:R-:W-:Y:S05]  /*30c0*/  BSYNC B0 ;  /* 0x0000000000007941 */ /* 0x000fea0003800000 */
.L_x_1733:
        /* <DEDUP_REMOVED lines=18> */
.L_x_1736:
[----:B------:R-:W-:Y:S05]  /*31f0*/  BSYNC B0 ;  /* 0x0000000000007941 */ /* 0x000fea0003800000 */
.L_x_1735:
[----:B------:R-:W-:Y:S01]  /*3200*/  ULDC.64 UR4, c[0x0][0x318] ;  /* 0x0000c60000047ab9 */ /* 0x000fe20000000a00 */
[----:B------:R-:W0:Y:S01]  /*3210*/  LDGDEPBAR ;  /* 0x00000000000079af */ /* 0x000e220000000000 */
[----:B------:R-:W-:Y:S01]  /*3220*/  UISETP.NE.U32.AND UP1, UPT, URZ, UR4, UPT ;  /* 0x000000043f00728c */ /* 0x000fe2000bf25070 */
[----:B------:R-:W-:Y:S02]  /*3230*/  IMAD.MOV.U32 R4, RZ, RZ, R22 ;  /* 0x000000ffff047224 */ /* 0x000fe400078e0016 */
        /* <DEDUP_REMOVED lines=16> */
[----:B-1----:R-:W-:-:S02]  /*3340*/  MOV R2, UR14 ;  /* 0x0000000e00027c02 */ /* 0x002fc40008000f00 */
[----:B------:R-:W-:Y:S01]  /*3350*/  ISETP.GE.AND P1, PT, R10, UR12, PT ;  /* 0x0000000c0a007c0c */ /* 0x000fe2000bf26270 */
[----:B------:R-:W-:Y:S01]  /*3360*/  IMAD.MOV.U32 R4, RZ, RZ, R20 ;  /* 0x000000ffff047224 */ /* 0x000fe200078e0014 */
[----:B------:R-:W-:Y:S01]  /*3370*/  ULDC.64 UR24, c[0x0][0x1a0] ;  /* 0x0000680000187ab9 */ /* 0x000fe20000000a00 */
[----:B------:R-:W-:-:S05]  /*3380*/  IMAD.U32 R3, RZ, RZ, UR15 ;  /* 0x0000000fff037e24 */ /* 0x000fca000f8e00ff */
[----:B------:R1:W5:Y:S01]  /*3390*/  @P0 LDG.E R0, [R2.64] ;  /* 0x0000001c02000981 */ /* 0x000362000c1e1900 */
[----:B------:R-:W-:Y:S01]  /*33a0*/  USHF.L.U64.HI UR22, UR24, UR22, UR25 ;  /* 0x0000001618167299 */ /* 0x000fe20008010219 */
[----:B------:R-:W-:Y:S01]  /*33b0*/  IMAD.U32 R6, RZ, RZ, UR35 ;  /* 0x00000023ff067e24 */ /* 0x000fe2000f8e00ff */
[----:B------:R-:W-:Y:S01]  /*33c0*/  USHF.L.U32 UR23, UR24, 0x6, URZ ;  /* 0x0000000618177899 */ /* 0x000fe2000800063f */
[----:B------:R-:W-:Y:S01]  /*33d0*/  BAR.SYNC.DEFER_BLOCKING 0x0 ;  /* 0x0000000000007b1d */ /* 0x000fe20000010000 */
[----:B------:R-:W-:Y:S01]  /*33e0*/  UIMAD UR15, UR22, UR35, URZ ;  /* 0x00000023160f72a4 */ /* 0x000fe2000f8e023f */
[----:B------:R-:W-:Y:S01]  /*33f0*/  SHF.L.U32 R19, R19, 0x1, RZ ;  /* 0x0000000113137819 */ /* 0x000fe200000006ff */
[----:B------:R-:W-:Y:S01]  /*3400*/  UIADD3 UR14, UR10, 0x1, -UR11 ;  /* 0x000000010a0e7890 */ /* 0x000fe2000fffe80b */
[----:B------:R-:W-:Y:S01]  /*3410*/  LEA R244, R244, R80, 0x3 ;  /* 0x00000050f4f47211 */ /* 0x000fe200078e18ff */
[----:B------:R-:W-:Y:S01]  /*3420*/  UIMAD UR15, UR16, UR23, UR15 ;  /* 0x00000017100f72a4 */ /* 0x000fe2000f8e020f */
[----:B------:R2:W-:Y:S01]  /*3430*/  STL.64 [R1+0x10], R4 ;  /* 0x0000100401007387 */ /* 0x0005e20000100a00 */
[----:B------:R-:W-:Y:S01]  /*3440*/  IMAD.WIDE.U32 R6, R6, UR23, R4 ;  /* 0x0000001706067c25 */ /* 0x000fe2000f8e0004 */
[----:B------:R-:W-:Y:S01]  /*3450*/  ULDC UR4, c[0x0][0x2e8] ;  /* 0x0000ba0000047ab9 */ /* 0x000fe20000000800 */
[----:B------:R-:W-:Y:S01]  /*3460*/  BSSY B0, `(.L_x_1737) ;  /* 0x0000018000007945 */ /* 0x000fe20003800000 */
[----:B------:R-:W-:Y:S01]  /*3470*/  UMOV UR27, URZ ;  /* 0x0000003f001b7c82 */ /* 0x000fe20008000000 */
[----:B------:R-:W-:Y:S01]  /*3480*/  LOP3.LUT R252, R19, 0x6, RZ, 0xc0, !PT ;  /* 0x0000000613fc7812 */ /* 0x000fe200078ec0ff */
[----:B------:R-:W-:Y:S01]  /*3490*/  UIADD3 UR4, UR14, UR4, URZ ;  /* 0x000000040e047290 */ /* 0x000fe2000fffe03f */
[----:B------:R-:W-:Y:S01]  /*34a0*/  IADD3 R9, R7, UR15, RZ ;  /* 0x0000000f07097c10 */ /* 0x000fe2000fffe0ff */
[----:B-1----:R-:W5:Y:S01]  /*34b0*/  @P0 MUFU.RCP R2, c[0x0][0x238] ;  /* 0x00008e0000020b08 */ /* 0x002f620000001000 */
[----:B------:R2:W-:Y:S01]  /*34c0*/  @P1 STS.128 [R211+0x6000], RZ ;  /* 0x006000ffd3001388 */ /* 0x0005e20000000c00 */
[----:B-----5:R-:W-:-:S04]  /*34d0*/  @P0 FMUL.FTZ R0, R0, R2 ;  /* 0x0000000200000220 */ /* 0x020fc80000410000 */
[----:B------:R1:W5:Y:S02]  /*34e0*/  @P0 R2UR UR5, R0 ;  /* 0x00000000000503c2 */ /* 0x00036400000e0000 */
[----:B-1----:R-:W-:Y:S01]  /*34f0*/  SHF.R.S32.HI R0, RZ, 0x1f, R16 ;  /* 0x0000001fff007819 */ /* 0x002fe20000011410 */
[----:B-----5:R-:W-:-:S03]  /*3500*/  @UP1 UMOV UR27, UR5 ;  /* 0x00000005001b1c82 */ /* 0x020fc60008000000 */
[----:B------:R-:W-:-:S04]  /*3510*/  LEA.HI R0, R0, R16, RZ, 0x2 ;  /* 0x0000001000007211 */ /* 0x000fc800078f10ff */
[----:B------:R-:W-:-:S05]  /*3520*/  SHF.R.S32.HI R82, RZ, 0x2, R0 ;  /* 0x00000002ff527819 */ /* 0x000fca0000011400 */
[----:B------:R2:W-:Y:S01]  /*3530*/  STL [R1+0x64], R82 ;  /* 0x0000645201007387 */ /* 0x0005e20000100800 */
        /* <DEDUP_REMOVED lines=10> */
.L_x_1738:
[----:B------:R-:W-:Y:S05]  /*35e0*/  BSYNC B0 ;  /* 0x0000000000007941 */ /* 0x000fea0003800000 */
.L_x_1737:
        /* <DEDUP_REMOVED lines=18> */
.L_x_1740:
[----:B------:R-:W-:Y:S05]  /*3710*/  BSYNC B0 ;  /* 0x0000000000007941 */ /* 0x000fea0003800000 */
.L_x_1739:
[----:B------:R-:W-:Y:S01]  /*3720*/  ISETP.GE.AND P0, PT, R15, UR12, PT ;  /* 0x0000000c0f007c0c */ /* 0x000fe2000bf06270 */
        /* <DEDUP_REMOVED lines=16> */
.L_x_1742:
[----:B------:R-:W-:Y:S05]  /*3830*/  BSYNC B0 ;  /* 0x0000000000007941 */ /* 0x000fea0003800000 */
.L_x_1741:
[----:B------:R-:W-:Y:S01]  /*3840*/  ISETP.GE.AND P0, PT, R14, UR12, PT ;  /* 0x0000000c0e007c0c */ /* 0x000fe2000bf06270 */
[----:B-1----:R-:W-:Y:S01]  /*3850*/  IMAD.MOV.U32 R2, RZ, RZ, 0x10 ;  /* 0x00000010ff027424 */ /* 0x002fe200078e00ff */
        /* <DEDUP_REMOVED lines=22> */
.L_x_1744:
[----:B------:R-:W-:Y:S05]  /*39c0*/  BSYNC B0 ;  /* 0x0000000000007941 */ /* 0x000fea0003800000 */
.L_x_1743:
        /* <DEDUP_REMOVED lines=9> */
[----:B------:R-:W-:Y:S01]  /*3a60*/  UISETP.GT.AND UP0, UPT, UR35, UR19, UPT ;  /* 0x000000132300728c */ /* 0x000fe2000bf04270 */
[----:B------:R-:W-:Y:S01]  /*3a70*/  LOP3.LUT R3, R3, 0x1c0, RZ, 0xc0, !PT ;  /* 0x000001c003037812 */ /* 0x000fe200078ec0ff */
[----:B------:R-:W-:-:S02]  /*3a80*/  UIADD3 UR18, UR31, 0x646e171e, URZ ;  /* 0x646e171e1f127890 */ /* 0x000fc4000fffe03f */
        /* <DEDUP_REMOVED lines=24> */
[----:B------:R-:W-:Y:S02]  /*3c10*/  IMAD.U32 R3, RZ, RZ, UR35 ;  /* 0x00000023ff037e24 */ /* 0x000fe4000f8e00ff */
[----:B------:R-:W-:Y:S01]  /*3c20*/  IMAD R193, R2, 0x2, R192 ;  /* 0x0000000202c17824 */ /* 0x000fe200078e02c0 */
[----:B------:R-:W2:Y:S01]  /*3c30*/  LDSM.16.M88.4 R16, [R184+0x4800] ;  /* 0x00480000b810783b */ /* 0x000ea20000000200 */
[----:B------:R-:W-:Y:S01]  /*3c40*/  IMAD.IADD R189, R0, 0x1, R195 ;  /* 0x0000000100bd7824 */ /* 0x000fe200078e02c3 */
[----:B------:R-:W-:-:S02]  /*3c50*/  LEA R0, R80, UR9, 0x4 ;  /* 0x0000000950007c11 */ /* 0x000fc4000f8e20ff */
[----:B------:R-:W3:Y:S01]  /*3c60*/  LDSM.16.M88.4 R24, [R184+0x5000] ;  /* 0x00500000b818783b */ /* 0x000ee20000000200 */
[C---:B------:R-:W-:Y:S02]  /*3c70*/  IADD3 R198, R195.reuse, 0x800, RZ ;  /* 0x00000800c3c67810 */ /* 0x040fe40007ffe0ff */
[----:B------:R-:W-:Y:S01]  /*3c80*/  IMAD.IADD R0, R82, 0x1, R0 ;  /* 0x0000000152007824 */ /* 0x000fe200078e0200 */
[----:B------:R-:W4:Y:S01]  /*3c90*/  LDSM.16.M88.4 R44, [R184+0x5800] ;  /* 0x00580000b82c783b */ /* 0x000f220000000200 */
[C---:B------:R-:W-:Y:S02]  /*3ca0*/  IADD3 R197, R195.reuse, 0x1000, RZ ;  /* 0x00001000c3c57810 */ /* 0x040fe40007ffe0ff */
[----:B------:R-:W-:Y:S01]  /*3cb0*/  IADD3 R196, R195, 0x1800, RZ ;  /* 0x00001800c3c47810 */ /* 0x000fe20007ffe0ff */
[----:B------:R-:W-:Y:S01]  /*3cc0*/  LDSM.16.M88.4 R40, [R190+0x4000] ;  /* 0x00400000be28783b */ /* 0x000fe20000000200 */
[----:B------:R-:W-:-:S03]  /*3cd0*/  IADD3 R200, R0, UR11, RZ ;  /* 0x0000000b00c87c10 */ /* 0x000fc6000fffe0ff */
[----:B------:R-:W-:Y:S04]  /*3ce0*/  LDSM.16.M88.4 R36, [R190+0x4800] ;  /* 0x00480000be24783b */ /* 0x000fe80000000200 */
[----:B------:R-:W-:Y:S04]  /*3cf0*/  LDSM.16.M88.4 R32, [R190+0x5000] ;  /* 0x00500000be20783b */ /* 0x000fe80000000200 */
[----:B------:R-:W-:Y:S04]  /*3d00*/  LDSM.16.M88.4 R28, [R190+0x5800] ;  /* 0x00580000be1c783b */ /* 0x000fe80000000200 */
[----:B------:R-:W-:Y:S01]  /*3d10*/  LDSM.16.M88.4 R72, [R195+0x1000] ;  /* 0x00100000c348783b */ /* 0x000fe20000000200 */
[-C--:B-1----:R-:W-:Y:S03]  /*3d20*/  HMMA.16816.F32.BF16 R116, R20, R12.reuse, RZ ;  /* 0x0000000c1474723c */ /* 0x082fe600000418ff */
[----:B------:R-:W-:Y:S04]  /*3d30*/  LDSM.16.M88.4 R48, [R195+0x800] ;  /* 0x00080000c330783b */ /* 0x000fe80000000200 */
[----:B------:R-:W-:Y:S01]  /*3d40*/  LDSM.16.M88.4 R132, [R195+0x1800] ;  /* 0x00180000c384783b */ /* 0x000fe20000000200 */
[C---:B-----5:R-:W-:Y:S08]  /*3d50*/  HMMA.16816.F32.BF16 R56, R8.reuse, R12, RZ ;  /* 0x0000000c0838723c */ /* 0x060ff000000418ff */
[-C--:B------:R-:W-:Y:S08]  /*3d60*/  HMMA.16816.F32.BF16 R68, R8, R14.reuse, RZ ;  /* 0x0000000e0844723c */ /* 0x080ff000000418ff */
[----:B------:R-:W-:Y:S01]  /*3d70*/  HMMA.16816.F32.BF16 R128, R20, R14, RZ ;  /* 0x0000000e1480723c */ /* 0x000fe200000418ff */
[----:B------:R-:W1:Y:S07]  /*3d80*/  LDSM.16.M88.4 R12, [R194+0x2000] ;  /* 0x00200000c20c783b */ /* 0x000e6e0000000200 */
[C---:B--2---:R-:W-:Y:S08]  /*3d90*/  HMMA.16816.F32.BF16 R52, R8.reuse, R16, RZ ;  /* 0x000000100834723c */ /* 0x044ff000000418ff */
[----:B------:R-:W-:Y:S08]  /*3da0*/  HMMA.16816.F32.BF16 R76, R8, R18, RZ ;  /* 0x00000012084c723c */ /* 0x000ff000000418ff */
[C---:B------:R-:W-:Y:S08]  /*3db0*/  HMMA.16816.F32.BF16 R100, R20.reuse, R16, RZ ;  /* 0x000000101464723c */ /* 0x040ff000000418ff */
[----:B------:R-:W-:Y:S01]  /*3dc0*/  HMMA.16816.F32.BF16 R124, R20, R18, RZ ;  /* 0x00000012147c723c */ /* 0x000fe200000418ff */
[----:B------:R-:W2:Y:S07]  /*3dd0*/  LDSM.16.M88.4 R16, [R194] ;  /* 0x00000000c210783b */ /* 0x000eae0000000200 */
[C---:B---3--:R-:W-:Y:S08]  /*3de0*/  HMMA.16816.F32.BF16 R60, R8.reuse, R24, RZ ;  /* 0x00000018083c723c */ /* 0x048ff000000418ff */
[C---:B----4-:R-:W-:Y:S08]  /*3df0*/  HMMA.16816.F32.BF16 R64, R8.reuse, R44, RZ ;  /* 0x0000002c0840723c */ /* 0x050ff000000418ff */
[C---:B------:R-:W-:Y:S08]  /*3e00*/  HMMA.16816.F32.BF16 R88, R8.reuse, R26, RZ ;  /* 0x0000001a0858723c */ /* 0x040ff000000418ff */
[----:B------:R-:W-:Y:S01]  /*3e10*/  HMMA.16816.F32.BF16 R84, R8, R46, RZ ;  /* 0x0000002e0854723c */ /* 0x000fe200000418ff */
[----:B------:R-:W-:Y:S07]  /*3e20*/  LDSM.16.M88.4 R8, [R192+0x2000] ;  /* 0x00200000c008783b */ /* 0x000fee0000000200 */
[C---:B------:R-:W-:Y:S08]  /*3e30*/  HMMA.16816.F32.BF16 R92, R20.reuse, R24, RZ ;  /* 0x00000018145c723c */ /* 0x040ff000000418ff */
[C---:B------:R-:W-:Y:S01]  /*3e40*/  HMMA.16816.F32.BF16 R120, R20.reuse, R26, RZ ;  /* 0x0000001a1478723c */ /* 0x040fe200000418ff */
[----:B------:R-:W3:Y:S07]  /*3e50*/  LDSM.16.M88.4 R24, [R195] ;  /* 0x00000000c318783b */ /* 0x000eee0000000200 */
[C---:B------:R-:W-:Y:S08]  /*3e60*/  HMMA.16816.F32.BF16 R96, R20.reuse, R44, RZ ;  /* 0x0000002c1460723c */ /* 0x040ff000000418ff */
[----:B------:R-:W-:Y:S01]  /*3e70*/  HMMA.16816.F32.BF16 R112, R20, R46, RZ ;  /* 0x0000002e1470723c */ /* 0x000fe200000418ff */
[----:B------:R-:W4:Y:S07]  /*3e80*/  LDSM.16.M88.4 R20, [R192] ;  /* 0x00000000c014783b */ /* 0x000f2e0000000200 */
        /* <DEDUP_REMOVED lines=10> */
[----:B------:R-:W-:Y:S08]  /*3f30*/  HMMA.16816.F32.BF16 R100, R16, R28, R96 ;  /* 0x0000001c1064723c */ /* 0x000ff00000041860 */
[----:B---3--:R-:W-:Y:S08]  /*3f40*/  HMMA.16816.F32.BF16 R96, R8, R24, R108 ;  /* 0x000000180860723c */ /* 0x008ff0000004186c */
[----:B------:R-:W-:Y:S08]  /*3f50*/  HMMA.16816.F32.BF16 R40, R16, R42, R128 ;  /* 0x0000002a1028723c */ /* 0x000ff00000041880 */
[----:B------:R-:W-:Y:S08]  /*3f60*/  HMMA.16816.F32.BF16 R108, R8, R72, R60 ;  /* 0x00000048086c723c */ /* 0x000ff0000004183c */
[----:B------:R-:W-:Y:S01]  /*3f70*/  HMMA.16816.F32.BF16 R84, R16, R38, R124 ;  /* 0x000000261054723c */ /* 0x000fe2000004187c */
[----:B------:R-:W-:Y:S07]  /*3f80*/  LDSM.16.M88.4 R36, [R193] ;  /* 0x00000000c124783b */ /* 0x000fee0000000200 */
[C---:B------:R-:W-:Y:S08]  /*3f90*/  HMMA.16816.F32.BF16 R104, R8.reuse, R48, R104 ;  /* 0x000000300868723c */ /* 0x040ff00000041868 */
[C---:B------:R-:W-:Y:S01]  /*3fa0*/  HMMA.16816.F32.BF16 R128, R8.reuse, R132, R52 ;  /* 0x000000840880723c */ /* 0x040fe20000041834 */
[----:B------:R-:W-:Y:S07]  /*3fb0*/  LDSM.16.M88.4 R52, [R193+0x2000] ;  /* 0x00200000c134783b */ /* 0x000fee0000000200 */
[C---:B------:R-:W-:Y:S08]  /*3fc0*/  HMMA.16816.F32.BF16 R68, R8.reuse, R26, R68 ;  /* 0x0000001a0844723c */ /* 0x040ff00000041844 */
[C---:B------:R-:W-:Y:S08]  /*3fd0*/  HMMA.16816.F32.BF16 R60, R8.reuse, R50, R64 ;  /* 0x00000032083c723c */ /* 0x040ff00000041840 */
[C---:B------:R-:W-:Y:S08]  /*3fe0*/  HMMA.16816.F32.BF16 R116, R8.reuse, R74, R56 ;  /* 0x0000004a0874723c */ /* 0x040ff00000041838 */
[----:B------:R-:W-:Y:S01]  /*3ff0*/  HMMA.16816.F32.BF16 R172, R8, R134, R44 ;  /* 0x0000008608ac723c */ /* 0x000fe2000004182c */
[----:B------:R-:W1:Y:S07]  /*4000*/  LDSM.16.M88.4 R8, [R189] ;  /* 0x00000000bd08783b */ /* 0x000e6e0000000200 */
[C---:B------:R-:W-:Y:S07]  /*4010*/  HMMA.16816.F32.BF16 R92, R16.reuse, R32, R92 ;  /* 0x00000020105c723c */ /* 0x040fee000004185c */
[----:B------:R-:W-:Y:S01]  /*4020*/  IMAD R32, R3, 0x40, R252 ;  /* 0x0000004003207824 */ /* 0x000fe200078e02fc */
[----:B------:R-:W-:Y:S03]  /*4030*/  HMMA.16816.F32.BF16 R112, R16, R30, R112 ;  /* 0x0000001e1070723c */ /* 0x000fe60000041870 */
[----:B------:R-:W-:-:S05]  /*4040*/  IMAD.IADD R3, R200, 0x1, -R32 ;  /* 0x00000001c8037824 */ /* 0x000fca00078e0a20 */
[----:B----4-:R-:W-:Y:S01]  /*4050*/  HMMA.16816.F32.BF16 R28, R20, R24, R12 ;  /* 0x00000018141c723c */ /* 0x010fe2000004180c */
[----:B------:R-:W-:-:S05]  /*4060*/  IABS R3, R3 ;  /* 0x0000000300037213 */ /* 0x000fca0000000000 */
[----:B------:R-:W-:Y:S01]  /*4070*/  IMAD.MOV.U32 R5, RZ, RZ, R3 ;  /* 0x000000ffff057224 */ /* 0x000fe200078e0003 */
[C---:B------:R-:W-:Y:S01]  /*4080*/  IADD3 R14, R0.reuse, 0x8, RZ ;  /* 0x00000008000e7810 */ /* 0x040fe20007ffe0ff */
[----:B------:R-:W-:Y:S01]  /*4090*/  HMMA.16816.F32.BF16 R88, R16, R34, R120 ;  /* 0x000000221058723c */ /* 0x000fe20000041878 */
[----:B------:R-:W-:Y:S01]  /*40a0*/  IADD3 R13, R0, 0x40, RZ ;  /* 0x00000040000d7810 */ /* 0x000fe20007ffe0ff */
[----:B------:R2:W3:Y:S01]  /*40b0*/  I2F R17, R5 ;  /* 0x0000000500117306 */ /* 0x0004e20000201400 */
[----:B------:R-:W-:Y:S02]  /*40c0*/  IADD3 R199, R14, UR11, RZ ;  /* 0x0000000b0ec77c10 */ /* 0x000fe4000fffe0ff */
[----:B------:R-:W-:Y:S02]  /*40d0*/  IADD3 R201, R13, UR11, RZ ;  /* 0x0000000b0dc97c10 */ /* 0x000fe4000fffe0ff */
[----:B------:R-:W-:Y:S01]  /*40e0*/  IADD3 R12, R0, 0x48, RZ ;  /* 0x00000048000c7810 */ /* 0x000fe20007ffe0ff */
[----:B------:R-:W-:Y:S01]  /*40f0*/  IMAD.IADD R6, R199, 0x1, -R32 ;  /* 0x00000001c7067824 */ /* 0x000fe200078e0a20 */
[----:B------:R-:W-:Y:S01]  /*4100*/  HMMA.16816.F32.BF16 R40, R20, R26, R40 ;  /* 0x0000001a1428723c */ /* 0x000fe20000041828 */
[----:B------:R-:W4:Y:S01]  /*4110*/  LDSM.16.M88.4 R24, [R189+0x800] ;  /* 0x00080000bd18783b */ /* 0x000f220000000200 */
[----:B------:R-:W-:-:S02]  /*4120*/  IADD3 R205, R12, UR11, RZ ;  /* 0x0000000b0ccd7c10 */ /* 0x000fc4000fffe0ff */
[----:B------:R-:W-:Y:S01]  /*4130*/  IABS R3, R6 ;  /* 0x0000000600037213 */ /* 0x000fe20000000000 */
[----:B------:R-:W-:-:S03]  /*4140*/  IMAD.IADD R6, R201, 0x1, -R32 ;  /* 0x00000001c9067824 */ /* 0x000fc600078e0a20 */
[-C--:B-1----:R-:W-:Y:S01]  /*4150*/  HMMA.16816.F32.BF16 R28, R36, R8.reuse, R28 ;  /* 0x00000008241c723c */ /* 0x082fe2000004181c */
[----:B--2---:R-:W-:Y:S01]  /*4160*/  IMAD.MOV.U32 R5, RZ, RZ, R3 ;  /* 0x000000ffff057224 */ /* 0x004fe200078e0003 */
[----:B------:R-:W-:Y:S01]  /*4170*/  IABS R3, R6 ;  /* 0x0000000600037213 */ /* 0x000fe20000000000 */
[----:B------:R-:W-:Y:S02]  /*4180*/  IMAD.IADD R6, R205, 0x1, -R32 ;  /* 0x00000001cd067824 */ /* 0x000fe400078e0a20 */
[----:B------:R1:W2:Y:S03]  /*4190*/  I2F R16, R5 ;  /* 0x0000000500107306 */ /* 0x0002a60000201400 */
[----:B------:R-:W-:Y:S01]  /*41a0*/  IABS R6, R6 ;  /* 0x0000000600067213 */ /* 0x000fe20000000000 */
[C---:B------:R-:W-:Y:S04]  /*41b0*/  HMMA.16816.F32.BF16 R44, R52.reuse, R8, R96 ;  /* 0x00000008342c723c */ /* 0x040fe80000041860 */
[----:B------:R-:W5:Y:S03]  /*41c0*/  I2F R7, R6 ;  /* 0x0000000600077306 */ /* 0x000f660000201400 */
[----:B------:R-:W-:Y:S01]  /*41d0*/  SHF.R.S32.HI R8, RZ, 0x1f, R80 ;  /* 0x0000001fff087819 */ /* 0x000fe20000011450 */
[----:B------:R-:W-:Y:S01]  /*41e0*/  HMMA.16816.F32.BF16 R68, R52, R10, R68 ;  /* 0x0000000a3444723c */ /* 0x000fe20000041844 */
[----:B------:R-:W-:Y:S01]  /*41f0*/  IADD3 R9, R13, UR4, RZ ;  /* 0x000000040d097c10 */ /* 0x000fe2000fffe0ff */
[----:B-1----:R-:W-:Y:S01]  /*4200*/  IMAD.MOV.U32 R5, RZ, RZ, R3 ;  /* 0x000000ffff057224 */ /* 0x002fe200078e0003 */
[----:B------:R-:W-:-:S02]  /*4210*/  IADD3 R3, R32, 0x1, RZ ;  /* 0x0000000120037810 */ /* 0x000fc40007ffe0ff */
[----:B------:R-:W-:Y:S01]  /*4220*/  IMNMX R208, R9, UR10, PT ;  /* 0x0000000a09d07c17 */ /* 0x000fe2000b800200 */
[----:B------:R1:W1:Y:S02]  /*4230*/  I2F R15, R5 ;  /* 0x00000005000f7306 */ /* 0x0002640000201400 */
[----:B------:R-:W-:Y:S01]  /*4240*/  HMMA.16816.F32.BF16 R40, R36, R10, R40 ;  /* 0x0000000a2428723c */ /* 0x000fe20000041828 */
[----:B------:R-:W-:Y:S01]  /*4250*/  IADD3 R9, R201, -c[0x0][0x2e4], RZ ;  /* 0x8000b900c9097a10 */ /* 0x000fe20007ffe0ff */
[----:B---3--:R-:W-:Y:S01]  /*4260*/  FFMA.FTZ R18, R17, -UR27, R28 ;  /* 0x8000001b11127c23 */ /* 0x008fe2000801001c */
[----:B------:R-:W-:Y:S01]  /*4270*/  ISETP.GE.AND P1, PT, R3, R208, PT ;  /* 0x000000d00300720c */ /* 0x000fe20003f26270 */
[----:B------:R-:W-:Y:S01]  /*4280*/  IMAD.IADD R13, R201, 0x1, -R3 ;  /* 0x00000001c90d7824 */ /* 0x000fe200078e0a03 */
[----:B------:R-:W-:Y:S01]  /*4290*/  IMNMX R203, RZ, R9, !PT ;  /* 0x00000009ffcb7217 */ /* 0x000fe20007800200 */
[----:B--2---:R-:W-:Y:S01]  /*42a0*/  FFMA.FTZ R16, R16, -UR27, R30 ;  /* 0x8000001b10107c23 */ /* 0x004fe2000801001e */
[----:B------:R-:W-:Y:S01]  /*42b0*/  IADD3 R10, R12, UR4, RZ ;  /* 0x000000040c0a7c10 */ /* 0x000fe2000fffe0ff */
[----:B-----5:R-:W-:Y:S01]  /*42c0*/  FFMA.FTZ R19, R7, -UR27, R46 ;  /* 0x8000001b07137c23 */ /* 0x020fe2000801002e */
[----:B------:R-:W-:Y:S01]  /*42d0*/  IADD3 R7, R32, 0x9, RZ ;  /* 0x0000000920077810 */ /* 0x000fe20007ffe0ff */
[----:B------:R-:W-:Y:S01]  /*42e0*/  HMMA.16816.F32.BF16 R76, R20, R48, R76 ;  /* 0x00000030144c723c */ /* 0x000fe2000004184c */
[----:B------:R-:W-:-:S02]  /*42f0*/  IMNMX R207, R10, UR10, PT ;  /* 0x0000000a0acf7c17 */ /* 0x000fc4000b800200 */
[----:B------:R-:W-:Y:S01]  /*4300*/  IADD3 R10, R205, -c[0x0][0x2e4], RZ ;  /* 0x8000b900cd0a7a10 */ /* 0x000fe20007ffe0ff */
[C---:B------:R-:W-:Y:S01]  /*4310*/  IMAD.IADD R12, R200.reuse, 0x1, -R7 ;  /* 0x00000001c80c7824 */ /* 0x040fe200078e0a07 */
[----:B------:R-:W-:Y:S01]  /*4320*/  ISETP.LT.OR P1, PT, R3, R203, P1 ;  /* 0x000000cb0300720c */ /* 0x000fe20000f21670 */
[----:B-1----:R-:W-:Y:S01]  /*4330*/  IMAD.IADD R5, R200, 0x1, -R3 ;  /* 0x00000001c8057824 */ /* 0x002fe200078e0a03 */
[----:B------:R-:W-:Y:S01]  /*4340*/  IMNMX R202, RZ, R10, !PT ;  /* 0x0000000affca7217 */ /* 0x000fe20007800200 */
[----:B------:R-:W-:Y:S01]  /*4350*/  FFMA.FTZ R30, R15, -UR27, R44 ;  /* 0x8000001b0f1e7c23 */ /* 0x000fe2000801002c */
[----:B------:R-:W-:Y:S01]  /*4360*/  IABS R12, R12 ;  /* 0x0000000c000c7213 */ /* 0x000fe20000000000 */
[----:B------:R-:W-:Y:S01]  /*4370*/  HMMA.16816.F32.BF16 R84, R20, R50, R84 ;  /* 0x000000321454723c */ /* 0x000fe20000041854 */
[----:B------:R-:W-:Y:S02]  /*4380*/  IABS R5, R5 ;  /* 0x0000000500057213 */ /* 0x000fe40000000000 */
[----:B------:R-:W-:-:S02]  /*4390*/  IABS R13, R13 ;  /* 0x0000000d000d7213 */ /* 0x000fc40000000000 */
[----:B------:R1:W2:Y:S03]  /*43a0*/  I2F R6, R5 ;  /* 0x0000000500067306 */ /* 0x0002a60000201400 */
[-C--:B----4-:R-:W-:Y:S08]  /*43b0*/  HMMA.16816.F32.BF16 R56, R52, R24.reuse, R104 ;  /* 0x000000183438723c */ /* 0x090ff00000041868 */
[----:B------:R-:W-:Y:S01]  /*43c0*/  HMMA.16816.F32.BF16 R48, R36, R24, R76 ;  /* 0x000000182430723c */ /* 0x000fe2000004184c */
[----:B-1----:R-:W-:Y:S01]  /*43d0*/  LEA.HI R5, R8, R80, RZ, 0x2 ;  /* 0x0000005008057211 */ /* 0x002fe200078f10ff */
[----:B--2---:R-:W-:Y:S01]  /*43e0*/  FFMA.FTZ R29, R6, -UR27, R29 ;  /* 0x8000001b061d7c23 */ /* 0x004fe2000801001d */
[----:B------:R-:W-:-:S05]  /*43f0*/  IADD3 R8, R14, UR4, RZ ;  /* 0x000000040e087c10 */ /* 0x000fca000fffe0ff */
[C---:B------:R-:W-:Y:S01]  /*4400*/  HMMA.16816.F32.BF16 R92, R20.reuse, R72, R92 ;  /* 0x00000048145c723c */ /* 0x040fe2000004185c */
[----:B------:R-:W-:Y:S02]  /*4410*/  LOP3.LUT R5, R5, 0xfffffffc, RZ, 0xc0, !PT ;  /* 0xfffffffc05057812 */ /* 0x000fe400078ec0ff */
[----:B------:R-:W-:Y:S02]  /*4420*/  IMNMX R209, R8, UR10, PT ;  /* 0x0000000a08d17c17 */ /* 0x000fe4000b800200 */
[----:B------:R-:W-:Y:S01]  /*4430*/  IADD3 R8, R199, -c[0x0][0x2e4], RZ ;  /* 0x8000b900c7087a10 */ /* 0x000fe20007ffe0ff */
[----:B------:R-:W-:Y:S01]  /*4440*/  IMAD.IADD R5, R80, 0x1, -R5 ;  /* 0x0000000150057824 */ /* 0x000fe200078e0a05 */
[----:B------:R-:W-:Y:S01]  /*4450*/  ISETP.GE.AND P2, PT, R3, R209, PT ;  /* 0x000000d10300720c */ /* 0x000fe20003f46270 */
[----:B------:R-:W-:Y:S01]  /*4460*/  HMMA.16816.F32.BF16 R100, R20, R132, R100 ;  /* 0x000000841464723c */ /* 0x000fe20000041864 */
[----:B------:R-:W-:Y:S01]  /*4470*/  IMNMX R204, RZ, R8, !PT ;  /* 0x00000008ffcc7217 */ /* 0x000fe20007800200 */
[----:B------:R-:W-:Y:S01]  /*4480*/  IMAD.MOV.U32 R8, RZ, RZ, R12 ;  /* 0x000000ffff087224 */ /* 0x000fe200078e000c */
[----:B------:R1:W-:Y:S01]  /*4490*/  STL [R1+0x78], R5 ;  /* 0x0000780501007387 */ /* 0x0003e20000100800 */
[----:B------:R-:W-:-:S02]  /*44a0*/  P2R R12, PR, RZ, 0x2 ;  /* 0x00000002ff0c7803 */ /* 0x000fc40000000000 */
[----:B------:R2:W3:Y:S01]  /*44b0*/  I2F R33, R8 ;  /* 0x0000000800217306 */ /* 0x0004e20000201400 */
[----:B------:R-:W-:Y:S01]  /*44c0*/  ISETP.LT.OR P6, PT, R3, R204, P2 ;  /* 0x000000cc0300720c */ /* 0x000fe200017c1670 */
[----:B------:R-:W-:Y:S01]  /*44d0*/  HMMA.16816.F32.BF16 R88, R20, R74, R88 ;  /* 0x0000004a1458723c */ /* 0x000fe20000041858 */
[----:B------:R-:W-:-:S07]  /*44e0*/  IADD3 R6, R32, 0x10, RZ ;  /* 0x0000001020067810 */ /* 0x000fce0007ffe0ff */
[----:B------:R-:W-:Y:S01]  /*44f0*/  HMMA.16816.F32.BF16 R132, R20, R134, R112 ;  /* 0x000000861484723c */ /* 0x000fe20000041870 */
[----:B--2---:R-:W-:-:S05]  /*4500*/  IMAD.IADD R8, R205, 0x1, -R3 ;  /* 0x00000001cd087824 */ /* 0x004fca00078e0a03 */
[----:B------:R-:W-:Y:S02]  /*4510*/  IABS R8, R8 ;  /* 0x0000000800087213 */ /* 0x000fe40000000000 */
[----:B-1----:R-:W-:Y:S02]  /*4520*/  IADD3 R5, R0, UR4, RZ ;  /* 0x0000000400057c10 */ /* 0x002fe4000fffe0ff */
[----:B------:R-:W-:Y:S02]  /*4530*/  IADD3 R0, R32, 0x8, RZ ;  /* 0x0000000820007810 */ /* 0x000fe40007ffe0ff */
[----:B------:R-:W-:Y:S02]  /*4540*/  IMNMX R210, R5, UR10, PT ;  /* 0x0000000a05d27c17 */ /* 0x000fe4000b800200 */
[C---:B------:R-:W-:Y:S01]  /*4550*/  IADD3 R5, R200.reuse, -c[0x0][0x2e4], RZ ;  /* 0x8000b900c8057a10 */ /* 0x040fe20007ffe0ff */
[--C-:B------:R-:W-:Y:S01]  /*4560*/  IMAD.IADD R11, R200, 0x1, -R0.reuse ;  /* 0x00000001c80b7824 */ /* 0x100fe200078e0a00 */
[----:B------:R-:W-:Y:S01]  /*4570*/  ISETP.GE.AND P0, PT, R3, R210, PT ;  /* 0x000000d20300720c */ /* 0x000fe20003f06270 */
[--C-:B------:R-:W-:Y:S01]  /*4580*/  IMAD.IADD R9, R201, 0x1, -R0.reuse ;  /* 0x00000001c9097824 */ /* 0x100fe200078e0a00 */
[----:B------:R-:W-:Y:S01]  /*4590*/  IMNMX R206, RZ, R5, !PT ;  /* 0x00000005ffce7217 */ /* 0x000fe20007800200 */
[----:B------:R-:W-:Y:S01]  /*45a0*/  IMAD.IADD R10, R205, 0x1, -R0 ;  /* 0x00000001cd0a7824 */ /* 0x000fe200078e0a00 */
[----:B------:R-:W-:Y:S01]  /*45b0*/  IABS R5, R11 ;  /* 0x0000000b00057213 */ /* 0x000fe20000000000 */
[----:B------:R-:W-:Y:S01]  /*45c0*/  IMAD.IADD R11, R199, 0x1, -R3 ;  /* 0x00000001c70b7824 */ /* 0x000fe200078e0a03 */
[----:B------:R-:W-:-:S02]  /*45d0*/  ISETP.LT.OR P4, PT, R3, R206, P0 ;  /* 0x000000ce0300720c */ /* 0x000fc40000781670 */
[C---:B------:R-:W-:Y:S01]  /*45e0*/  ISETP.GE.AND P0, PT, R3.reuse, R207, PT ;  /* 0x000000cf0300720c */ /* 0x040fe20003f06270 */
[----:B------:R1:W-:Y:S01]  /*45f0*/  I2F R17, R5 ;  /* 0x0000000500117306 */ /* 0x0003e20000201400 */
[C---:B------:R-:W-:Y:S02]  /*4600*/  ISETP.GE.AND P3, PT, R32.reuse, R210, PT ;  /* 0x000000d22000720c */ /* 0x040fe40003f66270 */
[----:B------:R-:W-:Y:S01]  /*4610*/  ISETP.LT.OR P0, PT, R3, R202, P0 ;  /* 0x000000ca0300720c */ /* 0x000fe20000701670 */
[----:B------:R-:W-:Y:S01]  /*4620*/  IMAD.IADD R3, R199, 0x1, -R0 ;  /* 0x00000001c7037824 */ /* 0x000fe200078e0a00 */
[----:B------:R-:W-:Y:S02]  /*4630*/  ISETP.LT.OR P1, PT, R32, R206, P3 ;  /* 0x000000ce2000720c */ /* 0x000fe40001f21670 */
[----:B------:R-:W-:Y:S02]  /*4640*/  ISETP.GE.AND P2, PT, R0, R210, PT ;  /* 0x000000d20000720c */ /* 0x000fe40003f46270 */
[----:B------:R-:W-:-:S02]  /*4650*/  FSEL R97, R18, -INF , !P1 ;  /* 0xff80000012617808 */ /* 0x000fc40004800000 */
[----:B------:R-:W-:Y:S02]  /*4660*/  ISETP.GE.AND P1, PT, R32, R208, PT ;  /* 0x000000d02000720c */ /* 0x000fe40003f26270 */
[----:B------:R-:W-:Y:S02]  /*4670*/  ISETP.LT.OR P2, PT, R0, R206, P2 ;  /* 0x000000ce0000720c */ /* 0x000fe40001741670 */
[----:B------:R-:W-:Y:S02]  /*4680*/  IABS R3, R3 ;  /* 0x0000000300037213 */ /* 0x000fe40000000000 */
[----:B-1----:R-:W-:Y:S02]  /*4690*/  IABS R5, R11 ;  /* 0x0000000b00057213 */ /* 0x002fe40000000000 */
[----:B------:R-:W-:Y:S02]  /*46a0*/  P2R R11, PR, RZ, 0x1 ;  /* 0x00000001ff0b7803 */ /* 0x000fe40000000000 */
[C---:B------:R-:W-:Y:S01]  /*46b0*/  ISETP.GE.AND P0, PT, R32.reuse, R209, PT ;  /* 0x000000d12000720c */ /* 0x040fe20003f06270 */
[----:B------:R1:W2:Y:S01]  /*46c0*/  I2F R14, R5 ;  /* 0x00000005000e7306 */ /* 0x0002a20000201400 */
[----:B------:R-:W-:-:S02]  /*46d0*/  ISETP.LT.OR P1, PT, R32, R203, P1 ;  /* 0x000000cb2000720c */ /* 0x000fc40000f21670 */
[----:B------:R-:W-:Y:S02]  /*46e0*/  ISETP.LT.OR P0, PT, R32, R204, P0 ;  /* 0x000000cc2000720c */ /* 0x000fe40000701670 */
[----:B------:R-:W-:Y:S02]  /*46f0*/  P2R R28, PR, RZ, 0x4 ;  /* 0x00000004ff1c7803 */ /* 0x000fe40000000000 */
[----:B------:R-:W-:Y:S02]  /*4700*/  FSEL R99, R16, -INF , !P0 ;  /* 0xff80000010637808 */ /* 0x000fe40004000000 */
[----:B------:R-:W-:Y:S02]  /*4710*/  ISETP.GE.AND P0, PT, R32, R207, PT ;  /* 0x000000cf2000720c */ /* 0x000fe40003f06270 */
[----:B------:R-:W-:Y:S02]  /*4720*/  FSEL R80, R30, -INF , !P1 ;  /* 0xff8000001e507808 */ /* 0x000fe40004800000 */
[----:B------:R-:W-:-:S02]  /*4730*/  ISETP.LT.OR P0, PT, R32, R202, P0 ;  /* 0x000000ca2000720c */ /* 0x000fc40000701670 */
[C---:B------:R-:W-:Y:S01]  /*4740*/  ISETP.GE.AND P2, PT, R0.reuse, R209, PT ;  /* 0x000000d10000720c */ /* 0x040fe20003f46270 */
[----:B-1----:R-:W-:Y:S01]  /*4750*/  IMAD.MOV.U32 R5, RZ, RZ, R13 ;  /* 0x000000ffff057224 */ /* 0x002fe200078e000d */
[----:B------:R-:W-:Y:S01]  /*4760*/  FSEL R82, R19, -INF , !P0 ;  /* 0xff80000013527808 */ /* 0x000fe20004000000 */
[----:B---3--:R-:W-:Y:S01]  /*4770*/  FFMA.FTZ R19, R33, -UR27, R41 ;  /* 0x8000001b21137c23 */ /* 0x008fe20008010029 */
[C---:B------:R-:W-:Y:S01]  /*4780*/  ISETP.GE.AND P1, PT, R0.reuse, R208, PT ;  /* 0x000000d00000720c */ /* 0x040fe20003f26270 */
[----:B------:R1:W3:Y:S01]  /*4790*/  I2F R15, R5 ;  /* 0x00000005000f7306 */ /* 0x0002e20000201400 */
[C---:B------:R-:W-:Y:S02]  /*47a0*/  ISETP.GE.AND P0, PT, R0.reuse, R207, PT ;  /* 0x000000cf0000720c */ /* 0x040fe40003f06270 */
[----:B------:R-:W-:Y:S02]  /*47b0*/  FSEL R96, R29, -INF , !P4 ;  /* 0xff8000001d607808 */ /* 0x000fe40006000000 */
[----:B------:R-:W-:-:S02]  /*47c0*/  ISETP.LT.OR P5, PT, R0, R204, P2 ;  /* 0x000000cc0000720c */ /* 0x000fc400017a1670 */
[----:B------:R-:W-:Y:S02]  /*47d0*/  ISETP.NE.AND P2, PT, R12, RZ, PT ;  /* 0x000000ff0c00720c */ /* 0x000fe40003f45270 */
[C---:B------:R-:W-:Y:S02]  /*47e0*/  ISETP.LT.OR P4, PT, R0.reuse, R203, P1 ;  /* 0x000000cb0000720c */ /* 0x040fe40000f81670 */
[----:B------:R-:W-:Y:S01]  /*47f0*/  ISETP.LT.OR P3, PT, R0, R202, P0 ;  /* 0x000000ca0000720c */ /* 0x000fe20000761670 */
[----:B------:R-:W-:Y:S01]  /*4800*/  IMAD.IADD R0, R200, 0x1, -R6 ;  /* 0x00000001c8007824 */ /* 0x000fe200078e0a06 */
[----:B------:R-:W-:Y:S01]  /*4810*/  ISETP.NE.AND P1, PT, R11, RZ, PT ;  /* 0x000000ff0b00720c */ /* 0x000fe20003f25270 */
[----:B--2---:R-:W-:Y:S01]  /*4820*/  FFMA.FTZ R11, R14, -UR27, R31 ;  /* 0x8000001b0e0b7c23 */ /* 0x004fe2000801001f */
[----:B------:R-:W-:Y:S01]  /*4830*/  ISETP.GE.AND P0, PT, R7, R210, PT ;  /* 0x000000d20700720c */ /* 0x000fe20003f06270 */
[----:B-1----:R-:W-:Y:S01]  /*4840*/  IMAD.MOV.U32 R5, RZ, RZ, R8 ;  /* 0x000000ffff057224 */ /* 0x002fe200078e0008 */
[----:B------:R-:W-:Y:S01]  /*4850*/  IABS R0, R0 ;  /* 0x0000000000007213 */ /* 0x000fe20000000000 */
[----:B---3--:R-:W-:Y:S01]  /*4860*/  FFMA.FTZ R15, R15, -UR27, R45 ;  /* 0x8000001b0f0f7c23 */ /* 0x008fe2000801002d */
[----:B------:R-:W-:Y:S01]  /*4870*/  FSEL R98, R11, -INF , !P6 ;  /* 0xff8000000b627808 */ /* 0x000fe20007000000 */
[----:B------:R1:W2:Y:S01]  /*4880*/  I2F R13, R5 ;  /* 0x00000005000d7306 */ /* 0x0002a20000201400 */
[----:B------:R-:W-:Y:S01]  /*4890*/  ISETP.LT.OR P6, PT, R7, R206, P0 ;  /* 0x000000ce0700720c */ /* 0x000fe200007c1670 */
[----:B------:R-:W-:Y:S01]  /*48a0*/  IMAD.MOV.U32 R8, RZ, RZ, R0 ;  /* 0x000000ffff087224 */ /* 0x000fe200078e0000 */
[----:B------:R-:W-:Y:S01]  /*48b0*/  IADD3 R0, R32, 0x18, RZ ;  /* 0x0000001820007810 */ /* 0x000fe20007ffe0ff */
[----:B------:R-:W-:Y:S01]  /*48c0*/  IMAD.IADD R11, R201, 0x1, -R7 ;  /* 0x00000001c90b7824 */ /* 0x000fe200078e0a07 */
[----:B------:R-:W-:-:S02]  /*48d0*/  ISETP.NE.AND P0, PT, R28, RZ, PT ;  /* 0x000000ff1c00720c */ /* 0x000fc40003f05270 */
[----:B------:R-:W-:Y:S01]  /*48e0*/  FSEL R66, R15, -INF , !P2 ;  /* 0xff8000000f427808 */ /* 0x000fe20005000000 */
[----:B------:R3:W-:Y:S01]  /*48f0*/  I2F R24, R8 ;  /* 0x0000000800187306 */ /* 0x0007e20000201400 */
[----:B------:R-:W-:Y:S01]  /*4900*/  ISETP.GE.AND P2, PT, R7, R209, PT ;  /* 0x000000d10700720c */ /* 0x000fe20003f46270 */
[----:B------:R-:W-:Y:S01]  /*4910*/  HMMA.16816.F32.BF16 R28, R36, R26, R84 ;  /* 0x0000001a241c723c */ /* 0x000fe20000041854 */
[----:B------:R-:W-:Y:S02]  /*4920*/  FSEL R77, R19, -INF , !P6 ;  /* 0xff800000134d7808 */ /* 0x000fe40007000000 */
[----:B------:R-:W-:Y:S01]  /*4930*/  ISETP.LT.OR P2, PT, R7, R204, P2 ;  /* 0x000000cc0700720c */ /* 0x000fe20001741670 */
[----:B-1----:R-:W-:Y:S01]  /*4940*/  IMAD.MOV.U32 R5, RZ, RZ, R3 ;  /* 0x000000ffff057224 */ /* 0x002fe200078e0003 */
[----:B------:R-:W-:Y:S01]  /*4950*/  IABS R3, R9 ;  /* 0x0000000900037213 */ /* 0x000fe20000000000 */
[----:B--2---:R-:W-:Y:S02]  /*4960*/  FFMA.FTZ R14, R13, -UR27, R47 ;  /* 0x8000001b0d0e7c23 */ /* 0x004fe4000801002f */
[----:B------:R-:W1:Y:S01]  /*4970*/  I2F R9, R5 ;  /* 0x0000000500097306 */ /* 0x000e620000201400 */
[----:B------:R-:W-:-:S02]  /*4980*/  FFMA.FTZ R13, R17, -UR27, R40 ;  /* 0x8000001b110d7c23 */ /* 0x000fc40008010028 */
[----:B------:R-:W-:Y:S01]  /*4990*/  FSEL R72, R14, -INF , !P1 ;  /* 0xff8000000e487808 */ /* 0x000fe20004800000 */
[----:B---3--:R-:W-:Y:S01]  /*49a0*/  IMAD.IADD R8, R200, 0x1, -R0 ;  /* 0x00000001c8087824 */ /* 0x008fe200078e0a00 */
[----:B------:R-:W-:Y:S02]  /*49b0*/  ISETP.GE.AND P1, PT, R7, R208, PT ;  /* 0x000000d00700720c */ /* 0x000fe40003f26270 */
[----:B------:R-:W-:Y:S01]  /*49c0*/  FSEL R79, R13, -INF , !P0 ;  /* 0xff8000000d4f7808 */ /* 0x000fe20004000000 */
[----:B------:R2:W3:Y:S01]  /*49d0*/  I2F R12, R3 ;  /* 0x00000003000c7306 */ /* 0x0004e20000201400 */
[----:B------:R-:W-:Y:S02]  /*49e0*/  IABS R8, R8 ;  /* 0x0000000800087213 */ /* 0x000fe40000000000 */
[C---:B------:R-:W-:Y:S02]  /*49f0*/  ISETP.GE.AND P0, PT, R7.reuse, R207, PT ;  /* 0x000000cf0700720c */ /* 0x040fe40003f06270 */
[----:B------:R-:W-:-:S02]  /*4a00*/  ISETP.LT.OR P1, PT, R7, R203, P1 ;  /* 0x000000cb0700720c */ /* 0x000fc40000f21670 */
[----:B------:R-:W-:Y:S01]  /*4a10*/  ISETP.LT.OR P0, PT, R7, R202, P0 ;  /* 0x000000ca0700720c */ /* 0x000fe20000701670 */
[----:B-1----:R-:W-:Y:S01]  /*4a20*/  FFMA.FTZ R16, R9, -UR27, R42 ;  /* 0x8000001b09107c23 */ /* 0x002fe2000801002a */
[----:B------:R-:W-:-:S04]  /*4a30*/  IABS R5, R10 ;  /* 0x0000000a00057213 */ /* 0x000fc80000000000 */
[----:B------:R1:W4:Y:S01]  /*4a40*/  I2F R10, R5 ;  /* 0x00000005000a7306 */ /* 0x0003220000201400 */
[----:B------:R-:W-:Y:S02]  /*4a50*/  FSEL R83, R16, -INF , !P5 ;  /* 0xff80000010537808 */ /* 0x000fe40006800000 */
[----:B--2---:R-:W-:Y:S01]  /*4a60*/  IADD3 R3, R32, 0x11, RZ ;  /* 0x0000001120037810 */ /* 0x004fe20007ffe0ff */
[----:B---3--:R-:W-:Y:S01]  /*4a70*/  FFMA.FTZ R18, R12, -UR27, R68 ;  /* 0x8000001b0c127c23 */ /* 0x008fe20008010044 */
[----:B------:R-:W-:Y:S02]  /*4a80*/  P2R R12, PR, RZ, 0x4 ;  /* 0x00000004ff0c7803 */ /* 0x000fe40000000000 */
[----:B------:R-:W-:Y:S02]  /*4a90*/  ISETP.GE.AND P2, PT, R6, R209, PT ;  /* 0x000000d10600720c */ /* 0x000fe40003f46270 */
[----:B------:R-:W-:Y:S02]  /*4aa0*/  FSEL R67, R18, -INF , !P4 ;  /* 0xff80000012437808 */ /* 0x000fe40006000000 */
[----:B------:R-:W-:-:S02]  /*4ab0*/  ISETP.LT.OR P5, PT, R6, R204, P2 ;  /* 0x000000cc0600720c */ /* 0x000fc400017a1670 */
[----:B------:R-:W-:Y:S01]  /*4ac0*/  ISETP.NE.AND P6, PT, R12, RZ, PT ;  /* 0x000000ff0c00720c */ /* 0x000fe20003fc5270 */
[----:B------:R-:W-:Y:S02]  /*4ad0*/  FFMA.FTZ R12, R24, -UR27, R48 ;  /* 0x8000001b180c7c23 */ /* 0x000fe40008010030 */
[----:B-1----:R-:W-:Y:S02]  /*4ae0*/  IMAD.IADD R5, R200, 0x1, -R3 ;  /* 0x00000001c8057824 */ /* 0x002fe400078e0a03 */
[----:B----4-:R-:W-:-:S03]  /*4af0*/  FFMA.FTZ R17, R10, -UR27, R70 ;  /* 0x8000001b0a117c23 */ /* 0x010fc60008010046 */
        /* <DEDUP_REMOVED lines=22> */
[----:B------:R-:W-:Y:S01]  /*4c60*/  IABS R14, R8 ;  /* 0x00000008000e7213 */ /* 0x000fe20000000000 */
[----:B------:R1:W2:Y:S01]  /*4c70*/  I2F R11, R7 ;  /* 0x00000007000b7306 */ /* 0x0002a20000201400 */
[C---:B------:R-:W-:Y:S01]  /*4c80*/  ISETP.GE.AND P0, PT, R6.reuse, R210, PT ;  /* 0x000000d20600720c */ /* 0x040fe20003f06270 */
[----:B------:R-:W-:Y:S01]  /*4c90*/  IMAD.IADD R8, R201, 0x1, -R6 ;  /* 0x00000001c9087824 */ /* 0x000fe200078e0a06 */
[----:B------:R-:W-:Y:S01]  /*4ca0*/  ISETP.NE.AND P1, PT, R9, RZ, PT ;  /* 0x000000ff0900720c */ /* 0x000fe20003f25270 */
[----:B------:R-:W-:Y:S01]  /*4cb0*/  IMAD.IADD R9, R205, 0x1, -R3 ;  /* 0x00000001cd097824 */ /* 0x000fe200078e0a03 */
[----:B------:R-:W-:Y:S02]  /*4cc0*/  ISETP.LT.OR P0, PT, R6, R206, P0 ;  /* 0x000000ce0600720c */ /* 0x000fe40000701670 */
[----:B------:R-:W-:Y:S01]  /*4cd0*/  IABS R8, R8 ;  /* 0x0000000800087213 */ /* 0x000fe20000000000 */
[----:B------:R-:W3:Y:S01]  /*4ce0*/  I2F R16, R14 ;  /* 0x0000000e00107306 */ /* 0x000ee20000201400 */
[----:B------:R-:W-:-:S02]  /*4cf0*/  P2R R15, PR, RZ, 0x1 ;  /* 0x00000001ff0f7803 */ /* 0x000fc40000000000 */
        /* <DEDUP_REMOVED lines=60> */
[----:B------:R-:W-:Y:S01]  /*50c0*/  HMMA.16816.F32.BF16 R24, R52, R26, R60 ;  /* 0x0000001a3418723c */ /* 0x000fe2000004183c */
[----:B---3--:R-:W-:Y:S01]  /*50d0*/  IMAD.MOV.U32 R6, RZ, RZ, R7 ;  /* 0x000000ffff067224 */ /* 0x008fe200078e0007 */
[----:B------:R-:W-:Y:S01]  /*50e0*/  ISETP.GE.AND P0, PT, R5, R210, PT ;  /* 0x000000d20500720c */ /* 0x000fe20003f06270 */
[----:B------:R-:W-:Y:S01]  /*50f0*/  IMAD.IADD R7, R201, 0x1, -R0 ;  /* 0x00000001c9077824 */ /* 0x000fe200078e0a00 */
[----:B------:R-:W-:Y:S01]  /*5100*/  ISETP.NE.AND P2, PT, R15, RZ, PT ;  /* 0x000000ff0f00720c */ /* 0x000fe20003f45270 */
[----:B------:R2:W3:Y:S01]  /*5110*/  I2F R14, R6 ;  /* 0x00000006000e7306 */ /* 0x0004e20000201400 */
[----:B----4-:R-:W-:Y:S01]  /*5120*/  FFMA.FTZ R11, R33, -UR27, R57 ;  /* 0x8000001b210b7c23 */ /* 0x010fe20008010039 */
[----:B------:R-:W-:-:S04]  /*5130*/  ISETP.NE.AND P1, PT, R13, RZ, PT ;  /* 0x000000ff0d00720c */ /* 0x000fc80003f25270 */
        /* <DEDUP_REMOVED lines=8> */
[----:B---3--:R-:W-:Y:S02]  /*51c0*/  FFMA.FTZ R9, R14, -UR27, R59 ;  /* 0x8000001b0e097c23 */ /* 0x008fe4000801003b */
[----:B------:R-:W-:Y:S02]  /*51d0*/  FFMA.FTZ R14, R44, -UR27, R29 ;  /* 0x8000001b2c0e7c23 */ /* 0x000fe4000801001d */
[----:B-1----:R-:W-:Y:S01]  /*51e0*/  HMMA.16816.F32.BF16 R44, R52, R18, R116 ;  /* 0x00000012342c723c */ /* 0x002fe20000041874 */
        /* <DEDUP_REMOVED lines=20> */
[----:B------:R-:W-:Y:S01]  /*5330*/  HMMA.16816.F32.BF16 R40, R36, R16, R92 ;  /* 0x000000102428723c */ /* 0x000fe2000004185c */
[----:B------:R-:W-:Y:S02]  /*5340*/  P2R R20, PR, RZ, 0x4 ;  /* 0x00000004ff147803 */ /* 0x000fe40000000000 */
[----:B------:R-:W-:Y:S02]  /*5350*/  FSEL R125, R8, -INF , !P0 ;  /* 0xff800000087d7808 */ /* 0x000fe40004000000 */
[C---:B------:R-:W-:Y:S01]  /*5360*/  ISETP.GE.AND P0, PT, R5.reuse, R207, PT ;  /* 0x000000cf0500720c */ /* 0x040fe20003f06270 */
[----:B-1----:R-:W-:Y:S01]  /*5370*/  IMAD.MOV.U32 R6, RZ, RZ, R0 ;  /* 0x000000ffff067224 */ /* 0x002fe200078e0000 */
[----:B------:R-:W-:Y:S01]  /*5380*/  IABS R0, R7 ;  /* 0x0000000700007213 */ /* 0x000fe20000000000 */
[----:B---3--:R-:W-:Y:S01]  /*5390*/  FFMA.FTZ R13, R22, -UR27, R26 ;  /* 0x8000001b160d7c23 */ /* 0x008fe2000801001a */
[----:B------:R-:W-:Y:S01]  /*53a0*/  ISETP.LT.OR P0, PT, R5, R202, P0 ;  /* 0x000000ca0500720c */ /* 0x000fe20000701670 */
[----:B------:R1:W3:Y:S01]  /*53b0*/  I2F R12, R6 ;  /* 0x00000006000c7306 */ /* 0x0002e20000201400 */
[----:B------:R-:W-:-:S02]  /*53c0*/  IADD3 R5, R32, 0x28, RZ ;  /* 0x0000002820057810 */ /* 0x000fc40007ffe0ff */
[----:B------:R-:W-:Y:S01]  /*53d0*/  P2R R15, PR, RZ, 0x1 ;  /* 0x00000001ff0f7803 */ /* 0x000fe20000000000 */
[----:B--2---:R-:W-:Y:S01]  /*53e0*/  FFMA.FTZ R17, R21, -UR27, R31 ;  /* 0x8000001b15117c23 */ /* 0x004fe2000801001f */
[----:B------:R-:W-:Y:S01]  /*53f0*/  IADD3 R3, R32, 0x20, RZ ;  /* 0x0000002020037810 */ /* 0x000fe20007ffe0ff */
[----:B------:R-:W-:Y:S01]  /*5400*/  HMMA.16816.F32.BF16 R28, R36, R18, R88 ;  /* 0x00000012241c723c */ /* 0x000fe20000041858 */
[----:B------:R-:W-:Y:S02]  /*5410*/  P2R R16, PR, RZ, 0x2 ;  /* 0x00000002ff107803 */ /* 0x000fe40000000000 */
[C---:B------:R-:W-:Y:S01]  /*5420*/  ISETP.GE.AND P0, PT, R3.reuse, R210, PT ;  /* 0x000000d20300720c */ /* 0x040fe20003f06270 */
[----:B------:R-:W-:Y:S01]  /*5430*/  IMAD.IADD R7, R200, 0x1, -R3 ;  /* 0x00000001c8077824 */ /* 0x000fe200078e0a03 */
[C---:B------:R-:W-:Y:S02]  /*5440*/  ISETP.GE.AND P2, PT, R3.reuse, R209, PT ;  /* 0x000000d10300720c */ /* 0x040fe40003f46270 */
[----:B------:R-:W-:-:S02]  /*5450*/  ISETP.LT.OR P0, PT, R3, R206, P0 ;  /* 0x000000ce0300720c */ /* 0x000fc40000701670 */
[C---:B------:R-:W-:Y:S01]  /*5460*/  ISETP.GE.AND P1, PT, R3.reuse, R208, PT ;  /* 0x000000d00300720c */ /* 0x040fe20003f26270 */
[----:B-1----:R-:W-:Y:S01]  /*5470*/  IMAD.MOV.U32 R6, RZ, RZ, R0 ;  /* 0x000000ffff067224 */ /* 0x002fe200078e0000 */
[----:B------:R-:W-:Y:S01]  /*5480*/  IABS R0, R7 ;  /* 0x0000000700007213 */ /* 0x000fe20000000000 */
[----:B---3--:R-:W-:Y:S01]  /*5490*/  FFMA.FTZ R22, R12, -UR27, R25 ;  /* 0x8000001b0c167c23 */ /* 0x008fe20008010019 */
[----:B------:R-:W-:Y:S01]  /*54a0*/  P2R R9, PR, RZ, 0x1 ;  /* 0x00000001ff097803 */ /* 0x000fe20000000000 */
[----:B------:R-:W1:Y:S01]  /*54b0*/  I2F R10, R6 ;  /* 0x00000006000a7306 */ /* 0x000e620000201400 */
[----:B------:R-:W-:Y:S02]  /*54c0*/  ISETP.GE.AND P0, PT, R3, R207, PT ;  /* 0x000000cf0300720c */ /* 0x000fe40003f06270 */
[----:B------:R-:W-:Y:S02]  /*54d0*/  FSEL R35, R11, -INF , !P4 ;  /* 0xff8000000b237808 */ /* 0x000fe40006000000 */
[----:B------:R-:W-:-:S02]  /*54e0*/  FSEL R74, R13, -INF , !P3 ;  /* 0xff8000000d4a7808 */ /* 0x000fc40005800000 */
[C---:B------:R-:W-:Y:S01]  /*54f0*/  ISETP.LT.OR P5, PT, R3.reuse, R204, P2 ;  /* 0x000000cc0300720c */ /* 0x040fe200017a1670 */
[----:B------:R2:W3:Y:S01]  /*5500*/  I2F R7, R0 ;  /* 0x0000000000077306 */ /* 0x0004e20000201400 */
[C---:B------:R-:W-:Y:S02]  /*5510*/  ISETP.LT.OR P4, PT, R3.reuse, R203, P1 ;  /* 0x000000cb0300720c */ /* 0x040fe40000f81670 */
[----:B------:R-:W-:Y:S02]  /*5520*/  ISETP.LT.OR P3, PT, R3, R202, P0 ;  /* 0x000000ca0300720c */ /* 0x000fe40000761670 */
[----:B------:R-:W-:Y:S02]  /*5530*/  FSEL R123, R14, -INF , !P6 ;  /* 0xff8000000e7b7808 */ /* 0x000fe40007000000 */
[----:B------:R-:W-:Y:S01]  /*5540*/  ISETP.NE.AND P6, PT, R20, RZ, PT ;  /* 0x000000ff1400720c */ /* 0x000fe20003fc5270 */
[----:B-1----:R-:W-:Y:S01]  /*5550*/  FFMA.FTZ R12, R10, -UR27, R27 ;  /* 0x8000001b0a0c7c23 */ /* 0x002fe2000801001b */
[----:B------:R-:W-:Y:S01]  /*5560*/  ISETP.NE.AND P2, PT, R16, RZ, PT ;  /* 0x000000ff1000720c */ /* 0x000fe20003f45270 */
[----:B------:R-:W1:Y:S01]  /*5570*/  LDSM.16.M88.4 R24, [R189+0x1800] ;  /* 0x00180000bd18783b */ /* 0x000e620000000200 */
[----:B------:R-:W-:Y:S01]  /*5580*/  FSEL R142, R17, -INF , !P6 ;  /* 0xff800000118e7808 */ /* 0x000fe20007000000 */
[----:B------:R-:W-:-:S04]  /*5590*/  DEPBAR.LE SB0, 0x0 ;  /* 0x000080000000791a */ /* 0x000fc80000000000 */
[----:B--2---:R-:W-:Y:S01]  /*55a0*/  IADD3 R0, R32, 0x21, RZ ;  /* 0x0000002120007810 */ /* 0x004fe20007ffe0ff */
[----:B---3--:R-:W-:Y:S01]  /*55b0*/  FFMA.FTZ R21, R7, -UR27, R40 ;  /* 0x8000001b07157c23 */ /* 0x008fe20008010028 */
[----:B------:R-:W-:Y:S01]  /*55c0*/  BAR.SYNC.DEFER_BLOCKING 0x0 ;  /* 0x0000000000007b1d */ /* 0x000fe20000010000 */
[----:B------:R-:W-:Y:S01]  /*55d0*/  IMAD.IADD R7, R200, 0x1, -R5 ;  /* 0x00000001c8077824 */ /* 0x000fe200078e0a05 */
[----:B------:R-:W-:Y:S01]  /*55e0*/  ISETP.GE.AND P0, PT, R0, R210, PT ;  /* 0x000000d20000720c */ /* 0x000fe20003f06270 */
[----:B------:R-:W-:Y:S01]  /*55f0*/  IMAD.IADD R6, R200, 0x1, -R0 ;  /* 0x00000001c8067824 */ /* 0x000fe200078e0a00 */
[----:B------:R-:W-:Y:S02]  /*5600*/  ISETP.NE.AND P1, PT, R15, RZ, PT ;  /* 0x000000ff0f00720c */ /* 0x000fe40003f25270 */
[----:B------:R-:W-:Y:S02]  /*5610*/  IABS R7, R7 ;  /* 0x0000000700077213 */ /* 0x000fe40000000000 */
[----:B------:R-:W-:-:S02]  /*5620*/  IABS R6, R6 ;  /* 0x0000000600067213 */ /* 0x000fc40000000000 */
[----:B------:R2:W-:Y:S01]  /*5630*/  I2F R33, R7 ;  /* 0x0000000700217306 */ /* 0x0005e20000201400 */
[----:B------:R-:W-:Y:S02]  /*5640*/  ISETP.LT.OR P6, PT, R0, R206, P0 ;  /* 0x000000ce0000720c */ /* 0x000fe400007c1670 */
[----:B------:R-:W-:Y:S01]  /*5650*/  IMAD.MOV.U32 R8, RZ, RZ, R6 ;  /* 0x000000ffff087224 */ /* 0x000fe200078e0006 */
[----:B------:R-:W-:Y:S01]  /*5660*/  ISETP.NE.AND P0, PT, R9, RZ, PT ;  /* 0x000000ff0900720c */ /* 0x000fe20003f05270 */
[----:B------:R-:W-:Y:S01]  /*5670*/  IMAD.IADD R6, R199, 0x1, -R3 ;  /* 0x00000001c7067824 */ /* 0x000fe200078e0a03 */
[----:B------:R-:W-:Y:S02]  /*5680*/  FSEL R34, R22, -INF , !P2 ;  /* 0xff80000016227808 */ /* 0x000fe40005000000 */
[----:B------:R3:W4:Y:S01]  /*5690*/  I2F R23, R8 ;  /* 0x0000000800177306 */ /* 0x0007220000201400 */
[----:B------:R-:W-:Y:S02]  /*56a0*/  FSEL R69, R12, -INF , !P1 ;  /* 0xff8000000c457808 */ /* 0x000fe40004800000 */
[----:B------:R-:W-:-:S02]  /*56b0*/  IABS R6, R6 ;  /* 0x0000000600067213 */ /* 0x000fc40000000000 */
[----:B------:R-:W-:Y:S02]  /*56c0*/  FSEL R164, R21, -INF , !P0 ;  /* 0xff80000015a47808 */ /* 0x000fe40004000000 */
[C---:B------:R-:W-:Y:S01]  /*56d0*/  ISETP.GE.AND P2, PT, R0.reuse, R209, PT ;  /* 0x000000d10000720c */ /* 0x040fe20003f46270 */
[----:B------:R5:W5:Y:S01]  /*56e0*/  I2F R10, R6 ;  /* 0x00000006000a7306 */ /* 0x000b620000201400 */
[----:B--2---:R-:W-:Y:S01]  /*56f0*/  IMAD.IADD R7, R199, 0x1, -R0 ;  /* 0x00000001c7077824 */ /* 0x004fe200078e0a00 */
[C---:B------:R-:W-:Y:S02]  /*5700*/  ISETP.GE.AND P1, PT, R0.reuse, R208, PT ;  /* 0x000000d00000720c */ /* 0x040fe40003f26270 */
[C---:B------:R-:W-:Y:S02]  /*5710*/  ISETP.GE.AND P0, PT, R0.reuse, R207, PT ;  /* 0x000000cf0000720c */ /* 0x040fe40003f06270 */
[C---:B------:R-:W-:Y:S01]  /*5720*/  ISETP.LT.OR P2, PT, R0.reuse, R204, P2 ;  /* 0x000000cc0000720c */ /* 0x040fe20001741670 */
[----:B-1----:R-:W-:Y:S01]  /*5730*/  HMMA.16816.F32.BF16 R56, R36, R24, R100 ;  /* 0x000000182438723c */ /* 0x002fe20000041864 */
[----:B---3--:R-:W-:Y:S01]  /*5740*/  IMAD.IADD R8, R201, 0x1, -R3 ;  /* 0x00000001c9087824 */ /* 0x008fe200078e0a03 */
[C---:B------:R-:W-:Y:S01]  /*5750*/  ISETP.LT.OR P1, PT, R0.reuse, R203, P1 ;  /* 0x000000cb0000720c */ /* 0x040fe20000f21670 */
[----:B----4-:R-:W-:Y:S01]  /*5760*/  FFMA.FTZ R13, R23, -UR27, R41 ;  /* 0x8000001b170d7c23 */ /* 0x010fe20008010029 */
[----:B------:R-:W-:-:S02]  /*5770*/  ISETP.LT.OR P0, PT, R0, R202, P0 ;  /* 0x000000ca0000720c */ /* 0x000fc40000701670 */
[----:B------:R-:W-:Y:S02]  /*5780*/  IABS R8, R8 ;  /* 0x0000000800087213 */ /* 0x000fe40000000000 */
[----:B------:R-:W-:Y:S01]  /*5790*/  P2R R16, PR, RZ, 0x1 ;  /* 0x00000001ff107803 */ /* 0x000fe20000000000 */
[----:B-----5:R-:W-:Y:S01]  /*57a0*/  IMAD.IADD R6, R205, 0x1, -R3 ;  /* 0x00000001cd067824 */ /* 0x020fe200078e0a03 */
[----:B------:R-:W-:Y:S01]  /*57b0*/  ISETP.GE.AND P0, PT, R5, R210, PT ;  /* 0x000000d20500720c */ /* 0x000fe20003f06270 */
[----:B------:R-:W-:Y:S01]  /*57c0*/  IMAD.MOV.U32 R3, RZ, RZ, R8 ;  /* 0x000000ffff037224 */ /* 0x000fe200078e0008 */
[----:B------:R-:W-:Y:S01]  /*57d0*/  P2R R20, PR, RZ, 0x4 ;  /* 0x00000004ff147803 */ /* 0x000fe20000000000 */
[----:B------:R-:W-:Y:S01]  /*57e0*/  FFMA.FTZ R10, R10, -UR27, R42 ;  /* 0x8000001b0a0a7c23 */ /* 0x000fe2000801002a */
[----:B------:R-:W-:Y:S01]  /*57f0*/  IABS R11, R6 ;  /* 0x00000006000b7213 */ /* 0x000fe20000000000 */
[----:B------:R1:W2:Y:S01]  /*5800*/  I2F R8, R3 ;  /* 0x0000000300087306 */ /* 0x0002a20000201400 */
[----:B------:R-:W-:Y:S01]  /*5810*/  IMAD.IADD R6, R201, 0x1, -R0 ;  /* 0x00000001c9067824 */ /* 0x000fe200078e0a00 */
[----:B------:R-:W-:Y:S01]  /*5820*/  ISETP.LT.OR P0, PT, R5, R206, P0 ;  /* 0x000000ce0500720c */ /* 0x000fe20000701670 */
[----:B------:R-:W-:Y:S01]  /*5830*/  HMMA.16816.F32.BF16 R60, R52, R24, R128 ;  /* 0x00000018343c723c */ /* 0x000fe20000041880 */
[----:B------:R-:W-:-:S02]  /*5840*/  FSEL R167, R10, -INF , !P5 ;  /* 0xff8000000aa77808 */ /* 0x000fc40006800000 */
[----:B------:R-:W-:Y:S02]  /*5850*/  IABS R6, R6 ;  /* 0x0000000600067213 */ /* 0x000fe40000000000 */
[----:B------:R-:W-:Y:S02]  /*5860*/  P2R R17, PR, RZ, 0x2 ;  /* 0x00000002ff117803 */ /* 0x000fe40000000000 */
[----:B------:R-:W-:Y:S02]  /*5870*/  P2R R18, PR, RZ, 0x1 ;  /* 0x00000001ff127803 */ /* 0x000fe40000000000 */
[C---:B------:R-:W-:Y:S02]  /*5880*/  ISETP.GE.AND P2, PT, R5.reuse, R209, PT ;  /* 0x000000d10500720c */ /* 0x040fe40003f46270 */
[C---:B------:R-:W-:Y:S02]  /*5890*/  ISETP.GE.AND P1, PT, R5.reuse, R208, PT ;  /* 0x000000d00500720c */ /* 0x040fe40003f26270 */
[----:B-1----:R-:W-:Y:S01]  /*58a0*/  IABS R3, R7 ;  /* 0x0000000700037213 */ /* 0x002fe20000000000 */
[----:B------:R-:W-:Y:S01]  /*58b0*/  IMAD.MOV.U32 R7, RZ, RZ, R11 ;  /* 0x000000ffff077224 */ /* 0x000fe200078e000b */
[----:B------:R-:W-:Y:S01]  /*58c0*/  ISETP.GE.AND P0, PT, R5, R207, PT ;  /* 0x000000cf0500720c */ /* 0x000fe20003f06270 */
[----:B--2---:R-:W-:Y:S01]  /*58d0*/  FFMA.FTZ R11, R8, -UR27, R48 ;  /* 0x8000001b080b7c23 */ /* 0x004fe20008010030 */
[----:B------:R1:W-:Y:S01]  /*58e0*/  I2F R21, R3 ;  /* 0x0000000300157306 */ /* 0x0003e20000201400 */
[----:B------:R-:W-:Y:S01]  /*58f0*/  IMAD.IADD R8, R201, 0x1, -R5 ;  /* 0x00000001c9087824 */ /* 0x000fe200078e0a05 */
[----:B------:R-:W-:-:S02]  /*5900*/  ISETP.LT.OR P5, PT, R5, R204, P2 ;  /* 0x000000cc0500720c */ /* 0x000fc400017a1670 */
[----:B------:R-:W-:Y:S02]  /*5910*/  FSEL R141, R11, -INF , !P4 ;  /* 0xff8000000b8d7808 */ /* 0x000fe40006000000 */
[----:B------:R-:W-:Y:S02]  /*5920*/  ISETP.LT.OR P4, PT, R5, R203, P1 ;  /* 0x000000cb0500720c */ /* 0x000fe40000f81670 */
[----:B------:R-:W2:Y:S01]  /*5930*/  I2F R7, R7 ;  /* 0x0000000700077306 */ /* 0x000ea20000201400 */
[----:B------:R-:W-:Y:S02]  /*5940*/  FSEL R160, R13, -INF , !P6 ;  /* 0xff8000000da07808 */ /* 0x000fe40007000000 */
[----:B------:R-:W-:Y:S02]  /*5950*/  ISETP.NE.AND P2, PT, R17, RZ, PT ;  /* 0x000000ff1100720c */ /* 0x000fe40003f45270 */
[----:B------:R-:W-:Y:S02]  /*5960*/  ISETP.NE.AND P6, PT, R20, RZ, PT ;  /* 0x000000ff1400720c */ /* 0x000fe40003fc5270 */
[----:B------:R-:W-:Y:S01]  /*5970*/  ISETP.NE.AND P1, PT, R16, RZ, PT ;  /* 0x000000ff1000720c */ /* 0x000fe20003f25270 */
[----:B-1----:R-:W-:-:S02]  /*5980*/  IMAD.IADD R3, R205, 0x1, -R0 ;  /* 0x00000001cd037824 */ /* 0x002fc400078e0a00 */
[----:B------:R-:W-:-:S03]  /*5990*/  IMAD.MOV.U32 R0, RZ, RZ, R6 ;  /* 0x000000ffff007224 */ /* 0x000fc600078e0006 */
[----:B------:R-:W-:Y:S01]  /*59a0*/  IABS R6, R3 ;  /* 0x0000000300067213 */ /* 0x000fe20000000000 */
[----:B------:R-:W-:Y:S01]  /*59b0*/  IMAD.IADD R3, R199, 0x1, -R5 ;  /* 0x00000001c7037824 */ /* 0x000fe200078e0a05 */
[----:B------:R1:W3:Y:S01]  /*59c0*/  I2F R15, R0 ;  /* 0x00000000000f7306 */ /* 0x0002e20000201400 */
[----:B--2---:R-:W-:-:S03]  /*59d0*/  FFMA.FTZ R12, R7, -UR27, R50 ;  /* 0x8000001b070c7c23 */ /* 0x004fc60008010032 */
[----:B------:R-:W-:Y:S02]  /*59e0*/  IABS R3, R3 ;  /* 0x0000000300037213 */ /* 0x000fe40000000000 */
[----:B------:R-:W-:Y:S01]  /*59f0*/  FSEL R150, R12, -INF , !P3 ;  /* 0xff8000000c967808 */ /* 0x000fe20005800000 */
[----:B------:R-:W-:Y:S01]  /*5a00*/  FFMA.FTZ R12, R21, -UR27, R43 ;  /* 0x8000001b150c7c23 */ /* 0x000fe2000801002b */
[----:B------:R2:W4:Y:S01]  /*5a10*/  I2F R19, R6 ;  /* 0x0000000600137306 */ /* 0x0005220000201400 */
[----:B------:R-:W-:Y:S01]  /*5a20*/  IMAD.MOV.U32 R7, RZ, RZ, R3 ;  /* 0x000000ffff077224 */ /* 0x000fe200078e0003 */
[----:B------:R-:W-:Y:S01]  /*5a30*/  IABS R3, R8 ;  /* 0x0000000800037213 */ /* 0x000fe20000000000 */
[----:B------:R-:W-:Y:S01]  /*5a40*/  IMAD.IADD R8, R205, 0x1, -R5 ;  /* 0x00000001cd087824 */ /* 0x000fe200078e0a05 */
[----:B------:R-:W-:Y:S02]  /*5a50*/  ISETP.LT.OR P3, PT, R5, R202, P0 ;  /* 0x000000ca0500720c */ /* 0x000fe40000761670 */
[----:B------:R-:W-:-:S02]  /*5a60*/  FSEL R162, R12, -INF , !P6 ;  /* 0xff8000000ca27808 */ /* 0x000fc40007000000 */
[----:B-1----:R-:W-:Y:S01]  /*5a70*/  IADD3 R0, R32, 0x29, RZ ;  /* 0x0000002920007810 */ /* 0x002fe20007ffe0ff */
[----:B------:R1:W5:Y:S01]  /*5a80*/  I2F R14, R7 ;  /* 0x00000007000e7306 */ /* 0x0003620000201400 */
[----:B---3--:R-:W-:Y:S02]  /*5a90*/  FFMA.FTZ R16, R15, -UR27, R49 ;  /* 0x8000001b0f107c23 */ /* 0x008fe40008010031 */
[----:B------:R-:W-:Y:S01]  /*5aa0*/  ISETP.GE.AND P0, PT, R0, R210, PT ;  /* 0x000000d20000720c */ /* 0x000fe20003f06270 */
[----:B------:R-:W-:Y:S02]  /*5ab0*/  IMAD.IADD R9, R200, 0x1, -R0 ;  /* 0x00000001c8097824 */ /* 0x000fe400078e0a00 */
[----:B------:R-:W-:Y:S01]  /*5ac0*/  FFMA.FTZ R15, R33, -UR27, R28 ;  /* 0x8000001b210f7c23 */ /* 0x000fe2000801001c */
[----:B--2---:R-:W-:Y:S01]  /*5ad0*/  IADD3 R6, R32, 0x30, RZ ;  /* 0x0000003020067810 */ /* 0x004fe20007ffe0ff */
[----:B----4-:R-:W-:Y:S01]  /*5ae0*/  FFMA.FTZ R13, R19, -UR27, R51 ;  /* 0x8000001b130d7c23 */ /* 0x010fe20008010033 */
[----:B------:R-:W-:-:S02]  /*5af0*/  IABS R9, R9 ;  /* 0x0000000900097213 */ /* 0x000fc40000000000 */
        /* <DEDUP_REMOVED lines=9> */
[----:B-----5:R-:W-:Y:S01]  /*5b90*/  FFMA.FTZ R19, R14, -UR27, R30 ;  /* 0x8000001b0e137c23 */ /* 0x020fe2000801001e */
[----:B------:R-:W-:-:S02]  /*5ba0*/  FSEL R154, R15, -INF , !P0 ;  /* 0xff8000000f9a7808 */ /* 0x000fc40004000000 */
[C---:B------:R-:W-:Y:S02]  /*5bb0*/  ISETP.GE.AND P2, PT, R0.reuse, R209, PT ;  /* 0x000000d10000720c */ /* 0x040fe40003f46270 */
[----:B------:R3:W4:Y:S01]  /*5bc0*/  I2F R8, R3 ;  /* 0x0000000300087306 */ /* 0x0007220000201400 */
[C---:B------:R-:W-:Y:S02]  /*5bd0*/  ISETP.GE.AND P1, PT, R0.reuse, R208, PT ;  /* 0x000000d00000720c */ /* 0x040fe40003f26270 */
[C---:B------:R-:W-:Y:S02]  /*5be0*/  ISETP.GE.AND P0, PT, R0.reuse, R207, PT ;  /* 0x000000cf0000720c */ /* 0x040fe40003f06270 */
[C---:B------:R-:W-:Y:S02]  /*5bf0*/  ISETP.LT.OR P2, PT, R0.reuse, R204, P2 ;  /* 0x000000cc0000720c */ /* 0x040fe40001741670 */
[----:B------:R-:W-:Y:S01]  /*5c00*/  ISETP.LT.OR P1, PT, R0, R203, P1 ;  /* 0x000000cb0000720c */ /* 0x000fe20000f21670 */
[----:B------:R5:W5:Y:S01]  /*5c10*/  I2F R10, R7 ;  /* 0x00000007000a7306 */ /* 0x000b620000201400 */
[----:B-1----:R-:W-:Y:S01]  /*5c20*/  IADD3 R5, R32, 0x31, RZ ;  /* 0x0000003120057810 */ /* 0x002fe20007ffe0ff */
[----:B--2---:R-:W-:Y:S01]  /*5c30*/  FFMA.FTZ R12, R17, -UR27, R29 ;  /* 0x8000001b110c7c23 */ /* 0x004fe2000801001d */
[----:B------:R-:W-:-:S02]  /*5c40*/  ISETP.LT.OR P0, PT, R0, R202, P0 ;  /* 0x000000ca0000720c */ /* 0x000fc40000701670 */
[----:B------:R-:W-:Y:S02]  /*5c50*/  P2R R15, PR, RZ, 0x4 ;  /* 0x00000004ff0f7803 */ /* 0x000fe40000000000 */
[----:B------:R-:W-:Y:S01]  /*5c60*/  P2R R13, PR, RZ, 0x1 ;  /* 0x00000001ff0d7803 */ /* 0x000fe20000000000 */
[----:B---3--:R-:W-:Y:S01]  /*5c70*/  IMAD.IADD R3, R200, 0x1, -R6 ;  /* 0x00000001c8037824 */ /* 0x008fe200078e0a06 */
[----:B------:R-:W-:Y:S01]  /*5c80*/  ISETP.GE.AND P0, PT, R6, R210, PT ;  /* 0x000000d20600720c */ /* 0x000fe20003f06270 */
[----:B----4-:R-:W-:Y:S01]  /*5c90*/  FFMA.FTZ R20, R8, -UR27, R46 ;  /* 0x8000001b08147c23 */ /* 0x010fe2000801002e */
[----:B------:R-:W-:Y:S02]  /*5ca0*/  P2R R14, PR, RZ, 0x2 ;  /* 0x00000002ff0e7803 */ /* 0x000fe40000000000 */
[----:B------:R-:W-:Y:S02]  /*5cb0*/  IABS R3, R3 ;  /* 0x0000000300037213 */ /* 0x000fe40000000000 */
[----:B------:R-:W-:Y:S01]  /*5cc0*/  ISETP.LT.OR P0, PT, R6, R206, P0 ;  /* 0x000000ce0600720c */ /* 0x000fe20000701670 */
[----:B-----5:R-:W-:Y:S01]  /*5cd0*/  IMAD.IADD R7, R199, 0x1, -R0 ;  /* 0x00000001c7077824 */ /* 0x020fe200078e0a00 */
[----:B------:R1:W2:Y:S01]  /*5ce0*/  I2F R22, R3 ;  /* 0x0000000300167306 */ /* 0x0002a20000201400 */
[----:B------:R-:W-:Y:S01]  /*5cf0*/  FFMA.FTZ R21, R10, -UR27, R44 ;  /* 0x8000001b0a157c23 */ /* 0x000fe2000801002c */
[----:B------:R-:W-:Y:S01]  /*5d00*/  P2R R16, PR, RZ, 0x1 ;  /* 0x00000001ff107803 */ /* 0x000fe20000000000 */
[----:B------:R-:W-:Y:S01]  /*5d10*/  IMAD.IADD R10, R200, 0x1, -R5 ;  /* 0x00000001c80a7824 */ /* 0x000fe200078e0a05 */
[----:B------:R-:W-:-:S02]  /*5d20*/  IABS R7, R7 ;  /* 0x0000000700077213 */ /* 0x000fc40000000000 */
[C---:B------:R-:W-:Y:S02]  /*5d30*/  ISETP.GE.AND P2, PT, R6.reuse, R209, PT ;  /* 0x000000d10600720c */ /* 0x040fe40003f46270 */
[C---:B------:R-:W-:Y:S01]  /*5d40*/  ISETP.GE.AND P1, PT, R6.reuse, R208, PT ;  /* 0x000000d00600720c */ /* 0x040fe20003f26270 */
[----:B------:R-:W-:Y:S01]  /*5d50*/  IMAD.MOV.U32 R8, RZ, RZ, R7 ;  /* 0x000000ffff087224 */ /* 0x000fe200078e0007 */
[----:B------:R-:W-:Y:S02]  /*5d60*/  IABS R7, R9 ;  /* 0x0000000900077213 */ /* 0x000fe40000000000 */
[----:B------:R-:W-:Y:S01]  /*5d70*/  ISETP.GE.AND P0, PT, R6, R207, PT ;  /* 0x000000cf0600720c */ /* 0x000fe20003f06270 */
[----:B------:R3:W4:Y:S01]  /*5d80*/  I2F R11, R8 ;  /* 0x00000008000b7306 */ /* 0x0007220000201400 */
[----:B------:R-:W-:Y:S02]  /*5d90*/  FSEL R148, R12, -INF , !P6 ;  /* 0xff8000000c947808 */ /* 0x000fe40007000000 */
[----:B-1----:R-:W-:Y:S01]  /*5da0*/  IADD3 R3, R32, 0x38, RZ ;  /* 0x0000003820037810 */ /* 0x002fe20007ffe0ff */
[----:B--2---:R-:W-:Y:S01]  /*5db0*/  FFMA.FTZ R12, R22, -UR27, R56 ;  /* 0x8000001b160c7c23 */ /* 0x004fe20008010038 */
[----:B------:R-:W-:-:S02]  /*5dc0*/  ISETP.NE.AND P6, PT, R15, RZ, PT ;  /* 0x000000ff0f00720c */ /* 0x000fc40003fc5270 */
[----:B------:R-:W-:Y:S01]  /*5dd0*/  FSEL R157, R19, -INF , !P5 ;  /* 0xff800000139d7808 */ /* 0x000fe20006800000 */
[----:B------:R-:W-:Y:S01]  /*5de0*/  IMAD.IADD R9, R200, 0x1, -R3 ;  /* 0x00000001c8097824 */ /* 0x000fe200078e0a03 */
[----:B------:R-:W-:Y:S02]  /*5df0*/  FSEL R137, R21, -INF , !P4 ;  /* 0xff80000015897808 */ /* 0x000fe40006000000 */
[----:B------:R-:W-:Y:S02]  /*5e00*/  FSEL R139, R20, -INF , !P3 ;  /* 0xff800000148b7808 */ /* 0x000fe40005800000 */
[----:B------:R-:W-:Y:S02]  /*5e10*/  IABS R9, R9 ;  /* 0x0000000900097213 */ /* 0x000fe40000000000 */
[C---:B------:R-:W-:Y:S01]  /*5e20*/  ISETP.LT.OR P5, PT, R6.reuse, R204, P2 ;  /* 0x000000cc0600720c */ /* 0x040fe200017a1670 */
[----:B---3--:R-:W-:Y:S01]  /*5e30*/  IMAD.MOV.U32 R8, RZ, RZ, R7 ;  /* 0x000000ffff087224 */ /* 0x008fe200078e0007 */
[----:B------:R-:W-:Y:S01]  /*5e40*/  IABS R7, R10 ;  /* 0x0000000a00077213 */ /* 0x000fe20000000000 */
[----:B----4-:R-:W-:Y:S01]  /*5e50*/  FFMA.FTZ R17, R11, -UR27, R31 ;  /* 0x8000001b0b117c23 */ /* 0x010fe2000801001f */
[C---:B------:R-:W-:Y:S01]  /*5e60*/  ISETP.LT.OR P4, PT, R6.reuse, R203, P1 ;  /* 0x000000cb0600720c */ /* 0x040fe20000f81670 */
[----:B------:R1:W2:Y:S01]  /*5e70*/  I2F R10, R8 ;  /* 0x00000008000a7306 */ /* 0x0002a20000201400 */
[----:B------:R-:W-:Y:S01]  /*5e80*/  ISETP.LT.OR P3, PT, R6, R202, P0 ;  /* 0x000000ca0600720c */ /* 0x000fe20000761670 */
[----:B------:R-:W-:Y:S01]  /*5e90*/  HMMA.16816.F32.BF16 R28, R36, R26, R132 ;  /* 0x0000001a241c723c */ /* 0x000fe20000041884 */
[----:B------:R-:W-:-:S02]  /*5ea0*/  ISETP.GE.AND P0, PT, R5, R210, PT ;  /* 0x000000d20500720c */ /* 0x000fc40003f06270 */
[----:B------:R-:W-:Y:S02]  /*5eb0*/  FSEL R152, R17, -INF , !P6 ;  /* 0xff80000011987808 */ /* 0x000fe40007000000 */
[----:B------:R-:W-:Y:S01]  /*5ec0*/  ISETP.LT.OR P6, PT, R5, R206, P0 ;  /* 0x000000ce0500720c */ /* 0x000fe200007c1670 */
[----:B------:R3:W4:Y:S01]  /*5ed0*/  I2F R23, R7 ;  /* 0x0000000700177306 */ /* 0x0007220000201400 */
[----:B------:R-:W-:Y:S02]  /*5ee0*/  ISETP.NE.AND P2, PT, R14, RZ, PT ;  /* 0x000000ff0e00720c */ /* 0x000fe40003f45270 */
[----:B------:R-:W-:Y:S02]  /*5ef0*/  ISETP.NE.AND P1, PT, R13, RZ, PT ;  /* 0x000000ff0d00720c */ /* 0x000fe40003f25270 */
[----:B------:R-:W-:Y:S01]  /*5f00*/  ISETP.NE.AND P0, PT, R16, RZ, PT ;  /* 0x000000ff1000720c */ /* 0x000fe20003f05270 */
[----:B-1----:R-:W-:Y:S01]  /*5f10*/  IMAD.IADD R8, R205, 0x1, -R0 ;  /* 0x00000001cd087824 */ /* 0x002fe200078e0a00 */
[----:B------:R-:W-:Y:S01]  /*5f20*/  IADD3 R0, R32, 0x39, RZ ;  /* 0x0000003920007810 */ /* 0x000fe20007ffe0ff */
[----:B--2---:R-:W-:Y:S01]  /*5f30*/  FFMA.FTZ R18, R10, -UR27, R45 ;  /* 0x8000001b0a127c23 */ /* 0x004fe2000801002d */
[----:B------:R-:W-:Y:S01]  /*5f40*/  FSEL R169, R12, -INF , !P0 ;  /* 0xff8000000ca97808 */ /* 0x000fe20004000000 */
        /* <DEDUP_REMOVED lines=8> */
[C---:B------:R-:W-:Y:S02]  /*5fd0*/  ISETP.GE.AND P0, PT, R5.reuse, R207, PT ;  /* 0x000000cf0500720c */ /* 0x040fe40003f06270 */
[C---:B------:R-:W-:Y:S02]  /*5fe0*/  ISETP.LT.OR P2, PT, R5.reuse, R204, P2 ;  /* 0x000000cc0500720c */ /* 0x040fe40001741670 */
[----:B------:R2:W-:Y:S01]  /*5ff0*/  I2F R25, R7 ;  /* 0x0000000700197306 */ /* 0x0005e20000201400 */
[----:B------:R-:W-:-:S02]  /*6000*/  ISETP.LT.OR P0, PT, R5, R202, P0 ;  /* 0x000000ca0500720c */ /* 0x000fc40000701670 */
[----:B------:R-:W-:Y:S02]  /*6010*/  P2R R13, PR, RZ, 0x4 ;  /* 0x00000004ff0d7803 */ /* 0x000fe40000000000 */
[----:B------:R-:W-:Y:S02]  /*6020*/  P2R R14, PR, RZ, 0x1 ;  /* 0x00000001ff0e7803 */ /* 0x000fe40000000000 */
[C---:B------:R-:W-:Y:S02]  /*6030*/  ISETP.GE.AND P0, PT, R3.reuse, R210, PT ;  /* 0x000000d20300720c */ /* 0x040fe40003f06270 */
[C---:B------:R-:W-:Y:S02]  /*6040*/  ISETP.GE.AND P2, PT, R3.reuse, R209, PT ;  /* 0x000000d10300720c */ /* 0x040fe40003f46270 */
[----:B------:R-:W-:Y:S02]  /*6050*/  ISETP.LT.OR P0, PT, R3, R206, P0 ;  /* 0x000000ce0300720c */ /* 0x000fe40000701670 */
        /* <DEDUP_REMOVED lines=50> */
[----:B------:R-:W-:Y:S02]  /*6380*/  FSEL R147, R9, -INF , !P1 ;  /* 0xff80000009937808 */ /* 0x000fe40004800000 */
        /* <DEDUP_REMOVED lines=12> */
[----:B------:R-:W-:-:S02]  /*6450*/  ISETP.GE.AND P0, PT, R0, R210, PT ;  /* 0x000000d20000720c */ /* 0x000fc40003f06270 */
[----:B------:R-:W-:Y:S01]  /*6460*/  FSEL R170, R7, -INF , !P4 ;  /* 0xff80000007aa7808 */ /* 0x000fe20006000000 */
[----:B------:R-:W-:Y:S01]  /*6470*/  FFMA.FTZ R7, R25, -UR27, R28 ;  /* 0x8000001b19077c23 */ /* 0x000fe2000801001c */
[----:B------:R-:W-:Y:S02]  /*6480*/  ISETP.LT.OR P4, PT, R0, R206, P0 ;  /* 0x000000ce0000720c */ /* 0x000fe40000781670 */
[----:B------:R-:W-:Y:S01]  /*6490*/  FSEL R153, R8, -INF , !P2 ;  /* 0xff80000008997808 */ /* 0x000fe20005000000 */
[----:B------:R3:W4:Y:S01]  /*64a0*/  I2F R10, R5 ;  /* 0x00000005000a7306 */ /* 0x0007220000201400 */
[C---:B------:R-:W-:Y:S02]  /*64b0*/  ISETP.GE.AND P0, PT, R0.reuse, R208, PT ;  /* 0x000000d00000720c */ /* 0x040fe40003f06270 */
[----:B------:R-:W-:Y:S02]  /*64c0*/  ISETP.GE.AND P2, PT, R0, R207, PT ;  /* 0x000000cf0000720c */ /* 0x000fe40003f46270 */
[----:B------:R-:W-:-:S02]  /*64d0*/  FSEL R163, R7, -INF , !P3 ;  /* 0xff80000007a37808 */ /* 0x000fc40005800000 */
[C---:B------:R-:W-:Y:S01]  /*64e0*/  ISETP.LT.OR P3, PT, R0.reuse, R204, P1 ;  /* 0x000000cc0000720c */ /* 0x040fe20000f61670 */
[----:B-1----:R-:W-:Y:S01]  /*64f0*/  IMAD.IADD R6, R201, 0x1, -R0 ;  /* 0x00000001c9067824 */ /* 0x002fe200078e0a00 */
[C---:B------:R-:W-:Y:S01]  /*6500*/  ISETP.LT.OR P1, PT, R0.reuse, R203, P0 ;  /* 0x000000cb0000720c */ /* 0x040fe20000721670 */
[----:B--2---:R-:W-:Y:S01]  /*6510*/  FFMA.FTZ R8, R13, -UR27, R16 ;  /* 0x8000001b0d087c23 */ /* 0x004fe20008010010 */
[----:B------:R-:W-:Y:S02]  /*6520*/  ISETP.LT.OR P0, PT, R0, R202, P2 ;  /* 0x000000ca0000720c */ /* 0x000fe40001701670 */
[----:B------:R-:W-:Y:S01]  /*6530*/  ISETP.NE.AND P2, PT, R12, RZ, PT ;  /* 0x000000ff0c00720c */ /* 0x000fe20003f45270 */
[----:B---3--:R-:W-:Y:S01]  /*6540*/  IMAD.MOV.U32 R5, RZ, RZ, R3 ;  /* 0x000000ffff057224 */ /* 0x008fe200078e0003 */
[----:B------:R-:W-:Y:S01]  /*6550*/  IABS R3, R6 ;  /* 0x0000000600037213 */ /* 0x000fe20000000000 */
[----:B------:R-:W-:Y:S02]  /*6560*/  IMAD.IADD R6, R205, 0x1, -R0 ;  /* 0x00000001cd067824 */ /* 0x000fe400078e0a00 */
[----:B------:R1:W2:Y:S01]  /*6570*/  I2F R11, R5 ;  /* 0x00000005000b7306 */ /* 0x0002a20000201400 */
[----:B------:R-:W-:Y:S01]  /*6580*/  IMAD.IADD R0, R145, 0x1, R144 ;  /* 0x0000000191007824 */ /* 0x000fe200078e0290 */
[----:B------:R-:W-:Y:S01]  /*6590*/  FSEL R144, R8, -INF , !P6 ;  /* 0xff80000008907808 */ /* 0x000fe20007000000 */
[----:B----4-:R-:W-:-:S02]  /*65a0*/  FFMA.FTZ R7, R10, -UR27, R18 ;  /* 0x8000001b0a077c23 */ /* 0x010fc40008010012 */
[----:B------:R-:W-:-:S03]  /*65b0*/  FFMA.FTZ R10, R24, -UR27, R29 ;  /* 0x8000001b180a7c23 */ /* 0x000fc6000801001d */
[----:B------:R-:W-:Y:S02]  /*65c0*/  FSEL R149, R7, -INF , !P5 ;  /* 0xff80000007957808 */ /* 0x000fe40006800000 */
        /* <DEDUP_REMOVED lines=18> */
[----:B------:R-:W-:Y:S01]  /*66f0*/  UIADD3 UR5, UR32, -0x2, URZ ;  /* 0xfffffffe20057890 */ /* 0x000fe2000fffe03f */
[----:B------:R-:W-:Y:S01]  /*6700*/  ISETP.GE.AND P0, PT, R180, c[0x0][0x220], PT ;  /* 0x00008800b4007a0c */ /* 0x000fe20003f06270 */
[----:B------:R-:W-:Y:S01]  /*6710*/  IMAD.MOV.U32 R17, RZ, RZ, c[0x0][0x198] ;  /* 0x00006600ff117624 */ /* 0x000fe200078e00ff */
[----:B------:R-:W-:Y:S01]  /*6720*/  BSSY B0, `(.L_x_1746) ;  /* 0x000002d000007945 */ /* 0x000fe20003800000 */
[----:B------:R-:W-:Y:S02]  /*6730*/  USHF.R.S32.HI UR4, URZ, 0x1f, UR5 ;  /* 0x0000001f3f047899 */ /* 0x000fe40008011405 */
        /* <DEDUP_REMOVED lines=43> */
.L_x_1747:
[----:B------:R-:W-:Y:S05]  /*69f0*/  BSYNC B0 ;  /* 0x0000000000007941 */ /* 0x000fea0003800000 */
.L_x_1746:
[----:B------:R-:W0:Y:S02]  /*6a00*/  LDGDEPBAR ;  /* 0x00000000000079af */ /* 0x000e240000000000 */
.L_x_1745:
[----:B------:R-:W-:Y:S01]  /*6a10*/  FMNMX.FTZ R3, R80, R66, !PT ;  /* 0x0000004250037209 */ /* 0x000fe20007810000 */
[----:B------:R-:W-:Y:S01]  /*6a20*/  USHF.L.U32 UR4, UR35, 0x1, URZ ;  /* 0x0000000123047899 */ /* 0x000fe2000800063f */
[----:B------:R-:W-:Y:S01]  /*6a30*/  FMNMX.FTZ R5, R82, R72, !PT ;  /* 0x0000004852057209 */ /* 0x000fe20007810000 */
[----:B------:R-:W-:Y:S01]  /*6a40*/  IMAD.WIDE.U32 R234, R177, -0x2daee0ad, RZ ;  /* 0xd2511f53b1ea7825 */ /* 0x000fe200078e00ff */
[----:B------:R-:W-:Y:S01]  /*6a50*/  FMNMX.FTZ R3, R67, R3, !PT ;  /* 0x0000000343037209 */ /* 0x000fe20007810000 */
[----:B------:R-:W-:Y:S01]  /*6a60*/  UIADD3 UR15, UR31, -0x4498517b, URZ ;  /* 0xbb67ae851f0f7890 */ /* 0x000fe2000fffe03f */
[----:B------:R-:W-:Y:S01]  /*6a70*/  FMNMX.FTZ R5, R68, R5, !PT ;  /* 0x0000000544057209 */ /* 0x000fe20007810000 */
[----:B------:R-:W-:Y:S01]  /*6a80*/  IMAD.WIDE.U32 R174, R244, -0x326172a9, RZ ;  /* 0xcd9e8d57f4ae7825 */ /* 0x000fe200078e00ff */
[----:B------:R-:W-:Y:S01]  /*6a90*/  FMNMX.FTZ R3, R64, R3, !PT ;  /* 0x0000000340037209 */ /* 0x000fe20007810000 */
[----:B------:R-:W-:Y:S01]  /*6aa0*/  UIADD3 UR16, UR30, -0x61c88647, URZ ;  /* 0x9e3779b91e107890 */ /* 0x000fe2000fffe03f */
[----:B------:R-:W-:Y:S01]  /*6ab0*/  FMNMX.FTZ R5, R65, R5, !PT ;  /* 0x0000000541057209 */ /* 0x000fe20007810000 */
[----:B------:R-:W-:Y:S01]  /*6ac0*/  UIADD3 UR14, UR30, 0x3c6ef372, URZ ;  /* 0x3c6ef3721e0e7890 */ /* 0x000fe2000fffe03f */
        /* <DEDUP_REMOVED lines=9> */
[----:B------:R-:W-:Y:S01]  /*6b60*/  UIADD3 UR7, UR31, -0x56f99767, URZ ;  /* 0xa90668991f077890 */ /* 0x000fe2000fffe03f */
        /* <DEDUP_REMOVED lines=8> */
[----:B-1----:R-:W-:Y:S01]  /*6bf0*/  LOP3.LUT R10, R175, R243, RZ, 0x3c, !PT ;  /* 0x000000f3af0a7212 */ /* 0x002fe200078e3cff */
[----:B------:R-:W-:Y:S01]  /*6c00*/  IMAD.SHL.U32 R185, R0, 0x2, RZ ;  /* 0x0000000200b97824 */ /* 0x000fe200078e00ff */
[----:B------:R-:W-:Y:S01]  /*6c10*/  FMNMX.FTZ R3, R138, R3, !PT ;  /* 0x000000038a037209 */ /* 0x000fe20007810000 */
[----:B------:R-:W-:-:S02]  /*6c20*/  IMAD R172, R81, 0x10000, R81 ;  /* 0x0001000051ac7824 */ /* 0x000fc400078e0251 */
[----:B------:R-:W-:Y:S01]  /*6c30*/  IMAD.WIDE.U32 R60, R10, -0x2daee0ad, RZ ;  /* 0xd2511f530a3c7825 */ /* 0x000fe200078e00ff */
[----:B------:R-:W-:Y:S01]  /*6c40*/  FMNMX.FTZ R3, R137, R3, !PT ;  /* 0x0000000389037209 */ /* 0x000fe20007810000 */
[----:B------:R-:W-:Y:S02]  /*6c50*/  LDSM.16.MT88.4 R20, [R185+0x6000] ;  /* 0x00600000b914783b */ /* 0x000fe40000004200 */
[--C-:B------:R-:W-:Y:S01]  /*6c60*/  IMAD R186, R4, 0x2, R185.reuse ;  /* 0x0000000204ba7824 */ /* 0x100fe200078e02b9 */
[----:B------:R-:W-:Y:S01]  /*6c70*/  FMNMX.FTZ R3, R136, R3, !PT ;  /* 0x0000000388037209 */ /* 0x000fe20007810000 */
[C---:B------:R-:W-:Y:S02]  /*6c80*/  IMAD R188, R2.reuse, 0x2, R185 ;  /* 0x0000000202bc7824 */ /* 0x040fe400078e02b9 */
[----:B------:R-:W-:Y:S01]  /*6c90*/  IMAD R187, R2, 0x2, R186 ;  /* 0x0000000202bb7824 */ /* 0x000fe200078e02ba */
[----:B------:R-:W-:Y:S01]  /*6ca0*/  FMNMX.FTZ R3, R156, R3, !PT ;  /* 0x000000039c037209 */ /* 0x000fe20007810000 */
[----:B------:R-:W-:Y:S03]  /*6cb0*/  LDSM.16.MT88.4 R36, [R186+0x6000] ;  /* 0x00600000ba24783b */ /* 0x000fe60000004200 */
[----:B------:R-:W-:Y:S01]  /*6cc0*/  FMNMX.FTZ R3, R147, R3, !PT ;  /* 0x0000000393037209 */ /* 0x000fe20007810000 */
[----:B------:R-:W-:Y:S03]  /*6cd0*/  LDSM.16.MT88.4 R28, [R188+0x6000] ;  /* 0x00600000bc1c783b */ /* 0x000fe60000004200 */
[----:B------:R-:W-:Y:S01]  /*6ce0*/  FMNMX.FTZ R3, R144, R3, !PT ;  /* 0x0000000390037209 */ /* 0x000fe20007810000 */
[----:B------:R-:W-:Y:S03]  /*6cf0*/  LDSM.16.MT88.4 R40, [R187+0x6000] ;  /* 0x00600000bb28783b */ /* 0x000fe60000004200 */
[----:B------:R-:W-:-:S05]  /*6d00*/  FMNMX.FTZ R3, R145, R3, !PT ;  /* 0x0000000391037209 */ /* 0x000fca0007810000 */
[----:B--2---:R-:W1:Y:S02]  /*6d10*/  SHFL.BFLY PT, R6, R3, 0x2, 0x1f ;  /* 0x0c401f0003067f89 */ /* 0x004e6400000e0000 */
[----:B-1----:R-:W-:Y:S02]  /*6d20*/  FMNMX.FTZ R16, R3, R6, !PT ;  /* 0x0000000603107209 */ /* 0x002fe40007810000 */
[----:B------:R-:W-:Y:S02]  /*6d30*/  FMNMX.FTZ R3, R74, R5, !PT ;  /* 0x000000054a037209 */ /* 0x000fe40007810000 */
[----:B------:R-:W-:Y:S01]  /*6d40*/  FMNMX.FTZ R6, R97, R96, !PT ;  /* 0x0000006061067209 */ /* 0x000fe20007810000 */
[----:B------:R-:W-:Y:S01]  /*6d50*/  SHFL.BFLY PT, R71, R16, 0x1, 0x1f ;  /* 0x0c201f0010477f89 */ /* 0x000fe200000e0000 */
[----:B------:R-:W-:Y:S02]  /*6d60*/  FMNMX.FTZ R3, R69, R3, !PT ;  /* 0x0000000345037209 */ /* 0x000fe40007810000 */
[----:B------:R-:W-:-:S02]  /*6d70*/  FMNMX.FTZ R5, R99, R98, !PT ;  /* 0x0000006263057209 */ /* 0x000fc40007810000 */
[----:B------:R-:W-:Y:S02]  /*6d80*/  FMNMX.FTZ R3, R150, R3, !PT ;  /* 0x0000000396037209 */ /* 0x000fe40007810000 */
[----:B------:R-:W-:Y:S02]  /*6d90*/  FMNMX.FTZ R7, R79, R6, !PT ;  /* 0x000000064f077209 */ /* 0x000fe40007810000 */
[----:B------:R-:W-:Y:S02]  /*6da0*/  FMNMX.FTZ R3, R146, R3, !PT ;  /* 0x0000000392037209 */ /* 0x000fe40007810000 */
[----:B------:R-:W-:Y:S01]  /*6db0*/  FMNMX.FTZ R6, R83, R5, !PT ;  /* 0x0000000553067209 */ /* 0x000fe20007810000 */
[----:B------:R-:W-:Y:S01]  /*6dc0*/  IMAD.U32 R5, RZ, RZ, UR4 ;  /* 0x00000004ff057e24 */ /* 0x000fe2000f8e00ff */
[----:B------:R-:W-:Y:S01]  /*6dd0*/  FMNMX.FTZ R3, R139, R3, !PT ;  /* 0x000000038b037209 */ /* 0x000fe20007810000 */
[----:B------:R-:W-:Y:S01]  /*6de0*/  UIADD3 UR4, UR4, 0x1, URZ ;  /* 0x0000000104047890 */ /* 0x000fe2000fffe03f */
[----:B------:R-:W-:-:S02]  /*6df0*/  FMNMX.FTZ R9, R77, R7, !PT ;  /* 0x000000074d097209 */ /* 0x000fc40007810000 */
[----:B------:R-:W-:Y:S02]  /*6e00*/  FMNMX.FTZ R3, R140, R3, !PT ;  /* 0x000000038c037209 */ /* 0x000fe40007810000 */
        /* <DEDUP_REMOVED lines=8> */
[----:B------:R-:W-:Y:S02]  /*6e90*/  LOP3.LUT R6, R51, R243, RZ, 0x3c, !PT ;  /* 0x000000f333067212 */ /* 0x000fe400078e3cff */
[----:B------:R-:W-:Y:S02]  /*6ea0*/  FMNMX.FTZ R3, R151, R3, !PT ;  /* 0x0000000397037209 */ /* 0x000fe40007810000 */
[----:B------:R-:W-:Y:S01]  /*6eb0*/  FMNMX.FTZ R5, R125, R5, !PT ;  /* 0x000000057d057209 */ /* 0x000fe20007810000 */
[----:B------:R-:W-:Y:S01]  /*6ec0*/  IMAD.WIDE.U32 R46, R6, -0x2daee0ad, RZ ;  /* 0xd2511f53062e7825 */ /* 0x000fe200078e00ff */
[----:B------:R-:W-:Y:S01]  /*6ed0*/  LOP3.LUT R7, R61, UR15, R234, 0x96, !PT ;  /* 0x0000000f3d077c12 */ /* 0x000fe2000f8e96ea */
[----:B------:R-:W1:Y:S01]  /*6ee0*/  SHFL.BFLY PT, R70, R3, 0x2, 0x1f ;  /* 0x0c401f0003467f89 */ /* 0x000e6200000e0000 */
[----:B------:R-:W-:-:S02]  /*6ef0*/  FMNMX.FTZ R5, R123, R5, !PT ;  /* 0x000000057b057209 */ /* 0x000fc40007810000 */
[----:B------:R-:W-:Y:S01]  /*6f00*/  LOP3.LUT R6, R47, UR15, R234, 0x96, !PT ;  /* 0x0000000f2f067c12 */ /* 0x000fe2000f8e96ea */
[----:B------:R-:W-:Y:S01]  /*6f10*/  IMAD.WIDE.U32 R224, R7, -0x326172a9, RZ ;  /* 0xcd9e8d5707e07825 */ /* 0x000fe200078e00ff */
[----:B------:R-:W-:Y:S02]  /*6f20*/  FMNMX.FTZ R5, R164, R5, !PT ;  /* 0x00000005a4057209 */ /* 0x000fe40007810000 */
[----:B------:R-:W-:Y:S01]  /*6f30*/  FMNMX.FTZ R11, R158, R8, !PT ;  /* 0x000000089e0b7209 */ /* 0x000fe20007810000 */
[----:B------:R-:W-:Y:S01]  /*6f40*/  IMAD.WIDE.U32 R44, R6, -0x326172a9, RZ ;  /* 0xcd9e8d57062c7825 */ /* 0x000fe200078e00ff */
[----:B------:R-:W-:Y:S02]  /*6f50*/  LOP3.LUT R10, R13, UR16, R174, 0x96, !PT ;  /* 0x000000100d0a7c12 */ /* 0x000fe4000f8e96ae */
[----:B------:R-:W-:Y:S02]  /*6f60*/  FMNMX.FTZ R5, R160, R5, !PT ;  /* 0x00000005a0057209 */ /* 0x000fe40007810000 */
[----:B------:R-:W-:Y:S01]  /*6f70*/  FMNMX.FTZ R6, R155, R11, !PT ;  /* 0x0000000b9b067209 */ /* 0x000fe20007810000 */
[----:B------:R-:W-:Y:S01]  /*6f80*/  IMAD.WIDE.U32 R14, R10, -0x2daee0ad, RZ ;  /* 0xd2511f530a0e7825 */ /* 0x000fe200078e00ff */
[----:B------:R-:W-:-:S02]  /*6f90*/  LOP3.LUT R8, R13, UR16, R50, 0x96, !PT ;  /* 0x000000100d087c12 */ /* 0x000fc4000f8e9632 */
[----:B------:R-:W-:Y:S02]  /*6fa0*/  FMNMX.FTZ R5, R154, R5, !PT ;  /* 0x000000059a057209 */ /* 0x000fe40007810000 */
[----:B------:R-:W-:Y:S02]  /*6fb0*/  FMNMX.FTZ R10, R143, R6, !PT ;  /* 0x000000068f0a7209 */ /* 0x000fe40007810000 */
[--C-:B------:R-:W-:Y:S02]  /*6fc0*/  LOP3.LUT R9, R225, UR14, R12.reuse, 0x96, !PT ;  /* 0x0000000ee1097c12 */ /* 0x100fe4000f8e960c */
[----:B------:R-:W-:Y:S01]  /*6fd0*/  LOP3.LUT R7, R45, UR14, R12, 0x96, !PT ;  /* 0x0000000e2d077c12 */ /* 0x000fe2000f8e960c */
[----:B------:R-:W-:Y:S01]  /*6fe0*/  IMAD.WIDE.U32 R12, R8, -0x2daee0ad, RZ ;  /* 0xd2511f53080c7825 */ /* 0x000fe200078e00ff */
[----:B------:R-:W-:Y:S02]  /*6ff0*/  FMNMX.FTZ R8, R148, R5, !PT ;  /* 0x0000000594087209 */ /* 0x000fe40007810000 */
[----:B------:R-:W-:Y:S01]  /*7000*/  FMNMX.FTZ R5, R142, R10, !PT ;  /* 0x0000000a8e057209 */ /* 0x000fe20007810000 */
[----:B------:R-:W-:Y:S01]  /*7010*/  IMAD.WIDE.U32 R6, R7, -0x2daee0ad, RZ ;  /* 0xd2511f5307067825 */ /* 0x000fe200078e00ff */
[----:B------:R-:W-:-:S02]  /*7020*/  FMNMX.FTZ R8, R169, R8, !PT ;  /* 0x00000008a9087209 */ /* 0x000fc40007810000 */
[----:B------:R-:W-:Y:S01]  /*7030*/  FMNMX.FTZ R5, R167, R5, !PT ;  /* 0x00000005a7057209 */ /* 0x000fe20007810000 */
[----:B------:R-:W-:Y:S01]  /*7040*/  IMAD.WIDE.U32 R32, R9, -0x2daee0ad, RZ ;  /* 0xd2511f5309207825 */ /* 0x000fe200078e00ff */
[----:B------:R-:W-:Y:S02]  /*7050*/  FMNMX.FTZ R8, R168, R8, !PT ;  /* 0x00000008a8087209 */ /* 0x000fe40007810000 */
[----:B-1----:R-:W-:Y:S02]  /*7060*/  FMNMX.FTZ R70, R3, R70, !PT ;  /* 0x0000004603467209 */ /* 0x002fe40007810000 */
[----:B------:R-:W-:Y:S02]  /*7070*/  FMNMX.FTZ R3, R162, R5, !PT ;  /* 0x00000005a2037209 */ /* 0x000fe40007810000 */
[----:B------:R-:W-:Y:S02]  /*7080*/  LOP3.LUT R11, R7, UR11, R12, 0x96, !PT ;  /* 0x0000000b070b7c12 */ /* 0x000fe4000f8e960c */
[----:B------:R-:W-:-:S02]  /*7090*/  FMNMX.FTZ R5, R163, R8, !PT ;  /* 0x00000008a3057209 */ /* 0x000fc40007810000 */
[----:B------:R-:W-:Y:S01]  /*70a0*/  FMNMX.FTZ R7, R157, R3, !PT ;  /* 0x000000039d077209 */ /* 0x000fe20007810000 */
[----:B------:R-:W-:Y:S01]  /*70b0*/  IMAD.WIDE.U32 R18, R11, -0x326172a9, RZ ;  /* 0xcd9e8d570b127825 */ /* 0x000fe200078e00ff */
[----:B------:R-:W-:Y:S02]  /*70c0*/  FMNMX.FTZ R3, R161, R5, !PT ;  /* 0x00000005a1037209 */ /* 0x000fe40007810000 */
[----:B------:R-:W-:Y:S02]  /*70d0*/  LOP3.LUT R9, R13, UR13, R46, 0x96, !PT ;  /* 0x0000000d0d097c12 */ /* 0x000fe4000f8e962e */
[----:B------:R-:W-:Y:S01]  /*70e0*/  FMNMX.FTZ R5, R152, R7, !PT ;  /* 0x0000000798057209 */ /* 0x000fe20007810000 */
[----:B------:R-:W1:Y:S01]  /*70f0*/  SHFL.BFLY PT, R73, R3, 0x2, 0x1f ;  /* 0x0c401f0003497f89 */ /* 0x000e6200000e0000 */
[----:B------:R-:W-:Y:S01]  /*7100*/  LOP3.LUT R17, R15, UR13, R60, 0x96, !PT ;  /* 0x0000000d0f117c12 */ /* 0x000fe2000f8e963c */
[----:B------:R-:W-:Y:S01]  /*7110*/  IMAD.WIDE.U32 R8, R9, -0x326172a9, RZ ;  /* 0xcd9e8d5709087825 */ /* 0x000fe200078e00ff */
[----:B------:R-:W-:-:S02]  /*7120*/  FMNMX.FTZ R7, R171, R5, !PT ;  /* 0x00000005ab077209 */ /* 0x000fc40007810000 */
[----:B------:R-:W-:Y:S01]  /*7130*/  LOP3.LUT R15, R33, UR11, R14, 0x96, !PT ;  /* 0x0000000b210f7c12 */ /* 0x000fe2000f8e960e */
[----:B------:R-:W-:Y:S01]  /*7140*/  IMAD.WIDE.U32 R12, R17, -0x326172a9, RZ ;  /* 0xcd9e8d57110c7825 */ /* 0x000fe200078e00ff */
[----:B------:R-:W2:Y:S01]  /*7150*/  SHFL.BFLY PT, R14, R70, 0x1, 0x1f ;  /* 0x0c201f00460e7f89 */ /* 0x000ea200000e0000 */
[----:B------:R-:W-:Y:S02]  /*7160*/  FMNMX.FTZ R7, R170, R7, !PT ;  /* 0x00000007aa077209 */ /* 0x000fe40007810000 */
[----:B------:R-:W-:Y:S01]  /*7170*/  LOP3.LUT R8, R19, UR10, R8, 0x96, !PT ;  /* 0x0000000a13087c12 */ /* 0x000fe2000f8e9608 */
[----:B------:R-:W-:Y:S01]  /*7180*/  IMAD.WIDE.U32 R120, R15, -0x326172a9, RZ ;  /* 0xcd9e8d570f787825 */ /* 0x000fe200078e00ff */
[----:B------:R-:W-:Y:S02]  /*7190*/  FMNMX.FTZ R7, R165, R7, !PT ;  /* 0x00000007a5077209 */ /* 0x000fe40007810000 */
[----:B------:R-:W-:Y:S01]  /*71a0*/  FMNMX.FTZ R71, R16, R71, !PT ;  /* 0x0000004710477209 */ /* 0x000fe20007810000 */
[----:B------:R-:W-:Y:S01]  /*71b0*/  IMAD.WIDE.U32 R26, R8, -0x2daee0ad, RZ ;  /* 0xd2511f53081a7825 */ /* 0x000fe200078e00ff */
[----:B------:R-:W-:-:S02]  /*71c0*/  FMNMX.FTZ R8, R166, R7, !PT ;  /* 0x00000007a6087209 */ /* 0x000fc40007810000 */
[----:B------:R-:W-:Y:S01]  /*71d0*/  LOP3.LUT R10, R9, UR12, R44, 0x96, !PT ;  /* 0x0000000c090a7c12 */ /* 0x000fe2000f8e962c */
[C---:B------:R-:W-:Y:S01]  /*71e0*/  FMUL.FTZ R5, R71.reuse, c[0x0][0x23c] ;  /* 0x00008f0047057a20 */ /* 0x040fe20000410000 */
[----:B------:R-:W-:Y:S01]  /*71f0*/  FSETP.NEU.FTZ.AND P0, PT, R71, -INF , PT ;  /* 0xff8000004700780b */ /* 0x000fe20003f1d000 */
[----:B------:R-:W3:Y:S01]  /*7200*/  SHFL.BFLY PT, R15, R8, 0x2, 0x1f ;  /* 0x0c401f00080f7f89 */ /* 0x000ee200000e0000 */
[----:B------:R-:W-:Y:S01]  /*7210*/  LOP3.LUT R17, R13, UR12, R224, 0x96, !PT ;  /* 0x0000000c0d117c12 */ /* 0x000fe2000f8e96e0 */
[----:B------:R-:W-:Y:S01]  /*7220*/  IMAD.WIDE.U32 R10, R10, -0x2daee0ad, RZ ;  /* 0xd2511f530a0a7825 */ /* 0x000fe200078e00ff */
[----:B------:R-:W-:Y:S02]  /*7230*/  FSEL R5, R5, RZ, P0 ;  /* 0x000000ff05057208 */ /* 0x000fe40000000000 */
[----:B-1----:R-:W-:Y:S02]  /*7240*/  FMNMX.FTZ R73, R3, R73, !PT ;  /* 0x0000004903497209 */ /* 0x002fe40007810000 */
[----:B------:R-:W-:Y:S01]  /*7250*/  LOP3.LUT R7, R27, UR7, R10, 0x96, !PT ;  /* 0x000000071b077c12 */ /* 0x000fe2000f8e960a */
[--C-:B------:R-:W-:Y:S01]  /*7260*/  FFMA.FTZ R9, R80, c[0x0][0x23c], -R5.reuse ;  /* 0x00008f0050097a23 */ /* 0x100fe20000010805 */
[----:B------:R-:W-:Y:S01]  /*7270*/  LOP3.LUT R10, R11, UR9, R6, 0x96, !PT ;  /* 0x000000090b0a7c12 */ /* 0x000fe2000f8e9606 */
[----:B------:R-:W-:Y:S01]  /*7280*/  FFMA.FTZ R3, R67, c[0x0][0x23c], -R5 ;  /* 0x00008f0043037a23 */ /* 0x000fe20000010805 */
[----:B--2---:R-:W-:Y:S01]  /*7290*/  FMNMX.FTZ R70, R70, R14, !PT ;  /* 0x0000000e46467209 */ /* 0x004fe20007810000 */
[----:B------:R1:W-:Y:S01]  /*72a0*/  MUFU.EX2 R245, R9 ;  /* 0x0000000900f57308 */ /* 0x0003e20000000800 */
[----:B------:R-:W-:Y:S01]  /*72b0*/  IMAD.WIDE.U32 R6, R7, -0x326172a9, RZ ;  /* 0xcd9e8d5707067825 */ /* 0x000fe200078e00ff */
[----:B------:R-:W2:Y:S01]  /*72c0*/  SHFL.BFLY PT, R16, R73, 0x1, 0x1f ;  /* 0x0c201f0049107f89 */ /* 0x000ea200000e0000 */
[----:B------:R-:W-:-:S02]  /*72d0*/  FSETP.NEU.FTZ.AND P0, PT, R70, -INF , PT ;  /* 0xff8000004600780b */ /* 0x000fc40003f1d000 */
[----:B------:R-:W-:Y:S01]  /*72e0*/  LOP3.LUT R19, R121, UR10, R12, 0x96, !PT ;  /* 0x0000000a79137c12 */ /* 0x000fe2000f8e960c */
[----:B------:R-:W-:Y:S01]  /*72f0*/  IMAD.WIDE.U32 R24, R10, -0x326172a9, RZ ;  /* 0xcd9e8d570a187825 */ /* 0x000fe200078e00ff */
[----:B------:R-:W-:Y:S01]  /*7300*/  LOP3.LUT R13, R6, 0xff, RZ, 0xc0, !PT ;  /* 0x000000ff060d7812 */ /* 0x000fe200078ec0ff */
[----:B------:R4:W-:Y:S01]  /*7310*/  MUFU.EX2 R242, R3 ;  /* 0x0000000300f27308 */ /* 0x0009e20000000800 */
[--C-:B------:R-:W-:Y:S01]  /*7320*/  SHF.R.U32.HI R10, RZ, 0x10, R6.reuse ;  /* 0x00000010ff0a7819 */ /* 0x100fe20000011606 */
[----:B------:R-:W-:Y:S01]  /*7330*/  IMAD.WIDE.U32 R62, R19, -0x2daee0ad, RZ ;  /* 0xd2511f53133e7825 */ /* 0x000fe200078e00ff */
[----:B------:R-:W-:Y:S02]  /*7340*/  SHF.R.U32.HI R12, RZ, 0x18, R6 ;  /* 0x00000018ff0c7819 */ /* 0x000fe40000011606 */
[----:B---3--:R-:W-:Y:S02]  /*7350*/  FMNMX.FTZ R8, R8, R15, !PT ;  /* 0x0000000f08087209 */ /* 0x008fe40007810000 */
[----:B------:R-:W-:Y:S01]  /*7360*/  LOP3.LUT R18, R25, UR8, R18, 0x96, !PT ;  /* 0x0000000819127c12 */ /* 0x000fe2000f8e9612 */
[----:B-1----:R-:W-:-:S04]  /*7370*/  FFMA.FTZ R9, R66, c[0x0][0x23c], -R5 ;  /* 0x00008f0042097a23 */ /* 0x002fc80000010805 */
[----:B------:R1:W-:Y:S01]  /*7380*/  MUFU.EX2 R240, R9 ;  /* 0x0000000900f07308 */ /* 0x0003e20000000800 */
[----:B----4-:R-:W-:Y:S01]  /*7390*/  FMUL.FTZ R3, R70, c[0x0][0x23c] ;  /* 0x00008f0046037a20 */ /* 0x010fe20000410000 */
[----:B--2---:R-:W-:-:S04]  /*73a0*/  FMNMX.FTZ R73, R73, R16, !PT ;  /* 0x0000001049497209 */ /* 0x004fc80007810000 */
[----:B------:R-:W-:Y:S02]  /*73b0*/  FSEL R3, R3, RZ, P0 ;  /* 0x000000ff03037208 */ /* 0x000fe40000000000 */
[----:B------:R-:W-:-:S03]  /*73c0*/  FSETP.NEU.FTZ.AND P0, PT, R73, -INF , PT ;  /* 0xff8000004900780b */ /* 0x000fc60003f1d000 */
[----:B------:R-:W-:Y:S01]  /*73d0*/  FFMA.FTZ R0, R82, c[0x0][0x23c], -R3 ;  /* 0x00008f0052007a23 */ /* 0x000fe20000010803 */
[----:B-1----:R-:W-:Y:S01]  /*73e0*/  LOP3.LUT R9, R6, 0xffff, RZ, 0xc0, !PT ;  /* 0x0000ffff06097812 */ /* 0x002fe200078ec0ff */
[----:B------:R-:W-:Y:S02]  /*73f0*/  FFMA.FTZ R6, R64, c[0x0][0x23c], -R5 ;  /* 0x00008f0040067a23 */ /* 0x000fe40000010805 */
[----:B------:R1:W-:Y:S01]  /*7400*/  MUFU.EX2 R237, R0 ;  /* 0x0000000000ed7308 */ /* 0x0003e20000000800 */
[----:B------:R-:W-:Y:S02]  /*7410*/  SHF.R.U32.HI R11, RZ, 0x8, R9 ;  /* 0x00000008ff0b7819 */ /* 0x000fe40000011609 */
[----:B------:R-:W-:Y:S02]  /*7420*/  LOP3.LUT R9, R10, 0xff, RZ, 0xc0, !PT ;  /* 0x000000ff0a097812 */ /* 0x000fe400078ec0ff */
[----:B------:R-:W-:Y:S01]  /*7430*/  PRMT R15, R13, 0x5410, R11 ;  /* 0x000054100d0f7816 */ /* 0x000fe2000000000b */
[----:B------:R-:W-:-:S02]  /*7440*/  FFMA.FTZ R11, R65, c[0x0][0x23c], -R3 ;  /* 0x00008f00410b7a23 */ /* 0x000fc40000010803 */
[----:B------:R2:W3:Y:S01]  /*7450*/  MUFU.EX2 R241, R6 ;  /* 0x0000000600f17308 */ /* 0x0004e20000000800 */
[----:B------:R-:W-:Y:S01]  /*7460*/  PRMT R14, R9, 0x5410, R12 ;  /* 0x00005410090e7816 */ /* 0x000fe2000000000c */
[----:B------:R-:W-:-:S06]  /*7470*/  HSET2.LE.AND R2, R15, R172, PT ;  /* 0x000000ac0f027233 */ /* 0x000fcc0003803000 */
[----:B------:R4:W-:Y:S01]  /*7480*/  MUFU.EX2 R238, R11 ;  /* 0x0000000b00ee7308 */ /* 0x0009e20000000800 */
[----:B-1----:R-:W-:-:S05]  /*7490*/  FMUL.FTZ R0, R73, c[0x0][0x23c] ;  /* 0x00008f0049007a20 */ /* 0x002fca0000410000 */
[----:B------:R-:W-:Y:S02]  /*74a0*/  FSEL R0, R0, RZ, P0 ;  /* 0x000000ff00007208 */ /* 0x000fe40000000000 */
[----:B--2---:R-:W-:Y:S01]  /*74b0*/  LOP3.LUT R6, R7, UR17, R24, 0x96, !PT ;  /* 0x0000001107067c12 */ /* 0x004fe2000f8e9618 */
[----:B------:R-:W-:Y:S01]  /*74c0*/  FFMA.FTZ R7, R68, c[0x0][0x23c], -R3 ;  /* 0x00008f0044077a23 */ /* 0x000fe20000010803 */
[----:B---3--:R-:W-:Y:S02]  /*74d0*/  F2FP.BF16.PACK_AB R4, R241, R242 ;  /* 0x000000f2f104723e */ /* 0x008fe400000010ff */
[C---:B------:R-:W-:Y:S01]  /*74e0*/  LOP3.LUT R9, R6.reuse, 0xffff, RZ, 0xc0, !PT ;  /* 0x0000ffff06097812 */ /* 0x040fe200078ec0ff */
[----:B------:R1:W2:Y:S01]  /*74f0*/  MUFU.EX2 R239, R7 ;  /* 0x0000000700ef7308 */ /* 0x0002a20000000800 */
[----:B------:R-:W-:Y:S01]  /*7500*/  LOP3.LUT R12, R6, 0xff, RZ, 0xc0, !PT ;  /* 0x000000ff060c7812 */ /* 0x000fe200078ec0ff */
[----:B----4-:R-:W3:Y:S01]  /*7510*/  SHFL.BFLY PT, R11, R8, 0x1, 0x1f ;  /* 0x0c201f00080b7f89 */ /* 0x010ee200000e0000 */
[----:B------:R-:W-:-:S02]  /*7520*/  SHF.R.U32.HI R10, RZ, 0x18, R6 ;  /* 0x00000018ff0a7819 */ /* 0x000fc40000011606 */
[----:B------:R-:W-:-:S04]  /*7530*/  SHF.R.U32.HI R9, RZ, 0x8, R9 ;  /* 0x00000008ff097819 */ /* 0x000fc80000011609 */
[----:B------:R-:W-:Y:S01]  /*7540*/  PRMT R13, R12, 0x5410, R9 ;  /* 0x000054100c0d7816 */ /* 0x000fe20000000009 */
[----:B------:R-:W-:-:S04]  /*7550*/  FFMA.FTZ R9, R97, c[0x0][0x23c], -R0 ;  /* 0x00008f0061097a23 */ /* 0x000fc80000010800 */
[----:B------:R-:W-:Y:S01]  /*7560*/  MUFU.EX2 R233, R9 ;  /* 0x0000000900e97308 */ /* 0x000fe20000000800 */
[----:B-1----:R-:W-:-:S04]  /*7570*/  SHF.R.U32.HI R7, RZ, 0x10, R6 ;  /* 0x00000010ff077819 */ /* 0x002fc80000011606 */
[----:B------:R-:W-:Y:S02]  /*7580*/  LOP3.LUT R6, R7, 0xff, RZ, 0xc0, !PT ;  /* 0x000000ff07067812 */ /* 0x000fe400078ec0ff */
[----:B--2---:R-:W-:Y:S02]  /*7590*/  F2FP.BF16.PACK_AB R7, R238, R239 ;  /* 0x000000efee07723e */ /* 0x004fe400000010ff */
[----:B------:R-:W-:Y:S01]  /*75a0*/  PRMT R12, R6, 0x5410, R10 ;  /* 0x00005410060c7816 */ /* 0x000fe2000000000a */
[----:B------:R-:W-:Y:S01]  /*75b0*/  FFMA.FTZ R6, R72, c[0x0][0x23c], -R3 ;  /* 0x00008f0048067a23 */ /* 0x000fe20000010803 */
[----:B------:R-:W-:Y:S01]  /*75c0*/  LOP3.LUT R10, R2, R4, RZ, 0xc0, !PT ;  /* 0x00000004020a7212 */ /* 0x000fe200078ec0ff */
[----:B------:R-:W-:Y:S01]  /*75d0*/  FFMA.FTZ R4, R96, c[0x0][0x23c], -R0 ;  /* 0x00008f0060047a23 */ /* 0x000fe20000010800 */
[----:B------:R-:W-:Y:S01]  /*75e0*/  HSET2.LE.AND R2, R13, R172, PT ;  /* 0x000000ac0d027233 */ /* 0x000fe20003803000 */
[----:B------:R1:W2:Y:S01]  /*75f0*/  MUFU.EX2 R236, R6 ;  /* 0x0000000600ec7308 */ /* 0x0002a20000000800 */
[----:B---3--:R-:W-:-:S04]  /*7600*/  FMNMX.FTZ R72, R8, R11, !PT ;  /* 0x0000000b08487209 */ /* 0x008fc80007810000 */
[----:B------:R-:W-:-:S03]  /*7610*/  FSETP.NEU.FTZ.AND P0, PT, R72, -INF , PT ;  /* 0xff8000004800780b */ /* 0x000fc60003f1d000 */
[----:B------:R3:W-:Y:S01]  /*7620*/  MUFU.EX2 R232, R4 ;  /* 0x0000000400e87308 */ /* 0x0007e20000000800 */
[----:B-1----:R-:W-:Y:S01]  /*7630*/  HSET2.LE.AND R6, R14, R172, PT ;  /* 0x000000ac0e067233 */ /* 0x002fe20003803000 */
[----:B------:R-:W-:-:S04]  /*7640*/  IMAD.WIDE.U32 R14, R17, -0x2daee0ad, RZ ;  /* 0xd2511f53110e7825 */ /* 0x000fc800078e00ff */
[----:B------:R-:W-:Y:S01]  /*7650*/  LOP3.LUT R11, R6, R7, RZ, 0xc0, !PT ;  /* 0x00000007060b7212 */ /* 0x000fe200078ec0ff */
[----:B------:R-:W-:Y:S01]  /*7660*/  HSET2.LE.AND R6, R12, R172, PT ;  /* 0x000000ac0c067233 */ /* 0x000fe20003803000 */
[----:B--2---:R-:W-:Y:S01]  /*7670*/  F2FP.BF16.PACK_AB R7, R236, R237 ;  /* 0x000000edec07723e */ /* 0x004fe200000010ff */
[--C-:B------:R-:W-:Y:S01]  /*7680*/  FFMA.FTZ R12, R79, c[0x0][0x23c], -R0.reuse ;  /* 0x00008f004f0c7a23 */ /* 0x100fe20000010800 */
[----:B---3--:R-:W-:Y:S02]  /*7690*/  F2FP.BF16.PACK_AB R4, R240, R245 ;  /* 0x000000f5f004723e */ /* 0x008fe400000010ff */
[----:B------:R-:W-:Y:S01]  /*76a0*/  LOP3.LUT R9, R6, R7, RZ, 0xc0, !PT ;  /* 0x0000000706097212 */ /* 0x000fe200078ec0ff */
[----:B------:R-:W-:Y:S01]  /*76b0*/  FFMA.FTZ R7, R77, c[0x0][0x23c], -R0 ;  /* 0x00008f004d077a23 */ /* 0x000fe20000010800 */
[----:B------:R-:W-:Y:S01]  /*76c0*/  LOP3.LUT R8, R2, R4, RZ, 0xc0, !PT ;  /* 0x0000000402087212 */ /* 0x000fe200078ec0ff */
[----:B------:R-:W-:Y:S01]  /*76d0*/  FMUL.FTZ R2, R72, c[0x0][0x23c] ;  /* 0x00008f0048027a20 */ /* 0x000fe20000410000 */
[----:B------:R-:W-:Y:S01]  /*76e0*/  LOP3.LUT R4, R15, UR9, R32, 0x96, !PT ;  /* 0x000000090f047c12 */ /* 0x000fe2000f8e9620 */
[----:B------:R1:W-:Y:S01]  /*76f0*/  MUFU.EX2 R231, R7 ;  /* 0x0000000700e77308 */ /* 0x0003e20000000800 */
[----:B------:R-:W-:-:S02]  /*7700*/  LOP3.LUT R6, R63, UR7, R14, 0x96, !PT ;  /* 0x000000073f067c12 */ /* 0x000fc4000f8e960e */
[----:B------:R-:W-:Y:S01]  /*7710*/  FSEL R2, R2, RZ, P0 ;  /* 0x000000ff02027208 */ /* 0x000fe20000000000 */
[----:B------:R-:W-:Y:S01]  /*7720*/  IMAD.WIDE.U32 R48, R4, -0x326172a9, RZ ;  /* 0xcd9e8d5704307825 */ /* 0x000fe200078e00ff */
[C---:B------:R-:W-:Y:S03]  /*7730*/  HMMA.16816.F32.BF16 R84, R8.reuse, R20, RZ ;  /* 0x000000140854723c */ /* 0x040fe600000418ff */
[----:B------:R-:W-:Y:S01]  /*7740*/  FFMA.FTZ R4, R83, c[0x0][0x23c], -R2 ;  /* 0x00008f0053047a23 */ /* 0x000fe20000010802 */
[----:B------:R2:W-:Y:S04]  /*7750*/  MUFU.EX2 R230, R12 ;  /* 0x0000000c00e67308 */ /* 0x0005e80000000800 */
[----:B------:R-:W-:Y:S01]  /*7760*/  HMMA.16816.F32.BF16 R100, R8, R28, RZ ;  /* 0x0000001c0864723c */ /* 0x000fe200000418ff */
[----:B-1----:R-:W-:-:S03]  /*7770*/  IMAD.WIDE.U32 R6, R6, -0x326172a9, RZ ;  /* 0xcd9e8d5706067825 */ /* 0x002fc600078e00ff */
[----:B------:R1:W-:Y:S02]  /*7780*/  MUFU.EX2 R228, R4 ;  /* 0x0000000400e47308 */ /* 0x0003e40000000800 */
[C---:B------:R-:W-:Y:S02]  /*7790*/  LOP3.LUT R15, R6.reuse, 0xffff, RZ, 0xc0, !PT ;  /* 0x0000ffff060f7812 */ /* 0x040fe400078ec0ff */
[C---:B------:R-:W-:Y:S01]  /*77a0*/  HMMA.16816.F32.BF16 R92, R8.reuse, R36, RZ ;  /* 0x00000024085c723c */ /* 0x040fe200000418ff */
[--C-:B------:R-:W-:Y:S02]  /*77b0*/  SHF.R.U32.HI R13, RZ, 0x10, R6.reuse ;  /* 0x00000010ff0d7819 */ /* 0x100fe40000011606 */
[----:B--2---:R-:W-:Y:S02]  /*77c0*/  LOP3.LUT R12, R6, 0xff, RZ, 0xc0, !PT ;  /* 0x000000ff060c7812 */ /* 0x004fe400078ec0ff */
[----:B------:R-:W-:Y:S02]  /*77d0*/  SHF.R.U32.HI R15, RZ, 0x8, R15 ;  /* 0x00000008ff0f7819 */ /* 0x000fe4000001160f */
[----:B------:R-:W-:Y:S01]  /*77e0*/  SHF.R.U32.HI R16, RZ, 0x18, R6 ;  /* 0x00000018ff107819 */ /* 0x000fe20000011606 */
[----:B------:R-:W-:Y:S01]  /*77f0*/  HMMA.16816.F32.BF16 R104, R8, R40, RZ ;  /* 0x000000280868723c */ /* 0x000fe200000418ff */
[----:B------:R-:W-:-:S02]  /*7800*/  LOP3.LUT R13, R13, 0xff, RZ, 0xc0, !PT ;  /* 0x000000ff0d0d7812 */ /* 0x000fc400078ec0ff */
[----:B-1----:R-:W-:Y:S01]  /*7810*/  LOP3.LUT R4, R7, UR17, R48, 0x96, !PT ;  /* 0x0000001107047c12 */ /* 0x002fe2000f8e9630 */
[--C-:B------:R-:W-:Y:S01]  /*7820*/  FFMA.FTZ R7, R78, c[0x0][0x23c], -R2.reuse ;  /* 0x00008f004e077a23 */ /* 0x100fe20000010802 */
[----:B------:R-:W-:Y:S01]  /*7830*/  PRMT R15, R12, 0x5410, R15 ;  /* 0x000054100c0f7816 */ /* 0x000fe2000000000f */
[----:B------:R-:W-:Y:S01]  /*7840*/  FFMA.FTZ R12, R98, c[0x0][0x23c], -R2 ;  /* 0x00008f00620c7a23 */ /* 0x000fe20000010802 */
[C---:B------:R-:W-:Y:S01]  /*7850*/  LOP3.LUT R6, R4.reuse, 0xffff, RZ, 0xc0, !PT ;  /* 0x0000ffff04067812 */ /* 0x040fe200078ec0ff */
[----:B------:R1:W2:Y:S01]  /*7860*/  MUFU.EX2 R229, R7 ;  /* 0x0000000700e57308 */ /* 0x0002a20000000800 */
[----:B------:R-:W-:Y:S01]  /*7870*/  LOP3.LUT R14, R4, 0xff, RZ, 0xc0, !PT ;  /* 0x000000ff040e7812 */ /* 0x000fe200078ec0ff */
[----:B------:R-:W-:Y:S01]  /*7880*/  HMMA.16816.F32.BF16 R108, R8, R22, RZ ;  /* 0x00000016086c723c */ /* 0x000fe200000418ff */
[----:B------:R-:W-:Y:S02]  /*7890*/  PRMT R13, R13, 0x5410, R16 ;  /* 0x000054100d0d7816 */ /* 0x000fe40000000010 */
[----:B------:R-:W-:-:S03]  /*78a0*/  SHF.R.U32.HI R16, RZ, 0x18, R4 ;  /* 0x00000018ff107819 */ /* 0x000fc60000011604 */
[----:B------:R3:W-:Y:S02]  /*78b0*/  MUFU.EX2 R220, R12 ;  /* 0x0000000c00dc7308 */ /* 0x0007e40000000800 */
[----:B------:R-:W-:Y:S01]  /*78c0*/  HMMA.16816.F32.BF16 R88, R8, R38, RZ ;  /* 0x000000260858723c */ /* 0x000fe200000418ff */
[----:B-1----:R-:W-:-:S07]  /*78d0*/  FFMA.FTZ R7, R99, c[0x0][0x23c], -R2 ;  /* 0x00008f0063077a23 */ /* 0x002fce0000010802 */
[----:B------:R-:W-:Y:S01]  /*78e0*/  HMMA.16816.F32.BF16 R96, R8, R30, RZ ;  /* 0x0000001e0860723c */ /* 0x000fe200000418ff */
[----:B------:R1:W4:Y:S01]  /*78f0*/  MUFU.EX2 R223, R7 ;  /* 0x0000000700df7308 */ /* 0x0003220000000800 */
[----:B---3--:R-:W-:-:S06]  /*7900*/  FFMA.FTZ R12, R76, c[0x0][0x23c], -R5 ;  /* 0x00008f004c0c7a23 */ /* 0x008fcc0000010805 */
[----:B------:R-:W-:Y:S01]  /*7910*/  HMMA.16816.F32.BF16 R80, R8, R42, RZ ;  /* 0x0000002a0850723c */ /* 0x000fe200000418ff */
[----:B------:R3:W-:Y:S06]  /*7920*/  MUFU.EX2 R227, R12 ;  /* 0x0000000c00e37308 */ /* 0x0007ec0000000800 */
[----:B------:R-:W-:Y:S01]  /*7930*/  FFMA.FTZ R8, R34, c[0x0][0x23c], -R5 ;  /* 0x00008f0022087a23 */ /* 0x000fe20000010805 */
[----:B-1----:R-:W-:-:S03]  /*7940*/  SHF.R.U32.HI R7, RZ, 0x8, R6 ;  /* 0x00000008ff077819 */ /* 0x002fc60000011606 */
[----:B------:R-:W-:Y:S01]  /*7950*/  MUFU.EX2 R221, R8 ;  /* 0x0000000800dd7308 */ /* 0x000fe20000000800 */
[----:B------:R-:W-:Y:S01]  /*7960*/  SHF.R.U32.HI R6, RZ, 0x10, R4 ;  /* 0x00000010ff067819 */ /* 0x000fe20000011604 */
[--C-:B------:R-:W-:Y:S01]  /*7970*/  HSET2.LE.AND R4, R15, R172.reuse, PT ;  /* 0x000000ac0f047233 */ /* 0x100fe20003803000 */
[----:B------:R-:W-:Y:S01]  /*7980*/  PRMT R17, R14, 0x5410, R7 ;  /* 0x000054100e117816 */ /* 0x000fe20000000007 */
[----:B------:R-:W-:Y:S01]  /*7990*/  HSET2.LE.AND R7, R13, R172, PT ;  /* 0x000000ac0d077233 */ /* 0x000fe20003803000 */
[----:B--2---:R-:W-:Y:S02]  /*79a0*/  F2FP.BF16.PACK_AB R15, R229, R228 ;  /* 0x000000e4e50f723e */ /* 0x004fe400000010ff */
[----:B------:R-:W-:Y:S02]  /*79b0*/  LOP3.LUT R14, R6, 0xff, RZ, 0xc0, !PT ;  /* 0x000000ff060e7812 */ /* 0x000fe400078ec0ff */
[----:B------:R-:W-:Y:S01]  /*79c0*/  LOP3.LUT R15, R7, R15, RZ, 0xc0, !PT ;  /* 0x0000000f070f7212 */ /* 0x000fe200078ec0ff */
[----:B------:R-:W-:Y:S01]  /*79d0*/  FFMA.FTZ R7, R75, c[0x0][0x23c], -R5 ;  /* 0x00008f004b077a23 */ /* 0x000fe20000010805 */
[----:B------:R-:W-:-:S02]  /*79e0*/  F2FP.BF16.PACK_AB R6, R231, R230 ;  /* 0x000000e6e706723e */ /* 0x000fc400000010ff */
[----:B---3--:R-:W-:Y:S01]  /*79f0*/  PRMT R12, R14, 0x5410, R16 ;  /* 0x000054100e0c7816 */ /* 0x008fe20000000010 */
[----:B------:R1:W-:Y:S01]  /*7a00*/  MUFU.EX2 R226, R7 ;  /* 0x0000000700e27308 */ /* 0x0003e20000000800 */
[----:B------:R-:W-:Y:S01]  /*7a10*/  LOP3.LUT R14, R4, R6, RZ, 0xc0, !PT ;  /* 0x00000006040e7212 */ /* 0x000fe200078ec0ff */
[--C-:B------:R-:W-:Y:S01]  /*7a20*/  HSET2.LE.AND R4, R17, R172.reuse, PT ;  /* 0x000000ac11047233 */ /* 0x100fe20003803000 */
[----:B------:R-:W-:Y:S02]  /*7a30*/  F2FP.BF16.PACK_AB R6, R232, R233 ;  /* 0x000000e9e806723e */ /* 0x000fe400000010ff */
[----:B----4-:R-:W-:Y:S01]  /*7a40*/  F2FP.BF16.PACK_AB R13, R220, R223 ;  /* 0x000000dfdc0d723e */ /* 0x010fe200000010ff */
[----:B-1----:R-:W-:Y:S01]  /*7a50*/  HSET2.LE.AND R7, R12, R172, PT ;  /* 0x000000ac0c077233 */ /* 0x002fe20003803000 */
[----:B------:R-:W-:Y:S01]  /*7a60*/  LOP3.LUT R12, R4, R6, RZ, 0xc0, !PT ;  /* 0x00000006040c7212 */ /* 0x000fe200078ec0ff */
[----:B------:R-:W-:Y:S02]  /*7a70*/  FFMA.FTZ R4, R35, c[0x0][0x23c], -R5 ;  /* 0x00008f0023047a23 */ /* 0x000fe40000010805 */
[----:B------:R-:W1:Y:S01]  /*7a80*/  LDSM.16.MT88.4 R32, [R186+0x6800] ;  /* 0x00680000ba20783b */ /* 0x000e620000004200 */
[----:B------:R-:W-:Y:S01]  /*7a90*/  LOP3.LUT R13, R7, R13, RZ, 0xc0, !PT ;  /* 0x0000000d070d7212 */ /* 0x000fe200078ec0ff */
[----:B------:R-:W-:Y:S01]  /*7aa0*/  IMAD.WIDE.U32 R6, R18, -0x2daee0ad, RZ ;  /* 0xd2511f5312067825 */ /* 0x000fe200078e00ff */
[----:B------:R2:W-:Y:S04]  /*7ab0*/  MUFU.EX2 R222, R4 ;  /* 0x0000000400de7308 */ /* 0x0005e80000000800 */
[----:B------:R-:W-:Y:S01]  /*7ac0*/  LOP3.LUT R9, R6, 0xffff, RZ, 0xc0, !PT ;  /* 0x0000ffff06097812 */ /* 0x000fe200078ec0ff */
[----:B------:R-:W-:Y:S01]  /*7ad0*/  HMMA.16816.F32.BF16 R116, R12, R30, RZ ;  /* 0x0000001e0c74723c */ /* 0x000fe200000418ff */
[----:B------:R-:W-:-:S02]  /*7ae0*/  SHF.R.U32.HI R8, RZ, 0x10, R6 ;  /* 0x00000010ff087819 */ /* 0x000fc40000011606 */
[----:B------:R-:W-:Y:S02]  /*7af0*/  SHF.R.U32.HI R16, RZ, 0x8, R9 ;  /* 0x00000008ff107819 */ /* 0x000fe40000011609 */
[----:B------:R-:W-:Y:S01]  /*7b00*/  LOP3.LUT R9, R8, 0xff, RZ, 0xc0, !PT ;  /* 0x000000ff08097812 */ /* 0x000fe200078ec0ff */
[--C-:B------:R-:W-:Y:S01]  /*7b10*/  FFMA.FTZ R8, R69, c[0x0][0x23c], -R3.reuse ;  /* 0x00008f0045087a23 */ /* 0x100fe20000010803 */
[----:B------:R-:W-:Y:S01]  /*7b20*/  LOP3.LUT R18, R6, 0xff, RZ, 0xc0, !PT ;  /* 0x000000ff06127812 */ /* 0x000fe200078ec0ff */
[C---:B------:R-:W-:Y:S01]  /*7b30*/  HMMA.16816.F32.BF16 R76, R12.reuse, R20, RZ ;  /* 0x000000140c4c723c */ /* 0x040fe200000418ff */
[----:B------:R-:W-:Y:S01]  /*7b40*/  SHF.R.U32.HI R17, RZ, 0x18, R6 ;  /* 0x00000018ff117819 */ /* 0x000fe20000011606 */
[----:B------:R3:W-:Y:S01]  /*7b50*/  MUFU.EX2 R218, R8 ;  /* 0x0000000800da7308 */ /* 0x0007e20000000800 */
[----:B--2---:R-:W-:Y:S01]  /*7b60*/  LOP3.LUT R4, R7, UR18, R26, 0x96, !PT ;  /* 0x0000001207047c12 */ /* 0x004fe2000f8e961a */
[----:B------:R-:W-:Y:S01]  /*7b70*/  FFMA.FTZ R7, R74, c[0x0][0x23c], -R3 ;  /* 0x00008f004a077a23 */ /* 0x000fe20000010803 */
[----:B------:R-:W-:Y:S01]  /*7b80*/  PRMT R9, R9, 0x5410, R17 ;  /* 0x0000541009097816 */ /* 0x000fe20000000011 */
[----:B------:R-:W2:Y:S01]  /*7b90*/  LDSM.16.MT88.4 R24, [R185+0x6800] ;  /* 0x00680000b918783b */ /* 0x000ea20000004200 */
[C---:B------:R-:W-:Y:S01]  /*7ba0*/  LOP3.LUT R6, R4.reuse, 0xffff, RZ, 0xc0, !PT ;  /* 0x0000ffff04067812 */ /* 0x040fe200078ec0ff */
[C---:B------:R-:W-:Y:S01]  /*7bb0*/  HMMA.16816.F32.BF16 R112, R12.reuse, R22, RZ ;  /* 0x000000160c70723c */ /* 0x040fe200000418ff */
[----:B------:R-:W-:Y:S01]  /*7bc0*/  LOP3.LUT R11, R4, 0xff, RZ, 0xc0, !PT ;  /* 0x000000ff040b7812 */ /* 0x000fe200078ec0ff */
[----:B------:R4:W5:Y:S01]  /*7bd0*/  MUFU.EX2 R219, R7 ;  /* 0x0000000700db7308 */ /* 0x0009620000000800 */
[----:B------:R-:W-:Y:S01]  /*7be0*/  SHF.R.U32.HI R10, RZ, 0x18, R4 ;  /* 0x00000018ff0a7819 */ /* 0x000fe20000011604 */
[----:B------:R-:W1:Y:S04]  /*7bf0*/  LDSM.16.MT88.4 R20, [R188+0x6800] ;  /* 0x00680000bc14783b */ /* 0x000e680000004200 */
[----:B------:R-:W-:Y:S01]  /*7c00*/  HMMA.16816.F32.BF16 R64, R12, R28, RZ ;  /* 0x0000001c0c40723c */ /* 0x000fe200000418ff */
[----:B---3--:R-:W-:-:S07]  /*7c10*/  SHF.R.U32.HI R8, RZ, 0x8, R6 ;  /* 0x00000008ff087819 */ /* 0x008fce0000011606 */
[C---:B------:R-:W-:Y:S01]  /*7c20*/  HMMA.16816.F32.BF16 R56, R12.reuse, R36, RZ ;  /* 0x000000240c38723c */ /* 0x040fe200000418ff */
[----:B----4-:R-:W-:Y:S02]  /*7c30*/  SHF.R.U32.HI R7, RZ, 0x10, R4 ;  /* 0x00000010ff077819 */ /* 0x010fe40000011604 */
[----:B------:R-:W-:Y:S02]  /*7c40*/  PRMT R4, R18, 0x5410, R16 ;  /* 0x0000541012047816 */ /* 0x000fe40000000010 */
[----:B------:R-:W-:Y:S01]  /*7c50*/  LOP3.LUT R6, R7, 0xff, RZ, 0xc0, !PT ;  /* 0x000000ff07067812 */ /* 0x000fe200078ec0ff */
[--C-:B------:R-:W-:Y:S01]  /*7c60*/  FFMA.FTZ R7, R124, c[0x0][0x23c], -R3.reuse ;  /* 0x00008f007c077a23 */ /* 0x100fe20000010803 */
[----:B------:R-:W-:Y:S01]  /*7c70*/  PRMT R16, R11, 0x5410, R8 ;  /* 0x000054100b107816 */ /* 0x000fe20000000008 */
[----:B------:R-:W-:Y:S01]  /*7c80*/  FFMA.FTZ R8, R122, c[0x0][0x23c], -R3 ;  /* 0x00008f007a087a23 */ /* 0x000fe20000010803 */
[----:B-----5:R-:W-:Y:S01]  /*7c90*/  F2FP.BF16.PACK_AB R11, R218, R219 ;  /* 0x000000dbda0b723e */ /* 0x020fe200000010ff */
[----:B------:R3:W-:Y:S01]  /*7ca0*/  MUFU.EX2 R217, R7 ;  /* 0x0000000700d97308 */ /* 0x0007e20000000800 */
[----:B------:R-:W-:Y:S01]  /*7cb0*/  PRMT R17, R6, 0x5410, R10 ;  /* 0x0000541006117816 */ /* 0x000fe2000000000a */
[--C-:B------:R-:W-:Y:S01]  /*7cc0*/  HSET2.LE.AND R4, R4, R172.reuse, PT ;  /* 0x000000ac04047233 */ /* 0x100fe20003803000 */
[----:B------:R-:W-:Y:S01]  /*7cd0*/  F2FP.BF16.PACK_AB R6, R221, R222 ;  /* 0x000000dedd06723e */ /* 0x000fe200000010ff */
[----:B------:R-:W-:Y:S01]  /*7ce0*/  HMMA.16816.F32.BF16 R132, R12, R38, RZ ;  /* 0x000000260c84723c */ /* 0x000fe200000418ff */
[----:B------:R-:W4:Y:S02]  /*7cf0*/  LDSM.16.MT88.4 R36, [R187+0x6800] ;  /* 0x00680000bb24783b */ /* 0x000f240000004200 */
[----:B------:R-:W-:Y:S01]  /*7d00*/  LOP3.LUT R10, R4, R6, RZ, 0xc0, !PT ;  /* 0x00000006040a7212 */ /* 0x000fe200078ec0ff */
[----:B------:R5:W1:Y:S01]  /*7d10*/  MUFU.EX2 R216, R8 ;  /* 0x0000000800d87308 */ /* 0x000a620000000800 */
[----:B------:R-:W-:Y:S01]  /*7d20*/  HSET2.LE.AND R4, R16, R172, PT ;  /* 0x000000ac10047233 */ /* 0x000fe20003803000 */
[----:B------:R-:W-:-:S02]  /*7d30*/  F2FP.BF16.PACK_AB R6, R226, R227 ;  /* 0x000000e3e206723e */ /* 0x000fc400000010ff */
[----:B------:R-:W-:Y:S01]  /*7d40*/  HMMA.16816.F32.BF16 R52, R12, R40, RZ ;  /* 0x000000280c34723c */ /* 0x000fe200000418ff */
[----:B---3--:R-:W-:Y:S01]  /*7d50*/  HSET2.LE.AND R7, R9, R172, PT ;  /* 0x000000ac09077233 */ /* 0x008fe20003803000 */
[----:B------:R-:W-:-:S06]  /*7d60*/  FFMA.FTZ R9, R126, c[0x0][0x23c], -R0 ;  /* 0x00008f007e097a23 */ /* 0x000fcc0000010800 */
[----:B------:R-:W-:Y:S01]  /*7d70*/  HMMA.16816.F32.BF16 R128, R12, R42, RZ ;  /* 0x0000002a0c80723c */ /* 0x000fe200000418ff */
[----:B------:R-:W-:Y:S01]  /*7d80*/  LOP3.LUT R11, R7, R11, RZ, 0xc0, !PT ;  /* 0x0000000b070b7212 */ /* 0x000fe200078ec0ff */
[----:B------:R-:W-:Y:S01]  /*7d90*/  FFMA.FTZ R7, R127, c[0x0][0x23c], -R0 ;  /* 0x00008f007f077a23 */ /* 0x000fe20000010800 */
[----:B------:R3:W-:Y:S01]  /*7da0*/  MUFU.EX2 R214, R9 ;  /* 0x0000000900d67308 */ /* 0x0007e20000000800 */
[----:B-----5:R-:W-:Y:S01]  /*7db0*/  LOP3.LUT R8, R4, R6, RZ, 0xc0, !PT ;  /* 0x0000000604087212 */ /* 0x020fe200078ec0ff */
[----:B------:R-:W-:Y:S01]  /*7dc0*/  HSET2.LE.AND R4, R17, R172, PT ;  /* 0x000000ac11047233 */ /* 0x000fe20003803000 */
[----:B-1----:R-:W-:Y:S01]  /*7dd0*/  F2FP.BF16.PACK_AB R6, R216, R217 ;  /* 0x000000d9d806723e */ /* 0x002fe200000010ff */
[----:B------:R-:W-:-:S04]  /*7de0*/  FFMA.FTZ R12, R143, c[0x0][0x23c], -R2 ;  /* 0x00008f008f0c7a23 */ /* 0x000fc80000010802 */
[----:B------:R1:W-:Y:S01]  /*7df0*/  MUFU.EX2 R215, R7 ;  /* 0x0000000700d77308 */ /* 0x0003e20000000800 */
[----:B---3--:R-:W-:Y:S01]  /*7e00*/  LOP3.LUT R9, R4, R6, RZ, 0xc0, !PT ;  /* 0x0000000604097212 */ /* 0x008fe200078ec0ff */
[----:B------:R-:W-:Y:S01]  /*7e10*/  FFMA.FTZ R4, R125, c[0x0][0x23c], -R0 ;  /* 0x00008f007d047a23 */ /* 0x000fe20000010800 */
[----:B------:R-:W-:-:S05]  /*7e20*/  LOP3.LUT R6, R49, UR8, R120, 0x96, !PT ;  /* 0x0000000831067c12 */ /* 0x000fca000f8e9678 */
[----:B------:R-:W-:Y:S01]  /*7e30*/  MUFU.EX2 R183, R12 ;  /* 0x0000000c00b77308 */ /* 0x000fe20000000800 */
[----:B------:R-:W-:Y:S01]  /*7e40*/  HMMA.16816.F32.BF16 R124, R8, R32, R92 ;  /* 0x00000020087c723c */ /* 0x000fe2000004185c */
[----:B-1----:R-:W-:-:S06]  /*7e50*/  IMAD.U32 R7, RZ, RZ, UR4 ;  /* 0x00000004ff077e24 */ /* 0x002fcc000f8e00ff */
[----:B------:R1:W-:Y:S01]  /*7e60*/  MUFU.EX2 R213, R4 ;  /* 0x0000000400d57308 */ /* 0x0003e20000000800 */
[----:B------:R-:W-:Y:S01]  /*7e70*/  LOP3.LUT R7, R235, UR31, R7, 0x96, !PT ;  /* 0x0000001feb077c12 */ /* 0x000fe2000f8e9607 */
[----:B--2---:R-:W-:Y:S04]  /*7e80*/  HMMA.16816.F32.BF16 R84, R8, R24, R84 ;  /* 0x000000180854723c */ /* 0x004fe80000041854 */
[----:B------:R-:W-:-:S04]  /*7e90*/  IMAD.WIDE.U32 R30, R7, -0x326172a9, RZ ;  /* 0xcd9e8d57071e7825 */ /* 0x000fc800078e00ff */
[----:B------:R-:W-:Y:S01]  /*7ea0*/  FFMA.FTZ R7, R123, c[0x0][0x23c], -R0 ;  /* 0x00008f007b077a23 */ /* 0x000fe20000010800 */
[----:B------:R-:W-:Y:S03]  /*7eb0*/  HMMA.16816.F32.BF16 R100, R8, R20, R100 ;  /* 0x000000140864723c */ /* 0x000fe60000041864 */
[----:B------:R2:W3:Y:S01]  /*7ec0*/  MUFU.EX2 R212, R7 ;  /* 0x0000000700d47308 */ /* 0x0004e20000000800 */
[----:B-1----:R-:W-:-:S04]  /*7ed0*/  LOP3.LUT R4, R31, UR16, R50, 0x96, !PT ;  /* 0x000000101f047c12 */ /* 0x002fc8000f8e9632 */
[----:B----4-:R-:W-:Y:S01]  /*7ee0*/  HMMA.16816.F32.BF16 R104, R8, R36, R104 ;  /* 0x000000240868723c */ /* 0x010fe20000041868 */
[----:B------:R-:W-:-:S04]  /*7ef0*/  IMAD.WIDE.U32 R28, R4, -0x2daee0ad, RZ ;  /* 0xd2511f53041c7825 */ /* 0x000fc800078e00ff */
[----:B------:R-:W-:Y:S01]  /*7f00*/  FFMA.FTZ R4, R158, c[0x0][0x23c], -R2 ;  /* 0x00008f009e047a23 */ /* 0x000fe20000010802 */
[----:B------:R-:W-:Y:S02]  /*7f10*/  LOP3.LUT R19, R29, UR13, R46, 0x96, !PT ;  /* 0x0000000d1d137c12 */ /* 0x000fe4000f8e962e */
[----:B------:R-:W-:Y:S01]  /*7f20*/  HMMA.16816.F32.BF16 R108, R8, R26, R108 ;  /* 0x0000001a086c723c */ /* 0x000fe2000004186c */
[----:B------:R1:W-:Y:S01]  /*7f30*/  MUFU.EX2 R182, R4 ;  /* 0x0000000400b67308 */ /* 0x0003e20000000800 */
[----:B--2---:R-:W-:-:S05]  /*7f40*/  IMAD.WIDE.U32 R6, R6, -0x2daee0ad, RZ ;  /* 0xd2511f5306067825 */ /* 0x004fca00078e00ff */
[C---:B------:R-:W-:Y:S01]  /*7f50*/  LOP3.LUT R13, R6.reuse, 0xffff, RZ, 0xc0, !PT ;  /* 0x0000ffff060d7812 */ /* 0x040fe200078ec0ff */
[C---:B------:R-:W-:Y:S01]  /*7f60*/  HMMA.16816.F32.BF16 R96, R8.reuse, R22, R96 ;  /* 0x000000160860723c */ /* 0x040fe20000041860 */
[----:B------:R-:W-:Y:S02]  /*7f70*/  LOP3.LUT R14, R6, 0xff, RZ, 0xc0, !PT ;  /* 0x000000ff060e7812 */ /* 0x000fe400078ec0ff */
[--C-:B------:R-:W-:Y:S02]  /*7f80*/  SHF.R.U32.HI R12, RZ, 0x10, R6.reuse ;  /* 0x00000010ff0c7819 */ /* 0x100fe40000011606 */
[----:B------:R-:W-:Y:S01]  /*7f90*/  SHF.R.U32.HI R18, RZ, 0x18, R6 ;  /* 0x00000018ff127819 */ /* 0x000fe20000011606 */
[--C-:B------:R-:W-:Y:S01]  /*7fa0*/  FFMA.FTZ R6, R142, c[0x0][0x23c], -R2.reuse ;  /* 0x00008f008e067a23 */ /* 0x100fe20000010802 */
[----:B------:R-:W-:Y:S01]  /*7fb0*/  LOP3.LUT R17, R12, 0xff, RZ, 0xc0, !PT ;  /* 0x000000ff0c117812 */ /* 0x000fe200078ec0ff */
[----:B------:R-:W-:Y:S01]  /*7fc0*/  FFMA.FTZ R12, R155, c[0x0][0x23c], -R2 ;  /* 0x00008f009b0c7a23 */ /* 0x000fe20000010802 */
[----:B-1----:R-:W-:Y:S01]  /*7fd0*/  LOP3.LUT R4, R7, UR18, R62, 0x96, !PT ;  /* 0x0000001207047c12 */ /* 0x002fe2000f8e963e */
[----:B------:R1:W2:Y:S01]  /*7fe0*/  MUFU.EX2 R181, R6 ;  /* 0x0000000600b57308 */ /* 0x0002a20000000800 */
[----:B------:R-:W-:Y:S01]  /*7ff0*/  SHF.R.U32.HI R7, RZ, 0x8, R13 ;  /* 0x00000008ff077819 */ /* 0x000fe2000001160d */
[----:B------:R-:W-:Y:S01]  /*8000*/  HMMA.16816.F32.BF16 R120, R8, R34, R88 ;  /* 0x000000220878723c */ /* 0x000fe20000041858 */
[----:B------:R-:W-:-:S02]  /*8010*/  LOP3.LUT R16, R4, 0xff, RZ, 0xc0, !PT ;  /* 0x000000ff04107812 */ /* 0x000fc400078ec0ff */
[----:B------:R-:W-:Y:S02]  /*8020*/  PRMT R13, R14, 0x5410, R7 ;  /* 0x000054100e0d7816 */ /* 0x000fe40000000007 */
[----:B------:R-:W-:Y:S01]  /*8030*/  LOP3.LUT R7, R4, 0xffff, RZ, 0xc0, !PT ;  /* 0x0000ffff04077812 */ /* 0x000fe200078ec0ff */
[----:B------:R4:W5:Y:S01]  /*8040*/  MUFU.EX2 R180, R12 ;  /* 0x0000000c00b47308 */ /* 0x0009620000000800 */
[--C-:B------:R-:W-:Y:S01]  /*8050*/  SHF.R.U32.HI R15, RZ, 0x18, R4.reuse ;  /* 0x00000018ff0f7819 */ /* 0x100fe20000011604 */
[----:B------:R-:W-:Y:S01]  /*8060*/  HMMA.16816.F32.BF16 R92, R8, R38, R80 ;  /* 0x00000026085c723c */ /* 0x000fe20000041850 */
[----:B------:R-:W-:Y:S02]  /*8070*/  SHF.R.U32.HI R14, RZ, 0x8, R7 ;  /* 0x00000008ff0e7819 */ /* 0x000fe40000011607 */
[----:B-1----:R-:W-:Y:S01]  /*8080*/  SHF.R.U32.HI R6, RZ, 0x10, R4 ;  /* 0x00000010ff067819 */ /* 0x002fe20000011604 */
[----:B------:R-:W-:Y:S01]  /*8090*/  HSET2.LE.AND R4, R13, R172, PT ;  /* 0x000000ac0d047233 */ /* 0x000fe20003803000 */
[----:B------:R-:W-:-:S02]  /*80a0*/  PRMT R13, R16, 0x5410, R14 ;  /* 0x00005410100d7816 */ /* 0x000fc4000000000e */
[----:B------:R-:W-:Y:S01]  /*80b0*/  IMAD.WIDE.U32 R10, R19, -0x326172a9, RZ ;  /* 0xcd9e8d57130a7825 */ /* 0x000fe200078e00ff */
[----:B------:R-:W-:Y:S02]  /*80c0*/  LOP3.LUT R7, R6, 0xff, RZ, 0xc0, !PT ;  /* 0x000000ff06077812 */ /* 0x000fe400078ec0ff */
[----:B---3--:R-:W-:Y:S01]  /*80d0*/  F2FP.BF16.PACK_AB R6, R212, R213 ;  /* 0x000000d5d406723e */ /* 0x008fe200000010ff */
[----:B------:R-:W-:Y:S01]  /*80e0*/  FFMA.FTZ R8, R141, c[0x0][0x23c], -R5 ;  /* 0x00008f008d087a23 */ /* 0x000fe20000010805 */
[----:B----4-:R-:W-:Y:S02]  /*80f0*/  PRMT R12, R17, 0x5410, R18 ;  /* 0x00005410110c7816 */ /* 0x010fe40000000012 */
[----:B------:R-:W-:Y:S01]  /*8100*/  LOP3.LUT R14, R4, R6, RZ, 0xc0, !PT ;  /* 0x00000006040e7212 */ /* 0x000fe200078ec0ff */
[----:B------:R1:W-:Y:S01]  /*8110*/  MUFU.EX2 R179, R8 ;  /* 0x0000000800b37308 */ /* 0x0003e20000000800 */
[----:B------:R-:W-:Y:S01]  /*8120*/  PRMT R16, R7, 0x5410, R15 ;  /* 0x0000541007107816 */ /* 0x000fe2000000000f */
[--C-:B------:R-:W-:Y:S01]  /*8130*/  HSET2.LE.AND R4, R12, R172.reuse, PT ;  /* 0x000000ac0c047233 */ /* 0x100fe20003803000 */
[----:B--2---:R-:W-:Y:S01]  /*8140*/  F2FP.BF16.PACK_AB R6, R181, R183 ;  /* 0x000000b7b506723e */ /* 0x004fe200000010ff */
[----:B------:R-:W-:Y:S01]  /*8150*/  HSET2.LE.AND R7, R13, R172, PT ;  /* 0x000000ac0d077233 */ /* 0x000fe20003803000 */
[----:B------:R-:W-:-:S02]  /*8160*/  LOP3.LUT R17, R45, UR14, R30, 0x96, !PT ;  /* 0x0000000e2d117c12 */ /* 0x000fc4000f8e961e */
[----:B------:R-:W-:Y:S02]  /*8170*/  F2FP.BF16.PACK_AB R12, R214, R215 ;  /* 0x000000d7d60c723e */ /* 0x000fe400000010ff */
[----:B------:R-:W-:Y:S01]  /*8180*/  LOP3.LUT R15, R4, R6, RZ, 0xc0, !PT ;  /* 0x00000006040f7212 */ /* 0x000fe200078ec0ff */
[----:B------:R-:W-:Y:S01]  /*8190*/  HSET2.LE.AND R4, R16, R172, PT ;  /* 0x000000ac10047233 */ /* 0x000fe20003803000 */
[----:B------:R-:W-:Y:S01]  /*81a0*/  LOP3.LUT R12, R7, R12, RZ, 0xc0, !PT ;  /* 0x0000000c070c7212 */ /* 0x000fe200078ec0ff */
[----:B------:R-:W-:Y:S01]  /*81b0*/  IMAD.WIDE.U32 R6, R17, -0x2daee0ad, RZ ;  /* 0xd2511f5311067825 */ /* 0x000fe200078e00ff */
[----:B-----5:R-:W-:-:S04]  /*81c0*/  F2FP.BF16.PACK_AB R13, R180, R182 ;  /* 0x000000b6b40d723e */ /* 0x020fc800000010ff */
[----:B------:R-:W-:Y:S02]  /*81d0*/  LOP3.LUT R13, R4, R13, RZ, 0xc0, !PT ;  /* 0x0000000d040d7212 */ /* 0x000fe400078ec0ff */
[----:B------:R-:W-:Y:S01]  /*81e0*/  LOP3.LUT R4, R7, UR11, R28, 0x96, !PT ;  /* 0x0000000b07047c12 */ /* 0x000fe2000f8e961c */
[----:B------:R-:W-:-:S04]  /*81f0*/  FFMA.FTZ R7, R138, c[0x0][0x23c], -R5 ;  /* 0x00008f008a077a23 */ /* 0x000fc80000010805 */
[----:B------:R-:W-:Y:S01]  /*8200*/  IMAD.WIDE.U32 R42, R4, -0x326172a9, RZ ;  /* 0xcd9e8d57042a7825 */ /* 0x000fe200078e00ff */
[----:B------:R-:W-:Y:S01]  /*8210*/  LOP3.LUT R4, R11, UR12, R44, 0x96, !PT ;  /* 0x0000000c0b047c12 */ /* 0x000fe2000f8e962c */
[----:B------:R2:W-:Y:S01]  /*8220*/  MUFU.EX2 R178, R7 ;  /* 0x0000000700b27308 */ /* 0x0005e20000000800 */
[----:B------:R-:W-:Y:S01]  /*8230*/  LOP3.LUT R11, R31, UR16, R174, 0x96, !PT ;  /* 0x000000101f0b7c12 */ /* 0x000fe2000f8e96ae */
[----:B------:R-:W-:Y:S01]  /*8240*/  HMMA.16816.F32.BF16 R80, R12, R24, R76 ;  /* 0x000000180c50723c */ /* 0x000fe2000004184c */
[----:B------:R-:W-:Y:S01]  /*8250*/  LOP3.LUT R10, R43, UR10, R10, 0x96, !PT ;  /* 0x0000000a2b0a7c12 */ /* 0x000fe2000f8e960a */
[----:B-1----:R-:W-:-:S04]  /*8260*/  IMAD.WIDE.U32 R8, R4, -0x2daee0ad, RZ ;  /* 0xd2511f5304087825 */ /* 0x002fc800078e00ff */
[----:B------:R-:W-:Y:S01]  /*8270*/  IMAD.WIDE.U32 R40, R10, -0x2daee0ad, RZ ;  /* 0xd2511f530a287825 */ /* 0x000fe200078e00ff */
[----:B------:R-:W-:Y:S01]  /*8280*/  LOP3.LUT R10, R225, UR14, R30, 0x96, !PT ;  /* 0x0000000ee10a7c12 */ /* 0x000fe2000f8e961e */
[C---:B------:R-:W-:Y:S01]  /*8290*/  HMMA.16816.F32.BF16 R76, R12.reuse, R20, R64 ;  /* 0x000000140c4c723c */ /* 0x040fe20000041840 */
[----:B------:R-:W1:Y:S01]  /*82a0*/  LDSM.16.MT88.4 R28, [R188+0x7000] ;  /* 0x00700000bc1c783b */ /* 0x000e620000004200 */
[----:B------:R-:W-:Y:S02]  /*82b0*/  FFMA.FTZ R4, R137, c[0x0][0x23c], -R5 ;  /* 0x00008f0089047a23 */ /* 0x000fe40000010805 */
[----:B------:R-:W-:Y:S01]  /*82c0*/  IMAD.WIDE.U32 R62, R10, -0x2daee0ad, RZ ;  /* 0xd2511f530a3e7825 */ /* 0x000fe200078e00ff */
[----:B--2---:R-:W-:Y:S01]  /*82d0*/  LOP3.LUT R7, R9, UR9, R6, 0x96, !PT ;  /* 0x0000000909077c12 */ /* 0x004fe2000f8e9606 */
[----:B------:R2:W-:Y:S01]  /*82e0*/  MUFU.EX2 R177, R4 ;  /* 0x0000000400b17308 */ /* 0x0005e20000000800 */
[----:B------:R-:W-:Y:S01]  /*82f0*/  LOP3.LUT R6, R41, UR7, R8, 0x96, !PT ;  /* 0x0000000729067c12 */ /* 0x000fe2000f8e9608 */
[----:B------:R-:W-:Y:S01]  /*8300*/  IMAD.WIDE.U32 R8, R11, -0x2daee0ad, RZ ;  /* 0xd2511f530b087825 */ /* 0x000fe200078e00ff */
[----:B------:R-:W-:Y:S03]  /*8310*/  HMMA.16816.F32.BF16 R64, R12, R32, R56 ;  /* 0x000000200c40723c */ /* 0x000fe60000041838 */
[----:B------:R-:W-:Y:S01]  /*8320*/  IMAD.WIDE.U32 R44, R7, -0x326172a9, RZ ;  /* 0xcd9e8d57072c7825 */ /* 0x000fe200078e00ff */
[----:B------:R-:W-:-:S02]  /*8330*/  LOP3.LUT R17, R63, UR11, R8, 0x96, !PT ;  /* 0x0000000b3f117c12 */ /* 0x000fc4000f8e9608 */
[----:B------:R-:W-:Y:S01]  /*8340*/  LOP3.LUT R18, R9, UR13, R60, 0x96, !PT ;  /* 0x0000000d09127c12 */ /* 0x000fe2000f8e963c */
[----:B------:R-:W-:Y:S01]  /*8350*/  IMAD.WIDE.U32 R6, R6, -0x326172a9, RZ ;  /* 0xcd9e8d5706067825 */ /* 0x000fe200078e00ff */
[C---:B------:R-:W-:Y:S01]  /*8360*/  HMMA.16816.F32.BF16 R56, R12.reuse, R26, R112 ;  /* 0x0000001a0c38723c */ /* 0x040fe20000041870 */
[----:B------:R-:W-:Y:S02]  /*8370*/  LDSM.16.MT88.4 R24, [R185+0x7000] ;  /* 0x00700000b918783b */ /* 0x000fe40000004200 */
[----:B------:R-:W-:Y:S01]  /*8380*/  FFMA.FTZ R8, R139, c[0x0][0x23c], -R3 ;  /* 0x00008f008b087a23 */ /* 0x000fe20000010803 */
[----:B------:R-:W-:Y:S01]  /*8390*/  LOP3.LUT R9, R6, 0xffff, RZ, 0xc0, !PT ;  /* 0x0000ffff06097812 */ /* 0x000fe200078ec0ff */
[----:B--2---:R-:W-:Y:S01]  /*83a0*/  FFMA.FTZ R4, R136, c[0x0][0x23c], -R5 ;  /* 0x00008f0088047a23 */ /* 0x004fe20000010805 */
[----:B------:R-:W-:Y:S01]  /*83b0*/  LOP3.LUT R16, R6, 0xff, RZ, 0xc0, !PT ;  /* 0x000000ff06107812 */ /* 0x000fe200078ec0ff */
[----:B------:R2:W-:Y:S01]  /*83c0*/  MUFU.EX2 R175, R8 ;  /* 0x0000000800af7308 */ /* 0x0005e20000000800 */
[----:B------:R-:W-:Y:S01]  /*83d0*/  SHF.R.U32.HI R11, RZ, 0x18, R6 ;  /* 0x00000018ff0b7819 */ /* 0x000fe20000011606 */
[----:B------:R-:W-:Y:S01]  /*83e0*/  IMAD.WIDE.U32 R18, R18, -0x326172a9, RZ ;  /* 0xcd9e8d5712127825 */ /* 0x000fe200078e00ff */
[----:B------:R-:W-:Y:S01]  /*83f0*/  SHF.R.U32.HI R10, RZ, 0x8, R9 ;  /* 0x00000008ff0a7819 */ /* 0x000fe20000011609 */
[C---:B------:R-:W-:Y:S02]  /*8400*/  HMMA.16816.F32.BF16 R136, R12.reuse, R36, R52 ;  /* 0x000000240c88723c */ /* 0x040fe40000041834 */
[----:B------:R-:W-:Y:S01]  /*8410*/  IMAD.WIDE.U32 R68, R17, -0x326172a9, RZ ;  /* 0xcd9e8d5711447825 */ /* 0x000fe200078e00ff */
[----:B------:R-:W-:Y:S01]  /*8420*/  PRMT R10, R16, 0x5410, R10 ;  /* 0x00005410100a7816 */ /* 0x000fe2000000000a */
[----:B------:R3:W4:Y:S04]  /*8430*/  MUFU.EX2 R176, R4 ;  /* 0x0000000400b07308 */ /* 0x0007280000000800 */
[----:B------:R-:W-:Y:S01]  /*8440*/  HMMA.16816.F32.BF16 R52, R12, R22, R116 ;  /* 0x000000160c34723c */ /* 0x000fe20000041874 */
[----:B------:R-:W-:Y:S01]  /*8450*/  LDSM.16.MT88.4 R20, [R186+0x7000] ;  /* 0x00700000ba14783b */ /* 0x000fe20000004200 */
[----:B--2---:R-:W-:-:S04]  /*8460*/  SHF.R.U32.HI R8, RZ, 0x10, R6 ;  /* 0x00000010ff087819 */ /* 0x004fc80000011606 */
[----:B------:R-:W-:Y:S02]  /*8470*/  LOP3.LUT R8, R8, 0xff, RZ, 0xc0, !PT ;  /* 0x000000ff08087812 */ /* 0x000fe400078ec0ff */
[C---:B------:R-:W-:Y:S01]  /*8480*/  HMMA.16816.F32.BF16 R48, R12.reuse, R34, R132 ;  /* 0x000000220c30723c */ /* 0x040fe20000041884 */
[----:B------:R-:W2:Y:S01]  /*8490*/  LDSM.16.MT88.4 R32, [R187+0x7000] ;  /* 0x00700000bb20783b */ /* 0x000ea20000004200 */
[----:B---3--:R-:W-:Y:S01]  /*84a0*/  LOP3.LUT R4, R7, UR17, R44, 0x96, !PT ;  /* 0x0000001107047c12 */ /* 0x008fe2000f8e962c */
[----:B------:R-:W-:Y:S01]  /*84b0*/  FFMA.FTZ R7, R140, c[0x0][0x23c], -R3 ;  /* 0x00008f008c077a23 */ /* 0x000fe20000010803 */
[----:B------:R-:W-:Y:S02]  /*84c0*/  PRMT R11, R8, 0x5410, R11 ;  /* 0x00005410080b7816 */ /* 0x000fe4000000000b */
[C---:B------:R-:W-:Y:S01]  /*84d0*/  LOP3.LUT R6, R4.reuse, 0xffff, RZ, 0xc0, !PT ;  /* 0x0000ffff04067812 */ /* 0x040fe200078ec0ff */
[----:B------:R3:W5:Y:S01]  /*84e0*/  MUFU.EX2 R174, R7 ;  /* 0x0000000700ae7308 */ /* 0x0007620000000800 */
[----:B------:R-:W-:Y:S01]  /*84f0*/  LOP3.LUT R9, R4, 0xff, RZ, 0xc0, !PT ;  /* 0x000000ff04097812 */ /* 0x000fe200078ec0ff */
[----:B------:R-:W-:Y:S01]  /*8500*/  HMMA.16816.F32.BF16 R36, R12, R38, R128 ;  /* 0x000000260c24723c */ /* 0x000fe20000041880 */
[----:B------:R-:W-:-:S04]  /*8510*/  SHF.R.U32.HI R6, RZ, 0x8, R6 ;  /* 0x00000008ff067819 */ /* 0x000fc80000011606 */
[----:B------:R-:W-:Y:S02]  /*8520*/  PRMT R16, R9, 0x5410, R6 ;  /* 0x0000541009107816 */ /* 0x000fe40000000006 */
[--C-:B------:R-:W-:Y:S02]  /*8530*/  SHF.R.U32.HI R6, RZ, 0x10, R4.reuse ;  /* 0x00000010ff067819 */ /* 0x100fe40000011604 */
[----:B------:R-:W-:Y:S01]  /*8540*/  SHF.R.U32.HI R9, RZ, 0x18, R4 ;  /* 0x00000018ff097819 */ /* 0x000fe20000011604 */
[----:B------:R-:W-:Y:S01]  /*8550*/  HSET2.LE.AND R4, R10, R172, PT ;  /* 0x000000ac0a047233 */ /* 0x000fe20003803000 */
[----:B------:R-:W-:Y:S02]  /*8560*/  LOP3.LUT R8, R6, 0xff, RZ, 0xc0, !PT ;  /* 0x000000ff06087812 */ /* 0x000fe400078ec0ff */
[----:B----4-:R-:W-:Y:S01]  /*8570*/  F2FP.BF16.PACK_AB R6, R176, R177 ;  /* 0x000000b1b006723e */ /* 0x010fe200000010ff */
[----:B---3--:R-:W-:Y:S01]  /*8580*/  FFMA.FTZ R7, R150, c[0x0][0x23c], -R3 ;  /* 0x00008f0096077a23 */ /* 0x008fe20000010803 */
[----:B------:R-:W-:-:S02]  /*8590*/  PRMT R8, R8, 0x5410, R9 ;  /* 0x0000541008087816 */ /* 0x000fc40000000009 */
[----:B------:R-:W-:Y:S01]  /*85a0*/  LOP3.LUT R10, R4, R6, RZ, 0xc0, !PT ;  /* 0x00000006040a7212 */ /* 0x000fe200078ec0ff */
[----:B------:R3:W-:Y:S01]  /*85b0*/  MUFU.EX2 R173, R7 ;  /* 0x0000000700ad7308 */ /* 0x0007e20000000800 */
[----:B------:R-:W-:Y:S01]  /*85c0*/  FFMA.FTZ R6, R164, c[0x0][0x23c], -R0 ;  /* 0x00008f00a4067a23 */ /* 0x000fe20000010800 */
[----:B------:R-:W-:Y:S01]  /*85d0*/  HSET2.LE.AND R4, R16, R172, PT ;  /* 0x000000ac10047233 */ /* 0x000fe20003803000 */
[----:B------:R-:W-:Y:S01]  /*85e0*/  LOP3.LUT R12, R69, UR10, R18, 0x96, !PT ;  /* 0x0000000a450c7c12 */ /* 0x000fe2000f8e9612 */
[----:B------:R-:W-:-:S04]  /*85f0*/  FFMA.FTZ R16, R160, c[0x0][0x23c], -R0 ;  /* 0x00008f00a0107a23 */ /* 0x000fc80000010800 */
[----:B------:R4:W-:Y:S01]  /*8600*/  MUFU.EX2 R155, R6 ;  /* 0x00000006009b7308 */ /* 0x0009e20000000800 */
[----:B------:R-:W-:-:S04]  /*8610*/  IMAD.WIDE.U32 R46, R12, -0x2daee0ad, RZ ;  /* 0xd2511f530c2e7825 */ /* 0x000fc800078e00ff */
[----:B------:R-:W-:Y:S02]  /*8620*/  FFMA.FTZ R12, R167, c[0x0][0x23c], -R2 ;  /* 0x00008f00a70c7a23 */ /* 0x000fe40000010802 */
[----:B---3--:R-:W-:Y:S02]  /*8630*/  FFMA.FTZ R7, R146, c[0x0][0x23c], -R3 ;  /* 0x00008f0092077a23 */ /* 0x008fe40000010803 */
[----:B------:R3:W-:Y:S01]  /*8640*/  MUFU.EX2 R74, R12 ;  /* 0x0000000c004a7308 */ /* 0x0007e20000000800 */
[----:B----4-:R-:W-:-:S07]  /*8650*/  F2FP.BF16.PACK_AB R6, R178, R179 ;  /* 0x000000b3b206723e */ /* 0x010fce00000010ff */
[----:B------:R4:W1:Y:S01]  /*8660*/  MUFU.EX2 R158, R7 ;  /* 0x00000007009e7308 */ /* 0x0008620000000800 */
[----:B---3--:R-:W-:-:S07]  /*8670*/  FFMA.FTZ R12, R157, c[0x0][0x23c], -R2 ;  /* 0x00008f009d0c7a23 */ /* 0x008fce0000010802 */
[----:B------:R-:W-:Y:S01]  /*8680*/  MUFU.EX2 R150, R16 ;  /* 0x0000001000967308 */ /* 0x000fe20000000800 */
[----:B----4-:R-:W-:Y:S01]  /*8690*/  HSET2.LE.AND R7, R11, R172, PT ;  /* 0x000000ac0b077233 */ /* 0x010fe20003803000 */
[----:B-----5:R-:W-:-:S06]  /*86a0*/  F2FP.BF16.PACK_AB R11, R174, R175 ;  /* 0x000000afae0b723e */ /* 0x020fcc00000010ff */
[----:B------:R-:W-:Y:S01]  /*86b0*/  MUFU.EX2 R69, R12 ;  /* 0x0000000c00457308 */ /* 0x000fe20000000800 */
[----:B-1----:R-:W-:Y:S02]  /*86c0*/  F2FP.BF16.PACK_AB R9, R158, R173 ;  /* 0x000000ad9e09723e */ /* 0x002fe400000010ff */
[----:B------:R-:W-:Y:S01]  /*86d0*/  LOP3.LUT R11, R7, R11, RZ, 0xc0, !PT ;  /* 0x0000000b070b7212 */ /* 0x000fe200078ec0ff */
[----:B------:R-:W-:Y:S01]  /*86e0*/  HSET2.LE.AND R7, R8, R172, PT ;  /* 0x000000ac08077233 */ /* 0x000fe20003803000 */
[----:B------:R-:W-:Y:S01]  /*86f0*/  LOP3.LUT R8, R4, R6, RZ, 0xc0, !PT ;  /* 0x0000000604087212 */ /* 0x000fe200078ec0ff */
[----:B------:R-:W-:Y:S01]  /*8700*/  FFMA.FTZ R4, R154, c[0x0][0x23c], -R0 ;  /* 0x00008f009a047a23 */ /* 0x000fe20000010800 */
[----:B------:R-:W-:Y:S02]  /*8710*/  LOP3.LUT R6, R19, UR12, R224, 0x96, !PT ;  /* 0x0000000c13067c12 */ /* 0x000fe4000f8e96e0 */
[----:B------:R-:W-:Y:S01]  /*8720*/  LOP3.LUT R9, R7, R9, RZ, 0xc0, !PT ;  /* 0x0000000907097212 */ /* 0x000fe200078ec0ff */
[----:B------:R1:W-:Y:S02]  /*8730*/  MUFU.EX2 R146, R4 ;  /* 0x0000000400927308 */ /* 0x0003e40000000800 */
[----:B------:R-:W-:-:S04]  /*8740*/  IMAD.WIDE.U32 R6, R6, -0x2daee0ad, RZ ;  /* 0xd2511f5306067825 */ /* 0x000fc800078e00ff */
[----:B------:R-:W-:Y:S01]  /*8750*/  HMMA.16816.F32.BF16 R100, R8, R28, R100 ;  /* 0x0000001c0864723c */ /* 0x000fe20000041864 */
[----:B------:R-:W-:-:S07]  /*8760*/  LOP3.LUT R6, R47, UR7, R6, 0x96, !PT ;  /* 0x000000072f067c12 */ /* 0x000fce000f8e9606 */
[----:B--2---:R-:W-:Y:S01]  /*8770*/  HMMA.16816.F32.BF16 R132, R8, R32, R104 ;  /* 0x000000200884723c */ /* 0x004fe20000041868 */
[----:B-1----:R-:W-:-:S04]  /*8780*/  FFMA.FTZ R4, R148, c[0x0][0x23c], -R0 ;  /* 0x00008f0094047a23 */ /* 0x002fc80000010800 */
[----:B------:R1:W2:Y:S03]  /*8790*/  MUFU.EX2 R75, R4 ;  /* 0x00000004004b7308 */ /* 0x0002a60000000800 */
[C---:B------:R-:W-:Y:S08]  /*87a0*/  HMMA.16816.F32.BF16 R84, R8.reuse, R24, R84 ;  /* 0x000000180854723c */ /* 0x040ff00000041854 */
[----:B------:R-:W-:Y:S01]  /*87b0*/  HMMA.16816.F32.BF16 R116, R8, R20, R124 ;  /* 0x000000140874723c */ /* 0x000fe2000004187c */
[----:B------:R-:W-:Y:S01]  /*87c0*/  LDSM.16.MT88.4 R124, [R186+0x7800] ;  /* 0x00780000ba7c783b */ /* 0x000fe20000004200 */
[----:B-1----:R-:W-:Y:S01]  /*87d0*/  LOP3.LUT R4, R7, UR9, R62, 0x96, !PT ;  /* 0x0000000907047c12 */ /* 0x002fe2000f8e963e */
[----:B------:R-:W-:-:S05]  /*87e0*/  IMAD.WIDE.U32 R6, R6, -0x326172a9, RZ ;  /* 0xcd9e8d5706067825 */ /* 0x000fca00078e00ff */
[C---:B------:R-:W-:Y:S01]  /*87f0*/  HMMA.16816.F32.BF16 R88, R8.reuse, R26, R108 ;  /* 0x0000001a0858723c */ /* 0x040fe2000004186c */
[----:B------:R-:W-:Y:S01]  /*8800*/  LDSM.16.MT88.4 R108, [R188+0x7800] ;  /* 0x00780000bc6c783b */ /* 0x000fe20000004200 */
[----:B------:R-:W-:Y:S01]  /*8810*/  IMAD.WIDE.U32 R18, R4, -0x326172a9, RZ ;  /* 0xcd9e8d5704127825 */ /* 0x000fe200078e00ff */
[----:B------:R-:W-:Y:S02]  /*8820*/  LOP3.LUT R14, R6, 0xffff, RZ, 0xc0, !PT ;  /* 0x0000ffff060e7812 */ /* 0x000fe400078ec0ff */
[----:B------:R-:W-:Y:S02]  /*8830*/  SHF.R.U32.HI R12, RZ, 0x10, R6 ;  /* 0x00000010ff0c7819 */ /* 0x000fe40000011606 */
[----:B------:R-:W-:Y:S01]  /*8840*/  LOP3.LUT R4, R7, UR17, R18, 0x96, !PT ;  /* 0x0000001107047c12 */ /* 0x000fe2000f8e9612 */
[----:B------:R-:W-:Y:S01]  /*8850*/  FFMA.FTZ R7, R152, c[0x0][0x23c], -R2 ;  /* 0x00008f0098077a23 */ /* 0x000fe20000010802 */
[----:B------:R-:W-:Y:S01]  /*8860*/  LOP3.LUT R13, R6, 0xff, RZ, 0xc0, !PT ;  /* 0x000000ff060d7812 */ /* 0x000fe200078ec0ff */
[----:B------:R-:W-:Y:S01]  /*8870*/  HMMA.16816.F32.BF16 R104, R8, R30, R96 ;  /* 0x0000001e0868723c */ /* 0x000fe20000041860 */
[----:B------:R-:W-:Y:S01]  /*8880*/  SHF.R.U32.HI R14, RZ, 0x8, R14 ;  /* 0x00000008ff0e7819 */ /* 0x000fe2000001160e */
[----:B------:R1:W3:Y:S01]  /*8890*/  MUFU.EX2 R47, R7 ;  /* 0x00000007002f7308 */ /* 0x0002e20000000800 */
[----:B------:R-:W-:Y:S01]  /*88a0*/  LOP3.LUT R17, R12, 0xff, RZ, 0xc0, !PT ;  /* 0x000000ff0c117812 */ /* 0x000fe200078ec0ff */
[----:B------:R-:W-:Y:S01]  /*88b0*/  FFMA.FTZ R12, R162, c[0x0][0x23c], -R2 ;  /* 0x00008f00a20c7a23 */ /* 0x000fe20000010802 */
[----:B------:R-:W-:-:S02]  /*88c0*/  SHF.R.U32.HI R18, RZ, 0x18, R6 ;  /* 0x00000018ff127819 */ /* 0x000fc40000011606 */
[----:B------:R-:W-:Y:S01]  /*88d0*/  PRMT R14, R13, 0x5410, R14 ;  /* 0x000054100d0e7816 */ /* 0x000fe2000000000e */
[C---:B------:R-:W-:Y:S01]  /*88e0*/  HMMA.16816.F32.BF16 R120, R8.reuse, R22, R120 ;  /* 0x000000160878723c */ /* 0x040fe20000041878 */
[C---:B------:R-:W-:Y:S01]  /*88f0*/  LOP3.LUT R6, R4.reuse, 0xffff, RZ, 0xc0, !PT ;  /* 0x0000ffff04067812 */ /* 0x040fe200078ec0ff */
[----:B------:R4:W5:Y:S01]  /*8900*/  MUFU.EX2 R44, R12 ;  /* 0x0000000c002c7308 */ /* 0x0009620000000800 */
[----:B------:R-:W-:Y:S02]  /*8910*/  LOP3.LUT R16, R4, 0xff, RZ, 0xc0, !PT ;  /* 0x000000ff04107812 */ /* 0x000fe400078ec0ff */
[----:B------:R-:W-:Y:S02]  /*8920*/  SHF.R.U32.HI R15, RZ, 0x18, R4 ;  /* 0x00000018ff0f7819 */ /* 0x000fe40000011604 */
[----:B------:R-:W-:Y:S01]  /*8930*/  SHF.R.U32.HI R13, RZ, 0x8, R6 ;  /* 0x00000008ff0d7819 */ /* 0x000fe20000011606 */
[----:B------:R-:W-:Y:S01]  /*8940*/  HMMA.16816.F32.BF16 R60, R8, R34, R92 ;  /* 0x00000022083c723c */ /* 0x000fe2000004185c */
[----:B--2---:R-:W-:Y:S01]  /*8950*/  F2FP.BF16.PACK_AB R6, R75, R146 ;  /* 0x000000924b06723e */ /* 0x004fe200000010ff */
[----:B------:R-:W2:Y:S01]  /*8960*/  LDSM.16.MT88.4 R92, [R185+0x7800] ;  /* 0x00780000b95c783b */ /* 0x000ea20000004200 */
[----:B-1----:R-:W-:Y:S01]  /*8970*/  SHF.R.U32.HI R7, RZ, 0x10, R4 ;  /* 0x00000010ff077819 */ /* 0x002fe20000011604 */
[----:B------:R-:W-:Y:S01]  /*8980*/  HSET2.LE.AND R4, R14, R172, PT ;  /* 0x000000ac0e047233 */ /* 0x000fe20003803000 */
[----:B------:R-:W-:-:S02]  /*8990*/  PRMT R13, R16, 0x5410, R13 ;  /* 0x00005410100d7816 */ /* 0x000fc4000000000d */
[----:B------:R-:W-:Y:S02]  /*89a0*/  LOP3.LUT R7, R7, 0xff, RZ, 0xc0, !PT ;  /* 0x000000ff07077812 */ /* 0x000fe400078ec0ff */
[----:B------:R-:W-:Y:S02]  /*89b0*/  LOP3.LUT R14, R4, R6, RZ, 0xc0, !PT ;  /* 0x00000006040e7212 */ /* 0x000fe400078ec0ff */
[----:B----4-:R-:W-:Y:S02]  /*89c0*/  PRMT R12, R17, 0x5410, R18 ;  /* 0x00005410110c7816 */ /* 0x010fe40000000012 */
[----:B------:R-:W-:Y:S01]  /*89d0*/  PRMT R15, R7, 0x5410, R15 ;  /* 0x00005410070f7816 */ /* 0x000fe2000000000f */
[--C-:B------:R-:W-:Y:S01]  /*89e0*/  HSET2.LE.AND R7, R13, R172.reuse, PT ;  /* 0x000000ac0d077233 */ /* 0x100fe20003803000 */
[----:B---3--:R-:W-:Y:S01]  /*89f0*/  F2FP.BF16.PACK_AB R6, R47, R69 ;  /* 0x000000452f06723e */ /* 0x008fe200000010ff */
[--C-:B------:R-:W-:Y:S01]  /*8a00*/  HSET2.LE.AND R4, R12, R172.reuse, PT ;  /* 0x000000ac0c047233 */ /* 0x100fe20003803000 */
[----:B------:R-:W-:Y:S01]  /*8a10*/  F2FP.BF16.PACK_AB R12, R150, R155 ;  /* 0x0000009b960c723e */ /* 0x000fe200000010ff */
[----:B------:R-:W-:Y:S01]  /*8a20*/  HSET2.LE.AND R13, R15, R172, PT ;  /* 0x000000ac0f0d7233 */ /* 0x000fe20003803000 */
[----:B-----5:R-:W-:-:S02]  /*8a30*/  F2FP.BF16.PACK_AB R16, R44, R74 ;  /* 0x0000004a2c10723e */ /* 0x020fc400000010ff */
[----:B------:R-:W-:Y:S01]  /*8a40*/  LOP3.LUT R15, R4, R6, RZ, 0xc0, !PT ;  /* 0x00000006040f7212 */ /* 0x000fe200078ec0ff */
[----:B------:R-:W-:Y:S01]  /*8a50*/  FFMA.FTZ R4, R156, c[0x0][0x23c], -R5 ;  /* 0x00008f009c047a23 */ /* 0x000fe20000010805 */
[----:B------:R-:W-:Y:S01]  /*8a60*/  LOP3.LUT R12, R7, R12, RZ, 0xc0, !PT ;  /* 0x0000000c070c7212 */ /* 0x000fe200078ec0ff */
[----:B------:R-:W-:Y:S01]  /*8a70*/  FFMA.FTZ R7, R159, c[0x0][0x23c], -R3 ;  /* 0x00008f009f077a23 */ /* 0x000fe20000010803 */
[----:B------:R-:W-:Y:S01]  /*8a80*/  LOP3.LUT R13, R13, R16, RZ, 0xc0, !PT ;  /* 0x000000100d0d7212 */ /* 0x000fe200078ec0ff */
[----:B------:R1:W-:Y:S06]  /*8a90*/  MUFU.EX2 R43, R4 ;  /* 0x00000004002b7308 */ /* 0x0003ec0000000800 */
[C---:B------:R-:W-:Y:S08]  /*8aa0*/  HMMA.16816.F32.BF16 R76, R12.reuse, R28, R76 ;  /* 0x0000001c0c4c723c */ /* 0x040ff0000004184c */
[----:B------:R-:W-:Y:S01]  /*8ab0*/  HMMA.16816.F32.BF16 R56, R12, R26, R56 ;  /* 0x0000001a0c38723c */ /* 0x000fe20000041838 */
[----:B------:R-:W-:Y:S01]  /*8ac0*/  MUFU.EX2 R27, R7 ;  /* 0x00000007001b7308 */ /* 0x000fe20000000800 */
[----:B-1----:R-:W-:-:S06]  /*8ad0*/  FFMA.FTZ R4, R147, c[0x0][0x23c], -R5 ;  /* 0x00008f0093047a23 */ /* 0x002fcc0000010805 */
[C---:B------:R-:W-:Y:S01]  /*8ae0*/  HMMA.16816.F32.BF16 R80, R12.reuse, R24, R80 ;  /* 0x000000180c50723c */ /* 0x040fe20000041850 */
[----:B------:R1:W3:Y:S07]  /*8af0*/  MUFU.EX2 R41, R4 ;  /* 0x0000000400297308 */ /* 0x0002ee0000000800 */
[C---:B------:R-:W-:Y:S08]  /*8b00*/  HMMA.16816.F32.BF16 R128, R12.reuse, R32, R136 ;  /* 0x000000200c80723c */ /* 0x040ff00000041888 */
        /* <DEDUP_REMOVED lines=9> */
[----:B------:R-:W1:Y:S01]  /*8ba0*/  LDSM.16.MT88.4 R12, [R187+0x7800] ;  /* 0x00780000bb0c783b */ /* 0x000e620000004200 */
[----:B----4-:R-:W-:-:S05]  /*8bb0*/  IMAD.WIDE.U32 R4, R4, -0x2daee0ad, RZ ;  /* 0xd2511f5304047825 */ /* 0x010fca00078e00ff */
[----:B------:R-:W-:Y:S02]  /*8bc0*/  LOP3.LUT R6, R5, UR18, R40, 0x96, !PT ;  /* 0x0000001205067c12 */ /* 0x000fe4000f8e9628 */
[C---:B------:R-:W-:Y:S01]  /*8bd0*/  LOP3.LUT R10, R4.reuse, 0xffff, RZ, 0xc0, !PT ;  /* 0x0000ffff040a7812 */ /* 0x040fe200078ec0ff */
[----:B------:R-:W-:Y:S01]  /*8be0*/  FFMA.FTZ R5, R153, c[0x0][0x23c], -R3 ;  /* 0x00008f0099057a23 */ /* 0x000fe20000010803 */
[----:B------:R-:W-:Y:S02]  /*8bf0*/  LOP3.LUT R17, R4, 0xff, RZ, 0xc0, !PT ;  /* 0x000000ff04117812 */ /* 0x000fe400078ec0ff */
[--C-:B------:R-:W-:Y:S01]  /*8c00*/  SHF.R.U32.HI R11, RZ, 0x10, R4.reuse ;  /* 0x00000010ff0b7819 */ /* 0x100fe20000011604 */
[----:B------:R4:W1:Y:S01]  /*8c10*/  MUFU.EX2 R26, R5 ;  /* 0x00000005001a7308 */ /* 0x0008620000000800 */
[----:B------:R-:W-:Y:S02]  /*8c20*/  SHF.R.U32.HI R16, RZ, 0x18, R4 ;  /* 0x00000018ff107819 */ /* 0x000fe40000011604 */
[----:B------:R-:W-:-:S02]  /*8c30*/  LOP3.LUT R4, R6, 0xffff, RZ, 0xc0, !PT ;  /* 0x0000ffff06047812 */ /* 0x000fc400078ec0ff */
[----:B------:R-:W-:Y:S02]  /*8c40*/  LOP3.LUT R9, R6, 0xff, RZ, 0xc0, !PT ;  /* 0x000000ff06097812 */ /* 0x000fe400078ec0ff */
[--C-:B------:R-:W-:Y:S02]  /*8c50*/  SHF.R.U32.HI R7, RZ, 0x10, R6.reuse ;  /* 0x00000010ff077819 */ /* 0x100fe40000011606 */
[----:B------:R-:W-:Y:S02]  /*8c60*/  SHF.R.U32.HI R8, RZ, 0x18, R6 ;  /* 0x00000018ff087819 */ /* 0x000fe40000011606 */
[----:B------:R-:W-:Y:S02]  /*8c70*/  SHF.R.U32.HI R6, RZ, 0x8, R10 ;  /* 0x00000008ff067819 */ /* 0x000fe4000001160a */
[----:B------:R-:W-:Y:S02]  /*8c80*/  SHF.R.U32.HI R4, RZ, 0x8, R4 ;  /* 0x00000008ff047819 */ /* 0x000fe40000011604 */
[----:B------:R-:W-:Y:S01]  /*8c90*/  LOP3.LUT R10, R11, 0xff, RZ, 0xc0, !PT ;  /* 0x000000ff0b0a7812 */ /* 0x000fe200078ec0ff */
[----:B----4-:R-:W-:-:S03]  /*8ca0*/  FFMA.FTZ R5, R149, c[0x0][0x23c], -R3 ;  /* 0x00008f0095057a23 */ /* 0x010fc60000010803 */
[----:B------:R-:W-:Y:S01]  /*8cb0*/  PRMT R10, R10, 0x5410, R16 ;  /* 0x000054100a0a7816 */ /* 0x000fe20000000010 */
[----:B------:R4:W-:Y:S02]  /*8cc0*/  MUFU.EX2 R25, R5 ;  /* 0x0000000500197308 */ /* 0x0009e40000000800 */
[----:B----4-:R-:W-:Y:S02]  /*8cd0*/  LOP3.LUT R5, R7, 0xff, RZ, 0xc0, !PT ;  /* 0x000000ff07057812 */ /* 0x010fe400078ec0ff */
[----:B------:R-:W-:Y:S01]  /*8ce0*/  PRMT R7, R17, 0x5410, R6 ;  /* 0x0000541011077816 */ /* 0x000fe20000000006 */
[----:B------:R-:W-:Y:S01]  /*8cf0*/  FFMA.FTZ R6, R151, c[0x0][0x23c], -R3 ;  /* 0x00008f0097067a23 */ /* 0x000fe20000010803 */
[----:B------:R-:W-:Y:S01]  /*8d00*/  PRMT R3, R9, 0x5410, R4 ;  /* 0x0000541009037816 */ /* 0x000fe20000000004 */
[----:B------:R-:W-:Y:S01]  /*8d10*/  FFMA.FTZ R9, R169, c[0x0][0x23c], -R0 ;  /* 0x00008f00a9097a23 */ /* 0x000fe20000010800 */
[----:B------:R-:W-:Y:S01]  /*8d20*/  PRMT R5, R5, 0x5410, R8 ;  /* 0x0000541005057816 */ /* 0x000fe20000000008 */
[----:B------:R1:W4:Y:S01]  /*8d30*/  MUFU.EX2 R24, R6 ;  /* 0x0000000600187308 */ /* 0x0003220000000800 */
[----:B---3--:R-:W-:Y:S01]  /*8d40*/  F2FP.BF16.PACK_AB R4, R41, R43 ;  /* 0x0000002b2904723e */ /* 0x008fe200000010ff */
[--C-:B------:R-:W-:Y:S01]  /*8d50*/  HSET2.LE.AND R3, R3, R172.reuse, PT ;  /* 0x000000ac03037233 */ /* 0x100fe20003803000 */
[----:B-----5:R-:W-:Y:S01]  /*8d60*/  F2FP.BF16.PACK_AB R8, R28, R29 ;  /* 0x0000001d1c08723e */ /* 0x020fe200000010ff */
[----:B------:R-:W-:-:S02]  /*8d70*/  HSET2.LE.AND R5, R5, R172, PT ;  /* 0x000000ac05057233 */ /* 0x000fc40003803000 */
[--C-:B------:R-:W-:Y:S01]  /*8d80*/  HSET2.LE.AND R7, R7, R172.reuse, PT ;  /* 0x000000ac07077233 */ /* 0x100fe20003803000 */
[----:B------:R-:W-:Y:S01]  /*8d90*/  LOP3.LUT R136, R3, R4, RZ, 0xc0, !PT ;  /* 0x0000000403887212 */ /* 0x000fe200078ec0ff */
[----:B------:R-:W-:Y:S01]  /*8da0*/  HSET2.LE.AND R3, R10, R172, PT ;  /* 0x000000ac0a037233 */ /* 0x000fe20003803000 */
[----:B------:R-:W-:Y:S02]  /*8db0*/  MUFU.EX2 R23, R9 ;  /* 0x0000000900177308 */ /* 0x000fe40000000800 */
[----:B------:R-:W-:Y:S02]  /*8dc0*/  LOP3.LUT R138, R7, R8, RZ, 0xc0, !PT ;  /* 0x00000008078a7212 */ /* 0x000fe400078ec0ff */
[----:B-1----:R-:W-:Y:S02]  /*8dd0*/  F2FP.BF16.PACK_AB R6, R26, R27 ;  /* 0x0000001b1a06723e */ /* 0x002fe400000010ff */
[----:B----4-:R-:W-:Y:S02]  /*8de0*/  F2FP.BF16.PACK_AB R4, R24, R25 ;  /* 0x000000191804723e */ /* 0x010fe400000010ff */
[----:B------:R-:W-:Y:S01]  /*8df0*/  LOP3.LUT R137, R5, R6, RZ, 0xc0, !PT ;  /* 0x0000000605897212 */ /* 0x000fe200078ec0ff */
[--C-:B------:R-:W-:Y:S01]  /*8e00*/  FFMA.FTZ R5, R168, c[0x0][0x23c], -R0.reuse ;  /* 0x00008f00a8057a23 */ /* 0x100fe20000010800 */
[----:B------:R-:W-:Y:S01]  /*8e10*/  LOP3.LUT R139, R3, R4, RZ, 0xc0, !PT ;  /* 0x00000004038b7212 */ /* 0x000fe200078ec0ff */
[----:B------:R-:W-:-:S02]  /*8e20*/  FFMA.FTZ R3, R163, c[0x0][0x23c], -R0 ;  /* 0x00008f00a3037a23 */ /* 0x000fc40000010800 */
[----:B------:R-:W-:Y:S01]  /*8e30*/  FFMA.FTZ R0, R161, c[0x0][0x23c], -R0 ;  /* 0x00008f00a1007a23 */ /* 0x000fe20000010800 */
[----:B------:R-:W-:Y:S03]  /*8e40*/  MUFU.EX2 R21, R5 ;  /* 0x0000000500157308 */ /* 0x000fe60000000800 */
[C---:B--2---:R-:W-:Y:S05]  /*8e50*/  HMMA.16816.F32.BF16 R84, R136.reuse, R92, R84 ;  /* 0x0000005c8854723c */ /* 0x044fea0000041854 */
[----:B------:R1:W-:Y:S03]  /*8e60*/  MUFU.EX2 R20, R0 ;  /* 0x0000000000147308 */ /* 0x0003e60000000800 */
[C---:B------:R-:W-:Y:S05]  /*8e70*/  HMMA.16816.F32.BF16 R88, R136.reuse, R94, R88 ;  /* 0x0000005e8858723c */ /* 0x040fea0000041858 */
[----:B------:R2:W-:Y:S03]  /*8e80*/  MUFU.EX2 R22, R3 ;  /* 0x0000000300167308 */ /* 0x0005e60000000800 */
[----:B------:R-:W-:Y:S01]  /*8e90*/  HMMA.16816.F32.BF16 R100, R136, R108, R100 ;  /* 0x0000006c8864723c */ /* 0x000fe20000041864 */
[----:B-1----:R-:W-:-:S07]  /*8ea0*/  LOP3.LUT R0, R19, UR8, R68, 0x96, !PT ;  /* 0x0000000813007c12 */ /* 0x002fce000f8e9644 */
[----:B------:R-:W-:Y:S01]  /*8eb0*/  HMMA.16816.F32.BF16 R104, R136, R110, R104 ;  /* 0x0000006e8868723c */ /* 0x000fe20000041868 */
[----:B------:R-:W-:-:S04]  /*8ec0*/  IMAD.WIDE.U32 R4, R0, -0x2daee0ad, RZ ;  /* 0xd2511f5300047825 */ /* 0x000fc800078e00ff */
[----:B--2---:R-:W-:Y:S01]  /*8ed0*/  FFMA.FTZ R3, R171, c[0x0][0x23c], -R2 ;  /* 0x00008f00ab037a23 */ /* 0x004fe20000010802 */
[----:B------:R-:W-:Y:S02]  /*8ee0*/  LOP3.LUT R0, R5, UR18, R46, 0x96, !PT ;  /* 0x0000001205007c12 */ /* 0x000fe4000f8e962e */
[C---:B------:R-:W-:Y:S01]  /*8ef0*/  HMMA.16816.F32.BF16 R116, R136.reuse, R124, R116 ;  /* 0x0000007c8874723c */ /* 0x040fe20000041874 */
[C---:B------:R-:W-:Y:S01]  /*8f00*/  LOP3.LUT R6, R4.reuse, 0xffff, RZ, 0xc0, !PT ;  /* 0x0000ffff04067812 */ /* 0x040fe200078ec0ff */
[----:B------:R1:W-:Y:S01]  /*8f10*/  MUFU.EX2 R19, R3 ;  /* 0x0000000300137308 */ /* 0x0003e20000000800 */
[----:B------:R-:W-:Y:S02]  /*8f20*/  LOP3.LUT R10, R4, 0xff, RZ, 0xc0, !PT ;  /* 0x000000ff040a7812 */ /* 0x000fe400078ec0ff */
[--C-:B------:R-:W-:Y:S02]  /*8f30*/  SHF.R.U32.HI R5, RZ, 0x10, R4.reuse ;  /* 0x00000010ff057819 */ /* 0x100fe40000011604 */
[----:B------:R-:W-:Y:S01]  /*8f40*/  SHF.R.U32.HI R11, RZ, 0x18, R4 ;  /* 0x00000018ff0b7819 */ /* 0x000fe20000011604 */
[----:B------:R-:W-:Y:S01]  /*8f50*/  FFMA.FTZ R4, R170, c[0x0][0x23c], -R2 ;  /* 0x00008f00aa047a23 */ /* 0x000fe20000010802 */
[----:B------:R-:W-:Y:S01]  /*8f60*/  SHF.R.U32.HI R6, RZ, 0x8, R6 ;  /* 0x00000008ff067819 */ /* 0x000fe20000011606 */
[----:B------:R-:W-:Y:S01]  /*8f70*/  HMMA.16816.F32.BF16 R120, R136, R126, R120 ;  /* 0x0000007e8878723c */ /* 0x000fe20000041878 */
[----:B------:R-:W-:Y:S01]  /*8f80*/  LOP3.LUT R9, R5, 0xff, RZ, 0xc0, !PT ;  /* 0x000000ff05097812 */ /* 0x000fe200078ec0ff */
[----:B------:R-:W-:Y:S01]  /*8f90*/  MUFU.EX2 R16, R4 ;  /* 0x0000000400107308 */ /* 0x000fe20000000800 */
[----:B------:R-:W-:-:S02]  /*8fa0*/  LOP3.LUT R8, R0, 0xff, RZ, 0xc0, !PT ;  /* 0x000000ff00087812 */ /* 0x000fc400078ec0ff */
[----:B------:R-:W-:Y:S01]  /*8fb0*/  SHF.R.U32.HI R7, RZ, 0x18, R0 ;  /* 0x00000018ff077819 */ /* 0x000fe20000011600 */
[--C-:B-1----:R-:W-:Y:S02]  /*8fc0*/  FFMA.FTZ R3, R165, c[0x0][0x23c], -R2.reuse ;  /* 0x00008f00a5037a23 */ /* 0x102fe40000010802 */
[C---:B------:R-:W-:Y:S02]  /*8fd0*/  HMMA.16816.F32.BF16 R132, R136.reuse, R12, R132 ;  /* 0x0000000c8884723c */ /* 0x040fe40000041884 */
[----:B------:R1:W-:Y:S06]  /*8fe0*/  MUFU.EX2 R18, R3 ;  /* 0x0000000300127308 */ /* 0x0003ec0000000800 */
[----:B------:R-:W-:Y:S01]  /*8ff0*/  HMMA.16816.F32.BF16 R136, R136, R14, R60 ;  /* 0x0000000e8888723c */ /* 0x000fe2000004183c */
[----:B-1----:R-:W-:Y:S01]  /*9000*/  FFMA.FTZ R3, R166, c[0x0][0x23c], -R2 ;  /* 0x00008f00a6037a23 */ /* 0x002fe20000010802 */
[----:B------:R-:W-:-:S03]  /*9010*/  LOP3.LUT R2, R0, 0xffff, RZ, 0xc0, !PT ;  /* 0x0000ffff00027812 */ /* 0x000fc600078ec0ff */
[----:B------:R1:W2:Y:S01]  /*9020*/  MUFU.EX2 R17, R3 ;  /* 0x0000000300117308 */ /* 0x0002a20000000800 */
[----:B------:R-:W-:Y:S02]  /*9030*/  SHF.R.U32.HI R5, RZ, 0x8, R2 ;  /* 0x00000008ff057819 */ /* 0x000fe40000011602 */
[----:B------:R-:W-:Y:S02]  /*9040*/  PRMT R2, R9, 0x5410, R11 ;  /* 0x0000541009027816 */ /* 0x000fe4000000000b */
[----:B------:R-:W-:-:S05]  /*9050*/  PRMT R5, R8, 0x5410, R5 ;  /* 0x0000541008057816 */ /* 0x000fca0000000005 */
[--C-:B------:R-:W-:Y:S01]  /*9060*/  HSET2.LE.AND R5, R5, R172.reuse, PT ;  /* 0x000000ac05057233 */ /* 0x100fe20003803000 */
[----:B-1----:R-:W-:Y:S02]  /*9070*/  SHF.R.U32.HI R3, RZ, 0x10, R0 ;  /* 0x00000010ff037819 */ /* 0x002fe40000011600 */
[----:B------:R-:W-:Y:S02]  /*9080*/  PRMT R0, R10, 0x5410, R6 ;  /* 0x000054100a007816 */ /* 0x000fe40000000006 */
[----:B------:R-:W-:Y:S02]  /*9090*/  LOP3.LUT R3, R3, 0xff, RZ, 0xc0, !PT ;  /* 0x000000ff03037812 */ /* 0x000fe400078ec0ff */
[----:B--2---:R-:W-:Y:S01]  /*90a0*/  F2FP.BF16.PACK_AB R4, R17, R18 ;  /* 0x000000121104723e */ /* 0x004fe200000010ff */
[--C-:B------:R-:W-:Y:S01]  /*90b0*/  HSET2.LE.AND R0, R0, R172.reuse, PT ;  /* 0x000000ac00007233 */ /* 0x100fe20003803000 */
[----:B------:R-:W-:Y:S01]  /*90c0*/  PRMT R7, R3, 0x5410, R7 ;  /* 0x0000541003077816 */ /* 0x000fe20000000007 */
[----:B------:R-:W-:Y:S01]  /*90d0*/  HSET2.LE.AND R3, R2, R172, PT ;  /* 0x000000ac02037233 */ /* 0x000fe20003803000 */
[----:B------:R-:W-:-:S02]  /*90e0*/  F2FP.BF16.PACK_AB R2, R20, R22 ;  /* 0x000000161402723e */ /* 0x000fc400000010ff */
[----:B------:R-:W-:Y:S01]  /*90f0*/  F2FP.BF16.PACK_AB R6, R21, R23 ;  /* 0x000000171506723e */ /* 0x000fe200000010ff */
[----:B------:R-:W-:Y:S01]  /*9100*/  HSET2.LE.AND R7, R7, R172, PT ;  /* 0x000000ac07077233 */ /* 0x000fe20003803000 */
[----:B------:R-:W-:Y:S01]  /*9110*/  LOP3.LUT R142, R0, R2, RZ, 0xc0, !PT ;  /* 0x00000002008e7212 */ /* 0x000fe200078ec0ff */
[----:B------:R-:W-:Y:S01]  /*9120*/  FADD.FTZ R2, R245, R240 ;  /* 0x000000f0f5027221 */ /* 0x000fe20000010000 */
[----:B------:R-:W-:Y:S02]  /*9130*/  F2FP.BF16.PACK_AB R0, R16, R19 ;  /* 0x000000131000723e */ /* 0x000fe400000010ff */
[----:B------:R-:W-:Y:S01]  /*9140*/  LOP3.LUT R143, R3, R4, RZ, 0xc0, !PT ;  /* 0x00000004038f7212 */ /* 0x000fe200078ec0ff */
[----:B------:R-:W-:Y:S01]  /*9150*/  FADD.FTZ R3, R223, R220 ;  /* 0x000000dcdf037221 */ /* 0x000fe20000010000 */
[----:B------:R-:W-:Y:S01]  /*9160*/  LOP3.LUT R141, R7, R0, RZ, 0xc0, !PT ;  /* 0x00000000078d7212 */ /* 0x000fe200078ec0ff */
[----:B------:R-:W-:Y:S01]  /*9170*/  FADD.FTZ R0, R233, R232 ;  /* 0x000000e8e9007221 */ /* 0x000fe20000010000 */
[----:B------:R-:W-:Y:S01]  /*9180*/  LOP3.LUT R140, R5, R6, RZ, 0xc0, !PT ;  /* 0x00000006058c7212 */ /* 0x000fe200078ec0ff */
        /* <DEDUP_REMOVED lines=72> */
[----:B------:R-:W-:Y:S01]  /*9610*/  UIADD3 UR4, UR32, -0x2, URZ ;  /* 0xfffffffe20047890 */ /* 0x000fe2000fffe03f */
[----:B------:R-:W-:-:S04]  /*9620*/  DEPBAR.LE SB0, 0x0 ;  /* 0x000080000000791a */ /* 0x000fc80000000000 */
[----:B------:R-:W-:Y:S01]  /*9630*/  USHF.R.S32.HI UR5, URZ, 0x1f, UR4 ;  /* 0x0000001f3f057899 */ /* 0x000fe20008011404 */
[----:B------:R-:W-:Y:S01]  /*9640*/  IMAD.U32 R2, RZ, RZ, UR4 ;  /* 0x00000004ff027e24 */ /* 0x000fe2000f8e00ff */
[----:B------:R-:W-:Y:S01]  /*9650*/  UIMAD UR4, UR22, UR4, URZ ;  /* 0x00000004160472a4 */ /* 0x000fe2000f8e023f */
[----:B------:R-:W-:Y:S01]  /*9660*/  IMAD.MOV.U32 R14, RZ, RZ, c[0x0][0x1a4] ;  /* 0x00006900ff0e7624 */ /* 0x000fe200078e00ff */
[----:B------:R-:W-:Y:S01]  /*9670*/  UIADD3 UR35, UR32, -0x2, URZ ;  /* 0xfffffffe20237890 */ /* 0x000fe2000fffe03f */
[----:B------:R-:W-:Y:S01]  /*9680*/  IMAD.WIDE.U32 R6, R246, c[0x0][0x1a0], RZ ;  /* 0x00006800f6067a25 */ /* 0x000fe200078e00ff */
[----:B------:R-:W-:Y:S01]  /*9690*/  UIMAD UR4, UR5, UR23, UR4 ;  /* 0x00000017050472a4 */ /* 0x000fe2000f8e0204 */
[----:B------:R-:W-:Y:S01]  /*96a0*/  LOP3.LUT R0, R0, 0xfffffff7, RZ, 0xc0, !PT ;  /* 0xfffffff700007812 */ /* 0x000fe200078ec0ff */
[----:B------:R-:W-:Y:S01]  /*96b0*/  UISETP.GT.AND UP0, UPT, UR35, UR19, UPT ;  /* 0x000000132300728c */ /* 0x000fe2000bf04270 */
[----:B------:R-:W-:Y:S01]  /*96c0*/  IMAD.SHL.U32 R13, R14, 0x20, RZ ;  /* 0x000000200e0d7824 */ /* 0x000fe200078e00ff */
[----:B------:R-:W-:Y:S01]  /*96d0*/  BAR.SYNC.DEFER_BLOCKING 0x0 ;  /* 0x0000000000007b1d */ /* 0x000fe20000010000 */
[----:B--2---:R-:W-:Y:S01]  /*96e0*/  ISETP.GE.AND P2, PT, R144, c[0x0][0x220], PT ;  /* 0x0000880090007a0c */ /* 0x004fe20003f46270 */
[----:B---3--:R-:W-:-:S03]  /*96f0*/  IMAD.WIDE.U32 R2, R2, UR23, R156 ;  /* 0x0000001702027c25 */ /* 0x008fc6000f8e009c */
[----:B------:R-:W-:Y:S02]  /*9700*/  P2R R68, PR, RZ, 0x4 ;  /* 0x00000004ff447803 */ /* 0x000fe40000000000 */
[----:B------:R-:W-:-:S07]  /*9710*/  IADD3 R3, R3, UR4, RZ ;  /* 0x0000000403037c10 */ /* 0x000fce000fffe0ff */
[C---:B------:R-:W-:Y:S01]  /*9720*/  @!P2 IADD3 R5, P0, R2.reuse, R6, RZ ;  /* 0x000000060205a210 */ /* 0x040fe20007f1e0ff */
[----:B------:R-:W-:Y:S01]  /*9730*/  @!P2 IMAD.MOV.U32 R12, RZ, RZ, 0x30 ;  /* 0x00000030ff0ca424 */ /* 0x000fe200078e00ff */
[C---:B------:R-:W-:Y:S01]  /*9740*/  @!P2 IADD3 R4, P1, R2.reuse, UR25, RZ ;  /* 0x000000190204ac10 */ /* 0x040fe2000ff3e0ff */
[----:B------:R-:W-:Y:S01]  /*9750*/  @P2 STS.128 [R211+0x6000], RZ ;  /* 0x006000ffd3002388 */ /* 0x000fe20000000c00 */
[C---:B------:R-:W-:Y:S02]  /*9760*/  @!P2 IADD3.X R13, R3.reuse, R7, R13, P0, !PT ;  /* 0x00000007030da210 */ /* 0x040fe400007fe40d */
[----:B------:R-:W-:Y:S02]  /*9770*/  @!P2 IADD3.X R7, R3, UR24, RZ, P1, !PT ;  /* 0x000000180307ac10 */ /* 0x000fe40008ffe4ff */
[----:B------:R-:W-:Y:S02]  /*9780*/  @!P2 LEA R10, P3, R2, c[0x0][0x170], 0x1 ;  /* 0x00005c00020aaa11 */ /* 0x000fe400078608ff */
[----:B------:R-:W-:-:S02]  /*9790*/  @!P2 LEA R8, P1, R4, c[0x0][0x170], 0x1 ;  /* 0x00005c000408aa11 */ /* 0x000fc400078208ff */
[--C-:B------:R-:W-:Y:S01]  /*97a0*/  @!P2 LEA.HI.X R11, R2, c[0x0][0x174], R3.reuse, 0x1, P3 ;  /* 0x00005d00020baa11 */ /* 0x100fe200018f0c03 */
[----:B------:R-:W-:Y:S01]  /*97b0*/  @!P2 IMAD.WIDE.U32 R2, R12, c[0x0][0x1a0], R2 ;  /* 0x000068000c02aa25 */ /* 0x000fe200078e0002 */
[----:B------:R-:W-:Y:S02]  /*97c0*/  @!P2 LEA.HI.X R9, R4, c[0x0][0x174], R7, 0x1, P1 ;  /* 0x00005d000409aa11 */ /* 0x000fe400008f0c07 */
[C---:B------:R-:W-:Y:S01]  /*97d0*/  @!P2 LEA R6, P0, R5.reuse, c[0x0][0x170], 0x1 ;  /* 0x00005c000506aa11 */ /* 0x040fe200078008ff */
[----:B------:R-:W-:Y:S01]  /*97e0*/  @!P2 IMAD R4, R14, 0x30, RZ ;  /* 0x000000300e04a824 */ /* 0x000fe200078e02ff */
[----:B------:R-:W-:Y:S01]  /*97f0*/  @!PT LDS RZ, [RZ] ;  /* 0x00000000fffff984 */ /* 0x000fe20000000800 */
[----:B------:R-:W-:Y:S01]  /*9800*/  @!PT LDS RZ, [RZ] ;  /* 0x00000000fffff984 */ /* 0x000fe20000000800 */
[----:B------:R-:W-:Y:S01]  /*9810*/  @!PT LDS RZ, [RZ] ;  /* 0x00000000fffff984 */ /* 0x000fe20000000800 */
[----:B------:R2:W-:Y:S02]  /*9820*/  @!P2 LDGSTS.E.BYPASS.LTC128B.128 [R211+0x6000], [R10.64] ;  /* 0x060000000ad3afae */ /* 0x0005e4000b901d5c */
        /* <DEDUP_REMOVED lines=8> */
[----:B------:R2:W-:Y:S01]  /*98b0*/  @!P2 LDGSTS.E.BYPASS.LTC128B.128 [R211+0x6800], [R8.64] ;  /* 0x0680000008d3afae */ /* 0x0005e2000b901d5c */
[----:B------:R-:W-:-:S03]  /*98c0*/  IMAD.U32 R2, RZ, RZ, UR35 ;  /* 0x00000023ff027e24 */ /* 0x000fc6000f8e00ff */
[----:B------:R-:W-:Y:S01]  /*98d0*/  @P2 STS.128 [R211+0x7000], RZ ;  /* 0x007000ffd3002388 */ /* 0x000fe20000000c00 */
[----:B------:R-:W-:-:S03]  /*98e0*/  IMAD R2, R2, 0x40, R252 ;  /* 0x0000004002027824 */ /* 0x000fc600078e02fc */
[----:B------:R-:W-:Y:S01]  /*98f0*/  @!PT LDS RZ, [RZ] ;  /* 0x00000000fffff984 */ /* 0x000fe20000000800 */
[----:B------:R-:W-:Y:S01]  /*9900*/  @!PT LDS RZ, [RZ] ;  /* 0x00000000fffff984 */ /* 0x000fe20000000800 */
[----:B------:R-:W-:Y:S01]  /*9910*/  @!PT LDS RZ, [RZ] ;  /* 0x00000000fffff984 */ /* 0x000fe20000000800 */
[----:B------:R3:W-:Y:S01]  /*9920*/  @!P2 LDGSTS.E.BYPASS.LTC128B.128 [R211+0x7000], [R6.64] ;  /* 0x0700000006d3afae */ /* 0x0007e2000b901d5c */
[--C-:B------:R-:W-:Y:S01]  /*9930*/  IMAD.IADD R3, R200, 0x1, -R2.reuse ;  /* 0x00000001c8037824 */ /* 0x100fe200078e0a02 */
[C---:B------:R-:W-:Y:S02]  /*9940*/  ISETP.GE.AND P0, PT, R2.reuse, R210, PT ;  /* 0x000000d20200720c */ /* 0x040fe40003f06270 */
[----:B------:R-:W-:Y:S01]  /*9950*/  @P2 STS.128 [R211+0x7800], RZ ;  /* 0x007800ffd3002388 */ /* 0x000fe20000000c00 */
[C---:B------:R-:W-:Y:S02]  /*9960*/  ISETP.GE.AND P5, PT, R2.reuse, R209, PT ;  /* 0x000000d10200720c */ /* 0x040fe40003fa6270 */
[----:B------:R-:W-:Y:S01]  /*9970*/  IABS R3, R3 ;  /* 0x0000000300037213 */ /* 0x000fe20000000000 */
[----:B------:R-:W-:Y:S01]  /*9980*/  @!PT LDS RZ, [RZ] ;  /* 0x00000000fffff984 */ /* 0x000fe20000000800 */
[----:B------:R-:W-:Y:S01]  /*9990*/  @!PT LDS RZ, [RZ] ;  /* 0x00000000fffff984 */ /* 0x000fe20000000800 */
[----:B------:R-:W-:Y:S01]  /*99a0*/  @!PT LDS RZ, [RZ] ;  /* 0x00000000fffff984 */ /* 0x000fe20000000800 */
[----:B------:R3:W-:Y:S01]  /*99b0*/  @!P2 LDGSTS.E.BYPASS.LTC128B.128 [R211+0x7800], [R4.64] ;  /* 0x0780000004d3afae */ /* 0x0007e2000b901d5c */
[C---:B------:R-:W-:Y:S02]  /*99c0*/  ISETP.LT.OR P0, PT, R2.reuse, R206, P0 ;  /* 0x000000ce0200720c */ /* 0x040fe40000701670 */
[----:B------:R-:W-:Y:S01]  /*99d0*/  ISETP.GE.AND P6, PT, R2, R208, PT ;  /* 0x000000d00200720c */ /* 0x000fe20003fc6270 */
[----:B------:R-:W-:Y:S04]  /*99e0*/  LDSM.16.M88.4 R16, [R191] ;  /* 0x00000000bf10783b */ /* 0x000fe80000000200 */
[----:B------:R-:W4:Y:S04]  /*99f0*/  LDSM.16.M88.4 R24, [R184+0x4800] ;  /* 0x00480000b818783b */ /* 0x000f280000000200 */
[----:B--2---:R-:W2:Y:S04]  /*9a00*/  LDSM.16.M88.4 R8, [R184+0x4000] ;  /* 0x00400000b808783b */ /* 0x004ea80000000200 */
[----:B------:R-:W-:Y:S04]  /*9a10*/  LDSM.16.M88.4 R20, [R184+0x5000] ;  /* 0x00500000b814783b */ /* 0x000fe80000000200 */
[----:B------:R-:W-:Y:S04]  /*9a20*/  LDSM.16.M88.4 R28, [R184+0x5800] ;  /* 0x00580000b81c783b */ /* 0x000fe80000000200 */
[----:B------:R-:W-:Y:S04]  /*9a30*/  LDSM.16.M88.4 R40, [R190+0x4800] ;  /* 0x00480000be28783b */ /* 0x000fe80000000200 */
[----:B---3--:R-:W3:Y:S04]  /*9a40*/  LDSM.16.M88.4 R4, [R191+0x2000] ;  /* 0x00200000bf04783b */ /* 0x008ee80000000200 */
[----:B------:R-:W-:Y:S04]  /*9a50*/  LDSM.16.M88.4 R36, [R190+0x5000] ;  /* 0x00500000be24783b */ /* 0x000fe80000000200 */
[----:B------:R-:W-:Y:S04]  /*9a60*/  LDSM.16.M88.4 R48, [R190+0x5800] ;  /* 0x00580000be30783b */ /* 0x000fe80000000200 */
[----:B------:R-:W-:Y:S04]  /*9a70*/  LDSM.16.M88.4 R44, [R190+0x4000] ;  /* 0x00400000be2c783b */ /* 0x000fe80000000200 */
[----:B------:R-:W-:Y:S01]  /*9a80*/  LDSM.16.M88.4 R12, [R194] ;  /* 0x00000000c20c783b */ /* 0x000fe20000000200 */
[C---:B----4-:R-:W-:Y:S03]  /*9a90*/  HMMA.16816.F32.BF16 R64, R16.reuse, R24, RZ ;  /* 0x000000181040723c */ /* 0x050fe600000418ff */
[----:B------:R-:W-:Y:S04]  /*9aa0*/  LDSM.16.M88.4 R32, [R195] ;  /* 0x00000000c320783b */ /* 0x000fe80000000200 */
[----:B------:R-:W0:Y:S01]  /*9ab0*/  LDGDEPBAR ;  /* 0x00000000000079af */ /* 0x000e220000000000 */
[C---:B--2---:R-:W-:Y:S08]  /*9ac0*/  HMMA.16816.F32.BF16 R164, R16.reuse, R8, RZ ;  /* 0x0000000810a4723c */ /* 0x044ff000000418ff */
[----:B------:R-:W-:Y:S08]  /*9ad0*/  HMMA.16816.F32.BF16 R212, R16, R10, RZ ;  /* 0x0000000a10d4723c */ /* 0x000ff000000418ff */
[C---:B---3--:R-:W-:Y:S08]  /*9ae0*/  HMMA.16816.F32.BF16 R56, R4.reuse, R8, RZ ;  /* 0x000000080438723c */ /* 0x048ff000000418ff */
[C---:B------:R-:W-:Y:S01]  /*9af0*/  HMMA.16816.F32.BF16 R160, R4.reuse, R10, RZ ;  /* 0x0000000a04a0723c */ /* 0x040fe200000418ff */
[----:B------:R-:W2:Y:S07]  /*9b00*/  LDSM.16.M88.4 R8, [R194+0x2000] ;  /* 0x00200000c208783b */ /* 0x000eae0000000200 */
[C---:B------:R-:W-:Y:S08]  /*9b10*/  HMMA.16816.F32.BF16 R152, R4.reuse, R26, RZ ;  /* 0x0000001a0498723c */ /* 0x040ff000000418ff */
[C---:B------:R-:W-:Y:S08]  /*9b20*/  HMMA.16816.F32.BF16 R144, R4.reuse, R22, RZ ;  /* 0x000000160490723c */ /* 0x040ff000000418ff */
[C---:B------:R-:W-:Y:S08]  /*9b30*/  HMMA.16816.F32.BF16 R52, R4.reuse, R30, RZ ;  /* 0x0000001e0434723c */ /* 0x040ff000000418ff */
[----:B------:R-:W-:Y:S08]  /*9b40*/  HMMA.16816.F32.BF16 R156, R4, R24, RZ ;  /* 0x00000018049c723c */ /* 0x000ff000000418ff */
[----:B------:R-:W-:Y:S08]  /*9b50*/  HMMA.16816.F32.BF16 R180, R16, R26, RZ ;  /* 0x0000001a10b4723c */ /* 0x000ff000000418ff */
[C---:B------:R-:W-:Y:S08]  /*9b60*/  HMMA.16816.F32.BF16 R148, R4.reuse, R20, RZ ;  /* 0x000000140494723c */ /* 0x040ff000000418ff */
[----:B------:R-:W-:Y:S01]  /*9b70*/  HMMA.16816.F32.BF16 R76, R4, R28, RZ ;  /* 0x0000001c044c723c */ /* 0x000fe200000418ff */
[----:B------:R-:W3:Y:S07]  /*9b80*/  LDSM.16.M88.4 R4, [R192+0x2000] ;  /* 0x00200000c004783b */ /* 0x000eee0000000200 */
[C---:B------:R-:W-:Y:S08]  /*9b90*/  HMMA.16816.F32.BF16 R24, R16.reuse, R20, RZ ;  /* 0x000000141018723c */ /* 0x040ff000000418ff */
[----:B------:R-:W-:Y:S01]  /*9ba0*/  HMMA.16816.F32.BF16 R176, R16, R22, RZ ;  /* 0x0000001610b0723c */ /* 0x000fe200000418ff */
[----:B------:R-:W4:Y:S07]  /*9bb0*/  LDSM.16.M88.4 R20, [R192] ;  /* 0x00000000c014783b */ /* 0x000f2e0000000200 */
[C---:B--2---:R-:W-:Y:S08]  /*9bc0*/  HMMA.16816.F32.BF16 R172, R8.reuse, R42, R152 ;  /* 0x0000002a08ac723c */ /* 0x044ff00000041898 */
[C---:B------:R-:W-:Y:S08]  /*9bd0*/  HMMA.16816.F32.BF16 R152, R8.reuse, R38, R144 ;  /* 0x000000260898723c */ /* 0x040ff00000041890 */
[C---:B------:R-:W-:Y:S08]  /*9be0*/  HMMA.16816.F32.BF16 R144, R8.reuse, R50, R52 ;  /* 0x000000320890723c */ /* 0x040ff00000041834 */
[-C--:B------:R-:W-:Y:S08]  /*9bf0*/  HMMA.16816.F32.BF16 R56, R8, R44.reuse, R56 ;  /* 0x0000002c0838723c */ /* 0x080ff00000041838 */
[----:B------:R-:W-:Y:S01]  /*9c00*/  HMMA.16816.F32.BF16 R52, R12, R44, R164 ;  /* 0x0000002c0c34723c */ /* 0x000fe200000418a4 */
[----:B------:R-:W-:Y:S07]  /*9c10*/  LDSM.16.M88.4 R164, [R196] ;  /* 0x00000000c4a4783b */ /* 0x000fee0000000200 */
[C---:B------:R-:W-:Y:S08]  /*9c20*/  HMMA.16816.F32.BF16 R60, R16.reuse, R28, RZ ;  /* 0x0000001c103c723c */ /* 0x040ff000000418ff */
[----:B------:R-:W-:Y:S01]  /*9c30*/  HMMA.16816.F32.BF16 R168, R16, R30, RZ ;  /* 0x0000001e10a8723c */ /* 0x000fe200000418ff */
[----:B------:R-:W-:Y:S04]  /*9c40*/  LDSM.16.M88.4 R16, [R193+0x2000] ;  /* 0x00200000c110783b */ /* 0x000fe80000000200 */
[----:B------:R-:W-:Y:S03]  /*9c50*/  LDSM.16.M88.4 R28, [R198] ;  /* 0x00000000c61c783b */ /* 0x000fe60000000200 */
[C---:B------:R-:W-:Y:S08]  /*9c60*/  HMMA.16816.F32.BF16 R156, R8.reuse, R40, R156 ;  /* 0x00000028089c723c */ /* 0x040ff0000004189c */
[C---:B------:R-:W-:Y:S08]  /*9c70*/  HMMA.16816.F32.BF16 R148, R8.reuse, R36, R148 ;  /* 0x000000240894723c */ /* 0x040ff00000041894 */
[C---:B------:R-:W-:Y:S08]  /*9c80*/  HMMA.16816.F32.BF16 R76, R8.reuse, R48, R76 ;  /* 0x00000030084c723c */ /* 0x040ff0000004184c */
[----:B------:R-:W-:Y:S01]  /*9c90*/  HMMA.16816.F32.BF16 R160, R8, R46, R160 ;  /* 0x0000002e08a0723c */ /* 0x000fe200000418a0 */
[----:B------:R-:W-:Y:S07]  /*9ca0*/  LDSM.16.M88.4 R8, [R193] ;  /* 0x00000000c108783b */ /* 0x000fee0000000200 */
[----:B------:R-:W-:Y:S01]  /*9cb0*/  HMMA.16816.F32.BF16 R216, R12, R36, R24 ;  /* 0x000000240cd8723c */ /* 0x000fe20000041818 */
[----:B------:R-:W2:Y:S07]  /*9cc0*/  LDSM.16.M88.4 R24, [R189] ;  /* 0x00000000bd18783b */ /* 0x000eae0000000200 */
[-C--:B---3--:R-:W-:Y:S08]  /*9cd0*/  HMMA.16816.F32.BF16 R56, R4, R32.reuse, R56 ;  /* 0x000000200438723c */ /* 0x088ff00000041838 */
[----:B----4-:R-:W-:Y:S08]  /*9ce0*/  HMMA.16816.F32.BF16 R52, R20, R32, R52 ;  /* 0x000000201434723c */ /* 0x010ff00000041834 */
[C---:B------:R-:W-:Y:S01]  /*9cf0*/  HMMA.16816.F32.BF16 R220, R12.reuse, R48, R60 ;  /* 0x000000300cdc723c */ /* 0x040fe2000004183c */
[----:B------:R-:W3:Y:S07]  /*9d00*/  LDSM.16.M88.4 R60, [R197] ;  /* 0x00000000c53c783b */ /* 0x000eee0000000200 */
[C---:B------:R-:W-:Y:S08]  /*9d10*/  HMMA.16816.F32.BF16 R44, R12.reuse, R46, R212 ;  /* 0x0000002e0c2c723c */ /* 0x040ff000000418d4 */
[C---:B------:R-:W-:Y:S08]  /*9d20*/  HMMA.16816.F32.BF16 R64, R12.reuse, R40, R64 ;  /* 0x000000280c40723c */ /* 0x040ff00000041840 */
[C---:B------:R-:W-:Y:S08]  /*9d30*/  HMMA.16816.F32.BF16 R180, R12.reuse, R42, R180 ;  /* 0x0000002a0cb4723c */ /* 0x040ff000000418b4 */
[C---:B------:R-:W-:Y:S08]  /*9d40*/  HMMA.16816.F32.BF16 R176, R12.reuse, R38, R176 ;  /* 0x000000260cb0723c */ /* 0x040ff000000418b0 */
[----:B------:R-:W-:Y:S07]  /*9d50*/  HMMA.16816.F32.BF16 R212, R12, R50, R168 ;  /* 0x000000320cd4723c */ /* 0x000fee00000418a8 */
[----:B------:R-:W-:Y:S01]  /*9d60*/  IMAD.IADD R13, R199, 0x1, -R2 ;  /* 0x00000001c70d7824 */ /* 0x000fe200078e0a02 */
[----:B--2---:R-:W-:Y:S01]  /*9d70*/  HMMA.16816.F32.BF16 R56, R16, R24, R56 ;  /* 0x000000181038723c */ /* 0x004fe20000041838 */
[----:B------:R-:W-:-:S03]  /*9d80*/  IMAD.MOV.U32 R12, RZ, RZ, R3 ;  /* 0x000000ffff0c7224 */ /* 0x000fc600078e0003 */
[----:B------:R-:W-:Y:S01]  /*9d90*/  IABS R3, R13 ;  /* 0x0000000d00037213 */ /* 0x000fe20000000000 */
[----:B------:R-:W-:Y:S01]  /*9da0*/  IMAD.IADD R13, R201, 0x1, -R2 ;  /* 0x00000001c90d7824 */ /* 0x000fe200078e0a02 */
[----:B------:R2:W4:Y:S02]  /*9db0*/  I2F R36, R12 ;  /* 0x0000000c00247306 */ /* 0x0005240000201400 */
[----:B------:R-:W-:Y:S08]  /*9dc0*/  HMMA.16816.F32.BF16 R52, R8, R24, R52 ;  /* 0x000000180834723c */ /* 0x000ff00000041834 */
[----:B------:R-:W-:Y:S01]  /*9dd0*/  HMMA.16816.F32.BF16 R156, R4, R28, R156 ;  /* 0x0000001c049c723c */ /* 0x000fe2000004189c */
[----:B--2---:R-:W-:Y:S01]  /*9de0*/  IMAD.MOV.U32 R12, RZ, RZ, R3 ;  /* 0x000000ffff0c7224 */ /* 0x004fe200078e0003 */
[----:B------:R-:W-:-:S06]  /*9df0*/  IABS R3, R13 ;  /* 0x0000000d00037213 */ /* 0x000fcc0000000000 */
[----:B---3--:R-:W-:Y:S01]  /*9e00*/  HMMA.16816.F32.BF16 R148, R4, R60, R148 ;  /* 0x0000003c0494723c */ /* 0x008fe20000041894 */
[----:B------:R2:W3:Y:S01]  /*9e10*/  I2F R25, R12 ;  /* 0x0000000c00197306 */ /* 0x0004e20000201400 */
[----:B------:R-:W-:Y:S01]  /*9e20*/  IMAD.MOV.U32 R13, RZ, RZ, R3 ;  /* 0x000000ffff0d7224 */ /* 0x000fe200078e0003 */
[----:B------:R-:W-:-:S05]  /*9e30*/  IADD3 R3, R2, 0x1, RZ ;  /* 0x0000000102037810 */ /* 0x000fca0007ffe0ff */
[C---:B------:R-:W-:Y:S01]  /*9e40*/  HMMA.16816.F32.BF16 R76, R4.reuse, R164, R76 ;  /* 0x000000a4044c723c */ /* 0x040fe2000004184c */
[C---:B------:R-:W-:Y:S01]  /*9e50*/  ISETP.GE.AND P1, PT, R3.reuse, R208, PT ;  /* 0x000000d00300720c */ /* 0x040fe20003f26270 */
[----:B------:R-:W-:Y:S01]  /*9e60*/  IMAD.IADD R14, R200, 0x1, -R3 ;  /* 0x00000001c80e7824 */ /* 0x000fe200078e0a03 */
[----:B------:R5:W-:Y:S01]  /*9e70*/  I2F R24, R13 ;  /* 0x0000000d00187306 */ /* 0x000be20000201400 */
[C---:B------:R-:W-:Y:S02]  /*9e80*/  ISETP.GE.AND P4, PT, R3.reuse, R210, PT ;  /* 0x000000d20300720c */ /* 0x040fe40003f86270 */
[C---:B------:R-:W-:Y:S02]  /*9e90*/  ISETP.LT.OR P1, PT, R3.reuse, R203, P1 ;  /* 0x000000cb0300720c */ /* 0x040fe40000f21670 */
[----:B------:R-:W-:Y:S01]  /*9ea0*/  HMMA.16816.F32.BF16 R40, R4, R34, R160 ;  /* 0x000000220428723c */ /* 0x000fe200000418a0 */
[----:B------:R-:W-:Y:S01]  /*9eb0*/  ISETP.GE.AND P3, PT, R3, R209, PT ;  /* 0x000000d10300720c */ /* 0x000fe20003f66270 */
[----:B--2---:R-:W-:Y:S01]  /*9ec0*/  IMAD.IADD R12, R205, 0x1, -R2 ;  /* 0x00000001cd0c7824 */ /* 0x004fe200078e0a02 */
[----:B------:R-:W-:-:S02]  /*9ed0*/  ISETP.LT.OR P4, PT, R3, R206, P4 ;  /* 0x000000ce0300720c */ /* 0x000fc40002781670 */
[----:B------:R-:W-:Y:S02]  /*9ee0*/  ISETP.LT.OR P2, PT, R3, R204, P3 ;  /* 0x000000cc0300720c */ /* 0x000fe40001f41670 */
[----:B------:R-:W-:Y:S01]  /*9ef0*/  IABS R12, R12 ;  /* 0x0000000c000c7213 */ /* 0x000fe20000000000 */
[C---:B------:R-:W-:Y:S03]  /*9f00*/  HMMA.16816.F32.BF16 R172, R4.reuse, R30, R172 ;  /* 0x0000001e04ac723c */ /* 0x040fe600000418ac */
[----:B------:R-:W-:Y:S01]  /*9f10*/  @P1 LOP3.LUT R0, R0, 0x8, RZ, 0xfc, !PT ;  /* 0x0000000800001812 */ /* 0x000fe200078efcff */
[----:B-----5:R-:W-:Y:S01]  /*9f20*/  IMAD.MOV.U32 R13, RZ, RZ, R12 ;  /* 0x000000ffff0d7224 */ /* 0x020fe200078e000c */
[----:B------:R-:W-:Y:S01]  /*9f30*/  IABS R12, R14 ;  /* 0x0000000e000c7213 */ /* 0x000fe20000000000 */
[----:B------:R-:W-:Y:S01]  /*9f40*/  IMAD.IADD R14, R199, 0x1, -R3 ;  /* 0x00000001c70e7824 */ /* 0x000fe200078e0a03 */
[----:B------:R-:W-:Y:S01]  /*9f50*/  LOP3.LUT R0, R0, 0xfffffffb, RZ, 0xc0, !PT ;  /* 0xfffffffb00007812 */ /* 0x000fe200078ec0ff */
[----:B------:R2:W5:Y:S01]  /*9f60*/  I2F R15, R13 ;  /* 0x0000000d000f7306 */ /* 0x0005620000201400 */
[----:B------:R-:W-:Y:S01]  /*9f70*/  HMMA.16816.F32.BF16 R152, R4, R62, R152 ;  /* 0x0000003e0498723c */ /* 0x000fe20000041898 */
[----:B------:R-:W-:-:S07]  /*9f80*/  ISETP.LT.OR P1, PT, R2, R203, P6 ;  /* 0x000000cb0200720c */ /* 0x000fce0003721670 */
[----:B------:R-:W-:Y:S01]  /*9f90*/  HMMA.16816.F32.BF16 R228, R4, R166, R144 ;  /* 0x000000a604e4723c */ /* 0x000fe20000041890 */
[----:B--2---:R-:W-:Y:S01]  /*9fa0*/  IMAD.MOV.U32 R13, RZ, RZ, R12 ;  /* 0x000000ffff0d7224 */ /* 0x004fe200078e000c */
[----:B------:R-:W-:-:S05]  /*9fb0*/  IABS R12, R14 ;  /* 0x0000000e000c7213 */ /* 0x000fca0000000000 */
[----:B----4-:R-:W-:Y:S01]  /*9fc0*/  FFMA.FTZ R5, R36, -UR27, R52 ;  /* 0x8000001b24057c23 */ /* 0x010fe20008010034 */
[C---:B------:R-:W-:Y:S01]  /*9fd0*/  HMMA.16816.F32.BF16 R32, R20.reuse, R34, R44 ;  /* 0x000000221420723c */ /* 0x040fe2000004182c */
[----:B------:R5:W-:Y:S01]  /*9fe0*/  I2F R14, R13 ;  /* 0x0000000d000e7306 */ /* 0x000be20000201400 */
[----:B---3--:R-:W-:Y:S01]  /*9ff0*/  FFMA.FTZ R7, R25, -UR27, R54 ;  /* 0x8000001b19077c23 */ /* 0x008fe20008010036 */
[----:B------:R-:W-:Y:S02]  /*a000*/  P2R R6, PR, RZ, 0x10 ;  /* 0x00000010ff067803 */ /* 0x000fe40000000000 */
[----:B------:R-:W-:Y:S01]  /*a010*/  FSEL R169, R5, -INF , !P0 ;  /* 0xff80000005a97808 */ /* 0x000fe20004000000 */
[----:B------:R-:W-:Y:S01]  /*a020*/  IMAD.IADD R5, R205, 0x1, -R3 ;  /* 0x00000001cd057824 */ /* 0x000fe200078e0a03 */
[C---:B------:R-:W-:Y:S01]  /*a030*/  ISETP.GE.AND P0, PT, R3.reuse, R207, PT ;  /* 0x000000cf0300720c */ /* 0x040fe20003f06270 */
[----:B------:R-:W-:Y:S01]  /*a040*/  HMMA.16816.F32.BF16 R44, R20, R28, R64 ;  /* 0x0000001c142c723c */ /* 0x000fe20000041840 */
[----:B------:R-:W2:Y:S02]  /*a050*/  I2F R4, R12 ;  /* 0x0000000c00047306 */ /* 0x000ea40000201400 */
[----:B------:R-:W-:-:S02]  /*a060*/  ISETP.LT.OR P0, PT, R3, R202, P0 ;  /* 0x000000ca0300720c */ /* 0x000fc40000701670 */
[----:B------:R-:W-:-:S03]  /*a070*/  IABS R5, R5 ;  /* 0x0000000500057213 */ /* 0x000fc60000000000 */
[-C--:B------:R-:W-:Y:S01]  /*a080*/  HMMA.16816.F32.BF16 R36, R16, R26.reuse, R40 ;  /* 0x0000001a1024723c */ /* 0x080fe20000041828 */
[----:B-----5:R-:W-:Y:S01]  /*a090*/  FFMA.FTZ R13, R15, -UR27, R58 ;  /* 0x8000001b0f0d7c23 */ /* 0x020fe2000801003a */
[----:B------:R-:W3:Y:S06]  /*a0a0*/  I2F R25, R5 ;  /* 0x0000000500197306 */ /* 0x000eec0000201400 */
[----:B------:R-:W-:Y:S01]  /*a0b0*/  @P0 LOP3.LUT R0, R0, 0x4, RZ, 0xfc, !PT ;  /* 0x0000000400000812 */ /* 0x000fe200078efcff */
[----:B--2---:R-:W-:Y:S01]  /*a0c0*/  FFMA.FTZ R15, R4, -UR27, R55 ;  /* 0x8000001b040f7c23 */ /* 0x004fe20008010037 */
[C---:B------:R-:W-:Y:S01]  /*a0d0*/  ISETP.LT.OR P0, PT, R2.reuse, R204, P5 ;  /* 0x000000cc0200720c */ /* 0x040fe20002f01670 */
[----:B------:R-:W-:Y:S01]  /*a0e0*/  IMAD.IADD R4, R201, 0x1, -R3 ;  /* 0x00000001c9047824 */ /* 0x000fe200078e0a03 */
[----:B------:R-:W-:Y:S01]  /*a0f0*/  IADD3 R3, R2, 0x8, RZ ;  /* 0x0000000802037810 */ /* 0x000fe20007ffe0ff */
[----:B------:R-:W-:Y:S01]  /*a100*/  FFMA.FTZ R12, R24, -UR27, R56 ;  /* 0x8000001b180c7c23 */ /* 0x000fe20008010038 */
[----:B------:R-:W-:Y:S01]  /*a110*/  ISETP.NE.AND P5, PT, R6, RZ, PT ;  /* 0x000000ff0600720c */ /* 0x000fe20003fa5270 */
[----:B------:R-:W-:Y:S01]  /*a120*/  FFMA.FTZ R24, R14, -UR27, R53 ;  /* 0x8000001b0e187c23 */ /* 0x000fe20008010035 */
[----:B------:R-:W-:Y:S01]  /*a130*/  IABS R4, R4 ;  /* 0x0000000400047213 */ /* 0x000fe20000000000 */
[----:B------:R-:W-:Y:S01]  /*a140*/  IMAD.IADD R6, R199, 0x1, -R3 ;  /* 0x00000001c7067824 */ /* 0x000fe200078e0a03 */
[----:B------:R-:W-:Y:S01]  /*a150*/  FSEL R226, R7, -INF , !P0 ;  /* 0xff80000007e27808 */ /* 0x000fe20004000000 */
[----:B------:R-:W-:Y:S01]  /*a160*/  HMMA.16816.F32.BF16 R32, R8, R26, R32 ;  /* 0x0000001a0820723c */ /* 0x000fe20000041820 */
[----:B------:R2:W-:Y:S01]  /*a170*/  I2F R14, R4 ;  /* 0x00000004000e7306 */ /* 0x0005e20000201400 */
[----:B------:R-:W-:-:S02]  /*a180*/  ISETP.GE.AND P0, PT, R2, R207, PT ;  /* 0x000000cf0200720c */ /* 0x000fc40003f06270 */
[----:B------:R-:W-:Y:S02]  /*a190*/  FSEL R53, R12, -INF , !P1 ;  /* 0xff8000000c357808 */ /* 0x000fe40004800000 */
[----:B------:R-:W-:Y:S02]  /*a1a0*/  ISETP.LT.OR P0, PT, R2, R202, P0 ;  /* 0x000000ca0200720c */ /* 0x000fe40000701670 */
[----:B------:R-:W-:Y:S01]  /*a1b0*/  ISETP.GE.AND P4, PT, R3, R210, PT ;  /* 0x000000d20300720c */ /* 0x000fe20003f86270 */
[----:B------:R-:W-:Y:S01]  /*a1c0*/  HMMA.16816.F32.BF16 R40, R20, R30, R180 ;  /* 0x0000001e1428723c */ /* 0x000fe200000418b4 */
[----:B------:R-:W-:Y:S02]  /*a1d0*/  FSEL R55, R13, -INF , !P0 ;  /* 0xff8000000d377808 */ /* 0x000fe40004000000 */
[C---:B------:R-:W-:Y:S02]  /*a1e0*/  ISETP.GE.AND P3, PT, R3.reuse, R209, PT ;  /* 0x000000d10300720c */ /* 0x040fe40003f66270 */
[----:B------:R-:W-:-:S02]  /*a1f0*/  ISETP.GE.AND P1, PT, R3, R208, PT ;  /* 0x000000d00300720c */ /* 0x000fc40003f26270 */
[----:B------:R-:W-:Y:S01]  /*a200*/  ISETP.GE.AND P0, PT, R3, R207, PT ;  /* 0x000000cf0300720c */ /* 0x000fe20003f06270 */
[----:B--2---:R-:W-:Y:S01]  /*a210*/  IMAD.IADD R4, R200, 0x1, -R3 ;  /* 0x00000001c8047824 */ /* 0x004fe200078e0a03 */
[----:B------:R-:W-:Y:S02]  /*a220*/  FSEL R171, R24, -INF , !P5 ;  /* 0xff80000018ab7808 */ /* 0x000fe40006800000 */
[----:B------:R-:W-:Y:S01]  /*a230*/  FSEL R227, R15, -INF , !P2 ;  /* 0xff8000000fe37808 */ /* 0x000fe20005000000 */
[----:B---3--:R-:W-:Y:S01]  /*a240*/  FFMA.FTZ R15, R25, -UR27, R59 ;  /* 0x8000001b190f7c23 */ /* 0x008fe2000801003b */
[----:B------:R-:W-:Y:S02]  /*a250*/  IABS R4, R4 ;  /* 0x0000000400047213 */ /* 0x000fe40000000000 */
[C---:B------:R-:W-:Y:S02]  /*a260*/  ISETP.LT.OR P6, PT, R3.reuse, R206, P4 ;  /* 0x000000ce0300720c */ /* 0x040fe400027c1670 */
[----:B------:R-:W-:Y:S01]  /*a270*/  ISETP.LT.OR P5, PT, R3, R204, P3 ;  /* 0x000000cc0300720c */ /* 0x000fe20001fa1670 */
[----:B------:R-:W-:Y:S01]  /*a280*/  IMAD.MOV.U32 R5, RZ, RZ, R4 ;  /* 0x000000ffff057224 */ /* 0x000fe200078e0004 */
[----:B------:R-:W-:-:S02]  /*a290*/  IABS R4, R6 ;  /* 0x0000000600047213 */ /* 0x000fc40000000000 */
[C---:B------:R-:W-:Y:S01]  /*a2a0*/  ISETP.LT.OR P1, PT, R3.reuse, R203, P1 ;  /* 0x000000cb0300720c */ /* 0x040fe20000f21670 */
[----:B------:R2:W3:Y:S01]  /*a2b0*/  I2F R7, R5 ;  /* 0x0000000500077306 */ /* 0x0004e20000201400 */
[----:B------:R-:W-:Y:S02]  /*a2c0*/  ISETP.LT.OR P2, PT, R3, R202, P0 ;  /* 0x000000ca0300720c */ /* 0x000fe40000741670 */
[C---:B------:R-:W-:Y:S02]  /*a2d0*/  LOP3.LUT P4, RZ, R0.reuse, 0x8, RZ, 0xc0, !PT ;  /* 0x0000000800ff7812 */ /* 0x040fe4000788c0ff */
[C---:B------:R-:W-:Y:S02]  /*a2e0*/  LOP3.LUT P3, RZ, R0.reuse, 0x4, RZ, 0xc0, !PT ;  /* 0x0000000400ff7812 */ /* 0x040fe4000786c0ff */
[----:B------:R-:W-:Y:S01]  /*a2f0*/  LOP3.LUT R0, R0, 0xfffffffd, RZ, 0xc0, !PT ;  /* 0xfffffffd00007812 */ /* 0x000fe200078ec0ff */
[----:B------:R-:W4:Y:S01]  /*a300*/  I2F R6, R4 ;  /* 0x0000000400067306 */ /* 0x000f220000201400 */
[----:B------:R-:W-:-:S03]  /*a310*/  FSEL R54, R15, -INF , !P3 ;  /* 0xff8000000f367808 */ /* 0x000fc60005800000 */
[----:B------:R-:W-:Y:S01]  /*a320*/  @P1 LOP3.LUT R0, R0, 0x2, RZ, 0xfc, !PT ;  /* 0x0000000200001812 */ /* 0x000fe200078efcff */
[----:B--2---:R-:W-:Y:S02]  /*a330*/  IMAD.IADD R5, R201, 0x1, -R3 ;  /* 0x00000001c9057824 */ /* 0x004fe400078e0a03 */
[----:B---3--:R-:W-:-:S05]  /*a340*/  FFMA.FTZ R25, R7, -UR27, R32 ;  /* 0x8000001b07197c23 */ /* 0x008fca0008010020 */
[----:B------:R-:W-:Y:S01]  /*a350*/  FSEL R162, R25, -INF , !P6 ;  /* 0xff80000019a27808 */ /* 0x000fe20007000000 */
[----:B----4-:R-:W-:Y:S01]  /*a360*/  FFMA.FTZ R24, R6, -UR27, R34 ;  /* 0x8000001b06187c23 */ /* 0x010fe20008010022 */
[----:B------:R-:W-:Y:S01]  /*a370*/  IABS R4, R5 ;  /* 0x0000000500047213 */ /* 0x000fe20000000000 */
[----:B------:R-:W-:Y:S01]  /*a380*/  IMAD.IADD R5, R205, 0x1, -R3 ;  /* 0x00000001cd057824 */ /* 0x000fe200078e0a03 */
[----:B------:R-:W-:Y:S02]  /*a390*/  IADD3 R3, R2, 0x9, RZ ;  /* 0x0000000902037810 */ /* 0x000fe40007ffe0ff */
[----:B------:R2:W-:Y:S01]  /*a3a0*/  I2F R28, R4 ;  /* 0x00000004001c7306 */ /* 0x0005e20000201400 */
[----:B------:R-:W-:Y:S02]  /*a3b0*/  FSEL R168, R24, -INF , !P5 ;  /* 0xff80000018a87808 */ /* 0x000fe40006800000 */
[----:B------:R-:W-:Y:S01]  /*a3c0*/  IABS R13, R5 ;  /* 0x00000005000d7213 */ /* 0x000fe20000000000 */
[----:B------:R-:W-:Y:S01]  /*a3d0*/  IMAD.IADD R5, R200, 0x1, -R3 ;  /* 0x00000001c8057824 */ /* 0x000fe200078e0a03 */
[----:B------:R-:W-:-:S02]  /*a3e0*/  ISETP.GE.AND P3, PT, R3, R209, PT ;  /* 0x000000d10300720c */ /* 0x000fc40003f66270 */
[C---:B------:R-:W-:Y:S01]  /*a3f0*/  ISETP.GE.AND P1, PT, R3.reuse, R208, PT ;  /* 0x000000d00300720c */ /* 0x040fe20003f26270 */
[----:B------:R3:W4:Y:S01]  /*a400*/  I2F R29, R13 ;  /* 0x0000000d001d7306 */ /* 0x0007220000201400 */
[----:B------:R-:W-:Y:S02]  /*a410*/  IABS R12, R5 ;  /* 0x00000005000c7213 */ /* 0x000fe40000000000 */
[C---:B------:R-:W-:Y:S02]  /*a420*/  ISETP.GE.AND P0, PT, R3.reuse, R207, PT ;  /* 0x000000cf0300720c */ /* 0x040fe40003f06270 */
[C---:B------:R-:W-:Y:S02]  /*a430*/  ISETP.LT.OR P5, PT, R3.reuse, R204, P3 ;  /* 0x000000cc0300720c */ /* 0x040fe40001fa1670 */
[C---:B------:R-:W-:Y:S01]  /*a440*/  ISETP.LT.OR P1, PT, R3.reuse, R203, P1 ;  /* 0x000000cb0300720c */ /* 0x040fe20000f21670 */
[----:B--2---:R-:W-:Y:S01]  /*a450*/  FFMA.FTZ R4, R14, -UR27, R57 ;  /* 0x8000001b0e047c23 */ /* 0x004fe20008010039 */
[----:B------:R-:W-:Y:S01]  /*a460*/  ISETP.LT.OR P0, PT, R3, R202, P0 ;  /* 0x000000ca0300720c */ /* 0x000fe20000701670 */
[----:B------:R-:W-:-:S03]  /*a470*/  IMAD.IADD R14, R199, 0x1, -R3 ;  /* 0x00000001c70e7824 */ /* 0x000fc600078e0a03 */
[----:B------:R-:W-:Y:S02]  /*a480*/  FSEL R52, R4, -INF , !P4 ;  /* 0xff80000004347808 */ /* 0x000fe40006000000 */
[----:B------:R-:W2:Y:S01]  /*a490*/  LDSM.16.M88.4 R4, [R189+0x800] ;  /* 0x00080000bd04783b */ /* 0x000ea20000000200 */
[----:B---3--:R-:W-:Y:S01]  /*a4a0*/  IMAD.MOV.U32 R13, RZ, RZ, R12 ;  /* 0x000000ffff0d7224 */ /* 0x008fe200078e000c */
[----:B------:R-:W-:Y:S01]  /*a4b0*/  IABS R12, R14 ;  /* 0x0000000e000c7213 */ /* 0x000fe20000000000 */
[----:B----4-:R-:W-:Y:S01]  /*a4c0*/  FFMA.FTZ R15, R29, -UR27, R38 ;  /* 0x8000001b1d0f7c23 */ /* 0x010fe20008010026 */
[C---:B------:R-:W-:Y:S01]  /*a4d0*/  ISETP.GE.AND P4, PT, R3.reuse, R210, PT ;  /* 0x000000d20300720c */ /* 0x040fe20003f86270 */
[----:B------:R3:W-:Y:S03]  /*a4e0*/  I2F R26, R13 ;  /* 0x0000000d001a7306 */ /* 0x0007e60000201400 */
[----:B------:R-:W-:-:S02]  /*a4f0*/  ISETP.LT.OR P6, PT, R3, R206, P4 ;  /* 0x000000ce0300720c */ /* 0x000fc400027c1670 */
[C---:B------:R-:W-:Y:S02]  /*a500*/  LOP3.LUT P4, RZ, R0.reuse, 0x2, RZ, 0xc0, !PT ;  /* 0x0000000200ff7812 */ /* 0x040fe4000788c0ff */
[----:B------:R-:W-:Y:S01]  /*a510*/  LOP3.LUT R0, R0, 0xfffffff7, RZ, 0xc0, !PT ;  /* 0xfffffff700007812 */ /* 0x000fe200078ec0ff */
[----:B------:R4:W5:Y:S01]  /*a520*/  I2F R14, R12 ;  /* 0x0000000c000e7306 */ /* 0x0009620000201400 */
[----:B------:R-:W-:Y:S02]  /*a530*/  FSEL R51, R15, -INF , !P2 ;  /* 0xff8000000f337808 */ /* 0x000fe40005000000 */
[----:B------:R-:W-:-:S04]  /*a540*/  @P1 LOP3.LUT R0, R0, 0x8, RZ, 0xfc, !PT ;  /* 0x0000000800001812 */ /* 0x000fc800078efcff */
[----:B------:R-:W-:Y:S01]  /*a550*/  LOP3.LUT R0, R0, 0xfffffffb, RZ, 0xc0, !PT ;  /* 0xfffffffb00007812 */ /* 0x000fe200078ec0ff */
[----:B---3--:R-:W-:-:S03]  /*a560*/  IMAD.IADD R13, R201, 0x1, -R3 ;  /* 0x00000001c90d7824 */ /* 0x008fc600078e0a03 */
[----:B------:R-:W-:Y:S02]  /*a570*/  @P0 LOP3.LUT R0, R0, 0x4, RZ, 0xfc, !PT ;  /* 0x0000000400000812 */ /* 0x000fe400078efcff */
[----:B----4-:R-:W-:Y:S01]  /*a580*/  IABS R12, R13 ;  /* 0x0000000d000c7213 */ /* 0x010fe20000000000 */
[----:B------:R-:W-:Y:S01]  /*a590*/  IMAD.IADD R13, R205, 0x1, -R3 ;  /* 0x00000001cd0d7824 */ /* 0x000fe200078e0a03 */
[----:B------:R-:W-:Y:S01]  /*a5a0*/  IADD3 R3, R2, 0x10, RZ ;  /* 0x0000001002037810 */ /* 0x000fe20007ffe0ff */
[----:B-----5:R-:W-:Y:S01]  /*a5b0*/  FFMA.FTZ R25, R14, -UR27, R35 ;  /* 0x8000001b0e197c23 */ /* 0x020fe20008010023 */
[----:B------:R3:W4:Y:S02]  /*a5c0*/  I2F R27, R12 ;  /* 0x0000000c001b7306 */ /* 0x0007240000201400 */
[----:B------:R-:W-:Y:S01]  /*a5d0*/  IABS R24, R13 ;  /* 0x0000000d00187213 */ /* 0x000fe20000000000 */
[----:B------:R-:W-:Y:S01]  /*a5e0*/  FFMA.FTZ R13, R28, -UR27, R36 ;  /* 0x8000001b1c0d7c23 */ /* 0x000fe20008010024 */
[----:B------:R-:W-:Y:S01]  /*a5f0*/  ISETP.GE.AND P3, PT, R3, R209, PT ;  /* 0x000000d10300720c */ /* 0x000fe20003f66270 */
[----:B------:R-:W-:Y:S01]  /*a600*/  IMAD.IADD R14, R199, 0x1, -R3 ;  /* 0x00000001c70e7824 */ /* 0x000fe200078e0a03 */
[----:B------:R-:W-:Y:S01]  /*a610*/  ISETP.GE.AND P1, PT, R3, R208, PT ;  /* 0x000000d00300720c */ /* 0x000fe20003f26270 */
[----:B------:R-:W-:Y:S01]  /*a620*/  IMAD.MOV.U32 R28, RZ, RZ, R24 ;  /* 0x000000ffff1c7224 */ /* 0x000fe200078e0018 */
[----:B------:R-:W-:Y:S01]  /*a630*/  FSEL R50, R13, -INF , !P4 ;  /* 0xff8000000d327808 */ /* 0x000fe20006000000 */
[----:B------:R-:W-:Y:S01]  /*a640*/  FFMA.FTZ R24, R26, -UR27, R33 ;  /* 0x8000001b1a187c23 */ /* 0x000fe20008010021 */
[C---:B------:R-:W-:Y:S01]  /*a650*/  ISETP.GE.AND P4, PT, R3.reuse, R210, PT ;  /* 0x000000d20300720c */ /* 0x040fe20003f86270 */
[----:B------:R5:W-:Y:S01]  /*a660*/  I2F R26, R28 ;  /* 0x0000001c001a7306 */ /* 0x000be20000201400 */
[----:B------:R-:W-:Y:S01]  /*a670*/  ISETP.GE.AND P0, PT, R3, R207, PT ;  /* 0x000000cf0300720c */ /* 0x000fe20003f06270 */
[----:B--2---:R-:W-:Y:S01]  /*a680*/  HMMA.16816.F32.BF16 R32, R16, R4, R156 ;  /* 0x000000041020723c */ /* 0x004fe2000004189c */
[----:B------:R-:W-:Y:S01]  /*a690*/  FSEL R59, R24, -INF , !P6 ;  /* 0xff800000183b7808 */ /* 0x000fe20007000000 */
[----:B---3--:R-:W-:Y:S01]  /*a6a0*/  IMAD.IADD R12, R200, 0x1, -R3 ;  /* 0x00000001c80c7824 */ /* 0x008fe200078e0a03 */
[----:B------:R-:W-:-:S02]  /*a6b0*/  FSEL R160, R25, -INF , !P5 ;  /* 0xff80000019a07808 */ /* 0x000fc40006800000 */
[C---:B------:R-:W-:Y:S02]  /*a6c0*/  ISETP.LT.OR P6, PT, R3.reuse, R206, P4 ;  /* 0x000000ce0300720c */ /* 0x040fe400027c1670 */
[----:B------:R-:W-:Y:S02]  /*a6d0*/  IABS R12, R12 ;  /* 0x0000000c000c7213 */ /* 0x000fe40000000000 */
[C---:B------:R-:W-:Y:S02]  /*a6e0*/  ISETP.LT.OR P5, PT, R3.reuse, R204, P3 ;  /* 0x000000cc0300720c */ /* 0x040fe40001fa1670 */
[C---:B------:R-:W-:Y:S01]  /*a6f0*/  ISETP.LT.OR P1, PT, R3.reuse, R203, P1 ;  /* 0x000000cb0300720c */ /* 0x040fe20000f21670 */
[----:B------:R-:W-:Y:S01]  /*a700*/  IMAD.MOV.U32 R13, RZ, RZ, R12 ;  /* 0x000000ffff0d7224 */ /* 0x000fe200078e000c */
[----:B------:R-:W-:Y:S01]  /*a710*/  IABS R12, R14 ;  /* 0x0000000e000c7213 */ /* 0x000fe20000000000 */
[----:B-----5:R-:W-:Y:S01]  /*a720*/  HMMA.16816.F32.BF16 R28, R8, R4, R44 ;  /* 0x00000004081c723c */ /* 0x020fe2000004182c */
[----:B------:R-:W-:Y:S01]  /*a730*/  ISETP.LT.OR P2, PT, R3, R202, P0 ;  /* 0x000000ca0300720c */ /* 0x000fe20000741670 */
[----:B------:R2:W3:Y:S01]  /*a740*/  I2F R14, R13 ;  /* 0x0000000d000e7306 */ /* 0x0004e20000201400 */
[----:B------:R-:W-:-:S02]  /*a750*/  LOP3.LUT P4, RZ, R0, 0x8, RZ, 0xc0, !PT ;  /* 0x0000000800ff7812 */ /* 0x000fc4000788c0ff */
[C---:B------:R-:W-:Y:S02]  /*a760*/  LOP3.LUT P3, RZ, R0.reuse, 0x4, RZ, 0xc0, !PT ;  /* 0x0000000400ff7812 */ /* 0x040fe4000786c0ff */
[----:B----4-:R-:W-:Y:S01]  /*a770*/  FFMA.FTZ R5, R27, -UR27, R37 ;  /* 0x8000001b1b057c23 */ /* 0x010fe20008010025 */
[----:B------:R-:W-:Y:S01]  /*a780*/  LOP3.LUT R0, R0, 0xfffffffd, RZ, 0xc0, !PT ;  /* 0xfffffffd00007812 */ /* 0x000fe200078ec0ff */
[----:B------:R-:W-:Y:S01]  /*a790*/  HMMA.16816.F32.BF16 R44, R20, R62, R176 ;  /* 0x0000003e142c723c */ /* 0x000fe200000418b0 */
[----:B------:R4:W5:Y:S02]  /*a7a0*/  I2F R15, R12 ;  /* 0x0000000c000f7306 */ /* 0x0009640000201400 */
[----:B------:R-:W-:Y:S02]  /*a7b0*/  FSEL R48, R5, -INF , !P4 ;  /* 0xff80000005307808 */ /* 0x000fe40006000000 */
[----:B------:R-:W-:Y:S01]  /*a7c0*/  @P1 LOP3.LUT R0, R0, 0x2, RZ, 0xfc, !PT ;  /* 0x0000000200001812 */ /* 0x000fe200078efcff */
[----:B--2---:R-:W-:-:S09]  /*a7d0*/  IMAD.IADD R13, R201, 0x1, -R3 ;  /* 0x00000001c90d7824 */ /* 0x004fd200078e0a03 */
[----:B---3--:R-:W-:Y:S01]  /*a7e0*/  FFMA.FTZ R14, R14, -UR27, R28 ;  /* 0x8000001b0e0e7c23 */ /* 0x008fe2000801001c */
[----:B----4-:R-:W-:Y:S01]  /*a7f0*/  IABS R12, R13 ;  /* 0x0000000d000c7213 */ /* 0x010fe20000000000 */
[----:B------:R-:W-:Y:S01]  /*a800*/  IMAD.IADD R13, R205, 0x1, -R3 ;  /* 0x00000001cd0d7824 */ /* 0x000fe200078e0a03 */
[----:B------:R-:W-:Y:S01]  /*a810*/  IADD3 R3, R2, 0x11, RZ ;  /* 0x0000001102037810 */ /* 0x000fe20007ffe0ff */
[----:B-----5:R-:W-:Y:S01]  /*a820*/  FFMA.FTZ R15, R15, -UR27, R30 ;  /* 0x8000001b0f0f7c23 */ /* 0x020fe2000801001e */
[----:B------:R2:W-:Y:S01]  /*a830*/  I2F R25, R12 ;  /* 0x0000000c00197306 */ /* 0x0005e20000201400 */
[----:B------:R-:W-:Y:S02]  /*a840*/  FSEL R183, R14, -INF , !P6 ;  /* 0xff8000000eb77808 */ /* 0x000fe40007000000 */
[----:B------:R-:W-:Y:S01]  /*a850*/  IABS R24, R13 ;  /* 0x0000000d00187213 */ /* 0x000fe20000000000 */
[----:B------:R-:W-:Y:S01]  /*a860*/  IMAD.IADD R4, R200, 0x1, -R3 ;  /* 0x00000001c8047824 */ /* 0x000fe200078e0a03 */
[C---:B------:R-:W-:Y:S01]  /*a870*/  ISETP.GE.AND P4, PT, R3.reuse, R210, PT ;  /* 0x000000d20300720c */ /* 0x040fe20003f86270 */
[----:B------:R-:W-:Y:S01]  /*a880*/  FFMA.FTZ R13, R26, -UR27, R39 ;  /* 0x8000001b1a0d7c23 */ /* 0x000fe20008010027 */
[----:B------:R-:W-:Y:S01]  /*a890*/  ISETP.GE.AND P1, PT, R3, R208, PT ;  /* 0x000000d00300720c */ /* 0x000fe20003f26270 */
[----:B------:R-:W-:Y:S01]  /*a8a0*/  HMMA.16816.F32.BF16 R36, R20, R60, R216 ;  /* 0x0000003c1424723c */ /* 0x000fe200000418d8 */
[----:B------:R-:W-:-:S02]  /*a8b0*/  IABS R4, R4 ;  /* 0x0000000400047213 */ /* 0x000fc40000000000 */
[----:B------:R-:W-:Y:S02]  /*a8c0*/  FSEL R49, R13, -INF , !P3 ;  /* 0xff8000000d317808 */ /* 0x000fe40005800000 */
[C---:B------:R-:W-:Y:S01]  /*a8d0*/  ISETP.GE.AND P3, PT, R3.reuse, R209, PT ;  /* 0x000000d10300720c */ /* 0x040fe20003f66270 */
[----:B------:R-:W-:Y:S01]  /*a8e0*/  IMAD.MOV.U32 R5, RZ, RZ, R4 ;  /* 0x000000ffff057224 */ /* 0x000fe200078e0004 */
[----:B------:R-:W-:Y:S01]  /*a8f0*/  ISETP.GE.AND P0, PT, R3, R207, PT ;  /* 0x000000cf0300720c */ /* 0x000fe20003f06270 */
[----:B--2---:R-:W-:Y:S01]  /*a900*/  IMAD.MOV.U32 R12, RZ, RZ, R24 ;  /* 0x000000ffff0c7224 */ /* 0x004fe200078e0018 */
[----:B------:R-:W-:Y:S02]  /*a910*/  FSEL R233, R15, -INF , !P5 ;  /* 0xff8000000fe97808 */ /* 0x000fe40006800000 */
[C---:B------:R-:W-:Y:S01]  /*a920*/  ISETP.LT.OR P6, PT, R3.reuse, R206, P4 ;  /* 0x000000ce0300720c */ /* 0x040fe200027c1670 */
[----:B------:R2:W3:Y:S01]  /*a930*/  I2F R26, R12 ;  /* 0x0000000c001a7306 */ /* 0x0004e20000201400 */
[----:B------:R-:W-:-:S02]  /*a940*/  ISETP.LT.OR P5, PT, R3, R204, P3 ;  /* 0x000000cc0300720c */ /* 0x000fc40001fa1670 */
[C---:B------:R-:W-:Y:S02]  /*a950*/  ISETP.LT.OR P1, PT, R3.reuse, R203, P1 ;  /* 0x000000cb0300720c */ /* 0x040fe40000f21670 */
[----:B------:R-:W-:Y:S02]  /*a960*/  ISETP.LT.OR P0, PT, R3, R202, P0 ;  /* 0x000000ca0300720c */ /* 0x000fe40000701670 */
[C---:B------:R-:W-:Y:S02]  /*a970*/  LOP3.LUT P4, RZ, R0.reuse, 0x2, RZ, 0xc0, !PT ;  /* 0x0000000200ff7812 */ /* 0x040fe4000788c0ff */
[----:B------:R-:W-:Y:S01]  /*a980*/  LOP3.LUT R0, R0, 0xfffffff7, RZ, 0xc0, !PT ;  /* 0xfffffff700007812 */ /* 0x000fe200078ec0ff */
[----:B--2---:R-:W-:-:S06]  /*a990*/  IMAD.IADD R12, R199, 0x1, -R3 ;  /* 0x00000001c70c7824 */ /* 0x004fcc00078e0a03 */
[----:B------:R-:W-:Y:S01]  /*a9a0*/  @P1 LOP3.LUT R0, R0, 0x8, RZ, 0xfc, !PT ;  /* 0x0000000800001812 */ /* 0x000fe200078efcff */
[----:B---3--:R-:W-:Y:S01]  /*a9b0*/  FFMA.FTZ R13, R26, -UR27, R34 ;  /* 0x8000001b1a0d7c23 */ /* 0x008fe20008010022 */
[----:B------:R-:W-:Y:S02]  /*a9c0*/  IABS R4, R12 ;  /* 0x0000000c00047213 */ /* 0x000fe40000000000 */
[----:B------:R2:W-:Y:S01]  /*a9d0*/  I2F R12, R5 ;  /* 0x00000005000c7306 */ /* 0x0005e20000201400 */
[----:B------:R-:W-:Y:S02]  /*a9e0*/  LOP3.LUT R0, R0, 0xfffffffb, RZ, 0xc0, !PT ;  /* 0xfffffffb00007812 */ /* 0x000fe400078ec0ff */
[----:B------:R-:W-:Y:S02]  /*a9f0*/  FSEL R161, R13, -INF , !P2 ;  /* 0xff8000000da17808 */ /* 0x000fe40005000000 */
[----:B------:R-:W-:-:S03]  /*aa00*/  @P0 LOP3.LUT R0, R0, 0x4, RZ, 0xfc, !PT ;  /* 0x0000000400000812 */ /* 0x000fc600078efcff */
[----:B------:R3:W4:Y:S01]  /*aa10*/  I2F R14, R4 ;  /* 0x00000004000e7306 */ /* 0x0007220000201400 */
[----:B--2---:R-:W-:-:S05]  /*aa20*/  IMAD.IADD R5, R201, 0x1, -R3 ;  /* 0x00000001c9057824 */ /* 0x004fca00078e0a03 */
[----:B---3--:R-:W-:Y:S01]  /*aa30*/  IABS R4, R5 ;  /* 0x0000000500047213 */ /* 0x008fe20000000000 */
[----:B------:R-:W-:Y:S01]  /*aa40*/  IMAD.IADD R5, R205, 0x1, -R3 ;  /* 0x00000001cd057824 */ /* 0x000fe200078e0a03 */
[----:B------:R-:W-:Y:S01]  /*aa50*/  IADD3 R3, R2, 0x18, RZ ;  /* 0x0000001802037810 */ /* 0x000fe20007ffe0ff */
[----:B----4-:R-:W-:Y:S01]  /*aa60*/  FFMA.FTZ R14, R14, -UR27, R31 ;  /* 0x8000001b0e0e7c23 */ /* 0x010fe2000801001f */
[----:B------:R2:W-:Y:S02]  /*aa70*/  I2F R24, R4 ;  /* 0x0000000400187306 */ /* 0x0005e40000201400 */
[----:B------:R-:W-:Y:S01]  /*aa80*/  IABS R15, R5 ;  /* 0x00000005000f7213 */ /* 0x000fe20000000000 */
[----:B------:R-:W-:Y:S01]  /*aa90*/  FFMA.FTZ R5, R25, -UR27, R32 ;  /* 0x8000001b19057c23 */ /* 0x000fe20008010020 */
[C---:B------:R-:W-:Y:S02]  /*aaa0*/  ISETP.GE.AND P3, PT, R3.reuse, R209, PT ;  /* 0x000000d10300720c */ /* 0x040fe40003f66270 */
[----:B------:R-:W-:Y:S01]  /*aab0*/  ISETP.GE.AND P1, PT, R3, R208, PT ;  /* 0x000000d00300720c */ /* 0x000fe20003f26270 */
[----:B------:R-:W-:Y:S01]  /*aac0*/  IMAD.MOV.U32 R25, RZ, RZ, R15 ;  /* 0x000000ffff197224 */ /* 0x000fe200078e000f */
[----:B------:R-:W-:Y:S01]  /*aad0*/  FSEL R58, R5, -INF , !P4 ;  /* 0xff800000053a7808 */ /* 0x000fe20006000000 */
[----:B------:R-:W-:Y:S01]  /*aae0*/  FFMA.FTZ R15, R12, -UR27, R29 ;  /* 0x8000001b0c0f7c23 */ /* 0x000fe2000801001d */
[----:B------:R-:W-:Y:S01]  /*aaf0*/  ISETP.GE.AND P4, PT, R3, R210, PT ;  /* 0x000000d20300720c */ /* 0x000fe20003f86270 */
[--C-:B------:R-:W-:Y:S01]  /*ab00*/  IMAD.IADD R12, R199, 0x1, -R3.reuse ;  /* 0x00000001c70c7824 */ /* 0x100fe200078e0a03 */
[----:B------:R-:W-:Y:S01]  /*ab10*/  HMMA.16816.F32.BF16 R28, R8, R6, R40 ;  /* 0x00000006081c723c */ /* 0x000fe20000041828 */
[----:B------:R-:W-:Y:S01]  /*ab20*/  ISETP.GE.AND P0, PT, R3, R207, PT ;  /* 0x000000cf0300720c */ /* 0x000fe20003f06270 */
[----:B------:R-:W3:Y:S01]  /*ab30*/  I2F R25, R25 ;  /* 0x0000001900197306 */ /* 0x000ee20000201400 */
[----:B------:R-:W-:Y:S01]  /*ab40*/  FSEL R181, R15, -INF , !P6 ;  /* 0xff8000000fb57808 */ /* 0x000fe20007000000 */
[----:B--2---:R-:W-:Y:S01]  /*ab50*/  IMAD.IADD R4, R200, 0x1, -R3 ;  /* 0x00000001c8047824 */ /* 0x004fe200078e0a03 */
[----:B------:R-:W-:-:S02]  /*ab60*/  FSEL R232, R14, -INF , !P5 ;  /* 0xff8000000ee87808 */ /* 0x000fc40006800000 */
[C---:B------:R-:W-:Y:S01]  /*ab70*/  ISETP.LT.OR P6, PT, R3.reuse, R206, P4 ;  /* 0x000000ce0300720c */ /* 0x040fe200027c1670 */
[----:B------:R-:W-:Y:S01]  /*ab80*/  HMMA.16816.F32.BF16 R40, R16, R6, R172 ;  /* 0x000000061028723c */ /* 0x000fe200000418ac */
[----:B------:R-:W-:Y:S02]  /*ab90*/  IABS R4, R4 ;  /* 0x0000000400047213 */ /* 0x000fe40000000000 */
[C---:B------:R-:W-:Y:S02]  /*aba0*/  ISETP.LT.OR P5, PT, R3.reuse, R204, P3 ;  /* 0x000000cc0300720c */ /* 0x040fe40001fa1670 */
[C---:B------:R-:W-:Y:S01]  /*abb0*/  ISETP.LT.OR P1, PT, R3.reuse, R203, P1 ;  /* 0x000000cb0300720c */ /* 0x040fe20000f21670 */
[----:B------:R-:W-:Y:S01]  /*abc0*/  IMAD.MOV.U32 R5, RZ, RZ, R4 ;  /* 0x000000ffff057224 */ /* 0x000fe200078e0004 */
[----:B------:R-:W-:Y:S02]  /*abd0*/  IABS R4, R12 ;  /* 0x0000000c00047213 */ /* 0x000fe40000000000 */
[----:B------:R-:W-:Y:S01]  /*abe0*/  ISETP.LT.OR P2, PT, R3, R202, P0 ;  /* 0x000000ca0300720c */ /* 0x000fe20000741670 */
[----:B------:R2:W4:Y:S01]  /*abf0*/  I2F R13, R5 ;  /* 0x00000005000d7306 */ /* 0x0005220000201400 */
[C---:B------:R-:W-:Y:S01]  /*ac00*/  LOP3.LUT P4, RZ, R0.reuse, 0x8, RZ, 0xc0, !PT ;  /* 0x0000000800ff7812 */ /* 0x040fe2000788c0ff */
[----:B---3--:R-:W-:Y:S01]  /*ac10*/  FFMA.FTZ R15, R25, -UR27, R35 ;  /* 0x8000001b190f7c23 */ /* 0x008fe20008010023 */
[----:B------:R-:W-:-:S02]  /*ac20*/  LOP3.LUT P3, RZ, R0, 0x4, RZ, 0xc0, !PT ;  /* 0x0000000400ff7812 */ /* 0x000fc4000786c0ff */
[----:B------:R-:W-:Y:S02]  /*ac30*/  LOP3.LUT R0, R0, 0xfffffffd, RZ, 0xc0, !PT ;  /* 0xfffffffd00007812 */ /* 0x000fe400078ec0ff */
[----:B------:R-:W-:Y:S01]  /*ac40*/  FSEL R159, R15, -INF , !P3 ;  /* 0xff8000000f9f7808 */ /* 0x000fe20005800000 */
[----:B------:R3:W5:Y:S01]  /*ac50*/  I2F R12, R4 ;  /* 0x00000004000c7306 */ /* 0x0007620000201400 */
[----:B------:R-:W-:Y:S01]  /*ac60*/  @P1 LOP3.LUT R0, R0, 0x2, RZ, 0xfc, !PT ;  /* 0x0000000200001812 */ /* 0x000fe200078efcff */
[----:B--2---:R-:W-:Y:S02]  /*ac70*/  IMAD.IADD R5, R201, 0x1, -R3 ;  /* 0x00000001c9057824 */ /* 0x004fe400078e0a03 */
[----:B----4-:R-:W-:-:S05]  /*ac80*/  FFMA.FTZ R25, R13, -UR27, R28 ;  /* 0x8000001b0d197c23 */ /* 0x010fca000801001c */
[----:B------:R-:W-:Y:S02]  /*ac90*/  FSEL R172, R25, -INF , !P6 ;  /* 0xff80000019ac7808 */ /* 0x000fe40007000000 */
[----:B---3--:R-:W-:Y:S01]  /*aca0*/  IABS R4, R5 ;  /* 0x0000000500047213 */ /* 0x008fe20000000000 */
[----:B------:R-:W-:Y:S01]  /*acb0*/  IMAD.IADD R5, R205, 0x1, -R3 ;  /* 0x00000001cd057824 */ /* 0x000fe200078e0a03 */
[----:B------:R-:W-:Y:S02]  /*acc0*/  IADD3 R3, R2, 0x19, RZ ;  /* 0x0000001902037810 */ /* 0x000fe40007ffe0ff */
[----:B------:R2:W-:Y:S02]  /*acd0*/  I2F R27, R4 ;  /* 0x00000004001b7306 */ /* 0x0005e40000201400 */
[----:B------:R-:W-:Y:S01]  /*ace0*/  IABS R6, R5 ;  /* 0x0000000500067213 */ /* 0x000fe20000000000 */
[--C-:B------:R-:W-:Y:S01]  /*acf0*/  IMAD.IADD R5, R200, 0x1, -R3.reuse ;  /* 0x00000001c8057824 */ /* 0x100fe200078e0a03 */
[----:B------:R-:W-:Y:S01]  /*ad00*/  ISETP.GE.AND P3, PT, R3, R209, PT ;  /* 0x000000d10300720c */ /* 0x000fe20003f66270 */
[----:B------:R-:W-:Y:S01]  /*ad10*/  IMAD.IADD R14, R199, 0x1, -R3 ;  /* 0x00000001c70e7824 */ /* 0x000fe200078e0a03 */
[----:B------:R-:W-:-:S02]  /*ad20*/  ISETP.GE.AND P1, PT, R3, R208, PT ;  /* 0x000000d00300720c */ /* 0x000fc40003f26270 */
[C---:B------:R-:W-:Y:S02]  /*ad30*/  ISETP.GE.AND P0, PT, R3.reuse, R207, PT ;  /* 0x000000cf0300720c */ /* 0x040fe40003f06270 */
[C---:B------:R-:W-:Y:S02]  /*ad40*/  ISETP.LT.OR P1, PT, R3.reuse, R203, P1 ;  /* 0x000000cb0300720c */ /* 0x040fe40000f21670 */
[----:B------:R-:W-:Y:S01]  /*ad50*/  ISETP.LT.OR P0, PT, R3, R202, P0 ;  /* 0x000000ca0300720c */ /* 0x000fe20000701670 */
[----:B--2---:R-:W-:Y:S02]  /*ad60*/  FFMA.FTZ R4, R24, -UR27, R33 ;  /* 0x8000001b18047c23 */ /* 0x004fe40008010021 */
[----:B-----5:R-:W-:Y:S01]  /*ad70*/  FFMA.FTZ R24, R12, -UR27, R30 ;  /* 0x8000001b0c187c23 */ /* 0x020fe2000801001e */
[----:B------:R-:W-:Y:S01]  /*ad80*/  IABS R12, R5 ;  /* 0x00000005000c7213 */ /* 0x000fe20000000000 */
[----:B------:R2:W3:Y:S01]  /*ad90*/  I2F R30, R6 ;  /* 0x00000006001e7306 */ /* 0x0004e20000201400 */
[----:B------:R-:W-:-:S02]  /*ada0*/  FSEL R57, R4, -INF , !P4 ;  /* 0xff80000004397808 */ /* 0x000fc40006000000 */
[C---:B------:R-:W-:Y:S01]  /*adb0*/  ISETP.GE.AND P4, PT, R3.reuse, R210, PT ;  /* 0x000000d20300720c */ /* 0x040fe20003f86270 */
[----:B------:R-:W-:Y:S01]  /*adc0*/  IMAD.MOV.U32 R13, RZ, RZ, R12 ;  /* 0x000000ffff0d7224 */ /* 0x000fe200078e000c */
[----:B------:R-:W-:Y:S02]  /*add0*/  IABS R12, R14 ;  /* 0x0000000e000c7213 */ /* 0x000fe40000000000 */
[----:B------:R-:W-:Y:S01]  /*ade0*/  FSEL R180, R24, -INF , !P5 ;  /* 0xff80000018b47808 */ /* 0x000fe20006800000 */
[----:B------:R4:W5:Y:S01]  /*adf0*/  I2F R26, R13 ;  /* 0x0000000d001a7306 */ /* 0x0009620000201400 */
[C---:B------:R-:W-:Y:S02]  /*ae00*/  ISETP.LT.OR P6, PT, R3.reuse, R206, P4 ;  /* 0x000000ce0300720c */ /* 0x040fe400027c1670 */
[----:B------:R-:W-:Y:S02]  /*ae10*/  ISETP.LT.OR P5, PT, R3, R204, P3 ;  /* 0x000000cc0300720c */ /* 0x000fe40001fa1670 */
[----:B------:R-:W-:-:S02]  /*ae20*/  LOP3.LUT P4, RZ, R0, 0x2, RZ, 0xc0, !PT ;  /* 0x0000000200ff7812 */ /* 0x000fc4000788c0ff */
[----:B------:R-:W-:Y:S01]  /*ae30*/  LOP3.LUT R0, R0, 0xfffffff7, RZ, 0xc0, !PT ;  /* 0xfffffff700007812 */ /* 0x000fe200078ec0ff */
[----:B--2---:R-:W2:Y:S01]  /*ae40*/  LDSM.16.M88.4 R4, [R189+0x1000] ;  /* 0x00100000bd04783b */ /* 0x004ea20000000200 */
[----:B------:R1:W1:Y:S01]  /*ae50*/  I2F R14, R12 ;  /* 0x0000000c000e7306 */ /* 0x0002620000201400 */
[----:B---3--:R-:W-:Y:S01]  /*ae60*/  FFMA.FTZ R15, R30, -UR27, R42 ;  /* 0x8000001b1e0f7c23 */ /* 0x008fe2000801002a */
[----:B------:R-:W-:-:S04]  /*ae70*/  @P1 LOP3.LUT R0, R0, 0x8, RZ, 0xfc, !PT ;  /* 0x0000000800001812 */ /* 0x000fc800078efcff */
[----:B------:R-:W-:Y:S01]  /*ae80*/  LOP3.LUT R0, R0, 0xfffffffb, RZ, 0xc0, !PT ;  /* 0xfffffffb00007812 */ /* 0x000fe200078ec0ff */
[----:B----4-:R-:W-:Y:S01]  /*ae90*/  IMAD.IADD R13, R201, 0x1, -R3 ;  /* 0x00000001c90d7824 */ /* 0x010fe200078e0a03 */
[----:B------:R-:W-:Y:S01]  /*aea0*/  FSEL R157, R15, -INF , !P2 ;  /* 0xff8000000f9d7808 */ /* 0x000fe20005000000 */
[----:B-----5:R-:W-:Y:S01]  /*aeb0*/  FFMA.FTZ R25, R26, -UR27, R29 ;  /* 0x8000001b1a197c23 */ /* 0x020fe2000801001d */
[----:B------:R-:W-:-:S04]  /*aec0*/  @P0 LOP3.LUT R0, R0, 0x4, RZ, 0xfc, !PT ;  /* 0x0000000400000812 */ /* 0x000fc800078efcff */
[----:B------:R-:W-:Y:S02]  /*aed0*/  FSEL R163, R25, -INF , !P6 ;  /* 0xff80000019a37808 */ /* 0x000fe40007000000 */
[----:B-1----:R-:W-:Y:S01]  /*aee0*/  IABS R12, R13 ;  /* 0x0000000d000c7213 */ /* 0x002fe20000000000 */
[----:B------:R-:W-:Y:S01]  /*aef0*/  IMAD.IADD R13, R205, 0x1, -R3 ;  /* 0x00000001cd0d7824 */ /* 0x000fe200078e0a03 */
[----:B------:R-:W-:Y:S02]  /*af00*/  IADD3 R3, R2, 0x20, RZ ;  /* 0x0000002002037810 */ /* 0x000fe40007ffe0ff */
[----:B------:R1:W3:Y:S02]  /*af10*/  I2F R28, R12 ;  /* 0x0000000c001c7306 */ /* 0x0002e40000201400 */
[----:B------:R-:W-:Y:S01]  /*af20*/  IABS R24, R13 ;  /* 0x0000000d00187213 */ /* 0x000fe20000000000 */
[----:B------:R-:W-:Y:S01]  /*af30*/  FFMA.FTZ R13, R27, -UR27, R40 ;  /* 0x8000001b1b0d7c23 */ /* 0x000fe20008010028 */
[----:B------:R-:W-:-:S02]  /*af40*/  ISETP.GE.AND P3, PT, R3, R209, PT ;  /* 0x000000d10300720c */ /* 0x000fc40003f66270 */
[----:B------:R-:W-:Y:S01]  /*af50*/  ISETP.GE.AND P1, PT, R3, R208, PT ;  /* 0x000000d00300720c */ /* 0x000fe20003f26270 */
[----:B------:R-:W-:Y:S01]  /*af60*/  IMAD.MOV.U32 R27, RZ, RZ, R24 ;  /* 0x000000ffff1b7224 */ /* 0x000fe200078e0018 */
[----:B------:R-:W-:Y:S01]  /*af70*/  FSEL R56, R13, -INF , !P4 ;  /* 0xff8000000d387808 */ /* 0x000fe20006000000 */
[----:B------:R-:W-:Y:S01]  /*af80*/  FFMA.FTZ R24, R14, -UR27, R31 ;  /* 0x8000001b0e187c23 */ /* 0x000fe2000801001f */
[----:B------:R-:W-:Y:S01]  /*af90*/  ISETP.GE.AND P4, PT, R3, R210, PT ;  /* 0x000000d20300720c */ /* 0x000fe20003f86270 */
[--C-:B------:R-:W-:Y:S01]  /*afa0*/  IMAD.IADD R14, R199, 0x1, -R3.reuse ;  /* 0x00000001c70e7824 */ /* 0x100fe200078e0a03 */
[C---:B------:R-:W-:Y:S01]  /*afb0*/  ISETP.GE.AND P0, PT, R3.reuse, R207, PT ;  /* 0x000000cf0300720c */ /* 0x040fe20003f06270 */
[----:B------:R-:W-:Y:S01]  /*afc0*/  I2F R26, R27 ;  /* 0x0000001b001a7306 */ /* 0x000fe20000201400 */
[----:B------:R-:W-:Y:S01]  /*afd0*/  FSEL R170, R24, -INF , !P5 ;  /* 0xff80000018aa7808 */ /* 0x000fe20006800000 */
[----:B-1----:R-:W-:Y:S01]  /*afe0*/  IMAD.IADD R12, R200, 0x1, -R3 ;  /* 0x00000001c80c7824 */ /* 0x002fe200078e0a03 */
[C---:B------:R-:W-:Y:S01]  /*aff0*/  ISETP.LT.OR P6, PT, R3.reuse, R206, P4 ;  /* 0x000000ce0300720c */ /* 0x040fe200027c1670 */
[----:B--2---:R-:W-:Y:S01]  /*b000*/  HMMA.16816.F32.BF16 R32, R8, R4, R36 ;  /* 0x000000040820723c */ /* 0x004fe20000041824 */
[----:B------:R-:W-:-:S02]  /*b010*/  ISETP.LT.OR P5, PT, R3, R204, P3 ;  /* 0x000000cc0300720c */ /* 0x000fc40001fa1670 */
[----:B------:R-:W-:Y:S02]  /*b020*/  IABS R12, R12 ;  /* 0x0000000c000c7213 */ /* 0x000fe40000000000 */
[C---:B------:R-:W-:Y:S02]  /*b030*/  ISETP.LT.OR P1, PT, R3.reuse, R203, P1 ;  /* 0x000000cb0300720c */ /* 0x040fe40000f21670 */
[----:B------:R-:W-:Y:S01]  /*b040*/  ISETP.LT.OR P2, PT, R3, R202, P0 ;  /* 0x000000ca0300720c */ /* 0x000fe20000741670 */
[----:B------:R-:W-:Y:S01]  /*b050*/  IMAD.MOV.U32 R13, RZ, RZ, R12 ;  /* 0x000000ffff0d7224 */ /* 0x000fe200078e000c */
[----:B------:R-:W-:Y:S01]  /*b060*/  IABS R12, R14 ;  /* 0x0000000e000c7213 */ /* 0x000fe20000000000 */
[----:B------:R-:W-:Y:S01]  /*b070*/  HMMA.16816.F32.BF16 R36, R16, R4, R148 ;  /* 0x000000041024723c */ /* 0x000fe20000041894 */
[C---:B------:R-:W-:Y:S01]  /*b080*/  LOP3.LUT P4, RZ, R0.reuse, 0x8, RZ, 0xc0, !PT ;  /* 0x0000000800ff7812 */ /* 0x040fe2000788c0ff */
[----:B------:R1:W2:Y:S01]  /*b090*/  I2F R14, R13 ;  /* 0x0000000d000e7306 */ /* 0x0002a20000201400 */
[----:B------:R-:W-:-:S02]  /*b0a0*/  LOP3.LUT P3, RZ, R0, 0x4, RZ, 0xc0, !PT ;  /* 0x0000000400ff7812 */ /* 0x000fc4000786c0ff */
[----:B------:R-:W-:Y:S02]  /*b0b0*/  P2R R24, PR, RZ, 0x2 ;  /* 0x00000002ff187803 */ /* 0x000fe40000000000 */
[----:B---3--:R-:W-:-:S03]  /*b0c0*/  FFMA.FTZ R5, R28, -UR27, R41 ;  /* 0x8000001b1c057c23 */ /* 0x008fc60008010029 */
[----:B------:R-:W3:Y:S02]  /*b0d0*/  I2F R15, R12 ;  /* 0x0000000c000f7306 */ /* 0x000ee40000201400 */
[----:B------:R-:W-:Y:S01]  /*b0e0*/  FSEL R147, R5, -INF , !P4 ;  /* 0xff80000005937808 */ /* 0x000fe20006000000 */
[----:B-1----:R-:W-:Y:S02]  /*b0f0*/  IMAD.IADD R13, R201, 0x1, -R3 ;  /* 0x00000001c90d7824 */ /* 0x002fe400078e0a03 */
[----:B--2---:R-:W-:-:S05]  /*b100*/  FFMA.FTZ R14, R14, -UR27, R32 ;  /* 0x8000001b0e0e7c23 */ /* 0x004fca0008010020 */
[----:B------:R-:W-:Y:S01]  /*b110*/  FSEL R237, R14, -INF , !P6 ;  /* 0xff8000000eed7808 */ /* 0x000fe20007000000 */
[----:B---3--:R-:W-:Y:S01]  /*b120*/  FFMA.FTZ R15, R15, -UR27, R34 ;  /* 0x8000001b0f0f7c23 */ /* 0x008fe20008010022 */
[----:B------:R-:W-:Y:S01]  /*b130*/  IABS R12, R13 ;  /* 0x0000000d000c7213 */ /* 0x000fe20000000000 */
[----:B------:R-:W-:Y:S01]  /*b140*/  IMAD.IADD R13, R205, 0x1, -R3 ;  /* 0x00000001cd0d7824 */ /* 0x000fe200078e0a03 */
[----:B------:R-:W-:Y:S02]  /*b150*/  IADD3 R3, R2, 0x21, RZ ;  /* 0x0000002102037810 */ /* 0x000fe40007ffe0ff */
        /* <DEDUP_REMOVED lines=12> */
[C---:B------:R-:W-:Y:S01]  /*b220*/  ISETP.GE.AND P0, PT, R3.reuse, R207, PT ;  /* 0x000000cf0300720c */ /* 0x040fe20003f06270 */
[----:B-1----:R-:W-:Y:S01]  /*b230*/  IMAD.MOV.U32 R12, RZ, RZ, R25 ;  /* 0x000000ffff0c7224 */ /* 0x002fe200078e0019 */
[C---:B------:R-:W-:Y:S02]  /*b240*/  ISETP.LT.OR P6, PT, R3.reuse, R206, P4 ;  /* 0x000000ce0300720c */ /* 0x040fe400027c1670 */
[C---:B------:R-:W-:Y:S01]  /*b250*/  ISETP.LT.OR P5, PT, R3.reuse, R204, P3 ;  /* 0x000000cc0300720c */ /* 0x040fe20001fa1670 */
[----:B------:R1:W2:Y:S01]  /*b260*/  I2F R28, R12 ;  /* 0x0000000c001c7306 */ /* 0x0002a20000201400 */
[----:B------:R-:W-:-:S02]  /*b270*/  ISETP.LT.OR P1, PT, R3, R203, P1 ;  /* 0x000000cb0300720c */ /* 0x000fc40000f21670 */
[----:B------:R-:W-:Y:S02]  /*b280*/  ISETP.LT.OR P0, PT, R3, R202, P0 ;  /* 0x000000ca0300720c */ /* 0x000fe40000701670 */
[----:B------:R-:W-:Y:S02]  /*b290*/  ISETP.NE.AND P4, PT, R24, RZ, PT ;  /* 0x000000ff1800720c */ /* 0x000fe40003f85270 */
[----:B------:R-:W-:Y:S02]  /*b2a0*/  P2R R25, PR, RZ, 0x2 ;  /* 0x00000002ff197803 */ /* 0x000fe40000000000 */
[----:B------:R-:W-:Y:S01]  /*b2b0*/  P2R R24, PR, RZ, 0x1 ;  /* 0x00000001ff187803 */ /* 0x000fe20000000000 */
[----:B-1----:R-:W-:Y:S02]  /*b2c0*/  IMAD.IADD R12, R199, 0x1, -R3 ;  /* 0x00000001c70c7824 */ /* 0x002fe400078e0a03 */
[----:B--2---:R-:W-:-:S03]  /*b2d0*/  FFMA.FTZ R13, R28, -UR27, R38 ;  /* 0x8000001b1c0d7c23 */ /* 0x004fc60008010026 */
[----:B------:R-:W-:Y:S02]  /*b2e0*/  IABS R4, R12 ;  /* 0x0000000c00047213 */ /* 0x000fe40000000000 */
[----:B------:R1:W-:Y:S01]  /*b2f0*/  I2F R12, R5 ;  /* 0x00000005000c7306 */ /* 0x0003e20000201400 */
[----:B------:R-:W-:-:S07]  /*b300*/  FSEL R174, R13, -INF , !P2 ;  /* 0xff8000000dae7808 */ /* 0x000fce0005000000 */
[----:B------:R2:W3:Y:S01]  /*b310*/  I2F R14, R4 ;  /* 0x00000004000e7306 */ /* 0x0004e20000201400 */
[----:B-1----:R-:W-:-:S05]  /*b320*/  IMAD.IADD R5, R201, 0x1, -R3 ;  /* 0x00000001c9057824 */ /* 0x002fca00078e0a03 */
[----:B--2---:R-:W-:Y:S01]  /*b330*/  IABS R4, R5 ;  /* 0x0000000500047213 */ /* 0x004fe20000000000 */
[----:B------:R-:W-:Y:S01]  /*b340*/  IMAD.IADD R5, R205, 0x1, -R3 ;  /* 0x00000001cd057824 */ /* 0x000fe200078e0a03 */
[----:B------:R-:W-:Y:S01]  /*b350*/  IADD3 R3, R2, 0x28, RZ ;  /* 0x0000002802037810 */ /* 0x000fe20007ffe0ff */
[----:B---3--:R-:W-:Y:S01]  /*b360*/  FFMA.FTZ R14, R14, -UR27, R35 ;  /* 0x8000001b0e0e7c23 */ /* 0x008fe20008010023 */
[----:B------:R1:W2:Y:S02]  /*b370*/  I2F R26, R4 ;  /* 0x00000004001a7306 */ /* 0x0002a40000201400 */
[----:B------:R-:W-:Y:S01]  /*b380*/  IABS R15, R5 ;  /* 0x00000005000f7213 */ /* 0x000fe20000000000 */
[----:B------:R-:W-:Y:S01]  /*b390*/  FFMA.FTZ R5, R27, -UR27, R36 ;  /* 0x8000001b1b057c23 */ /* 0x000fe20008010024 */
[----:B------:R-:W-:Y:S02]  /*b3a0*/  FSEL R240, R14, -INF , !P5 ;  /* 0xff8000000ef07808 */ /* 0x000fe40006800000 */
[----:B------:R-:W-:Y:S01]  /*b3b0*/  ISETP.GE.AND P3, PT, R3, R209, PT ;  /* 0x000000d10300720c */ /* 0x000fe20003f66270 */
[----:B------:R-:W-:Y:S01]  /*b3c0*/  IMAD.MOV.U32 R27, RZ, RZ, R15 ;  /* 0x000000ffff1b7224 */ /* 0x000fe200078e000f */
[----:B------:R-:W-:Y:S01]  /*b3d0*/  FSEL R165, R5, -INF , !P4 ;  /* 0xff80000005a57808 */ /* 0x000fe20006000000 */
[----:B------:R-:W-:Y:S01]  /*b3e0*/  FFMA.FTZ R15, R12, -UR27, R33 ;  /* 0x8000001b0c0f7c23 */ /* 0x000fe20008010021 */
[----:B------:R-:W-:Y:S01]  /*b3f0*/  ISETP.GE.AND P4, PT, R3, R210, PT ;  /* 0x000000d20300720c */ /* 0x000fe20003f86270 */
[--C-:B------:R-:W-:Y:S01]  /*b400*/  IMAD.IADD R12, R199, 0x1, -R3.reuse ;  /* 0x00000001c70c7824 */ /* 0x100fe200078e0a03 */
[----:B------:R-:W-:Y:S01]  /*b410*/  HMMA.16816.F32.BF16 R32, R8, R6, R44 ;  /* 0x000000060820723c */ /* 0x000fe2000004182c */
[----:B------:R-:W3:Y:S01]  /*b420*/  I2F R27, R27 ;  /* 0x0000001b001b7306 */ /* 0x000ee20000201400 */
[----:B------:R-:W-:Y:S01]  /*b430*/  FSEL R223, R15, -INF , !P6 ;  /* 0xff8000000fdf7808 */ /* 0x000fe20007000000 */
[----:B-1----:R-:W-:Y:S01]  /*b440*/  IMAD.IADD R4, R200, 0x1, -R3 ;  /* 0x00000001c8047824 */ /* 0x002fe200078e0a03 */
[----:B------:R-:W-:-:S02]  /*b450*/  ISETP.LT.OR P6, PT, R3, R206, P4 ;  /* 0x000000ce0300720c */ /* 0x000fc400027c1670 */
[----:B------:R-:W-:Y:S02]  /*b460*/  ISETP.NE.AND P4, PT, R25, RZ, PT ;  /* 0x000000ff1900720c */ /* 0x000fe40003f85270 */
[----:B------:R-:W-:Y:S01]  /*b470*/  HMMA.16816.F32.BF16 R44, R16, R6, R152 ;  /* 0x00000006102c723c */ /* 0x000fe20000041898 */
[----:B------:R-:W-:Y:S02]  /*b480*/  IABS R4, R4 ;  /* 0x0000000400047213 */ /* 0x000fe40000000000 */
[C---:B------:R-:W-:Y:S02]  /*b490*/  ISETP.GE.AND P1, PT, R3.reuse, R208, PT ;  /* 0x000000d00300720c */ /* 0x040fe40003f26270 */
[C---:B------:R-:W-:Y:S01]  /*b4a0*/  ISETP.GE.AND P0, PT, R3.reuse, R207, PT ;  /* 0x000000cf0300720c */ /* 0x040fe20003f06270 */
[----:B------:R-:W-:Y:S01]  /*b4b0*/  IMAD.MOV.U32 R5, RZ, RZ, R4 ;  /* 0x000000ffff057224 */ /* 0x000fe200078e0004 */
[----:B------:R-:W-:Y:S01]  /*b4c0*/  IABS R4, R12 ;  /* 0x0000000c00047213 */ /* 0x000fe20000000000 */
[----:B--2---:R-:W-:Y:S01]  /*b4d0*/  FFMA.FTZ R7, R26, -UR27, R37 ;  /* 0x8000001b1a077c23 */ /* 0x004fe20008010025 */
[C---:B------:R-:W-:Y:S01]  /*b4e0*/  ISETP.LT.OR P5, PT, R3.reuse, R204, P3 ;  /* 0x000000cc0300720c */ /* 0x040fe20001fa1670 */
[----:B------:R1:W2:Y:S01]  /*b4f0*/  I2F R13, R5 ;  /* 0x00000005000d7306 */ /* 0x0002a20000201400 */
[----:B------:R-:W-:-:S02]  /*b500*/  ISETP.LT.OR P1, PT, R3, R203, P1 ;  /* 0x000000cb0300720c */ /* 0x000fc40000f21670 */
[----:B------:R-:W-:Y:S02]  /*b510*/  ISETP.LT.OR P2, PT, R3, R202, P0 ;  /* 0x000000ca0300720c */ /* 0x000fe40000741670 */
[----:B------:R-:W-:Y:S01]  /*b520*/  ISETP.NE.AND P3, PT, R24, RZ, PT ;  /* 0x000000ff1800720c */ /* 0x000fe20003f65270 */
[----:B---3--:R-:W-:Y:S01]  /*b530*/  FFMA.FTZ R24, R27, -UR27, R39 ;  /* 0x8000001b1b187c23 */ /* 0x008fe20008010027 */
[----:B------:R-:W-:Y:S01]  /*b540*/  P2R R29, PR, RZ, 0x2 ;  /* 0x00000002ff1d7803 */ /* 0x000fe20000000000 */
[----:B------:R-:W3:Y:S01]  /*b550*/  I2F R12, R4 ;  /* 0x00000004000c7306 */ /* 0x000ee20000201400 */
[----:B------:R-:W-:Y:S01]  /*b560*/  FSEL R155, R7, -INF , !P4 ;  /* 0xff800000079b7808 */ /* 0x000fe20006000000 */
[----:B------:R-:W-:Y:S01]  /*b570*/  HMMA.16816.F32.BF16 R36, R20, R166, R212 ;  /* 0x000000a61424723c */ /* 0x000fe200000418d4 */
[----:B------:R-:W-:Y:S01]  /*b580*/  FSEL R164, R24, -INF , !P3 ;  /* 0xff80000018a47808 */ /* 0x000fe20005800000 */
[----:B-1----:R-:W-:Y:S02]  /*b590*/  IMAD.IADD R5, R201, 0x1, -R3 ;  /* 0x00000001c9057824 */ /* 0x002fe400078e0a03 */
[----:B--2---:R-:W-:-:S05]  /*b5a0*/  FFMA.FTZ R26, R13, -UR27, R32 ;  /* 0x8000001b0d1a7c23 */ /* 0x004fca0008010020 */
[----:B------:R-:W-:Y:S01]  /*b5b0*/  FSEL R220, R26, -INF , !P6 ;  /* 0xff8000001adc7808 */ /* 0x000fe20007000000 */
[----:B---3--:R-:W-:Y:S01]  /*b5c0*/  FFMA.FTZ R25, R12, -UR27, R34 ;  /* 0x8000001b0c197c23 */ /* 0x008fe20008010022 */
[----:B------:R-:W-:Y:S01]  /*b5d0*/  IABS R4, R5 ;  /* 0x0000000500047213 */ /* 0x000fe20000000000 */
[----:B------:R-:W-:Y:S01]  /*b5e0*/  IMAD.IADD R5, R205, 0x1, -R3 ;  /* 0x00000001cd057824 */ /* 0x000fe200078e0a03 */
[----:B------:R-:W1:Y:S01]  /*b5f0*/  LDSM.16.M88.4 R12, [R189+0x1800] ;  /* 0x00180000bd0c783b */ /* 0x000e620000000200 */
[----:B------:R-:W-:Y:S01]  /*b600*/  IADD3 R3, R2, 0x29, RZ ;  /* 0x0000002902037810 */ /* 0x000fe20007ffe0ff */
[----:B------:R2:W3:Y:S01]  /*b610*/  I2F R28, R4 ;  /* 0x00000004001c7306 */ /* 0x0004e20000201400 */
[----:B------:R-:W-:Y:S01]  /*b620*/  FSEL R221, R25, -INF , !P5 ;  /* 0xff80000019dd7808 */ /* 0x000fe20006800000 */
[----:B------:R-:W-:-:S04]  /*b630*/  DEPBAR.LE SB0, 0x0 ;  /* 0x000080000000791a */ /* 0x000fc80000000000 */
[----:B------:R-:W-:Y:S02]  /*b640*/  IABS R5, R5 ;  /* 0x0000000500057213 */ /* 0x000fe40000000000 */
[C---:B------:R-:W-:Y:S02]  /*b650*/  ISETP.GE.AND P4, PT, R3.reuse, R210, PT ;  /* 0x000000d20300720c */ /* 0x040fe40003f86270 */
[C---:B------:R-:W-:Y:S01]  /*b660*/  ISETP.GE.AND P3, PT, R3.reuse, R209, PT ;  /* 0x000000d10300720c */ /* 0x040fe20003f66270 */
[----:B------:R-:W-:Y:S01]  /*b670*/  IMAD.MOV.U32 R6, RZ, RZ, R5 ;  /* 0x000000ffff067224 */ /* 0x000fe200078e0005 */
[C---:B------:R-:W-:Y:S02]  /*b680*/  ISETP.GE.AND P1, PT, R3.reuse, R208, PT ;  /* 0x000000d00300720c */ /* 0x040fe40003f26270 */
[C---:B------:R-:W-:Y:S01]  /*b690*/  ISETP.GE.AND P0, PT, R3.reuse, R207, PT ;  /* 0x000000cf0300720c */ /* 0x040fe20003f06270 */
[----:B------:R4:W5:Y:S01]  /*b6a0*/  I2F R31, R6 ;  /* 0x00000006001f7306 */ /* 0x0009620000201400 */
[----:B--2---:R-:W-:Y:S01]  /*b6b0*/  IMAD.IADD R4, R200, 0x1, -R3 ;  /* 0x00000001c8047824 */ /* 0x004fe200078e0a03 */
[C---:B------:R-:W-:Y:S01]  /*b6c0*/  ISETP.LT.OR P6, PT, R3.reuse, R206, P4 ;  /* 0x000000ce0300720c */ /* 0x040fe200027c1670 */
[----:B---3--:R-:W-:Y:S01]  /*b6d0*/  FFMA.FTZ R7, R28, -UR27, R44 ;  /* 0x8000001b1c077c23 */ /* 0x008fe2000801002c */
[----:B------:R-:W-:-:S02]  /*b6e0*/  ISETP.LT.OR P5, PT, R3, R204, P3 ;  /* 0x000000cc0300720c */ /* 0x000fc40001fa1670 */
[----:B------:R-:W-:Y:S02]  /*b6f0*/  IABS R5, R4 ;  /* 0x0000000400057213 */ /* 0x000fe40000000000 */
[----:B------:R-:W-:Y:S02]  /*b700*/  IADD3 R4, R2, 0x30, RZ ;  /* 0x0000003002047810 */ /* 0x000fe40007ffe0ff */
[----:B------:R2:W3:Y:S01]  /*b710*/  I2F R27, R5 ;  /* 0x00000005001b7306 */ /* 0x0004e20000201400 */
[C---:B------:R-:W-:Y:S02]  /*b720*/  ISETP.LT.OR P1, PT, R3.reuse, R203, P1 ;  /* 0x000000cb0300720c */ /* 0x040fe40000f21670 */
[----:B------:R-:W-:Y:S02]  /*b730*/  ISETP.LT.OR P0, PT, R3, R202, P0 ;  /* 0x000000ca0300720c */ /* 0x000fe40000701670 */
[----:B------:R-:W-:Y:S01]  /*b740*/  ISETP.NE.AND P4, PT, R29, RZ, PT ;  /* 0x000000ff1d00720c */ /* 0x000fe20003f85270 */
[----:B----4-:R-:W-:Y:S01]  /*b750*/  IMAD.IADD R6, R199, 0x1, -R3 ;  /* 0x00000001c7067824 */ /* 0x010fe200078e0a03 */
[----:B------:R-:W-:Y:S01]  /*b760*/  P2R R29, PR, RZ, 0x2 ;  /* 0x00000002ff1d7803 */ /* 0x000fe20000000000 */
[----:B-----5:R-:W-:Y:S01]  /*b770*/  FFMA.FTZ R20, R31, -UR27, R46 ;  /* 0x8000001b1f147c23 */ /* 0x020fe2000801002e */
[----:B------:R-:W-:Y:S01]  /*b780*/  FSEL R153, R7, -INF , !P4 ;  /* 0xff80000007997808 */ /* 0x000fe20006000000 */
[----:B------:R-:W-:Y:S01]  /*b790*/  IMAD.IADD R7, R201, 0x1, -R4 ;  /* 0x00000001c9077824 */ /* 0x000fe200078e0a04 */
[----:B------:R-:W-:-:S02]  /*b7a0*/  IABS R6, R6 ;  /* 0x0000000600067213 */ /* 0x000fc40000000000 */
[----:B------:R-:W-:Y:S01]  /*b7b0*/  FSEL R158, R20, -INF , !P2 ;  /* 0xff800000149e7808 */ /* 0x000fe20005000000 */
[----:B-1----:R-:W-:Y:S01]  /*b7c0*/  HMMA.16816.F32.BF16 R36, R8, R14, R36 ;  /* 0x0000000e0824723c */ /* 0x002fe20000041824 */
[----:B------:R1:W4:Y:S01]  /*b7d0*/  I2F R24, R6 ;  /* 0x0000000600187306 */ /* 0x0003220000201400 */
[----:B--2---:R-:W-:Y:S01]  /*b7e0*/  IMAD.IADD R5, R201, 0x1, -R3 ;  /* 0x00000001c9057824 */ /* 0x004fe200078e0a03 */
[----:B------:R-:W-:Y:S01]  /*b7f0*/  P2R R26, PR, RZ, 0x1 ;  /* 0x00000001ff1a7803 */ /* 0x000fe20000000000 */
[----:B---3--:R-:W-:Y:S01]  /*b800*/  FFMA.FTZ R21, R27, -UR27, R33 ;  /* 0x8000001b1b157c23 */ /* 0x008fe20008010021 */
[C---:B------:R-:W-:Y:S02]  /*b810*/  ISETP.GE.AND P4, PT, R4.reuse, R210, PT ;  /* 0x000000d20400720c */ /* 0x040fe40003f86270 */
[----:B------:R-:W-:Y:S01]  /*b820*/  IABS R5, R5 ;  /* 0x0000000500057213 */ /* 0x000fe20000000000 */
[----:B------:R-:W-:Y:S01]  /*b830*/  BAR.SYNC.DEFER_BLOCKING 0x0 ;  /* 0x0000000000007b1d */ /* 0x000fe20000010000 */
[----:B------:R-:W-:-:S02]  /*b840*/  ISETP.GE.AND P3, PT, R4, R209, PT ;  /* 0x000000d10400720c */ /* 0x000fc40003f66270 */
[C---:B------:R-:W-:Y:S02]  /*b850*/  ISETP.GE.AND P1, PT, R4.reuse, R208, PT ;  /* 0x000000d00400720c */ /* 0x040fe40003f26270 */
[C---:B------:R-:W-:Y:S01]  /*b860*/  ISETP.GE.AND P0, PT, R4.reuse, R207, PT ;  /* 0x000000cf0400720c */ /* 0x040fe20003f06270 */
[----:B------:R2:W3:Y:S01]  /*b870*/  I2F R30, R5 ;  /* 0x00000005001e7306 */ /* 0x0004e20000201400 */
[----:B------:R-:W-:Y:S01]  /*b880*/  FSEL R179, R21, -INF , !P6 ;  /* 0xff80000015b37808 */ /* 0x000fe20007000000 */
[----:B-1----:R-:W-:Y:S01]  /*b890*/  IMAD.IADD R6, R205, 0x1, -R3 ;  /* 0x00000001cd067824 */ /* 0x002fe200078e0a03 */
[----:B------:R-:W-:Y:S01]  /*b8a0*/  ISETP.LT.OR P6, PT, R4, R206, P4 ;  /* 0x000000ce0400720c */ /* 0x000fe200027c1670 */
[----:B------:R-:W-:Y:S01]  /*b8b0*/  IMAD.IADD R3, R200, 0x1, -R4 ;  /* 0x00000001c8037824 */ /* 0x000fe200078e0a04 */
[----:B------:R-:W-:Y:S01]  /*b8c0*/  ISETP.LT.OR P1, PT, R4, R203, P1 ;  /* 0x000000cb0400720c */ /* 0x000fe20000f21670 */
[----:B----4-:R-:W-:Y:S01]  /*b8d0*/  FFMA.FTZ R22, R24, -UR27, R35 ;  /* 0x8000001b18167c23 */ /* 0x010fe20008010023 */
[----:B------:R-:W-:Y:S01]  /*b8e0*/  IABS R6, R6 ;  /* 0x0000000600067213 */ /* 0x000fe20000000000 */
[----:B------:R-:W-:Y:S01]  /*b8f0*/  HMMA.16816.F32.BF16 R32, R8, R12, R40 ;  /* 0x0000000c0820723c */ /* 0x000fe20000041828 */
[----:B------:R-:W-:-:S02]  /*b900*/  IABS R3, R3 ;  /* 0x0000000300037213 */ /* 0x000fc40000000000 */
[----:B------:R-:W-:Y:S02]  /*b910*/  FSEL R212, R22, -INF , !P5 ;  /* 0xff80000016d47808 */ /* 0x000fe40006800000 */
[C---:B------:R-:W-:Y:S01]  /*b920*/  ISETP.LT.OR P5, PT, R4.reuse, R204, P3 ;  /* 0x000000cc0400720c */ /* 0x040fe20001fa1670 */
[----:B--2---:R-:W-:Y:S01]  /*b930*/  IMAD.MOV.U32 R5, RZ, RZ, R6 ;  /* 0x000000ffff057224 */ /* 0x004fe200078e0006 */
[----:B------:R-:W-:Y:S01]  /*b940*/  ISETP.LT.OR P2, PT, R4, R202, P0 ;  /* 0x000000ca0400720c */ /* 0x000fe20000741670 */
[----:B------:R-:W-:Y:S01]  /*b950*/  IMAD.MOV.U32 R6, RZ, RZ, R3 ;  /* 0x000000ffff067224 */ /* 0x000fe200078e0003 */
[----:B------:R-:W-:Y:S01]  /*b960*/  IADD3 R3, R2, 0x31, RZ ;  /* 0x0000003102037810 */ /* 0x000fe20007ffe0ff */
[----:B------:R1:W2:Y:S01]  /*b970*/  I2F R25, R5 ;  /* 0x0000000500197306 */ /* 0x0002a20000201400 */
[----:B------:R-:W-:Y:S01]  /*b980*/  HMMA.16816.F32.BF16 R40, R16, R12, R76 ;  /* 0x0000000c1028723c */ /* 0x000fe2000004184c */
[----:B------:R-:W-:Y:S02]  /*b990*/  ISETP.NE.AND P4, PT, R29, RZ, PT ;  /* 0x000000ff1d00720c */ /* 0x000fe40003f85270 */
[----:B------:R-:W-:-:S02]  /*b9a0*/  ISETP.NE.AND P3, PT, R26, RZ, PT ;  /* 0x000000ff1a00720c */ /* 0x000fc40003f65270 */
[----:B------:R-:W-:Y:S02]  /*b9b0*/  P2R R22, PR, RZ, 0x2 ;  /* 0x00000002ff167803 */ /* 0x000fe40000000000 */
[----:B------:R-:W4:Y:S01]  /*b9c0*/  I2F R23, R6 ;  /* 0x0000000600177306 */ /* 0x000f220000201400 */
[----:B---3--:R-:W-:Y:S01]  /*b9d0*/  FFMA.FTZ R13, R30, -UR27, R45 ;  /* 0x8000001b1e0d7c23 */ /* 0x008fe2000801002d */
[C---:B------:R-:W-:Y:S01]  /*b9e0*/  ISETP.GE.AND P1, PT, R3.reuse, R208, PT ;  /* 0x000000d00300720c */ /* 0x040fe20003f26270 */
[----:B------:R-:W-:Y:S01]  /*b9f0*/  HMMA.16816.F32.BF16 R16, R16, R14, R228 ;  /* 0x0000000e1010723c */ /* 0x000fe200000418e4 */
[----:B------:R-:W-:Y:S02]  /*ba00*/  ISETP.GE.AND P0, PT, R3, R207, PT ;  /* 0x000000cf0300720c */ /* 0x000fe40003f06270 */
[----:B------:R-:W-:Y:S01]  /*ba10*/  FSEL R152, R13, -INF , !P4 ;  /* 0xff8000000d987808 */ /* 0x000fe20006000000 */
[----:B-1----:R-:W-:Y:S01]  /*ba20*/  IMAD.IADD R5, R199, 0x1, -R4 ;  /* 0x00000001c7057824 */ /* 0x002fe200078e0a04 */
[----:B------:R-:W-:Y:S01]  /*ba30*/  ISETP.GE.AND P4, PT, R3, R210, PT ;  /* 0x000000d20300720c */ /* 0x000fe20003f86270 */
[----:B--2---:R-:W-:Y:S01]  /*ba40*/  FFMA.FTZ R12, R25, -UR27, R47 ;  /* 0x8000001b190c7c23 */ /* 0x004fe2000801002f */
[----:B------:R-:W-:-:S02]  /*ba50*/  ISETP.LT.OR P1, PT, R3, R203, P1 ;  /* 0x000000cb0300720c */ /* 0x000fc40000f21670 */
[----:B------:R-:W-:Y:S02]  /*ba60*/  IABS R5, R5 ;  /* 0x0000000500057213 */ /* 0x000fe40000000000 */
[----:B------:R-:W-:Y:S01]  /*ba70*/  FSEL R154, R12, -INF , !P3 ;  /* 0xff8000000c9a7808 */ /* 0x000fe20005800000 */
[----:B----4-:R-:W-:Y:S01]  /*ba80*/  FFMA.FTZ R21, R23, -UR27, R32 ;  /* 0x8000001b17157c23 */ /* 0x010fe20008010020 */
[----:B------:R-:W-:Y:S01]  /*ba90*/  ISETP.GE.AND P3, PT, R3, R209, PT ;  /* 0x000000d10300720c */ /* 0x000fe20003f66270 */
[----:B------:R-:W-:Y:S01]  /*baa0*/  IMAD.MOV.U32 R6, RZ, RZ, R5 ;  /* 0x000000ffff067224 */ /* 0x000fe200078e0005 */
[----:B------:R-:W-:Y:S01]  /*bab0*/  IABS R5, R7 ;  /* 0x0000000700057213 */ /* 0x000fe20000000000 */
[----:B------:R-:W-:Y:S01]  /*bac0*/  IMAD.IADD R7, R205, 0x1, -R4 ;  /* 0x00000001cd077824 */ /* 0x000fe200078e0a04 */
[----:B------:R-:W-:Y:S01]  /*bad0*/  FSEL R238, R21, -INF , !P6 ;  /* 0xff80000015ee7808 */ /* 0x000fe20007000000 */
[----:B------:R1:W2:Y:S01]  /*bae0*/  I2F R20, R6 ;  /* 0x0000000600147306 */ /* 0x0002a20000201400 */
[----:B------:R-:W-:Y:S01]  /*baf0*/  IMAD.IADD R4, R199, 0x1, -R3 ;  /* 0x00000001c7047824 */ /* 0x000fe200078e0a03 */
[----:B------:R-:W-:-:S02]  /*bb00*/  ISETP.LT.OR P6, PT, R3, R206, P4 ;  /* 0x000000ce0300720c */ /* 0x000fc400027c1670 */
[----:B------:R-:W-:Y:S02]  /*bb10*/  ISETP.LT.OR P0, PT, R3, R202, P0 ;  /* 0x000000ca0300720c */ /* 0x000fe40000701670 */
[----:B------:R-:W-:Y:S02]  /*bb20*/  ISETP.NE.AND P4, PT, R22, RZ, PT ;  /* 0x000000ff1600720c */ /* 0x000fe40003f85270 */
[----:B------:R-:W-:Y:S01]  /*bb30*/  P2R R21, PR, RZ, 0x2 ;  /* 0x00000002ff157803 */ /* 0x000fe20000000000 */
[----:B-1----:R-:W-:Y:S01]  /*bb40*/  IMAD.MOV.U32 R6, RZ, RZ, R5 ;  /* 0x000000ffff067224 */ /* 0x002fe200078e0005 */
[----:B------:R-:W-:Y:S01]  /*bb50*/  IABS R5, R7 ;  /* 0x0000000700057213 */ /* 0x000fe20000000000 */
[----:B------:R-:W-:Y:S02]  /*bb60*/  IMAD.IADD R7, R201, 0x1, -R3 ;  /* 0x00000001c9077824 */ /* 0x000fe400078e0a03 */
[----:B------:R1:W3:Y:S01]  /*bb70*/  I2F R27, R6 ;  /* 0x00000006001b7306 */ /* 0x0002e20000201400 */
[----:B--2---:R-:W-:-:S05]  /*bb80*/  FFMA.FTZ R20, R20, -UR27, R34 ;  /* 0x8000001b14147c23 */ /* 0x004fca0008010022 */
[----:B------:R-:W-:Y:S02]  /*bb90*/  FSEL R242, R20, -INF , !P5 ;  /* 0xff80000014f27808 */ /* 0x000fe40006800000 */
[----:B------:R2:W-:Y:S01]  /*bba0*/  I2F R24, R5 ;  /* 0x0000000500187306 */ /* 0x0005e20000201400 */
[----:B------:R-:W-:Y:S02]  /*bbb0*/  ISETP.LT.OR P5, PT, R3, R204, P3 ;  /* 0x000000cc0300720c */ /* 0x000fe40001fa1670 */
[----:B------:R-:W-:Y:S01]  /*bbc0*/  P2R R20, PR, RZ, 0x1 ;  /* 0x00000001ff147803 */ /* 0x000fe20000000000 */
[----:B-1----:R-:W-:Y:S02]  /*bbd0*/  IMAD.IADD R6, R200, 0x1, -R3 ;  /* 0x00000001c8067824 */ /* 0x002fe400078e0a03 */
[----:B---3--:R-:W-:-:S03]  /*bbe0*/  FFMA.FTZ R8, R27, -UR27, R40 ;  /* 0x8000001b1b087c23 */ /* 0x008fc60008010028 */
[----:B------:R-:W-:Y:S02]  /*bbf0*/  IABS R6, R6 ;  /* 0x0000000600067213 */ /* 0x000fe40000000000 */
[----:B------:R-:W-:Y:S02]  /*bc00*/  FSEL R178, R8, -INF , !P4 ;  /* 0xff80000008b27808 */ /* 0x000fe40006000000 */
[----:B--2---:R-:W-:Y:S01]  /*bc10*/  IABS R5, R4 ;  /* 0x0000000400057213 */ /* 0x004fe20000000000 */
[----:B------:R1:W2:Y:S01]  /*bc20*/  I2F R23, R6 ;  /* 0x0000000600177306 */ /* 0x0002a20000201400 */
[C---:B------:R-:W-:Y:S02]  /*bc30*/  IADD3 R4, R2.reuse, 0x38, RZ ;  /* 0x0000003802047810 */ /* 0x040fe40007ffe0ff */
[----:B------:R-:W-:Y:S02]  /*bc40*/  IADD3 R2, R2, 0x39, RZ ;  /* 0x0000003902027810 */ /* 0x000fe40007ffe0ff */
[----:B------:R-:W-:-:S02]  /*bc50*/  ISETP.GE.AND P4, PT, R4, R210, PT ;  /* 0x000000d20400720c */ /* 0x000fc40003f86270 */
[C---:B------:R-:W-:Y:S02]  /*bc60*/  ISETP.GE.AND P3, PT, R4.reuse, R209, PT ;  /* 0x000000d10400720c */ /* 0x040fe40003f66270 */
[C---:B------:R-:W-:Y:S02]  /*bc70*/  ISETP.GE.AND P1, PT, R4.reuse, R208, PT ;  /* 0x000000d00400720c */ /* 0x040fe40003f26270 */
[----:B------:R-:W-:Y:S01]  /*bc80*/  ISETP.GE.AND P0, PT, R4, R207, PT ;  /* 0x000000cf0400720c */ /* 0x000fe20003f06270 */
[----:B-1----:R-:W-:Y:S01]  /*bc90*/  IMAD.MOV.U32 R6, RZ, RZ, R5 ;  /* 0x000000ffff067224 */ /* 0x002fe200078e0005 */
[----:B------:R-:W-:Y:S01]  /*bca0*/  IABS R5, R7 ;  /* 0x0000000700057213 */ /* 0x000fe20000000000 */
[----:B------:R-:W-:Y:S02]  /*bcb0*/  IMAD.IADD R7, R205, 0x1, -R3 ;  /* 0x00000001cd077824 */ /* 0x000fe400078e0a03 */
[----:B------:R1:W3:Y:S01]  /*bcc0*/  I2F R13, R6 ;  /* 0x00000006000d7306 */ /* 0x0002e20000201400 */
[----:B------:R-:W-:-:S02]  /*bcd0*/  IMAD.IADD R3, R199, 0x1, -R4 ;  /* 0x00000001c7037824 */ /* 0x000fc400078e0a04 */
[----:B--2---:R-:W-:-:S03]  /*bce0*/  FFMA.FTZ R9, R23, -UR27, R33 ;  /* 0x8000001b17097c23 */ /* 0x004fc60008010021 */
[----:B------:R-:W-:Y:S02]  /*bcf0*/  IABS R3, R3 ;  /* 0x0000000300037213 */ /* 0x000fe40000000000 */
[----:B------:R-:W-:Y:S02]  /*bd00*/  FSEL R236, R9, -INF , !P6 ;  /* 0xff80000009ec7808 */ /* 0x000fe40007000000 */
[----:B------:R-:W-:Y:S02]  /*bd10*/  ISETP.LT.OR P6, PT, R4, R203, P1 ;  /* 0x000000cb0400720c */ /* 0x000fe40000fc1670 */
[----:B------:R-:W-:Y:S01]  /*bd20*/  ISETP.NE.AND P1, PT, R20, RZ, PT ;  /* 0x000000ff1400720c */ /* 0x000fe20003f25270 */
[----:B-1----:R-:W-:Y:S01]  /*bd30*/  IMAD.MOV.U32 R6, RZ, RZ, R5 ;  /* 0x000000ffff067224 */ /* 0x002fe200078e0005 */
[----:B------:R-:W-:Y:S01]  /*bd40*/  IABS R5, R7 ;  /* 0x0000000700057213 */ /* 0x000fe20000000000 */
[----:B---3--:R-:W-:Y:S02]  /*bd50*/  FFMA.FTZ R10, R13, -UR27, R35 ;  /* 0x8000001b0d0a7c23 */ /* 0x008fe40008010023 */
[----:B------:R1:W2:Y:S01]  /*bd60*/  I2F R28, R6 ;  /* 0x00000006001c7306 */ /* 0x0002a20000201400 */
[----:B------:R-:W-:-:S02]  /*bd70*/  FFMA.FTZ R7, R24, -UR27, R42 ;  /* 0x8000001b18077c23 */ /* 0x000fc4000801002a */
[----:B------:R-:W-:Y:S02]  /*bd80*/  FSEL R239, R10, -INF , !P5 ;  /* 0xff8000000aef7808 */ /* 0x000fe40006800000 */
[C---:B------:R-:W-:Y:S02]  /*bd90*/  ISETP.LT.OR P5, PT, R4.reuse, R206, P4 ;  /* 0x000000ce0400720c */ /* 0x040fe400027a1670 */
[----:B------:R-:W-:Y:S01]  /*bda0*/  FSEL R182, R7, -INF , !P2 ;  /* 0xff80000007b67808 */ /* 0x000fe20005000000 */
[----:B------:R-:W3:Y:S01]  /*bdb0*/  I2F R26, R5 ;  /* 0x00000005001a7306 */ /* 0x000ee20000201400 */
[C---:B------:R-:W-:Y:S02]  /*bdc0*/  ISETP.LT.OR P4, PT, R4.reuse, R204, P3 ;  /* 0x000000cc0400720c */ /* 0x040fe40001f81670 */
[----:B------:R-:W-:Y:S02]  /*bdd0*/  ISETP.NE.AND P3, PT, R21, RZ, PT ;  /* 0x000000ff1500720c */ /* 0x000fe40003f65270 */
[----:B------:R-:W-:-:S02]  /*bde0*/  ISETP.LT.OR P2, PT, R4, R202, P0 ;  /* 0x000000ca0400720c */ /* 0x000fc40000741670 */
[----:B------:R-:W-:Y:S01]  /*bdf0*/  ISETP.GE.AND P0, PT, R2, R208, PT ;  /* 0x000000d00200720c */ /* 0x000fe20003f06270 */
[----:B-1----:R-:W-:Y:S02]  /*be00*/  IMAD.IADD R6, R200, 0x1, -R4 ;  /* 0x00000001c8067824 */ /* 0x002fe400078e0a04 */
[----:B--2---:R-:W-:-:S03]  /*be10*/  FFMA.FTZ R9, R28, -UR27, R41 ;  /* 0x8000001b1c097c23 */ /* 0x004fc60008010029 */
[----:B------:R-:W-:Y:S02]  /*be20*/  IABS R6, R6 ;  /* 0x0000000600067213 */ /* 0x000fe40000000000 */
[----:B------:R-:W-:Y:S01]  /*be30*/  FSEL R173, R9, -INF , !P3 ;  /* 0xff80000009ad7808 */ /* 0x000fe20005800000 */
[----:B---3--:R-:W-:Y:S01]  /*be40*/  FFMA.FTZ R8, R26, -UR27, R43 ;  /* 0x8000001b1a087c23 */ /* 0x008fe2000801002b */
[----:B------:R-:W-:Y:S01]  /*be50*/  ISETP.GE.AND P3, PT, R2, R210, PT ;  /* 0x000000d20200720c */ /* 0x000fe20003f66270 */
[----:B------:R-:W-:Y:S02]  /*be60*/  IMAD.MOV.U32 R5, RZ, RZ, R6 ;  /* 0x000000ffff057224 */ /* 0x000fe400078e0006 */
[--C-:B------:R-:W-:Y:S01]  /*be70*/  IMAD.IADD R6, R201, 0x1, -R4.reuse ;  /* 0x00000001c9067824 */ /* 0x100fe200078e0a04 */
[----:B------:R-:W-:Y:S01]  /*be80*/  FSEL R177, R8, -INF , !P1 ;  /* 0xff80000008b17808 */ /* 0x000fe20004800000 */
[----:B------:R1:W-:Y:S01]  /*be90*/  I2F R25, R5 ;  /* 0x0000000500197306 */ /* 0x0003e20000201400 */
[----:B------:R-:W-:Y:S01]  /*bea0*/  ISETP.GE.AND P1, PT, R2, R209, PT ;  /* 0x000000d10200720c */ /* 0x000fe20003f26270 */
[----:B-1----:R-:W-:Y:S01]  /*beb0*/  IMAD.MOV.U32 R5, RZ, RZ, R3 ;  /* 0x000000ffff057224 */ /* 0x002fe200078e0003 */
[----:B------:R-:W-:Y:S01]  /*bec0*/  IABS R3, R6 ;  /* 0x0000000600037213 */ /* 0x000fe20000000000 */
[----:B------:R-:W-:-:S04]  /*bed0*/  IMAD.IADD R6, R205, 0x1, -R4 ;  /* 0x00000001cd067824 */ /* 0x000fc800078e0a04 */
[----:B------:R1:W2:Y:S02]  /*bee0*/  I2F R13, R5 ;  /* 0x00000005000d7306 */ /* 0x0002a40000201400 */
[----:B-1----:R-:W-:Y:S01]  /*bef0*/  IMAD.MOV.U32 R5, RZ, RZ, R3 ;  /* 0x000000ffff057224 */ /* 0x002fe200078e0003 */
[----:B------:R-:W-:Y:S01]  /*bf00*/  IABS R3, R6 ;  /* 0x0000000600037213 */ /* 0x000fe20000000000 */
[----:B------:R-:W-:-:S04]  /*bf10*/  IMAD.IADD R6, R200, 0x1, -R2 ;  /* 0x00000001c8067824 */ /* 0x000fc800078e0a02 */
[----:B------:R1:W3:Y:S01]  /*bf20*/  I2F R22, R5 ;  /* 0x0000000500167306 */ /* 0x0002e20000201400 */
[----:B--2---:R-:W-:-:S05]  /*bf30*/  FFMA.FTZ R7, R13, -UR27, R38 ;  /* 0x8000001b0d077c23 */ /* 0x004fca0008010026 */
[----:B------:R-:W-:Y:S02]  /*bf40*/  FSEL R222, R7, -INF , !P4 ;  /* 0xff80000007de7808 */ /* 0x000fe40006000000 */
[----:B------:R-:W-:Y:S01]  /*bf50*/  ISETP.GE.AND P4, PT, R2, R207, PT ;  /* 0x000000cf0200720c */ /* 0x000fe20003f86270 */
[----:B-1----:R-:W-:Y:S01]  /*bf60*/  IMAD.MOV.U32 R5, RZ, RZ, R3 ;  /* 0x000000ffff057224 */ /* 0x002fe200078e0003 */
[----:B------:R-:W-:Y:S01]  /*bf70*/  IABS R3, R6 ;  /* 0x0000000600037213 */ /* 0x000fe20000000000 */
[----:B------:R-:W-:Y:S02]  /*bf80*/  FFMA.FTZ R6, R25, -UR27, R36 ;  /* 0x8000001b19067c23 */ /* 0x000fe40008010024 */
[----:B------:R1:W-:Y:S03]  /*bf90*/  I2F R12, R5 ;  /* 0x00000005000c7306 */ /* 0x0003e60000201400 */
[----:B------:R-:W-:-:S02]  /*bfa0*/  FSEL R215, R6, -INF , !P5 ;  /* 0xff80000006d77808 */ /* 0x000fc40006800000 */
[C---:B------:R-:W-:Y:S02]  /*bfb0*/  ISETP.LT.OR P5, PT, R2.reuse, R206, P3 ;  /* 0x000000ce0200720c */ /* 0x040fe40001fa1670 */
[C---:B------:R-:W-:Y:S01]  /*bfc0*/  ISETP.LT.OR P3, PT, R2.reuse, R204, P1 ;  /* 0x000000cc0200720c */ /* 0x040fe20000f61670 */
[----:B------:R2:W4:Y:S01]  /*bfd0*/  I2F R11, R3 ;  /* 0x00000003000b7306 */ /* 0x0005220000201400 */
[C---:B------:R-:W-:Y:S02]  /*bfe0*/  ISETP.LT.OR P1, PT, R2.reuse, R203, P0 ;  /* 0x000000cb0200720c */ /* 0x040fe40000721670 */
[----:B------:R-:W-:Y:S01]  /*bff0*/  ISETP.LT.OR P0, PT, R2, R202, P4 ;  /* 0x000000ca0200720c */ /* 0x000fe20002701670 */
[----:B-1----:R-:W-:-:S05]  /*c000*/  IMAD.IADD R5, R199, 0x1, -R2 ;  /* 0x00000001c7057824 */ /* 0x002fca00078e0a02 */
[----:B------:R-:W-:Y:S01]  /*c010*/  IABS R4, R5 ;  /* 0x0000000500047213 */ /* 0x000fe20000000000 */
[--C-:B------:R-:W-:Y:S02]  /*c020*/  IMAD.IADD R5, R205, 0x1, -R2.reuse ;  /* 0x00000001cd057824 */ /* 0x100fe400078e0a02 */
[----:B--2---:R-:W-:Y:S01]  /*c030*/  IMAD.IADD R3, R201, 0x1, -R2 ;  /* 0x00000001c9037824 */ /* 0x004fe200078e0a02 */
[----:B------:R1:W2:Y:S01]  /*c040*/  I2F R10, R4 ;  /* 0x00000004000a7306 */ /* 0x0002a20000201400 */
[----:B---3--:R-:W-:Y:S02]  /*c050*/  FFMA.FTZ R2, R22, -UR27, R16 ;  /* 0x8000001b16027c23 */ /* 0x008fe40008010010 */
[----:B----4-:R-:W-:Y:S01]  /*c060*/  FFMA.FTZ R7, R11, -UR27, R37 ;  /* 0x8000001b0b077c23 */ /* 0x010fe20008010025 */
[----:B------:R-:W-:Y:S02]  /*c070*/  IABS R3, R3 ;  /* 0x0000000300037213 */ /* 0x000fe40000000000 */
[----:B------:R-:W-:-:S02]  /*c080*/  FSEL R167, R2, -INF , !P6 ;  /* 0xff80000002a77808 */ /* 0x000fc40007000000 */
[----:B------:R-:W-:Y:S02]  /*c090*/  PLOP3.LUT P6, PT, PT, PT, UP0, 0x80, 0x0 ;  /* 0x000000000000781c */ /* 0x000fe40003fcf008 */
[----:B------:R-:W-:Y:S01]  /*c0a0*/  FSEL R213, R7, -INF , !P5 ;  /* 0xff80000007d57808 */ /* 0x000fe20006800000 */
[----:B-1----:R-:W-:Y:S01]  /*c0b0*/  IMAD.MOV.U32 R4, RZ, RZ, R3 ;  /* 0x000000ffff047224 */ /* 0x002fe200078e0003 */
[----:B------:R-:W-:Y:S01]  /*c0c0*/  IABS R3, R5 ;  /* 0x0000000500037213 */ /* 0x000fe20000000000 */
[----:B--2---:R-:W-:Y:S02]  /*c0d0*/  FFMA.FTZ R6, R10, -UR27, R39 ;  /* 0x8000001b0a067c23 */ /* 0x004fe40008010027 */
[----:B------:R1:W2:Y:S03]  /*c0e0*/  I2F R5, R4 ;  /* 0x0000000400057306 */ /* 0x0002a60000201400 */
[----:B------:R-:W-:-:S05]  /*c0f0*/  FSEL R214, R6, -INF , !P3 ;  /* 0xff80000006d67808 */ /* 0x000fca0005800000 */
[----:B------:R-:W3:Y:S01]  /*c100*/  I2F R3, R3 ;  /* 0x0000000300037306 */ /* 0x000ee20000201400 */
[----:B-1----:R-:W-:Y:S02]  /*c110*/  FFMA.FTZ R4, R12, -UR27, R18 ;  /* 0x8000001b0c047c23 */ /* 0x002fe40008010012 */
[----:B--2---:R-:W-:-:S03]  /*c120*/  FFMA.FTZ R5, R5, -UR27, R17 ;  /* 0x8000001b05057c23 */ /* 0x004fc60008010011 */
[----:B------:R-:W-:Y:S02]  /*c130*/  FSEL R175, R4, -INF , !P2 ;  /* 0xff80000004af7808 */ /* 0x000fe40005000000 */
[----:B------:R-:W-:Y:S01]  /*c140*/  ISETP.NE.AND P2, PT, R68, RZ, PT ;  /* 0x000000ff4400720c */ /* 0x000fe20003f45270 */
[----:B---3--:R-:W-:Y:S01]  /*c150*/  FFMA.FTZ R2, R3, -UR27, R19 ;  /* 0x8000001b03027c23 */ /* 0x008fe20008010013 */
[----:B------:R-:W-:-:S04]  /*c160*/  FSEL R166, R5, -INF , !P1 ;  /* 0xff80000005a67808 */ /* 0x000fc80004800000 */
[----:B------:R-:W-:Y:S01]  /*c170*/  FSEL R176, R2, -INF , !P0 ;  /* 0xff80000002b07808 */ /* 0x000fe20004000000 */
[----:B------:R-:W-:Y:S05]  /*c180*/  @!P6 BRA `(.L_x_1749) ;  /* 0x000003800000e947 */ /* 0x000fea0003800000 */
[----:B------:R-:W2:Y:S04]  /*c190*/  LDL.64 R144, [R1+0x58] ;  /* 0x0000580001907983 */ /* 0x000ea80000100a00 */
[----:B------:R-:W3:Y:S01]  /*c1a0*/  LDL.64 R74, [R1+0x50] ;  /* 0x00005000014a7983 */ /* 0x000ee20000100a00 */
[----:B------:R-:W-:Y:S01]  /*c1b0*/  UIADD3 UR34, UR32, -0x3, URZ ;  /* 0xfffffffd20227890 */ /* 0x000fe2000fffe03f */
[----:B------:R-:W-:Y:S01]  /*c1c0*/  IMAD.MOV.U32 R13, RZ, RZ, c[0x0][0x198] ;  /* 0x00006600ff0d7624 */ /* 0x000fe200078e00ff */
[----:B------:R-:W-:Y:S01]  /*c1d0*/  ULDC.64 UR4, c[0x0][0x198] ;  /* 0x0000660000047ab9 */ /* 0x000fe20000000a00 */
[----:B------:R-:W-:Y:S01]  /*c1e0*/  @!P2 IMAD.MOV.U32 R7, RZ, RZ, c[0x0][0x19c] ;  /* 0x00006700ff07a624 */ /* 0x000fe200078e00ff */
[----:B------:R-:W-:Y:S01]  /*c1f0*/  USHF.R.S32.HI UR33, URZ, 0x1f, UR34 ;  /* 0x0000001f3f217899 */ /* 0x000fe20008011422 */
[----:B------:R1:W-:Y:S01]  /*c200*/  @P2 STS.128 [R211+0x4000], RZ ;  /* 0x004000ffd3002388 */ /* 0x0003e20000000c00 */
        /* <DEDUP_REMOVED lines=9> */
[----:B------:R-:W-:Y:S02]  /*c2a0*/  @!P2 IADD3 R5, P5, R2, UR21, RZ ;  /* 0x000000150205ac10 */ /* 0x000fe4000ffbe0ff */
[----:B---3--:R-:W-:Y:S02]  /*c2b0*/  LEA.HI.X R3, R4, R75, R3, 0x6, P0 ;  /* 0x0000004b04037211 */ /* 0x008fe400000f3403 */
        /* <DEDUP_REMOVED lines=35> */
.L_x_1751:
[----:B------:R-:W-:Y:S05]  /*c4f0*/  BSYNC B0 ;  /* 0x0000000000007941 */ /* 0x000fea0003800000 */
.L_x_1750:
[----:B------:R-:W0:Y:S02]  /*c500*/  LDGDEPBAR ;  /* 0x00000000000079af */ /* 0x000e240000000000 */
.L_x_1749:
[----:B-1----:R-:W-:Y:S01]  /*c510*/  FMNMX.FTZ R2, R71, R53, !PT ;  /* 0x0000003547027209 */ /* 0x002fe20007810000 */
[----:B------:R-:W-:Y:S01]  /*c520*/  IMAD.WIDE.U32 R228, R251, -0x326172a9, RZ ;  /* 0xcd9e8d57fbe47825 */ /* 0x000fe200078e00ff */
[----:B------:R-:W-:Y:S01]  /*c530*/  USHF.L.U32 UR4, UR35, 0x1, URZ ;  /* 0x0000000123047899 */ /* 0x000fe2000800063f */
[----:B------:R-:W1:Y:S01]  /*c540*/  LDC.U8 R146, c[0x0][0x2d8] ;  /* 0x0000b600ff927b82 */ /* 0x000e620000000000 */
[----:B------:R-:W-:Y:S01]  /*c550*/  FMNMX.FTZ R2, R52, R2, !PT ;  /* 0x0000000234027209 */ /* 0x000fe20007810000 */
[----:B------:R-:W-:Y:S03]  /*c560*/  LDSM.16.MT88.4 R20, [R186+0x6000] ;  /* 0x00600000ba14783b */ /* 0x000fe60000004200 */
[----:B------:R-:W-:Y:S01]  /*c570*/  FMNMX.FTZ R2, R50, R2, !PT ;  /* 0x0000000232027209 */ /* 0x000fe20007810000 */
[----:B------:R-:W-:Y:S03]  /*c580*/  LDSM.16.MT88.4 R24, [R185+0x6000] ;  /* 0x00600000b918783b */ /* 0x000fe60000004200 */
[----:B------:R-:W-:Y:S01]  /*c590*/  FMNMX.FTZ R2, R48, R2, !PT ;  /* 0x0000000230027209 */ /* 0x000fe20007810000 */
[----:B------:R-:W-:Y:S03]  /*c5a0*/  LDSM.16.MT88.4 R16, [R188+0x6000] ;  /* 0x00600000bc10783b */ /* 0x000fe60000004200 */
[----:B------:R-:W-:Y:S01]  /*c5b0*/  FMNMX.FTZ R2, R58, R2, !PT ;  /* 0x000000023a027209 */ /* 0x000fe20007810000 */
[----:B------:R-:W-:Y:S03]  /*c5c0*/  LDSM.16.MT88.4 R36, [R187+0x6000] ;  /* 0x00600000bb24783b */ /* 0x000fe60000004200 */
        /* <DEDUP_REMOVED lines=22> */
[----:B------:R-:W2:Y:S01]  /*c730*/  SHFL.BFLY PT, R4, R2, 0x2, 0x1f ;  /* 0x0c401f0002047f89 */ /* 0x000ea200000e0000 */
[----:B------:R-:W-:Y:S02]  /*c740*/  FMNMX.FTZ R5, R158, R5, !PT ;  /* 0x000000059e057209 */ /* 0x000fe40007810000 */
[----:B-1----:R-:W-:Y:S01]  /*c750*/  PRMT R146, R146, 0x7054, R146 ;  /* 0x0000705492927816 */ /* 0x002fe20000000092 */
[----:B------:R-:W-:Y:S01]  /*c760*/  IMAD.WIDE.U32 R42, R3, -0x2daee0ad, RZ ;  /* 0xd2511f53032a7825 */ /* 0x000fe200078e00ff */
[----:B------:R-:W-:-:S04]  /*c770*/  FMNMX.FTZ R5, R154, R5, !PT ;  /* 0x000000059a057209 */ /* 0x000fc80007810000 */
[----:B------:R-:W-:-:S04]  /*c780*/  FMNMX.FTZ R5, R182, R5, !PT ;  /* 0x00000005b6057209 */ /* 0x000fc80007810000 */
[----:B------:R-:W-:-:S04]  /*c790*/  FMNMX.FTZ R5, R177, R5, !PT ;  /* 0x00000005b1057209 */ /* 0x000fc80007810000 */
[----:B------:R-:W-:-:S04]  /*c7a0*/  FMNMX.FTZ R5, R175, R5, !PT ;  /* 0x00000005af057209 */ /* 0x000fc80007810000 */
[----:B------:R-:W-:Y:S02]  /*c7b0*/  FMNMX.FTZ R5, R176, R5, !PT ;  /* 0x00000005b0057209 */ /* 0x000fe40007810000 */
[----:B--2---:R-:W-:Y:S01]  /*c7c0*/  FMNMX.FTZ R4, R2, R4, !PT ;  /* 0x0000000402047209 */ /* 0x004fe20007810000 */
[----:B------:R-:W-:Y:S02]  /*c7d0*/  IMAD.U32 R2, RZ, RZ, UR31 ;  /* 0x0000001fff027e24 */ /* 0x000fe4000f8e00ff */
[----:B------:R-:W1:Y:S03]  /*c7e0*/  SHFL.BFLY PT, R8, R5, 0x2, 0x1f ;  /* 0x0c401f0005087f89 */ /* 0x000e6600000e0000 */
[----:B------:R-:W-:Y:S01]  /*c7f0*/  LOP3.LUT R3, R235, UR4, R2, 0x96, !PT ;  /* 0x00000004eb037c12 */ /* 0x000fe2000f8e9602 */
[----:B------:R-:W2:Y:S01]  /*c800*/  SHFL.BFLY PT, R9, R4, 0x1, 0x1f ;  /* 0x0c201f0004097f89 */ /* 0x000ea200000e0000 */
[----:B------:R-:W-:Y:S01]  /*c810*/  LOP3.LUT R2, R43, UR15, R234, 0x96, !PT ;  /* 0x0000000f2b027c12 */ /* 0x000fe2000f8e96ea */
[----:B------:R-:W-:-:S02]  /*c820*/  UIADD3 UR4, UR4, 0x1, URZ ;  /* 0x0000000104047890 */ /* 0x000fc4000fffe03f */
[----:B------:R-:W-:-:S04]  /*c830*/  IMAD.WIDE.U32 R34, R3, -0x326172a9, RZ ;  /* 0xcd9e8d5703227825 */ /* 0x000fc800078e00ff */
[----:B------:R-:W-:Y:S01]  /*c840*/  IMAD.WIDE.U32 R32, R2, -0x326172a9, RZ ;  /* 0xcd9e8d5702207825 */ /* 0x000fe200078e00ff */
[----:B------:R-:W-:-:S04]  /*c850*/  LOP3.LUT R2, R35, UR16, R228, 0x96, !PT ;  /* 0x0000001023027c12 */ /* 0x000fc8000f8e96e4 */
[----:B------:R-:W-:Y:S01]  /*c860*/  LOP3.LUT R6, R33, UR14, R34, 0x96, !PT ;  /* 0x0000000e21067c12 */ /* 0x000fe2000f8e9622 */
[----:B------:R-:W-:-:S04]  /*c870*/  IMAD.WIDE.U32 R2, R2, -0x2daee0ad, RZ ;  /* 0xd2511f5302027825 */ /* 0x000fc800078e00ff */
[----:B------:R-:W-:Y:S01]  /*c880*/  IMAD.WIDE.U32 R6, R6, -0x2daee0ad, RZ ;  /* 0xd2511f5306067825 */ /* 0x000fe200078e00ff */
[----:B-1----:R-:W-:Y:S02]  /*c890*/  FMNMX.FTZ R5, R5, R8, !PT ;  /* 0x0000000805057209 */ /* 0x002fe40007810000 */
[----:B------:R-:W-:Y:S02]  /*c8a0*/  LOP3.LUT R3, R3, UR13, R42, 0x96, !PT ;  /* 0x0000000d03037c12 */ /* 0x000fe4000f8e962a */
[----:B------:R-:W-:Y:S01]  /*c8b0*/  LOP3.LUT R7, R7, UR11, R2, 0x96, !PT ;  /* 0x0000000b07077c12 */ /* 0x000fe2000f8e9602 */
[----:B------:R-:W1:Y:S01]  /*c8c0*/  SHFL.BFLY PT, R8, R5, 0x1, 0x1f ;  /* 0x0c201f0005087f89 */ /* 0x000e6200000e0000 */
[----:B--2---:R-:W-:Y:S01]  /*c8d0*/  FMNMX.FTZ R217, R4, R9, !PT ;  /* 0x0000000904d97209 */ /* 0x004fe20007810000 */
[----:B------:R-:W-:-:S03]  /*c8e0*/  IMAD.WIDE.U32 R2, R3, -0x326172a9, RZ ;  /* 0xcd9e8d5703027825 */ /* 0x000fc600078e00ff */
[----:B------:R-:W-:Y:S01]  /*c8f0*/  FSETP.NEU.FTZ.AND P1, PT, R217, -INF , PT ;  /* 0xff800000d900780b */ /* 0x000fe20003f3d000 */
[----:B------:R-:W-:Y:S01]  /*c900*/  IMAD.WIDE.U32 R30, R7, -0x326172a9, RZ ;  /* 0xcd9e8d57071e7825 */ /* 0x000fe200078e00ff */
[----:B------:R-:W-:-:S03]  /*c910*/  LOP3.LUT R3, R3, UR12, R32, 0x96, !PT ;  /* 0x0000000c03037c12 */ /* 0x000fc6000f8e9620 */
[----:B------:R-:W-:Y:S01]  /*c920*/  FMUL.FTZ R13, R217, c[0x0][0x23c] ;  /* 0x00008f00d90d7a20 */ /* 0x000fe20000410000 */
[----:B------:R-:W-:Y:S01]  /*c930*/  LOP3.LUT R4, R31, UR10, R2, 0x96, !PT ;  /* 0x0000000a1f047c12 */ /* 0x000fe2000f8e9602 */
[----:B------:R-:W-:-:S03]  /*c940*/  IMAD.WIDE.U32 R2, R3, -0x2daee0ad, RZ ;  /* 0xd2511f5303027825 */ /* 0x000fc600078e00ff */
[----:B------:R-:W-:Y:S01]  /*c950*/  FSEL R13, R13, RZ, P1 ;  /* 0x000000ff0d0d7208 */ /* 0x000fe20000800000 */
[----:B------:R-:W-:Y:S01]  /*c960*/  IMAD.WIDE.U32 R40, R4, -0x2daee0ad, RZ ;  /* 0xd2511f5304287825 */ /* 0x000fe200078e00ff */
[----:B------:R-:W-:-:S03]  /*c970*/  LOP3.LUT R6, R3, UR9, R6, 0x96, !PT ;  /* 0x0000000903067c12 */ /* 0x000fc6000f8e9606 */
[--C-:B------:R-:W-:Y:S01]  /*c980*/  FFMA.FTZ R3, R52, c[0x0][0x23c], -R13.reuse ;  /* 0x00008f0034037a23 */ /* 0x100fe2000001080d */
[----:B------:R-:W-:Y:S01]  /*c990*/  LOP3.LUT R2, R41, UR7, R2, 0x96, !PT ;  /* 0x0000000729027c12 */ /* 0x000fe2000f8e9602 */
[----:B------:R-:W-:Y:S02]  /*c9a0*/  IMAD.WIDE.U32 R28, R6, -0x326172a9, RZ ;  /* 0xcd9e8d57061c7825 */ /* 0x000fe400078e00ff */
[----:B------:R2:W-:Y:S01]  /*c9b0*/  MUFU.EX2 R230, R3 ;  /* 0x0000000300e67308 */ /* 0x0005e20000000800 */
[----:B-1----:R-:W-:Y:S01]  /*c9c0*/  FMNMX.FTZ R216, R5, R8, !PT ;  /* 0x0000000805d87209 */ /* 0x002fe20007810000 */
[--C-:B------:R-:W-:Y:S02]  /*c9d0*/  FFMA.FTZ R7, R53, c[0x0][0x23c], -R13.reuse ;  /* 0x00008f0035077a23 */ /* 0x100fe4000001080d */
[----:B------:R-:W-:Y:S01]  /*c9e0*/  FFMA.FTZ R5, R50, c[0x0][0x23c], -R13 ;  /* 0x00008f0032057a23 */ /* 0x000fe2000001080d */
[C---:B------:R-:W-:Y:S01]  /*c9f0*/  FSETP.NEU.FTZ.AND P0, PT, R216.reuse, -INF , PT ;  /* 0xff800000d800780b */ /* 0x040fe20003f1d000 */
[----:B------:R-:W-:-:S02]  /*ca00*/  FMUL.FTZ R12, R216, c[0x0][0x23c] ;  /* 0x00008f00d80c7a20 */ /* 0x000fc40000410000 */
[----:B------:R1:W-:Y:S03]  /*ca10*/  MUFU.EX2 R60, R7 ;  /* 0x00000007003c7308 */ /* 0x0003e60000000800 */
[----:B------:R-:W-:Y:S01]  /*ca20*/  FSEL R12, R12, RZ, P0 ;  /* 0x000000ff0c0c7208 */ /* 0x000fe20000000000 */
[----:B--2---:R-:W-:-:S04]  /*ca30*/  IMAD.WIDE.U32 R2, R2, -0x326172a9, RZ ;  /* 0xcd9e8d5702027825 */ /* 0x004fc800078e00ff */
[----:B------:R2:W-:Y:S01]  /*ca40*/  MUFU.EX2 R62, R5 ;  /* 0x00000005003e7308 */ /* 0x0005e20000000800 */
[----:B------:R-:W-:Y:S02]  /*ca50*/  LOP3.LUT R4, R3, UR17, R28, 0x96, !PT ;  /* 0x0000001103047c12 */ /* 0x000fe4000f8e961c */
[----:B------:R-:W-:Y:S01]  /*ca60*/  LOP3.LUT R3, R2, 0xffff, RZ, 0xc0, !PT ;  /* 0x0000ffff02037812 */ /* 0x000fe200078ec0ff */
[----:B-1----:R-:W-:Y:S01]  /*ca70*/  FFMA.FTZ R7, R48, c[0x0][0x23c], -R13 ;  /* 0x00008f0030077a23 */ /* 0x002fe2000001080d */
[----:B------:R-:W-:Y:S02]  /*ca80*/  LOP3.LUT R6, R2, 0xff, RZ, 0xc0, !PT ;  /* 0x000000ff02067812 */ /* 0x000fe400078ec0ff */
[----:B------:R-:W-:Y:S01]  /*ca90*/  SHF.R.U32.HI R9, RZ, 0x18, R2 ;  /* 0x00000018ff097819 */ /* 0x000fe20000011602 */
[----:B------:R1:W3:Y:S01]  /*caa0*/  MUFU.EX2 R231, R7 ;  /* 0x0000000700e77308 */ /* 0x0002e20000000800 */
[----:B------:R-:W-:Y:S02]  /*cab0*/  LOP3.LUT R8, R4, 0xff, RZ, 0xc0, !PT ;  /* 0x000000ff04087812 */ /* 0x000fe400078ec0ff */
[----:B--2---:R-:W-:-:S02]  /*cac0*/  SHF.R.U32.HI R5, RZ, 0x8, R3 ;  /* 0x00000008ff057819 */ /* 0x004fc40000011603 */
[----:B------:R-:W-:Y:S02]  /*cad0*/  SHF.R.U32.HI R3, RZ, 0x10, R2 ;  /* 0x00000010ff037819 */ /* 0x000fe40000011602 */
[----:B------:R-:W-:Y:S02]  /*cae0*/  LOP3.LUT R2, R4, 0xffff, RZ, 0xc0, !PT ;  /* 0x0000ffff04027812 */ /* 0x000fe400078ec0ff */
[----:B------:R-:W-:Y:S02]  /*caf0*/  PRMT R11, R6, 0x5410, R5 ;  /* 0x00005410060b7816 */ /* 0x000fe40000000005 */
[--C-:B------:R-:W-:Y:S02]  /*cb00*/  SHF.R.U32.HI R5, RZ, 0x10, R4.reuse ;  /* 0x00000010ff057819 */ /* 0x100fe40000011604 */
[----:B------:R-:W-:Y:S01]  /*cb10*/  SHF.R.U32.HI R6, RZ, 0x18, R4 ;  /* 0x00000018ff067819 */ /* 0x000fe20000011604 */
[--C-:B------:R-:W-:Y:S01]  /*cb20*/  FFMA.FTZ R4, R49, c[0x0][0x23c], -R12.reuse ;  /* 0x00008f0031047a23 */ /* 0x100fe2000001080c */
[----:B-1----:R-:W-:Y:S01]  /*cb30*/  LOP3.LUT R7, R3, 0xff, RZ, 0xc0, !PT ;  /* 0x000000ff03077812 */ /* 0x002fe200078ec0ff */
[----:B------:R-:W-:-:S02]  /*cb40*/  FFMA.FTZ R3, R51, c[0x0][0x23c], -R12 ;  /* 0x00008f0033037a23 */ /* 0x000fc4000001080c */
[----:B------:R1:W-:Y:S01]  /*cb50*/  MUFU.EX2 R46, R4 ;  /* 0x00000004002e7308 */ /* 0x0003e20000000800 */
[----:B------:R-:W-:Y:S02]  /*cb60*/  PRMT R10, R7, 0x5410, R9 ;  /* 0x00005410070a7816 */ /* 0x000fe40000000009 */
[----:B------:R-:W-:-:S05]  /*cb70*/  FMNMX.FTZ R7, R72, R226, !PT ;  /* 0x000000e248077209 */ /* 0x000fca0007810000 */
[----:B------:R2:W-:Y:S01]  /*cb80*/  MUFU.EX2 R61, R3 ;  /* 0x00000003003d7308 */ /* 0x0005e20000000800 */
[----:B-1----:R-:W-:-:S05]  /*cb90*/  FSEL R4, R216, RZ, P0 ;  /* 0x000000ffd8047208 */ /* 0x002fca0000000000 */
[----:B------:R-:W-:Y:S02]  /*cba0*/  FADD.FTZ R9, R70, -R4 ;  /* 0x8000000446097221 */ /* 0x000fe40000010000 */
[----:B------:R-:W-:Y:S01]  /*cbb0*/  FFMA.FTZ R4, R54, c[0x0][0x23c], -R12 ;  /* 0x00008f0036047a23 */ /* 0x000fe2000001080c */
[----:B--2---:R-:W-:Y:S01]  /*cbc0*/  SHF.R.U32.HI R3, RZ, 0x8, R2 ;  /* 0x00000008ff037819 */ /* 0x004fe20000011602 */
[----:B------:R-:W-:Y:S01]  /*cbd0*/  FMUL.FTZ R9, R9, c[0x0][0x23c] ;  /* 0x00008f0009097a20 */ /* 0x000fe20000410000 */
[----:B------:R-:W-:Y:S01]  /*cbe0*/  LOP3.LUT R2, R5, 0xff, RZ, 0xc0, !PT ;  /* 0x000000ff05027812 */ /* 0x000fe200078ec0ff */
[----:B------:R1:W-:Y:S01]  /*cbf0*/  MUFU.EX2 R47, R4 ;  /* 0x00000004002f7308 */ /* 0x0003e20000000800 */
[----:B------:R-:W-:Y:S02]  /*cc00*/  FSEL R5, R217, RZ, P1 ;  /* 0x000000ffd9057208 */ /* 0x000fe40000800000 */
[----:B------:R-:W-:Y:S02]  /*cc10*/  PRMT R15, R8, 0x5410, R3 ;  /* 0x00005410080f7816 */ /* 0x000fe40000000003 */
[----:B------:R-:W-:Y:S01]  /*cc20*/  FMNMX.FTZ R3, R73, R169, !PT ;  /* 0x000000a949037209 */ /* 0x000fe20007810000 */
[----:B------:R-:W-:Y:S01]  /*cc30*/  FADD.FTZ R8, R71, -R5 ;  /* 0x8000000547087221 */ /* 0x000fe20000010000 */
[----:B------:R-:W-:Y:S01]  /*cc40*/  PRMT R14, R2, 0x5410, R6 ;  /* 0x00005410020e7816 */ /* 0x000fe20000000006 */
[----:B------:R-:W-:Y:S01]  /*cc50*/  FFMA.FTZ R2, R55, c[0x0][0x23c], -R12 ;  /* 0x00008f0037027a23 */ /* 0x000fe2000001080c */
[----:B------:R-:W-:Y:S01]  /*cc60*/  FMNMX.FTZ R5, R171, R3, !PT ;  /* 0x00000003ab057209 */ /* 0x000fe20007810000 */
[----:B------:R-:W2:Y:S01]  /*cc70*/  MUFU.EX2 R144, R9 ;  /* 0x0000000900907308 */ /* 0x000ea20000000800 */
[----:B---3--:R-:W-:Y:S01]  /*cc80*/  F2FP.BF16.PACK_AB R3, R231, R62 ;  /* 0x0000003ee703723e */ /* 0x008fe200000010ff */
[----:B------:R-:W-:Y:S01]  /*cc90*/  FMUL.FTZ R8, R8, c[0x0][0x23c] ;  /* 0x00008f0008087a20 */ /* 0x000fe20000410000 */
[----:B------:R-:W-:-:S02]  /*cca0*/  FMNMX.FTZ R5, R162, R5, !PT ;  /* 0x00000005a2057209 */ /* 0x000fc40007810000 */
[----:B-1----:R-:W-:-:S03]  /*ccb0*/  FMNMX.FTZ R4, R227, R7, !PT ;  /* 0x00000007e3047209 */ /* 0x002fc60007810000 */
[----:B------:R1:W-:Y:S01]  /*ccc0*/  MUFU.EX2 R63, R2 ;  /* 0x00000002003f7308 */ /* 0x0003e20000000800 */
[----:B------:R-:W-:Y:S02]  /*ccd0*/  FMNMX.FTZ R5, R59, R5, !PT ;  /* 0x000000053b057209 */ /* 0x000fe40007810000 */
[----:B------:R-:W-:Y:S02]  /*cce0*/  FMNMX.FTZ R4, R168, R4, !PT ;  /* 0x00000004a8047209 */ /* 0x000fe40007810000 */
[----:B------:R-:W-:-:S03]  /*ccf0*/  FMNMX.FTZ R5, R183, R5, !PT ;  /* 0x00000005b7057209 */ /* 0x000fc60007810000 */
[----:B------:R-:W3:Y:S01]  /*cd00*/  MUFU.EX2 R145, R8 ;  /* 0x0000000800917308 */ /* 0x000ee20000000800 */
[-C--:B--2---:R-:W-:Y:S02]  /*cd10*/  FMUL.FTZ R118, R118, R144.reuse ;  /* 0x0000009076767220 */ /* 0x084fe40000410000 */
[-C--:B------:R-:W-:Y:S02]  /*cd20*/  FMUL.FTZ R119, R119, R144.reuse ;  /* 0x0000009077777220 */ /* 0x080fe40000410000 */
[-C--:B------:R-:W-:Y:S02]  /*cd30*/  FMUL.FTZ R90, R90, R144.reuse ;  /* 0x000000905a5a7220 */ /* 0x080fe40000410000 */
[-C--:B------:R-:W-:Y:S01]  /*cd40*/  FMUL.FTZ R91, R91, R144.reuse ;  /* 0x000000905b5b7220 */ /* 0x080fe20000410000 */
[----:B-1----:R-:W-:Y:S01]  /*cd50*/  HSET2.LE.AND R2, R11, R146, PT ;  /* 0x000000920b027233 */ /* 0x002fe20003803000 */
[-C--:B------:R-:W-:Y:S02]  /*cd60*/  FMUL.FTZ R102, R102, R144.reuse ;  /* 0x0000009066667220 */ /* 0x080fe40000410000 */
[----:B------:R-:W-:-:S02]  /*cd70*/  FMUL.FTZ R103, R103, R144 ;  /* 0x0000009067677220 */ /* 0x000fc40000410000 */
[----:B------:R-:W-:Y:S01]  /*cd80*/  LOP3.LUT R6, R2, R3, RZ, 0xc0, !PT ;  /* 0x0000000302067212 */ /* 0x000fe200078ec0ff */
[--C-:B------:R-:W-:Y:S01]  /*cd90*/  HSET2.LE.AND R2, R10, R146.reuse, PT ;  /* 0x000000920a027233 */ /* 0x100fe20003803000 */
[----:B------:R-:W-:Y:S01]  /*cda0*/  F2FP.BF16.PACK_AB R3, R46, R61 ;  /* 0x0000003d2e03723e */ /* 0x000fe200000010ff */
[----:B---3--:R-:W-:Y:S01]  /*cdb0*/  FMUL.FTZ R116, R116, R145 ;  /* 0x0000009174747220 */ /* 0x008fe20000410000 */
[----:B------:R-:W-:Y:S01]  /*cdc0*/  F2FP.BF16.PACK_AB R8, R47, R63 ;  /* 0x0000003f2f08723e */ /* 0x000fe200000010ff */
[----:B------:R-:W-:Y:S01]  /*cdd0*/  FMUL.FTZ R117, R117, R145 ;  /* 0x0000009175757220 */ /* 0x000fe20000410000 */
[----:B------:R-:W-:Y:S01]  /*cde0*/  LOP3.LUT R7, R2, R3, RZ, 0xc0, !PT ;  /* 0x0000000302077212 */ /* 0x000fe200078ec0ff */
[-C--:B------:R-:W-:Y:S01]  /*cdf0*/  FMUL.FTZ R88, R88, R145.reuse ;  /* 0x0000009158587220 */ /* 0x080fe20000410000 */
[----:B------:R-:W-:Y:S01]  /*ce00*/  FMNMX.FTZ R2, R160, R4, !PT ;  /* 0x00000004a0027209 */ /* 0x000fe20007810000 */
[----:B------:R-:W-:Y:S01]  /*ce10*/  FMUL.FTZ R89, R89, R145 ;  /* 0x0000009159597220 */ /* 0x000fe20000410000 */
[----:B------:R-:W-:Y:S01]  /*ce20*/  FMNMX.FTZ R3, R181, R5, !PT ;  /* 0x00000005b5037209 */ /* 0x000fe20007810000 */
[--C-:B------:R-:W-:Y:S01]  /*ce30*/  HSET2.LE.AND R5, R14, R146.reuse, PT ;  /* 0x000000920e057233 */ /* 0x100fe20003803000 */
[----:B------:R-:W-:Y:S01]  /*ce40*/  FMNMX.FTZ R9, R233, R2, !PT ;  /* 0x00000002e9097209 */ /* 0x000fe20007810000 */
[----:B------:R-:W-:Y:S01]  /*ce50*/  HSET2.LE.AND R2, R15, R146, PT ;  /* 0x000000920f027233 */ /* 0x000fe20003803000 */
[----:B------:R-:W-:Y:S01]  /*ce60*/  FMNMX.FTZ R4, R172, R3, !PT ;  /* 0x00000003ac047209 */ /* 0x000fe20007810000 */
[-C--:B------:R-:W-:Y:S01]  /*ce70*/  FMUL.FTZ R100, R100, R145.reuse ;  /* 0x0000009164647220 */ /* 0x080fe20000410000 */
[----:B------:R-:W-:Y:S01]  /*ce80*/  F2FP.BF16.PACK_AB R3, R230, R60 ;  /* 0x0000003ce603723e */ /* 0x000fe200000010ff */
        /* <DEDUP_REMOVED lines=39> */
[----:B------:R-:W-:Y:S01]  /*d100*/  LOP3.LUT R5, R5, R8, RZ, 0xc0, !PT ;  /* 0x0000000805057212 */ /* 0x000fe200078ec0ff */
[----:B------:R-:W-:Y:S01]  /*d110*/  FMUL.FTZ R139, R139, R144 ;  /* 0x000000908b8b7220 */ /* 0x000fe20000410000 */
[----:B------:R-:W1:Y:S01]  /*d120*/  SHFL.BFLY PT, R8, R2, 0x2, 0x1f ;  /* 0x0c401f0002087f89 */ /* 0x000e6200000e0000 */
[----:B------:R-:W-:-:S04]  /*d130*/  FMNMX.FTZ R3, R222, R3, !PT ;  /* 0x00000003de037209 */ /* 0x000fc80007810000 */
[----:B------:R-:W-:Y:S01]  /*d140*/  FMNMX.FTZ R3, R214, R3, !PT ;  /* 0x00000003d6037209 */ /* 0x000fe20007810000 */
[C---:B------:R-:W-:Y:S07]  /*d150*/  HMMA.16816.F32.BF16 R76, R4.reuse, R20, R116 ;  /* 0x00000014044c723c */ /* 0x040fee0000041874 */
[----:B------:R-:W-:Y:S01]  /*d160*/  IMAD.WIDE.U32 R118, R244, -0x326172a9, RZ ;  /* 0xcd9e8d57f4767825 */ /* 0x000fe200078e00ff */
[C---:B------:R-:W-:Y:S08]  /*d170*/  HMMA.16816.F32.BF16 R68, R4.reuse, R26, R88 ;  /* 0x0000001a0444723c */ /* 0x040ff00000041858 */
[----:B------:R-:W-:Y:S01]  /*d180*/  HMMA.16816.F32.BF16 R148, R4, R16, R100 ;  /* 0x000000100494723c */ /* 0x000fe20000041864 */
[----:B-1----:R-:W-:-:S07]  /*d190*/  FMNMX.FTZ R2, R2, R8, !PT ;  /* 0x0000000802027209 */ /* 0x002fce0007810000 */
        /* <DEDUP_REMOVED lines=10> */
[----:B------:R-:W1:Y:S01]  /*d240*/  SHFL.BFLY PT, R7, R3, 0x2, 0x1f ;  /* 0x0c401f0003077f89 */ /* 0x000e6200000e0000 */
[----:B------:R-:W-:Y:S02]  /*d250*/  IMAD.MOV.U32 R132, RZ, RZ, R47 ;  /* 0x000000ffff847224 */ /* 0x000fe400078e002f */
[----:B------:R-:W-:Y:S02]  /*d260*/  IMAD.MOV.U32 R133, RZ, RZ, R230 ;  /* 0x000000ffff857224 */ /* 0x000fe400078e00e6 */
[----:B------:R-:W-:Y:S01]  /*d270*/  IMAD.MOV.U32 R135, RZ, RZ, R63 ;  /* 0x000000ffff877224 */ /* 0x000fe200078e003f */
[----:B------:R-:W-:Y:S01]  /*d280*/  LOP3.LUT R4, R119, R243, RZ, 0x3c, !PT ;  /* 0x000000f377047212 */ /* 0x000fe200078e3cff */
[----:B------:R-:W-:Y:S01]  /*d290*/  IMAD.MOV.U32 R138, RZ, RZ, R62 ;  /* 0x000000ffff8a7224 */ /* 0x000fe200078e003e */
[----:B------:R-:W-:Y:S01]  /*d2a0*/  LOP3.LUT R6, R35, UR16, R118, 0x96, !PT ;  /* 0x0000001023067c12 */ /* 0x000fe2000f8e9676 */
[----:B------:R-:W-:Y:S01]  /*d2b0*/  IMAD.MOV.U32 R137, RZ, RZ, R61 ;  /* 0x000000ffff897224 */ /* 0x000fe200078e003d */
[----:B------:R-:W-:Y:S01]  /*d2c0*/  LOP3.LUT R5, R225, UR14, R34, 0x96, !PT ;  /* 0x0000000ee1057c12 */ /* 0x000fe2000f8e9622 */
[----:B------:R-:W-:-:S02]  /*d2d0*/  IMAD R116, R4, -0x2daee0ad, RZ ;  /* 0xd2511f5304747824 */ /* 0x000fc400078e02ff */
[----:B------:R-:W-:-:S04]  /*d2e0*/  IMAD.WIDE.U32 R10, R6, -0x2daee0ad, RZ ;  /* 0xd2511f53060a7825 */ /* 0x000fc800078e00ff */
[----:B------:R-:W-:Y:S01]  /*d2f0*/  IMAD.WIDE.U32 R14, R5, -0x2daee0ad, RZ ;  /* 0xd2511f53050e7825 */ /* 0x000fe200078e00ff */
[----:B------:R-:W-:-:S04]  /*d300*/  LOP3.LUT R5, R11, UR13, R116, 0x96, !PT ;  /* 0x0000000d0b057c12 */ /* 0x000fc8000f8e9674 */
[----:B------:R-:W-:Y:S01]  /*d310*/  LOP3.LUT R4, R15, UR11, R10, 0x96, !PT ;  /* 0x0000000b0f047c12 */ /* 0x000fe2000f8e960a */
[----:B------:R-:W-:Y:S01]  /*d320*/  IMAD.WIDE.U32 R8, R5, -0x326172a9, RZ ;  /* 0xcd9e8d5705087825 */ /* 0x000fe200078e00ff */
[----:B------:R-:W2:Y:S01]  /*d330*/  SHFL.BFLY PT, R10, R2, 0x1, 0x1f ;  /* 0x0c201f00020a7f89 */ /* 0x000ea200000e0000 */
[----:B-1----:R-:W-:Y:S02]  /*d340*/  FMNMX.FTZ R3, R3, R7, !PT ;  /* 0x0000000703037209 */ /* 0x002fe40007810000 */
[----:B------:R-:W-:Y:S01]  /*d350*/  IMAD.WIDE.U32 R74, R4, -0x326172a9, RZ ;  /* 0xcd9e8d57044a7825 */ /* 0x000fe200078e00ff */
[----:B------:R-:W-:-:S04]  /*d360*/  LOP3.LUT R4, R9, UR12, R224, 0x96, !PT ;  /* 0x0000000c09047c12 */ /* 0x000fc8000f8e96e0 */
[----:B------:R-:W-:Y:S01]  /*d370*/  LOP3.LUT R6, R75, UR10, R8, 0x96, !PT ;  /* 0x0000000a4b067c12 */ /* 0x000fe2000f8e9608 */
[----:B------:R-:W-:-:S04]  /*d380*/  IMAD.WIDE.U32 R4, R4, -0x2daee0ad, RZ ;  /* 0xd2511f5304047825 */ /* 0x000fc800078e00ff */
[----:B------:R-:W-:Y:S01]  /*d390*/  IMAD.WIDE.U32 R44, R6, -0x2daee0ad, RZ ;  /* 0xd2511f53062c7825 */ /* 0x000fe200078e00ff */
[----:B------:R-:W-:Y:S01]  /*d3a0*/  LOP3.LUT R7, R5, UR9, R14, 0x96, !PT ;  /* 0x0000000905077c12 */ /* 0x000fe2000f8e960e */
[----:B------:R-:W1:Y:S02]  /*d3b0*/  SHFL.BFLY PT, R6, R3, 0x1, 0x1f ;  /* 0x0c201f0003067f89 */ /* 0x000e6400000e0000 */
[----:B------:R-:W-:Y:S01]  /*d3c0*/  FFMA.FTZ R14, R161, c[0x0][0x23c], -R12 ;  /* 0x00008f00a10e7a23 */ /* 0x000fe2000001080c */
[----:B------:R-:W-:Y:S01]  /*d3d0*/  LOP3.LUT R4, R45, UR7, R4, 0x96, !PT ;  /* 0x000000072d047c12 */ /* 0x000fe2000f8e9604 */
[----:B------:R-:W-:Y:S02]  /*d3e0*/  IMAD.WIDE.U32 R34, R7, -0x326172a9, RZ ;  /* 0xcd9e8d5707227825 */ /* 0x000fe400078e00ff */
[----:B------:R-:W-:Y:S02]  /*d3f0*/  MUFU.EX2 R229, R14 ;  /* 0x0000000e00e57308 */ /* 0x000fe40000000800 */
[----:B------:R-:W-:Y:S01]  /*d400*/  IMAD.WIDE.U32 R4, R4, -0x326172a9, RZ ;  /* 0xcd9e8d5704047825 */ /* 0x000fe200078e00ff */
[----:B--2---:R-:W-:-:S04]  /*d410*/  FMNMX.FTZ R219, R2, R10, !PT ;  /* 0x0000000a02db7209 */ /* 0x004fc80007810000 */
[C---:B------:R-:W-:Y:S01]  /*d420*/  FSETP.NEU.FTZ.AND P1, PT, R219.reuse, -INF , PT ;  /* 0xff800000db00780b */ /* 0x040fe20003f3d000 */
[----:B------:R-:W-:Y:S01]  /*d430*/  FMUL.FTZ R2, R219, c[0x0][0x23c] ;  /* 0x00008f00db027a20 */ /* 0x000fe20000410000 */
[C---:B------:R-:W-:Y:S02]  /*d440*/  LOP3.LUT R8, R4.reuse, 0xffff, RZ, 0xc0, !PT ;  /* 0x0000ffff04087812 */ /* 0x040fe400078ec0ff */
[----:B------:R-:W-:Y:S02]  /*d450*/  LOP3.LUT R9, R4, 0xff, RZ, 0xc0, !PT ;  /* 0x000000ff04097812 */ /* 0x000fe400078ec0ff */
[----:B------:R-:W-:Y:S02]  /*d460*/  FSEL R2, R2, RZ, P1 ;  /* 0x000000ff02027208 */ /* 0x000fe40000800000 */
[----:B------:R-:W-:Y:S02]  /*d470*/  SHF.R.U32.HI R8, RZ, 0x8, R8 ;  /* 0x00000008ff087819 */ /* 0x000fe40000011608 */
[----:B-1----:R-:W-:Y:S01]  /*d480*/  FMNMX.FTZ R218, R3, R6, !PT ;  /* 0x0000000603da7209 */ /* 0x002fe20007810000 */
[----:B------:R-:W-:Y:S01]  /*d490*/  FFMA.FTZ R3, R169, c[0x0][0x23c], -R2 ;  /* 0x00008f00a9037a23 */ /* 0x000fe20000010802 */
[--C-:B------:R-:W-:Y:S01]  /*d4a0*/  SHF.R.U32.HI R6, RZ, 0x10, R4.reuse ;  /* 0x00000010ff067819 */ /* 0x100fe20000011604 */
[----:B------:R-:W-:Y:S01]  /*d4b0*/  IMAD.MOV.U32 R169, RZ, RZ, R231 ;  /* 0x000000ffffa97224 */ /* 0x000fe200078e00e7 */
[----:B------:R-:W-:Y:S01]  /*d4c0*/  SHF.R.U32.HI R4, RZ, 0x18, R4 ;  /* 0x00000018ff047819 */ /* 0x000fe20000011604 */
[----:B------:R1:W-:Y:S01]  /*d4d0*/  MUFU.EX2 R117, R3 ;  /* 0x0000000300757308 */ /* 0x0003e20000000800 */
[----:B------:R-:W-:-:S02]  /*d4e0*/  LOP3.LUT R6, R6, 0xff, RZ, 0xc0, !PT ;  /* 0x000000ff06067812 */ /* 0x000fc400078ec0ff */
[----:B------:R-:W-:Y:S02]  /*d4f0*/  PRMT R10, R9, 0x5410, R8 ;  /* 0x00005410090a7816 */ /* 0x000fe40000000008 */
[----:B------:R-:W-:Y:S01]  /*d500*/  PRMT R9, R6, 0x5410, R4 ;  /* 0x0000541006097816 */ /* 0x000fe20000000004 */
[----:B------:R-:W-:Y:S01]  /*d510*/  FFMA.FTZ R6, R59, c[0x0][0x23c], -R2 ;  /* 0x00008f003b067a23 */ /* 0x000fe20000010802 */
[----:B------:R-:W-:Y:S01]  /*d520*/  LOP3.LUT R4, R5, UR17, R34, 0x96, !PT ;  /* 0x0000001105047c12 */ /* 0x000fe2000f8e9622 */
[----:B------:R-:W-:Y:S01]  /*d530*/  FFMA.FTZ R5, R162, c[0x0][0x23c], -R2 ;  /* 0x00008f00a2057a23 */ /* 0x000fe20000010802 */
[----:B------:R-:W-:Y:S01]  /*d540*/  FSETP.NEU.FTZ.AND P0, PT, R218, -INF , PT ;  /* 0xff800000da00780b */ /* 0x000fe20003f1d000 */
[----:B------:R-:W-:Y:S01]  /*d550*/  MUFU.EX2 R136, R6 ;  /* 0x0000000600887308 */ /* 0x000fe20000000800 */
[----:B------:R-:W-:Y:S02]  /*d560*/  IMAD.MOV.U32 R162, RZ, RZ, R46 ;  /* 0x000000ffffa27224 */ /* 0x000fe400078e002e */
[----:B-1----:R-:W-:-:S05]  /*d570*/  FFMA.FTZ R3, R171, c[0x0][0x23c], -R2 ;  /* 0x00008f00ab037a23 */ /* 0x002fca0000010802 */
[----:B------:R1:W2:Y:S08]  /*d580*/  MUFU.EX2 R139, R5 ;  /* 0x00000005008b7308 */ /* 0x0002b00000000800 */
[----:B------:R3:W-:Y:S01]  /*d590*/  MUFU.EX2 R252, R3 ;  /* 0x0000000300fc7308 */ /* 0x0007e20000000800 */
[----:B-1----:R-:W-:-:S04]  /*d5a0*/  LOP3.LUT R5, R4, 0xffff, RZ, 0xc0, !PT ;  /* 0x0000ffff04057812 */ /* 0x002fc800078ec0ff */
[----:B------:R-:W-:Y:S02]  /*d5b0*/  SHF.R.U32.HI R6, RZ, 0x8, R5 ;  /* 0x00000008ff067819 */ /* 0x000fe40000011605 */
[----:B------:R-:W-:Y:S01]  /*d5c0*/  LOP3.LUT R5, R4, 0xff, RZ, 0xc0, !PT ;  /* 0x000000ff04057812 */ /* 0x000fe200078ec0ff */
[----:B---3--:R-:W-:-:S03]  /*d5d0*/  FMUL.FTZ R3, R218, c[0x0][0x23c] ;  /* 0x00008f00da037a20 */ /* 0x008fc60000410000 */
[----:B------:R-:W-:Y:S02]  /*d5e0*/  PRMT R8, R5, 0x5410, R6 ;  /* 0x0000541005087816 */ /* 0x000fe40000000006 */
[----:B------:R-:W-:Y:S02]  /*d5f0*/  SHF.R.U32.HI R6, RZ, 0x10, R4 ;  /* 0x00000010ff067819 */ /* 0x000fe40000011604 */
[----:B------:R-:W-:-:S05]  /*d600*/  FSEL R3, R3, RZ, P0 ;  /* 0x000000ff03037208 */ /* 0x000fca0000000000 */
[--C-:B------:R-:W-:Y:S02]  /*d610*/  FFMA.FTZ R5, R168, c[0x0][0x23c], -R3.reuse ;  /* 0x00008f00a8057a23 */ /* 0x100fe40000010803 */
[----:B------:R-:W-:Y:S02]  /*d620*/  FFMA.FTZ R7, R226, c[0x0][0x23c], -R3 ;  /* 0x00008f00e2077a23 */ /* 0x000fe40000010803 */
[----:B------:R1:W-:Y:S08]  /*d630*/  MUFU.EX2 R251, R5 ;  /* 0x0000000500fb7308 */ /* 0x0003f00000000800 */
[----:B------:R3:W-:Y:S01]  /*d640*/  MUFU.EX2 R249, R7 ;  /* 0x0000000700f97308 */ /* 0x0007e20000000800 */
[----:B-1----:R-:W-:-:S02]  /*d650*/  SHF.R.U32.HI R5, RZ, 0x18, R4 ;  /* 0x00000018ff057819 */ /* 0x002fc40000011604 */
[----:B------:R-:W-:Y:S01]  /*d660*/  LOP3.LUT R4, R6, 0xff, RZ, 0xc0, !PT ;  /* 0x000000ff06047812 */ /* 0x000fe200078ec0ff */
[----:B------:R-:W-:-:S04]  /*d670*/  FFMA.FTZ R6, R160, c[0x0][0x23c], -R3 ;  /* 0x00008f00a0067a23 */ /* 0x000fc80000010803 */
[----:B------:R1:W4:Y:S01]  /*d680*/  MUFU.EX2 R250, R6 ;  /* 0x0000000600fa7308 */ /* 0x0003220000000800 */
[----:B---3--:R-:W-:Y:S01]  /*d690*/  PRMT R7, R4, 0x5410, R5 ;  /* 0x0000541004077816 */ /* 0x008fe20000000005 */
[----:B------:R-:W-:Y:S01]  /*d6a0*/  FFMA.FTZ R4, R227, c[0x0][0x23c], -R3 ;  /* 0x00008f00e3047a23 */ /* 0x000fe20000010803 */
[----:B------:R-:W-:-:S05]  /*d6b0*/  FSEL R5, R219, RZ, P1 ;  /* 0x000000ffdb057208 */ /* 0x000fca0000800000 */
[----:B------:R-:W-:Y:S01]  /*d6c0*/  FADD.FTZ R5, R73, -R5 ;  /* 0x8000000549057221 */ /* 0x000fe20000010000 */
[----:B------:R3:W-:Y:S03]  /*d6d0*/  MUFU.EX2 R248, R4 ;  /* 0x0000000400f87308 */ /* 0x0007e60000000800 */
[----:B------:R-:W-:Y:S01]  /*d6e0*/  FMUL.FTZ R11, R5, c[0x0][0x23c] ;  /* 0x00008f00050b7a20 */ /* 0x000fe20000410000 */
[----:B--2---:R-:W-:Y:S02]  /*d6f0*/  F2FP.BF16.PACK_AB R5, R136, R139 ;  /* 0x0000008b8805723e */ /* 0x004fe400000010ff */
[----:B-1----:R-:W-:Y:S02]  /*d700*/  FSEL R6, R218, RZ, P0 ;  /* 0x000000ffda067208 */ /* 0x002fe40000000000 */
[----:B------:R-:W1:Y:S03]  /*d710*/  MUFU.EX2 R47, R11 ;  /* 0x0000000b002f7308 */ /* 0x000e660000000800 */
[----:B------:R-:W-:Y:S01]  /*d720*/  FADD.FTZ R6, R72, -R6 ;  /* 0x8000000648067221 */ /* 0x000fe20000010000 */
[----:B---3--:R-:W-:-:S03]  /*d730*/  HSET2.LE.AND R4, R10, R146, PT ;  /* 0x000000920a047233 */ /* 0x008fc60003803000 */
[----:B------:R-:W-:Y:S02]  /*d740*/  FMUL.FTZ R6, R6, c[0x0][0x23c] ;  /* 0x00008f0006067a20 */ /* 0x000fe40000410000 */
[----:B------:R-:W-:Y:S01]  /*d750*/  LOP3.LUT R10, R4, R5, RZ, 0xc0, !PT ;  /* 0x00000005040a7212 */ /* 0x000fe200078ec0ff */
[--C-:B------:R-:W-:Y:S01]  /*d760*/  HSET2.LE.AND R4, R9, R146.reuse, PT ;  /* 0x0000009209047233 */ /* 0x100fe20003803000 */
[----:B----4-:R-:W-:Y:S01]  /*d770*/  F2FP.BF16.PACK_AB R5, R250, R251 ;  /* 0x000000fbfa05723e */ /* 0x010fe200000010ff */
[----:B------:R-:W2:Y:S01]  /*d780*/  MUFU.EX2 R46, R6 ;  /* 0x00000006002e7308 */ /* 0x000ea20000000800 */
[----:B-1----:R-:W-:Y:S02]  /*d790*/  FMUL.FTZ R96, R96, R47 ;  /* 0x0000002f60607220 */ /* 0x002fe40000410000 */
[----:B------:R-:W-:Y:S01]  /*d7a0*/  LOP3.LUT R11, R4, R5, RZ, 0xc0, !PT ;  /* 0x00000005040b7212 */ /* 0x000fe200078ec0ff */
[----:B------:R-:W-:Y:S01]  /*d7b0*/  HSET2.LE.AND R4, R8, R146, PT ;  /* 0x0000009208047233 */ /* 0x000fe20003803000 */
[----:B------:R-:W-:Y:S01]  /*d7c0*/  F2FP.BF16.PACK_AB R5, R252, R117 ;  /* 0x00000075fc05723e */ /* 0x000fe200000010ff */
[----:B------:R-:W-:-:S02]  /*d7d0*/  FMUL.FTZ R97, R97, R47 ;  /* 0x0000002f61617220 */ /* 0x000fc40000410000 */
[----:B------:R-:W-:Y:S01]  /*d7e0*/  FMUL.FTZ R108, R108, R47 ;  /* 0x0000002f6c6c7220 */ /* 0x000fe20000410000 */
[----:B------:R-:W-:Y:S01]  /*d7f0*/  LOP3.LUT R8, R4, R5, RZ, 0xc0, !PT ;  /* 0x0000000504087212 */ /* 0x000fe200078ec0ff */
[----:B------:R-:W-:Y:S01]  /*d800*/  HSET2.LE.AND R4, R7, R146, PT ;  /* 0x0000009207047233 */ /* 0x000fe20003803000 */
[----:B------:R-:W-:Y:S01]  /*d810*/  F2FP.BF16.PACK_AB R5, R248, R249 ;  /* 0x000000f9f805723e */ /* 0x000fe200000010ff */
[-C--:B------:R-:W-:Y:S02]  /*d820*/  FMUL.FTZ R109, R109, R47.reuse ;  /* 0x0000002f6d6d7220 */ /* 0x080fe40000410000 */
[----:B------:R-:W-:Y:S01]  /*d830*/  FMUL.FTZ R80, R80, R47 ;  /* 0x0000002f50507220 */ /* 0x000fe20000410000 */
[----:B------:R-:W-:Y:S01]  /*d840*/  LOP3.LUT R9, R4, R5, RZ, 0xc0, !PT ;  /* 0x0000000504097212 */ /* 0x000fe200078ec0ff */
[----:B------:R-:W-:Y:S01]  /*d850*/  FFMA.FTZ R4, R58, c[0x0][0x23c], -R13 ;  /* 0x00008f003a047a23 */ /* 0x000fe2000001080d */
[----:B------:R-:W-:Y:S01]  /*d860*/  LOP3.LUT R5, R29, UR8, R30, 0x96, !PT ;  /* 0x000000081d057c12 */ /* 0x000fe2000f8e961e */
[-C--:B--2---:R-:W-:Y:S01]  /*d870*/  FMUL.FTZ R98, R98, R46.reuse ;  /* 0x0000002e62627220 */ /* 0x084fe20000410000 */
[----:B------:R-:W-:Y:S01]  /*d880*/  LDSM.16.MT88.4 R28, [R188+0x6800] ;  /* 0x00680000bc1c783b */ /* 0x000fe20000004200 */
[----:B------:R1:W-:Y:S01]  /*d890*/  MUFU.EX2 R247, R4 ;  /* 0x0000000400f77308 */ /* 0x0003e20000000800 */
[----:B------:R-:W-:-:S02]  /*d8a0*/  FMUL.FTZ R99, R99, R46 ;  /* 0x0000002e63637220 */ /* 0x000fc40000410000 */
[----:B------:R-:W-:Y:S02]  /*d8b0*/  FFMA.FTZ R6, R147, c[0x0][0x23c], -R13 ;  /* 0x00008f0093067a23 */ /* 0x000fe4000001080d */
[-C--:B------:R-:W-:Y:S02]  /*d8c0*/  FMUL.FTZ R110, R110, R46.reuse ;  /* 0x0000002e6e6e7220 */ /* 0x080fe40000410000 */
[-C--:B------:R-:W-:Y:S01]  /*d8d0*/  FMUL.FTZ R111, R111, R46.reuse ;  /* 0x0000002e6f6f7220 */ /* 0x080fe20000410000 */
[----:B------:R-:W-:Y:S01]  /*d8e0*/  HMMA.16816.F32.BF16 R96, R8, R16, R96 ;  /* 0x000000100860723c */ /* 0x000fe20000041860 */
[----:B------:R-:W-:Y:S01]  /*d8f0*/  MUFU.EX2 R245, R6 ;  /* 0x0000000600f57308 */ /* 0x000fe20000000800 */
[----:B------:R-:W-:Y:S02]  /*d900*/  FMUL.FTZ R81, R81, R47 ;  /* 0x0000002f51517220 */ /* 0x000fe40000410000 */
[-C--:B------:R-:W-:Y:S02]  /*d910*/  FMUL.FTZ R82, R82, R46.reuse ;  /* 0x0000002e52527220 */ /* 0x080fe40000410000 */
[----:B------:R-:W-:-:S02]  /*d920*/  FMUL.FTZ R83, R83, R46 ;  /* 0x0000002e53537220 */ /* 0x000fc40000410000 */
[----:B-1----:R-:W-:Y:S01]  /*d930*/  FFMA.FTZ R4, R57, c[0x0][0x23c], -R13 ;  /* 0x00008f0039047a23 */ /* 0x002fe2000001080d */
[C---:B------:R-:W-:Y:S01]  /*d940*/  HMMA.16816.F32.BF16 R60, R8.reuse, R18, R108 ;  /* 0x00000012083c723c */ /* 0x040fe2000004186c */
[-C--:B------:R-:W-:Y:S02]  /*d950*/  FMUL.FTZ R92, R92, R47.reuse ;  /* 0x0000002f5c5c7220 */ /* 0x080fe40000410000 */
[----:B------:R1:W2:Y:S01]  /*d960*/  MUFU.EX2 R246, R4 ;  /* 0x0000000400f67308 */ /* 0x0002a20000000800 */
[-C--:B------:R-:W-:Y:S02]  /*d970*/  FMUL.FTZ R93, R93, R47.reuse ;  /* 0x0000002f5d5d7220 */ /* 0x080fe40000410000 */
[-C--:B------:R-:W-:Y:S02]  /*d980*/  FMUL.FTZ R94, R94, R46.reuse ;  /* 0x0000002e5e5e7220 */ /* 0x080fe40000410000 */
[----:B------:R-:W-:Y:S01]  /*d990*/  FMUL.FTZ R95, R95, R46 ;  /* 0x0000002e5f5f7220 */ /* 0x000fe20000410000 */
[----:B------:R-:W-:Y:S01]  /*d9a0*/  HMMA.16816.F32.BF16 R80, R8, R24, R80 ;  /* 0x000000180850723c */ /* 0x000fe20000041850 */
[----:B------:R-:W-:-:S02]  /*d9b0*/  FMUL.FTZ R112, R112, R47 ;  /* 0x0000002f70707220 */ /* 0x000fc40000410000 */
[-C--:B------:R-:W-:Y:S02]  /*d9c0*/  FMUL.FTZ R113, R113, R47.reuse ;  /* 0x0000002f71717220 */ /* 0x080fe40000410000 */
[-C--:B------:R-:W-:Y:S02]  /*d9d0*/  FMUL.FTZ R114, R114, R46.reuse ;  /* 0x0000002e72727220 */ /* 0x080fe40000410000 */
[----:B------:R-:W-:Y:S01]  /*d9e0*/  FMUL.FTZ R115, R115, R46 ;  /* 0x0000002e73737220 */ /* 0x000fe20000410000 */
[----:B------:R-:W-:Y:S01]  /*d9f0*/  HMMA.16816.F32.BF16 R92, R8, R26, R92 ;  /* 0x0000001a085c723c */ /* 0x000fe2000004185c */
[-C--:B------:R-:W-:Y:S01]  /*da00*/  FMUL.FTZ R124, R124, R47.reuse ;  /* 0x0000002f7c7c7220 */ /* 0x080fe20000410000 */
[----:B------:R-:W3:Y:S01]  /*da10*/  LDSM.16.MT88.4 R24, [R185+0x6800] ;  /* 0x00680000b918783b */ /* 0x000ee20000004200 */
[----:B-1----:R-:W-:Y:S02]  /*da20*/  FFMA.FTZ R4, R56, c[0x0][0x23c], -R13 ;  /* 0x00008f0038047a23 */ /* 0x002fe4000001080d */
[----:B------:R-:W-:-:S02]  /*da30*/  FMUL.FTZ R125, R125, R47 ;  /* 0x0000002f7d7d7220 */ /* 0x000fc40000410000 */
[----:B------:R1:W-:Y:S01]  /*da40*/  MUFU.EX2 R231, R4 ;  /* 0x0000000400e77308 */ /* 0x0003e20000000800 */
[-C--:B------:R-:W-:Y:S01]  /*da50*/  FMUL.FTZ R126, R126, R46.reuse ;  /* 0x0000002e7e7e7220 */ /* 0x080fe20000410000 */
[C---:B------:R-:W-:Y:S01]  /*da60*/  HMMA.16816.F32.BF16 R56, R8.reuse, R20, R112 ;  /* 0x000000140838723c */ /* 0x040fe20000041870 */
[-C--:B------:R-:W-:Y:S02]  /*da70*/  FMUL.FTZ R127, R127, R46.reuse ;  /* 0x0000002e7f7f7220 */ /* 0x080fe40000410000 */
[-C--:B------:R-:W-:Y:S02]  /*da80*/  FMUL.FTZ R128, R128, R47.reuse ;  /* 0x0000002f80807220 */ /* 0x080fe40000410000 */
[-C--:B------:R-:W-:Y:S02]  /*da90*/  FMUL.FTZ R129, R129, R47.reuse ;  /* 0x0000002f81817220 */ /* 0x080fe40000410000 */
[-C--:B------:R-:W-:Y:S01]  /*daa0*/  FMUL.FTZ R130, R130, R46.reuse ;  /* 0x0000002e82827220 */ /* 0x080fe20000410000 */
[----:B------:R-:W-:Y:S01]  /*dab0*/  HMMA.16816.F32.BF16 R48, R8, R22, R124 ;  /* 0x000000160830723c */ /* 0x000fe2000004187c */
[----:B------:R-:W-:Y:S01]  /*dac0*/  FMUL.FTZ R131, R131, R46 ;  /* 0x0000002e83837220 */ /* 0x000fe20000410000 */
[----:B------:R-:W4:Y:S01]  /*dad0*/  LDSM.16.MT88.4 R20, [R186+0x6800] ;  /* 0x00680000ba14783b */ /* 0x000f220000004200 */
[----:B------:R-:W-:-:S02]  /*dae0*/  FMUL.FTZ R140, R140, R47 ;  /* 0x0000002f8c8c7220 */ /* 0x000fc40000410000 */
[----:B------:R-:W-:Y:S01]  /*daf0*/  FMUL.FTZ R141, R141, R47 ;  /* 0x0000002f8d8d7220 */ /* 0x000fe20000410000 */
[----:B------:R-:W-:Y:S01]  /*db00*/  LDSM.16.MT88.4 R124, [R186+0x7800] ;  /* 0x00780000ba7c783b */ /* 0x000fe20000004200 */
[----:B-1----:R-:W-:Y:S01]  /*db10*/  IMAD.WIDE.U32 R4, R5, -0x2daee0ad, RZ ;  /* 0xd2511f5305047825 */ /* 0x002fe200078e00ff */
[----:B------:R-:W-:Y:S03]  /*db20*/  HMMA.16816.F32.BF16 R52, R8, R36, R128 ;  /* 0x000000240834723c */ /* 0x000fe60000041880 */
[-C--:B------:R-:W-:Y:S01]  /*db30*/  FMUL.FTZ R142, R142, R46.reuse ;  /* 0x0000002e8e8e7220 */ /* 0x080fe20000410000 */
[C---:B------:R-:W-:Y:S01]  /*db40*/  LOP3.LUT R6, R4.reuse, 0xffff, RZ, 0xc0, !PT ;  /* 0x0000ffff04067812 */ /* 0x040fe200078ec0ff */
[----:B------:R-:W-:Y:S01]  /*db50*/  FMUL.FTZ R143, R143, R46 ;  /* 0x0000002e8f8f7220 */ /* 0x000fe20000410000 */
[----:B------:R-:W-:Y:S02]  /*db60*/  LOP3.LUT R15, R4, 0xff, RZ, 0xc0, !PT ;  /* 0x000000ff040f7812 */ /* 0x000fe400078ec0ff */
[----:B------:R-:W-:-:S02]  /*db70*/  SHF.R.U32.HI R7, RZ, 0x10, R4 ;  /* 0x00000010ff077819 */ /* 0x000fc40000011604 */
[----:B------:R-:W-:Y:S01]  /*db80*/  SHF.R.U32.HI R16, RZ, 0x18, R4 ;  /* 0x00000018ff107819 */ /* 0x000fe20000011604 */
[----:B------:R-:W-:Y:S01]  /*db90*/  FFMA.FTZ R4, R157, c[0x0][0x23c], -R12 ;  /* 0x00008f009d047a23 */ /* 0x000fe2000001080c */
[----:B------:R-:W-:Y:S01]  /*dba0*/  SHF.R.U32.HI R6, RZ, 0x8, R6 ;  /* 0x00000008ff067819 */ /* 0x000fe20000011606 */
[----:B------:R-:W-:Y:S01]  /*dbb0*/  HMMA.16816.F32.BF16 R140, R8, R38, R140 ;  /* 0x00000026088c723c */ /* 0x000fe2000004188c */
[----:B------:R-:W-:Y:S01]  /*dbc0*/  LOP3.LUT R7, R7, 0xff, RZ, 0xc0, !PT ;  /* 0x000000ff07077812 */ /* 0x000fe200078ec0ff */
[----:B------:R1:W-:Y:S01]  /*dbd0*/  MUFU.EX2 R230, R4 ;  /* 0x0000000400e67308 */ /* 0x0003e20000000800 */
[----:B------:R-:W-:Y:S01]  /*dbe0*/  PRMT R17, R15, 0x5410, R6 ;  /* 0x000054100f117816 */ /* 0x000fe20000000006 */
[----:B------:R-:W5:Y:S01]  /*dbf0*/  LDSM.16.MT88.4 R36, [R187+0x6800] ;  /* 0x00680000bb24783b */ /* 0x000f620000004200 */
[----:B------:R-:W-:Y:S01]  /*dc00*/  PRMT R18, R7, 0x5410, R16 ;  /* 0x0000541007127816 */ /* 0x000fe20000000010 */
[----:B------:R-:W-:Y:S01]  /*dc10*/  FFMA.FTZ R7, R159, c[0x0][0x23c], -R12 ;  /* 0x00008f009f077a23 */ /* 0x000fe2000001080c */
[----:B--2---:R-:W-:Y:S01]  /*dc20*/  F2FP.BF16.PACK_AB R8, R246, R247 ;  /* 0x000000f7f608723e */ /* 0x004fe200000010ff */
[----:B------:R-:W-:-:S02]  /*dc30*/  FFMA.FTZ R11, R233, c[0x0][0x23c], -R3 ;  /* 0x00008f00e90b7a23 */ /* 0x000fc40000010803 */
[----:B------:R2:W2:Y:S01]  /*dc40*/  MUFU.EX2 R226, R7 ;  /* 0x0000000700e27308 */ /* 0x0004a20000000800 */
[----:B------:R-:W-:Y:S01]  /*dc50*/  IMAD.MOV.U32 R233, RZ, RZ, R162 ;  /* 0x000000ffffe97224 */ /* 0x000fe200078e00a2 */
[----:B-1----:R-:W-:Y:S01]  /*dc60*/  LOP3.LUT R4, R5, UR18, R40, 0x96, !PT ;  /* 0x0000001205047c12 */ /* 0x002fe2000f8e9628 */
[----:B------:R-:W-:-:S05]  /*dc70*/  FFMA.FTZ R5, R156, c[0x0][0x23c], -R12 ;  /* 0x00008f009c057a23 */ /* 0x000fca000001080c */
[----:B------:R-:W-:Y:S01]  /*dc80*/  MUFU.EX2 R168, R11 ;  /* 0x0000000b00a87308 */ /* 0x000fe20000000800 */
[--C-:B------:R-:W-:Y:S02]  /*dc90*/  SHF.R.U32.HI R6, RZ, 0x10, R4.reuse ;  /* 0x00000010ff067819 */ /* 0x100fe40000011604 */
[----:B------:R-:W-:Y:S02]  /*dca0*/  LOP3.LUT R16, R4, 0xff, RZ, 0xc0, !PT ;  /* 0x000000ff04107812 */ /* 0x000fe400078ec0ff */
[----:B------:R-:W-:Y:S01]  /*dcb0*/  LOP3.LUT R14, R6, 0xff, RZ, 0xc0, !PT ;  /* 0x000000ff060e7812 */ /* 0x000fe200078ec0ff */
[--C-:B------:R-:W-:Y:S02]  /*dcc0*/  HSET2.LE.AND R6, R17, R146.reuse, PT ;  /* 0x0000009211067233 */ /* 0x100fe40003803000 */
[----:B------:R1:W1:Y:S01]  /*dcd0*/  MUFU.EX2 R227, R5 ;  /* 0x0000000500e37308 */ /* 0x0002620000000800 */
[----:B------:R-:W-:Y:S01]  /*dce0*/  SHF.R.U32.HI R15, RZ, 0x18, R4 ;  /* 0x00000018ff0f7819 */ /* 0x000fe20000011604 */
[----:B--2---:R-:W-:Y:S01]  /*dcf0*/  HSET2.LE.AND R7, R18, R146, PT ;  /* 0x0000009212077233 */ /* 0x004fe20003803000 */
[----:B------:R-:W-:-:S02]  /*dd00*/  F2FP.BF16.PACK_AB R10, R226, R229 ;  /* 0x000000e5e20a723e */ /* 0x000fc400000010ff */
[----:B------:R-:W-:-:S05]  /*dd10*/  PRMT R14, R14, 0x5410, R15 ;  /* 0x000054100e0e7816 */ /* 0x000fca000000000f */
[----:B------:R-:W-:Y:S01]  /*dd20*/  HSET2.LE.AND R9, R14, R146, PT ;  /* 0x000000920e097233 */ /* 0x000fe20003803000 */
[----:B-1----:R-:W-:Y:S02]  /*dd30*/  LOP3.LUT R5, R4, 0xffff, RZ, 0xc0, !PT ;  /* 0x0000ffff04057812 */ /* 0x002fe400078ec0ff */
[----:B------:R-:W-:Y:S02]  /*dd40*/  F2FP.BF16.PACK_AB R4, R245, R231 ;  /* 0x000000e7f504723e */ /* 0x000fe400000010ff */
[----:B------:R-:W-:Y:S02]  /*dd50*/  SHF.R.U32.HI R5, RZ, 0x8, R5 ;  /* 0x00000008ff057819 */ /* 0x000fe40000011605 */
[----:B------:R-:W-:Y:S02]  /*dd60*/  LOP3.LUT R6, R6, R4, RZ, 0xc0, !PT ;  /* 0x0000000406067212 */ /* 0x000fe400078ec0ff */
[----:B------:R-:W-:Y:S02]  /*dd70*/  PRMT R5, R16, 0x5410, R5 ;  /* 0x0000541010057816 */ /* 0x000fe40000000005 */
[----:B------:R-:W-:-:S03]  /*dd80*/  F2FP.BF16.PACK_AB R4, R227, R230 ;  /* 0x000000e6e304723e */ /* 0x000fc600000010ff */
[----:B------:R-:W-:Y:S01]  /*dd90*/  HSET2.LE.AND R5, R5, R146, PT ;  /* 0x0000009205057233 */ /* 0x000fe20003803000 */
[----:B------:R-:W-:-:S04]  /*dda0*/  LOP3.LUT R7, R7, R4, RZ, 0xc0, !PT ;  /* 0x0000000407077212 */ /* 0x000fc800078ec0ff */
[----:B------:R-:W-:Y:S01]  /*ddb0*/  LOP3.LUT R4, R5, R8, RZ, 0xc0, !PT ;  /* 0x0000000805047212 */ /* 0x000fe200078ec0ff */
[--C-:B------:R-:W-:Y:S01]  /*ddc0*/  FFMA.FTZ R8, R183, c[0x0][0x23c], -R2.reuse ;  /* 0x00008f00b7087a23 */ /* 0x100fe20000010802 */
[----:B------:R-:W-:Y:S01]  /*ddd0*/  LOP3.LUT R5, R9, R10, RZ, 0xc0, !PT ;  /* 0x0000000a09057212 */ /* 0x000fe200078ec0ff */
[--C-:B------:R-:W-:Y:S02]  /*dde0*/  FFMA.FTZ R9, R172, c[0x0][0x23c], -R2.reuse ;  /* 0x00008f00ac097a23 */ /* 0x100fe40000010802 */
[----:B------:R1:W-:Y:S01]  /*ddf0*/  MUFU.EX2 R183, R8 ;  /* 0x0000000800b77308 */ /* 0x0003e20000000800 */
[----:B------:R-:W-:-:S03]  /*de00*/  FFMA.FTZ R10, R163, c[0x0][0x23c], -R2 ;  /* 0x00008f00a30a7a23 */ /* 0x000fc60000010802 */
[C---:B---3--:R-:W-:Y:S04]  /*de10*/  HMMA.16816.F32.BF16 R84, R4.reuse, R24, R84 ;  /* 0x000000180454723c */ /* 0x048fe80000041854 */
[----:B------:R-:W-:Y:S04]  /*de20*/  MUFU.EX2 R172, R9 ;  /* 0x0000000900ac7308 */ /* 0x000fe80000000800 */
[----:B------:R-:W-:Y:S01]  /*de30*/  HMMA.16816.F32.BF16 R68, R4, R26, R68 ;  /* 0x0000001a0444723c */ /* 0x000fe20000041844 */
[----:B-1----:R-:W-:-:S03]  /*de40*/  FFMA.FTZ R8, R181, c[0x0][0x23c], -R2 ;  /* 0x00008f00b5087a23 */ /* 0x002fc60000010802 */
[----:B------:R-:W1:Y:S04]  /*de50*/  MUFU.EX2 R171, R10 ;  /* 0x0000000a00ab7308 */ /* 0x000e680000000800 */
[C---:B------:R-:W-:Y:S04]  /*de60*/  HMMA.16816.F32.BF16 R104, R4.reuse, R30, R104 ;  /* 0x0000001e0468723c */ /* 0x040fe80000041868 */
[----:B------:R2:W-:Y:S04]  /*de70*/  MUFU.EX2 R181, R8 ;  /* 0x0000000800b57308 */ /* 0x0005e80000000800 */
[C---:B----4-:R-:W-:Y:S08]  /*de80*/  HMMA.16816.F32.BF16 R76, R4.reuse, R20, R76 ;  /* 0x00000014044c723c */ /* 0x050ff0000004184c */
[----:B------:R-:W-:Y:S01]  /*de90*/  HMMA.16816.F32.BF16 R88, R4, R22, R88 ;  /* 0x000000160458723c */ /* 0x000fe20000041858 */
[----:B--2---:R-:W-:-:S07]  /*dea0*/  LOP3.LUT R8, R35, UR8, R74, 0x96, !PT ;  /* 0x0000000823087c12 */ /* 0x004fce000f8e964a */
[----:B------:R-:W-:Y:S01]  /*deb0*/  HMMA.16816.F32.BF16 R72, R4, R28, R148 ;  /* 0x0000001c0448723c */ /* 0x000fe20000041894 */
[----:B------:R-:W-:-:S05]  /*dec0*/  IMAD.WIDE.U32 R8, R8, -0x2daee0ad, RZ ;  /* 0xd2511f5308087825 */ /* 0x000fca00078e00ff */
[----:B------:R-:W-:Y:S02]  /*ded0*/  LOP3.LUT R10, R9, UR18, R44, 0x96, !PT ;  /* 0x00000012090a7c12 */ /* 0x000fe4000f8e962c */
[C---:B-----5:R-:W-:Y:S01]  /*dee0*/  HMMA.16816.F32.BF16 R100, R4.reuse, R36, R100 ;  /* 0x000000240464723c */ /* 0x060fe20000041864 */
[C---:B------:R-:W-:Y:S02]  /*def0*/  LOP3.LUT R9, R8.reuse, 0xffff, RZ, 0xc0, !PT ;  /* 0x0000ffff08097812 */ /* 0x040fe400078ec0ff */
[--C-:B------:R-:W-:Y:S02]  /*df00*/  SHF.R.U32.HI R15, RZ, 0x10, R8.reuse ;  /* 0x00000010ff0f7819 */ /* 0x100fe40000011608 */
[----:B------:R-:W-:Y:S02]  /*df10*/  LOP3.LUT R16, R8, 0xff, RZ, 0xc0, !PT ;  /* 0x000000ff08107812 */ /* 0x000fe400078ec0ff */
[----:B------:R-:W-:Y:S01]  /*df20*/  SHF.R.U32.HI R14, RZ, 0x18, R8 ;  /* 0x00000018ff0e7819 */ /* 0x000fe20000011608 */
[----:B------:R-:W-:Y:S01]  /*df30*/  FFMA.FTZ R8, R180, c[0x0][0x23c], -R3 ;  /* 0x00008f00b4087a23 */ /* 0x000fe20000010803 */
[----:B------:R-:W-:Y:S01]  /*df40*/  SHF.R.U32.HI R11, RZ, 0x8, R9 ;  /* 0x00000008ff0b7819 */ /* 0x000fe20000011609 */
[----:B------:R-:W-:Y:S01]  /*df50*/  IMAD.MOV.U32 R180, RZ, RZ, R169 ;  /* 0x000000ffffb47224 */ /* 0x000fe200078e00a9 */
[----:B------:R-:W-:Y:S01]  /*df60*/  LOP3.LUT R9, R15, 0xff, RZ, 0xc0, !PT ;  /* 0x000000ff0f097812 */ /* 0x000fe200078ec0ff */
[----:B------:R2:W-:Y:S01]  /*df70*/  MUFU.EX2 R169, R8 ;  /* 0x0000000800a97308 */ /* 0x0005e20000000800 */
[----:B------:R-:W-:Y:S01]  /*df80*/  PRMT R18, R16, 0x5410, R11 ;  /* 0x0000541010127816 */ /* 0x000fe2000000000b */
[----:B------:R-:W-:Y:S01]  /*df90*/  HMMA.16816.F32.BF16 R64, R4, R38, R64 ;  /* 0x000000260440723c */ /* 0x000fe20000041840 */
[----:B------:R-:W-:Y:S01]  /*dfa0*/  PRMT R17, R9, 0x5410, R14 ;  /* 0x0000541009117816 */ /* 0x000fe2000000000e */
[----:B------:R-:W-:Y:S01]  /*dfb0*/  FFMA.FTZ R9, R232, c[0x0][0x23c], -R3 ;  /* 0x00008f00e8097a23 */ /* 0x000fe20000010803 */
[C---:B------:R-:W-:Y:S01]  /*dfc0*/  LOP3.LUT R11, R10.reuse, 0xffff, RZ, 0xc0, !PT ;  /* 0x0000ffff0a0b7812 */ /* 0x040fe200078ec0ff */
[----:B------:R-:W-:Y:S01]  /*dfd0*/  IMAD.MOV.U32 R232, RZ, RZ, R137 ;  /* 0x000000ffffe87224 */ /* 0x000fe200078e0089 */
[--C-:B------:R-:W-:Y:S01]  /*dfe0*/  SHF.R.U32.HI R14, RZ, 0x10, R10.reuse ;  /* 0x00000010ff0e7819 */ /* 0x100fe2000001160a */
[----:B------:R3:W4:Y:S01]  /*dff0*/  MUFU.EX2 R162, R9 ;  /* 0x0000000900a27308 */ /* 0x0007220000000800 */
[----:B------:R-:W-:Y:S01]  /*e000*/  LOP3.LUT R16, R10, 0xff, RZ, 0xc0, !PT ;  /* 0x000000ff0a107812 */ /* 0x000fe200078ec0ff */
[--C-:B------:R-:W-:Y:S01]  /*e010*/  HSET2.LE.AND R4, R18, R146.reuse, PT ;  /* 0x0000009212047233 */ /* 0x100fe20003803000 */
[----:B------:R-:W-:Y:S01]  /*e020*/  SHF.R.U32.HI R15, RZ, 0x18, R10 ;  /* 0x00000018ff0f7819 */ /* 0x000fe2000001160a */
[----:B------:R-:W-:Y:S01]  /*e030*/  HSET2.LE.AND R6, R17, R146, PT ;  /* 0x0000009211067233 */ /* 0x000fe20003803000 */
[----:B------:R-:W-:-:S02]  /*e040*/  SHF.R.U32.HI R10, RZ, 0x8, R11 ;  /* 0x00000008ff0a7819 */ /* 0x000fc4000001160b */
[----:B-1----:R-:W-:Y:S01]  /*e050*/  F2FP.BF16.PACK_AB R5, R171, R172 ;  /* 0x000000acab05723e */ /* 0x002fe200000010ff */
[----:B--2---:R-:W-:Y:S01]  /*e060*/  FFMA.FTZ R8, R170, c[0x0][0x23c], -R3 ;  /* 0x00008f00aa087a23 */ /* 0x004fe20000010803 */
[----:B------:R-:W-:Y:S01]  /*e070*/  PRMT R10, R16, 0x5410, R10 ;  /* 0x00005410100a7816 */ /* 0x000fe2000000000a */
[----:B------:R-:W-:Y:S02]  /*e080*/  IMAD.MOV.U32 R170, RZ, RZ, R136 ;  /* 0x000000ffffaa7224 */ /* 0x000fe400078e0088 */
[----:B------:R1:W2:Y:S01]  /*e090*/  MUFU.EX2 R163, R8 ;  /* 0x0000000800a37308 */ /* 0x0002a20000000800 */
[----:B---3--:R-:W-:-:S04]  /*e0a0*/  LOP3.LUT R9, R14, 0xff, RZ, 0xc0, !PT ;  /* 0x000000ff0e097812 */ /* 0x008fc800078ec0ff */
[----:B------:R-:W-:Y:S02]  /*e0b0*/  PRMT R9, R9, 0x5410, R15 ;  /* 0x0000541009097816 */ /* 0x000fe4000000000f */
[----:B----4-:R-:W-:-:S03]  /*e0c0*/  F2FP.BF16.PACK_AB R15, R162, R168 ;  /* 0x000000a8a20f723e */ /* 0x010fc600000010ff */
[----:B------:R-:W-:Y:S01]  /*e0d0*/  HSET2.LE.AND R14, R9, R146, PT ;  /* 0x00000092090e7233 */ /* 0x000fe20003803000 */
[----:B------:R-:W-:Y:S01]  /*e0e0*/  F2FP.BF16.PACK_AB R9, R181, R183 ;  /* 0x000000b7b509723e */ /* 0x000fe200000010ff */
[----:B-1----:R-:W-:Y:S01]  /*e0f0*/  IMAD.U32 R8, RZ, RZ, UR31 ;  /* 0x0000001fff087e24 */ /* 0x002fe2000f8e00ff */
[----:B--2---:R-:W-:-:S04]  /*e100*/  F2FP.BF16.PACK_AB R7, R163, R169 ;  /* 0x000000a9a307723e */ /* 0x004fc800000010ff */
[----:B------:R-:W-:Y:S02]  /*e110*/  LOP3.LUT R8, R235, UR4, R8, 0x96, !PT ;  /* 0x00000004eb087c12 */ /* 0x000fe4000f8e9608 */
[----:B------:R-:W-:Y:S01]  /*e120*/  LOP3.LUT R11, R6, R7, RZ, 0xc0, !PT ;  /* 0x00000007060b7212 */ /* 0x000fe200078ec0ff */
[----:B------:R-:W-:Y:S02]  /*e130*/  FFMA.FTZ R7, R165, c[0x0][0x23c], -R13 ;  /* 0x00008f00a5077a23 */ /* 0x000fe4000001080d */
[----:B------:R-:W-:Y:S01]  /*e140*/  IMAD.WIDE.U32 R108, R8, -0x326172a9, RZ ;  /* 0xcd9e8d57086c7825 */ /* 0x000fe200078e00ff */
[----:B------:R-:W-:Y:S01]  /*e150*/  HSET2.LE.AND R8, R10, R146, PT ;  /* 0x000000920a087233 */ /* 0x000fe20003803000 */
[----:B------:R-:W-:Y:S01]  /*e160*/  LOP3.LUT R10, R4, R5, RZ, 0xc0, !PT ;  /* 0x00000005040a7212 */ /* 0x000fe200078ec0ff */
[----:B------:R1:W-:Y:S01]  /*e170*/  MUFU.EX2 R161, R7 ;  /* 0x0000000700a17308 */ /* 0x0003e20000000800 */
[----:B------:R-:W-:Y:S01]  /*e180*/  IMAD.MOV.U32 R165, RZ, RZ, R139 ;  /* 0x000000ffffa57224 */ /* 0x000fe200078e008b */
[----:B------:R-:W-:Y:S01]  /*e190*/  LOP3.LUT R5, R109, UR16, R228, 0x96, !PT ;  /* 0x000000106d057c12 */ /* 0x000fe2000f8e96e4 */
[----:B------:R-:W-:Y:S01]  /*e1a0*/  IMAD.MOV.U32 R228, RZ, RZ, R138 ;  /* 0x000000ffffe47224 */ /* 0x000fe200078e008a */
[----:B------:R-:W-:-:S02]  /*e1b0*/  LOP3.LUT R4, R33, UR14, R108, 0x96, !PT ;  /* 0x0000000e21047c12 */ /* 0x000fc4000f8e966c */
[----:B------:R-:W-:Y:S02]  /*e1c0*/  LOP3.LUT R8, R8, R9, RZ, 0xc0, !PT ;  /* 0x0000000908087212 */ /* 0x000fe400078ec0ff */
[----:B------:R-:W-:Y:S01]  /*e1d0*/  LOP3.LUT R9, R14, R15, RZ, 0xc0, !PT ;  /* 0x0000000f0e097212 */ /* 0x000fe200078ec0ff */
[----:B------:R-:W-:-:S04]  /*e1e0*/  IMAD.WIDE.U32 R14, R5, -0x2daee0ad, RZ ;  /* 0xd2511f53050e7825 */ /* 0x000fc800078e00ff */
[----:B------:R-:W-:Y:S01]  /*e1f0*/  IMAD.WIDE.U32 R4, R4, -0x2daee0ad, RZ ;  /* 0xd2511f5304047825 */ /* 0x000fe200078e00ff */
[----:B------:R-:W-:Y:S01]  /*e200*/  LOP3.LUT R6, R15, UR13, R42, 0x96, !PT ;  /* 0x0000000d0f067c12 */ /* 0x000fe2000f8e962a */
[----:B------:R-:W-:Y:S03]  /*e210*/  HMMA.16816.F32.BF16 R80, R8, R24, R80 ;  /* 0x000000180850723c */ /* 0x000fe60000041850 */
[----:B------:R-:W-:Y:S01]  /*e220*/  LOP3.LUT R14, R5, UR11, R14, 0x96, !PT ;  /* 0x0000000b050e7c12 */ /* 0x000fe2000f8e960e */
[----:B------:R-:W-:-:S04]  /*e230*/  IMAD.WIDE.U32 R16, R6, -0x326172a9, RZ ;  /* 0xcd9e8d5706107825 */ /* 0x000fc800078e00ff */
[----:B------:R-:W-:Y:S01]  /*e240*/  FFMA.FTZ R5, R155, c[0x0][0x23c], -R13 ;  /* 0x00008f009b057a23 */ /* 0x000fe2000001080d */
[----:B------:R-:W-:Y:S01]  /*e250*/  LOP3.LUT R6, R17, UR12, R32, 0x96, !PT ;  /* 0x0000000c11067c12 */ /* 0x000fe2000f8e9620 */
[----:B------:R-:W-:Y:S01]  /*e260*/  IMAD.WIDE.U32 R42, R14, -0x326172a9, RZ ;  /* 0xcd9e8d570e2a7825 */ /* 0x000fe200078e00ff */
[----:B------:R-:W-:Y:S01]  /*e270*/  HMMA.16816.F32.BF16 R92, R8, R26, R92 ;  /* 0x0000001a085c723c */ /* 0x000fe2000004185c */
[----:B------:R2:W3:Y:S01]  /*e280*/  MUFU.EX2 R160, R5 ;  /* 0x0000000500a07308 */ /* 0x0004e20000000800 */
[----:B------:R-:W4:Y:S01]  /*e290*/  LDSM.16.MT88.4 R32, [R185+0x7000] ;  /* 0x00700000b920783b */ /* 0x000f220000004200 */
[----:B-1----:R-:W-:-:S03]  /*e2a0*/  IMAD.WIDE.U32 R6, R6, -0x2daee0ad, RZ ;  /* 0xd2511f5306067825 */ /* 0x002fc600078e00ff */
[----:B------:R-:W1:Y:S01]  /*e2b0*/  LDSM.16.MT88.4 R24, [R188+0x7000] ;  /* 0x00700000bc18783b */ /* 0x000e620000004200 */
[----:B------:R-:W-:Y:S01]  /*e2c0*/  FFMA.FTZ R14, R153, c[0x0][0x23c], -R13 ;  /* 0x00008f00990e7a23 */ /* 0x000fe2000001080d */
[C---:B------:R-:W-:Y:S03]  /*e2d0*/  HMMA.16816.F32.BF16 R96, R8.reuse, R28, R96 ;  /* 0x0000001c0860723c */ /* 0x040fe60000041860 */
[----:B------:R5:W-:Y:S05]  /*e2e0*/  MUFU.EX2 R157, R14 ;  /* 0x0000000e009d7308 */ /* 0x000bea0000000800 */
[C---:B------:R-:W-:Y:S01]  /*e2f0*/  HMMA.16816.F32.BF16 R60, R8.reuse, R30, R60 ;  /* 0x0000001e083c723c */ /* 0x040fe2000004183c */
[----:B--2---:R-:W-:Y:S01]  /*e300*/  LOP3.LUT R5, R43, UR10, R16, 0x96, !PT ;  /* 0x0000000a2b057c12 */ /* 0x004fe2000f8e9610 */
[----:B------:R-:W-:Y:S04]  /*e310*/  LDSM.16.MT88.4 R28, [R187+0x7000] ;  /* 0x00700000bb1c783b */ /* 0x000fe80000004200 */
[----:B------:R-:W-:Y:S01]  /*e320*/  IMAD.WIDE.U32 R40, R5, -0x2daee0ad, RZ ;  /* 0xd2511f5305287825 */ /* 0x000fe200078e00ff */
[----:B------:R-:W-:Y:S01]  /*e330*/  LOP3.LUT R5, R7, UR9, R4, 0x96, !PT ;  /* 0x0000000907057c12 */ /* 0x000fe2000f8e9604 */
[----:B------:R-:W-:Y:S03]  /*e340*/  HMMA.16816.F32.BF16 R56, R8, R20, R56 ;  /* 0x000000140838723c */ /* 0x000fe60000041838 */
[----:B------:R-:W-:Y:S01]  /*e350*/  LOP3.LUT R4, R41, UR7, R6, 0x96, !PT ;  /* 0x0000000729047c12 */ /* 0x000fe2000f8e9606 */
[----:B------:R-:W-:-:S04]  /*e360*/  IMAD.WIDE.U32 R44, R5, -0x326172a9, RZ ;  /* 0xcd9e8d57052c7825 */ /* 0x000fc800078e00ff */
[----:B------:R-:W-:Y:S01]  /*e370*/  IMAD.WIDE.U32 R4, R4, -0x326172a9, RZ ;  /* 0xcd9e8d5704047825 */ /* 0x000fe200078e00ff */
[C---:B------:R-:W-:Y:S01]  /*e380*/  HMMA.16816.F32.BF16 R48, R8.reuse, R22, R48 ;  /* 0x000000160830723c */ /* 0x040fe20000041830 */
[----:B------:R-:W2:Y:S02]  /*e390*/  LDSM.16.MT88.4 R20, [R186+0x7000] ;  /* 0x00700000ba14783b */ /* 0x000ea40000004200 */
[----:B------:R-:W-:Y:S01]  /*e3a0*/  FFMA.FTZ R6, R174, c[0x0][0x23c], -R12 ;  /* 0x00008f00ae067a23 */ /* 0x000fe2000001080c */
[----:B------:R-:W-:Y:S01]  /*e3b0*/  LOP3.LUT R15, R4, 0xffff, RZ, 0xc0, !PT ;  /* 0x0000ffff040f7812 */ /* 0x000fe200078ec0ff */
[----:B-----5:R-:W-:Y:S01]  /*e3c0*/  FFMA.FTZ R14, R152, c[0x0][0x23c], -R13 ;  /* 0x00008f00980e7a23 */ /* 0x020fe2000001080d */
[----:B------:R-:W-:Y:S01]  /*e3d0*/  LOP3.LUT R19, R4, 0xff, RZ, 0xc0, !PT ;  /* 0x000000ff04137812 */ /* 0x000fe200078ec0ff */
[----:B------:R5:W-:Y:S01]  /*e3e0*/  MUFU.EX2 R156, R6 ;  /* 0x00000006009c7308 */ /* 0x000be20000000800 */
[--C-:B------:R-:W-:Y:S01]  /*e3f0*/  SHF.R.U32.HI R16, RZ, 0x10, R4.reuse ;  /* 0x00000010ff107819 */ /* 0x100fe20000011604 */
[----:B------:R-:W-:Y:S01]  /*e400*/  HMMA.16816.F32.BF16 R52, R8, R36, R52 ;  /* 0x000000240834723c */ /* 0x000fe20000041834 */
[----:B------:R-:W-:Y:S01]  /*e410*/  SHF.R.U32.HI R18, RZ, 0x18, R4 ;  /* 0x00000018ff127819 */ /* 0x000fe20000011604 */
[----:B------:R-:W-:Y:S01]  /*e420*/  IMAD.MOV.U32 R174, RZ, RZ, R132 ;  /* 0x000000ffffae7224 */ /* 0x000fe200078e0084 */
[----:B------:R-:W-:-:S03]  /*e430*/  SHF.R.U32.HI R15, RZ, 0x8, R15 ;  /* 0x00000008ff0f7819 */ /* 0x000fc6000001160f */
[----:B------:R1:W-:Y:S02]  /*e440*/  MUFU.EX2 R159, R14 ;  /* 0x0000000e009f7308 */ /* 0x0003e40000000800 */
[----:B------:R-:W-:Y:S01]  /*e450*/  HMMA.16816.F32.BF16 R36, R8, R38, R140 ;  /* 0x000000260824723c */ /* 0x000fe2000004188c */
[----:B-----5:R-:W-:Y:S01]  /*e460*/  LOP3.LUT R6, R5, UR17, R44, 0x96, !PT ;  /* 0x0000001105067c12 */ /* 0x020fe2000f8e962c */
[----:B------:R-:W-:-:S05]  /*e470*/  FFMA.FTZ R5, R158, c[0x0][0x23c], -R12 ;  /* 0x00008f009e057a23 */ /* 0x000fca000001080c */
[----:B------:R-:W-:Y:S01]  /*e480*/  LOP3.LUT R9, R109, UR16, R118, 0x96, !PT ;  /* 0x000000106d097c12 */ /* 0x000fe2000f8e9676 */
[----:B------:R-:W-:Y:S01]  /*e490*/  FFMA.FTZ R10, R237, c[0x0][0x23c], -R2 ;  /* 0x00008f00ed0a7a23 */ /* 0x000fe20000010802 */
[----:B------:R-:W-:Y:S01]  /*e4a0*/  LOP3.LUT R7, R6, 0xffff, RZ, 0xc0, !PT ;  /* 0x0000ffff06077812 */ /* 0x000fe200078ec0ff */
[----:B------:R5:W-:Y:S01]  /*e4b0*/  MUFU.EX2 R153, R5 ;  /* 0x0000000500997308 */ /* 0x000be20000000800 */
[----:B------:R-:W-:Y:S01]  /*e4c0*/  SHF.R.U32.HI R17, RZ, 0x18, R6 ;  /* 0x00000018ff117819 */ /* 0x000fe20000011606 */
[----:B------:R-:W-:Y:S01]  /*e4d0*/  IMAD.MOV.U32 R158, RZ, RZ, R134 ;  /* 0x000000ffff9e7224 */ /* 0x000fe200078e0086 */
[----:B------:R-:W-:Y:S01]  /*e4e0*/  SHF.R.U32.HI R7, RZ, 0x8, R7 ;  /* 0x00000008ff077819 */ /* 0x000fe20000011607 */
[----:B-1----:R-:W-:Y:S01]  /*e4f0*/  FFMA.FTZ R14, R164, c[0x0][0x23c], -R12 ;  /* 0x00008f00a40e7a23 */ /* 0x002fe2000001080c */
[----:B------:R-:W-:Y:S01]  /*e500*/  LOP3.LUT R8, R225, UR14, R108, 0x96, !PT ;  /* 0x0000000ee1087c12 */ /* 0x000fe2000f8e966c */
[----:B------:R-:W-:Y:S01]  /*e510*/  IMAD.MOV.U32 R164, RZ, RZ, R133 ;  /* 0x000000ffffa47224 */ /* 0x000fe200078e0085 */
[----:B------:R-:W-:Y:S01]  /*e520*/  LDSM.16.MT88.4 R108, [R188+0x7800] ;  /* 0x00780000bc6c783b */ /* 0x000fe20000004200 */
[----:B------:R1:W1:Y:S01]  /*e530*/  MUFU.EX2 R155, R14 ;  /* 0x0000000e009b7308 */ /* 0x0002620000000800 */
[----:B------:R-:W-:Y:S01]  /*e540*/  IMAD.MOV.U32 R237, RZ, RZ, R120 ;  /* 0x000000ffffed7224 */ /* 0x000fe200078e0078 */
[----:B-----5:R-:W-:-:S06]  /*e550*/  SHF.R.U32.HI R5, RZ, 0x10, R6 ;  /* 0x00000010ff057819 */ /* 0x020fcc0000011606 */
[----:B------:R5:W-:Y:S01]  /*e560*/  MUFU.EX2 R151, R10 ;  /* 0x0000000a00977308 */ /* 0x000be20000000800 */
[----:B-1----:R-:W-:Y:S02]  /*e570*/  LOP3.LUT R14, R6, 0xff, RZ, 0xc0, !PT ;  /* 0x000000ff060e7812 */ /* 0x002fe400078ec0ff */
[----:B------:R-:W-:Y:S02]  /*e580*/  LOP3.LUT R6, R5, 0xff, RZ, 0xc0, !PT ;  /* 0x000000ff05067812 */ /* 0x000fe400078ec0ff */
[----:B------:R-:W-:Y:S01]  /*e590*/  PRMT R4, R14, 0x5410, R7 ;  /* 0x000054100e047816 */ /* 0x000fe20000000007 */
[----:B------:R-:W-:Y:S01]  /*e5a0*/  FFMA.FTZ R7, R154, c[0x0][0x23c], -R12 ;  /* 0x00008f009a077a23 */ /* 0x000fe2000001080c */
[----:B------:R-:W-:Y:S01]  /*e5b0*/  LOP3.LUT R14, R16, 0xff, RZ, 0xc0, !PT ;  /* 0x000000ff100e7812 */ /* 0x000fe200078ec0ff */
[----:B------:R-:W-:Y:S01]  /*e5c0*/  IMAD.MOV.U32 R154, RZ, RZ, R135 ;  /* 0x000000ffff9a7224 */ /* 0x000fe200078e0087 */
[----:B---3--:R-:W-:Y:S01]  /*e5d0*/  F2FP.BF16.PACK_AB R5, R160, R161 ;  /* 0x000000a1a005723e */ /* 0x008fe200000010ff */
[----:B------:R1:W3:Y:S01]  /*e5e0*/  MUFU.EX2 R152, R7 ;  /* 0x0000000700987308 */ /* 0x0002e20000000800 */
[----:B------:R-:W-:Y:S01]  /*e5f0*/  HSET2.LE.AND R4, R4, R146, PT ;  /* 0x0000009204047233 */ /* 0x000fe20003803000 */
[----:B------:R-:W-:Y:S01]  /*e600*/  PRMT R6, R6, 0x5410, R17 ;  /* 0x0000541006067816 */ /* 0x000fe20000000011 */
[----:B-----5:R-:W-:-:S03]  /*e610*/  IMAD.WIDE.U32 R10, R9, -0x2daee0ad, RZ ;  /* 0xd2511f53090a7825 */ /* 0x020fc600078e00ff */
[----:B------:R-:W-:Y:S01]  /*e620*/  LOP3.LUT R4, R4, R5, RZ, 0xc0, !PT ;  /* 0x0000000504047212 */ /* 0x000fe200078ec0ff */
[----:B------:R-:W-:Y:S01]  /*e630*/  HSET2.LE.AND R5, R6, R146, PT ;  /* 0x0000009206057233 */ /* 0x000fe20003803000 */
[----:B------:R-:W-:Y:S02]  /*e640*/  F2FP.BF16.PACK_AB R6, R155, R156 ;  /* 0x0000009c9b06723e */ /* 0x000fe400000010ff */
[----:B------:R-:W-:Y:S02]  /*e650*/  LOP3.LUT R9, R11, UR13, R116, 0x96, !PT ;  /* 0x0000000d0b097c12 */ /* 0x000fe4000f8e9674 */
[----:B------:R-:W-:Y:S02]  /*e660*/  LOP3.LUT R5, R5, R6, RZ, 0xc0, !PT ;  /* 0x0000000605057212 */ /* 0x000fe400078ec0ff */
[----:B-1----:R-:W-:Y:S02]  /*e670*/  PRMT R7, R19, 0x5410, R15 ;  /* 0x0000541013077816 */ /* 0x002fe4000000000f */
[----:B------:R-:W-:-:S02]  /*e680*/  PRMT R15, R14, 0x5410, R18 ;  /* 0x000054100e0f7816 */ /* 0x000fc40000000012 */
[----:B------:R-:W-:Y:S01]  /*e690*/  F2FP.BF16.PACK_AB R14, R159, R157 ;  /* 0x0000009d9f0e723e */ /* 0x000fe200000010ff */
[--C-:B------:R-:W-:Y:S01]  /*e6a0*/  HSET2.LE.AND R7, R7, R146.reuse, PT ;  /* 0x0000009207077233 */ /* 0x100fe20003803000 */
[----:B---3--:R-:W-:Y:S01]  /*e6b0*/  F2FP.BF16.PACK_AB R16, R152, R153 ;  /* 0x000000999810723e */ /* 0x008fe200000010ff */
[----:B------:R-:W-:-:S03]  /*e6c0*/  HSET2.LE.AND R15, R15, R146, PT ;  /* 0x000000920f0f7233 */ /* 0x000fc60003803000 */
[----:B------:R-:W-:Y:S02]  /*e6d0*/  LOP3.LUT R6, R7, R14, RZ, 0xc0, !PT ;  /* 0x0000000e07067212 */ /* 0x000fe400078ec0ff */
[----:B------:R-:W-:Y:S01]  /*e6e0*/  LOP3.LUT R7, R15, R16, RZ, 0xc0, !PT ;  /* 0x000000100f077212 */ /* 0x000fe200078ec0ff */
[----:B------:R-:W-:-:S04]  /*e6f0*/  IMAD.WIDE.U32 R14, R8, -0x2daee0ad, RZ ;  /* 0xd2511f53080e7825 */ /* 0x000fc800078e00ff */
[----:B------:R-:W-:Y:S02]  /*e700*/  FFMA.FTZ R8, R223, c[0x0][0x23c], -R2 ;  /* 0x00008f00df087a23 */ /* 0x000fe40000010802 */
[----:B------:R-:W-:Y:S01]  /*e710*/  IMAD.MOV.U32 R223, RZ, RZ, R121 ;  /* 0x000000ffffdf7224 */ /* 0x000fe200078e0079 */
[C---:B----4-:R-:W-:Y:S01]  /*e720*/  HMMA.16816.F32.BF16 R84, R4.reuse, R32, R84 ;  /* 0x000000200454723c */ /* 0x050fe20000041854 */
[----:B------:R1:W-:Y:S07]  /*e730*/  MUFU.EX2 R150, R8 ;  /* 0x0000000800967308 */ /* 0x0003ee0000000800 */
[C---:B------:R-:W-:Y:S08]  /*e740*/  HMMA.16816.F32.BF16 R68, R4.reuse, R34, R68 ;  /* 0x000000220444723c */ /* 0x040ff00000041844 */
[----:B------:R-:W-:Y:S01]  /*e750*/  HMMA.16816.F32.BF16 R72, R4, R24, R72 ;  /* 0x000000180448723c */ /* 0x000fe20000041848 */
[----:B-1----:R-:W-:Y:S01]  /*e760*/  LOP3.LUT R8, R15, UR11, R10, 0x96, !PT ;  /* 0x0000000b0f087c12 */ /* 0x002fe2000f8e960a */
[----:B------:R-:W-:-:S04]  /*e770*/  IMAD.WIDE.U32 R10, R9, -0x326172a9, RZ ;  /* 0xcd9e8d57090a7825 */ /* 0x000fc800078e00ff */
[----:B------:R-:W-:Y:S02]  /*e780*/  FFMA.FTZ R9, R220, c[0x0][0x23c], -R2 ;  /* 0x00008f00dc097a23 */ /* 0x000fe40000010802 */
[----:B------:R-:W-:Y:S01]  /*e790*/  IMAD.WIDE.U32 R114, R8, -0x326172a9, RZ ;  /* 0xcd9e8d5708727825 */ /* 0x000fe200078e00ff */
[----:B------:R-:W-:Y:S01]  /*e7a0*/  LOP3.LUT R8, R11, UR12, R224, 0x96, !PT ;  /* 0x0000000c0b087c12 */ /* 0x000fe2000f8e96e0 */
[----:B------:R1:W-:Y:S01]  /*e7b0*/  MUFU.EX2 R131, R9 ;  /* 0x0000000900837308 */ /* 0x0003e20000000800 */
[----:B------:R-:W-:Y:S01]  /*e7c0*/  HMMA.16816.F32.BF16 R104, R4, R26, R104 ;  /* 0x0000001a0468723c */ /* 0x000fe20000041868 */
[----:B------:R-:W-:Y:S01]  /*e7d0*/  IMAD.MOV.U32 R220, RZ, RZ, R122 ;  /* 0x000000ffffdc7224 */ /* 0x000fe200078e007a */
[----:B------:R-:W-:-:S05]  /*e7e0*/  LOP3.LUT R10, R115, UR10, R10, 0x96, !PT ;  /* 0x0000000a730a7c12 */ /* 0x000fca000f8e960a */
[----:B------:R-:W-:Y:S01]  /*e7f0*/  IMAD.WIDE.U32 R112, R10, -0x2daee0ad, RZ ;  /* 0xd2511f530a707825 */ /* 0x000fe200078e00ff */
[C---:B--2---:R-:W-:Y:S03]  /*e800*/  HMMA.16816.F32.BF16 R76, R4.reuse, R20, R76 ;  /* 0x00000014044c723c */ /* 0x044fe6000004184c */
[----:B------:R-:W-:Y:S02]  /*e810*/  FFMA.FTZ R10, R241, c[0x0][0x23c], -R3 ;  /* 0x00008f00f10a7a23 */ /* 0x000fe40000010803 */
[----:B------:R-:W-:Y:S02]  /*e820*/  IMAD.MOV.U32 R241, RZ, RZ, R117 ;  /* 0x000000fffff17224 */ /* 0x000fe400078e0075 */
[----:B-1----:R-:W-:Y:S01]  /*e830*/  FFMA.FTZ R9, R179, c[0x0][0x23c], -R2 ;  /* 0x00008f00b3097a23 */ /* 0x002fe20000010802 */
[C---:B------:R-:W-:Y:S01]  /*e840*/  HMMA.16816.F32.BF16 R132, R4.reuse, R28, R100 ;  /* 0x0000001c0484723c */ /* 0x040fe20000041864 */
[----:B------:R-:W-:Y:S01]  /*e850*/  IMAD.MOV.U32 R179, RZ, RZ, R123 ;  /* 0x000000ffffb37224 */ /* 0x000fe200078e007b */
[----:B------:R1:W-:Y:S06]  /*e860*/  MUFU.EX2 R129, R10 ;  /* 0x0000000a00817308 */ /* 0x0003ec0000000800 */
[C---:B------:R-:W-:Y:S02]  /*e870*/  HMMA.16816.F32.BF16 R120, R4.reuse, R22, R88 ;  /* 0x000000160478723c */ /* 0x040fe40000041858 */
[----:B------:R2:W3:Y:S06]  /*e880*/  MUFU.EX2 R149, R9 ;  /* 0x0000000900957308 */ /* 0x0004ec0000000800 */
[----:B------:R-:W-:Y:S01]  /*e890*/  HMMA.16816.F32.BF16 R64, R4, R30, R64 ;  /* 0x0000001e0440723c */ /* 0x000fe20000041840 */
[----:B-1----:R-:W-:-:S04]  /*e8a0*/  FFMA.FTZ R10, R221, c[0x0][0x23c], -R3 ;  /* 0x00008f00dd0a7a23 */ /* 0x002fc80000010803 */
[----:B------:R-:W-:Y:S02]  /*e8b0*/  MUFU.EX2 R130, R10 ;  /* 0x0000000a00827308 */ /* 0x000fe40000000800 */
[--C-:B------:R-:W-:Y:S02]  /*e8c0*/  FFMA.FTZ R5, R212, c[0x0][0x23c], -R3.reuse ;  /* 0x00008f00d4057a23 */ /* 0x100fe40000010803 */
[----:B------:R-:W-:Y:S02]  /*e8d0*/  FFMA.FTZ R7, R240, c[0x0][0x23c], -R3 ;  /* 0x00008f00f0077a23 */ /* 0x000fe40000010803 */
[----:B--2---:R-:W-:Y:S02]  /*e8e0*/  IMAD.WIDE.U32 R8, R8, -0x2daee0ad, RZ ;  /* 0xd2511f5308087825 */ /* 0x004fe400078e00ff */
[----:B------:R1:W2:Y:S03]  /*e8f0*/  MUFU.EX2 R148, R5 ;  /* 0x0000000500947308 */ /* 0x0002a60000000800 */
[----:B------:R-:W-:-:S02]  /*e900*/  LOP3.LUT R9, R9, UR9, R14, 0x96, !PT ;  /* 0x0000000909097c12 */ /* 0x000fc4000f8e960e */
[----:B------:R-:W-:-:S03]  /*e910*/  LOP3.LUT R8, R113, UR7, R8, 0x96, !PT ;  /* 0x0000000771087c12 */ /* 0x000fc6000f8e9608 */
[----:B------:R-:W-:Y:S01]  /*e920*/  IMAD.WIDE.U32 R18, R9, -0x326172a9, RZ ;  /* 0xcd9e8d5709127825 */ /* 0x000fe200078e00ff */
[----:B------:R4:W5:Y:S03]  /*e930*/  MUFU.EX2 R128, R7 ;  /* 0x0000000700807308 */ /* 0x0009660000000800 */
[----:B------:R-:W-:-:S05]  /*e940*/  IMAD.WIDE.U32 R8, R8, -0x326172a9, RZ ;  /* 0xcd9e8d5708087825 */ /* 0x000fca00078e00ff */
[----:B------:R-:W-:Y:S02]  /*e950*/  LOP3.LUT R6, R8, 0xffff, RZ, 0xc0, !PT ;  /* 0x0000ffff08067812 */ /* 0x000fe400078ec0ff */
[----:B------:R-:W-:Y:S02]  /*e960*/  LOP3.LUT R4, R9, UR17, R18, 0x96, !PT ;  /* 0x0000001109047c12 */ /* 0x000fe4000f8e9612 */
[----:B-1----:R-:W-:Y:S02]  /*e970*/  SHF.R.U32.HI R5, RZ, 0x10, R8 ;  /* 0x00000010ff057819 */ /* 0x002fe40000011608 */
[----:B------:R-:W-:Y:S02]  /*e980*/  SHF.R.U32.HI R11, RZ, 0x8, R6 ;  /* 0x00000008ff0b7819 */ /* 0x000fe40000011606 */
[----:B------:R-:W-:Y:S02]  /*e990*/  LOP3.LUT R10, R5, 0xff, RZ, 0xc0, !PT ;  /* 0x000000ff050a7812 */ /* 0x000fe400078ec0ff */
[----:B------:R-:W-:-:S02]  /*e9a0*/  SHF.R.U32.HI R6, RZ, 0x10, R4 ;  /* 0x00000010ff067819 */ /* 0x000fc40000011604 */
[----:B------:R-:W-:Y:S02]  /*e9b0*/  LOP3.LUT R5, R4, 0xffff, RZ, 0xc0, !PT ;  /* 0x0000ffff04057812 */ /* 0x000fe400078ec0ff */
[----:B------:R-:W-:Y:S02]  /*e9c0*/  LOP3.LUT R15, R8, 0xff, RZ, 0xc0, !PT ;  /* 0x000000ff080f7812 */ /* 0x000fe400078ec0ff */
[----:B------:R-:W-:Y:S02]  /*e9d0*/  SHF.R.U32.HI R14, RZ, 0x18, R8 ;  /* 0x00000018ff0e7819 */ /* 0x000fe40000011608 */
[----:B------:R-:W-:Y:S02]  /*e9e0*/  LOP3.LUT R9, R4, 0xff, RZ, 0xc0, !PT ;  /* 0x000000ff04097812 */ /* 0x000fe400078ec0ff */
[----:B------:R-:W-:Y:S02]  /*e9f0*/  SHF.R.U32.HI R8, RZ, 0x18, R4 ;  /* 0x00000018ff087819 */ /* 0x000fe40000011604 */
[----:B------:R-:W-:-:S02]  /*ea00*/  LOP3.LUT R4, R6, 0xff, RZ, 0xc0, !PT ;  /* 0x000000ff06047812 */ /* 0x000fc400078ec0ff */
[----:B------:R-:W-:Y:S02]  /*ea10*/  SHF.R.U32.HI R5, RZ, 0x8, R5 ;  /* 0x00000008ff057819 */ /* 0x000fe40000011605 */
[----:B------:R-:W-:Y:S02]  /*ea20*/  PRMT R6, R15, 0x5410, R11 ;  /* 0x000054100f067816 */ /* 0x000fe4000000000b */
[----:B------:R-:W-:Y:S02]  /*ea30*/  PRMT R4, R4, 0x5410, R8 ;  /* 0x0000541004047816 */ /* 0x000fe40000000008 */
[----:B------:R-:W-:Y:S01]  /*ea40*/  PRMT R5, R9, 0x5410, R5 ;  /* 0x0000541009057816 */ /* 0x000fe20000000005 */
[--C-:B------:R-:W-:Y:S01]  /*ea50*/  HSET2.LE.AND R6, R6, R146.reuse, PT ;  /* 0x0000009206067233 */ /* 0x100fe20003803000 */
[----:B----4-:R-:W-:Y:S01]  /*ea60*/  PRMT R7, R10, 0x5410, R14 ;  /* 0x000054100a077816 */ /* 0x010fe2000000000e */
[--C-:B------:R-:W-:Y:S01]  /*ea70*/  HSET2.LE.AND R10, R4, R146.reuse, PT ;  /* 0x00000092040a7233 */ /* 0x100fe20003803000 */
[----:B---3--:R-:W-:Y:S01]  /*ea80*/  F2FP.BF16.PACK_AB R4, R149, R131 ;  /* 0x000000839504723e */ /* 0x008fe200000010ff */
[--C-:B------:R-:W-:Y:S01]  /*ea90*/  HSET2.LE.AND R8, R5, R146.reuse, PT ;  /* 0x0000009205087233 */ /* 0x100fe20003803000 */
[----:B------:R-:W-:Y:S01]  /*eaa0*/  F2FP.BF16.PACK_AB R9, R150, R151 ;  /* 0x000000979609723e */ /* 0x000fe200000010ff */
[----:B------:R-:W-:Y:S01]  /*eab0*/  HSET2.LE.AND R7, R7, R146, PT ;  /* 0x0000009207077233 */ /* 0x000fe20003803000 */
[----:B------:R-:W-:-:S02]  /*eac0*/  LOP3.LUT R6, R6, R4, RZ, 0xc0, !PT ;  /* 0x0000000406067212 */ /* 0x000fc400078ec0ff */
[----:B------:R-:W-:Y:S01]  /*ead0*/  LOP3.LUT R4, R8, R9, RZ, 0xc0, !PT ;  /* 0x0000000908047212 */ /* 0x000fe200078ec0ff */
[----:B------:R-:W-:Y:S01]  /*eae0*/  FFMA.FTZ R8, R178, c[0x0][0x23c], -R13 ;  /* 0x00008f00b2087a23 */ /* 0x000fe2000001080d */
[----:B------:R-:W-:Y:S02]  /*eaf0*/  LOP3.LUT R9, R45, UR8, R42, 0x96, !PT ;  /* 0x000000082d097c12 */ /* 0x000fe4000f8e962a */
[----:B--2---:R-:W-:Y:S01]  /*eb00*/  F2FP.BF16.PACK_AB R5, R148, R130 ;  /* 0x000000829405723e */ /* 0x004fe200000010ff */
[----:B------:R1:W-:Y:S01]  /*eb10*/  MUFU.EX2 R147, R8 ;  /* 0x0000000800937308 */ /* 0x0003e20000000800 */
[----:B-----5:R-:W-:Y:S02]  /*eb20*/  F2FP.BF16.PACK_AB R11, R128, R129 ;  /* 0x00000081800b723e */ /* 0x020fe400000010ff */
[----:B------:R-:W-:Y:S02]  /*eb30*/  LOP3.LUT R7, R7, R5, RZ, 0xc0, !PT ;  /* 0x0000000507077212 */ /* 0x000fe400078ec0ff */
[----:B------:R-:W-:Y:S01]  /*eb40*/  LOP3.LUT R5, R10, R11, RZ, 0xc0, !PT ;  /* 0x0000000b0a057212 */ /* 0x000fe200078ec0ff */
[----:B------:R-:W-:-:S06]  /*eb50*/  FFMA.FTZ R11, R182, c[0x0][0x23c], -R12 ;  /* 0x00008f00b60b7a23 */ /* 0x000fcc000001080c */
[----:B------:R-:W-:Y:S01]  /*eb60*/  HMMA.16816.F32.BF16 R60, R4, R26, R60 ;  /* 0x0000001a043c723c */ /* 0x000fe2000004183c */
[----:B-1----:R-:W-:-:S04]  /*eb70*/  FFMA.FTZ R8, R173, c[0x0][0x23c], -R13 ;  /* 0x00008f00ad087a23 */ /* 0x002fc8000001080d */
[----:B------:R1:W-:Y:S03]  /*eb80*/  MUFU.EX2 R44, R8 ;  /* 0x00000008002c7308 */ /* 0x0003e60000000800 */
[C---:B------:R-:W-:Y:S08]  /*eb90*/  HMMA.16816.F32.BF16 R96, R4.reuse, R24, R96 ;  /* 0x000000180460723c */ /* 0x040ff00000041860 */
[----:B------:R-:W-:Y:S01]  /*eba0*/  HMMA.16816.F32.BF16 R80, R4, R32, R80 ;  /* 0x000000200450723c */ /* 0x000fe20000041850 */
[----:B-1----:R-:W-:-:S07]  /*ebb0*/  FFMA.FTZ R8, R167, c[0x0][0x23c], -R13 ;  /* 0x00008f00a7087a23 */ /* 0x002fce000001080d */
[C---:B------:R-:W-:Y:S01]  /*ebc0*/  HMMA.16816.F32.BF16 R32, R4.reuse, R34, R92 ;  /* 0x000000220420723c */ /* 0x040fe2000004185c */
[----:B------:R-:W1:Y:S01]  /*ebd0*/  LDSM.16.MT88.4 R92, [R185+0x7800] ;  /* 0x00780000b95c783b */ /* 0x000e620000004200 */
[----:B------:R2:W-:Y:S06]  /*ebe0*/  MUFU.EX2 R43, R8 ;  /* 0x00000008002b7308 */ /* 0x0005ec0000000800 */
[C---:B------:R-:W-:Y:S08]  /*ebf0*/  HMMA.16816.F32.BF16 R56, R4.reuse, R20, R56 ;  /* 0x000000140438723c */ /* 0x040ff00000041838 */
[----:B------:R-:W-:Y:S01]  /*ec00*/  HMMA.16816.F32.BF16 R48, R4, R22, R48 ;  /* 0x000000160430723c */ /* 0x000fe20000041830 */
[----:B--2---:R-:W-:-:S04]  /*ec10*/  FFMA.FTZ R8, R166, c[0x0][0x23c], -R13 ;  /* 0x00008f00a6087a23 */ /* 0x004fc8000001080d */
[----:B------:R2:W3:Y:S03]  /*ec20*/  MUFU.EX2 R41, R8 ;  /* 0x0000000800297308 */ /* 0x0004e60000000800 */
[C---:B------:R-:W-:Y:S08]  /*ec30*/  HMMA.16816.F32.BF16 R52, R4.reuse, R28, R52 ;  /* 0x0000001c0434723c */ /* 0x040ff00000041834 */
[----:B------:R-:W-:Y:S01]  /*ec40*/  HMMA.16816.F32.BF16 R36, R4, R30, R36 ;  /* 0x0000001e0424723c */ /* 0x000fe20000041824 */
[----:B--2---:R-:W-:-:S06]  /*ec50*/  IMAD.WIDE.U32 R8, R9, -0x2daee0ad, RZ ;  /* 0xd2511f5309087825 */ /* 0x004fcc00078e00ff */
[----:B------:R-:W-:Y:S01]  /*ec60*/  FFMA.FTZ R4, R215, c[0x0][0x23c], -R2 ;  /* 0x00008f00d7047a23 */ /* 0x000fe20000010802 */
[----:B------:R-:W-:Y:S01]  /*ec70*/  LOP3.LUT R10, R9, UR18, R40, 0x96, !PT ;  /* 0x00000012090a7c12 */ /* 0x000fe2000f8e9628 */
[----:B------:R-:W-:Y:S01]  /*ec80*/  FFMA.FTZ R6, R222, c[0x0][0x23c], -R3 ;  /* 0x00008f00de067a23 */ /* 0x000fe20000010803 */
[C---:B------:R-:W-:Y:S01]  /*ec90*/  LOP3.LUT R13, R8.reuse, 0xffff, RZ, 0xc0, !PT ;  /* 0x0000ffff080d7812 */ /* 0x040fe200078ec0ff */
[----:B------:R-:W-:Y:S01]  /*eca0*/  FFMA.FTZ R9, R177, c[0x0][0x23c], -R12 ;  /* 0x00008f00b1097a23 */ /* 0x000fe2000001080c */
[----:B------:R2:W-:Y:S01]  /*ecb0*/  MUFU.EX2 R40, R11 ;  /* 0x0000000b00287308 */ /* 0x0005e20000000800 */
[----:B------:R-:W-:Y:S02]  /*ecc0*/  LOP3.LUT R18, R8, 0xff, RZ, 0xc0, !PT ;  /* 0x000000ff08127812 */ /* 0x000fe400078ec0ff */
[--C-:B------:R-:W-:Y:S02]  /*ecd0*/  SHF.R.U32.HI R16, RZ, 0x10, R8.reuse ;  /* 0x00000010ff107819 */ /* 0x100fe40000011608 */
[----:B------:R-:W-:-:S02]  /*ece0*/  SHF.R.U32.HI R17, RZ, 0x18, R8 ;  /* 0x00000018ff117819 */ /* 0x000fc40000011608 */
[C---:B------:R-:W-:Y:S01]  /*ecf0*/  LOP3.LUT R8, R10.reuse, 0xffff, RZ, 0xc0, !PT ;  /* 0x0000ffff0a087812 */ /* 0x040fe200078ec0ff */
[----:B------:R4:W5:Y:S01]  /*ed00*/  MUFU.EX2 R27, R9 ;  /* 0x00000009001b7308 */ /* 0x0009620000000800 */
[----:B------:R-:W-:Y:S02]  /*ed10*/  LOP3.LUT R15, R10, 0xff, RZ, 0xc0, !PT ;  /* 0x000000ff0a0f7812 */ /* 0x000fe400078ec0ff */
[----:B------:R-:W-:Y:S02]  /*ed20*/  SHF.R.U32.HI R14, RZ, 0x18, R10 ;  /* 0x00000018ff0e7819 */ /* 0x000fe4000001160a */
[----:B------:R-:W-:Y:S02]  /*ed30*/  SHF.R.U32.HI R13, RZ, 0x8, R13 ;  /* 0x00000008ff0d7819 */ /* 0x000fe4000001160d */
[----:B------:R-:W-:Y:S01]  /*ed40*/  SHF.R.U32.HI R8, RZ, 0x8, R8 ;  /* 0x00000008ff087819 */ /* 0x000fe20000011608 */
[----:B------:R1:W-:Y:S01]  /*ed50*/  MUFU.EX2 R23, R4 ;  /* 0x0000000400177308 */ /* 0x0003e20000000800 */
[----:B--2---:R-:W-:-:S02]  /*ed60*/  SHF.R.U32.HI R11, RZ, 0x10, R10 ;  /* 0x00000010ff0b7819 */ /* 0x004fc4000001160a */
[----:B------:R-:W-:Y:S02]  /*ed70*/  PRMT R8, R15, 0x5410, R8 ;  /* 0x000054100f087816 */ /* 0x000fe40000000008 */
[----:B------:R-:W-:Y:S02]  /*ed80*/  LOP3.LUT R10, R11, 0xff, RZ, 0xc0, !PT ;  /* 0x000000ff0b0a7812 */ /* 0x000fe400078ec0ff */
[----:B------:R-:W-:Y:S01]  /*ed90*/  PRMT R11, R18, 0x5410, R13 ;  /* 0x00005410120b7816 */ /* 0x000fe2000000000d */
[----:B----4-:R-:W-:Y:S01]  /*eda0*/  FFMA.FTZ R9, R175, c[0x0][0x23c], -R12 ;  /* 0x00008f00af097a23 */ /* 0x010fe2000001080c */
[----:B------:R-:W-:Y:S01]  /*edb0*/  PRMT R10, R10, 0x5410, R14 ;  /* 0x000054100a0a7816 */ /* 0x000fe2000000000e */
[----:B------:R-:W-:Y:S01]  /*edc0*/  FFMA.FTZ R14, R238, c[0x0][0x23c], -R2 ;  /* 0x00008f00ee0e7a23 */ /* 0x000fe20000010802 */
[----:B------:R-:W-:Y:S01]  /*edd0*/  LOP3.LUT R16, R16, 0xff, RZ, 0xc0, !PT ;  /* 0x000000ff10107812 */ /* 0x000fe200078ec0ff */
[----:B------:R2:W-:Y:S01]  /*ede0*/  MUFU.EX2 R26, R9 ;  /* 0x00000009001a7308 */ /* 0x0005e20000000800 */
[--C-:B------:R-:W-:Y:S01]  /*edf0*/  HSET2.LE.AND R8, R8, R146.reuse, PT ;  /* 0x0000009208087233 */ /* 0x100fe20003803000 */
[----:B---3--:R-:W-:Y:S01]  /*ee00*/  F2FP.BF16.PACK_AB R13, R41, R43 ;  /* 0x0000002b290d723e */ /* 0x008fe200000010ff */
[----:B------:R-:W-:Y:S01]  /*ee10*/  HSET2.LE.AND R10, R10, R146, PT ;  /* 0x000000920a0a7233 */ /* 0x000fe20003803000 */
[----:B------:R-:W-:Y:S01]  /*ee20*/  PRMT R16, R16, 0x5410, R17 ;  /* 0x0000541010107816 */ /* 0x000fe20000000011 */
[----:B-1----:R-:W-:-:S03]  /*ee30*/  FFMA.FTZ R4, R242, c[0x0][0x23c], -R3 ;  /* 0x00008f00f2047a23 */ /* 0x002fc60000010803 */
[----:B------:R1:W-:Y:S01]  /*ee40*/  MUFU.EX2 R20, R6 ;  /* 0x0000000600147308 */ /* 0x0003e20000000800 */
[----:B--2---:R-:W-:Y:S01]  /*ee50*/  FFMA.FTZ R9, R176, c[0x0][0x23c], -R12 ;  /* 0x00008f00b0097a23 */ /* 0x004fe2000001080c */
[----:B------:R-:W-:Y:S01]  /*ee60*/  HSET2.LE.AND R12, R11, R146, PT ;  /* 0x000000920b0c7233 */ /* 0x000fe20003803000 */
[----:B-----5:R-:W-:-:S05]  /*ee70*/  F2FP.BF16.PACK_AB R11, R27, R40 ;  /* 0x000000281b0b723e */ /* 0x020fca00000010ff */
[----:B------:R-:W-:Y:S01]  /*ee80*/  MUFU.EX2 R15, R4 ;  /* 0x00000004000f7308 */ /* 0x000fe20000000800 */
[----:B------:R-:W-:Y:S01]  /*ee90*/  LOP3.LUT R137, R10, R11, RZ, 0xc0, !PT ;  /* 0x0000000b0a897212 */ /* 0x000fe200078ec0ff */
[--C-:B------:R-:W-:Y:S01]  /*eea0*/  FFMA.FTZ R10, R236, c[0x0][0x23c], -R2.reuse ;  /* 0x00008f00ec0a7a23 */ /* 0x100fe20000010802 */
[----:B------:R-:W-:Y:S01]  /*eeb0*/  LOP3.LUT R138, R12, R13, RZ, 0xc0, !PT ;  /* 0x0000000d0c8a7212 */ /* 0x000fe200078ec0ff */
[----:B------:R-:W-:-:S04]  /*eec0*/  FFMA.FTZ R2, R213, c[0x0][0x23c], -R2 ;  /* 0x00008f00d5027a23 */ /* 0x000fc80000010802 */
[----:B------:R2:W3:Y:S01]  /*eed0*/  MUFU.EX2 R25, R9 ;  /* 0x0000000900197308 */ /* 0x0004e20000000800 */
[----:B-1----:R-:W-:-:S07]  /*eee0*/  FFMA.FTZ R6, R239, c[0x0][0x23c], -R3 ;  /* 0x00008f00ef067a23 */ /* 0x002fce0000010803 */
[----:B------:R1:W4:Y:S01]  /*eef0*/  MUFU.EX2 R21, R2 ;  /* 0x0000000200157308 */ /* 0x0003220000000800 */
[----:B--2---:R-:W-:-:S07]  /*ef00*/  F2FP.BF16.PACK_AB R9, R44, R147 ;  /* 0x000000932c09723e */ /* 0x004fce00000010ff */
[----:B------:R-:W-:Y:S01]  /*ef10*/  MUFU.EX2 R24, R14 ;  /* 0x0000000e00187308 */ /* 0x000fe20000000800 */
[----:B------:R-:W-:Y:S01]  /*ef20*/  LOP3.LUT R136, R8, R9, RZ, 0xc0, !PT ;  /* 0x0000000908887212 */ /* 0x000fe200078ec0ff */
[----:B------:R-:W-:Y:S01]  /*ef30*/  HSET2.LE.AND R8, R16, R146, PT ;  /* 0x0000009210087233 */ /* 0x000fe20003803000 */
[----:B---3--:R-:W-:Y:S02]  /*ef40*/  F2FP.BF16.PACK_AB R9, R25, R26 ;  /* 0x0000001a1909723e */ /* 0x008fe400000010ff */
[----:B-1----:R-:W-:-:S03]  /*ef50*/  LOP3.LUT R2, R19, UR8, R114, 0x96, !PT ;  /* 0x0000000813027c12 */ /* 0x002fc6000f8e9672 */
[----:B------:R-:W-:Y:S01]  /*ef60*/  MUFU.EX2 R13, R6 ;  /* 0x00000006000d7308 */ /* 0x000fe20000000800 */
[----:B------:R-:W-:Y:S01]  /*ef70*/  LOP3.LUT R139, R8, R9, RZ, 0xc0, !PT ;  /* 0x00000009088b7212 */ /* 0x000fe200078ec0ff */
[----:B------:R-:W1:Y:S01]  /*ef80*/  LDSM.16.MT88.4 R16, [R187+0x7800] ;  /* 0x00780000bb10783b */ /* 0x000e620000004200 */
[----:B------:R-:W-:-:S05]  /*ef90*/  IMAD.WIDE.U32 R4, R2, -0x2daee0ad, RZ ;  /* 0xd2511f5302047825 */ /* 0x000fca00078e00ff */
[----:B------:R2:W-:Y:S01]  /*efa0*/  MUFU.EX2 R22, R10 ;  /* 0x0000000a00167308 */ /* 0x0005e20000000800 */
[----:B------:R-:W-:Y:S01]  /*efb0*/  LOP3.LUT R2, R5, UR18, R112, 0x96, !PT ;  /* 0x0000001205027c12 */ /* 0x000fe2000f8e9670 */
[C---:B------:R-:W-:Y:S01]  /*efc0*/  HMMA.16816.F32.BF16 R84, R136.reuse, R92, R84 ;  /* 0x0000005c8854723c */ /* 0x040fe20000041854 */
[----:B------:R-:W-:Y:S01]  /*efd0*/  LOP3.LUT R8, R4, 0xffff, RZ, 0xc0, !PT ;  /* 0x0000ffff04087812 */ /* 0x000fe200078ec0ff */
[----:B------:R-:W-:Y:S01]  /*efe0*/  FFMA.FTZ R5, R214, c[0x0][0x23c], -R3 ;  /* 0x00008f00d6057a23 */ /* 0x000fe20000010803 */
[--C-:B------:R-:W-:Y:S02]  /*eff0*/  SHF.R.U32.HI R7, RZ, 0x10, R4.reuse ;  /* 0x00000010ff077819 */ /* 0x100fe40000011604 */
[----:B------:R-:W-:Y:S01]  /*f000*/  LOP3.LUT R11, R4, 0xff, RZ, 0xc0, !PT ;  /* 0x000000ff040b7812 */ /* 0x000fe200078ec0ff */
[----:B------:R3:W5:Y:S01]  /*f010*/  MUFU.EX2 R14, R5 ;  /* 0x00000005000e7308 */ /* 0x0007620000000800 */
[----:B------:R-:W-:Y:S01]  /*f020*/  SHF.R.U32.HI R12, RZ, 0x18, R4 ;  /* 0x00000018ff0c7819 */ /* 0x000fe20000011604 */
[----:B------:R-:W-:Y:S01]  /*f030*/  HMMA.16816.F32.BF16 R88, R136, R94, R68 ;  /* 0x0000005e8858723c */ /* 0x000fe20000041844 */
[----:B------:R-:W-:-:S02]  /*f040*/  SHF.R.U32.HI R8, RZ, 0x8, R8 ;  /* 0x00000008ff087819 */ /* 0x000fc40000011608 */
[C---:B------:R-:W-:Y:S02]  /*f050*/  LOP3.LUT R3, R2.reuse, 0xffff, RZ, 0xc0, !PT ;  /* 0x0000ffff02037812 */ /* 0x040fe400078ec0ff */
[----:B------:R-:W-:Y:S02]  /*f060*/  SHF.R.U32.HI R4, RZ, 0x10, R2 ;  /* 0x00000010ff047819 */ /* 0x000fe40000011602 */
[----:B--2---:R-:W-:Y:S01]  /*f070*/  LOP3.LUT R10, R7, 0xff, RZ, 0xc0, !PT ;  /* 0x000000ff070a7812 */ /* 0x004fe200078ec0ff */
[----:B------:R-:W-:Y:S01]  /*f080*/  HMMA.16816.F32.BF16 R100, R136, R108, R72 ;  /* 0x0000006c8864723c */ /* 0x000fe20000041848 */
[----:B------:R-:W-:Y:S01]  /*f090*/  LOP3.LUT R9, R2, 0xff, RZ, 0xc0, !PT ;  /* 0x000000ff02097812 */ /* 0x000fe200078ec0ff */
[----:B------:R-:W-:Y:S01]  /*f0a0*/  IMAD.MOV.U32 R70, RZ, RZ, R216 ;  /* 0x000000ffff467224 */ /* 0x000fe200078e00d8 */
[----:B------:R-:W-:Y:S01]  /*f0b0*/  SHF.R.U32.HI R7, RZ, 0x18, R2 ;  /* 0x00000018ff077819 */ /* 0x000fe20000011602 */
[----:B------:R-:W-:Y:S01]  /*f0c0*/  IMAD.MOV.U32 R71, RZ, RZ, R217 ;  /* 0x000000ffff477224 */ /* 0x000fe200078e00d9 */
[----:B------:R-:W-:-:S02]  /*f0d0*/  PRMT R2, R11, 0x5410, R8 ;  /* 0x000054100b027816 */ /* 0x000fc40000000008 */
[----:B---3--:R-:W-:Y:S01]  /*f0e0*/  SHF.R.U32.HI R5, RZ, 0x8, R3 ;  /* 0x00000008ff057819 */ /* 0x008fe20000011603 */
[C---:B------:R-:W-:Y:S01]  /*f0f0*/  HMMA.16816.F32.BF16 R104, R136.reuse, R110, R104 ;  /* 0x0000006e8868723c */ /* 0x040fe20000041868 */
[----:B------:R-:W-:Y:S01]  /*f100*/  LOP3.LUT R3, R4, 0xff, RZ, 0xc0, !PT ;  /* 0x000000ff04037812 */ /* 0x000fe200078ec0ff */
[--C-:B------:R-:W-:Y:S01]  /*f110*/  HSET2.LE.AND R2, R2, R146.reuse, PT ;  /* 0x0000009202027233 */ /* 0x100fe20003803000 */
[----:B------:R-:W-:Y:S01]  /*f120*/  PRMT R4, R10, 0x5410, R12 ;  /* 0x000054100a047816 */ /* 0x000fe2000000000c */
[----:B------:R-:W-:Y:S01]  /*f130*/  IMAD.MOV.U32 R72, RZ, RZ, R218 ;  /* 0x000000ffff487224 */ /* 0x000fe200078e00da */
[----:B------:R-:W-:Y:S01]  /*f140*/  PRMT R7, R3, 0x5410, R7 ;  /* 0x0000541003077816 */ /* 0x000fe20000000007 */
[----:B------:R-:W-:Y:S01]  /*f150*/  IMAD.MOV.U32 R73, RZ, RZ, R219 ;  /* 0x000000ffff497224 */ /* 0x000fe200078e00db */
[----:B----4-:R-:W-:Y:S01]  /*f160*/  F2FP.BF16.PACK_AB R3, R21, R23 ;  /* 0x000000171503723e */ /* 0x010fe200000010ff */
[--C-:B------:R-:W-:Y:S01]  /*f170*/  HSET2.LE.AND R4, R4, R146.reuse, PT ;  /* 0x0000009204047233 */ /* 0x100fe20003803000 */
[----:B------:R-:W-:Y:S01]  /*f180*/  PRMT R6, R9, 0x5410, R5 ;  /* 0x0000541009067816 */ /* 0x000fe20000000005 */
[--C-:B------:R-:W-:Y:S01]  /*f190*/  HSET2.LE.AND R8, R7, R146.reuse, PT ;  /* 0x0000009207087233 */ /* 0x100fe20003803000 */
[----:B-----5:R-:W-:Y:S01]  /*f1a0*/  F2FP.BF16.PACK_AB R5, R14, R20 ;  /* 0x000000140e05723e */ /* 0x020fe200000010ff */
[C---:B------:R-:W-:Y:S01]  /*f1b0*/  HMMA.16816.F32.BF16 R116, R136.reuse, R124, R76 ;  /* 0x0000007c8874723c */ /* 0x040fe2000004184c */
[----:B------:R-:W-:Y:S01]  /*f1c0*/  LOP3.LUT R142, R2, R3, RZ, 0xc0, !PT ;  /* 0x00000003028e7212 */ /* 0x000fe200078ec0ff */
[----:B------:R-:W-:Y:S01]  /*f1d0*/  HSET2.LE.AND R6, R6, R146, PT ;  /* 0x0000009206067233 */ /* 0x000fe20003803000 */
[----:B------:R-:W-:Y:S01]  /*f1e0*/  F2FP.BF16.PACK_AB R2, R13, R15 ;  /* 0x0000000f0d02723e */ /* 0x000fe200000010ff */
[----:B------:R-:W-:Y:S01]  /*f1f0*/  FFMA.FTZ R3, R237, R145, R223 ;  /* 0x00000091ed037223 */ /* 0x000fe200000100df */
[----:B------:R-:W-:Y:S01]  /*f200*/  LOP3.LUT R143, R4, R5, RZ, 0xc0, !PT ;  /* 0x00000005048f7212 */ /* 0x000fe200078ec0ff */
[----:B------:R-:W-:Y:S01]  /*f210*/  FFMA.FTZ R5, R179, R47, R241 ;  /* 0x0000002fb3057223 */ /* 0x000fe200000100f1 */
[----:B------:R-:W-:Y:S01]  /*f220*/  F2FP.BF16.PACK_AB R7, R22, R24 ;  /* 0x000000181607723e */ /* 0x000fe200000010ff */
[----:B------:R-:W-:Y:S01]  /*f230*/  FFMA.FTZ R4, R220, R46, R249 ;  /* 0x0000002edc047223 */ /* 0x000fe200000100f9 */
[----:B------:R-:W-:Y:S01]  /*f240*/  LOP3.LUT R141, R8, R2, RZ, 0xc0, !PT ;  /* 0x00000002088d7212 */ /* 0x000fe200078ec0ff */
[----:B------:R-:W-:Y:S01]  /*f250*/  FFMA.FTZ R2, R158, R144, R154 ;  /* 0x000000909e027223 */ /* 0x000fe2000001009a */
[----:B------:R-:W-:Y:S01]  /*f260*/  LOP3.LUT R140, R6, R7, RZ, 0xc0, !PT ;  /* 0x00000007068c7212 */ /* 0x000fe200078ec0ff */
        /* <DEDUP_REMOVED lines=21> */
[----:B-1----:R-:W-:Y:S01]  /*f3c0*/  HMMA.16816.F32.BF16 R132, R136, R16, R132 ;  /* 0x000000108884723c */ /* 0x002fe20000041884 */
        /* <DEDUP_REMOVED lines=59> */
[----:B------:R-:W-:Y:S01]  /*f780*/  BAR.SYNC.DEFER_BLOCKING 0x0 ;  /* 0x0000000000007b1d */ /* 0x000fe20000010000 */
[----:B------:R-:W-:Y:S01]  /*f790*/  IMAD.MOV.U32 R7, RZ, RZ, c[0x0][0x1a0] ;  /* 0x00006800ff077624 */ /* 0x000fe200078e00ff */
[----:B------:R-:W-:Y:S01]  /*f7a0*/  LOP3.LUT R0, R0, 0xfffffff7, RZ, 0xc0, !PT ;  /* 0xfffffff700007812 */ /* 0x000fe200078ec0ff */
[----:B------:R-:W-:Y:S01]  /*f7b0*/  IMAD.MOV.U32 R12, RZ, RZ, c[0x0][0x1a4] ;  /* 0x00006900ff0c7624 */ /* 0x000fe200078e00ff */
[----:B------:R-:W-:Y:S01]  /*f7c0*/  P2R R238, PR, RZ, 0x4 ;  /* 0x00000004ffee7803 */ /* 0x000fe20000000000 */
[----:B------:R-:W-:Y:S02]  /*f7d0*/  UISETP.GT.AND UP0, UPT, UR35, UR19, UPT ;  /* 0x000000132300728c */ /* 0x000fe4000bf04270 */
[----:B------:R-:W-:Y:S02]  /*f7e0*/  ULDC.64 UR4, c[0x0][0x1a0] ;  /* 0x0000680000047ab9 */ /* 0x000fe40000000a00 */
[----:B------:R-:W-:-:S02]  /*f7f0*/  UIMAD UR33, UR33, UR4, URZ ;  /* 0x00000004212172a4 */ /* 0x000fc4000f8e023f */
[----:B------:R-:W-:Y:S02]  /*f800*/  UIMAD.WIDE.U32 UR36, UR35, UR4, URZ ;  /* 0x00000004232472a5 */ /* 0x000fe4000f8e003f */
[----:B------:R-:W-:-:S04]  /*f810*/  UIMAD UR5, UR35, UR5, UR33 ;  /* 0x00000005230572a4 */ /* 0x000fc8000f8e0221 */
[----:B------:R-:W-:Y:S01]  /*f820*/  UIADD3 UR5, UR37, UR5, URZ ;  /* 0x0000000525057290 */ /* 0x000fe2000fffe03f */
[----:B------:R-:W-:Y:S02]  /*f830*/  IMAD.U32 R4, RZ, RZ, UR36 ;  /* 0x00000024ff047e24 */ /* 0x000fe4000f8e00ff */
[----:B------:R-:W-:-:S03]  /*f840*/  IMAD.U32 R5, RZ, RZ, UR37 ;  /* 0x00000025ff057e24 */ /* 0x000fc6000f8e00ff */
[----:B------:R-:W-:Y:S01]  /*f850*/  IMAD.U32 R3, RZ, RZ, UR5 ;  /* 0x00000005ff037e24 */ /* 0x000fe2000f8e00ff */
[----:B------:R-:W-:Y:S01]  /*f860*/  @P2 STS.128 [R211+0x6000], RZ ;  /* 0x006000ffd3002388 */ /* 0x000fe20000000c00 */
[----:B--2---:R-:W-:-:S04]  /*f870*/  LEA R2, P0, R4, R164, 0x6 ;  /* 0x000000a404027211 */ /* 0x004fc800078030ff */
[----:B------:R-:W-:Y:S02]  /*f880*/  @!P2 IADD3 R5, P1, R2, UR25, RZ ;  /* 0x000000190205ac10 */ /* 0x000fe4000ff3e0ff */
[----:B---3--:R-:W-:Y:S02]  /*f890*/  LEA.HI.X R3, R4, R233, R3, 0x6, P0 ;  /* 0x000000e904037211 */ /* 0x008fe400000f3403 */
[----:B------:R-:W-:Y:S01]  /*f8a0*/  @!P2 LEA R8, P0, R5, c[0x0][0x170], 0x1 ;  /* 0x00005c000508aa11 */ /* 0x000fe200078008ff */
[----:B------:R-:W2:Y:S01]  /*f8b0*/  S2R R233, SR_TID.X ;  /* 0x0000000000e97919 */ /* 0x000ea20000002100 */
[----:B------:R-:W-:Y:S02]  /*f8c0*/  @!P2 IADD3.X R6, R3, UR24, RZ, P1, !PT ;  /* 0x000000180306ac10 */ /* 0x000fe40008ffe4ff */
[----:B------:R-:W-:Y:S02]  /*f8d0*/  @!P2 LEA R4, P1, R7, R2, 0x5 ;  /* 0x000000020704a211 */ /* 0x000fe400078228ff */
[----:B------:R-:W-:-:S02]  /*f8e0*/  @!P2 LEA R10, P3, R2, c[0x0][0x170], 0x1 ;  /* 0x00005c00020aaa11 */ /* 0x000fc400078608ff */
[----:B------:R-:W-:Y:S02]  /*f8f0*/  @!P2 LEA.HI.X R9, R5, c[0x0][0x174], R6, 0x1, P0 ;  /* 0x00005d000509aa11 */ /* 0x000fe400000f0c06 */
[----:B------:R-:W-:Y:S02]  /*f900*/  @!P2 LEA R6, P0, R4, c[0x0][0x170], 0x1 ;  /* 0x00005c000406aa11 */ /* 0x000fe400078008ff */
[C---:B------:R-:W-:Y:S02]  /*f910*/  @!P2 LEA.HI.X R5, R7.reuse, R3, R12, 0x5, P1 ;  /* 0x000000030705a211 */ /* 0x040fe400008f2c0c */
[--C-:B------:R-:W-:Y:S01]  /*f920*/  @!P2 LEA.HI.X R11, R2, c[0x0][0x174], R3.reuse, 0x1, P3 ;  /* 0x00005d00020baa11 */ /* 0x100fe200018f0c03 */
[----:B------:R-:W-:Y:S01]  /*f930*/  @!P2 IMAD.WIDE.U32 R2, R7, 0x30, R2 ;  /* 0x000000300702a825 */ /* 0x000fe200078e0002 */
[----:B------:R-:W-:-:S03]  /*f940*/  @!P2 LEA.HI.X R7, R4, c[0x0][0x174], R5, 0x1, P0 ;  /* 0x00005d000407aa11 */ /* 0x000fc600000f0c05 */
[----:B------:R-:W-:Y:S01]  /*f950*/  @!P2 IMAD R4, R12, 0x30, RZ ;  /* 0x000000300c04a824 */ /* 0x000fe200078e02ff */
[----:B------:R-:W-:Y:S01]  /*f960*/  @!PT LDS RZ, [RZ] ;  /* 0x00000000fffff984 */ /* 0x000fe20000000800 */
[----:B------:R-:W-:Y:S01]  /*f970*/  @!PT LDS RZ, [RZ] ;  /* 0x00000000fffff984 */ /* 0x000fe20000000800 */
[----:B------:R-:W-:Y:S01]  /*f980*/  @!PT LDS RZ, [RZ] ;  /* 0x00000000fffff984 */ /* 0x000fe20000000800 */
[----:B------:R3:W-:Y:S03]  /*f990*/  @!P2 LDGSTS.E.BYPASS.LTC128B.128 [R211+0x6000], [R10.64] ;  /* 0x060000000ad3afae */ /* 0x0007e6000b901d5c */
[----:B------:R-:W-:Y:S01]  /*f9a0*/  @!P2 IMAD.IADD R3, R4, 0x1, R3 ;  /* 0x000000010403a824 */ /* 0x000fe200078e0203 */
[C---:B------:R-:W-:Y:S01]  /*f9b0*/  @!P2 LEA R4, P0, R2.reuse, c[0x0][0x170], 0x1 ;  /* 0x00005c000204aa11 */ /* 0x040fe200078008ff */
[----:B------:R-:W-:Y:S01]  /*f9c0*/  @P2 STS.128 [R211+0x6800], RZ ;  /* 0x006800ffd3002388 */ /* 0x000fe20000000c00 */
[----:B--2---:R-:W-:Y:S02]  /*f9d0*/  IMAD.SHL.U32 R233, R233, 0x2, RZ ;  /* 0x00000002e9e97824 */ /* 0x004fe400078e00ff */
[----:B------:R-:W-:Y:S01]  /*f9e0*/  @!P2 LEA.HI.X R5, R2, c[0x0][0x174], R3, 0x1, P0 ;  /* 0x00005d000205aa11 */ /* 0x000fe200000f0c03 */
[----:B------:R-:W-:Y:S01]  /*f9f0*/  @!PT LDS RZ, [RZ] ;  /* 0x00000000fffff984 */ /* 0x000fe20000000800 */
[----:B------:R-:W-:Y:S01]  /*fa00*/  @!PT LDS RZ, [RZ] ;  /* 0x00000000fffff984 */ /* 0x000fe20000000800 */
[----:B------:R-:W-:Y:S01]  /*fa10*/  @!PT LDS RZ, [RZ] ;  /* 0x00000000fffff984 */ /* 0x000fe20000000800 */
[----:B------:R3:W-:Y:S01]  /*fa20*/  @!P2 LDGSTS.E.BYPASS.LTC128B.128 [R211+0x6800], [R8.64] ;  /* 0x0680000008d3afae */ /* 0x0007e2000b901d5c */
[----:B------:R-:W-:Y:S01]  /*fa30*/  IMAD.U32 R2, RZ, RZ, UR35 ;  /* 0x00000023ff027e24 */ /* 0x000fe2000f8e00ff */
[----:B------:R-:W-:-:S02]  /*fa40*/  LOP3.LUT R233, R233, 0x6, RZ, 0xc0, !PT ;  /* 0x00000006e9e97812 */ /* 0x000fc400078ec0ff */
[----:B------:R-:W-:Y:S03]  /*fa50*/  @P2 STS.128 [R211+0x7000], RZ ;  /* 0x007000ffd3002388 */ /* 0x000fe60000000c00 */
[----:B------:R-:W-:Y:S01]  /*fa60*/  IMAD R2, R2, 0x40, R233 ;  /* 0x0000004002027824 */ /* 0x000fe200078e02e9 */
[----:B------:R-:W-:Y:S01]  /*fa70*/  @!PT LDS RZ, [RZ] ;  /* 0x00000000fffff984 */ /* 0x000fe20000000800 */
[----:B------:R-:W-:Y:S01]  /*fa80*/  @!PT LDS RZ, [RZ] ;  /* 0x00000000fffff984 */ /* 0x000fe20000000800 */
[----:B------:R-:W-:Y:S01]  /*fa90*/  @!PT LDS RZ, [RZ] ;  /* 0x00000000fffff984 */ /* 0x000fe20000000800 */
[----:B------:R2:W-:Y:S03]  /*faa0*/  @!P2 LDGSTS.E.BYPASS.LTC128B.128 [R211+0x7000], [R6.64] ;  /* 0x0700000006d3afae */ /* 0x0005e6000b901d5c */
[----:B------:R-:W-:Y:S01]  /*fab0*/  IMAD.IADD R3, R200, 0x1, -R2 ;  /* 0x00000001c8037824 */ /* 0x000fe200078e0a02 */
[----:B------:R-:W-:Y:S01]  /*fac0*/  @P2 STS.128 [R211+0x7800], RZ ;  /* 0x007800ffd3002388 */ /* 0x000fe20000000c00 */
[C---:B------:R-:W-:Y:S02]  /*fad0*/  ISETP.GE.AND P0, PT, R2.reuse, R210, PT ;  /* 0x000000d20200720c */ /* 0x040fe40003f06270 */
[----:B------:R-:W-:Y:S01]  /*fae0*/  ISETP.GE.AND P5, PT, R2, R209, PT ;  /* 0x000000d10200720c */ /* 0x000fe20003fa6270 */
[----:B------:R-:W-:Y:S01]  /*faf0*/  @!PT LDS RZ, [RZ] ;  /* 0x00000000fffff984 */ /* 0x000fe20000000800 */
[----:B------:R-:W-:Y:S01]  /*fb00*/  @!PT LDS RZ, [RZ] ;  /* 0x00000000fffff984 */ /* 0x000fe20000000800 */
[----:B------:R-:W-:Y:S01]  /*fb10*/  @!PT LDS RZ, [RZ] ;  /* 0x00000000fffff984 */ /* 0x000fe20000000800 */
[----:B------:R2:W-:Y:S01]  /*fb20*/  @!P2 LDGSTS.E.BYPASS.LTC128B.128 [R211+0x7800], [R4.64] ;  /* 0x0780000004d3afae */ /* 0x0005e2000b901d5c */
[----:B------:R-:W-:-:S02]  /*fb30*/  IABS R3, R3 ;  /* 0x0000000300037213 */ /* 0x000fc40000000000 */
[C---:B------:R-:W-:Y:S01]  /*fb40*/  ISETP.LT.OR P0, PT, R2.reuse, R206, P0 ;  /* 0x000000ce0200720c */ /* 0x040fe20000701670 */
[----:B------:R-:W-:Y:S01]  /*fb50*/  LDSM.16.M88.4 R16, [R191] ;  /* 0x00000000bf10783b */ /* 0x000fe20000000200 */
[----:B------:R-:W-:-:S03]  /*fb60*/  ISETP.GE.AND P6, PT, R2, R208, PT ;  /* 0x000000d00200720c */ /* 0x000fc60003fc6270 */
[----:B------:R-:W4:Y:S04]  /*fb70*/  LDSM.16.M88.4 R24, [R184+0x4800] ;  /* 0x00480000b818783b */ /* 0x000f280000000200 */
[----:B---3--:R-:W3:Y:S04]  /*fb80*/  LDSM.16.M88.4 R8, [R184+0x4000] ;  /* 0x00400000b808783b */ /* 0x008ee80000000200 */
[----:B------:R-:W-:Y:S04]  /*fb90*/  LDSM.16.M88.4 R20, [R184+0x5000] ;  /* 0x00500000b814783b */ /* 0x000fe80000000200 */
[----:B------:R-:W-:Y:S04]  /*fba0*/  LDSM.16.M88.4 R28, [R184+0x5800] ;  /* 0x00580000b81c783b */ /* 0x000fe80000000200 */
[----:B------:R-:W-:Y:S04]  /*fbb0*/  LDSM.16.M88.4 R40, [R190+0x4800] ;  /* 0x00480000be28783b */ /* 0x000fe80000000200 */
[----:B--2---:R-:W2:Y:S04]  /*fbc0*/  LDSM.16.M88.4 R4, [R191+0x2000] ;  /* 0x00200000bf04783b */ /* 0x004ea80000000200 */
[----:B------:R-:W-:Y:S04]  /*fbd0*/  LDSM.16.M88.4 R36, [R190+0x5000] ;  /* 0x00500000be24783b */ /* 0x000fe80000000200 */
[----:B------:R-:W-:Y:S04]  /*fbe0*/  LDSM.16.M88.4 R48, [R190+0x5800] ;  /* 0x00580000be30783b */ /* 0x000fe80000000200 */
[----:B------:R-:W-:Y:S04]  /*fbf0*/  LDSM.16.M88.4 R44, [R190+0x4000] ;  /* 0x00400000be2c783b */ /* 0x000fe80000000200 */
[----:B------:R-:W-:Y:S01]  /*fc00*/  LDSM.16.M88.4 R12, [R194] ;  /* 0x00000000c20c783b */ /* 0x000fe20000000200 */
[C---:B----4-:R-:W-:Y:S03]  /*fc10*/  HMMA.16816.F32.BF16 R60, R16.reuse, R24, RZ ;  /* 0x00000018103c723c */ /* 0x050fe600000418ff */
[----:B------:R-:W-:Y:S04]  /*fc20*/  LDSM.16.M88.4 R32, [R195] ;  /* 0x00000000c320783b */ /* 0x000fe80000000200 */
[----:B------:R-:W0:Y:S01]  /*fc30*/  LDGDEPBAR ;  /* 0x00000000000079af */ /* 0x000e220000000000 */
[C---:B---3--:R-:W-:Y:S08]  /*fc40*/  HMMA.16816.F32.BF16 R152, R16.reuse, R8, RZ ;  /* 0x000000081098723c */ /* 0x048ff000000418ff */
[----:B------:R-:W-:Y:S08]  /*fc50*/  HMMA.16816.F32.BF16 R180, R16, R10, RZ ;  /* 0x0000000a10b4723c */ /* 0x000ff000000418ff */
[C---:B--2---:R-:W-:Y:S08]  /*fc60*/  HMMA.16816.F32.BF16 R56, R4.reuse, R8, RZ ;  /* 0x000000080438723c */ /* 0x044ff000000418ff */
        /* <DEDUP_REMOVED lines=19> */
[----:B------:R-:W-:Y:S08]  /*fda0*/  HMMA.16816.F32.BF16 R160, R8, R40, R144 ;  /* 0x0000002808a0723c */ /* 0x000ff00000041890 */
[C---:B------:R-:W-:Y:S08]  /*fdb0*/  HMMA.16816.F32.BF16 R164, R16.reuse, R28, RZ ;  /* 0x0000001c10a4723c */ /* 0x040ff000000418ff */
[----:B------:R-:W-:Y:S01]  /*fdc0*/  HMMA.16816.F32.BF16 R156, R16, R30, RZ ;  /* 0x0000001e109c723c */ /* 0x000fe200000418ff */
[----:B------:R-:W-:Y:S04]  /*fdd0*/  LDSM.16.M88.4 R16, [R193+0x2000] ;  /* 0x00200000c110783b */ /* 0x000fe80000000200 */
[----:B------:R-:W-:Y:S03]  /*fde0*/  LDSM.16.M88.4 R28, [R198] ;  /* 0x00000000c61c783b */ /* 0x000fe60000000200 */
[C---:B------:R-:W-:Y:S08]  /*fdf0*/  HMMA.16816.F32.BF16 R72, R8.reuse, R36, R72 ;  /* 0x000000240848723c */ /* 0x040ff00000041848 */
[C---:B------:R-:W-:Y:S01]  /*fe00*/  HMMA.16816.F32.BF16 R144, R8.reuse, R48, R64 ;  /* 0x000000300890723c */ /* 0x040fe20000041840 */
[----:B------:R-:W-:Y:S07]  /*fe10*/  LDSM.16.M88.4 R64, [R197] ;  /* 0x00000000c540783b */ /* 0x000fee0000000200 */
[----:B------:R-:W-:Y:S01]  /*fe20*/  HMMA.16816.F32.BF16 R148, R8, R46, R148 ;  /* 0x0000002e0894723c */ /* 0x000fe20000041894 */
[----:B------:R-:W-:Y:S07]  /*fe30*/  LDSM.16.M88.4 R8, [R193] ;  /* 0x00000000c108783b */ /* 0x000fee0000000200 */
[----:B------:R-:W-:Y:S01]  /*fe40*/  HMMA.16816.F32.BF16 R212, R12, R36, R24 ;  /* 0x000000240cd4723c */ /* 0x000fe20000041818 */
[----:B------:R-:W2:Y:S07]  /*fe50*/  LDSM.16.M88.4 R24, [R189] ;  /* 0x00000000bd18783b */ /* 0x000eae0000000200 */
[-C--:B---3--:R-:W-:Y:S08]  /*fe60*/  HMMA.16816.F32.BF16 R56, R4, R32.reuse, R56 ;  /* 0x000000200438723c */ /* 0x088ff00000041838 */
[----:B----4-:R-:W-:Y:S08]  /*fe70*/  HMMA.16816.F32.BF16 R52, R20, R32, R52 ;  /* 0x000000201434723c */ /* 0x010ff00000041834 */
[C---:B------:R-:W-:Y:S08]  /*fe80*/  HMMA.16816.F32.BF16 R60, R12.reuse, R40, R60 ;  /* 0x000000280c3c723c */ /* 0x040ff0000004183c */
        /* <DEDUP_REMOVED lines=10> */
[----:B------:R2:W3:Y:S02]  /*ff30*/  I2F R36, R12 ;  /* 0x0000000c00247306 */ /* 0x0004e40000201400 */
[----:B------:R-:W-:Y:S08]  /*ff40*/  HMMA.16816.F32.BF16 R52, R8, R24, R52 ;  /* 0x000000180834723c */ /* 0x000ff00000041834 */
[----:B------:R-:W-:Y:S01]  /*ff50*/  HMMA.16816.F32.BF16 R160, R4, R28, R160 ;  /* 0x0000001c04a0723c */ /* 0x000fe200000418a0 */
[----:B--2---:R-:W-:Y:S01]  /*ff60*/  IMAD.MOV.U32 R12, RZ, RZ, R3 ;  /* 0x000000ffff0c7224 */ /* 0x004fe200078e0003 */
[----:B------:R-:W-:-:S06]  /*ff70*/  IABS R3, R13 ;  /* 0x0000000d00037213 */ /* 0x000fcc0000000000 */
[----:B------:R-:W-:Y:S01]  /*ff80*/  HMMA.16816.F32.BF16 R72, R4, R64, R72 ;  /* 0x000000400448723c */ /* 0x000fe20000041848 */
[----:B------:R2:W4:Y:S01]  /*ff90*/  I2F R25, R12 ;  /* 0x0000000c00197306 */ /* 0x0005220000201400 */
        /* <DEDUP_REMOVED lines=26> */
[----:B---3--:R-:W-:Y:S01]  /*10140*/  FFMA.FTZ R5, R36, -UR27, R52 ;  /* 0x8000001b24057c23 */ /* 0x008fe20008010034 */
[C---:B------:R-:W-:Y:S01]  /*10150*/  HMMA.16816.F32.BF16 R32, R20.reuse, R34, R44 ;  /* 0x000000221420723c */ /* 0x040fe2000004182c */
[----:B------:R5:W-:Y:S01]  /*10160*/  I2F R14, R13 ;  /* 0x0000000d000e7306 */ /* 0x000be20000201400 */
[----:B----4-:R-:W-:Y:S01]  /*10170*/  FFMA.FTZ R7, R25, -UR27, R54 ;  /* 0x8000001b19077c23 */ /* 0x010fe20008010036 */
        /* <DEDUP_REMOVED lines=34> */
[----:B------:R-:W-:Y:S01]  /*103a0*/  FSEL R183, R24, -INF , !P5 ;  /* 0xff80000018b77808 */ /* 0x000fe20006800000 */
[----:B------:R-:W-:Y:S01]  /*103b0*/  HMMA.16816.F32.BF16 R48, R20, R152, R164 ;  /* 0x000000981430723c */ /* 0x000fe200000418a4 */
        /* <DEDUP_REMOVED lines=13> */
[----:B------:R-:W4:Y:S04]  /*10490*/  I2F R6, R4 ;  /* 0x0000000400067306 */ /* 0x000f280000201400 */
[----:B------:R-:W-:Y:S01]  /*104a0*/  @P1 LOP3.LUT R0, R0, 0x2, RZ, 0xfc, !PT ;  /* 0x0000000200001812 */ /* 0x000fe200078efcff */
[----:B--2---:R-:W-:-:S02]  /*104b0*/  IMAD.IADD R5, R201, 0x1, -R3 ;  /* 0x00000001c9057824 */ /* 0x004fc400078e0a03 */
        /* <DEDUP_REMOVED lines=14> */
[C---:B------:R-:W-:Y:S02]  /*105a0*/  ISETP.LT.OR P1, PT, R3.reuse, R203, P1 ;  /* 0x000000cb0300720c */ /* 0x040fe40000f21670 */
[----:B------:R-:W-:Y:S01]  /*105b0*/  ISETP.LT.OR P0, PT, R3, R202, P0 ;  /* 0x000000ca0300720c */ /* 0x000fe20000701670 */
[----:B--2---:R-:W-:Y:S01]  /*105c0*/  FFMA.FTZ R4, R14, -UR27, R57 ;  /* 0x8000001b0e047c23 */ /* 0x004fe20008010039 */
[----:B------:R-:W-:Y:S01]  /*105d0*/  FSEL R57, R15, -INF , !P3 ;  /* 0xff8000000f397808 */ /* 0x000fe20005800000 */
[----:B------:R-:W-:Y:S01]  /*105e0*/  IMAD.IADD R14, R199, 0x1, -R3 ;  /* 0x00000001c70e7824 */ /* 0x000fe200078e0a03 */
[----:B------:R-:W-:-:S02]  /*105f0*/  ISETP.GE.AND P3, PT, R3, R209, PT ;  /* 0x000000d10300720c */ /* 0x000fc40003f66270 */
[----:B------:R-:W-:Y:S02]  /*10600*/  FSEL R56, R4, -INF , !P4 ;  /* 0xff80000004387808 */ /* 0x000fe40006000000 */
[----:B------:R-:W2:Y:S01]  /*10610*/  LDSM.16.M88.4 R4, [R189+0x800] ;  /* 0x00080000bd04783b */ /* 0x000ea20000000200 */
[----:B---3--:R-:W-:Y:S01]  /*10620*/  IMAD.MOV.U32 R13, RZ, RZ, R12 ;  /* 0x000000ffff0d7224 */ /* 0x008fe200078e000c */
[----:B------:R-:W-:Y:S01]  /*10630*/  IABS R12, R14 ;  /* 0x0000000e000c7213 */ /* 0x000fe20000000000 */
[----:B----4-:R-:W-:Y:S01]  /*10640*/  FFMA.FTZ R15, R29, -UR27, R38 ;  /* 0x8000001b1d0f7c23 */ /* 0x010fe20008010026 */
[C---:B------:R-:W-:Y:S01]  /*10650*/  ISETP.GE.AND P4, PT, R3.reuse, R210, PT ;  /* 0x000000d20300720c */ /* 0x040fe20003f86270 */
[----:B------:R3:W-:Y:S01]  /*10660*/  I2F R26, R13 ;  /* 0x0000000d001a7306 */ /* 0x0007e20000201400 */
[C---:B------:R-:W-:Y:S02]  /*10670*/  ISETP.LT.OR P5, PT, R3.reuse, R204, P3 ;  /* 0x000000cc0300720c */ /* 0x040fe40001fa1670 */
        /* <DEDUP_REMOVED lines=176> */
[----:B------:R-:W-:-:S02]  /*11180*/  ISETP.LT.OR P6, PT, R3, R206, P4 ;  /* 0x000000ce0300720c */ /* 0x000fc400027c1670 */
[C---:B------:R-:W-:Y:S01]  /*11190*/  ISETP.LT.OR P5, PT, R3.reuse, R204, P3 ;  /* 0x000000cc0300720c */ /* 0x040fe20001fa1670 */
[-C--:B--2---:R-:W-:Y:S01]  /*111a0*/  HMMA.16816.F32.BF16 R32, R8, R4.reuse, R36 ;  /* 0x000000040820723c */ /* 0x084fe20000041824 */
[----:B------:R-:W-:Y:S02]  /*111b0*/  IABS R12, R12 ;  /* 0x0000000c000c7213 */ /* 0x000fe40000000000 */
[C---:B------:R-:W-:Y:S02]  /*111c0*/  LOP3.LUT P4, RZ, R0.reuse, 0x8, RZ, 0xc0, !PT ;  /* 0x0000000800ff7812 */ /* 0x040fe4000788c0ff */
[----:B------:R-:W-:Y:S01]  /*111d0*/  LOP3.LUT P3, RZ, R0, 0x4, RZ, 0xc0, !PT ;  /* 0x0000000400ff7812 */ /* 0x000fe2000786c0ff */
[----:B------:R-:W-:Y:S01]  /*111e0*/  IMAD.MOV.U32 R13, RZ, RZ, R12 ;  /* 0x000000ffff0d7224 */ /* 0x000fe200078e000c */
[----:B------:R-:W-:Y:S01]  /*111f0*/  IABS R12, R14 ;  /* 0x0000000e000c7213 */ /* 0x000fe20000000000 */
[----:B------:R-:W-:Y:S01]  /*11200*/  HMMA.16816.F32.BF16 R36, R16, R4, R72 ;  /* 0x000000041024723c */ /* 0x000fe20000041848 */
[C---:B------:R-:W-:Y:S01]  /*11210*/  ISETP.LT.OR P1, PT, R3.reuse, R203, P1 ;  /* 0x000000cb0300720c */ /* 0x040fe20000f21670 */
[----:B------:R1:W2:Y:S01]  /*11220*/  I2F R15, R13 ;  /* 0x0000000d000f7306 */ /* 0x0002a20000201400 */
[----:B------:R-:W-:-:S02]  /*11230*/  ISETP.LT.OR P2, PT, R3, R202, P0 ;  /* 0x000000ca0300720c */ /* 0x000fc40000741670 */
[----:B------:R-:W-:Y:S02]  /*11240*/  P2R R24, PR, RZ, 0x2 ;  /* 0x00000002ff187803 */ /* 0x000fe40000000000 */
[----:B---3--:R-:W-:-:S03]  /*11250*/  FFMA.FTZ R4, R28, -UR27, R41 ;  /* 0x8000001b1c047c23 */ /* 0x008fc60008010029 */
[----:B------:R3:W4:Y:S02]  /*11260*/  I2F R14, R12 ;  /* 0x0000000c000e7306 */ /* 0x0007240000201400 */
[----:B------:R-:W-:Y:S01]  /*11270*/  FSEL R147, R4, -INF , !P4 ;  /* 0xff80000004937808 */ /* 0x000fe20006000000 */
[----:B-1----:R-:W-:-:S05]  /*11280*/  IMAD.IADD R13, R201, 0x1, -R3 ;  /* 0x00000001c90d7824 */ /* 0x002fca00078e0a03 */
[----:B------:R-:W-:Y:S01]  /*11290*/  IABS R0, R13 ;  /* 0x0000000d00007213 */ /* 0x000fe20000000000 */
[----:B--2---:R-:W-:Y:S02]  /*112a0*/  FFMA.FTZ R13, R15, -UR27, R32 ;  /* 0x8000001b0f0d7c23 */ /* 0x004fe40008010020 */
[----:B---3--:R-:W-:Y:S02]  /*112b0*/  IMAD.IADD R12, R205, 0x1, -R3 ;  /* 0x00000001cd0c7824 */ /* 0x008fe400078e0a03 */
[----:B------:R-:W-:Y:S01]  /*112c0*/  IMAD.MOV.U32 R3, RZ, RZ, R0 ;  /* 0x000000ffff037224 */ /* 0x000fe200078e0000 */
[----:B------:R-:W-:Y:S01]  /*112d0*/  IADD3 R0, R2, 0x21, RZ ;  /* 0x0000002102007810 */ /* 0x000fe20007ffe0ff */
[----:B----4-:R-:W-:Y:S01]  /*112e0*/  FFMA.FTZ R14, R14, -UR27, R34 ;  /* 0x8000001b0e0e7c23 */ /* 0x010fe20008010022 */
[----:B------:R-:W-:Y:S01]  /*112f0*/  IABS R5, R12 ;  /* 0x0000000c00057213 */ /* 0x000fe20000000000 */
[----:B------:R1:W-:Y:S01]  /*11300*/  I2F R27, R3 ;  /* 0x00000003001b7306 */ /* 0x0003e20000201400 */
[----:B------:R-:W-:Y:S01]  /*11310*/  FFMA.FTZ R12, R26, -UR27, R43 ;  /* 0x8000001b1a0c7c23 */ /* 0x000fe2000801002b */
[C---:B------:R-:W-:Y:S01]  /*11320*/  ISETP.GE.AND P4, PT, R0.reuse, R210, PT ;  /* 0x000000d20000720c */ /* 0x040fe20003f86270 */
[----:B------:R-:W-:Y:S01]  /*11330*/  HMMA.16816.F32.BF16 R40, R16, R6, R76 ;  /* 0x000000061028723c */ /* 0x000fe2000004184c */
[----:B------:R-:W-:-:S02]  /*11340*/  ISETP.GE.AND P1, PT, R0, R208, PT ;  /* 0x000000d00000720c */ /* 0x000fc40003f26270 */
[----:B------:R-:W-:Y:S02]  /*11350*/  FSEL R148, R12, -INF , !P3 ;  /* 0xff8000000c947808 */ /* 0x000fe40005800000 */
[----:B------:R2:W3:Y:S01]  /*11360*/  I2F R28, R5 ;  /* 0x00000005001c7306 */ /* 0x0004e20000201400 */
[C---:B------:R-:W-:Y:S02]  /*11370*/  ISETP.GE.AND P3, PT, R0.reuse, R209, PT ;  /* 0x000000d10000720c */ /* 0x040fe40003f66270 */
[----:B------:R-:W-:Y:S02]  /*11380*/  ISETP.GE.AND P0, PT, R0, R207, PT ;  /* 0x000000cf0000720c */ /* 0x000fe40003f06270 */
[----:B------:R-:W-:Y:S02]  /*11390*/  FSEL R233, R13, -INF , !P6 ;  /* 0xff8000000de97808 */ /* 0x000fe40007000000 */
[----:B------:R-:W-:Y:S01]  /*113a0*/  FSEL R237, R14, -INF , !P5 ;  /* 0xff8000000eed7808 */ /* 0x000fe20006800000 */
[----:B-1----:R-:W-:Y:S01]  /*113b0*/  IMAD.IADD R3, R200, 0x1, -R0 ;  /* 0x00000001c8037824 */ /* 0x002fe200078e0a00 */
[----:B------:R-:W-:-:S02]  /*113c0*/  ISETP.LT.OR P6, PT, R0, R206, P4 ;  /* 0x000000ce0000720c */ /* 0x000fc400027c1670 */
[C---:B------:R-:W-:Y:S02]  /*113d0*/  ISETP.LT.OR P5, PT, R0.reuse, R204, P3 ;  /* 0x000000cc0000720c */ /* 0x040fe40001fa1670 */
[----:B------:R-:W-:Y:S02]  /*113e0*/  IABS R3, R3 ;  /* 0x0000000300037213 */ /* 0x000fe40000000000 */
[C---:B------:R-:W-:Y:S01]  /*113f0*/  ISETP.LT.OR P1, PT, R0.reuse, R203, P1 ;  /* 0x000000cb0000720c */ /* 0x040fe20000f21670 */
[----:B--2---:R-:W-:Y:S01]  /*11400*/  IMAD.IADD R5, R199, 0x1, -R0 ;  /* 0x00000001c7057824 */ /* 0x004fe200078e0a00 */
[----:B------:R-:W-:Y:S01]  /*11410*/  ISETP.LT.OR P0, PT, R0, R202, P0 ;  /* 0x000000ca0000720c */ /* 0x000fe20000701670 */
[----:B------:R-:W-:Y:S01]  /*11420*/  IMAD.MOV.U32 R4, RZ, RZ, R3 ;  /* 0x000000ffff047224 */ /* 0x000fe200078e0003 */
[----:B------:R-:W-:Y:S01]  /*11430*/  ISETP.NE.AND P4, PT, R24, RZ, PT ;  /* 0x000000ff1800720c */ /* 0x000fe20003f85270 */
[----:B---3--:R-:W-:Y:S01]  /*11440*/  FFMA.FTZ R12, R28, -UR27, R38 ;  /* 0x8000001b1c0c7c23 */ /* 0x008fe20008010026 */
[----:B------:R-:W-:Y:S01]  /*11450*/  IABS R3, R5 ;  /* 0x0000000500037213 */ /* 0x000fe20000000000 */
[----:B------:R1:W2:Y:S01]  /*11460*/  I2F R15, R4 ;  /* 0x00000004000f7306 */ /* 0x0002a20000201400 */
[----:B------:R-:W-:-:S02]  /*11470*/  P2R R25, PR, RZ, 0x2 ;  /* 0x00000002ff197803 */ /* 0x000fc40000000000 */
[----:B------:R-:W-:Y:S02]  /*11480*/  FSEL R170, R12, -INF , !P2 ;  /* 0xff8000000caa7808 */ /* 0x000fe40005000000 */
[----:B------:R-:W-:-:S03]  /*11490*/  P2R R24, PR, RZ, 0x1 ;  /* 0x00000001ff187803 */ /* 0x000fc60000000000 */
[----:B------:R3:W4:Y:S01]  /*114a0*/  I2F R5, R3 ;  /* 0x0000000300057306 */ /* 0x0007220000201400 */
[----:B-1----:R-:W-:Y:S02]  /*114b0*/  IMAD.IADD R4, R201, 0x1, -R0 ;  /* 0x00000001c9047824 */ /* 0x002fe400078e0a00 */
[----:B--2---:R-:W-:-:S05]  /*114c0*/  FFMA.FTZ R14, R15, -UR27, R33 ;  /* 0x8000001b0f0e7c23 */ /* 0x004fca0008010021 */
[----:B------:R-:W-:Y:S02]  /*114d0*/  FSEL R212, R14, -INF , !P6 ;  /* 0xff8000000ed47808 */ /* 0x000fe40007000000 */
[----:B---3--:R-:W-:Y:S01]  /*114e0*/  IABS R3, R4 ;  /* 0x0000000400037213 */ /* 0x008fe20000000000 */
[----:B------:R-:W-:Y:S01]  /*114f0*/  IMAD.IADD R4, R205, 0x1, -R0 ;  /* 0x00000001cd047824 */ /* 0x000fe200078e0a00 */
[----:B------:R-:W-:Y:S02]  /*11500*/  IADD3 R0, R2, 0x28, RZ ;  /* 0x0000002802007810 */ /* 0x000fe40007ffe0ff */
[----:B------:R1:W2:Y:S02]  /*11510*/  I2F R26, R3 ;  /* 0x00000003001a7306 */ /* 0x0002a40000201400 */
[----:B------:R-:W-:Y:S01]  /*11520*/  IABS R13, R4 ;  /* 0x00000004000d7213 */ /* 0x000fe20000000000 */
[----:B------:R-:W-:Y:S01]  /*11530*/  FFMA.FTZ R4, R27, -UR27, R36 ;  /* 0x8000001b1b047c23 */ /* 0x000fe20008010024 */
[----:B------:R-:W-:-:S02]  /*11540*/  ISETP.GE.AND P3, PT, R0, R209, PT ;  /* 0x000000d10000720c */ /* 0x000fc40003f66270 */
[----:B------:R-:W-:Y:S01]  /*11550*/  ISETP.GE.AND P1, PT, R0, R208, PT ;  /* 0x000000d00000720c */ /* 0x000fe20003f26270 */
[----:B------:R-:W-:Y:S01]  /*11560*/  IMAD.MOV.U32 R27, RZ, RZ, R13 ;  /* 0x000000ffff1b7224 */ /* 0x000fe200078e000d */
[----:B------:R-:W-:Y:S01]  /*11570*/  FSEL R160, R4, -INF , !P4 ;  /* 0xff80000004a07808 */ /* 0x000fe20006000000 */
[----:B----4-:R-:W-:Y:S01]  /*11580*/  FFMA.FTZ R13, R5, -UR27, R35 ;  /* 0x8000001b050d7c23 */ /* 0x010fe20008010023 */
[C---:B------:R-:W-:Y:S01]  /*11590*/  ISETP.GE.AND P4, PT, R0.reuse, R210, PT ;  /* 0x000000d20000720c */ /* 0x040fe20003f86270 */
[--C-:B------:R-:W-:Y:S01]  /*115a0*/  IMAD.IADD R5, R199, 0x1, -R0.reuse ;  /* 0x00000001c7057824 */ /* 0x100fe200078e0a00 */
[----:B------:R-:W-:Y:S01]  /*115b0*/  HMMA.16816.F32.BF16 R32, R8, R6, R44 ;  /* 0x000000060820723c */ /* 0x000fe2000004182c */
[----:B------:R-:W3:Y:S01]  /*115c0*/  I2F R15, R27 ;  /* 0x0000001b000f7306 */ /* 0x000ee20000201400 */
[----:B------:R-:W-:Y:S01]  /*115d0*/  ISETP.GE.AND P0, PT, R0, R207, PT ;  /* 0x000000cf0000720c */ /* 0x000fe20003f06270 */
[----:B-1----:R-:W-:Y:S01]  /*115e0*/  IMAD.IADD R3, R200, 0x1, -R0 ;  /* 0x00000001c8037824 */ /* 0x002fe200078e0a00 */
[----:B------:R-:W-:-:S02]  /*115f0*/  FSEL R236, R13, -INF , !P5 ;  /* 0xff8000000dec7808 */ /* 0x000fc40006800000 */
[----:B------:R-:W-:Y:S01]  /*11600*/  ISETP.LT.OR P6, PT, R0, R206, P4 ;  /* 0x000000ce0000720c */ /* 0x000fe200027c1670 */
[----:B--2---:R-:W-:Y:S01]  /*11610*/  FFMA.FTZ R6, R26, -UR27, R37 ;  /* 0x8000001b1a067c23 */ /* 0x004fe20008010025 */
[----:B------:R-:W-:Y:S01]  /*11620*/  IABS R3, R3 ;  /* 0x0000000300037213 */ /* 0x000fe20000000000 */
[----:B------:R-:W-:Y:S01]  /*11630*/  HMMA.16816.F32.BF16 R44, R20, R154, R220 ;  /* 0x0000009a142c723c */ /* 0x000fe200000418dc */
[C---:B------:R-:W-:Y:S02]  /*11640*/  ISETP.LT.OR P5, PT, R0.reuse, R204, P3 ;  /* 0x000000cc0000720c */ /* 0x040fe40001fa1670 */
[C---:B------:R-:W-:Y:S01]  /*11650*/  ISETP.LT.OR P1, PT, R0.reuse, R203, P1 ;  /* 0x000000cb0000720c */ /* 0x040fe20000f21670 */
[----:B------:R-:W-:Y:S01]  /*11660*/  IMAD.MOV.U32 R4, RZ, RZ, R3 ;  /* 0x000000ffff047224 */ /* 0x000fe200078e0003 */
[----:B------:R-:W-:Y:S02]  /*11670*/  IABS R3, R5 ;  /* 0x0000000500037213 */ /* 0x000fe40000000000 */
[----:B------:R-:W-:Y:S01]  /*11680*/  ISETP.LT.OR P2, PT, R0, R202, P0 ;  /* 0x000000ca0000720c */ /* 0x000fe20000741670 */
[----:B------:R1:W2:Y:S01]  /*11690*/  I2F R12, R4 ;  /* 0x00000004000c7306 */ /* 0x0002a20000201400 */
[----:B---3--:R-:W-:Y:S01]  /*116a0*/  FFMA.FTZ R14, R15, -UR27, R39 ;  /* 0x8000001b0f0e7c23 */ /* 0x008fe20008010027 */
[----:B------:R-:W-:-:S02]  /*116b0*/  ISETP.NE.AND P4, PT, R25, RZ, PT ;  /* 0x000000ff1900720c */ /* 0x000fc40003f85270 */
[----:B------:R-:W-:Y:S02]  /*116c0*/  ISETP.NE.AND P3, PT, R24, RZ, PT ;  /* 0x000000ff1800720c */ /* 0x000fe40003f65270 */
[----:B------:R-:W-:Y:S02]  /*116d0*/  FSEL R153, R6, -INF , !P4 ;  /* 0xff80000006997808 */ /* 0x000fe40006000000 */
[----:B------:R-:W3:Y:S01]  /*116e0*/  I2F R5, R3 ;  /* 0x0000000300057306 */ /* 0x000ee20000201400 */
[----:B------:R-:W-:Y:S02]  /*116f0*/  FSEL R163, R14, -INF , !P3 ;  /* 0xff8000000ea37808 */ /* 0x000fe40005800000 */
[----:B------:R-:W-:Y:S01]  /*11700*/  P2R R28, PR, RZ, 0x2 ;  /* 0x00000002ff1c7803 */ /* 0x000fe20000000000 */
        /* <DEDUP_REMOVED lines=10> */
[--C-:B------:R-:W-:Y:S01]  /*117b0*/  IMAD.IADD R5, R199, 0x1, -R0.reuse ;  /* 0x00000001c7057824 */ /* 0x100fe200078e0a00 */
[C---:B------:R-:W-:Y:S01]  /*117c0*/  ISETP.GE.AND P4, PT, R0.reuse, R210, PT ;  /* 0x000000d20000720c */ /* 0x040fe20003f86270 */
[----:B------:R-:W-:Y:S01]  /*117d0*/  IMAD.IADD R14, R201, 0x1, -R0 ;  /* 0x00000001c90e7824 */ /* 0x000fe200078e0a00 */
[----:B------:R-:W-:Y:S01]  /*117e0*/  ISETP.GE.AND P3, PT, R0, R209, PT ;  /* 0x000000d10000720c */ /* 0x000fe20003f66270 */
[----:B------:R-:W-:Y:S01]  /*117f0*/  IMAD.MOV.U32 R7, RZ, RZ, R4 ;  /* 0x000000ffff077224 */ /* 0x000fe200078e0004 */
[----:B------:R-:W-:-:S02]  /*11800*/  IABS R12, R5 ;  /* 0x00000005000c7213 */ /* 0x000fc40000000000 */
[C---:B------:R-:W-:Y:S01]  /*11810*/  ISETP.GE.AND P1, PT, R0.reuse, R208, PT ;  /* 0x000000d00000720c */ /* 0x040fe20003f26270 */
[----:B------:R2:W3:Y:S01]  /*11820*/  I2F R30, R7 ;  /* 0x00000007001e7306 */ /* 0x0004e20000201400 */
[C---:B------:R-:W-:Y:S02]  /*11830*/  ISETP.GE.AND P0, PT, R0.reuse, R207, PT ;  /* 0x000000cf0000720c */ /* 0x040fe40003f06270 */
[----:B------:R-:W-:Y:S01]  /*11840*/  ISETP.LT.OR P6, PT, R0, R206, P4 ;  /* 0x000000ce0000720c */ /* 0x000fe200027c1670 */
[----:B-1----:R-:W-:Y:S01]  /*11850*/  IMAD.IADD R3, R200, 0x1, -R0 ;  /* 0x00000001c8037824 */ /* 0x002fe200078e0a00 */
[C---:B------:R-:W-:Y:S02]  /*11860*/  ISETP.LT.OR P5, PT, R0.reuse, R204, P3 ;  /* 0x000000cc0000720c */ /* 0x040fe40001fa1670 */
[----:B------:R-:W-:Y:S02]  /*11870*/  ISETP.LT.OR P1, PT, R0, R203, P1 ;  /* 0x000000cb0000720c */ /* 0x000fe40000f21670 */
[----:B------:R-:W-:-:S02]  /*11880*/  IABS R4, R3 ;  /* 0x0000000300047213 */ /* 0x000fc40000000000 */
[----:B------:R-:W-:Y:S02]  /*11890*/  IADD3 R3, R2, 0x30, RZ ;  /* 0x0000003002037810 */ /* 0x000fe40007ffe0ff */
[----:B------:R-:W-:Y:S01]  /*118a0*/  ISETP.LT.OR P0, PT, R0, R202, P0 ;  /* 0x000000ca0000720c */ /* 0x000fe20000701670 */
[----:B------:R-:W-:Y:S01]  /*118b0*/  IMAD.MOV.U32 R13, RZ, RZ, R4 ;  /* 0x000000ffff0d7224 */ /* 0x000fe200078e0004 */
[----:B------:R-:W-:Y:S01]  /*118c0*/  ISETP.NE.AND P4, PT, R28, RZ, PT ;  /* 0x000000ff1c00720c */ /* 0x000fe20003f85270 */
[----:B--2---:R-:W1:Y:S01]  /*118d0*/  LDSM.16.M88.4 R4, [R189+0x1800] ;  /* 0x00180000bd04783b */ /* 0x004e620000000200 */
[----:B---3--:R-:W-:Y:S01]  /*118e0*/  FFMA.FTZ R15, R30, -UR27, R42 ;  /* 0x8000001b1e0f7c23 */ /* 0x008fe2000801002a */
[----:B------:R2:W3:Y:S01]  /*118f0*/  I2F R25, R13 ;  /* 0x0000000d00197306 */ /* 0x0004e20000201400 */
[----:B------:R-:W-:Y:S01]  /*11900*/  P2R R28, PR, RZ, 0x2 ;  /* 0x00000002ff1c7803 */ /* 0x000fe20000000000 */
[----:B------:R-:W-:-:S04]  /*11910*/  DEPBAR.LE SB0, 0x0 ;  /* 0x000080000000791a */ /* 0x000fc80000000000 */
[----:B------:R-:W-:Y:S02]  /*11920*/  FSEL R154, R15, -INF , !P2 ;  /* 0xff8000000f9a7808 */ /* 0x000fe40005000000 */
[----:B------:R-:W-:Y:S01]  /*11930*/  P2R R26, PR, RZ, 0x1 ;  /* 0x00000001ff1a7803 */ /* 0x000fe20000000000 */
[----:B------:R-:W-:Y:S01]  /*11940*/  BAR.SYNC.DEFER_BLOCKING 0x0 ;  /* 0x0000000000007b1d */ /* 0x000fe20000010000 */
[C---:B------:R-:W-:Y:S02]  /*11950*/  ISETP.GE.AND P3, PT, R3.reuse, R209, PT ;  /* 0x000000d10300720c */ /* 0x040fe40003f66270 */
[C---:B------:R-:W-:Y:S02]  /*11960*/  ISETP.GE.AND P1, PT, R3.reuse, R208, PT ;  /* 0x000000d00300720c */ /* 0x040fe40003f26270 */
[----:B------:R-:W-:Y:S01]  /*11970*/  ISETP.GE.AND P0, PT, R3, R207, PT ;  /* 0x000000cf0300720c */ /* 0x000fe20003f06270 */
[----:B--2---:R-:W-:Y:S01]  /*11980*/  IMAD.MOV.U32 R13, RZ, RZ, R12 ;  /* 0x000000ffff0d7224 */ /* 0x004fe200078e000c */
[----:B------:R-:W-:Y:S01]  /*11990*/  IABS R12, R14 ;  /* 0x0000000e000c7213 */ /* 0x000fe20000000000 */
[----:B------:R-:W-:Y:S01]  /*119a0*/  FFMA.FTZ R14, R27, -UR27, R40 ;  /* 0x8000001b1b0e7c23 */ /* 0x000fe20008010028 */
[----:B------:R-:W-:Y:S01]  /*119b0*/  ISETP.LT.OR P1, PT, R3, R203, P1 ;  /* 0x000000cb0300720c */ /* 0x000fe20000f21670 */
[----:B------:R2:W4:Y:S01]  /*119c0*/  I2F R24, R13 ;  /* 0x0000000d00187306 */ /* 0x0005220000201400 */
[----:B---3--:R-:W-:Y:S01]  /*119d0*/  FFMA.FTZ R20, R25, -UR27, R33 ;  /* 0x8000001b19147c23 */ /* 0x008fe20008010021 */
[----:B------:R-:W-:-:S02]  /*119e0*/  ISETP.LT.OR P2, PT, R3, R202, P0 ;  /* 0x000000ca0300720c */ /* 0x000fc40000741670 */
[----:B------:R-:W-:Y:S01]  /*119f0*/  FSEL R151, R14, -INF , !P4 ;  /* 0xff8000000e977808 */ /* 0x000fe20006000000 */
[----:B------:R-:W-:Y:S01]  /*11a00*/  IMAD.IADD R14, R201, 0x1, -R3 ;  /* 0x00000001c90e7824 */ /* 0x000fe200078e0a03 */
[C---:B------:R-:W-:Y:S02]  /*11a10*/  ISETP.GE.AND P4, PT, R3.reuse, R210, PT ;  /* 0x000000d20300720c */ /* 0x040fe40003f86270 */
[----:B------:R3:W-:Y:S01]  /*11a20*/  I2F R29, R12 ;  /* 0x0000000c001d7306 */ /* 0x0007e20000201400 */
[----:B------:R-:W-:Y:S02]  /*11a30*/  FSEL R166, R20, -INF , !P6 ;  /* 0xff80000014a67808 */ /* 0x000fe40007000000 */
[----:B------:R-:W-:Y:S02]  /*11a40*/  ISETP.LT.OR P6, PT, R3, R206, P4 ;  /* 0x000000ce0300720c */ /* 0x000fe400027c1670 */
[----:B------:R-:W-:Y:S01]  /*11a50*/  ISETP.NE.AND P4, PT, R28, RZ, PT ;  /* 0x000000ff1c00720c */ /* 0x000fe20003f85270 */
[----:B--2---:R-:W-:-:S02]  /*11a60*/  IMAD.IADD R13, R205, 0x1, -R0 ;  /* 0x00000001cd0d7824 */ /* 0x004fc400078e0a00 */
[----:B------:R-:W-:Y:S01]  /*11a70*/  IMAD.IADD R0, R200, 0x1, -R3 ;  /* 0x00000001c8007824 */ /* 0x000fe200078e0a03 */
[-C--:B-1----:R-:W-:Y:S01]  /*11a80*/  HMMA.16816.F32.BF16 R36, R16, R4.reuse, R228 ;  /* 0x000000041024723c */ /* 0x082fe200000418e4 */
[----:B----4-:R-:W-:Y:S01]  /*11a90*/  FFMA.FTZ R21, R24, -UR27, R35 ;  /* 0x8000001b18157c23 */ /* 0x010fe20008010023 */
[----:B------:R-:W-:Y:S02]  /*11aa0*/  IABS R13, R13 ;  /* 0x0000000d000d7213 */ /* 0x000fe40000000000 */
[----:B------:R-:W-:Y:S02]  /*11ab0*/  IABS R0, R0 ;  /* 0x0000000000007213 */ /* 0x000fe40000000000 */
[----:B------:R-:W-:Y:S01]  /*11ac0*/  FSEL R173, R21, -INF , !P5 ;  /* 0xff80000015ad7808 */ /* 0x000fe20006800000 */
[----:B---3--:R-:W-:Y:S01]  /*11ad0*/  IMAD.MOV.U32 R12, RZ, RZ, R13 ;  /* 0x000000ffff0c7224 */ /* 0x008fe200078e000d */
[----:B------:R-:W-:Y:S01]  /*11ae0*/  HMMA.16816.F32.BF16 R32, R8, R4, R48 ;  /* 0x000000040820723c */ /* 0x000fe20000041830 */
[----:B------:R-:W-:Y:S01]  /*11af0*/  IMAD.MOV.U32 R13, RZ, RZ, R0 ;  /* 0x000000ffff0d7224 */ /* 0x000fe200078e0000 */
[----:B------:R-:W-:Y:S01]  /*11b00*/  IADD3 R0, R2, 0x31, RZ ;  /* 0x0000003102007810 */ /* 0x000fe20007ffe0ff */
[----:B------:R1:W-:Y:S01]  /*11b10*/  I2F R23, R12 ;  /* 0x0000000c00177306 */ /* 0x0003e20000201400 */
[----:B------:R-:W-:-:S02]  /*11b20*/  ISETP.LT.OR P5, PT, R3, R204, P3 ;  /* 0x000000cc0300720c */ /* 0x000fc40001fa1670 */
[----:B------:R-:W-:Y:S02]  /*11b30*/  ISETP.NE.AND P3, PT, R26, RZ, PT ;  /* 0x000000ff1a00720c */ /* 0x000fe40003f65270 */
[----:B------:R-:W-:Y:S01]  /*11b40*/  P2R R21, PR, RZ, 0x2 ;  /* 0x00000002ff157803 */ /* 0x000fe20000000000 */
[----:B------:R-:W-:Y:S01]  /*11b50*/  HMMA.16816.F32.BF16 R16, R16, R6, R68 ;  /* 0x000000061010723c */ /* 0x000fe20000041844 */
[C---:B------:R-:W-:Y:S01]  /*11b60*/  ISETP.GE.AND P1, PT, R0.reuse, R208, PT ;  /* 0x000000d00000720c */ /* 0x040fe20003f26270 */
[----:B------:R-:W2:Y:S01]  /*11b70*/  I2F R22, R13 ;  /* 0x0000000d00167306 */ /* 0x000ea20000201400 */
[C---:B------:R-:W-:Y:S02]  /*11b80*/  ISETP.GE.AND P0, PT, R0.reuse, R207, PT ;  /* 0x000000cf0000720c */ /* 0x040fe40003f06270 */
[C---:B------:R-:W-:Y:S02]  /*11b90*/  ISETP.LT.OR P1, PT, R0.reuse, R203, P1 ;  /* 0x000000cb0000720c */ /* 0x040fe40000f21670 */
[----:B------:R-:W-:Y:S01]  /*11ba0*/  ISETP.LT.OR P0, PT, R0, R202, P0 ;  /* 0x000000ca0000720c */ /* 0x000fe20000701670 */
[----:B-1----:R-:W-:-:S05]  /*11bb0*/  IMAD.IADD R12, R199, 0x1, -R3 ;  /* 0x00000001c70c7824 */ /* 0x002fca00078e0a03 */
[----:B------:R-:W-:Y:S02]  /*11bc0*/  IABS R12, R12 ;  /* 0x0000000c000c7213 */ /* 0x000fe40000000000 */
[----:B--2---:R-:W-:-:S03]  /*11bd0*/  FFMA.FTZ R20, R22, -UR27, R32 ;  /* 0x8000001b16147c23 */ /* 0x004fc60008010020 */
[----:B------:R-:W-:Y:S01]  /*11be0*/  IMAD.MOV.U32 R13, RZ, RZ, R12 ;  /* 0x000000ffff0d7224 */ /* 0x000fe200078e000c */
[----:B------:R-:W-:Y:S01]  /*11bf0*/  IABS R12, R14 ;  /* 0x0000000e000c7213 */ /* 0x000fe20000000000 */
[----:B------:R-:W-:Y:S01]  /*11c00*/  IMAD.IADD R14, R205, 0x1, -R3 ;  /* 0x00000001cd0e7824 */ /* 0x000fe200078e0a03 */
[----:B------:R-:W-:Y:S01]  /*11c10*/  FSEL R223, R20, -INF , !P6 ;  /* 0xff80000014df7808 */ /* 0x000fe20007000000 */
[----:B------:R1:W2:Y:S01]  /*11c20*/  I2F R15, R13 ;  /* 0x0000000d000f7306 */ /* 0x0002a20000201400 */
[----:B------:R-:W-:-:S05]  /*11c30*/  IMAD.IADD R3, R199, 0x1, -R0 ;  /* 0x00000001c7037824 */ /* 0x000fca00078e0a00 */
[----:B------:R-:W-:Y:S02]  /*11c40*/  IABS R4, R3 ;  /* 0x0000000300047213 */ /* 0x000fe40000000000 */
[C---:B------:R-:W-:Y:S02]  /*11c50*/  IADD3 R3, R2.reuse, 0x38, RZ ;  /* 0x0000003802037810 */ /* 0x040fe40007ffe0ff */
[----:B------:R-:W-:Y:S01]  /*11c60*/  IADD3 R2, R2, 0x39, RZ ;  /* 0x0000003902027810 */ /* 0x000fe20007ffe0ff */
        /* <DEDUP_REMOVED lines=8> */
[----:B------:R-:W-:Y:S02]  /*11cf0*/  FFMA.FTZ R14, R29, -UR27, R41 ;  /* 0x8000001b1d0e7c23 */ /* 0x000fe40008010029 */
[----:B------:R1:W2:Y:S01]  /*11d00*/  I2F R24, R13 ;  /* 0x0000000d00187306 */ /* 0x0002a20000201400 */
[----:B------:R-:W-:Y:S01]  /*11d10*/  HMMA.16816.F32.BF16 R28, R8, R6, R44 ;  /* 0x00000006081c723c */ /* 0x000fe2000004182c */
[----:B------:R-:W-:Y:S01]  /*11d20*/  IMAD.MOV.U32 R5, RZ, RZ, R12 ;  /* 0x000000ffff057224 */ /* 0x000fe200078e000c */
[----:B------:R-:W-:Y:S01]  /*11d30*/  FSEL R150, R14, -INF , !P4 ;  /* 0xff8000000e967808 */ /* 0x000fe20006000000 */
[----:B------:R-:W-:Y:S01]  /*11d40*/  IMAD.IADD R12, R201, 0x1, -R0 ;  /* 0x00000001c90c7824 */ /* 0x000fe200078e0a00 */
[----:B------:R-:W-:-:S03]  /*11d50*/  ISETP.GE.AND P4, PT, R0, R210, PT ;  /* 0x000000d20000720c */ /* 0x000fc60003f86270 */
[----:B------:R4:W5:Y:S01]  /*11d60*/  I2F R22, R5 ;  /* 0x0000000500167306 */ /* 0x0009620000201400 */
[----:B------:R-:W-:Y:S01]  /*11d70*/  ISETP.LT.OR P6, PT, R0, R206, P4 ;  /* 0x000000ce0000720c */ /* 0x000fe200027c1670 */
[----:B---3--:R-:W-:Y:S01]  /*11d80*/  FFMA.FTZ R9, R25, -UR27, R36 ;  /* 0x8000001b19097c23 */ /* 0x008fe20008010024 */
[----:B------:R-:W-:-:S04]  /*11d90*/  ISETP.NE.AND P4, PT, R21, RZ, PT ;  /* 0x000000ff1500720c */ /* 0x000fc80003f85270 */
[----:B------:R-:W-:Y:S01]  /*11da0*/  FSEL R172, R9, -INF , !P4 ;  /* 0xff80000009ac7808 */ /* 0x000fe20006000000 */
[----:B-1----:R-:W-:Y:S01]  /*11db0*/  FFMA.FTZ R13, R23, -UR27, R43 ;  /* 0x8000001b170d7c23 */ /* 0x002fe2000801002b */
[----:B------:R-:W-:Y:S01]  /*11dc0*/  ISETP.GE.AND P4, PT, R3, R210, PT ;  /* 0x000000d20300720c */ /* 0x000fe20003f86270 */
[----:B--2---:R-:W-:-:S03]  /*11dd0*/  FFMA.FTZ R8, R24, -UR27, R38 ;  /* 0x8000001b18087c23 */ /* 0x004fc60008010026 */
[----:B------:R-:W-:Y:S02]  /*11de0*/  FSEL R152, R13, -INF , !P3 ;  /* 0xff8000000d987808 */ /* 0x000fe40005800000 */
[CC--:B------:R-:W-:Y:S01]  /*11df0*/  ISETP.GE.AND P3, PT, R0.reuse, R209.reuse, PT ;  /* 0x000000d10000720c */ /* 0x0c0fe20003f66270 */
[----:B----4-:R-:W-:Y:S01]  /*11e00*/  IMAD.MOV.U32 R5, RZ, RZ, R4 ;  /* 0x000000ffff057224 */ /* 0x010fe200078e0004 */
[----:B------:R-:W-:Y:S01]  /*11e10*/  IABS R4, R12 ;  /* 0x0000000c00047213 */ /* 0x000fe20000000000 */
[----:B------:R-:W-:Y:S01]  /*11e20*/  IMAD.IADD R12, R205, 0x1, -R0 ;  /* 0x00000001cd0c7824 */ /* 0x000fe200078e0a00 */
[----:B------:R-:W-:Y:S01]  /*11e30*/  ISETP.LT.OR P5, PT, R0, R204, P3 ;  /* 0x000000cc0000720c */ /* 0x000fe20001fa1670 */
[----:B------:R1:W2:Y:S01]  /*11e40*/  I2F R14, R5 ;  /* 0x00000005000e7306 */ /* 0x0002a20000201400 */
[----:B------:R-:W-:Y:S01]  /*11e50*/  IMAD.IADD R0, R199, 0x1, -R3 ;  /* 0x00000001c7007824 */ /* 0x000fe200078e0a03 */
[----:B------:R-:W-:Y:S01]  /*11e60*/  P2R R13, PR, RZ, 0x2 ;  /* 0x00000002ff0d7803 */ /* 0x000fe20000000000 */
[----:B-----5:R-:W-:Y:S01]  /*11e70*/  FFMA.FTZ R10, R22, -UR27, R33 ;  /* 0x8000001b160a7c23 */ /* 0x020fe20008010021 */
[----:B------:R-:W-:-:S02]  /*11e80*/  ISETP.GE.AND P3, PT, R3, R209, PT ;  /* 0x000000d10300720c */ /* 0x000fc40003f66270 */
[----:B------:R-:W-:Y:S02]  /*11e90*/  IABS R0, R0 ;  /* 0x0000000000007213 */ /* 0x000fe40000000000 */
[----:B------:R-:W-:Y:S02]  /*11ea0*/  FSEL R221, R10, -INF , !P6 ;  /* 0xff8000000add7808 */ /* 0x000fe40007000000 */
[C---:B------:R-:W-:Y:S02]  /*11eb0*/  ISETP.GE.AND P1, PT, R3.reuse, R208, PT ;  /* 0x000000d00300720c */ /* 0x040fe40003f26270 */
[----:B------:R-:W-:Y:S02]  /*11ec0*/  FSEL R174, R8, -INF , !P2 ;  /* 0xff80000008ae7808 */ /* 0x000fe40005000000 */
[C---:B------:R-:W-:Y:S01]  /*11ed0*/  ISETP.LT.OR P1, PT, R3.reuse, R203, P1 ;  /* 0x000000cb0300720c */ /* 0x040fe20000f21670 */
[----:B-1----:R-:W-:Y:S01]  /*11ee0*/  IMAD.MOV.U32 R5, RZ, RZ, R4 ;  /* 0x000000ffff057224 */ /* 0x002fe200078e0004 */
[----:B------:R-:W-:Y:S01]  /*11ef0*/  IABS R4, R12 ;  /* 0x0000000c00047213 */ /* 0x000fe20000000000 */
[----:B--2---:R-:W-:Y:S01]  /*11f00*/  FFMA.FTZ R11, R14, -UR27, R35 ;  /* 0x8000001b0e0b7c23 */ /* 0x004fe20008010023 */
[----:B------:R-:W-:Y:S01]  /*11f10*/  P2R R12, PR, RZ, 0x1 ;  /* 0x00000001ff0c7803 */ /* 0x000fe20000000000 */
[----:B------:R1:W2:Y:S01]  /*11f20*/  I2F R23, R5 ;  /* 0x0000000500177306 */ /* 0x0002a20000201400 */
[----:B------:R-:W-:-:S02]  /*11f30*/  ISETP.GE.AND P0, PT, R3, R207, PT ;  /* 0x000000cf0300720c */ /* 0x000fc40003f06270 */
[----:B------:R-:W-:Y:S02]  /*11f40*/  ISETP.NE.AND P6, PT, R12, RZ, PT ;  /* 0x000000ff0c00720c */ /* 0x000fe40003fc5270 */
[----:B------:R-:W-:Y:S02]  /*11f50*/  FSEL R222, R11, -INF , !P5 ;  /* 0xff8000000bde7808 */ /* 0x000fe40006800000 */
[C---:B------:R-:W-:Y:S01]  /*11f60*/  ISETP.LT.OR P5, PT, R3.reuse, R206, P4 ;  /* 0x000000ce0300720c */ /* 0x040fe200027a1670 */
[----:B------:R-:W3:Y:S01]  /*11f70*/  I2F R21, R4 ;  /* 0x0000000400157306 */ /* 0x000ee20000201400 */
[C---:B------:R-:W-:Y:S02]  /*11f80*/  ISETP.LT.OR P4, PT, R3.reuse, R204, P3 ;  /* 0x000000cc0300720c */ /* 0x040fe40001f81670 */
[----:B------:R-:W-:Y:S02]  /*11f90*/  ISETP.LT.OR P2, PT, R3, R202, P0 ;  /* 0x000000ca0300720c */ /* 0x000fe40000741670 */
[----:B------:R-:W-:-:S02]  /*11fa0*/  ISETP.NE.AND P3, PT, R13, RZ, PT ;  /* 0x000000ff0d00720c */ /* 0x000fc40003f65270 */
[----:B------:R-:W-:Y:S01]  /*11fb0*/  ISETP.GE.AND P0, PT, R2, R208, PT ;  /* 0x000000d00200720c */ /* 0x000fe20003f06270 */
[----:B-1----:R-:W-:Y:S01]  /*11fc0*/  IMAD.IADD R5, R200, 0x1, -R3 ;  /* 0x00000001c8057824 */ /* 0x002fe200078e0a03 */
[----:B------:R-:W-:Y:S01]  /*11fd0*/  P2R R10, PR, RZ, 0x2 ;  /* 0x00000002ff0a7803 */ /* 0x000fe20000000000 */
[----:B--2---:R-:W-:Y:S01]  /*11fe0*/  FFMA.FTZ R8, R23, -UR27, R37 ;  /* 0x8000001b17087c23 */ /* 0x004fe20008010025 */
[----:B------:R-:W-:Y:S02]  /*11ff0*/  ISETP.GE.AND P1, PT, R2, R209, PT ;  /* 0x000000d10200720c */ /* 0x000fe40003f26270 */
[----:B------:R-:W-:Y:S02]  /*12000*/  IABS R5, R5 ;  /* 0x0000000500057213 */ /* 0x000fe40000000000 */
[----:B------:R-:W-:Y:S01]  /*12010*/  FSEL R164, R8, -INF , !P3 ;  /* 0xff80000008a47808 */ /* 0x000fe20005800000 */
[----:B---3--:R-:W-:Y:S01]  /*12020*/  FFMA.FTZ R7, R21, -UR27, R39 ;  /* 0x8000001b15077c23 */ /* 0x008fe20008010027 */
[----:B------:R-:W-:Y:S01]  /*12030*/  ISETP.GE.AND P3, PT, R2, R210, PT ;  /* 0x000000d20200720c */ /* 0x000fe20003f66270 */
[----:B------:R-:W-:-:S02]  /*12040*/  IMAD.MOV.U32 R4, RZ, RZ, R5 ;  /* 0x000000ffff047224 */ /* 0x000fc400078e0005 */
[--C-:B------:R-:W-:Y:S01]  /*12050*/  IMAD.IADD R5, R201, 0x1, -R3.reuse ;  /* 0x00000001c9057824 */ /* 0x100fe200078e0a03 */
[----:B------:R-:W-:Y:S01]  /*12060*/  FSEL R171, R7, -INF , !P6 ;  /* 0xff80000007ab7808 */ /* 0x000fe20007000000 */
[----:B------:R1:W-:Y:S01]  /*12070*/  I2F R20, R4 ;  /* 0x0000000400147306 */ /* 0x0003e20000201400 */
[C---:B------:R-:W-:Y:S02]  /*12080*/  ISETP.LT.OR P6, PT, R2.reuse, R206, P3 ;  /* 0x000000ce0200720c */ /* 0x040fe40001fc1670 */
[----:B------:R-:W-:Y:S02]  /*12090*/  ISETP.LT.OR P3, PT, R2, R203, P0 ;  /* 0x000000cb0200720c */ /* 0x000fe40000761670 */
[----:B------:R-:W-:Y:S01]  /*120a0*/  ISETP.NE.AND P0, PT, R10, RZ, PT ;  /* 0x000000ff0a00720c */ /* 0x000fe20003f05270 */
[----:B-1----:R-:W-:Y:S01]  /*120b0*/  IMAD.MOV.U32 R4, RZ, RZ, R0 ;  /* 0x000000ffff047224 */ /* 0x002fe200078e0000 */
[----:B------:R-:W-:Y:S01]  /*120c0*/  IABS R0, R5 ;  /* 0x0000000500007213 */ /* 0x000fe20000000000 */
[----:B------:R-:W-:-:S02]  /*120d0*/  IMAD.IADD R5, R205, 0x1, -R3 ;  /* 0x00000001cd057824 */ /* 0x000fc400078e0a03 */
[----:B------:R1:W2:Y:S02]  /*120e0*/  I2F R14, R4 ;  /* 0x00000004000e7306 */ /* 0x0002a40000201400 */
[----:B-1----:R-:W-:Y:S01]  /*120f0*/  IMAD.MOV.U32 R4, RZ, RZ, R0 ;  /* 0x000000ffff047224 */ /* 0x002fe200078e0000 */
[----:B------:R-:W-:Y:S01]  /*12100*/  IABS R0, R5 ;  /* 0x0000000500007213 */ /* 0x000fe20000000000 */
[----:B------:R-:W-:-:S04]  /*12110*/  IMAD.IADD R5, R200, 0x1, -R2 ;  /* 0x00000001c8057824 */ /* 0x000fc800078e0a02 */
[----:B------:R1:W-:Y:S01]  /*12120*/  I2F R15, R4 ;  /* 0x00000004000f7306 */ /* 0x0003e20000201400 */
[----:B--2---:R-:W-:-:S05]  /*12130*/  FFMA.FTZ R6, R14, -UR27, R30 ;  /* 0x8000001b0e067c23 */ /* 0x004fca000801001e */
[----:B------:R-:W-:Y:S02]  /*12140*/  FSEL R220, R6, -INF , !P4 ;  /* 0xff80000006dc7808 */ /* 0x000fe40006000000 */
[----:B------:R-:W-:Y:S01]  /*12150*/  ISETP.GE.AND P4, PT, R2, R207, PT ;  /* 0x000000cf0200720c */ /* 0x000fe20003f86270 */
[----:B-1----:R-:W-:Y:S01]  /*12160*/  IMAD.MOV.U32 R4, RZ, RZ, R0 ;  /* 0x000000ffff047224 */ /* 0x002fe200078e0000 */
[----:B------:R-:W-:Y:S01]  /*12170*/  IABS R0, R5 ;  /* 0x0000000500007213 */ /* 0x000fe20000000000 */
[----:B------:R-:W-:Y:S02]  /*12180*/  FFMA.FTZ R5, R20, -UR27, R28 ;  /* 0x8000001b14057c23 */ /* 0x000fe4000801001c */
[----:B------:R1:W2:Y:S03]  /*12190*/  I2F R12, R4 ;  /* 0x00000004000c7306 */ /* 0x0002a60000201400 */
[----:B------:R-:W-:-:S02]  /*121a0*/  FSEL R215, R5, -INF , !P5 ;  /* 0xff80000005d77808 */ /* 0x000fc40006800000 */
[C---:B------:R-:W-:Y:S02]  /*121b0*/  ISETP.LT.OR P5, PT, R2.reuse, R204, P1 ;  /* 0x000000cc0200720c */ /* 0x040fe40000fa1670 */
[----:B------:R-:W-:Y:S01]  /*121c0*/  ISETP.LT.OR P1, PT, R2, R202, P4 ;  /* 0x000000ca0200720c */ /* 0x000fe20002721670 */
[----:B------:R3:W4:Y:S01]  /*121d0*/  I2F R11, R0 ;  /* 0x00000000000b7306 */ /* 0x0007220000201400 */
[----:B-1----:R-:W-:-:S05]  /*121e0*/  IMAD.IADD R4, R199, 0x1, -R2 ;  /* 0x00000001c7047824 */ /* 0x002fca00078e0a02 */
[----:B------:R-:W-:Y:S01]  /*121f0*/  IABS R3, R4 ;  /* 0x0000000400037213 */ /* 0x000fe20000000000 */
[--C-:B------:R-:W-:Y:S02]  /*12200*/  IMAD.IADD R4, R205, 0x1, -R2.reuse ;  /* 0x00000001cd047824 */ /* 0x100fe400078e0a02 */
[----:B---3--:R-:W-:Y:S01]  /*12210*/  IMAD.IADD R0, R201, 0x1, -R2 ;  /* 0x00000001c9007824 */ /* 0x008fe200078e0a02 */
[----:B------:R1:W3:Y:S01]  /*12220*/  I2F R9, R3 ;  /* 0x0000000300097306 */ /* 0x0002e20000201400 */
[----:B--2---:R-:W-:Y:S02]  /*12230*/  FFMA.FTZ R2, R12, -UR27, R18 ;  /* 0x8000001b0c027c23 */ /* 0x004fe40008010012 */
[----:B----4-:R-:W-:Y:S01]  /*12240*/  FFMA.FTZ R6, R11, -UR27, R29 ;  /* 0x8000001b0b067c23 */ /* 0x010fe2000801001d */
[----:B------:R-:W-:Y:S02]  /*12250*/  IABS R0, R0 ;  /* 0x0000000000007213 */ /* 0x000fe40000000000 */
[----:B------:R-:W-:-:S02]  /*12260*/  FSEL R165, R2, -INF , !P2 ;  /* 0xff80000002a57808 */ /* 0x000fc40005000000 */
[----:B------:R-:W-:Y:S02]  /*12270*/  ISETP.NE.AND P2, PT, R238, RZ, PT ;  /* 0x000000ffee00720c */ /* 0x000fe40003f45270 */
[----:B------:R-:W-:Y:S01]  /*12280*/  FSEL R178, R6, -INF , !P6 ;  /* 0xff80000006b27808 */ /* 0x000fe20007000000 */
[----:B-1----:R-:W-:Y:S01]  /*12290*/  IMAD.MOV.U32 R3, RZ, RZ, R0 ;  /* 0x000000ffff037224 */ /* 0x002fe200078e0000 */
[----:B------:R-:W-:Y:S01]  /*122a0*/  IABS R0, R4 ;  /* 0x0000000400007213 */ /* 0x000fe20000000000 */
[----:B---3--:R-:W-:Y:S02]  /*122b0*/  FFMA.FTZ R5, R9, -UR27, R31 ;  /* 0x8000001b09057c23 */ /* 0x008fe4000801001f */
[----:B------:R-:W1:Y:S03]  /*122c0*/  I2F R4, R3 ;  /* 0x0000000300047306 */ /* 0x000e660000201400 */
[----:B------:R-:W-:-:S05]  /*122d0*/  FSEL R214, R5, -INF , !P5 ;  /* 0xff80000005d67808 */ /* 0x000fca0006800000 */
[----:B------:R2:W3:Y:S01]  /*122e0*/  I2F R3, R0 ;  /* 0x0000000000037306 */ /* 0x0004e20000201400 */
[----:B-1----:R-:W-:-:S05]  /*122f0*/  FFMA.FTZ R4, R4, -UR27, R17 ;  /* 0x8000001b04047c23 */ /* 0x002fca0008010011 */
[----:B------:R-:W-:Y:S01]  /*12300*/  FSEL R155, R4, -INF , !P3 ;  /* 0xff800000049b7808 */ /* 0x000fe20005800000 */
[----:B--2---:R-:W-:-:S05]  /*12310*/  FFMA.FTZ R0, R15, -UR27, R16 ;  /* 0x8000001b0f007c23 */ /* 0x004fca0008010010 */
[----:B------:R-:W-:Y:S01]  /*12320*/  FSEL R161, R0, -INF , !P0 ;  /* 0xff80000000a17808 */ /* 0x000fe20004000000 */
[----:B---3--:R-:W-:Y:S01]  /*12330*/  FFMA.FTZ R0, R3, -UR27, R19 ;  /* 0x8000001b03007c23 */ /* 0x008fe20008010013 */
[----:B------:R-:W-:-:S04]  /*12340*/  PLOP3.LUT P0, PT, PT, PT, UP0, 0x80, 0x0 ;  /* 0x000000000000781c */ /* 0x000fc80003f0f008 */
[----:B------:R-:W-:-:S09]  /*12350*/  FSEL R167, R0, -INF , !P1 ;  /* 0xff80000000a77808 */ /* 0x000fd20004800000 */
        /* <DEDUP_REMOVED lines=24> */
[C---:B------:R-:W-:Y:S02]  /*124e0*/  @!P2 LEA R4, P0, R5.reuse, c[0x0][0x168], 0x1 ;  /* 0x00005a000504aa11 */ /* 0x040fe400078008ff */
        /* <DEDUP_REMOVED lines=30> */
.L_x_1754:
[----:B------:R-:W-:Y:S05]  /*126d0*/  BSYNC B0 ;  /* 0x0000000000007941 */ /* 0x000fea0003800000 */
.L_x_1753:
[----:B------:R-:W0:Y:S02]  /*126e0*/  LDGDEPBAR ;  /* 0x00000000000079af */ /* 0x000e240000000000 */
.L_x_1752:
[----:B------:R-:W-:Y:S01]  /*126f0*/  FMNMX.FTZ R0, R217, R58, !PT ;  /* 0x0000003ad9007209 */ /* 0x000fe20007810000 */
[----:B------:R-:W-:Y:S01]  /*12700*/  USHF.L.U32 UR4, UR35, 0x1, URZ ;  /* 0x0000000123047899 */ /* 0x000fe2000800063f */
[----:B-1----:R-:W-:Y:S01]  /*12710*/  IADD3 R3, R244, 0x4, RZ ;  /* 0x00000004f4037810 */ /* 0x002fe20007ffe0ff */
[----:B------:R-:W1:Y:S01]  /*12720*/  LDC.U8 R146, c[0x0][0x2d8] ;  /* 0x0000b600ff927b82 */ /* 0x000e620000000000 */
[----:B------:R-:W-:Y:S01]  /*12730*/  FMNMX.FTZ R0, R56, R0, !PT ;  /* 0x0000000038007209 */ /* 0x000fe20007810000 */
[----:B------:R-:W-:Y:S01]  /*12740*/  LDSM.16.MT88.4 R24, [R185+0x6000] ;  /* 0x00600000b918783b */ /* 0x000fe20000004200 */
[----:B------:R-:W-:Y:S02]  /*12750*/  IMAD.MOV.U32 R48, RZ, RZ, R242 ;  /* 0x000000ffff307224 */ /* 0x000fe400078e00f2 */
[----:B------:R-:W-:Y:S01]  /*12760*/  FMNMX.FTZ R0, R54, R0, !PT ;  /* 0x0000000036007209 */ /* 0x000fe20007810000 */
[----:B------:R-:W-:Y:S01]  /*12770*/  IMAD.WIDE.U32 R230, R3, -0x326172a9, RZ ;  /* 0xcd9e8d5703e67825 */ /* 0x000fe200078e00ff */
[----:B------:R-:W-:Y:S02]  /*12780*/  LDSM.16.MT88.4 R20, [R188+0x6000] ;  /* 0x00600000bc14783b */ /* 0x000fe40000004200 */
[----:B------:R-:W-:Y:S01]  /*12790*/  FMNMX.FTZ R0, R52, R0, !PT ;  /* 0x0000000034007209 */ /* 0x000fe20007810000 */
[----:B------:R-:W-:Y:S01]  /*127a0*/  IMAD.MOV.U32 R49, RZ, RZ, R240 ;  /* 0x000000ffff317224 */ /* 0x000fe200078e00f0 */
[----:B------:R-:W-:Y:S01]  /*127b0*/  LOP3.LUT R3, R231, R243, RZ, 0x3c, !PT ;  /* 0x000000f3e7037212 */ /* 0x000fe200078e3cff */
[----:B------:R-:W-:Y:S01]  /*127c0*/  LDSM.16.MT88.4 R28, [R186+0x6000] ;  /* 0x00600000ba1c783b */ /* 0x000fe20000004200 */
[----:B------:R-:W-:Y:S01]  /*127d0*/  FMNMX.FTZ R0, R62, R0, !PT ;  /* 0x000000003e007209 */ /* 0x000fe20007810000 */
[----:B------:R-:W-:-:S02]  /*127e0*/  IMAD.MOV.U32 R50, RZ, RZ, R239 ;  /* 0x000000ffff327224 */ /* 0x000fc400078e00ef */
[----:B------:R-:W-:Y:S01]  /*127f0*/  IMAD.WIDE.U32 R42, R3, -0x2daee0ad, RZ ;  /* 0xd2511f53032a7825 */ /* 0x000fe200078e00ff */
[----:B------:R-:W-:Y:S01]  /*12800*/  FMNMX.FTZ R0, R61, R0, !PT ;  /* 0x000000003d007209 */ /* 0x000fe20007810000 */
[----:B------:R-:W-:Y:S02]  /*12810*/  LDSM.16.MT88.4 R32, [R187+0x6000] ;  /* 0x00600000bb20783b */ /* 0x000fe40000004200 */
[----:B------:R-:W-:Y:S01]  /*12820*/  IMAD.MOV.U32 R45, RZ, RZ, R241 ;  /* 0x000000ffff2d7224 */ /* 0x000fe200078e00f1 */
        /* <DEDUP_REMOVED lines=20> */
[----:B-1----:R-:W-:Y:S01]  /*12970*/  PRMT R146, R146, 0x7054, R146 ;  /* 0x0000705492927816 */ /* 0x002fe20000000092 */
[----:B------:R-:W1:Y:S01]  /*12980*/  SHFL.BFLY PT, R2, R0, 0x2, 0x1f ;  /* 0x0c401f0000027f89 */ /* 0x000e6200000e0000 */
[----:B------:R-:W-:-:S04]  /*12990*/  FMNMX.FTZ R4, R154, R4, !PT ;  /* 0x000000049a047209 */ /* 0x000fc80007810000 */
[----:B------:R-:W-:-:S04]  /*129a0*/  FMNMX.FTZ R4, R152, R4, !PT ;  /* 0x0000000498047209 */ /* 0x000fc80007810000 */
[----:B------:R-:W-:-:S04]  /*129b0*/  FMNMX.FTZ R4, R174, R4, !PT ;  /* 0x00000004ae047209 */ /* 0x000fc80007810000 */
[----:B------:R-:W-:-:S04]  /*129c0*/  FMNMX.FTZ R4, R171, R4, !PT ;  /* 0x00000004ab047209 */ /* 0x000fc80007810000 */
[----:B------:R-:W-:-:S04]  /*129d0*/  FMNMX.FTZ R4, R165, R4, !PT ;  /* 0x00000004a5047209 */ /* 0x000fc80007810000 */
[----:B------:R-:W-:Y:S02]  /*129e0*/  FMNMX.FTZ R4, R167, R4, !PT ;  /* 0x00000004a7047209 */ /* 0x000fe40007810000 */
[----:B-1----:R-:W-:Y:S01]  /*129f0*/  FMNMX.FTZ R0, R0, R2, !PT ;  /* 0x0000000200007209 */ /* 0x002fe20007810000 */
        /* <DEDUP_REMOVED lines=27> */
[----:B------:R-:W-:Y:S01]  /*12bb0*/  FFMA.FTZ R0, R56, c[0x0][0x23c], -R12 ;  /* 0x00008f0038007a23 */ /* 0x000fe2000001080c */
[----:B------:R-:W-:Y:S01]  /*12bc0*/  LOP3.LUT R2, R39, UR7, R2, 0x96, !PT ;  /* 0x0000000727027c12 */ /* 0x000fe2000f8e9602 */
[----:B------:R-:W-:Y:S01]  /*12bd0*/  IMAD.WIDE.U32 R16, R6, -0x326172a9, RZ ;  /* 0xcd9e8d5706107825 */ /* 0x000fe200078e00ff */
[----:B-1----:R-:W-:Y:S01]  /*12be0*/  FMNMX.FTZ R70, R4, R70, !PT ;  /* 0x0000004604467209 */ /* 0x002fe20007810000 */
[----:B------:R1:W-:Y:S02]  /*12bf0*/  MUFU.EX2 R251, R0 ;  /* 0x0000000000fb7308 */ /* 0x0003e40000000800 */
[----:B------:R-:W-:Y:S01]  /*12c00*/  IMAD.WIDE.U32 R2, R2, -0x326172a9, RZ ;  /* 0xcd9e8d5702027825 */ /* 0x000fe200078e00ff */
[----:B------:R-:W-:-:S03]  /*12c10*/  FSETP.NEU.FTZ.AND P0, PT, R70, -INF , PT ;  /* 0xff8000004600780b */ /* 0x000fc60003f1d000 */
[--C-:B------:R-:W-:Y:S01]  /*12c20*/  FFMA.FTZ R5, R58, c[0x0][0x23c], -R12.reuse ;  /* 0x00008f003a057a23 */ /* 0x100fe2000001080c */
[----:B------:R-:W-:Y:S01]  /*12c30*/  LOP3.LUT R7, R2, 0xff, RZ, 0xc0, !PT ;  /* 0x000000ff02077812 */ /* 0x000fe200078ec0ff */
[----:B------:R-:W-:Y:S01]  /*12c40*/  FFMA.FTZ R4, R54, c[0x0][0x23c], -R12 ;  /* 0x00008f0036047a23 */ /* 0x000fe2000001080c */
[----:B------:R-:W-:Y:S01]  /*12c50*/  SHF.R.U32.HI R9, RZ, 0x18, R2 ;  /* 0x00000018ff097819 */ /* 0x000fe20000011602 */
[----:B------:R-:W-:Y:S01]  /*12c60*/  FMUL.FTZ R6, R70, c[0x0][0x23c] ;  /* 0x00008f0046067a20 */ /* 0x000fe20000410000 */
[----:B------:R2:W-:Y:S01]  /*12c70*/  MUFU.EX2 R252, R5 ;  /* 0x0000000500fc7308 */ /* 0x0005e20000000800 */
[----:B------:R-:W-:Y:S01]  /*12c80*/  FFMA.FTZ R8, R52, c[0x0][0x23c], -R12 ;  /* 0x00008f0034087a23 */ /* 0x000fe2000001080c */
[----:B-1----:R-:W-:Y:S02]  /*12c90*/  LOP3.LUT R0, R3, UR17, R16, 0x96, !PT ;  /* 0x0000001103007c12 */ /* 0x002fe4000f8e9610 */
[----:B------:R-:W-:-:S04]  /*12ca0*/  LOP3.LUT R3, R2, 0xffff, RZ, 0xc0, !PT ;  /* 0x0000ffff02037812 */ /* 0x000fc800078ec0ff */
[----:B------:R1:W-:Y:S01]  /*12cb0*/  MUFU.EX2 R250, R4 ;  /* 0x0000000400fa7308 */ /* 0x0003e20000000800 */
[----:B--2---:R-:W-:-:S07]  /*12cc0*/  SHF.R.U32.HI R5, RZ, 0x8, R3 ;  /* 0x00000008ff057819 */ /* 0x004fce0000011603 */
[----:B------:R2:W3:Y:S01]  /*12cd0*/  MUFU.EX2 R249, R8 ;  /* 0x0000000800f97308 */ /* 0x0004e20000000800 */
[----:B------:R-:W-:Y:S02]  /*12ce0*/  FSEL R3, R6, RZ, P0 ;  /* 0x000000ff06037208 */ /* 0x000fe40000000000 */
[----:B------:R-:W-:Y:S02]  /*12cf0*/  PRMT R11, R7, 0x5410, R5 ;  /* 0x00005410070b7816 */ /* 0x000fe40000000005 */
[--C-:B------:R-:W-:Y:S02]  /*12d00*/  SHF.R.U32.HI R5, RZ, 0x10, R0.reuse ;  /* 0x00000010ff057819 */ /* 0x100fe40000011600 */
[----:B------:R-:W-:Y:S02]  /*12d10*/  SHF.R.U32.HI R6, RZ, 0x18, R0 ;  /* 0x00000018ff067819 */ /* 0x000fe40000011600 */
[----:B-1----:R-:W-:Y:S02]  /*12d20*/  SHF.R.U32.HI R4, RZ, 0x10, R2 ;  /* 0x00000010ff047819 */ /* 0x002fe40000011602 */
[----:B------:R-:W-:-:S02]  /*12d30*/  LOP3.LUT R2, R0, 0xffff, RZ, 0xc0, !PT ;  /* 0x0000ffff00027812 */ /* 0x000fc400078ec0ff */
[----:B------:R-:W-:Y:S01]  /*12d40*/  LOP3.LUT R7, R4, 0xff, RZ, 0xc0, !PT ;  /* 0x000000ff04077812 */ /* 0x000fe200078ec0ff */
[----:B------:R-:W-:Y:S01]  /*12d50*/  FFMA.FTZ R4, R55, c[0x0][0x23c], -R3 ;  /* 0x00008f0037047a23 */ /* 0x000fe20000010803 */
[----:B------:R-:W-:Y:S02]  /*12d60*/  SHF.R.U32.HI R2, RZ, 0x8, R2 ;  /* 0x00000008ff027819 */ /* 0x000fe40000011602 */
[----:B--2---:R-:W-:Y:S01]  /*12d70*/  LOP3.LUT R8, R0, 0xff, RZ, 0xc0, !PT ;  /* 0x000000ff00087812 */ /* 0x004fe200078ec0ff */
[----:B------:R1:W-:Y:S01]  /*12d80*/  MUFU.EX2 R248, R4 ;  /* 0x0000000400f87308 */ /* 0x0003e20000000800 */
[----:B------:R-:W-:Y:S02]  /*12d90*/  LOP3.LUT R0, R5, 0xff, RZ, 0xc0, !PT ;  /* 0x000000ff05007812 */ /* 0x000fe400078ec0ff */
[----:B------:R-:W-:Y:S02]  /*12da0*/  FSEL R5, R71, RZ, P1 ;  /* 0x000000ff47057208 */ /* 0x000fe40000800000 */
[----:B------:R-:W-:-:S02]  /*12db0*/  PRMT R14, R8, 0x5410, R2 ;  /* 0x00005410080e7816 */ /* 0x000fc40000000002 */
[----:B------:R-:W-:Y:S01]  /*12dc0*/  PRMT R13, R0, 0x5410, R6 ;  /* 0x00005410000d7816 */ /* 0x000fe20000000006 */
[----:B------:R-:W-:Y:S01]  /*12dd0*/  FFMA.FTZ R0, R60, c[0x0][0x23c], -R3 ;  /* 0x00008f003c007a23 */ /* 0x000fe20000010803 */
[----:B------:R-:W-:Y:S01]  /*12de0*/  FSEL R2, R70, RZ, P0 ;  /* 0x000000ff46027208 */ /* 0x000fe20000000000 */
[----:B------:R-:W-:Y:S01]  /*12df0*/  FADD.FTZ R8, R217, -R5 ;  /* 0x80000005d9087221 */ /* 0x000fe20000010000 */
[----:B------:R-:W-:Y:S01]  /*12e00*/  PRMT R10, R7, 0x5410, R9 ;  /* 0x00005410070a7816 */ /* 0x000fe20000000009 */
[----:B------:R2:W-:Y:S01]  /*12e10*/  MUFU.EX2 R246, R0 ;  /* 0x0000000000f67308 */ /* 0x0005e20000000800 */
[----:B------:R-:W-:Y:S01]  /*12e20*/  FMNMX.FTZ R7, R218, R226, !PT ;  /* 0x000000e2da077209 */ /* 0x000fe20007810000 */
[----:B------:R-:W-:Y:S01]  /*12e30*/  FADD.FTZ R9, R216, -R2 ;  /* 0x80000002d8097221 */ /* 0x000fe20000010000 */
[----:B---3--:R-:W-:Y:S01]  /*12e40*/  F2FP.BF16.PACK_AB R2, R249, R250 ;  /* 0x000000faf902723e */ /* 0x008fe200000010ff */
[----:B-1----:R-:W-:Y:S02]  /*12e50*/  FFMA.FTZ R4, R53, c[0x0][0x23c], -R3 ;  /* 0x00008f0035047a23 */ /* 0x002fe40000010803 */
[----:B------:R-:W-:-:S02]  /*12e60*/  FMUL.FTZ R9, R9, c[0x0][0x23c] ;  /* 0x00008f0009097a20 */ /* 0x000fc40000410000 */
[----:B------:R1:W3:Y:S01]  /*12e70*/  MUFU.EX2 R247, R4 ;  /* 0x0000000400f77308 */ /* 0x0002e20000000800 */
[----:B------:R-:W-:Y:S02]  /*12e80*/  FMUL.FTZ R8, R8, c[0x0][0x23c] ;  /* 0x00008f0008087a20 */ /* 0x000fe40000410000 */
[----:B------:R-:W-:Y:S01]  /*12e90*/  IMAD.WIDE.U32 R216, R244, -0x326172a9, RZ ;  /* 0xcd9e8d57f4d87825 */ /* 0x000fe200078e00ff */
[----:B--2---:R-:W-:-:S04]  /*12ea0*/  HSET2.LE.AND R0, R11, R146, PT ;  /* 0x000000920b007233 */ /* 0x004fc80003803000 */
[----:B------:R-:W2:Y:S01]  /*12eb0*/  MUFU.EX2 R144, R9 ;  /* 0x0000000900907308 */ /* 0x000ea20000000800 */
[----:B------:R-:W-:Y:S01]  /*12ec0*/  LOP3.LUT R6, R0, R2, RZ, 0xc0, !PT ;  /* 0x0000000200067212 */ /* 0x000fe200078ec0ff */
[----:B------:R-:W-:Y:S01]  /*12ed0*/  HSET2.LE.AND R0, R10, R146, PT ;  /* 0x000000920a007233 */ /* 0x000fe20003803000 */
[----:B-1----:R-:W-:-:S05]  /*12ee0*/  FMNMX.FTZ R4, R219, R182, !PT ;  /* 0x000000b6db047209 */ /* 0x002fca0007810000 */
[----:B------:R-:W1:Y:S01]  /*12ef0*/  MUFU.EX2 R145, R8 ;  /* 0x0000000800917308 */ /* 0x000e620000000800 */
[----:B---3--:R-:W-:Y:S02]  /*12f00*/  F2FP.BF16.PACK_AB R2, R247, R248 ;  /* 0x000000f8f702723e */ /* 0x008fe400000010ff */
[----:B------:R-:W-:Y:S01]  /*12f10*/  FMNMX.FTZ R5, R183, R4, !PT ;  /* 0x00000004b7057209 */ /* 0x000fe20007810000 */
[----:B------:R-:W-:-:S03]  /*12f20*/  FFMA.FTZ R4, R57, c[0x0][0x23c], -R3 ;  /* 0x00008f0039047a23 */ /* 0x000fc60000010803 */
[----:B------:R-:W-:Y:S01]  /*12f30*/  FMNMX.FTZ R5, R180, R5, !PT ;  /* 0x00000005b4057209 */ /* 0x000fe20007810000 */
[----:B------:R3:W4:Y:S01]  /*12f40*/  MUFU.EX2 R245, R4 ;  /* 0x0000000400f57308 */ /* 0x0007220000000800 */
[-C--:B--2---:R-:W-:Y:S02]  /*12f50*/  FMUL.FTZ R86, R86, R144.reuse ;  /* 0x0000009056567220 */ /* 0x084fe40000410000 */
[----:B------:R-:W-:Y:S01]  /*12f60*/  FMNMX.FTZ R5, R63, R5, !PT ;  /* 0x000000053f057209 */ /* 0x000fe20007810000 */
[-C--:B------:R-:W-:Y:S02]  /*12f70*/  FMUL.FTZ R87, R87, R144.reuse ;  /* 0x0000009057577220 */ /* 0x080fe40000410000 */
[----:B------:R-:W-:Y:S01]  /*12f80*/  FMUL.FTZ R90, R90, R144 ;  /* 0x000000905a5a7220 */ /* 0x000fe20000410000 */
[----:B------:R-:W-:Y:S01]  /*12f90*/  FMNMX.FTZ R5, R177, R5, !PT ;  /* 0x00000005b1057209 */ /* 0x000fe20007810000 */
[-C--:B-1----:R-:W-:Y:S02]  /*12fa0*/  FMUL.FTZ R84, R84, R145.reuse ;  /* 0x0000009154547220 */ /* 0x082fe40000410000 */
[----:B------:R-:W-:-:S02]  /*12fb0*/  FMUL.FTZ R85, R85, R145 ;  /* 0x0000009155557220 */ /* 0x000fc40000410000 */
[-C--:B------:R-:W-:Y:S02]  /*12fc0*/  FMUL.FTZ R88, R88, R145.reuse ;  /* 0x0000009158587220 */ /* 0x080fe40000410000 */
[----:B------:R-:W-:Y:S01]  /*12fd0*/  FMUL.FTZ R89, R89, R145 ;  /* 0x0000009159597220 */ /* 0x000fe20000410000 */
[----:B---3--:R-:W-:Y:S01]  /*12fe0*/  FMNMX.FTZ R4, R227, R7, !PT ;  /* 0x00000007e3047209 */ /* 0x008fe20007810000 */
        /* <DEDUP_REMOVED lines=8> */
[----:B------:R-:W-:Y:S01]  /*13070*/  FMUL.FTZ R102, R102, R144 ;  /* 0x0000009066667220 */ /* 0x000fe20000410000 */
[----:B------:R-:W-:Y:S01]  /*13080*/  FMNMX.FTZ R4, R162, R2, !PT ;  /* 0x00000002a2047209 */ /* 0x000fe20007810000 */
[----:B------:R-:W-:Y:S01]  /*13090*/  FMUL.FTZ R103, R103, R144 ;  /* 0x0000009067677220 */ /* 0x000fe20000410000 */
[----:B------:R-:W-:Y:S01]  /*130a0*/  FMNMX.FTZ R9, R232, R0, !PT ;  /* 0x00000000e8097209 */ /* 0x000fe20007810000 */
[----:B------:R-:W-:Y:S01]  /*130b0*/  HSET2.LE.AND R0, R14, R146, PT ;  /* 0x000000920e007233 */ /* 0x000fe20003803000 */
[----:B------:R-:W-:Y:S01]  /*130c0*/  F2FP.BF16.PACK_AB R2, R251, R252 ;  /* 0x000000fcfb02723e */ /* 0x000fe200000010ff */
[-C--:B------:R-:W-:Y:S01]  /*130d0*/  FMUL.FTZ R104, R104, R145.reuse ;  /* 0x0000009168687220 */ /* 0x080fe20000410000 */
[----:B------:R-:W-:Y:S01]  /*130e0*/  FMNMX.FTZ R10, R158, R4, !PT ;  /* 0x000000049e0a7209 */ /* 0x000fe20007810000 */
[----:B------:R-:W-:Y:S01]  /*130f0*/  FMUL.FTZ R105, R105, R145 ;  /* 0x0000009169697220 */ /* 0x000fe20000410000 */
[----:B------:R-:W-:Y:S01]  /*13100*/  LOP3.LUT R4, R0, R2, RZ, 0xc0, !PT ;  /* 0x0000000200047212 */ /* 0x000fe200078ec0ff */
[-C--:B------:R-:W-:Y:S01]  /*13110*/  FMUL.FTZ R106, R106, R144.reuse ;  /* 0x000000906a6a7220 */ /* 0x080fe20000410000 */
        /* <DEDUP_REMOVED lines=30> */
[----:B----4-:R-:W-:Y:S01]  /*13300*/  F2FP.BF16.PACK_AB R8, R245, R246 ;  /* 0x000000f6f508723e */ /* 0x010fe200000010ff */
[----:B------:R-:W-:Y:S01]  /*13310*/  FMUL.FTZ R138, R138, R144 ;  /* 0x000000908a8a7220 */ /* 0x000fe20000410000 */
[----:B------:R-:W-:Y:S01]  /*13320*/  FMNMX.FTZ R0, R178, R0, !PT ;  /* 0x00000000b2007209 */ /* 0x000fe20007810000 */
[----:B------:R-:W-:Y:S01]  /*13330*/  FMUL.FTZ R139, R139, R144 ;  /* 0x000000908b8b7220 */ /* 0x000fe20000410000 */
[----:B------:R-:W-:Y:S01]  /*13340*/  FMNMX.FTZ R2, R222, R2, !PT ;  /* 0x00000002de027209 */ /* 0x000fe20007810000 */
[----:B------:R-:W-:Y:S01]  /*13350*/  FFMA.FTZ R13, R147, c[0x0][0x23c], -R12 ;  /* 0x00008f00930d7a23 */ /* 0x000fe2000001080c */
[----:B------:R-:W-:-:S02]  /*13360*/  LOP3.LUT R5, R5, R8, RZ, 0xc0, !PT ;  /* 0x0000000805057212 */ /* 0x000fc400078ec0ff */
[----:B------:R-:W1:Y:S01]  /*13370*/  SHFL.BFLY PT, R8, R0, 0x2, 0x1f ;  /* 0x0c401f0000087f89 */ /* 0x000e6200000e0000 */
[----:B------:R-:W-:-:S04]  /*13380*/  FMNMX.FTZ R2, R220, R2, !PT ;  /* 0x00000002dc027209 */ /* 0x000fc80007810000 */
[----:B------:R-:W-:Y:S01]  /*13390*/  FMNMX.FTZ R2, R214, R2, !PT ;  /* 0x00000002d6027209 */ /* 0x000fe20007810000 */
[C---:B------:R-:W-:Y:S08]  /*133a0*/  HMMA.16816.F32.BF16 R84, R4.reuse, R24, R84 ;  /* 0x000000180454723c */ /* 0x040ff00000041854 */
[C---:B------:R-:W-:Y:S08]  /*133b0*/  HMMA.16816.F32.BF16 R88, R4.reuse, R26, R88 ;  /* 0x0000001a0458723c */ /* 0x040ff00000041858 */
[----:B------:R-:W-:Y:S01]  /*133c0*/  HMMA.16816.F32.BF16 R100, R4, R20, R100 ;  /* 0x000000140464723c */ /* 0x000fe20000041864 */
[----:B-1----:R-:W-:-:S07]  /*133d0*/  FMNMX.FTZ R0, R0, R8, !PT ;  /* 0x0000000800007209 */ /* 0x002fce0007810000 */
[C---:B------:R-:W-:Y:S08]  /*133e0*/  HMMA.16816.F32.BF16 R104, R4.reuse, R22, R104 ;  /* 0x000000160468723c */ /* 0x040ff00000041868 */
[C---:B------:R-:W-:Y:S08]  /*133f0*/  HMMA.16816.F32.BF16 R116, R4.reuse, R28, R116 ;  /* 0x0000001c0474723c */ /* 0x040ff00000041874 */
[C---:B------:R-:W-:Y:S08]  /*13400*/  HMMA.16816.F32.BF16 R120, R4.reuse, R30, R120 ;  /* 0x0000001e0478723c */ /* 0x040ff00000041878 */
[C---:B------:R-:W-:Y:S08]  /*13410*/  HMMA.16816.F32.BF16 R132, R4.reuse, R32, R132 ;  /* 0x000000200484723c */ /* 0x040ff00000041884 */
[----:B------:R-:W-:Y:S01]  /*13420*/  HMMA.16816.F32.BF16 R76, R4, R34, R136 ;  /* 0x00000022044c723c */ /* 0x000fe20000041888 */
[----:B------:R-:W1:Y:S06]  /*13430*/  SHFL.BFLY PT, R7, R2, 0x2, 0x1f ;  /* 0x0c401f0002077f89 */ /* 0x000e6c00000e0000 */
[----:B------:R-:W-:Y:S01]  /*13440*/  LOP3.LUT R4, R217, R243, RZ, 0x3c, !PT ;  /* 0x000000f3d9047212 */ /* 0x000fe200078e3cff */
[----:B------:R-:W-:Y:S01]  /*13450*/  IMAD.MOV.U32 R139, RZ, RZ, R48 ;  /* 0x000000ffff8b7224 */ /* 0x000fe200078e0030 */
[----:B------:R-:W-:-:S02]  /*13460*/  LOP3.LUT R6, R19, UR16, R216, 0x96, !PT ;  /* 0x0000001013067c12 */ /* 0x000fc4000f8e96d8 */
[----:B------:R-:W-:Y:S01]  /*13470*/  LOP3.LUT R5, R225, UR14, R18, 0x96, !PT ;  /* 0x0000000ee1057c12 */ /* 0x000fe2000f8e9612 */
[----:B------:R-:W-:Y:S02]  /*13480*/  IMAD R44, R4, -0x2daee0ad, RZ ;  /* 0xd2511f53042c7824 */ /* 0x000fe400078e02ff */
        /* <DEDUP_REMOVED lines=13> */
[----:B------:R-:W1:Y:S03]  /*13560*/  SHFL.BFLY PT, R6, R2, 0x1, 0x1f ;  /* 0x0c201f0002067f89 */ /* 0x000e6600000e0000 */
[----:B------:R-:W-:Y:S01]  /*13570*/  LOP3.LUT R4, R69, UR7, R4, 0x96, !PT ;  /* 0x0000000745047c12 */ /* 0x000fe2000f8e9604 */
[----:B------:R-:W-:-:S04]  /*13580*/  IMAD.WIDE.U32 R18, R7, -0x326172a9, RZ ;  /* 0xcd9e8d5707127825 */ /* 0x000fc800078e00ff */
        /* <DEDUP_REMOVED lines=10> */
[----:B------:R-:W-:-:S02]  /*13630*/  SHF.R.U32.HI R6, RZ, 0x10, R4 ;  /* 0x00000010ff067819 */ /* 0x000fc40000011604 */
[----:B------:R-:W-:Y:S01]  /*13640*/  SHF.R.U32.HI R4, RZ, 0x18, R4 ;  /* 0x00000018ff047819 */ /* 0x000fe20000011604 */
[----:B------:R1:W-:Y:S01]  /*13650*/  MUFU.EX2 R242, R2 ;  /* 0x0000000200f27308 */ /* 0x0003e20000000800 */
[----:B------:R-:W-:Y:S02]  /*13660*/  LOP3.LUT R6, R6, 0xff, RZ, 0xc0, !PT ;  /* 0x000000ff06067812 */ /* 0x000fe400078ec0ff */
[----:B------:R-:W-:Y:S02]  /*13670*/  FSETP.NEU.FTZ.AND P0, PT, R72, -INF , PT ;  /* 0xff8000004800780b */ /* 0x000fe40003f1d000 */
[----:B------:R-:W-:Y:S01]  /*13680*/  PRMT R11, R6, 0x5410, R4 ;  /* 0x00005410060b7816 */ /* 0x000fe20000000004 */
[----:B------:R-:W-:Y:S01]  /*13690*/  FFMA.FTZ R6, R63, c[0x0][0x23c], -R0 ;  /* 0x00008f003f067a23 */ /* 0x000fe20000010800 */
[----:B------:R-:W-:Y:S01]  /*136a0*/  LOP3.LUT R4, R5, UR17, R18, 0x96, !PT ;  /* 0x0000001105047c12 */ /* 0x000fe2000f8e9612 */
[----:B------:R-:W-:Y:S01]  /*136b0*/  FFMA.FTZ R5, R180, c[0x0][0x23c], -R0 ;  /* 0x00008f00b4057a23 */ /* 0x000fe20000010800 */
[----:B------:R-:W-:Y:S01]  /*136c0*/  PRMT R10, R9, 0x5410, R8 ;  /* 0x00005410090a7816 */ /* 0x000fe20000000008 */
[----:B------:R-:W-:Y:S01]  /*136d0*/  MUFU.EX2 R241, R6 ;  /* 0x0000000600f17308 */ /* 0x000fe20000000800 */
[----:B-1----:R-:W-:-:S07]  /*136e0*/  FFMA.FTZ R2, R183, c[0x0][0x23c], -R0 ;  /* 0x00008f00b7027a23 */ /* 0x002fce0000010800 */
        /* <DEDUP_REMOVED lines=15> */
[----:B------:R-:W-:-:S03]  /*137e0*/  FFMA.FTZ R6, R156, c[0x0][0x23c], -R2 ;  /* 0x00008f009c067a23 */ /* 0x000fc60000010802 */
[----:B------:R-:W-:Y:S01]  /*137f0*/  PRMT R9, R4, 0x5410, R5 ;  /* 0x0000541004097816 */ /* 0x000fe20000000005 */
[----:B------:R1:W4:Y:S01]  /*13800*/  MUFU.EX2 R234, R6 ;  /* 0x0000000600ea7308 */ /* 0x0003220000000800 */
[----:B------:R-:W-:Y:S01]  /*13810*/  FSEL R5, R72, RZ, P0 ;  /* 0x000000ff48057208 */ /* 0x000fe20000000000 */
[----:B------:R-:W-:-:S04]  /*13820*/  FFMA.FTZ R4, R227, c[0x0][0x23c], -R2 ;  /* 0x00008f00e3047a23 */ /* 0x000fc80000010802 */
[----:B---3--:R-:W-:Y:S01]  /*13830*/  FADD.FTZ R7, R218, -R5 ;  /* 0x80000005da077221 */ /* 0x008fe20000010000 */
[----:B--2---:R-:W-:Y:S01]  /*13840*/  F2FP.BF16.PACK_AB R5, R241, R240 ;  /* 0x000000f0f105723e */ /* 0x004fe200000010ff */
[----:B------:R2:W-:Y:S02]  /*13850*/  MUFU.EX2 R229, R4 ;  /* 0x0000000400e57308 */ /* 0x0005e40000000800 */
[----:B------:R-:W-:Y:S01]  /*13860*/  FMUL.FTZ R7, R7, c[0x0][0x23c] ;  /* 0x00008f0007077a20 */ /* 0x000fe20000410000 */
[----:B-1----:R-:W-:-:S05]  /*13870*/  FSEL R6, R73, RZ, P1 ;  /* 0x000000ff49067208 */ /* 0x002fca0000800000 */
[----:B------:R-:W1:Y:S01]  /*13880*/  MUFU.EX2 R46, R7 ;  /* 0x00000007002e7308 */ /* 0x000e620000000800 */
[----:B------:R-:W-:Y:S01]  /*13890*/  FADD.FTZ R6, R219, -R6 ;  /* 0x80000006db067221 */ /* 0x000fe20000010000 */
[----:B--2---:R-:W-:-:S03]  /*138a0*/  HSET2.LE.AND R4, R10, R146, PT ;  /* 0x000000920a047233 */ /* 0x004fc60003803000 */
[----:B------:R-:W-:-:S03]  /*138b0*/  FMUL.FTZ R6, R6, c[0x0][0x23c] ;  /* 0x00008f0006067a20 */ /* 0x000fc60000410000 */
[----:B------:R-:W-:Y:S01]  /*138c0*/  MUFU.EX2 R218, R13 ;  /* 0x0000000d00da7308 */ /* 0x000fe20000000800 */
[----:B------:R-:W-:Y:S01]  /*138d0*/  LOP3.LUT R10, R4, R5, RZ, 0xc0, !PT ;  /* 0x00000005040a7212 */ /* 0x000fe200078ec0ff */
[----:B------:R-:W-:Y:S01]  /*138e0*/  HSET2.LE.AND R4, R11, R146, PT ;  /* 0x000000920b047233 */ /* 0x000fe20003803000 */
[----:B----4-:R-:W-:Y:S01]  /*138f0*/  F2FP.BF16.PACK_AB R5, R234, R238 ;  /* 0x000000eeea05723e */ /* 0x010fe200000010ff */
[----:B-1----:R-:W-:-:S04]  /*13900*/  FMUL.FTZ R98, R98, R46 ;  /* 0x0000002e62627220 */ /* 0x002fc80000410000 */
[----:B------:R1:W2:Y:S01]  /*13910*/  MUFU.EX2 R47, R6 ;  /* 0x00000006002f7308 */ /* 0x0002a20000000800 */
[----:B------:R-:W-:Y:S01]  /*13920*/  LOP3.LUT R11, R4, R5, RZ, 0xc0, !PT ;  /* 0x00000005040b7212 */ /* 0x000fe200078ec0ff */
[--C-:B------:R-:W-:Y:S01]  /*13930*/  HSET2.LE.AND R4, R8, R146.reuse, PT ;  /* 0x0000009208047233 */ /* 0x100fe20003803000 */
[----:B------:R-:W-:Y:S01]  /*13940*/  F2FP.BF16.PACK_AB R5, R239, R242 ;  /* 0x000000f2ef05723e */ /* 0x000fe200000010ff */
[-C--:B------:R-:W-:Y:S02]  /*13950*/  FMUL.FTZ R99, R99, R46.reuse ;  /* 0x0000002e63637220 */ /* 0x080fe40000410000 */
[-C--:B------:R-:W-:Y:S01]  /*13960*/  FMUL.FTZ R82, R82, R46.reuse ;  /* 0x0000002e52527220 */ /* 0x080fe20000410000 */
[----:B------:R-:W-:Y:S01]  /*13970*/  LOP3.LUT R8, R4, R5, RZ, 0xc0, !PT ;  /* 0x0000000504087212 */ /* 0x000fe200078ec0ff */
[----:B------:R-:W-:Y:S01]  /*13980*/  HSET2.LE.AND R4, R9, R146, PT ;  /* 0x0000009209047233 */ /* 0x000fe20003803000 */
[----:B------:R-:W-:Y:S01]  /*13990*/  F2FP.BF16.PACK_AB R5, R229, R231 ;  /* 0x000000e7e505723e */ /* 0x000fe200000010ff */
[----:B------:R-:W-:-:S02]  /*139a0*/  FMUL.FTZ R83, R83, R46 ;  /* 0x0000002e53537220 */ /* 0x000fc40000410000 */
[----:B------:R-:W-:Y:S01]  /*139b0*/  FMUL.FTZ R94, R94, R46 ;  /* 0x0000002e5e5e7220 */ /* 0x000fe20000410000 */
[----:B------:R-:W-:Y:S01]  /*139c0*/  LOP3.LUT R9, R4, R5, RZ, 0xc0, !PT ;  /* 0x0000000504097212 */ /* 0x000fe200078ec0ff */
[----:B------:R-:W-:Y:S01]  /*139d0*/  FFMA.FTZ R4, R62, c[0x0][0x23c], -R12 ;  /* 0x00008f003e047a23 */ /* 0x000fe2000001080c */
[----:B------:R-:W-:Y:S01]  /*139e0*/  LOP3.LUT R5, R17, UR8, R36, 0x96, !PT ;  /* 0x0000000811057c12 */ /* 0x000fe2000f8e9624 */
[----:B-1----:R-:W-:Y:S02]  /*139f0*/  FFMA.FTZ R6, R59, c[0x0][0x23c], -R12 ;  /* 0x00008f003b067a23 */ /* 0x002fe4000001080c */
[----:B------:R1:W-:Y:S01]  /*13a00*/  MUFU.EX2 R227, R4 ;  /* 0x0000000400e37308 */ /* 0x0003e20000000800 */
[-C--:B--2---:R-:W-:Y:S02]  /*13a10*/  FMUL.FTZ R96, R96, R47.reuse ;  /* 0x0000002f60607220 */ /* 0x084fe40000410000 */
[-C--:B------:R-:W-:Y:S02]  /*13a20*/  FMUL.FTZ R97, R97, R47.reuse ;  /* 0x0000002f61617220 */ /* 0x080fe40000410000 */
[----:B------:R-:W-:-:S02]  /*13a30*/  FMUL.FTZ R80, R80, R47 ;  /* 0x0000002f50507220 */ /* 0x000fc40000410000 */
[-C--:B------:R-:W-:Y:S01]  /*13a40*/  FMUL.FTZ R81, R81, R47.reuse ;  /* 0x0000002f51517220 */ /* 0x080fe20000410000 */
[----:B------:R-:W-:Y:S01]  /*13a50*/  MUFU.EX2 R226, R6 ;  /* 0x0000000600e27308 */ /* 0x000fe20000000800 */
[-C--:B------:R-:W-:Y:S01]  /*13a60*/  FMUL.FTZ R92, R92, R47.reuse ;  /* 0x0000002f5c5c7220 */ /* 0x080fe20000410000 */
[C---:B------:R-:W-:Y:S01]  /*13a70*/  HMMA.16816.F32.BF16 R64, R8.reuse, R20, R96 ;  /* 0x000000140840723c */ /* 0x040fe20000041860 */
[-C--:B------:R-:W-:Y:S02]  /*13a80*/  FMUL.FTZ R93, R93, R47.reuse ;  /* 0x0000002f5d5d7220 */ /* 0x080fe40000410000 */
[----:B------:R-:W-:Y:S02]  /*13a90*/  FMUL.FTZ R95, R95, R46 ;  /* 0x0000002e5f5f7220 */ /* 0x000fe40000410000 */
[-C--:B------:R-:W-:Y:S02]  /*13aa0*/  FMUL.FTZ R108, R108, R47.reuse ;  /* 0x0000002f6c6c7220 */ /* 0x080fe40000410000 */
[----:B-1----:R-:W-:Y:S01]  /*13ab0*/  FFMA.FTZ R4, R61, c[0x0][0x23c], -R12 ;  /* 0x00008f003d047a23 */ /* 0x002fe2000001080c */
[----:B------:R-:W-:Y:S01]  /*13ac0*/  HMMA.16816.F32.BF16 R80, R8, R24, R80 ;  /* 0x000000180850723c */ /* 0x000fe20000041850 */
[----:B------:R-:W-:-:S02]  /*13ad0*/  FMUL.FTZ R109, R109, R47 ;  /* 0x0000002f6d6d7220 */ /* 0x000fc40000410000 */
[----:B------:R1:W2:Y:S01]  /*13ae0*/  MUFU.EX2 R219, R4 ;  /* 0x0000000400db7308 */ /* 0x0002a20000000800 */
[-C--:B------:R-:W-:Y:S02]  /*13af0*/  FMUL.FTZ R110, R110, R46.reuse ;  /* 0x0000002e6e6e7220 */ /* 0x080fe40000410000 */
[-C--:B------:R-:W-:Y:S02]  /*13b00*/  FMUL.FTZ R111, R111, R46.reuse ;  /* 0x0000002e6f6f7220 */ /* 0x080fe40000410000 */
[-C--:B------:R-:W-:Y:S01]  /*13b10*/  FMUL.FTZ R112, R112, R47.reuse ;  /* 0x0000002f70707220 */ /* 0x080fe20000410000 */
[----:B------:R-:W-:Y:S01]  /*13b20*/  HMMA.16816.F32.BF16 R92, R8, R26, R92 ;  /* 0x0000001a085c723c */ /* 0x000fe2000004185c */
[----:B------:R-:W-:Y:S01]  /*13b30*/  FMUL.FTZ R113, R113, R47 ;  /* 0x0000002f71717220 */ /* 0x000fe20000410000 */
[----:B------:R-:W-:Y:S01]  /*13b40*/  LDSM.16.MT88.4 R24, [R188+0x6800] ;  /* 0x00680000bc18783b */ /* 0x000fe20000004200 */
[-C--:B------:R-:W-:Y:S02]  /*13b50*/  FMUL.FTZ R114, R114, R46.reuse ;  /* 0x0000002e72727220 */ /* 0x080fe40000410000 */
[----:B------:R-:W-:-:S02]  /*13b60*/  FMUL.FTZ R115, R115, R46 ;  /* 0x0000002e73737220 */ /* 0x000fc40000410000 */
[-C--:B------:R-:W-:Y:S01]  /*13b70*/  FMUL.FTZ R124, R124, R47.reuse ;  /* 0x0000002f7c7c7220 */ /* 0x080fe20000410000 */
[----:B------:R-:W-:Y:S01]  /*13b80*/  HMMA.16816.F32.BF16 R60, R8, R22, R108 ;  /* 0x00000016083c723c */ /* 0x000fe2000004186c */
[----:B------:R-:W-:Y:S01]  /*13b90*/  FMUL.FTZ R125, R125, R47 ;  /* 0x0000002f7d7d7220 */ /* 0x000fe20000410000 */
[----:B------:R-:W-:Y:S01]  /*13ba0*/  LDSM.16.MT88.4 R20, [R186+0x6800] ;  /* 0x00680000ba14783b */ /* 0x000fe20000004200 */
[----:B-1----:R-:W-:-:S03]  /*13bb0*/  IMAD.WIDE.U32 R4, R5, -0x2daee0ad, RZ ;  /* 0xd2511f5305047825 */ /* 0x002fc600078e00ff */
[----:B------:R-:W-:Y:S01]  /*13bc0*/  LDSM.16.MT88.4 R108, [R188+0x7800] ;  /* 0x00780000bc6c783b */ /* 0x000fe20000004200 */
[-C--:B------:R-:W-:Y:S01]  /*13bd0*/  FMUL.FTZ R126, R126, R46.reuse ;  /* 0x0000002e7e7e7220 */ /* 0x080fe20000410000 */
[C---:B------:R-:W-:Y:S01]  /*13be0*/  LOP3.LUT R6, R4.reuse, 0xffff, RZ, 0xc0, !PT ;  /* 0x0000ffff04067812 */ /* 0x040fe200078ec0ff */
[-C--:B------:R-:W-:Y:S01]  /*13bf0*/  FMUL.FTZ R127, R127, R46.reuse ;  /* 0x0000002e7f7f7220 */ /* 0x080fe20000410000 */
[----:B------:R-:W-:Y:S01]  /*13c00*/  LOP3.LUT R15, R4, 0xff, RZ, 0xc0, !PT ;  /* 0x000000ff040f7812 */ /* 0x000fe200078ec0ff */
[-C--:B------:R-:W-:Y:S01]  /*13c10*/  FMUL.FTZ R128, R128, R47.reuse ;  /* 0x0000002f80807220 */ /* 0x080fe20000410000 */
[--C-:B------:R-:W-:Y:S01]  /*13c20*/  SHF.R.U32.HI R7, RZ, 0x10, R4.reuse ;  /* 0x00000010ff077819 */ /* 0x100fe20000011604 */
[-C--:B------:R-:W-:Y:S01]  /*13c30*/  FMUL.FTZ R129, R129, R47.reuse ;  /* 0x0000002f81817220 */ /* 0x080fe20000410000 */
[----:B------:R-:W-:Y:S01]  /*13c40*/  SHF.R.U32.HI R14, RZ, 0x18, R4 ;  /* 0x00000018ff0e7819 */ /* 0x000fe20000011604 */
[--C-:B------:R-:W-:Y:S01]  /*13c50*/  FFMA.FTZ R4, R159, c[0x0][0x23c], -R3.reuse ;  /* 0x00008f009f047a23 */ /* 0x100fe20000010803 */
[----:B------:R-:W-:Y:S01]  /*13c60*/  SHF.R.U32.HI R6, RZ, 0x8, R6 ;  /* 0x00000008ff067819 */ /* 0x000fe20000011606 */
[-C--:B------:R-:W-:Y:S01]  /*13c70*/  FMUL.FTZ R130, R130, R46.reuse ;  /* 0x0000002e82827220 */ /* 0x080fe20000410000 */
[----:B------:R-:W-:Y:S01]  /*13c80*/  LOP3.LUT R7, R7, 0xff, RZ, 0xc0, !PT ;  /* 0x000000ff07077812 */ /* 0x000fe200078ec0ff */
[----:B------:R1:W-:Y:S01]  /*13c90*/  MUFU.EX2 R217, R4 ;  /* 0x0000000400d97308 */ /* 0x0003e20000000800 */
[----:B------:R-:W-:Y:S01]  /*13ca0*/  PRMT R17, R15, 0x5410, R6 ;  /* 0x000054100f117816 */ /* 0x000fe20000000006 */
[----:B------:R-:W-:Y:S01]  /*13cb0*/  FMUL.FTZ R131, R131, R46 ;  /* 0x0000002e83837220 */ /* 0x000fe20000410000 */
[----:B------:R-:W-:Y:S01]  /*13cc0*/  PRMT R18, R7, 0x5410, R14 ;  /* 0x0000541007127816 */ /* 0x000fe2000000000e */
[----:B------:R-:W-:Y:S01]  /*13cd0*/  FFMA.FTZ R14, R157, c[0x0][0x23c], -R3 ;  /* 0x00008f009d0e7a23 */ /* 0x000fe20000010803 */
[----:B------:R-:W-:Y:S01]  /*13ce0*/  HMMA.16816.F32.BF16 R56, R8, R28, R112 ;  /* 0x0000001c0838723c */ /* 0x000fe20000041870 */
[----:B------:R-:W-:-:S02]  /*13cf0*/  FMUL.FTZ R140, R140, R47 ;  /* 0x0000002f8c8c7220 */ /* 0x000fc40000410000 */
[----:B------:R-:W-:Y:S01]  /*13d00*/  FMUL.FTZ R141, R141, R47 ;  /* 0x0000002f8d8d7220 */ /* 0x000fe20000410000 */
[----:B------:R3:W-:Y:S01]  /*13d10*/  MUFU.EX2 R181, R14 ;  /* 0x0000000e00b57308 */ /* 0x0007e20000000800 */
[-C--:B------:R-:W-:Y:S02]  /*13d20*/  FMUL.FTZ R142, R142, R46.reuse ;  /* 0x0000002e8e8e7220 */ /* 0x080fe40000410000 */
[----:B------:R-:W-:Y:S01]  /*13d30*/  FMUL.FTZ R143, R143, R46 ;  /* 0x0000002e8f8f7220 */ /* 0x000fe20000410000 */
[C---:B------:R-:W-:Y:S01]  /*13d40*/  HMMA.16816.F32.BF16 R52, R8.reuse, R32, R128 ;  /* 0x000000200834723c */ /* 0x040fe20000041880 */
[----:B------:R-:W-:Y:S01]  /*13d50*/  IMAD.MOV.U32 R99, RZ, RZ, R50 ;  /* 0x000000ffff637224 */ /* 0x000fe200078e0032 */
[----:B-1----:R-:W-:Y:S01]  /*13d60*/  LOP3.LUT R4, R5, UR18, R38, 0x96, !PT ;  /* 0x0000001205047c12 */ /* 0x002fe2000f8e9626 */
[----:B------:R-:W-:Y:S01]  /*13d70*/  FFMA.FTZ R5, R149, c[0x0][0x23c], -R3 ;  /* 0x00008f0095057a23 */ /* 0x000fe20000010803 */
[----:B------:R-:W-:Y:S01]  /*13d80*/  LDSM.16.MT88.4 R36, [R187+0x6800] ;  /* 0x00680000bb24783b */ /* 0x000fe20000004200 */
[----:B------:R-:W-:Y:S01]  /*13d90*/  IMAD.MOV.U32 R98, RZ, RZ, R49 ;  /* 0x000000ffff627224 */ /* 0x000fe200078e0031 */
[C---:B------:R-:W-:Y:S01]  /*13da0*/  LOP3.LUT R6, R4.reuse, 0xffff, RZ, 0xc0, !PT ;  /* 0x0000ffff04067812 */ /* 0x040fe200078ec0ff */
[----:B------:R1:W-:Y:S01]  /*13db0*/  MUFU.EX2 R183, R5 ;  /* 0x0000000500b77308 */ /* 0x0003e20000000800 */
[----:B------:R-:W-:Y:S01]  /*13dc0*/  LOP3.LUT R16, R4, 0xff, RZ, 0xc0, !PT ;  /* 0x000000ff04107812 */ /* 0x000fe200078ec0ff */
[C---:B------:R-:W-:Y:S01]  /*13dd0*/  HMMA.16816.F32.BF16 R48, R8.reuse, R30, R124 ;  /* 0x0000001e0830723c */ /* 0x040fe2000004187c */
[----:B------:R-:W-:Y:S01]  /*13de0*/  SHF.R.U32.HI R15, RZ, 0x18, R4 ;  /* 0x00000018ff0f7819 */ /* 0x000fe20000011604 */
[----:B------:R-:W4:Y:S01]  /*13df0*/  LDSM.16.MT88.4 R28, [R185+0x6800] ;  /* 0x00680000b91c783b */ /* 0x000f220000004200 */
[----:B------:R-:W-:Y:S01]  /*13e00*/  SHF.R.U32.HI R13, RZ, 0x8, R6 ;  /* 0x00000008ff0d7819 */ /* 0x000fe20000011606 */
[----:B------:R-:W-:Y:S01]  /*13e10*/  HSET2.LE.AND R6, R17, R146, PT ;  /* 0x0000009211067233 */ /* 0x000fe20003803000 */
[----:B---3--:R-:W-:Y:S01]  /*13e20*/  FFMA.FTZ R14, R176, c[0x0][0x23c], -R0 ;  /* 0x00008f00b00e7a23 */ /* 0x008fe20000010800 */
[----:B------:R-:W-:Y:S02]  /*13e30*/  LDSM.16.MT88.4 R124, [R186+0x7800] ;  /* 0x00780000ba7c783b */ /* 0x000fe40000004200 */
[----:B------:R-:W-:Y:S01]  /*13e40*/  HMMA.16816.F32.BF16 R140, R8, R34, R140 ;  /* 0x00000022088c723c */ /* 0x000fe2000004188c */
[----:B-1----:R-:W-:Y:S01]  /*13e50*/  SHF.R.U32.HI R5, RZ, 0x10, R4 ;  /* 0x00000010ff057819 */ /* 0x002fe20000011604 */
[----:B------:R-:W-:-:S05]  /*13e60*/  FFMA.FTZ R4, R148, c[0x0][0x23c], -R3 ;  /* 0x00008f0094047a23 */ /* 0x000fca0000010803 */
[--C-:B------:R-:W-:Y:S01]  /*13e70*/  FFMA.FTZ R8, R162, c[0x0][0x23c], -R0.reuse ;  /* 0x00008f00a2087a23 */ /* 0x100fe20000010800 */
[----:B------:R-:W-:Y:S01]  /*13e80*/  LOP3.LUT R7, R5, 0xff, RZ, 0xc0, !PT ;  /* 0x000000ff05077812 */ /* 0x000fe200078ec0ff */
[----:B------:R1:W3:Y:S01]  /*13e90*/  MUFU.EX2 R182, R4 ;  /* 0x0000000400b67308 */ /* 0x0002e20000000800 */
[----:B------:R-:W-:Y:S01]  /*13ea0*/  PRMT R5, R16, 0x5410, R13 ;  /* 0x0000541010057816 */ /* 0x000fe2000000000d */
[----:B------:R-:W-:Y:S01]  /*13eb0*/  FFMA.FTZ R11, R158, c[0x0][0x23c], -R0 ;  /* 0x00008f009e0b7a23 */ /* 0x000fe20000010800 */
[----:B------:R-:W-:Y:S01]  /*13ec0*/  PRMT R15, R7, 0x5410, R15 ;  /* 0x00005410070f7816 */ /* 0x000fe2000000000f */
[--C-:B------:R-:W-:Y:S01]  /*13ed0*/  HSET2.LE.AND R7, R18, R146.reuse, PT ;  /* 0x0000009212077233 */ /* 0x100fe20003803000 */
[----:B--2---:R-:W-:Y:S01]  /*13ee0*/  F2FP.BF16.PACK_AB R13, R219, R227 ;  /* 0x000000e3db0d723e */ /* 0x004fe200000010ff */
[----:B------:R-:W-:Y:S01]  /*13ef0*/  HSET2.LE.AND R5, R5, R146, PT ;  /* 0x0000009205057233 */ /* 0x000fe20003803000 */
[----:B------:R-:W-:Y:S01]  /*13f00*/  IMAD.U32 R10, RZ, RZ, UR31 ;  /* 0x0000001fff0a7e24 */ /* 0x000fe2000f8e00ff */
[----:B------:R2:W-:Y:S01]  /*13f10*/  MUFU.EX2 R115, R8 ;  /* 0x0000000800737308 */ /* 0x0005e20000000800 */
[----:B-1----:R-:W-:-:S07]  /*13f20*/  F2FP.BF16.PACK_AB R4, R218, R226 ;  /* 0x000000e2da04723e */ /* 0x002fce00000010ff */
[----:B------:R1:W5:Y:S01]  /*13f30*/  MUFU.EX2 R176, R11 ;  /* 0x0000000b00b07308 */ /* 0x0003620000000800 */
[----:B------:R-:W-:Y:S01]  /*13f40*/  LOP3.LUT R6, R6, R4, RZ, 0xc0, !PT ;  /* 0x0000000406067212 */ /* 0x000fe200078ec0ff */
[----:B------:R-:W-:Y:S01]  /*13f50*/  FFMA.FTZ R4, R177, c[0x0][0x23c], -R0 ;  /* 0x00008f00b1047a23 */ /* 0x000fe20000010800 */
[----:B--2---:R-:W-:-:S05]  /*13f60*/  LOP3.LUT R8, R19, UR8, R74, 0x96, !PT ;  /* 0x0000000813087c12 */ /* 0x004fca000f8e964a */
[----:B------:R3:W-:Y:S01]  /*13f70*/  MUFU.EX2 R180, R4 ;  /* 0x0000000400b47308 */ /* 0x0007e20000000800 */
[----:B------:R-:W-:Y:S01]  /*13f80*/  IMAD.WIDE.U32 R8, R8, -0x2daee0ad, RZ ;  /* 0xd2511f5308087825 */ /* 0x000fe200078e00ff */
[----:B-1----:R-:W-:-:S06]  /*13f90*/  LOP3.LUT R11, R235, UR4, R10, 0x96, !PT ;  /* 0x00000004eb0b7c12 */ /* 0x002fcc000f8e960a */
[----:B------:R1:W-:Y:S01]  /*13fa0*/  MUFU.EX2 R177, R14 ;  /* 0x0000000e00b17308 */ /* 0x0003e20000000800 */
[----:B------:R-:W-:Y:S01]  /*13fb0*/  LOP3.LUT R10, R9, UR18, R68, 0x96, !PT ;  /* 0x00000012090a7c12 */ /* 0x000fe2000f8e9644 */
[----:B------:R-:W-:Y:S02]  /*13fc0*/  IMAD.MOV.U32 R235, RZ, RZ, R139 ;  /* 0x000000ffffeb7224 */ /* 0x000fe400078e008b */
[----:B------:R-:W-:Y:S01]  /*13fd0*/  IMAD.WIDE.U32 R34, R11, -0x326172a9, RZ ;  /* 0xcd9e8d570b227825 */ /* 0x000fe200078e00ff */
[----:B------:R-:W-:Y:S02]  /*13fe0*/  LOP3.LUT R11, R8, 0xffff, RZ, 0xc0, !PT ;  /* 0x0000ffff080b7812 */ /* 0x000fe400078ec0ff */
[----:B---3--:R-:W-:Y:S01]  /*13ff0*/  F2FP.BF16.PACK_AB R4, R182, R183 ;  /* 0x000000b7b604723e */ /* 0x008fe200000010ff */
[----:B------:R-:W-:Y:S01]  /*14000*/  FFMA.FTZ R9, R169, c[0x0][0x23c], -R2 ;  /* 0x00008f00a9097a23 */ /* 0x000fe20000010802 */
[----:B------:R-:W-:Y:S02]  /*14010*/  SHF.R.U32.HI R11, RZ, 0x8, R11 ;  /* 0x00000008ff0b7819 */ /* 0x000fe4000001160b */
[----:B------:R-:W-:Y:S01]  /*14020*/  LOP3.LUT R7, R7, R4, RZ, 0xc0, !PT ;  /* 0x0000000407077212 */ /* 0x000fe200078ec0ff */
[----:B------:R2:W-:Y:S01]  /*14030*/  MUFU.EX2 R114, R9 ;  /* 0x0000000900727308 */ /* 0x0005e20000000800 */
[----:B------:R-:W-:Y:S01]  /*14040*/  LOP3.LUT R4, R5, R13, RZ, 0xc0, !PT ;  /* 0x0000000d05047212 */ /* 0x000fe200078ec0ff */
[----:B------:R-:W-:Y:S01]  /*14050*/  HSET2.LE.AND R5, R15, R146, PT ;  /* 0x000000920f057233 */ /* 0x000fe20003803000 */
[----:B------:R-:W-:-:S02]  /*14060*/  F2FP.BF16.PACK_AB R13, R181, R217 ;  /* 0x000000d9b50d723e */ /* 0x000fc400000010ff */
[----:B------:R-:W-:Y:S02]  /*14070*/  LOP3.LUT R15, R8, 0xff, RZ, 0xc0, !PT ;  /* 0x000000ff080f7812 */ /* 0x000fe400078ec0ff */
[----:B------:R-:W-:Y:S01]  /*14080*/  LOP3.LUT R5, R5, R13, RZ, 0xc0, !PT ;  /* 0x0000000d05057212 */ /* 0x000fe200078ec0ff */
[----:B------:R-:W-:Y:S01]  /*14090*/  FFMA.FTZ R13, R232, c[0x0][0x23c], -R2 ;  /* 0x00008f00e80d7a23 */ /* 0x000fe20000010802 */
[----:B-1----:R-:W-:Y:S01]  /*140a0*/  SHF.R.U32.HI R14, RZ, 0x18, R8 ;  /* 0x00000018ff0e7819 */ /* 0x002fe20000011608 */
[----:B------:R-:W-:Y:S01]  /*140b0*/  IMAD.MOV.U32 R232, RZ, RZ, R45 ;  /* 0x000000ffffe87224 */ /* 0x000fe200078e002d */
[----:B------:R-:W-:Y:S01]  /*140c0*/  PRMT R16, R15, 0x5410, R11 ;  /* 0x000054100f107816 */ /* 0x000fe2000000000b */
[----:B------:R1:W-:Y:S01]  /*140d0*/  MUFU.EX2 R113, R13 ;  /* 0x0000000d00717308 */ /* 0x0003e20000000800 */
[----:B------:R-:W-:Y:S01]  /*140e0*/  LOP3.LUT R15, R10, 0xff, RZ, 0xc0, !PT ;  /* 0x000000ff0a0f7812 */ /* 0x000fe200078ec0ff */
[----:B----4-:R-:W-:Y:S01]  /*140f0*/  HMMA.16816.F32.BF16 R84, R4, R28, R84 ;  /* 0x0000001c0454723c */ /* 0x010fe20000041854 */
[----:B--2---:R-:W-:-:S05]  /*14100*/  FFMA.FTZ R9, R168, c[0x0][0x23c], -R2 ;  /* 0x00008f00a8097a23 */ /* 0x004fca0000010802 */
[----:B------:R2:W3:Y:S02]  /*14110*/  MUFU.EX2 R162, R9 ;  /* 0x0000000900a27308 */ /* 0x0004e40000000800 */
[----:B------:R-:W-:Y:S01]  /*14120*/  HMMA.16816.F32.BF16 R88, R4, R30, R88 ;  /* 0x0000001e0458723c */ /* 0x000fe20000041858 */
[----:B-1----:R-:W-:Y:S02]  /*14130*/  SHF.R.U32.HI R13, RZ, 0x10, R8 ;  /* 0x00000010ff0d7819 */ /* 0x002fe40000011608 */
[----:B------:R-:W-:-:S05]  /*14140*/  LOP3.LUT R8, R35, UR16, R230, 0x96, !PT ;  /* 0x0000001023087c12 */ /* 0x000fca000f8e96e6 */
[----:B------:R-:W-:Y:S01]  /*14150*/  HMMA.16816.F32.BF16 R100, R4, R24, R100 ;  /* 0x000000180464723c */ /* 0x000fe20000041864 */
[----:B------:R-:W-:Y:S01]  /*14160*/  LOP3.LUT R13, R13, 0xff, RZ, 0xc0, !PT ;  /* 0x000000ff0d0d7812 */ /* 0x000fe200078ec0ff */
[----:B------:R-:W-:Y:S01]  /*14170*/  IMAD.WIDE.U32 R32, R8, -0x2daee0ad, RZ ;  /* 0xd2511f5308207825 */ /* 0x000fe200078e00ff */
[----:B------:R-:W-:Y:S02]  /*14180*/  LOP3.LUT R8, R10, 0xffff, RZ, 0xc0, !PT ;  /* 0x0000ffff0a087812 */ /* 0x000fe400078ec0ff */
[----:B--2---:R-:W-:-:S03]  /*14190*/  SHF.R.U32.HI R9, RZ, 0x10, R10 ;  /* 0x00000010ff097819 */ /* 0x004fc6000001160a */
[C---:B------:R-:W-:Y:S01]  /*141a0*/  HMMA.16816.F32.BF16 R104, R4.reuse, R26, R104 ;  /* 0x0000001a0468723c */ /* 0x040fe20000041868 */
[----:B------:R-:W-:Y:S01]  /*141b0*/  PRMT R17, R13, 0x5410, R14 ;  /* 0x000054100d117816 */ /* 0x000fe2000000000e */
[----:B------:R-:W-:Y:S01]  /*141c0*/  FFMA.FTZ R13, R179, c[0x0][0x23c], -R2 ;  /* 0x00008f00b30d7a23 */ /* 0x000fe20000010802 */
[----:B------:R-:W-:Y:S01]  /*141d0*/  SHF.R.U32.HI R14, RZ, 0x18, R10 ;  /* 0x00000018ff0e7819 */ /* 0x000fe2000001160a */
[----:B------:R-:W-:Y:S01]  /*141e0*/  HSET2.LE.AND R10, R16, R146, PT ;  /* 0x00000092100a7233 */ /* 0x000fe20003803000 */
[----:B------:R-:W-:Y:S01]  /*141f0*/  SHF.R.U32.HI R11, RZ, 0x8, R8 ;  /* 0x00000008ff0b7819 */ /* 0x000fe20000011608 */
[----:B------:R1:W2:Y:S01]  /*14200*/  MUFU.EX2 R112, R13 ;  /* 0x0000000d00707308 */ /* 0x0002a20000000800 */
[----:B------:R-:W-:Y:S01]  /*14210*/  LOP3.LUT R9, R9, 0xff, RZ, 0xc0, !PT ;  /* 0x000000ff09097812 */ /* 0x000fe200078ec0ff */
[----:B------:R-:W-:Y:S01]  /*14220*/  HMMA.16816.F32.BF16 R116, R4, R20, R116 ;  /* 0x000000140474723c */ /* 0x000fe20000041874 */
[----:B-----5:R-:W-:Y:S02]  /*14230*/  F2FP.BF16.PACK_AB R8, R176, R115 ;  /* 0x00000073b008723e */ /* 0x020fe400000010ff */
[----:B------:R-:W-:-:S02]  /*14240*/  PRMT R14, R9, 0x5410, R14 ;  /* 0x00005410090e7816 */ /* 0x000fc4000000000e */
[----:B------:R-:W-:Y:S02]  /*14250*/  LOP3.LUT R10, R10, R8, RZ, 0xc0, !PT ;  /* 0x000000080a0a7212 */ /* 0x000fe400078ec0ff */
[----:B------:R-:W-:Y:S01]  /*14260*/  LOP3.LUT R18, R33, UR13, R42, 0x96, !PT ;  /* 0x0000000d21127c12 */ /* 0x000fe2000f8e962a */
[--C-:B------:R-:W-:Y:S01]  /*14270*/  HSET2.LE.AND R16, R14, R146.reuse, PT ;  /* 0x000000920e107233 */ /* 0x100fe20003803000 */
[----:B------:R-:W-:Y:S01]  /*14280*/  HMMA.16816.F32.BF16 R120, R4, R22, R120 ;  /* 0x000000160478723c */ /* 0x000fe20000041878 */
[----:B---3--:R-:W-:Y:S02]  /*14290*/  F2FP.BF16.PACK_AB R8, R162, R114 ;  /* 0x00000072a208723e */ /* 0x008fe400000010ff */
[----:B-1----:R-:W-:Y:S01]  /*142a0*/  PRMT R13, R15, 0x5410, R11 ;  /* 0x000054100f0d7816 */ /* 0x002fe2000000000b */
[----:B------:R-:W-:Y:S01]  /*142b0*/  HSET2.LE.AND R11, R17, R146, PT ;  /* 0x00000092110b7233 */ /* 0x000fe20003803000 */
[----:B------:R-:W-:-:S03]  /*142c0*/  LOP3.LUT R15, R41, UR14, R34, 0x96, !PT ;  /* 0x0000000e290f7c12 */ /* 0x000fc6000f8e9622 */
[C---:B------:R-:W-:Y:S01]  /*142d0*/  HMMA.16816.F32.BF16 R132, R4.reuse, R36, R132 ;  /* 0x000000240484723c */ /* 0x040fe20000041884 */
[----:B--2---:R-:W-:Y:S01]  /*142e0*/  F2FP.BF16.PACK_AB R17, R112, R113 ;  /* 0x000000717011723e */ /* 0x004fe200000010ff */
[----:B------:R-:W-:Y:S01]  /*142f0*/  HSET2.LE.AND R9, R13, R146, PT ;  /* 0x000000920d097233 */ /* 0x000fe20003803000 */
[----:B------:R-:W-:Y:S01]  /*14300*/  F2FP.BF16.PACK_AB R13, R177, R180 ;  /* 0x000000b4b10d723e */ /* 0x000fe200000010ff */
[----:B------:R-:W-:Y:S01]  /*14310*/  IMAD.WIDE.U32 R14, R15, -0x2daee0ad, RZ ;  /* 0xd2511f530f0e7825 */ /* 0x000fe200078e00ff */
[----:B------:R-:W-:Y:S02]  /*14320*/  LOP3.LUT R11, R11, R8, RZ, 0xc0, !PT ;  /* 0x000000080b0b7212 */ /* 0x000fe400078ec0ff */
[----:B------:R-:W-:Y:S01]  /*14330*/  LOP3.LUT R8, R9, R13, RZ, 0xc0, !PT ;  /* 0x0000000d09087212 */ /* 0x000fe200078ec0ff */
[----:B------:R-:W-:Y:S01]  /*14340*/  HMMA.16816.F32.BF16 R76, R4, R38, R76 ;  /* 0x00000026044c723c */ /* 0x000fe2000004184c */
[----:B------:R-:W-:Y:S02]  /*14350*/  LOP3.LUT R13, R35, UR16, R216, 0x96, !PT ;  /* 0x00000010230d7c12 */ /* 0x000fe4000f8e96d8 */
[----:B------:R-:W-:-:S03]  /*14360*/  LOP3.LUT R9, R16, R17, RZ, 0xc0, !PT ;  /* 0x0000001110097212 */ /* 0x000fc600078ec0ff */
[----:B------:R-:W-:Y:S01]  /*14370*/  IMAD.WIDE.U32 R16, R13, -0x2daee0ad, RZ ;  /* 0xd2511f530d107825 */ /* 0x000fe200078e00ff */
[----:B------:R-:W-:Y:S02]  /*14380*/  LOP3.LUT R4, R15, UR11, R32, 0x96, !PT ;  /* 0x0000000b0f047c12 */ /* 0x000fe4000f8e9620 */
[----:B------:R-:W-:Y:S01]  /*14390*/  LOP3.LUT R13, R225, UR14, R34, 0x96, !PT ;  /* 0x0000000ee10d7c12 */ /* 0x000fe2000f8e9622 */
[----:B------:R-:W-:Y:S01]  /*143a0*/  FFMA.FTZ R5, R160, c[0x0][0x23c], -R12 ;  /* 0x00008f00a0057a23 */ /* 0x000fe2000001080c */
[----:B------:R-:W-:Y:S01]  /*143b0*/  HMMA.16816.F32.BF16 R92, R8, R30, R92 ;  /* 0x0000001e085c723c */ /* 0x000fe2000004185c */
[----:B------:R-:W-:Y:S01]  /*143c0*/  IMAD.WIDE.U32 R6, R18, -0x326172a9, RZ ;  /* 0xcd9e8d5712067825 */ /* 0x000fe200078e00ff */
[----:B------:R-:W1:Y:S01]  /*143d0*/  LDSM.16.MT88.4 R32, [R185+0x7000] ;  /* 0x00700000b920783b */ /* 0x000e620000004200 */
[----:B------:R2:W-:Y:S02]  /*143e0*/  MUFU.EX2 R159, R5 ;  /* 0x00000005009f7308 */ /* 0x0005e40000000800 */
[----:B------:R-:W-:Y:S01]  /*143f0*/  IMAD.WIDE.U32 R42, R4, -0x326172a9, RZ ;  /* 0xcd9e8d57042a7825 */ /* 0x000fe200078e00ff */
[----:B------:R-:W-:-:S02]  /*14400*/  LOP3.LUT R4, R7, UR12, R40, 0x96, !PT ;  /* 0x0000000c07047c12 */ /* 0x000fc4000f8e9628 */
[----:B------:R-:W-:Y:S01]  /*14410*/  HMMA.16816.F32.BF16 R52, R8, R36, R52 ;  /* 0x000000240834723c */ /* 0x000fe20000041834 */
[----:B------:R-:W-:Y:S01]  /*14420*/  IMAD.WIDE.U32 R68, R13, -0x2daee0ad, RZ ;  /* 0xd2511f530d447825 */ /* 0x000fe200078e00ff */
[----:B------:R-:W-:-:S03]  /*14430*/  LOP3.LUT R7, R43, UR10, R6, 0x96, !PT ;  /* 0x0000000a2b077c12 */ /* 0x000fc6000f8e9606 */
[----:B------:R-:W-:Y:S01]  /*14440*/  FFMA.FTZ R6, R151, c[0x0][0x23c], -R12 ;  /* 0x00008f0097067a23 */ /* 0x000fe2000001080c */
[----:B------:R-:W-:Y:S01]  /*14450*/  LOP3.LUT R19, R69, UR11, R16, 0x96, !PT ;  /* 0x0000000b45137c12 */ /* 0x000fe2000f8e9610 */
[----:B------:R-:W-:Y:S01]  /*14460*/  IMAD.WIDE.U32 R40, R7, -0x2daee0ad, RZ ;  /* 0xd2511f5307287825 */ /* 0x000fe200078e00ff */
[----:B------:R-:W-:Y:S01]  /*14470*/  LOP3.LUT R7, R17, UR13, R44, 0x96, !PT ;  /* 0x0000000d11077c12 */ /* 0x000fe2000f8e962c */
[----:B------:R-:W-:Y:S01]  /*14480*/  MUFU.EX2 R157, R6 ;  /* 0x00000006009d7308 */ /* 0x000fe20000000800 */
[----:B------:R-:W-:Y:S01]  /*14490*/  HMMA.16816.F32.BF16 R80, R8, R28, R80 ;  /* 0x0000001c0850723c */ /* 0x000fe20000041850 */
[----:B--2---:R-:W-:Y:S02]  /*144a0*/  FFMA.FTZ R5, R153, c[0x0][0x23c], -R12 ;  /* 0x00008f0099057a23 */ /* 0x004fe4000001080c */
[----:B------:R-:W-:-:S04]  /*144b0*/  IMAD.WIDE.U32 R30, R7, -0x326172a9, RZ ;  /* 0xcd9e8d57071e7825 */ /* 0x000fc800078e00ff */
[----:B------:R2:W-:Y:S01]  /*144c0*/  MUFU.EX2 R158, R5 ;  /* 0x00000005009e7308 */ /* 0x0005e20000000800 */
[----:B------:R-:W-:Y:S01]  /*144d0*/  HMMA.16816.F32.BF16 R64, R8, R24, R64 ;  /* 0x000000180840723c */ /* 0x000fe20000041840 */
[----:B------:R-:W-:Y:S01]  /*144e0*/  FFMA.FTZ R7, R170, c[0x0][0x23c], -R3 ;  /* 0x00008f00aa077a23 */ /* 0x000fe20000010803 */
[----:B------:R-:W-:Y:S01]  /*144f0*/  LOP3.LUT R28, R31, UR12, R224, 0x96, !PT ;  /* 0x0000000c1f1c7c12 */ /* 0x000fe2000f8e96e0 */
[----:B------:R-:W-:-:S04]  /*14500*/  IMAD.WIDE.U32 R96, R19, -0x326172a9, RZ ;  /* 0xcd9e8d5713607825 */ /* 0x000fc800078e00ff */
[----:B------:R-:W-:Y:S01]  /*14510*/  MUFU.EX2 R153, R7 ;  /* 0x0000000700997308 */ /* 0x000fe20000000800 */
[----:B------:R-:W-:Y:S01]  /*14520*/  HMMA.16816.F32.BF16 R60, R8, R26, R60 ;  /* 0x0000001a083c723c */ /* 0x000fe2000004183c */
[----:B------:R-:W3:Y:S01]  /*14530*/  LDSM.16.MT88.4 R24, [R188+0x7000] ;  /* 0x00700000bc18783b */ /* 0x000ee20000004200 */
[----:B--2---:R-:W-:-:S06]  /*14540*/  IMAD.WIDE.U32 R4, R4, -0x2daee0ad, RZ ;  /* 0xd2511f5304047825 */ /* 0x004fcc00078e00ff */
[----:B------:R-:W-:Y:S01]  /*14550*/  HMMA.16816.F32.BF16 R56, R8, R20, R56 ;  /* 0x000000140838723c */ /* 0x000fe20000041838 */
[----:B------:R-:W-:Y:S01]  /*14560*/  LOP3.LUT R6, R5, UR9, R14, 0x96, !PT ;  /* 0x0000000905067c12 */ /* 0x000fe2000f8e960e */
[----:B------:R-:W-:Y:S01]  /*14570*/  FFMA.FTZ R5, R150, c[0x0][0x23c], -R12 ;  /* 0x00008f0096057a23 */ /* 0x000fe2000001080c */
[----:B------:R-:W-:-:S05]  /*14580*/  LOP3.LUT R4, R41, UR7, R4, 0x96, !PT ;  /* 0x0000000729047c12 */ /* 0x000fca000f8e9604 */
[C---:B------:R-:W-:Y:S01]  /*14590*/  HMMA.16816.F32.BF16 R48, R8.reuse, R22, R48 ;  /* 0x000000160830723c */ /* 0x040fe20000041830 */
[----:B------:R2:W-:Y:S01]  /*145a0*/  MUFU.EX2 R156, R5 ;  /* 0x00000005009c7308 */ /* 0x0005e20000000800 */
[----:B------:R-:W-:Y:S01]  /*145b0*/  IMAD.WIDE.U32 R44, R6, -0x326172a9, RZ ;  /* 0xcd9e8d57062c7825 */ /* 0x000fe200078e00ff */
[----:B------:R-:W4:Y:S05]  /*145c0*/  LDSM.16.MT88.4 R20, [R186+0x7000] ;  /* 0x00700000ba14783b */ /* 0x000f2a0000004200 */
[----:B------:R-:W-:Y:S07]  /*145d0*/  HMMA.16816.F32.BF16 R36, R8, R38, R140 ;  /* 0x000000260824723c */ /* 0x000fee000004188c */
[----:B------:R-:W-:Y:S01]  /*145e0*/  FFMA.FTZ R8, R175, c[0x0][0x23c], -R0 ;  /* 0x00008f00af087a23 */ /* 0x000fe20000010800 */
[----:B------:R-:W-:Y:S01]  /*145f0*/  LOP3.LUT R10, R97, UR10, R30, 0x96, !PT ;  /* 0x0000000a610a7c12 */ /* 0x000fe2000f8e961e */
[----:B--2---:R-:W-:-:S02]  /*14600*/  IMAD.WIDE.U32 R4, R4, -0x326172a9, RZ ;  /* 0xcd9e8d5704047825 */ /* 0x004fc400078e00ff */
[----:B------:R2:W-:Y:S02]  /*14610*/  MUFU.EX2 R149, R8 ;  /* 0x0000000800957308 */ /* 0x0005e40000000800 */
[----:B------:R-:W-:Y:S01]  /*14620*/  IMAD.WIDE.U32 R74, R10, -0x2daee0ad, RZ ;  /* 0xd2511f530a4a7825 */ /* 0x000fe200078e00ff */
[----:B------:R-:W-:Y:S02]  /*14630*/  LOP3.LUT R6, R5, UR17, R44, 0x96, !PT ;  /* 0x0000001105067c12 */ /* 0x000fe4000f8e962c */
[C---:B------:R-:W-:Y:S01]  /*14640*/  LOP3.LUT R7, R4.reuse, 0xffff, RZ, 0xc0, !PT ;  /* 0x0000ffff04077812 */ /* 0x040fe200078ec0ff */
[----:B------:R-:W-:Y:S01]  /*14650*/  FFMA.FTZ R5, R163, c[0x0][0x23c], -R3 ;  /* 0x00008f00a3057a23 */ /* 0x000fe20000010803 */
[----:B------:R-:W-:Y:S01]  /*14660*/  LOP3.LUT R18, R4, 0xff, RZ, 0xc0, !PT ;  /* 0x000000ff04127812 */ /* 0x000fe200078ec0ff */
[----:B------:R-:W-:Y:S01]  /*14670*/  FFMA.FTZ R10, R166, c[0x0][0x23c], -R0 ;  /* 0x00008f00a60a7a23 */ /* 0x000fe20000010800 */
[--C-:B------:R-:W-:Y:S01]  /*14680*/  SHF.R.U32.HI R13, RZ, 0x10, R4.reuse ;  /* 0x00000010ff0d7819 */ /* 0x100fe20000011604 */
[----:B------:R5:W1:Y:S01]  /*14690*/  MUFU.EX2 R131, R5 ;  /* 0x0000000500837308 */ /* 0x000a620000000800 */
[----:B------:R-:W-:Y:S01]  /*146a0*/  SHF.R.U32.HI R17, RZ, 0x18, R4 ;  /* 0x00000018ff117819 */ /* 0x000fe20000011604 */
[----:B------:R-:W-:Y:S01]  /*146b0*/  FFMA.FTZ R11, R237, c[0x0][0x23c], -R2 ;  /* 0x00008f00ed0b7a23 */ /* 0x000fe20000010802 */
[----:B------:R-:W-:-:S02]  /*146c0*/  LOP3.LUT R4, R6, 0xffff, RZ, 0xc0, !PT ;  /* 0x0000ffff06047812 */ /* 0x000fc400078ec0ff */
[--C-:B------:R-:W-:Y:S01]  /*146d0*/  SHF.R.U32.HI R14, RZ, 0x10, R6.reuse ;  /* 0x00000010ff0e7819 */ /* 0x100fe20000011606 */
[----:B--2---:R-:W-:Y:S01]  /*146e0*/  IMAD.WIDE.U32 R8, R28, -0x2daee0ad, RZ ;  /* 0xd2511f531c087825 */ /* 0x004fe200078e00ff */
[----:B------:R-:W-:Y:S01]  /*146f0*/  LOP3.LUT R16, R6, 0xff, RZ, 0xc0, !PT ;  /* 0x000000ff06107812 */ /* 0x000fe200078ec0ff */
[----:B------:R-:W2:Y:S01]  /*14700*/  LDSM.16.MT88.4 R28, [R187+0x7000] ;  /* 0x00700000bb1c783b */ /* 0x000ea20000004200 */
[----:B------:R-:W-:Y:S01]  /*14710*/  SHF.R.U32.HI R15, RZ, 0x18, R6 ;  /* 0x00000018ff0f7819 */ /* 0x000fe20000011606 */
[----:B------:R1:W-:Y:S01]  /*14720*/  MUFU.EX2 R148, R10 ;  /* 0x0000000a00947308 */ /* 0x0003e20000000800 */
[----:B------:R-:W-:Y:S02]  /*14730*/  SHF.R.U32.HI R4, RZ, 0x8, R4 ;  /* 0x00000008ff047819 */ /* 0x000fe40000011604 */
[----:B------:R-:W-:Y:S02]  /*14740*/  LOP3.LUT R6, R14, 0xff, RZ, 0xc0, !PT ;  /* 0x000000ff0e067812 */ /* 0x000fe400078ec0ff */
[----:B------:R-:W-:Y:S01]  /*14750*/  PRMT R4, R16, 0x5410, R4 ;  /* 0x0000541010047816 */ /* 0x000fe20000000004 */
[----:B-----5:R-:W-:Y:S01]  /*14760*/  FFMA.FTZ R5, R154, c[0x0][0x23c], -R3 ;  /* 0x00008f009a057a23 */ /* 0x020fe20000010803 */
[----:B------:R-:W-:Y:S01]  /*14770*/  PRMT R6, R6, 0x5410, R15 ;  /* 0x0000541006067816 */ /* 0x000fe2000000000f */
[----:B------:R5:W-:Y:S01]  /*14780*/  MUFU.EX2 R128, R11 ;  /* 0x0000000b00807308 */ /* 0x000be20000000800 */
[----:B------:R-:W-:Y:S01]  /*14790*/  SHF.R.U32.HI R7, RZ, 0x8, R7 ;  /* 0x00000008ff077819 */ /* 0x000fe20000011607 */
[--C-:B------:R-:W-:Y:S01]  /*147a0*/  HSET2.LE.AND R4, R4, R146.reuse, PT ;  /* 0x0000009204047233 */ /* 0x100fe20003803000 */
[----:B------:R-:W-:Y:S01]  /*147b0*/  LOP3.LUT R13, R13, 0xff, RZ, 0xc0, !PT ;  /* 0x000000ff0d0d7812 */ /* 0x000fe200078ec0ff */
[----:B------:R-:W-:Y:S01]  /*147c0*/  HSET2.LE.AND R6, R6, R146, PT ;  /* 0x0000009206067233 */ /* 0x000fe20003803000 */
[----:B------:R-:W-:Y:S01]  /*147d0*/  LOP3.LUT R8, R75, UR7, R8, 0x96, !PT ;  /* 0x000000074b087c12 */ /* 0x000fe2000f8e9608 */
[--C-:B------:R-:W-:Y:S01]  /*147e0*/  FFMA.FTZ R15, R212, c[0x0][0x23c], -R0.reuse ;  /* 0x00008f00d40f7a23 */ /* 0x100fe20000010800 */
[----:B------:R-:W-:Y:S01]  /*147f0*/  PRMT R18, R18, 0x5410, R7 ;  /* 0x0000541012127816 */ /* 0x000fe20000000007 */
[----:B------:R3:W-:Y:S01]  /*14800*/  MUFU.EX2 R151, R5 ;  /* 0x0000000500977308 */ /* 0x0007e20000000800 */
[----:B------:R-:W-:Y:S01]  /*14810*/  PRMT R14, R13, 0x5410, R17 ;  /* 0x000054100d0e7816 */ /* 0x000fe20000000011 */
[----:B------:R-:W-:Y:S01]  /*14820*/  FFMA.FTZ R13, R233, c[0x0][0x23c], -R0 ;  /* 0x00008f00e90d7a23 */ /* 0x000fe20000010800 */
[----:B-1----:R-:W-:-:S02]  /*14830*/  F2FP.BF16.PACK_AB R7, R131, R153 ;  /* 0x000000998307723e */ /* 0x002fc400000010ff */
[----:B------:R-:W-:Y:S01]  /*14840*/  LOP3.LUT R10, R9, UR9, R68, 0x96, !PT ;  /* 0x00000009090a7c12 */ /* 0x000fe2000f8e9644 */
[----:B------:R-:W-:Y:S02]  /*14850*/  IMAD.WIDE.U32 R8, R8, -0x326172a9, RZ ;  /* 0xcd9e8d5708087825 */ /* 0x000fe400078e00ff */
[----:B------:R1:W-:Y:S03]  /*14860*/  MUFU.EX2 R129, R13 ;  /* 0x0000000d00817308 */ /* 0x0003e60000000800 */
[----:B-----5:R-:W-:-:S04]  /*14870*/  LOP3.LUT R11, R8, 0xffff, RZ, 0xc0, !PT ;  /* 0x0000ffff080b7812 */ /* 0x020fc800078ec0ff */
[----:B------:R-:W-:Y:S01]  /*14880*/  SHF.R.U32.HI R11, RZ, 0x8, R11 ;  /* 0x00000008ff0b7819 */ /* 0x000fe2000001160b */
[----:B---3--:R-:W-:Y:S01]  /*14890*/  FFMA.FTZ R5, R152, c[0x0][0x23c], -R3 ;  /* 0x00008f0098057a23 */ /* 0x008fe20000010803 */
[----:B------:R3:W-:Y:S01]  /*148a0*/  MUFU.EX2 R130, R15 ;  /* 0x0000000f00827308 */ /* 0x0007e20000000800 */
[----:B-1----:R-:W-:-:S07]  /*148b0*/  HSET2.LE.AND R13, R14, R146, PT ;  /* 0x000000920e0d7233 */ /* 0x002fce0003803000 */
[----:B------:R1:W5:Y:S01]  /*148c0*/  MUFU.EX2 R150, R5 ;  /* 0x0000000500967308 */ /* 0x0003620000000800 */
[----:B---3--:R-:W-:Y:S02]  /*148d0*/  SHF.R.U32.HI R15, RZ, 0x18, R8 ;  /* 0x00000018ff0f7819 */ /* 0x008fe40000011608 */
[----:B-1----:R-:W-:Y:S02]  /*148e0*/  F2FP.BF16.PACK_AB R5, R158, R159 ;  /* 0x0000009f9e05723e */ /* 0x002fe400000010ff */
[----:B-----5:R-:W-:Y:S02]  /*148f0*/  F2FP.BF16.PACK_AB R14, R150, R151 ;  /* 0x00000097960e723e */ /* 0x020fe400000010ff */
[----:B------:R-:W-:Y:S02]  /*14900*/  LOP3.LUT R4, R4, R5, RZ, 0xc0, !PT ;  /* 0x0000000504047212 */ /* 0x000fe400078ec0ff */
[----:B------:R-:W-:Y:S01]  /*14910*/  LOP3.LUT R5, R6, R7, RZ, 0xc0, !PT ;  /* 0x0000000706057212 */ /* 0x000fe200078ec0ff */
[----:B------:R-:W-:Y:S01]  /*14920*/  HSET2.LE.AND R6, R18, R146, PT ;  /* 0x0000009212067233 */ /* 0x000fe20003803000 */
[----:B------:R-:W-:Y:S01]  /*14930*/  F2FP.BF16.PACK_AB R7, R156, R157 ;  /* 0x0000009d9c07723e */ /* 0x000fe200000010ff */
[----:B------:R-:W-:-:S03]  /*14940*/  IMAD.WIDE.U32 R18, R10, -0x326172a9, RZ ;  /* 0xcd9e8d570a127825 */ /* 0x000fc600078e00ff */
[----:B------:R-:W-:Y:S01]  /*14950*/  LOP3.LUT R6, R6, R7, RZ, 0xc0, !PT ;  /* 0x0000000706067212 */ /* 0x000fe200078ec0ff */
[----:B------:R-:W-:Y:S01]  /*14960*/  FFMA.FTZ R10, R213, c[0x0][0x23c], -R2 ;  /* 0x00008f00d50a7a23 */ /* 0x000fe20000010802 */
[----:B------:R-:W-:Y:S02]  /*14970*/  LOP3.LUT R7, R13, R14, RZ, 0xc0, !PT ;  /* 0x0000000e0d077212 */ /* 0x000fe400078ec0ff */
[----:B------:R-:W-:Y:S01]  /*14980*/  LOP3.LUT R13, R8, 0xff, RZ, 0xc0, !PT ;  /* 0x000000ff080d7812 */ /* 0x000fe200078ec0ff */
[----:B------:R1:W-:Y:S01]  /*14990*/  MUFU.EX2 R147, R10 ;  /* 0x0000000a00937308 */ /* 0x0003e20000000800 */
[----:B------:R-:W-:Y:S02]  /*149a0*/  SHF.R.U32.HI R14, RZ, 0x10, R8 ;  /* 0x00000010ff0e7819 */ /* 0x000fe40000011608 */
[----:B------:R-:W-:Y:S01]  /*149b0*/  PRMT R13, R13, 0x5410, R11 ;  /* 0x000054100d0d7816 */ /* 0x000fe2000000000b */
[----:B------:R-:W-:Y:S01]  /*149c0*/  FFMA.FTZ R11, R236, c[0x0][0x23c], -R2 ;  /* 0x00008f00ec0b7a23 */ /* 0x000fe20000010802 */
[----:B------:R-:W-:Y:S01]  /*149d0*/  HMMA.16816.F32.BF16 R84, R4, R32, R84 ;  /* 0x000000200454723c */ /* 0x000fe20000041854 */
[----:B------:R-:W-:-:S02]  /*149e0*/  LOP3.LUT R8, R9, UR17, R18, 0x96, !PT ;  /* 0x0000001109087c12 */ /* 0x000fc4000f8e9612 */
[----:B------:R-:W-:Y:S01]  /*149f0*/  LOP3.LUT R14, R14, 0xff, RZ, 0xc0, !PT ;  /* 0x000000ff0e0e7812 */ /* 0x000fe200078ec0ff */
[----:B------:R3:W-:Y:S01]  /*14a00*/  MUFU.EX2 R69, R11 ;  /* 0x0000000b00457308 */ /* 0x0007e20000000800 */
[----:B------:R-:W-:Y:S02]  /*14a10*/  LOP3.LUT R9, R8, 0xffff, RZ, 0xc0, !PT ;  /* 0x0000ffff08097812 */ /* 0x000fe400078ec0ff */
[----:B------:R-:W-:Y:S01]  /*14a20*/  PRMT R16, R14, 0x5410, R15 ;  /* 0x000054100e107816 */ /* 0x000fe2000000000f */
[----:B------:R-:W-:Y:S01]  /*14a30*/  HMMA.16816.F32.BF16 R88, R4, R34, R88 ;  /* 0x000000220458723c */ /* 0x000fe20000041858 */
[----:B------:R-:W-:Y:S01]  /*14a40*/  LOP3.LUT R15, R8, 0xff, RZ, 0xc0, !PT ;  /* 0x000000ff080f7812 */ /* 0x000fe200078ec0ff */
[----:B-1----:R-:W-:Y:S01]  /*14a50*/  FFMA.FTZ R10, R173, c[0x0][0x23c], -R2 ;  /* 0x00008f00ad0a7a23 */ /* 0x002fe20000010802 */
[----:B------:R-:W-:-:S03]  /*14a60*/  SHF.R.U32.HI R14, RZ, 0x18, R8 ;  /* 0x00000018ff0e7819 */ /* 0x000fc60000011608 */
[----:B------:R1:W5:Y:S02]  /*14a70*/  MUFU.EX2 R75, R10 ;  /* 0x0000000a004b7308 */ /* 0x0003640000000800 */
[----:B------:R-:W-:Y:S01]  /*14a80*/  HMMA.16816.F32.BF16 R100, R4, R24, R100 ;  /* 0x000000180464723c */ /* 0x000fe20000041864 */
[----:B---3--:R-:W-:-:S07]  /*14a90*/  SHF.R.U32.HI R11, RZ, 0x8, R9 ;  /* 0x00000008ff0b7819 */ /* 0x008fce0000011609 */
[----:B------:R-:W-:Y:S01]  /*14aa0*/  HMMA.16816.F32.BF16 R104, R4, R26, R104 ;  /* 0x0000001a0468723c */ /* 0x000fe20000041868 */
[----:B-1----:R-:W-:-:S07]  /*14ab0*/  SHF.R.U32.HI R10, RZ, 0x10, R8 ;  /* 0x00000010ff0a7819 */ /* 0x002fce0000011608 */
[C---:B----4-:R-:W-:Y:S01]  /*14ac0*/  HMMA.16816.F32.BF16 R116, R4.reuse, R20, R116 ;  /* 0x000000140474723c */ /* 0x050fe20000041874 */
[----:B------:R-:W-:Y:S02]  /*14ad0*/  F2FP.BF16.PACK_AB R8, R148, R149 ;  /* 0x000000959408723e */ /* 0x000fe400000010ff */
[----:B------:R-:W-:Y:S01]  /*14ae0*/  LOP3.LUT R9, R10, 0xff, RZ, 0xc0, !PT ;  /* 0x000000ff0a097812 */ /* 0x000fe200078ec0ff */
[--C-:B------:R-:W-:Y:S01]  /*14af0*/  HSET2.LE.AND R10, R13, R146.reuse, PT ;  /* 0x000000920d0a7233 */ /* 0x100fe20003803000 */
[----:B------:R-:W-:Y:S01]  /*14b00*/  PRMT R13, R15, 0x5410, R11 ;  /* 0x000054100f0d7816 */ /* 0x000fe2000000000b */
[--C-:B------:R-:W-:Y:S01]  /*14b10*/  HSET2.LE.AND R11, R16, R146.reuse, PT ;  /* 0x00000092100b7233 */ /* 0x100fe20003803000 */
[----:B------:R-:W-:Y:S01]  /*14b20*/  PRMT R14, R9, 0x5410, R14 ;  /* 0x00005410090e7816 */ /* 0x000fe2000000000e */
[----:B------:R-:W-:Y:S01]  /*14b30*/  HMMA.16816.F32.BF16 R120, R4, R22, R120 ;  /* 0x000000160478723c */ /* 0x000fe20000041878 */
[----:B------:R-:W-:Y:S01]  /*14b40*/  LOP3.LUT R10, R10, R8, RZ, 0xc0, !PT ;  /* 0x000000080a0a7212 */ /* 0x000fe200078ec0ff */
[--C-:B------:R-:W-:Y:S01]  /*14b50*/  HSET2.LE.AND R9, R13, R146.reuse, PT ;  /* 0x000000920d097233 */ /* 0x100fe20003803000 */
[----:B-----5:R-:W-:Y:S01]  /*14b60*/  F2FP.BF16.PACK_AB R8, R75, R147 ;  /* 0x000000934b08723e */ /* 0x020fe200000010ff */
[----:B------:R-:W-:Y:S01]  /*14b70*/  HSET2.LE.AND R14, R14, R146, PT ;  /* 0x000000920e0e7233 */ /* 0x000fe20003803000 */
[----:B------:R-:W-:-:S02]  /*14b80*/  F2FP.BF16.PACK_AB R13, R130, R129 ;  /* 0x00000081820d723e */ /* 0x000fc400000010ff */
[----:B------:R-:W-:Y:S01]  /*14b90*/  F2FP.BF16.PACK_AB R15, R69, R128 ;  /* 0x00000080450f723e */ /* 0x000fe200000010ff */
[----:B--2---:R-:W-:Y:S01]  /*14ba0*/  HMMA.16816.F32.BF16 R132, R4, R28, R132 ;  /* 0x0000001c0484723c */ /* 0x004fe20000041884 */
[----:B------:R-:W-:Y:S02]  /*14bb0*/  LOP3.LUT R11, R11, R8, RZ, 0xc0, !PT ;  /* 0x000000080b0b7212 */ /* 0x000fe400078ec0ff */
[----:B------:R-:W-:Y:S02]  /*14bc0*/  LOP3.LUT R8, R9, R13, RZ, 0xc0, !PT ;  /* 0x0000000d09087212 */ /* 0x000fe400078ec0ff */
[----:B------:R-:W-:-:S03]  /*14bd0*/  LOP3.LUT R9, R14, R15, RZ, 0xc0, !PT ;  /* 0x0000000f0e097212 */ /* 0x000fc600078ec0ff */
[----:B------:R-:W-:Y:S07]  /*14be0*/  HMMA.16816.F32.BF16 R76, R4, R30, R76 ;  /* 0x0000001e044c723c */ /* 0x000fee000004184c */
[----:B------:R-:W-:Y:S01]  /*14bf0*/  FFMA.FTZ R4, R172, c[0x0][0x23c], -R12 ;  /* 0x00008f00ac047a23 */ /* 0x000fe2000001080c */
[----:B------:R-:W-:Y:S01]  /*14c00*/  LOP3.LUT R5, R45, UR8, R42, 0x96, !PT ;  /* 0x000000082d057c12 */ /* 0x000fe2000f8e962a */
[----:B------:R-:W-:Y:S01]  /*14c10*/  FFMA.FTZ R7, R174, c[0x0][0x23c], -R3 ;  /* 0x00008f00ae077a23 */ /* 0x000fe20000010803 */
[C---:B------:R-:W-:Y:S01]  /*14c20*/  HMMA.16816.F32.BF16 R60, R8.reuse, R26, R60 ;  /* 0x0000001a083c723c */ /* 0x040fe2000004183c */
[----:B------:R1:W-:Y:S07]  /*14c30*/  MUFU.EX2 R68, R4 ;  /* 0x0000000400447308 */ /* 0x0003ee0000000800 */
[C---:B------:R-:W-:Y:S01]  /*14c40*/  HMMA.16816.F32.BF16 R64, R8.reuse, R24, R64 ;  /* 0x000000180840723c */ /* 0x040fe20000041840 */
[----:B------:R-:W-:Y:S07]  /*14c50*/  MUFU.EX2 R27, R7 ;  /* 0x00000007001b7308 */ /* 0x000fee0000000800 */
[----:B------:R-:W-:Y:S01]  /*14c60*/  HMMA.16816.F32.BF16 R56, R8, R20, R56 ;  /* 0x000000140838723c */ /* 0x000fe20000041838 */
[----:B-1----:R-:W-:-:S04]  /*14c70*/  FFMA.FTZ R4, R164, c[0x0][0x23c], -R12 ;  /* 0x00008f00a4047a23 */ /* 0x002fc8000001080c */
[----:B------:R1:W2:Y:S03]  /*14c80*/  MUFU.EX2 R44, R4 ;  /* 0x00000004002c7308 */ /* 0x0002a60000000800 */
[C---:B------:R-:W-:Y:S08]  /*14c90*/  HMMA.16816.F32.BF16 R48, R8.reuse, R22, R48 ;  /* 0x000000160830723c */ /* 0x040ff00000041830 */
[----:B------:R-:W-:Y:S01]  /*14ca0*/  HMMA.16816.F32.BF16 R80, R8, R32, R80 ;  /* 0x000000200850723c */ /* 0x000fe20000041850 */
[----:B-1----:R-:W-:-:S07]  /*14cb0*/  FFMA.FTZ R4, R161, c[0x0][0x23c], -R12 ;  /* 0x00008f00a1047a23 */ /* 0x002fce000001080c */
[C---:B------:R-:W-:Y:S01]  /*14cc0*/  HMMA.16816.F32.BF16 R32, R8.reuse, R34, R92 ;  /* 0x000000220820723c */ /* 0x040fe2000004185c */
[----:B------:R1:W-:Y:S01]  /*14cd0*/  MUFU.EX2 R43, R4 ;  /* 0x00000004002b7308 */ /* 0x0003e20000000800 */
[----:B------:R-:W3:Y:S06]  /*14ce0*/  LDSM.16.MT88.4 R92, [R185+0x7800] ;  /* 0x00780000b95c783b */ /* 0x000eec0000004200 */
[C---:B------:R-:W-:Y:S08]  /*14cf0*/  HMMA.16816.F32.BF16 R52, R8.reuse, R28, R52 ;  /* 0x0000001c0834723c */ /* 0x040ff00000041834 */
[----:B------:R-:W-:Y:S01]  /*14d00*/  HMMA.16816.F32.BF16 R36, R8, R30, R36 ;  /* 0x0000001e0824723c */ /* 0x000fe20000041824 */
[----:B-1----:R-:W-:-:S04]  /*14d10*/  FFMA.FTZ R4, R155, c[0x0][0x23c], -R12 ;  /* 0x00008f009b047a23 */ /* 0x002fc8000001080c */
[----:B------:R1:W4:Y:S02]  /*14d20*/  MUFU.EX2 R41, R4 ;  /* 0x0000000400297308 */ /* 0x0003240000000800 */
[----:B-1----:R-:W-:-:S05]  /*14d30*/  IMAD.WIDE.U32 R4, R5, -0x2daee0ad, RZ ;  /* 0xd2511f5305047825 */ /* 0x002fca00078e00ff */
[----:B------:R-:W-:Y:S02]  /*14d40*/  LOP3.LUT R6, R5, UR18, R40, 0x96, !PT ;  /* 0x0000001205067c12 */ /* 0x000fe4000f8e9628 */
[C---:B------:R-:W-:Y:S01]  /*14d50*/  LOP3.LUT R14, R4.reuse, 0xffff, RZ, 0xc0, !PT ;  /* 0x0000ffff040e7812 */ /* 0x040fe200078ec0ff */
[----:B------:R-:W-:Y:S01]  /*14d60*/  FFMA.FTZ R5, R171, c[0x0][0x23c], -R3 ;  /* 0x00008f00ab057a23 */ /* 0x000fe20000010803 */
[----:B------:R-:W-:Y:S02]  /*14d70*/  LOP3.LUT R17, R4, 0xff, RZ, 0xc0, !PT ;  /* 0x000000ff04117812 */ /* 0x000fe400078ec0ff */
[--C-:B------:R-:W-:Y:S01]  /*14d80*/  SHF.R.U32.HI R15, RZ, 0x10, R4.reuse ;  /* 0x00000010ff0f7819 */ /* 0x100fe20000011604 */
[----:B------:R1:W5:Y:S01]  /*14d90*/  MUFU.EX2 R26, R5 ;  /* 0x00000005001a7308 */ /* 0x0003620000000800 */
        /* <DEDUP_REMOVED lines=8> */
[----:B-1----:R-:W-:-:S03]  /*14e20*/  FFMA.FTZ R5, R165, c[0x0][0x23c], -R3 ;  /* 0x00008f00a5057a23 */ /* 0x002fc60000010803 */
[----:B------:R-:W-:Y:S01]  /*14e30*/  PRMT R14, R14, 0x5410, R16 ;  /* 0x000054100e0e7816 */ /* 0x000fe20000000010 */
[----:B------:R1:W-:Y:S02]  /*14e40*/  MUFU.EX2 R25, R5 ;  /* 0x0000000500197308 */ /* 0x0003e40000000800 */
[----:B-1----:R-:W-:Y:S02]  /*14e50*/  LOP3.LUT R5, R7, 0xff, RZ, 0xc0, !PT ;  /* 0x000000ff07057812 */ /* 0x002fe400078ec0ff */
[----:B------:R-:W-:Y:S01]  /*14e60*/  PRMT R7, R17, 0x5410, R6 ;  /* 0x0000541011077816 */ /* 0x000fe20000000006 */
[----:B------:R-:W-:Y:S01]  /*14e70*/  FFMA.FTZ R6, R167, c[0x0][0x23c], -R3 ;  /* 0x00008f00a7067a23 */ /* 0x000fe20000010803 */
[----:B------:R-:W-:Y:S01]  /*14e80*/  PRMT R3, R13, 0x5410, R4 ;  /* 0x000054100d037816 */ /* 0x000fe20000000004 */
[----:B------:R-:W-:Y:S01]  /*14e90*/  FFMA.FTZ R13, R223, c[0x0][0x23c], -R0 ;  /* 0x00008f00df0d7a23 */ /* 0x000fe20000010800 */
[----:B------:R-:W-:Y:S01]  /*14ea0*/  PRMT R5, R5, 0x5410, R12 ;  /* 0x0000541005057816 */ /* 0x000fe2000000000c */
[----:B------:R5:W1:Y:S01]  /*14eb0*/  MUFU.EX2 R24, R6 ;  /* 0x0000000600187308 */ /* 0x000a620000000800 */
[----:B--2---:R-:W-:Y:S01]  /*14ec0*/  F2FP.BF16.PACK_AB R4, R44, R68 ;  /* 0x000000442c04723e */ /* 0x004fe200000010ff */
[--C-:B------:R-:W-:Y:S01]  /*14ed0*/  HSET2.LE.AND R3, R3, R146.reuse, PT ;  /* 0x0000009203037233 */ /* 0x100fe20003803000 */
[----:B----4-:R-:W-:Y:S01]  /*14ee0*/  F2FP.BF16.PACK_AB R12, R41, R43 ;  /* 0x0000002b290c723e */ /* 0x010fe200000010ff */
[----:B------:R-:W-:-:S02]  /*14ef0*/  HSET2.LE.AND R5, R5, R146, PT ;  /* 0x0000009205057233 */ /* 0x000fc40003803000 */
[--C-:B------:R-:W-:Y:S01]  /*14f00*/  HSET2.LE.AND R7, R7, R146.reuse, PT ;  /* 0x0000009207077233 */ /* 0x100fe20003803000 */
[----:B------:R-:W-:Y:S01]  /*14f10*/  LOP3.LUT R136, R3, R4, RZ, 0xc0, !PT ;  /* 0x0000000403887212 */ /* 0x000fe200078ec0ff */
[----:B------:R-:W-:Y:S01]  /*14f20*/  HSET2.LE.AND R3, R14, R146, PT ;  /* 0x000000920e037233 */ /* 0x000fe20003803000 */
[----:B------:R2:W-:Y:S02]  /*14f30*/  MUFU.EX2 R23, R13 ;  /* 0x0000000d00177308 */ /* 0x0005e40000000800 */
[----:B------:R-:W-:Y:S02]  /*14f40*/  LOP3.LUT R138, R7, R12, RZ, 0xc0, !PT ;  /* 0x0000000c078a7212 */ /* 0x000fe400078ec0ff */
[----:B-----5:R-:W-:Y:S02]  /*14f50*/  F2FP.BF16.PACK_AB R6, R26, R27 ;  /* 0x0000001b1a06723e */ /* 0x020fe400000010ff */
[----:B-1----:R-:W-:Y:S02]  /*14f60*/  F2FP.BF16.PACK_AB R4, R24, R25 ;  /* 0x000000191804723e */ /* 0x002fe400000010ff */
[----:B------:R-:W-:Y:S01]  /*14f70*/  LOP3.LUT R137, R5, R6, RZ, 0xc0, !PT ;  /* 0x0000000605897212 */ /* 0x000fe200078ec0ff */
[--C-:B------:R-:W-:Y:S01]  /*14f80*/  FFMA.FTZ R5, R221, c[0x0][0x23c], -R0.reuse ;  /* 0x00008f00dd057a23 */ /* 0x100fe20000010800 */
[----:B------:R-:W-:Y:S01]  /*14f90*/  LOP3.LUT R139, R3, R4, RZ, 0xc0, !PT ;  /* 0x00000004038b7212 */ /* 0x000fe200078ec0ff */
[----:B------:R-:W-:-:S02]  /*14fa0*/  FFMA.FTZ R3, R215, c[0x0][0x23c], -R0 ;  /* 0x00008f00d7037a23 */ /* 0x000fc40000010800 */
[----:B------:R-:W-:Y:S01]  /*14fb0*/  FFMA.FTZ R0, R178, c[0x0][0x23c], -R0 ;  /* 0x00008f00b2007a23 */ /* 0x000fe20000010800 */
[----:B------:R-:W-:Y:S01]  /*14fc0*/  MUFU.EX2 R21, R5 ;  /* 0x0000000500157308 */ /* 0x000fe20000000800 */
[----:B--2---:R-:W1:Y:S02]  /*14fd0*/  LDSM.16.MT88.4 R12, [R187+0x7800] ;  /* 0x00780000bb0c783b */ /* 0x004e640000004200 */
[C---:B---3--:R-:W-:Y:S05]  /*14fe0*/  HMMA.16816.F32.BF16 R84, R136.reuse, R92, R84 ;  /* 0x0000005c8854723c */ /* 0x048fea0000041854 */
[----:B------:R2:W-:Y:S03]  /*14ff0*/  MUFU.EX2 R20, R0 ;  /* 0x0000000000147308 */ /* 0x0005e60000000800 */
[C---:B------:R-:W-:Y:S05]  /*15000*/  HMMA.16816.F32.BF16 R88, R136.reuse, R94, R88 ;  /* 0x0000005e8858723c */ /* 0x040fea0000041858 */
[----:B------:R3:W-:Y:S03]  /*15010*/  MUFU.EX2 R22, R3 ;  /* 0x0000000300167308 */ /* 0x0007e60000000800 */
[----:B------:R-:W-:Y:S01]  /*15020*/  HMMA.16816.F32.BF16 R100, R136, R108, R100 ;  /* 0x0000006c8864723c */ /* 0x000fe20000041864 */
[----:B--2---:R-:W-:-:S07]  /*15030*/  LOP3.LUT R0, R19, UR8, R96, 0x96, !PT ;  /* 0x0000000813007c12 */ /* 0x004fce000f8e9660 */
[----:B------:R-:W-:Y:S01]  /*15040*/  HMMA.16816.F32.BF16 R104, R136, R110, R104 ;  /* 0x0000006e8868723c */ /* 0x000fe20000041868 */
[----:B------:R-:W-:-:S04]  /*15050*/  IMAD.WIDE.U32 R4, R0, -0x2daee0ad, RZ ;  /* 0xd2511f5300047825 */ /* 0x000fc800078e00ff */
[----:B---3--:R-:W-:Y:S01]  /*15060*/  FFMA.FTZ R3, R228, c[0x0][0x23c], -R2 ;  /* 0x00008f00e4037a23 */ /* 0x008fe20000010802 */
[----:B------:R-:W-:Y:S02]  /*15070*/  LOP3.LUT R0, R5, UR18, R74, 0x96, !PT ;  /* 0x0000001205007c12 */ /* 0x000fe4000f8e964a */
[C---:B------:R-:W-:Y:S01]  /*15080*/  HMMA.16816.F32.BF16 R116, R136.reuse, R124, R116 ;  /* 0x0000007c8874723c */ /* 0x040fe20000041874 */
[C---:B------:R-:W-:Y:S01]  /*15090*/  LOP3.LUT R6, R4.reuse, 0xffff, RZ, 0xc0, !PT ;  /* 0x0000ffff04067812 */ /* 0x040fe200078ec0ff */
[----:B------:R2:W-:Y:S01]  /*150a0*/  MUFU.EX2 R19, R3 ;  /* 0x0000000300137308 */ /* 0x0005e20000000800 */
[----:B------:R-:W-:Y:S01]  /*150b0*/  LOP3.LUT R10, R4, 0xff, RZ, 0xc0, !PT ;  /* 0x000000ff040a7812 */ /* 0x000fe200078ec0ff */
[----:B------:R-:W-:Y:S01]  /*150c0*/  FFMA.FTZ R5, R214, c[0x0][0x23c], -R2 ;  /* 0x00008f00d6057a23 */ /* 0x000fe20000010802 */
[--C-:B------:R-:W-:Y:S02]  /*150d0*/  SHF.R.U32.HI R7, RZ, 0x10, R4.reuse ;  /* 0x00000010ff077819 */ /* 0x100fe40000011604 */
[----:B------:R-:W-:Y:S01]  /*150e0*/  SHF.R.U32.HI R11, RZ, 0x18, R4 ;  /* 0x00000018ff0b7819 */ /* 0x000fe20000011604 */
[----:B------:R-:W-:Y:S01]  /*150f0*/  HMMA.16816.F32.BF16 R120, R136, R126, R120 ;  /* 0x0000007e8878723c */ /* 0x000fe20000041878 */
[C---:B------:R-:W-:Y:S01]  /*15100*/  LOP3.LUT R4, R0.reuse, 0xffff, RZ, 0xc0, !PT ;  /* 0x0000ffff00047812 */ /* 0x040fe200078ec0ff */
[----:B------:R-:W-:Y:S01]  /*15110*/  MUFU.EX2 R16, R5 ;  /* 0x0000000500107308 */ /* 0x000fe20000000800 */
[----:B------:R-:W-:-:S02]  /*15120*/  LOP3.LUT R9, R0, 0xff, RZ, 0xc0, !PT ;  /* 0x000000ff00097812 */ /* 0x000fc400078ec0ff */
[----:B------:R-:W-:Y:S02]  /*15130*/  SHF.R.U32.HI R8, RZ, 0x18, R0 ;  /* 0x00000018ff087819 */ /* 0x000fe40000011600 */
[----:B------:R-:W-:Y:S01]  /*15140*/  SHF.R.U32.HI R4, RZ, 0x8, R4 ;  /* 0x00000008ff047819 */ /* 0x000fe20000011604 */
[C---:B-1----:R-:W-:Y:S01]  /*15150*/  HMMA.16816.F32.BF16 R132, R136.reuse, R12, R132 ;  /* 0x0000000c8884723c */ /* 0x042fe20000041884 */
[----:B--2---:R-:W-:Y:S02]  /*15160*/  FFMA.FTZ R3, R222, c[0x0][0x23c], -R2 ;  /* 0x00008f00de037a23 */ /* 0x004fe40000010802 */
[----:B------:R-:W-:Y:S02]  /*15170*/  PRMT R4, R9, 0x5410, R4 ;  /* 0x0000541009047816 */ /* 0x000fe40000000004 */
[----:B------:R1:W2:Y:S03]  /*15180*/  MUFU.EX2 R18, R3 ;  /* 0x0000000300127308 */ /* 0x0002a60000000800 */
[----:B------:R-:W-:Y:S01]  /*15190*/  HMMA.16816.F32.BF16 R136, R136, R14, R76 ;  /* 0x0000000e8888723c */ /* 0x000fe2000004184c */
[----:B-1----:R-:W-:Y:S01]  /*151a0*/  FFMA.FTZ R3, R220, c[0x0][0x23c], -R2 ;  /* 0x00008f00dc037a23 */ /* 0x002fe20000010802 */
[----:B------:R-:W-:-:S02]  /*151b0*/  SHF.R.U32.HI R2, RZ, 0x10, R0 ;  /* 0x00000010ff027819 */ /* 0x000fc40000011600 */
[----:B------:R-:W-:Y:S01]  /*151c0*/  SHF.R.U32.HI R0, RZ, 0x8, R6 ;  /* 0x00000008ff007819 */ /* 0x000fe20000011606 */
[----:B------:R1:W3:Y:S01]  /*151d0*/  MUFU.EX2 R17, R3 ;  /* 0x0000000300117308 */ /* 0x0002e20000000800 */
[----:B------:R-:W-:Y:S02]  /*151e0*/  LOP3.LUT R6, R7, 0xff, RZ, 0xc0, !PT ;  /* 0x000000ff07067812 */ /* 0x000fe400078ec0ff */
[----:B------:R-:W-:-:S05]  /*151f0*/  PRMT R0, R10, 0x5410, R0 ;  /* 0x000054100a007816 */ /* 0x000fca0000000000 */
[--C-:B------:R-:W-:Y:S02]  /*15200*/  HSET2.LE.AND R5, R0, R146.reuse, PT ;  /* 0x0000009200057233 */ /* 0x100fe40003803000 */
[--C-:B------:R-:W-:Y:S01]  /*15210*/  HSET2.LE.AND R0, R4, R146.reuse, PT ;  /* 0x0000009204007233 */ /* 0x100fe20003803000 */
[----:B--2---:R-:W-:Y:S02]  /*15220*/  F2FP.BF16.PACK_AB R4, R18, R19 ;  /* 0x000000131204723e */ /* 0x004fe400000010ff */
[----:B-1----:R-:W-:Y:S02]  /*15230*/  LOP3.LUT R3, R2, 0xff, RZ, 0xc0, !PT ;  /* 0x000000ff02037812 */ /* 0x002fe400078ec0ff */
[----:B------:R-:W-:Y:S02]  /*15240*/  PRMT R2, R6, 0x5410, R11 ;  /* 0x0000541006027816 */ /* 0x000fe4000000000b */
[----:B------:R-:W-:Y:S02]  /*15250*/  PRMT R3, R3, 0x5410, R8 ;  /* 0x0000541003037816 */ /* 0x000fe40000000008 */
[----:B------:R-:W-:Y:S01]  /*15260*/  F2FP.BF16.PACK_AB R6, R20, R22 ;  /* 0x000000161406723e */ /* 0x000fe200000010ff */
[--C-:B------:R-:W-:Y:S01]  /*15270*/  HSET2.LE.AND R7, R2, R146.reuse, PT ;  /* 0x0000009202077233 */ /* 0x100fe20003803000 */
[----:B------:R-:W-:Y:S01]  /*15280*/  F2FP.BF16.PACK_AB R2, R21, R23 ;  /* 0x000000171502723e */ /* 0x000fe200000010ff */
[----:B------:R-:W-:Y:S01]  /*15290*/  HSET2.LE.AND R3, R3, R146, PT ;  /* 0x0000009203037233 */ /* 0x000fe20003803000 */
[----:B------:R-:W-:-:S02]  /*152a0*/  LOP3.LUT R142, R5, R6, RZ, 0xc0, !PT ;  /* 0x00000006058e7212 */ /* 0x000fc400078ec0ff */
[----:B------:R-:W-:Y:S01]  /*152b0*/  LOP3.LUT R140, R0, R2, RZ, 0xc0, !PT ;  /* 0x00000002008c7212 */ /* 0x000fe200078ec0ff */
[----:B------:R-:W-:Y:S01]  /*152c0*/  FFMA.FTZ R2, R99, R144, R246 ;  /* 0x0000009063027223 */ /* 0x000fe200000100f6 */
[----:B---3--:R-:W-:Y:S02]  /*152d0*/  F2FP.BF16.PACK_AB R0, R16, R17 ;  /* 0x000000111000723e */ /* 0x008fe400000010ff */
[----:B------:R-:W-:Y:S01]  /*152e0*/  LOP3.LUT R141, R3, R4, RZ, 0xc0, !PT ;  /* 0x00000004038d7212 */ /* 0x000fe200078ec0ff */
[----:B------:R-:W-:Y:S01]  /*152f0*/  FFMA.FTZ R4, R235, R46, R231 ;  /* 0x0000002eeb047223 */ /* 0x000fe200000100e7 */
[----:B------:R-:W-:Y:S01]  /*15300*/  LOP3.LUT R143, R7, R0, RZ, 0xc0, !PT ;  /* 0x00000000078f7212 */ /* 0x000fe200078ec0ff */
[----:B------:R-:W-:Y:S02]  /*15310*/  FFMA.FTZ R0, R232, R47, R242 ;  /* 0x0000002fe8007223 */ /* 0x000fe400000100f2 */
[----:B------:R-:W-:Y:S02]  /*15320*/  FFMA.FTZ R3, R98, R145, R252 ;  /* 0x0000009162037223 */ /* 0x000fe400000100fc */
        /* <DEDUP_REMOVED lines=71> */
[----:B------:R1:W-:Y:S02]  /*157a0*/  STL [R1+0x3c], R0 ;  /* 0x00003c0001007387 */ /* 0x0003e40000100800 */
.L_x_1748:
[----:B------:R-:W-:-:S06]  /*157b0*/  UISETP.GT.AND UP0, UPT, UR35, UR19, UPT ;  /* 0x000000132300728c */ /* 0x000fcc000bf04270 */
[----:B------:R-:W-:-:S13]  /*157c0*/  PLOP3.LUT P0, PT, PT, PT, UP0, 0x80, 0x0 ;  /* 0x000000000000781c */ /* 0x000fda0003f0f008 */
        /* <DEDUP_REMOVED lines=15> */
[-C--:B------:R-:W-:Y:S01]  /*158c0*/  LOP3.LUT R0, R13, R243.reuse, RZ, 0x3c, !PT ;  /* 0x000000f30d007212 */ /* 0x080fe200078e3cff */
[----:B------:R-:W-:Y:S01]  /*158d0*/  UIMAD UR37, UR5, 0x30, URZ ;  /* 0x00000030052578a4 */ /* 0x000fe2000f8e023f */
[----:B------:R-:W-:Y:S01]  /*158e0*/  STL.64 [R1+0x20], R12 ;  /* 0x0000200c01007387 */ /* 0x000fe20000100a00 */
[----:B------:R-:W-:Y:S01]  /*158f0*/  IMAD.MOV.U32 R75, RZ, RZ, R70 ;  /* 0x000000ffff4b7224 */ /* 0x000fe200078e0046 */
[----:B------:R-:W-:Y:S01]  /*15900*/  LOP3.LUT R2, R11, R243, RZ, 0x3c, !PT ;  /* 0x000000f30b027212 */ /* 0x000fe200078e3cff */
[----:B------:R-:W-:Y:S01]  /*15910*/  ULDC.64 UR4, c[0x0][0x198] ;  /* 0x0000660000047ab9 */ /* 0x000fe20000000a00 */
[----:B------:R1:W-:Y:S01]  /*15920*/  STL.64 [R1+0x18], R10 ;  /* 0x0000180a01007387 */ /* 0x0003e20000100a00 */
[----:B------:R-:W-:Y:S01]  /*15930*/  UIMAD.WIDE.U32 UR44, UR4, 0x30, URZ ;  /* 0x00000030042c78a5 */ /* 0x000fe2000f8e003f */
[----:B------:R-:W-:Y:S01]  /*15940*/  MOV R74, R71 ;  /* 0x00000047004a7202 */ /* 0x000fe20000000f00 */
[----:B------:R-:W-:Y:S01]  /*15950*/  UIMAD UR41, UR5, 0x30, URZ ;  /* 0x00000030052978a4 */ /* 0x000fe2000f8e023f */
[----:B---3--:R-:W-:Y:S01]  /*15960*/  PRMT R252, R252, 0x7054, R252 ;  /* 0x00007054fcfc7816 */ /* 0x008fe200000000fc */
[----:B------:R-:W-:-:S02]  /*15970*/  USHF.L.U64.HI UR34, UR4, 0x5, UR5 ;  /* 0x0000000504227899 */ /* 0x000fc40008010205 */
[----:B------:R-:W-:Y:S02]  /*15980*/  USHF.L.U32 UR40, UR4, 0x5, URZ ;  /* 0x0000000504287899 */ /* 0x000fe4000800063f */
[----:B------:R-:W-:Y:S02]  /*15990*/  UIADD3 UR37, UR37, UR39, URZ ;  /* 0x0000002725257290 */ /* 0x000fe4000fffe03f */
[----:B------:R-:W-:Y:S01]  /*159a0*/  UIADD3 UR41, UR41, UR45, URZ ;  /* 0x0000002d29297290 */ /* 0x000fe2000fffe03f */
[----:B-1----:R-:W-:-:S05]  /*159b0*/  IMAD.WIDE.U32 R10, R0, -0x2daee0ad, RZ ;  /* 0xd2511f53000a7825 */ /* 0x002fca00078e00ff */
[----:B------:R1:W-:Y:S01]  /*159c0*/  STL.64 [R1], R10 ;  /* 0x0000000a01007387 */ /* 0x0003e20000100a00 */
[----:B--2---:R-:W-:Y:S02]  /*159d0*/  IMAD.MOV.U32 R5, RZ, RZ, R7 ;  /* 0x000000ffff057224 */ /* 0x004fe400078e0007 */
[----:B-----5:R-:W-:-:S04]  /*159e0*/  IMAD.WIDE.U32 R250, R8, -0x2daee0ad, RZ ;  /* 0xd2511f5308fa7825 */ /* 0x020fc800078e00ff */
[----:B------:R-:W-:Y:S01]  /*159f0*/  IMAD.WIDE.U32 R8, R2, -0x2daee0ad, RZ ;  /* 0xd2511f5302087825 */ /* 0x000fe200078e00ff */
[----:B------:R1:W-:Y:S04]  /*15a00*/  STL.64 [R1+0x28], R4 ;  /* 0x0000280401007387 */ /* 0x0003e80000100a00 */
[----:B------:R1:W-:Y:S01]  /*15a10*/  STL.64 [R1+0x8], R8 ;  /* 0x0000080801007387 */ /* 0x0003e20000100a00 */
[----:B----4-:R-:W-:Y:S01]  /*15a20*/  ISETP.GE.AND P4, PT, R14, c[0x0][0x220], PT ;  /* 0x000088000e007a0c */ /* 0x010fe20003f86270 */
[----:B------:R-:W-:Y:S05]  /*15a30*/  BRA `(.L_x_1756) ;  /* 0x0000034000007947 */ /* 0x000fea0003800000 */
.L_x_1758:
        /* <DEDUP_REMOVED lines=9> */
[----:B------:R-:W-:Y:S03]  /*15ad0*/  IMAD.U32 R0, RZ, RZ, UR46 ;  /* 0x0000002eff007e24 */ /* 0x000fe6000f8e00ff */
[----:B------:R-:W-:Y:S06]  /*15ae0*/  UIADD3 UR35, UR47, UR35, URZ ;  /* 0x000000232f237290 */ /* 0x000fec000fffe03f */
[----:B------:R-:W-:Y:S01]  /*15af0*/  IMAD.U32 R2, RZ, RZ, UR35 ;  /* 0x00000023ff027e24 */ /* 0x000fe2000f8e00ff */
[----:B--2---:R-:W-:Y:S01]  /*15b00*/  LEA R0, P0, R0, R70, 0x6 ;  /* 0x0000004600007211 */ /* 0x004fe200078030ff */
[----:B------:R-:W-:Y:S03]  /*15b10*/  IMAD.U32 R70, RZ, RZ, UR46 ;  /* 0x0000002eff467e24 */ /* 0x000fe6000f8e00ff */
[C---:B------:R-:W-:Y:S02]  /*15b20*/  @!P4 IADD3 R71, P2, R0.reuse, UR40, RZ ;  /* 0x000000280047cc10 */ /* 0x040fe4000ff5e0ff */
[----:B------:R-:W-:Y:S02]  /*15b30*/  @!P4 LEA R78, P6, R0, c[0x0][0x168], 0x1 ;  /* 0x00005a00004eca11 */ /* 0x000fe400078c08ff */
[----:B---3--:R-:W-:Y:S02]  /*15b40*/  LEA.HI.X R2, R70, R73, R2, 0x6, P0 ;  /* 0x0000004946027211 */ /* 0x008fe400000f3402 */
        /* <DEDUP_REMOVED lines=8> */
[----:B------:R-:W-:Y:S02]  /*15bd0*/  P2R R70, PR, RZ, 0x4 ;  /* 0x00000004ff467803 */ /* 0x000fe40000000000 */
[----:B------:R-:W-:Y:S01]  /*15be0*/  @!P4 LEA.HI.X R77, R69, c[0x0][0x16c], R77, 0x1, P3 ;  /* 0x00005b00454dca11 */ /* 0x000fe200018f0c4d */
[----:B------:R1:W-:Y:S01]  /*15bf0*/  @P4 STS.128 [R211+0x4800], RZ ;  /* 0x004800ffd3004388 */ /* 0x0003e20000000c00 */
[----:B------:R-:W-:Y:S02]  /*15c00*/  ISETP.NE.AND P5, PT, R70, RZ, PT ;  /* 0x000000ff4600720c */ /* 0x000fe40003fa5270 */
[C---:B------:R-:W-:Y:S01]  /*15c10*/  @!P4 LEA R72, P2, R71.reuse, c[0x0][0x168], 0x1 ;  /* 0x00005a004748ca11 */ /* 0x040fe200078408ff */
[----:B------:R-:W-:Y:S01]  /*15c20*/  @!PT LDS RZ, [RZ] ;  /* 0x00000000fffff984 */ /* 0x000fe20000000800 */
[----:B------:R-:W-:Y:S01]  /*15c30*/  @!PT LDS RZ, [RZ] ;  /* 0x00000000fffff984 */ /* 0x000fe20000000800 */
[----:B------:R-:W-:Y:S01]  /*15c40*/  @!PT LDS RZ, [RZ] ;  /* 0x00000000fffff984 */ /* 0x000fe20000000800 */
[----:B------:R1:W-:Y:S01]  /*15c50*/  @!P4 LDGSTS.E.BYPASS.LTC128B.128 [R211+0x4800], [R76.64] ;  /* 0x048000004cd3cfae */ /* 0x0003e2000b901d5c */
[----:B------:R-:W-:Y:S02]  /*15c60*/  @!P4 IADD3.X R73, R2, UR34, RZ, P5, !PT ;  /* 0x000000220249cc10 */ /* 0x000fe4000affe4ff */
[----:B------:R-:W-:Y:S01]  /*15c70*/  @!P4 IADD3 R144, P1, R0, UR44, RZ ;  /* 0x0000002c0090cc10 */ /* 0x000fe2000ff3e0ff */
[----:B------:R1:W-:Y:S01]  /*15c80*/  @P4 STS.128 [R211+0x5000], RZ ;  /* 0x005000ffd3004388 */ /* 0x0003e20000000c00 */
[----:B------:R-:W-:Y:S02]  /*15c90*/  @!P4 LEA.HI.X R73, R71, c[0x0][0x16c], R73, 0x1, P2 ;  /* 0x00005b004749ca11 */ /* 0x000fe400010f0c49 */
[----:B------:R-:W-:Y:S02]  /*15ca0*/  @!P4 LEA R70, P0, R144, c[0x0][0x168], 0x1 ;  /* 0x00005a009046ca11 */ /* 0x000fe400078008ff */
[----:B------:R-:W-:Y:S01]  /*15cb0*/  @!P4 IADD3.X R145, R2, UR41, RZ, P1, !PT ;  /* 0x000000290291cc10 */ /* 0x000fe20008ffe4ff */
        /* <DEDUP_REMOVED lines=10> */
[----:B------:R-:W0:Y:S01]  /*15d60*/  LDGDEPBAR ;  /* 0x00000000000079af */ /* 0x000e220000000000 */
[----:B------:R-:W-:-:S05]  /*15d70*/  BRA `(.L_x_1757) ;  /* 0x000008a000007947 */ /* 0x000fca0003800000 */
.L_x_1756:
        /* <DEDUP_REMOVED lines=23> */
[C---:B------:R-:W-:Y:S01]  /*15ef0*/  @!P4 LEA R8, P1, R5.reuse, c[0x0][0x170], 0x1 ;  /* 0x00005c000508ca11 */ /* 0x040fe200078208ff */
[----:B------:R-:W-:Y:S01]  /*15f00*/  @P4 STS.128 [R211+0x6800], RZ ;  /* 0x006800ffd3004388 */ /* 0x000fe20000000c00 */
[----:B------:R-:W-:Y:S02]  /*15f10*/  @!P4 IADD3.X R14, R0, UR32, RZ, P0, !PT ;  /* 0x00000020000ecc10 */ /* 0x000fe400087fe4ff */
[----:B------:R-:W-:Y:S02]  /*15f20*/  @!P4 IADD3 R7, P2, R4, UR38, RZ ;  /* 0x000000260407cc10 */ /* 0x000fe4000ff5e0ff */
[----:B------:R-:W-:Y:S01]  /*15f30*/  @!P4 LEA.HI.X R9, R5, c[0x0][0x174], R14, 0x1, P1 ;  /* 0x00005d000509ca11 */ /* 0x000fe200008f0c0e */
[----:B------:R-:W-:Y:S01]  /*15f40*/  @!PT LDS RZ, [RZ] ;  /* 0x00000000fffff984 */ /* 0x000fe20000000800 */
[----:B------:R-:W-:Y:S01]  /*15f50*/  @!PT LDS RZ, [RZ] ;  /* 0x00000000fffff984 */ /* 0x000fe20000000800 */
[----:B------:R-:W-:Y:S01]  /*15f60*/  @!PT LDS RZ, [RZ] ;  /* 0x00000000fffff984 */ /* 0x000fe20000000800 */
[----:B------:R2:W-:Y:S01]  /*15f70*/  @!P4 LDGSTS.E.BYPASS.LTC128B.128 [R211+0x6800], [R10.64] ;  /* 0x068000000ad3cfae */ /* 0x0005e2000b901d5c */
[C---:B------:R-:W-:Y:S02]  /*15f80*/  @!P4 LEA R6, P0, R7.reuse, c[0x0][0x170], 0x1 ;  /* 0x00005c000706ca11 */ /* 0x040fe400078008ff */
[----:B------:R-:W-:Y:S03]  /*15f90*/  @!P4 IADD3.X R15, R0, UR37, RZ, P2, !PT ;  /* 0x00000025000fcc10 */ /* 0x000fe600097fe4ff */
        /* <DEDUP_REMOVED lines=104> */
.L_x_1757:
[----:B------:R-:W2:Y:S01]  /*16620*/  S2R R2, SR_TID.X ;  /* 0x0000000000027919 */ /* 0x000ea20000002100 */
[----:B------:R-:W-:Y:S01]  /*16630*/  IMAD.U32 R0, RZ, RZ, UR36 ;  /* 0x00000024ff007e24 */ /* 0x000fe2000f8e00ff */
[----:B------:R-:W-:Y:S01]  /*16640*/  P2R R180, PR, RZ, 0x10 ;  /* 0x00000010ffb47803 */ /* 0x000fe20000000000 */
[----:B------:R-:W-:Y:S02]  /*16650*/  USHF.L.U32 UR4, UR36, 0x1, URZ ;  /* 0x0000000124047899 */ /* 0x000fe4000800063f */
[----:B------:R-:W-:Y:S02]  /*16660*/  UISETP.GT.AND UP0, UPT, UR36, UR19, UPT ;  /* 0x000000132400728c */ /* 0x000fe4000bf04270 */
[----:B------:R-:W-:Y:S01]  /*16670*/  UMOV UR35, UR36 ;  /* 0x0000002400237c82 */ /* 0x000fe20008000000 */
[----:B--2---:R-:W-:Y:S05]  /*16680*/  IMAD.SHL.U32 R2, R2, 0x2, RZ ;  /* 0x0000000202027824 */ /* 0x004fea00078e00ff */
[----:B------:R-:W-:Y:S05]  /*16690*/  LOP3.LUT R2, R2, 0x6, RZ, 0xc0, !PT ;  /* 0x0000000602027812 */ /* 0x000fea00078ec0ff */
[----:B------:R-:W-:Y:S04]  /*166a0*/  IMAD R0, R0, 0x40, R2 ;  /* 0x0000004000007824 */ /* 0x000fe800078e0202 */
[--C-:B------:R-:W-:Y:S01]  /*166b0*/  IMAD.IADD R2, R200, 0x1, -R0.reuse ;  /* 0x00000001c8027824 */ /* 0x100fe200078e0a00 */
[C---:B------:R-:W-:Y:S01]  /*166c0*/  IADD3 R148, R0.reuse, 0x1, RZ ;  /* 0x0000000100947810 */ /* 0x040fe20007ffe0ff */
[----:B------:R-:W-:Y:S01]  /*166d0*/  IMAD.IADD R69, R199, 0x1, -R0 ;  /* 0x00000001c7457824 */ /* 0x000fe200078e0a00 */
[C---:B------:R-:W-:Y:S02]  /*166e0*/  IADD3 R147, R0.reuse, 0x8, RZ ;  /* 0x0000000800937810 */ /* 0x040fe40007ffe0ff */
[----:B------:R-:W-:Y:S02]  /*166f0*/  IABS R2, R2 ;  /* 0x0000000200027213 */ /* 0x000fe40000000000 */
[C---:B-1----:R-:W-:Y:S02]  /*16700*/  IADD3 R79, R0.reuse, 0x18, RZ ;  /* 0x00000018004f7810 */ /* 0x042fe40007ffe0ff */
[----:B------:R-:W1:Y:S01]  /*16710*/  I2F R179, R2 ;  /* 0x0000000200b37306 */ /* 0x000e620000201400 */
[C---:B------:R-:W-:Y:S02]  /*16720*/  IADD3 R146, R0.reuse, 0x9, RZ ;  /* 0x0000000900927810 */ /* 0x040fe40007ffe0ff */
        /* <DEDUP_REMOVED lines=9> */
[C---:B------:R-:W-:Y:S02]  /*167c0*/  ISETP.GE.AND P3, PT, R0.reuse, R206, PT ;  /* 0x000000ce0000720c */ /* 0x040fe40003f66270 */
[C---:B------:R-:W-:Y:S01]  /*167d0*/  ISETP.GE.AND P2, PT, R0.reuse, R204, PT ;  /* 0x000000cc0000720c */ /* 0x040fe20003f46270 */
[----:B-1----:R-:W-:Y:S01]  /*167e0*/  FFMA.FTZ R4, R179, -UR27, R4 ;  /* 0x8000001bb3047c23 */ /* 0x002fe20008010004 */
[----:B------:R-:W-:Y:S01]  /*167f0*/  IABS R2, R69 ;  /* 0x0000004500027213 */ /* 0x000fe20000000000 */
[----:B------:R-:W-:Y:S01]  /*16800*/  IMAD.IADD R69, R201, 0x1, -R0 ;  /* 0x00000001c9457824 */ /* 0x000fe200078e0a00 */
[----:B------:R-:W-:Y:S02]  /*16810*/  ISETP.GE.AND P4, PT, R79, R206, PT ;  /* 0x000000ce4f00720c */ /* 0x000fe40003f86270 */
[----:B------:R1:W2:Y:S01]  /*16820*/  I2F R178, R2 ;  /* 0x0000000200b27306 */ /* 0x0002a20000201400 */
[C---:B------:R-:W-:Y:S02]  /*16830*/  ISETP.GE.AND P1, PT, R0.reuse, R203, PT ;  /* 0x000000cb0000720c */ /* 0x040fe40003f26270 */
[C---:B------:R-:W-:Y:S02]  /*16840*/  ISETP.GE.AND P0, PT, R0.reuse, R202, PT ;  /* 0x000000ca0000720c */ /* 0x040fe40003f06270 */
[C---:B------:R-:W-:Y:S02]  /*16850*/  ISETP.GE.OR P6, PT, R0.reuse, R210, !P3 ;  /* 0x000000d20000720c */ /* 0x040fe40005fc6670 */
[C---:B------:R-:W-:Y:S02]  /*16860*/  ISETP.GE.OR P5, PT, R0.reuse, R209, !P2 ;  /* 0x000000d10000720c */ /* 0x040fe400057a6670 */
[C---:B------:R-:W-:Y:S02]  /*16870*/  ISETP.GE.OR P3, PT, R0.reuse, R208, !P1 ;  /* 0x000000d00000720c */ /* 0x040fe40004f66670 */
[----:B------:R-:W-:Y:S02]  /*16880*/  ISETP.GE.OR P1, PT, R0, R207, !P0 ;  /* 0x000000cf0000720c */ /* 0x000fe40004726670 */
[-C--:B------:R-:W-:Y:S02]  /*16890*/  ISETP.GE.AND P0, PT, R148, R206.reuse, PT ;  /* 0x000000ce9400720c */ /* 0x080fe40003f06270 */
[----:B------:R-:W-:Y:S02]  /*168a0*/  ISETP.GE.AND P2, PT, R147, R206, PT ;  /* 0x000000ce9300720c */ /* 0x000fe40003f46270 */
[----:B-1----:R-:W-:Y:S01]  /*168b0*/  IABS R2, R69 ;  /* 0x0000004500027213 */ /* 0x002fe20000000000 */
[----:B--2---:R-:W-:Y:S02]  /*168c0*/  FFMA.FTZ R6, R178, -UR27, R6 ;  /* 0x8000001bb2067c23 */ /* 0x004fe40008010006 */
[----:B------:R-:W-:Y:S01]  /*168d0*/  IMAD.IADD R69, R205, 0x1, -R0 ;  /* 0x00000001cd457824 */ /* 0x000fe200078e0a00 */
[----:B------:R1:W2:Y:S04]  /*168e0*/  I2F R177, R2 ;  /* 0x0000000200b17306 */ /* 0x0002a80000201400 */
[----:B-1----:R-:W-:Y:S01]  /*168f0*/  IABS R2, R69 ;  /* 0x0000004500027213 */ /* 0x002fe20000000000 */
[----:B--2---:R-:W-:Y:S02]  /*16900*/  FFMA.FTZ R8, R177, -UR27, R8 ;  /* 0x8000001bb1087c23 */ /* 0x004fe40008010008 */
[C---:B------:R-:W-:Y:S03]  /*16910*/  IMAD.IADD R69, R200.reuse, 0x1, -R148 ;  /* 0x00000001c8457824 */ /* 0x040fe600078e0a94 */
[----:B------:R1:W2:Y:S02]  /*16920*/  I2F R176, R2 ;  /* 0x0000000200b07306 */ /* 0x0002a40000201400 */
[----:B-1----:R-:W-:Y:S01]  /*16930*/  IABS R2, R69 ;  /* 0x0000004500027213 */ /* 0x002fe20000000000 */
[----:B------:R-:W-:Y:S02]  /*16940*/  IMAD.IADD R69, R200, 0x1, -R147 ;  /* 0x00000001c8457824 */ /* 0x000fe400078e0a93 */
[----:B--2---:R-:W-:Y:S05]  /*16950*/  FFMA.FTZ R10, R176, -UR27, R10 ;  /* 0x8000001bb00a7c23 */ /* 0x004fea000801000a */
[----:B------:R1:W2:Y:S02]  /*16960*/  I2F R175, R2 ;  /* 0x0000000200af7306 */ /* 0x0002a40000201400 */
[----:B-1----:R-:W-:Y:S01]  /*16970*/  IABS R2, R69 ;  /* 0x0000004500027213 */ /* 0x002fe20000000000 */
[C---:B------:R-:W-:Y:S02]  /*16980*/  IMAD.IADD R69, R200.reuse, 0x1, -R146 ;  /* 0x00000001c8457824 */ /* 0x040fe400078e0a92 */
[----:B--2---:R-:W-:Y:S05]  /*16990*/  FFMA.FTZ R5, R175, -UR27, R5 ;  /* 0x8000001baf057c23 */ /* 0x004fea0008010005 */
        /* <DEDUP_REMOVED lines=14> */
[----:B------:R-:W-:Y:S02]  /*16a80*/  IMAD.IADD R69, R200, 0x1, -R78 ;  /* 0x00000001c8457824 */ /* 0x000fe400078e0a4e */
[----:B--2---:R-:W-:Y:S05]  /*16a90*/  FFMA.FTZ R21, R171, -UR27, R21 ;  /* 0x8000001bab157c23 */ /* 0x004fea0008010015 */
[----:B------:R1:W2:Y:S02]  /*16aa0*/  I2F R170, R2 ;  /* 0x0000000200aa7306 */ /* 0x0002a40000201400 */
[----:B-1----:R-:W-:Y:S01]  /*16ab0*/  IABS R2, R69 ;  /* 0x0000004500027213 */ /* 0x002fe20000000000 */
[----:B--2---:R-:W-:Y:S02]  /*16ac0*/  FFMA.FTZ R32, R170, -UR27, R32 ;  /* 0x8000001baa207c23 */ /* 0x004fe40008010020 */
[C---:B------:R-:W-:Y:S05]  /*16ad0*/  IMAD.IADD R69, R200.reuse, 0x1, -R77 ;  /* 0x00000001c8457824 */ /* 0x040fea00078e0a4d */
[----:B------:R1:W2:Y:S02]  /*16ae0*/  I2F R169, R2 ;  /* 0x0000000200a97306 */ /* 0x0002a40000201400 */
[----:B-1----:R-:W-:Y:S01]  /*16af0*/  IABS R2, R69 ;  /* 0x0000004500027213 */ /* 0x002fe20000000000 */
[----:B--2---:R-:W-:Y:S02]  /*16b00*/  FFMA.FTZ R33, R169, -UR27, R33 ;  /* 0x8000001ba9217c23 */ /* 0x004fe40008010021 */
[----:B------:R-:W-:Y:S05]  /*16b10*/  IMAD.IADD R69, R200, 0x1, -R76 ;  /* 0x00000001c8457824 */ /* 0x000fea00078e0a4c */
        /* <DEDUP_REMOVED lines=18> */
[----:B--2---:R-:W-:Y:S01]  /*16c40*/  FFMA.FTZ R52, R164, -UR27, R52 ;  /* 0x8000001ba4347c23 */ /* 0x004fe20008010034 */
[----:B------:R-:W-:Y:S06]  /*16c50*/  IADD3 R69, R0, 0x38, RZ ;  /* 0x0000003800457810 */ /* 0x000fec0007ffe0ff */
[----:B------:R1:W2:Y:S01]  /*16c60*/  I2F R163, R2 ;  /* 0x0000000200a37306 */ /* 0x0002a20000201400 */
[----:B------:R-:W-:Y:S05]  /*16c70*/  IMAD.IADD R149, R200, 0x1, -R69 ;  /* 0x00000001c8957824 */ /* 0x000fea00078e0a45 */
[----:B------:R-:W-:Y:S04]  /*16c80*/  IABS R149, R149 ;  /* 0x0000009500957213 */ /* 0x000fe80000000000 */
[----:B------:R3:W4:Y:S01]  /*16c90*/  I2F R162, R149 ;  /* 0x0000009500a27306 */ /* 0x0007220000201400 */
[----:B-1----:R-:W-:Y:S01]  /*16ca0*/  IADD3 R2, R0, 0x39, RZ ;  /* 0x0000003900027810 */ /* 0x002fe20007ffe0ff */
[----:B--2---:R-:W-:Y:S04]  /*16cb0*/  FFMA.FTZ R53, R163, -UR27, R53 ;  /* 0x8000001ba3357c23 */ /* 0x004fe80008010035 */
[----:B------:R-:W-:Y:S05]  /*16cc0*/  IMAD.IADD R150, R200, 0x1, -R2 ;  /* 0x00000001c8967824 */ /* 0x000fea00078e0a02 */
[----:B---3--:R-:W-:Y:S01]  /*16cd0*/  IABS R149, R150 ;  /* 0x0000009600957213 */ /* 0x008fe20000000000 */
[----:B----4-:R-:W-:Y:S02]  /*16ce0*/  FFMA.FTZ R64, R162, -UR27, R64 ;  /* 0x8000001ba2407c23 */ /* 0x010fe40008010040 */
[----:B------:R-:W-:Y:S01]  /*16cf0*/  IMAD.IADD R150, R199, 0x1, -R148 ;  /* 0x00000001c7967824 */ /* 0x000fe200078e0a94 */
[----:B------:R1:W2:Y:S04]  /*16d00*/  I2F R161, R149 ;  /* 0x0000009500a17306 */ /* 0x0002a80000201400 */
[----:B-1----:R-:W-:Y:S01]  /*16d10*/  IABS R149, R150 ;  /* 0x0000009600957213 */ /* 0x002fe20000000000 */
[----:B--2---:R-:W-:Y:S02]  /*16d20*/  FFMA.FTZ R65, R161, -UR27, R65 ;  /* 0x8000001ba1417c23 */ /* 0x004fe40008010041 */
[C---:B------:R-:W-:Y:S03]  /*16d30*/  IMAD.IADD R150, R199.reuse, 0x1, -R147 ;  /* 0x00000001c7967824 */ /* 0x040fe600078e0a93 */
        /* <DEDUP_REMOVED lines=10> */
[C---:B------:R-:W-:Y:S02]  /*16de0*/  IMAD.IADD R150, R199.reuse, 0x1, -R144 ;  /* 0x00000001c7967824 */ /* 0x040fe400078e0a90 */
[----:B--2---:R-:W-:Y:S05]  /*16df0*/  FFMA.FTZ R19, R158, -UR27, R19 ;  /* 0x8000001b9e137c23 */ /* 0x004fea0008010013 */
[----:B------:R1:W2:Y:S02]  /*16e00*/  I2F R157, R149 ;  /* 0x00000095009d7306 */ /* 0x0002a40000201400 */
[----:B-1----:R-:W-:Y:S01]  /*16e10*/  IABS R149, R150 ;  /* 0x0000009600957213 */ /* 0x002fe20000000000 */
[----:B------:R-:W-:Y:S02]  /*16e20*/  IMAD.IADD R150, R199, 0x1, -R79 ;  /* 0x00000001c7967824 */ /* 0x000fe400078e0a4f */
[----:B--2---:R-:W-:Y:S01]  /*16e30*/  FFMA.FTZ R22, R157, -UR27, R22 ;  /* 0x8000001b9d167c23 */ /* 0x004fe20008010016 */
[----:B------:R-:W-:Y:S04]  /*16e40*/  FSEL R157, R10, -INF , !P1 ;  /* 0xff8000000a9d7808 */ /* 0x000fe80004800000 */
[----:B------:R1:W2:Y:S01]  /*16e50*/  I2F R156, R149 ;  /* 0x00000095009c7306 */ /* 0x0002a20000201400 */
[-C--:B------:R-:W-:Y:S02]  /*16e60*/  ISETP.GE.OR P1, PT, R148, R210.reuse, !P0 ;  /* 0x000000d29400720c */ /* 0x080fe40004726670 */
[----:B------:R-:W-:Y:S02]  /*16e70*/  ISETP.GE.OR P0, PT, R147, R210, !P2 ;  /* 0x000000d29300720c */ /* 0x000fe40005706670 */
[----:B------:R-:W-:Y:S02]  /*16e80*/  ISETP.GE.AND P2, PT, R146, R206, PT ;  /* 0x000000ce9200720c */ /* 0x000fe40003f46270 */
[----:B-1----:R-:W-:Y:S01]  /*16e90*/  IABS R149, R150 ;  /* 0x0000009600957213 */ /* 0x002fe20000000000 */
[----:B------:R-:W-:Y:S02]  /*16ea0*/  IMAD.IADD R150, R199, 0x1, -R78 ;  /* 0x00000001c7967824 */ /* 0x000fe400078e0a4e */
[----:B--2---:R-:W-:Y:S01]  /*16eb0*/  FFMA.FTZ R23, R156, -UR27, R23 ;  /* 0x8000001b9c177c23 */ /* 0x004fe20008010017 */
[----:B------:R-:W-:Y:S01]  /*16ec0*/  FSEL R156, R8, -INF , !P3 ;  /* 0xff800000089c7808 */ /* 0x000fe20005800000 */
[----:B------:R1:W2:Y:S01]  /*16ed0*/  I2F R155, R149 ;  /* 0x00000095009b7306 */ /* 0x0002a20000201400 */
[----:B------:R-:W-:Y:S02]  /*16ee0*/  ISETP.GE.AND P3, PT, R145, R206, PT ;  /* 0x000000ce9100720c */ /* 0x000fe40003f66270 */
[----:B-1----:R-:W-:Y:S01]  /*16ef0*/  IABS R149, R150 ;  /* 0x0000009600957213 */ /* 0x002fe20000000000 */
[----:B------:R-:W-:Y:S02]  /*16f00*/  IMAD.IADD R150, R199, 0x1, -R77 ;  /* 0x00000001c7967824 */ /* 0x000fe400078e0a4d */
[----:B--2---:R-:W-:Y:S01]  /*16f10*/  FFMA.FTZ R34, R155, -UR27, R34 ;  /* 0x8000001b9b227c23 */ /* 0x004fe20008010022 */
[----:B------:R-:W-:Y:S03]  /*16f20*/  FSEL R155, R6, -INF , !P5 ;  /* 0xff800000069b7808 */ /* 0x000fe60006800000 */
[----:B------:R1:W2:Y:S01]  /*16f30*/  I2F R154, R149 ;  /* 0x00000095009a7306 */ /* 0x0002a20000201400 */
[----:B------:R-:W-:Y:S02]  /*16f40*/  ISETP.GE.AND P5, PT, R77, R206, PT ;  /* 0x000000ce4d00720c */ /* 0x000fe40003fa6270 */
[----:B-1----:R-:W-:Y:S01]  /*16f50*/  IABS R149, R150 ;  /* 0x0000009600957213 */ /* 0x002fe20000000000 */
[C---:B------:R-:W-:Y:S02]  /*16f60*/  IMAD.IADD R150, R199.reuse, 0x1, -R76 ;  /* 0x00000001c7967824 */ /* 0x040fe400078e0a4c */
[----:B--2---:R-:W-:Y:S01]  /*16f70*/  FFMA.FTZ R35, R154, -UR27, R35 ;  /* 0x8000001b9a237c23 */ /* 0x004fe20008010023 */
[----:B------:R-:W-:Y:S03]  /*16f80*/  FSEL R154, R4, -INF , !P6 ;  /* 0xff800000049a7808 */ /* 0x000fe60007000000 */
[----:B------:R1:W2:Y:S01]  /*16f90*/  I2F R153, R149 ;  /* 0x0000009500997306 */ /* 0x0002a20000201400 */
[----:B------:R-:W-:Y:S01]  /*16fa0*/  ISETP.GE.AND P6, PT, R78, R206, PT ;  /* 0x000000ce4e00720c */ /* 0x000fe20003fc6270 */
[C---:B------:R-:W-:Y:S05]  /*16fb0*/  IMAD.IADD R4, R199.reuse, 0x1, -R70 ;  /* 0x00000001c7047824 */ /* 0x040fea00078e0a46 */
[----:B------:R-:W-:Y:S02]  /*16fc0*/  IABS R4, R4 ;  /* 0x0000000400047213 */ /* 0x000fe40000000000 */
[----:B-1----:R-:W-:Y:S01]  /*16fd0*/  IABS R149, R150 ;  /* 0x0000009600957213 */ /* 0x002fe20000000000 */
[----:B------:R-:W-:Y:S02]  /*16fe0*/  IMAD.IADD R150, R199, 0x1, -R73 ;  /* 0x00000001c7967824 */ /* 0x000fe400078e0a49 */
[----:B--2---:R-:W-:Y:S01]  /*16ff0*/  FFMA.FTZ R38, R153, -UR27, R38 ;  /* 0x8000001b99267c23 */ /* 0x004fe20008010026 */
[----:B------:R-:W-:Y:S01]  /*17000*/  FSEL R153, R5, -INF , !P1 ;  /* 0xff80000005997808 */ /* 0x000fe20004800000 */
[----:B------:R1:W2:Y:S01]  /*17010*/  I2F R152, R149 ;  /* 0x0000009500987306 */ /* 0x0002a20000201400 */
[----:B------:R-:W-:Y:S01]  /*17020*/  ISETP.GE.OR P1, PT, R146, R210, !P2 ;  /* 0x000000d29200720c */ /* 0x000fe20005726670 */
[----:B------:R-:W-:Y:S01]  /*17030*/  IMAD.IADD R5, R201, 0x1, -R144 ;  /* 0x00000001c9057824 */ /* 0x000fe200078e0a90 */
[----:B------:R-:W-:Y:S02]  /*17040*/  ISETP.GE.AND P2, PT, R73, R206, PT ;  /* 0x000000ce4900720c */ /* 0x000fe40003f46270 */
[----:B-1----:R-:W-:Y:S01]  /*17050*/  IABS R149, R150 ;  /* 0x0000009600957213 */ /* 0x002fe20000000000 */
[----:B------:R-:W-:Y:S02]  /*17060*/  IMAD.IADD R150, R199, 0x1, -R72 ;  /* 0x00000001c7967824 */ /* 0x000fe400078e0a48 */
[----:B--2---:R-:W-:Y:S01]  /*17070*/  FFMA.FTZ R39, R152, -UR27, R39 ;  /* 0x8000001b98277c23 */ /* 0x004fe20008010027 */
[----:B------:R-:W-:Y:S01]  /*17080*/  FSEL R152, R17, -INF , !P1 ;  /* 0xff80000011987808 */ /* 0x000fe20004800000 */
[----:B------:R1:W2:Y:S01]  /*17090*/  I2F R151, R149 ;  /* 0x0000009500977306 */ /* 0x0002a20000201400 */
[C---:B------:R-:W-:Y:S04]  /*170a0*/  ISETP.GE.AND P1, PT, R144.reuse, R206, PT ;  /* 0x000000ce9000720c */ /* 0x040fe80003f26270 */
[-C--:B------:R-:W-:Y:S04]  /*170b0*/  ISETP.GE.OR P1, PT, R144, R210.reuse, !P1 ;  /* 0x000000d29000720c */ /* 0x080fe80004f26670 */
[----:B------:R-:W-:Y:S02]  /*170c0*/  FSEL R168, R21, -INF , !P1 ;  /* 0xff80000015a87808 */ /* 0x000fe40004800000 */
[----:B------:R-:W-:Y:S02]  /*170d0*/  ISETP.GE.OR P1, PT, R78, R210, !P6 ;  /* 0x000000d24e00720c */ /* 0x000fe40007726670 */
[C---:B------:R-:W-:Y:S02]  /*170e0*/  ISETP.GE.AND P6, PT, R148.reuse, R204, PT ;  /* 0x000000cc9400720c */ /* 0x040fe40003fc6270 */
[----:B------:R-:W-:Y:S02]  /*170f0*/  FSEL R161, R33, -INF , !P1 ;  /* 0xff80000021a17808 */ /* 0x000fe40004800000 */
[----:B------:R-:W-:Y:S02]  /*17100*/  ISETP.GE.OR P6, PT, R148, R209, !P6 ;  /* 0x000000d19400720c */ /* 0x000fe400077c6670 */
[----:B-1----:R-:W-:Y:S01]  /*17110*/  IABS R149, R150 ;  /* 0x0000009600957213 */ /* 0x002fe20000000000 */
[----:B------:R-:W-:Y:S02]  /*17120*/  IMAD.IADD R150, R199, 0x1, -R71 ;  /* 0x00000001c7967824 */ /* 0x000fe400078e0a47 */
[----:B--2---:R-:W-:Y:S01]  /*17130*/  FFMA.FTZ R50, R151, -UR27, R50 ;  /* 0x8000001b97327c23 */ /* 0x004fe20008010032 */
[----:B------:R-:W-:Y:S02]  /*17140*/  FSEL R151, R16, -INF , !P0 ;  /* 0xff80000010977808 */ /* 0x000fe40004000000 */
[----:B------:R-:W-:Y:S01]  /*17150*/  IABS R0, R150 ;  /* 0x0000009600007213 */ /* 0x000fe20000000000 */
[----:B------:R-:W1:Y:S01]  /*17160*/  I2F R149, R149 ;  /* 0x0000009500957306 */ /* 0x000e620000201400 */
[----:B------:R-:W-:Y:S02]  /*17170*/  ISETP.GE.OR P0, PT, R145, R210, !P3 ;  /* 0x000000d29100720c */ /* 0x000fe40005f06670 */
[----:B------:R-:W-:Y:S02]  /*17180*/  ISETP.GE.AND P3, PT, R76, R206, PT ;  /* 0x000000ce4c00720c */ /* 0x000fe40003f66270 */
[----:B------:R-:W-:Y:S02]  /*17190*/  FSEL R166, R20, -INF , !P0 ;  /* 0xff80000014a67808 */ /* 0x000fe40004000000 */
[-C--:B------:R-:W-:Y:S02]  /*171a0*/  ISETP.GE.OR P1, PT, R76, R210.reuse, !P3 ;  /* 0x000000d24c00720c */ /* 0x080fe40005f26670 */
[----:B------:R-:W-:Y:S01]  /*171b0*/  ISETP.GE.OR P0, PT, R79, R210, !P4 ;  /* 0x000000d24f00720c */ /* 0x000fe20006706670 */
[----:B------:R-:W2:Y:S01]  /*171c0*/  I2F R0, R0 ;  /* 0x0000000000007306 */ /* 0x000ea20000201400 */
[----:B------:R-:W-:Y:S02]  /*171d0*/  FSEL R222, R37, -INF , !P1 ;  /* 0xff80000025de7808 */ /* 0x000fe40004800000 */
[----:B------:R-:W-:Y:S02]  /*171e0*/  ISETP.GE.AND P1, PT, R72, R206, PT ;  /* 0x000000ce4800720c */ /* 0x000fe40003f26270 */
[----:B------:R-:W-:Y:S02]  /*171f0*/  FSEL R160, R32, -INF , !P0 ;  /* 0xff80000020a07808 */ /* 0x000fe40004000000 */
[----:B------:R-:W-:Y:S02]  /*17200*/  ISETP.GE.OR P0, PT, R77, R210, !P5 ;  /* 0x000000d24d00720c */ /* 0x000fe40006f06670 */
[----:B------:R-:W-:Y:S01]  /*17210*/  ISETP.GE.AND P4, PT, R70, R206, PT ;  /* 0x000000ce4600720c */ /* 0x000fe20003f86270 */
[----:B------:R3:W4:Y:S01]  /*17220*/  I2F R150, R4 ;  /* 0x0000000400967306 */ /* 0x0007220000201400 */
[C---:B------:R-:W-:Y:S02]  /*17230*/  ISETP.GE.AND P5, PT, R148.reuse, R203, PT ;  /* 0x000000cb9400720c */ /* 0x040fe40003fa6270 */
[----:B------:R-:W-:Y:S01]  /*17240*/  ISETP.GE.AND P3, PT, R148, R202, PT ;  /* 0x000000ca9400720c */ /* 0x000fe20003f66270 */
[----:B-1----:R-:W-:Y:S01]  /*17250*/  FFMA.FTZ R51, R149, -UR27, R51 ;  /* 0x8000001b95337c23 */ /* 0x002fe20008010033 */
[-C--:B------:R-:W-:Y:S02]  /*17260*/  ISETP.GE.OR P1, PT, R72, R210.reuse, !P1 ;  /* 0x000000d24800720c */ /* 0x080fe40004f26670 */
[----:B------:R-:W-:Y:S02]  /*17270*/  ISETP.GE.OR P3, PT, R148, R207, !P3 ;  /* 0x000000cf9400720c */ /* 0x000fe40005f66670 */
[----:B------:R-:W-:Y:S02]  /*17280*/  FSEL R214, R49, -INF , !P1 ;  /* 0xff80000031d67808 */ /* 0x000fe40004800000 */
[----:B------:R-:W-:Y:S02]  /*17290*/  ISETP.GE.OR P1, PT, R70, R210, !P4 ;  /* 0x000000d24600720c */ /* 0x000fe40006726670 */
[----:B------:R-:W-:Y:S01]  /*172a0*/  ISETP.GE.OR P4, PT, R148, R208, !P5 ;  /* 0x000000d09400720c */ /* 0x000fe20006f86670 */
[----:B--2---:R-:W-:Y:S01]  /*172b0*/  FFMA.FTZ R54, R0, -UR27, R54 ;  /* 0x8000001b00367c23 */ /* 0x004fe20008010036 */
[----:B------:R-:W-:Y:S01]  /*172c0*/  FSEL R221, R36, -INF , !P0 ;  /* 0xff80000024dd7808 */ /* 0x000fe20004000000 */
[--C-:B------:R-:W-:Y:S01]  /*172d0*/  IMAD.IADD R0, R201, 0x1, -R148.reuse ;  /* 0x00000001c9007824 */ /* 0x100fe200078e0a94 */
[----:B------:R-:W-:Y:S01]  /*172e0*/  ISETP.GE.OR P0, PT, R73, R210, !P2 ;  /* 0x000000d24900720c */ /* 0x000fe20005706670 */
[----:B------:R-:W-:Y:S01]  /*172f0*/  IMAD.IADD R148, R205, 0x1, -R148 ;  /* 0x00000001cd947824 */ /* 0x000fe200078e0a94 */
[----:B------:R-:W-:Y:S02]  /*17300*/  ISETP.GE.AND P2, PT, R71, R206, PT ;  /* 0x000000ce4700720c */ /* 0x000fe40003f46270 */
[----:B------:R-:W-:Y:S02]  /*17310*/  IABS R0, R0 ;  /* 0x0000000000007213 */ /* 0x000fe40000000000 */
[----:B------:R-:W-:Y:S01]  /*17320*/  FSEL R183, R48, -INF , !P0 ;  /* 0xff80000030b77808 */ /* 0x000fe20004000000 */
[----:B---3--:R-:W-:Y:S01]  /*17330*/  IMAD.IADD R4, R199, 0x1, -R69 ;  /* 0x00000001c7047824 */ /* 0x008fe200078e0a45 */
[----:B------:R-:W-:Y:S01]  /*17340*/  FSEL R48, R7, -INF , !P6 ;  /* 0xff80000007307808 */ /* 0x000fe20007000000 */
[----:B------:R1:W2:Y:S01]  /*17350*/  I2F R149, R0 ;  /* 0x0000000000957306 */ /* 0x0002a20000201400 */
[----:B------:R-:W-:Y:S01]  /*17360*/  ISETP.GE.OR P0, PT, R71, R210, !P2 ;  /* 0x000000d24700720c */ /* 0x000fe20005706670 */
[----:B----4-:R-:W-:Y:S01]  /*17370*/  FFMA.FTZ R55, R150, -UR27, R55 ;  /* 0x8000001b96377c23 */ /* 0x010fe20008010037 */
[----:B------:R-:W-:Y:S02]  /*17380*/  IABS R4, R4 ;  /* 0x0000000400047213 */ /* 0x000fe40000000000 */
[----:B------:R-:W-:Y:S02]  /*17390*/  FSEL R248, R52, -INF , !P0 ;  /* 0xff80000034f87808 */ /* 0x000fe40004000000 */
[CC--:B------:R-:W-:Y:S02]  /*173a0*/  ISETP.GE.AND P0, PT, R2.reuse, R206.reuse, PT ;  /* 0x000000ce0200720c */ /* 0x0c0fe40003f06270 */
[----:B------:R-:W-:Y:S01]  /*173b0*/  ISETP.GE.AND P2, PT, R69, R206, PT ;  /* 0x000000ce4500720c */ /* 0x000fe20003f46270 */
[----:B------:R3:W4:Y:S01]  /*173c0*/  I2F R16, R4 ;  /* 0x0000000400107306 */ /* 0x0007220000201400 */
[----:B------:R-:W-:Y:S02]  /*173d0*/  ISETP.GE.OR P0, PT, R2, R210, !P0 ;  /* 0x000000d20200720c */ /* 0x000fe40004706670 */
[----:B------:R-:W-:Y:S02]  /*173e0*/  FSEL R249, R53, -INF , !P1 ;  /* 0xff80000035f97808 */ /* 0x000fe40004800000 */
[----:B------:R-:W-:Y:S02]  /*173f0*/  ISETP.GE.AND P5, PT, R147, R204, PT ;  /* 0x000000cc9300720c */ /* 0x000fe40003fa6270 */
[----:B------:R-:W-:Y:S02]  /*17400*/  ISETP.GE.OR P1, PT, R69, R210, !P2 ;  /* 0x000000d24500720c */ /* 0x000fe40005726670 */
[----:B------:R-:W-:Y:S02]  /*17410*/  ISETP.GE.AND P2, PT, R147, R203, PT ;  /* 0x000000cb9300720c */ /* 0x000fe40003f46270 */
[----:B------:R-:W-:Y:S02]  /*17420*/  FSEL R245, R65, -INF , !P0 ;  /* 0xff80000041f57808 */ /* 0x000fe40004000000 */
[----:B------:R-:W-:Y:S01]  /*17430*/  ISETP.GE.AND P0, PT, R147, R202, PT ;  /* 0x000000ca9300720c */ /* 0x000fe20003f06270 */
[----:B-1----:R-:W-:Y:S01]  /*17440*/  IMAD.IADD R0, R201, 0x1, -R147 ;  /* 0x00000001c9007824 */ /* 0x002fe200078e0a93 */
[----:B------:R-:W-:Y:S01]  /*17450*/  FSEL R244, R64, -INF , !P1 ;  /* 0xff80000040f47808 */ /* 0x000fe20004800000 */
[----:B--2---:R-:W-:Y:S01]  /*17460*/  FFMA.FTZ R9, R149, -UR27, R9 ;  /* 0x8000001b95097c23 */ /* 0x004fe20008010009 */
[----:B------:R-:W-:Y:S02]  /*17470*/  ISETP.GE.OR P1, PT, R147, R209, !P5 ;  /* 0x000000d19300720c */ /* 0x000fe40006f26670 */
[----:B------:R-:W-:Y:S02]  /*17480*/  IABS R0, R0 ;  /* 0x0000000000007213 */ /* 0x000fe40000000000 */
[----:B------:R-:W-:Y:S02]  /*17490*/  FSEL R37, R18, -INF , !P1 ;  /* 0xff80000012257808 */ /* 0x000fe40004800000 */
[----:B------:R1:W2:Y:S01]  /*174a0*/  I2F R17, R0 ;  /* 0x0000000000117306 */ /* 0x0002a20000201400 */
[----:B---3--:R-:W-:Y:S01]  /*174b0*/  IMAD.IADD R4, R199, 0x1, -R2 ;  /* 0x00000001c7047824 */ /* 0x008fe200078e0a02 */
[C---:B------:R-:W-:Y:S01]  /*174c0*/  ISETP.GE.OR P6, PT, R147.reuse, R207, !P0 ;  /* 0x000000cf9300720c */ /* 0x040fe200047c6670 */
[----:B----4-:R-:W-:Y:S01]  /*174d0*/  FFMA.FTZ R66, R16, -UR27, R66 ;  /* 0x8000001b10427c23 */ /* 0x010fe20008010042 */
[----:B------:R-:W-:Y:S01]  /*174e0*/  ISETP.GE.OR P5, PT, R147, R208, !P2 ;  /* 0x000000d09300720c */ /* 0x000fe200057a6670 */
[----:B------:R-:W-:Y:S01]  /*174f0*/  IMAD.IADD R147, R205, 0x1, -R147 ;  /* 0x00000001cd937824 */ /* 0x000fe200078e0a93 */
[----:B------:R-:W-:Y:S02]  /*17500*/  IABS R4, R4 ;  /* 0x0000000400047213 */ /* 0x000fe40000000000 */
[-C--:B------:R-:W-:Y:S02]  /*17510*/  ISETP.GE.AND P0, PT, R145, R204.reuse, PT ;  /* 0x000000cc9100720c */ /* 0x080fe40003f06270 */
[----:B------:R-:W3:Y:S01]  /*17520*/  I2F R20, R4 ;  /* 0x0000000400147306 */ /* 0x000ee20000201400 */
[----:B------:R-:W-:Y:S02]  /*17530*/  FSEL R33, R9, -INF , !P4 ;  /* 0xff80000009217808 */ /* 0x000fe40006000000 */
[-C--:B------:R-:W-:Y:S04]  /*17540*/  ISETP.GE.OR P0, PT, R145, R209.reuse, !P0 ;  /* 0x000000d19100720c */ /* 0x080fe80004706670 */
[----:B------:R-:W-:Y:S02]  /*17550*/  FSEL R163, R22, -INF , !P0 ;  /* 0xff80000016a37808 */ /* 0x000fe40004000000 */
[C---:B------:R-:W-:Y:S04]  /*17560*/  ISETP.GE.AND P0, PT, R79.reuse, R204, PT ;  /* 0x000000cc4f00720c */ /* 0x040fe80003f06270 */
[-C--:B------:R-:W-:Y:S01]  /*17570*/  ISETP.GE.OR P0, PT, R79, R209.reuse, !P0 ;  /* 0x000000d14f00720c */ /* 0x080fe20004706670 */
[----:B-1----:R-:W-:Y:S02]  /*17580*/  IMAD.IADD R0, R201, 0x1, -R146 ;  /* 0x00000001c9007824 */ /* 0x002fe400078e0a92 */
[----:B--2---:R-:W-:Y:S01]  /*17590*/  FFMA.FTZ R12, R17, -UR27, R12 ;  /* 0x8000001b110c7c23 */ /* 0x004fe2000801000c */
[----:B------:R-:W-:Y:S02]  /*175a0*/  FSEL R52, R34, -INF , !P0 ;  /* 0xff80000022347808 */ /* 0x000fe40004000000 */
[----:B------:R-:W-:Y:S02]  /*175b0*/  IABS R0, R0 ;  /* 0x0000000000007213 */ /* 0x000fe40000000000 */
[----:B------:R-:W-:Y:S02]  /*175c0*/  FSEL R34, R12, -INF , !P5 ;  /* 0xff8000000c227808 */ /* 0x000fe40006800000 */
[----:B------:R1:W2:Y:S01]  /*175d0*/  I2F R10, R0 ;  /* 0x00000000000a7306 */ /* 0x0002a20000201400 */
[----:B---3--:R-:W-:Y:S01]  /*175e0*/  FFMA.FTZ R67, R20, -UR27, R67 ;  /* 0x8000001b14437c23 */ /* 0x008fe20008010043 */
[CC--:B------:R-:W-:Y:S04]  /*175f0*/  ISETP.GE.AND P0, PT, R77.reuse, R204.reuse, PT ;  /* 0x000000cc4d00720c */ /* 0x0c0fe80003f06270 */
[-C--:B------:R-:W-:Y:S04]  /*17600*/  ISETP.GE.OR P0, PT, R77, R209.reuse, !P0 ;  /* 0x000000d14d00720c */ /* 0x080fe80004706670 */
[----:B------:R-:W-:Y:S02]  /*17610*/  FSEL R217, R38, -INF , !P0 ;  /* 0xff80000026d97808 */ /* 0x000fe40004000000 */
[CC--:B------:R-:W-:Y:S04]  /*17620*/  ISETP.GE.AND P0, PT, R73.reuse, R204.reuse, PT ;  /* 0x000000cc4900720c */ /* 0x0c0fe80003f06270 */
[-C--:B------:R-:W-:Y:S04]  /*17630*/  ISETP.GE.OR P0, PT, R73, R209.reuse, !P0 ;  /* 0x000000d14900720c */ /* 0x080fe80004706670 */
[----:B------:R-:W-:Y:S02]  /*17640*/  FSEL R178, R50, -INF , !P0 ;  /* 0xff80000032b27808 */ /* 0x000fe40004000000 */
[----:B------:R-:W-:Y:S01]  /*17650*/  ISETP.GE.AND P0, PT, R71, R204, PT ;  /* 0x000000cc4700720c */ /* 0x000fe20003f06270 */
[----:B-1----:R-:W-:Y:S02]  /*17660*/  IMAD.IADD R0, R201, 0x1, -R145 ;  /* 0x00000001c9007824 */ /* 0x002fe400078e0a91 */
[----:B--2---:R-:W-:Y:S01]  /*17670*/  FFMA.FTZ R13, R10, -UR27, R13 ;  /* 0x8000001b0a0d7c23 */ /* 0x004fe2000801000d */
[----:B------:R-:W-:Y:S02]  /*17680*/  ISETP.GE.OR P0, PT, R71, R209, !P0 ;  /* 0x000000d14700720c */ /* 0x000fe40004706670 */
[----:B------:R-:W-:Y:S02]  /*17690*/  IABS R0, R0 ;  /* 0x0000000000007213 */ /* 0x000fe40000000000 */
[----:B------:R-:W-:Y:S02]  /*176a0*/  FSEL R247, R54, -INF , !P0 ;  /* 0xff80000036f77808 */ /* 0x000fe40004000000 */
[C---:B------:R-:W-:Y:S01]  /*176b0*/  ISETP.GE.AND P0, PT, R146.reuse, R202, PT ;  /* 0x000000ca9200720c */ /* 0x040fe20003f06270 */
[----:B------:R-:W-:Y:S01]  /*176c0*/  IMAD.MOV.U32 R4, RZ, RZ, R0 ;  /* 0x000000ffff047224 */ /* 0x000fe200078e0000 */
[----:B------:R-:W-:Y:S02]  /*176d0*/  IABS R0, R5 ;  /* 0x0000000500007213 */ /* 0x000fe40000000000 */
[----:B------:R-:W-:Y:S01]  /*176e0*/  P2R R5, PR, RZ, 0x8 ;  /* 0x00000008ff057803 */ /* 0x000fe20000000000 */
[----:B------:R-:W1:Y:S01]  /*176f0*/  I2F R8, R4 ;  /* 0x0000000400087306 */ /* 0x000e620000201400 */
[CC--:B------:R-:W-:Y:S04]  /*17700*/  ISETP.GE.AND P3, PT, R146.reuse, R204.reuse, PT ;  /* 0x000000cc9200720c */ /* 0x0c0fe80003f66270 */
[C---:B------:R-:W-:Y:S02]  /*17710*/  ISETP.GE.OR P1, PT, R146.reuse, R209, !P3 ;  /* 0x000000d19200720c */ /* 0x040fe40005f26670 */
[----:B------:R-:W-:Y:S02]  /*17720*/  ISETP.GE.OR P3, PT, R146, R207, !P0 ;  /* 0x000000cf9200720c */ /* 0x000fe40004766670 */
[----:B------:R-:W-:Y:S01]  /*17730*/  FSEL R36, R19, -INF , !P1 ;  /* 0xff80000013247808 */ /* 0x000fe20004800000 */
[----:B------:R2:W3:Y:S01]  /*17740*/  I2F R6, R0 ;  /* 0x0000000000067306 */ /* 0x0004e20000201400 */
[-C--:B------:R-:W-:Y:S02]  /*17750*/  ISETP.GE.AND P1, PT, R144, R204.reuse, PT ;  /* 0x000000cc9000720c */ /* 0x080fe40003f26270 */
[-C--:B------:R-:W-:Y:S02]  /*17760*/  ISETP.GE.AND P0, PT, R70, R204.reuse, PT ;  /* 0x000000cc4600720c */ /* 0x080fe40003f06270 */
[-C--:B------:R-:W-:Y:S02]  /*17770*/  ISETP.GE.OR P1, PT, R144, R209.reuse, !P1 ;  /* 0x000000d19000720c */ /* 0x080fe40004f26670 */
[-C--:B------:R-:W-:Y:S02]  /*17780*/  ISETP.GE.OR P0, PT, R70, R209.reuse, !P0 ;  /* 0x000000d14600720c */ /* 0x080fe40004706670 */
[----:B------:R-:W-:Y:S02]  /*17790*/  FSEL R164, R23, -INF , !P1 ;  /* 0xff80000017a47808 */ /* 0x000fe40004800000 */
[----:B------:R-:W-:Y:S02]  /*177a0*/  ISETP.GE.AND P1, PT, R78, R204, PT ;  /* 0x000000cc4e00720c */ /* 0x000fe40003f26270 */
[----:B------:R-:W-:Y:S01]  /*177b0*/  FSEL R246, R55, -INF , !P0 ;  /* 0xff80000037f67808 */ /* 0x000fe20004000000 */
[----:B-1----:R-:W-:Y:S01]  /*177c0*/  FFMA.FTZ R24, R8, -UR27, R24 ;  /* 0x8000001b08187c23 */ /* 0x002fe20008010018 */
[----:B------:R-:W-:Y:S01]  /*177d0*/  IABS R4, R148 ;  /* 0x0000009400047213 */ /* 0x000fe20000000000 */
[----:B------:R-:W4:Y:S01]  /*177e0*/  LDL.64 R54, [R1+0x20] ;  /* 0x0000200001367983 */ /* 0x000f220000100a00 */
[-C--:B------:R-:W-:Y:S02]  /*177f0*/  ISETP.GE.OR P1, PT, R78, R209.reuse, !P1 ;  /* 0x000000d14e00720c */ /* 0x080fe40004f26670 */
[----:B------:R-:W1:Y:S01]  /*17800*/  I2F R49, R4 ;  /* 0x0000000400317306 */ /* 0x000e620000201400 */
[-C--:B------:R-:W-:Y:S02]  /*17810*/  ISETP.GE.AND P0, PT, R69, R204.reuse, PT ;  /* 0x000000cc4500720c */ /* 0x080fe40003f06270 */
[----:B------:R-:W-:Y:S01]  /*17820*/  FSEL R158, R35, -INF , !P1 ;  /* 0xff800000239e7808 */ /* 0x000fe20004800000 */
[----:B--2---:R-:W-:Y:S01]  /*17830*/  IMAD.IADD R0, R201, 0x1, -R79 ;  /* 0x00000001c9007824 */ /* 0x004fe200078e0a4f */
[----:B------:R-:W-:Y:S01]  /*17840*/  ISETP.GE.AND P1, PT, R76, R204, PT ;  /* 0x000000cc4c00720c */ /* 0x000fe20003f26270 */
[----:B---3--:R-:W-:Y:S01]  /*17850*/  FFMA.FTZ R25, R6, -UR27, R25 ;  /* 0x8000001b06197c23 */ /* 0x008fe20008010019 */
[-C--:B------:R-:W-:Y:S02]  /*17860*/  ISETP.GE.OR P0, PT, R69, R209.reuse, !P0 ;  /* 0x000000d14500720c */ /* 0x080fe40004706670 */
[----:B------:R-:W-:Y:S02]  /*17870*/  IABS R0, R0 ;  /* 0x0000000000007213 */ /* 0x000fe40000000000 */
[-C--:B------:R-:W-:Y:S02]  /*17880*/  ISETP.GE.OR P1, PT, R76, R209.reuse, !P1 ;  /* 0x000000d14c00720c */ /* 0x080fe40004f26670 */
[----:B------:R2:W3:Y:S01]  /*17890*/  I2F R7, R0 ;  /* 0x0000000000077306 */ /* 0x0004e20000201400 */
[----:B------:R-:W-:Y:S02]  /*178a0*/  FSEL R243, R66, -INF , !P0 ;  /* 0xff80000042f37808 */ /* 0x000fe40004000000 */
[----:B------:R-:W-:Y:S02]  /*178b0*/  FSEL R219, R39, -INF , !P1 ;  /* 0xff80000027db7808 */ /* 0x000fe40004800000 */
[C---:B------:R-:W-:Y:S01]  /*178c0*/  ISETP.GE.AND P1, PT, R72.reuse, R204, PT ;  /* 0x000000cc4800720c */ /* 0x040fe20003f26270 */
[----:B------:R-:W5:Y:S01]  /*178d0*/  LDL.64 R38, [R1+0x8] ;  /* 0x0000080001267983 */ /* 0x000f620000100a00 */
[----:B------:R-:W-:Y:S02]  /*178e0*/  ISETP.GE.AND P0, PT, R145, R202, PT ;  /* 0x000000ca9100720c */ /* 0x000fe40003f06270 */
[----:B------:R-:W-:Y:S01]  /*178f0*/  ISETP.GE.OR P1, PT, R72, R209, !P1 ;  /* 0x000000d14800720c */ /* 0x000fe20004f26670 */
[----:B-1----:R-:W-:Y:S01]  /*17900*/  FFMA.FTZ R11, R49, -UR27, R11 ;  /* 0x8000001b310b7c23 */ /* 0x002fe2000801000b */
[----:B------:R-:W-:Y:S02]  /*17910*/  IABS R4, R147 ;  /* 0x0000009300047213 */ /* 0x000fe40000000000 */
[----:B------:R-:W-:Y:S02]  /*17920*/  FSEL R212, R51, -INF , !P1 ;  /* 0xff80000033d47808 */ /* 0x000fe40004800000 */
[----:B------:R1:W1:Y:S01]  /*17930*/  I2F R53, R4 ;  /* 0x0000000400357306 */ /* 0x0002620000201400 */
[C---:B------:R-:W-:Y:S02]  /*17940*/  ISETP.GE.AND P1, PT, R146.reuse, R203, PT ;  /* 0x000000cb9200720c */ /* 0x040fe40003f26270 */
[----:B------:R-:W-:Y:S02]  /*17950*/  ISETP.GE.OR P4, PT, R145, R207, !P0 ;  /* 0x000000cf9100720c */ /* 0x000fe40004786670 */
[----:B------:R-:W-:Y:S02]  /*17960*/  ISETP.GE.OR P2, PT, R146, R208, !P1 ;  /* 0x000000d09200720c */ /* 0x000fe40004f46670 */
[C---:B------:R-:W-:Y:S01]  /*17970*/  ISETP.GE.AND P0, PT, R2.reuse, R204, PT ;  /* 0x000000cc0200720c */ /* 0x040fe20003f06270 */
[----:B--2---:R-:W-:Y:S01]  /*17980*/  IMAD.IADD R0, R201, 0x1, -R78 ;  /* 0x00000001c9007824 */ /* 0x004fe200078e0a4e */
[----:B------:R-:W-:Y:S01]  /*17990*/  FSEL R35, R13, -INF , !P2 ;  /* 0xff8000000d237808 */ /* 0x000fe20005000000 */
[----:B---3--:R-:W-:Y:S01]  /*179a0*/  FFMA.FTZ R28, R7, -UR27, R28 ;  /* 0x8000001b071c7c23 */ /* 0x008fe2000801001c */
[----:B------:R-:W-:Y:S01]  /*179b0*/  ISETP.NE.AND P2, PT, R5, RZ, PT ;  /* 0x000000ff0500720c */ /* 0x000fe20003f45270 */
[----:B------:R-:W-:Y:S01]  /*179c0*/  IMAD.IADD R5, R201, 0x1, -R71 ;  /* 0x00000001c9057824 */ /* 0x000fe200078e0a47 */
[----:B------:R-:W-:Y:S02]  /*179d0*/  IABS R0, R0 ;  /* 0x0000000000007213 */ /* 0x000fe40000000000 */
[----:B------:R-:W-:Y:S02]  /*179e0*/  FSEL R20, R11, -INF , !P2 ;  /* 0xff8000000b147808 */ /* 0x000fe40005000000 */
[----:B------:R2:W3:Y:S01]  /*179f0*/  I2F R32, R0 ;  /* 0x0000000000207306 */ /* 0x0004e20000201400 */
[----:B------:R-:W-:Y:S02]  /*17a00*/  IABS R5, R5 ;  /* 0x0000000500057213 */ /* 0x000fe40000000000 */
[----:B------:R-:W-:Y:S02]  /*17a10*/  ISETP.GE.OR P0, PT, R2, R209, !P0 ;  /* 0x000000d10200720c */ /* 0x000fe40004706670 */
[-C--:B------:R-:W-:Y:S01]  /*17a20*/  ISETP.GE.AND P1, PT, R145, R203.reuse, PT ;  /* 0x000000cb9100720c */ /* 0x080fe20003f26270 */
[----:B-1----:R-:W-:Y:S01]  /*17a30*/  IMAD.IADD R4, R205, 0x1, -R146 ;  /* 0x00000001cd047824 */ /* 0x002fe200078e0a92 */
[----:B------:R-:W-:Y:S01]  /*17a40*/  FSEL R242, R67, -INF , !P0 ;  /* 0xff80000043f27808 */ /* 0x000fe20004000000 */
[----:B------:R-:W-:Y:S01]  /*17a50*/  FFMA.FTZ R14, R53, -UR27, R14 ;  /* 0x8000001b350e7c23 */ /* 0x000fe2000801000e */
[CC--:B------:R-:W-:Y:S02]  /*17a60*/  ISETP.GE.AND P0, PT, R144.reuse, R203.reuse, PT ;  /* 0x000000cb9000720c */ /* 0x0c0fe40003f06270 */
[-C--:B------:R-:W-:Y:S02]  /*17a70*/  ISETP.GE.OR P1, PT, R145, R208.reuse, !P1 ;  /* 0x000000d09100720c */ /* 0x080fe40004f26670 */
[----:B------:R-:W-:Y:S02]  /*17a80*/  ISETP.GE.OR P0, PT, R144, R208, !P0 ;  /* 0x000000d09000720c */ /* 0x000fe40004706670 */
[----:B------:R-:W-:Y:S02]  /*17a90*/  FSEL R165, R24, -INF , !P1 ;  /* 0xff80000018a57808 */ /* 0x000fe40004800000 */
[----:B------:R-:W-:Y:S02]  /*17aa0*/  FSEL R167, R25, -INF , !P0 ;  /* 0xff80000019a77808 */ /* 0x000fe40004000000 */
[----:B------:R-:W4:Y:S01]  /*17ab0*/  LDL.64 R24, [R1+0x18] ;  /* 0x0000180001187983 */ /* 0x000f220000100a00 */
[----:B------:R-:W-:Y:S02]  /*17ac0*/  ISETP.GE.AND P0, PT, R79, R203, PT ;  /* 0x000000cb4f00720c */ /* 0x000fe40003f06270 */
[----:B------:R-:W-:Y:S02]  /*17ad0*/  ISETP.GE.AND P1, PT, R144, R202, PT ;  /* 0x000000ca9000720c */ /* 0x000fe40003f26270 */
[----:B--2---:R-:W-:Y:S01]  /*17ae0*/  IABS R0, R4 ;  /* 0x0000000400007213 */ /* 0x004fe20000000000 */
[----:B------:R-:W-:Y:S01]  /*17af0*/  IMAD.IADD R4, R201, 0x1, -R77 ;  /* 0x00000001c9047824 */ /* 0x000fe200078e0a4d */
[C---:B------:R-:W-:Y:S01]  /*17b00*/  ISETP.GE.OR P0, PT, R79.reuse, R208, !P0 ;  /* 0x000000d04f00720c */ /* 0x040fe20004706670 */
[----:B---3--:R-:W-:Y:S01]  /*17b10*/  FFMA.FTZ R29, R32, -UR27, R29 ;  /* 0x8000001b201d7c23 */ /* 0x008fe2000801001d */
[----:B------:R-:W1:Y:S01]  /*17b20*/  I2F R23, R0 ;  /* 0x0000000000177306 */ /* 0x000e620000201400 */
[----:B------:R-:W-:Y:S02]  /*17b30*/  ISETP.GE.OR P5, PT, R144, R207, !P1 ;  /* 0x000000cf9000720c */ /* 0x000fe40004fa6670 */
[C---:B------:R-:W-:Y:S02]  /*17b40*/  ISETP.GE.AND P1, PT, R79.reuse, R202, PT ;  /* 0x000000ca4f00720c */ /* 0x040fe40003f26270 */
[----:B------:R-:W-:Y:S02]  /*17b50*/  FSEL R28, R28, -INF , !P0 ;  /* 0xff8000001c1c7808 */ /* 0x000fe40004000000 */
[C---:B------:R-:W-:Y:S02]  /*17b60*/  ISETP.GE.AND P0, PT, R78.reuse, R203, PT ;  /* 0x000000cb4e00720c */ /* 0x040fe40003f06270 */
[----:B------:R-:W-:Y:S02]  /*17b70*/  ISETP.GE.OR P1, PT, R79, R207, !P1 ;  /* 0x000000cf4f00720c */ /* 0x000fe40004f26670 */
[C---:B------:R-:W-:Y:S02]  /*17b80*/  ISETP.GE.OR P0, PT, R78.reuse, R208, !P0 ;  /* 0x000000d04e00720c */ /* 0x040fe40004706670 */
[----:B------:R-:W-:Y:S02]  /*17b90*/  P2R R6, PR, RZ, 0x2 ;  /* 0x00000002ff067803 */ /* 0x000fe40000000000 */
[----:B------:R-:W-:Y:S02]  /*17ba0*/  ISETP.GE.AND P1, PT, R78, R202, PT ;  /* 0x000000ca4e00720c */ /* 0x000fe40003f26270 */
[----:B------:R-:W-:Y:S02]  /*17bb0*/  FSEL R51, R29, -INF , !P0 ;  /* 0xff8000001d337808 */ /* 0x000fe40004000000 */
[----:B------:R-:W-:Y:S02]  /*17bc0*/  ISETP.GE.AND P0, PT, R77, R203, PT ;  /* 0x000000cb4d00720c */ /* 0x000fe40003f06270 */
[----:B------:R-:W-:Y:S02]  /*17bd0*/  FSEL R14, R14, -INF , !P6 ;  /* 0xff8000000e0e7808 */ /* 0x000fe40007000000 */
[----:B------:R-:W-:Y:S01]  /*17be0*/  ISETP.GE.OR P6, PT, R78, R207, !P1 ;  /* 0x000000cf4e00720c */ /* 0x000fe20004fc6670 */
[----:B-1----:R-:W-:Y:S01]  /*17bf0*/  FFMA.FTZ R15, R23, -UR27, R15 ;  /* 0x8000001b170f7c23 */ /* 0x002fe2000801000f */
[----:B------:R-:W-:Y:S01]  /*17c00*/  IABS R0, R4 ;  /* 0x0000000400007213 */ /* 0x000fe20000000000 */
[----:B------:R-:W-:Y:S01]  /*17c10*/  IMAD.IADD R4, R205, 0x1, -R145 ;  /* 0x00000001cd047824 */ /* 0x000fe200078e0a91 */
[----:B------:R-:W-:Y:S02]  /*17c20*/  ISETP.GE.OR P1, PT, R77, R208, !P0 ;  /* 0x000000d04d00720c */ /* 0x000fe40004726670 */
[----:B------:R1:W2:Y:S01]  /*17c30*/  I2F R22, R0 ;  /* 0x0000000000167306 */ /* 0x0002a20000201400 */
[C---:B------:R-:W-:Y:S02]  /*17c40*/  ISETP.GE.AND P0, PT, R76.reuse, R203, PT ;  /* 0x000000cb4c00720c */ /* 0x040fe40003f06270 */
[C---:B------:R-:W-:Y:S02]  /*17c50*/  ISETP.GE.AND P2, PT, R76.reuse, R202, PT ;  /* 0x000000ca4c00720c */ /* 0x040fe40003f46270 */
[C---:B------:R-:W-:Y:S02]  /*17c60*/  ISETP.GE.OR P0, PT, R76.reuse, R208, !P0 ;  /* 0x000000d04c00720c */ /* 0x040fe40004706670 */
[----:B------:R-:W-:Y:S02]  /*17c70*/  FSEL R15, R15, -INF , !P3 ;  /* 0xff8000000f0f7808 */ /* 0x000fe40005800000 */
[C---:B------:R-:W-:Y:S02]  /*17c80*/  ISETP.GE.AND P3, PT, R77.reuse, R202, PT ;  /* 0x000000ca4d00720c */ /* 0x040fe40003f66270 */
[-C--:B------:R-:W-:Y:S02]  /*17c90*/  ISETP.GE.OR P2, PT, R76, R207.reuse, !P2 ;  /* 0x000000cf4c00720c */ /* 0x080fe40005746670 */
[-C--:B------:R-:W-:Y:S02]  /*17ca0*/  ISETP.GE.OR P3, PT, R77, R207.reuse, !P3 ;  /* 0x000000cf4d00720c */ /* 0x080fe40005f66670 */
[----:B-1----:R-:W-:Y:S01]  /*17cb0*/  IABS R0, R4 ;  /* 0x0000000400007213 */ /* 0x002fe20000000000 */
[----:B--2---:R-:W-:Y:S02]  /*17cc0*/  FFMA.FTZ R40, R22, -UR27, R40 ;  /* 0x8000001b16287c23 */ /* 0x004fe40008010028 */
[----:B------:R-:W-:Y:S01]  /*17cd0*/  IMAD.IADD R4, R201, 0x1, -R76 ;  /* 0x00000001c9047824 */ /* 0x000fe200078e0a4c */
[----:B------:R1:W2:Y:S02]  /*17ce0*/  I2F R21, R0 ;  /* 0x0000000000157306 */ /* 0x0002a40000201400 */
[----:B------:R-:W-:Y:S02]  /*17cf0*/  FSEL R172, R40, -INF , !P1 ;  /* 0xff80000028ac7808 */ /* 0x000fe40004800000 */
[----:B------:R-:W-:Y:S02]  /*17d00*/  ISETP.GE.AND P1, PT, R73, R202, PT ;  /* 0x000000ca4900720c */ /* 0x000fe40003f26270 */
[----:B-1----:R-:W-:Y:S01]  /*17d10*/  IABS R0, R4 ;  /* 0x0000000400007213 */ /* 0x002fe20000000000 */
[----:B--2---:R-:W-:Y:S04]  /*17d20*/  FFMA.FTZ R26, R21, -UR27, R26 ;  /* 0x8000001b151a7c23 */ /* 0x004fe8000801001a */
[----:B------:R-:W-:Y:S01]  /*17d30*/  IMAD.MOV.U32 R4, RZ, RZ, R0 ;  /* 0x000000ffff047224 */ /* 0x000fe200078e0000 */
[----:B------:R-:W-:Y:S01]  /*17d40*/  FSEL R159, R26, -INF , !P4 ;  /* 0xff8000001a9f7808 */ /* 0x000fe20006000000 */
[----:B------:R-:W-:Y:S01]  /*17d50*/  IMAD.IADD R0, R205, 0x1, -R144 ;  /* 0x00000001cd007824 */ /* 0x000fe200078e0a90 */
[----:B------:R-:W-:Y:S01]  /*17d60*/  ISETP.GE.OR P4, PT, R73, R207, !P1 ;  /* 0x000000cf4900720c */ /* 0x000fe20004f86670 */
[----:B------:R1:W2:Y:S03]  /*17d70*/  I2F R19, R4 ;  /* 0x0000000400137306 */ /* 0x0002a60000201400 */
[----:B------:R-:W-:Y:S07]  /*17d80*/  IABS R0, R0 ;  /* 0x0000000000007213 */ /* 0x000fee0000000000 */
[----:B------:R-:W3:Y:S01]  /*17d90*/  I2F R17, R0 ;  /* 0x0000000000117306 */ /* 0x000ee20000201400 */
[----:B-1----:R-:W-:Y:S02]  /*17da0*/  IMAD.IADD R4, R201, 0x1, -R73 ;  /* 0x00000001c9047824 */ /* 0x002fe400078e0a49 */
[----:B--2---:R-:W-:Y:S05]  /*17db0*/  FFMA.FTZ R41, R19, -UR27, R41 ;  /* 0x8000001b13297c23 */ /* 0x004fea0008010029 */
[----:B------:R-:W-:Y:S02]  /*17dc0*/  FSEL R175, R41, -INF , !P0 ;  /* 0xff80000029af7808 */ /* 0x000fe40004000000 */
[-C--:B------:R-:W-:Y:S01]  /*17dd0*/  ISETP.GE.AND P0, PT, R73, R203.reuse, PT ;  /* 0x000000cb4900720c */ /* 0x080fe20003f06270 */
[----:B---3--:R-:W-:Y:S01]  /*17de0*/  FFMA.FTZ R27, R17, -UR27, R27 ;  /* 0x8000001b111b7c23 */ /* 0x008fe2000801001b */
[----:B------:R-:W-:Y:S01]  /*17df0*/  IABS R0, R4 ;  /* 0x0000000400007213 */ /* 0x000fe20000000000 */
[----:B------:R-:W-:Y:S01]  /*17e00*/  IMAD.IADD R4, R205, 0x1, -R79 ;  /* 0x00000001cd047824 */ /* 0x000fe200078e0a4f */
[----:B------:R-:W-:Y:S02]  /*17e10*/  ISETP.GE.OR P0, PT, R73, R208, !P0 ;  /* 0x000000d04900720c */ /* 0x000fe40004706670 */
[----:B------:R1:W2:Y:S01]  /*17e20*/  I2F R18, R0 ;  /* 0x0000000000127306 */ /* 0x0002a20000201400 */
[----:B------:R-:W-:Y:S02]  /*17e30*/  FSEL R162, R27, -INF , !P5 ;  /* 0xff8000001ba27808 */ /* 0x000fe40006800000 */
[----:B------:R-:W-:Y:S02]  /*17e40*/  IABS R4, R4 ;  /* 0x0000000400047213 */ /* 0x000fe40000000000 */
[----:B------:R-:W-:Y:S02]  /*17e50*/  ISETP.NE.AND P5, PT, R6, RZ, PT ;  /* 0x000000ff0600720c */ /* 0x000fe40003fa5270 */
[----:B------:R-:W-:Y:S02]  /*17e60*/  P2R R6, PR, RZ, 0x4 ;  /* 0x00000004ff067803 */ /* 0x000fe40000000000 */
[----:B------:R-:W-:Y:S01]  /*17e70*/  ISETP.GE.AND P2, PT, R72, R202, PT ;  /* 0x000000ca4800720c */ /* 0x000fe20003f46270 */
[----:B------:R3:W3:Y:S01]  /*17e80*/  I2F R16, R4 ;  /* 0x0000000400107306 */ /* 0x0006e20000201400 */
[----:B-1----:R-:W-:Y:S02]  /*17e90*/  IMAD.IADD R0, R201, 0x1, -R72 ;  /* 0x00000001c9007824 */ /* 0x002fe400078e0a48 */
[----:B--2---:R-:W-:Y:S03]  /*17ea0*/  FFMA.FTZ R44, R18, -UR27, R44 ;  /* 0x8000001b122c7c23 */ /* 0x004fe6000801002c */
[----:B------:R-:W-:Y:S02]  /*17eb0*/  IABS R0, R0 ;  /* 0x0000000000007213 */ /* 0x000fe40000000000 */
[----:B------:R-:W-:Y:S02]  /*17ec0*/  FSEL R182, R44, -INF , !P0 ;  /* 0xff8000002cb67808 */ /* 0x000fe40004000000 */
[----:B------:R1:W2:Y:S01]  /*17ed0*/  I2F R13, R0 ;  /* 0x00000000000d7306 */ /* 0x0002a20000201400 */
[----:B---3--:R-:W-:Y:S01]  /*17ee0*/  IMAD.IADD R4, R205, 0x1, -R78 ;  /* 0x00000001cd047824 */ /* 0x008fe200078e0a4e */
[-C--:B------:R-:W-:Y:S01]  /*17ef0*/  ISETP.GE.AND P0, PT, R72, R203.reuse, PT ;  /* 0x000000cb4800720c */ /* 0x080fe20003f06270 */
[----:B------:R-:W3:Y:S01]  /*17f00*/  LDL.64 R78, [R1] ;  /* 0x00000000014e7983 */ /* 0x000ee20000100a00 */
[----:B------:R-:W-:Y:S02]  /*17f10*/  FFMA.FTZ R30, R16, -UR27, R30 ;  /* 0x8000001b101e7c23 */ /* 0x000fe4000801001e */
[-C--:B------:R-:W-:Y:S02]  /*17f20*/  ISETP.GE.OR P1, PT, R72, R208.reuse, !P0 ;  /* 0x000000d04800720c */ /* 0x080fe40004726670 */
[C---:B------:R-:W-:Y:S02]  /*17f30*/  ISETP.GE.AND P0, PT, R71.reuse, R203, PT ;  /* 0x000000cb4700720c */ /* 0x040fe40003f06270 */
[----:B------:R-:W-:Y:S02]  /*17f40*/  FSEL R49, R30, -INF , !P5 ;  /* 0xff8000001e317808 */ /* 0x000fe40006800000 */
[----:B------:R-:W-:Y:S02]  /*17f50*/  ISETP.GE.OR P0, PT, R71, R208, !P0 ;  /* 0x000000d04700720c */ /* 0x000fe40004706670 */
[----:B-1----:R-:W-:Y:S01]  /*17f60*/  IABS R0, R4 ;  /* 0x0000000400007213 */ /* 0x002fe20000000000 */
[----:B--2---:R-:W-:Y:S01]  /*17f70*/  FFMA.FTZ R45, R13, -UR27, R45 ;  /* 0x8000001b0d2d7c23 */ /* 0x004fe2000801002d */
[----:B------:R-:W-:Y:S02]  /*17f80*/  FMNMX.FTZ R4, R154, R3, !PT ;  /* 0x000000039a047209 */ /* 0x000fe40007810000 */
[----:B------:R1:W2:Y:S02]  /*17f90*/  I2F R12, R0 ;  /* 0x00000000000c7306 */ /* 0x0002a40000201400 */
[----:B------:R-:W-:Y:S02]  /*17fa0*/  FMNMX.FTZ R4, R153, R4, !PT ;  /* 0x0000000499047209 */ /* 0x000fe40007810000 */
[----:B------:R-:W-:Y:S02]  /*17fb0*/  FSEL R213, R45, -INF , !P1 ;  /* 0xff8000002dd57808 */ /* 0x000fe40004800000 */
[----:B------:R-:W-:Y:S02]  /*17fc0*/  FMNMX.FTZ R4, R151, R4, !PT ;  /* 0x0000000497047209 */ /* 0x000fe40007810000 */
[----:B------:R-:W-:Y:S02]  /*17fd0*/  ISETP.GE.AND P1, PT, R70, R203, PT ;  /* 0x000000cb4600720c */ /* 0x000fe40003f26270 */
[----:B------:R-:W-:Y:S02]  /*17fe0*/  FMNMX.FTZ R4, R152, R4, !PT ;  /* 0x0000000498047209 */ /* 0x000fe40007810000 */
[----:B------:R-:W-:Y:S02]  /*17ff0*/  ISETP.GE.OR P1, PT, R70, R208, !P1 ;  /* 0x000000d04600720c */ /* 0x000fe40004f26670 */
[----:B------:R-:W-:Y:S04]  /*18000*/  FMNMX.FTZ R4, R166, R4, !PT ;  /* 0x00000004a6047209 */ /* 0x000fe80007810000 */
[----:B------:R-:W-:Y:S04]  /*18010*/  FMNMX.FTZ R4, R168, R4, !PT ;  /* 0x00000004a8047209 */ /* 0x000fe80007810000 */
[----:B------:R-:W-:Y:S01]  /*18020*/  FMNMX.FTZ R4, R160, R4, !PT ;  /* 0x00000004a0047209 */ /* 0x000fe20007810000 */
[----:B-1----:R-:W-:Y:S02]  /*18030*/  IMAD.MOV.U32 R0, RZ, RZ, R5 ;  /* 0x000000ffff007224 */ /* 0x002fe400078e0005 */
[----:B--2---:R-:W-:Y:S02]  /*18040*/  FFMA.FTZ R31, R12, -UR27, R31 ;  /* 0x8000001b0c1f7c23 */ /* 0x004fe4000801001f */
[----:B------:R1:W2:Y:S01]  /*18050*/  I2F R11, R0 ;  /* 0x00000000000b7306 */ /* 0x0002a20000201400 */
[----:B------:R-:W-:Y:S02]  /*18060*/  IMAD.IADD R5, R205, 0x1, -R77 ;  /* 0x00000001cd057824 */ /* 0x000fe400078e0a4d */
[----:B------:R-:W-:Y:S02]  /*18070*/  FSEL R50, R31, -INF , !P6 ;  /* 0xff8000001f327808 */ /* 0x000fe40007000000 */
[----:B------:R-:W-:Y:S01]  /*18080*/  ISETP.GE.OR P6, PT, R72, R207, !P2 ;  /* 0x000000cf4800720c */ /* 0x000fe200057c6670 */
[----:B------:R-:W-:Y:S01]  /*18090*/  IMAD.IADD R72, R205, 0x1, -R72 ;  /* 0x00000001cd487824 */ /* 0x000fe200078e0a48 */
[-C--:B------:R-:W-:Y:S02]  /*180a0*/  ISETP.GE.AND P2, PT, R70, R202.reuse, PT ;  /* 0x000000ca4600720c */ /* 0x080fe40003f46270 */
[----:B-1----:R-:W-:Y:S01]  /*180b0*/  IABS R0, R5 ;  /* 0x0000000500007213 */ /* 0x002fe20000000000 */
[----:B------:R-:W-:Y:S02]  /*180c0*/  IMAD.IADD R5, R201, 0x1, -R70 ;  /* 0x00000001c9057824 */ /* 0x000fe400078e0a46 */
[----:B--2---:R-:W-:Y:S01]  /*180d0*/  FFMA.FTZ R56, R11, -UR27, R56 ;  /* 0x8000001b0b387c23 */ /* 0x004fe20008010038 */
[----:B------:R1:W2:Y:S04]  /*180e0*/  I2F R10, R0 ;  /* 0x00000000000a7306 */ /* 0x0002a80000201400 */
[----:B------:R-:W-:Y:S02]  /*180f0*/  FSEL R232, R56, -INF , !P0 ;  /* 0xff80000038e87808 */ /* 0x000fe40004000000 */
[C---:B------:R-:W-:Y:S04]  /*18100*/  ISETP.GE.AND P0, PT, R71.reuse, R202, PT ;  /* 0x000000ca4700720c */ /* 0x040fe80003f06270 */
[----:B------:R-:W-:Y:S01]  /*18110*/  ISETP.GE.OR P5, PT, R71, R207, !P0 ;  /* 0x000000cf4700720c */ /* 0x000fe200047a6670 */
[----:B------:R-:W-:Y:S01]  /*18120*/  IMAD.IADD R71, R205, 0x1, -R71 ;  /* 0x00000001cd477824 */ /* 0x000fe200078e0a47 */
[C---:B------:R-:W-:Y:S04]  /*18130*/  ISETP.GE.AND P0, PT, R69.reuse, R203, PT ;  /* 0x000000cb4500720c */ /* 0x040fe80003f06270 */
[----:B------:R-:W-:Y:S02]  /*18140*/  ISETP.GE.OR P0, PT, R69, R208, !P0 ;  /* 0x000000d04500720c */ /* 0x000fe40004706670 */
[----:B-1----:R-:W-:Y:S01]  /*18150*/  IABS R0, R5 ;  /* 0x0000000500007213 */ /* 0x002fe20000000000 */
[----:B--2---:R-:W-:Y:S01]  /*18160*/  FFMA.FTZ R42, R10, -UR27, R42 ;  /* 0x8000001b0a2a7c23 */ /* 0x004fe2000801002a */
[----:B------:R-:W-:Y:S03]  /*18170*/  FMNMX.FTZ R5, R161, R4, !PT ;  /* 0x00000004a1057209 */ /* 0x000fe60007810000 */
[----:B------:R-:W-:Y:S01]  /*18180*/  IMAD.MOV.U32 R4, RZ, RZ, R0 ;  /* 0x000000ffff047224 */ /* 0x000fe200078e0000 */
[----:B------:R-:W-:Y:S01]  /*18190*/  FSEL R170, R42, -INF , !P3 ;  /* 0xff8000002aaa7808 */ /* 0x000fe20005800000 */
[----:B------:R-:W-:Y:S01]  /*181a0*/  IMAD.IADD R0, R205, 0x1, -R76 ;  /* 0x00000001cd007824 */ /* 0x000fe200078e0a4c */
[----:B------:R-:W-:Y:S01]  /*181b0*/  ISETP.NE.AND P3, PT, R6, RZ, PT ;  /* 0x000000ff0600720c */ /* 0x000fe20003f65270 */
[----:B------:R1:W2:Y:S01]  /*181c0*/  I2F R9, R4 ;  /* 0x0000000400097306 */ /* 0x0002a20000201400 */
[----:B------:R-:W-:Y:S02]  /*181d0*/  FMNMX.FTZ R5, R221, R5, !PT ;  /* 0x00000005dd057209 */ /* 0x000fe40007810000 */
[----:B------:R-:W-:Y:S07]  /*181e0*/  IABS R0, R0 ;  /* 0x0000000000007213 */ /* 0x000fee0000000000 */
[----:B------:R4:W4:Y:S01]  /*181f0*/  I2F R8, R0 ;  /* 0x0000000000087306 */ /* 0x0009220000201400 */
[----:B-1----:R-:W-:Y:S01]  /*18200*/  FMNMX.FTZ R4, R222, R5, !PT ;  /* 0x00000005de047209 */ /* 0x002fe20007810000 */
[----:B------:R-:W-:Y:S02]  /*18210*/  IMAD.IADD R5, R201, 0x1, -R69 ;  /* 0x00000001c9057824 */ /* 0x000fe400078e0a45 */
[----:B--2---:R-:W-:Y:S01]  /*18220*/  FFMA.FTZ R57, R9, -UR27, R57 ;  /* 0x8000001b09397c23 */ /* 0x004fe20008010039 */
[----:B------:R-:W-:Y:S04]  /*18230*/  FMNMX.FTZ R4, R183, R4, !PT ;  /* 0x00000004b7047209 */ /* 0x000fe80007810000 */
[----:B------:R-:W-:Y:S02]  /*18240*/  FMNMX.FTZ R4, R214, R4, !PT ;  /* 0x00000004d6047209 */ /* 0x000fe40007810000 */
[----:B----4-:R-:W-:Y:S01]  /*18250*/  IABS R0, R5 ;  /* 0x0000000500007213 */ /* 0x010fe20000000000 */
[----:B------:R-:W-:Y:S01]  /*18260*/  FFMA.FTZ R43, R8, -UR27, R43 ;  /* 0x8000001b082b7c23 */ /* 0x000fe2000801002b */
[----:B------:R-:W-:Y:S01]  /*18270*/  FSEL R230, R57, -INF , !P1 ;  /* 0xff80000039e67808 */ /* 0x000fe20004800000 */
[----:B------:R-:W-:Y:S01]  /*18280*/  IMAD.IADD R5, R205, 0x1, -R73 ;  /* 0x00000001cd057824 */ /* 0x000fe200078e0a49 */
[----:B------:R1:W2:Y:S01]  /*18290*/  I2F R7, R0 ;  /* 0x0000000000077306 */ /* 0x0002a20000201400 */
[----:B------:R-:W-:Y:S02]  /*182a0*/  FMNMX.FTZ R4, R248, R4, !PT ;  /* 0x00000004f8047209 */ /* 0x000fe40007810000 */
[----:B------:R-:W-:Y:S02]  /*182b0*/  FSEL R173, R43, -INF , !P3 ;  /* 0xff8000002bad7808 */ /* 0x000fe40005800000 */
[----:B------:R-:W-:Y:S02]  /*182c0*/  FMNMX.FTZ R4, R249, R4, !PT ;  /* 0x00000004f9047209 */ /* 0x000fe40007810000 */
[-C--:B------:R-:W-:Y:S01]  /*182d0*/  ISETP.GE.OR P3, PT, R70, R207.reuse, !P2 ;  /* 0x000000cf4600720c */ /* 0x080fe20005766670 */
[----:B------:R-:W-:Y:S01]  /*182e0*/  IMAD.IADD R70, R205, 0x1, -R70 ;  /* 0x00000001cd467824 */ /* 0x000fe200078e0a46 */
[C---:B------:R-:W-:Y:S04]  /*182f0*/  ISETP.GE.AND P1, PT, R69.reuse, R202, PT ;  /* 0x000000ca4500720c */ /* 0x040fe80003f26270 */
[----:B------:R-:W-:Y:S01]  /*18300*/  ISETP.GE.OR P2, PT, R69, R207, !P1 ;  /* 0x000000cf4500720c */ /* 0x000fe20004f46670 */
[----:B------:R-:W-:Y:S01]  /*18310*/  IMAD.IADD R69, R205, 0x1, -R69 ;  /* 0x00000001cd457824 */ /* 0x000fe200078e0a45 */
[C---:B------:R-:W-:Y:S04]  /*18320*/  ISETP.GE.AND P1, PT, R2.reuse, R203, PT ;  /* 0x000000cb0200720c */ /* 0x040fe80003f26270 */
[----:B------:R-:W-:Y:S02]  /*18330*/  ISETP.GE.OR P1, PT, R2, R208, !P1 ;  /* 0x000000d00200720c */ /* 0x000fe40004f26670 */
[----:B-1----:R-:W-:Y:S01]  /*18340*/  IABS R0, R5 ;  /* 0x0000000500007213 */ /* 0x002fe20000000000 */
[----:B--2---:R-:W-:Y:S01]  /*18350*/  FFMA.FTZ R60, R7, -UR27, R60 ;  /* 0x8000001b073c7c23 */ /* 0x004fe2000801003c */
[----:B------:R-:W-:Y:S02]  /*18360*/  FMNMX.FTZ R5, R244, R4, !PT ;  /* 0x00000004f4057209 */ /* 0x000fe40007810000 */
[----:B------:R-:W-:Y:S01]  /*18370*/  IABS R7, R69 ;  /* 0x0000004500077213 */ /* 0x000fe20000000000 */
[----:B------:R-:W-:Y:S01]  /*18380*/  IMAD.MOV.U32 R4, RZ, RZ, R0 ;  /* 0x000000ffff047224 */ /* 0x000fe200078e0000 */
[----:B------:R-:W-:Y:S02]  /*18390*/  FMNMX.FTZ R0, R245, R5, !PT ;  /* 0x00000005f5007209 */ /* 0x000fe40007810000 */
[----:B------:R-:W-:Y:S02]  /*183a0*/  FSEL R234, R60, -INF , !P0 ;  /* 0xff8000003cea7808 */ /* 0x000fe40004000000 */
[----:B------:R-:W1:Y:S01]  /*183b0*/  I2F R7, R7 ;  /* 0x0000000700077306 */ /* 0x000e620000201400 */
[----:B------:R-:W2:Y:S01]  /*183c0*/  SHFL.BFLY PT, R5, R0, 0x2, 0x1f ;  /* 0x0c401f0000057f89 */ /* 0x000ea200000e0000 */
[C---:B------:R-:W-:Y:S04]  /*183d0*/  ISETP.GE.AND P0, PT, R2.reuse, R202, PT ;  /* 0x000000ca0200720c */ /* 0x040fe80003f06270 */
[----:B------:R-:W-:Y:S04]  /*183e0*/  ISETP.GE.OR P0, PT, R2, R207, !P0 ;  /* 0x000000cf0200720c */ /* 0x000fe80004706670 */
[----:B------:R-:W4:Y:S01]  /*183f0*/  I2F R4, R4 ;  /* 0x0000000400047306 */ /* 0x000f220000201400 */
[----:B-1----:R-:W-:Y:S01]  /*18400*/  FFMA.FTZ R62, R7, -UR27, R62 ;  /* 0x8000001b073e7c23 */ /* 0x002fe2000801003e */
[----:B--2---:R-:W-:Y:S01]  /*18410*/  FMNMX.FTZ R73, R0, R5, !PT ;  /* 0x0000000500497209 */ /* 0x004fe20007810000 */
[--C-:B------:R-:W-:Y:S01]  /*18420*/  IMAD.IADD R0, R201, 0x1, -R2.reuse ;  /* 0x00000001c9007824 */ /* 0x100fe200078e0a02 */
[----:B------:R-:W-:Y:S01]  /*18430*/  IABS R5, R71 ;  /* 0x0000004700057213 */ /* 0x000fe20000000000 */
[----:B------:R-:W-:Y:S01]  /*18440*/  IMAD.IADD R2, R205, 0x1, -R2 ;  /* 0x00000001cd027824 */ /* 0x000fe200078e0a02 */
[----:B------:R-:W-:Y:S04]  /*18450*/  FSEL R228, R62, -INF , !P2 ;  /* 0xff8000003ee47808 */ /* 0x000fe80005000000 */
[----:B------:R-:W1:Y:S01]  /*18460*/  I2F R9, R5 ;  /* 0x0000000500097306 */ /* 0x000e620000201400 */
[----:B------:R-:W-:Y:S01]  /*18470*/  IABS R0, R0 ;  /* 0x0000000000007213 */ /* 0x000fe20000000000 */
[----:B----4-:R-:W-:Y:S01]  /*18480*/  FFMA.FTZ R46, R4, -UR27, R46 ;  /* 0x8000001b042e7c23 */ /* 0x010fe2000801002e */
[----:B------:R-:W-:Y:S02]  /*18490*/  FMNMX.FTZ R4, R155, R68, !PT ;  /* 0x000000449b047209 */ /* 0x000fe40007810000 */
[----:B------:R-:W-:Y:S02]  /*184a0*/  IABS R2, R2 ;  /* 0x0000000200027213 */ /* 0x000fe40000000000 */
[----:B------:R-:W-:Y:S03]  /*184b0*/  FMNMX.FTZ R4, R48, R4, !PT ;  /* 0x0000000430047209 */ /* 0x000fe60007810000 */
[----:B------:R-:W2:Y:S01]  /*184c0*/  I2F R6, R0 ;  /* 0x0000000000067306 */ /* 0x000ea20000201400 */
[----:B------:R-:W-:Y:S02]  /*184d0*/  FSEL R176, R46, -INF , !P4 ;  /* 0xff8000002eb07808 */ /* 0x000fe40006000000 */
[----:B------:R-:W-:Y:S02]  /*184e0*/  FMNMX.FTZ R4, R37, R4, !PT ;  /* 0x0000000425047209 */ /* 0x000fe40007810000 */
[----:B------:R-:W-:Y:S02]  /*184f0*/  ISETP.NE.AND P4, PT, R180, RZ, PT ;  /* 0x000000ffb400720c */ /* 0x000fe40003f85270 */
[----:B------:R-:W-:Y:S04]  /*18500*/  FMNMX.FTZ R4, R36, R4, !PT ;  /* 0x0000000424047209 */ /* 0x000fe80007810000 */
[----:B------:R-:W-:Y:S01]  /*18510*/  FMNMX.FTZ R4, R163, R4, !PT ;  /* 0x00000004a3047209 */ /* 0x000fe20007810000 */
[----:B-1----:R-:W-:Y:S03]  /*18520*/  FFMA.FTZ R58, R9, -UR27, R58 ;  /* 0x8000001b093a7c23 */ /* 0x002fe6000801003a */
[----:B------:R-:W-:Y:S04]  /*18530*/  FMNMX.FTZ R4, R164, R4, !PT ;  /* 0x00000004a4047209 */ /* 0x000fe80007810000 */
[----:B------:R-:W-:Y:S02]  /*18540*/  FMNMX.FTZ R4, R52, R4, !PT ;  /* 0x0000000434047209 */ /* 0x000fe40007810000 */
[----:B------:R-:W-:Y:S02]  /*18550*/  FSEL R220, R58, -INF , !P5 ;  /* 0xff8000003adc7808 */ /* 0x000fe40006800000 */
[----:B------:R-:W-:Y:S01]  /*18560*/  FMNMX.FTZ R4, R158, R4, !PT ;  /* 0x000000049e047209 */ /* 0x000fe20007810000 */
[----:B--2---:R-:W-:Y:S02]  /*18570*/  FFMA.FTZ R61, R6, -UR27, R61 ;  /* 0x8000001b063d7c23 */ /* 0x004fe4000801003d */
[----:B------:R-:W1:Y:S01]  /*18580*/  I2F R6, R2 ;  /* 0x0000000200067306 */ /* 0x000e620000201400 */
[----:B------:R-:W-:Y:S02]  /*18590*/  FMNMX.FTZ R0, R217, R4, !PT ;  /* 0x00000004d9007209 */ /* 0x000fe40007810000 */
[----:B------:R-:W-:Y:S02]  /*185a0*/  IABS R4, R72 ;  /* 0x0000004800047213 */ /* 0x000fe40000000000 */
[----:B------:R-:W-:Y:S02]  /*185b0*/  FMNMX.FTZ R0, R219, R0, !PT ;  /* 0x00000000db007209 */ /* 0x000fe40007810000 */
[----:B------:R-:W-:Y:S02]  /*185c0*/  FSEL R226, R61, -INF , !P1 ;  /* 0xff8000003de27808 */ /* 0x000fe40004800000 */
[----:B------:R-:W-:Y:S01]  /*185d0*/  FMNMX.FTZ R0, R178, R0, !PT ;  /* 0x00000000b2007209 */ /* 0x000fe20007810000 */
[----:B------:R2:W4:Y:S03]  /*185e0*/  I2F R10, R4 ;  /* 0x00000004000a7306 */ /* 0x0005260000201400 */
        /* <DEDUP_REMOVED lines=10> */
[----:B------:R-:W-:Y:S02]  /*18690*/  FSEL R76, R63, -INF , !P0 ;  /* 0xff8000003f4c7808 */ /* 0x000fe40004000000 */
[----:B-----5:R-:W-:Y:S01]  /*186a0*/  LOP3.LUT R6, R39, UR15, R250, 0x96, !PT ;  /* 0x0000000f27067c12 */ /* 0x020fe2000f8e96fa */
[----:B------:R-:W1:Y:S01]  /*186b0*/  SHFL.BFLY PT, R5, R72, 0x2, 0x1f ;  /* 0x0c401f0048057f89 */ /* 0x000e6200000e0000 */
[----:B--2---:R-:W-:Y:S01]  /*186c0*/  IABS R4, R70 ;  /* 0x0000004600047213 */ /* 0x004fe20000000000 */
[----:B----4-:R-:W-:Y:S03]  /*186d0*/  FFMA.FTZ R47, R10, -UR27, R47 ;  /* 0x8000001b0a2f7c23 */ /* 0x010fe6000801002f */
[----:B------:R2:W4:Y:S02]  /*186e0*/  I2F R8, R4 ;  /* 0x0000000400087306 */ /* 0x0005240000201400 */
[----:B------:R-:W-:Y:S02]  /*186f0*/  FSEL R169, R47, -INF , !P6 ;  /* 0xff8000002fa97808 */ /* 0x000fe40007000000 */
[----:B-1----:R-:W-:Y:S02]  /*18700*/  FMNMX.FTZ R72, R72, R5, !PT ;  /* 0x0000000548487209 */ /* 0x002fe40007810000 */
[----:B--2---:R-:W-:Y:S01]  /*18710*/  FMNMX.FTZ R4, R165, R0, !PT ;  /* 0x00000000a5047209 */ /* 0x004fe20007810000 */
[----:B----4-:R-:W-:Y:S01]  /*18720*/  FFMA.FTZ R59, R8, -UR27, R59 ;  /* 0x8000001b083b7c23 */ /* 0x010fe2000801003b */
[----:B------:R-:W-:Y:S01]  /*18730*/  FMNMX.FTZ R0, R157, R75, !PT ;  /* 0x0000004b9d007209 */ /* 0x000fe20007810000 */
[----:B------:R-:W-:Y:S01]  /*18740*/  SHFL.BFLY PT, R2, R72, 0x1, 0x1f ;  /* 0x0c201f0048027f89 */ /* 0x000fe200000e0000 */
        /* <DEDUP_REMOVED lines=19> */
[C---:B------:R-:W-:Y:S01]  /*18880*/  FSETP.NEU.FTZ.AND P3, PT, R73.reuse, -INF , PT ;  /* 0xff8000004900780b */ /* 0x040fe20003f7d000 */
[----:B------:R-:W-:Y:S01]  /*18890*/  FMUL.FTZ R77, R73, c[0x0][0x23c] ;  /* 0x00008f00494d7a20 */ /* 0x000fe20000410000 */
[----:B------:R-:W-:Y:S02]  /*188a0*/  FMNMX.FTZ R71, R230, R71, !PT ;  /* 0x00000047e6477209 */ /* 0x000fe40007810000 */
[----:B------:R-:W-:Y:S02]  /*188b0*/  FMNMX.FTZ R72, R72, R2, !PT ;  /* 0x0000000248487209 */ /* 0x000fe40007810000 */
[----:B------:R-:W-:Y:S02]  /*188c0*/  FSEL R77, R77, RZ, P3 ;  /* 0x000000ff4d4d7208 */ /* 0x000fe40001800000 */
[----:B------:R-:W-:Y:S01]  /*188d0*/  FMNMX.FTZ R0, R173, R0, !PT ;  /* 0x00000000ad007209 */ /* 0x000fe20007810000 */
[----:B------:R-:W-:Y:S01]  /*188e0*/  FMUL.FTZ R148, R72, c[0x0][0x23c] ;  /* 0x00008f0048947a20 */ /* 0x000fe20000410000 */
[----:B------:R-:W-:Y:S01]  /*188f0*/  FMNMX.FTZ R71, R234, R71, !PT ;  /* 0x00000047ea477209 */ /* 0x000fe20007810000 */
[--C-:B------:R-:W-:Y:S01]  /*18900*/  FFMA.FTZ R4, R152, c[0x0][0x23c], -R77.reuse ;  /* 0x00008f0098047a23 */ /* 0x100fe2000001084d */
[----:B------:R-:W-:Y:S01]  /*18910*/  FSETP.NEU.FTZ.AND P2, PT, R72, -INF , PT ;  /* 0xff8000004800780b */ /* 0x000fe20003f5d000 */
[--C-:B------:R-:W-:Y:S01]  /*18920*/  FFMA.FTZ R2, R151, c[0x0][0x23c], -R77.reuse ;  /* 0x00008f0097027a23 */ /* 0x100fe2000001084d */
[----:B------:R-:W-:Y:S01]  /*18930*/  FMNMX.FTZ R0, R176, R0, !PT ;  /* 0x00000000b0007209 */ /* 0x000fe20007810000 */
[----:B------:R1:W-:Y:S01]  /*18940*/  MUFU.EX2 R181, R4 ;  /* 0x0000000400b57308 */ /* 0x0003e20000000800 */
[----:B------:R-:W-:Y:S02]  /*18950*/  FMNMX.FTZ R71, R226, R71, !PT ;  /* 0x00000047e2477209 */ /* 0x000fe40007810000 */
[----:B------:R-:W-:Y:S02]  /*18960*/  FSEL R148, R148, RZ, P2 ;  /* 0x000000ff94947208 */ /* 0x000fe40001000000 */
[----:B------:R-:W-:Y:S01]  /*18970*/  FMNMX.FTZ R0, R169, R0, !PT ;  /* 0x00000000a9007209 */ /* 0x000fe20007810000 */
[----:B------:R-:W2:Y:S03]  /*18980*/  SHFL.BFLY PT, R5, R71, 0x2, 0x1f ;  /* 0x0c401f0047057f89 */ /* 0x000ea600000e0000 */
[----:B------:R-:W-:Y:S01]  /*18990*/  FMNMX.FTZ R0, R220, R0, !PT ;  /* 0x00000000dc007209 */ /* 0x000fe20007810000 */
[----:B------:R4:W-:Y:S03]  /*189a0*/  MUFU.EX2 R241, R2 ;  /* 0x0000000200f17308 */ /* 0x0009e60000000800 */
[----:B------:R-:W-:Y:S04]  /*189b0*/  FMNMX.FTZ R0, R223, R0, !PT ;  /* 0x00000000df007209 */ /* 0x000fe80007810000 */
[----:B------:R-:W-:Y:S04]  /*189c0*/  FMNMX.FTZ R0, R228, R0, !PT ;  /* 0x00000000e4007209 */ /* 0x000fe80007810000 */
[----:B------:R-:W-:Y:S01]  /*189d0*/  FMNMX.FTZ R0, R76, R0, !PT ;  /* 0x000000004c007209 */ /* 0x000fe20007810000 */
[--C-:B-1----:R-:W-:Y:S04]  /*189e0*/  FFMA.FTZ R4, R37, c[0x0][0x23c], -R148.reuse ;  /* 0x00008f0025047a23 */ /* 0x102fe80000010894 */
[----:B------:R1:W-:Y:S01]  /*189f0*/  MUFU.EX2 R239, R4 ;  /* 0x0000000400ef7308 */ /* 0x0003e20000000800 */
[----:B--2---:R-:W-:Y:S01]  /*18a00*/  FMNMX.FTZ R71, R71, R5, !PT ;  /* 0x0000000547477209 */ /* 0x004fe20007810000 */
[----:B----4-:R-:W2:Y:S08]  /*18a10*/  SHFL.BFLY PT, R2, R0, 0x2, 0x1f ;  /* 0x0c401f0000027f89 */ /* 0x010eb000000e0000 */
[----:B------:R-:W4:Y:S01]  /*18a20*/  SHFL.BFLY PT, R5, R71, 0x1, 0x1f ;  /* 0x0c201f0047057f89 */ /* 0x000f2200000e0000 */
[--C-:B-1----:R-:W-:Y:S04]  /*18a30*/  FFMA.FTZ R4, R36, c[0x0][0x23c], -R148.reuse ;  /* 0x00008f0024047a23 */ /* 0x102fe80000010894 */
[----:B------:R-:W1:Y:S01]  /*18a40*/  MUFU.EX2 R240, R4 ;  /* 0x0000000400f07308 */ /* 0x000e620000000800 */
[----:B--2---:R-:W-:Y:S01]  /*18a50*/  FMNMX.FTZ R0, R0, R2, !PT ;  /* 0x0000000200007209 */ /* 0x004fe20007810000 */
[----:B------:R-:W-:Y:S08]  /*18a60*/  FFMA.FTZ R2, R153, c[0x0][0x23c], -R77 ;  /* 0x00008f0099027a23 */ /* 0x000ff0000001084d */
[----:B------:R2:W-:Y:S01]  /*18a70*/  MUFU.EX2 R237, R2 ;  /* 0x0000000200ed7308 */ /* 0x0005e20000000800 */
[----:B----4-:R-:W-:Y:S01]  /*18a80*/  FMNMX.FTZ R71, R71, R5, !PT ;  /* 0x0000000547477209 */ /* 0x010fe20007810000 */
[----:B------:R-:W-:Y:S03]  /*18a90*/  IMAD.U32 R5, RZ, RZ, UR31 ;  /* 0x0000001fff057e24 */ /* 0x000fe6000f8e00ff */
[C---:B------:R-:W-:Y:S01]  /*18aa0*/  FSETP.NEU.FTZ.AND P1, PT, R71.reuse, -INF , PT ;  /* 0xff8000004700780b */ /* 0x040fe20003f3d000 */
[----:B------:R-:W-:Y:S01]  /*18ab0*/  FMUL.FTZ R149, R71, c[0x0][0x23c] ;  /* 0x00008f0047957a20 */ /* 0x000fe20000410000 */
[----:B------:R-:W-:Y:S01]  /*18ac0*/  LOP3.LUT R5, R251, UR4, R5, 0x96, !PT ;  /* 0x00000004fb057c12 */ /* 0x000fe2000f8e9605 */
[----:B------:R-:W-:Y:S03]  /*18ad0*/  UIADD3 UR4, UR4, 0x1, URZ ;  /* 0x0000000104047890 */ /* 0x000fe6000fffe03f */
[----:B------:R-:W-:Y:S01]  /*18ae0*/  FSEL R149, R149, RZ, P1 ;  /* 0x000000ff95957208 */ /* 0x000fe20000800000 */
[----:B------:R-:W-:Y:S01]  /*18af0*/  IMAD.WIDE.U32 R8, R5, -0x326172a9, RZ ;  /* 0xcd9e8d5705087825 */ /* 0x000fe200078e00ff */
[----:B-1----:R-:W-:Y:S03]  /*18b00*/  F2FP.BF16.PACK_AB R147, R240, R239 ;  /* 0x000000eff093723e */ /* 0x002fe600000010ff */
[----:B------:R-:W-:Y:S02]  /*18b10*/  FFMA.FTZ R4, R154, c[0x0][0x23c], -R77 ;  /* 0x00008f009a047a23 */ /* 0x000fe4000001084d */
[--C-:B------:R-:W-:Y:S02]  /*18b20*/  FFMA.FTZ R7, R156, c[0x0][0x23c], -R149.reuse ;  /* 0x00008f009c077a23 */ /* 0x100fe40000010895 */
[----:B------:R1:W4:Y:S01]  /*18b30*/  MUFU.EX2 R238, R4 ;  /* 0x0000000400ee7308 */ /* 0x0003220000000800 */
[----:B--2---:R-:W2:Y:S09]  /*18b40*/  SHFL.BFLY PT, R2, R0, 0x1, 0x1f ;  /* 0x0c201f0000027f89 */ /* 0x004eb200000e0000 */
[----:B------:R5:W-:Y:S01]  /*18b50*/  MUFU.EX2 R233, R7 ;  /* 0x0000000700e97308 */ /* 0x000be20000000800 */
[----:B-1----:R-:W-:Y:S01]  /*18b60*/  FFMA.FTZ R4, R155, c[0x0][0x23c], -R148 ;  /* 0x00008f009b047a23 */ /* 0x002fe20000010894 */
[----:B----4-:R-:W-:Y:S01]  /*18b70*/  F2FP.BF16.PACK_AB R144, R237, R238 ;  /* 0x000000eeed90723e */ /* 0x010fe200000010ff */
[----:B------:R-:W-:Y:S07]  /*18b80*/  IMAD.WIDE.U32 R154, R6, -0x326172a9, RZ ;  /* 0xcd9e8d57069a7825 */ /* 0x000fee00078e00ff */
[----:B------:R1:W-:Y:S01]  /*18b90*/  MUFU.EX2 R235, R4 ;  /* 0x0000000400eb7308 */ /* 0x0003e20000000800 */
[----:B--2---:R-:W-:Y:S01]  /*18ba0*/  FMNMX.FTZ R70, R0, R2, !PT ;  /* 0x0000000200467209 */ /* 0x004fe20007810000 */
[----:B------:R-:W-:Y:S01]  /*18bb0*/  FFMA.FTZ R2, R33, c[0x0][0x23c], -R149 ;  /* 0x00008f0021027a23 */ /* 0x000fe20000010895 */
[----:B------:R-:W-:Y:S02]  /*18bc0*/  LOP3.LUT R6, R155, UR14, R8, 0x96, !PT ;  /* 0x0000000e9b067c12 */ /* 0x000fe4000f8e9608 */
[C---:B------:R-:W-:Y:S01]  /*18bd0*/  LOP3.LUT R0, R9.reuse, UR16, R54, 0x96, !PT ;  /* 0x0000001009007c12 */ /* 0x040fe2000f8e9636 */
[C---:B------:R-:W-:Y:S01]  /*18be0*/  FMUL.FTZ R150, R70.reuse, c[0x0][0x23c] ;  /* 0x00008f0046967a20 */ /* 0x040fe20000410000 */
[----:B-----5:R-:W-:Y:S02]  /*18bf0*/  LOP3.LUT R7, R9, UR16, R24, 0x96, !PT ;  /* 0x0000001009077c12 */ /* 0x020fe4000f8e9618 */
[----:B------:R-:W-:Y:S01]  /*18c00*/  FSETP.NEU.FTZ.AND P0, PT, R70, -INF , PT ;  /* 0xff8000004600780b */ /* 0x000fe20003f1d000 */
[----:B------:R2:W-:Y:S01]  /*18c10*/  MUFU.EX2 R151, R2 ;  /* 0x0000000200977308 */ /* 0x0005e20000000800 */
[----:B------:R-:W-:Y:S02]  /*18c20*/  IMAD.WIDE.U32 R12, R0, -0x2daee0ad, RZ ;  /* 0xd2511f53000c7825 */ /* 0x000fe400078e00ff */
[----:B------:R-:W-:Y:S02]  /*18c30*/  FSEL R150, R150, RZ, P0 ;  /* 0x000000ff96967208 */ /* 0x000fe40000000000 */
[----:B------:R-:W-:Y:S04]  /*18c40*/  IMAD.WIDE.U32 R10, R7, -0x2daee0ad, RZ ;  /* 0xd2511f53070a7825 */ /* 0x000fe800078e00ff */
[----:B------:R-:W-:Y:S04]  /*18c50*/  IMAD.WIDE.U32 R6, R6, -0x2daee0ad, RZ ;  /* 0xd2511f5306067825 */ /* 0x000fe800078e00ff */
[----:B------:R-:W-:Y:S01]  /*18c60*/  FFMA.FTZ R9, R157, c[0x0][0x23c], -R150 ;  /* 0x00008f009d097a23 */ /* 0x000fe20000010896 */
[----:B------:R-:W-:Y:S01]  /*18c70*/  LOP3.LUT R0, R7, UR11, R10, 0x96, !PT ;  /* 0x0000000b07007c12 */ /* 0x000fe2000f8e960a */
[----:B-1----:R-:W-:Y:S02]  /*18c80*/  FFMA.FTZ R4, R48, c[0x0][0x23c], -R148 ;  /* 0x00008f0030047a23 */ /* 0x002fe40000010894 */
[----:B------:R-:W-:Y:S01]  /*18c90*/  MUFU.EX2 R231, R9 ;  /* 0x0000000900e77308 */ /* 0x000fe20000000800 */
[----:B------:R-:W-:Y:S02]  /*18ca0*/  IMAD.MOV.U32 R157, RZ, RZ, R181 ;  /* 0x000000ffff9d7224 */ /* 0x000fe400078e00b5 */
[----:B------:R-:W-:Y:S04]  /*18cb0*/  IMAD.WIDE.U32 R56, R0, -0x326172a9, RZ ;  /* 0xcd9e8d5700387825 */ /* 0x000fe800078e00ff */
[----:B------:R-:W-:Y:S01]  /*18cc0*/  FFMA.FTZ R0, R20, c[0x0][0x23c], -R150 ;  /* 0x00008f0014007a23 */ /* 0x000fe20000010896 */
[----:B--2---:R-:W-:Y:S01]  /*18cd0*/  LOP3.LUT R2, R11, UR13, R38, 0x96, !PT ;  /* 0x0000000d0b027c12 */ /* 0x004fe2000f8e9626 */
[----:B------:R-:W1:Y:S01]  /*18ce0*/  LDSM.16.MT88.4 R20, [R185+0x6000] ;  /* 0x00600000b914783b */ /* 0x000e620000004200 */
[----:B------:R3:W2:Y:S10]  /*18cf0*/  MUFU.EX2 R236, R4 ;  /* 0x0000000400ec7308 */ /* 0x0006b40000000800 */
[----:B------:R4:W5:Y:S01]  /*18d00*/  MUFU.EX2 R156, R0 ;  /* 0x00000000009c7308 */ /* 0x0009620000000800 */
[----:B---3--:R-:W-:Y:S05]  /*18d10*/  LOP3.LUT R4, R79, UR15, R250, 0x96, !PT ;  /* 0x0000000f4f047c12 */ /* 0x008fea000f8e96fa */
[----:B------:R-:W-:Y:S04]  /*18d20*/  IMAD.WIDE.U32 R152, R4, -0x326172a9, RZ ;  /* 0xcd9e8d5704987825 */ /* 0x000fe800078e00ff */
[--C-:B----4-:R-:W-:Y:S01]  /*18d30*/  FFMA.FTZ R0, R34, c[0x0][0x23c], -R149.reuse ;  /* 0x00008f0022007a23 */ /* 0x110fe20000010895 */
[----:B------:R-:W-:Y:S02]  /*18d40*/  LOP3.LUT R4, R153, UR14, R8, 0x96, !PT ;  /* 0x0000000e99047c12 */ /* 0x000fe4000f8e9608 */
[----:B------:R-:W-:Y:S01]  /*18d50*/  LOP3.LUT R8, R13, UR13, R78, 0x96, !PT ;  /* 0x0000000d0d087c12 */ /* 0x000fe2000f8e964e */
[----:B------:R3:W-:Y:S02]  /*18d60*/  MUFU.EX2 R229, R0 ;  /* 0x0000000000e57308 */ /* 0x0007e40000000800 */
[----:B------:R-:W-:Y:S04]  /*18d70*/  IMAD.WIDE.U32 R4, R4, -0x2daee0ad, RZ ;  /* 0xd2511f5304047825 */ /* 0x000fe800078e00ff */
[----:B------:R-:W-:Y:S01]  /*18d80*/  IMAD.WIDE.U32 R10, R8, -0x326172a9, RZ ;  /* 0xcd9e8d57080a7825 */ /* 0x000fe200078e00ff */
[----:B------:R-:W-:Y:S03]  /*18d90*/  LOP3.LUT R5, R5, UR11, R12, 0x96, !PT ;  /* 0x0000000b05057c12 */ /* 0x000fe6000f8e960c */
[----:B------:R-:W-:Y:S01]  /*18da0*/  IMAD.WIDE.U32 R12, R2, -0x326172a9, RZ ;  /* 0xcd9e8d57020c7825 */ /* 0x000fe200078e00ff */
[----:B------:R-:W-:Y:S03]  /*18db0*/  LOP3.LUT R8, R11, UR12, R152, 0x96, !PT ;  /* 0x0000000c0b087c12 */ /* 0x000fe6000f8e9698 */
[----:B------:R-:W-:Y:S01]  /*18dc0*/  IMAD.WIDE.U32 R44, R5, -0x326172a9, RZ ;  /* 0xcd9e8d57052c7825 */ /* 0x000fe200078e00ff */
[----:B------:R-:W-:Y:S03]  /*18dd0*/  LOP3.LUT R5, R57, UR10, R12, 0x96, !PT ;  /* 0x0000000a39057c12 */ /* 0x000fe6000f8e960c */
[----:B------:R-:W-:Y:S01]  /*18de0*/  IMAD.WIDE.U32 R8, R8, -0x2daee0ad, RZ ;  /* 0xd2511f5308087825 */ /* 0x000fe200078e00ff */
[----:B------:R-:W-:Y:S02]  /*18df0*/  LOP3.LUT R2, R45, UR10, R10, 0x96, !PT ;  /* 0x0000000a2d027c12 */ /* 0x000fe4000f8e960a */
[----:B------:R-:W-:Y:S01]  /*18e00*/  LOP3.LUT R10, R13, UR12, R154, 0x96, !PT ;  /* 0x0000000c0d0a7c12 */ /* 0x000fe2000f8e969a */
[----:B------:R-:W-:Y:S04]  /*18e10*/  IMAD.WIDE.U32 R60, R5, -0x2daee0ad, RZ ;  /* 0xd2511f53053c7825 */ /* 0x000fe800078e00ff */
[----:B---3--:R-:W-:Y:S02]  /*18e20*/  FFMA.FTZ R0, R35, c[0x0][0x23c], -R149 ;  /* 0x00008f0023007a23 */ /* 0x008fe40000010895 */
[----:B------:R-:W-:Y:S02]  /*18e30*/  IMAD.WIDE.U32 R42, R2, -0x2daee0ad, RZ ;  /* 0xd2511f53022a7825 */ /* 0x000fe400078e00ff */
[----:B------:R3:W4:Y:S02]  /*18e40*/  MUFU.EX2 R227, R0 ;  /* 0x0000000000e37308 */ /* 0x0007240000000800 */
[----:B------:R-:W-:Y:S01]  /*18e50*/  IMAD.WIDE.U32 R10, R10, -0x2daee0ad, RZ ;  /* 0xd2511f530a0a7825 */ /* 0x000fe200078e00ff */
[----:B------:R-:W-:Y:S02]  /*18e60*/  LOP3.LUT R5, R43, UR7, R8, 0x96, !PT ;  /* 0x000000072b057c12 */ /* 0x000fe4000f8e9608 */
[----:B------:R-:W-:Y:S02]  /*18e70*/  LOP3.LUT R8, R9, UR9, R4, 0x96, !PT ;  /* 0x0000000909087c12 */ /* 0x000fe4000f8e9604 */
[----:B------:R-:W-:Y:S01]  /*18e80*/  LOP3.LUT R7, R61, UR7, R10, 0x96, !PT ;  /* 0x000000073d077c12 */ /* 0x000fe2000f8e960a */
[----:B------:R-:W-:Y:S01]  /*18e90*/  IMAD.WIDE.U32 R4, R5, -0x326172a9, RZ ;  /* 0xcd9e8d5705047825 */ /* 0x000fe200078e00ff */
[----:B------:R-:W-:Y:S03]  /*18ea0*/  LOP3.LUT R10, R11, UR9, R6, 0x96, !PT ;  /* 0x000000090b0a7c12 */ /* 0x000fe6000f8e9606 */
[----:B------:R-:W-:Y:S01]  /*18eb0*/  IMAD.WIDE.U32 R46, R8, -0x326172a9, RZ ;  /* 0xcd9e8d57082e7825 */ /* 0x000fe200078e00ff */
[--C-:B------:R-:W-:Y:S02]  /*18ec0*/  SHF.R.U32.HI R2, RZ, 0x10, R4.reuse ;  /* 0x00000010ff027819 */ /* 0x100fe40000011604 */
[----:B------:R-:W-:Y:S01]  /*18ed0*/  LOP3.LUT R8, R4, 0xffff, RZ, 0xc0, !PT ;  /* 0x0000ffff04087812 */ /* 0x000fe200078ec0ff */
[----:B------:R-:W-:Y:S01]  /*18ee0*/  IMAD.WIDE.U32 R40, R10, -0x326172a9, RZ ;  /* 0xcd9e8d570a287825 */ /* 0x000fe200078e00ff */
[----:B------:R-:W-:Y:S02]  /*18ef0*/  LOP3.LUT R12, R4, 0xff, RZ, 0xc0, !PT ;  /* 0x000000ff040c7812 */ /* 0x000fe400078ec0ff */
[----:B------:R-:W-:Y:S01]  /*18f00*/  SHF.R.U32.HI R11, RZ, 0x18, R4 ;  /* 0x00000018ff0b7819 */ /* 0x000fe20000011604 */
[----:B------:R-:W-:Y:S01]  /*18f10*/  IMAD.WIDE.U32 R6, R7, -0x326172a9, RZ ;  /* 0xcd9e8d5707067825 */ /* 0x000fe200078e00ff */
[----:B------:R-:W-:Y:S02]  /*18f20*/  LOP3.LUT R4, R5, UR17, R46, 0x96, !PT ;  /* 0x0000001105047c12 */ /* 0x000fe4000f8e962e */
[----:B------:R-:W-:Y:S01]  /*18f30*/  LOP3.LUT R5, R2, 0xff, RZ, 0xc0, !PT ;  /* 0x000000ff02057812 */ /* 0x000fe200078ec0ff */
[----:B---3--:R-:W-:Y:S01]  /*18f40*/  FFMA.FTZ R0, R14, c[0x0][0x23c], -R150 ;  /* 0x00008f000e007a23 */ /* 0x008fe20000010896 */
[----:B------:R-:W-:Y:S01]  /*18f50*/  LOP3.LUT R44, R47, UR8, R44, 0x96, !PT ;  /* 0x000000082f2c7c12 */ /* 0x000fe2000f8e962c */
[----:B------:R-:W-:Y:S01]  /*18f60*/  FFMA.FTZ R2, R15, c[0x0][0x23c], -R150 ;  /* 0x00008f000f027a23 */ /* 0x000fe20000010896 */
[----:B------:R-:W-:Y:S01]  /*18f70*/  LOP3.LUT R9, R6, 0xffff, RZ, 0xc0, !PT ;  /* 0x0000ffff06097812 */ /* 0x000fe200078ec0ff */
[----:B------:R3:W-:Y:S01]  /*18f80*/  MUFU.EX2 R225, R0 ;  /* 0x0000000000e17308 */ /* 0x0007e20000000800 */
[--C-:B------:R-:W-:Y:S01]  /*18f90*/  SHF.R.U32.HI R10, RZ, 0x10, R6.reuse ;  /* 0x00000010ff0a7819 */ /* 0x100fe20000011606 */
[----:B------:R-:W-:Y:S01]  /*18fa0*/  IMAD.WIDE.U32 R44, R44, -0x2daee0ad, RZ ;  /* 0xd2511f532c2c7825 */ /* 0x000fe200078e00ff */
[----:B------:R-:W-:Y:S02]  /*18fb0*/  LOP3.LUT R14, R6, 0xff, RZ, 0xc0, !PT ;  /* 0x000000ff060e7812 */ /* 0x000fe400078ec0ff */
[----:B------:R-:W-:Y:S02]  /*18fc0*/  SHF.R.U32.HI R13, RZ, 0x18, R6 ;  /* 0x00000018ff0d7819 */ /* 0x000fe40000011606 */
[----:B------:R-:W-:Y:S02]  /*18fd0*/  LOP3.LUT R48, R44, 0xffff, RZ, 0xc0, !PT ;  /* 0x0000ffff2c307812 */ /* 0x000fe400078ec0ff */
[----:B------:R-:W-:Y:S01]  /*18fe0*/  LOP3.LUT R6, R7, UR17, R40, 0x96, !PT ;  /* 0x0000001107067c12 */ /* 0x000fe2000f8e9628 */
[----:B------:R1:W-:Y:S01]  /*18ff0*/  MUFU.EX2 R224, R2 ;  /* 0x0000000200e07308 */ /* 0x0003e20000000800 */
[----:B------:R-:W-:Y:S01]  /*19000*/  SHF.R.U32.HI R8, RZ, 0x8, R8 ;  /* 0x00000008ff087819 */ /* 0x000fe20000011608 */
[----:B------:R-:W-:Y:S01]  /*19010*/  FFMA.FTZ R40, R49, c[0x0][0x23c], -R150 ;  /* 0x00008f0031287a23 */ /* 0x000fe20000010896 */
[----:B------:R-:W-:Y:S02]  /*19020*/  PRMT R11, R5, 0x5410, R11 ;  /* 0x00005410050b7816 */ /* 0x000fe4000000000b */
[----:B------:R-:W-:Y:S02]  /*19030*/  SHF.R.U32.HI R5, RZ, 0x8, R9 ;  /* 0x00000008ff057819 */ /* 0x000fe40000011609 */
[----:B------:R-:W-:Y:S02]  /*19040*/  PRMT R12, R12, 0x5410, R8 ;  /* 0x000054100c0c7816 */ /* 0x000fe40000000008 */
[----:B------:R-:W-:Y:S01]  /*19050*/  LOP3.LUT R8, R4, 0xff, RZ, 0xc0, !PT ;  /* 0x000000ff04087812 */ /* 0x000fe200078ec0ff */
[----:B------:R-:W-:Y:S01]  /*19060*/  MUFU.EX2 R174, R40 ;  /* 0x0000002800ae7308 */ /* 0x000fe20000000800 */
[----:B------:R-:W-:Y:S01]  /*19070*/  PRMT R14, R14, 0x5410, R5 ;  /* 0x000054100e0e7816 */ /* 0x000fe20000000005 */
[--C-:B------:R-:W-:Y:S01]  /*19080*/  HSET2.LE.AND R146, R12, R252.reuse, PT ;  /* 0x000000fc0c927233 */ /* 0x100fe20003803000 */
[----:B------:R-:W-:Y:S02]  /*19090*/  SHF.R.U32.HI R5, RZ, 0x10, R4 ;  /* 0x00000010ff057819 */ /* 0x000fe40000011604 */
[----:B---3--:R-:W-:Y:S01]  /*190a0*/  FSEL R0, R73, RZ, P3 ;  /* 0x000000ff49007208 */ /* 0x008fe20001800000 */
[--C-:B------:R-:W-:Y:S01]  /*190b0*/  HSET2.LE.AND R66, R14, R252.reuse, PT ;  /* 0x000000fc0e427233 */ /* 0x100fe20003803000 */
[--C-:B------:R-:W-:Y:S02]  /*190c0*/  SHF.R.U32.HI R59, RZ, 0x10, R44.reuse ;  /* 0x00000010ff3b7819 */ /* 0x100fe4000001162c */
[----:B------:R-:W-:Y:S01]  /*190d0*/  LOP3.LUT R61, R44, 0xff, RZ, 0xc0, !PT ;  /* 0x000000ff2c3d7812 */ /* 0x000fe200078ec0ff */
[----:B------:R-:W-:Y:S01]  /*190e0*/  FADD.FTZ R0, -R0, R3 ;  /* 0x0000000300007221 */ /* 0x000fe20000010100 */
[----:B------:R-:W-:Y:S02]  /*190f0*/  LOP3.LUT R3, R10, 0xff, RZ, 0xc0, !PT ;  /* 0x000000ff0a037812 */ /* 0x000fe400078ec0ff */
[----:B------:R-:W-:Y:S01]  /*19100*/  SHF.R.U32.HI R58, RZ, 0x18, R44 ;  /* 0x00000018ff3a7819 */ /* 0x000fe2000001162c */
[----:B------:R-:W-:Y:S01]  /*19110*/  FFMA.FTZ R44, R50, c[0x0][0x23c], -R150 ;  /* 0x00008f00322c7a23 */ /* 0x000fe20000010896 */
[----:B-1----:R-:W-:Y:S02]  /*19120*/  LOP3.LUT R2, R4, 0xffff, RZ, 0xc0, !PT ;  /* 0x0000ffff04027812 */ /* 0x002fe400078ec0ff */
[----:B------:R-:W-:Y:S01]  /*19130*/  PRMT R13, R3, 0x5410, R13 ;  /* 0x00005410030d7816 */ /* 0x000fe2000000000d */
[----:B------:R-:W-:Y:S01]  /*19140*/  MUFU.EX2 R171, R44 ;  /* 0x0000002c00ab7308 */ /* 0x000fe20000000800 */
[----:B------:R-:W-:Y:S01]  /*19150*/  SHF.R.U32.HI R7, RZ, 0x8, R2 ;  /* 0x00000008ff077819 */ /* 0x000fe20000011602 */
[----:B------:R-:W-:Y:S01]  /*19160*/  FMUL.FTZ R2, R0, c[0x0][0x23c] ;  /* 0x00008f0000027a20 */ /* 0x000fe20000410000 */
[----:B------:R-:W-:Y:S01]  /*19170*/  FSEL R0, R72, RZ, P2 ;  /* 0x000000ff48007208 */ /* 0x000fe20001000000 */
[--C-:B------:R-:W-:Y:S01]  /*19180*/  HSET2.LE.AND R67, R13, R252.reuse, PT ;  /* 0x000000fc0d437233 */ /* 0x100fe20003803000 */
[----:B------:R-:W-:Y:S02]  /*19190*/  LOP3.LUT R3, R6, 0xffff, RZ, 0xc0, !PT ;  /* 0x0000ffff06037812 */ /* 0x000fe400078ec0ff */
[----:B------:R-:W-:Y:S02]  /*191a0*/  PRMT R9, R8, 0x5410, R7 ;  /* 0x0000541008097816 */ /* 0x000fe40000000007 */
[----:B------:R-:W-:Y:S01]  /*191b0*/  SHF.R.U32.HI R8, RZ, 0x18, R4 ;  /* 0x00000018ff087819 */ /* 0x000fe20000011604 */
[----:B------:R1:W3:Y:S01]  /*191c0*/  MUFU.EX2 R69, R2 ;  /* 0x0000000200457308 */ /* 0x0002e20000000800 */
[----:B------:R-:W-:Y:S02]  /*191d0*/  LOP3.LUT R7, R5, 0xff, RZ, 0xc0, !PT ;  /* 0x000000ff05077812 */ /* 0x000fe400078ec0ff */
[----:B------:R-:W-:Y:S02]  /*191e0*/  LOP3.LUT R5, R6, 0xff, RZ, 0xc0, !PT ;  /* 0x000000ff06057812 */ /* 0x000fe400078ec0ff */
[----:B------:R-:W-:Y:S02]  /*191f0*/  SHF.R.U32.HI R4, RZ, 0x8, R3 ;  /* 0x00000008ff047819 */ /* 0x000fe40000011603 */
[----:B------:R-:W-:Y:S02]  /*19200*/  SHF.R.U32.HI R3, RZ, 0x10, R6 ;  /* 0x00000010ff037819 */ /* 0x000fe40000011606 */
[----:B------:R-:W-:Y:S02]  /*19210*/  PRMT R64, R5, 0x5410, R4 ;  /* 0x0000541005407816 */ /* 0x000fe40000000004 */
[----:B------:R-:W-:Y:S02]  /*19220*/  LOP3.LUT R4, R3, 0xff, RZ, 0xc0, !PT ;  /* 0x000000ff03047812 */ /* 0x000fe400078ec0ff */
[----:B------:R-:W-:Y:S01]  /*19230*/  SHF.R.U32.HI R6, RZ, 0x18, R6 ;  /* 0x00000018ff067819 */ /* 0x000fe20000011606 */
[--C-:B------:R-:W-:Y:S01]  /*19240*/  HSET2.LE.AND R64, R64, R252.reuse, PT ;  /* 0x000000fc40407233 */ /* 0x100fe20003803000 */
[----:B------:R-:W-:Y:S01]  /*19250*/  PRMT R7, R7, 0x5410, R8 ;  /* 0x0000541007077816 */ /* 0x000fe20000000008 */
[----:B------:R-:W-:Y:S01]  /*19260*/  FFMA.FTZ R8, R52, c[0x0][0x23c], -R148 ;  /* 0x00008f0034087a23 */ /* 0x000fe20000010894 */
[----:B------:R-:W-:Y:S01]  /*19270*/  PRMT R6, R4, 0x5410, R6 ;  /* 0x0000541004067816 */ /* 0x000fe20000000006 */
[--C-:B------:R-:W-:Y:S01]  /*19280*/  HSET2.LE.AND R4, R9, R252.reuse, PT ;  /* 0x000000fc09047233 */ /* 0x100fe20003803000 */
[----:B--2---:R-:W-:Y:S01]  /*19290*/  F2FP.BF16.PACK_AB R5, R236, R235 ;  /* 0x000000ebec05723e */ /* 0x004fe200000010ff */
[----:B------:R-:W-:Y:S01]  /*192a0*/  MUFU.EX2 R216, R8 ;  /* 0x0000000800d87308 */ /* 0x000fe20000000800 */
[--C-:B------:R-:W-:Y:S01]  /*192b0*/  HSET2.LE.AND R145, R7, R252.reuse, PT ;  /* 0x000000fc07917233 */ /* 0x100fe20003803000 */
[----:B------:R-:W-:Y:S01]  /*192c0*/  LOP3.LUT R56, R41, UR8, R56, 0x96, !PT ;  /* 0x0000000829387c12 */ /* 0x000fe2000f8e9638 */
[--C-:B------:R-:W-:Y:S01]  /*192d0*/  HSET2.LE.AND R65, R6, R252.reuse, PT ;  /* 0x000000fc06417233 */ /* 0x100fe20003803000 */
[----:B-1----:R-:W-:Y:S01]  /*192e0*/  FADD.FTZ R2, -R0, R68 ;  /* 0x0000004400027221 */ /* 0x002fe20000010100 */
[----:B------:R-:W-:Y:S01]  /*192f0*/  FSEL R0, R71, RZ, P1 ;  /* 0x000000ff47007208 */ /* 0x000fe20000800000 */
[----:B------:R-:W-:Y:S01]  /*19300*/  FFMA.FTZ R6, R161, c[0x0][0x23c], -R77 ;  /* 0x00008f00a1067a23 */ /* 0x000fe2000001084d */
[----:B------:R-:W-:Y:S01]  /*19310*/  LOP3.LUT R144, R4, R144, RZ, 0xc0, !PT ;  /* 0x0000009004907212 */ /* 0x000fe200078ec0ff */
[----:B------:R-:W-:Y:S01]  /*19320*/  FMUL.FTZ R2, R2, c[0x0][0x23c] ;  /* 0x00008f0002027a20 */ /* 0x000fe20000410000 */
[----:B------:R-:W-:Y:S01]  /*19330*/  LOP3.LUT R145, R145, R5, RZ, 0xc0, !PT ;  /* 0x0000000591917212 */ /* 0x000fe200078ec0ff */
[----:B------:R-:W-:Y:S01]  /*19340*/  FADD.FTZ R0, -R0, R74 ;  /* 0x0000004a00007221 */ /* 0x000fe20000010100 */
[----:B------:R-:W-:Y:S01]  /*19350*/  MUFU.EX2 R218, R6 ;  /* 0x0000000600da7308 */ /* 0x000fe20000000800 */
[----:B-----5:R-:W-:Y:S01]  /*19360*/  F2FP.BF16.PACK_AB R4, R156, R231 ;  /* 0x000000e79c04723e */ /* 0x020fe200000010ff */
[----:B------:R-:W-:Y:S01]  /*19370*/  IMAD.MOV.U32 R161, RZ, RZ, R39 ;  /* 0x000000ffffa17224 */ /* 0x000fe200078e0027 */
[----:B----4-:R-:W-:Y:S01]  /*19380*/  F2FP.BF16.PACK_AB R5, R227, R229 ;  /* 0x000000e5e305723e */ /* 0x010fe200000010ff */
[----:B------:R-:W-:Y:S01]  /*19390*/  FMUL.FTZ R0, R0, c[0x0][0x23c] ;  /* 0x00008f0000007a20 */ /* 0x000fe20000410000 */
[----:B------:R-:W-:Y:S01]  /*193a0*/  LOP3.LUT R65, R65, R4, RZ, 0xc0, !PT ;  /* 0x0000000441417212 */ /* 0x000fe200078ec0ff */
[C---:B---3--:R-:W-:Y:S01]  /*193b0*/  FMUL.FTZ R4, R69.reuse, R80 ;  /* 0x0000005045047220 */ /* 0x048fe20000410000 */
[----:B------:R-:W-:Y:S01]  /*193c0*/  LOP3.LUT R66, R66, R5, RZ, 0xc0, !PT ;  /* 0x0000000542427212 */ /* 0x000fe200078ec0ff */
[C---:B------:R-:W-:Y:S02]  /*193d0*/  FMUL.FTZ R5, R69.reuse, R81 ;  /* 0x0000005145057220 */ /* 0x040fe40000410000 */
[----:B------:R1:W2:Y:S01]  /*193e0*/  MUFU.EX2 R68, R2 ;  /* 0x0000000200447308 */ /* 0x0002a20000000800 */
[C---:B------:R-:W-:Y:S02]  /*193f0*/  FMUL.FTZ R17, R69.reuse, R93 ;  /* 0x0000005d45117220 */ /* 0x040fe40000410000 */
[C---:B------:R-:W-:Y:S02]  /*19400*/  FMUL.FTZ R32, R69.reuse, R108 ;  /* 0x0000006c45207220 */ /* 0x040fe40000410000 */
[C---:B------:R-:W-:Y:S02]  /*19410*/  FMUL.FTZ R33, R69.reuse, R109 ;  /* 0x0000006d45217220 */ /* 0x040fe40000410000 */
[----:B------:R-:W-:Y:S03]  /*19420*/  IMAD.WIDE.U32 R56, R56, -0x2daee0ad, RZ ;  /* 0xd2511f5338387825 */ /* 0x000fe600078e00ff */
[----:B------:R3:W4:Y:S01]  /*19430*/  MUFU.EX2 R3, R0 ;  /* 0x0000000000037308 */ /* 0x0007220000000800 */
[----:B------:R-:W-:Y:S01]  /*19440*/  FMUL.FTZ R49, R69, R125 ;  /* 0x0000007d45317220 */ /* 0x000fe20000410000 */
[----:B------:R-:W-:Y:S02]  /*19450*/  LOP3.LUT R60, R57, UR18, R60, 0x96, !PT ;  /* 0x00000012393c7c12 */ /* 0x000fe4000f8e963c */
[----:B-1----:R-:W-:Y:S01]  /*19460*/  FSEL R2, R70, RZ, P0 ;  /* 0x000000ff46027208 */ /* 0x002fe20000000000 */
[C---:B--2---:R-:W-:Y:S01]  /*19470*/  FMUL.FTZ R6, R68.reuse, R82 ;  /* 0x0000005244067220 */ /* 0x044fe20000410000 */
[----:B------:R-:W-:Y:S01]  /*19480*/  PLOP3.LUT P0, PT, PT, PT, UP0, 0x80, 0x0 ;  /* 0x000000000000781c */ /* 0x000fe20003f0f008 */
[C---:B------:R-:W-:Y:S02]  /*19490*/  FMUL.FTZ R7, R68.reuse, R83 ;  /* 0x0000005344077220 */ /* 0x040fe40000410000 */
[C---:B------:R-:W-:Y:S01]  /*194a0*/  FMUL.FTZ R18, R68.reuse, R94 ;  /* 0x0000005e44127220 */ /* 0x040fe20000410000 */
[----:B------:R-:W-:Y:S01]  /*194b0*/  LDSM.16.MT88.4 R80, [R187+0x6000] ;  /* 0x00600000bb50783b */ /* 0x000fe20000004200 */
[C---:B------:R-:W-:Y:S02]  /*194c0*/  FMUL.FTZ R19, R68.reuse, R95 ;  /* 0x0000005f44137220 */ /* 0x040fe40000410000 */
[----:B------:R-:W-:Y:S02]  /*194d0*/  FMUL.FTZ R34, R68, R110 ;  /* 0x0000006e44227220 */ /* 0x000fe40000410000 */
[----:B---3--:R-:W-:Y:S01]  /*194e0*/  FADD.FTZ R0, -R2, R75 ;  /* 0x0000004b02007221 */ /* 0x008fe20000010100 */
[----:B------:R-:W-:Y:S01]  /*194f0*/  F2FP.BF16.PACK_AB R2, R157, R241 ;  /* 0x000000f19d02723e */ /* 0x000fe200000010ff */
[C---:B----4-:R-:W-:Y:S01]  /*19500*/  FMUL.FTZ R8, R3.reuse, R84 ;  /* 0x0000005403087220 */ /* 0x050fe20000410000 */
[----:B------:R-:W-:Y:S01]  /*19510*/  SHF.R.U32.HI R75, RZ, 0x10, R56 ;  /* 0x00000010ff4b7819 */ /* 0x000fe20000011638 */
[----:B------:R-:W-:Y:S01]  /*19520*/  FMUL.FTZ R0, R0, c[0x0][0x23c] ;  /* 0x00008f0000007a20 */ /* 0x000fe20000410000 */
[----:B------:R-:W-:Y:S01]  /*19530*/  LOP3.LUT R146, R146, R2, RZ, 0xc0, !PT ;  /* 0x0000000292927212 */ /* 0x000fe200078ec0ff */
[--C-:B------:R-:W-:Y:S01]  /*19540*/  HSET2.LE.AND R2, R11, R252.reuse, PT ;  /* 0x000000fc0b027233 */ /* 0x100fe20003803000 */
[----:B------:R-:W-:Y:S01]  /*19550*/  FMUL.FTZ R9, R3, R85 ;  /* 0x0000005503097220 */ /* 0x000fe20000410000 */
[----:B------:R-:W-:Y:S01]  /*19560*/  LOP3.LUT R75, R75, 0xff, RZ, 0xc0, !PT ;  /* 0x000000ff4b4b7812 */ /* 0x000fe200078ec0ff */
[C---:B------:R-:W-:Y:S01]  /*19570*/  FMUL.FTZ R12, R3.reuse, R88 ;  /* 0x00000058030c7220 */ /* 0x040fe20000410000 */
[----:B------:R-:W1:Y:S01]  /*19580*/  MUFU.EX2 R0, R0 ;  /* 0x0000000000007308 */ /* 0x000e620000000800 */
[----:B------:R-:W-:Y:S01]  /*19590*/  LOP3.LUT R147, R2, R147, RZ, 0xc0, !PT ;  /* 0x0000009302937212 */ /* 0x000fe200078ec0ff */
[----:B------:R-:W-:Y:S02]  /*195a0*/  FFMA.FTZ R2, R160, c[0x0][0x23c], -R77 ;  /* 0x00008f00a0027a23 */ /* 0x000fe4000001084d */
[----:B------:R-:W-:Y:S02]  /*195b0*/  IMAD.MOV.U32 R160, RZ, RZ, R38 ;  /* 0x000000ffffa07224 */ /* 0x000fe400078e0026 */
[----:B------:R-:W2:Y:S01]  /*195c0*/  LDSM.16.MT88.4 R36, [R188+0x6000] ;  /* 0x00600000bc24783b */ /* 0x000ea20000004200 */
[----:B------:R-:W-:Y:S01]  /*195d0*/  IMAD.MOV.U32 R88, RZ, RZ, R24 ;  /* 0x000000ffff587224 */ /* 0x000fe200078e0018 */
[-C--:B------:R-:W-:Y:S01]  /*195e0*/  HMMA.16816.F32.BF16 R4, R144, R20.reuse, R4 ;  /* 0x000000149004723c */ /* 0x080fe20000041804 */
[C---:B------:R-:W-:Y:S01]  /*195f0*/  FMUL.FTZ R13, R3.reuse, R89 ;  /* 0x00000059030d7220 */ /* 0x040fe20000410000 */
[----:B------:R3:W4:Y:S01]  /*19600*/  MUFU.EX2 R16, R2 ;  /* 0x0000000200107308 */ /* 0x0007220000000800 */
[----:B------:R-:W-:Y:S02]  /*19610*/  IMAD.MOV.U32 R89, RZ, RZ, R25 ;  /* 0x000000ffff597224 */ /* 0x000fe400078e0019 */
[C---:B------:R-:W-:Y:S02]  /*19620*/  FMUL.FTZ R24, R3.reuse, R100 ;  /* 0x0000006403187220 */ /* 0x040fe40000410000 */
[C---:B------:R-:W-:Y:S02]  /*19630*/  FMUL.FTZ R25, R3.reuse, R101 ;  /* 0x0000006503197220 */ /* 0x040fe40000410000 */
[C---:B------:R-:W-:Y:S03]  /*19640*/  FMUL.FTZ R29, R3.reuse, R105 ;  /* 0x00000069031d7220 */ /* 0x040fe60000410000 */
[----:B------:R-:W-:Y:S02]  /*19650*/  FMUL.FTZ R35, R68, R111 ;  /* 0x0000006f44237220 */ /* 0x000fe40000410000 */
[----:B------:R-:W-:Y:S02]  /*19660*/  FMUL.FTZ R40, R3, R116 ;  /* 0x0000007403287220 */ /* 0x000fe40000410000 */
[C---:B-1----:R-:W-:Y:S02]  /*19670*/  FMUL.FTZ R10, R0.reuse, R86 ;  /* 0x00000056000a7220 */ /* 0x042fe40000410000 */
[C---:B------:R-:W-:Y:S02]  /*19680*/  FMUL.FTZ R11, R0.reuse, R87 ;  /* 0x00000057000b7220 */ /* 0x040fe40000410000 */
[C---:B------:R-:W-:Y:S02]  /*19690*/  FMUL.FTZ R14, R0.reuse, R90 ;  /* 0x0000005a000e7220 */ /* 0x040fe40000410000 */
[----:B------:R-:W-:Y:S02]  /*196a0*/  FMUL.FTZ R15, R0, R91 ;  /* 0x0000005b000f7220 */ /* 0x000fe40000410000 */
[----:B------:R-:W-:Y:S01]  /*196b0*/  IMAD.MOV.U32 R90, RZ, RZ, R54 ;  /* 0x000000ffff5a7224 */ /* 0x000fe200078e0036 */
[----:B---3--:R-:W-:Y:S01]  /*196c0*/  F2FP.BF16.PACK_AB R2, R151, R233 ;  /* 0x000000e99702723e */ /* 0x008fe200000010ff */
[----:B------:R-:W-:Y:S02]  /*196d0*/  IMAD.MOV.U32 R91, RZ, RZ, R55 ;  /* 0x000000ffff5b7224 */ /* 0x000fe400078e0037 */
[----:B------:R-:W1:Y:S01]  /*196e0*/  LDSM.16.MT88.4 R52, [R186+0x6000] ;  /* 0x00600000ba34783b */ /* 0x000e620000004200 */
[----:B------:R-:W-:Y:S01]  /*196f0*/  LOP3.LUT R64, R64, R2, RZ, 0xc0, !PT ;  /* 0x0000000240407212 */ /* 0x000fe200078ec0ff */
[----:B------:R-:W-:Y:S01]  /*19700*/  FMUL.FTZ R27, R0, R103 ;  /* 0x00000067001b7220 */ /* 0x000fe20000410000 */
[----:B------:R-:W-:Y:S01]  /*19710*/  F2FP.BF16.PACK_AB R2, R224, R225 ;  /* 0x000000e1e002723e */ /* 0x000fe200000010ff */
[C---:B------:R-:W-:Y:S02]  /*19720*/  FMUL.FTZ R26, R0.reuse, R102 ;  /* 0x00000066001a7220 */ /* 0x040fe40000410000 */
[----:B------:R-:W-:Y:S01]  /*19730*/  FMUL.FTZ R30, R0, R106 ;  /* 0x0000006a001e7220 */ /* 0x000fe20000410000 */
[----:B------:R-:W-:Y:S01]  /*19740*/  LOP3.LUT R67, R67, R2, RZ, 0xc0, !PT ;  /* 0x0000000243437212 */ /* 0x000fe200078ec0ff */
[----:B------:R-:W-:Y:S02]  /*19750*/  FFMA.FTZ R2, R158, c[0x0][0x23c], -R148 ;  /* 0x00008f009e027a23 */ /* 0x000fe40000010894 */
[C---:B------:R-:W-:Y:S02]  /*19760*/  FMUL.FTZ R43, R0.reuse, R119 ;  /* 0x00000077002b7220 */ /* 0x040fe40000410000 */
[----:B------:R3:W-:Y:S01]  /*19770*/  MUFU.EX2 R215, R2 ;  /* 0x0000000200d77308 */ /* 0x0007e20000000800 */
[----:B------:R-:W-:Y:S01]  /*19780*/  FMUL.FTZ R47, R0, R123 ;  /* 0x0000007b002f7220 */ /* 0x000fe20000410000 */
[C---:B------:R-:W-:Y:S01]  /*19790*/  HMMA.16816.F32.BF16 R8, R64.reuse, R20, R8 ;  /* 0x000000144008723c */ /* 0x040fe20000041808 */
[----:B------:R-:W-:Y:S02]  /*197a0*/  FMUL.FTZ R50, R68, R126 ;  /* 0x0000007e44327220 */ /* 0x000fe40000410000 */
[C---:B------:R-:W-:Y:S02]  /*197b0*/  FMUL.FTZ R31, R0.reuse, R107 ;  /* 0x0000006b001f7220 */ /* 0x040fe40000410000 */
[----:B------:R-:W-:Y:S02]  /*197c0*/  FMUL.FTZ R41, R3, R117 ;  /* 0x0000007503297220 */ /* 0x000fe40000410000 */
[C---:B------:R-:W-:Y:S01]  /*197d0*/  FMUL.FTZ R20, R69.reuse, R96 ;  /* 0x0000006045147220 */ /* 0x040fe20000410000 */
[-C--:B------:R-:W-:Y:S01]  /*197e0*/  HMMA.16816.F32.BF16 R12, R64, R22.reuse, R12 ;  /* 0x00000016400c723c */ /* 0x080fe2000004180c */
[----:B------:R-:W-:Y:S03]  /*197f0*/  FMUL.FTZ R21, R69, R97 ;  /* 0x0000006145157220 */ /* 0x000fe60000410000 */
[----:B------:R-:W-:Y:S02]  /*19800*/  FMUL.FTZ R44, R3, R120 ;  /* 0x00000078032c7220 */ /* 0x000fe40000410000 */
[----:B------:R-:W-:Y:S02]  /*19810*/  FMUL.FTZ R46, R0, R122 ;  /* 0x0000007a002e7220 */ /* 0x000fe40000410000 */
[----:B------:R-:W-:Y:S01]  /*19820*/  IMAD.MOV.U32 R84, RZ, RZ, R78 ;  /* 0x000000ffff547224 */ /* 0x000fe200078e004e */
[----:B------:R-:W-:Y:S03]  /*19830*/  LOP3.LUT R78, R56, 0xffff, RZ, 0xc0, !PT ;  /* 0x0000ffff384e7812 */ /* 0x000fe600078ec0ff */
[----:B------:R-:W-:Y:S01]  /*19840*/  SHF.R.U32.HI R57, RZ, 0x8, R48 ;  /* 0x00000008ff397819 */ /* 0x000fe20000011630 */
[----:B------:R-:W-:Y:S01]  /*19850*/  FMUL.FTZ R48, R69, R124 ;  /* 0x0000007c45307220 */ /* 0x000fe20000410000 */
[----:B------:R-:W-:Y:S01]  /*19860*/  SHF.R.U32.HI R78, RZ, 0x8, R78 ;  /* 0x00000008ff4e7819 */ /* 0x000fe2000001164e */
[----:B---3--:R-:W-:Y:S01]  /*19870*/  FFMA.FTZ R2, R166, c[0x0][0x23c], -R77 ;  /* 0x00008f00a6027a23 */ /* 0x008fe2000001084d */
[----:B------:R-:W-:Y:S01]  /*19880*/  PRMT R87, R61, 0x5410, R57 ;  /* 0x000054103d577816 */ /* 0x000fe20000000039 */
[----:B----4-:R-:W-:Y:S02]  /*19890*/  IMAD.MOV.U32 R166, RZ, RZ, R16 ;  /* 0x000000ffffa67224 */ /* 0x010fe400078e0010 */
[----:B------:R3:W-:Y:S01]  /*198a0*/  MUFU.EX2 R62, R2 ;  /* 0x00000002003e7308 */ /* 0x0007e20000000800 */
[----:B------:R-:W-:Y:S01]  /*198b0*/  FMUL.FTZ R16, R69, R92 ;  /* 0x0000005c45107220 */ /* 0x000fe20000410000 */
[----:B------:R-:W-:Y:S01]  /*198c0*/  LOP3.LUT R92, R56, 0xff, RZ, 0xc0, !PT ;  /* 0x000000ff385c7812 */ /* 0x000fe200078ec0ff */
[----:B------:R-:W-:Y:S02]  /*198d0*/  IMAD.MOV.U32 R96, RZ, RZ, R90 ;  /* 0x000000ffff607224 */ /* 0x000fe400078e005a */
[----:B------:R-:W-:Y:S01]  /*198e0*/  IMAD.MOV.U32 R97, RZ, RZ, R91 ;  /* 0x000000ffff617224 */ /* 0x000fe200078e005b */
[----:B------:R-:W-:Y:S01]  /*198f0*/  PRMT R92, R92, 0x5410, R78 ;  /* 0x000054105c5c7816 */ /* 0x000fe2000000004e */
[----:B------:R-:W-:Y:S01]  /*19900*/  IMAD.MOV.U32 R122, RZ, RZ, R157 ;  /* 0x000000ffff7a7224 */ /* 0x000fe200078e009d */
[C---:B------:R-:W-:Y:S01]  /*19910*/  HMMA.16816.F32.BF16 R16, R144.reuse, R22, R16 ;  /* 0x000000169010723c */ /* 0x040fe20000041810 */
[----:B------:R-:W-:Y:S01]  /*19920*/  IMAD.MOV.U32 R85, RZ, RZ, R79 ;  /* 0x000000ffff557224 */ /* 0x000fe200078e004f */
[----:B------:R-:W-:Y:S01]  /*19930*/  SHF.R.U32.HI R79, RZ, 0x18, R56 ;  /* 0x00000018ff4f7819 */ /* 0x000fe20000011638 */
[----:B------:R-:W-:Y:S02]  /*19940*/  FFMA.FTZ R56, R159, c[0x0][0x23c], -R150 ;  /* 0x00008f009f387a23 */ /* 0x000fe40000010896 */
[----:B------:R-:W-:Y:S01]  /*19950*/  IMAD.MOV.U32 R100, RZ, RZ, R84 ;  /* 0x000000ffff647224 */ /* 0x000fe200078e0054 */
[----:B------:R-:W-:Y:S01]  /*19960*/  PRMT R95, R75, 0x5410, R79 ;  /* 0x000054104b5f7816 */ /* 0x000fe2000000004f */
[C---:B------:R-:W-:Y:S01]  /*19970*/  FMUL.FTZ R22, R68.reuse, R98 ;  /* 0x0000006244167220 */ /* 0x040fe20000410000 */
[----:B------:R-:W-:Y:S01]  /*19980*/  SHF.R.U32.HI R79, RZ, 0x18, R60 ;  /* 0x00000018ff4f7819 */ /* 0x000fe2000001163c */
[----:B------:R-:W-:Y:S03]  /*19990*/  FMUL.FTZ R23, R68, R99 ;  /* 0x0000006344177220 */ /* 0x000fe60000410000 */
[----:B------:R-:W-:Y:S01]  /*199a0*/  IMAD.MOV.U32 R98, RZ, RZ, R88 ;  /* 0x000000ffff627224 */ /* 0x000fe200078e0058 */
[--C-:B------:R-:W-:Y:S01]  /*199b0*/  HSET2.LE.AND R95, R95, R252.reuse, PT ;  /* 0x000000fc5f5f7233 */ /* 0x100fe20003803000 */
[----:B------:R-:W-:Y:S02]  /*199c0*/  IMAD.MOV.U32 R99, RZ, RZ, R89 ;  /* 0x000000ffff637224 */ /* 0x000fe400078e0059 */
[-C--:B--2---:R-:W-:Y:S01]  /*199d0*/  HMMA.16816.F32.BF16 R20, R144, R36.reuse, R20 ;  /* 0x000000249014723c */ /* 0x084fe20000041814 */
[----:B---3--:R-:W-:Y:S01]  /*199e0*/  FFMA.FTZ R2, R168, c[0x0][0x23c], -R77 ;  /* 0x00008f00a8027a23 */ /* 0x008fe2000001084d */
[----:B------:R-:W2:Y:S01]  /*199f0*/  LDSM.16.MT88.4 R88, [R185+0x6800] ;  /* 0x00680000b958783b */ /* 0x000ea20000004200 */
[----:B------:R-:W-:Y:S02]  /*19a00*/  IMAD.MOV.U32 R116, RZ, RZ, R156 ;  /* 0x000000ffff747224 */ /* 0x000fe400078e009c */
[----:B------:R3:W-:Y:S01]  /*19a10*/  MUFU.EX2 R158, R2 ;  /* 0x00000002009e7308 */ /* 0x0007e20000000800 */
[----:B------:R-:W-:Y:S02]  /*19a20*/  IMAD.MOV.U32 R101, RZ, RZ, R85 ;  /* 0x000000ffff657224 */ /* 0x000fe400078e0055 */
[C---:B------:R-:W-:Y:S01]  /*19a30*/  HMMA.16816.F32.BF16 R24, R64.reuse, R36, R24 ;  /* 0x000000244018723c */ /* 0x040fe20000041818 */
[----:B------:R-:W-:Y:S06]  /*19a40*/  IMAD.MOV.U32 R117, RZ, RZ, R151 ;  /* 0x000000ffff757224 */ /* 0x000fec00078e0097 */
[C---:B------:R-:W-:Y:S02]  /*19a50*/  FMUL.FTZ R36, R69.reuse, R112 ;  /* 0x0000007045247220 */ /* 0x040fe40000410000 */
[----:B------:R-:W-:Y:S03]  /*19a60*/  FMUL.FTZ R37, R69, R113 ;  /* 0x0000007145257220 */ /* 0x000fe60000410000 */
[--C-:B---3--:R-:W-:Y:S04]  /*19a70*/  FFMA.FTZ R2, R163, c[0x0][0x23c], -R148.reuse ;  /* 0x00008f00a3027a23 */ /* 0x108fe80000010894 */
[----:B------:R3:W-:Y:S02]  /*19a80*/  MUFU.EX2 R181, R2 ;  /* 0x0000000200b57308 */ /* 0x0007e40000000800 */
[----:B---3--:R-:W-:Y:S08]  /*19a90*/  FFMA.FTZ R2, R164, c[0x0][0x23c], -R148 ;  /* 0x00008f00a4027a23 */ /* 0x008ff00000010894 */
[----:B------:R3:W-:Y:S02]  /*19aa0*/  MUFU.EX2 R180, R2 ;  /* 0x0000000200b47308 */ /* 0x0007e40000000800 */
[--C-:B---3--:R-:W-:Y:S02]  /*19ab0*/  FFMA.FTZ R2, R28, c[0x0][0x23c], -R149.reuse ;  /* 0x00008f001c027a23 */ /* 0x108fe40000010895 */
[----:B------:R-:W-:Y:S06]  /*19ac0*/  FMUL.FTZ R28, R3, R104 ;  /* 0x00000068031c7220 */ /* 0x000fec0000410000 */
[----:B------:R3:W-:Y:S01]  /*19ad0*/  MUFU.EX2 R179, R2 ;  /* 0x0000000200b37308 */ /* 0x0007e20000000800 */
[-C--:B------:R-:W-:Y:S08]  /*19ae0*/  HMMA.16816.F32.BF16 R28, R64, R38.reuse, R28 ;  /* 0x00000026401c723c */ /* 0x080ff0000004181c */
[C---:B------:R-:W-:Y:S07]  /*19af0*/  HMMA.16816.F32.BF16 R32, R144.reuse, R38, R32 ;  /* 0x000000269020723c */ /* 0x040fee0000041820 */
[C---:B------:R-:W-:Y:S02]  /*19b00*/  FMUL.FTZ R38, R68.reuse, R114 ;  /* 0x0000007244267220 */ /* 0x040fe40000410000 */
[C---:B------:R-:W-:Y:S03]  /*19b10*/  FMUL.FTZ R39, R68.reuse, R115 ;  /* 0x0000007344277220 */ /* 0x040fe60000410000 */
[----:B---3--:R-:W-:Y:S02]  /*19b20*/  FFMA.FTZ R2, R51, c[0x0][0x23c], -R149 ;  /* 0x00008f0033027a23 */ /* 0x008fe40000010895 */
[----:B------:R-:W-:Y:S02]  /*19b30*/  FMUL.FTZ R51, R68, R127 ;  /* 0x0000007f44337220 */ /* 0x000fe40000410000 */
[-C--:B-1----:R-:W-:Y:S01]  /*19b40*/  HMMA.16816.F32.BF16 R36, R144, R52.reuse, R36 ;  /* 0x000000349024723c */ /* 0x082fe20000041824 */
[----:B------:R1:W3:Y:S01]  /*19b50*/  MUFU.EX2 R177, R2 ;  /* 0x0000000200b17308 */ /* 0x0002e20000000800 */
[----:B------:R-:W-:Y:S01]  /*19b60*/  LDSM.16.MT88.4 R124, [R186+0x7800] ;  /* 0x00780000ba7c783b */ /* 0x000fe20000004200 */
[----:B-1----:R-:W-:Y:S01]  /*19b70*/  LOP3.LUT R2, R45, UR18, R42, 0x96, !PT ;  /* 0x000000122d027c12 */ /* 0x002fe2000f8e962a */
[----:B------:R-:W-:Y:S01]  /*19b80*/  FMUL.FTZ R42, R0, R118 ;  /* 0x00000076002a7220 */ /* 0x000fe20000410000 */
[----:B---3--:R-:W-:Y:S01]  /*19b90*/  F2FP.BF16.PACK_AB R94, R177, R179 ;  /* 0x000000b3b15e723e */ /* 0x008fe200000010ff */
[C---:B------:R-:W-:Y:S01]  /*19ba0*/  FMUL.FTZ R45, R3.reuse, R121 ;  /* 0x00000079032d7220 */ /* 0x040fe20000410000 */
[C---:B------:R-:W-:Y:S01]  /*19bb0*/  LOP3.LUT R57, R2.reuse, 0xffff, RZ, 0xc0, !PT ;  /* 0x0000ffff02397812 */ /* 0x040fe200078ec0ff */
[----:B------:R-:W-:Y:S01]  /*19bc0*/  IMAD.MOV.U32 R121, RZ, RZ, R62 ;  /* 0x000000ffff797224 */ /* 0x000fe200078e003e */
[----:B------:R-:W-:Y:S02]  /*19bd0*/  LOP3.LUT R74, R2, 0xff, RZ, 0xc0, !PT ;  /* 0x000000ff024a7812 */ /* 0x000fe400078ec0ff */
[C---:B------:R-:W-:Y:S01]  /*19be0*/  HMMA.16816.F32.BF16 R40, R64.reuse, R52, R40 ;  /* 0x000000344028723c */ /* 0x040fe20000041828 */
[----:B------:R-:W-:Y:S01]  /*19bf0*/  SHF.R.U32.HI R61, RZ, 0x8, R57 ;  /* 0x00000008ff3d7819 */ /* 0x000fe20000011639 */
[----:B------:R-:W-:Y:S01]  /*19c00*/  FMUL.FTZ R57, R3, R133 ;  /* 0x0000008503397220 */ /* 0x000fe20000410000 */
[----:B------:R-:W-:Y:S02]  /*19c10*/  SHF.R.U32.HI R63, RZ, 0x10, R2 ;  /* 0x00000010ff3f7819 */ /* 0x000fe40000011602 */
[----:B------:R-:W-:Y:S01]  /*19c20*/  PRMT R84, R74, 0x5410, R61 ;  /* 0x000054104a547816 */ /* 0x000fe2000000003d */
[----:B------:R-:W-:Y:S01]  /*19c30*/  FFMA.FTZ R61, R162, c[0x0][0x23c], -R150 ;  /* 0x00008f00a23d7a23 */ /* 0x000fe20000010896 */
[----:B------:R-:W-:Y:S01]  /*19c40*/  LOP3.LUT R52, R59, 0xff, RZ, 0xc0, !PT ;  /* 0x000000ff3b347812 */ /* 0x000fe200078ec0ff */
[-C--:B------:R-:W-:Y:S01]  /*19c50*/  HMMA.16816.F32.BF16 R44, R64, R54.reuse, R44 ;  /* 0x00000036402c723c */ /* 0x080fe2000004182c */
[--C-:B------:R-:W-:Y:S03]  /*19c60*/  FFMA.FTZ R53, R165, c[0x0][0x23c], -R149.reuse ;  /* 0x00008f00a5357a23 */ /* 0x100fe60000010895 */
[----:B------:R-:W-:Y:S01]  /*19c70*/  PRMT R86, R52, 0x5410, R58 ;  /* 0x0000541034567816 */ /* 0x000fe2000000003a */
[----:B------:R1:W-:Y:S01]  /*19c80*/  MUFU.EX2 R120, R53 ;  /* 0x0000003500787308 */ /* 0x0003e20000000800 */
[----:B------:R-:W-:Y:S01]  /*19c90*/  FFMA.FTZ R52, R167, c[0x0][0x23c], -R149 ;  /* 0x00008f00a7347a23 */ /* 0x000fe20000010895 */
[--C-:B------:R-:W-:Y:S01]  /*19ca0*/  HSET2.LE.AND R84, R84, R252.reuse, PT ;  /* 0x000000fc54547233 */ /* 0x100fe20003803000 */
[C---:B------:R-:W-:Y:S01]  /*19cb0*/  HMMA.16816.F32.BF16 R48, R144.reuse, R54, R48 ;  /* 0x000000369030723c */ /* 0x040fe20000041830 */
[----:B------:R-:W-:Y:S03]  /*19cc0*/  SHF.R.U32.HI R62, RZ, 0x18, R2 ;  /* 0x00000018ff3e7819 */ /* 0x000fe60000011602 */
[----:B------:R-:W-:Y:S01]  /*19cd0*/  LOP3.LUT R2, R63, 0xff, RZ, 0xc0, !PT ;  /* 0x000000ff3f027812 */ /* 0x000fe200078ec0ff */
[----:B------:R-:W-:Y:S01]  /*19ce0*/  FMUL.FTZ R58, R0, R134 ;  /* 0x00000086003a7220 */ /* 0x000fe20000410000 */
[--C-:B------:R-:W-:Y:S01]  /*19cf0*/  HSET2.LE.AND R74, R86, R252.reuse, PT ;  /* 0x000000fc564a7233 */ /* 0x100fe20003803000 */
[----:B------:R3:W4:Y:S01]  /*19d00*/  MUFU.EX2 R168, R52 ;  /* 0x0000003400a87308 */ /* 0x0007220000000800 */
[----:B------:R-:W-:Y:S01]  /*19d10*/  FMUL.FTZ R54, R68, R130 ;  /* 0x0000008244367220 */ /* 0x000fe20000410000 */
[----:B------:R-:W-:Y:S03]  /*19d20*/  PRMT R85, R2, 0x5410, R62 ;  /* 0x0000541002557816 */ /* 0x000fe6000000003e */
[----:B------:R-:W-:Y:S01]  /*19d30*/  FMUL.FTZ R55, R68, R131 ;  /* 0x0000008344377220 */ /* 0x000fe20000410000 */
[----:B------:R-:W-:Y:S01]  /*19d40*/  LOP3.LUT R2, R60, 0xffff, RZ, 0xc0, !PT ;  /* 0x0000ffff3c027812 */ /* 0x000fe200078ec0ff */
[C---:B------:R-:W-:Y:S02]  /*19d50*/  FMUL.FTZ R59, R0.reuse, R135 ;  /* 0x00000087003b7220 */ /* 0x040fe40000410000 */
[----:B------:R-:W-:Y:S01]  /*19d60*/  IMAD.MOV.U32 R131, RZ, RZ, R166 ;  /* 0x000000ffff837224 */ /* 0x000fe200078e00a6 */
[----:B------:R5:W-:Y:S01]  /*19d70*/  MUFU.EX2 R130, R56 ;  /* 0x0000003800827308 */ /* 0x000be20000000800 */
[----:B------:R-:W-:Y:S01]  /*19d80*/  SHF.R.U32.HI R78, RZ, 0x8, R2 ;  /* 0x00000008ff4e7819 */ /* 0x000fe20000011602 */
[--C-:B------:R-:W-:Y:S01]  /*19d90*/  HSET2.LE.AND R2, R87, R252.reuse, PT ;  /* 0x000000fc57027233 */ /* 0x100fe20003803000 */
[----:B------:R-:W-:Y:S01]  /*19da0*/  FMUL.FTZ R62, R0, R138 ;  /* 0x0000008a003e7220 */ /* 0x000fe20000410000 */
[----:B------:R-:W-:Y:S01]  /*19db0*/  F2FP.BF16.PACK_AB R86, R218, R131 ;  /* 0x00000083da56723e */ /* 0x000fe200000010ff */
[----:B-1----:R-:W-:Y:S01]  /*19dc0*/  FMUL.FTZ R53, R69, R129 ;  /* 0x0000008145357220 */ /* 0x002fe20000410000 */
[----:B------:R-:W-:Y:S01]  /*19dd0*/  F2FP.BF16.PACK_AB R87, R215, R216 ;  /* 0x000000d8d757723e */ /* 0x000fe200000010ff */
[----:B------:R-:W-:Y:S01]  /*19de0*/  FMUL.FTZ R63, R0, R139 ;  /* 0x0000008b003f7220 */ /* 0x000fe20000410000 */
[----:B------:R-:W-:Y:S01]  /*19df0*/  LOP3.LUT R86, R2, R86, RZ, 0xc0, !PT ;  /* 0x0000005602567212 */ /* 0x000fe200078ec0ff */
[--C-:B------:R-:W-:Y:S01]  /*19e00*/  FFMA.FTZ R2, R214, c[0x0][0x23c], -R77.reuse ;  /* 0x00008f00d6027a23 */ /* 0x100fe2000001084d */
[----:B------:R1:W1:Y:S01]  /*19e10*/  MUFU.EX2 R129, R61 ;  /* 0x0000003d00817308 */ /* 0x0002620000000800 */
[----:B------:R-:W-:Y:S01]  /*19e20*/  IMAD.MOV.U32 R214, RZ, RZ, R158 ;  /* 0x000000ffffd67224 */ /* 0x000fe200078e009e */
[----:B------:R-:W-:Y:S01]  /*19e30*/  LOP3.LUT R87, R74, R87, RZ, 0xc0, !PT ;  /* 0x000000574a577212 */ /* 0x000fe200078ec0ff */
[--C-:B------:R-:W-:Y:S01]  /*19e40*/  HSET2.LE.AND R74, R85, R252.reuse, PT ;  /* 0x000000fc554a7233 */ /* 0x100fe20003803000 */
[----:B---3--:R-:W-:Y:S01]  /*19e50*/  FMUL.FTZ R52, R69, R128 ;  /* 0x0000008045347220 */ /* 0x008fe20000410000 */
[----:B------:R-:W-:Y:S04]  /*19e60*/  F2FP.BF16.PACK_AB R85, R180, R181 ;  /* 0x000000b5b455723e */ /* 0x000fe800000010ff */
[----:B------:R-:W-:Y:S02]  /*19e70*/  LOP3.LUT R85, R74, R85, RZ, 0xc0, !PT ;  /* 0x000000554a557212 */ /* 0x000fe400078ec0ff */
[-C--:B------:R-:W-:Y:S01]  /*19e80*/  HMMA.16816.F32.BF16 R52, R144, R80.reuse, R52 ;  /* 0x000000509034723c */ /* 0x080fe20000041834 */
[----:B----4-:R-:W-:Y:S01]  /*19e90*/  F2FP.BF16.PACK_AB R74, R168, R120 ;  /* 0x00000078a84a723e */ /* 0x010fe200000010ff */
[----:B-----5:R-:W-:Y:S07]  /*19ea0*/  FMUL.FTZ R56, R3, R132 ;  /* 0x0000008403387220 */ /* 0x020fee0000410000 */
[C---:B------:R-:W-:Y:S03]  /*19eb0*/  HMMA.16816.F32.BF16 R56, R64.reuse, R80, R56 ;  /* 0x000000504038723c */ /* 0x040fe60000041838 */
[----:B-1----:R-:W-:Y:S04]  /*19ec0*/  SHF.R.U32.HI R61, RZ, 0x10, R60 ;  /* 0x00000010ff3d7819 */ /* 0x002fe8000001163c */
[----:B------:R-:W-:Y:S01]  /*19ed0*/  LOP3.LUT R80, R60, 0xff, RZ, 0xc0, !PT ;  /* 0x000000ff3c507812 */ /* 0x000fe200078ec0ff */
[----:B------:R-:W-:Y:S01]  /*19ee0*/  FFMA.FTZ R60, R183, c[0x0][0x23c], -R77 ;  /* 0x00008f00b73c7a23 */ /* 0x000fe2000001084d */
[----:B------:R-:W-:Y:S01]  /*19ef0*/  LOP3.LUT R75, R61, 0xff, RZ, 0xc0, !PT ;  /* 0x000000ff3d4b7812 */ /* 0x000fe200078ec0ff */
[----:B------:R1:W-:Y:S02]  /*19f00*/  MUFU.EX2 R183, R2 ;  /* 0x0000000200b77308 */ /* 0x0003e40000000800 */
[----:B------:R-:W-:Y:S01]  /*19f10*/  FMUL.FTZ R61, R3, R137 ;  /* 0x00000089033d7220 */ /* 0x000fe20000410000 */
[----:B------:R-:W-:Y:S01]  /*19f20*/  PRMT R79, R75, 0x5410, R79 ;  /* 0x000054104b4f7816 */ /* 0x000fe2000000004f */
[--C-:B------:R-:W-:Y:S01]  /*19f30*/  HSET2.LE.AND R75, R92, R252.reuse, PT ;  /* 0x000000fc5c4b7233 */ /* 0x100fe20003803000 */
[----:B------:R-:W-:Y:S03]  /*19f40*/  PRMT R78, R80, 0x5410, R78 ;  /* 0x00005410504e7816 */ /* 0x000fe6000000004e */
[--C-:B------:R-:W-:Y:S01]  /*19f50*/  HSET2.LE.AND R93, R79, R252.reuse, PT ;  /* 0x000000fc4f5d7233 */ /* 0x100fe20003803000 */
[----:B------:R-:W-:Y:S01]  /*19f60*/  LOP3.LUT R94, R75, R94, RZ, 0xc0, !PT ;  /* 0x0000005e4b5e7212 */ /* 0x000fe200078ec0ff */
[----:B------:R3:W-:Y:S01]  /*19f70*/  MUFU.EX2 R167, R60 ;  /* 0x0000003c00a77308 */ /* 0x0007e20000000800 */
[----:B------:R-:W-:Y:S01]  /*19f80*/  FFMA.FTZ R75, R212, c[0x0][0x23c], -R148 ;  /* 0x00008f00d44b7a23 */ /* 0x000fe20000010894 */
[--C-:B------:R-:W-:Y:S05]  /*19f90*/  HSET2.LE.AND R92, R78, R252.reuse, PT ;  /* 0x000000fc4e5c7233 */ /* 0x100fea0003803000 */
[----:B------:R-:W-:Y:S01]  /*19fa0*/  LOP3.LUT R92, R92, R74, RZ, 0xc0, !PT ;  /* 0x0000004a5c5c7212 */ /* 0x000fe200078ec0ff */
[----:B------:R-:W-:Y:S02]  /*19fb0*/  IMAD.U32 R74, RZ, RZ, UR31 ;  /* 0x0000001fff4a7e24 */ /* 0x000fe4000f8e00ff */
[----:B------:R4:W-:Y:S03]  /*19fc0*/  MUFU.EX2 R165, R75 ;  /* 0x0000004b00a57308 */ /* 0x0009e60000000800 */
[----:B------:R-:W-:Y:S02]  /*19fd0*/  LOP3.LUT R74, R251, UR4, R74, 0x96, !PT ;  /* 0x00000004fb4a7c12 */ /* 0x000fe4000f8e964a */
[----:B-1----:R-:W-:Y:S04]  /*19fe0*/  F2FP.BF16.PACK_AB R2, R214, R121 ;  /* 0x00000079d602723e */ /* 0x002fe800000010ff */
[----:B------:R-:W-:Y:S01]  /*19ff0*/  LOP3.LUT R84, R84, R2, RZ, 0xc0, !PT ;  /* 0x0000000254547212 */ /* 0x000fe200078ec0ff */
[----:B------:R-:W-:Y:S02]  /*1a000*/  FFMA.FTZ R2, R178, c[0x0][0x23c], -R148 ;  /* 0x00008f00b2027a23 */ /* 0x000fe40000010894 */
[----:B------:R-:W5:Y:S02]  /*1a010*/  LDL.LU R178, [R1+0x30] ;  /* 0x0000300001b27983 */ /* 0x000f640000300800 */
[----:B------:R1:W1:Y:S01]  /*1a020*/  MUFU.EX2 R166, R2 ;  /* 0x0000000200a67308 */ /* 0x0002620000000800 */
[----:B---3--:R-:W-:Y:S01]  /*1a030*/  FMUL.FTZ R60, R3, R136 ;  /* 0x00000088033c7220 */ /* 0x008fe20000410000 */
[----:B------:R-:W3:Y:S04]  /*1a040*/  LDL.LU R123, [R1+0x34] ;  /* 0x00003400017b7983 */ /* 0x000ee80000300800 */
[----:B------:R-:W3:Y:S02]  /*1a050*/  LDL.LU R119, [R1+0x38] ;  /* 0x0000380001777983 */ /* 0x000ee40000300800 */
[-C--:B------:R-:W-:Y:S01]  /*1a060*/  HMMA.16816.F32.BF16 R60, R64, R82.reuse, R60 ;  /* 0x00000052403c723c */ /* 0x080fe2000004183c */
[----:B----4-:R-:W-:Y:S01]  /*1a070*/  IMAD.WIDE.U32 R74, R74, -0x326172a9, RZ ;  /* 0xcd9e8d574a4a7825 */ /* 0x010fe200078e00ff */
[----:B------:R-:W4:Y:S05]  /*1a080*/  LDL.LU R118, [R1+0x3c] ;  /* 0x00003c0001767983 */ /* 0x000f2a0000300800 */
[----:B------:R-:W-:Y:S01]  /*1a090*/  FMUL.FTZ R64, R69, R140 ;  /* 0x0000008c45407220 */ /* 0x000fe20000410000 */
[----:B------:R-:W-:Y:S01]  /*1a0a0*/  LOP3.LUT R78, R75, UR16, R96, 0x96, !PT ;  /* 0x000000104b4e7c12 */ /* 0x000fe2000f8e9660 */
[----:B------:R-:W-:Y:S03]  /*1a0b0*/  FMUL.FTZ R65, R69, R141 ;  /* 0x0000008d45417220 */ /* 0x000fe60000410000 */
[C---:B------:R-:W-:Y:S01]  /*1a0c0*/  FMUL.FTZ R66, R68.reuse, R142 ;  /* 0x0000008e44427220 */ /* 0x040fe20000410000 */
[----:B------:R-:W-:Y:S01]  /*1a0d0*/  LOP3.LUT R75, R75, UR16, R98, 0x96, !PT ;  /* 0x000000104b4b7c12 */ /* 0x000fe2000f8e9662 */
[----:B------:R-:W-:Y:S01]  /*1a0e0*/  FMUL.FTZ R67, R68, R143 ;  /* 0x0000008f44437220 */ /* 0x000fe20000410000 */
[--C-:B------:R-:W-:Y:S01]  /*1a0f0*/  LOP3.LUT R98, R155, UR14, R74.reuse, 0x96, !PT ;  /* 0x0000000e9b627c12 */ /* 0x100fe2000f8e964a */
[----:B------:R-:W-:Y:S01]  /*1a100*/  IMAD.WIDE.U32 R78, R78, -0x2daee0ad, RZ ;  /* 0xd2511f534e4e7825 */ /* 0x000fe200078e00ff */
[----:B-1----:R-:W-:Y:S02]  /*1a110*/  F2FP.BF16.PACK_AB R2, R171, R174 ;  /* 0x000000aeab02723e */ /* 0x002fe400000010ff */
[----:B------:R-:W-:Y:S01]  /*1a120*/  LOP3.LUT R96, R153, UR14, R74, 0x96, !PT ;  /* 0x0000000e99607c12 */ /* 0x000fe2000f8e964a */
[----:B------:R-:W-:Y:S01]  /*1a130*/  IMAD.WIDE.U32 R98, R98, -0x2daee0ad, RZ ;  /* 0xd2511f5362627825 */ /* 0x000fe200078e00ff */
[----:B------:R-:W-:Y:S01]  /*1a140*/  HMMA.16816.F32.BF16 R64, R144, R82, R64 ;  /* 0x000000529040723c */ /* 0x000fe20000041840 */
[----:B------:R-:W-:Y:S01]  /*1a150*/  LOP3.LUT R95, R95, R2, RZ, 0xc0, !PT ;  /* 0x000000025f5f7212 */ /* 0x000fe200078ec0ff */
[----:B------:R-:W1:Y:S01]  /*1a160*/  LDSM.16.MT88.4 R80, [R188+0x6800] ;  /* 0x00680000bc50783b */ /* 0x000e620000004200 */
[----:B------:R-:W-:Y:S01]  /*1a170*/  F2FP.BF16.PACK_AB R2, R129, R130 ;  /* 0x000000828102723e */ /* 0x000fe200000010ff */
[----:B------:R-:W-:Y:S01]  /*1a180*/  IMAD.WIDE.U32 R96, R96, -0x2daee0ad, RZ ;  /* 0xd2511f5360607825 */ /* 0x000fe200078e00ff */
[----:B------:R-:W-:Y:S02]  /*1a190*/  LOP3.LUT R74, R79, UR13, R100, 0x96, !PT ;  /* 0x0000000d4f4a7c12 */ /* 0x000fe4000f8e9664 */
[----:B------:R-:W-:Y:S01]  /*1a1a0*/  LOP3.LUT R93, R93, R2, RZ, 0xc0, !PT ;  /* 0x000000025d5d7212 */ /* 0x000fe200078ec0ff */
[-C--:B--2---:R-:W-:Y:S01]  /*1a1b0*/  HMMA.16816.F32.BF16 R4, R84, R88.reuse, R4 ;  /* 0x000000585404723c */ /* 0x084fe20000041804 */
[----:B------:R-:W-:Y:S03]  /*1a1c0*/  FFMA.FTZ R2, R221, c[0x0][0x23c], -R77 ;  /* 0x00008f00dd027a23 */ /* 0x000fe6000001084d */
[----:B------:R-:W-:Y:S01]  /*1a1d0*/  LOP3.LUT R78, R97, UR11, R78, 0x96, !PT ;  /* 0x0000000b614e7c12 */ /* 0x000fe2000f8e964e */
[----:B------:R2:W-:Y:S01]  /*1a1e0*/  MUFU.EX2 R128, R2 ;  /* 0x0000000200807308 */ /* 0x0005e20000000800 */
[----:B------:R-:W-:Y:S02]  /*1a1f0*/  IMAD.WIDE.U32 R100, R75, -0x2daee0ad, RZ ;  /* 0xd2511f534b647825 */ /* 0x000fe400078e00ff */
[C---:B------:R-:W-:Y:S04]  /*1a200*/  HMMA.16816.F32.BF16 R8, R92.reuse, R88, R8 ;  /* 0x000000585c08723c */ /* 0x040fe80000041808 */
[----:B------:R-:W-:Y:S01]  /*1a210*/  IMAD.WIDE.U32 R108, R78, -0x326172a9, RZ ;  /* 0xcd9e8d574e6c7825 */ /* 0x000fe200078e00ff */
[----:B------:R-:W-:Y:S03]  /*1a220*/  LOP3.LUT R79, R99, UR11, R100, 0x96, !PT ;  /* 0x0000000b634f7c12 */ /* 0x000fe6000f8e9664 */
[-C--:B------:R-:W-:Y:S01]  /*1a230*/  HMMA.16816.F32.BF16 R12, R92, R90.reuse, R12 ;  /* 0x0000005a5c0c723c */ /* 0x080fe2000004180c */
[----:B------:R-:W-:Y:S04]  /*1a240*/  IMAD.WIDE.U32 R74, R74, -0x326172a9, RZ ;  /* 0xcd9e8d574a4a7825 */ /* 0x000fe800078e00ff */
[----:B------:R-:W-:Y:S01]  /*1a250*/  IMAD.WIDE.U32 R110, R79, -0x326172a9, RZ ;  /* 0xcd9e8d574f6e7825 */ /* 0x000fe200078e00ff */
[----:B------:R-:W-:Y:S02]  /*1a260*/  LOP3.LUT R97, R75, UR12, R152, 0x96, !PT ;  /* 0x0000000c4b617c12 */ /* 0x000fe4000f8e9698 */
[C---:B------:R-:W-:Y:S01]  /*1a270*/  HMMA.16816.F32.BF16 R16, R84.reuse, R90, R16 ;  /* 0x0000005a5410723c */ /* 0x040fe20000041810 */
[--C-:B------:R-:W-:Y:S01]  /*1a280*/  FFMA.FTZ R75, R172, c[0x0][0x23c], -R149.reuse ;  /* 0x00008f00ac4b7a23 */ /* 0x100fe20000010895 */
[----:B------:R-:W1:Y:S02]  /*1a290*/  LDSM.16.MT88.4 R88, [R186+0x6800] ;  /* 0x00680000ba58783b */ /* 0x000e640000004200 */
[----:B------:R-:W-:Y:S01]  /*1a2a0*/  FFMA.FTZ R79, R175, c[0x0][0x23c], -R149 ;  /* 0x00008f00af4f7a23 */ /* 0x000fe20000010895 */
[----:B------:R-:W-:Y:S01]  /*1a2b0*/  MUFU.EX2 R135, R75 ;  /* 0x0000004b00877308 */ /* 0x000fe20000000800 */
[----:B--2---:R-:W-:Y:S02]  /*1a2c0*/  FFMA.FTZ R2, R222, c[0x0][0x23c], -R77 ;  /* 0x00008f00de027a23 */ /* 0x004fe4000001084d */
[-C--:B-1----:R-:W-:Y:S07]  /*1a2d0*/  HMMA.16816.F32.BF16 R20, R84, R80.reuse, R20 ;  /* 0x000000505414723c */ /* 0x082fee0000041814 */
[----:B------:R1:W2:Y:S01]  /*1a2e0*/  MUFU.EX2 R164, R2 ;  /* 0x0000000200a47308 */ /* 0x0002a20000000800 */
[C---:B------:R-:W-:Y:S09]  /*1a2f0*/  HMMA.16816.F32.BF16 R24, R92.reuse, R80, R24 ;  /* 0x000000505c18723c */ /* 0x040ff20000041818 */
[----:B------:R-:W2:Y:S01]  /*1a300*/  MUFU.EX2 R134, R79 ;  /* 0x0000004f00867308 */ /* 0x000ea20000000800 */
[-C--:B------:R-:W-:Y:S08]  /*1a310*/  HMMA.16816.F32.BF16 R28, R92, R82.reuse, R28 ;  /* 0x000000525c1c723c */ /* 0x080ff0000004181c */
[C---:B------:R-:W-:Y:S01]  /*1a320*/  HMMA.16816.F32.BF16 R32, R84.reuse, R82, R32 ;  /* 0x000000525420723c */ /* 0x040fe20000041820 */
[--C-:B-1----:R-:W-:Y:S07]  /*1a330*/  FFMA.FTZ R2, R217, c[0x0][0x23c], -R148.reuse ;  /* 0x00008f00d9027a23 */ /* 0x102fee0000010894 */
[-C--:B------:R-:W-:Y:S01]  /*1a340*/  HMMA.16816.F32.BF16 R36, R84, R88.reuse, R36 ;  /* 0x000000585424723c */ /* 0x080fe20000041824 */
[----:B------:R1:W-:Y:S07]  /*1a350*/  MUFU.EX2 R163, R2 ;  /* 0x0000000200a37308 */ /* 0x0003ee0000000800 */
[C---:B------:R-:W-:Y:S08]  /*1a360*/  HMMA.16816.F32.BF16 R40, R92.reuse, R88, R40 ;  /* 0x000000585c28723c */ /* 0x040ff00000041828 */
[-C--:B------:R-:W-:Y:S08]  /*1a370*/  HMMA.16816.F32.BF16 R44, R92, R90.reuse, R44 ;  /* 0x0000005a5c2c723c */ /* 0x080ff0000004182c */
[C---:B------:R-:W-:Y:S01]  /*1a380*/  HMMA.16816.F32.BF16 R48, R84.reuse, R90, R48 ;  /* 0x0000005a5430723c */ /* 0x040fe20000041830 */
[----:B-1----:R-:W-:Y:S04]  /*1a390*/  FFMA.FTZ R2, R219, c[0x0][0x23c], -R148 ;  /* 0x00008f00db027a23 */ /* 0x002fe80000010894 */
[----:B------:R1:W-:Y:S02]  /*1a3a0*/  MUFU.EX2 R162, R2 ;  /* 0x0000000200a27308 */ /* 0x0003e40000000800 */
[----:B-1----:R-:W-:Y:S05]  /*1a3b0*/  LOP3.LUT R2, R101, UR13, R160, 0x96, !PT ;  /* 0x0000000d65027c12 */ /* 0x002fea000f8e96a0 */
[----:B------:R-:W-:Y:S01]  /*1a3c0*/  IMAD.WIDE.U32 R100, R2, -0x326172a9, RZ ;  /* 0xcd9e8d5702647825 */ /* 0x000fe200078e00ff */
[----:B------:R-:W-:Y:S03]  /*1a3d0*/  LOP3.LUT R2, R109, UR10, R74, 0x96, !PT ;  /* 0x0000000a6d027c12 */ /* 0x000fe6000f8e964a */
[----:B------:R-:W-:Y:S01]  /*1a3e0*/  IMAD.WIDE.U32 R74, R97, -0x2daee0ad, RZ ;  /* 0xd2511f53614a7825 */ /* 0x000fe200078e00ff */
[----:B------:R-:W-:Y:S02]  /*1a3f0*/  LOP3.LUT R80, R111, UR10, R100, 0x96, !PT ;  /* 0x0000000a6f507c12 */ /* 0x000fe4000f8e9664 */
[----:B------:R-:W-:Y:S01]  /*1a400*/  LOP3.LUT R78, R101, UR12, R154, 0x96, !PT ;  /* 0x0000000c654e7c12 */ /* 0x000fe2000f8e969a */
[----:B------:R-:W-:Y:S01]  /*1a410*/  IMAD.WIDE.U32 R106, R2, -0x2daee0ad, RZ ;  /* 0xd2511f53026a7825 */ /* 0x000fe200078e00ff */
[----:B------:R-:W-:Y:S03]  /*1a420*/  LOP3.LUT R96, R75, UR9, R96, 0x96, !PT ;  /* 0x000000094b607c12 */ /* 0x000fe6000f8e9660 */
[----:B------:R-:W-:Y:S01]  /*1a430*/  IMAD.WIDE.U32 R112, R80, -0x2daee0ad, RZ ;  /* 0xd2511f5350707825 */ /* 0x000fe200078e00ff */
[----:B------:R-:W-:Y:S01]  /*1a440*/  LOP3.LUT R74, R107, UR7, R74, 0x96, !PT ;  /* 0x000000076b4a7c12 */ /* 0x000fe2000f8e964a */
[----:B------:R-:W1:Y:S02]  /*1a450*/  LDSM.16.MT88.4 R80, [R187+0x6800] ;  /* 0x00680000bb50783b */ /* 0x000e640000004200 */
[----:B------:R-:W-:Y:S04]  /*1a460*/  IMAD.WIDE.U32 R78, R78, -0x2daee0ad, RZ ;  /* 0xd2511f534e4e7825 */ /* 0x000fe800078e00ff */
[----:B------:R-:W-:Y:S01]  /*1a470*/  FFMA.FTZ R2, R170, c[0x0][0x23c], -R150 ;  /* 0x00008f00aa027a23 */ /* 0x000fe20000010896 */
[----:B------:R-:W-:Y:S01]  /*1a480*/  LOP3.LUT R78, R113, UR7, R78, 0x96, !PT ;  /* 0x00000007714e7c12 */ /* 0x000fe2000f8e964e */
[----:B------:R-:W-:Y:S01]  /*1a490*/  IMAD.WIDE.U32 R74, R74, -0x326172a9, RZ ;  /* 0xcd9e8d574a4a7825 */ /* 0x000fe200078e00ff */
[----:B------:R-:W-:Y:S01]  /*1a4a0*/  LOP3.LUT R98, R79, UR9, R98, 0x96, !PT ;  /* 0x000000094f627c12 */ /* 0x000fe2000f8e9662 */
[----:B------:R2:W-:Y:S02]  /*1a4b0*/  MUFU.EX2 R133, R2 ;  /* 0x0000000200857308 */ /* 0x0005e40000000800 */
[----:B------:R-:W-:Y:S01]  /*1a4c0*/  IMAD.WIDE.U32 R104, R96, -0x326172a9, RZ ;  /* 0xcd9e8d5760687825 */ /* 0x000fe200078e00ff */
[----:B------:R-:W-:Y:S02]  /*1a4d0*/  LOP3.LUT R97, R74, 0xffff, RZ, 0xc0, !PT ;  /* 0x0000ffff4a617812 */ /* 0x000fe400078ec0ff */
[--C-:B------:R-:W-:Y:S01]  /*1a4e0*/  SHF.R.U32.HI R100, RZ, 0x10, R74.reuse ;  /* 0x00000010ff647819 */ /* 0x100fe2000001164a */
[----:B------:R-:W-:Y:S01]  /*1a4f0*/  IMAD.WIDE.U32 R78, R78, -0x326172a9, RZ ;  /* 0xcd9e8d574e4e7825 */ /* 0x000fe200078e00ff */
[----:B------:R-:W-:Y:S02]  /*1a500*/  LOP3.LUT R102, R74, 0xff, RZ, 0xc0, !PT ;  /* 0x000000ff4a667812 */ /* 0x000fe400078ec0ff */
[----:B------:R-:W-:Y:S01]  /*1a510*/  SHF.R.U32.HI R101, RZ, 0x18, R74 ;  /* 0x00000018ff657819 */ /* 0x000fe2000001164a */
[----:B------:R-:W-:Y:S01]  /*1a520*/  IMAD.WIDE.U32 R114, R98, -0x326172a9, RZ ;  /* 0xcd9e8d5762727825 */ /* 0x000fe200078e00ff */
[----:B------:R-:W-:Y:S02]  /*1a530*/  LOP3.LUT R74, R75, UR17, R104, 0x96, !PT ;  /* 0x000000114b4a7c12 */ /* 0x000fe4000f8e9668 */
[C---:B------:R-:W-:Y:S02]  /*1a540*/  LOP3.LUT R75, R78.reuse, 0xffff, RZ, 0xc0, !PT ;  /* 0x0000ffff4e4b7812 */ /* 0x040fe400078ec0ff */
[--C-:B------:R-:W-:Y:S02]  /*1a550*/  SHF.R.U32.HI R96, RZ, 0x10, R78.reuse ;  /* 0x00000010ff607819 */ /* 0x100fe4000001164e */
[----:B------:R-:W-:Y:S02]  /*1a560*/  LOP3.LUT R99, R78, 0xff, RZ, 0xc0, !PT ;  /* 0x000000ff4e637812 */ /* 0x000fe400078ec0ff */
[----:B------:R-:W-:Y:S02]  /*1a570*/  SHF.R.U32.HI R98, RZ, 0x18, R78 ;  /* 0x00000018ff627819 */ /* 0x000fe4000001164e */
[----:B------:R-:W-:Y:S02]  /*1a580*/  LOP3.LUT R78, R79, UR17, R114, 0x96, !PT ;  /* 0x000000114f4e7c12 */ /* 0x000fe4000f8e9672 */
[----:B------:R-:W-:Y:S01]  /*1a590*/  SHF.R.U32.HI R79, RZ, 0x8, R75 ;  /* 0x00000008ff4f7819 */ /* 0x000fe2000001164b */
[----:B------:R-:W-:Y:S01]  /*1a5a0*/  FFMA.FTZ R75, R213, c[0x0][0x23c], -R149 ;  /* 0x00008f00d54b7a23 */ /* 0x000fe20000010895 */
[----:B------:R-:W-:Y:S01]  /*1a5b0*/  SHF.R.U32.HI R89, RZ, 0x8, R97 ;  /* 0x00000008ff597819 */ /* 0x000fe20000011661 */
[----:B--2---:R-:W-:Y:S01]  /*1a5c0*/  FFMA.FTZ R2, R173, c[0x0][0x23c], -R150 ;  /* 0x00008f00ad027a23 */ /* 0x004fe20000010896 */
[----:B------:R-:W-:Y:S01]  /*1a5d0*/  PRMT R103, R99, 0x5410, R79 ;  /* 0x0000541063677816 */ /* 0x000fe2000000004f */
[----:B------:R2:W-:Y:S01]  /*1a5e0*/  MUFU.EX2 R160, R75 ;  /* 0x0000004b00a07308 */ /* 0x0005e20000000800 */
[----:B------:R-:W-:Y:S01]  /*1a5f0*/  LOP3.LUT R79, R74, 0xffff, RZ, 0xc0, !PT ;  /* 0x0000ffff4a4f7812 */ /* 0x000fe200078ec0ff */
[-C--:B-1----:R-:W-:Y:S01]  /*1a600*/  HMMA.16816.F32.BF16 R52, R84, R80.reuse, R52 ;  /* 0x000000505434723c */ /* 0x082fe20000041834 */
[----:B------:R-:W-:Y:S02]  /*1a610*/  PRMT R102, R102, 0x5410, R89 ;  /* 0x0000541066667816 */ /* 0x000fe40000000059 */
[----:B------:R-:W-:Y:S02]  /*1a620*/  LOP3.LUT R91, R74, 0xff, RZ, 0xc0, !PT ;  /* 0x000000ff4a5b7812 */ /* 0x000fe400078ec0ff */
[----:B------:R-:W-:Y:S02]  /*1a630*/  LOP3.LUT R89, R78, 0xff, RZ, 0xc0, !PT ;  /* 0x000000ff4e597812 */ /* 0x000fe400078ec0ff */
[----:B------:R-:W-:Y:S01]  /*1a640*/  SHF.R.U32.HI R79, RZ, 0x8, R79 ;  /* 0x00000008ff4f7819 */ /* 0x000fe2000001164f */
[C---:B------:R-:W-:Y:S01]  /*1a650*/  HMMA.16816.F32.BF16 R56, R92.reuse, R80, R56 ;  /* 0x000000505c38723c */ /* 0x040fe20000041838 */
[----:B------:R1:W1:Y:S03]  /*1a660*/  MUFU.EX2 R132, R2 ;  /* 0x0000000200847308 */ /* 0x0002660000000800 */
[----:B------:R-:W-:Y:S02]  /*1a670*/  LOP3.LUT R88, R100, 0xff, RZ, 0xc0, !PT ;  /* 0x000000ff64587812 */ /* 0x000fe400078ec0ff */
[--C-:B------:R-:W-:Y:S02]  /*1a680*/  SHF.R.U32.HI R90, RZ, 0x18, R74.reuse ;  /* 0x00000018ff5a7819 */ /* 0x100fe4000001164a */
[-C--:B------:R-:W-:Y:S01]  /*1a690*/  HMMA.16816.F32.BF16 R60, R92, R82.reuse, R60 ;  /* 0x000000525c3c723c */ /* 0x080fe2000004183c */
[----:B------:R-:W-:Y:S01]  /*1a6a0*/  PRMT R101, R88, 0x5410, R101 ;  /* 0x0000541058657816 */ /* 0x000fe20000000065 */
[----:B------:R-:W-:Y:S02]  /*1a6b0*/  LDSM.16.MT88.4 R92, [R188+0x7000] ;  /* 0x00700000bc5c783b */ /* 0x000fe40000004200 */
[----:B------:R-:W-:Y:S01]  /*1a6c0*/  SHF.R.U32.HI R88, RZ, 0x10, R74 ;  /* 0x00000010ff587819 */ /* 0x000fe2000001164a */
[----:B--2---:R-:W-:Y:S01]  /*1a6d0*/  FFMA.FTZ R75, R176, c[0x0][0x23c], -R150 ;  /* 0x00008f00b04b7a23 */ /* 0x004fe20000010896 */
[----:B------:R-:W-:Y:S02]  /*1a6e0*/  SHF.R.U32.HI R74, RZ, 0x10, R78 ;  /* 0x00000010ff4a7819 */ /* 0x000fe4000001164e */
[----:B------:R-:W-:Y:S01]  /*1a6f0*/  HMMA.16816.F32.BF16 R64, R84, R82, R64 ;  /* 0x000000525440723c */ /* 0x000fe20000041840 */
[----:B------:R-:W-:Y:S01]  /*1a700*/  LOP3.LUT R88, R88, 0xff, RZ, 0xc0, !PT ;  /* 0x000000ff58587812 */ /* 0x000fe200078ec0ff */
[----:B------:R2:W-:Y:S01]  /*1a710*/  MUFU.EX2 R170, R75 ;  /* 0x0000004b00aa7308 */ /* 0x0005e20000000800 */
[----:B------:R-:W-:Y:S01]  /*1a720*/  LDSM.16.MT88.4 R84, [R186+0x7000] ;  /* 0x00700000ba54783b */ /* 0x000fe20000004200 */
[----:B------:R-:W-:Y:S02]  /*1a730*/  LOP3.LUT R74, R74, 0xff, RZ, 0xc0, !PT ;  /* 0x000000ff4a4a7812 */ /* 0x000fe400078ec0ff */
[----:B------:R-:W-:Y:S01]  /*1a740*/  PRMT R100, R88, 0x5410, R90 ;  /* 0x0000541058647816 */ /* 0x000fe2000000005a */
[--C-:B------:R-:W-:Y:S01]  /*1a750*/  HSET2.LE.AND R90, R102, R252.reuse, PT ;  /* 0x000000fc665a7233 */ /* 0x100fe20003803000 */
[----:B-1----:R-:W-:Y:S01]  /*1a760*/  FFMA.FTZ R2, R182, c[0x0][0x23c], -R149 ;  /* 0x00008f00b6027a23 */ /* 0x002fe20000010895 */
[--C-:B------:R-:W-:Y:S03]  /*1a770*/  HSET2.LE.AND R82, R103, R252.reuse, PT ;  /* 0x000000fc67527233 */ /* 0x100fe60003803000 */
[----:B------:R1:W-:Y:S01]  /*1a780*/  MUFU.EX2 R161, R2 ;  /* 0x0000000200a17308 */ /* 0x0003e20000000800 */
[----:B--2---:R-:W-:Y:S09]  /*1a790*/  FFMA.FTZ R75, R169, c[0x0][0x23c], -R150 ;  /* 0x00008f00a94b7a23 */ /* 0x004ff20000010896 */
[----:B------:R2:W2:Y:S01]  /*1a7a0*/  MUFU.EX2 R159, R75 ;  /* 0x0000004b009f7308 */ /* 0x0004a20000000800 */
[----:B-1----:R-:W-:Y:S04]  /*1a7b0*/  LOP3.LUT R2, R96, 0xff, RZ, 0xc0, !PT ;  /* 0x000000ff60027812 */ /* 0x002fe800078ec0ff */
[----:B------:R-:W-:Y:S02]  /*1a7c0*/  PRMT R104, R2, 0x5410, R98 ;  /* 0x0000541002687816 */ /* 0x000fe40000000062 */
[----:B------:R-:W-:Y:S01]  /*1a7d0*/  LOP3.LUT R2, R78, 0xffff, RZ, 0xc0, !PT ;  /* 0x0000ffff4e027812 */ /* 0x000fe200078ec0ff */
[----:B------:R-:W1:Y:S01]  /*1a7e0*/  LDSM.16.MT88.4 R96, [R185+0x7000] ;  /* 0x00700000b960783b */ /* 0x000e620000004200 */
[----:B------:R-:W-:Y:S01]  /*1a7f0*/  SHF.R.U32.HI R78, RZ, 0x18, R78 ;  /* 0x00000018ff4e7819 */ /* 0x000fe2000001164e */
[--C-:B------:R-:W-:Y:S01]  /*1a800*/  HSET2.LE.AND R83, R104, R252.reuse, PT ;  /* 0x000000fc68537233 */ /* 0x100fe20003803000 */
[----:B------:R-:W-:Y:S02]  /*1a810*/  SHF.R.U32.HI R2, RZ, 0x8, R2 ;  /* 0x00000008ff027819 */ /* 0x000fe40000011602 */
[----:B------:R-:W-:Y:S02]  /*1a820*/  PRMT R78, R74, 0x5410, R78 ;  /* 0x000054104a4e7816 */ /* 0x000fe4000000004e */
[----:B------:R-:W-:Y:S02]  /*1a830*/  F2FP.BF16.PACK_AB R74, R165, R166 ;  /* 0x000000a6a54a723e */ /* 0x000fe400000010ff */
[----:B--2---:R-:W-:Y:S01]  /*1a840*/  PRMT R75, R91, 0x5410, R79 ;  /* 0x000054105b4b7816 */ /* 0x004fe2000000004f */
[--C-:B------:R-:W-:Y:S01]  /*1a850*/  HSET2.LE.AND R91, R101, R252.reuse, PT ;  /* 0x000000fc655b7233 */ /* 0x100fe20003803000 */
[----:B------:R-:W-:Y:S01]  /*1a860*/  PRMT R79, R89, 0x5410, R2 ;  /* 0x00005410594f7816 */ /* 0x000fe20000000002 */
[----:B------:R-:W-:Y:S01]  /*1a870*/  FFMA.FTZ R2, R244, c[0x0][0x23c], -R77 ;  /* 0x00008f00f4027a23 */ /* 0x000fe2000001084d */
[--C-:B------:R-:W-:Y:S01]  /*1a880*/  HSET2.LE.AND R89, R100, R252.reuse, PT ;  /* 0x000000fc64597233 */ /* 0x100fe20003803000 */
[----:B-----5:R-:W-:Y:S01]  /*1a890*/  FFMA.FTZ R69, R69, R178, R238 ;  /* 0x000000b245457223 */ /* 0x020fe200000100ee */
[--C-:B------:R-:W-:Y:S01]  /*1a8a0*/  HSET2.LE.AND R88, R75, R252.reuse, PT ;  /* 0x000000fc4b587233 */ /* 0x100fe20003803000 */
[----:B------:R2:W-:Y:S01]  /*1a8b0*/  MUFU.EX2 R158, R2 ;  /* 0x00000002009e7308 */ /* 0x0005e20000000800 */
[----:B------:R-:W-:Y:S01]  /*1a8c0*/  F2FP.BF16.PACK_AB R75, R164, R128 ;  /* 0x00000080a44b723e */ /* 0x000fe200000010ff */
[--C-:B------:R-:W-:Y:S01]  /*1a8d0*/  HSET2.LE.AND R80, R79, R252.reuse, PT ;  /* 0x000000fc4f507233 */ /* 0x100fe20003803000 */
[----:B------:R-:W-:Y:S01]  /*1a8e0*/  LOP3.LUT R91, R91, R74, RZ, 0xc0, !PT ;  /* 0x0000004a5b5b7212 */ /* 0x000fe200078ec0ff */
[--C-:B------:R-:W-:Y:S01]  /*1a8f0*/  HSET2.LE.AND R81, R78, R252.reuse, PT ;  /* 0x000000fc4e517233 */ /* 0x100fe20003803000 */
[----:B------:R-:W-:Y:S01]  /*1a900*/  LOP3.LUT R88, R88, R75, RZ, 0xc0, !PT ;  /* 0x0000004b58587212 */ /* 0x000fe200078ec0ff */
[--C-:B------:R-:W-:Y:S01]  /*1a910*/  FFMA.FTZ R78, R243, c[0x0][0x23c], -R148.reuse ;  /* 0x00008f00f34e7a23 */ /* 0x100fe20000010894 */
[----:B------:R-:W-:Y:S01]  /*1a920*/  F2FP.BF16.PACK_AB R74, R134, R135 ;  /* 0x00000087864a723e */ /* 0x000fe200000010ff */
[----:B---3--:R-:W-:Y:S01]  /*1a930*/  FFMA.FTZ R68, R68, R123, R235 ;  /* 0x0000007b44447223 */ /* 0x008fe200000100eb */
[----:B------:R-:W-:Y:S01]  /*1a940*/  F2FP.BF16.PACK_AB R75, R132, R133 ;  /* 0x00000085844b723e */ /* 0x000fe200000010ff */
[----:B------:R3:W-:Y:S01]  /*1a950*/  MUFU.EX2 R156, R78 ;  /* 0x0000004e009c7308 */ /* 0x0007e20000000800 */
[----:B------:R-:W-:Y:S01]  /*1a960*/  LOP3.LUT R80, R80, R74, RZ, 0xc0, !PT ;  /* 0x0000004a50507212 */ /* 0x000fe200078ec0ff */
[----:B----4-:R-:W-:Y:S01]  /*1a970*/  FFMA.FTZ R0, R0, R118, R231 ;  /* 0x0000007600007223 */ /* 0x010fe200000100e7 */
[----:B------:R-:W-:Y:S02]  /*1a980*/  F2FP.BF16.PACK_AB R74, R159, R170 ;  /* 0x000000aa9f4a723e */ /* 0x000fe400000010ff */
[----:B------:R-:W-:Y:S01]  /*1a990*/  LOP3.LUT R81, R81, R75, RZ, 0xc0, !PT ;  /* 0x0000004b51517212 */ /* 0x000fe200078ec0ff */
[----:B------:R-:W-:Y:S01]  /*1a9a0*/  FFMA.FTZ R75, R242, c[0x0][0x23c], -R148 ;  /* 0x00008f00f24b7a23 */ /* 0x000fe20000010894 */
[----:B------:R-:W-:Y:S01]  /*1a9b0*/  LOP3.LUT R83, R83, R74, RZ, 0xc0, !PT ;  /* 0x0000004a53537212 */ /* 0x000fe200078ec0ff */
[----:B------:R-:W-:Y:S01]  /*1a9c0*/  FADD.FTZ R0, R116, R0 ;  /* 0x0000000074007221 */ /* 0x000fe20000010000 */
[----:B------:R-:W-:Y:S01]  /*1a9d0*/  LOP3.LUT R74, R105, UR8, R108, 0x96, !PT ;  /* 0x00000008694a7c12 */ /* 0x000fe2000f8e966c */
[----:B------:R4:W-:Y:S01]  /*1a9e0*/  MUFU.EX2 R155, R75 ;  /* 0x0000004b009b7308 */ /* 0x0009e20000000800 */
[----:B--2---:R-:W-:Y:S04]  /*1a9f0*/  F2FP.BF16.PACK_AB R2, R183, R167 ;  /* 0x000000a7b702723e */ /* 0x004fe800000010ff */
[----:B------:R-:W-:Y:S01]  /*1aa00*/  LOP3.LUT R90, R90, R2, RZ, 0xc0, !PT ;  /* 0x000000025a5a7212 */ /* 0x000fe200078ec0ff */
[--C-:B------:R-:W-:Y:S04]  /*1aa10*/  FFMA.FTZ R2, R245, c[0x0][0x23c], -R77.reuse ;  /* 0x00008f00f5027a23 */ /* 0x100fe8000001084d */
[----:B------:R2:W5:Y:S01]  /*1aa20*/  MUFU.EX2 R157, R2 ;  /* 0x00000002009d7308 */ /* 0x0005620000000800 */
[----:B---3--:R-:W-:Y:S02]  /*1aa30*/  LOP3.LUT R78, R115, UR8, R110, 0x96, !PT ;  /* 0x00000008734e7c12 */ /* 0x008fe4000f8e966e */
[----:B------:R-:W-:Y:S03]  /*1aa40*/  LDSM.16.MT88.4 R108, [R188+0x7800] ;  /* 0x00780000bc6c783b */ /* 0x000fe60000004200 */
[----:B------:R-:W-:Y:S04]  /*1aa50*/  IMAD.WIDE.U32 R78, R78, -0x2daee0ad, RZ ;  /* 0xd2511f534e4e7825 */ /* 0x000fe800078e00ff */
[----:B----4-:R-:W-:Y:S01]  /*1aa60*/  IMAD.WIDE.U32 R74, R74, -0x2daee0ad, RZ ;  /* 0xd2511f534a4a7825 */ /* 0x010fe200078e00ff */
        /* <DEDUP_REMOVED lines=9> */
[----:B------:R2:W-:Y:S01]  /*1ab00*/  MUFU.EX2 R154, R77 ;  /* 0x0000004d009a7308 */ /* 0x0005e20000000800 */
[-C--:B------:R-:W-:Y:S01]  /*1ab10*/  HMMA.16816.F32.BF16 R12, R80, R98.reuse, R12 ;  /* 0x00000062500c723c */ /* 0x080fe2000004180c */
[--C-:B------:R-:W-:Y:S03]  /*1ab20*/  SHF.R.U32.HI R97, RZ, 0x18, R74.reuse ;  /* 0x00000018ff617819 */ /* 0x100fe6000001164a */
[----:B------:R-:W-:Y:S04]  /*1ab30*/  SHF.R.U32.HI R96, RZ, 0x10, R74 ;  /* 0x00000010ff607819 */ /* 0x000fe8000001164a */
[C---:B------:R-:W-:Y:S01]  /*1ab40*/  HMMA.16816.F32.BF16 R16, R88.reuse, R98, R16 ;  /* 0x000000625810723c */ /* 0x040fe20000041810 */
[--C-:B-1----:R-:W-:Y:S03]  /*1ab50*/  FFMA.FTZ R2, R247, c[0x0][0x23c], -R148.reuse ;  /* 0x00008f00f7027a23 */ /* 0x102fe60000010894 */
[----:B------:R-:W-:Y:S04]  /*1ab60*/  FFMA.FTZ R148, R246, c[0x0][0x23c], -R148 ;  /* 0x00008f00f6947a23 */ /* 0x000fe80000010894 */
[-C--:B------:R-:W-:Y:S01]  /*1ab70*/  HMMA.16816.F32.BF16 R20, R88, R92.reuse, R20 ;  /* 0x0000005c5814723c */ /* 0x080fe20000041814 */
[----:B------:R1:W-:Y:S03]  /*1ab80*/  MUFU.EX2 R153, R2 ;  /* 0x0000000200997308 */ /* 0x0003e60000000800 */
[----:B------:R-:W-:Y:S02]  /*1ab90*/  LOP3.LUT R98, R74, 0xff, RZ, 0xc0, !PT ;  /* 0x000000ff4a627812 */ /* 0x000fe400078ec0ff */
[----:B------:R-:W-:Y:S01]  /*1aba0*/  LOP3.LUT R99, R78, 0xff, RZ, 0xc0, !PT ;  /* 0x000000ff4e637812 */ /* 0x000fe200078ec0ff */
[----:B--2---:R-:W-:Y:S01]  /*1abb0*/  FFMA.FTZ R77, R220, c[0x0][0x23c], -R150 ;  /* 0x00008f00dc4d7a23 */ /* 0x004fe20000010896 */
[C---:B------:R-:W-:Y:S03]  /*1abc0*/  HMMA.16816.F32.BF16 R24, R80.reuse, R92, R24 ;  /* 0x0000005c5018723c */ /* 0x040fe60000041818 */
[----:B------:R-:W2:Y:S05]  /*1abd0*/  MUFU.EX2 R152, R148 ;  /* 0x0000009400987308 */ /* 0x000eaa0000000800 */
[-C--:B------:R-:W-:Y:S05]  /*1abe0*/  HMMA.16816.F32.BF16 R28, R80, R94.reuse, R28 ;  /* 0x0000005e501c723c */ /* 0x080fea000004181c */
[----:B------:R3:W-:Y:S03]  /*1abf0*/  MUFU.EX2 R147, R77 ;  /* 0x0000004d00937308 */ /* 0x0007e60000000800 */
[C---:B------:R-:W-:Y:S01]  /*1ac00*/  HMMA.16816.F32.BF16 R32, R88.reuse, R94, R32 ;  /* 0x0000005e5820723c */ /* 0x040fe20000041820 */
[----:B-1----:R-:W-:Y:S01]  /*1ac10*/  FFMA.FTZ R2, R232, c[0x0][0x23c], -R149 ;  /* 0x00008f00e8027a23 */ /* 0x002fe20000010895 */
[----:B------:R-:W1:Y:S05]  /*1ac20*/  LDSM.16.MT88.4 R92, [R187+0x7000] ;  /* 0x00700000bb5c783b */ /* 0x000e6a0000004200 */
[----:B------:R4:W-:Y:S01]  /*1ac30*/  MUFU.EX2 R151, R2 ;  /* 0x0000000200977308 */ /* 0x0009e20000000800 */
[-C--:B------:R-:W-:Y:S08]  /*1ac40*/  HMMA.16816.F32.BF16 R36, R88, R84.reuse, R36 ;  /* 0x000000545824723c */ /* 0x080ff00000041824 */
[C---:B------:R-:W-:Y:S01]  /*1ac50*/  HMMA.16816.F32.BF16 R40, R80.reuse, R84, R40 ;  /* 0x000000545028723c */ /* 0x040fe20000041828 */
[----:B---3--:R-:W-:Y:S03]  /*1ac60*/  LOP3.LUT R77, R74, 0xffff, RZ, 0xc0, !PT ;  /* 0x0000ffff4a4d7812 */ /* 0x008fe600078ec0ff */
[----:B------:R-:W-:Y:S04]  /*1ac70*/  LOP3.LUT R74, R79, UR18, R112, 0x96, !PT ;  /* 0x000000124f4a7c12 */ /* 0x000fe8000f8e9670 */
[-C--:B------:R-:W-:Y:S01]  /*1ac80*/  HMMA.16816.F32.BF16 R44, R80, R86.reuse, R44 ;  /* 0x00000056502c723c */ /* 0x080fe2000004182c */
[----:B------:R-:W-:Y:S03]  /*1ac90*/  LOP3.LUT R84, R78, 0xffff, RZ, 0xc0, !PT ;  /* 0x0000ffff4e547812 */ /* 0x000fe600078ec0ff */
[----:B------:R-:W-:Y:S02]  /*1aca0*/  SHF.R.U32.HI R79, RZ, 0x8, R77 ;  /* 0x00000008ff4f7819 */ /* 0x000fe4000001164d */
[----:B------:R-:W-:Y:S01]  /*1acb0*/  LOP3.LUT R77, R96, 0xff, RZ, 0xc0, !PT ;  /* 0x000000ff604d7812 */ /* 0x000fe200078ec0ff */
[----:B----4-:R-:W-:Y:S01]  /*1acc0*/  FFMA.FTZ R2, R230, c[0x0][0x23c], -R149 ;  /* 0x00008f00e6027a23 */ /* 0x010fe20000010895 */
[C---:B------:R-:W-:Y:S01]  /*1acd0*/  HMMA.16816.F32.BF16 R48, R88.reuse, R86, R48 ;  /* 0x000000565830723c */ /* 0x040fe20000041830 */
[--C-:B------:R-:W-:Y:S02]  /*1ace0*/  SHF.R.U32.HI R96, RZ, 0x18, R78.reuse ;  /* 0x00000018ff607819 */ /* 0x100fe4000001164e */
[----:B------:R3:W4:Y:S01]  /*1acf0*/  MUFU.EX2 R148, R2 ;  /* 0x0000000200947308 */ /* 0x0007220000000800 */
[----:B------:R-:W-:Y:S02]  /*1ad00*/  PRMT R143, R77, 0x5410, R97 ;  /* 0x000054104d8f7816 */ /* 0x000fe40000000061 */
[----:B------:R-:W-:Y:S02]  /*1ad10*/  SHF.R.U32.HI R85, RZ, 0x10, R78 ;  /* 0x00000010ff557819 */ /* 0x000fe4000001164e */
[----:B------:R-:W-:Y:S01]  /*1ad20*/  PRMT R142, R98, 0x5410, R79 ;  /* 0x00005410628e7816 */ /* 0x000fe2000000004f */
[--C-:B------:R-:W-:Y:S01]  /*1ad30*/  HSET2.LE.AND R143, R143, R252.reuse, PT ;  /* 0x000000fc8f8f7233 */ /* 0x100fe20003803000 */
[-C--:B-1----:R-:W-:Y:S02]  /*1ad40*/  HMMA.16816.F32.BF16 R52, R88, R92.reuse, R52 ;  /* 0x0000005c5834723c */ /* 0x082fe40000041834 */
[----:B------:R-:W-:Y:S01]  /*1ad50*/  SHF.R.U32.HI R84, RZ, 0x8, R84 ;  /* 0x00000008ff547819 */ /* 0x000fe20000011654 */
[--C-:B------:R-:W-:Y:S01]  /*1ad60*/  HSET2.LE.AND R142, R142, R252.reuse, PT ;  /* 0x000000fc8e8e7233 */ /* 0x100fe20003803000 */
[----:B------:R-:W-:Y:S02]  /*1ad70*/  LOP3.LUT R79, R85, 0xff, RZ, 0xc0, !PT ;  /* 0x000000ff554f7812 */ /* 0x000fe400078ec0ff */
[----:B------:R-:W-:Y:S02]  /*1ad80*/  PRMT R84, R99, 0x5410, R84 ;  /* 0x0000541063547816 */ /* 0x000fe40000000054 */
[C---:B------:R-:W-:Y:S01]  /*1ad90*/  HMMA.16816.F32.BF16 R56, R80.reuse, R92, R56 ;  /* 0x0000005c5038723c */ /* 0x040fe20000041838 */
[----:B------:R-:W-:Y:S02]  /*1ada0*/  PRMT R79, R79, 0x5410, R96 ;  /* 0x000054104f4f7816 */ /* 0x000fe40000000060 */
[----:B------:R-:W1:Y:S01]  /*1adb0*/  LDSM.16.MT88.4 R96, [R185+0x7800] ;  /* 0x00780000b960783b */ /* 0x000e620000004200 */
[--C-:B------:R-:W-:Y:S02]  /*1adc0*/  HSET2.LE.AND R138, R84, R252.reuse, PT ;  /* 0x000000fc548a7233 */ /* 0x100fe40003803000 */
[--C-:B------:R-:W-:Y:S02]  /*1add0*/  HSET2.LE.AND R139, R79, R252.reuse, PT ;  /* 0x000000fc4f8b7233 */ /* 0x100fe40003803000 */
[-C--:B------:R-:W-:Y:S01]  /*1ade0*/  HMMA.16816.F32.BF16 R60, R80, R94.reuse, R60 ;  /* 0x0000005e503c723c */ /* 0x080fe2000004183c */
[----:B---3--:R-:W-:Y:S03]  /*1adf0*/  LOP3.LUT R2, R75, UR18, R106, 0x96, !PT ;  /* 0x000000124b027c12 */ /* 0x008fe6000f8e966a */
[----:B------:R-:W-:Y:S01]  /*1ae00*/  FFMA.FTZ R75, R223, c[0x0][0x23c], -R150 ;  /* 0x00008f00df4b7a23 */ /* 0x000fe20000010896 */
[--C-:B------:R-:W-:Y:S02]  /*1ae10*/  SHF.R.U32.HI R77, RZ, 0x10, R2.reuse ;  /* 0x00000010ff4d7819 */ /* 0x100fe40000011602 */
[----:B------:R-:W-:Y:S01]  /*1ae20*/  LOP3.LUT R78, R2, 0xff, RZ, 0xc0, !PT ;  /* 0x000000ff024e7812 */ /* 0x000fe200078ec0ff */
[----:B------:R-:W-:Y:S01]  /*1ae30*/  HMMA.16816.F32.BF16 R64, R88, R94, R64 ;  /* 0x0000005e5840723c */ /* 0x000fe20000041840 */
[----:B------:R3:W1:Y:S03]  /*1ae40*/  MUFU.EX2 R146, R75 ;  /* 0x0000004b00927308 */ /* 0x0006660000000800 */
[----:B------:R-:W-:Y:S01]  /*1ae50*/  LOP3.LUT R77, R77, 0xff, RZ, 0xc0, !PT ;  /* 0x000000ff4d4d7812 */ /* 0x000fe200078ec0ff */
[--C-:B---3--:R-:W-:Y:S02]  /*1ae60*/  FFMA.FTZ R75, R234, c[0x0][0x23c], -R149.reuse ;  /* 0x00008f00ea4b7a23 */ /* 0x108fe40000010895 */
[----:B------:R-:W-:Y:S04]  /*1ae70*/  FFMA.FTZ R149, R226, c[0x0][0x23c], -R149 ;  /* 0x00008f00e2957a23 */ /* 0x000fe80000010895 */
[----:B------:R3:W-:Y:S10]  /*1ae80*/  MUFU.EX2 R145, R75 ;  /* 0x0000004b00917308 */ /* 0x0007f40000000800 */
[----:B------:R-:W1:Y:S01]  /*1ae90*/  MUFU.EX2 R149, R149 ;  /* 0x0000009500957308 */ /* 0x000e620000000800 */
[----:B---3--:R-:W-:Y:S02]  /*1aea0*/  LOP3.LUT R75, R2, 0xffff, RZ, 0xc0, !PT ;  /* 0x0000ffff024b7812 */ /* 0x008fe400078ec0ff */
[----:B------:R-:W-:Y:S02]  /*1aeb0*/  SHF.R.U32.HI R2, RZ, 0x18, R2 ;  /* 0x00000018ff027819 */ /* 0x000fe40000011602 */
[----:B------:R-:W-:Y:S02]  /*1aec0*/  SHF.R.U32.HI R75, RZ, 0x8, R75 ;  /* 0x00000008ff4b7819 */ /* 0x000fe4000001164b */
[----:B------:R-:W-:Y:S01]  /*1aed0*/  PRMT R141, R77, 0x5410, R2 ;  /* 0x000054104d8d7816 */ /* 0x000fe20000000002 */
[--C-:B------:R-:W-:Y:S01]  /*1aee0*/  FFMA.FTZ R2, R228, c[0x0][0x23c], -R150.reuse ;  /* 0x00008f00e4027a23 */ /* 0x100fe20000010896 */
[----:B------:R-:W-:Y:S01]  /*1aef0*/  PRMT R140, R78, 0x5410, R75 ;  /* 0x000054104e8c7816 */ /* 0x000fe2000000004b */
[----:B------:R-:W-:Y:S01]  /*1af00*/  FFMA.FTZ R150, R76, c[0x0][0x23c], -R150 ;  /* 0x00008f004c967a23 */ /* 0x000fe20000010896 */
[--C-:B------:R-:W-:Y:S01]  /*1af10*/  SHF.R.U32.HI R75, RZ, 0x10, R74.reuse ;  /* 0x00000010ff4b7819 */ /* 0x100fe2000001164a */
[----:B------:R3:W-:Y:S01]  /*1af20*/  MUFU.EX2 R144, R2 ;  /* 0x0000000200907308 */ /* 0x0007e20000000800 */
[C---:B------:R-:W-:Y:S01]  /*1af30*/  LOP3.LUT R78, R74.reuse, 0xff, RZ, 0xc0, !PT ;  /* 0x000000ff4a4e7812 */ /* 0x040fe200078ec0ff */
[--C-:B------:R-:W-:Y:S01]  /*1af40*/  HSET2.LE.AND R140, R140, R252.reuse, PT ;  /* 0x000000fc8c8c7233 */ /* 0x100fe20003803000 */
[----:B------:R-:W-:Y:S01]  /*1af50*/  SHF.R.U32.HI R77, RZ, 0x18, R74 ;  /* 0x00000018ff4d7819 */ /* 0x000fe2000001164a */
[--C-:B------:R-:W-:Y:S06]  /*1af60*/  HSET2.LE.AND R141, R141, R252.reuse, PT ;  /* 0x000000fc8d8d7233 */ /* 0x100fec0003803000 */
[----:B------:R-:W1:Y:S01]  /*1af70*/  MUFU.EX2 R150, R150 ;  /* 0x0000009600967308 */ /* 0x000e620000000800 */
[----:B---3--:R-:W-:Y:S02]  /*1af80*/  LOP3.LUT R2, R74, 0xffff, RZ, 0xc0, !PT ;  /* 0x0000ffff4a027812 */ /* 0x008fe400078ec0ff */
[----:B------:R-:W-:Y:S02]  /*1af90*/  LOP3.LUT R74, R75, 0xff, RZ, 0xc0, !PT ;  /* 0x000000ff4b4a7812 */ /* 0x000fe400078ec0ff */
[----:B------:R-:W-:Y:S02]  /*1afa0*/  SHF.R.U32.HI R76, RZ, 0x8, R2 ;  /* 0x00000008ff4c7819 */ /* 0x000fe40000011602 */
[----:B-----5:R-:W-:Y:S02]  /*1afb0*/  F2FP.BF16.PACK_AB R2, R157, R158 ;  /* 0x0000009e9d02723e */ /* 0x020fe400000010ff */
[----:B--2---:R-:W-:Y:S02]  /*1afc0*/  F2FP.BF16.PACK_AB R75, R152, R153 ;  /* 0x00000099984b723e */ /* 0x004fe400000010ff */
[----:B------:R-:W-:Y:S02]  /*1afd0*/  LOP3.LUT R142, R142, R2, RZ, 0xc0, !PT ;  /* 0x000000028e8e7212 */ /* 0x000fe400078ec0ff */
[----:B------:R-:W-:Y:S02]  /*1afe0*/  F2FP.BF16.PACK_AB R2, R155, R156 ;  /* 0x0000009c9b02723e */ /* 0x000fe400000010ff */
[----:B------:R-:W-:Y:S02]  /*1aff0*/  PRMT R77, R74, 0x5410, R77 ;  /* 0x000054104a4d7816 */ /* 0x000fe4000000004d */
[----:B------:R-:W-:Y:S02]  /*1b000*/  F2FP.BF16.PACK_AB R74, R154, R169 ;  /* 0x000000a99a4a723e */ /* 0x000fe400000010ff */
[----:B------:R-:W-:Y:S01]  /*1b010*/  PRMT R76, R78, 0x5410, R76 ;  /* 0x000054104e4c7816 */ /* 0x000fe2000000004c */
[--C-:B------:R-:W-:Y:S01]  /*1b020*/  HSET2.LE.AND R137, R77, R252.reuse, PT ;  /* 0x000000fc4d897233 */ /* 0x100fe20003803000 */
[----:B------:R-:W-:Y:S02]  /*1b030*/  LOP3.LUT R143, R143, R2, RZ, 0xc0, !PT ;  /* 0x000000028f8f7212 */ /* 0x000fe400078ec0ff */
[----:B------:R-:W-:Y:S01]  /*1b040*/  LOP3.LUT R140, R140, R74, RZ, 0xc0, !PT ;  /* 0x0000004a8c8c7212 */ /* 0x000fe200078ec0ff */
[----:B------:R-:W-:Y:S01]  /*1b050*/  HSET2.LE.AND R136, R76, R252, PT ;  /* 0x000000fc4c887233 */ /* 0x000fe20003803000 */
[----:B------:R-:W-:Y:S02]  /*1b060*/  LOP3.LUT R141, R141, R75, RZ, 0xc0, !PT ;  /* 0x0000004b8d8d7212 */ /* 0x000fe400078ec0ff */
[----:B----4-:R-:W-:Y:S02]  /*1b070*/  F2FP.BF16.PACK_AB R76, R148, R151 ;  /* 0x00000097944c723e */ /* 0x010fe400000010ff */
[----:B-1----:R-:W-:Y:S02]  /*1b080*/  F2FP.BF16.PACK_AB R2, R146, R147 ;  /* 0x000000939202723e */ /* 0x002fe400000010ff */
[----:B------:R-:W-:Y:S01]  /*1b090*/  F2FP.BF16.PACK_AB R74, R149, R145 ;  /* 0x00000091954a723e */ /* 0x000fe200000010ff */
[-C--:B------:R-:W-:Y:S01]  /*1b0a0*/  HMMA.16816.F32.BF16 R80, R140, R96.reuse, R4 ;  /* 0x000000608c50723c */ /* 0x080fe20000041804 */
[----:B------:R-:W-:Y:S01]  /*1b0b0*/  F2FP.BF16.PACK_AB R75, R150, R144 ;  /* 0x00000090964b723e */ /* 0x000fe200000010ff */
[----:B------:R-:W1:Y:S01]  /*1b0c0*/  LDSM.16.MT88.4 R4, [R187+0x7800] ;  /* 0x00780000bb04783b */ /* 0x000e620000004200 */
[----:B------:R-:W-:Y:S02]  /*1b0d0*/  LOP3.LUT R136, R136, R76, RZ, 0xc0, !PT ;  /* 0x0000004c88887212 */ /* 0x000fe400078ec0ff */
[----:B------:R-:W-:Y:S01]  /*1b0e0*/  LOP3.LUT R137, R137, R2, RZ, 0xc0, !PT ;  /* 0x0000000289897212 */ /* 0x000fe200078ec0ff */
[----:B------:R-:W-:Y:S01]  /*1b0f0*/  FFMA.FTZ R2, R3, R119, R233 ;  /* 0x0000007703027223 */ /* 0x000fe200000100e9 */
[----:B------:R-:W-:Y:S01]  /*1b100*/  LOP3.LUT R138, R138, R74, RZ, 0xc0, !PT ;  /* 0x0000004a8a8a7212 */ /* 0x000fe200078ec0ff */
[----:B------:R-:W-:Y:S01]  /*1b110*/  FADD.FTZ R3, R236, R68 ;  /* 0x00000044ec037221 */ /* 0x000fe20000010000 */
[----:B------:R-:W-:Y:S03]  /*1b120*/  LOP3.LUT R139, R139, R75, RZ, 0xc0, !PT ;  /* 0x0000004b8b8b7212 */ /* 0x000fe600078ec0ff */
[----:B------:R-:W-:Y:S02]  /*1b130*/  FADD.FTZ R2, R117, R2 ;  /* 0x0000000275027221 */ /* 0x000fe40000010000 */
[----:B------:R-:W-:Y:S02]  /*1b140*/  IMAD.MOV.U32 R75, RZ, RZ, R70 ;  /* 0x000000ffff4b7224 */ /* 0x000fe400078e0046 */
[C---:B------:R-:W-:Y:S01]  /*1b150*/  HMMA.16816.F32.BF16 R84, R136.reuse, R96, R8 ;  /* 0x000000608854723c */ /* 0x040fe20000041808 */
[----:B------:R-:W-:Y:S02]  /*1b160*/  IMAD.MOV.U32 R68, RZ, RZ, R72 ;  /* 0x000000ffff447224 */ /* 0x000fe400078e0048 */
[----:B------:R-:W-:Y:S04]  /*1b170*/  IMAD.MOV.U32 R74, RZ, RZ, R71 ;  /* 0x000000ffff4a7224 */ /* 0x000fe800078e0047 */
        /* <DEDUP_REMOVED lines=77> */
.L_x_1755:
[----:B-1----:R-:W2:Y:S04]  /*1b650*/  LDL.LU R5, [R1+0x30] ;  /* 0x0000300001057983 */ /* 0x002ea80000300800 */
[----:B------:R-:W1:Y:S01]  /*1b660*/  S2R R53, SR_TID.X ;  /* 0x0000000000357919 */ /* 0x000e620000002100 */
[----:B------:R-:W3:Y:S01]  /*1b670*/  S2UR UR7, SR_CTAID.Y ;  /* 0x00000000000779c3 */ /* 0x000ee20000002600 */
[----:B------:R-:W-:-:S02]  /*1b680*/  UISETP.NE.AND UP4, UPT, UR26, -0x1, UPT ;  /* 0xffffffff1a00788c */ /* 0x000fc4000bf85270 */
[----:B------:R-:W4:Y:S01]  /*1b690*/  LDL.LU R2, [R1+0x34] ;  /* 0x0000340001027983 */ /* 0x000f220000300800 */
[----:B------:R-:W-:-:S03]  /*1b6a0*/  ULDC.64 UR4, c[0x0][0x1e8] ;  /* 0x00007a0000047ab9 */ /* 0x000fc60000000a00 */
[----:B------:R-:W5:Y:S04]  /*1b6b0*/  LDL.LU R6, [R1+0x38] ;  /* 0x0000380001067983 */ /* 0x000f680000300800 */
[----:B------:R-:W5:Y:S01]  /*1b6c0*/  LDL.LU R8, [R1+0x3c] ;  /* 0x00003c0001087983 */ /* 0x000f620000300800 */
[----:B------:R-:W-:Y:S01]  /*1b6d0*/  ULDC.U8 UR11, c[0x0][0x329] ;  /* 0x0000ca40000b7ab9 */ /* 0x000fe20000000000 */
[----:B------:R-:W-:Y:S01]  /*1b6e0*/  BSSY B0, `(.L_x_1759) ;  /* 0x000012b000007945 */ /* 0x000fe20003800000 */
[----:B------:R-:W-:Y:S02]  /*1b6f0*/  UISETP.NE.AND UP3, UPT, UR11, URZ, UPT ;  /* 0x0000003f0b00728c */ /* 0x000fe4000bf65270 */
[----:B------:R-:W-:Y:S02]  /*1b700*/  ULDC.U8 UR10, c[0x0][0x328] ;  /* 0x0000ca00000a7ab9 */ /* 0x000fe40000000000 */
[----:B------:R-:W-:-:S02]  /*1b710*/  @UP4 UIMAD.WIDE.U32 UR14, UR26, UR4, URZ ;  /* 0x000000041a0e42a5 */ /* 0x000fc4000f8e003f */
[----:B------:R-:W-:Y:S02]  /*1b720*/  UISETP.NE.AND UP2, UPT, UR10, URZ, UPT ;  /* 0x0000003f0a00728c */ /* 0x000fe4000bf45270 */
[----:B------:R-:W-:Y:S01]  /*1b730*/  @UP4 UIMAD UR8, UR26, UR5, UR15 ;  /* 0x000000051a0842a4 */ /* 0x000fe2000f8e020f */
[----:B-1----:R-:W-:Y:S01]  /*1b740*/  SHF.R.S32.HI R52, RZ, 0x1f, R53 ;  /* 0x0000001fff347819 */ /* 0x002fe20000011435 */
[----:B---3--:R-:W-:Y:S02]  /*1b750*/  @!UP4 USHF.R.S32.HI UR12, URZ, 0x1f, UR7 ;  /* 0x0000001f3f0cc899 */ /* 0x008fe40008011407 */
[----:B------:R-:W-:Y:S01]  /*1b760*/  @!UP3 UISETP.NE.AND UP1, UPT, UR10, URZ, UPT ;  /* 0x0000003f0a00b28c */ /* 0x000fe2000bf25270 */
[----:B------:R-:W1:Y:S01]  /*1b770*/  S2UR UR10, SR_CTAID.X ;  /* 0x00000000000a79c3 */ /* 0x000e620000002500 */
[----:B------:R-:W-:Y:S02]  /*1b780*/  ULDC.64 UR4, c[0x0][0x1e0] ;  /* 0x0000780000047ab9 */ /* 0x000fe40000000a00 */
[----:B------:R-:W-:-:S02]  /*1b790*/  UISETP.EQ.AND UP2, UPT, UR11, URZ, UP2 ;  /* 0x0000003f0b00728c */ /* 0x000fc40009742270 */
[----:B------:R-:W-:Y:S02]  /*1b7a0*/  @!UP4 UIMAD UR12, UR12, UR4, URZ ;  /* 0x000000040c0cc2a4 */ /* 0x000fe4000f8e023f */
[----:B------:R-:W-:Y:S01]  /*1b7b0*/  ULDC UR9, c[0x0][0x214] ;  /* 0x0000850000097ab9 */ /* 0x000fe20000000800 */
[----:B------:R-:W3:Y:S01]  /*1b7c0*/  S2UR UR11, SR_CTAID.Z ;  /* 0x00000000000b79c3 */ /* 0x000ee20000002700 */
[----:B------:R-:W-:Y:S02]  /*1b7d0*/  @!UP4 UIMAD UR12, UR7, UR5, UR12 ;  /* 0x00000005070cc2a4 */ /* 0x000fe4000f8e020c */
[----:B------:R-:W-:Y:S02]  /*1b7e0*/  @UP3 ULDC UR15, c[0x0][0x210] ;  /* 0x00008400000f3ab9 */ /* 0x000fe40000000800 */
[----:B------:R-:W-:Y:S02]  /*1b7f0*/  ULDC UR5, c[0x0][0x234] ;  /* 0x00008d0000057ab9 */ /* 0x000fe40000000800 */
[----:B------:R-:W-:-:S02]  /*1b800*/  @UP3 UIMAD UR15, UR15, UR9, URZ ;  /* 0x000000090f0f32a4 */ /* 0x000fc4000f8e023f */
[----:B------:R-:W-:Y:S02]  /*1b810*/  UISETP.NE.OR UP0, UPT, UR26, -0x1, !UP2 ;  /* 0xffffffff1a00788c */ /* 0x000fe4000d705670 */
[----:B------:R-:W-:Y:S02]  /*1b820*/  @!UP3 USEL UR15, UR9, UR5, !UP1 ;  /* 0x00000005090fb287 */ /* 0x000fe4000c800000 */
[----:B------:R-:W-:Y:S02]  /*1b830*/  @!UP4 UIMAD.WIDE.U32 UR18, UR7, UR4, URZ ;  /* 0x000000040712c2a5 */ /* 0x000fe4000f8e003f */
[----:B------:R-:W-:Y:S02]  /*1b840*/  @UP3 UMOV UR13, 0x1 ;  /* 0x00000001000d3882 */ /* 0x000fe40000000000 */
[----:B------:R-:W-:Y:S02]  /*1b850*/  ULDC UR4, c[0x0][0x1c0] ;  /* 0x0000700000047ab9 */ /* 0x000fe40000000800 */
[----:B------:R-:W-:-:S02]  /*1b860*/  @!UP3 UIMAD UR13, UR15, UR4, URZ ;  /* 0x000000040f0db2a4 */ /* 0x000fc4000f8e023f */
[----:B------:R-:W-:Y:S02]  /*1b870*/  @UP3 ULDC UR16, c[0x0][0x210] ;  /* 0x0000840000103ab9 */ /* 0x000fe40000000800 */
[----:B------:R-:W-:Y:S02]  /*1b880*/  UIMAD UR4, UR7, UR13, URZ ;  /* 0x0000000d070472a4 */ /* 0x000fe4000f8e023f */
[----:B------:R-:W-:Y:S02]  /*1b890*/  @!UP3 UMOV UR16, 0x1 ;  /* 0x000000010010b882 */ /* 0x000fe40000000000 */
[----:B------:R-:W-:Y:S02]  /*1b8a0*/  @!UP0 UIMAD UR26, UR7, UR9, URZ ;  /* 0x00000009071a82a4 */ /* 0x000fe4000f8e023f */
[----:B-1----:R-:W-:Y:S02]  /*1b8b0*/  UIMAD UR10, UR10, UR16, URZ ;  /* 0x000000100a0a72a4 */ /* 0x002fe4000f8e023f */
[----:B------:R-:W-:-:S02]  /*1b8c0*/  USEL UR4, UR4, URZ, !UP2 ;  /* 0x0000003f04047287 */ /* 0x000fc4000d000000 */
[----:B------:R-:W-:Y:S02]  /*1b8d0*/  USHF.L.U32 UR10, UR10, 0x7, URZ ;  /* 0x000000070a0a7899 */ /* 0x000fe4000800063f */
[----:B---3--:R-:W-:Y:S02]  /*1b8e0*/  UIMAD UR15, UR11, UR15, UR4 ;  /* 0x0000000f0b0f72a4 */ /* 0x008fe4000f8e0204 */
[----:B------:R-:W-:Y:S02]  /*1b8f0*/  @!UP2 UMOV UR20, URZ ;  /* 0x0000003f0014ac82 */ /* 0x000fe40008000000 */
[----:B------:R-:W-:Y:S02]  /*1b900*/  @UP2 UMOV UR20, UR26 ;  /* 0x0000001a00142c82 */ /* 0x000fe40008000000 */
[----:B------:R-:W-:Y:S02]  /*1b910*/  @!UP2 UMOV UR21, URZ ;  /* 0x0000003f0015ac82 */ /* 0x000fe40008000000 */
[----:B------:R-:W-:-:S02]  /*1b920*/  USHF.R.S32.HI UR4, URZ, 0x1f, UR10 ;  /* 0x0000001f3f047899 */ /* 0x000fc4000801140a */
[----:B------:R-:W-:Y:S02]  /*1b930*/  @UP2 USHF.R.S32.HI UR21, URZ, 0x1f, UR26 ;  /* 0x0000001f3f152899 */ /* 0x000fe4000801141a */
[----:B------:R-:W-:Y:S02]  /*1b940*/  USHF.R.S32.HI UR5, URZ, 0x1f, UR15 ;  /* 0x0000001f3f057899 */ /* 0x000fe4000801140f */
[----:B------:R-:W-:Y:S02]  /*1b950*/  UIADD3 UR10, UP1, UP0, UR10, UR20, UR15 ;  /* 0x000000140a0a7290 */ /* 0x000fe4000f83e00f */
[----:B------:R-:W-:Y:S02]  /*1b960*/  @!UP4 UIADD3 UR8, UR19, UR12, URZ ;  /* 0x0000000c1308c290 */ /* 0x000fe4000fffe03f */
[----:B------:R-:W-:Y:S02]  /*1b970*/  UIADD3.X UR4, UR4, UR21, UR5, UP1, UP0 ;  /* 0x0000001504047290 */ /* 0x000fe40008fe0405 */
[----:B------:R-:W-:Y:S01]  /*1b980*/  @!UP4 UMOV UR14, UR18 ;  /* 0x00000012000ecc82 */ /* 0x000fe20008000000 */
[----:B--2---:R-:W1:Y:S04]  /*1b990*/  SHFL.BFLY PT, R0, R5, 0x2, 0x1f ;  /* 0x0c401f0005007f89 */ /* 0x004e6800000e0000 */
[----:B----4-:R-:W2:Y:S04]  /*1b9a0*/  SHFL.BFLY PT, R4, R2, 0x2, 0x1f ;  /* 0x0c401f0002047f89 */ /* 0x010ea800000e0000 */
[----:B-----5:R-:W3:Y:S01]  /*1b9b0*/  SHFL.BFLY PT, R3, R6, 0x2, 0x1f ;  /* 0x0c401f0006037f89 */ /* 0x020ee200000e0000 */
[----:B-1----:R-:W-:-:S05]  /*1b9c0*/  FADD.FTZ R0, R0, R5 ;  /* 0x0000000500007221 */ /* 0x002fca0000010000 */
[----:B------:R-:W1:Y:S01]  /*1b9d0*/  SHFL.BFLY PT, R7, R0, 0x1, 0x1f ;  /* 0x0c201f0000077f89 */ /* 0x000e6200000e0000 */
[----:B--2---:R-:W-:-:S03]  /*1b9e0*/  FADD.FTZ R4, R4, R2 ;  /* 0x0000000204047221 */ /* 0x004fc60000010000 */
[----:B------:R-:W2:Y:S01]  /*1b9f0*/  SHFL.BFLY PT, R2, R8, 0x2, 0x1f ;  /* 0x0c401f0008027f89 */ /* 0x000ea200000e0000 */
[----:B---3--:R-:W-:-:S03]  /*1ba00*/  FADD.FTZ R3, R3, R6 ;  /* 0x0000000603037221 */ /* 0x008fc60000010000 */
[----:B------:R-:W3:Y:S04]  /*1ba10*/  SHFL.BFLY PT, R5, R4, 0x1, 0x1f ;  /* 0x0c201f0004057f89 */ /* 0x000ee800000e0000 */
[----:B------:R-:W4:Y:S01]  /*1ba20*/  SHFL.BFLY PT, R6, R3, 0x1, 0x1f ;  /* 0x0c201f0003067f89 */ /* 0x000f2200000e0000 */
[----:B-1----:R-:W-:Y:S02]  /*1ba30*/  FADD.FTZ R37, R0, R7 ;  /* 0x0000000700257221 */ /* 0x002fe40000010000 */
[----:B--2---:R-:W-:-:S03]  /*1ba40*/  FADD.FTZ R2, R2, R8 ;  /* 0x0000000802027221 */ /* 0x004fc60000010000 */
[----:B------:R-:W-:Y:S01]  /*1ba50*/  FSETP.NE.FTZ.AND P5, PT, R37, RZ, PT ;  /* 0x000000ff2500720b */ /* 0x000fe20003fb5000 */
[----:B---3--:R-:W-:Y:S01]  /*1ba60*/  FADD.FTZ R36, R4, R5 ;  /* 0x0000000504247221 */ /* 0x008fe20000010000 */
[----:B------:R-:W1:Y:S01]  /*1ba70*/  SHFL.BFLY PT, R7, R2, 0x1, 0x1f ;  /* 0x0c201f0002077f89 */ /* 0x000e6200000e0000 */
[CC--:B------:R-:W-:Y:S01]  /*1ba80*/  LEA.HI R4, R52.reuse, R53.reuse, RZ, 0x2 ;  /* 0x0000003534047211 */ /* 0x0c0fe200078f10ff */
[----:B----4-:R-:W-:Y:S01]  /*1ba90*/  FADD.FTZ R39, R3, R6 ;  /* 0x0000000603277221 */ /* 0x010fe20000010000 */
[----:B------:R-:W-:Y:S02]  /*1baa0*/  LEA.HI R52, R52, R53, RZ, 0x5 ;  /* 0x0000003534347211 */ /* 0x000fe400078f28ff */
[--C-:B------:R-:W-:Y:S02]  /*1bab0*/  SHF.R.S32.HI R0, RZ, 0x2, R4.reuse ;  /* 0x00000002ff007819 */ /* 0x100fe40000011404 */
[----:B------:R-:W-:Y:S02]  /*1bac0*/  SHF.R.S32.HI R6, RZ, 0x1f, R4 ;  /* 0x0000001fff067819 */ /* 0x000fe40000011404 */
[----:B------:R-:W-:-:S02]  /*1bad0*/  LOP3.LUT R4, R4, 0x3ffffffc, RZ, 0xc0, !PT ;  /* 0x3ffffffc04047812 */ /* 0x000fc400078ec0ff */
[----:B------:R-:W-:Y:S02]  /*1bae0*/  MOV R5, 0x3f800000 ;  /* 0x3f80000000057802 */ /* 0x000fe40000000f00 */
[----:B------:R-:W-:Y:S02]  /*1baf0*/  SHF.R.S32.HI R8, RZ, 0x5, R52 ;  /* 0x00000005ff087819 */ /* 0x000fe40000011434 */
[----:B------:R-:W-:Y:S02]  /*1bb00*/  IADD3 R4, -R4, R53, RZ ;  /* 0x0000003504047210 */ /* 0x000fe40007ffe1ff */
[----:B------:R-:W2:Y:S01]  /*1bb10*/  @P5 MUFU.RCP R5, R37 ;  /* 0x0000002500055308 */ /* 0x000ea20000001000 */
[----:B------:R-:W-:Y:S02]  /*1bb20*/  FSETP.NE.FTZ.AND P3, PT, R39, RZ, PT ;  /* 0x000000ff2700720b */ /* 0x000fe40003f75000 */
[----:B------:R-:W-:Y:S02]  /*1bb30*/  LEA R40, R8, R4, 0x9 ;  /* 0x0000000408287211 */ /* 0x000fe400078e48ff */
[----:B------:R-:W-:Y:S01]  /*1bb40*/  MOV R4, 0x3f800000 ;  /* 0x3f80000000047802 */ /* 0x000fe20000000f00 */
[----:B-1----:R-:W-:Y:S01]  /*1bb50*/  FADD.FTZ R38, R2, R7 ;  /* 0x0000000702267221 */ /* 0x002fe20000010000 */
[----:B------:R-:W-:-:S02]  /*1bb60*/  FSETP.NE.FTZ.AND P4, PT, R36, RZ, PT ;  /* 0x000000ff2400720b */ /* 0x000fc40003f95000 */
[----:B------:R-:W-:Y:S02]  /*1bb70*/  LEA.HI R6, R6, R0, RZ, 0x3 ;  /* 0x0000000006067211 */ /* 0x000fe400078f18ff */
[----:B------:R-:W-:Y:S02]  /*1bb80*/  FSETP.NE.FTZ.AND P0, PT, R38, RZ, PT ;  /* 0x000000ff2600720b */ /* 0x000fe40003f15000 */
[----:B------:R-:W-:Y:S02]  /*1bb90*/  MOV R2, 0x3f800000 ;  /* 0x3f80000000027802 */ /* 0x000fe40000000f00 */
[----:B------:R-:W-:Y:S02]  /*1bba0*/  LOP3.LUT R9, R6, 0xfffffff8, RZ, 0xc0, !PT ;  /* 0xfffffff806097812 */ /* 0x000fe400078ec0ff */
[----:B------:R-:W-:Y:S02]  /*1bbb0*/  MOV R3, 0x3f800000 ;  /* 0x3f80000000037802 */ /* 0x000fe40000000f00 */
[----:B------:R-:W-:Y:S01]  /*1bbc0*/  @P3 MUFU.RCP R2, R39 ;  /* 0x0000002700023308 */ /* 0x000fe20000001000 */
[----:B------:R-:W-:Y:S01]  /*1bbd0*/  IADD3 R9, R0, -R9, RZ ;  /* 0x8000000900097210 */ /* 0x000fe20007ffe0ff */
[----:B--2---:R-:W-:Y:S01]  /*1bbe0*/  FMUL.FTZ R0, R5, c[0x0][0x2dc] ;  /* 0x0000b70005007a20 */ /* 0x004fe20000410000 */
[----:B------:R-:W-:-:S02]  /*1bbf0*/  MOV R5, 0xfffffff0 ;  /* 0xfffffff000057802 */ /* 0x000fc40000000f00 */
[----:B------:R-:W-:Y:S01]  /*1bc00*/  R2P PR, R9, 0x6 ;  /* 0x0000000609007804 */ /* 0x000fe20000000000 */
[C---:B------:R-:W-:Y:S02]  /*1bc10*/  FMUL.FTZ R80, R0.reuse, R80 ;  /* 0x0000005000507220 */ /* 0x040fe40000410000 */
[----:B------:R-:W1:Y:S01]  /*1bc20*/  @P0 MUFU.RCP R4, R38 ;  /* 0x0000002600040308 */ /* 0x000e620000001000 */
[C---:B------:R-:W-:Y:S02]  /*1bc30*/  FMUL.FTZ R8, R0.reuse, R81 ;  /* 0x0000005100087220 */ /* 0x040fe40000410000 */
[C---:B------:R-:W-:Y:S02]  /*1bc40*/  FMUL.FTZ R92, R0.reuse, R92 ;  /* 0x0000005c005c7220 */ /* 0x040fe40000410000 */
[----:B------:R-:W-:Y:S01]  /*1bc50*/  FMUL.FTZ R6, R0, R93 ;  /* 0x0000005d00067220 */ /* 0x000fe20000410000 */
[----:B------:R-:W-:Y:S01]  /*1bc60*/  F2FP.BF16.PACK_AB R8, R8, R80 ;  /* 0x000000500808723e */ /* 0x000fe200000010ff */
[C---:B------:R-:W-:Y:S01]  /*1bc70*/  FMUL.FTZ R96, R0.reuse, R96 ;  /* 0x0000006000607220 */ /* 0x040fe20000410000 */
[----:B------:R-:W2:Y:S01]  /*1bc80*/  @P4 MUFU.RCP R3, R36 ;  /* 0x0000002400034308 */ /* 0x000ea20000001000 */
        /* <DEDUP_REMOVED lines=17> */
[----:B-1----:R-:W-:Y:S02]  /*1bda0*/  FMUL.FTZ R0, R4, c[0x0][0x2dc] ;  /* 0x0000b70004007a20 */ /* 0x002fe40000410000 */
[----:B------:R-:W-:Y:S01]  /*1bdb0*/  FMUL.FTZ R2, R2, c[0x0][0x2dc] ;  /* 0x0000b70002027a20 */ /* 0x000fe20000410000 */
[----:B------:R-:W-:Y:S01]  /*1bdc0*/  F2FP.BF16.PACK_AB R10, R10, R140 ;  /* 0x0000008c0a0a723e */ /* 0x000fe200000010ff */
[----:B------:R-:W-:-:S02]  /*1bdd0*/  FMUL.FTZ R86, R0, R86 ;  /* 0x0000005600567220 */ /* 0x000fc40000410000 */
[C---:B------:R-:W-:Y:S02]  /*1bde0*/  FMUL.FTZ R87, R0.reuse, R87 ;  /* 0x0000005700577220 */ /* 0x040fe40000410000 */
        /* <DEDUP_REMOVED lines=33> */
[----:B------:R-:W-:Y:S01]  /*1c000*/  FMUL.FTZ R104, R2, R104 ;  /* 0x0000006802687220 */ /* 0x000fe20000410000 */
        /* <DEDUP_REMOVED lines=18> */
[C---:B------:R-:W-:Y:S01]  /*1c130*/  FMUL.FTZ R82, R3.reuse, R82 ;  /* 0x0000005203527220 */ /* 0x040fe20000410000 */
        /* <DEDUP_REMOVED lines=27> */
[----:B------:R-:W-:-:S04]  /*1c2f0*/  F2FP.BF16.PACK_AB R24, R24, R130 ;  /* 0x000000821818723e */ /* 0x000fc800000010ff */
        /* <DEDUP_REMOVED lines=25> */
[C---:B---3--:R-:W-:Y:S02]  /*1c490*/  IADD3 R4, R6.reuse, 0x400, R0 ;  /* 0x0000040006047810 */ /* 0x048fe40007ffe000 */
[----:B------:R-:W-:Y:S02]  /*1c4a0*/  MOV R14, 0x7f800000 ;  /* 0x7f800000000e7802 */ /* 0x000fe40000000f00 */
[C---:B------:R-:W-:Y:S02]  /*1c4b0*/  IADD3 R4, R5.reuse, R4, RZ ;  /* 0x0000000405047210 */ /* 0x040fe40007ffe0ff */
[----:B----4-:R-:W-:Y:S02]  /*1c4c0*/  IADD3 R2, R5, R0, RZ ;  /* 0x0000000005027210 */ /* 0x010fe40007ffe0ff */
        /* <DEDUP_REMOVED lines=12> */
[----:B------:R-:W-:Y:S04]  /*1c590*/  STS [R3], R10 ;  /* 0x0000000a03007388 */ /* 0x000fe80000000800 */
[----:B------:R2:W-:Y:S04]  /*1c5a0*/  STS [R4], R9 ;  /* 0x0000000904007388 */ /* 0x0005e80000000800 */
[----:B------:R-:W-:Y:S01]  /*1c5b0*/  STS [R0+0x2000], R22 ;  /* 0x0020001600007388 */ /* 0x000fe20000000800 */
[----:B-1----:R-:W-:-:S03]  /*1c5c0*/  @P3 FMUL.FTZ R2, R2, 0.69314718246459960938 ;  /* 0x3f31721802023820 */ /* 0x002fc60000410000 */
[----:B------:R1:W-:Y:S04]  /*1c5d0*/  STS [R0+0x2400], R21 ;  /* 0x0024001500007388 */ /* 0x0003e80000000800 */
[----:B------:R3:W-:Y:S04]  /*1c5e0*/  STS [R3+0x2000], R20 ;  /* 0x0020001403007388 */ /* 0x0007e80000000800 */
[----:B------:R4:W-:Y:S04]  /*1c5f0*/  STS [R4+0x2000], R19 ;  /* 0x0020001304007388 */ /* 0x0009e80000000800 */
[----:B------:R-:W-:Y:S01]  /*1c600*/  BAR.SYNC.DEFER_BLOCKING 0x0 ;  /* 0x0000000000007b1d */ /* 0x000fe20000010000 */
[----:B--2---:R-:W-:Y:S01]  /*1c610*/  MOV R9, 0x7f800000 ;  /* 0x7f80000000097802 */ /* 0x004fe20000000f00 */
[----:B------:R-:W-:Y:S01]  /*1c620*/  @P3 FFMA.FTZ R9, R71, c[0x0][0x238], R2 ;  /* 0x00008e0047093a23 */ /* 0x000fe20000010002 */
[----:B-1----:R-:W-:-:S04]  /*1c630*/  LOP3.LUT R0, R52, 0xffffffe0, RZ, 0xc0, !PT ;  /* 0xffffffe034007812 */ /* 0x002fc800078ec0ff */
[----:B------:R-:W-:Y:S01]  /*1c640*/  IADD3 R0, -R0, R53, RZ ;  /* 0x0000003500007210 */ /* 0x000fe20007ffe1ff */
[----:B---3--:R-:W1:Y:S03]  /*1c650*/  @P4 MUFU.LG2 R3, R36 ;  /* 0x0000002400034308 */ /* 0x008e660000000c00 */
[----:B------:R-:W-:Y:S01]  /*1c660*/  LOP3.LUT P1, RZ, R0, 0x3, RZ, 0xc0, !PT ;  /* 0x0000000300ff7812 */ /* 0x000fe2000782c0ff */
[----:B----4-:R-:W-:Y:S01]  /*1c670*/  @P5 FMUL.FTZ R4, R5, 0.69314718246459960938 ;  /* 0x3f31721805045820 */ /* 0x010fe20000410000 */
        /* <DEDUP_REMOVED lines=49> */
.L_x_1760:
[----:B------:R-:W-:Y:S05]  /*1c990*/  BSYNC B0 ;  /* 0x0000000000007941 */ /* 0x000fea0003800000 */
.L_x_1759:
[----:B----4-:R-:W4:Y:S04]  /*1c9a0*/  LDL.LU.64 R4, [R1+0x48] ;  /* 0x0000480001047983 */ /* 0x010f280000300a00 */
[----:B------:R-:W3:Y:S04]  /*1c9b0*/  S2R R3, SR_TID.X ;  /* 0x0000000000037919 */ /* 0x000ee80000002100 */
[----:B------:R-:W2:Y:S01]  /*1c9c0*/  S2R R8, SR_CTAID.Z ;  /* 0x0000000000087919 */ /* 0x000ea20000002700 */
[----:B------:R-:W-:-:S02]  /*1c9d0*/  USHF.R.S32.HI UR7, URZ, 0x1f, UR11 ;  /* 0x0000001f3f077899 */ /* 0x000fc4000801140b */
[----:B------:R-:W-:Y:S01]  /*1c9e0*/  ULDC.64 UR4, c[0x0][0x1f0] ;  /* 0x00007c0000047ab9 */ /* 0x000fe20000000a00 */
[----:B------:R1:W5:Y:S01]  /*1c9f0*/  LDL.64 R12, [R1+0x40] ;  /* 0x00004000010c7983 */ /* 0x0003620000100a00 */
[----:B------:R-:W-:Y:S01]  /*1ca00*/  UIMAD UR4, UR7, UR4, URZ ;  /* 0x00000004070472a4 */ /* 0x000fe2000f8e023f */
[----:B------:R-:W-:Y:S03]  /*1ca10*/  BSSY B0, `(.L_x_1761) ;  /* 0x0000014000007945 */ /* 0x000fe60003800000 */
[----:B------:R-:W-:Y:S01]  /*1ca20*/  UIMAD UR4, UR11, UR5, UR4 ;  /* 0x000000050b0472a4 */ /* 0x000fe2000f8e0204 */
[----:B---3--:R-:W-:-:S04]  /*1ca30*/  SHF.R.S32.HI R0, RZ, 0x1f, R3 ;  /* 0x0000001fff007819 */ /* 0x008fc80000011403 */
[----:B------:R-:W-:-:S04]  /*1ca40*/  LEA.HI R0, R0, R3, RZ, 0x3 ;  /* 0x0000000300007211 */ /* 0x000fc800078f18ff */
[----:B------:R-:W-:Y:S02]  /*1ca50*/  SHF.R.S32.HI R10, RZ, 0x3, R0 ;  /* 0x00000003ff0a7819 */ /* 0x000fe40000011400 */
[C---:B----4-:R-:W-:Y:S02]  /*1ca60*/  IADD3 R2, P0, R4.reuse, UR14, RZ ;  /* 0x0000000e04027c10 */ /* 0x050fe4000ff1e0ff */
[----:B------:R-:W-:Y:S02]  /*1ca70*/  ISETP.GE.AND P1, PT, R4, c[0x0][0x220], PT ;  /* 0x0000880004007a0c */ /* 0x000fe40003f26270 */
[----:B------:R-:W-:Y:S02]  /*1ca80*/  IADD3.X R3, R5, UR8, RZ, P0, !PT ;  /* 0x0000000805037c10 */ /* 0x000fe400087fe4ff */
[----:B------:R-:W-:-:S03]  /*1ca90*/  ISETP.GE.OR P0, PT, R10, UR6, P1 ;  /* 0x000000060a007c0c */ /* 0x000fc60008f06670 */
[----:B--2---:R-:W-:-:S05]  /*1caa0*/  IMAD.WIDE.U32 R8, R8, c[0x0][0x1f0], R2 ;  /* 0x00007c0008087a25 */ /* 0x004fca00078e0002 */
        /* <DEDUP_REMOVED lines=10> */
.L_x_1762:
[----:B-1----:R-:W-:Y:S05]  /*1cb50*/  BSYNC B0 ;  /* 0x0000000000007941 */ /* 0x002fea0003800000 */
.L_x_1761:
        /* <DEDUP_REMOVED lines=15> */
.L_x_1764:
[----:B------:R-:W-:Y:S05]  /*1cc50*/  BSYNC B0 ;  /* 0x0000000000007941 */ /* 0x000fea0003800000 */
.L_x_1763:
[----:B------:R-:W-:Y:S01]  /*1cc60*/  IADD3 R0, R10, 0x20, RZ ;  /* 0x000000200a007810 */ /* 0x000fe20007ffe0ff */
[----:B------:R-:W-:Y:S03]  /*1cc70*/  BSSY B0, `(.L_x_1765) ;  /* 0x000000e000007945 */ /* 0x000fe60003800000 */
[----:B------:R-:W-:-:S13]  /*1cc80*/  ISETP.GE.OR P0, PT, R0, UR6, P1 ;  /* 0x0000000600007c0c */ /* 0x000fda0008f06670 */
        /* <DEDUP_REMOVED lines=12> */
.L_x_1766:
[----:B------:R-:W-:Y:S05]  /*1cd50*/  BSYNC B0 ;  /* 0x0000000000007941 */ /* 0x000fea0003800000 */
.L_x_1765:
        /* <DEDUP_REMOVED lines=15> */
.L_x_1768:
[----:B------:R-:W-:Y:S05]  /*1ce50*/  BSYNC B0 ;  /* 0x0000000000007941 */ /* 0x000fea0003800000 */
.L_x_1767:
[----:B------:R-:W2:Y:S01]  /*1ce60*/  LDL.LU R0, [R1+0x74] ;  /* 0x0000740001007983 */ /* 0x000ea20000300800 */
[----:B------:R-:W-:Y:S01]  /*1ce70*/  BSSY B0, `(.L_x_1769) ;  /* 0x000000e000007945 */ /* 0x000fe20003800000 */
[----:B--2---:R-:W-:-:S13]  /*1ce80*/  ISETP.GE.OR P0, PT, R0, UR6, P1 ;  /* 0x0000000600007c0c */ /* 0x004fda0008f06670 */
        /* <DEDUP_REMOVED lines=12> */
.L_x_1770:
[----:B------:R-:W-:Y:S05]  /*1cf50*/  BSYNC B0 ;  /* 0x0000000000007941 */ /* 0x000fea0003800000 */
.L_x_1769:
        /* <DEDUP_REMOVED lines=15> */
.L_x_1772:
[----:B------:R-:W-:Y:S05]  /*1d050*/  BSYNC B0 ;  /* 0x0000000000007941 */ /* 0x000fea0003800000 */
.L_x_1771:
        /* <DEDUP_REMOVED lines=15> */
.L_x_1774:
[----:B------:R-:W-:Y:S05]  /*1d150*/  BSYNC B0 ;  /* 0x0000000000007941 */ /* 0x000fea0003800000 */
.L_x_1773:
[----:B------:R-:W2:Y:S02]  /*1d160*/  LDL.LU R0, [R1+0x68] ;  /* 0x0000680001007983 */ /* 0x000ea40000300800 */
[----:B--2---:R-:W-:-:S13]  /*1d170*/  ISETP.GE.OR P0, PT, R0, UR6, P1 ;  /* 0x0000000600007c0c */ /* 0x004fda0008f06670 */
        /* <DEDUP_REMOVED lines=13> */
.L_x_1775:
        /* <DEDUP_REMOVED lines=11> */
.L_x_2139:


//--------------------- .text._ZN5flash16flash_fwd_kernelI23Flash_fwd_kernel_traitsILi64ELi128ELi64ELi4ELb0ELb0EN7cutlass10bfloat16_tE19Flash_kernel_traitsILi64ELi128ELi64ELi4ES3_EELb1ELb0ELb1ELb0ELb0ELb0ELb0ELb1EEEvNS_16Flash_fwd_paramsE --------------------------
	.section	.text._ZN5flash16flash_fwd_kernelI23Flash_fwd_kernel_traitsILi64ELi128ELi64ELi4ELb0ELb0EN7cutlass10bfloat16_tE19Flash_kernel_traitsILi64ELi128ELi64ELi4ES3_EELb1ELb0ELb1ELb0ELb0ELb0ELb0ELb1EEEvNS_16Flash_fwd_paramsE,"ax",@progbits
	.sectioninfo	@"SHI_REGISTERS=255"
	.align	128
        .global         _ZN5flash16flash_fwd_kernelI23Flash_fwd_kernel_traitsILi64ELi128ELi64ELi4ELb0ELb0EN7cutlass10bfloat16_tE19Flash_kernel_traitsILi64ELi128ELi64ELi4ES3_EELb1ELb0ELb1ELb0ELb0ELb0ELb0ELb1EEEvNS_16Flash_fwd_paramsE
        .type           _ZN5flash16flash_fwd_kernelI23Flash_fwd_kernel_traitsILi64ELi128ELi64ELi4ELb0ELb0EN7cutlass10bfloat16_tE19Flash_kernel_traitsILi64ELi128ELi64ELi4ES3_EELb1ELb0ELb1ELb0ELb0ELb0ELb0ELb1EEEvNS_16Flash_fwd_paramsE,@function
        .size           _ZN5flash16flash_fwd_kernelI23Flash_fwd_kernel_traitsILi64ELi128ELi64ELi4ELb0ELb0EN7cutlass10bfloat16_tE19Flash_kernel_traitsILi64ELi128ELi64ELi4ES3_EELb1ELb0ELb1ELb0ELb0ELb0ELb0ELb1EEEvNS_16Flash_fwd_paramsE,(.L_x_2140 - _ZN5flash16flash_fwd_kernelI23Flash_fwd_kernel_traitsILi64ELi128ELi64ELi4ELb0ELb0EN7cutlass10bfloat16_tE19Flash_kernel_traitsILi64ELi128ELi64ELi4ES3_EELb1ELb0ELb1ELb0ELb0ELb0ELb0ELb1EEEvNS_16Flash_fwd_paramsE)
        .other          _ZN5flash16flash_fwd_kernelI23Flash_fwd_kernel_traitsILi64ELi128ELi64ELi4ELb0ELb0EN7cutlass10bfloat16_tE19Flash_kernel_traitsILi64ELi128ELi64ELi4ES3_EELb1ELb0ELb1ELb0ELb0ELb0ELb0ELb1EEEvNS_16Flash_fwd_paramsE,@"STO_CUDA_ENTRY STV_DEFAULT"
_ZN5flash16flash_fwd_kernelI23Flash_fwd_kernel_traitsILi64ELi128ELi64ELi4ELb0ELb0EN7cutlass10bfloat16_tE19Flash_kernel_traitsILi64ELi128ELi64ELi4ES3_EELb1ELb0ELb1ELb0ELb0ELb0ELb0ELb1EEEvNS_16Flash_fwd_paramsE:
.text._ZN5flash16flash_fwd_kernelI23Flash_fwd_kernel_traitsILi64ELi128ELi64ELi4ELb0ELb0EN7cutlass10bfloat16_tE19Flash_kernel_traitsILi64ELi128ELi64ELi4ES3_EELb1ELb0ELb1ELb0ELb0ELb0ELb0ELb1EEEvNS_16Flash_fwd_paramsE:
        /* <DEDUP_REMOVED lines=10> */
[----:B------:R-:W-:-:S04]  /*00a0*/  IMAD.MOV.U32 R9, RZ, RZ, c[0x0][0x2f8] ;  /* 0x0000be00ff097624 */ /* 0x000fc800078e00ff */
[----:B-1----:R-:W-:Y:S01]  /*00b0*/  @P1 IMAD.MOV.U32 R2, RZ, RZ, R9 ;  /* 0x000000ffff021224 */ /* 0x002fe200078e0009 */
[----:B------:R-:W-:-:S06]  /*00c0*/  @P1 MOV R3, R10 ;  /* 0x0000000a00031202 */ /* 0x000fcc0000000f00 */
[----:B------:R-:W3:Y:S01]  /*00d0*/  @P1 LDG.E.64 R2, [R2.64] ;  /* 0x0000002002021981 */ /* 0x000ee2000c1e1b00 */
[----:B------:R-:W1:Y:S01]  /*00e0*/  LDC.U8 R6, c[0x0][0x312] ;  /* 0x0000c480ff067b82 */ /* 0x000e620000000000 */
[----:B------:R-:W-:Y:S01]  /*00f0*/  ISETP.NE.U32.AND P3, PT, RZ, c[0x0][0x240], PT ;  /* 0x00009000ff007a0c */ /* 0x000fe20003f65070 */
[----:B------:R-:W-:Y:S01]  /*0100*/  IMAD.MOV.U32 R27, RZ, RZ, 0x4 ;  /* 0x00000004ff1b7424 */ /* 0x000fe200078e00ff */
[----:B------:R-:W4:Y:S01]  /*0110*/  S2R R31, SR_CTAID.X ;  /* 0x00000000001f7919 */ /* 0x000f220000002500 */
[----:B------:R-:W-:Y:S01]  /*0120*/  IMAD.MOV.U32 R32, RZ, RZ, -0x1 ;  /* 0xffffffffff207424 */ /* 0x000fe200078e00ff */
[----:B------:R-:W-:Y:S02]  /*0130*/  ISETP.EQ.U32.AND P4, PT, RZ, c[0x0][0x248], PT ;  /* 0x00009200ff007a0c */ /* 0x000fe40003f82070 */
[----:B------:R-:W4:Y:S04]  /*0140*/  S2R R18, SR_CTAID.Y ;  /* 0x0000000000127919 */ /* 0x000f280000002600 */
[----:B------:R-:W4:Y:S04]  /*0150*/  S2R R20, SR_CTAID.Z ;  /* 0x0000000000147919 */ /* 0x000f280000002700 */
[----:B------:R-:W1:Y:S01]  /*0160*/  S2R R26, SR_TID.X ;  /* 0x00000000001a7919 */ /* 0x000e620000002100 */
[----:B----4-:R-:W-:-:S04]  /*0170*/  LOP3.LUT R0, R20, R31, R18, 0xfe, !PT ;  /* 0x0000001f14007212 */ /* 0x010fc800078efe12 */
[----:B-1----:R-:W-:-:S13]  /*0180*/  LOP3.LUT P0, RZ, R0, R26, RZ, 0xfc, !PT ;  /* 0x0000001a00ff7212 */ /* 0x002fda000780fcff */
[----:B------:R-:W-:Y:S01]  /*0190*/  @!P0 MOV R7, c[0x0][0x30c] ;  /* 0x0000c30000078a02 */ /* 0x000fe20000000f00 */
[----:B------:R-:W-:Y:S01]  /*01a0*/  IMAD.MOV.U32 R8, RZ, RZ, RZ ;  /* 0x000000ffff087224 */ /* 0x000fe200078e00ff */
[----:B--2---:R1:W2:Y:S08]  /*01b0*/  @P1 R2UR UR34, R4 ;  /* 0x00000000042213c2 */ /* 0x0042b000000e0000 */
[----:B------:R1:W4:Y:S02]  /*01c0*/  @P1 R2UR UR35, R5 ;  /* 0x00000000052313c2 */ /* 0x00032400000e0000 */
[----:B-1----:R-:W-:Y:S01]  /*01d0*/  IMAD.WIDE R4, R18, R27, c[0x0][0x240] ;  /* 0x0000900012047625 */ /* 0x002fe200078e021b */
[----:B---3--:R-:W-:-:S03]  /*01e0*/  @P1 IADD3 R9, P2, R2, c[0x0][0x300], RZ ;  /* 0x0000c00002091a10 */ /* 0x008fc60007f5e0ff */
[----:B--2---:R-:W-:Y:S02]  /*01f0*/  IMAD.U32 R2, RZ, RZ, UR34 ;  /* 0x00000022ff027e24 */ /* 0x004fe4000f8e00ff */
[----:B------:R-:W-:Y:S01]  /*0200*/  @P1 IMAD.X R10, RZ, RZ, R3, P2 ;  /* 0x000000ffff0a1224 */ /* 0x000fe200010e0603 */
[----:B------:R-:W-:Y:S01]  /*0210*/  ISETP.NE.AND P2, PT, R6, RZ, PT ;  /* 0x000000ff0600720c */ /* 0x000fe20003f45270 */
[----:B------:R-:W-:Y:S01]  /*0220*/  @!P0 IMAD.MOV.U32 R6, RZ, RZ, c[0x0][0x308] ;  /* 0x0000c200ff068624 */ /* 0x000fe200078e00ff */
[----:B------:R-:W-:Y:S01]  /*0230*/  ISETP.NE.AND.EX P1, PT, RZ, c[0x0][0x244], PT, P3 ;  /* 0x00009100ff007a0c */ /* 0x000fe20003f25330 */
[----:B----4-:R-:W-:Y:S01]  /*0240*/  IMAD.U32 R3, RZ, RZ, UR35 ;  /* 0x00000023ff037e24 */ /* 0x010fe2000f8e00ff */
[----:B------:R-:W-:-:S04]  /*0250*/  ISETP.NE.U32.AND P3, PT, RZ, c[0x0][0x250], PT ;  /* 0x00009400ff007a0c */ /* 0x000fc80003f65070 */
[----:B------:R1:W-:Y:S01]  /*0260*/  @!P0 STG.E.64 [R6.64], R2 ;  /* 0x0000000206008986 */ /* 0x0003e2000c101b20 */
[----:B------:R-:W-:Y:S02]  /*0270*/  ISETP.NE.AND.EX P3, PT, RZ, c[0x0][0x254], PT, P3 ;  /* 0x00009500ff007a0c */ /* 0x000fe40003f65330 */
[----:B-1----:R-:W-:Y:S01]  /*0280*/  @!P0 MOV R2, R9 ;  /* 0x0000000900028202 */ /* 0x002fe20000000f00 */
[----:B------:R-:W-:-:S05]  /*0290*/  @!P0 IMAD.MOV.U32 R3, RZ, RZ, R10 ;  /* 0x000000ffff038224 */ /* 0x000fca00078e000a */
[----:B------:R1:W-:Y:S01]  /*02a0*/  @!P0 STG.E.64 [R6.64+0x8], R2 ;  /* 0x0000080206008986 */ /* 0x0003e2000c101b20 */
[----:B------:R-:W-:-:S03]  /*02b0*/  ISETP.EQ.OR.EX P0, PT, RZ, c[0x0][0x24c], !P2, P4 ;  /* 0x00009300ff007a0c */ /* 0x000fc60005702740 */
[----:B------:R2:W3:Y:S04]  /*02c0*/  @P1 LDG.E R32, [R4.64] ;  /* 0x0000002004201981 */ /* 0x0004e8000c1e1900 */
[----:B--2---:R-:W2:Y:S01]  /*02d0*/  @P1 LDG.E R4, [R4.64+0x4] ;  /* 0x0000042004041981 */ /* 0x004ea2000c1e1900 */
[----:B-1----:R-:W-:-:S04]  /*02e0*/  @P3 IMAD.WIDE R2, R18, R27, c[0x0][0x250] ;  /* 0x0000940012023625 */ /* 0x002fc800078e021b */
[----:B------:R-:W-:Y:S01]  /*02f0*/  IMAD.MOV.U32 R11, RZ, RZ, -0x1 ;  /* 0xffffffffff0b7424 */ /* 0x000fe200078e00ff */
[----:B------:R1:W5:Y:S01]  /*0300*/  @P3 LDG.E R8, [R2.64] ;  /* 0x0000002002083981 */ /* 0x000362000c1e1900 */
[----:B------:R-:W-:Y:S01]  /*0310*/  IMAD.WIDE R6, R18, R27, c[0x0][0x248] ;  /* 0x0000920012067625 */ /* 0x000fe200078e021b */
[----:B------:R-:W4:Y:S04]  /*0320*/  LDC.U8 R225, c[0x0][0x2d8] ;  /* 0x0000b600ffe17b82 */ /* 0x000f280000000000 */
[----:B------:R1:W5:Y:S01]  /*0330*/  @!P0 LDG.E R11, [R6.64] ;  /* 0x00000020060b8981 */ /* 0x000362000c1e1900 */
[----:B------:R-:W-:Y:S02]  /*0340*/  ISETP.NE.U32.AND P0, PT, RZ, c[0x0][0x248], PT ;  /* 0x00009200ff007a0c */ /* 0x000fe40003f05070 */
[----:B------:R-:W-:-:S02]  /*0350*/  SHF.R.S32.HI R25, RZ, 0x1f, R26 ;  /* 0x0000001fff197819 */ /* 0x000fc4000001141a */
[----:B------:R-:W-:Y:S02]  /*0360*/  ISETP.NE.AND.EX P0, PT, RZ, c[0x0][0x24c], PT, P0 ;  /* 0x00009300ff007a0c */ /* 0x000fe40003f05300 */
[----:B------:R-:W-:-:S04]  /*0370*/  LEA.HI R15, R25, R26, RZ, 0x5 ;  /* 0x0000001a190f7211 */ /* 0x000fc800078f28ff */
[----:B------:R-:W-:-:S05]  /*0380*/  LOP3.LUT R0, R15, 0xffffffe0, RZ, 0xc0, !PT ;  /* 0xffffffe00f007812 */ /* 0x000fca00078ec0ff */
[----:B------:R-:W-:Y:S01]  /*0390*/  IMAD.IADD R70, R26, 0x1, -R0 ;  /* 0x000000011a467824 */ /* 0x000fe200078e0a00 */
[----:B---3--:R1:W-:Y:S01]  /*03a0*/  STL [R1+0x10c], R32 ;  /* 0x00010c2001007387 */ /* 0x0083e20000100800 */
[----:B--2---:R-:W-:Y:S01]  /*03b0*/  @P1 IADD3 R30, R4, -R32, RZ ;  /* 0x80000020041e1210 */ /* 0x004fe20007ffe0ff */
[----:B------:R-:W-:-:S05]  /*03c0*/  @!P1 IMAD.MOV.U32 R30, RZ, RZ, c[0x0][0x214] ;  /* 0x00008500ff1e9624 */ /* 0x000fca00078e00ff */
[----:B------:R1:W-:Y:S01]  /*03d0*/  STL [R1+0x134], R30 ;  /* 0x0001341e01007387 */ /* 0x0003e20000100800 */
[----:B------:R-:W-:Y:S05]  /*03e0*/  @!P0 BRA `(.L_x_1776) ;  /* 0x0000004000008947 */ /* 0x000fea0003800000 */
[----:B----4-:R-:W2:Y:S02]  /*03f0*/  @P2 LDG.E R0, [R6.64+0x4] ;  /* 0x0000042006002981 */ /* 0x010ea4000c1e1900 */
[----:B--2--5:R-:W-:-:S06]  /*0400*/  @P2 IADD3 R0, R0, -R11, RZ ;  /* 0x8000000b00002210 */ /* 0x024fcc0007ffe0ff */
[----:B------:R2:W5:Y:S01]  /*0410*/  @!P2 LDG.E R0, [R6.64] ;  /* 0x000000200600a981 */ /* 0x000562000c1e1900 */
[----:B------:R-:W-:Y:S05]  /*0420*/  BRA `(.L_x_1777) ;  /* 0x0000001000007947 */ /* 0x000fea0003800000 */
.L_x_1776:
[----:B----4-:R-:W-:Y:S02]  /*0430*/  MOV R0, c[0x0][0x218] ;  /* 0x0000860000007a02 */ /* 0x010fe40000000f00 */
.L_x_1777:
[----:B------:R-:W-:-:S04]  /*0440*/  ISETP.NE.U32.AND P0, PT, RZ, c[0x0][0x258], PT ;  /* 0x00009600ff007a0c */ /* 0x000fc80003f05070 */
[----:B------:R-:W-:-:S13]  /*0450*/  ISETP.NE.AND.EX P1, PT, RZ, c[0x0][0x25c], PT, P0 ;  /* 0x00009700ff007a0c */ /* 0x000fda0003f25300 */
[----:B-1----:R-:W-:-:S06]  /*0460*/  @P1 IMAD.WIDE R2, R18, R27, c[0x0][0x258] ;  /* 0x0000960012021625 */ /* 0x002fcc00078e021b */
[----:B------:R-:W3:Y:S01]  /*0470*/  @P1 LDG.E R3, [R2.64] ;  /* 0x0000002002031981 */ /* 0x000ee2000c1e1900 */
[----:B------:R-:W-:Y:S01]  /*0480*/  @!P1 ISETP.NE.U32.AND P0, PT, RZ, c[0x0][0x268], PT ;  /* 0x00009a00ff009a0c */ /* 0x000fe20003f05070 */
[----:B------:R-:W-:-:S03]  /*0490*/  IMAD.SHL.U32 R28, R31, 0x80, RZ ;  /* 0x000000801f1c7824 */ /* 0x000fc600078e00ff */
[----:B------:R-:W-:Y:S02]  /*04a0*/  @!P1 ISETP.NE.AND.EX P2, PT, RZ, c[0x0][0x26c], PT, P0 ;  /* 0x00009b00ff009a0c */ /* 0x000fe40003f45300 */
[----:B------:R-:W-:Y:S02]  /*04b0*/  ISETP.GT.AND P0, PT, R30, R28, PT ;  /* 0x0000001c1e00720c */ /* 0x000fe40003f04270 */
[----:B------:R-:W-:Y:S01]  /*04c0*/  @!P1 SEL R2, RZ, c[0x0][0x21c], !P2 ;  /* 0x00008700ff029a07 */ /* 0x000fe20005000000 */
[----:B---3-5:R-:W-:-:S03]  /*04d0*/  @P1 IMAD.IADD R68, R3, 0x1, -R8 ;  /* 0x0000000103441824 */ /* 0x028fc600078e0a08 */
        /* <DEDUP_REMOVED lines=11> */
[----:B-1----:R-:W-:Y:S01]  /*0590*/  IADD3 R0, -R30, 0xbf, R28 ;  /* 0x000000bf1e007810 */ /* 0x002fe20007ffe11c */
        /* <DEDUP_REMOVED lines=8> */
[----:B------:R-:W-:Y:S01]  /*0620*/  ISETP.GT.AND P0, PT, R166, UR15, PT ;  /* 0x0000000fa6007c0c */ /* 0x000fe2000bf04270 */
[----:B------:R1:W-:-:S12]  /*0630*/  STL [R1+0x84], R166 ;  /* 0x000084a601007387 */ /* 0x0003d80000100800 */
[----:B------:R-:W-:Y:S05]  /*0640*/  @P0 BRA `(.L_x_1778) ;  /* 0x0000103000000947 */ /* 0x000fea0003800000 */
[----:B------:R-:W3:Y:S01]  /*0650*/  LDC.U8 R0, c[0x0][0x329] ;  /* 0x0000ca40ff007b82 */ /* 0x000ee20000000000 */
[----:B------:R-:W-:Y:S01]  /*0660*/  ISETP.NE.AND P0, PT, R32, -0x1, PT ;  /* 0xffffffff2000780c */ /* 0x000fe20003f05270 */
[----:B------:R-:W-:Y:S01]  /*0670*/  BSSY B0, `(.L_x_1779) ;  /* 0x0000040000007945 */ /* 0x000fe20003800000 */
[----:B------:R-:W-:Y:S02]  /*0680*/  LEA.HI R10, R25, R26, RZ, 0x3 ;  /* 0x0000001a190a7211 */ /* 0x000fe400078f18ff */
[----:B------:R-:W-:Y:S02]  /*0690*/  IADD3 R14, -R28, R30, RZ ;  /* 0x0000001e1c0e7210 */ /* 0x000fe40007ffe1ff */
[----:B------:R-:W-:Y:S01]  /*06a0*/  LOP3.LUT R5, R10, 0xfffffff8, RZ, 0xc0, !PT ;  /* 0xfffffff80a057812 */ /* 0x000fe200078ec0ff */
[----:B--2---:R-:W2:Y:S01]  /*06b0*/  LDC.U8 R6, c[0x0][0x328] ;  /* 0x0000ca00ff067b82 */ /* 0x004ea20000000000 */
[----:B------:R-:W-:Y:S02]  /*06c0*/  SHF.R.S32.HI R10, RZ, 0x3, R10 ;  /* 0x00000003ff0a7819 */ /* 0x000fe4000001140a */
[----:B------:R-:W-:Y:S01]  /*06d0*/  SHF.R.S32.HI R11, RZ, 0x1f, R20 ;  /* 0x0000001fff0b7819 */ /* 0x000fe20000011414 */
[----:B------:R-:W-:-:S02]  /*06e0*/  IMAD.IADD R19, R26, 0x1, -R5 ;  /* 0x000000011a137824 */ /* 0x000fc400078e0a05 */
[----:B------:R-:W-:-:S04]  /*06f0*/  @P0 IMAD.WIDE.U32 R2, R32, c[0x0][0x1e8], RZ ;  /* 0x00007a0020020a25 */ /* 0x000fc800078e00ff */
[----:B------:R-:W-:Y:S02]  /*0700*/  @P0 IMAD R9, R32, c[0x0][0x1ec], R3 ;  /* 0x00007b0020090a24 */ /* 0x000fe400078e0203 */
[----:B------:R-:W-:Y:S02]  /*0710*/  @P0 IMAD.MOV.U32 R4, RZ, RZ, R2 ;  /* 0x000000ffff040224 */ /* 0x000fe400078e0002 */
[----:B------:R-:W-:Y:S01]  /*0720*/  @!P0 IMAD.WIDE.U32 R2, R18, c[0x0][0x1e0], RZ ;  /* 0x0000780012028a25 */ /* 0x000fe200078e00ff */
[----:B---3--:R-:W-:-:S04]  /*0730*/  ISETP.NE.AND P2, PT, R0, RZ, PT ;  /* 0x000000ff0000720c */ /* 0x008fc80003f45270 */
[----:B------:R-:W-:Y:S02]  /*0740*/  @!P0 MOV R4, R2 ;  /* 0x0000000200048202 */ /* 0x000fe40000000f00 */
[----:B--2---:R-:W-:-:S04]  /*0750*/  ISETP.NE.AND P1, PT, R6, RZ, PT ;  /* 0x000000ff0600720c */ /* 0x004fc80003f25270 */
        /* <DEDUP_REMOVED lines=27> */
[----:B------:R-:W-:Y:S01]  /*0910*/  IMAD.WIDE.U32 R12, R20, c[0x0][0x1f0], R4 ;  /* 0x00007c00140c7a25 */ /* 0x000fe200078e0004 */
[----:B------:R-:W-:-:S02]  /*0920*/  ISETP.GE.AND P0, PT, R10, R14, PT ;  /* 0x0000000e0a00720c */ /* 0x000fc40003f06270 */
[----:B------:R-:W-:Y:S01]  /*0930*/  @P1 SHF.R.S32.HI R3, RZ, 0x1f, R7 ;  /* 0x0000001fff031819 */ /* 0x000fe20000011407 */
[C---:B------:R-:W-:Y:S01]  /*0940*/  IMAD R0, R20.reuse, R8, R0 ;  /* 0x0000000814007224 */ /* 0x040fe200078e0200 */
[----:B------:R-:W-:Y:S01]  /*0950*/  P2R R29, PR, RZ, 0x1 ;  /* 0x00000001ff1d7803 */ /* 0x000fe20000000000 */
[----:B------:R-:W-:Y:S01]  /*0960*/  IMAD R9, R20, c[0x0][0x1f4], R9 ;  /* 0x00007d0014097a24 */ /* 0x000fe200078e0209 */
[----:B------:R-:W-:Y:S02]  /*0970*/  SHF.R.S32.HI R11, RZ, 0x1f, R10 ;  /* 0x0000001fff0b7819 */ /* 0x000fe4000001140a */
[----:B------:R-:W-:Y:S01]  /*0980*/  IADD3 R18, P1, P0, R6, R2, R0 ;  /* 0x0000000206127210 */ /* 0x000fe2000783e000 */
[----:B------:R-:W-:Y:S01]  /*0990*/  IMAD.IADD R9, R13, 0x1, R9 ;  /* 0x000000010d097824 */ /* 0x000fe200078e0209 */
        /* <DEDUP_REMOVED lines=13> */
.L_x_1780:
[----:B------:R-:W-:Y:S05]  /*0a70*/  BSYNC B0 ;  /* 0x0000000000007941 */ /* 0x000fea0003800000 */
.L_x_1779:
        /* <DEDUP_REMOVED lines=8> */
[----:B--2---:R-:W-:Y:S02]  /*0b00*/  IMAD R4, R2, c[0x0][0x1e8], RZ ;  /* 0x00007a0002047a24 */ /* 0x004fe400078e02ff */
[----:B------:R-:W-:-:S04]  /*0b10*/  IMAD.MOV.U32 R2, RZ, RZ, R12 ;  /* 0x000000ffff027224 */ /* 0x000fc800078e000c */
[----:B------:R-:W-:-:S04]  /*0b20*/  IMAD.WIDE.U32 R2, R0, c[0x0][0x1e8], R2 ;  /* 0x00007a0000027a25 */ /* 0x000fc800078e0002 */
[----:B------:R-:W-:Y:S01]  /*0b30*/  IMAD R0, R0, c[0x0][0x1ec], R4 ;  /* 0x00007b0000007a24 */ /* 0x000fe200078e0204 */
[----:B------:R-:W-:-:S04]  /*0b40*/  LEA R4, P0, R2, c[0x0][0x1d0], 0x1 ;  /* 0x0000740002047a11 */ /* 0x000fc800078008ff */
[----:B------:R-:W-:-:S04]  /*0b50*/  IADD3 R0, R3, R0, RZ ;  /* 0x0000000003007210 */ /* 0x000fc80007ffe0ff */
[----:B------:R-:W-:-:S05]  /*0b60*/  LEA.HI.X R5, R2, c[0x0][0x1d4], R0, 0x1, P0 ;  /* 0x0000750002057a11 */ /* 0x000fca00000f0c00 */
[----:B------:R2:W-:Y:S02]  /*0b70*/  STG.E.128 [R4.64], RZ ;  /* 0x000000ff04007986 */ /* 0x0005e4000c101d20 */
.L_x_1782:
[----:B------:R-:W-:Y:S05]  /*0b80*/  BSYNC B0 ;  /* 0x0000000000007941 */ /* 0x000fea0003800000 */
.L_x_1781:
        /* <DEDUP_REMOVED lines=16> */
.L_x_1784:
[----:B------:R-:W-:Y:S05]  /*0c90*/  BSYNC B0 ;  /* 0x0000000000007941 */ /* 0x000fea0003800000 */
.L_x_1783:
        /* <DEDUP_REMOVED lines=17> */
.L_x_1786:
[----:B------:R-:W-:Y:S05]  /*0db0*/  BSYNC B0 ;  /* 0x0000000000007941 */ /* 0x000fea0003800000 */
.L_x_1785:
        /* <DEDUP_REMOVED lines=17> */
.L_x_1788:
[----:B------:R-:W-:Y:S05]  /*0ed0*/  BSYNC B0 ;  /* 0x0000000000007941 */ /* 0x000fea0003800000 */
.L_x_1787:
        /* <DEDUP_REMOVED lines=17> */
.L_x_1790:
[----:B------:R-:W-:Y:S05]  /*0ff0*/  BSYNC B0 ;  /* 0x0000000000007941 */ /* 0x000fea0003800000 */
.L_x_1789:
        /* <DEDUP_REMOVED lines=16> */
.L_x_1792:
[----:B------:R-:W-:Y:S05]  /*1100*/  BSYNC B0 ;  /* 0x0000000000007941 */ /* 0x000fea0003800000 */
.L_x_1791:
        /* <DEDUP_REMOVED lines=15> */
[----:B------:R2:W-:Y:S02]  /*1200*/  STG.E.128 [R2.64], RZ ;  /* 0x000000ff02007986 */ /* 0x0005e4000c101d20 */
.L_x_1794:
[----:B------:R-:W-:Y:S05]  /*1210*/  BSYNC B0 ;  /* 0x0000000000007941 */ /* 0x000fea0003800000 */
.L_x_1793:
[----:B------:R-:W-:Y:S02]  /*1220*/  ISETP.NE.AND P0, PT, R29, RZ, PT ;  /* 0x000000ff1d00720c */ /* 0x000fe40003f05270 */
[C---:B------:R-:W-:Y:S02]  /*1230*/  ISETP.NE.OR P4, PT, R19.reuse, RZ, P4 ;  /* 0x000000ff1300720c */ /* 0x040fe40002785670 */
[----:B------:R-:W-:Y:S02]  /*1240*/  ISETP.NE.OR P1, PT, R19, RZ, P0 ;  /* 0x000000ff1300720c */ /* 0x000fe40000725670 */
[----:B------:R-:W-:-:S04]  /*1250*/  ISETP.NE.AND P3, PT, R28, RZ, PT ;  /* 0x000000ff1c00720c */ /* 0x000fc80003f65270 */
[----:B------:R-:W-:-:S05]  /*1260*/  ISETP.NE.OR P3, PT, R19, RZ, P3 ;  /* 0x000000ff1300720c */ /* 0x000fca0001f65670 */
[----:B------:R-:W-:Y:S02]  /*1270*/  @!P4 IMAD.MOV.U32 R12, RZ, RZ, 0x7f800000 ;  /* 0x7f800000ff0cc424 */ /* 0x000fe400078e00ff */
[----:B------:R-:W-:-:S05]  /*1280*/  @!P1 IMAD R0, R10, R15, RZ ;  /* 0x0000000f0a009224 */ /* 0x000fca00078e02ff */
[----:B--2---:R-:W-:-:S04]  /*1290*/  @!P1 IADD3 R2, P0, R0, R18, RZ ;  /* 0x0000001200029210 */ /* 0x004fc80007f1e0ff */
        /* <DEDUP_REMOVED lines=15> */
[----:B--2---:R-:W-:Y:S02]  /*1390*/  @!P0 IMAD.MOV.U32 R0, RZ, RZ, 0x7f800000 ;  /* 0x7f800000ff008424 */ /* 0x004fe400078e00ff */
[----:B------:R-:W-:-:S03]  /*13a0*/  @!P4 IMAD R4, R24, R15, RZ ;  /* 0x0000000f1804c224 */ /* 0x000fc600078e02ff */
[----:B------:R2:W-:Y:S02]  /*13b0*/  @!P0 STG.E [R2.64], R0 ;  /* 0x0000000002008986 */ /* 0x0005e4000c101920 */
[----:B--2---:R-:W-:Y:S01]  /*13c0*/  @!P4 IADD3 R0, P0, R4, R18, RZ ;  /* 0x000000120400c210 */ /* 0x004fe20007f1e0ff */
        /* <DEDUP_REMOVED lines=19> */
[----:B--2---:R-:W-:Y:S01]  /*1500*/  @!P2 IMAD.MOV.U32 R10, RZ, RZ, 0x7f800000 ;  /* 0x7f800000ff0aa424 */ /* 0x004fe200078e00ff */
        /* <DEDUP_REMOVED lines=9> */
[----:B--2---:R-:W-:Y:S02]  /*15a0*/  @!P1 IMAD.MOV.U32 R0, RZ, RZ, 0x7f800000 ;  /* 0x7f800000ff009424 */ /* 0x004fe400078e00ff */
[----:B------:R-:W-:-:S03]  /*15b0*/  @!P0 IMAD.MOV.U32 R8, RZ, RZ, 0x7f800000 ;  /* 0x7f800000ff088424 */ /* 0x000fc600078e00ff */
[----:B------:R3:W-:Y:S04]  /*15c0*/  @!P1 STG.E [R4.64], R0 ;  /* 0x0000000004009986 */ /* 0x0007e8000c101920 */
[----:B------:R3:W-:Y:S01]  /*15d0*/  @!P0 STG.E [R2.64], R8 ;  /* 0x0000000802008986 */ /* 0x0007e2000c101920 */
[----:B------:R-:W-:-:S13]  /*15e0*/  ISETP.NE.OR P0, PT, R19, RZ, P6 ;  /* 0x000000ff1300720c */ /* 0x000fda0003705670 */
        /* <DEDUP_REMOVED lines=9> */
.L_x_1778:
[----:B------:R-:W-:Y:S01]  /*1680*/  IMAD R12, R18, c[0x0][0x1c0], R20 ;  /* 0x00007000120c7a24 */ /* 0x000fe200078e0214 */
[----:B------:R-:W-:Y:S02]  /*1690*/  ISETP.NE.AND P1, PT, R32, -0x1, PT ;  /* 0xffffffff2000780c */ /* 0x000fe40003f25270 */
[----:B------:R-:W-:Y:S02]  /*16a0*/  ISETP.NE.AND P0, PT, R11, -0x1, PT ;  /* 0xffffffff0b00780c */ /* 0x000fe40003f05270 */
[----:B------:R-:W-:Y:S02]  /*16b0*/  SHF.L.U32 R0, R12, 0x5, RZ ;  /* 0x000000050c007819 */ /* 0x000fe400000006ff */
[--C-:B------:R-:W-:Y:S02]  /*16c0*/  SHF.R.S32.HI R5, RZ, 0x1f, R70.reuse ;  /* 0x0000001fff057819 */ /* 0x100fe40000011446 */
[----:B------:R-:W-:-:S02]  /*16d0*/  IADD3 R167, P3, P2, R0, R9, R70 ;  /* 0x0000000900a77210 */ /* 0x000fc40007a7e046 */
[----:B------:R-:W-:-:S03]  /*16e0*/  SHF.R.S32.HI R0, RZ, 0x1f, R0 ;  /* 0x0000001fff007819 */ /* 0x000fc60000011400 */
[----:B------:R3:W-:Y:S01]  /*16f0*/  STL [R1+0x108], R167 ;  /* 0x000108a701007387 */ /* 0x0007e20000100800 */
[----:B------:R-:W-:Y:S01]  /*1700*/  @!P1 SHF.R.S32.HI R4, RZ, 0x1f, R18 ;  /* 0x0000001fff049819 */ /* 0x000fe20000011412 */
[----:B------:R-:W-:Y:S01]  /*1710*/  @P1 IMAD.WIDE.U32 R2, R32, c[0x0][0x190], RZ ;  /* 0x0000640020021a25 */ /* 0x000fe200078e00ff */
[----:B--2---:R-:W-:Y:S02]  /*1720*/  @P0 IADD3 R6, R8, R11, RZ ;  /* 0x0000000b08060210 */ /* 0x004fe40007ffe0ff */
[----:B------:R-:W-:Y:S01]  /*1730*/  IADD3.X R72, R0, R10, R5, P3, P2 ;  /* 0x0000000a00487210 */ /* 0x000fe20001fe4405 */
        /* <DEDUP_REMOVED lines=8> */
[----:B------:R-:W-:Y:S02]  /*17c0*/  IMAD R0, R12, c[0x0][0x224], R28 ;  /* 0x000089000c007a24 */ /* 0x000fe400078e021c */
[----:B------:R-:W-:Y:S01]  /*17d0*/  @P0 IMAD R24, R6, c[0x0][0x19c], R3 ;  /* 0x0000670006180a24 */ /* 0x000fe200078e0203 */
[----:B------:R-:W-:Y:S01]  /*17e0*/  @!P1 IADD3 R13, R5, R7, RZ ;  /* 0x00000007050d9210 */ /* 0x000fe20007ffe0ff */
[----:B------:R-:W-:Y:S01]  /*17f0*/  IMAD R161, R0, c[0x0][0x228], RZ ;  /* 0x00008a0000a17a24 */ /* 0x000fe200078e02ff */
[----:B------:R-:W-:Y:S05]  /*1800*/  @P0 BRA `(.L_x_1795) ;  /* 0x000000b000000947 */ /* 0x000fea0003800000 */
[----:B---3--:R-:W-:Y:S01]  /*1810*/  SHF.R.S32.HI R0, RZ, 0x1f, R8 ;  /* 0x0000001fff007819 */ /* 0x008fe20000011408 */
        /* <DEDUP_REMOVED lines=10> */
.L_x_1795:
[----:B---3--:R-:W-:Y:S02]  /*18c0*/  IABS R4, c[0x0][0x1c8] ;  /* 0x0000720000047a13 */ /* 0x008fe40000000000 */
[----:B------:R-:W-:Y:S02]  /*18d0*/  IABS R5, R20 ;  /* 0x0000001400057213 */ /* 0x000fe40000000000 */
[----:B------:R-:W2:Y:S08]  /*18e0*/  I2F.RP R2, R4 ;  /* 0x0000000400027306 */ /* 0x000eb00000209400 */
[----:B--2---:R-:W2:Y:S02]  /*18f0*/  MUFU.RCP R2, R2 ;  /* 0x0000000200027308 */ /* 0x004ea40000001000 */
[----:B--2---:R-:W-:-:S06]  /*1900*/  IADD3 R2, R2, 0xffffffe, RZ ;  /* 0x0ffffffe02027810 */ /* 0x004fcc0007ffe0ff */
[----:B------:R-:W2:Y:S02]  /*1910*/  F2I.FTZ.U32.TRUNC.NTZ R3, R2 ;  /* 0x0000000200037305 */ /* 0x000ea4000021f000 */
[----:B--2---:R-:W-:Y:S02]  /*1920*/  IMAD.MOV R0, RZ, RZ, -R3 ;  /* 0x000000ffff007224 */ /* 0x004fe400078e0a03 */
        /* <DEDUP_REMOVED lines=35> */
.L_x_1796:
[CC--:B------:R-:W-:Y:S01]  /*1b60*/  LEA.HI R0, R25.reuse, R26.reuse, RZ, 0x3 ;  /* 0x0000001a19007211 */ /* 0x0c0fe200078f18ff */
[----:B------:R-:W-:Y:S01]  /*1b70*/  IMAD.IADD R18, R30, 0x1, -R28 ;  /* 0x000000011e127824 */ /* 0x000fe200078e0a1c */
[----:B------:R-:W-:Y:S01]  /*1b80*/  LEA.HI R3, R25, R26, RZ, 0x6 ;  /* 0x0000001a19037211 */ /* 0x000fe200078f30ff */
[----:B------:R-:W-:Y:S01]  /*1b90*/  IMAD R4, R5, c[0x0][0x1a8], RZ ;  /* 0x00006a0005047a24 */ /* 0x000fe200078e02ff */
[----:B------:R-:W-:Y:S01]  /*1ba0*/  SHF.R.S32.HI R6, RZ, 0x3, R0 ;  /* 0x00000003ff067819 */ /* 0x000fe20000011400 */
[----:B------:R-:W-:Y:S01]  /*1bb0*/  BSSY B0, `(.L_x_1797) ;  /* 0x0000030000007945 */ /* 0x000fe20003800000 */
[----:B------:R-:W-:Y:S01]  /*1bc0*/  LOP3.LUT R0, R0, 0xfffffff8, RZ, 0xc0, !PT ;  /* 0xfffffff800007812 */ /* 0x000fe200078ec0ff */
[----:B------:R-:W-:Y:S01]  /*1bd0*/  IMAD R4, R20, c[0x0][0x1ac], R4 ;  /* 0x00006b0014047a24 */ /* 0x000fe200078e0204 */
[----:B------:R-:W-:Y:S01]  /*1be0*/  SHF.R.S32.HI R22, RZ, 0x5, R15 ;  /* 0x00000005ff167819 */ /* 0x000fe2000001140f */
[----:B------:R-:W-:Y:S01]  /*1bf0*/  IMAD.SHL.U32 R2, R6, 0x40, RZ ;  /* 0x0000004006027824 */ /* 0x000fe200078e00ff */
[----:B------:R-:W-:Y:S01]  /*1c00*/  SHF.R.S32.HI R7, RZ, 0x1f, R6 ;  /* 0x0000001fff077819 */ /* 0x000fe20000011406 */
[----:B------:R-:W-:-:S03]  /*1c10*/  IMAD.IADD R69, R26, 0x1, -R0 ;  /* 0x000000011a457824 */ /* 0x000fc600078e0a00 */
[----:B------:R-:W-:Y:S01]  /*1c20*/  LOP3.LUT R2, R2, 0x1c0, RZ, 0xc0, !PT ;  /* 0x000001c002027812 */ /* 0x000fe200078ec0ff */
[----:B------:R-:W-:-:S05]  /*1c30*/  IMAD.SHL.U32 R192, R69, 0x8, RZ ;  /* 0x0000000845c07824 */ /* 0x000fca00078e00ff */
[--C-:B------:R-:W-:Y:S02]  /*1c40*/  SHF.R.S32.HI R193, RZ, 0x1f, R192.reuse ;  /* 0x0000001fffc17819 */ /* 0x100fe400000114c0 */
[----:B------:R-:W-:Y:S02]  /*1c50*/  LOP3.LUT R0, R2, 0x38, R192, 0xf8, !PT ;  /* 0x0000003802007812 */ /* 0x000fe400078ef8c0 */
[----:B------:R-:W-:Y:S01]  /*1c60*/  SHF.R.U32.HI R2, RZ, 0x3, R2 ;  /* 0x00000003ff027819 */ /* 0x000fe20000011602 */
[----:B------:R2:W-:Y:S01]  /*1c70*/  STL.64 [R1+0x118], R192 ;  /* 0x000118c001007387 */ /* 0x0005e20000100a00 */
[----:B------:R-:W-:Y:S02]  /*1c80*/  IADD3 R8, P0, R192, R9, RZ ;  /* 0x00000009c0087210 */ /* 0x000fe40007f1e0ff */
[----:B------:R-:W-:Y:S01]  /*1c90*/  LOP3.LUT R0, R0, R2, RZ, 0x3c, !PT ;  /* 0x0000000200007212 */ /* 0x000fe200078e3cff */
[----:B------:R2:W-:Y:S01]  /*1ca0*/  STL [R1+0x130], R18 ;  /* 0x0001301201007387 */ /* 0x0005e20000100800 */
[----:B------:R-:W-:Y:S01]  /*1cb0*/  IMAD.SHL.U32 R2, R3, 0x8, RZ ;  /* 0x0000000803027824 */ /* 0x000fe200078e00ff */
[----:B------:R-:W-:Y:S01]  /*1cc0*/  SHF.R.S32.HI R3, RZ, 0x1f, R15 ;  /* 0x0000001fff037819 */ /* 0x000fe2000001140f */
[----:B------:R-:W-:Y:S01]  /*1cd0*/  IMAD.X R9, R193, 0x1, R13, P0 ;  /* 0x00000001c1097824 */ /* 0x000fe200000e060d */
[----:B------:R-:W-:-:S02]  /*1ce0*/  ISETP.GE.AND P0, PT, R6, R18, PT ;  /* 0x000000120600720c */ /* 0x000fc40003f06270 */
[----:B------:R-:W-:Y:S01]  /*1cf0*/  LOP3.LUT R188, R0, 0xfffffe00, R2, 0xf8, !PT ;  /* 0xfffffe0000bc7812 */ /* 0x000fe200078ef802 */
[----:B------:R-:W-:Y:S01]  /*1d00*/  IMAD.WIDE.U32 R8, R20, c[0x0][0x1a8], R8 ;  /* 0x00006a0014087a25 */ /* 0x000fe200078e0008 */
[----:B------:R-:W-:Y:S02]  /*1d10*/  SHF.R.S32.HI R2, RZ, 0x1f, R70 ;  /* 0x0000001fff027819 */ /* 0x000fe40000011446 */
[----:B------:R-:W-:Y:S01]  /*1d20*/  LEA.HI R0, R3, R22, RZ, 0x2 ;  /* 0x0000001603007211 */ /* 0x000fe200078f10ff */
[----:B------:R-:W-:Y:S01]  /*1d30*/  IMAD.SHL.U32 R188, R188, 0x2, RZ ;  /* 0x00000002bcbc7824 */ /* 0x000fe200078e00ff */
[----:B------:R-:W-:Y:S01]  /*1d40*/  LEA.HI R71, R2, R70, RZ, 0x2 ;  /* 0x0000004602477211 */ /* 0x000fe200078f10ff */
[----:B------:R-:W-:Y:S01]  /*1d50*/  IMAD.WIDE R2, R31, 0x80, R6 ;  /* 0x000000801f027825 */ /* 0x000fe200078e0206 */
[----:B------:R-:W-:Y:S02]  /*1d60*/  LOP3.LUT R0, R0, 0xffffffc, RZ, 0xc0, !PT ;  /* 0x0ffffffc00007812 */ /* 0x000fe400078ec0ff */
[----:B------:R-:W-:Y:S01]  /*1d70*/  SHF.R.S32.HI R60, RZ, 0x2, R71 ;  /* 0x00000002ff3c7819 */ /* 0x000fe20000011447 */
[----:B------:R-:W-:Y:S01]  /*1d80*/  IMAD.IADD R5, R9, 0x1, R4 ;  /* 0x0000000109057824 */ /* 0x000fe200078e0204 */
[----:B------:R-:W-:Y:S01]  /*1d90*/  SHF.R.S32.HI R15, RZ, 0x1f, R14 ;  /* 0x0000001fff0f7819 */ /* 0x000fe2000001140e */
[----:B------:R-:W-:-:S04]  /*1da0*/  IMAD.IADD R0, R22, 0x1, -R0 ;  /* 0x0000000116007824 */ /* 0x000fc800078e0a00 */
[----:B------:R-:W-:Y:S01]  /*1db0*/  IMAD R160, R0, 0x10, R60 ;  /* 0x0000001000a07824 */ /* 0x000fe200078e023c */
        /* <DEDUP_REMOVED lines=15> */
.L_x_1798:
[----:B------:R-:W-:Y:S05]  /*1eb0*/  BSYNC B0 ;  /* 0x0000000000007941 */ /* 0x000fea0003800000 */
.L_x_1797:
[----:B------:R-:W-:Y:S01]  /*1ec0*/  IADD3 R21, R6, 0x10, RZ ;  /* 0x0000001006157810 */ /* 0x000fe20007ffe0ff */
[----:B------:R-:W-:Y:S03]  /*1ed0*/  BSSY B0, `(.L_x_1799) ;  /* 0x0000014000007945 */ /* 0x000fe60003800000 */
[----:B------:R-:W-:-:S13]  /*1ee0*/  ISETP.GE.AND P0, PT, R21, R18, PT ;  /* 0x000000121500720c */ /* 0x000fda0003f06270 */
        /* <DEDUP_REMOVED lines=18> */
.L_x_1800:
[----:B------:R-:W-:Y:S05]  /*2010*/  BSYNC B0 ;  /* 0x0000000000007941 */ /* 0x000fea0003800000 */
.L_x_1799:
        /* <DEDUP_REMOVED lines=21> */
.L_x_1802:
[----:B------:R-:W-:Y:S05]  /*2170*/  BSYNC B0 ;  /* 0x0000000000007941 */ /* 0x000fea0003800000 */
.L_x_1801:
        /* <DEDUP_REMOVED lines=21> */
.L_x_1804:
[----:B------:R-:W-:Y:S05]  /*22d0*/  BSYNC B0 ;  /* 0x0000000000007941 */ /* 0x000fea0003800000 */
.L_x_1803:
        /* <DEDUP_REMOVED lines=21> */
.L_x_1806:
[----:B------:R-:W-:Y:S05]  /*2430*/  BSYNC B0 ;  /* 0x0000000000007941 */ /* 0x000fea0003800000 */
.L_x_1805:
        /* <DEDUP_REMOVED lines=21> */
.L_x_1808:
[----:B------:R-:W-:Y:S05]  /*2590*/  BSYNC B0 ;  /* 0x0000000000007941 */ /* 0x000fea0003800000 */
.L_x_1807:
        /* <DEDUP_REMOVED lines=21> */
.L_x_1810:
[----:B------:R-:W-:Y:S05]  /*26f0*/  BSYNC B0 ;  /* 0x0000000000007941 */ /* 0x000fea0003800000 */
.L_x_1809:
        /* <DEDUP_REMOVED lines=24> */
.L_x_1812:
[----:B------:R-:W-:Y:S05]  /*2880*/  BSYNC B0 ;  /* 0x0000000000007941 */ /* 0x000fea0003800000 */
.L_x_1811:
[----:B------:R-:W-:Y:S01]  /*2890*/  IMAD R8, R7, c[0x0][0x198], RZ ;  /* 0x0000660007087a24 */ /* 0x000fe200078e02ff */
[----:B--2---:R-:W-:Y:S01]  /*28a0*/  LEA.HI R18, R25, R26, RZ, 0x4 ;  /* 0x0000001a19127211 */ /* 0x004fe200078f20ff */
[----:B------:R-:W-:Y:S01]  /*28b0*/  IMAD R0, R7, c[0x0][0x1a0], RZ ;  /* 0x0000680007007a24 */ /* 0x000fe200078e02ff */
[----:B------:R-:W-:Y:S01]  /*28c0*/  IADD3 R61, R166, -0x1, RZ ;  /* 0xffffffffa63d7810 */ /* 0x000fe20007ffe0ff */
[--C-:B------:R-:W-:Y:S01]  /*28d0*/  IMAD.WIDE.U32 R4, R6, c[0x0][0x198], R192.reuse ;  /* 0x0000660006047a25 */ /* 0x100fe200078e00c0 */
[----:B------:R-:W-:Y:S01]  /*28e0*/  LOP3.LUT R9, R18, 0xfffffff0, RZ, 0xc0, !PT ;  /* 0xfffffff012097812 */ /* 0x000fe200078ec0ff */
[----:B------:R-:W-:Y:S01]  /*28f0*/  BSSY B0, `(.L_x_1813) ;  /* 0x0000033000007945 */ /* 0x000fe20003800000 */
[----:B------:R-:W-:Y:S01]  /*2900*/  MOV R75, R61 ;  /* 0x0000003d004b7202 */ /* 0x000fe20000000f00 */
[----:B-1----:R-:W-:Y:S01]  /*2910*/  IMAD.WIDE.U32 R2, R6, c[0x0][0x1a0], R192 ;  /* 0x0000680006027a25 */ /* 0x002fe200078e00c0 */
[----:B------:R-:W-:-:S03]  /*2920*/  IADD3 R4, P1, R23, R4, RZ ;  /* 0x0000000417047210 */ /* 0x000fc60007f3e0ff */
[----:B------:R-:W-:Y:S01]  /*2930*/  IMAD R10, R6, c[0x0][0x19c], R8 ;  /* 0x00006700060a7a24 */ /* 0x000fe200078e0208 */
[----:B------:R-:W-:Y:S01]  /*2940*/  IADD3 R2, P0, R16, R2, RZ ;  /* 0x0000000210027210 */ /* 0x000fe20007f1e0ff */
[----:B------:R-:W-:Y:S01]  /*2950*/  IMAD R8, R6, c[0x0][0x1a4], R0 ;  /* 0x0000690006087a24 */ /* 0x000fe200078e0200 */
[----:B------:R-:W-:Y:S01]  /*2960*/  SHF.R.S32.HI R16, RZ, 0x1f, R61 ;  /* 0x0000001fff107819 */ /* 0x000fe2000001143d */
[----:B------:R-:W-:Y:S01]  /*2970*/  IMAD.IADD R0, R26, 0x1, -R9 ;  /* 0x000000011a007824 */ /* 0x000fe200078e0a09 */
[----:B------:R-:W-:Y:S01]  /*2980*/  IADD3.X R5, R24, R5, R10, P1, !PT ;  /* 0x0000000518057210 */ /* 0x000fe20000ffe40a */
[----:B------:R-:W-:Y:S01]  /*2990*/  IMAD R10, R15, c[0x0][0x1b0], RZ ;  /* 0x00006c000f0a7a24 */ /* 0x000fe200078e02ff */
[----:B------:R-:W-:Y:S01]  /*29a0*/  IADD3.X R3, R17, R3, R8, P0, !PT ;  /* 0x0000000311037210 */ /* 0x000fe200007fe408 */
[----:B------:R-:W-:Y:S01]  /*29b0*/  IMAD R9, R15, c[0x0][0x1b8], RZ ;  /* 0x00006e000f097a24 */ /* 0x000fe200078e02ff */
[----:B------:R-:W-:Y:S01]  /*29c0*/  SHF.R.S32.HI R8, RZ, 0x1f, R0 ;  /* 0x0000001fff087819 */ /* 0x000fe20000011400 */
[C---:B------:R-:W-:Y:S01]  /*29d0*/  IMAD R10, R14.reuse, c[0x0][0x1b4], R10 ;  /* 0x00006d000e0a7a24 */ /* 0x040fe200078e020a */
[----:B------:R-:W-:Y:S01]  /*29e0*/  MOV R24, 0x10 ;  /* 0x0000001000187802 */ /* 0x000fe20000000f00 */
[----:B------:R-:W-:Y:S01]  /*29f0*/  IMAD R11, R14, c[0x0][0x1bc], R9 ;  /* 0x00006f000e0b7a24 */ /* 0x000fe200078e0209 */
[----:B------:R-:W-:Y:S01]  /*2a00*/  LEA.HI R8, R8, R0, RZ, 0x3 ;  /* 0x0000000008087211 */ /* 0x000fe200078f18ff */
[----:B------:R-:W-:-:S03]  /*2a10*/  IMAD.WIDE.U32 R36, R14, c[0x0][0x1b0], R4 ;  /* 0x00006c000e247a25 */ /* 0x000fc600078e0004 */
[----:B------:R-:W-:Y:S01]  /*2a20*/  LOP3.LUT R9, R8, 0xfffffff8, RZ, 0xc0, !PT ;  /* 0xfffffff808097812 */ /* 0x000fe200078ec0ff */
[----:B------:R-:W-:Y:S01]  /*2a30*/  IMAD.WIDE.U32 R34, R14, c[0x0][0x1b8], R2 ;  /* 0x00006e000e227a25 */ /* 0x000fe200078e0002 */
[----:B------:R1:W-:Y:S03]  /*2a40*/  STL.64 [R1+0x128], R36 ;  /* 0x0001282401007387 */ /* 0x0003e60000100a00 */
[----:B------:R-:W-:Y:S01]  /*2a50*/  IMAD.IADD R191, R37, 0x1, R10 ;  /* 0x0000000125bf7824 */ /* 0x000fe200078e020a */
[----:B------:R-:W-:Y:S01]  /*2a60*/  IADD3 R33, R35, R11, RZ ;  /* 0x0000000b23217210 */ /* 0x000fe20007ffe0ff */
[----:B------:R-:W-:Y:S01]  /*2a70*/  IMAD.MOV.U32 R190, RZ, RZ, R36 ;  /* 0x000000ffffbe7224 */ /* 0x000fe200078e0024 */
[----:B------:R1:W-:Y:S01]  /*2a80*/  STL.64 [R1+0x138], R34 ;  /* 0x0001382201007387 */ /* 0x0003e20000100a00 */
[C---:B------:R-:W-:Y:S02]  /*2a90*/  IMAD R14, R61.reuse, -0x40, R68 ;  /* 0xffffffc03d0e7824 */ /* 0x040fe400078e0244 */
[----:B------:R-:W-:Y:S01]  /*2aa0*/  IMAD.IADD R15, R0, 0x1, -R9 ;  /* 0x00000001000f7824 */ /* 0x000fe200078e0a09 */
[----:B------:R1:W-:Y:S01]  /*2ab0*/  STL.64 [R1+0x120], R190 ;  /* 0x000120be01007387 */ /* 0x0003e20000100a00 */
[----:B------:R-:W-:Y:S01]  /*2ac0*/  IMAD R0, R74, R61, RZ ;  /* 0x0000003d4a007224 */ /* 0x000fe200078e02ff */
[----:B------:R-:W-:Y:S01]  /*2ad0*/  ISETP.GE.AND P0, PT, R6, R14, PT ;  /* 0x0000000e0600720c */ /* 0x000fe20003f06270 */
[----:B----4-:R-:W-:Y:S01]  /*2ae0*/  IMAD.MOV.U32 R12, RZ, RZ, 0x20 ;  /* 0x00000020ff0c7424 */ /* 0x010fe200078e00ff */
[----:B------:R1:W-:Y:S01]  /*2af0*/  STL [R1+0x114], R33 ;  /* 0x0001142101007387 */ /* 0x0003e20000100800 */
[-C--:B------:R-:W-:Y:S01]  /*2b00*/  IMAD R10, R16, R163.reuse, R0 ;  /* 0x000000a3100a7224 */ /* 0x080fe200078e0200 */
[----:B------:R-:W-:Y:S01]  /*2b10*/  SHF.L.U32 R0, R8, 0x6, RZ ;  /* 0x0000000608007819 */ /* 0x000fe200000006ff */
[----:B------:R-:W-:Y:S01]  /*2b20*/  IMAD.WIDE.U32 R8, R61, R163, R190 ;  /* 0x000000a33d087225 */ /* 0x000fe200078e00be */
[----:B------:R-:W-:-:S02]  /*2b30*/  R2P PR, R15, 0x6 ;  /* 0x000000060f007804 */ /* 0x000fc40000000000 */
[----:B------:R-:W-:Y:S02]  /*2b40*/  LOP3.LUT R17, R0, 0xfffffe00, RZ, 0xc0, !PT ;  /* 0xfffffe0000117812 */ /* 0x000fe400078ec0ff */
[----:B------:R-:W-:Y:S02]  /*2b50*/  IADD3 R11, R9, R10, RZ ;  /* 0x0000000a090b7210 */ /* 0x000fe40007ffe0ff */
[----:B------:R-:W-:Y:S02]  /*2b60*/  SEL R2, R24, 0xfffffff0, !P1 ;  /* 0xfffffff018027807 */ /* 0x000fe40004800000 */
        /* <DEDUP_REMOVED lines=11> */
.L_x_1814:
[----:B------:R-:W-:Y:S05]  /*2c20*/  BSYNC B0 ;  /* 0x0000000000007941 */ /* 0x000fea0003800000 */
.L_x_1813:
        /* <DEDUP_REMOVED lines=10> */
[----:B----4-:R-:W-:-:S04]  /*2cd0*/  LEA R12, P0, R0, c[0x0][0x168], 0x1 ;  /* 0x00005a00000c7a11 */ /* 0x010fc800078008ff */
[----:B------:R-:W-:-:S05]  /*2ce0*/  LEA.HI.X R13, R0, c[0x0][0x16c], R3, 0x1, P0 ;  /* 0x00005b00000d7a11 */ /* 0x000fca00000f0c03 */
[----:B------:R-:W-:Y:S01]  /*2cf0*/  @!PT LDS RZ, [RZ] ;  /* 0x00000000fffff984 */ /* 0x000fe20000000800 */
[----:B------:R-:W-:Y:S01]  /*2d00*/  @!PT LDS RZ, [RZ] ;  /* 0x00000000fffff984 */ /* 0x000fe20000000800 */
[----:B------:R-:W-:Y:S01]  /*2d10*/  @!PT LDS RZ, [RZ] ;  /* 0x00000000fffff984 */ /* 0x000fe20000000800 */
[----:B------:R4:W-:Y:S04]  /*2d20*/  LDGSTS.E.BYPASS.LTC128B.128 [R188+0x4800], [R12.64] ;  /* 0x048000000cbc7fae */ /* 0x0009e8000b901d60 */
.L_x_1816:
[----:B------:R-:W-:Y:S05]  /*2d30*/  BSYNC B0 ;  /* 0x0000000000007941 */ /* 0x000fea0003800000 */
.L_x_1815:
        /* <DEDUP_REMOVED lines=9> */
[----:B----4-:R-:W-:-:S04]  /*2dd0*/  LEA R12, P0, R0, c[0x0][0x168], 0x1 ;  /* 0x00005a00000c7a11 */ /* 0x010fc800078008ff */
[----:B------:R-:W-:-:S05]  /*2de0*/  LEA.HI.X R13, R0, c[0x0][0x16c], R3, 0x1, P0 ;  /* 0x00005b00000d7a11 */ /* 0x000fca00000f0c03 */
[----:B------:R-:W-:Y:S01]  /*2df0*/  @!PT LDS RZ, [RZ] ;  /* 0x00000000fffff984 */ /* 0x000fe20000000800 */
[----:B------:R-:W-:Y:S01]  /*2e00*/  @!PT LDS RZ, [RZ] ;  /* 0x00000000fffff984 */ /* 0x000fe20000000800 */
[----:B------:R-:W-:Y:S01]  /*2e10*/  @!PT LDS RZ, [RZ] ;  /* 0x00000000fffff984 */ /* 0x000fe20000000800 */
[----:B------:R4:W-:Y:S04]  /*2e20*/  LDGSTS.E.BYPASS.LTC128B.128 [R188+0x5000], [R12.64] ;  /* 0x050000000cbc7fae */ /* 0x0009e8000b901d60 */
.L_x_1818:
[----:B------:R-:W-:Y:S05]  /*2e30*/  BSYNC B0 ;  /* 0x0000000000007941 */ /* 0x000fea0003800000 */
.L_x_1817:
[----:B------:R-:W-:Y:S01]  /*2e40*/  IMAD.MOV.U32 R23, RZ, RZ, c[0x0][0x1a0] ;  /* 0x00006800ff177624 */ /* 0x000fe200078e00ff */
[----:B------:R-:W-:Y:S01]  /*2e50*/  ISETP.GE.AND P0, PT, R19, R14, PT ;  /* 0x0000000e1300720c */ /* 0x000fe20003f06270 */
[----:B------:R-:W-:Y:S02]  /*2e60*/  BSSY B0, `(.L_x_1819) ;  /* 0x0000013000007945 */ /* 0x000fe40003800000 */
[C---:B----4-:R-:W-:Y:S01]  /*2e70*/  IMAD.SHL.U32 R12, R23.reuse, 0x40, RZ ;  /* 0x00000040170c7824 */ /* 0x050fe200078e00ff */
        /* <DEDUP_REMOVED lines=17> */
.L_x_1820:
[----:B------:R-:W-:Y:S05]  /*2f90*/  BSYNC B0 ;  /* 0x0000000000007941 */ /* 0x000fea0003800000 */
.L_x_1819:
[----:B------:R-:W0:Y:S01]  /*2fa0*/  LDGDEPBAR ;  /* 0x00000000000079af */ /* 0x000e220000000000 */
[----:B-1----:R-:W-:Y:S01]  /*2fb0*/  SHF.R.S32.HI R9, RZ, 0x4, R18 ;  /* 0x00000004ff097819 */ /* 0x002fe20000011412 */
[----:B------:R-:W-:Y:S01]  /*2fc0*/  IMAD.SHL.U32 R0, R69, 0x40, RZ ;  /* 0x0000004045007824 */ /* 0x000fe200078e00ff */
[C---:B------:R-:W-:Y:S01]  /*2fd0*/  ISETP.GE.AND P0, PT, R6.reuse, R14, PT ;  /* 0x0000000e0600720c */ /* 0x040fe20003f06270 */
[----:B------:R-:W-:Y:S01]  /*2fe0*/  IMAD.SHL.U32 R3, R6, 0x8, RZ ;  /* 0x0000000806037824 */ /* 0x000fe200078e00ff */
[----:B------:R-:W-:Y:S01]  /*2ff0*/  LEA.HI R7, R18, R9, RZ, 0x1 ;  /* 0x0000000912077211 */ /* 0x000fe200078f08ff */
[----:B------:R-:W-:Y:S01]  /*3000*/  IMAD.MOV.U32 R32, RZ, RZ, R34 ;  /* 0x000000ffff207224 */ /* 0x000fe200078e0022 */
[----:B------:R-:W-:Y:S01]  /*3010*/  LOP3.LUT R0, R0, 0x1c0, RZ, 0xc0, !PT ;  /* 0x000001c000007812 */ /* 0x000fe200078ec0ff */
[----:B------:R-:W-:Y:S01]  /*3020*/  IMAD.SHL.U32 R26, R26, 0x2, RZ ;  /* 0x000000021a1a7824 */ /* 0x000fe200078e00ff */
[----:B------:R-:W-:Y:S01]  /*3030*/  LOP3.LUT R7, R7, 0xfffffffe, RZ, 0xc0, !PT ;  /* 0xfffffffe07077812 */ /* 0x000fe200078ec0ff */
[----:B------:R-:W-:Y:S01]  /*3040*/  UIADD3 UR14, UR34, -0x4ab325aa, URZ ;  /* 0xb54cda56220e7890 */ /* 0x000fe2000fffe03f */
[----:B------:R-:W-:Y:S01]  /*3050*/  LEA R198, R31, R22, 0x3 ;  /* 0x000000161fc67211 */ /* 0x000fe200078e18ff */
[----:B------:R1:W-:Y:S01]  /*3060*/  STL.64 [R1+0x110], R32 ;  /* 0x0001102001007387 */ /* 0x0003e20000100a00 */
[----:B------:R-:W-:Y:S01]  /*3070*/  LOP3.LUT R8, R0, 0x8, R3, 0xf8, !PT ;  /* 0x0000000800087812 */ /* 0x000fe200078ef803 */
[----:B------:R-:W-:Y:S01]  /*3080*/  IMAD.IADD R3, R9, 0x1, -R7 ;  /* 0x0000000109037824 */ /* 0x000fe200078e0a07 */
[----:B------:R-:W-:Y:S01]  /*3090*/  SHF.R.U32.HI R4, RZ, 0x3, R0 ;  /* 0x00000003ff047819 */ /* 0x000fe20000011600 */
[----:B------:R-:W-:Y:S01]  /*30a0*/  IMAD.SHL.U32 R0, R15, 0x40, RZ ;  /* 0x000000400f007824 */ /* 0x000fe200078e00ff */
[----:B------:R1:W-:Y:S01]  /*30b0*/  STL [R1+0xe0], R198 ;  /* 0x0000e0c601007387 */ /* 0x0003e20000100800 */
[----:B------:R-:W-:Y:S01]  /*30c0*/  IMAD R9, R22, 0x10, R28 ;  /* 0x0000001016097824 */ /* 0x000fe200078e021c */
[----:B------:R-:W-:Y:S01]  /*30d0*/  LOP3.LUT R8, R8, R4, RZ, 0x3c, !PT ;  /* 0x0000000408087212 */ /* 0x000fe200078e3cff */
[----:B------:R-:W-:Y:S01]  /*30e0*/  IMAD R7, R13, R61, RZ ;  /* 0x0000003d0d077224 */ /* 0x000fe200078e02ff */
[----:B------:R-:W-:Y:S01]  /*30f0*/  LOP3.LUT R0, R0, 0x1c0, RZ, 0xc0, !PT ;  /* 0x000001c000007812 */ /* 0x000fe200078ec0ff */
[----:B------:R-:W-:Y:S01]  /*3100*/  IMAD.IADD R60, R60, 0x1, R9 ;  /* 0x000000013c3c7824 */ /* 0x000fe200078e0209 */
[----:B------:R-:W-:Y:S01]  /*3110*/  SHF.L.U32 R4, R3, 0x3, RZ ;  /* 0x0000000303047819 */ /* 0x000fe200000006ff */
[----:B------:R-:W-:-:S04]  /*3120*/  DEPBAR.LE SB0, 0x0 ;  /* 0x000080000000791a */ /* 0x000fc80000000000 */
[----:B------:R-:W-:Y:S01]  /*3130*/  BAR.SYNC.DEFER_BLOCKING 0x0 ;  /* 0x0000000000007b1d */ /* 0x000fe20000010000 */
[----:B------:R-:W-:Y:S01]  /*3140*/  LOP3.LUT R4, R0, 0x8, R4, 0xf8, !PT ;  /* 0x0000000800047812 */ /* 0x000fe200078ef804 */
[----:B------:R-:W-:Y:S01]  /*3150*/  IMAD R3, R3, 0x200, R8 ;  /* 0x0000020003037824 */ /* 0x000fe200078e0208 */
[----:B------:R-:W-:Y:S01]  /*3160*/  SHF.R.U32.HI R6, RZ, 0x3, R0 ;  /* 0x00000003ff067819 */ /* 0x000fe20000011600 */
[-C--:B------:R-:W-:Y:S01]  /*3170*/  IMAD R7, R16, R12.reuse, R7 ;  /* 0x0000000c10077224 */ /* 0x080fe200078e0207 */
[----:B------:R-:W-:Y:S01]  /*3180*/  LOP3.LUT P1, RZ, R69, 0x2, RZ, 0xc0, !PT ;  /* 0x0000000245ff7812 */ /* 0x000fe2000782c0ff */
[----:B------:R-:W-:Y:S01]  /*3190*/  IMAD.WIDE.U32 R8, R61, R12, R32 ;  /* 0x0000000c3d087225 */ /* 0x000fe200078e0020 */
[----:B------:R-:W-:Y:S01]  /*31a0*/  LOP3.LUT R6, R4, R6, RZ, 0x3c, !PT ;  /* 0x0000000604067212 */ /* 0x000fe200078e3cff */
[----:B------:R-:W-:Y:S01]  /*31b0*/  UIADD3 UR13, UR35, 0x646e171e, URZ ;  /* 0x646e171e230d7890 */ /* 0x000fe2000fffe03f */
[----:B------:R-:W-:Y:S01]  /*31c0*/  LEA R4, R22, R17, 0xa ;  /* 0x0000001116047211 */ /* 0x000fe200078e50ff */
[----:B------:R-:W-:Y:S01]  /*31d0*/  BSSY B0, `(.L_x_1821) ;  /* 0x0000011000007945 */ /* 0x000fe20003800000 */
[----:B------:R-:W-:Y:S01]  /*31e0*/  SEL R0, R24, 0xfffffff0, !P1 ;  /* 0xfffffff018007807 */ /* 0x000fe20004800000 */
[----:B------:R-:W-:Y:S01]  /*31f0*/  IMAD.IADD R11, R9, 0x1, R7 ;  /* 0x00000001090b7824 */ /* 0x000fe200078e0207 */
[----:B------:R-:W-:Y:S01]  /*3200*/  LOP3.LUT R199, R26, 0x6, RZ, 0xc0, !PT ;  /* 0x000000061ac77812 */ /* 0x000fe200078ec0ff */
[----:B------:R-:W-:-:S02]  /*3210*/  IMAD.IADD R4, R6, 0x1, R4 ;  /* 0x0000000106047824 */ /* 0x000fc400078e0204 */
[----:B------:R-:W-:Y:S01]  /*3220*/  IMAD.IADD R6, R17, 0x1, R6 ;  /* 0x0000000111067824 */ /* 0x000fe200078e0206 */
[----:B------:R1:W-:Y:S01]  /*3230*/  @P0 STS.128 [R188+0x6000], RZ ;  /* 0x006000ffbc000388 */ /* 0x0003e20000000c00 */
[----:B------:R-:W-:Y:S05]  /*3240*/  @P0 BRA `(.L_x_1822) ;  /* 0x0000009000000947 */ /* 0x000fea0003800000 */
[----:B------:R-:W-:-:S13]  /*3250*/  ISETP.GE.AND P0, PT, R192, c[0x0][0x220], PT ;  /* 0x00008800c0007a0c */ /* 0x000fda0003f06270 */
[----:B------:R1:W-:Y:S01]  /*3260*/  @P0 STS.128 [R188+0x6000], RZ ;  /* 0x006000ffbc000388 */ /* 0x0003e20000000c00 */
[----:B------:R-:W-:Y:S05]  /*3270*/  @P0 BRA `(.L_x_1822) ;  /* 0x0000006000000947 */ /* 0x000fea0003800000 */
[----:B------:R-:W-:-:S04]  /*3280*/  LEA R12, P0, R8, c[0x0][0x170], 0x1 ;  /* 0x00005c00080c7a11 */ /* 0x000fc800078008ff */
[----:B----4-:R-:W-:-:S05]  /*3290*/  LEA.HI.X R13, R8, c[0x0][0x174], R11, 0x1, P0 ;  /* 0x00005d00080d7a11 */ /* 0x010fca00000f0c0b */
[----:B------:R-:W-:Y:S01]  /*32a0*/  @!PT LDS RZ, [RZ] ;  /* 0x00000000fffff984 */ /* 0x000fe20000000800 */
[----:B------:R-:W-:Y:S01]  /*32b0*/  @!PT LDS RZ, [RZ] ;  /* 0x00000000fffff984 */ /* 0x000fe20000000800 */
[----:B------:R-:W-:Y:S01]  /*32c0*/  @!PT LDS RZ, [RZ] ;  /* 0x00000000fffff984 */ /* 0x000fe20000000800 */
[----:B------:R4:W-:Y:S04]  /*32d0*/  LDGSTS.E.BYPASS.LTC128B.128 [R188+0x6000], [R12.64] ;  /* 0x060000000cbc7fae */ /* 0x0009e8000b901d60 */
.L_x_1822:
[----:B------:R-:W-:Y:S05]  /*32e0*/  BSYNC B0 ;  /* 0x0000000000007941 */ /* 0x000fea0003800000 */
.L_x_1821:
[----:B------:R-:W-:Y:S01]  /*32f0*/  ISETP.GE.AND P0, PT, R21, R14, PT ;  /* 0x0000000e1500720c */ /* 0x000fe20003f06270 */
[----:B------:R-:W-:Y:S01]  /*3300*/  BSSY B0, `(.L_x_1823) ;  /* 0x0000011000007945 */ /* 0x000fe20003800000 */
[C---:B----4-:R-:W-:Y:S01]  /*3310*/  SHF.L.U64.HI R12, R23.reuse, R27, c[0x0][0x1a4] ;  /* 0x00006900170c7619 */ /* 0x050fe2000001021b */
        /* <DEDUP_REMOVED lines=15> */
.L_x_1824:
[----:B------:R-:W-:Y:S05]  /*3410*/  BSYNC B0 ;  /* 0x0000000000007941 */ /* 0x000fea0003800000 */
.L_x_1823:
[----:B------:R-:W-:Y:S01]  /*3420*/  ISETP.GE.AND P0, PT, R20, R14, PT ;  /* 0x0000000e1400720c */ /* 0x000fe20003f06270 */
[----:B------:R-:W-:-:S12]  /*3430*/  BSSY B0, `(.L_x_1825) ;  /* 0x000000f000007945 */ /* 0x000fd80003800000 */
[----:B------:R1:W-:Y:S01]  /*3440*/  @P0 STS.128 [R188+0x7000], RZ ;  /* 0x007000ffbc000388 */ /* 0x0003e20000000c00 */
[----:B------:R-:W-:Y:S05]  /*3450*/  @P0 BRA `(.L_x_1826) ;  /* 0x000000c000000947 */ /* 0x000fea0003800000 */
[----:B------:R-:W-:-:S13]  /*3460*/  ISETP.GE.AND P0, PT, R192, c[0x0][0x220], PT ;  /* 0x00008800c0007a0c */ /* 0x000fda0003f06270 */
[----:B------:R1:W-:Y:S01]  /*3470*/  @P0 STS.128 [R188+0x7000], RZ ;  /* 0x007000ffbc000388 */ /* 0x0003e20000000c00 */
[----:B------:R-:W-:Y:S05]  /*3480*/  @P0 BRA `(.L_x_1826) ;  /* 0x0000009000000947 */ /* 0x000fea0003800000 */
[----:B----4-:R-:W-:Y:S01]  /*3490*/  IMAD.MOV.U32 R13, RZ, RZ, c[0x0][0x1a4] ;  /* 0x00006900ff0d7624 */ /* 0x010fe200078e00ff */
        /* <DEDUP_REMOVED lines=8> */
.L_x_1826:
[----:B------:R-:W-:Y:S05]  /*3520*/  BSYNC B0 ;  /* 0x0000000000007941 */ /* 0x000fea0003800000 */
.L_x_1825:
[----:B------:R-:W-:Y:S01]  /*3530*/  ISETP.GE.AND P0, PT, R19, R14, PT ;  /* 0x0000000e1300720c */ /* 0x000fe20003f06270 */
[----:B------:R-:W-:Y:S01]  /*3540*/  BSSY B0, `(.L_x_1827) ;  /* 0x0000014000007945 */ /* 0x000fe20003800000 */
[C-C-:B------:R-:W-:Y:S02]  /*3550*/  IADD3 R7, R68.reuse, 0x1, -R30.reuse ;  /* 0x0000000144077810 */ /* 0x140fe40007ffe81e */
[----:B------:R-:W-:Y:S02]  /*3560*/  IADD3 R62, R68, -c[0x0][0x2e4], -R30 ;  /* 0x8000b900443e7a10 */ /* 0x000fe40007ffe81e */
[----:B------:R-:W-:-:S07]  /*3570*/  IADD3 R63, R7, c[0x0][0x2e8], RZ ;  /* 0x0000ba00073f7a10 */ /* 0x000fce0007ffe0ff */
        /* <DEDUP_REMOVED lines=16> */
.L_x_1828:
[----:B------:R-:W-:Y:S05]  /*3680*/  BSYNC B0 ;  /* 0x0000000000007941 */ /* 0x000fea0003800000 */
.L_x_1827:
[----:B------:R-:W-:Y:S01]  /*3690*/  IMAD.SHL.U32 R171, R4, 0x2, RZ ;  /* 0x0000000204ab7824 */ /* 0x000fe200078e00ff */
[----:B------:R-:W-:Y:S01]  /*36a0*/  LOP3.LUT P0, RZ, R69, 0x4, RZ, 0xc0, !PT ;  /* 0x0000000445ff7812 */ /* 0x000fe2000780c0ff */
[----:B------:R-:W-:Y:S01]  /*36b0*/  IMAD.SHL.U32 R164, R3, 0x2, RZ ;  /* 0x0000000203a47824 */ /* 0x000fe200078e00ff */
[----:B------:R-:W0:Y:S01]  /*36c0*/  LDGDEPBAR ;  /* 0x00000000000079af */ /* 0x000e220000000000 */
[--C-:B------:R-:W-:Y:S01]  /*36d0*/  IMAD R174, R2, 0x2, R171.reuse ;  /* 0x0000000202ae7824 */ /* 0x100fe200078e02ab */
[----:B------:R-:W-:Y:S01]  /*36e0*/  ISETP.GT.AND P1, PT, R75, UR15, PT ;  /* 0x0000000f4b007c0c */ /* 0x000fe2000bf24270 */
[----:B------:R-:W-:Y:S01]  /*36f0*/  IMAD R170, R0, 0x2, R164 ;  /* 0x0000000200aa7824 */ /* 0x000fe200078e02a4 */
[----:B------:R-:W-:Y:S01]  /*3700*/  LDSM.16.M88.4 R16, [R171] ;  /* 0x00000000ab10783b */ /* 0x000fe20000000200 */
[C---:B------:R-:W-:Y:S01]  /*3710*/  IADD3 R3, R164.reuse, 0x4000, RZ ;  /* 0x00004000a4037810 */ /* 0x040fe20007ffe0ff */
[----:B------:R-:W-:Y:S01]  /*3720*/  IMAD R172, R5, 0x2, R171 ;  /* 0x0000000205ac7824 */ /* 0x000fe200078e02ab */
[----:B------:R-:W-:Y:S01]  /*3730*/  IADD3 R175, R164, 0x4040, RZ ;  /* 0x00004040a4af7810 */ /* 0x000fe20007ffe0ff */
[----:B----4-:R-:W-:Y:S01]  /*3740*/  LDSM.16.M88.4 R12, [R171+0x2000] ;  /* 0x00200000ab0c783b */ /* 0x010fe20000000200 */
[----:B------:R-:W-:Y:S01]  /*3750*/  IADD3 R4, R60, 0x8, RZ ;  /* 0x000000083c047810 */ /* 0x000fe20007ffe0ff */
[----:B------:R-:W-:Y:S01]  /*3760*/  IMAD R173, R2, 0x2, R172 ;  /* 0x0000000202ad7824 */ /* 0x000fe200078e02ac */
[----:B------:R-:W-:Y:S01]  /*3770*/  @P0 IADD3 R175, R3, -0x40, RZ ;  /* 0xffffffc003af0810 */ /* 0x000fe20007ffe0ff */
[----:B------:R-:W4:Y:S01]  /*3780*/  LDSM.16.M88.4 R36, [R164+0x4800] ;  /* 0x00480000a424783b */ /* 0x000f220000000200 */
[C---:B------:R-:W-:Y:S01]  /*3790*/  IADD3 R3, R60.reuse, 0x40, RZ ;  /* 0x000000403c037810 */ /* 0x040fe20007ffe0ff */
[----:B------:R-:W-:Y:S01]  /*37a0*/  IMAD.IADD R7, R60, 0x1, R63 ;  /* 0x000000013c077824 */ /* 0x000fe200078e023f */
[----:B------:R-:W-:Y:S01]  /*37b0*/  LOP3.LUT R179, R179, 0xfffffff7, RZ, 0xc0, !PT ;  /* 0xfffffff7b3b37812 */ /* 0x000fe200078ec0ff */
[----:B-1----:R-:W1:Y:S01]  /*37c0*/  LDSM.16.M88.4 R32, [R164+0x5000] ;  /* 0x00500000a420783b */ /* 0x002e620000000200 */
[----:B------:R-:W-:Y:S01]  /*37d0*/  IMAD R169, R0, 0x2, R175 ;  /* 0x0000000200a97824 */ /* 0x000fe200078e02af */
[----:B------:R-:W-:-:S02]  /*37e0*/  IADD3 R0, R60, 0x48, RZ ;  /* 0x000000483c007810 */ /* 0x000fc40007ffe0ff */
[----:B------:R-:W5:Y:S01]  /*37f0*/  LDSM.16.M88.4 R20, [R164+0x4000] ;  /* 0x00400000a414783b */ /* 0x000f620000000200 */
[----:B------:R-:W-:Y:S02]  /*3800*/  IMNMX R187, R7, R68, PT ;  /* 0x0000004407bb7217 */ /* 0x000fe40003800200 */
[----:B------:R-:W-:Y:S01]  /*3810*/  @P1 LOP3.LUT R179, R179, 0x8, RZ, 0xfc, !PT ;  /* 0x00000008b3b31812 */ /* 0x000fe200078efcff */
[----:B------:R-:W2:Y:S01]  /*3820*/  LDSM.16.M88.4 R28, [R164+0x5800] ;  /* 0x00580000a41c783b */ /* 0x000ea20000000200 */
[C---:B------:R-:W-:Y:S02]  /*3830*/  IADD3 R178, R175.reuse, 0x800, RZ ;  /* 0x00000800afb27810 */ /* 0x040fe40007ffe0ff */
[C---:B------:R-:W-:Y:S01]  /*3840*/  IADD3 R177, R175.reuse, 0x1000, RZ ;  /* 0x00001000afb17810 */ /* 0x040fe20007ffe0ff */
[----:B------:R-:W-:Y:S01]  /*3850*/  LDSM.16.M88.4 R8, [R174+0x2000] ;  /* 0x00200000ae08783b */ /* 0x000fe20000000200 */
[----:B------:R-:W-:-:S03]  /*3860*/  IADD3 R176, R175, 0x1800, RZ ;  /* 0x00001800afb07810 */ /* 0x000fc60007ffe0ff */
[----:B------:R-:W3:Y:S04]  /*3870*/  LDSM.16.M88.4 R40, [R170+0x4800] ;  /* 0x00480000aa28783b */ /* 0x000ee80000000200 */
[----:B------:R-:W2:Y:S04]  /*3880*/  LDSM.16.M88.4 R56, [R170+0x5000] ;  /* 0x00500000aa38783b */ /* 0x000ea80000000200 */
[----:B------:R-:W2:Y:S04]  /*3890*/  LDSM.16.M88.4 R64, [R170+0x5800] ;  /* 0x00580000aa40783b */ /* 0x000ea80000000200 */
[----:B------:R-:W2:Y:S04]  /*38a0*/  LDSM.16.M88.4 R24, [R174] ;  /* 0x00000000ae18783b */ /* 0x000ea80000000200 */
[----:B------:R-:W2:Y:S01]  /*38b0*/  LDSM.16.M88.4 R44, [R170+0x4000] ;  /* 0x00400000aa2c783b */ /* 0x000ea20000000200 */
[C---:B----4-:R-:W-:Y:S08]  /*38c0*/  HMMA.16816.F32.BF16 R92, R12.reuse, R36, RZ ;  /* 0x000000240c5c723c */ /* 0x050ff000000418ff */
[C---:B------:R-:W-:Y:S08]  /*38d0*/  HMMA.16816.F32.BF16 R88, R12.reuse, R38, RZ ;  /* 0x000000260c58723c */ /* 0x040ff000000418ff */
[----:B-1----:R-:W-:Y:S08]  /*38e0*/  HMMA.16816.F32.BF16 R80, R12, R34, RZ ;  /* 0x000000220c50723c */ /* 0x002ff000000418ff */
[C---:B------:R-:W-:Y:S08]  /*38f0*/  HMMA.16816.F32.BF16 R48, R16.reuse, R36, RZ ;  /* 0x000000241030723c */ /* 0x040ff000000418ff */
[-C--:B-----5:R-:W-:Y:S08]  /*3900*/  HMMA.16816.F32.BF16 R104, R16, R20.reuse, RZ ;  /* 0x000000141068723c */ /* 0x0a0ff000000418ff */
[C---:B------:R-:W-:Y:S08]  /*3910*/  HMMA.16816.F32.BF16 R100, R12.reuse, R20, RZ ;  /* 0x000000140c64723c */ /* 0x040ff000000418ff */
[-C--:B------:R-:W-:Y:S08]  /*3920*/  HMMA.16816.F32.BF16 R96, R12, R22.reuse, RZ ;  /* 0x000000160c60723c */ /* 0x080ff000000418ff */
[----:B------:R-:W-:Y:S08]  /*3930*/  HMMA.16816.F32.BF16 R108, R16, R22, RZ ;  /* 0x00000016106c723c */ /* 0x000ff000000418ff */
[C---:B--2---:R-:W-:Y:S08]  /*3940*/  HMMA.16816.F32.BF16 R76, R12.reuse, R28, RZ ;  /* 0x0000001c0c4c723c */ /* 0x044ff000000418ff */
[----:B------:R-:W-:Y:S08]  /*3950*/  HMMA.16816.F32.BF16 R52, R12, R30, RZ ;  /* 0x0000001e0c34723c */ /* 0x000ff000000418ff */
[C---:B------:R-:W-:Y:S08]  /*3960*/  HMMA.16816.F32.BF16 R36, R16.reuse, R38, RZ ;  /* 0x000000261024723c */ /* 0x040ff000000418ff */
[-C--:B------:R-:W-:Y:S08]  /*3970*/  HMMA.16816.F32.BF16 R20, R16, R32.reuse, RZ ;  /* 0x000000201014723c */ /* 0x080ff000000418ff */
[----:B------:R-:W-:Y:S08]  /*3980*/  HMMA.16816.F32.BF16 R84, R12, R32, RZ ;  /* 0x000000200c54723c */ /* 0x000ff000000418ff */
[C---:B------:R-:W-:Y:S08]  /*3990*/  HMMA.16816.F32.BF16 R32, R16.reuse, R34, RZ ;  /* 0x000000221020723c */ /* 0x040ff000000418ff */
[C---:B------:R-:W-:Y:S08]  /*39a0*/  HMMA.16816.F32.BF16 R12, R16.reuse, R28, RZ ;  /* 0x0000001c100c723c */ /* 0x040ff000000418ff */
[----:B------:R-:W-:Y:S01]  /*39b0*/  HMMA.16816.F32.BF16 R28, R16, R30, RZ ;  /* 0x0000001e101c723c */ /* 0x000fe200000418ff */
[----:B------:R-:W-:Y:S07]  /*39c0*/  LDSM.16.M88.4 R16, [R172+0x2000] ;  /* 0x00200000ac10783b */ /* 0x000fee0000000200 */
[C---:B---3--:R-:W-:Y:S08]  /*39d0*/  HMMA.16816.F32.BF16 R148, R8.reuse, R42, R88 ;  /* 0x0000002a0894723c */ /* 0x048ff00000041858 */
[C---:B------:R-:W-:Y:S08]  /*39e0*/  HMMA.16816.F32.BF16 R140, R8.reuse, R58, R80 ;  /* 0x0000003a088c723c */ /* 0x040ff00000041850 */
[C---:B------:R-:W-:Y:S08]  /*39f0*/  HMMA.16816.F32.BF16 R112, R8.reuse, R40, R92 ;  /* 0x000000280870723c */ /* 0x040ff0000004185c */
[C---:B------:R-:W-:Y:S08]  /*3a00*/  HMMA.16816.F32.BF16 R116, R8.reuse, R64, R76 ;  /* 0x000000400874723c */ /* 0x040ff0000004184c */
[----:B------:R-:W-:Y:S01]  /*3a10*/  HMMA.16816.F32.BF16 R88, R8, R66, R52 ;  /* 0x000000420858723c */ /* 0x000fe20000041834 */
[----:B------:R-:W1:Y:S07]  /*3a20*/  LDSM.16.M88.4 R52, [R175] ;  /* 0x00000000af34783b */ /* 0x000e6e0000000200 */
[C---:B------:R-:W-:Y:S01]  /*3a30*/  HMMA.16816.F32.BF16 R128, R24.reuse, R40, R48 ;  /* 0x000000281880723c */ /* 0x040fe20000041830 */
[----:B------:R-:W-:Y:S07]  /*3a40*/  LDSM.16.M88.4 R48, [R175+0x800] ;  /* 0x00080000af30783b */ /* 0x000fee0000000200 */
[----:B------:R-:W-:Y:S01]  /*3a50*/  HMMA.16816.F32.BF16 R80, R24, R42, R36 ;  /* 0x0000002a1850723c */ /* 0x000fe20000041824 */
[----:B------:R-:W2:Y:S04]  /*3a60*/  LDSM.16.M88.4 R40, [R175+0x1800] ;  /* 0x00180000af28783b */ /* 0x000ea80000000200 */
[----:B------:R-:W-:Y:S03]  /*3a70*/  LDSM.16.M88.4 R36, [R169] ;  /* 0x00000000a924783b */ /* 0x000fe60000000200 */
[C---:B------:R-:W-:Y:S08]  /*3a80*/  HMMA.16816.F32.BF16 R100, R8.reuse, R44, R100 ;  /* 0x0000002c0864723c */ /* 0x040ff00000041864 */
[----:B------:R-:W-:Y:S08]  /*3a90*/  HMMA.16816.F32.BF16 R152, R8, R46, R96 ;  /* 0x0000002e0898723c */ /* 0x000ff00000041860 */
[C---:B------:R-:W-:Y:S08]  /*3aa0*/  HMMA.16816.F32.BF16 R124, R24.reuse, R44, R104 ;  /* 0x0000002c187c723c */ /* 0x040ff00000041868 */
[C---:B------:R-:W-:Y:S01]  /*3ab0*/  HMMA.16816.F32.BF16 R132, R24.reuse, R56, R20 ;  /* 0x000000381884723c */ /* 0x040fe20000041814 */
[----:B------:R-:W-:Y:S07]  /*3ac0*/  LDSM.16.M88.4 R20, [R172] ;  /* 0x00000000ac14783b */ /* 0x000fee0000000200 */
[----:B------:R-:W-:Y:S01]  /*3ad0*/  HMMA.16816.F32.BF16 R76, R24, R46, R108 ;  /* 0x0000002e184c723c */ /* 0x000fe2000004186c */
[----:B------:R-:W3:Y:S07]  /*3ae0*/  LDSM.16.M88.4 R44, [R175+0x1000] ;  /* 0x00100000af2c783b */ /* 0x000eee0000000200 */
[----:B------:R-:W-:Y:S01]  /*3af0*/  HMMA.16816.F32.BF16 R144, R8, R56, R84 ;  /* 0x000000380890723c */ /* 0x000fe20000041854 */
[----:B------:R-:W4:Y:S07]  /*3b00*/  LDSM.16.M88.4 R8, [R173+0x2000] ;  /* 0x00200000ad08783b */ /* 0x000f2e0000000200 */
[C---:B------:R-:W-:Y:S01]  /*3b10*/  HMMA.16816.F32.BF16 R136, R24.reuse, R64, R12 ;  /* 0x000000401888723c */ /* 0x040fe2000004180c */
[----:B------:R-:W-:Y:S07]  /*3b20*/  LDSM.16.M88.4 R12, [R173] ;  /* 0x00000000ad0c783b */ /* 0x000fee0000000200 */
[C---:B------:R-:W-:Y:S01]  /*3b30*/  HMMA.16816.F32.BF16 R84, R24.reuse, R58, R32 ;  /* 0x0000003a1854723c */ /* 0x040fe20000041820 */
[----:B------:R-:W5:Y:S07]  /*3b40*/  LDSM.16.M88.4 R32, [R169+0x800] ;  /* 0x00080000a920783b */ /* 0x000f6e0000000200 */
[----:B------:R-:W-:Y:S01]  /*3b50*/  HMMA.16816.F32.BF16 R92, R24, R66, R28 ;  /* 0x00000042185c723c */ /* 0x000fe2000004181c */
[----:B------:R-:W4:Y:S04]  /*3b60*/  LDSM.16.M88.4 R28, [R169+0x1000] ;  /* 0x00100000a91c783b */ /* 0x000f280000000200 */
[----:B------:R-:W4:Y:S01]  /*3b70*/  LDSM.16.M88.4 R24, [R169+0x1800] ;  /* 0x00180000a918783b */ /* 0x000f220000000200 */
[----:B------:R-:W-:-:S04]  /*3b80*/  DEPBAR.LE SB0, 0x0 ;  /* 0x000080000000791a */ /* 0x000fc80000000000 */
[C---:B-1----:R-:W-:Y:S08]  /*3b90*/  HMMA.16816.F32.BF16 R120, R16.reuse, R52, R100 ;  /* 0x000000341078723c */ /* 0x042ff00000041864 */
[C---:B--2---:R-:W-:Y:S08]  /*3ba0*/  HMMA.16816.F32.BF16 R96, R16.reuse, R40, R116 ;  /* 0x000000281060723c */ /* 0x044ff00000041874 */
[C---:B------:R-:W-:Y:S08]  /*3bb0*/  HMMA.16816.F32.BF16 R112, R16.reuse, R48, R112 ;  /* 0x000000301070723c */ /* 0x040ff00000041870 */
        /* <DEDUP_REMOVED lines=13> */
[C---:B----4-:R-:W-:Y:S08]  /*3c90*/  HMMA.16816.F32.BF16 R120, R8.reuse, R36, R120 ;  /* 0x000000240878723c */ /* 0x050ff00000041878 */
[C---:B------:R-:W-:Y:S08]  /*3ca0*/  HMMA.16816.F32.BF16 R116, R8.reuse, R38, R116 ;  /* 0x000000260874723c */ /* 0x040ff00000041874 */
[C---:B-----5:R-:W-:Y:S08]  /*3cb0*/  HMMA.16816.F32.BF16 R112, R8.reuse, R32, R112 ;  /* 0x000000200870723c */ /* 0x060ff00000041870 */
[C---:B------:R-:W-:Y:S08]  /*3cc0*/  HMMA.16816.F32.BF16 R108, R8.reuse, R34, R108 ;  /* 0x00000022086c723c */ /* 0x040ff0000004186c */
[C---:B------:R-:W-:Y:S08]  /*3cd0*/  HMMA.16816.F32.BF16 R104, R8.reuse, R28, R104 ;  /* 0x0000001c0868723c */ /* 0x040ff00000041868 */
[C---:B------:R-:W-:Y:S08]  /*3ce0*/  HMMA.16816.F32.BF16 R100, R8.reuse, R30, R100 ;  /* 0x0000001e0864723c */ /* 0x040ff00000041864 */
[C---:B------:R-:W-:Y:S08]  /*3cf0*/  HMMA.16816.F32.BF16 R136, R8.reuse, R24, R96 ;  /* 0x000000180888723c */ /* 0x040ff00000041860 */
[----:B------:R-:W-:Y:S07]  /*3d00*/  HMMA.16816.F32.BF16 R156, R8, R26, R88 ;  /* 0x0000001a089c723c */ /* 0x000fee0000041858 */
[--C-:B------:R-:W-:Y:S01]  /*3d10*/  IMAD.IADD R11, R4, 0x1, R62.reuse ;  /* 0x00000001040b7824 */ /* 0x100fe200078e023e */
[----:B------:R-:W-:Y:S01]  /*3d20*/  HMMA.16816.F32.BF16 R56, R12, R32, R56 ;  /* 0x000000200c38723c */ /* 0x000fe20000041838 */
[----:B------:R-:W-:-:S02]  /*3d30*/  IMAD.IADD R10, R3, 0x1, R62 ;  /* 0x00000001030a7824 */ /* 0x000fc400078e023e */
[--C-:B------:R-:W-:Y:S01]  /*3d40*/  IMAD.IADD R9, R0, 0x1, R62.reuse ;  /* 0x0000000100097824 */ /* 0x100fe200078e023e */
[----:B------:R-:W-:Y:S01]  /*3d50*/  IMNMX R182, RZ, R11, !PT ;  /* 0x0000000bffb67217 */ /* 0x000fe20007800200 */
[----:B------:R-:W-:Y:S01]  /*3d60*/  IMAD.IADD R8, R60, 0x1, R62 ;  /* 0x000000013c087824 */ /* 0x000fe200078e023e */
[----:B------:R-:W-:Y:S01]  /*3d70*/  IMNMX R181, RZ, R10, !PT ;  /* 0x0000000affb57217 */ /* 0x000fe20007800200 */
[--C-:B------:R-:W-:Y:S01]  /*3d80*/  IMAD.IADD R4, R4, 0x1, R63.reuse ;  /* 0x0000000104047824 */ /* 0x100fe200078e023f */
[----:B------:R-:W-:Y:S01]  /*3d90*/  HMMA.16816.F32.BF16 R80, R12, R28, R48 ;  /* 0x0000001c0c50723c */ /* 0x000fe20000041830 */
[--C-:B------:R-:W-:Y:S01]  /*3da0*/  IMAD.IADD R3, R3, 0x1, R63.reuse ;  /* 0x0000000103037824 */ /* 0x100fe200078e023f */
[----:B------:R-:W-:Y:S01]  /*3db0*/  IMNMX R183, RZ, R8, !PT ;  /* 0x00000008ffb77217 */ /* 0x000fe20007800200 */
[----:B------:R-:W-:Y:S01]  /*3dc0*/  IMAD.IADD R0, R0, 0x1, R63 ;  /* 0x0000000100007824 */ /* 0x000fe200078e023f */
[-C--:B------:R-:W-:Y:S02]  /*3dd0*/  IMNMX R186, R4, R68.reuse, PT ;  /* 0x0000004404ba7217 */ /* 0x080fe40003800200 */
[----:B------:R-:W-:-:S02]  /*3de0*/  IMNMX R185, R3, R68, PT ;  /* 0x0000004403b97217 */ /* 0x000fc40003800200 */
[----:B------:R-:W-:Y:S01]  /*3df0*/  HMMA.16816.F32.BF16 R44, R12, R30, R44 ;  /* 0x0000001e0c2c723c */ /* 0x000fe2000004182c */
[----:B------:R-:W-:Y:S02]  /*3e00*/  IMNMX R184, R0, R68, PT ;  /* 0x0000004400b87217 */ /* 0x000fe40003800200 */
[----:B------:R-:W-:-:S05]  /*3e10*/  IMNMX R180, RZ, R9, !PT ;  /* 0x00000009ffb47217 */ /* 0x000fca0007800200 */
        /* <DEDUP_REMOVED lines=54> */
.L_x_1831:
[----:B------:R-:W-:Y:S05]  /*4180*/  BSYNC B0 ;  /* 0x0000000000007941 */ /* 0x000fea0003800000 */
.L_x_1830:
[----:B------:R-:W0:Y:S02]  /*4190*/  LDGDEPBAR ;  /* 0x00000000000079af */ /* 0x000e240000000000 */
.L_x_1829:
[----:B------:R-:W-:Y:S01]  /*41a0*/  IMAD R0, R61, 0x40, R199 ;  /* 0x000000403d007824 */ /* 0x000fe200078e02c7 */
[----:B------:R-:W-:Y:S01]  /*41b0*/  LOP3.LUT R4, R71, 0x7ffffffc, RZ, 0xc0, !PT ;  /* 0x7ffffffc47047812 */ /* 0x000fe200078ec0ff */
[----:B------:R-:W-:Y:S01]  /*41c0*/  UIADD3 UR16, UR35, -0x4498517b, URZ ;  /* 0xbb67ae8523107890 */ /* 0x000fe2000fffe03f */
[----:B------:R-:W-:Y:S01]  /*41d0*/  IMAD.WIDE.U32 R62, R167, -0x2daee0ad, RZ ;  /* 0xd2511f53a73e7825 */ /* 0x000fe200078e00ff */
[----:B------:R-:W-:Y:S01]  /*41e0*/  UIADD3 UR17, UR34, -0x61c88647, URZ ;  /* 0x9e3779b922117890 */ /* 0x000fe2000fffe03f */
[C---:B------:R-:W-:Y:S01]  /*41f0*/  ISETP.GE.AND P1, PT, R0.reuse, R187, PT ;  /* 0x000000bb0000720c */ /* 0x040fe20003f26270 */
[----:B------:R-:W-:Y:S01]  /*4200*/  UIADD3 UR12, UR34, 0x3c6ef372, URZ ;  /* 0x3c6ef372220c7890 */ /* 0x000fe2000fffe03f */
[----:B------:R-:W-:Y:S01]  /*4210*/  IADD3 R3, R0, 0x1, RZ ;  /* 0x0000000100037810 */ /* 0x000fe20007ffe0ff */
[----:B------:R-:W-:Y:S01]  /*4220*/  IMAD.IADD R124, R70, 0x1, -R4 ;  /* 0x00000001467c7824 */ /* 0x000fe200078e0a04 */
[C---:B------:R-:W-:Y:S01]  /*4230*/  ISETP.GE.AND P0, PT, R0.reuse, R186, PT ;  /* 0x000000ba0000720c */ /* 0x040fe20003f06270 */
[----:B------:R-:W-:Y:S01]  /*4240*/  UIADD3 UR11, UR35, 0x76cf5d0a, URZ ;  /* 0x76cf5d0a230b7890 */ /* 0x000fe2000fffe03f */
[C---:B------:R-:W-:Y:S01]  /*4250*/  ISETP.LT.OR P6, PT, R0.reuse, R183, P1 ;  /* 0x000000b70000720c */ /* 0x040fe20000fc1670 */
[----:B------:R-:W-:Y:S01]  /*4260*/  UIADD3 UR9, UR35, 0x32370b8f, URZ ;  /* 0x32370b8f23097890 */ /* 0x000fe2000fffe03f */
[C---:B------:R-:W-:Y:S01]  /*4270*/  ISETP.GE.AND P1, PT, R3.reuse, R187, PT ;  /* 0x000000bb0300720c */ /* 0x040fe20003f26270 */
[----:B------:R-:W-:Y:S01]  /*4280*/  UIADD3 UR10, UR34, -0x255992d5, URZ ;  /* 0xdaa66d2b220a7890 */ /* 0x000fe2000fffe03f */
[C---:B------:R-:W-:Y:S01]  /*4290*/  ISETP.GE.AND P3, PT, R3.reuse, R185, PT ;  /* 0x000000b90300720c */ /* 0x040fe20003f66270 */
[----:B------:R-:W-:Y:S01]  /*42a0*/  UIADD3 UR8, UR34, 0x78dde6e4, URZ ;  /* 0x78dde6e422087890 */ /* 0x000fe2000fffe03f */
[----:B------:R-:W-:Y:S01]  /*42b0*/  ISETP.LT.OR P5, PT, R0, R182, P0 ;  /* 0x000000b60000720c */ /* 0x000fe200007a1670 */
[----:B------:R-:W-:Y:S01]  /*42c0*/  UIADD3 UR5, UR35, -0x56f99767, URZ ;  /* 0xa906689923057890 */ /* 0x000fe2000fffe03f */
[C---:B------:R-:W-:Y:S01]  /*42d0*/  ISETP.GE.AND P0, PT, R3.reuse, R186, PT ;  /* 0x000000ba0300720c */ /* 0x040fe20003f06270 */
[----:B------:R-:W-:Y:S01]  /*42e0*/  UIADD3 UR7, UR35, -0x126145ec, URZ ;  /* 0xed9eba1423077890 */ /* 0x000fe2000fffe03f */
[C---:B------:R-:W-:Y:S01]  /*42f0*/  ISETP.LT.OR P4, PT, R3.reuse, R183, P1 ;  /* 0x000000b70300720c */ /* 0x040fe20000f81670 */
[----:B------:R-:W-:Y:S01]  /*4300*/  UIADD3 UR6, UR34, 0x1715609d, URZ ;  /* 0x1715609d22067890 */ /* 0x000fe2000fffe03f */
[----:B------:R-:W-:-:S02]  /*4310*/  ISETP.LT.OR P1, PT, R3, R181, P3 ;  /* 0x000000b50300720c */ /* 0x000fc40001f21670 */
[C---:B------:R-:W-:Y:S02]  /*4320*/  ISETP.LT.OR P0, PT, R3.reuse, R182, P0 ;  /* 0x000000b60300720c */ /* 0x040fe40000701670 */
[----:B------:R-:W-:Y:S02]  /*4330*/  ISETP.GE.AND P2, PT, R3, R184, PT ;  /* 0x000000b80300720c */ /* 0x000fe40003f46270 */
[----:B------:R-:W-:Y:S02]  /*4340*/  P2R R4, PR, RZ, 0x2 ;  /* 0x00000002ff047803 */ /* 0x000fe40000000000 */
[----:B------:R-:W-:Y:S02]  /*4350*/  ISETP.GE.AND P1, PT, R0, R185, PT ;  /* 0x000000b90000720c */ /* 0x000fe40003f26270 */
[----:B------:R-:W-:Y:S02]  /*4360*/  FSEL R26, R65, -INF , !P4 ;  /* 0xff800000411a7808 */ /* 0x000fe40006000000 */
[----:B------:R-:W-:-:S02]  /*4370*/  FSEL R36, R67, -INF , !P0 ;  /* 0xff80000043247808 */ /* 0x000fc40004000000 */
[----:B------:R-:W-:Y:S02]  /*4380*/  ISETP.LT.OR P2, PT, R3, R180, P2 ;  /* 0x000000b40300720c */ /* 0x000fe40001741670 */
[----:B------:R-:W-:Y:S02]  /*4390*/  ISETP.NE.AND P4, PT, R4, RZ, PT ;  /* 0x000000ff0400720c */ /* 0x000fe40003f85270 */
[C---:B------:R-:W-:Y:S02]  /*43a0*/  ISETP.GE.AND P0, PT, R0.reuse, R184, PT ;  /* 0x000000b80000720c */ /* 0x040fe40003f06270 */
[C---:B------:R-:W-:Y:S02]  /*43b0*/  IADD3 R4, R0.reuse, 0x8, RZ ;  /* 0x0000000800047810 */ /* 0x040fe40007ffe0ff */
[----:B------:R-:W-:Y:S02]  /*43c0*/  ISETP.LT.OR P1, PT, R0, R181, P1 ;  /* 0x000000b50000720c */ /* 0x000fe40000f21670 */
[----:B------:R-:W-:-:S02]  /*43d0*/  P2R R3, PR, RZ, 0x4 ;  /* 0x00000004ff037803 */ /* 0x000fc40000000000 */
[----:B------:R-:W-:Y:S02]  /*43e0*/  ISETP.LT.OR P0, PT, R0, R180, P0 ;  /* 0x000000b40000720c */ /* 0x000fe40000701670 */
[----:B------:R-:W-:Y:S02]  /*43f0*/  FSEL R120, R120, -INF , !P1 ;  /* 0xff80000078787808 */ /* 0x000fe40004800000 */
[C---:B------:R-:W-:Y:S02]  /*4400*/  ISETP.GE.AND P2, PT, R4.reuse, R186, PT ;  /* 0x000000ba0400720c */ /* 0x040fe40003f46270 */
[----:B------:R-:W-:Y:S02]  /*4410*/  ISETP.GE.AND P1, PT, R4, R185, PT ;  /* 0x000000b90400720c */ /* 0x000fe40003f26270 */
[----:B------:R-:W-:Y:S02]  /*4420*/  FSEL R27, R66, -INF , !P5 ;  /* 0xff800000421b7808 */ /* 0x000fe40006800000 */
[----:B------:R-:W-:-:S02]  /*4430*/  FSEL R122, R122, -INF , !P0 ;  /* 0xff8000007a7a7808 */ /* 0x000fc40004000000 */
[----:B------:R-:W-:Y:S02]  /*4440*/  ISETP.NE.AND P5, PT, R3, RZ, PT ;  /* 0x000000ff0300720c */ /* 0x000fe40003fa5270 */
[C---:B------:R-:W-:Y:S02]  /*4450*/  ISETP.GE.AND P3, PT, R4.reuse, R187, PT ;  /* 0x000000bb0400720c */ /* 0x040fe40003f66270 */
[C---:B------:R-:W-:Y:S02]  /*4460*/  ISETP.GE.AND P0, PT, R4.reuse, R184, PT ;  /* 0x000000b80400720c */ /* 0x040fe40003f06270 */
[----:B------:R-:W-:Y:S02]  /*4470*/  ISETP.LT.OR P2, PT, R4, R182, P2 ;  /* 0x000000b60400720c */ /* 0x000fe40001741670 */
[----:B------:R-:W-:Y:S02]  /*4480*/  IADD3 R3, R0, 0x9, RZ ;  /* 0x0000000900037810 */ /* 0x000fe40007ffe0ff */
[----:B------:R-:W-:-:S02]  /*4490*/  ISETP.LT.OR P1, PT, R4, R181, P1 ;  /* 0x000000b50400720c */ /* 0x000fc40000f21670 */
[----:B-1----:R-:W-:Y:S02]  /*44a0*/  FSEL R14, R64, -INF , !P6 ;  /* 0xff800000400e7808 */ /* 0x002fe40007000000 */
[C---:B------:R-:W-:Y:S02]  /*44b0*/  ISETP.LT.OR P3, PT, R4.reuse, R183, P3 ;  /* 0x000000b70400720c */ /* 0x040fe40001f61670 */
[----:B------:R-:W-:Y:S02]  /*44c0*/  ISETP.LT.OR P6, PT, R4, R180, P0 ;  /* 0x000000b40400720c */ /* 0x000fe400007c1670 */
[----:B------:R-:W-:Y:S02]  /*44d0*/  FSEL R48, R78, -INF , !P2 ;  /* 0xff8000004e307808 */ /* 0x000fe40005000000 */
[----:B------:R-:W-:Y:S02]  /*44e0*/  P2R R4, PR, RZ, 0x2 ;  /* 0x00000002ff047803 */ /* 0x000fe40000000000 */
[----:B------:R-:W-:-:S02]  /*44f0*/  ISETP.GE.AND P2, PT, R3, R184, PT ;  /* 0x000000b80300720c */ /* 0x000fc40003f46270 */
[C---:B------:R-:W-:Y:S02]  /*4500*/  ISETP.GE.AND P1, PT, R3.reuse, R187, PT ;  /* 0x000000bb0300720c */ /* 0x040fe40003f26270 */
[----:B------:R-:W-:Y:S02]  /*4510*/  ISETP.GE.AND P0, PT, R3, R186, PT ;  /* 0x000000ba0300720c */ /* 0x000fe40003f06270 */
[----:B------:R-:W-:Y:S02]  /*4520*/  FSEL R121, R121, -INF , !P4 ;  /* 0xff80000079797808 */ /* 0x000fe40006000000 */
[C---:B------:R-:W-:Y:S02]  /*4530*/  ISETP.LT.OR P4, PT, R3.reuse, R180, P2 ;  /* 0x000000b40300720c */ /* 0x040fe40001781670 */
[----:B------:R-:W-:Y:S02]  /*4540*/  ISETP.LT.OR P1, PT, R3, R183, P1 ;  /* 0x000000b70300720c */ /* 0x000fe40000f21670 */
[----:B------:R-:W-:-:S02]  /*4550*/  ISETP.NE.AND P2, PT, R4, RZ, PT ;  /* 0x000000ff0400720c */ /* 0x000fc40003f45270 */
[C---:B------:R-:W-:Y:S02]  /*4560*/  ISETP.LT.OR P0, PT, R3.reuse, R182, P0 ;  /* 0x000000b60300720c */ /* 0x040fe40000701670 */
[----:B------:R-:W-:Y:S02]  /*4570*/  IADD3 R4, R0, 0x10, RZ ;  /* 0x0000001000047810 */ /* 0x000fe40007ffe0ff */
[----:B------:R-:W-:Y:S02]  /*4580*/  FSEL R39, R76, -INF , !P3 ;  /* 0xff8000004c277808 */ /* 0x000fe40005800000 */
[----:B------:R-:W-:Y:S02]  /*4590*/  ISETP.GE.AND P3, PT, R3, R185, PT ;  /* 0x000000b90300720c */ /* 0x000fe40003f66270 */
[----:B------:R-:W-:Y:S02]  /*45a0*/  FSEL R42, R77, -INF , !P1 ;  /* 0xff8000004d2a7808 */ /* 0x000fe40004800000 */
[----:B------:R-:W-:-:S02]  /*45b0*/  FSEL R49, R79, -INF , !P0 ;  /* 0xff8000004f317808 */ /* 0x000fc40004000000 */
[----:B------:R-:W-:Y:S02]  /*45c0*/  FSEL R116, R116, -INF , !P2 ;  /* 0xff80000074747808 */ /* 0x000fe40005000000 */
[C---:B------:R-:W-:Y:S02]  /*45d0*/  ISETP.GE.AND P1, PT, R4.reuse, R185, PT ;  /* 0x000000b90400720c */ /* 0x040fe40003f26270 */
[C---:B------:R-:W-:Y:S02]  /*45e0*/  ISETP.GE.AND P2, PT, R4.reuse, R186, PT ;  /* 0x000000ba0400720c */ /* 0x040fe40003f46270 */
[----:B------:R-:W-:Y:S02]  /*45f0*/  ISETP.GE.AND P0, PT, R4, R184, PT ;  /* 0x000000b80400720c */ /* 0x000fe40003f06270 */
[----:B------:R-:W-:Y:S02]  /*4600*/  FSEL R123, R123, -INF , !P5 ;  /* 0xff8000007b7b7808 */ /* 0x000fe40006800000 */
[----:B------:R-:W-:-:S02]  /*4610*/  ISETP.LT.OR P5, PT, R3, R181, P3 ;  /* 0x000000b50300720c */ /* 0x000fc40001fa1670 */
[C---:B------:R-:W-:Y:S02]  /*4620*/  ISETP.GE.AND P3, PT, R4.reuse, R187, PT ;  /* 0x000000bb0400720c */ /* 0x040fe40003f66270 */
[----:B------:R-:W-:Y:S02]  /*4630*/  ISETP.LT.OR P1, PT, R4, R181, P1 ;  /* 0x000000b50400720c */ /* 0x000fe40000f21670 */
[----:B------:R-:W-:Y:S02]  /*4640*/  IADD3 R3, R0, 0x11, RZ ;  /* 0x0000001100037810 */ /* 0x000fe40007ffe0ff */
[C---:B------:R-:W-:Y:S02]  /*4650*/  ISETP.LT.OR P2, PT, R4.reuse, R182, P2 ;  /* 0x000000b60400720c */ /* 0x040fe40001741670 */
[C---:B------:R-:W-:Y:S02]  /*4660*/  ISETP.LT.OR P0, PT, R4.reuse, R180, P0 ;  /* 0x000000b40400720c */ /* 0x040fe40000701670 */
[----:B------:R-:W-:-:S02]  /*4670*/  ISETP.LT.OR P3, PT, R4, R183, P3 ;  /* 0x000000b70400720c */ /* 0x000fc40001f61670 */
[----:B------:R-:W-:Y:S02]  /*4680*/  P2R R7, PR, RZ, 0x2 ;  /* 0x00000002ff077803 */ /* 0x000fe40000000000 */
[----:B------:R-:W-:Y:S02]  /*4690*/  P2R R4, PR, RZ, 0x1 ;  /* 0x00000001ff047803 */ /* 0x000fe40000000000 */
[C---:B------:R-:W-:Y:S02]  /*46a0*/  ISETP.GE.AND P1, PT, R3.reuse, R187, PT ;  /* 0x000000bb0300720c */ /* 0x040fe40003f26270 */
[----:B------:R-:W-:Y:S02]  /*46b0*/  FSEL R52, R58, -INF , !P2 ;  /* 0xff8000003a347808 */ /* 0x000fe40005000000 */
[C---:B------:R-:W-:Y:S02]  /*46c0*/  ISETP.GE.AND P0, PT, R3.reuse, R186, PT ;  /* 0x000000ba0300720c */ /* 0x040fe40003f06270 */
[----:B------:R-:W-:-:S02]  /*46d0*/  ISETP.GE.AND P2, PT, R3, R184, PT ;  /* 0x000000b80300720c */ /* 0x000fc40003f46270 */
[----:B------:R-:W-:Y:S02]  /*46e0*/  FSEL R128, R119, -INF , !P4 ;  /* 0xff80000077807808 */ /* 0x000fe40006000000 */
[----:B------:R-:W-:Y:S02]  /*46f0*/  FSEL R117, R117, -INF , !P5 ;  /* 0xff80000075757808 */ /* 0x000fe40006800000 */
[----:B------:R-:W-:Y:S02]  /*4700*/  ISETP.NE.AND P4, PT, R4, RZ, PT ;  /* 0x000000ff0400720c */ /* 0x000fe40003f85270 */
[----:B------:R-:W-:Y:S02]  /*4710*/  FSEL R50, R56, -INF , !P3 ;  /* 0xff80000038327808 */ /* 0x000fe40005800000 */
[C---:B------:R-:W-:Y:S02]  /*4720*/  ISETP.LT.OR P1, PT, R3.reuse, R183, P1 ;  /* 0x000000b70300720c */ /* 0x040fe40000f21670 */
[----:B------:R-:W-:-:S02]  /*4730*/  ISETP.GE.AND P3, PT, R3, R185, PT ;  /* 0x000000b90300720c */ /* 0x000fc40003f66270 */
[C---:B------:R-:W-:Y:S02]  /*4740*/  ISETP.LT.OR P0, PT, R3.reuse, R182, P0 ;  /* 0x000000b60300720c */ /* 0x040fe40000701670 */
[----:B------:R-:W-:Y:S02]  /*4750*/  ISETP.LT.OR P5, PT, R3, R180, P2 ;  /* 0x000000b40300720c */ /* 0x000fe400017a1670 */
[----:B------:R-:W-:Y:S02]  /*4760*/  IADD3 R4, R0, 0x18, RZ ;  /* 0x0000001800047810 */ /* 0x000fe40007ffe0ff */
[----:B------:R-:W-:Y:S02]  /*4770*/  ISETP.NE.AND P2, PT, R7, RZ, PT ;  /* 0x000000ff0700720c */ /* 0x000fe40003f45270 */
[----:B------:R-:W-:Y:S02]  /*4780*/  FSEL R127, R118, -INF , !P6 ;  /* 0xff800000767f7808 */ /* 0x000fe40007000000 */
[----:B------:R-:W-:-:S02]  /*4790*/  FSEL R51, R57, -INF , !P1 ;  /* 0xff80000039337808 */ /* 0x000fc40004800000 */
[----:B------:R-:W-:Y:S02]  /*47a0*/  ISETP.LT.OR P6, PT, R3, R181, P3 ;  /* 0x000000b50300720c */ /* 0x000fe40001fc1670 */
[----:B------:R-:W-:Y:S02]  /*47b0*/  FSEL R53, R59, -INF , !P0 ;  /* 0xff8000003b357808 */ /* 0x000fe40004000000 */
[C---:B------:R-:W-:Y:S02]  /*47c0*/  ISETP.GE.AND P1, PT, R4.reuse, R185, PT ;  /* 0x000000b90400720c */ /* 0x040fe40003f26270 */
[----:B------:R-:W-:Y:S02]  /*47d0*/  ISETP.GE.AND P3, PT, R4, R187, PT ;  /* 0x000000bb0400720c */ /* 0x000fe40003f66270 */
[----:B------:R-:W-:Y:S01]  /*47e0*/  FSEL R118, R112, -INF , !P2 ;  /* 0xff80000070767808 */ /* 0x000fe20005000000 */
[----:B------:R-:W-:Y:S01]  /*47f0*/  IMAD.MOV.U32 R112, RZ, RZ, R166 ;  /* 0x000000ffff707224 */ /* 0x000fe200078e00a6 */
[----:B------:R-:W-:-:S02]  /*4800*/  ISETP.GE.AND P0, PT, R4, R184, PT ;  /* 0x000000b80400720c */ /* 0x000fc40003f06270 */
[----:B------:R-:W-:Y:S02]  /*4810*/  ISETP.GE.AND P2, PT, R4, R186, PT ;  /* 0x000000ba0400720c */ /* 0x000fe40003f46270 */
[----:B------:R-:W-:Y:S02]  /*4820*/  IADD3 R3, R0, 0x19, RZ ;  /* 0x0000001900037810 */ /* 0x000fe40007ffe0ff */
[----:B------:R-:W-:Y:S02]  /*4830*/  FSEL R134, R114, -INF , !P4 ;  /* 0xff80000072867808 */ /* 0x000fe40006000000 */
[C---:B------:R-:W-:Y:S02]  /*4840*/  ISETP.LT.OR P1, PT, R4.reuse, R181, P1 ;  /* 0x000000b50400720c */ /* 0x040fe40000f21670 */
[C---:B------:R-:W-:Y:S02]  /*4850*/  ISETP.LT.OR P4, PT, R4.reuse, R183, P3 ;  /* 0x000000b70400720c */ /* 0x040fe40001f81670 */
[----:B------:R-:W-:-:S02]  /*4860*/  ISETP.LT.OR P0, PT, R4, R180, P0 ;  /* 0x000000b40400720c */ /* 0x000fc40000701670 */
[----:B------:R-:W-:Y:S02]  /*4870*/  ISETP.LT.OR P3, PT, R4, R182, P2 ;  /* 0x000000b60400720c */ /* 0x000fe40001761670 */
[----:B------:R-:W-:Y:S02]  /*4880*/  P2R R7, PR, RZ, 0x2 ;  /* 0x00000002ff077803 */ /* 0x000fe40000000000 */
[C---:B------:R-:W-:Y:S02]  /*4890*/  ISETP.GE.AND P2, PT, R3.reuse, R187, PT ;  /* 0x000000bb0300720c */ /* 0x040fe40003f46270 */
[----:B------:R-:W-:Y:S02]  /*48a0*/  P2R R4, PR, RZ, 0x1 ;  /* 0x00000001ff047803 */ /* 0x000fe40000000000 */
[C---:B------:R-:W-:Y:S02]  /*48b0*/  ISETP.GE.AND P1, PT, R3.reuse, R186, PT ;  /* 0x000000ba0300720c */ /* 0x040fe40003f26270 */
[----:B------:R-:W-:-:S02]  /*48c0*/  ISETP.GE.AND P0, PT, R3, R185, PT ;  /* 0x000000b90300720c */ /* 0x000fc40003f06270 */
[----:B------:R-:W-:Y:S02]  /*48d0*/  FSEL R56, R34, -INF , !P3 ;  /* 0xff80000022387808 */ /* 0x000fe40005800000 */
[----:B------:R-:W-:Y:S02]  /*48e0*/  FSEL R54, R32, -INF , !P4 ;  /* 0xff80000020367808 */ /* 0x000fe40006000000 */
        /* <DEDUP_REMOVED lines=8> */
[----:B------:R-:W-:Y:S02]  /*4970*/  ISETP.NE.AND P5, PT, R7, RZ, PT ;  /* 0x000000ff0700720c */ /* 0x000fe40003fa5270 */
[----:B------:R-:W-:-:S02]  /*4980*/  FSEL R129, R111, -INF , !P0 ;  /* 0xff8000006f817808 */ /* 0x000fc40004000000 */
[C---:B------:R-:W-:Y:S02]  /*4990*/  ISETP.GE.AND P1, PT, R3.reuse, R185, PT ;  /* 0x000000b90300720c */ /* 0x040fe40003f26270 */
[----:B------:R-:W-:Y:S02]  /*49a0*/  IADD3 R7, R0, 0x21, RZ ;  /* 0x0000002100077810 */ /* 0x000fe40007ffe0ff */
[----:B------:R-:W-:Y:S02]  /*49b0*/  ISETP.GE.AND P0, PT, R3, R184, PT ;  /* 0x000000b80300720c */ /* 0x000fe40003f06270 */
[----:B------:R-:W-:Y:S02]  /*49c0*/  FSEL R55, R33, -INF , !P4 ;  /* 0xff80000021377808 */ /* 0x000fe40006000000 */
[----:B------:R-:W-:Y:S02]  /*49d0*/  ISETP.LT.OR P1, PT, R3, R181, P1 ;  /* 0x000000b50300720c */ /* 0x000fe40000f21670 */
[----:B------:R-:W-:-:S02]  /*49e0*/  FSEL R115, R108, -INF , !P5 ;  /* 0xff8000006c737808 */ /* 0x000fc40006800000 */
[-C--:B------:R-:W-:Y:S02]  /*49f0*/  ISETP.GE.AND P4, PT, R7, R187.reuse, PT ;  /* 0x000000bb0700720c */ /* 0x080fe40003f86270 */
[----:B------:R-:W-:Y:S02]  /*4a00*/  ISETP.LT.OR P0, PT, R3, R180, P0 ;  /* 0x000000b40300720c */ /* 0x000fe40000701670 */
[----:B------:R-:W-:Y:S02]  /*4a10*/  FSEL R57, R35, -INF , !P2 ;  /* 0xff80000023397808 */ /* 0x000fe40005000000 */
[-C--:B------:R-:W-:Y:S02]  /*4a20*/  ISETP.GE.AND P5, PT, R7, R186.reuse, PT ;  /* 0x000000ba0700720c */ /* 0x080fe40003fa6270 */
[C---:B------:R-:W-:Y:S02]  /*4a30*/  ISETP.GE.AND P3, PT, R3.reuse, R187, PT ;  /* 0x000000bb0300720c */ /* 0x040fe40003f66270 */
[----:B------:R-:W-:-:S02]  /*4a40*/  ISETP.GE.AND P2, PT, R3, R186, PT ;  /* 0x000000ba0300720c */ /* 0x000fc40003f46270 */
[----:B------:R-:W-:Y:S02]  /*4a50*/  FSEL R125, R113, -INF , !P6 ;  /* 0xff800000717d7808 */ /* 0x000fe40007000000 */
[----:B--2---:R-:W-:Y:S02]  /*4a60*/  P2R R9, PR, RZ, 0x2 ;  /* 0x00000002ff097803 */ /* 0x004fe40000000000 */
[----:B------:R-:W-:Y:S02]  /*4a70*/  ISETP.NE.AND P6, PT, R4, RZ, PT ;  /* 0x000000ff0400720c */ /* 0x000fe40003fc5270 */
[----:B------:R-:W-:Y:S02]  /*4a80*/  ISETP.LT.OR P1, PT, R7, R183, P4 ;  /* 0x000000b70700720c */ /* 0x000fe40002721670 */
[----:B------:R-:W-:Y:S02]  /*4a90*/  P2R R8, PR, RZ, 0x1 ;  /* 0x00000001ff087803 */ /* 0x000fe40000000000 */
[----:B------:R-:W-:-:S02]  /*4aa0*/  IADD3 R4, R0, 0x28, RZ ;  /* 0x0000002800047810 */ /* 0x000fc40007ffe0ff */
[-C--:B------:R-:W-:Y:S02]  /*4ab0*/  ISETP.LT.OR P0, PT, R7, R182.reuse, P5 ;  /* 0x000000b60700720c */ /* 0x080fe40002f01670 */
[C---:B------:R-:W-:Y:S02]  /*4ac0*/  ISETP.LT.OR P3, PT, R3.reuse, R183, P3 ;  /* 0x000000b70300720c */ /* 0x040fe40001f61670 */
[----:B------:R-:W-:Y:S02]  /*4ad0*/  ISETP.LT.OR P2, PT, R3, R182, P2 ;  /* 0x000000b60300720c */ /* 0x000fe40001741670 */
[----:B------:R-:W-:Y:S02]  /*4ae0*/  IADD3 R3, R0, 0x29, RZ ;  /* 0x0000002900037810 */ /* 0x000fe40007ffe0ff */
[----:B------:R-:W-:Y:S02]  /*4af0*/  FSEL R59, R81, -INF , !P1 ;  /* 0xff800000513b7808 */ /* 0x000fe40004800000 */
[----:B------:R-:W-:-:S02]  /*4b00*/  FSEL R61, R83, -INF , !P0 ;  /* 0xff800000533d7808 */ /* 0x000fc40004000000 */
[----:B------:R-:W-:Y:S02]  /*4b10*/  ISETP.GE.AND P1, PT, R4, R187, PT ;  /* 0x000000bb0400720c */ /* 0x000fe40003f26270 */
[----:B------:R-:W-:Y:S02]  /*4b20*/  FSEL R58, R80, -INF , !P3 ;  /* 0xff800000503a7808 */ /* 0x000fe40005800000 */
[CC--:B------:R-:W-:Y:S02]  /*4b30*/  ISETP.GE.AND P0, PT, R4.reuse, R186.reuse, PT ;  /* 0x000000ba0400720c */ /* 0x0c0fe40003f06270 */
[----:B------:R-:W-:Y:S02]  /*4b40*/  ISETP.GE.AND P3, PT, R3, R186, PT ;  /* 0x000000ba0300720c */ /* 0x000fe40003f66270 */
[C---:B------:R-:W-:Y:S02]  /*4b50*/  ISETP.LT.OR P4, PT, R4.reuse, R183, P1 ;  /* 0x000000b70400720c */ /* 0x040fe40000f81670 */
[----:B------:R-:W-:-:S02]  /*4b60*/  ISETP.LT.OR P1, PT, R4, R182, P0 ;  /* 0x000000b60400720c */ /* 0x000fc40000721670 */
[----:B------:R-:W-:Y:S02]  /*4b70*/  ISETP.LT.OR P0, PT, R3, R182, P3 ;  /* 0x000000b60300720c */ /* 0x000fe40001f01670 */
[----:B------:R-:W-:Y:S02]  /*4b80*/  FSEL R64, R46, -INF , !P1 ;  /* 0xff8000002e407808 */ /* 0x000fe40004800000 */
[----:B------:R-:W-:Y:S02]  /*4b90*/  FSEL R47, R47, -INF , !P0 ;  /* 0xff8000002f2f7808 */ /* 0x000fe40004000000 */
[C---:B------:R-:W-:Y:S02]  /*4ba0*/  ISETP.GE.AND P1, PT, R7.reuse, R185, PT ;  /* 0x000000b90700720c */ /* 0x040fe40003f26270 */
[----:B------:R-:W-:Y:S02]  /*4bb0*/  ISETP.GE.AND P0, PT, R7, R184, PT ;  /* 0x000000b80700720c */ /* 0x000fe40003f06270 */
[----:B------:R-:W-:-:S02]  /*4bc0*/  FSEL R126, R110, -INF , !P6 ;  /* 0xff8000006e7e7808 */ /* 0x000fc40007000000 */
[C---:B------:R-:W-:Y:S02]  /*4bd0*/  ISETP.LT.OR P1, PT, R7.reuse, R181, P1 ;  /* 0x000000b50700720c */ /* 0x040fe40000f21670 */
[----:B------:R-:W-:Y:S02]  /*4be0*/  ISETP.LT.OR P6, PT, R7, R180, P0 ;  /* 0x000000b40700720c */ /* 0x000fe400007c1670 */
[----:B------:R-:W-:Y:S02]  /*4bf0*/  FMNMX.FTZ R7, R14, R26, !PT ;  /* 0x0000001a0e077209 */ /* 0x000fe40007810000 */
[----:B------:R-:W-:Y:S02]  /*4c00*/  ISETP.NE.AND P5, PT, R8, RZ, PT ;  /* 0x000000ff0800720c */ /* 0x000fe40003fa5270 */
[----:B------:R-:W-:Y:S02]  /*4c10*/  FMNMX.FTZ R8, R39, R7, !PT ;  /* 0x0000000727087209 */ /* 0x000fe40007810000 */
[----:B------:R-:W-:-:S02]  /*4c20*/  FSEL R60, R82, -INF , !P2 ;  /* 0xff800000523c7808 */ /* 0x000fc40005000000 */
[----:B------:R-:W-:Y:S02]  /*4c30*/  FMNMX.FTZ R7, R27, R36, !PT ;  /* 0x000000241b077209 */ /* 0x000fe40007810000 */
[C---:B------:R-:W-:Y:S02]  /*4c40*/  ISETP.GE.AND P2, PT, R3.reuse, R187, PT ;  /* 0x000000bb0300720c */ /* 0x040fe40003f46270 */
[----:B------:R-:W-:Y:S02]  /*4c50*/  FMNMX.FTZ R8, R42, R8, !PT ;  /* 0x000000082a087209 */ /* 0x000fe40007810000 */
[----:B------:R-:W-:Y:S02]  /*4c60*/  FMNMX.FTZ R7, R48, R7, !PT ;  /* 0x0000000730077209 */ /* 0x000fe40007810000 */
[----:B------:R-:W-:Y:S02]  /*4c70*/  ISETP.LT.OR P2, PT, R3, R183, P2 ;  /* 0x000000b70300720c */ /* 0x000fe40001741670 */
[----:B------:R-:W-:-:S02]  /*4c80*/  FMNMX.FTZ R8, R50, R8, !PT ;  /* 0x0000000832087209 */ /* 0x000fc40007810000 */
[----:B------:R-:W-:Y:S02]  /*4c90*/  IADD3 R10, R0, 0x30, RZ ;  /* 0x00000030000a7810 */ /* 0x000fe40007ffe0ff */
[----:B------:R-:W-:Y:S02]  /*4ca0*/  FMNMX.FTZ R7, R49, R7, !PT ;  /* 0x0000000731077209 */ /* 0x000fe40007810000 */
[----:B------:R-:W-:Y:S02]  /*4cb0*/  FSEL R46, R45, -INF , !P2 ;  /* 0xff8000002d2e7808 */ /* 0x000fe40005000000 */
[----:B------:R-:W-:Y:S02]  /*4cc0*/  FMNMX.FTZ R8, R51, R8, !PT ;  /* 0x0000000833087209 */ /* 0x000fe40007810000 */
[----:B------:R-:W-:Y:S02]  /*4cd0*/  ISETP.GE.AND P2, PT, R10, R187, PT ;  /* 0x000000bb0a00720c */ /* 0x000fe40003f46270 */
[----:B------:R-:W-:-:S02]  /*4ce0*/  FSEL R44, R44, -INF , !P4 ;  /* 0xff8000002c2c7808 */ /* 0x000fc40006000000 */
[C---:B------:R-:W-:Y:S02]  /*4cf0*/  IADD3 R37, R0.reuse, 0x31, RZ ;  /* 0x0000003100257810 */ /* 0x040fe40007ffe0ff */
[C---:B------:R-:W-:Y:S02]  /*4d00*/  IADD3 R38, R0.reuse, 0x38, RZ ;  /* 0x0000003800267810 */ /* 0x040fe40007ffe0ff */
[----:B------:R-:W-:Y:S02]  /*4d10*/  IADD3 R43, R0, 0x39, RZ ;  /* 0x00000039002b7810 */ /* 0x000fe40007ffe0ff */
[----:B------:R-:W-:Y:S02]  /*4d20*/  ISETP.NE.AND P4, PT, R9, RZ, PT ;  /* 0x000000ff0900720c */ /* 0x000fe40003f85270 */
[----:B------:R-:W-:Y:S02]  /*4d30*/  FMNMX.FTZ R0, R52, R7, !PT ;  /* 0x0000000734007209 */ /* 0x000fe40007810000 */
[----:B------:R-:W-:-:S02]  /*4d40*/  P2R R9, PR, RZ, 0x2 ;  /* 0x00000002ff097803 */ /* 0x000fc40000000000 */
[----:B------:R-:W-:Y:S02]  /*4d50*/  FMNMX.FTZ R7, R54, R8, !PT ;  /* 0x0000000836077209 */ /* 0x000fe40007810000 */
[----:B------:R-:W-:Y:S02]  /*4d60*/  ISETP.LT.OR P1, PT, R10, R183, P2 ;  /* 0x000000b70a00720c */ /* 0x000fe40001721670 */
[----:B------:R-:W-:Y:S02]  /*4d70*/  FMNMX.FTZ R7, R55, R7, !PT ;  /* 0x0000000737077209 */ /* 0x000fe40007810000 */
[----:B------:R-:W-:Y:S02]  /*4d80*/  FSEL R66, R28, -INF , !P1 ;  /* 0xff8000001c427808 */ /* 0x000fe40004800000 */
[----:B------:R-:W-:Y:S02]  /*4d90*/  ISETP.GE.AND P1, PT, R37, R187, PT ;  /* 0x000000bb2500720c */ /* 0x000fe40003f26270 */
[----:B------:R-:W-:-:S02]  /*4da0*/  FMNMX.FTZ R7, R58, R7, !PT ;  /* 0x000000073a077209 */ /* 0x000fc40007810000 */
[C---:B------:R-:W-:Y:S02]  /*4db0*/  ISETP.GE.AND P3, PT, R10.reuse, R186, PT ;  /* 0x000000ba0a00720c */ /* 0x040fe40003f66270 */
[----:B------:R-:W-:Y:S02]  /*4dc0*/  ISETP.LT.OR P1, PT, R37, R183, P1 ;  /* 0x000000b72500720c */ /* 0x000fe40000f21670 */
[----:B------:R-:W-:Y:S02]  /*4dd0*/  FMNMX.FTZ R0, R53, R0, !PT ;  /* 0x0000000035007209 */ /* 0x000fe40007810000 */
[----:B------:R-:W-:Y:S02]  /*4de0*/  FMNMX.FTZ R7, R59, R7, !PT ;  /* 0x000000073b077209 */ /* 0x000fe40007810000 */
[----:B------:R-:W-:Y:S02]  /*4df0*/  ISETP.LT.OR P0, PT, R10, R182, P3 ;  /* 0x000000b60a00720c */ /* 0x000fe40001f01670 */
[----:B------:R-:W-:-:S02]  /*4e00*/  FSEL R65, R29, -INF , !P1 ;  /* 0xff8000001d417808 */ /* 0x000fc40004800000 */
[----:B------:R-:W-:Y:S02]  /*4e10*/  ISETP.GE.AND P1, PT, R38, R187, PT ;  /* 0x000000bb2600720c */ /* 0x000fe40003f26270 */
[----:B------:R-:W-:Y:S02]  /*4e20*/  FMNMX.FTZ R0, R56, R0, !PT ;  /* 0x0000000038007209 */ /* 0x000fe40007810000 */
[----:B------:R-:W-:Y:S02]  /*4e30*/  FMNMX.FTZ R7, R44, R7, !PT ;  /* 0x000000072c077209 */ /* 0x000fe40007810000 */
[----:B------:R-:W-:Y:S02]  /*4e40*/  FSEL R98, R30, -INF , !P0 ;  /* 0xff8000001e627808 */ /* 0x000fe40004000000 */
[----:B------:R-:W-:Y:S02]  /*4e50*/  ISETP.GE.AND P0, PT, R37, R186, PT ;  /* 0x000000ba2500720c */ /* 0x000fe40003f06270 */
[----:B------:R-:W-:-:S02]  /*4e60*/  ISETP.LT.OR P1, PT, R38, R183, P1 ;  /* 0x000000b72600720c */ /* 0x000fc40000f21670 */
[----:B------:R-:W-:Y:S02]  /*4e70*/  FMNMX.FTZ R0, R57, R0, !PT ;  /* 0x0000000039007209 */ /* 0x000fe40007810000 */
[----:B------:R-:W-:Y:S02]  /*4e80*/  FMNMX.FTZ R7, R46, R7, !PT ;  /* 0x000000072e077209 */ /* 0x000fe40007810000 */
[----:B------:R-:W-:Y:S02]  /*4e90*/  ISETP.LT.OR P0, PT, R37, R182, P0 ;  /* 0x000000b62500720c */ /* 0x000fe40000701670 */
[----:B------:R-:W-:Y:S02]  /*4ea0*/  FSEL R108, R20, -INF , !P1 ;  /* 0xff800000146c7808 */ /* 0x000fe40004800000 */
[----:B------:R-:W-:Y:S02]  /*4eb0*/  FMNMX.FTZ R0, R60, R0, !PT ;  /* 0x000000003c007209 */ /* 0x000fe40007810000 */
[----:B------:R-:W-:-:S02]  /*4ec0*/  ISETP.GE.AND P1, PT, R43, R187, PT ;  /* 0x000000bb2b00720c */ /* 0x000fc40003f26270 */
[----:B------:R-:W-:Y:S02]  /*4ed0*/  FMNMX.FTZ R7, R66, R7, !PT ;  /* 0x0000000742077209 */ /* 0x000fe40007810000 */
[----:B------:R-:W-:Y:S02]  /*4ee0*/  FSEL R97, R31, -INF , !P0 ;  /* 0xff8000001f617808 */ /* 0x000fe40004000000 */
[----:B------:R-:W-:Y:S02]  /*4ef0*/  FMNMX.FTZ R0, R61, R0, !PT ;  /* 0x000000003d007209 */ /* 0x000fe40007810000 */
[----:B------:R-:W-:Y:S02]  /*4f00*/  ISETP.GE.AND P0, PT, R38, R186, PT ;  /* 0x000000ba2600720c */ /* 0x000fe40003f06270 */
[----:B------:R-:W-:Y:S02]  /*4f10*/  ISETP.LT.OR P1, PT, R43, R183, P1 ;  /* 0x000000b72b00720c */ /* 0x000fe40000f21670 */
[----:B------:R-:W-:-:S02]  /*4f20*/  FMNMX.FTZ R7, R65, R7, !PT ;  /* 0x0000000741077209 */ /* 0x000fc40007810000 */
[----:B------:R-:W-:Y:S02]  /*4f30*/  FMNMX.FTZ R0, R64, R0, !PT ;  /* 0x0000000040007209 */ /* 0x000fe40007810000 */
[----:B------:R-:W-:Y:S02]  /*4f40*/  ISETP.LT.OR P0, PT, R38, R182, P0 ;  /* 0x000000b62600720c */ /* 0x000fe40000701670 */
[----:B------:R-:W-:Y:S02]  /*4f50*/  FSEL R96, R21, -INF , !P1 ;  /* 0xff80000015607808 */ /* 0x000fe40004800000 */
[----:B------:R-:W-:Y:S02]  /*4f60*/  FMNMX.FTZ R7, R108, R7, !PT ;  /* 0x000000076c077209 */ /* 0x000fe40007810000 */
[----:B------:R-:W-:Y:S02]  /*4f70*/  ISETP.GE.AND P3, PT, R4, R185, PT ;  /* 0x000000b90400720c */ /* 0x000fe40003f66270 */
[----:B------:R-:W-:-:S02]  /*4f80*/  FMNMX.FTZ R0, R47, R0, !PT ;  /* 0x000000002f007209 */ /* 0x000fc40007810000 */
[----:B------:R-:W-:Y:S02]  /*4f90*/  ISETP.GE.AND P2, PT, R3, R185, PT ;  /* 0x000000b90300720c */ /* 0x000fe40003f46270 */
[----:B------:R-:W-:Y:S02]  /*4fa0*/  FSEL R109, R22, -INF , !P0 ;  /* 0xff800000166d7808 */ /* 0x000fe40004000000 */
[----:B------:R-:W-:Y:S02]  /*4fb0*/  FMNMX.FTZ R7, R96, R7, !PT ;  /* 0x0000000760077209 */ /* 0x000fe40007810000 */
[----:B------:R-:W-:Y:S02]  /*4fc0*/  ISETP.GE.AND P0, PT, R43, R186, PT ;  /* 0x000000ba2b00720c */ /* 0x000fe40003f06270 */
[----:B------:R-:W-:Y:S01]  /*4fd0*/  FSEL R146, R106, -INF , !P5 ;  /* 0xff8000006a927808 */ /* 0x000fe20006800000 */
[----:B------:R-:W-:Y:S01]  /*4fe0*/  IMAD.MOV.U32 R106, RZ, RZ, R198 ;  /* 0x000000ffff6a7224 */ /* 0x000fe200078e00c6 */
[----:B------:R-:W-:-:S02]  /*4ff0*/  ISETP.LT.OR P5, PT, R4, R181, P3 ;  /* 0x000000b50400720c */ /* 0x000fc40001fa1670 */
[----:B------:R-:W-:Y:S01]  /*5000*/  FMNMX.FTZ R0, R98, R0, !PT ;  /* 0x0000000062007209 */ /* 0x000fe20007810000 */
[----:B------:R-:W-:Y:S01]  /*5010*/  IMAD.WIDE.U32 R110, R106, -0x326172a9, RZ ;  /* 0xcd9e8d576a6e7825 */ /* 0x000fe200078e00ff */
[----:B------:R-:W-:Y:S02]  /*5020*/  ISETP.LT.OR P3, PT, R3, R181, P2 ;  /* 0x000000b50300720c */ /* 0x000fe40001761670 */
[----:B------:R-:W-:Y:S02]  /*5030*/  ISETP.NE.AND P2, PT, R9, RZ, PT ;  /* 0x000000ff0900720c */ /* 0x000fe40003f45270 */
[----:B------:R-:W-:Y:S01]  /*5040*/  ISETP.LT.OR P0, PT, R43, R182, P0 ;  /* 0x000000b62b00720c */ /* 0x000fe20000701670 */
[----:B------:R-:W1:Y:S01]  /*5050*/  SHFL.BFLY PT, R9, R7, 0x2, 0x1f ;  /* 0x0c401f0007097f89 */ /* 0x000e6200000e0000 */
[----:B------:R-:W-:Y:S02]  /*5060*/  FMNMX.FTZ R0, R97, R0, !PT ;  /* 0x0000000061007209 */ /* 0x000fe40007810000 */
[----:B------:R-:W-:-:S02]  /*5070*/  FSEL R99, R23, -INF , !P0 ;  /* 0xff80000017637808 */ /* 0x000fc40004000000 */
[-C--:B------:R-:W-:Y:S02]  /*5080*/  ISETP.GE.AND P1, PT, R4, R184.reuse, PT ;  /* 0x000000b80400720c */ /* 0x080fe40003f26270 */
[----:B------:R-:W-:Y:S02]  /*5090*/  ISETP.GE.AND P0, PT, R3, R184, PT ;  /* 0x000000b80300720c */ /* 0x000fe40003f06270 */
[----:B------:R-:W-:Y:S02]  /*50a0*/  FMNMX.FTZ R0, R109, R0, !PT ;  /* 0x000000006d007209 */ /* 0x000fe40007810000 */
[----:B------:R-:W-:Y:S02]  /*50b0*/  FSEL R145, R104, -INF , !P4 ;  /* 0xff80000068917808 */ /* 0x000fe40006000000 */
[----:B------:R-:W-:Y:S02]  /*50c0*/  LOP3.LUT R114, R72, UR34, RZ, 0x3c, !PT ;  /* 0x0000002248727c12 */ /* 0x000fe4000f8e3cff */
[----:B------:R-:W-:-:S02]  /*50d0*/  ISETP.LT.OR P4, PT, R4, R180, P1 ;  /* 0x000000b40400720c */ /* 0x000fc40000f81670 */
[----:B------:R-:W-:Y:S01]  /*50e0*/  ISETP.LT.OR P1, PT, R3, R180, P0 ;  /* 0x000000b40300720c */ /* 0x000fe20000721670 */
[----:B------:R-:W-:Y:S01]  /*50f0*/  STL [R1+0xdc], R114 ;  /* 0x0000dc7201007387 */ /* 0x000fe20000100800 */
[----:B------:R-:W-:Y:S01]  /*5100*/  FMNMX.FTZ R3, R99, R0, !PT ;  /* 0x0000000063037209 */ /* 0x000fe20007810000 */
[----:B------:R-:W-:Y:S01]  /*5110*/  IMAD.SHL.U32 R0, R75, 0x2, RZ ;  /* 0x000000024b007824 */ /* 0x000fe200078e00ff */
[----:B------:R-:W-:Y:S02]  /*5120*/  LOP3.LUT R8, R111, R114, RZ, 0x3c, !PT ;  /* 0x000000726f087212 */ /* 0x000fe400078e3cff */
[----:B------:R-:W-:Y:S01]  /*5130*/  FSEL R142, R105, -INF , !P2 ;  /* 0xff800000698e7808 */ /* 0x000fe20005000000 */
[----:B------:R-:W2:Y:S01]  /*5140*/  SHFL.BFLY PT, R11, R3, 0x2, 0x1f ;  /* 0x0c401f00030b7f89 */ /* 0x000ea200000e0000 */
[----:B------:R-:W-:Y:S01]  /*5150*/  LOP3.LUT R4, R0, UR35, RZ, 0x3c, !PT ;  /* 0x0000002300047c12 */ /* 0x000fe2000f8e3cff */
[----:B------:R-:W-:Y:S01]  /*5160*/  IMAD.WIDE.U32 R244, R8, -0x2daee0ad, RZ ;  /* 0xd2511f5308f47825 */ /* 0x000fe200078e00ff */
[----:B-1----:R-:W-:-:S02]  /*5170*/  FMNMX.FTZ R7, R7, R9, !PT ;  /* 0x0000000907077209 */ /* 0x002fc40007810000 */
[----:B------:R-:W-:Y:S02]  /*5180*/  LOP3.LUT R8, R63, R4, RZ, 0x3c, !PT ;  /* 0x000000043f087212 */ /* 0x000fe400078e3cff */
[----:B------:R-:W-:Y:S01]  /*5190*/  LOP3.LUT R4, R245, UR16, R62, 0x96, !PT ;  /* 0x00000010f5047c12 */ /* 0x000fe2000f8e963e */
[----:B------:R-:W1:Y:S01]  /*51a0*/  SHFL.BFLY PT, R12, R7, 0x1, 0x1f ;  /* 0x0c201f00070c7f89 */ /* 0x000e6200000e0000 */
[----:B------:R-:W-:Y:S01]  /*51b0*/  IADD3 R0, R0, 0x1, RZ ;  /* 0x0000000100007810 */ /* 0x000fe20007ffe0ff */
[----:B------:R-:W-:Y:S01]  /*51c0*/  IMAD.WIDE.U32 R24, R8, -0x326172a9, RZ ;  /* 0xcd9e8d5708187825 */ /* 0x000fe200078e00ff */
[----:B------:R-:W-:Y:S02]  /*51d0*/  ISETP.GE.AND P2, PT, R10, R185, PT ;  /* 0x000000b90a00720c */ /* 0x000fe40003f46270 */
[----:B------:R-:W-:Y:S01]  /*51e0*/  LOP3.LUT R45, R0, UR35, RZ, 0x3c, !PT ;  /* 0x00000023002d7c12 */ /* 0x000fe2000f8e3cff */
[----:B------:R-:W-:Y:S01]  /*51f0*/  IMAD.WIDE.U32 R30, R4, -0x326172a9, RZ ;  /* 0xcd9e8d57041e7825 */ /* 0x000fe200078e00ff */
[----:B------:R-:W-:-:S02]  /*5200*/  LOP3.LUT R8, R25, UR17, R110, 0x96, !PT ;  /* 0x0000001119087c12 */ /* 0x000fc4000f8e966e */
[----:B------:R-:W-:Y:S02]  /*5210*/  LOP3.LUT R0, R63, R45, RZ, 0x3c, !PT ;  /* 0x0000002d3f007212 */ /* 0x000fe400078e3cff */
[----:B------:R-:W-:Y:S01]  /*5220*/  LOP3.LUT R4, R31, UR12, R24, 0x96, !PT ;  /* 0x0000000c1f047c12 */ /* 0x000fe2000f8e9618 */
[----:B------:R-:W-:Y:S01]  /*5230*/  IMAD.WIDE.U32 R34, R8, -0x2daee0ad, RZ ;  /* 0xd2511f5308227825 */ /* 0x000fe200078e00ff */
[----:B------:R-:W-:Y:S02]  /*5240*/  ISETP.GE.AND P0, PT, R10, R184, PT ;  /* 0x000000b80a00720c */ /* 0x000fe40003f06270 */
[----:B------:R-:W-:Y:S01]  /*5250*/  FSEL R143, R107, -INF , !P6 ;  /* 0xff8000006b8f7808 */ /* 0x000fe20007000000 */
[----:B------:R-:W-:Y:S01]  /*5260*/  IMAD.WIDE.U32 R40, R4, -0x2daee0ad, RZ ;  /* 0xd2511f5304287825 */ /* 0x000fe200078e00ff */
[----:B--2---:R-:W-:Y:S02]  /*5270*/  FMNMX.FTZ R22, R3, R11, !PT ;  /* 0x0000000b03167209 */ /* 0x004fe40007810000 */
[----:B------:R-:W-:Y:S01]  /*5280*/  LOP3.LUT R3, R35, UR11, R244, 0x96, !PT ;  /* 0x0000000b23037c12 */ /* 0x000fe2000f8e96f4 */
[----:B------:R-:W-:Y:S01]  /*5290*/  IMAD.WIDE.U32 R28, R0, -0x326172a9, RZ ;  /* 0xcd9e8d57001c7825 */ /* 0x000fe200078e00ff */
[----:B------:R-:W-:Y:S01]  /*52a0*/  LOP3.LUT R4, R41, UR9, R34, 0x96, !PT ;  /* 0x0000000929047c12 */ /* 0x000fe2000f8e9622 */
[----:B------:R-:W2:Y:S01]  /*52b0*/  SHFL.BFLY PT, R23, R22, 0x1, 0x1f ;  /* 0x0c201f0016177f89 */ /* 0x000ea200000e0000 */
[----:B------:R-:W-:Y:S01]  /*52c0*/  ISETP.LT.OR P6, PT, R10, R181, P2 ;  /* 0x000000b50a00720c */ /* 0x000fe200017c1670 */
[----:B------:R-:W-:Y:S01]  /*52d0*/  IMAD.WIDE.U32 R8, R3, -0x326172a9, RZ ;  /* 0xcd9e8d5703087825 */ /* 0x000fe200078e00ff */
[----:B------:R-:W-:-:S02]  /*52e0*/  LOP3.LUT R0, R29, UR17, R110, 0x96, !PT ;  /* 0x000000111d007c12 */ /* 0x000fc4000f8e966e */
[----:B------:R-:W-:Y:S01]  /*52f0*/  ISETP.LT.OR P0, PT, R10, R180, P0 ;  /* 0x000000b40a00720c */ /* 0x000fe20000701670 */
[----:B------:R-:W-:Y:S01]  /*5300*/  IMAD.WIDE.U32 R20, R4, -0x326172a9, RZ ;  /* 0xcd9e8d5704147825 */ /* 0x000fe200078e00ff */
[----:B------:R-:W-:Y:S02]  /*5310*/  LOP3.LUT R3, R31, UR12, R28, 0x96, !PT ;  /* 0x0000000c1f037c12 */ /* 0x000fe4000f8e961c */
[----:B------:R-:W-:Y:S02]  /*5320*/  LOP3.LUT R10, R9, UR10, R30, 0x96, !PT ;  /* 0x0000000a090a7c12 */ /* 0x000fe4000f8e961e */
[----:B------:R-:W-:Y:S01]  /*5330*/  LOP3.LUT R4, R21, UR8, R8, 0x96, !PT ;  /* 0x0000000815047c12 */ /* 0x000fe2000f8e9608 */
[----:B------:R-:W-:Y:S01]  /*5340*/  IMAD.WIDE.U32 R8, R0, -0x2daee0ad, RZ ;  /* 0xd2511f5300087825 */ /* 0x000fe200078e00ff */
[----:B-1----:R-:W-:Y:S02]  /*5350*/  FMNMX.FTZ R68, R7, R12, !PT ;  /* 0x0000000c07447209 */ /* 0x002fe40007810000 */
[----:B------:R-:W-:Y:S01]  /*5360*/  P2R R78, PR, RZ, 0x1 ;  /* 0x00000001ff4e7803 */ /* 0x000fe20000000000 */
[----:B------:R-:W-:Y:S01]  /*5370*/  IMAD.WIDE.U32 R16, R3, -0x2daee0ad, RZ ;  /* 0xd2511f5303107825 */ /* 0x000fe200078e00ff */
[----:B------:R-:W-:-:S02]  /*5380*/  LOP3.LUT R0, R9, UR11, R244, 0x96, !PT ;  /* 0x0000000b09007c12 */ /* 0x000fc4000f8e96f4 */
[C---:B------:R-:W-:Y:S01]  /*5390*/  FSETP.NEU.FTZ.AND P0, PT, R68.reuse, -INF , PT ;  /* 0xff8000004400780b */ /* 0x040fe20003f1d000 */
[----:B------:R-:W-:Y:S01]  /*53a0*/  FMUL.FTZ R3, R68, c[0x0][0x23c] ;  /* 0x00008f0044037a20 */ /* 0x000fe20000410000 */
[----:B------:R-:W-:Y:S01]  /*53b0*/  LOP3.LUT R7, R17, UR9, R8, 0x96, !PT ;  /* 0x0000000911077c12 */ /* 0x000fe2000f8e9608 */
[----:B------:R-:W-:Y:S01]  /*53c0*/  IMAD.WIDE.U32 R10, R10, -0x2daee0ad, RZ ;  /* 0xd2511f530a0a7825 */ /* 0x000fe200078e00ff */
[----:B------:R-:W-:Y:S02]  /*53d0*/  FSEL R166, R103, -INF , !P1 ;  /* 0xff80000067a67808 */ /* 0x000fe40004800000 */
[----:B--2---:R-:W-:Y:S01]  /*53e0*/  FMNMX.FTZ R69, R22, R23, !PT ;  /* 0x0000001716457209 */ /* 0x004fe20007810000 */
[----:B------:R-:W-:Y:S01]  /*53f0*/  IMAD.WIDE.U32 R18, R4, -0x2daee0ad, RZ ;  /* 0xd2511f5304127825 */ /* 0x000fe200078e00ff */
[----:B------:R-:W-:Y:S02]  /*5400*/  LOP3.LUT R4, R11, UR7, R40, 0x96, !PT ;  /* 0x000000070b047c12 */ /* 0x000fe4000f8e9628 */
[----:B------:R-:W-:Y:S01]  /*5410*/  FSEL R167, R102, -INF , !P4 ;  /* 0xff80000066a77808 */ /* 0x000fe20006000000 */
[----:B------:R-:W-:Y:S01]  /*5420*/  IMAD.WIDE.U32 R12, R0, -0x326172a9, RZ ;  /* 0xcd9e8d57000c7825 */ /* 0x000fe200078e00ff */
[----:B------:R-:W-:-:S02]  /*5430*/  FSEL R0, R3, RZ, P0 ;  /* 0x000000ff03007208 */ /* 0x000fc40000000000 */
[----:B------:R-:W-:Y:S01]  /*5440*/  LOP3.LUT R3, R19, UR5, R10, 0x96, !PT ;  /* 0x0000000513037c12 */ /* 0x000fe2000f8e960a */
[----:B------:R-:W-:Y:S01]  /*5450*/  IMAD.WIDE.U32 R32, R7, -0x326172a9, RZ ;  /* 0xcd9e8d5707207825 */ /* 0x000fe200078e00ff */
[----:B------:R-:W-:Y:S02]  /*5460*/  LOP3.LUT R10, R13, UR10, R30, 0x96, !PT ;  /* 0x0000000a0d0a7c12 */ /* 0x000fe4000f8e961e */
[----:B------:R-:W-:Y:S01]  /*5470*/  FSETP.NEU.FTZ.AND P0, PT, R69, -INF , PT ;  /* 0xff8000004500780b */ /* 0x000fe20003f1d000 */
[----:B------:R-:W-:Y:S01]  /*5480*/  IMAD.WIDE.U32 R8, R3, -0x326172a9, RZ ;  /* 0xcd9e8d5703087825 */ /* 0x000fe200078e00ff */
[----:B------:R-:W-:Y:S02]  /*5490*/  LOP3.LUT R3, R33, UR8, R12, 0x96, !PT ;  /* 0x0000000821037c12 */ /* 0x000fe4000f8e960c */
[----:B------:R-:W-:Y:S01]  /*54a0*/  FSEL R141, R101, -INF , !P3 ;  /* 0xff800000658d7808 */ /* 0x000fe20005800000 */
[----:B------:R-:W-:Y:S01]  /*54b0*/  FFMA.FTZ R7, R14, c[0x0][0x23c], -R0 ;  /* 0x00008f000e077a23 */ /* 0x000fe20000010800 */
[----:B------:R-:W-:Y:S01]  /*54c0*/  FSEL R140, R100, -INF , !P5 ;  /* 0xff800000648c7808 */ /* 0x000fe20006800000 */
[----:B------:R-:W-:Y:S01]  /*54d0*/  IMAD.WIDE.U32 R14, R4, -0x326172a9, RZ ;  /* 0xcd9e8d57040e7825 */ /* 0x000fe200078e00ff */
[----:B------:R-:W-:Y:S01]  /*54e0*/  LOP3.LUT R13, R8, 0xffff, RZ, 0xc0, !PT ;  /* 0x0000ffff080d7812 */ /* 0x000fe200078ec0ff */
[----:B------:R1:W-:Y:S01]  /*54f0*/  MUFU.EX2 R241, R7 ;  /* 0x0000000700f17308 */ /* 0x0003e20000000800 */
[----:B------:R-:W-:Y:S01]  /*5500*/  IADD3 R106, R106, 0x4, RZ ;  /* 0x000000046a6a7810 */ /* 0x000fe20007ffe0ff */
[----:B------:R-:W-:Y:S01]  /*5510*/  IMAD.WIDE.U32 R10, R10, -0x2daee0ad, RZ ;  /* 0xd2511f530a0a7825 */ /* 0x000fe200078e00ff */
[----:B------:R-:W-:-:S02]  /*5520*/  FSEL R107, R136, -INF , !P6 ;  /* 0xff800000886b7808 */ /* 0x000fc40007000000 */
[----:B------:R-:W-:Y:S01]  /*5530*/  LOP3.LUT R34, R41, UR9, R34, 0x96, !PT ;  /* 0x0000000929227c12 */ /* 0x000fe2000f8e9622 */
[----:B------:R-:W-:Y:S01]  /*5540*/  IMAD.WIDE.U32 R22, R3, -0x2daee0ad, RZ ;  /* 0xd2511f5303167825 */ /* 0x000fe200078e00ff */
[----:B------:R-:W-:Y:S01]  /*5550*/  LOP3.LUT R17, R11, UR7, R16, 0x96, !PT ;  /* 0x000000070b117c12 */ /* 0x000fe2000f8e9610 */
[----:B------:R2:W-:Y:S02]  /*5560*/  STL [R1+0xf8], R106 ;  /* 0x0000f86a01007387 */ /* 0x0005e40000100800 */
[----:B------:R-:W-:Y:S01]  /*5570*/  FMUL.FTZ R12, R69, c[0x0][0x23c] ;  /* 0x00008f00450c7a20 */ /* 0x000fe20000410000 */
[----:B------:R-:W-:Y:S01]  /*5580*/  LOP3.LUT R16, R23, UR5, R10, 0x96, !PT ;  /* 0x0000000517107c12 */ /* 0x000fe2000f8e960a */
[----:B------:R-:W-:-:S03]  /*5590*/  FFMA.FTZ R4, R26, c[0x0][0x23c], -R0 ;  /* 0x00008f001a047a23 */ /* 0x000fc60000010800 */
[----:B------:R-:W-:Y:S01]  /*55a0*/  FSEL R3, R12, RZ, P0 ;  /* 0x000000ff0c037208 */ /* 0x000fe20000000000 */
[----:B------:R3:W4:Y:S01]  /*55b0*/  MUFU.EX2 R104, R4 ;  /* 0x0000000400687308 */ /* 0x0007220000000800 */
[----:B-1----:R-:W-:Y:S02]  /*55c0*/  LOP3.LUT R7, R9, UR14, R14, 0x96, !PT ;  /* 0x0000000e09077c12 */ /* 0x002fe4000f8e960e */
[----:B------:R-:W-:Y:S01]  /*55d0*/  LOP3.LUT R14, R15, UR6, R20, 0x96, !PT ;  /* 0x000000060f0e7c12 */ /* 0x000fe2000f8e9614 */
[--C-:B------:R-:W-:Y:S01]  /*55e0*/  FFMA.FTZ R11, R27, c[0x0][0x23c], -R3.reuse ;  /* 0x00008f001b0b7a23 */ /* 0x100fe20000010803 */
[----:B------:R-:W-:Y:S02]  /*55f0*/  LOP3.LUT R10, R7, 0xff, RZ, 0xc0, !PT ;  /* 0x000000ff070a7812 */ /* 0x000fe400078ec0ff */
[----:B------:R-:W-:Y:S01]  /*5600*/  LOP3.LUT R12, R8, 0xff, RZ, 0xc0, !PT ;  /* 0x000000ff080c7812 */ /* 0x000fe200078ec0ff */
[----:B------:R1:W-:Y:S01]  /*5610*/  MUFU.EX2 R201, R11 ;  /* 0x0000000b00c97308 */ /* 0x0003e20000000800 */
[----:B------:R-:W-:Y:S01]  /*5620*/  ISETP.GE.U32.AND P1, PT, R225, R10, PT ;  /* 0x0000000ae100720c */ /* 0x000fe20003f26070 */
[----:B------:R-:W-:Y:S01]  /*5630*/  FFMA.FTZ R10, R36, c[0x0][0x23c], -R3 ;  /* 0x00008f00240a7a23 */ /* 0x000fe20000010803 */
[----:B------:R-:W-:-:S02]  /*5640*/  SHF.R.U32.HI R15, RZ, 0x10, R8 ;  /* 0x00000010ff0f7819 */ /* 0x000fc40000011608 */
[----:B------:R-:W-:Y:S02]  /*5650*/  ISETP.GE.U32.AND P4, PT, R225, R12, PT ;  /* 0x0000000ce100720c */ /* 0x000fe40003f86070 */
[----:B---3--:R-:W-:Y:S01]  /*5660*/  LOP3.LUT R4, R7, 0xffff, RZ, 0xc0, !PT ;  /* 0x0000ffff07047812 */ /* 0x008fe200078ec0ff */
[----:B------:R3:W5:Y:S03]  /*5670*/  MUFU.EX2 R200, R10 ;  /* 0x0000000a00c87308 */ /* 0x0007660000000800 */
[----:B------:R-:W-:-:S04]  /*5680*/  SHF.R.U32.HI R4, RZ, 0x8, R4 ;  /* 0x00000008ff047819 */ /* 0x000fc80000011604 */
[----:B------:R-:W-:Y:S02]  /*5690*/  LOP3.LUT R4, R4, 0xffff, RZ, 0xc0, !PT ;  /* 0x0000ffff04047812 */ /* 0x000fe400078ec0ff */
[----:B-1----:R-:W-:Y:S01]  /*56a0*/  SHF.R.U32.HI R11, RZ, 0x18, R8 ;  /* 0x00000018ff0b7819 */ /* 0x002fe20000011608 */
[----:B------:R-:W-:Y:S01]  /*56b0*/  IMAD.WIDE.U32 R8, R14, -0x2daee0ad, RZ ;  /* 0xd2511f530e087825 */ /* 0x000fe200078e00ff */
[C---:B------:R-:W-:Y:S02]  /*56c0*/  ISETP.GE.U32.AND P0, PT, R225.reuse, R4, PT ;  /* 0x00000004e100720c */ /* 0x040fe40003f06070 */
[----:B----4-:R-:W-:Y:S02]  /*56d0*/  F2FP.BF16.PACK_AB R4, R104, R241 ;  /* 0x000000f16804723e */ /* 0x010fe400000010ff */
[----:B------:R-:W-:Y:S01]  /*56e0*/  ISETP.GE.U32.AND P3, PT, R225, R11, PT ;  /* 0x0000000be100720c */ /* 0x000fe20003f66070 */
[----:B---3--:R-:W-:Y:S01]  /*56f0*/  FFMA.FTZ R10, R39, c[0x0][0x23c], -R0 ;  /* 0x00008f00270a7a23 */ /* 0x008fe20000010800 */
[----:B------:R-:W-:Y:S01]  /*5700*/  PRMT R102, R4, 0x7610, R102 ;  /* 0x0000761004667816 */ /* 0x000fe20000000066 */
[----:B------:R-:W-:Y:S01]  /*5710*/  FFMA.FTZ R11, R42, c[0x0][0x23c], -R0 ;  /* 0x00008f002a0b7a23 */ /* 0x000fe20000010800 */
[----:B------:R-:W-:Y:S01]  /*5720*/  PRMT R101, R4, 0x7632, R101 ;  /* 0x0000763204657816 */ /* 0x000fe20000000065 */
[----:B------:R5:W-:Y:S01]  /*5730*/  MUFU.EX2 R199, R10 ;  /* 0x0000000a00c77308 */ /* 0x000be20000000800 */
[--C-:B------:R-:W-:Y:S01]  /*5740*/  SHF.R.U32.HI R4, RZ, 0x18, R7.reuse ;  /* 0x00000018ff047819 */ /* 0x100fe20000011607 */
[----:B------:R-:W-:Y:S01]  /*5750*/  @!P1 HFMA2.BF16_V2 R67, -RZ.H0_H0, RZ.H0_H0, -R102.H0_H0 ;  /* 0x200000ffff439231 */ /* 0x000fe20000340966 */
[----:B------:R-:W-:Y:S01]  /*5760*/  SHF.R.U32.HI R7, RZ, 0x10, R7 ;  /* 0x00000010ff077819 */ /* 0x000fe20000011607 */
[----:B------:R-:W-:Y:S01]  /*5770*/  @!P0 HFMA2.BF16_V2 R70, -RZ.H0_H0, RZ.H0_H0, -R101.H0_H0 ;  /* 0x200000ffff468231 */ /* 0x000fe20000340965 */
[----:B------:R-:W-:-:S02]  /*5780*/  PRMT R155, R102, 0x5410, R101 ;  /* 0x00005410669b7816 */ /* 0x000fc40000000065 */
[----:B------:R-:W-:Y:S01]  /*5790*/  @!P1 PRMT R102, R67, 0x5410, RZ ;  /* 0x0000541043669816 */ /* 0x000fe200000000ff */
[----:B------:R1:W3:Y:S01]  /*57a0*/  MUFU.EX2 R239, R11 ;  /* 0x0000000b00ef7308 */ /* 0x0002e20000000800 */
[----:B------:R-:W-:Y:S02]  /*57b0*/  ISETP.GE.U32.AND P2, PT, R225, R4, PT ;  /* 0x00000004e100720c */ /* 0x000fe40003f46070 */
[----:B------:R-:W-:Y:S02]  /*57c0*/  @!P0 PRMT R101, R70, 0x5410, RZ ;  /* 0x0000541046658816 */ /* 0x000fe400000000ff */
[----:B------:R-:W-:Y:S02]  /*57d0*/  LOP3.LUT R4, R9, UR13, R18, 0x96, !PT ;  /* 0x0000000d09047c12 */ /* 0x000fe4000f8e9612 */
[----:B------:R-:W-:Y:S02]  /*57e0*/  SHF.R.U32.HI R14, RZ, 0x10, R8 ;  /* 0x00000010ff0e7819 */ /* 0x000fe40000011608 */
[----:B-----5:R-:W-:-:S02]  /*57f0*/  F2FP.BF16.PACK_AB R10, R200, R201 ;  /* 0x000000c9c80a723e */ /* 0x020fc400000010ff */
[----:B------:R-:W-:Y:S02]  /*5800*/  SHF.R.U32.HI R12, RZ, 0x18, R8 ;  /* 0x00000018ff0c7819 */ /* 0x000fe40000011608 */
[C---:B------:R-:W-:Y:S02]  /*5810*/  PRMT R103, R10.reuse, 0x7632, R103 ;  /* 0x000076320a677816 */ /* 0x040fe40000000067 */
[----:B------:R-:W-:Y:S01]  /*5820*/  PRMT R100, R10, 0x7610, R100 ;  /* 0x000076100a647816 */ /* 0x000fe20000000064 */
[----:B-1----:R-:W-:Y:S01]  /*5830*/  FFMA.FTZ R11, R48, c[0x0][0x23c], -R3 ;  /* 0x00008f00300b7a23 */ /* 0x002fe20000010803 */
[----:B------:R-:W-:Y:S01]  /*5840*/  LOP3.LUT R10, R7, 0xff, RZ, 0xc0, !PT ;  /* 0x000000ff070a7812 */ /* 0x000fe200078ec0ff */
[----:B------:R-:W-:Y:S01]  /*5850*/  @!P2 HFMA2.BF16_V2 R71, -RZ.H0_H0, RZ.H0_H0, -R103.H0_H0 ;  /* 0x200000ffff47a231 */ /* 0x000fe20000340967 */
[----:B------:R-:W-:Y:S01]  /*5860*/  SHF.R.U32.HI R7, RZ, 0x8, R13 ;  /* 0x00000008ff077819 */ /* 0x000fe2000001160d */
[----:B------:R1:W-:Y:S01]  /*5870*/  MUFU.EX2 R198, R11 ;  /* 0x0000000b00c67308 */ /* 0x0003e20000000800 */
[----:B------:R-:W-:Y:S01]  /*5880*/  ISETP.GE.U32.AND P1, PT, R225, R10, PT ;  /* 0x0000000ae100720c */ /* 0x000fe20003f26070 */
[----:B------:R-:W-:Y:S01]  /*5890*/  FFMA.FTZ R10, R49, c[0x0][0x23c], -R3 ;  /* 0x00008f00310a7a23 */ /* 0x000fe20000010803 */
[----:B------:R-:W-:-:S02]  /*58a0*/  LOP3.LUT R7, R7, 0xffff, RZ, 0xc0, !PT ;  /* 0x0000ffff07077812 */ /* 0x000fc400078ec0ff */
[----:B------:R-:W-:Y:S01]  /*58b0*/  LOP3.LUT R13, R8, 0xffff, RZ, 0xc0, !PT ;  /* 0x0000ffff080d7812 */ /* 0x000fe200078ec0ff */
[----:B------:R-:W-:Y:S01]  /*58c0*/  FFMA.FTZ R9, R50, c[0x0][0x23c], -R0 ;  /* 0x00008f0032097a23 */ /* 0x000fe20000010800 */
[----:B------:R-:W-:Y:S01]  /*58d0*/  ISETP.GE.U32.AND P0, PT, R225, R7, PT ;  /* 0x00000007e100720c */ /* 0x000fe20003f06070 */
[----:B------:R-:W4:Y:S01]  /*58e0*/  MUFU.EX2 R70, R10 ;  /* 0x0000000a00467308 */ /* 0x000f220000000800 */
[----:B---3--:R-:W-:Y:S02]  /*58f0*/  F2FP.BF16.PACK_AB R7, R239, R199 ;  /* 0x000000c7ef07723e */ /* 0x008fe400000010ff */
[----:B------:R-:W-:Y:S02]  /*5900*/  PRMT R154, R100, 0x5410, R103 ;  /* 0x00005410649a7816 */ /* 0x000fe40000000067 */
[C---:B------:R-:W-:Y:S01]  /*5910*/  PRMT R237, R7.reuse, 0x7610, R237 ;  /* 0x0000761007ed7816 */ /* 0x040fe200000000ed */
[----:B------:R-:W-:Y:S01]  /*5920*/  @!P1 HFMA2.BF16_V2 R74, -RZ.H0_H0, RZ.H0_H0, -R100.H0_H0 ;  /* 0x200000ffff4a9231 */ /* 0x000fe20000340964 */
[----:B------:R-:W-:Y:S01]  /*5930*/  PRMT R236, R7, 0x7632, R236 ;  /* 0x0000763207ec7816 */ /* 0x000fe200000000ec */
[----:B------:R3:W-:Y:S01]  /*5940*/  MUFU.EX2 R251, R9 ;  /* 0x0000000900fb7308 */ /* 0x0007e20000000800 */
[----:B-1----:R-:W-:Y:S01]  /*5950*/  LOP3.LUT R11, R8, 0xff, RZ, 0xc0, !PT ;  /* 0x000000ff080b7812 */ /* 0x002fe200078ec0ff */
[----:B------:R-:W-:Y:S01]  /*5960*/  FFMA.FTZ R8, R51, c[0x0][0x23c], -R0 ;  /* 0x00008f0033087a23 */ /* 0x000fe20000010800 */
[----:B------:R-:W-:Y:S01]  /*5970*/  LOP3.LUT R7, R15, 0xff, RZ, 0xc0, !PT ;  /* 0x000000ff0f077812 */ /* 0x000fe200078ec0ff */
[----:B------:R-:W-:Y:S01]  /*5980*/  @!P0 HFMA2.BF16_V2 R73, -RZ.H0_H0, RZ.H0_H0, -R236.H0_H0 ;  /* 0x200000ffff498231 */ /* 0x000fe200003409ec */
[----:B------:R-:W-:Y:S01]  /*5990*/  @!P2 PRMT R103, R71, 0x5410, RZ ;  /* 0x000054104767a816 */ /* 0x000fe200000000ff */
[----:B------:R-:W-:Y:S01]  /*59a0*/  @!P4 HFMA2.BF16_V2 R72, -RZ.H0_H0, RZ.H0_H0, -R237.H0_H0 ;  /* 0x200000ffff48c231 */ /* 0x000fe200003409ed */
[----:B------:R-:W-:Y:S01]  /*59b0*/  ISETP.GE.U32.AND P2, PT, R225, R7, PT ;  /* 0x00000007e100720c */ /* 0x000fe20003f46070 */
[----:B------:R1:W5:Y:S01]  /*59c0*/  MUFU.EX2 R238, R8 ;  /* 0x0000000800ee7308 */ /* 0x0003620000000800 */
[----:B----4-:R-:W-:Y:S01]  /*59d0*/  F2FP.BF16.PACK_AB R7, R70, R198 ;  /* 0x000000c64607723e */ /* 0x010fe200000010ff */
[----:B------:R-:W-:Y:S01]  /*59e0*/  FFMA.FTZ R10, R52, c[0x0][0x23c], -R3 ;  /* 0x00008f00340a7a23 */ /* 0x000fe20000010803 */
[----:B------:R-:W-:-:S02]  /*59f0*/  @!P1 PRMT R100, R74, 0x5410, RZ ;  /* 0x000054104a649816 */ /* 0x000fc400000000ff */
[C---:B------:R-:W-:Y:S02]  /*5a00*/  PRMT R235, R7.reuse, 0x7632, R235 ;  /* 0x0000763207eb7816 */ /* 0x040fe400000000eb */
[----:B------:R-:W-:Y:S01]  /*5a10*/  PRMT R234, R7, 0x7610, R234 ;  /* 0x0000761007ea7816 */ /* 0x000fe200000000ea */
[----:B------:R4:W-:Y:S01]  /*5a20*/  MUFU.EX2 R218, R10 ;  /* 0x0000000a00da7308 */ /* 0x0009e20000000800 */
[----:B---3--:R-:W-:Y:S01]  /*5a30*/  LOP3.LUT R9, R4, 0xffff, RZ, 0xc0, !PT ;  /* 0x0000ffff04097812 */ /* 0x008fe200078ec0ff */
[----:B------:R-:W-:Y:S01]  /*5a40*/  @!P3 HFMA2.BF16_V2 R76, -RZ.H0_H0, RZ.H0_H0, -R235.H0_H0 ;  /* 0x200000ffff4cb231 */ /* 0x000fe200003409eb */
[----:B------:R-:W-:Y:S01]  /*5a50*/  PRMT R152, R237, 0x5410, R236 ;  /* 0x00005410ed987816 */ /* 0x000fe200000000ec */
[----:B------:R-:W-:Y:S01]  /*5a60*/  @!P2 HFMA2.BF16_V2 R77, -RZ.H0_H0, RZ.H0_H0, -R234.H0_H0 ;  /* 0x200000ffff4da231 */ /* 0x000fe200003409ea */
[----:B------:R-:W-:Y:S02]  /*5a70*/  SHF.R.U32.HI R7, RZ, 0x8, R9 ;  /* 0x00000008ff077819 */ /* 0x000fe40000011609 */
[----:B------:R-:W-:-:S02]  /*5a80*/  @!P0 PRMT R236, R73, 0x5410, RZ ;  /* 0x0000541049ec8816 */ /* 0x000fc400000000ff */
[----:B-1----:R-:W-:Y:S02]  /*5a90*/  LOP3.LUT R8, R4, 0xff, RZ, 0xc0, !PT ;  /* 0x000000ff04087812 */ /* 0x002fe400078ec0ff */
[----:B------:R-:W-:Y:S02]  /*5aa0*/  LOP3.LUT R7, R7, 0xffff, RZ, 0xc0, !PT ;  /* 0x0000ffff07077812 */ /* 0x000fe400078ec0ff */
[----:B------:R-:W-:Y:S01]  /*5ab0*/  ISETP.GE.U32.AND P1, PT, R225, R8, PT ;  /* 0x00000008e100720c */ /* 0x000fe20003f26070 */
[----:B------:R-:W-:Y:S01]  /*5ac0*/  FFMA.FTZ R8, R53, c[0x0][0x23c], -R3 ;  /* 0x00008f0035087a23 */ /* 0x000fe20000010803 */
[----:B------:R-:W-:Y:S01]  /*5ad0*/  ISETP.GE.U32.AND P0, PT, R225, R7, PT ;  /* 0x00000007e100720c */ /* 0x000fe20003f06070 */
[----:B----4-:R-:W-:Y:S01]  /*5ae0*/  FFMA.FTZ R10, R58, c[0x0][0x23c], -R0 ;  /* 0x00008f003a0a7a23 */ /* 0x010fe20000010800 */
[----:B-----5:R-:W-:Y:S01]  /*5af0*/  F2FP.BF16.PACK_AB R9, R238, R251 ;  /* 0x000000fbee09723e */ /* 0x020fe200000010ff */
[----:B------:R1:W3:Y:S01]  /*5b00*/  MUFU.EX2 R219, R8 ;  /* 0x0000000800db7308 */ /* 0x0002e20000000800 */
[----:B------:R-:W-:-:S02]  /*5b10*/  SHF.R.U32.HI R7, RZ, 0x18, R4 ;  /* 0x00000018ff077819 */ /* 0x000fc40000011604 */
[----:B------:R-:W-:Y:S02]  /*5b20*/  PRMT R151, R234, 0x5410, R235 ;  /* 0x00005410ea977816 */ /* 0x000fe400000000eb */
[----:B------:R-:W-:Y:S02]  /*5b30*/  @!P2 PRMT R234, R77, 0x5410, RZ ;  /* 0x000054104deaa816 */ /* 0x000fe400000000ff */
[----:B------:R-:W-:Y:S01]  /*5b40*/  PRMT R233, R9, 0x7610, R233 ;  /* 0x0000761009e97816 */ /* 0x000fe200000000e9 */
[----:B------:R-:W-:Y:S01]  /*5b50*/  MUFU.EX2 R247, R10 ;  /* 0x0000000a00f77308 */ /* 0x000fe20000000800 */
[----:B------:R-:W-:Y:S01]  /*5b60*/  ISETP.GE.U32.AND P2, PT, R225, R7, PT ;  /* 0x00000007e100720c */ /* 0x000fe20003f46070 */
[----:B------:R-:W-:Y:S01]  /*5b70*/  FFMA.FTZ R7, R55, c[0x0][0x23c], -R0 ;  /* 0x00008f0037077a23 */ /* 0x000fe20000010800 */
[----:B------:R-:W-:Y:S01]  /*5b80*/  SHF.R.U32.HI R4, RZ, 0x10, R4 ;  /* 0x00000010ff047819 */ /* 0x000fe20000011604 */
[----:B------:R-:W-:Y:S01]  /*5b90*/  @!P1 HFMA2.BF16_V2 R79, -RZ.H0_H0, RZ.H0_H0, -R233.H0_H0 ;  /* 0x200000ffff4f9231 */ /* 0x000fe200003409e9 */
[----:B------:R-:W-:-:S02]  /*5ba0*/  PRMT R232, R9, 0x7632, R232 ;  /* 0x0000763209e87816 */ /* 0x000fc400000000e8 */
[----:B------:R-:W-:Y:S01]  /*5bb0*/  LOP3.LUT R4, R4, 0xff, RZ, 0xc0, !PT ;  /* 0x000000ff04047812 */ /* 0x000fe200078ec0ff */
[----:B-1----:R-:W-:Y:S01]  /*5bc0*/  FFMA.FTZ R8, R54, c[0x0][0x23c], -R0 ;  /* 0x00008f0036087a23 */ /* 0x002fe20000010800 */
[----:B------:R1:W4:Y:S01]  /*5bd0*/  MUFU.EX2 R248, R7 ;  /* 0x0000000700f87308 */ /* 0x0003220000000800 */
[----:B------:R-:W-:Y:S01]  /*5be0*/  PRMT R149, R233, 0x5410, R232 ;  /* 0x00005410e9957816 */ /* 0x000fe200000000e8 */
[----:B------:R-:W-:Y:S01]  /*5bf0*/  @!P0 HFMA2.BF16_V2 R80, -RZ.H0_H0, RZ.H0_H0, -R232.H0_H0 ;  /* 0x200000ffff508231 */ /* 0x000fe200003409e8 */
[----:B------:R-:W-:Y:S02]  /*5c00*/  @!P1 PRMT R233, R79, 0x5410, RZ ;  /* 0x000054104fe99816 */ /* 0x000fe400000000ff */
[----:B------:R-:W-:Y:S02]  /*5c10*/  ISETP.GE.U32.AND P1, PT, R225, R4, PT ;  /* 0x00000004e100720c */ /* 0x000fe40003f26070 */
[----:B------:R-:W-:Y:S01]  /*5c20*/  SHF.R.U32.HI R4, RZ, 0x8, R13 ;  /* 0x00000008ff047819 */ /* 0x000fe2000001160d */
[----:B------:R3:W5:Y:S01]  /*5c30*/  MUFU.EX2 R222, R8 ;  /* 0x0000000800de7308 */ /* 0x0007620000000800 */
[----:B------:R-:W-:-:S02]  /*5c40*/  @!P4 PRMT R237, R72, 0x5410, RZ ;  /* 0x0000541048edc816 */ /* 0x000fc400000000ff */
[----:B------:R-:W-:Y:S01]  /*5c50*/  ISETP.GE.U32.AND P4, PT, R225, R12, PT ;  /* 0x0000000ce100720c */ /* 0x000fe20003f86070 */
[----:B------:R-:W-:Y:S01]  /*5c60*/  IMAD.WIDE.U32 R12, R17, -0x326172a9, RZ ;  /* 0xcd9e8d57110c7825 */ /* 0x000fe200078e00ff */
[----:B------:R-:W-:Y:S02]  /*5c70*/  LOP3.LUT R4, R4, 0xffff, RZ, 0xc0, !PT ;  /* 0x0000ffff04047812 */ /* 0x000fe400078ec0ff */
[----:B------:R-:W-:Y:S01]  /*5c80*/  @!P0 PRMT R232, R80, 0x5410, RZ ;  /* 0x0000541050e88816 */ /* 0x000fe200000000ff */
[--C-:B-1----:R-:W-:Y:S01]  /*5c90*/  FFMA.FTZ R7, R56, c[0x0][0x23c], -R3.reuse ;  /* 0x00008f0038077a23 */ /* 0x102fe20000010803 */
[C---:B------:R-:W-:Y:S02]  /*5ca0*/  ISETP.GE.U32.AND P0, PT, R225.reuse, R4, PT ;  /* 0x00000004e100720c */ /* 0x040fe40003f06070 */
[----:B------:R-:W-:Y:S01]  /*5cb0*/  @!P3 PRMT R235, R76, 0x5410, RZ ;  /* 0x000054104cebb816 */ /* 0x000fe200000000ff */
[----:B------:R1:W-:Y:S01]  /*5cc0*/  MUFU.EX2 R217, R7 ;  /* 0x0000000700d97308 */ /* 0x0003e20000000800 */
[----:B------:R-:W-:Y:S01]  /*5cd0*/  ISETP.GE.U32.AND P5, PT, R225, R11, PT ;  /* 0x0000000be100720c */ /* 0x000fe20003fa6070 */
[----:B------:R-:W-:Y:S01]  /*5ce0*/  FFMA.FTZ R11, R60, c[0x0][0x23c], -R3 ;  /* 0x00008f003c0b7a23 */ /* 0x000fe20000010803 */
[----:B---3--:R-:W-:-:S04]  /*5cf0*/  F2FP.BF16.PACK_AB R8, R219, R218 ;  /* 0x000000dadb08723e */ /* 0x008fc800000010ff */
[C---:B------:R-:W-:Y:S01]  /*5d00*/  PRMT R231, R8.reuse, 0x7632, R231 ;  /* 0x0000763208e77816 */ /* 0x040fe200000000e7 */
[----:B------:R3:W-:Y:S01]  /*5d10*/  MUFU.EX2 R250, R11 ;  /* 0x0000000b00fa7308 */ /* 0x0007e20000000800 */
[----:B------:R-:W-:Y:S01]  /*5d20*/  PRMT R230, R8, 0x7610, R230 ;  /* 0x0000761008e67816 */ /* 0x000fe200000000e6 */
[----:B------:R-:W-:Y:S02]  /*5d30*/  IMAD.WIDE.U32 R8, R16, -0x326172a9, RZ ;  /* 0xcd9e8d5710087825 */ /* 0x000fe400078e00ff */
[----:B------:R-:W-:Y:S01]  /*5d40*/  @!P2 HFMA2.BF16_V2 R81, -RZ.H0_H0, RZ.H0_H0, -R231.H0_H0 ;  /* 0x200000ffff51a231 */ /* 0x000fe200003409e7 */
[----:B------:R-:W-:Y:S01]  /*5d50*/  PRMT R80, R230, 0x5410, R231 ;  /* 0x00005410e6507816 */ /* 0x000fe200000000e7 */
[----:B------:R-:W-:Y:S01]  /*5d60*/  @!P1 HFMA2.BF16_V2 R83, -RZ.H0_H0, RZ.H0_H0, -R230.H0_H0 ;  /* 0x200000ffff539231 */ /* 0x000fe200003409e6 */
[----:B-1----:R-:W-:Y:S01]  /*5d70*/  FFMA.FTZ R7, R57, c[0x0][0x23c], -R3 ;  /* 0x00008f0039077a23 */ /* 0x002fe20000010803 */
[----:B------:R-:W-:Y:S02]  /*5d80*/  LOP3.LUT R4, R9, UR14, R12, 0x96, !PT ;  /* 0x0000000e09047c12 */ /* 0x000fe4000f8e960c */
[----:B------:R-:W-:Y:S01]  /*5d90*/  @!P2 PRMT R231, R81, 0x5410, RZ ;  /* 0x0000541051e7a816 */ /* 0x000fe200000000ff */
[----:B------:R5:W1:Y:S01]  /*5da0*/  MUFU.EX2 R252, R7 ;  /* 0x0000000700fc7308 */ /* 0x000a620000000800 */
[----:B------:R-:W-:Y:S01]  /*5db0*/  LOP3.LUT R10, R4, 0xff, RZ, 0xc0, !PT ;  /* 0x000000ff040a7812 */ /* 0x000fe200078ec0ff */
[----:B------:R-:W-:Y:S01]  /*5dc0*/  IMAD.MOV.U32 R81, RZ, RZ, R104 ;  /* 0x000000ffff517224 */ /* 0x000fe200078e0068 */
[----:B------:R-:W-:Y:S01]  /*5dd0*/  @!P1 PRMT R230, R83, 0x5410, RZ ;  /* 0x0000541053e69816 */ /* 0x000fe200000000ff */
[----:B----4-:R-:W-:Y:S01]  /*5de0*/  IMAD.MOV.U32 R83, RZ, RZ, R248 ;  /* 0x000000ffff537224 */ /* 0x010fe200078e00f8 */
[----:B------:R-:W-:-:S02]  /*5df0*/  ISETP.GE.U32.AND P2, PT, R225, R10, PT ;  /* 0x0000000ae100720c */ /* 0x000fc40003f46070 */
[----:B------:R-:W-:Y:S01]  /*5e00*/  LOP3.LUT R10, R14, 0xff, RZ, 0xc0, !PT ;  /* 0x000000ff0e0a7812 */ /* 0x000fe200078ec0ff */
[----:B------:R-:W-:Y:S01]  /*5e10*/  IMAD.WIDE.U32 R14, R106, -0x326172a9, RZ ;  /* 0xcd9e8d576a0e7825 */ /* 0x000fe200078e00ff */
[----:B---3--:R-:W-:Y:S02]  /*5e20*/  SHF.R.U32.HI R11, RZ, 0x18, R4 ;  /* 0x00000018ff0b7819 */ /* 0x008fe40000011604 */
[----:B------:R-:W-:Y:S01]  /*5e30*/  ISETP.GE.U32.AND P3, PT, R225, R10, PT ;  /* 0x0000000ae100720c */ /* 0x000fe20003f66070 */
[----:B------:R-:W-:Y:S01]  /*5e40*/  FFMA.FTZ R10, R61, c[0x0][0x23c], -R3 ;  /* 0x00008f003d0a7a23 */ /* 0x000fe20000010803 */
[----:B------:R-:W-:Y:S02]  /*5e50*/  LOP3.LUT R20, R25, UR17, R14, 0x96, !PT ;  /* 0x0000001119147c12 */ /* 0x000fe4000f8e960e */
[----:B-----5:R-:W-:Y:S01]  /*5e60*/  F2FP.BF16.PACK_AB R7, R248, R222 ;  /* 0x000000def807723e */ /* 0x020fe200000010ff */
[----:B------:R-:W-:Y:S02]  /*5e70*/  MUFU.EX2 R242, R10 ;  /* 0x0000000a00f27308 */ /* 0x000fe40000000800 */
[----:B------:R-:W-:Y:S01]  /*5e80*/  IMAD.WIDE.U32 R20, R20, -0x2daee0ad, RZ ;  /* 0xd2511f5314147825 */ /* 0x000fe200078e00ff */
[----:B------:R-:W-:-:S02]  /*5e90*/  PRMT R229, R7, 0x7610, R229 ;  /* 0x0000761007e57816 */ /* 0x000fc400000000e5 */
[----:B------:R-:W-:Y:S01]  /*5ea0*/  PRMT R228, R7, 0x7632, R228 ;  /* 0x0000763207e47816 */ /* 0x000fe200000000e4 */
[----:B------:R-:W-:Y:S02]  /*5eb0*/  FFMA.FTZ R7, R59, c[0x0][0x23c], -R0 ;  /* 0x00008f003b077a23 */ /* 0x000fe40000010800 */
[----:B------:R-:W-:Y:S01]  /*5ec0*/  @!P5 HFMA2.BF16_V2 R84, -RZ.H0_H0, RZ.H0_H0, -R229.H0_H0 ;  /* 0x200000ffff54d231 */ /* 0x000fe200003409e5 */
[----:B------:R-:W-:Y:S01]  /*5ed0*/  PRMT R77, R229, 0x5410, R228 ;  /* 0x00005410e54d7816 */ /* 0x000fe200000000e4 */
[----:B------:R1:W3:Y:S01]  /*5ee0*/  MUFU.EX2 R165, R7 ;  /* 0x0000000700a57308 */ /* 0x0002e20000000800 */
[----:B------:R-:W-:Y:S02]  /*5ef0*/  @!P0 HFMA2.BF16_V2 R82, -RZ.H0_H0, RZ.H0_H0, -R228.H0_H0 ;  /* 0x200000ffff528231 */ /* 0x000fe400003409e4 */
[----:B------:R-:W-:Y:S02]  /*5f00*/  @!P5 PRMT R229, R84, 0x5410, RZ ;  /* 0x0000541054e5d816 */ /* 0x000fe400000000ff */
[----:B------:R-:W-:-:S02]  /*5f10*/  ISETP.NE.AND P5, PT, R78, RZ, PT ;  /* 0x000000ff4e00720c */ /* 0x000fc40003fa5270 */
[----:B------:R-:W-:Y:S02]  /*5f20*/  @!P0 PRMT R228, R82, 0x5410, RZ ;  /* 0x0000541052e48816 */ /* 0x000fe400000000ff */
[----:B------:R-:W-:Y:S02]  /*5f30*/  ISETP.GE.U32.AND P0, PT, R225, R11, PT ;  /* 0x0000000be100720c */ /* 0x000fe40003f06070 */
[----:B------:R-:W-:Y:S02]  /*5f40*/  FSEL R105, R138, -INF , !P5 ;  /* 0xff8000008a697808 */ /* 0x000fe40006800000 */
[----:B-1----:R-:W-:Y:S02]  /*5f50*/  F2FP.BF16.PACK_AB R7, R252, R217 ;  /* 0x000000d9fc07723e */ /* 0x002fe400000010ff */
[----:B---3--:R-:W-:Y:S02]  /*5f60*/  F2FP.BF16.PACK_AB R10, R165, R247 ;  /* 0x000000f7a50a723e */ /* 0x008fe400000010ff */
[----:B------:R-:W-:-:S02]  /*5f70*/  PRMT R227, R7, 0x7632, R227 ;  /* 0x0000763207e37816 */ /* 0x000fc400000000e3 */
[----:B------:R-:W-:Y:S02]  /*5f80*/  PRMT R226, R7, 0x7610, R226 ;  /* 0x0000761007e27816 */ /* 0x000fe400000000e2 */
[----:B------:R-:W-:Y:S01]  /*5f90*/  LOP3.LUT R7, R4, 0xffff, RZ, 0xc0, !PT ;  /* 0x0000ffff04077812 */ /* 0x000fe200078ec0ff */
[----:B------:R-:W-:Y:S01]  /*5fa0*/  @!P4 HFMA2.BF16_V2 R85, -RZ.H0_H0, RZ.H0_H0, -R227.H0_H0 ;  /* 0x200000ffff55c231 */ /* 0x000fe200003409e3 */
[C---:B------:R-:W-:Y:S01]  /*5fb0*/  PRMT R224, R10.reuse, 0x7610, R224 ;  /* 0x000076100ae07816 */ /* 0x040fe200000000e0 */
[----:B------:R-:W-:Y:S01]  /*5fc0*/  @!P3 HFMA2.BF16_V2 R87, -RZ.H0_H0, RZ.H0_H0, -R226.H0_H0 ;  /* 0x200000ffff57b231 */ /* 0x000fe200003409e2 */
[----:B------:R-:W-:Y:S02]  /*5fd0*/  SHF.R.U32.HI R7, RZ, 0x8, R7 ;  /* 0x00000008ff077819 */ /* 0x000fe40000011607 */
[----:B------:R-:W-:Y:S01]  /*5fe0*/  PRMT R223, R10, 0x7632, R223 ;  /* 0x000076320adf7816 */ /* 0x000fe200000000df */
[----:B------:R-:W-:Y:S01]  /*5ff0*/  FFMA.FTZ R10, R44, c[0x0][0x23c], -R0 ;  /* 0x00008f002c0a7a23 */ /* 0x000fe20000010800 */
[----:B------:R-:W-:Y:S01]  /*6000*/  LOP3.LUT R7, R7, 0xffff, RZ, 0xc0, !PT ;  /* 0x0000ffff07077812 */ /* 0x000fe200078ec0ff */
[----:B------:R-:W-:Y:S01]  /*6010*/  @!P2 HFMA2.BF16_V2 R86, -RZ.H0_H0, RZ.H0_H0, -R224.H0_H0 ;  /* 0x200000ffff56a231 */ /* 0x000fe200003409e0 */
[----:B------:R-:W-:Y:S01]  /*6020*/  PRMT R76, R226, 0x5410, R227 ;  /* 0x00005410e24c7816 */ /* 0x000fe200000000e3 */
[----:B------:R1:W-:Y:S01]  /*6030*/  MUFU.EX2 R240, R10 ;  /* 0x0000000a00f07308 */ /* 0x0003e20000000800 */
[----:B------:R-:W-:-:S02]  /*6040*/  ISETP.GE.U32.AND P1, PT, R225, R7, PT ;  /* 0x00000007e100720c */ /* 0x000fc40003f26070 */
[----:B------:R-:W-:Y:S02]  /*6050*/  LOP3.LUT R7, R8, 0xff, RZ, 0xc0, !PT ;  /* 0x000000ff08077812 */ /* 0x000fe400078ec0ff */
[----:B------:R-:W-:Y:S02]  /*6060*/  @!P4 PRMT R227, R85, 0x5410, RZ ;  /* 0x0000541055e3c816 */ /* 0x000fe400000000ff */
[----:B------:R-:W-:Y:S02]  /*6070*/  ISETP.GE.U32.AND P4, PT, R225, R7, PT ;  /* 0x00000007e100720c */ /* 0x000fe40003f86070 */
[----:B------:R-:W-:Y:S02]  /*6080*/  F2FP.BF16.PACK_AB R7, R242, R250 ;  /* 0x000000faf207723e */ /* 0x000fe400000010ff */
[----:B------:R-:W-:Y:S02]  /*6090*/  SHF.R.U32.HI R4, RZ, 0x10, R4 ;  /* 0x00000010ff047819 */ /* 0x000fe40000011604 */
[C---:B------:R-:W-:Y:S01]  /*60a0*/  PRMT R221, R7.reuse, 0x7632, R221 ;  /* 0x0000763207dd7816 */ /* 0x040fe200000000dd */
[----:B------:R-:W-:Y:S01]  /*60b0*/  @!P1 HFMA2.BF16_V2 R88, -RZ.H0_H0, RZ.H0_H0, -R223.H0_H0 ;  /* 0x200000ffff589231 */ /* 0x000fe200003409df */
[----:B------:R-:W-:Y:S01]  /*60c0*/  PRMT R220, R7, 0x7610, R220 ;  /* 0x0000761007dc7816 */ /* 0x000fe200000000dc */
[----:B-1----:R-:W-:Y:S01]  /*60d0*/  FFMA.FTZ R10, R46, c[0x0][0x23c], -R0 ;  /* 0x00008f002e0a7a23 */ /* 0x002fe20000010800 */
[----:B------:R-:W-:Y:S01]  /*60e0*/  LOP3.LUT R7, R4, 0xff, RZ, 0xc0, !PT ;  /* 0x000000ff04077812 */ /* 0x000fe200078ec0ff */
[----:B------:R-:W-:Y:S01]  /*60f0*/  @!P0 HFMA2.BF16_V2 R89, -RZ.H0_H0, RZ.H0_H0, -R221.H0_H0 ;  /* 0x200000ffff598231 */ /* 0x000fe200003409dd */
[----:B------:R-:W-:Y:S01]  /*6100*/  @!P3 PRMT R226, R87, 0x5410, RZ ;  /* 0x0000541057e2b816 */ /* 0x000fe200000000ff */
[----:B------:R-:W1:Y:S01]  /*6110*/  MUFU.EX2 R84, R10 ;  /* 0x0000000a00547308 */ /* 0x000e620000000800 */
[----:B------:R-:W-:-:S02]  /*6120*/  LOP3.LUT R4, R8, 0xffff, RZ, 0xc0, !PT ;  /* 0x0000ffff08047812 */ /* 0x000fc400078ec0ff */
[C---:B------:R-:W-:Y:S01]  /*6130*/  ISETP.GE.U32.AND P3, PT, R225.reuse, R7, PT ;  /* 0x00000007e100720c */ /* 0x040fe20003f66070 */
[----:B------:R-:W-:Y:S01]  /*6140*/  FFMA.FTZ R7, R64, c[0x0][0x23c], -R3 ;  /* 0x00008f0040077a23 */ /* 0x000fe20000010803 */
[----:B------:R-:W-:Y:S02]  /*6150*/  SHF.R.U32.HI R4, RZ, 0x8, R4 ;  /* 0x00000008ff047819 */ /* 0x000fe40000011604 */
[----:B------:R-:W-:Y:S01]  /*6160*/  PRMT R82, R224, 0x5410, R223 ;  /* 0x00005410e0527816 */ /* 0x000fe200000000df */
[----:B------:R3:W-:Y:S01]  /*6170*/  MUFU.EX2 R210, R7 ;  /* 0x0000000700d27308 */ /* 0x0007e20000000800 */
[----:B------:R-:W-:Y:S02]  /*6180*/  LOP3.LUT R4, R4, 0xffff, RZ, 0xc0, !PT ;  /* 0x0000ffff04047812 */ /* 0x000fe400078ec0ff */
[----:B------:R-:W-:Y:S02]  /*6190*/  @!P1 PRMT R223, R88, 0x5410, RZ ;  /* 0x0000541058df9816 */ /* 0x000fe400000000ff */
[----:B------:R-:W-:-:S02]  /*61a0*/  ISETP.GE.U32.AND P1, PT, R225, R4, PT ;  /* 0x00000004e100720c */ /* 0x000fc40003f26070 */
[----:B------:R-:W-:Y:S01]  /*61b0*/  PRMT R243, R220, 0x5410, R221 ;  /* 0x00005410dcf37816 */ /* 0x000fe200000000dd */
[----:B------:R-:W-:Y:S01]  /*61c0*/  @!P3 HFMA2.BF16_V2 R92, -RZ.H0_H0, RZ.H0_H0, -R220.H0_H0 ;  /* 0x200000ffff5cb231 */ /* 0x000fe200003409dc */
[----:B-1----:R-:W-:Y:S02]  /*61d0*/  F2FP.BF16.PACK_AB R4, R84, R240 ;  /* 0x000000f05404723e */ /* 0x002fe400000010ff */
[----:B------:R-:W-:Y:S02]  /*61e0*/  @!P0 PRMT R221, R89, 0x5410, RZ ;  /* 0x0000541059dd8816 */ /* 0x000fe400000000ff */
[C---:B------:R-:W-:Y:S02]  /*61f0*/  PRMT R216, R4.reuse, 0x7610, R216 ;  /* 0x0000761004d87816 */ /* 0x040fe400000000d8 */
[----:B------:R-:W-:Y:S01]  /*6200*/  PRMT R215, R4, 0x7632, R215 ;  /* 0x0000763204d77816 */ /* 0x000fe200000000d7 */
[----:B---3--:R-:W-:Y:S01]  /*6210*/  FFMA.FTZ R7, R47, c[0x0][0x23c], -R3 ;  /* 0x00008f002f077a23 */ /* 0x008fe20000010803 */
[----:B------:R-:W-:Y:S01]  /*6220*/  SHF.R.U32.HI R4, RZ, 0x10, R8 ;  /* 0x00000010ff047819 */ /* 0x000fe20000011608 */
[----:B------:R-:W-:Y:S01]  /*6230*/  @!P4 HFMA2.BF16_V2 R90, -RZ.H0_H0, RZ.H0_H0, -R216.H0_H0 ;  /* 0x200000ffff5ac231 */ /* 0x000fe200003409d8 */
[C---:B------:R-:W-:Y:S01]  /*6240*/  ISETP.GE.AND P0, PT, R37.reuse, R184, PT ;  /* 0x000000b82500720c */ /* 0x040fe20003f06270 */
[----:B------:R1:W3:Y:S01]  /*6250*/  MUFU.EX2 R246, R7 ;  /* 0x0000000700f67308 */ /* 0x0002e20000000800 */
[----:B------:R-:W-:Y:S01]  /*6260*/  LOP3.LUT R4, R4, 0xff, RZ, 0xc0, !PT ;  /* 0x000000ff04047812 */ /* 0x000fe200078ec0ff */
[----:B------:R-:W-:Y:S01]  /*6270*/  @!P1 HFMA2.BF16_V2 R94, -RZ.H0_H0, RZ.H0_H0, -R215.H0_H0 ;  /* 0x200000ffff5e9231 */ /* 0x000fe200003409d7 */
[----:B------:R-:W-:-:S02]  /*6280*/  ISETP.LT.OR P0, PT, R37, R180, P0 ;  /* 0x000000b42500720c */ /* 0x000fc40000701670 */
[----:B------:R-:W-:Y:S02]  /*6290*/  @!P3 PRMT R220, R92, 0x5410, RZ ;  /* 0x000054105cdcb816 */ /* 0x000fe400000000ff */
[----:B------:R-:W-:Y:S02]  /*62a0*/  ISETP.GE.U32.AND P3, PT, R225, R4, PT ;  /* 0x00000004e100720c */ /* 0x000fe40003f66070 */
[----:B------:R-:W-:Y:S02]  /*62b0*/  P2R R10, PR, RZ, 0x1 ;  /* 0x00000001ff0a7803 */ /* 0x000fe40000000000 */
[----:B------:R-:W-:Y:S02]  /*62c0*/  LOP3.LUT R9, R13, UR6, R32, 0x96, !PT ;  /* 0x000000060d097c12 */ /* 0x000fe4000f8e9620 */
[----:B------:R-:W-:Y:S01]  /*62d0*/  @!P2 PRMT R224, R86, 0x5410, RZ ;  /* 0x0000541056e0a816 */ /* 0x000fe200000000ff */
[----:B------:R-:W-:Y:S01]  /*62e0*/  IMAD.MOV.U32 R86, RZ, RZ, R247 ;  /* 0x000000ffff567224 */ /* 0x000fe200078e00f7 */
[----:B------:R-:W-:Y:S01]  /*62f0*/  ISETP.GE.AND P2, PT, R37, R185, PT ;  /* 0x000000b92500720c */ /* 0x000fe20003f46270 */
[----:B------:R-:W-:Y:S01]  /*6300*/  IMAD.WIDE.U32 R12, R9, -0x2daee0ad, RZ ;  /* 0xd2511f53090c7825 */ /* 0x000fe200078e00ff */
[----:B-1----:R-:W-:-:S02]  /*6310*/  SHF.R.U32.HI R7, RZ, 0x18, R8 ;  /* 0x00000018ff077819 */ /* 0x002fc40000011608 */
[----:B---3--:R-:W-:Y:S02]  /*6320*/  F2FP.BF16.PACK_AB R4, R246, R210 ;  /* 0x000000d2f604723e */ /* 0x008fe400000010ff */
[----:B------:R-:W-:Y:S01]  /*6330*/  ISETP.GE.U32.AND P0, PT, R225, R7, PT ;  /* 0x00000007e100720c */ /* 0x000fe20003f06070 */
[----:B------:R-:W-:Y:S01]  /*6340*/  FFMA.FTZ R7, R66, c[0x0][0x23c], -R0 ;  /* 0x00008f0042077a23 */ /* 0x000fe20000010800 */
[C---:B------:R-:W-:Y:S02]  /*6350*/  PRMT R214, R4.reuse, 0x7632, R214 ;  /* 0x0000763204d67816 */ /* 0x040fe400000000d6 */
[----:B------:R-:W-:Y:S01]  /*6360*/  PRMT R213, R4, 0x7610, R213 ;  /* 0x0000761004d57816 */ /* 0x000fe200000000d5 */
[----:B------:R-:W-:Y:S01]  /*6370*/  FFMA.FTZ R4, R65, c[0x0][0x23c], -R0 ;  /* 0x00008f0041047a23 */ /* 0x000fe20000010800 */
[----:B------:R-:W-:Y:S01]  /*6380*/  MUFU.EX2 R87, R7 ;  /* 0x0000000700577308 */ /* 0x000fe20000000800 */
[----:B------:R-:W-:Y:S01]  /*6390*/  LOP3.LUT R44, R13, UR13, R22, 0x96, !PT ;  /* 0x0000000d0d2c7c12 */ /* 0x000fe2000f8e9616 */
[----:B------:R-:W-:Y:S01]  /*63a0*/  IMAD.MOV.U32 R65, RZ, RZ, R238 ;  /* 0x000000ffff417224 */ /* 0x000fe200078e00ee */
[----:B------:R-:W-:Y:S01]  /*63b0*/  @!P3 HFMA2.BF16_V2 R91, -RZ.H0_H0, RZ.H0_H0, -R213.H0_H0 ;  /* 0x200000ffff5bb231 */ /* 0x000fe200003409d5 */
[----:B------:R-:W-:-:S02]  /*63c0*/  PRMT R58, R213, 0x5410, R214 ;  /* 0x00005410d53a7816 */ /* 0x000fc400000000d6 */
[-C--:B------:R-:W-:Y:S01]  /*63d0*/  LOP3.LUT R9, R15, R114.reuse, RZ, 0x3c, !PT ;  /* 0x000000720f097212 */ /* 0x080fe200078e3cff */
[----:B------:R-:W-:Y:S01]  /*63e0*/  @!P0 HFMA2.BF16_V2 R93, -RZ.H0_H0, RZ.H0_H0, -R214.H0_H0 ;  /* 0x200000ffff5d8231 */ /* 0x000fe200003409d6 */
[----:B------:R1:W3:Y:S01]  /*63f0*/  MUFU.EX2 R85, R4 ;  /* 0x0000000400557308 */ /* 0x0002e20000000800 */
[----:B------:R-:W-:Y:S02]  /*6400*/  @!P3 PRMT R213, R91, 0x5410, RZ ;  /* 0x000054105bd5b816 */ /* 0x000fe400000000ff */
[----:B------:R-:W-:Y:S01]  /*6410*/  ISETP.NE.AND P3, PT, R10, RZ, PT ;  /* 0x000000ff0a00720c */ /* 0x000fe20003f65270 */
[----:B------:R-:W-:Y:S01]  /*6420*/  IMAD.WIDE.U32 R10, R106, -0x326172a9, RZ ;  /* 0xcd9e8d576a0a7825 */ /* 0x000fe200078e00ff */
[----:B------:R-:W-:Y:S02]  /*6430*/  @!P0 PRMT R214, R93, 0x5410, RZ ;  /* 0x000054105dd68816 */ /* 0x000fe400000000ff */
[----:B------:R-:W-:Y:S01]  /*6440*/  PRMT R249, R216, 0x5410, R215 ;  /* 0x00005410d8f97816 */ /* 0x000fe200000000d7 */
[----:B------:R-:W-:Y:S01]  /*6450*/  IMAD.WIDE.U32 R18, R9, -0x2daee0ad, RZ ;  /* 0xd2511f5309127825 */ /* 0x000fe200078e00ff */
[----:B------:R-:W-:-:S02]  /*6460*/  LOP3.LUT R8, R11, R114, RZ, 0x3c, !PT ;  /* 0x000000720b087212 */ /* 0x000fc400078e3cff */
[----:B------:R-:W-:Y:S02]  /*6470*/  ISETP.LT.OR P6, PT, R37, R181, P2 ;  /* 0x000000b52500720c */ /* 0x000fe400017c1670 */
[----:B------:R-:W-:Y:S01]  /*6480*/  @!P1 PRMT R215, R94, 0x5410, RZ ;  /* 0x000054105ed79816 */ /* 0x000fe200000000ff */
[----:B------:R-:W-:Y:S01]  /*6490*/  IMAD.WIDE.U32 R16, R8, -0x2daee0ad, RZ ;  /* 0xd2511f5308107825 */ /* 0x000fe200078e00ff */
[----:B------:R-:W-:Y:S02]  /*64a0*/  ISETP.GE.AND P2, PT, R38, R185, PT ;  /* 0x000000b92600720c */ /* 0x000fe40003f46270 */
[----:B-1----:R-:W-:Y:S01]  /*64b0*/  LOP3.LUT R4, R44, 0xff, RZ, 0xc0, !PT ;  /* 0x000000ff2c047812 */ /* 0x002fe200078ec0ff */
[----:B------:R-:W-:Y:S01]  /*64c0*/  IMAD R8, R112, 0x40, R161 ;  /* 0x0000004070087824 */ /* 0x000fe200078e02a1 */
[----:B---3--:R-:W-:Y:S02]  /*64d0*/  F2FP.BF16.PACK_AB R7, R85, R87 ;  /* 0x000000575507723e */ /* 0x008fe400000010ff */
[----:B------:R-:W-:Y:S01]  /*64e0*/  ISETP.GE.U32.AND P0, PT, R225, R4, PT ;  /* 0x00000004e100720c */ /* 0x000fe20003f06070 */
[----:B------:R-:W-:Y:S01]  /*64f0*/  IMAD.SHL.U32 R4, R124, 0x2, RZ ;  /* 0x000000027c047824 */ /* 0x000fe200078e00ff */
[----:B------:R-:W-:-:S02]  /*6500*/  PRMT R212, R7, 0x7610, R212 ;  /* 0x0000761007d47816 */ /* 0x000fc400000000d4 */
[----:B------:R-:W-:Y:S01]  /*6510*/  PRMT R211, R7, 0x7632, R211 ;  /* 0x0000763207d37816 */ /* 0x000fe200000000d3 */
[----:B------:R-:W-:Y:S01]  /*6520*/  IMAD R4, R160, c[0x0][0x228], R4 ;  /* 0x00008a00a0047a24 */ /* 0x000fe200078e0204 */
[--C-:B------:R-:W-:Y:S02]  /*6530*/  LOP3.LUT R11, R17, UR16, R62.reuse, 0x96, !PT ;  /* 0x00000010110b7c12 */ /* 0x100fe4000f8e963e */
[----:B------:R-:W-:Y:S02]  /*6540*/  LOP3.LUT R7, R63, R45, RZ, 0x3c, !PT ;  /* 0x0000002d3f077212 */ /* 0x000fe400078e3cff */
[----:B------:R-:W-:Y:S02]  /*6550*/  LOP3.LUT R17, R19, UR16, R62, 0x96, !PT ;  /* 0x0000001013117c12 */ /* 0x000fe4000f8e963e */
[----:B------:R-:W-:Y:S01]  /*6560*/  IADD3 R19, R8, -0x40, RZ ;  /* 0xffffffc008137810 */ /* 0x000fe20007ffe0ff */
[----:B------:R-:W-:Y:S01]  /*6570*/  @!P0 HFMA2.BF16_V2 R95, -RZ.H0_H0, RZ.H0_H0, -R212.H0_H0 ;  /* 0x200000ffff5f8231 */ /* 0x000fe200003409d4 */
[----:B------:R-:W-:Y:S01]  /*6580*/  PRMT R64, R212, 0x5410, R211 ;  /* 0x00005410d4407816 */ /* 0x000fe200000000d3 */
[----:B------:R-:W-:Y:S01]  /*6590*/  IMAD.WIDE.U32 R8, R7, -0x326172a9, RZ ;  /* 0xcd9e8d5707087825 */ /* 0x000fe200078e00ff */
[----:B------:R-:W-:-:S02]  /*65a0*/  SHF.R.S32.HI R15, RZ, 0x1f, R4 ;  /* 0x0000001fff0f7819 */ /* 0x000fc40000011404 */
[----:B------:R-:W-:Y:S01]  /*65b0*/  @!P0 PRMT R212, R95, 0x5410, RZ ;  /* 0x000054105fd48816 */ /* 0x000fe200000000ff */
[----:B------:R-:W-:Y:S01]  /*65c0*/  IMAD.MOV.U32 R95, RZ, RZ, R249 ;  /* 0x000000ffff5f7224 */ /* 0x000fe200078e00f9 */
[----:B------:R-:W-:Y:S02]  /*65d0*/  IADD3 R114, P0, R19, R4, RZ ;  /* 0x0000000413727210 */ /* 0x000fe40007f1e0ff */
[--C-:B------:R-:W-:Y:S02]  /*65e0*/  LOP3.LUT R7, R25, UR17, R10.reuse, 0x96, !PT ;  /* 0x0000001119077c12 */ /* 0x100fe4000f8e960a */
[----:B------:R-:W-:Y:S01]  /*65f0*/  LOP3.LUT R4, R29, UR17, R10, 0x96, !PT ;  /* 0x000000111d047c12 */ /* 0x000fe2000f8e960a */
[----:B------:R-:W-:Y:S01]  /*6600*/  IMAD.WIDE.U32 R10, R11, -0x326172a9, RZ ;  /* 0xcd9e8d570b0a7825 */ /* 0x000fe200078e00ff */
[----:B------:R-:W-:Y:S02]  /*6610*/  LEA.HI.X.SX32 R124, R19, R15, 0x1, P0 ;  /* 0x0000000f137c7211 */ /* 0x000fe400000f0eff */
[----:B------:R-:W-:Y:S01]  /*6620*/  LOP3.LUT R26, R9, UR17, R14, 0x96, !PT ;  /* 0x00000011091a7c12 */ /* 0x000fe2000f8e960e */
[----:B------:R-:W-:Y:S01]  /*6630*/  IMAD.WIDE.U32 R14, R17, -0x326172a9, RZ ;  /* 0xcd9e8d57110e7825 */ /* 0x000fe200078e00ff */
[----:B------:R-:W-:-:S02]  /*6640*/  ISETP.GE.AND P1, PT, R38, R184, PT ;  /* 0x000000b82600720c */ /* 0x000fc40003f26270 */
[----:B------:R-:W-:Y:S01]  /*6650*/  LOP3.LUT R27, R11, UR12, R24, 0x96, !PT ;  /* 0x0000000c0b1b7c12 */ /* 0x000fe2000f8e9618 */
[----:B------:R-:W-:Y:S01]  /*6660*/  IMAD.WIDE.U32 R22, R4, -0x2daee0ad, RZ ;  /* 0xd2511f5304167825 */ /* 0x000fe200078e00ff */
[----:B------:R-:W-:Y:S02]  /*6670*/  LOP3.LUT R19, R9, UR17, R110, 0x96, !PT ;  /* 0x0000001109137c12 */ /* 0x000fe4000f8e966e */
[----:B------:R-:W-:Y:S01]  /*6680*/  LOP3.LUT R4, R31, UR12, R8, 0x96, !PT ;  /* 0x0000000c1f047c12 */ /* 0x000fe2000f8e9608 */
[----:B------:R-:W-:Y:S01]  /*6690*/  IMAD.WIDE.U32 R24, R7, -0x2daee0ad, RZ ;  /* 0xd2511f5307187825 */ /* 0x000fe200078e00ff */
[----:B------:R-:W-:Y:S02]  /*66a0*/  @!P4 PRMT R216, R90, 0x5410, RZ ;  /* 0x000054105ad8c816 */ /* 0x000fe400000000ff */
[C---:B------:R-:W-:Y:S02]  /*66b0*/  ISETP.LT.OR P5, PT, R38.reuse, R181, P2 ;  /* 0x000000b52600720c */ /* 0x040fe400017a1670 */
[----:B------:R-:W-:Y:S01]  /*66c0*/  ISETP.LT.OR P4, PT, R38, R180, P1 ;  /* 0x000000b42600720c */ /* 0x000fe20000f81670 */
[----:B------:R-:W-:Y:S01]  /*66d0*/  IMAD.WIDE.U32 R38, R4, -0x2daee0ad, RZ ;  /* 0xd2511f5304267825 */ /* 0x000fe200078e00ff */
[----:B------:R-:W-:-:S02]  /*66e0*/  LOP3.LUT R11, R11, UR12, R28, 0x96, !PT ;  /* 0x0000000c0b0b7c12 */ /* 0x000fc4000f8e961c */
[C---:B------:R-:W-:Y:S02]  /*66f0*/  ISETP.GE.AND P2, PT, R43.reuse, R185, PT ;  /* 0x000000b92b00720c */ /* 0x040fe40003f46270 */
[----:B------:R-:W-:Y:S01]  /*6700*/  ISETP.GE.AND P1, PT, R43, R184, PT ;  /* 0x000000b82b00720c */ /* 0x000fe20003f26270 */
[----:B------:R-:W-:Y:S01]  /*6710*/  IMAD.WIDE.U32 R28, R11, -0x2daee0ad, RZ ;  /* 0xd2511f530b1c7825 */ /* 0x000fe200078e00ff */
[----:B------:R-:W-:Y:S02]  /*6720*/  LOP3.LUT R7, R15, UR12, R8, 0x96, !PT ;  /* 0x0000000c0f077c12 */ /* 0x000fe4000f8e9608 */
[--C-:B------:R-:W-:Y:S01]  /*6730*/  LOP3.LUT R25, R25, UR11, R16.reuse, 0x96, !PT ;  /* 0x0000000b19197c12 */ /* 0x100fe2000f8e9610 */
[----:B------:R-:W-:Y:S01]  /*6740*/  IMAD.WIDE.U32 R8, R19, -0x2daee0ad, RZ ;  /* 0xd2511f5313087825 */ /* 0x000fe200078e00ff */
[----:B------:R-:W-:Y:S02]  /*6750*/  LOP3.LUT R15, R23, UR11, R16, 0x96, !PT ;  /* 0x0000000b170f7c12 */ /* 0x000fe4000f8e9610 */
[----:B------:R-:W-:Y:S01]  /*6760*/  LOP3.LUT R32, R35, UR11, R244, 0x96, !PT ;  /* 0x0000000b23207c12 */ /* 0x000fe2000f8e96f4 */
[----:B------:R-:W-:Y:S01]  /*6770*/  IMAD.WIDE.U32 R16, R26, -0x2daee0ad, RZ ;  /* 0xd2511f531a107825 */ /* 0x000fe200078e00ff */
[----:B------:R-:W-:-:S02]  /*6780*/  ISETP.LT.OR P2, PT, R43, R181, P2 ;  /* 0x000000b52b00720c */ /* 0x000fc40001741670 */
[----:B------:R-:W-:Y:S01]  /*6790*/  ISETP.LT.OR P1, PT, R43, R180, P1 ;  /* 0x000000b42b00720c */ /* 0x000fe20000f21670 */
[----:B------:R-:W-:Y:S01]  /*67a0*/  IMAD.WIDE.U32 R42, R7, -0x2daee0ad, RZ ;  /* 0xd2511f53072a7825 */ /* 0x000fe200078e00ff */
[----:B------:R-:W-:Y:S02]  /*67b0*/  LOP3.LUT R31, R9, UR11, R244, 0x96, !PT ;  /* 0x0000000b091f7c12 */ /* 0x000fe4000f8e96f4 */
[----:B------:R-:W-:Y:S01]  /*67c0*/  LOP3.LUT R4, R39, UR9, R8, 0x96, !PT ;  /* 0x0000000927047c12 */ /* 0x000fe2000f8e9608 */
[----:B------:R-:W-:Y:S01]  /*67d0*/  IMAD.WIDE.U32 R8, R27, -0x2daee0ad, RZ ;  /* 0xd2511f531b087825 */ /* 0x000fe200078e00ff */
[--C-:B------:R-:W-:Y:S02]  /*67e0*/  LOP3.LUT R21, R21, UR11, R18.reuse, 0x96, !PT ;  /* 0x0000000b15157c12 */ /* 0x100fe4000f8e9612 */
[----:B------:R-:W-:Y:S01]  /*67f0*/  LOP3.LUT R11, R17, UR11, R18, 0x96, !PT ;  /* 0x0000000b110b7c12 */ /* 0x000fe2000f8e9612 */
[----:B------:R-:W-:Y:S01]  /*6800*/  IMAD.WIDE.U32 R18, R32, -0x326172a9, RZ ;  /* 0xcd9e8d5720127825 */ /* 0x000fe200078e00ff */
[----:B------:R-:W-:-:S02]  /*6810*/  LOP3.LUT R29, R29, UR9, R22, 0x96, !PT ;  /* 0x000000091d1d7c12 */ /* 0x000fc4000f8e9616 */
[----:B------:R-:W-:Y:S01]  /*6820*/  LOP3.LUT R33, R43, UR9, R16, 0x96, !PT ;  /* 0x000000092b217c12 */ /* 0x000fe2000f8e9610 */
[----:B------:R-:W-:Y:S01]  /*6830*/  IMAD.WIDE.U32 R26, R25, -0x326172a9, RZ ;  /* 0xcd9e8d57191a7825 */ /* 0x000fe200078e00ff */
[C---:B------:R-:W-:Y:S02]  /*6840*/  LOP3.LUT R24, R9.reuse, UR9, R24, 0x96, !PT ;  /* 0x0000000909187c12 */ /* 0x040fe4000f8e9618 */
[----:B------:R-:W-:Y:S01]  /*6850*/  LOP3.LUT R39, R9, UR9, R20, 0x96, !PT ;  /* 0x0000000909277c12 */ /* 0x000fe2000f8e9614 */
[----:B------:R-:W-:Y:S01]  /*6860*/  IMAD.WIDE.U32 R22, R15, -0x326172a9, RZ ;  /* 0xcd9e8d570f167825 */ /* 0x000fe200078e00ff */
[----:B------:R-:W-:Y:S02]  /*6870*/  LOP3.LUT R7, R19, UR10, R30, 0x96, !PT ;  /* 0x0000000a13077c12 */ /* 0x000fe4000f8e961e */
[--C-:B------:R-:W-:Y:S01]  /*6880*/  LOP3.LUT R9, R27, UR10, R10.reuse, 0x96, !PT ;  /* 0x0000000a1b097c12 */ /* 0x100fe2000f8e960a */
[----:B------:R-:W-:Y:S01]  /*6890*/  IMAD.WIDE.U32 R34, R34, -0x326172a9, RZ ;  /* 0xcd9e8d5722227825 */ /* 0x000fe200078e00ff */
[----:B------:R-:W-:-:S02]  /*68a0*/  LOP3.LUT R15, R23, UR10, R10, 0x96, !PT ;  /* 0x0000000a170f7c12 */ /* 0x000fc4000f8e960a */
[----:B------:R-:W-:Y:S01]  /*68b0*/  FSEL R94, R137, -INF , !P6 ;  /* 0xff800000895e7808 */ /* 0x000fe20007000000 */
[----:B------:R-:W-:Y:S01]  /*68c0*/  IMAD.WIDE.U32 R16, R31, -0x326172a9, RZ ;  /* 0xcd9e8d571f107825 */ /* 0x000fe200078e00ff */
[----:B------:R-:W-:Y:S02]  /*68d0*/  LOP3.LUT R32, R35, UR8, R18, 0x96, !PT ;  /* 0x0000000823207c12 */ /* 0x000fe4000f8e9612 */
[----:B------:R-:W-:Y:S01]  /*68e0*/  FSEL R67, R156, -INF , !P5 ;  /* 0xff8000009c437808 */ /* 0x000fe20006800000 */
[----:B------:R-:W-:Y:S01]  /*68f0*/  IMAD.WIDE.U32 R36, R4, -0x326172a9, RZ ;  /* 0xcd9e8d5704247825 */ /* 0x000fe200078e00ff */
[----:B------:R-:W-:Y:S02]  /*6900*/  LOP3.LUT R43, R17, UR10, R30, 0x96, !PT ;  /* 0x0000000a112b7c12 */ /* 0x000fe4000f8e961e */
[----:B------:R-:W-:Y:S01]  /*6910*/  FSEL R66, R157, -INF , !P2 ;  /* 0xff8000009d427808 */ /* 0x000fe20005000000 */
[----:B------:R-:W-:Y:S01]  /*6920*/  IMAD.WIDE.U32 R20, R21, -0x326172a9, RZ ;  /* 0xcd9e8d5715147825 */ /* 0x000fe200078e00ff */
[----:B------:R-:W-:-:S02]  /*6930*/  LOP3.LUT R35, R37, UR8, R16, 0x96, !PT ;  /* 0x0000000825237c12 */ /* 0x000fc4000f8e9610 */
        /* <DEDUP_REMOVED lines=35> */
[----:B------:R-:W-:-:S04]  /*6b70*/  IMAD.WIDE.U32 R8, R27, -0x326172a9, RZ ;  /* 0xcd9e8d571b087825 */ /* 0x000fc800078e00ff */
[----:B------:R-:W-:Y:S01]  /*6b80*/  IMAD.WIDE.U32 R24, R7, -0x2daee0ad, RZ ;  /* 0xd2511f5307187825 */ /* 0x000fe200078e00ff */
[----:B------:R-:W-:Y:S02]  /*6b90*/  LOP3.LUT R7, R11, UR6, R34, 0x96, !PT ;  /* 0x000000060b077c12 */ /* 0x000fe4000f8e9622 */
[----:B------:R-:W-:Y:S01]  /*6ba0*/  LOP3.LUT R17, R9, UR14, R10, 0x96, !PT ;  /* 0x0000000e09117c12 */ /* 0x000fe2000f8e960a */
[----:B------:R-:W-:Y:S01]  /*6bb0*/  IMAD.WIDE.U32 R14, R15, -0x326172a9, RZ ;  /* 0xcd9e8d570f0e7825 */ /* 0x000fe200078e00ff */
[----:B------:R-:W-:Y:S02]  /*6bc0*/  LOP3.LUT R21, R25, UR5, R26, 0x96, !PT ;  /* 0x0000000519157c12 */ /* 0x000fe4000f8e961a */
[C---:B------:R-:W-:Y:S01]  /*6bd0*/  LOP3.LUT R25, R8.reuse, 0xff, RZ, 0xc0, !PT ;  /* 0x000000ff08197812 */ /* 0x040fe200078ec0ff */
[----:B------:R-:W-:Y:S01]  /*6be0*/  IMAD.WIDE.U32 R10, R23, -0x326172a9, RZ ;  /* 0xcd9e8d57170a7825 */ /* 0x000fe200078e00ff */
[----:B------:R-:W-:Y:S02]  /*6bf0*/  LOP3.LUT R23, R8, 0xffff, RZ, 0xc0, !PT ;  /* 0x0000ffff08177812 */ /* 0x000fe400078ec0ff */
[--C-:B------:R-:W-:Y:S01]  /*6c00*/  SHF.R.U32.HI R27, RZ, 0x10, R8.reuse ;  /* 0x00000010ff1b7819 */ /* 0x100fe20000011608 */
[----:B------:R-:W-:Y:S01]  /*6c10*/  IMAD.WIDE.U32 R18, R19, -0x326172a9, RZ ;  /* 0xcd9e8d5713127825 */ /* 0x000fe200078e00ff */
[----:B------:R-:W-:-:S02]  /*6c20*/  SHF.R.U32.HI R26, RZ, 0x18, R8 ;  /* 0x00000018ff1a7819 */ /* 0x000fc40000011608 */
[----:B------:R-:W-:Y:S01]  /*6c30*/  LOP3.LUT R31, R11, UR14, R14, 0x96, !PT ;  /* 0x0000000e0b1f7c12 */ /* 0x000fe2000f8e960e */
[----:B------:R-:W-:Y:S01]  /*6c40*/  IMAD.WIDE.U32 R8, R4, -0x326172a9, RZ ;  /* 0xcd9e8d5704087825 */ /* 0x000fe200078e00ff */
[C---:B------:R-:W-:Y:S02]  /*6c50*/  LOP3.LUT R74, R10.reuse, 0xffff, RZ, 0xc0, !PT ;  /* 0x0000ffff0a4a7812 */ /* 0x040fe400078ec0ff */
[----:B------:R-:W-:Y:S01]  /*6c60*/  LOP3.LUT R89, R10, 0xff, RZ, 0xc0, !PT ;  /* 0x000000ff0a597812 */ /* 0x000fe200078ec0ff */
[----:B------:R-:W-:Y:S01]  /*6c70*/  IMAD.WIDE.U32 R50, R37, -0x2daee0ad, RZ ;  /* 0xd2511f5325327825 */ /* 0x000fe200078e00ff */
[--C-:B------:R-:W-:Y:S02]  /*6c80*/  SHF.R.U32.HI R79, RZ, 0x10, R10.reuse ;  /* 0x00000010ff4f7819 */ /* 0x100fe4000001160a */
[----:B------:R-:W-:Y:S01]  /*6c90*/  SHF.R.U32.HI R88, RZ, 0x18, R10 ;  /* 0x00000018ff587819 */ /* 0x000fe2000001160a */
[----:B------:R-:W-:Y:S01]  /*6ca0*/  IMAD.WIDE.U32 R10, R33, -0x2daee0ad, RZ ;  /* 0xd2511f53210a7825 */ /* 0x000fe200078e00ff */
[----:B------:R-:W-:-:S02]  /*6cb0*/  LOP3.LUT R22, R19, UR6, R22, 0x96, !PT ;  /* 0x0000000613167c12 */ /* 0x000fc4000f8e9616 */
[----:B------:R-:W-:Y:S02]  /*6cc0*/  LOP3.LUT R14, R9, UR14, R20, 0x96, !PT ;  /* 0x0000000e090e7c12 */ /* 0x000fe4000f8e9614 */
[C---:B------:R-:W-:Y:S02]  /*6cd0*/  LOP3.LUT R20, R8.reuse, 0xff, RZ, 0xc0, !PT ;  /* 0x000000ff08147812 */ /* 0x040fe400078ec0ff */
[----:B------:R-:W-:Y:S02]  /*6ce0*/  LOP3.LUT R49, R8, 0xffff, RZ, 0xc0, !PT ;  /* 0x0000ffff08317812 */ /* 0x000fe400078ec0ff */
[--C-:B------:R-:W-:Y:S02]  /*6cf0*/  SHF.R.U32.HI R48, RZ, 0x10, R8.reuse ;  /* 0x00000010ff307819 */ /* 0x100fe40000011608 */
[----:B------:R-:W-:Y:S01]  /*6d00*/  SHF.R.U32.HI R19, RZ, 0x18, R8 ;  /* 0x00000018ff137819 */ /* 0x000fe20000011608 */
[----:B------:R-:W-:Y:S01]  /*6d10*/  IMAD.WIDE.U32 R8, R29, -0x326172a9, RZ ;  /* 0xcd9e8d571d087825 */ /* 0x000fe200078e00ff */
[----:B------:R-:W-:-:S02]  /*6d20*/  LOP3.LUT R28, R11, UR13, R28, 0x96, !PT ;  /* 0x0000000d0b1c7c12 */ /* 0x000fc4000f8e961c */
[C---:B------:R-:W-:Y:S02]  /*6d30*/  LOP3.LUT R78, R10.reuse, 0xff, RZ, 0xc0, !PT ;  /* 0x000000ff0a4e7812 */ /* 0x040fe400078ec0ff */
[----:B------:R-:W-:Y:S02]  /*6d40*/  LOP3.LUT R73, R10, 0xffff, RZ, 0xc0, !PT ;  /* 0x0000ffff0a497812 */ /* 0x000fe400078ec0ff */
[--C-:B------:R-:W-:Y:S02]  /*6d50*/  SHF.R.U32.HI R90, RZ, 0x10, R10.reuse ;  /* 0x00000010ff5a7819 */ /* 0x100fe4000001160a */
[----:B------:R-:W-:Y:S01]  /*6d60*/  SHF.R.U32.HI R72, RZ, 0x18, R10 ;  /* 0x00000018ff487819 */ /* 0x000fe2000001160a */
[----:B------:R-:W-:Y:S01]  /*6d70*/  IMAD.WIDE.U32 R10, R7, -0x2daee0ad, RZ ;  /* 0xd2511f53070a7825 */ /* 0x000fe200078e00ff */
[----:B------:R-:W-:Y:S02]  /*6d80*/  LOP3.LUT R29, R9, UR14, R16, 0x96, !PT ;  /* 0x0000000e091d7c12 */ /* 0x000fe4000f8e9610 */
[----:B------:R-:W-:-:S02]  /*6d90*/  LOP3.LUT R61, R8, 0xff, RZ, 0xc0, !PT ;  /* 0x000000ff083d7812 */ /* 0x000fc400078ec0ff */
[----:B------:R-:W-:Y:S02]  /*6da0*/  LOP3.LUT R112, R8, 0xffff, RZ, 0xc0, !PT ;  /* 0x0000ffff08707812 */ /* 0x000fe400078ec0ff */
[--C-:B------:R-:W-:Y:S02]  /*6db0*/  SHF.R.U32.HI R111, RZ, 0x10, R8.reuse ;  /* 0x00000010ff6f7819 */ /* 0x100fe40000011608 */
[----:B------:R-:W-:Y:S01]  /*6dc0*/  SHF.R.U32.HI R60, RZ, 0x18, R8 ;  /* 0x00000018ff3c7819 */ /* 0x000fe20000011608 */
[----:B------:R-:W-:Y:S01]  /*6dd0*/  IMAD.WIDE.U32 R8, R21, -0x326172a9, RZ ;  /* 0xcd9e8d5715087825 */ /* 0x000fe200078e00ff */
[----:B------:R-:W-:Y:S02]  /*6de0*/  LOP3.LUT R92, R15, UR6, R36, 0x96, !PT ;  /* 0x000000060f5c7c12 */ /* 0x000fe4000f8e9624 */
[----:B------:R-:W-:Y:S02]  /*6df0*/  LOP3.LUT R15, R11, UR13, R32, 0x96, !PT ;  /* 0x0000000d0b0f7c12 */ /* 0x000fe4000f8e9620 */
[----:B------:R-:W-:-:S02]  /*6e00*/  LOP3.LUT R35, R10, 0xffff, RZ, 0xc0, !PT ;  /* 0x0000ffff0a237812 */ /* 0x000fc400078ec0ff */
[----:B------:R-:W-:Y:S02]  /*6e10*/  LOP3.LUT R47, R10, 0xff, RZ, 0xc0, !PT ;  /* 0x000000ff0a2f7812 */ /* 0x000fe400078ec0ff */
[--C-:B------:R-:W-:Y:S02]  /*6e20*/  SHF.R.U32.HI R41, RZ, 0x10, R10.reuse ;  /* 0x00000010ff297819 */ /* 0x100fe4000001160a */
[----:B------:R-:W-:Y:S01]  /*6e30*/  SHF.R.U32.HI R46, RZ, 0x18, R10 ;  /* 0x00000018ff2e7819 */ /* 0x000fe2000001160a */
[----:B------:R-:W-:Y:S01]  /*6e40*/  IMAD.WIDE.U32 R10, R45, -0x2daee0ad, RZ ;  /* 0xd2511f532d0a7825 */ /* 0x000fe200078e00ff */
[----:B------:R-:W-:Y:S02]  /*6e50*/  LOP3.LUT R18, R9, UR14, R18, 0x96, !PT ;  /* 0x0000000e09127c12 */ /* 0x000fe4000f8e9612 */
[C---:B------:R-:W-:Y:S02]  /*6e60*/  LOP3.LUT R21, R8.reuse, 0xffff, RZ, 0xc0, !PT ;  /* 0x0000ffff08157812 */ /* 0x040fe400078ec0ff */
[----:B------:R-:W-:-:S02]  /*6e70*/  LOP3.LUT R38, R8, 0xff, RZ, 0xc0, !PT ;  /* 0x000000ff08267812 */ /* 0x000fc400078ec0ff */
[--C-:B------:R-:W-:Y:S02]  /*6e80*/  SHF.R.U32.HI R39, RZ, 0x10, R8.reuse ;  /* 0x00000010ff277819 */ /* 0x100fe40000011608 */
[----:B------:R-:W-:Y:S01]  /*6e90*/  SHF.R.U32.HI R43, RZ, 0x18, R8 ;  /* 0x00000018ff2b7819 */ /* 0x000fe20000011608 */
[----:B------:R-:W-:Y:S01]  /*6ea0*/  IMAD.WIDE.U32 R8, R22, -0x2daee0ad, RZ ;  /* 0xd2511f5316087825 */ /* 0x000fe200078e00ff */
[----:B------:R-:W-:Y:S02]  /*6eb0*/  LOP3.LUT R4, R51, UR5, R10, 0x96, !PT ;  /* 0x0000000533047c12 */ /* 0x000fe4000f8e960a */
[----:B------:R-:W-:Y:S02]  /*6ec0*/  LOP3.LUT R7, R11, UR7, R42, 0x96, !PT ;  /* 0x000000070b077c12 */ /* 0x000fe4000f8e962a */
[----:B------:R-:W-:Y:S02]  /*6ed0*/  LOP3.LUT R16, R9, UR13, R24, 0x96, !PT ;  /* 0x0000000d09107c12 */ /* 0x000fe4000f8e9618 */
[C---:B------:R-:W-:Y:S01]  /*6ee0*/  LOP3.LUT R24, R8.reuse, 0xffff, RZ, 0xc0, !PT ;  /* 0x0000ffff08187812 */ /* 0x040fe200078ec0ff */
[----:B------:R-:W-:Y:S01]  /*6ef0*/  IMAD.WIDE.U32 R10, R7, -0x326172a9, RZ ;  /* 0xcd9e8d57070a7825 */ /* 0x000fe200078e00ff */
[----:B------:R-:W-:-:S02]  /*6f00*/  LOP3.LUT R34, R8, 0xff, RZ, 0xc0, !PT ;  /* 0x000000ff08227812 */ /* 0x000fc400078ec0ff */
[--C-:B------:R-:W-:Y:S02]  /*6f10*/  SHF.R.U32.HI R32, RZ, 0x10, R8.reuse ;  /* 0x00000010ff207819 */ /* 0x100fe40000011608 */
[----:B------:R-:W-:Y:S01]  /*6f20*/  SHF.R.U32.HI R33, RZ, 0x18, R8 ;  /* 0x00000018ff217819 */ /* 0x000fe20000011608 */
[----:B------:R-:W-:Y:S01]  /*6f30*/  IMAD.WIDE.U32 R8, R4, -0x326172a9, RZ ;  /* 0xcd9e8d5704087825 */ /* 0x000fe200078e00ff */
[----:B------:R-:W-:Y:S02]  /*6f40*/  FMNMX.FTZ R4, R120, R121, !PT ;  /* 0x0000007978047209 */ /* 0x000fe40007810000 */
[----:B------:R-:W-:Y:S02]  /*6f50*/  LOP3.LUT R53, R11, UR6, R40, 0x96, !PT ;  /* 0x000000060b357c12 */ /* 0x000fe4000f8e9628 */
[----:B------:R-:W-:Y:S02]  /*6f60*/  FMNMX.FTZ R4, R116, R4, !PT ;  /* 0x0000000474047209 */ /* 0x000fe40007810000 */
[----:B------:R-:W-:-:S02]  /*6f70*/  LOP3.LUT R93, R8, 0xffff, RZ, 0xc0, !PT ;  /* 0x0000ffff085d7812 */ /* 0x000fc400078ec0ff */
[----:B------:R-:W-:Y:S02]  /*6f80*/  FMNMX.FTZ R7, R117, R4, !PT ;  /* 0x0000000475077209 */ /* 0x000fe40007810000 */
[----:B------:R-:W-:Y:S02]  /*6f90*/  SHF.R.U32.HI R4, RZ, 0x8, R23 ;  /* 0x00000008ff047819 */ /* 0x000fe40000011617 */
[----:B------:R-:W-:Y:S02]  /*6fa0*/  FMNMX.FTZ R7, R118, R7, !PT ;  /* 0x0000000776077209 */ /* 0x000fe40007810000 */
[----:B------:R-:W-:Y:S02]  /*6fb0*/  PRMT R42, R25, 0x5410, R4 ;  /* 0x00005410192a7816 */ /* 0x000fe40000000004 */
[----:B------:R-:W-:Y:S02]  /*6fc0*/  FMNMX.FTZ R7, R125, R7, !PT ;  /* 0x000000077d077209 */ /* 0x000fe40007810000 */
[----:B------:R-:W-:-:S02]  /*6fd0*/  LOP3.LUT R4, R27, 0xff, RZ, 0xc0, !PT ;  /* 0x000000ff1b047812 */ /* 0x000fc400078ec0ff */
[----:B------:R-:W-:Y:S02]  /*6fe0*/  FMNMX.FTZ R7, R115, R7, !PT ;  /* 0x0000000773077209 */ /* 0x000fe40007810000 */
[----:B------:R-:W-:Y:S02]  /*6ff0*/  PRMT R40, R4, 0x5410, R26 ;  /* 0x0000541004287816 */ /* 0x000fe4000000001a */
        /* <DEDUP_REMOVED lines=10> */
[----:B------:R-:W-:Y:S02]  /*70a0*/  LOP3.LUT R110, R8, 0xff, RZ, 0xc0, !PT ;  /* 0x000000ff086e7812 */ /* 0x000fe400078ec0ff */
[--C-:B------:R-:W-:Y:S02]  /*70b0*/  SHF.R.U32.HI R104, RZ, 0x10, R8.reuse ;  /* 0x00000010ff687819 */ /* 0x100fe40000011608 */
[----:B--2---:R-:W-:Y:S02]  /*70c0*/  SHF.R.U32.HI R106, RZ, 0x18, R8 ;  /* 0x00000018ff6a7819 */ /* 0x004fe40000011608 */
[----:B------:R-:W-:Y:S02]  /*70d0*/  FMNMX.FTZ R4, R126, R4, !PT ;  /* 0x000000047e047209 */ /* 0x000fe40007810000 */
[----:B------:R-:W-:Y:S02]  /*70e0*/  FMNMX.FTZ R8, R107, R7, !PT ;  /* 0x000000076b087209 */ /* 0x000fe40007810000 */
[----:B------:R-:W-:-:S02]  /*70f0*/  FMNMX.FTZ R7, R129, R4, !PT ;  /* 0x0000000481077209 */ /* 0x000fc40007810000 */
[----:B------:R-:W-:Y:S02]  /*7100*/  FMNMX.FTZ R8, R94, R8, !PT ;  /* 0x000000085e087209 */ /* 0x000fe40007810000 */
[----:B------:R-:W-:Y:S02]  /*7110*/  LOP3.LUT R4, R44, 0xffff, RZ, 0xc0, !PT ;  /* 0x0000ffff2c047812 */ /* 0x000fe400078ec0ff */
[----:B------:R-:W-:Y:S02]  /*7120*/  FMNMX.FTZ R71, R67, R8, !PT ;  /* 0x0000000843477209 */ /* 0x000fe40007810000 */
[----:B------:R-:W-:Y:S02]  /*7130*/  SHF.R.U32.HI R4, RZ, 0x8, R4 ;  /* 0x00000008ff047819 */ /* 0x000fe40000011604 */
[----:B------:R-:W-:Y:S02]  /*7140*/  FMNMX.FTZ R7, R146, R7, !PT ;  /* 0x0000000792077209 */ /* 0x000fe40007810000 */
[----:B------:R-:W-:-:S02]  /*7150*/  LOP3.LUT R4, R4, 0xffff, RZ, 0xc0, !PT ;  /* 0x0000ffff04047812 */ /* 0x000fc400078ec0ff */
[----:B------:R-:W-:Y:S02]  /*7160*/  FMNMX.FTZ R71, R66, R71, !PT ;  /* 0x0000004742477209 */ /* 0x000fe40007810000 */
[----:B------:R-:W-:Y:S02]  /*7170*/  FMNMX.FTZ R7, R143, R7, !PT ;  /* 0x000000078f077209 */ /* 0x000fe40007810000 */
[----:B------:R-:W-:Y:S01]  /*7180*/  ISETP.GE.U32.AND P0, PT, R225, R4, PT ;  /* 0x00000004e100720c */ /* 0x000fe20003f06070 */
[----:B------:R-:W1:Y:S01]  /*7190*/  SHFL.BFLY PT, R8, R71, 0x2, 0x1f ;  /* 0x0c401f0047087f89 */ /* 0x000e6200000e0000 */
[----:B------:R-:W-:Y:S01]  /*71a0*/  FMNMX.FTZ R4, R167, R7, !PT ;  /* 0x00000007a7047209 */ /* 0x000fe20007810000 */
[----:B------:R-:W-:Y:S01]  /*71b0*/  FFMA.FTZ R7, R98, c[0x0][0x23c], -R3 ;  /* 0x00008f0062077a23 */ /* 0x000fe20000010803 */
[----:B------:R-:W-:Y:S01]  /*71c0*/  FSEL R51, R139, -INF , !P3 ;  /* 0xff8000008b337808 */ /* 0x000fe20005800000 */
[----:B------:R-:W-:Y:S01]  /*71d0*/  IMAD.MOV.U32 R98, RZ, RZ, R81 ;  /* 0x000000ffff627224 */ /* 0x000fe200078e0051 */
[----:B------:R-:W-:Y:S01]  /*71e0*/  FMNMX.FTZ R4, R166, R4, !PT ;  /* 0x00000004a6047209 */ /* 0x000fe20007810000 */
[----:B------:R-:W-:Y:S01]  /*71f0*/  IMAD.MOV.U32 R81, RZ, RZ, R70 ;  /* 0x000000ffff517224 */ /* 0x000fe200078e0046 */
[----:B------:R2:W-:Y:S01]  /*7200*/  MUFU.EX2 R249, R7 ;  /* 0x0000000700f97308 */ /* 0x0005e20000000800 */
[----:B------:R-:W-:-:S02]  /*7210*/  LOP3.LUT R30, R9, UR14, R10, 0x96, !PT ;  /* 0x0000000e091e7c12 */ /* 0x000fc4000f8e960a */
[----:B------:R-:W-:Y:S02]  /*7220*/  FMNMX.FTZ R4, R105, R4, !PT ;  /* 0x0000000469047209 */ /* 0x000fe40007810000 */
[----:B------:R-:W-:Y:S01]  /*7230*/  @!P0 HFMA2.BF16_V2 R113, -RZ.H0_H0, RZ.H0_H0, -R211.H0_H0 ;  /* 0x200000ffff718231 */ /* 0x000fe200003409d3 */
[----:B------:R-:W-:Y:S02]  /*7240*/  LOP3.LUT R10, R12, 0xffff, RZ, 0xc0, !PT ;  /* 0x0000ffff0c0a7812 */ /* 0x000fe400078ec0ff */
[----:B------:R-:W-:Y:S02]  /*7250*/  FMNMX.FTZ R70, R51, R4, !PT ;  /* 0x0000000433467209 */ /* 0x000fe40007810000 */
[----:B------:R-:W-:Y:S02]  /*7260*/  SHF.R.U32.HI R4, RZ, 0x18, R44 ;  /* 0x00000018ff047819 */ /* 0x000fe4000001162c */
[----:B------:R-:W-:Y:S02]  /*7270*/  FMNMX.FTZ R70, R59, R70, !PT ;  /* 0x000000463b467209 */ /* 0x000fe40007810000 */
[----:B------:R-:W-:Y:S01]  /*7280*/  ISETP.GE.U32.AND P2, PT, R225, R4, PT ;  /* 0x00000004e100720c */ /* 0x000fe20003f46070 */
[----:B--2---:R-:W-:Y:S01]  /*7290*/  FFMA.FTZ R7, R97, c[0x0][0x23c], -R3 ;  /* 0x00008f0061077a23 */ /* 0x004fe20000010803 */
[----:B-1----:R-:W-:Y:S01]  /*72a0*/  FMNMX.FTZ R71, R71, R8, !PT ;  /* 0x0000000847477209 */ /* 0x002fe20007810000 */
[----:B------:R-:W-:Y:S01]  /*72b0*/  IMAD.MOV.U32 R97, RZ, RZ, R58 ;  /* 0x000000ffff617224 */ /* 0x000fe200078e003a */
[----:B------:R-:W-:Y:S01]  /*72c0*/  FSEL R58, R159, -INF , !P1 ;  /* 0xff8000009f3a7808 */ /* 0x000fe20004800000 */
[----:B------:R1:W2:Y:S01]  /*72d0*/  MUFU.EX2 R248, R7 ;  /* 0x0000000700f87308 */ /* 0x0002a20000000800 */
[----:B------:R-:W-:Y:S01]  /*72e0*/  SHF.R.U32.HI R4, RZ, 0x10, R44 ;  /* 0x00000010ff047819 */ /* 0x000fe2000001162c */
[----:B------:R-:W3:Y:S01]  /*72f0*/  SHFL.BFLY PT, R8, R71, 0x1, 0x1f ;  /* 0x0c201f0047087f89 */ /* 0x000ee200000e0000 */
[----:B------:R-:W-:-:S02]  /*7300*/  FMNMX.FTZ R70, R58, R70, !PT ;  /* 0x000000463a467209 */ /* 0x000fc40007810000 */
[----:B------:R-:W-:Y:S02]  /*7310*/  LOP3.LUT R4, R4, 0xff, RZ, 0xc0, !PT ;  /* 0x000000ff04047812 */ /* 0x000fe400078ec0ff */
[----:B------:R-:W-:Y:S01]  /*7320*/  @!P0 PRMT R211, R113, 0x5410, RZ ;  /* 0x0000541071d38816 */ /* 0x000fe200000000ff */
[C---:B------:R-:W-:Y:S01]  /*7330*/  IMAD R113, R225.reuse, 0x10000, R225 ;  /* 0x00010000e1717824 */ /* 0x040fe200078e02e1 */
[C---:B------:R-:W-:Y:S02]  /*7340*/  ISETP.GE.U32.AND P0, PT, R225.reuse, R4, PT ;  /* 0x00000004e100720c */ /* 0x040fe40003f06070 */
[----:B------:R-:W-:Y:S02]  /*7350*/  LOP3.LUT R9, R12, 0xff, RZ, 0xc0, !PT ;  /* 0x000000ff0c097812 */ /* 0x000fe400078ec0ff */
[----:B------:R-:W-:Y:S02]  /*7360*/  SHF.R.U32.HI R11, RZ, 0x10, R12 ;  /* 0x00000010ff0b7819 */ /* 0x000fe4000001160c */
[----:B------:R-:W-:Y:S01]  /*7370*/  ISETP.GE.U32.AND P1, PT, R225, R9, PT ;  /* 0x00000009e100720c */ /* 0x000fe20003f26070 */
[----:B-1----:R-:W1:Y:S01]  /*7380*/  SHFL.BFLY PT, R7, R70, 0x2, 0x1f ;  /* 0x0c401f0046077f89 */ /* 0x002e6200000e0000 */
[----:B--2---:R-:W-:-:S02]  /*7390*/  F2FP.BF16.PACK_AB R4, R248, R249 ;  /* 0x000000f9f804723e */ /* 0x004fc400000010ff */
[----:B------:R-:W-:Y:S02]  /*73a0*/  SHF.R.U32.HI R12, RZ, 0x18, R12 ;  /* 0x00000018ff0c7819 */ /* 0x000fe4000001160c */
[C---:B------:R-:W-:Y:S02]  /*73b0*/  PRMT R197, R4.reuse, 0x7610, R197 ;  /* 0x0000761004c57816 */ /* 0x040fe400000000c5 */
[----:B------:R-:W-:Y:S01]  /*73c0*/  PRMT R196, R4, 0x7632, R196 ;  /* 0x0000763204c47816 */ /* 0x000fe200000000c4 */
[--C-:B------:R-:W-:Y:S01]  /*73d0*/  FFMA.FTZ R4, R108, c[0x0][0x23c], -R0.reuse ;  /* 0x00008f006c047a23 */ /* 0x100fe20000010800 */
[----:B------:R-:W-:Y:S01]  /*73e0*/  ISETP.GE.U32.AND P5, PT, R225, R19, PT ;  /* 0x00000013e100720c */ /* 0x000fe20003fa6070 */
[----:B------:R-:W-:Y:S01]  /*73f0*/  FFMA.FTZ R0, R96, c[0x0][0x23c], -R0 ;  /* 0x00008f0060007a23 */ /* 0x000fe20000010800 */
[----:B---3--:R-:W-:Y:S01]  /*7400*/  FMNMX.FTZ R71, R71, R8, !PT ;  /* 0x0000000847477209 */ /* 0x008fe20007810000 */
[----:B------:R-:W-:Y:S01]  /*7410*/  IMAD.MOV.U32 R96, RZ, RZ, R246 ;  /* 0x000000ffff607224 */ /* 0x000fe200078e00f6 */
[----:B------:R2:W-:Y:S01]  /*7420*/  MUFU.EX2 R247, R4 ;  /* 0x0000000400f77308 */ /* 0x0005e20000000800 */
[----:B------:R-:W-:Y:S01]  /*7430*/  @!P0 HFMA2.BF16_V2 R130, -RZ.H0_H0, RZ.H0_H0, -R197.H0_H0 ;  /* 0x200000ffff828231 */ /* 0x000fe200003409c5 */
[----:B------:R-:W-:Y:S01]  /*7440*/  PRMT R13, R197, 0x5410, R196 ;  /* 0x00005410c50d7816 */ /* 0x000fe200000000c4 */
[----:B------:R-:W-:Y:S01]  /*7450*/  @!P2 HFMA2.BF16_V2 R131, -RZ.H0_H0, RZ.H0_H0, -R196.H0_H0 ;  /* 0x200000ffff83a231 */ /* 0x000fe200003409c4 */
[----:B------:R-:W-:-:S02]  /*7460*/  ISETP.GE.U32.AND P3, PT, R225, R20, PT ;  /* 0x00000014e100720c */ /* 0x000fc40003f66070 */
[----:B------:R-:W-:Y:S01]  /*7470*/  @!P0 PRMT R197, R130, 0x5410, RZ ;  /* 0x0000541082c58816 */ /* 0x000fe200000000ff */
[----:B------:R-:W-:Y:S01]  /*7480*/  IMAD.MOV.U32 R130, RZ, RZ, R85 ;  /* 0x000000ffff827224 */ /* 0x000fe200078e0055 */
[----:B------:R3:W4:Y:S01]  /*7490*/  MUFU.EX2 R246, R0 ;  /* 0x0000000000f67308 */ /* 0x0007220000000800 */
[----:B------:R-:W-:Y:S02]  /*74a0*/  FSETP.NEU.FTZ.AND P0, PT, R71, -INF , PT ;  /* 0xff8000004700780b */ /* 0x000fe40003f1d000 */
[----:B-1----:R-:W-:Y:S01]  /*74b0*/  FMNMX.FTZ R70, R70, R7, !PT ;  /* 0x0000000746467209 */ /* 0x002fe20007810000 */
[--C-:B------:R-:W-:Y:S01]  /*74c0*/  FFMA.FTZ R7, R109, c[0x0][0x23c], -R3.reuse ;  /* 0x00008f006d077a23 */ /* 0x100fe20000010803 */
[----:B------:R-:W-:Y:S01]  /*74d0*/  @!P2 PRMT R196, R131, 0x5410, RZ ;  /* 0x0000541083c4a816 */ /* 0x000fe200000000ff */
[----:B------:R-:W-:Y:S02]  /*74e0*/  FFMA.FTZ R3, R99, c[0x0][0x23c], -R3 ;  /* 0x00008f0063037a23 */ /* 0x000fe40000010803 */
[----:B------:R-:W1:Y:S01]  /*74f0*/  SHFL.BFLY PT, R8, R70, 0x1, 0x1f ;  /* 0x0c201f0046087f89 */ /* 0x000e6200000e0000 */
[----:B--2---:R-:W-:Y:S01]  /*7500*/  FMUL.FTZ R4, R71, c[0x0][0x23c] ;  /* 0x00008f0047047a20 */ /* 0x004fe20000410000 */
[----:B------:R2:W-:Y:S01]  /*7510*/  MUFU.EX2 R238, R3 ;  /* 0x0000000300ee7308 */ /* 0x0005e20000000800 */
[----:B------:R-:W-:-:S02]  /*7520*/  IMAD.MOV.U32 R99, RZ, RZ, R86 ;  /* 0x000000ffff637224 */ /* 0x000fc400078e0056 */
[----:B------:R-:W-:Y:S01]  /*7530*/  IMAD.MOV.U32 R86, RZ, RZ, R239 ;  /* 0x000000ffff567224 */ /* 0x000fe200078e00ef */
[----:B------:R-:W-:Y:S02]  /*7540*/  FSEL R4, R4, RZ, P0 ;  /* 0x000000ff04047208 */ /* 0x000fe40000000000 */
[----:B---3--:R-:W-:Y:S02]  /*7550*/  SHF.R.U32.HI R0, RZ, 0x8, R10 ;  /* 0x00000008ff007819 */ /* 0x008fe4000001160a */
[----:B------:R-:W3:Y:S01]  /*7560*/  MUFU.EX2 R239, R7 ;  /* 0x0000000700ef7308 */ /* 0x000ee20000000800 */
[----:B------:R-:W-:Y:S02]  /*7570*/  LOP3.LUT R10, R17, 0xff, RZ, 0xc0, !PT ;  /* 0x000000ff110a7812 */ /* 0x000fe400078ec0ff */
[----:B------:R-:W-:-:S04]  /*7580*/  LOP3.LUT R0, R0, 0xffff, RZ, 0xc0, !PT ;  /* 0x0000ffff00007812 */ /* 0x000fc800078ec0ff */
[----:B------:R-:W-:Y:S01]  /*7590*/  ISETP.GE.U32.AND P0, PT, R225, R0, PT ;  /* 0x00000000e100720c */ /* 0x000fe20003f06070 */
[----:B--2---:R-:W-:Y:S01]  /*75a0*/  FFMA.FTZ R3, R120, c[0x0][0x23c], -R4 ;  /* 0x00008f0078037a23 */ /* 0x004fe20000010804 */
[----:B----4-:R-:W-:-:S03]  /*75b0*/  F2FP.BF16.PACK_AB R0, R246, R247 ;  /* 0x000000f7f600723e */ /* 0x010fc600000010ff */
[----:B------:R2:W-:Y:S01]  /*75c0*/  MUFU.EX2 R57, R3 ;  /* 0x0000000300397308 */ /* 0x0005e20000000800 */
[C---:B------:R-:W-:Y:S02]  /*75d0*/  PRMT R195, R0.reuse, 0x7610, R195 ;  /* 0x0000761000c37816 */ /* 0x040fe400000000c3 */
[----:B------:R-:W-:Y:S02]  /*75e0*/  PRMT R194, R0, 0x7632, R194 ;  /* 0x0000763200c27816 */ /* 0x000fe400000000c2 */
[----:B-1----:R-:W-:Y:S01]  /*75f0*/  FMNMX.FTZ R70, R70, R8, !PT ;  /* 0x0000000846467209 */ /* 0x002fe20007810000 */
[----:B------:R-:W-:Y:S01]  /*7600*/  @!P1 HFMA2.BF16_V2 R133, -RZ.H0_H0, RZ.H0_H0, -R195.H0_H0 ;  /* 0x200000ffff859231 */ /* 0x000fe200003409c3 */
[----:B------:R-:W-:Y:S01]  /*7610*/  LOP3.LUT R0, R11, 0xff, RZ, 0xc0, !PT ;  /* 0x000000ff0b007812 */ /* 0x000fe200078ec0ff */
[----:B------:R-:W-:Y:S01]  /*7620*/  @!P0 HFMA2.BF16_V2 R132, -RZ.H0_H0, RZ.H0_H0, -R194.H0_H0 ;  /* 0x200000ffff848231 */ /* 0x000fe200003409c2 */
[----:B------:R-:W-:Y:S02]  /*7630*/  PRMT R9, R195, 0x5410, R194 ;  /* 0x00005410c3097816 */ /* 0x000fe400000000c2 */
[----:B------:R-:W-:-:S02]  /*7640*/  @!P1 PRMT R195, R133, 0x5410, RZ ;  /* 0x0000541085c39816 */ /* 0x000fc400000000ff */
[----:B------:R-:W-:Y:S01]  /*7650*/  ISETP.GE.U32.AND P1, PT, R225, R0, PT ;  /* 0x00000000e100720c */ /* 0x000fe20003f26070 */
[----:B------:R-:W-:Y:S01]  /*7660*/  FMUL.FTZ R0, R70, c[0x0][0x23c] ;  /* 0x00008f0046007a20 */ /* 0x000fe20000410000 */
[----:B------:R-:W-:Y:S01]  /*7670*/  @!P0 PRMT R194, R132, 0x5410, RZ ;  /* 0x0000541084c28816 */ /* 0x000fe200000000ff */
[----:B--2---:R-:W-:Y:S01]  /*7680*/  FFMA.FTZ R3, R121, c[0x0][0x23c], -R4 ;  /* 0x00008f0079037a23 */ /* 0x004fe20000010804 */
[----:B------:R-:W-:Y:S01]  /*7690*/  FSETP.NEU.FTZ.AND P0, PT, R70, -INF , PT ;  /* 0xff8000004600780b */ /* 0x000fe20003f1d000 */
[----:B------:R-:W-:Y:S01]  /*76a0*/  IMAD.MOV.U32 R133, RZ, RZ, R9 ;  /* 0x000000ffff857224 */ /* 0x000fe200078e0009 */
[----:B---3--:R-:W-:Y:S01]  /*76b0*/  F2FP.BF16.PACK_AB R7, R238, R239 ;  /* 0x000000efee07723e */ /* 0x008fe200000010ff */
[----:B------:R1:W2:Y:S01]  /*76c0*/  MUFU.EX2 R121, R3 ;  /* 0x0000000300797308 */ /* 0x0002a20000000800 */
[----:B------:R-:W-:Y:S01]  /*76d0*/  FSEL R0, R0, RZ, P0 ;  /* 0x000000ff00007208 */ /* 0x000fe20000000000 */
[----:B------:R-:W-:Y:S01]  /*76e0*/  IMAD.MOV.U32 R132, RZ, RZ, R82 ;  /* 0x000000ffff847224 */ /* 0x000fe200078e0052 */
[----:B------:R-:W-:-:S02]  /*76f0*/  ISETP.GE.U32.AND P0, PT, R225, R12, PT ;  /* 0x0000000ce100720c */ /* 0x000fc40003f06070 */
[C---:B------:R-:W-:Y:S02]  /*7700*/  PRMT R192, R7.reuse, 0x7632, R192 ;  /* 0x0000763207c07816 */ /* 0x040fe400000000c0 */
[----:B------:R-:W-:Y:S02]  /*7710*/  PRMT R193, R7, 0x7610, R193 ;  /* 0x0000761007c17816 */ /* 0x000fe400000000c1 */
[C---:B------:R-:W-:Y:S02]  /*7720*/  LOP3.LUT R7, R14.reuse, 0xff, RZ, 0xc0, !PT ;  /* 0x000000ff0e077812 */ /* 0x040fe400078ec0ff */
[----:B------:R-:W-:Y:S01]  /*7730*/  PRMT R131, R193, 0x5410, R192 ;  /* 0x00005410c1837816 */ /* 0x000fe200000000c0 */
[----:B------:R-:W-:Y:S01]  /*7740*/  @!P1 HFMA2.BF16_V2 R137, -RZ.H0_H0, RZ.H0_H0, -R193.H0_H0 ;  /* 0x200000ffff899231 */ /* 0x000fe200003409c1 */
[----:B------:R-:W-:Y:S02]  /*7750*/  SHF.R.U32.HI R9, RZ, 0x18, R17 ;  /* 0x00000018ff097819 */ /* 0x000fe40000011611 */
[----:B------:R-:W-:Y:S01]  /*7760*/  LOP3.LUT R11, R15, 0xff, RZ, 0xc0, !PT ;  /* 0x000000ff0f0b7812 */ /* 0x000fe200078ec0ff */
[----:B------:R-:W-:Y:S01]  /*7770*/  @!P0 HFMA2.BF16_V2 R136, -RZ.H0_H0, RZ.H0_H0, -R192.H0_H0 ;  /* 0x200000ffff888231 */ /* 0x000fe200003409c0 */
[----:B-1----:R-:W-:-:S02]  /*7780*/  LOP3.LUT R3, R14, 0xffff, RZ, 0xc0, !PT ;  /* 0x0000ffff0e037812 */ /* 0x002fc400078ec0ff */
[----:B------:R-:W-:Y:S01]  /*7790*/  @!P1 PRMT R193, R137, 0x5410, RZ ;  /* 0x0000541089c19816 */ /* 0x000fe200000000ff */
[----:B------:R-:W-:Y:S01]  /*77a0*/  IMAD.MOV.U32 R137, RZ, RZ, R13 ;  /* 0x000000ffff897224 */ /* 0x000fe200078e000d */
[----:B------:R-:W-:Y:S02]  /*77b0*/  SHF.R.U32.HI R3, RZ, 0x8, R3 ;  /* 0x00000008ff037819 */ /* 0x000fe40000011603 */
[----:B------:R-:W-:Y:S01]  /*77c0*/  @!P0 PRMT R192, R136, 0x5410, RZ ;  /* 0x0000541088c08816 */ /* 0x000fe200000000ff */
[----:B------:R-:W-:Y:S01]  /*77d0*/  IMAD.MOV.U32 R136, RZ, RZ, R65 ;  /* 0x000000ffff887224 */ /* 0x000fe200078e0041 */
[----:B------:R-:W-:Y:S02]  /*77e0*/  LOP3.LUT R3, R3, 0xffff, RZ, 0xc0, !PT ;  /* 0x0000ffff03037812 */ /* 0x000fe400078ec0ff */
[C---:B------:R-:W-:Y:S02]  /*77f0*/  ISETP.GE.U32.AND P1, PT, R225.reuse, R7, PT ;  /* 0x00000007e100720c */ /* 0x040fe40003f26070 */
[----:B------:R-:W-:Y:S01]  /*7800*/  ISETP.GE.U32.AND P0, PT, R225, R3, PT ;  /* 0x00000003e100720c */ /* 0x000fe20003f06070 */
[----:B------:R-:W-:Y:S01]  /*7810*/  FFMA.FTZ R3, R122, c[0x0][0x23c], -R0 ;  /* 0x00008f007a037a23 */ /* 0x000fe20000010800 */
[----:B--2---:R-:W-:Y:S01]  /*7820*/  F2FP.BF16.PACK_AB R7, R121, R57 ;  /* 0x000000397907723e */ /* 0x004fe200000010ff */
[----:B------:R-:W-:Y:S01]  /*7830*/  IMAD.MOV.U32 R122, RZ, RZ, R86 ;  /* 0x000000ffff7a7224 */ /* 0x000fe200078e0056 */
[----:B------:R-:W-:Y:S01]  /*7840*/  SHF.R.U32.HI R12, RZ, 0x18, R18 ;  /* 0x00000018ff0c7819 */ /* 0x000fe20000011612 */
[----:B------:R1:W-:Y:S01]  /*7850*/  MUFU.EX2 R65, R3 ;  /* 0x0000000300417308 */ /* 0x0003e20000000800 */
[----:B------:R-:W-:-:S02]  /*7860*/  PRMT R26, R7, 0x7610, R26 ;  /* 0x00007610071a7816 */ /* 0x000fc4000000001a */
[----:B------:R-:W-:Y:S02]  /*7870*/  PRMT R52, R7, 0x7632, R52 ;  /* 0x0000763207347816 */ /* 0x000fe40000000034 */
[----:B------:R-:W-:Y:S01]  /*7880*/  SHF.R.U32.HI R7, RZ, 0x10, R17 ;  /* 0x00000010ff077819 */ /* 0x000fe20000011611 */
[----:B------:R-:W-:Y:S01]  /*7890*/  @!P1 HFMA2.BF16_V2 R138, -RZ.H0_H0, RZ.H0_H0, -R26.H0_H0 ;  /* 0x200000ffff8a9231 */ /* 0x000fe2000034091a */
[----:B------:R-:W-:Y:S01]  /*78a0*/  PRMT R36, R26, 0x5410, R52 ;  /* 0x000054101a247816 */ /* 0x000fe20000000034 */
[----:B------:R-:W-:-:S03]  /*78b0*/  @!P0 HFMA2.BF16_V2 R139, -RZ.H0_H0, RZ.H0_H0, -R52.H0_H0 ;  /* 0x200000ffff8b8231 */ /* 0x000fc60000340934 */
[----:B------:R-:W-:Y:S01]  /*78c0*/  @!P1 PRMT R26, R138, 0x5410, RZ ;  /* 0x000054108a1a9816 */ /* 0x000fe200000000ff */
[----:B------:R-:W-:Y:S01]  /*78d0*/  IMAD.MOV.U32 R138, RZ, RZ, R84 ;  /* 0x000000ffff8a7224 */ /* 0x000fe200078e0054 */
[----:B------:R-:W-:Y:S01]  /*78e0*/  @!P0 PRMT R52, R139, 0x5410, RZ ;  /* 0x000054108b348816 */ /* 0x000fe200000000ff */
[----:B------:R-:W-:Y:S02]  /*78f0*/  IMAD.MOV.U32 R139, RZ, RZ, R83 ;  /* 0x000000ffff8b7224 */ /* 0x000fe400078e0053 */
[----:B-1----:R-:W-:Y:S02]  /*7900*/  FFMA.FTZ R3, R123, c[0x0][0x23c], -R0 ;  /* 0x00008f007b037a23 */ /* 0x002fe40000010800 */
[----:B------:R-:W-:Y:S02]  /*7910*/  IMAD.MOV.U32 R123, RZ, RZ, R87 ;  /* 0x000000ffff7b7224 */ /* 0x000fe400078e0057 */
[----:B------:R1:W2:Y:S02]  /*7920*/  MUFU.EX2 R120, R3 ;  /* 0x0000000300787308 */ /* 0x0002a40000000800 */
[----:B-1----:R-:W-:-:S04]  /*7930*/  SHF.R.U32.HI R3, RZ, 0x10, R14 ;  /* 0x00000010ff037819 */ /* 0x002fc8000001160e */
[----:B------:R-:W-:-:S04]  /*7940*/  LOP3.LUT R3, R3, 0xff, RZ, 0xc0, !PT ;  /* 0x000000ff03037812 */ /* 0x000fc800078ec0ff */
[----:B------:R-:W-:Y:S02]  /*7950*/  ISETP.GE.U32.AND P1, PT, R225, R3, PT ;  /* 0x00000003e100720c */ /* 0x000fe40003f26070 */
[----:B------:R-:W-:-:S04]  /*7960*/  SHF.R.U32.HI R3, RZ, 0x18, R14 ;  /* 0x00000018ff037819 */ /* 0x000fc8000001160e */
[----:B------:R-:W-:Y:S02]  /*7970*/  ISETP.GE.U32.AND P0, PT, R225, R3, PT ;  /* 0x00000003e100720c */ /* 0x000fe40003f06070 */
[----:B--2---:R-:W-:-:S04]  /*7980*/  F2FP.BF16.PACK_AB R3, R120, R65 ;  /* 0x000000417803723e */ /* 0x004fc800000010ff */
[C---:B------:R-:W-:Y:S02]  /*7990*/  PRMT R191, R3.reuse, 0x7610, R191 ;  /* 0x0000761003bf7816 */ /* 0x040fe400000000bf */
[----:B------:R-:W-:Y:S02]  /*79a0*/  PRMT R190, R3, 0x7632, R190 ;  /* 0x0000763203be7816 */ /* 0x000fe400000000be */
[----:B------:R-:W-:Y:S01]  /*79b0*/  LOP3.LUT R3, R48, 0xff, RZ, 0xc0, !PT ;  /* 0x000000ff30037812 */ /* 0x000fe200078ec0ff */
[----:B------:R-:W-:Y:S01]  /*79c0*/  @!P1 HFMA2.BF16_V2 R144, -RZ.H0_H0, RZ.H0_H0, -R191.H0_H0 ;  /* 0x200000ffff909231 */ /* 0x000fe200003409bf */
[----:B------:R-:W-:Y:S01]  /*79d0*/  PRMT R37, R191, 0x5410, R190 ;  /* 0x00005410bf257816 */ /* 0x000fe200000000be */
[----:B------:R-:W-:Y:S01]  /*79e0*/  IMAD.MOV.U32 R48, RZ, RZ, R64 ;  /* 0x000000ffff307224 */ /* 0x000fe200078e0040 */
[----:B------:R-:W-:Y:S02]  /*79f0*/  @!P0 HFMA2.BF16_V2 R147, -RZ.H0_H0, RZ.H0_H0, -R190.H0_H0 ;  /* 0x200000ffff938231 */ /* 0x000fe400003409be */
[----:B------:R-:W-:-:S02]  /*7a00*/  @!P1 PRMT R191, R144, 0x5410, RZ ;  /* 0x0000541090bf9816 */ /* 0x000fc400000000ff */
[----:B------:R-:W-:Y:S02]  /*7a10*/  ISETP.GE.U32.AND P1, PT, R225, R3, PT ;  /* 0x00000003e100720c */ /* 0x000fe40003f26070 */
[----:B------:R-:W-:Y:S02]  /*7a20*/  LOP3.LUT R3, R17, 0xffff, RZ, 0xc0, !PT ;  /* 0x0000ffff11037812 */ /* 0x000fe400078ec0ff */
[----:B------:R-:W-:Y:S02]  /*7a30*/  @!P0 PRMT R190, R147, 0x5410, RZ ;  /* 0x0000541093be8816 */ /* 0x000fe400000000ff */
[----:B------:R-:W-:Y:S02]  /*7a40*/  SHF.R.U32.HI R8, RZ, 0x8, R3 ;  /* 0x00000008ff087819 */ /* 0x000fe40000011603 */
[----:B------:R-:W-:Y:S01]  /*7a50*/  LOP3.LUT R3, R7, 0xff, RZ, 0xc0, !PT ;  /* 0x000000ff07037812 */ /* 0x000fe200078ec0ff */
[----:B------:R-:W-:Y:S01]  /*7a60*/  FFMA.FTZ R7, R116, c[0x0][0x23c], -R4 ;  /* 0x00008f0074077a23 */ /* 0x000fe20000010804 */
[----:B------:R-:W-:-:S02]  /*7a70*/  PRMT R19, R10, 0x5410, R8 ;  /* 0x000054100a137816 */ /* 0x000fc40000000008 */
[----:B------:R-:W-:Y:S01]  /*7a80*/  PRMT R17, R3, 0x5410, R9 ;  /* 0x0000541003117816 */ /* 0x000fe20000000009 */
[----:B------:R-:W-:Y:S01]  /*7a90*/  FFMA.FTZ R9, R117, c[0x0][0x23c], -R4 ;  /* 0x00008f0075097a23 */ /* 0x000fe20000010804 */
[----:B------:R1:W-:Y:S01]  /*7aa0*/  MUFU.EX2 R116, R7 ;  /* 0x0000000700747308 */ /* 0x0003e20000000800 */
[----:B------:R-:W-:Y:S01]  /*7ab0*/  SHF.R.U32.HI R3, RZ, 0x8, R21 ;  /* 0x00000008ff037819 */ /* 0x000fe20000011615 */
[----:B------:R-:W-:Y:S01]  /*7ac0*/  IMAD.MOV.U32 R117, RZ, RZ, R81 ;  /* 0x000000ffff757224 */ /* 0x000fe200078e0051 */
[----:B------:R-:W-:Y:S02]  /*7ad0*/  SHF.R.U32.HI R8, RZ, 0x8, R35 ;  /* 0x00000008ff087819 */ /* 0x000fe40000011623 */
[----:B------:R-:W-:Y:S02]  /*7ae0*/  PRMT R22, R38, 0x5410, R3 ;  /* 0x0000541026167816 */ /* 0x000fe40000000003 */
[----:B------:R-:W-:Y:S01]  /*7af0*/  LOP3.LUT R3, R32, 0xff, RZ, 0xc0, !PT ;  /* 0x000000ff20037812 */ /* 0x000fe200078ec0ff */
[----:B------:R-:W2:Y:S01]  /*7b00*/  MUFU.EX2 R64, R9 ;  /* 0x0000000900407308 */ /* 0x000ea20000000800 */
[----:B------:R-:W-:-:S02]  /*7b10*/  PRMT R20, R47, 0x5410, R8 ;  /* 0x000054102f147816 */ /* 0x000fc40000000008 */
[----:B------:R-:W-:Y:S02]  /*7b20*/  LOP3.LUT R8, R39, 0xff, RZ, 0xc0, !PT ;  /* 0x000000ff27087812 */ /* 0x000fe400078ec0ff */
[----:B------:R-:W-:Y:S02]  /*7b30*/  SHF.R.U32.HI R10, RZ, 0x18, R15 ;  /* 0x00000018ff0a7819 */ /* 0x000fe4000001160f */
[----:B------:R-:W-:Y:S02]  /*7b40*/  PRMT R23, R8, 0x5410, R43 ;  /* 0x0000541008177816 */ /* 0x000fe4000000002b */
[----:B-1----:R-:W-:Y:S02]  /*7b50*/  LOP3.LUT R7, R41, 0xff, RZ, 0xc0, !PT ;  /* 0x000000ff29077812 */ /* 0x002fe400078ec0ff */
[----:B------:R-:W-:Y:S02]  /*7b60*/  SHF.R.U32.HI R8, RZ, 0x10, R15 ;  /* 0x00000010ff087819 */ /* 0x000fe4000001160f */
[----:B------:R-:W-:-:S02]  /*7b70*/  PRMT R21, R7, 0x5410, R46 ;  /* 0x0000541007157816 */ /* 0x000fc4000000002e */
[----:B------:R-:W-:Y:S02]  /*7b80*/  SHF.R.U32.HI R7, RZ, 0x8, R24 ;  /* 0x00000008ff077819 */ /* 0x000fe40000011618 */
[----:B------:R-:W-:Y:S02]  /*7b90*/  PRMT R24, R3, 0x5410, R33 ;  /* 0x0000541003187816 */ /* 0x000fe40000000021 */
[----:B------:R-:W-:Y:S01]  /*7ba0*/  SHF.R.U32.HI R3, RZ, 0x8, R49 ;  /* 0x00000008ff037819 */ /* 0x000fe20000011631 */
[----:B------:R-:W-:Y:S01]  /*7bb0*/  IMAD.MOV.U32 R49, RZ, RZ, R165 ;  /* 0x000000ffff317224 */ /* 0x000fe200078e00a5 */
[----:B------:R-:W-:Y:S01]  /*7bc0*/  PRMT R25, R34, 0x5410, R7 ;  /* 0x0000541022197816 */ /* 0x000fe20000000007 */
[----:B------:R-:W-:Y:S01]  /*7bd0*/  IMAD.SHL.U32 R165, R6, 0x2, RZ ;  /* 0x0000000206a57824 */ /* 0x000fe200078e00ff */
[----:B--2---:R-:W-:Y:S02]  /*7be0*/  F2FP.BF16.PACK_AB R7, R64, R116 ;  /* 0x000000744007723e */ /* 0x004fe400000010ff */
[----:B------:R-:W-:Y:S01]  /*7bf0*/  LOP3.LUT R3, R3, 0xffff, RZ, 0xc0, !PT ;  /* 0x0000ffff03037812 */ /* 0x000fe200078ec0ff */
[----:B------:R-:W-:Y:S01]  /*7c00*/  HSET2.LE.AND R6, R25, R113, PT ;  /* 0x0000007119067233 */ /* 0x000fe20003803000 */
[C---:B------:R-:W-:Y:S01]  /*7c10*/  PRMT R189, R7.reuse, 0x7610, R189 ;  /* 0x0000761007bd7816 */ /* 0x040fe200000000bd */
[----:B------:R-:W1:Y:S01]  /*7c20*/  LDSM.16.MT88.4 R84, [R165+0x6000] ;  /* 0x00600000a554783b */ /* 0x000e620000004200 */
[----:B------:R-:W-:Y:S01]  /*7c30*/  PRMT R163, R7, 0x7632, R163 ;  /* 0x0000763207a37816 */ /* 0x000fe200000000a3 */
[----:B------:R-:W-:Y:S01]  /*7c40*/  IMAD.MOV.U32 R25, RZ, RZ, R138 ;  /* 0x000000ffff197224 */ /* 0x000fe200078e008a */
[----:B------:R-:W-:Y:S01]  /*7c50*/  ISETP.GE.U32.AND P0, PT, R225, R3, PT ;  /* 0x00000003e100720c */ /* 0x000fe20003f06070 */
[----:B------:R-:W-:Y:S01]  /*7c60*/  @!P3 HFMA2.BF16_V2 R148, -RZ.H0_H0, RZ.H0_H0, -R189.H0_H0 ;  /* 0x200000ffff94b231 */ /* 0x000fe200003409bd */
[----:B------:R-:W-:-:S02]  /*7c70*/  SHF.R.U32.HI R7, RZ, 0x10, R28 ;  /* 0x00000010ff077819 */ /* 0x000fc4000001161c */
[----:B------:R-:W-:Y:S02]  /*7c80*/  LOP3.LUT R3, R15, 0xffff, RZ, 0xc0, !PT ;  /* 0x0000ffff0f037812 */ /* 0x000fe400078ec0ff */
[----:B------:R-:W-:Y:S02]  /*7c90*/  LOP3.LUT R9, R7, 0xff, RZ, 0xc0, !PT ;  /* 0x000000ff07097812 */ /* 0x000fe400078ec0ff */
[----:B------:R-:W-:Y:S02]  /*7ca0*/  SHF.R.U32.HI R7, RZ, 0x8, R3 ;  /* 0x00000008ff077819 */ /* 0x000fe40000011603 */
[----:B------:R-:W-:Y:S02]  /*7cb0*/  LOP3.LUT R3, R8, 0xff, RZ, 0xc0, !PT ;  /* 0x000000ff08037812 */ /* 0x000fe400078ec0ff */
[----:B------:R-:W-:Y:S01]  /*7cc0*/  PRMT R14, R11, 0x5410, R7 ;  /* 0x000054100b0e7816 */ /* 0x000fe20000000007 */
[----:B------:R-:W-:Y:S01]  /*7cd0*/  @!P0 HFMA2.BF16_V2 R150, -RZ.H0_H0, RZ.H0_H0, -R163.H0_H0 ;  /* 0x200000ffff968231 */ /* 0x000fe200003409a3 */
[----:B------:R-:W-:-:S02]  /*7ce0*/  PRMT R13, R3, 0x5410, R10 ;  /* 0x00005410030d7816 */ /* 0x000fc4000000000a */
[C---:B------:R-:W-:Y:S02]  /*7cf0*/  LOP3.LUT R3, R18.reuse, 0xffff, RZ, 0xc0, !PT ;  /* 0x0000ffff12037812 */ /* 0x040fe400078ec0ff */
[----:B------:R-:W-:Y:S02]  /*7d00*/  SHF.R.U32.HI R8, RZ, 0x10, R16 ;  /* 0x00000010ff087819 */ /* 0x000fe40000011610 */
[----:B------:R-:W-:Y:S02]  /*7d10*/  SHF.R.U32.HI R7, RZ, 0x8, R3 ;  /* 0x00000008ff077819 */ /* 0x000fe40000011603 */
[----:B------:R-:W-:Y:S02]  /*7d20*/  LOP3.LUT R3, R18, 0xff, RZ, 0xc0, !PT ;  /* 0x000000ff12037812 */ /* 0x000fe400078ec0ff */
[----:B------:R-:W-:Y:S02]  /*7d30*/  ISETP.GE.U32.AND P2, PT, R225, R9, PT ;  /* 0x00000009e100720c */ /* 0x000fe40003f46070 */
[----:B------:R-:W-:-:S02]  /*7d40*/  PRMT R15, R3, 0x5410, R7 ;  /* 0x00005410030f7816 */ /* 0x000fc40000000007 */
[----:B------:R-:W-:Y:S02]  /*7d50*/  SHF.R.U32.HI R7, RZ, 0x10, R18 ;  /* 0x00000010ff077819 */ /* 0x000fe40000011612 */
[C---:B------:R-:W-:Y:S02]  /*7d60*/  LOP3.LUT R3, R16.reuse, 0xffff, RZ, 0xc0, !PT ;  /* 0x0000ffff10037812 */ /* 0x040fe400078ec0ff */
[----:B------:R-:W-:Y:S02]  /*7d70*/  LOP3.LUT R9, R7, 0xff, RZ, 0xc0, !PT ;  /* 0x000000ff07097812 */ /* 0x000fe400078ec0ff */
[----:B------:R-:W-:Y:S02]  /*7d80*/  LOP3.LUT R11, R16, 0xff, RZ, 0xc0, !PT ;  /* 0x000000ff100b7812 */ /* 0x000fe400078ec0ff */
[----:B------:R-:W-:Y:S02]  /*7d90*/  SHF.R.U32.HI R7, RZ, 0x8, R3 ;  /* 0x00000008ff077819 */ /* 0x000fe40000011603 */
[----:B------:R-:W-:-:S02]  /*7da0*/  SHF.R.U32.HI R10, RZ, 0x18, R16 ;  /* 0x00000018ff0a7819 */ /* 0x000fc40000011610 */
[----:B------:R-:W-:Y:S01]  /*7db0*/  LOP3.LUT R3, R8, 0xff, RZ, 0xc0, !PT ;  /* 0x000000ff08037812 */ /* 0x000fe200078ec0ff */
[--C-:B------:R-:W-:Y:S01]  /*7dc0*/  FFMA.FTZ R8, R115, c[0x0][0x23c], -R4.reuse ;  /* 0x00008f0073087a23 */ /* 0x100fe20000010804 */
[----:B------:R-:W-:Y:S01]  /*7dd0*/  PRMT R16, R11, 0x5410, R7 ;  /* 0x000054100b107816 */ /* 0x000fe20000000007 */
[----:B------:R-:W-:Y:S01]  /*7de0*/  FFMA.FTZ R7, R118, c[0x0][0x23c], -R4 ;  /* 0x00008f0076077a23 */ /* 0x000fe20000010804 */
[----:B------:R-:W-:Y:S01]  /*7df0*/  PRMT R11, R3, 0x5410, R10 ;  /* 0x00005410030b7816 */ /* 0x000fe2000000000a */
[----:B------:R-:W-:Y:S01]  /*7e00*/  MUFU.EX2 R115, R8 ;  /* 0x0000000800737308 */ /* 0x000fe20000000800 */
[----:B------:R-:W-:Y:S01]  /*7e10*/  LOP3.LUT R3, R28, 0xffff, RZ, 0xc0, !PT ;  /* 0x0000ffff1c037812 */ /* 0x000fe200078ec0ff */
[----:B------:R-:W-:Y:S01]  /*7e20*/  IMAD.MOV.U32 R118, RZ, RZ, R243 ;  /* 0x000000ffff767224 */ /* 0x000fe200078e00f3 */
[----:B------:R-:W-:Y:S02]  /*7e30*/  PRMT R38, R189, 0x5410, R163 ;  /* 0x00005410bd267816 */ /* 0x000fe400000000a3 */
[----:B------:R-:W-:-:S02]  /*7e40*/  SHF.R.U32.HI R3, RZ, 0x8, R3 ;  /* 0x00000008ff037819 */ /* 0x000fc40000011603 */
[----:B------:R-:W-:Y:S01]  /*7e50*/  @!P0 PRMT R163, R150, 0x5410, RZ ;  /* 0x0000541096a38816 */ /* 0x000fe200000000ff */
[----:B------:R2:W-:Y:S01]  /*7e60*/  MUFU.EX2 R109, R7 ;  /* 0x00000007006d7308 */ /* 0x0005e20000000800 */
[----:B------:R-:W-:Y:S02]  /*7e70*/  LOP3.LUT R3, R3, 0xffff, RZ, 0xc0, !PT ;  /* 0x0000ffff03037812 */ /* 0x000fe400078ec0ff */
[----:B------:R-:W-:Y:S01]  /*7e80*/  PRMT R12, R9, 0x5410, R12 ;  /* 0x00005410090c7816 */ /* 0x000fe2000000000c */
[----:B------:R-:W-:Y:S01]  /*7e90*/  FFMA.FTZ R9, R134, c[0x0][0x23c], -R0 ;  /* 0x00008f0086097a23 */ /* 0x000fe20000010800 */
[C---:B------:R-:W-:Y:S01]  /*7ea0*/  ISETP.GE.U32.AND P0, PT, R225.reuse, R3, PT ;  /* 0x00000003e100720c */ /* 0x040fe20003f06070 */
[----:B------:R-:W-:Y:S01]  /*7eb0*/  HSET2.LE.AND R3, R19, R113, PT ;  /* 0x0000007113037233 */ /* 0x000fe20003803000 */
[----:B------:R-:W-:Y:S01]  /*7ec0*/  IMAD.MOV.U32 R134, RZ, RZ, R117 ;  /* 0x000000ffff867224 */ /* 0x000fe200078e0075 */
[----:B------:R-:W-:Y:S01]  /*7ed0*/  MUFU.EX2 R108, R9 ;  /* 0x00000009006c7308 */ /* 0x000fe20000000800 */
[----:B------:R-:W-:Y:S01]  /*7ee0*/  IMAD.MOV.U32 R117, RZ, RZ, R242 ;  /* 0x000000ffff757224 */ /* 0x000fe200078e00f2 */
[----:B------:R-:W-:-:S02]  /*7ef0*/  ISETP.GE.U32.AND P4, PT, R225, R78, PT ;  /* 0x0000004ee100720c */ /* 0x000fc40003f86070 */
[----:B------:R-:W-:Y:S01]  /*7f00*/  LOP3.LUT R44, R3, R155, RZ, 0xc0, !PT ;  /* 0x0000009b032c7212 */ /* 0x000fe200078ec0ff */
[----:B------:R-:W-:Y:S01]  /*7f10*/  HSET2.LE.AND R3, R17, R113, PT ;  /* 0x0000007111037233 */ /* 0x000fe20003803000 */
[----:B------:R-:W-:Y:S01]  /*7f20*/  @!P3 PRMT R189, R148, 0x5410, RZ ;  /* 0x0000541094bdb816 */ /* 0x000fe200000000ff */
[----:B--2---:R-:W-:-:S03]  /*7f30*/  FFMA.FTZ R7, R127, c[0x0][0x23c], -R0 ;  /* 0x00008f007f077a23 */ /* 0x004fc60000010800 */
[----:B------:R-:W-:Y:S01]  /*7f40*/  LOP3.LUT R45, R3, R154, RZ, 0xc0, !PT ;  /* 0x0000009a032d7212 */ /* 0x000fe200078ec0ff */
[--C-:B------:R-:W-:Y:S01]  /*7f50*/  HSET2.LE.AND R3, R42, R113.reuse, PT ;  /* 0x000000712a037233 */ /* 0x100fe20003803000 */
[----:B------:R2:W-:Y:S01]  /*7f60*/  MUFU.EX2 R27, R7 ;  /* 0x00000007001b7308 */ /* 0x0005e20000000800 */
[----:B------:R-:W-:Y:S02]  /*7f70*/  IMAD.MOV.U32 R127, RZ, RZ, R48 ;  /* 0x000000ffff7f7224 */ /* 0x000fe400078e0030 */
[----:B------:R-:W-:Y:S01]  /*7f80*/  IMAD.MOV.U32 R48, RZ, RZ, R122 ;  /* 0x000000ffff307224 */ /* 0x000fe200078e007a */
[----:B------:R-:W-:Y:S01]  /*7f90*/  LOP3.LUT R46, R3, R152, RZ, 0xc0, !PT ;  /* 0x00000098032e7212 */ /* 0x000fe200078ec0ff */
[----:B------:R-:W-:Y:S01]  /*7fa0*/  HSET2.LE.AND R3, R40, R113, PT ;  /* 0x0000007128037233 */ /* 0x000fe20003803000 */
[----:B------:R-:W-:-:S04]  /*7fb0*/  IMAD.MOV.U32 R122, RZ, RZ, R240 ;  /* 0x000000ffff7a7224 */ /* 0x000fc800078e00f0 */
[----:B------:R-:W-:Y:S01]  /*7fc0*/  LOP3.LUT R47, R3, R151, RZ, 0xc0, !PT ;  /* 0x00000097032f7212 */ /* 0x000fe200078ec0ff */
[----:B------:R-:W-:Y:S01]  /*7fd0*/  HSET2.LE.AND R3, R14, R113, PT ;  /* 0x000000710e037233 */ /* 0x000fe20003803000 */
[----:B--2---:R-:W-:-:S04]  /*7fe0*/  FFMA.FTZ R7, R128, c[0x0][0x23c], -R0 ;  /* 0x00008f0080077a23 */ /* 0x004fc80000010800 */
[----:B------:R-:W-:Y:S01]  /*7ff0*/  LOP3.LUT R40, R3, R149, RZ, 0xc0, !PT ;  /* 0x0000009503287212 */ /* 0x000fe200078ec0ff */
[--C-:B------:R-:W-:Y:S01]  /*8000*/  HSET2.LE.AND R3, R20, R113.reuse, PT ;  /* 0x0000007114037233 */ /* 0x100fe20003803000 */
[----:B------:R-:W-:Y:S01]  /*8010*/  IMAD.MOV.U32 R128, RZ, RZ, R139 ;  /* 0x000000ffff807224 */ /* 0x000fe200078e008b */
[----:B------:R2:W3:Y:S03]  /*8020*/  MUFU.EX2 R55, R7 ;  /* 0x0000000700377308 */ /* 0x0004e60000000800 */
[----:B------:R-:W-:Y:S01]  /*8030*/  LOP3.LUT R42, R3, R77, RZ, 0xc0, !PT ;  /* 0x0000004d032a7212 */ /* 0x000fe200078ec0ff */
[----:B------:R-:W-:-:S05]  /*8040*/  HSET2.LE.AND R3, R21, R113, PT ;  /* 0x0000007115037233 */ /* 0x000fca0003803000 */
[----:B------:R-:W-:Y:S01]  /*8050*/  LOP3.LUT R43, R3, R76, RZ, 0xc0, !PT ;  /* 0x0000004c032b7212 */ /* 0x000fe200078ec0ff */
[----:B------:R-:W-:-:S05]  /*8060*/  HSET2.LE.AND R3, R22, R113, PT ;  /* 0x0000007116037233 */ /* 0x000fca0003803000 */
[----:B------:R-:W-:Y:S01]  /*8070*/  LOP3.LUT R38, R3, R38, RZ, 0xc0, !PT ;  /* 0x0000002603267212 */ /* 0x000fe200078ec0ff */
[----:B--2---:R-:W-:Y:S01]  /*8080*/  FFMA.FTZ R7, R125, c[0x0][0x23c], -R4 ;  /* 0x00008f007d077a23 */ /* 0x004fe20000010804 */
[----:B---3--:R-:W-:Y:S01]  /*8090*/  F2FP.BF16.PACK_AB R8, R55, R27 ;  /* 0x0000001b3708723e */ /* 0x008fe200000010ff */
[----:B------:R-:W-:Y:S01]  /*80a0*/  HSET2.LE.AND R3, R23, R113, PT ;  /* 0x0000007117037233 */ /* 0x000fe20003803000 */
[----:B------:R-:W-:Y:S01]  /*80b0*/  IMAD.MOV.U32 R125, RZ, RZ, R97 ;  /* 0x000000ffff7d7224 */ /* 0x000fe200078e0061 */
[----:B------:R2:W-:Y:S01]  /*80c0*/  MUFU.EX2 R63, R7 ;  /* 0x00000007003f7308 */ /* 0x0005e20000000800 */
[C---:B------:R-:W-:Y:S01]  /*80d0*/  PRMT R162, R8.reuse, 0x7610, R162 ;  /* 0x0000761008a27816 */ /* 0x040fe200000000a2 */
[----:B------:R-:W-:Y:S01]  /*80e0*/  IMAD.MOV.U32 R97, RZ, RZ, R210 ;  /* 0x000000ffff617224 */ /* 0x000fe200078e00d2 */
[----:B------:R-:W-:Y:S01]  /*80f0*/  PRMT R161, R8, 0x7632, R161 ;  /* 0x0000763208a17816 */ /* 0x000fe200000000a1 */
[----:B------:R-:W-:Y:S02]  /*8100*/  FFMA.FTZ R8, R129, c[0x0][0x23c], -R0 ;  /* 0x00008f0081087a23 */ /* 0x000fe40000010800 */
[----:B------:R-:W-:Y:S01]  /*8110*/  @!P1 HFMA2.BF16_V2 R153, -RZ.H0_H0, RZ.H0_H0, -R162.H0_H0 ;  /* 0x200000ffff999231 */ /* 0x000fe200003409a2 */
[----:B------:R-:W-:Y:S01]  /*8120*/  PRMT R10, R162, 0x5410, R161 ;  /* 0x00005410a20a7816 */ /* 0x000fe200000000a1 */
[----:B------:R3:W-:Y:S01]  /*8130*/  MUFU.EX2 R76, R8 ;  /* 0x00000008004c7308 */ /* 0x0007e20000000800 */
[----:B------:R-:W-:-:S02]  /*8140*/  IMAD.MOV.U32 R129, RZ, RZ, R96 ;  /* 0x000000ffff817224 */ /* 0x000fc400078e0060 */
[----:B------:R-:W-:Y:S02]  /*8150*/  @!P1 PRMT R162, R153, 0x5410, RZ ;  /* 0x0000541099a29816 */ /* 0x000fe400000000ff */
[----:B------:R-:W-:Y:S01]  /*8160*/  LOP3.LUT R39, R3, R10, RZ, 0xc0, !PT ;  /* 0x0000000a03277212 */ /* 0x000fe200078ec0ff */
[--C-:B------:R-:W-:Y:S02]  /*8170*/  HSET2.LE.AND R3, R24, R113.reuse, PT ;  /* 0x0000007118037233 */ /* 0x100fe40003803000 */
[----:B--2---:R-:W-:-:S05]  /*8180*/  HSET2.LE.AND R7, R13, R113, PT ;  /* 0x000000710d077233 */ /* 0x004fca0003803000 */
[----:B------:R-:W-:Y:S01]  /*8190*/  LOP3.LUT R41, R7, R80, RZ, 0xc0, !PT ;  /* 0x0000005007297212 */ /* 0x000fe200078ec0ff */
[----:B------:R-:W-:Y:S01]  /*81a0*/  FFMA.FTZ R7, R119, c[0x0][0x23c], -R4 ;  /* 0x00008f0077077a23 */ /* 0x000fe20000010804 */
[----:B------:R-:W2:Y:S01]  /*81b0*/  LDSM.16.MT88.4 R80, [R165+0x6800] ;  /* 0x00680000a550783b */ /* 0x000ea20000004200 */
[----:B---3--:R-:W-:Y:S01]  /*81c0*/  HSET2.LE.AND R8, R15, R113, PT ;  /* 0x000000710f087233 */ /* 0x008fe20003803000 */
[----:B------:R-:W-:Y:S01]  /*81d0*/  ISETP.GE.U32.AND P3, PT, R225, R72, PT ;  /* 0x00000048e100720c */ /* 0x000fe20003f66070 */
[----:B------:R3:W4:Y:S01]  /*81e0*/  MUFU.EX2 R77, R7 ;  /* 0x00000007004d7308 */ /* 0x0007220000000800 */
[----:B------:R-:W-:Y:S02]  /*81f0*/  IMAD.MOV.U32 R119, RZ, RZ, R95 ;  /* 0x000000ffff777224 */ /* 0x000fe400078e005f */
[----:B------:R-:W-:Y:S01]  /*8200*/  LOP3.LUT R36, R8, R36, RZ, 0xc0, !PT ;  /* 0x0000002408247212 */ /* 0x000fe200078ec0ff */
[----:B---3--:R-:W-:Y:S01]  /*8210*/  FFMA.FTZ R7, R126, c[0x0][0x23c], -R0 ;  /* 0x00008f007e077a23 */ /* 0x008fe20000010800 */
[----:B----4-:R-:W-:Y:S01]  /*8220*/  F2FP.BF16.PACK_AB R8, R77, R115 ;  /* 0x000000734d08723e */ /* 0x010fe200000010ff */
[----:B------:R-:W-:-:S02]  /*8230*/  IMAD.MOV.U32 R126, RZ, RZ, R123 ;  /* 0x000000ffff7e7224 */ /* 0x000fc400078e007b */
[----:B------:R3:W4:Y:S01]  /*8240*/  MUFU.EX2 R62, R7 ;  /* 0x00000007003e7308 */ /* 0x0007220000000800 */
[C---:B------:R-:W-:Y:S01]  /*8250*/  PRMT R160, R8.reuse, 0x7610, R160 ;  /* 0x0000761008a07816 */ /* 0x040fe200000000a0 */
[----:B------:R-:W-:Y:S01]  /*8260*/  IMAD.MOV.U32 R123, RZ, RZ, R241 ;  /* 0x000000ffff7b7224 */ /* 0x000fe200078e00f1 */
[----:B------:R-:W-:Y:S02]  /*8270*/  PRMT R159, R8, 0x7632, R159 ;  /* 0x00007632089f7816 */ /* 0x000fe4000000009f */
[----:B------:R-:W-:-:S04]  /*8280*/  F2FP.BF16.PACK_AB R8, R63, R109 ;  /* 0x0000006d3f08723e */ /* 0x000fc800000010ff */
[C---:B------:R-:W-:Y:S02]  /*8290*/  PRMT R156, R8.reuse, 0x7610, R156 ;  /* 0x00007610089c7816 */ /* 0x040fe4000000009c */
[----:B------:R-:W-:Y:S02]  /*82a0*/  PRMT R155, R8, 0x7632, R155 ;  /* 0x00007632089b7816 */ /* 0x000fe4000000009b */
[----:B---3--:R-:W-:-:S04]  /*82b0*/  LOP3.LUT R7, R28, 0xff, RZ, 0xc0, !PT ;  /* 0x000000ff1c077812 */ /* 0x008fc800078ec0ff */
[----:B------:R-:W-:Y:S01]  /*82c0*/  ISETP.GE.U32.AND P1, PT, R225, R7, PT ;  /* 0x00000007e100720c */ /* 0x000fe20003f26070 */
[----:B------:R-:W-:Y:S02]  /*82d0*/  HSET2.LE.AND R7, R12, R113, PT ;  /* 0x000000710c077233 */ /* 0x000fe40003803000 */
[----:B-1----:R-:W-:Y:S03]  /*82e0*/  HMMA.16816.F32.BF16 R12, R44, R84, RZ ;  /* 0x000000542c0c723c */ /* 0x002fe600000418ff */
[----:B------:R-:W-:Y:S01]  /*82f0*/  LOP3.LUT R37, R7, R37, RZ, 0xc0, !PT ;  /* 0x0000002507257212 */ /* 0x000fe200078ec0ff */
[----:B------:R-:W-:Y:S02]  /*8300*/  FFMA.FTZ R7, R135, c[0x0][0x23c], -R0 ;  /* 0x00008f0087077a23 */ /* 0x000fe40000010800 */
[----:B------:R-:W-:Y:S02]  /*8310*/  IMAD.MOV.U32 R135, RZ, RZ, R137 ;  /* 0x000000ffff877224 */ /* 0x000fe400078e0089 */
[----:B------:R4:W1:Y:S02]  /*8320*/  MUFU.EX2 R24, R7 ;  /* 0x0000000700187308 */ /* 0x0008640000000800 */
[----:B----4-:R-:W-:-:S04]  /*8330*/  F2FP.BF16.PACK_AB R7, R76, R62 ;  /* 0x0000003e4c07723e */ /* 0x010fc800000010ff */
[C---:B------:R-:W-:Y:S02]  /*8340*/  PRMT R158, R7.reuse, 0x7610, R158 ;  /* 0x00007610079e7816 */ /* 0x040fe4000000009e */
[----:B------:R-:W-:Y:S02]  /*8350*/  PRMT R157, R7, 0x7632, R157 ;  /* 0x00007632079d7816 */ /* 0x000fe4000000009d */
[----:B------:R-:W-:-:S04]  /*8360*/  PRMT R7, R160, 0x5410, R159 ;  /* 0x00005410a0077816 */ /* 0x000fc8000000009f */
[----:B------:R-:W-:Y:S02]  /*8370*/  LOP3.LUT R34, R6, R7, RZ, 0xc0, !PT ;  /* 0x0000000706227212 */ /* 0x000fe400078ec0ff */
[----:B------:R-:W-:Y:S02]  /*8380*/  PRMT R6, R158, 0x5410, R157 ;  /* 0x000054109e067816 */ /* 0x000fe4000000009d */
[----:B-1----:R-:W-:Y:S02]  /*8390*/  F2FP.BF16.PACK_AB R7, R24, R108 ;  /* 0x0000006c1807723e */ /* 0x002fe400000010ff */
[----:B------:R-:W-:Y:S01]  /*83a0*/  LOP3.LUT R35, R3, R6, RZ, 0xc0, !PT ;  /* 0x0000000603237212 */ /* 0x000fe200078ec0ff */
[--C-:B------:R-:W-:Y:S01]  /*83b0*/  HSET2.LE.AND R3, R11, R113.reuse, PT ;  /* 0x000000710b037233 */ /* 0x100fe20003803000 */
[C---:B------:R-:W-:Y:S01]  /*83c0*/  PRMT R154, R7.reuse, 0x7610, R154 ;  /* 0x00007610079a7816 */ /* 0x040fe2000000009a */
[----:B------:R-:W-:Y:S01]  /*83d0*/  HMMA.16816.F32.BF16 R8, R36, R84, RZ ;  /* 0x000000542408723c */ /* 0x000fe200000418ff */
[----:B------:R-:W-:Y:S01]  /*83e0*/  HSET2.LE.AND R6, R16, R113, PT ;  /* 0x0000007110067233 */ /* 0x000fe20003803000 */
[----:B------:R-:W-:-:S02]  /*83f0*/  PRMT R153, R7, 0x7632, R153 ;  /* 0x0000763207997816 */ /* 0x000fc40000000099 */
[----:B------:R-:W-:-:S03]  /*8400*/  PRMT R7, R156, 0x5410, R155 ;  /* 0x000054109c077816 */ /* 0x000fc6000000009b */
[----:B------:R-:W-:Y:S01]  /*8410*/  IMAD.MOV.U32 R85, RZ, RZ, R49 ;  /* 0x000000ffff557224 */ /* 0x000fe200078e0031 */
[----:B------:R-:W-:Y:S01]  /*8420*/  LOP3.LUT R32, R6, R7, RZ, 0xc0, !PT ;  /* 0x0000000706207212 */ /* 0x000fe200078ec0ff */
[----:B------:R-:W-:Y:S01]  /*8430*/  IMAD.MOV.U32 R49, RZ, RZ, R136 ;  /* 0x000000ffff317224 */ /* 0x000fe200078e0088 */
[----:B------:R-:W-:Y:S01]  /*8440*/  PRMT R6, R154, 0x5410, R153 ;  /* 0x000054109a067816 */ /* 0x000fe20000000099 */
[----:B------:R-:W-:Y:S01]  /*8450*/  @!P0 HFMA2.BF16_V2 R204, -RZ.H0_H0, RZ.H0_H0, -R155.H0_H0 ;  /* 0x200000ffffcc8231 */ /* 0x000fe2000034099b */
[----:B------:R-:W-:Y:S02]  /*8460*/  IMAD.MOV.U32 R84, RZ, RZ, R99 ;  /* 0x000000ffff547224 */ /* 0x000fe400078e0063 */
[----:B------:R-:W-:Y:S01]  /*8470*/  LOP3.LUT R33, R3, R6, RZ, 0xc0, !PT ;  /* 0x0000000603217212 */ /* 0x000fe200078ec0ff */
[----:B------:R-:W-:Y:S01]  /*8480*/  IMAD.WIDE.U32 R6, R91, -0x2daee0ad, RZ ;  /* 0xd2511f535b067825 */ /* 0x000fe200078e00ff */
[-C--:B--2---:R-:W-:Y:S01]  /*8490*/  HMMA.16816.F32.BF16 R136, R40, R80.reuse, R12 ;  /* 0x000000502888723c */ /* 0x084fe2000004180c */
[----:B------:R-:W-:Y:S01]  /*84a0*/  @!P1 HFMA2.BF16_V2 R202, -RZ.H0_H0, RZ.H0_H0, -R156.H0_H0 ;  /* 0x200000ffffca9231 */ /* 0x000fe2000034099c */
[----:B------:R1:W2:Y:S01]  /*84b0*/  LDL.LU.S16 R99, [R1+0x28] ;  /* 0x0000280001637983 */ /* 0x0002a20000300600 */
[----:B------:R-:W-:Y:S01]  /*84c0*/  SHF.R.U32.HI R3, RZ, 0x18, R28 ;  /* 0x00000018ff037819 */ /* 0x000fe2000001161c */
[----:B------:R-:W-:Y:S01]  /*84d0*/  @!P2 HFMA2.BF16_V2 R168, -RZ.H0_H0, RZ.H0_H0, -R154.H0_H0 ;  /* 0x200000ffffa8a231 */ /* 0x000fe2000034099a */
[C---:B------:R-:W-:Y:S01]  /*84e0*/  LOP3.LUT R23, R6.reuse, 0xffff, RZ, 0xc0, !PT ;  /* 0x0000ffff06177812 */ /* 0x040fe200078ec0ff */
[----:B------:R-:W-:Y:S01]  /*84f0*/  @!P4 HFMA2.BF16_V2 R206, -RZ.H0_H0, RZ.H0_H0, -R160.H0_H0 ;  /* 0x200000ffffcec231 */ /* 0x000fe200003409a0 */
[----:B------:R-:W-:Y:S01]  /*8500*/  LOP3.LUT R13, R6, 0xff, RZ, 0xc0, !PT ;  /* 0x000000ff060d7812 */ /* 0x000fe200078ec0ff */
[----:B------:R-:W-:Y:S01]  /*8510*/  HMMA.16816.F32.BF16 R240, R32, R80, R8 ;  /* 0x0000005020f0723c */ /* 0x000fe20000041808 */
[----:B------:R-:W-:Y:S01]  /*8520*/  SHF.R.U32.HI R14, RZ, 0x10, R6 ;  /* 0x00000010ff0e7819 */ /* 0x000fe20000011606 */
[----:B------:R-:W-:Y:S01]  /*8530*/  @!P3 HFMA2.BF16_V2 R209, -RZ.H0_H0, RZ.H0_H0, -R157.H0_H0 ;  /* 0x200000ffffd1b231 */ /* 0x000fe2000034099d */
[----:B------:R-:W-:Y:S01]  /*8540*/  @!P0 PRMT R155, R204, 0x5410, RZ ;  /* 0x00005410cc9b8816 */ /* 0x000fe200000000ff */
[----:B------:R-:W-:Y:S01]  /*8550*/  @!P5 HFMA2.BF16_V2 R203, -RZ.H0_H0, RZ.H0_H0, -R161.H0_H0 ;  /* 0x200000ffffcbd231 */ /* 0x000fe200003409a1 */
[----:B------:R-:W-:-:S02]  /*8560*/  @!P1 PRMT R156, R202, 0x5410, RZ ;  /* 0x00005410ca9c9816 */ /* 0x000fc400000000ff */
[----:B------:R-:W-:Y:S02]  /*8570*/  SHF.R.U32.HI R10, RZ, 0x18, R6 ;  /* 0x00000018ff0a7819 */ /* 0x000fe40000011606 */
[----:B------:R-:W-:Y:S02]  /*8580*/  SHF.R.U32.HI R6, RZ, 0x8, R73 ;  /* 0x00000008ff067819 */ /* 0x000fe40000011649 */
[----:B------:R-:W-:Y:S02]  /*8590*/  ISETP.GE.U32.AND P0, PT, R225, R3, PT ;  /* 0x00000003e100720c */ /* 0x000fe40003f06070 */
[----:B------:R-:W-:Y:S02]  /*85a0*/  LOP3.LUT R6, R6, 0xffff, RZ, 0xc0, !PT ;  /* 0x0000ffff06067812 */ /* 0x000fe400078ec0ff */
[----:B------:R-:W-:Y:S02]  /*85b0*/  LOP3.LUT R3, R7, UR13, R54, 0x96, !PT ;  /* 0x0000000d07037c12 */ /* 0x000fe4000f8e9636 */
[----:B------:R-:W-:Y:S01]  /*85c0*/  ISETP.GE.U32.AND P1, PT, R225, R6, PT ;  /* 0x00000006e100720c */ /* 0x000fe20003f26070 */
[----:B------:R-:W-:Y:S01]  /*85d0*/  IMAD.WIDE.U32 R6, R92, -0x2daee0ad, RZ ;  /* 0xd2511f535c067825 */ /* 0x000fe200078e00ff */
[----:B------:R-:W-:-:S02]  /*85e0*/  @!P2 PRMT R154, R168, 0x5410, RZ ;  /* 0x00005410a89aa816 */ /* 0x000fc400000000ff */
[----:B------:R-:W-:Y:S02]  /*85f0*/  SHF.R.U32.HI R9, RZ, 0x8, R74 ;  /* 0x00000008ff097819 */ /* 0x000fe4000001164a */
[----:B------:R-:W-:Y:S01]  /*8600*/  LOP3.LUT R11, R7, UR13, R56, 0x96, !PT ;  /* 0x0000000d070b7c12 */ /* 0x000fe2000f8e9638 */
[----:B------:R-:W-:Y:S01]  /*8610*/  @!P0 HFMA2.BF16_V2 R205, -RZ.H0_H0, RZ.H0_H0, -R153.H0_H0 ;  /* 0x200000ffffcd8231 */ /* 0x000fe20000340999 */
[----:B------:R1:W3:Y:S01]  /*8620*/  LDL.LU.S16 R56, [R1+0x2c] ;  /* 0x00002c0001387983 */ /* 0x0002e20000300600 */
[C---:B------:R-:W-:Y:S02]  /*8630*/  LOP3.LUT R15, R6.reuse, 0xffff, RZ, 0xc0, !PT ;  /* 0x0000ffff060f7812 */ /* 0x040fe400078ec0ff */
[----:B------:R-:W-:Y:S01]  /*8640*/  LOP3.LUT R16, R6, 0xff, RZ, 0xc0, !PT ;  /* 0x000000ff06107812 */ /* 0x000fe200078ec0ff */
[----:B------:R1:W4:Y:S01]  /*8650*/  LDL.LU.S16 R54, [R1+0x34] ;  /* 0x0000340001367983 */ /* 0x0003220000300600 */
[--C-:B------:R-:W-:Y:S01]  /*8660*/  SHF.R.U32.HI R18, RZ, 0x10, R6.reuse ;  /* 0x00000010ff127819 */ /* 0x100fe20000011606 */
[----:B------:R-:W-:Y:S01]  /*8670*/  @!P1 HFMA2.BF16_V2 R207, -RZ.H0_H0, RZ.H0_H0, -R159.H0_H0 ;  /* 0x200000ffffcf9231 */ /* 0x000fe2000034099f */
[----:B------:R-:W-:-:S02]  /*8680*/  SHF.R.U32.HI R17, RZ, 0x18, R6 ;  /* 0x00000018ff117819 */ /* 0x000fc40000011606 */
[----:B------:R-:W-:Y:S02]  /*8690*/  LOP3.LUT R6, R90, 0xff, RZ, 0xc0, !PT ;  /* 0x000000ff5a067812 */ /* 0x000fe400078ec0ff */
[----:B------:R-:W-:Y:S02]  /*86a0*/  @!P0 PRMT R153, R205, 0x5410, RZ ;  /* 0x00005410cd998816 */ /* 0x000fe400000000ff */
[----:B------:R-:W-:Y:S01]  /*86b0*/  ISETP.GE.U32.AND P0, PT, R225, R6, PT ;  /* 0x00000006e100720c */ /* 0x000fe20003f06070 */
[----:B------:R-:W-:Y:S01]  /*86c0*/  IMAD.WIDE.U32 R6, R53, -0x2daee0ad, RZ ;  /* 0xd2511f5335067825 */ /* 0x000fe200078e00ff */
[----:B------:R-:W-:Y:S02]  /*86d0*/  @!P1 PRMT R159, R207, 0x5410, RZ ;  /* 0x00005410cf9f9816 */ /* 0x000fe400000000ff */
[----:B------:R-:W-:Y:S02]  /*86e0*/  PRMT R96, R89, 0x5410, R9 ;  /* 0x0000541059607816 */ /* 0x000fe40000000009 */
[----:B------:R-:W-:-:S02]  /*86f0*/  LOP3.LUT R19, R6, 0xffff, RZ, 0xc0, !PT ;  /* 0x0000ffff06137812 */ /* 0x000fc400078ec0ff */
[----:B------:R-:W-:Y:S02]  /*8700*/  LOP3.LUT R22, R6, 0xff, RZ, 0xc0, !PT ;  /* 0x000000ff06167812 */ /* 0x000fe400078ec0ff */
[--C-:B------:R-:W-:Y:S02]  /*8710*/  SHF.R.U32.HI R21, RZ, 0x10, R6.reuse ;  /* 0x00000010ff157819 */ /* 0x100fe40000011606 */
[----:B------:R-:W-:Y:S01]  /*8720*/  SHF.R.U32.HI R20, RZ, 0x18, R6 ;  /* 0x00000018ff147819 */ /* 0x000fe20000011606 */
[----:B------:R-:W-:Y:S01]  /*8730*/  @!P0 HFMA2.BF16_V2 R208, -RZ.H0_H0, RZ.H0_H0, -R158.H0_H0 ;  /* 0x200000ffffd08231 */ /* 0x000fe2000034099e */
[----:B------:R-:W-:Y:S02]  /*8740*/  SHF.R.U32.HI R6, RZ, 0x10, R29 ;  /* 0x00000010ff067819 */ /* 0x000fe4000001161d */
[----:B------:R-:W-:Y:S01]  /*8750*/  LOP3.LUT R12, R7, UR13, R50, 0x96, !PT ;  /* 0x0000000d070c7c12 */ /* 0x000fe2000f8e9632 */
[----:B------:R-:W-:Y:S01]  /*8760*/  FFMA.FTZ R7, R145, c[0x0][0x23c], -R4 ;  /* 0x00008f0091077a23 */ /* 0x000fe20000010804 */
[----:B------:R-:W-:-:S02]  /*8770*/  LOP3.LUT R6, R6, 0xff, RZ, 0xc0, !PT ;  /* 0x000000ff06067812 */ /* 0x000fc400078ec0ff */
[----:B------:R-:W-:Y:S01]  /*8780*/  @!P0 PRMT R158, R208, 0x5410, RZ ;  /* 0x00005410d09e8816 */ /* 0x000fe200000000ff */
[----:B------:R5:W-:Y:S01]  /*8790*/  MUFU.EX2 R28, R7 ;  /* 0x00000007001c7308 */ /* 0x000be20000000800 */
[----:B------:R-:W-:Y:S01]  /*87a0*/  ISETP.GE.U32.AND P2, PT, R225, R6, PT ;  /* 0x00000006e100720c */ /* 0x000fe20003f46070 */
[----:B------:R-:W-:Y:S01]  /*87b0*/  FFMA.FTZ R6, R142, c[0x0][0x23c], -R4 ;  /* 0x00008f008e067a23 */ /* 0x000fe20000010804 */
[----:B------:R-:W-:Y:S02]  /*87c0*/  @!P4 PRMT R160, R206, 0x5410, RZ ;  /* 0x00005410cea0c816 */ /* 0x000fe400000000ff */
[----:B------:R-:W-:Y:S02]  /*87d0*/  LOP3.LUT R8, R79, 0xff, RZ, 0xc0, !PT ;  /* 0x000000ff4f087812 */ /* 0x000fe400078ec0ff */
[----:B------:R-:W-:Y:S01]  /*87e0*/  @!P3 PRMT R157, R209, 0x5410, RZ ;  /* 0x00005410d19db816 */ /* 0x000fe200000000ff */
[----:B------:R1:W1:Y:S01]  /*87f0*/  MUFU.EX2 R210, R6 ;  /* 0x0000000600d27308 */ /* 0x0002620000000800 */
[----:B------:R-:W-:-:S02]  /*8800*/  @!P5 PRMT R161, R203, 0x5410, RZ ;  /* 0x00005410cba1d816 */ /* 0x000fc400000000ff */
[----:B------:R-:W-:Y:S02]  /*8810*/  ISETP.GE.U32.AND P6, PT, R225, R60, PT ;  /* 0x0000003ce100720c */ /* 0x000fe40003fc6070 */
[----:B-----5:R-:W-:Y:S02]  /*8820*/  LOP3.LUT R7, R29, 0xff, RZ, 0xc0, !PT ;  /* 0x000000ff1d077812 */ /* 0x020fe400078ec0ff */
[C---:B------:R-:W-:Y:S02]  /*8830*/  ISETP.GE.U32.AND P4, PT, R225.reuse, R13, PT ;  /* 0x0000000de100720c */ /* 0x040fe40003f86070 */
[----:B------:R-:W-:Y:S01]  /*8840*/  ISETP.GE.U32.AND P0, PT, R225, R7, PT ;  /* 0x00000007e100720c */ /* 0x000fe20003f06070 */
[----:B------:R-:W-:Y:S01]  /*8850*/  FFMA.FTZ R7, R143, c[0x0][0x23c], -R0 ;  /* 0x00008f008f077a23 */ /* 0x000fe20000010800 */
[----:B------:R-:W-:Y:S01]  /*8860*/  PRMT R95, R8, 0x5410, R88 ;  /* 0x00005410085f7816 */ /* 0x000fe20000000058 */
[----:B------:R-:W-:Y:S01]  /*8870*/  FFMA.FTZ R8, R146, c[0x0][0x23c], -R0 ;  /* 0x00008f0092087a23 */ /* 0x000fe20000010800 */
[----:B-1----:R-:W-:Y:S01]  /*8880*/  LOP3.LUT R6, R29, 0xffff, RZ, 0xc0, !PT ;  /* 0x0000ffff1d067812 */ /* 0x002fe200078ec0ff */
[----:B------:R1:W-:Y:S01]  /*8890*/  MUFU.EX2 R208, R7 ;  /* 0x0000000700d07308 */ /* 0x0003e20000000800 */
[----:B------:R-:W-:-:S02]  /*88a0*/  ISETP.GE.U32.AND P5, PT, R225, R61, PT ;  /* 0x0000003de100720c */ /* 0x000fc40003fa6070 */
[----:B------:R-:W-:-:S04]  /*88b0*/  SHF.R.U32.HI R6, RZ, 0x8, R6 ;  /* 0x00000008ff067819 */ /* 0x000fc80000011606 */
[----:B------:R-:W-:Y:S01]  /*88c0*/  LOP3.LUT R6, R6, 0xffff, RZ, 0xc0, !PT ;  /* 0x0000ffff06067812 */ /* 0x000fe200078ec0ff */
[----:B------:R-:W5:Y:S03]  /*88d0*/  MUFU.EX2 R168, R8 ;  /* 0x0000000800a87308 */ /* 0x000f660000000800 */
[----:B------:R-:W-:Y:S02]  /*88e0*/  ISETP.GE.U32.AND P1, PT, R225, R6, PT ;  /* 0x00000006e100720c */ /* 0x000fe40003f26070 */
[----:B------:R-:W-:Y:S01]  /*88f0*/  F2FP.BF16.PACK_AB R6, R210, R28 ;  /* 0x0000001cd206723e */ /* 0x000fe200000010ff */
[----:B-1----:R-:W-:-:S03]  /*8900*/  FFMA.FTZ R7, R140, c[0x0][0x23c], -R4 ;  /* 0x00008f008c077a23 */ /* 0x002fc60000010804 */
[C---:B------:R-:W-:Y:S02]  /*8910*/  PRMT R152, R6.reuse, 0x7610, R152 ;  /* 0x0000761006987816 */ /* 0x040fe40000000098 */
[----:B------:R-:W-:Y:S01]  /*8920*/  PRMT R151, R6, 0x7632, R151 ;  /* 0x0000763206977816 */ /* 0x000fe20000000097 */
[----:B------:R1:W-:Y:S01]  /*8930*/  MUFU.EX2 R207, R7 ;  /* 0x0000000700cf7308 */ /* 0x0003e20000000800 */
[----:B------:R-:W-:Y:S01]  /*8940*/  SHF.R.U32.HI R6, RZ, 0x18, R29 ;  /* 0x00000018ff067819 */ /* 0x000fe2000001161d */
[----:B--2---:R-:W-:-:S05]  /*8950*/  @!P0 HFMA2.BF16_V2 R99, -RZ.H0_H0, RZ.H0_H0, -R152.H0_H0 ;  /* 0x200000ffff638231 */ /* 0x004fca0000340998 */
[----:B------:R-:W-:Y:S02]  /*8960*/  PRMT R53, R99, 0x7610, R53 ;  /* 0x0000761063357816 */ /* 0x000fe40000000035 */
[----:B------:R-:W-:Y:S02]  /*8970*/  PRMT R99, R152, 0x5410, R151 ;  /* 0x0000541098637816 */ /* 0x000fe40000000097 */
[----:B------:R-:W-:Y:S02]  /*8980*/  @!P0 PRMT R152, R53, 0x5410, RZ ;  /* 0x0000541035988816 */ /* 0x000fe400000000ff */
[----:B------:R2:W2:Y:S01]  /*8990*/  LDL.LU.S16 R53, [R1+0x30] ;  /* 0x0000300001357983 */ /* 0x0004a20000300600 */
[----:B---3--:R-:W-:-:S05]  /*89a0*/  @!P1 HFMA2.BF16_V2 R56, -RZ.H0_H0, RZ.H0_H0, -R151.H0_H0 ;  /* 0x200000ffff389231 */ /* 0x008fca0000340997 */
[----:B------:R-:W-:-:S04]  /*89b0*/  PRMT R9, R56, 0x7610, R9 ;  /* 0x0000761038097816 */ /* 0x000fc80000000009 */
[----:B------:R-:W-:Y:S02]  /*89c0*/  @!P1 PRMT R151, R9, 0x5410, RZ ;  /* 0x0000541009979816 */ /* 0x000fe400000000ff */
[----:B------:R3:W3:Y:S04]  /*89d0*/  LDL.LU.S16 R9, [R1+0x38] ;  /* 0x0000380001097983 */ /* 0x0006e80000300600 */
[----:B------:R2:W4:Y:S01]  /*89e0*/  LDL.LU.S16 R13, [R1+0x44] ;  /* 0x00004400010d7983 */ /* 0x0005220000300600 */
[----:B-1----:R-:W-:Y:S01]  /*89f0*/  FFMA.FTZ R7, R141, c[0x0][0x23c], -R4 ;  /* 0x00008f008d077a23 */ /* 0x002fe20000010804 */
[----:B------:R-:W-:-:S03]  /*8a00*/  ISETP.GE.U32.AND P0, PT, R225, R6, PT ;  /* 0x00000006e100720c */ /* 0x000fc60003f06070 */
[----:B------:R-:W1:Y:S01]  /*8a10*/  MUFU.EX2 R209, R7 ;  /* 0x0000000700d17308 */ /* 0x000e620000000800 */
[----:B-----5:R-:W-:-:S04]  /*8a20*/  F2FP.BF16.PACK_AB R6, R208, R168 ;  /* 0x000000a8d006723e */ /* 0x020fc800000010ff */
[C---:B------:R-:W-:Y:S02]  /*8a30*/  PRMT R149, R6.reuse, 0x7632, R149 ;  /* 0x0000763206957816 */ /* 0x040fe40000000095 */
[----:B------:R-:W-:Y:S02]  /*8a40*/  PRMT R150, R6, 0x7610, R150 ;  /* 0x0000761006967816 */ /* 0x000fe40000000096 */
[----:B------:R-:W-:-:S04]  /*8a50*/  LOP3.LUT R6, R111, 0xff, RZ, 0xc0, !PT ;  /* 0x000000ff6f067812 */ /* 0x000fc800078ec0ff */
[----:B------:R-:W-:Y:S02]  /*8a60*/  ISETP.GE.U32.AND P1, PT, R225, R6, PT ;  /* 0x00000006e100720c */ /* 0x000fe40003f26070 */
[----:B------:R-:W-:Y:S02]  /*8a70*/  SHF.R.U32.HI R6, RZ, 0x8, R112 ;  /* 0x00000008ff067819 */ /* 0x000fe40000011670 */
[----:B-1----:R-:W-:Y:S01]  /*8a80*/  F2FP.BF16.PACK_AB R7, R209, R207 ;  /* 0x000000cfd107723e */ /* 0x002fe200000010ff */
[----:B------:R-:W-:Y:S01]  /*8a90*/  IMAD.MOV.U32 R81, RZ, RZ, R84 ;  /* 0x000000ffff517224 */ /* 0x000fe200078e0054 */
[----:B------:R-:W-:Y:S01]  /*8aa0*/  LOP3.LUT R6, R6, 0xffff, RZ, 0xc0, !PT ;  /* 0x0000ffff06067812 */ /* 0x000fe200078ec0ff */
[----:B------:R-:W-:Y:S01]  /*8ab0*/  IMAD.MOV.U32 R84, RZ, RZ, R85 ;  /* 0x000000ffff547224 */ /* 0x000fe200078e0055 */
[C---:B------:R-:W-:Y:S01]  /*8ac0*/  PRMT R148, R7.reuse, 0x7610, R148 ;  /* 0x0000761007947816 */ /* 0x040fe20000000094 */
[----:B------:R-:W-:Y:S01]  /*8ad0*/  IMAD.MOV.U32 R85, RZ, RZ, R98 ;  /* 0x000000ffff557224 */ /* 0x000fe200078e0062 */
[----:B------:R-:W-:Y:S01]  /*8ae0*/  PRMT R98, R150, 0x5410, R149 ;  /* 0x0000541096627816 */ /* 0x000fe20000000095 */
[----:B------:R-:W-:Y:S01]  /*8af0*/  IMAD.MOV.U32 R80, RZ, RZ, R81 ;  /* 0x000000ffff507224 */ /* 0x000fe200078e0051 */
[----:B------:R-:W-:Y:S01]  /*8b00*/  PRMT R147, R7, 0x7632, R147 ;  /* 0x0000763207937816 */ /* 0x000fe20000000093 */
[----:B------:R-:W-:-:S02]  /*8b10*/  IMAD.MOV.U32 R81, RZ, RZ, R84 ;  /* 0x000000ffff517224 */ /* 0x000fc400078e0054 */
[----:B------:R-:W-:Y:S02]  /*8b20*/  IMAD.MOV.U32 R84, RZ, RZ, R85 ;  /* 0x000000ffff547224 */ /* 0x000fe400078e0055 */
[----:B------:R-:W-:Y:S02]  /*8b30*/  IMAD.MOV.U32 R85, RZ, RZ, R123 ;  /* 0x000000ffff557224 */ /* 0x000fe400078e007b */
[----:B------:R-:W-:Y:S02]  /*8b40*/  IMAD.MOV.U32 R123, RZ, RZ, R122 ;  /* 0x000000ffff7b7224 */ /* 0x000fe400078e007a */
[----:B------:R-:W-:Y:S01]  /*8b50*/  IMAD.MOV.U32 R122, RZ, RZ, R97 ;  /* 0x000000ffff7a7224 */ /* 0x000fe200078e0061 */
[----:B------:R-:W-:Y:S01]  /*8b60*/  PRMT R97, R148, 0x5410, R147 ;  /* 0x0000541094617816 */ /* 0x000fe20000000093 */
[----:B------:R-:W-:Y:S01]  /*8b70*/  IMAD.MOV.U32 R203, RZ, RZ, R80 ;  /* 0x000000ffffcb7224 */ /* 0x000fe200078e0050 */
[----:B------:R-:W-:Y:S01]  /*8b80*/  ISETP.GE.U32.AND P3, PT, R225, R10, PT ;  /* 0x0000000ae100720c */ /* 0x000fe20003f66070 */
[----:B------:R-:W-:Y:S01]  /*8b90*/  IMAD.MOV.U32 R80, RZ, RZ, R81 ;  /* 0x000000ffff507224 */ /* 0x000fe200078e0051 */
[----:B------:R-:W-:Y:S01]  /*8ba0*/  SHF.R.U32.HI R10, RZ, 0x18, R31 ;  /* 0x00000018ff0a7819 */ /* 0x000fe2000001161f */
[----:B------:R-:W-:-:S02]  /*8bb0*/  IMAD.MOV.U32 R81, RZ, RZ, R84 ;  /* 0x000000ffff517224 */ /* 0x000fc400078e0054 */
[----:B------:R-:W-:Y:S01]  /*8bc0*/  IMAD.MOV.U32 R84, RZ, RZ, R85 ;  /* 0x000000ffff547224 */ /* 0x000fe200078e0055 */
[----:B--2---:R-:W-:-:S05]  /*8bd0*/  @!P0 HFMA2.BF16_V2 R53, -RZ.H0_H0, RZ.H0_H0, -R149.H0_H0 ;  /* 0x200000ffff358231 */ /* 0x004fca0000340995 */
[----:B------:R-:W-:-:S04]  /*8be0*/  PRMT R29, R53, 0x7610, R29 ;  /* 0x00007610351d7816 */ /* 0x000fc8000000001d */
[----:B------:R-:W-:Y:S02]  /*8bf0*/  @!P0 PRMT R149, R29, 0x5410, RZ ;  /* 0x000054101d958816 */ /* 0x000fe400000000ff */
[----:B------:R-:W-:Y:S02]  /*8c00*/  ISETP.GE.U32.AND P0, PT, R225, R6, PT ;  /* 0x00000006e100720c */ /* 0x000fe40003f06070 */
[----:B------:R-:W-:-:S04]  /*8c10*/  LOP3.LUT R6, R31, 0xffff, RZ, 0xc0, !PT ;  /* 0x0000ffff1f067812 */ /* 0x000fc800078ec0ff */
[----:B------:R-:W-:Y:S02]  /*8c20*/  SHF.R.U32.HI R7, RZ, 0x8, R6 ;  /* 0x00000008ff077819 */ /* 0x000fe40000011606 */
[----:B------:R-:W-:Y:S01]  /*8c30*/  LOP3.LUT R6, R31, 0xff, RZ, 0xc0, !PT ;  /* 0x000000ff1f067812 */ /* 0x000fe200078ec0ff */
[----:B---3--:R-:W-:-:S05]  /*8c40*/  @!P5 HFMA2.BF16_V2 R9, -RZ.H0_H0, RZ.H0_H0, -R148.H0_H0 ;  /* 0x200000ffff09d231 */ /* 0x008fca0000340994 */
[----:B------:R-:W-:Y:S02]  /*8c50*/  PRMT R8, R9, 0x7610, R8 ;  /* 0x0000761009087816 */ /* 0x000fe40000000008 */
[----:B------:R-:W-:Y:S02]  /*8c60*/  PRMT R89, R6, 0x5410, R7 ;  /* 0x0000541006597816 */ /* 0x000fe40000000007 */
[----:B------:R-:W-:Y:S01]  /*8c70*/  @!P5 PRMT R148, R8, 0x5410, RZ ;  /* 0x000054100894d816 */ /* 0x000fe200000000ff */
[----:B------:R-:W-:Y:S01]  /*8c80*/  FFMA.FTZ R8, R167, c[0x0][0x23c], -R0 ;  /* 0x00008f00a7087a23 */ /* 0x000fe20000010800 */
[----:B------:R-:W-:Y:S01]  /*8c90*/  SHF.R.U32.HI R6, RZ, 0x10, R31 ;  /* 0x00000010ff067819 */ /* 0x000fe2000001161f */
[----:B----4-:R-:W-:Y:S02]  /*8ca0*/  @!P0 HFMA2.BF16_V2 R13, -RZ.H0_H0, RZ.H0_H0, -R147.H0_H0 ;  /* 0x200000ffff0d8231 */ /* 0x010fe40000340993 */
[----:B------:R1:W-:Y:S02]  /*8cb0*/  MUFU.EX2 R205, R8 ;  /* 0x0000000800cd7308 */ /* 0x0003e40000000800 */
[----:B-1----:R-:W-:-:S04]  /*8cc0*/  LOP3.LUT R8, R6, 0xff, RZ, 0xc0, !PT ;  /* 0x000000ff06087812 */ /* 0x002fc800078ec0ff */
[----:B------:R-:W-:Y:S02]  /*8cd0*/  PRMT R85, R8, 0x5410, R10 ;  /* 0x0000541008557816 */ /* 0x000fe4000000000a */
[----:B------:R-:W-:Y:S02]  /*8ce0*/  PRMT R8, R13, 0x7610, R8 ;  /* 0x000076100d087816 */ /* 0x000fe40000000008 */
[----:B------:R1:W2:Y:S02]  /*8cf0*/  LDL.LU.S16 R13, [R1+0x58] ;  /* 0x00005800010d7983 */ /* 0x0002a40000300600 */
[----:B------:R-:W-:Y:S02]  /*8d00*/  @!P0 PRMT R147, R8, 0x5410, RZ ;  /* 0x0000541008938816 */ /* 0x000fe400000000ff */
[----:B------:R1:W3:Y:S01]  /*8d10*/  LDL.LU.S16 R8, [R1+0x5c] ;  /* 0x00005c0001087983 */ /* 0x0002e20000300600 */
[----:B------:R-:W-:-:S04]  /*8d20*/  FFMA.FTZ R9, R166, c[0x0][0x23c], -R0 ;  /* 0x00008f00a6097a23 */ /* 0x000fc80000010800 */
[----:B------:R-:W4:Y:S01]  /*8d30*/  MUFU.EX2 R206, R9 ;  /* 0x0000000900ce7308 */ /* 0x000f220000000800 */
[----:B------:R-:W-:Y:S01]  /*8d40*/  SHF.R.U32.HI R7, RZ, 0x8, R93 ;  /* 0x00000008ff077819 */ /* 0x000fe2000001165d */
[----:B------:R-:W-:-:S03]  /*8d50*/  @!P2 HFMA2.BF16_V2 R54, -RZ.H0_H0, RZ.H0_H0, -R150.H0_H0 ;  /* 0x200000ffff36a231 */ /* 0x000fc60000340996 */
[----:B------:R-:W-:Y:S02]  /*8d60*/  PRMT R93, R110, 0x5410, R7 ;  /* 0x000054106e5d7816 */ /* 0x000fe40000000007 */
[----:B------:R-:W-:Y:S02]  /*8d70*/  LOP3.LUT R6, R104, 0xff, RZ, 0xc0, !PT ;  /* 0x000000ff68067812 */ /* 0x000fe400078ec0ff */
[----:B------:R-:W-:Y:S02]  /*8d80*/  PRMT R50, R54, 0x7610, R50 ;  /* 0x0000761036327816 */ /* 0x000fe40000000032 */
[----:B----4-:R-:W-:Y:S02]  /*8d90*/  F2FP.BF16.PACK_AB R7, R206, R205 ;  /* 0x000000cdce07723e */ /* 0x010fe400000010ff */
[----:B------:R-:W-:Y:S02]  /*8da0*/  PRMT R92, R6, 0x5410, R106 ;  /* 0x00005410065c7816 */ /* 0x000fe4000000006a */
[----:B------:R-:W-:-:S02]  /*8db0*/  PRMT R146, R7, 0x7610, R146 ;  /* 0x0000761007927816 */ /* 0x000fc40000000092 */
[----:B------:R-:W-:Y:S02]  /*8dc0*/  PRMT R145, R7, 0x7632, R145 ;  /* 0x0000763207917816 */ /* 0x000fe40000000091 */
[----:B------:R-:W-:Y:S02]  /*8dd0*/  LOP3.LUT R6, R14, 0xff, RZ, 0xc0, !PT ;  /* 0x000000ff0e067812 */ /* 0x000fe400078ec0ff */
[----:B------:R-:W-:Y:S02]  /*8de0*/  @!P2 PRMT R150, R50, 0x5410, RZ ;  /* 0x000054103296a816 */ /* 0x000fe400000000ff */
[----:B------:R-:W-:Y:S01]  /*8df0*/  ISETP.GE.U32.AND P2, PT, R225, R6, PT ;  /* 0x00000006e100720c */ /* 0x000fe20003f46070 */
[--C-:B------:R-:W-:Y:S02]  /*8e00*/  FFMA.FTZ R6, R107, c[0x0][0x23c], -R4.reuse ;  /* 0x00008f006b067a23 */ /* 0x100fe40000010804 */
[----:B------:R-:W-:Y:S02]  /*8e10*/  IMAD.MOV.U32 R202, RZ, RZ, R203 ;  /* 0x000000ffffca7224 */ /* 0x000fe400078e00cb */
[----:B------:R4:W-:Y:S02]  /*8e20*/  MUFU.EX2 R203, R6 ;  /* 0x0000000600cb7308 */ /* 0x0009e40000000800 */
[----:B----4-:R-:W-:Y:S01]  /*8e30*/  FFMA.FTZ R6, R94, c[0x0][0x23c], -R4 ;  /* 0x00008f005e067a23 */ /* 0x010fe20000010804 */
[----:B------:R-:W-:Y:S01]  /*8e40*/  PRMT R94, R146, 0x5410, R145 ;  /* 0x00005410925e7816 */ /* 0x000fe20000000091 */
[----:B--2---:R-:W-:-:S02]  /*8e50*/  @!P1 HFMA2.BF16_V2 R13, -RZ.H0_H0, RZ.H0_H0, -R146.H0_H0 ;  /* 0x200000ffff0d9231 */ /* 0x004fc40000340992 */
[----:B---3--:R-:W-:-:S03]  /*8e60*/  @!P6 HFMA2.BF16_V2 R8, -RZ.H0_H0, RZ.H0_H0, -R145.H0_H0 ;  /* 0x200000ffff08e231 */ /* 0x008fc60000340991 */
[----:B------:R-:W-:Y:S02]  /*8e70*/  PRMT R10, R13, 0x7610, R10 ;  /* 0x000076100d0a7816 */ /* 0x000fe4000000000a */
[----:B------:R-:W-:Y:S02]  /*8e80*/  PRMT R9, R8, 0x7610, R9 ;  /* 0x0000761008097816 */ /* 0x000fe40000000009 */
[----:B------:R-:W-:Y:S02]  /*8e90*/  @!P1 PRMT R146, R10, 0x5410, RZ ;  /* 0x000054100a929816 */ /* 0x000fe400000000ff */
[----:B------:R-:W-:Y:S01]  /*8ea0*/  @!P6 PRMT R145, R9, 0x5410, RZ ;  /* 0x000054100991e816 */ /* 0x000fe200000000ff */
[----:B------:R1:W2:Y:S04]  /*8eb0*/  LDL.LU.S16 R10, [R1+0x68] ;  /* 0x00006800010a7983 */ /* 0x0002a80000300600 */
[----:B------:R1:W3:Y:S01]  /*8ec0*/  LDL.LU.S16 R9, [R1+0x64] ;  /* 0x0000640001097983 */ /* 0x0002e20000300600 */
[----:B------:R4:W5:Y:S02]  /*8ed0*/  MUFU.EX2 R204, R6 ;  /* 0x0000000600cc7308 */ /* 0x0009640000000800 */
[----:B----4-:R-:W-:-:S04]  /*8ee0*/  LOP3.LUT R6, R3, 0xffff, RZ, 0xc0, !PT ;  /* 0x0000ffff03067812 */ /* 0x010fc800078ec0ff */
[----:B------:R-:W-:-:S04]  /*8ef0*/  SHF.R.U32.HI R6, RZ, 0x8, R6 ;  /* 0x00000008ff067819 */ /* 0x000fc80000011606 */
[----:B------:R-:W-:-:S04]  /*8f00*/  LOP3.LUT R6, R6, 0xffff, RZ, 0xc0, !PT ;  /* 0x0000ffff06067812 */ /* 0x000fc800078ec0ff */
[----:B------:R-:W-:Y:S02]  /*8f10*/  ISETP.GE.U32.AND P0, PT, R225, R6, PT ;  /* 0x00000006e100720c */ /* 0x000fe40003f06070 */
[----:B-----5:R-:W-:Y:S02]  /*8f20*/  F2FP.BF16.PACK_AB R6, R204, R203 ;  /* 0x000000cbcc06723e */ /* 0x020fe400000010ff */
[----:B------:R-:W-:Y:S02]  /*8f30*/  LOP3.LUT R7, R3, 0xff, RZ, 0xc0, !PT ;  /* 0x000000ff03077812 */ /* 0x000fe400078ec0ff */
[----:B------:R-:W-:Y:S02]  /*8f40*/  PRMT R143, R6, 0x7632, R143 ;  /* 0x00007632068f7816 */ /* 0x000fe4000000008f */
[----:B------:R-:W-:Y:S02]  /*8f50*/  ISETP.GE.U32.AND P1, PT, R225, R7, PT ;  /* 0x00000007e100720c */ /* 0x000fe40003f26070 */
[----:B------:R-:W-:-:S04]  /*8f60*/  LOP3.LUT R7, R18, 0xff, RZ, 0xc0, !PT ;  /* 0x000000ff12077812 */ /* 0x000fc800078ec0ff */
[----:B------:R-:W-:Y:S01]  /*8f70*/  PRMT R88, R7, 0x5410, R17 ;  /* 0x0000541007587816 */ /* 0x000fe20000000011 */
[----:B---3--:R-:W-:-:S05]  /*8f80*/  @!P0 HFMA2.BF16_V2 R9, -RZ.H0_H0, RZ.H0_H0, -R143.H0_H0 ;  /* 0x200000ffff098231 */ /* 0x008fca000034098f */
[----:B------:R-:W-:Y:S02]  /*8f90*/  PRMT R7, R9, 0x7610, R7 ;  /* 0x0000761009077816 */ /* 0x000fe40000000007 */
[----:B------:R1:W3:Y:S01]  /*8fa0*/  LDL.LU.S16 R9, [R1+0x70] ;  /* 0x0000700001097983 */ /* 0x0002e20000300600 */
[----:B------:R-:W-:Y:S02]  /*8fb0*/  PRMT R144, R6, 0x7610, R144 ;  /* 0x0000761006907816 */ /* 0x000fe40000000090 */
[----:B------:R-:W-:-:S03]  /*8fc0*/  SHF.R.U32.HI R8, RZ, 0x8, R15 ;  /* 0x00000008ff087819 */ /* 0x000fc6000001160f */
[----:B--2---:R-:W-:Y:S01]  /*8fd0*/  @!P1 HFMA2.BF16_V2 R10, -RZ.H0_H0, RZ.H0_H0, -R144.H0_H0 ;  /* 0x200000ffff0a9231 */ /* 0x004fe20000340990 */
[--C-:B------:R-:W-:Y:S02]  /*8fe0*/  PRMT R90, R16, 0x5410, R8.reuse ;  /* 0x00005410105a7816 */ /* 0x100fe40000000008 */
[--C-:B------:R-:W-:Y:S02]  /*8ff0*/  SHF.R.U32.HI R6, RZ, 0x18, R3.reuse ;  /* 0x00000018ff067819 */ /* 0x100fe40000011603 */
[----:B------:R-:W-:Y:S02]  /*9000*/  PRMT R8, R10, 0x7610, R8 ;  /* 0x000076100a087816 */ /* 0x000fe40000000008 */
[----:B------:R-:W-:Y:S02]  /*9010*/  SHF.R.U32.HI R3, RZ, 0x10, R3 ;  /* 0x00000010ff037819 */ /* 0x000fe40000011603 */
[----:B------:R-:W-:Y:S02]  /*9020*/  PRMT R91, R144, 0x5410, R143 ;  /* 0x00005410905b7816 */ /* 0x000fe4000000008f */
[----:B------:R-:W-:-:S02]  /*9030*/  @!P1 PRMT R144, R8, 0x5410, RZ ;  /* 0x0000541008909816 */ /* 0x000fc400000000ff */
[----:B------:R-:W-:Y:S01]  /*9040*/  ISETP.GE.U32.AND P1, PT, R225, R6, PT ;  /* 0x00000006e100720c */ /* 0x000fe20003f26070 */
[--C-:B------:R-:W-:Y:S01]  /*9050*/  FFMA.FTZ R6, R105, c[0x0][0x23c], -R0.reuse ;  /* 0x00008f0069067a23 */ /* 0x100fe20000010800 */
[----:B------:R-:W-:Y:S01]  /*9060*/  @!P0 PRMT R143, R7, 0x5410, RZ ;  /* 0x00005410078f8816 */ /* 0x000fe200000000ff */
[----:B------:R-:W-:Y:S01]  /*9070*/  FFMA.FTZ R7, R51, c[0x0][0x23c], -R0 ;  /* 0x00008f0033077a23 */ /* 0x000fe20000010800 */
[----:B------:R-:W-:Y:S01]  /*9080*/  LOP3.LUT R3, R3, 0xff, RZ, 0xc0, !PT ;  /* 0x000000ff03037812 */ /* 0x000fe200078ec0ff */
[----:B------:R-:W-:Y:S01]  /*9090*/  IMAD.MOV.U32 R61, RZ, RZ, R202 ;  /* 0x000000ffff3d7224 */ /* 0x000fe200078e00ca */
[----:B------:R2:W-:Y:S01]  /*90a0*/  MUFU.EX2 R31, R6 ;  /* 0x00000006001f7308 */ /* 0x0005e20000000800 */
[----:B------:R-:W-:Y:S01]  /*90b0*/  IMAD.MOV.U32 R56, RZ, RZ, R84 ;  /* 0x000000ffff387224 */ /* 0x000fe200078e0054 */
[----:B------:R-:W-:Y:S01]  /*90c0*/  ISETP.GE.U32.AND P0, PT, R225, R3, PT ;  /* 0x00000003e100720c */ /* 0x000fe20003f06070 */
[----:B------:R-:W-:Y:S01]  /*90d0*/  IMAD.MOV.U32 R111, RZ, RZ, R168 ;  /* 0x000000ffff6f7224 */ /* 0x000fe200078e00a8 */
[----:B------:R-:W-:Y:S01]  /*90e0*/  LOP3.LUT R3, R30, 0xffff, RZ, 0xc0, !PT ;  /* 0x0000ffff1e037812 */ /* 0x000fe200078ec0ff */
[----:B------:R-:W-:-:S03]  /*90f0*/  IMAD R168, R2, 0x2, R165 ;  /* 0x0000000202a87824 */ /* 0x000fc600078e02a5 */
[----:B------:R-:W4:Y:S01]  /*9100*/  MUFU.EX2 R202, R7 ;  /* 0x0000000700ca7308 */ /* 0x000f220000000800 */
[----:B------:R-:W-:Y:S02]  /*9110*/  IMAD.MOV.U32 R13, RZ, RZ, R56 ;  /* 0x000000ffff0d7224 */ /* 0x000fe400078e0038 */
[----:B------:R-:W-:Y:S02]  /*9120*/  IMAD.MOV.U32 R140, RZ, RZ, R135 ;  /* 0x000000ffff8c7224 */ /* 0x000fe400078e0087 */
[----:B------:R-:W-:Y:S02]  /*9130*/  IMAD.MOV.U32 R56, RZ, RZ, R49 ;  /* 0x000000ffff387224 */ /* 0x000fe400078e0031 */
[----:B------:R-:W-:Y:S01]  /*9140*/  IMAD.MOV.U32 R135, RZ, RZ, R48 ;  /* 0x000000ffff877224 */ /* 0x000fe200078e0030 */
[----:B--2---:R-:W-:Y:S01]  /*9150*/  SHF.R.U32.HI R6, RZ, 0x8, R3 ;  /* 0x00000008ff067819 */ /* 0x004fe20000011603 */
[----:B------:R-:W2:Y:S01]  /*9160*/  LDSM.16.MT88.4 R48, [R168+0x6000] ;  /* 0x00600000a830783b */ /* 0x000ea20000004200 */
[----:B------:R-:W-:-:S04]  /*9170*/  LOP3.LUT R3, R30, 0xff, RZ, 0xc0, !PT ;  /* 0x000000ff1e037812 */ /* 0x000fc800078ec0ff */
[----:B------:R-:W-:Y:S02]  /*9180*/  PRMT R84, R3, 0x5410, R6 ;  /* 0x0000541003547816 */ /* 0x000fe40000000006 */
[----:B------:R-:W-:Y:S02]  /*9190*/  SHF.R.U32.HI R6, RZ, 0x8, R19 ;  /* 0x00000008ff067819 */ /* 0x000fe40000011613 */
[----:B------:R-:W-:Y:S02]  /*91a0*/  SHF.R.U32.HI R3, RZ, 0x10, R30 ;  /* 0x00000010ff037819 */ /* 0x000fe4000001161e */
[----:B------:R-:W-:Y:S02]  /*91b0*/  PRMT R79, R22, 0x5410, R6 ;  /* 0x00005410164f7816 */ /* 0x000fe40000000006 */
[----:B----4-:R-:W-:Y:S02]  /*91c0*/  F2FP.BF16.PACK_AB R6, R202, R31 ;  /* 0x0000001fca06723e */ /* 0x010fe400000010ff */
[----:B------:R-:W-:-:S02]  /*91d0*/  LOP3.LUT R7, R3, 0xff, RZ, 0xc0, !PT ;  /* 0x000000ff03077812 */ /* 0x000fc400078ec0ff */
[----:B------:R-:W-:Y:S02]  /*91e0*/  PRMT R142, R6, 0x7610, R142 ;  /* 0x00007610068e7816 */ /* 0x000fe4000000008e */
[----:B------:R-:W-:Y:S02]  /*91f0*/  LOP3.LUT R3, R21, 0xff, RZ, 0xc0, !PT ;  /* 0x000000ff15037812 */ /* 0x000fe400078ec0ff */
[----:B------:R-:W-:Y:S02]  /*9200*/  SHF.R.U32.HI R8, RZ, 0x18, R30 ;  /* 0x00000018ff087819 */ /* 0x000fe4000001161e */
[----:B------:R-:W-:Y:S01]  /*9210*/  PRMT R78, R3, 0x5410, R20 ;  /* 0x00005410034e7816 */ /* 0x000fe20000000014 */
[----:B------:R-:W-:Y:S01]  /*9220*/  IMAD.MOV.U32 R60, RZ, RZ, R80 ;  /* 0x000000ffff3c7224 */ /* 0x000fe200078e0050 */
[----:B------:R-:W-:Y:S01]  /*9230*/  SHF.R.U32.HI R3, RZ, 0x8, R23 ;  /* 0x00000008ff037819 */ /* 0x000fe20000011617 */
[----:B------:R-:W-:Y:S01]  /*9240*/  FFMA.FTZ R16, R59, c[0x0][0x23c], -R0 ;  /* 0x00008f003b107a23 */ /* 0x000fe20000010800 */
[----:B------:R-:W-:Y:S01]  /*9250*/  PRMT R80, R7, 0x5410, R8 ;  /* 0x0000541007507816 */ /* 0x000fe20000000008 */
[----:B------:R-:W-:Y:S01]  /*9260*/  FFMA.FTZ R19, R58, c[0x0][0x23c], -R0 ;  /* 0x00008f003a137a23 */ /* 0x000fe20000010800 */
[----:B------:R-:W-:Y:S01]  /*9270*/  PRMT R74, R6, 0x7632, R74 ;  /* 0x00007632064a7816 */ /* 0x000fe2000000004a */
[----:B------:R-:W-:Y:S01]  /*9280*/  IMAD.MOV.U32 R107, RZ, RZ, R56 ;  /* 0x000000ffff6b7224 */ /* 0x000fe200078e0038 */
[----:B------:R-:W-:Y:S01]  /*9290*/  LOP3.LUT R3, R3, 0xffff, RZ, 0xc0, !PT ;  /* 0x0000ffff03037812 */ /* 0x000fe200078ec0ff */
[----:B------:R-:W-:-:S02]  /*92a0*/  FADD.FTZ R0, R57, R121 ;  /* 0x0000007939007221 */ /* 0x000fc40000010000 */
[----:B------:R-:W4:Y:S01]  /*92b0*/  LDSM.16.MT88.4 R56, [R168+0x6800] ;  /* 0x00680000a838783b */ /* 0x000f220000004200 */
[----:B------:R-:W-:Y:S01]  /*92c0*/  IMAD.MOV.U32 R54, RZ, RZ, R81 ;  /* 0x000000ffff367224 */ /* 0x000fe200078e0051 */
[----:B------:R-:W-:-:S03]  /*92d0*/  PRMT R81, R142, 0x5410, R74 ;  /* 0x000054108e517816 */ /* 0x000fc6000000004a */
[----:B------:R-:W-:Y:S01]  /*92e0*/  IMAD.MOV.U32 R112, RZ, RZ, R54 ;  /* 0x000000ffff707224 */ /* 0x000fe200078e0036 */
[----:B------:R-:W-:Y:S01]  /*92f0*/  LOP3.LUT R10, R12, 0xff, RZ, 0xc0, !PT ;  /* 0x000000ff0c0a7812 */ /* 0x000fe200078ec0ff */
[--C-:B------:R-:W-:Y:S02]  /*9300*/  FFMA.FTZ R18, R67, c[0x0][0x23c], -R4.reuse ;  /* 0x00008f0043127a23 */ /* 0x100fe40000010804 */
[----:B------:R-:W-:Y:S02]  /*9310*/  FFMA.FTZ R17, R66, c[0x0][0x23c], -R4 ;  /* 0x00008f0042117a23 */ /* 0x000fe40000010804 */
[----:B------:R-:W-:Y:S02]  /*9320*/  FADD.FTZ R4, R13, R112 ;  /* 0x000000700d047221 */ /* 0x000fe40000010000 */
        /* <DEDUP_REMOVED lines=16> */
[----:B---3--:R-:W-:-:S05]  /*9430*/  @!P0 HFMA2.BF16_V2 R9, -RZ.H0_H0, RZ.H0_H0, -R142.H0_H0 ;  /* 0x200000ffff098231 */ /* 0x008fca000034098e */
[----:B------:R-:W-:-:S04]  /*9440*/  PRMT R7, R9, 0x7610, R7 ;  /* 0x0000761009077816 */ /* 0x000fc80000000007 */
[----:B------:R-:W-:Y:S02]  /*9450*/  @!P0 PRMT R142, R7, 0x5410, RZ ;  /* 0x00005410078e8816 */ /* 0x000fe400000000ff */
[----:B------:R-:W-:Y:S02]  /*9460*/  ISETP.GE.U32.AND P0, PT, R225, R3, PT ;  /* 0x00000003e100720c */ /* 0x000fe40003f06070 */
[----:B------:R-:W-:-:S04]  /*9470*/  LOP3.LUT R3, R11, 0xffff, RZ, 0xc0, !PT ;  /* 0x0000ffff0b037812 */ /* 0x000fc800078ec0ff */
[----:B------:R-:W-:Y:S02]  /*9480*/  SHF.R.U32.HI R6, RZ, 0x8, R3 ;  /* 0x00000008ff067819 */ /* 0x000fe40000011603 */
[----:B------:R-:W-:Y:S02]  /*9490*/  LOP3.LUT R3, R11, 0xff, RZ, 0xc0, !PT ;  /* 0x000000ff0b037812 */ /* 0x000fe400078ec0ff */
[----:B------:R-:W-:Y:S02]  /*94a0*/  SHF.R.U32.HI R7, RZ, 0x10, R12 ;  /* 0x00000010ff077819 */ /* 0x000fe4000001160c */
[----:B------:R-:W-:Y:S02]  /*94b0*/  PRMT R53, R3, 0x5410, R6 ;  /* 0x0000541003357816 */ /* 0x000fe40000000006 */
[----:B------:R-:W-:Y:S02]  /*94c0*/  LOP3.LUT R3, R12, 0xffff, RZ, 0xc0, !PT ;  /* 0x0000ffff0c037812 */ /* 0x000fe400078ec0ff */
[----:B------:R-:W-:-:S02]  /*94d0*/  SHF.R.U32.HI R9, RZ, 0x18, R12 ;  /* 0x00000018ff097819 */ /* 0x000fc4000001160c */
[----:B--2---:R-:W-:Y:S01]  /*94e0*/  HMMA.16816.F32.BF16 R12, R44, R48, RZ ;  /* 0x000000302c0c723c */ /* 0x004fe200000418ff */
[--C-:B------:R-:W-:Y:S02]  /*94f0*/  SHF.R.U32.HI R6, RZ, 0x10, R11.reuse ;  /* 0x00000010ff067819 */ /* 0x100fe4000001160b */
[----:B------:R-:W-:Y:S02]  /*9500*/  SHF.R.U32.HI R11, RZ, 0x18, R11 ;  /* 0x00000018ff0b7819 */ /* 0x000fe4000001160b */
[----:B------:R-:W-:Y:S02]  /*9510*/  LOP3.LUT R8, R6, 0xff, RZ, 0xc0, !PT ;  /* 0x000000ff06087812 */ /* 0x000fe400078ec0ff */
[----:B------:R-:W-:Y:S02]  /*9520*/  SHF.R.U32.HI R6, RZ, 0x8, R3 ;  /* 0x00000008ff067819 */ /* 0x000fe40000011603 */
[----:B------:R-:W-:Y:S02]  /*9530*/  LOP3.LUT R3, R7, 0xff, RZ, 0xc0, !PT ;  /* 0x000000ff07037812 */ /* 0x000fe400078ec0ff */
[----:B------:R-:W-:-:S02]  /*9540*/  PRMT R54, R8, 0x5410, R11 ;  /* 0x0000541008367816 */ /* 0x000fc4000000000b */
[----:B------:R-:W-:Y:S02]  /*9550*/  PRMT R61, R10, 0x5410, R6 ;  /* 0x000054100a3d7816 */ /* 0x000fe40000000006 */
[----:B------:R-:W-:Y:S02]  /*9560*/  PRMT R60, R3, 0x5410, R9 ;  /* 0x00005410033c7816 */ /* 0x000fe40000000009 */
[----:B------:R-:W-:Y:S01]  /*9570*/  HMMA.16816.F32.BF16 R8, R36, R48, RZ ;  /* 0x000000302408723c */ /* 0x000fe200000418ff */
[----:B------:R-:W-:Y:S02]  /*9580*/  FADD.FTZ R7, R199, R4 ;  /* 0x00000004c7077221 */ /* 0x000fe40000010000 */
[----:B------:R2:W-:Y:S05]  /*9590*/  MUFU.EX2 R199, R16 ;  /* 0x0000001000c77308 */ /* 0x0005ea0000000800 */
[-C--:B----4-:R-:W-:Y:S01]  /*95a0*/  HMMA.16816.F32.BF16 R132, R40, R56.reuse, R12 ;  /* 0x000000382884723c */ /* 0x090fe2000004180c */
[----:B--2---:R1:W2:Y:S04]  /*95b0*/  LDL.LU.S16 R16, [R1+0x74] ;  /* 0x0000740001107983 */ /* 0x0042a80000300600 */
[----:B------:R1:W3:Y:S04]  /*95c0*/  LDL.LU.S16 R15, [R1+0x78] ;  /* 0x00007800010f7983 */ /* 0x0002e80000300600 */
[----:B------:R1:W4:Y:S04]  /*95d0*/  LDL.LU.S16 R14, [R1+0x88] ;  /* 0x00008800010e7983 */ /* 0x0003280000300600 */
[----:B------:R1:W5:Y:S03]  /*95e0*/  LDL.LU.S16 R12, [R1+0x80] ;  /* 0x00008000010c7983 */ /* 0x0003660000300600 */
[----:B------:R-:W-:Y:S01]  /*95f0*/  HMMA.16816.F32.BF16 R128, R32, R56, R8 ;  /* 0x000000382080723c */ /* 0x000fe20000041808 */
[----:B------:R1:W3:Y:S01]  /*9600*/  LDL.LU.S16 R11, [R1+0x7c] ;  /* 0x00007c00010b7983 */ /* 0x0002e20000300600 */
[----:B------:R-:W-:-:S02]  /*9610*/  FADD.FTZ R3, R201, R200 ;  /* 0x000000c8c9037221 */ /* 0x000fc40000010000 */
[----:B------:R-:W-:Y:S01]  /*9620*/  FADD.FTZ R6, R65, R120 ;  /* 0x0000007841067221 */ /* 0x000fe20000010000 */
[----:B------:R-:W-:Y:S01]  /*9630*/  MUFU.EX2 R200, R18 ;  /* 0x0000001200c87308 */ /* 0x000fe20000000800 */
[----:B------:R-:W-:Y:S02]  /*9640*/  FADD.FTZ R4, R198, R3 ;  /* 0x00000003c6047221 */ /* 0x000fe40000010000 */
[----:B------:R-:W-:Y:S02]  /*9650*/  FADD.FTZ R3, R116, R0 ;  /* 0x0000000074037221 */ /* 0x000fe40000010000 */
[----:B------:R-:W-:-:S03]  /*9660*/  FADD.FTZ R0, R27, R6 ;  /* 0x000000061b007221 */ /* 0x000fc60000010000 */
[----:B------:R-:W1:Y:S01]  /*9670*/  MUFU.EX2 R201, R17 ;  /* 0x0000001100c97308 */ /* 0x000e620000000800 */
[----:B------:R-:W-:-:S07]  /*9680*/  FADD.FTZ R0, R55, R0 ;  /* 0x0000000037007221 */ /* 0x000fce0000010000 */
[----:B------:R1:W1:Y:S01]  /*9690*/  MUFU.EX2 R198, R19 ;  /* 0x0000001300c67308 */ /* 0x0002620000000800 */
[----:B------:R-:W-:Y:S02]  /*96a0*/  FADD.FTZ R6, R30, R7 ;  /* 0x000000071e067221 */ /* 0x000fe40000010000 */
[----:B------:R-:W-:Y:S02]  /*96b0*/  IMAD.MOV.U32 R57, RZ, RZ, R31 ;  /* 0x000000ffff397224 */ /* 0x000fe400078e001f */
[----:B------:R-:W-:Y:S02]  /*96c0*/  IMAD.MOV.U32 R56, RZ, RZ, R29 ;  /* 0x000000ffff387224 */ /* 0x000fe400078e001d */
[----:B------:R-:W-:Y:S02]  /*96d0*/  IMAD.MOV.U32 R55, RZ, RZ, R28 ;  /* 0x000000ffff377224 */ /* 0x000fe400078e001c */
[----:B-1----:R-:W-:Y:S02]  /*96e0*/  IMAD.MOV.U32 R19, RZ, RZ, R110 ;  /* 0x000000ffff137224 */ /* 0x002fe400078e006e */
[----:B------:R-:W-:-:S02]  /*96f0*/  IMAD.MOV.U32 R110, RZ, RZ, R104 ;  /* 0x000000ffff6e7224 */ /* 0x000fc400078e0068 */
[----:B------:R-:W-:Y:S02]  /*9700*/  IMAD.MOV.U32 R104, RZ, RZ, R166 ;  /* 0x000000ffff687224 */ /* 0x000fe400078e00a6 */
[----:B------:R-:W-:Y:S02]  /*9710*/  IMAD R166, R5, 0x2, R165 ;  /* 0x0000000205a67824 */ /* 0x000fe400078e02a5 */
[----:B------:R-:W-:-:S03]  /*9720*/  FADD.FTZ R3, R64, R3 ;  /* 0x0000000340037221 */ /* 0x000fc60000010000 */
[----:B------:R-:W1:Y:S01]  /*9730*/  LDSM.16.MT88.4 R28, [R166+0x6000] ;  /* 0x00600000a61c783b */ /* 0x000e620000004200 */
[----:B------:R-:W-:Y:S01]  /*9740*/  FADD.FTZ R7, R109, R3 ;  /* 0x000000036d077221 */ /* 0x000fe20000010000 */
[----:B------:R-:W-:Y:S01]  /*9750*/  F2FP.BF16.PACK_AB R3, R201, R200 ;  /* 0x000000c8c903723e */ /* 0x000fe200000010ff */
[----:B------:R-:W-:Y:S01]  /*9760*/  FADD.FTZ R8, R108, R0 ;  /* 0x000000006c087221 */ /* 0x000fe20000010000 */
[----:B------:R-:W-:Y:S01]  /*9770*/  F2FP.BF16.PACK_AB R0, R198, R199 ;  /* 0x000000c7c600723e */ /* 0x000fe200000010ff */
[----:B------:R-:W1:Y:S01]  /*9780*/  LDSM.16.MT88.4 R20, [R166+0x6800] ;  /* 0x00680000a614783b */ /* 0x000e620000004200 */
[C---:B------:R-:W-:Y:S02]  /*9790*/  PRMT R72, R3.reuse, 0x7632, R72 ;  /* 0x0000763203487816 */ /* 0x040fe40000000048 */
[C---:B------:R-:W-:Y:S02]  /*97a0*/  PRMT R67, R0.reuse, 0x7610, R67 ;  /* 0x0000761000437816 */ /* 0x040fe40000000043 */
[----:B------:R-:W-:Y:S01]  /*97b0*/  PRMT R73, R3, 0x7610, R73 ;  /* 0x0000761003497816 */ /* 0x000fe20000000049 */
[----:B------:R-:W-:Y:S01]  /*97c0*/  IMAD.MOV.U32 R27, RZ, RZ, R140 ;  /* 0x000000ffff1b7224 */ /* 0x000fe200078e008c */
[----:B------:R-:W-:-:S02]  /*97d0*/  PRMT R66, R0, 0x7632, R66 ;  /* 0x0000763200427816 */ /* 0x000fc40000000042 */
[----:B------:R-:W-:Y:S01]  /*97e0*/  PRMT R48, R73, 0x5410, R72 ;  /* 0x0000541049307816 */ /* 0x000fe20000000048 */
[----:B------:R-:W-:Y:S01]  /*97f0*/  FADD.FTZ R6, R251, R6 ;  /* 0x00000006fb067221 */ /* 0x000fe20000010000 */
[----:B------:R-:W-:Y:S01]  /*9800*/  PRMT R49, R67, 0x5410, R66 ;  /* 0x0000541043317816 */ /* 0x000fe20000000042 */
[----:B------:R-:W-:Y:S02]  /*9810*/  IMAD.MOV.U32 R251, RZ, RZ, c[0x0][0x228] ;  /* 0x00008a00fffb7624 */ /* 0x000fe400078e00ff */
[----:B------:R-:W-:Y:S02]  /*9820*/  FADD.FTZ R4, R105, R4 ;  /* 0x0000000469047221 */ /* 0x000fe40000010000 */
[----:B------:R-:W-:Y:S02]  /*9830*/  IMAD.MOV.U32 R105, RZ, RZ, R141 ;  /* 0x000000ffff697224 */ /* 0x000fe400078e008d */
[----:B------:R-:W-:Y:S02]  /*9840*/  FADD.FTZ R6, R107, R6 ;  /* 0x000000066b067221 */ /* 0x000fe40000010000 */
[----:B------:R-:W-:-:S02]  /*9850*/  IMAD.MOV.U32 R107, RZ, RZ, R111 ;  /* 0x000000ffff6b7224 */ /* 0x000fc400078e006f */
[----:B------:R-:W-:Y:S02]  /*9860*/  IMAD.SHL.U32 R64, R251, 0x8, RZ ;  /* 0x00000008fb407824 */ /* 0x000fe400078e00ff */
[----:B------:R-:W-:Y:S02]  /*9870*/  IMAD.MOV.U32 R108, RZ, RZ, R57 ;  /* 0x000000ffff6c7224 */ /* 0x000fe400078e0039 */
[----:B------:R-:W-:Y:S02]  /*9880*/  IMAD.MOV.U32 R109, RZ, RZ, R105 ;  /* 0x000000ffff6d7224 */ /* 0x000fe400078e0069 */
[----:B------:R-:W-:Y:S02]  /*9890*/  FADD.FTZ R4, R218, R4 ;  /* 0x00000004da047221 */ /* 0x000fe40000010000 */
[----:B------:R-:W-:Y:S02]  /*98a0*/  IMAD.MOV.U32 R218, RZ, RZ, R126 ;  /* 0x000000ffffda7224 */ /* 0x000fe400078e007e */
[----:B------:R-:W-:-:S02]  /*98b0*/  FADD.FTZ R4, R219, R4 ;  /* 0x00000004db047221 */ /* 0x000fc40000010000 */
[----:B------:R-:W-:Y:S02]  /*98c0*/  IMAD.MOV.U32 R17, RZ, RZ, R119 ;  /* 0x000000ffff117224 */ /* 0x000fe400078e0077 */
[----:B------:R-:W-:Y:S02]  /*98d0*/  IMAD.MOV.U32 R18, RZ, RZ, R125 ;  /* 0x000000ffff127224 */ /* 0x000fe400078e007d */
[----:B------:R-:W-:Y:S02]  /*98e0*/  IMAD.MOV.U32 R111, RZ, RZ, R123 ;  /* 0x000000ffff6f7224 */ /* 0x000fe400078e007b */
[----:B------:R-:W-:Y:S02]  /*98f0*/  IMAD.MOV.U32 R125, RZ, RZ, R118 ;  /* 0x000000ffff7d7224 */ /* 0x000fe400078e0076 */
[----:B------:R-:W-:Y:S01]  /*9900*/  IMAD.MOV.U32 R126, RZ, RZ, R117 ;  /* 0x000000ffff7e7224 */ /* 0x000fe200078e0075 */
[----:B----4-:R-:W-:Y:S02]  /*9910*/  @!P0 HFMA2.BF16_V2 R14, -RZ.H0_H0, RZ.H0_H0, -R72.H0_H0 ;  /* 0x200000ffff0e8231 */ /* 0x010fe40000340948 */
[----:B-----5:R-:W-:-:S03]  /*9920*/  @!P2 HFMA2.BF16_V2 R12, -RZ.H0_H0, RZ.H0_H0, -R67.H0_H0 ;  /* 0x200000ffff0ca231 */ /* 0x020fc60000340943 */
[----:B------:R-:W-:Y:S01]  /*9930*/  PRMT R9, R14, 0x7610, R9 ;  /* 0x000076100e097816 */ /* 0x000fe20000000009 */
[----:B--2---:R-:W-:Y:S01]  /*9940*/  @!P1 HFMA2.BF16_V2 R16, -RZ.H0_H0, RZ.H0_H0, -R74.H0_H0 ;  /* 0x200000ffff109231 */ /* 0x004fe2000034094a */
[----:B------:R-:W-:Y:S02]  /*9950*/  PRMT R3, R12, 0x7610, R3 ;  /* 0x000076100c037816 */ /* 0x000fe40000000003 */
[----:B------:R-:W-:Y:S02]  /*9960*/  @!P0 PRMT R72, R9, 0x5410, RZ ;  /* 0x0000541009488816 */ /* 0x000fe400000000ff */
[C---:B------:R-:W-:Y:S01]  /*9970*/  LEA R140, P0, R114.reuse, c[0x0][0x1f8], 0x1 ;  /* 0x00007e00728c7a11 */ /* 0x040fe200078008ff */
[----:B---3--:R-:W-:Y:S01]  /*9980*/  @!P3 HFMA2.BF16_V2 R11, -RZ.H0_H0, RZ.H0_H0, -R66.H0_H0 ;  /* 0x200000ffff0bb231 */ /* 0x008fe20000340942 */
[----:B------:R-:W-:Y:S01]  /*9990*/  @!P2 PRMT R67, R3, 0x5410, RZ ;  /* 0x000054100343a816 */ /* 0x000fe200000000ff */
[----:B------:R-:W-:Y:S01]  /*99a0*/  @!P4 HFMA2.BF16_V2 R15, -RZ.H0_H0, RZ.H0_H0, -R73.H0_H0 ;  /* 0x200000ffff0fc231 */ /* 0x000fe20000340949 */
[----:B------:R-:W-:Y:S01]  /*99b0*/  FADD.FTZ R3, R63, R7 ;  /* 0x000000073f037221 */ /* 0x000fe20000010000 */
[----:B------:R-:W-:Y:S01]  /*99c0*/  LEA.HI.X R141, R114, c[0x0][0x1fc], R124, 0x1, P0 ;  /* 0x00007f00728d7a11 */ /* 0x000fe200000f0c7c */
[----:B------:R-:W-:Y:S01]  /*99d0*/  IMAD.MOV.U32 R63, RZ, RZ, R56 ;  /* 0x000000ffff3f7224 */ /* 0x000fe200078e0038 */
[----:B------:R-:W-:Y:S01]  /*99e0*/  PRMT R13, R16, 0x7610, R13 ;  /* 0x00007610100d7816 */ /* 0x000fe2000000000d */
[----:B------:R-:W-:Y:S01]  /*99f0*/  IMAD.SHL.U32 R56, R251, 0x40, RZ ;  /* 0x00000040fb387824 */ /* 0x000fe200078e00ff */
[----:B------:R-:W-:Y:S01]  /*9a00*/  PRMT R0, R11, 0x7610, R0 ;  /* 0x000076100b007816 */ /* 0x000fe20000000000 */
[----:B------:R-:W-:Y:S01]  /*9a10*/  IMAD.MOV.U32 R16, RZ, RZ, R106 ;  /* 0x000000ffff107224 */ /* 0x000fe200078e006a */
[----:B------:R-:W-:Y:S01]  /*9a20*/  PRMT R10, R15, 0x7610, R10 ;  /* 0x000076100f0a7816 */ /* 0x000fe2000000000a */
[----:B------:R-:W-:-:S02]  /*9a30*/  IMAD.MOV.U32 R114, RZ, RZ, R55 ;  /* 0x000000ffff727224 */ /* 0x000fc400078e0037 */
[----:B------:R-:W-:Y:S02]  /*9a40*/  IMAD.MOV.U32 R106, RZ, RZ, R112 ;  /* 0x000000ffff6a7224 */ /* 0x000fe400078e0070 */
[----:B------:R-:W-:Y:S01]  /*9a50*/  IMAD.WIDE R64, R64, 0x2, R140 ;  /* 0x0000000240407825 */ /* 0x000fe200078e028c */
[----:B------:R-:W-:-:S03]  /*9a60*/  @!P3 PRMT R66, R0, 0x5410, RZ ;  /* 0x000054100042b816 */ /* 0x000fc600000000ff */
[----:B------:R-:W-:Y:S02]  /*9a70*/  IMAD.MOV.U32 R55, RZ, RZ, R107 ;  /* 0x000000ffff377224 */ /* 0x000fe400078e006b */
[----:B------:R-:W-:Y:S02]  /*9a80*/  IMAD.MOV.U32 R107, RZ, RZ, R167 ;  /* 0x000000ffff6b7224 */ /* 0x000fe400078e00a7 */
[----:B------:R-:W-:Y:S01]  /*9a90*/  IMAD.WIDE R56, R56, 0x2, R140 ;  /* 0x0000000238387825 */ /* 0x000fe200078e028c */
[----:B------:R-:W-:Y:S01]  /*9aa0*/  @!P4 PRMT R73, R10, 0x5410, RZ ;  /* 0x000054100a49c816 */ /* 0x000fe200000000ff */
[----:B------:R-:W-:Y:S02]  /*9ab0*/  STG.E.U16 [R140.64], R102 ;  /* 0x000000668c007986 */ /* 0x000fe4000c101520 */
[----:B------:R-:W-:Y:S02]  /*9ac0*/  IMAD R167, R2, 0x2, R166 ;  /* 0x0000000202a77824 */ /* 0x000fe400078e02a6 */
[----:B------:R-:W-:Y:S01]  /*9ad0*/  FADD.FTZ R0, R24, R8 ;  /* 0x0000000818007221 */ /* 0x000fe20000010000 */
[----:B------:R2:W-:Y:S01]  /*9ae0*/  STG.E.U16 [R140.64+0x2], R101 ;  /* 0x000002658c007986 */ /* 0x0005e2000c101520 */
[----:B------:R-:W-:Y:S01]  /*9af0*/  IMAD.MOV.U32 R105, RZ, RZ, R106 ;  /* 0x000000ffff697224 */ /* 0x000fe200078e006a */
[----:B-1----:R-:W-:Y:S01]  /*9b00*/  HMMA.16816.F32.BF16 R8, R44, R28, RZ ;  /* 0x0000001c2c08723c */ /* 0x002fe200000418ff */
[----:B------:R-:W-:Y:S01]  /*9b10*/  IMAD.MOV.U32 R106, RZ, RZ, R110 ;  /* 0x000000ffff6a7224 */ /* 0x000fe200078e006e */
[----:B------:R-:W-:Y:S01]  /*9b20*/  STG.E.U16 [R64.64], R100 ;  /* 0x0000006440007986 */ /* 0x000fe2000c101520 */
[----:B------:R-:W-:-:S02]  /*9b30*/  IMAD.MOV.U32 R124, RZ, RZ, R27 ;  /* 0x000000ffff7c7224 */ /* 0x000fc400078e001b */
[----:B------:R-:W-:Y:S01]  /*9b40*/  IMAD.MOV.U32 R110, RZ, RZ, R25 ;  /* 0x000000ffff6e7224 */ /* 0x000fe200078e0019 */
[----:B------:R-:W-:Y:S04]  /*9b50*/  STG.E.U16 [R64.64+0x2], R103 ;  /* 0x0000026740007986 */ /* 0x000fe8000c101520 */
[----:B------:R-:W-:Y:S04]  /*9b60*/  STG.E.U16 [R56.64], R26 ;  /* 0x0000001a38007986 */ /* 0x000fe8000c101520 */
[----:B------:R-:W1:Y:S01]  /*9b70*/  LDSM.16.MT88.4 R24, [R167+0x6000] ;  /* 0x00600000a718783b */ /* 0x000e620000004200 */
[----:B------:R-:W-:-:S02]  /*9b80*/  FADD.FTZ R15, R222, R6 ;  /* 0x00000006de0f7221 */ /* 0x000fc40000010000 */
[----:B------:R-:W-:Y:S02]  /*9b90*/  FADD.FTZ R12, R62, R0 ;  /* 0x000000003e0c7221 */ /* 0x000fe40000010000 */
[----:B------:R-:W-:Y:S01]  /*9ba0*/  FADD.FTZ R0, R218, R15 ;  /* 0x0000000fda007221 */ /* 0x000fe20000010000 */
[----:B------:R-:W-:-:S03]  /*9bb0*/  HSET2.LE.AND R2, R95, R113, PT ;  /* 0x000000715f027233 */ /* 0x000fc60003803000 */
[----:B------:R-:W-:Y:S01]  /*9bc0*/  FADD.FTZ R219, R19, R0 ;  /* 0x0000000013db7221 */ /* 0x000fe20000010000 */
[----:B------:R-:W-:Y:S01]  /*9bd0*/  HSET2.LE.AND R0, R96, R113, PT ;  /* 0x0000007160007233 */ /* 0x000fe20003803000 */
[----:B------:R-:W-:Y:S02]  /*9be0*/  IMAD.MOV.U32 R112, RZ, RZ, R122 ;  /* 0x000000ffff707224 */ /* 0x000fe400078e007a */
[----:B------:R-:W-:Y:S01]  /*9bf0*/  HMMA.16816.F32.BF16 R120, R40, R20, R8 ;  /* 0x000000142878723c */ /* 0x000fe20000041808 */
[----:B--2---:R-:W-:-:S06]  /*9c00*/  IMAD.MOV.U32 R101, RZ, RZ, R16 ;  /* 0x000000ffff657224 */ /* 0x004fcc00078e0010 */
[----:B------:R-:W-:Y:S02]  /*9c10*/  LOP3.LUT R10, R0, R17, RZ, 0xc0, !PT ;  /* 0x00000011000a7212 */ /* 0x000fe400078ec0ff */
[----:B------:R-:W-:Y:S02]  /*9c20*/  LOP3.LUT R11, R2, R18, RZ, 0xc0, !PT ;  /* 0x00000012020b7212 */ /* 0x000fe400078ec0ff */
[----:B------:R-:W2:Y:S01]  /*9c30*/  LDSM.16.MT88.4 R16, [R167+0x6800] ;  /* 0x00680000a710783b */ /* 0x000ea20000004200 */
[----:B------:R-:W-:Y:S01]  /*9c40*/  @!P1 PRMT R74, R13, 0x5410, RZ ;  /* 0x000054100d4a9816 */ /* 0x000fe200000000ff */
[----:B------:R-:W-:Y:S02]  /*9c50*/  FADD.FTZ R14, R217, R4 ;  /* 0x00000004d90e7221 */ /* 0x000fe40000010000 */
[----:B------:R-:W-:Y:S01]  /*9c60*/  FADD.FTZ R13, R115, R3 ;  /* 0x00000003730d7221 */ /* 0x000fe20000010000 */
[----:B------:R-:W-:Y:S01]  /*9c70*/  HMMA.16816.F32.BF16 R4, R36, R28, RZ ;  /* 0x0000001c2404723c */ /* 0x000fe200000418ff */
[----:B------:R-:W-:-:S02]  /*9c80*/  FADD.FTZ R3, R252, R14 ;  /* 0x0000000efc037221 */ /* 0x000fc40000010000 */
[----:B------:R-:W-:Y:S02]  /*9c90*/  FADD.FTZ R217, R77, R13 ;  /* 0x0000000d4dd97221 */ /* 0x000fe40000010000 */
[----:B------:R-:W-:-:S03]  /*9ca0*/  FADD.FTZ R222, R76, R12 ;  /* 0x0000000c4cde7221 */ /* 0x000fc60000010000 */
[----:B-1----:R-:W-:Y:S01]  /*9cb0*/  HMMA.16816.F32.BF16 R12, R44, R24, RZ ;  /* 0x000000182c0c723c */ /* 0x002fe200000418ff */
[----:B------:R-:W-:Y:S01]  /*9cc0*/  FADD.FTZ R218, R250, R3 ;  /* 0x00000003fada7221 */ /* 0x000fe20000010000 */
[--C-:B------:R-:W-:Y:S02]  /*9cd0*/  HSET2.LE.AND R0, R89, R113.reuse, PT ;  /* 0x0000007159007233 */ /* 0x100fe40003803000 */
[--C-:B------:R-:W-:Y:S02]  /*9ce0*/  HSET2.LE.AND R2, R85, R113.reuse, PT ;  /* 0x0000007155027233 */ /* 0x100fe40003803000 */
[----:B------:R-:W-:Y:S01]  /*9cf0*/  HSET2.LE.AND R3, R53, R113, PT ;  /* 0x0000007135037233 */ /* 0x000fe20003803000 */
[----:B------:R-:W-:Y:S01]  /*9d00*/  IMAD.MOV.U32 R115, RZ, RZ, R55 ;  /* 0x000000ffff737224 */ /* 0x000fe200078e0037 */
[----:B------:R-:W-:Y:S01]  /*9d10*/  LOP3.LUT R8, R0, R114, RZ, 0xc0, !PT ;  /* 0x0000007200087212 */ /* 0x000fe200078ec0ff */
[----:B------:R-:W-:Y:S01]  /*9d20*/  IMAD.MOV.U32 R55, RZ, RZ, R112 ;  /* 0x000000ffff377224 */ /* 0x000fe200078e0070 */
[----:B------:R-:W-:Y:S01]  /*9d30*/  LOP3.LUT R9, R2, R125, RZ, 0xc0, !PT ;  /* 0x0000007d02097212 */ /* 0x000fe200078ec0ff */
[----:B------:R-:W-:Y:S01]  /*9d40*/  IMAD.MOV.U32 R102, RZ, RZ, R124 ;  /* 0x000000ffff667224 */ /* 0x000fe200078e007c */
[----:B------:R-:W-:-:S04]  /*9d50*/  LOP3.LUT R100, R3, R127, RZ, 0xc0, !PT ;  /* 0x0000007f03647212 */ /* 0x000fc800078ec0ff */
[----:B------:R-:W-:Y:S01]  /*9d60*/  HMMA.16816.F32.BF16 R116, R32, R20, R4 ;  /* 0x000000142074723c */ /* 0x000fe20000041804 */
[----:B------:R-:W-:Y:S02]  /*9d70*/  IMAD.MOV.U32 R112, RZ, RZ, R126 ;  /* 0x000000ffff707224 */ /* 0x000fe400078e007e */
[----:B------:R-:W-:-:S05]  /*9d80*/  IMAD.MOV.U32 R114, RZ, RZ, R105 ;  /* 0x000000ffff727224 */ /* 0x000fca00078e0069 */
[----:B------:R-:W-:Y:S01]  /*9d90*/  HMMA.16816.F32.BF16 R4, R36, R24, RZ ;  /* 0x000000182404723c */ /* 0x000fe200000418ff */
[----:B------:R-:W-:Y:S01]  /*9da0*/  IMAD.MOV.U32 R21, RZ, RZ, R114 ;  /* 0x000000ffff157224 */ /* 0x000fe200078e0072 */
[----:B------:R1:W-:Y:S01]  /*9db0*/  STG.E.U16 [R56.64+0x2], R52 ;  /* 0x0000023438007986 */ /* 0x0003e2000c101520 */
[----:B------:R-:W-:-:S05]  /*9dc0*/  HSET2.LE.AND R0, R54, R113, PT ;  /* 0x0000007136007233 */ /* 0x000fca0003803000 */
[----:B--2---:R-:W-:Y:S01]  /*9dd0*/  HMMA.16816.F32.BF16 R124, R40, R16, R12 ;  /* 0x00000010287c723c */ /* 0x004fe2000004180c */
[----:B------:R-:W-:-:S06]  /*9de0*/  IMAD.MOV.U32 R114, RZ, RZ, R55 ;  /* 0x000000ffff727224 */ /* 0x000fcc00078e0037 */
[--C-:B------:R-:W-:Y:S02]  /*9df0*/  HSET2.LE.AND R14, R79, R113.reuse, PT ;  /* 0x000000714f0e7233 */ /* 0x100fe40003803000 */
[--C-:B------:R-:W-:Y:S02]  /*9e00*/  HSET2.LE.AND R15, R78, R113.reuse, PT ;  /* 0x000000714e0f7233 */ /* 0x100fe40003803000 */
[--C-:B------:R-:W-:Y:S02]  /*9e10*/  HSET2.LE.AND R12, R61, R113.reuse, PT ;  /* 0x000000713d0c7233 */ /* 0x100fe40003803000 */
[----:B------:R-:W-:Y:S01]  /*9e20*/  HSET2.LE.AND R13, R60, R113, PT ;  /* 0x000000713c0d7233 */ /* 0x000fe20003803000 */
[----:B------:R-:W-:Y:S02]  /*9e30*/  LOP3.LUT R78, R14, R48, RZ, 0xc0, !PT ;  /* 0x000000300e4e7212 */ /* 0x000fe400078ec0ff */
[----:B------:R-:W-:Y:S02]  /*9e40*/  LOP3.LUT R76, R12, R91, RZ, 0xc0, !PT ;  /* 0x0000005b0c4c7212 */ /* 0x000fe400078ec0ff */
[----:B------:R-:W-:-:S02]  /*9e50*/  LOP3.LUT R77, R13, R81, RZ, 0xc0, !PT ;  /* 0x000000510d4d7212 */ /* 0x000fc400078ec0ff */
[----:B------:R-:W-:Y:S01]  /*9e60*/  LOP3.LUT R79, R15, R49, RZ, 0xc0, !PT ;  /* 0x000000310f4f7212 */ /* 0x000fe200078ec0ff */
[C---:B-1----:R-:W-:Y:S08]  /*9e70*/  HMMA.16816.F32.BF16 R52, R36.reuse, R50, RZ ;  /* 0x000000322434723c */ /* 0x042ff000000418ff */
[----:B------:R-:W-:Y:S01]  /*9e80*/  HMMA.16816.F32.BF16 R12, R36, R30, RZ ;  /* 0x0000001e240c723c */ /* 0x000fe200000418ff */
[----:B------:R-:W-:-:S02]  /*9e90*/  IMAD.MOV.U32 R28, RZ, RZ, R63 ;  /* 0x000000ffff1c7224 */ /* 0x000fc400078e003f */
[----:B------:R-:W-:Y:S02]  /*9ea0*/  IMAD.MOV.U32 R29, RZ, RZ, R108 ;  /* 0x000000ffff1d7224 */ /* 0x000fe400078e006c */
[----:B------:R-:W-:Y:S02]  /*9eb0*/  IMAD.MOV.U32 R62, RZ, RZ, R109 ;  /* 0x000000ffff3e7224 */ /* 0x000fe400078e006d */
[----:B------:R-:W-:Y:S02]  /*9ec0*/  IMAD.MOV.U32 R63, RZ, RZ, R110 ;  /* 0x000000ffff3f7224 */ /* 0x000fe400078e006e */
[----:B------:R-:W-:Y:S02]  /*9ed0*/  IMAD.MOV.U32 R105, RZ, RZ, R111 ;  /* 0x000000ffff697224 */ /* 0x000fe400078e006f */
[----:B------:R-:W-:Y:S01]  /*9ee0*/  HMMA.16816.F32.BF16 R108, R32, R16, R4 ;  /* 0x00000010206c723c */ /* 0x000fe20000041804 */
[----:B------:R-:W-:-:S06]  /*9ef0*/  IMAD.MOV.U32 R20, RZ, RZ, R115 ;  /* 0x000000ffff147224 */ /* 0x000fcc00078e0073 */
[--C-:B------:R-:W-:Y:S01]  /*9f00*/  HSET2.LE.AND R7, R92, R113.reuse, PT ;  /* 0x000000715c077233 */ /* 0x100fe20003803000 */
[----:B------:R-:W-:Y:S01]  /*9f10*/  IMAD.MOV.U32 R252, RZ, RZ, R62 ;  /* 0x000000fffffc7224 */ /* 0x000fe200078e003e */
[--C-:B------:R-:W-:Y:S01]  /*9f20*/  HSET2.LE.AND R6, R93, R113.reuse, PT ;  /* 0x000000715d067233 */ /* 0x100fe20003803000 */
[----:B------:R-:W-:Y:S02]  /*9f30*/  IMAD.MOV.U32 R115, RZ, RZ, R63 ;  /* 0x000000ffff737224 */ /* 0x000fe400078e003f */
[----:B------:R-:W-:Y:S01]  /*9f40*/  LOP3.LUT R7, R7, R94, RZ, 0xc0, !PT ;  /* 0x0000005e07077212 */ /* 0x000fe200078ec0ff */
[----:B------:R-:W-:Y:S08]  /*9f50*/  HMMA.16816.F32.BF16 R60, R36, R86, RZ ;  /* 0x00000056243c723c */ /* 0x000ff000000418ff */
[----:B------:R-:W-:Y:S08]  /*9f60*/  HMMA.16816.F32.BF16 R92, R32, R58, R52 ;  /* 0x0000003a205c723c */ /* 0x000ff00000041834 */
[----:B------:R-:W-:Y:S08]  /*9f70*/  HMMA.16816.F32.BF16 R36, R36, R26, RZ ;  /* 0x0000001a2424723c */ /* 0x000ff000000418ff */
[----:B------:R-:W-:Y:S08]  /*9f80*/  HMMA.16816.F32.BF16 R52, R32, R22, R12 ;  /* 0x000000162034723c */ /* 0x000ff0000004180c */
[----:B------:R-:W-:Y:S08]  /*9f90*/  HMMA.16816.F32.BF16 R12, R44, R86, RZ ;  /* 0x000000562c0c723c */ /* 0x000ff000000418ff */
[C---:B------:R-:W-:Y:S08]  /*9fa0*/  HMMA.16816.F32.BF16 R60, R32.reuse, R82, R60 ;  /* 0x00000052203c723c */ /* 0x040ff0000004183c */
[----:B------:R-:W-:Y:S08]  /*9fb0*/  HMMA.16816.F32.BF16 R36, R32, R18, R36 ;  /* 0x000000122024723c */ /* 0x000ff00000041824 */
[----:B------:R-:W-:Y:S01]  /*9fc0*/  HMMA.16816.F32.BF16 R32, R40, R82, R12 ;  /* 0x000000522820723c */ /* 0x000fe2000004180c */
[----:B------:R-:W1:Y:S01]  /*9fd0*/  LDSM.16.MT88.4 R12, [R165+0x7000] ;  /* 0x00700000a50c783b */ /* 0x000e620000004200 */
[----:B------:R-:W-:Y:S01]  /*9fe0*/  HSET2.LE.AND R2, R88, R113, PT ;  /* 0x0000007158027233 */ /* 0x000fe20003803000 */
[----:B------:R-:W-:-:S04]  /*9ff0*/  IMAD.MOV.U32 R250, RZ, RZ, R29 ;  /* 0x000000fffffa7224 */ /* 0x000fc800078e001d */
[----:B------:R-:W-:Y:S01]  /*a000*/  LOP3.LUT R103, R2, R28, RZ, 0xc0, !PT ;  /* 0x0000001c02677212 */ /* 0x000fe200078ec0ff */
[C---:B------:R-:W-:Y:S08]  /*a010*/  HMMA.16816.F32.BF16 R48, R44.reuse, R50, RZ ;  /* 0x000000322c30723c */ /* 0x040ff000000418ff */
[C---:B------:R-:W-:Y:S08]  /*a020*/  HMMA.16816.F32.BF16 R28, R44.reuse, R30, RZ ;  /* 0x0000001e2c1c723c */ /* 0x040ff000000418ff */
[----:B------:R-:W-:Y:S01]  /*a030*/  HMMA.16816.F32.BF16 R44, R44, R26, RZ ;  /* 0x0000001a2c2c723c */ /* 0x000fe200000418ff */
[----:B------:R-:W-:-:S02]  /*a040*/  HSET2.LE.AND R3, R84, R113, PT ;  /* 0x0000007154037233 */ /* 0x000fc40003803000 */
[--C-:B------:R-:W-:Y:S01]  /*a050*/  HSET2.LE.AND R5, R80, R113.reuse, PT ;  /* 0x0000007150057233 */ /* 0x100fe20003803000 */
[----:B------:R-:W-:Y:S02]  /*a060*/  LOP3.LUT R6, R6, R97, RZ, 0xc0, !PT ;  /* 0x0000006106067212 */ /* 0x000fe400078ec0ff */
[----:B------:R-:W-:Y:S02]  /*a070*/  LOP3.LUT R4, R3, R99, RZ, 0xc0, !PT ;  /* 0x0000006303047212 */ /* 0x000fe400078ec0ff */
[----:B------:R-:W-:Y:S02]  /*a080*/  LOP3.LUT R5, R5, R98, RZ, 0xc0, !PT ;  /* 0x0000006205057212 */ /* 0x000fe400078ec0ff */
[----:B------:R-:W-:Y:S01]  /*a090*/  LOP3.LUT R101, R0, R101, RZ, 0xc0, !PT ;  /* 0x0000006500657212 */ /* 0x000fe200078ec0ff */
[----:B------:R-:W-:Y:S01]  /*a0a0*/  HSET2.LE.AND R0, R90, R113, PT ;  /* 0x000000715a007233 */ /* 0x000fe20003803000 */
[----:B------:R-:W-:Y:S01]  /*a0b0*/  HMMA.16816.F32.BF16 R48, R40, R58, R48 ;  /* 0x0000003a2830723c */ /* 0x000fe20000041830 */
[----:B------:R-:W-:-:S03]  /*a0c0*/  IMAD.MOV.U32 R3, RZ, RZ, R104 ;  /* 0x000000ffff037224 */ /* 0x000fc600078e0068 */
[----:B------:R-:W-:Y:S01]  /*a0d0*/  LOP3.LUT R102, R0, R102, RZ, 0xc0, !PT ;  /* 0x0000006600667212 */ /* 0x000fe200078ec0ff */
[----:B------:R-:W-:-:S03]  /*a0e0*/  IMAD.MOV.U32 R0, RZ, RZ, R106 ;  /* 0x000000ffff007224 */ /* 0x000fc600078e006a */
[C---:B------:R-:W-:Y:S01]  /*a0f0*/  HMMA.16816.F32.BF16 R28, R40.reuse, R22, R28 ;  /* 0x00000016281c723c */ /* 0x040fe2000004181c */
[----:B------:R-:W-:Y:S02]  /*a100*/  IMAD.MOV.U32 R59, RZ, RZ, R20 ;  /* 0x000000ffff3b7224 */ /* 0x000fe400078e0014 */
[----:B------:R-:W-:Y:S02]  /*a110*/  IMAD.MOV.U32 R58, RZ, RZ, R21 ;  /* 0x000000ffff3a7224 */ /* 0x000fe400078e0015 */
[----:B------:R-:W2:Y:S03]  /*a120*/  LDSM.16.MT88.4 R20, [R168+0x7000] ;  /* 0x00700000a814783b */ /* 0x000ea60000004200 */
[----:B------:R-:W-:Y:S01]  /*a130*/  HMMA.16816.F32.BF16 R44, R40, R18, R44 ;  /* 0x00000012282c723c */ /* 0x000fe2000004182c */
[----:B------:R-:W3:Y:S06]  /*a140*/  LDSM.16.MT88.4 R16, [R166+0x7000] ;  /* 0x00700000a610783b */ /* 0x000eec0000004200 */
[----:B------:R-:W-:-:S02]  /*a150*/  IMAD.MOV.U32 R43, RZ, RZ, R115 ;  /* 0x000000ffff2b7224 */ /* 0x000fc400078e0073 */
[----:B------:R-:W-:Y:S02]  /*a160*/  IMAD.MOV.U32 R42, RZ, RZ, R114 ;  /* 0x000000ffff2a7224 */ /* 0x000fe400078e0072 */
[----:B------:R-:W-:Y:S02]  /*a170*/  IMAD.MOV.U32 R40, RZ, RZ, R112 ;  /* 0x000000ffff287224 */ /* 0x000fe400078e0070 */
[----:B-1----:R-:W-:Y:S01]  /*a180*/  HMMA.16816.F32.BF16 R112, R4, R12, R240 ;  /* 0x0000000c0470723c */ /* 0x002fe200000418f0 */
[----:B------:R-:W-:-:S06]  /*a190*/  IMAD.MOV.U32 R41, RZ, RZ, R105 ;  /* 0x000000ffff297224 */ /* 0x000fcc00078e0069 */
[----:B------:R-:W-:Y:S01]  /*a1a0*/  IMAD.MOV.U32 R243, RZ, RZ, R107 ;  /* 0x000000fffff37224 */ /* 0x000fe200078e006b */
[----:B------:R-:W-:Y:S08]  /*a1b0*/  HMMA.16816.F32.BF16 R136, R8, R12, R136 ;  /* 0x0000000c0888723c */ /* 0x000ff00000041888 */
[-C--:B------:R-:W-:Y:S08]  /*a1c0*/  HMMA.16816.F32.BF16 R104, R4, R14.reuse, R60 ;  /* 0x0000000e0468723c */ /* 0x080ff0000004183c */
[----:B------:R-:W-:Y:S01]  /*a1d0*/  HMMA.16816.F32.BF16 R32, R8, R14, R32 ;  /* 0x0000000e0820723c */ /* 0x000fe20000041820 */
[----:B------:R-:W1:Y:S07]  /*a1e0*/  LDSM.16.MT88.4 R12, [R167+0x7000] ;  /* 0x00700000a70c783b */ /* 0x000e6e0000004200 */
[C---:B--2---:R-:W-:Y:S08]  /*a1f0*/  HMMA.16816.F32.BF16 R96, R4.reuse, R20, R128 ;  /* 0x000000140460723c */ /* 0x044ff00000041880 */
[C---:B---3--:R-:W-:Y:S01]  /*a200*/  HMMA.16816.F32.BF16 R88, R4.reuse, R16, R116 ;  /* 0x000000100458723c */ /* 0x048fe20000041874 */
[----:B------:R-:W-:Y:S07]  /*a210*/  LDSM.16.MT88.4 R116, [R166+0x7800] ;  /* 0x00780000a674783b */ /* 0x000fee0000004200 */
[C---:B------:R-:W-:Y:S08]  /*a220*/  HMMA.16816.F32.BF16 R92, R4.reuse, R22, R92 ;  /* 0x00000016045c723c */ /* 0x040ff0000004185c */
[----:B------:R-:W-:Y:S08]  /*a230*/  HMMA.16816.F32.BF16 R84, R4, R18, R52 ;  /* 0x000000120454723c */ /* 0x000ff00000041834 */
[----:B------:R-:W-:Y:S01]  /*a240*/  HMMA.16816.F32.BF16 R128, R8, R20, R132 ;  /* 0x000000140880723c */ /* 0x000fe20000041884 */
[----:B------:R-:W2:Y:S07]  /*a250*/  LDSM.16.MT88.4 R132, [R165+0x7800] ;  /* 0x00780000a584783b */ /* 0x000eae0000004200 */
[C---:B-1----:R-:W-:Y:S08]  /*a260*/  HMMA.16816.F32.BF16 R80, R4.reuse, R12, R108 ;  /* 0x0000000c0450723c */ /* 0x042ff0000004186c */
[----:B------:R-:W-:Y:S01]  /*a270*/  HMMA.16816.F32.BF16 R24, R4, R14, R36 ;  /* 0x0000000e0418723c */ /* 0x000fe20000041824 */
[----:B------:R-:W-:Y:S07]  /*a280*/  LDSM.16.MT88.4 R4, [R167+0x7800] ;  /* 0x00780000a704783b */ /* 0x000fee0000004200 */
[----:B------:R-:W-:Y:S01]  /*a290*/  HMMA.16816.F32.BF16 R108, R8, R12, R124 ;  /* 0x0000000c086c723c */ /* 0x000fe2000004187c */
[----:B------:R-:W1:Y:S01]  /*a2a0*/  LDSM.16.MT88.4 R124, [R168+0x7800] ;  /* 0x00780000a87c783b */ /* 0x000e620000004200 */
[----:B------:R-:W-:-:S06]  /*a2b0*/  IMAD R2, R251, 0x48, RZ ;  /* 0x00000048fb027824 */ /* 0x000fcc00078e02ff */
[C---:B------:R-:W-:Y:S08]  /*a2c0*/  HMMA.16816.F32.BF16 R120, R8.reuse, R16, R120 ;  /* 0x000000100878723c */ /* 0x040ff00000041878 */
[C---:B------:R-:W-:Y:S08]  /*a2d0*/  HMMA.16816.F32.BF16 R48, R8.reuse, R22, R48 ;  /* 0x000000160830723c */ /* 0x040ff00000041830 */
[C---:B------:R-:W-:Y:S08]  /*a2e0*/  HMMA.16816.F32.BF16 R28, R8.reuse, R18, R28 ;  /* 0x00000012081c723c */ /* 0x040ff0000004181c */
[----:B------:R-:W-:Y:S07]  /*a2f0*/  HMMA.16816.F32.BF16 R44, R8, R14, R44 ;  /* 0x0000000e082c723c */ /* 0x000fee000004182c */
[----:B------:R-:W-:-:S02]  /*a300*/  FADD.FTZ R8, R3, R217 ;  /* 0x000000d903087221 */ /* 0x000fc40000010000 */
[----:B------:R-:W-:-:S05]  /*a310*/  IMAD.WIDE R2, R2, 0x2, R140 ;  /* 0x0000000202027825 */ /* 0x000fca00078e028c */
        /* <DEDUP_REMOVED lines=22> */
[----:B--2---:R-:W-:Y:S03]  /*a480*/  HMMA.16816.F32.BF16 R112, R76, R132, R112 ;  /* 0x000000844c70723c */ /* 0x004fe60000041870 */
[----:B------:R-:W-:Y:S01]  /*a490*/  STG.E.U16 [R56.64+0x30], R160 ;  /* 0x000030a038007986 */ /* 0x000fe2000c101520 */
[----:B------:R-:W-:-:S03]  /*a4a0*/  FADD.FTZ R0, R0, R222 ;  /* 0x000000de00007221 */ /* 0x000fc60000010000 */
[----:B------:R-:W-:Y:S01]  /*a4b0*/  STG.E.U16 [R56.64+0x32], R159 ;  /* 0x0000329f38007986 */ /* 0x000fe2000c101520 */
[C---:B------:R-:W-:Y:S03]  /*a4c0*/  HMMA.16816.F32.BF16 R104, R76.reuse, R134, R104 ;  /* 0x000000864c68723c */ /* 0x040fe60000041868 */
[----:B------:R-:W-:Y:S04]  /*a4d0*/  STG.E.U16 [R2.64+0x30], R158 ;  /* 0x0000309e02007986 */ /* 0x000fe8000c101520 */
[----:B------:R-:W-:Y:S01]  /*a4e0*/  STG.E.U16 [R2.64+0x32], R157 ;  /* 0x0000329d02007986 */ /* 0x000fe2000c101520 */
[C---:B-1----:R-:W-:Y:S03]  /*a4f0*/  HMMA.16816.F32.BF16 R96, R76.reuse, R124, R96 ;  /* 0x0000007c4c60723c */ /* 0x042fe60000041860 */
[----:B------:R1:W-:Y:S04]  /*a500*/  STG.E.U16 [R140.64+0x40], R224 ;  /* 0x000040e08c007986 */ /* 0x0003e8000c101520 */
[----:B------:R-:W-:Y:S01]  /*a510*/  STG.E.U16 [R140.64+0x42], R223 ;  /* 0x000042df8c007986 */ /* 0x000fe2000c101520 */
[C---:B------:R-:W-:Y:S03]  /*a520*/  HMMA.16816.F32.BF16 R92, R76.reuse, R126, R92 ;  /* 0x0000007e4c5c723c */ /* 0x040fe6000004185c */
[----:B------:R-:W-:Y:S04]  /*a530*/  STG.E.U16 [R64.64+0x40], R220 ;  /* 0x000040dc40007986 */ /* 0x000fe8000c101520 */
[----:B------:R-:W-:Y:S01]  /*a540*/  STG.E.U16 [R64.64+0x42], R221 ;  /* 0x000042dd40007986 */ /* 0x000fe2000c101520 */
[----:B------:R-:W-:Y:S03]  /*a550*/  HMMA.16816.F32.BF16 R88, R76, R116, R88 ;  /* 0x000000744c58723c */ /* 0x000fe60000041858 */
[----:B------:R-:W-:Y:S01]  /*a560*/  STG.E.U16 [R56.64+0x40], R152 ;  /* 0x0000409838007986 */ /* 0x000fe2000c101520 */
[----:B------:R-:W-:-:S03]  /*a570*/  FADD.FTZ R0, R208, R0 ;  /* 0x00000000d0007221 */ /* 0x000fc60000010000 */
[----:B------:R-:W-:Y:S01]  /*a580*/  STG.E.U16 [R56.64+0x42], R151 ;  /* 0x0000429738007986 */ /* 0x000fe2000c101520 */
[C---:B------:R-:W-:Y:S03]  /*a590*/  HMMA.16816.F32.BF16 R84, R76.reuse, R118, R84 ;  /* 0x000000764c54723c */ /* 0x040fe60000041854 */
[----:B------:R-:W-:Y:S05]  /*a5a0*/  STG.E.U16 [R2.64+0x40], R150 ;  /* 0x0000409602007986 */ /* 0x000fea000c101520 */
[----:B------:R-:W-:Y:S01]  /*a5b0*/  HMMA.16816.F32.BF16 R80, R76, R4, R80 ;  /* 0x000000044c50723c */ /* 0x000fe20000041850 */
[----:B------:R-:W-:Y:S04]  /*a5c0*/  STG.E.U16 [R2.64+0x42], R149 ;  /* 0x0000429502007986 */ /* 0x000fe8000c101520 */
[----:B------:R-:W-:Y:S03]  /*a5d0*/  STG.E.U16 [R140.64+0x50], R216 ;  /* 0x000050d88c007986 */ /* 0x000fe6000c101520 */
[C---:B------:R-:W-:Y:S01]  /*a5e0*/  HMMA.16816.F32.BF16 R136, R100.reuse, R132, R136 ;  /* 0x000000846488723c */ /* 0x040fe20000041888 */
[----:B------:R-:W-:Y:S07]  /*a5f0*/  STG.E.U16 [R140.64+0x52], R215 ;  /* 0x000052d78c007986 */ /* 0x000fee000c101520 */
[C---:B------:R-:W-:Y:S01]  /*a600*/  HMMA.16816.F32.BF16 R128, R100.reuse, R124, R128 ;  /* 0x0000007c6480723c */ /* 0x040fe20000041880 */
[----:B------:R-:W-:Y:S07]  /*a610*/  STG.E.U16 [R64.64+0x50], R213 ;  /* 0x000050d540007986 */ /* 0x000fee000c101520 */
[C---:B------:R-:W-:Y:S01]  /*a620*/  HMMA.16816.F32.BF16 R120, R100.reuse, R116, R120 ;  /* 0x000000746478723c */ /* 0x040fe20000041878 */
[----:B------:R-:W-:Y:S07]  /*a630*/  STG.E.U16 [R64.64+0x52], R214 ;  /* 0x000052d640007986 */ /* 0x000fee000c101520 */
[C---:B------:R-:W-:Y:S01]  /*a640*/  HMMA.16816.F32.BF16 R108, R100.reuse, R4, R108 ;  /* 0x00000004646c723c */ /* 0x040fe2000004186c */
[----:B------:R-:W-:Y:S06]  /*a650*/  STG.E.U16 [R56.64+0x50], R148 ;  /* 0x0000509438007986 */ /* 0x000fec000c101520 */
[----:B------:R-:W-:Y:S01]  /*a660*/  FADD.FTZ R5, R243, R219 ;  /* 0x000000dbf3057221 */ /* 0x000fe20000010000 */
[C---:B------:R-:W-:Y:S01]  /*a670*/  HMMA.16816.F32.BF16 R132, R100.reuse, R134, R32 ;  /* 0x000000866484723c */ /* 0x040fe20000041820 */
[----:B------:R-:W-:Y:S01]  /*a680*/  FADD.FTZ R4, R40, R218 ;  /* 0x000000da28047221 */ /* 0x000fe20000010000 */
[----:B------:R-:W-:Y:S06]  /*a690*/  STG.E.U16 [R56.64+0x52], R147 ;  /* 0x0000529338007986 */ /* 0x000fec000c101520 */
[C---:B------:R-:W-:Y:S01]  /*a6a0*/  HMMA.16816.F32.BF16 R124, R100.reuse, R126, R48 ;  /* 0x0000007e647c723c */ /* 0x040fe20000041830 */
[----:B------:R-:W-:Y:S07]  /*a6b0*/  STG.E.U16 [R2.64+0x50], R146 ;  /* 0x0000509202007986 */ /* 0x000fee000c101520 */
[----:B------:R-:W-:Y:S01]  /*a6c0*/  HMMA.16816.F32.BF16 R116, R100, R118, R28 ;  /* 0x000000766474723c */ /* 0x000fe2000004181c */
[----:B------:R-:W-:Y:S01]  /*a6d0*/  STG.E.U16 [R2.64+0x52], R145 ;  /* 0x0000529102007986 */ /* 0x000fe2000c101520 */
[----:B------:R-:W-:-:S06]  /*a6e0*/  FADD.FTZ R0, R205, R0 ;  /* 0x00000000cd007221 */ /* 0x000fcc0000010000 */
[-C--:B------:R-:W-:Y:S01]  /*a6f0*/  HMMA.16816.F32.BF16 R76, R76, R6.reuse, R24 ;  /* 0x000000064c4c723c */ /* 0x080fe20000041818 */
[----:B------:R-:W-:Y:S07]  /*a700*/  STG.E.U16 [R140.64+0x60], R212 ;  /* 0x000060d48c007986 */ /* 0x000fee000c101520 */
[----:B------:R-:W-:Y:S01]  /*a710*/  HMMA.16816.F32.BF16 R100, R100, R6, R44 ;  /* 0x000000066464723c */ /* 0x000fe2000004182c */
[----:B------:R-:W-:Y:S06]  /*a720*/  STG.E.U16 [R140.64+0x62], R211 ;  /* 0x000062d38c007986 */ /* 0x000fec000c101520 */
[----:B------:R-:W-:-:S02]  /*a730*/  FADD.FTZ R6, R210, R8 ;  /* 0x00000008d2067221 */ /* 0x000fc40000010000 */
[----:B------:R-:W-:Y:S02]  /*a740*/  FADD.FTZ R7, R41, R5 ;  /* 0x0000000529077221 */ /* 0x000fe40000010000 */
[----:B------:R-:W-:Y:S01]  /*a750*/  FADD.FTZ R5, R42, R4 ;  /* 0x000000042a057221 */ /* 0x000fe20000010000 */
[----:B------:R-:W-:Y:S01]  /*a760*/  STG.E.U16 [R64.64+0x60], R197 ;  /* 0x000060c540007986 */ /* 0x000fe2000c101520 */
[----:B------:R-:W-:-:S03]  /*a770*/  FADD.FTZ R4, R207, R6 ;  /* 0x00000006cf047221 */ /* 0x000fc60000010000 */
        /* <DEDUP_REMOVED lines=9> */
[----:B------:R-:W-:-:S03]  /*a810*/  LOP3.LUT P5, RZ, R179, 0x8, RZ, 0xc0, !PT ;  /* 0x00000008b3ff7812 */ /* 0x000fc600078ac0ff */
        /* <DEDUP_REMOVED lines=9> */
[----:B------:R2:W-:Y:S01]  /*a8b0*/  STG.E.U16 [R2.64+0x72], R66 ;  /* 0x0000724202007986 */ /* 0x0005e2000c101520 */
[----:B------:R-:W-:-:S02]  /*a8c0*/  FADD.FTZ R0, R204, R0 ;  /* 0x00000000cc007221 */ /* 0x000fc40000010000 */
[----:B------:R-:W-:Y:S02]  /*a8d0*/  FADD.FTZ R5, R252, R7 ;  /* 0x00000007fc057221 */ /* 0x000fe40000010000 */
[----:B------:R-:W-:Y:S01]  /*a8e0*/  FADD.FTZ R0, R200, R0 ;  /* 0x00000000c8007221 */ /* 0x000fe20000010000 */
[----:B------:R-:W-:Y:S01]  /*a8f0*/  IADD3 R200, P0, R140, -0x80, RZ ;  /* 0xffffff808cc87810 */ /* 0x000fe20007f1e0ff */
[----:B------:R-:W-:Y:S02]  /*a900*/  FADD.FTZ R5, R247, R5 ;  /* 0x00000005f7057221 */ /* 0x000fe40000010000 */
[----:B-1----:R-:W-:Y:S02]  /*a910*/  FADD.FTZ R224, R201, R0 ;  /* 0x00000000c9e07221 */ /* 0x002fe40000010000 */
[----:B------:R-:W-:Y:S02]  /*a920*/  FADD.FTZ R230, R246, R5 ;  /* 0x00000005f6e67221 */ /* 0x000fe40000010000 */
[----:B--2---:R-:W-:-:S02]  /*a930*/  FADD.FTZ R2, R249, R6 ;  /* 0x00000006f9027221 */ /* 0x004fc40000010000 */
[----:B------:R-:W-:Y:S02]  /*a940*/  FADD.FTZ R3, R250, R4 ;  /* 0x00000004fa037221 */ /* 0x000fe40000010000 */
[----:B------:R-:W-:Y:S02]  /*a950*/  FADD.FTZ R4, R248, R2 ;  /* 0x00000002f8047221 */ /* 0x000fe40000010000 */
[----:B------:R-:W-:Y:S02]  /*a960*/  FADD.FTZ R2, R202, R3 ;  /* 0x00000003ca027221 */ /* 0x000fe40000010000 */
[----:B------:R-:W-:Y:S02]  /*a970*/  FADD.FTZ R4, R239, R4 ;  /* 0x00000004ef047221 */ /* 0x000fe40000010000 */
[----:B------:R-:W-:Y:S01]  /*a980*/  FADD.FTZ R2, R199, R2 ;  /* 0x00000002c7027221 */ /* 0x000fe20000010000 */
[----:B------:R-:W-:Y:S01]  /*a990*/  IADD3.X R199, R141, -0x1, RZ, P0, !PT ;  /* 0xffffffff8dc77810 */ /* 0x000fe200007fe4ff */
[----:B------:R-:W-:-:S02]  /*a9a0*/  FADD.FTZ R229, R238, R4 ;  /* 0x00000004eee57221 */ /* 0x000fc40000010000 */
[----:B------:R-:W-:Y:S01]  /*a9b0*/  FADD.FTZ R228, R198, R2 ;  /* 0x00000002c6e47221 */ /* 0x000fe20000010000 */
[----:B------:R-:W-:Y:S05]  /*a9c0*/  @!P5 BRA `(.L_x_1832) ;  /* 0x0000fd400000d947 */ /* 0x000fea0003800000 */
[----:B------:R-:W2:Y:S01]  /*a9d0*/  LDL R252, [R1+0x84] ;  /* 0x0000840001fc7983 */ /* 0x000ea20000100800 */
[----:B------:R-:W-:-:S04]  /*a9e0*/  DEPBAR.LE SB0, 0x0 ;  /* 0x000080000000791a */ /* 0x000fc80000000000 */
[----:B------:R-:W3:Y:S04]  /*a9f0*/  LDL.64 R58, [R1+0x118] ;  /* 0x00011800013a7983 */ /* 0x000ee80000100a00 */
[----:B------:R-:W4:Y:S04]  /*aa00*/  LDL R41, [R1+0x144] ;  /* 0x0001440001297983 */ /* 0x000f280000100800 */
[----:B------:R-:W5:Y:S04]  /*aa10*/  LDL.64 R42, [R1+0x110] ;  /* 0x00011000012a7983 */ /* 0x000f680000100a00 */
[----:B------:R-:W5:Y:S04]  /*aa20*/  LDL R250, [R1+0x140] ;  /* 0x0001400001fa7983 */ /* 0x000f680000100800 */
[----:B------:R-:W-:Y:S01]  /*aa30*/  BAR.SYNC.DEFER_BLOCKING 0x0 ;  /* 0x0000000000007b1d */ /* 0x000fe20000010000 */
[----:B--2---:R-:W-:Y:S01]  /*aa40*/  IADD3 R2, R252, -0x2, RZ ;  /* 0xfffffffefc027810 */ /* 0x004fe20007ffe0ff */
[----:B---3--:R-:W-:-:S03]  /*aa50*/  IMAD.MOV.U32 R59, RZ, RZ, c[0x0][0x1a0] ;  /* 0x00006800ff3b7624 */ /* 0x008fc600078e00ff */
[----:B------:R-:W-:Y:S02]  /*aa60*/  SHF.R.S32.HI R4, RZ, 0x1f, R2 ;  /* 0x0000001fff047819 */ /* 0x000fe40000011402 */
[----:B------:R-:W-:Y:S01]  /*aa70*/  ISETP.GE.AND P3, PT, R58, c[0x0][0x220], PT ;  /* 0x000088003a007a0c */ /* 0x000fe20003f66270 */
[----:B------:R-:W-:Y:S02]  /*aa80*/  IMAD.SHL.U32 R59, R59, 0x40, RZ ;  /* 0x000000403b3b7824 */ /* 0x000fe400078e00ff */
[----:B----4-:R-:W-:Y:S02]  /*aa90*/  IMAD R0, R41, R2, RZ ;  /* 0x0000000229007224 */ /* 0x010fe400078e02ff */
[----:B-----5:R-:W-:-:S04]  /*aaa0*/  IMAD.WIDE.U32 R2, R2, R59, R42 ;  /* 0x0000003b02027225 */ /* 0x020fc800078e002a */
[----:B------:R-:W-:Y:S02]  /*aab0*/  IMAD R0, R4, R59, R0 ;  /* 0x0000003b04007224 */ /* 0x000fe400078e0200 */
[----:B------:R-:W-:Y:S02]  /*aac0*/  IMAD.MOV.U32 R59, RZ, RZ, c[0x0][0x1a0] ;  /* 0x00006800ff3b7624 */ /* 0x000fe400078e00ff */
[----:B------:R-:W-:Y:S02]  /*aad0*/  IMAD.MOV.U32 R58, RZ, RZ, 0x20 ;  /* 0x00000020ff3a7424 */ /* 0x000fe400078e00ff */
[----:B------:R-:W-:Y:S02]  /*aae0*/  IMAD.SHL.U32 R59, R59, 0x10, RZ ;  /* 0x000000103b3b7824 */ /* 0x000fe400078e00ff */
[----:B------:R-:W-:Y:S01]  /*aaf0*/  IMAD.WIDE.U32 R12, R58, c[0x0][0x1a0], RZ ;  /* 0x000068003a0c7a25 */ /* 0x000fe200078e00ff */
[----:B------:R-:W-:-:S03]  /*ab00*/  @!P3 LEA R10, P4, R2, c[0x0][0x170], 0x1 ;  /* 0x00005c00020aba11 */ /* 0x000fc600078808ff */
[----:B------:R-:W-:Y:S01]  /*ab10*/  IMAD.IADD R3, R3, 0x1, R0 ;  /* 0x0000000103037824 */ /* 0x000fe200078e0200 */
[----:B------:R-:W-:Y:S01]  /*ab20*/  @!P3 IADD3 R0, P2, R59, R2, RZ ;  /* 0x000000023b00b210 */ /* 0x000fe20007f5e0ff */
[----:B------:R-:W-:Y:S01]  /*ab30*/  IMAD R6, R58, c[0x0][0x1a4], RZ ;  /* 0x000069003a067a24 */ /* 0x000fe200078e02ff */
[C---:B------:R-:W-:Y:S01]  /*ab40*/  @!P3 IADD3 R4, P0, R2.reuse, R12, RZ ;  /* 0x0000000c0204b210 */ /* 0x040fe20007f1e0ff */
[----:B------:R-:W-:Y:S01]  /*ab50*/  @!P3 IMAD.MOV.U32 R5, RZ, RZ, 0x30 ;  /* 0x00000030ff05b424 */ /* 0x000fe200078e00ff */
[--C-:B------:R-:W-:Y:S01]  /*ab60*/  @!P3 LEA.HI.X R11, R2, c[0x0][0x174], R3.reuse, 0x1, P4 ;  /* 0x00005d00020bba11 */ /* 0x100fe200020f0c03 */
[--C-:B------:R-:W-:Y:S01]  /*ab70*/  @!P3 IMAD.X R7, R250, 0x1, R3.reuse, P2 ;  /* 0x00000001fa07b824 */ /* 0x100fe200010e0603 */
[----:B------:R-:W-:Y:S01]  /*ab80*/  @!P3 IADD3.X R12, R3, R13, R6, P0, !PT ;  /* 0x0000000d030cb210 */ /* 0x000fe200007fe406 */
[C---:B------:R-:W-:Y:S01]  /*ab90*/  @!P3 IMAD.WIDE.U32 R2, R5.reuse, c[0x0][0x1a0], R2 ;  /* 0x000068000502ba25 */ /* 0x040fe200078e0002 */
[----:B------:R-:W-:Y:S02]  /*aba0*/  @!P3 LEA R8, P1, R0, c[0x0][0x170], 0x1 ;  /* 0x00005c000008ba11 */ /* 0x000fe400078208ff */
[----:B------:R-:W-:Y:S01]  /*abb0*/  @!P3 LEA R6, P0, R4, c[0x0][0x170], 0x1 ;  /* 0x00005c000406ba11 */ /* 0x000fe200078008ff */
[----:B------:R-:W-:Y:S01]  /*abc0*/  @!P3 IMAD R5, R5, c[0x0][0x1a4], RZ ;  /* 0x000069000505ba24 */ /* 0x000fe200078e02ff */
[----:B------:R-:W-:-:S02]  /*abd0*/  @!P3 LEA.HI.X R9, R0, c[0x0][0x174], R7, 0x1, P1 ;  /* 0x00005d000009ba11 */ /* 0x000fc400008f0c07 */
        /* <DEDUP_REMOVED lines=34> */
[----:B------:R-:W2:Y:S04]  /*ae00*/  LDSM.16.M88.4 R36, [R170+0x4800] ;  /* 0x00480000aa24783b */ /* 0x000ea80000000200 */
[----:B------:R-:W2:Y:S01]  /*ae10*/  LDSM.16.M88.4 R20, [R174] ;  /* 0x00000000ae14783b */ /* 0x000ea20000000200 */
[-C--:B---3--:R-:W-:Y:S03]  /*ae20*/  HMMA.16816.F32.BF16 R192, R12, R16.reuse, RZ ;  /* 0x000000100cc0723c */ /* 0x088fe600000418ff */
[----:B------:R-:W0:Y:S05]  /*ae30*/  LDGDEPBAR ;  /* 0x00000000000079af */ /* 0x000e2a0000000000 */
[C---:B-1----:R-:W-:Y:S08]  /*ae40*/  HMMA.16816.F32.BF16 R64, R8.reuse, R16, RZ ;  /* 0x000000100840723c */ /* 0x042ff000000418ff */
[-C--:B------:R-:W-:Y:S08]  /*ae50*/  HMMA.16816.F32.BF16 R60, R8, R18.reuse, RZ ;  /* 0x00000012083c723c */ /* 0x080ff000000418ff */
[----:B------:R-:W-:Y:S08]  /*ae60*/  HMMA.16816.F32.BF16 R160, R12, R18, RZ ;  /* 0x000000120ca0723c */ /* 0x000ff000000418ff */
[C---:B----4-:R-:W-:Y:S08]  /*ae70*/  HMMA.16816.F32.BF16 R52, R8.reuse, R28, RZ ;  /* 0x0000001c0834723c */ /* 0x050ff000000418ff */
[C---:B-----5:R-:W-:Y:S08]  /*ae80*/  HMMA.16816.F32.BF16 R16, R8.reuse, R24, RZ ;  /* 0x000000180810723c */ /* 0x060ff000000418ff */
[C---:B------:R-:W-:Y:S08]  /*ae90*/  HMMA.16816.F32.BF16 R56, R8.reuse, R32, RZ ;  /* 0x000000200838723c */ /* 0x040ff000000418ff */
[----:B------:R-:W-:Y:S08]  /*aea0*/  HMMA.16816.F32.BF16 R152, R8, R34, RZ ;  /* 0x000000220898723c */ /* 0x000ff000000418ff */
[C---:B------:R-:W-:Y:S08]  /*aeb0*/  HMMA.16816.F32.BF16 R72, R12.reuse, R32, RZ ;  /* 0x000000200c48723c */ /* 0x040ff000000418ff */
[----:B------:R-:W-:Y:S08]  /*aec0*/  HMMA.16816.F32.BF16 R148, R12, R34, RZ ;  /* 0x000000220c94723c */ /* 0x000ff000000418ff */
[C---:B------:R-:W-:Y:S08]  /*aed0*/  HMMA.16816.F32.BF16 R156, R8.reuse, R30, RZ ;  /* 0x0000001e089c723c */ /* 0x040ff000000418ff */
[----:B------:R-:W-:Y:S08]  /*aee0*/  HMMA.16816.F32.BF16 R144, R8, R26, RZ ;  /* 0x0000001a0890723c */ /* 0x000ff000000418ff */
[C---:B------:R-:W-:Y:S08]  /*aef0*/  HMMA.16816.F32.BF16 R32, R12.reuse, R28, RZ ;  /* 0x0000001c0c20723c */ /* 0x040ff000000418ff */
[C---:B------:R-:W-:Y:S08]  /*af00*/  HMMA.16816.F32.BF16 R28, R12.reuse, R30, RZ ;  /* 0x0000001e0c1c723c */ /* 0x040ff000000418ff */
[C---:B------:R-:W-:Y:S08]  /*af10*/  HMMA.16816.F32.BF16 R8, R12.reuse, R24, RZ ;  /* 0x000000180c08723c */ /* 0x040ff000000418ff */
[----:B------:R-:W-:Y:S01]  /*af20*/  HMMA.16816.F32.BF16 R24, R12, R26, RZ ;  /* 0x0000001a0c18723c */ /* 0x000fe200000418ff */
[----:B------:R-:W-:Y:S07]  /*af30*/  LDSM.16.M88.4 R12, [R172] ;  /* 0x00000000ac0c783b */ /* 0x000fee0000000200 */
[C---:B--2---:R-:W-:Y:S01]  /*af40*/  HMMA.16816.F32.BF16 R200, R4.reuse, R44, R52 ;  /* 0x0000002c04c8723c */ /* 0x044fe20000041834 */
[----:B------:R-:W-:Y:S07]  /*af50*/  LDSM.16.M88.4 R52, [R177] ;  /* 0x00000000b134783b */ /* 0x000fee0000000200 */
[C---:B------:R-:W-:Y:S01]  /*af60*/  HMMA.16816.F32.BF16 R240, R4.reuse, R48, R16 ;  /* 0x0000003004f0723c */ /* 0x040fe20000041810 */
[----:B------:R-:W1:Y:S07]  /*af70*/  LDSM.16.M88.4 R16, [R172+0x2000] ;  /* 0x00200000ac10783b */ /* 0x000e6e0000000200 */
[C---:B------:R-:W-:Y:S01]  /*af80*/  HMMA.16816.F32.BF16 R216, R4.reuse, R42, R60 ;  /* 0x0000002a04d8723c */ /* 0x040fe2000004183c */
[----:B------:R-:W2:Y:S07]  /*af90*/  LDSM.16.M88.4 R60, [R175] ;  /* 0x00000000af3c783b */ /* 0x000eae0000000200 */
[C---:B------:R-:W-:Y:S08]  /*afa0*/  HMMA.16816.F32.BF16 R204, R4.reuse, R40, R64 ;  /* 0x0000002804cc723c */ /* 0x040ff00000041840 */
[C---:B------:R-:W-:Y:S01]  /*afb0*/  HMMA.16816.F32.BF16 R196, R4.reuse, R36, R56 ;  /* 0x0000002404c4723c */ /* 0x040fe20000041838 */
[----:B------:R-:W3:Y:S07]  /*afc0*/  LDSM.16.M88.4 R56, [R178] ;  /* 0x00000000b238783b */ /* 0x000eee0000000200 */
[----:B------:R-:W-:Y:S08]  /*afd0*/  HMMA.16816.F32.BF16 R236, R4, R38, R152 ;  /* 0x0000002604ec723c */ /* 0x000ff00000041898 */
[C---:B------:R-:W-:Y:S08]  /*afe0*/  HMMA.16816.F32.BF16 R212, R20.reuse, R36, R72 ;  /* 0x0000002414d4723c */ /* 0x040ff00000041848 */
[C---:B------:R-:W-:Y:S01]  /*aff0*/  HMMA.16816.F32.BF16 R64, R20.reuse, R38, R148 ;  /* 0x000000261440723c */ /* 0x040fe20000041894 */
[----:B------:R-:W4:Y:S07]  /*b000*/  LDSM.16.M88.4 R36, [R176] ;  /* 0x00000000b024783b */ /* 0x000f2e0000000200 */
[C---:B------:R-:W-:Y:S08]  /*b010*/  HMMA.16816.F32.BF16 R208, R20.reuse, R40, R192 ;  /* 0x0000002814d0723c */ /* 0x040ff000000418c0 */
[----:B------:R-:W-:Y:S08]  /*b020*/  HMMA.16816.F32.BF16 R40, R20, R42, R160 ;  /* 0x0000002a1428723c */ /* 0x000ff000000418a0 */
[C---:B------:R-:W-:Y:S08]  /*b030*/  HMMA.16816.F32.BF16 R156, R4.reuse, R46, R156 ;  /* 0x0000002e049c723c */ /* 0x040ff0000004189c */
[----:B------:R-:W-:Y:S01]  /*b040*/  HMMA.16816.F32.BF16 R144, R4, R50, R144 ;  /* 0x000000320490723c */ /* 0x000fe20000041890 */
[----:B------:R-:W-:Y:S07]  /*b050*/  LDSM.16.M88.4 R4, [R173+0x2000] ;  /* 0x00200000ad04783b */ /* 0x000fee0000000200 */
[C---:B------:R-:W-:Y:S01]  /*b060*/  HMMA.16816.F32.BF16 R220, R20.reuse, R44, R32 ;  /* 0x0000002c14dc723c */ /* 0x040fe20000041820 */
[----:B------:R-:W-:Y:S07]  /*b070*/  LDSM.16.M88.4 R32, [R169] ;  /* 0x00000000a920783b */ /* 0x000fee0000000200 */
[C---:B------:R-:W-:Y:S01]  /*b080*/  HMMA.16816.F32.BF16 R232, R20.reuse, R48, R8 ;  /* 0x0000003014e8723c */ /* 0x040fe20000041808 */
[----:B------:R-:W-:Y:S07]  /*b090*/  LDSM.16.M88.4 R8, [R173] ;  /* 0x00000000ad08783b */ /* 0x000fee0000000200 */
[C---:B------:R-:W-:Y:S01]  /*b0a0*/  HMMA.16816.F32.BF16 R72, R20.reuse, R46, R28 ;  /* 0x0000002e1448723c */ /* 0x040fe2000004181c */
[----:B------:R-:W-:Y:S07]  /*b0b0*/  LDSM.16.M88.4 R28, [R169+0x800] ;  /* 0x00080000a91c783b */ /* 0x000fee0000000200 */
[----:B------:R-:W-:Y:S01]  /*b0c0*/  HMMA.16816.F32.BF16 R148, R20, R50, R24 ;  /* 0x000000321494723c */ /* 0x000fe20000041818 */
[----:B------:R-:W5:Y:S04]  /*b0d0*/  LDSM.16.M88.4 R24, [R169+0x1000] ;  /* 0x00100000a918783b */ /* 0x000f680000000200 */
[----:B------:R-:W3:Y:S01]  /*b0e0*/  LDSM.16.M88.4 R20, [R169+0x1800] ;  /* 0x00180000a914783b */ /* 0x000ee20000000200 */
[----:B------:R-:W-:-:S04]  /*b0f0*/  DEPBAR.LE SB0, 0x0 ;  /* 0x000080000000791a */ /* 0x000fc80000000000 */
[C---:B-1----:R-:W-:Y:S08]  /*b100*/  HMMA.16816.F32.BF16 R160, R16.reuse, R52, R200 ;  /* 0x0000003410a0723c */ /* 0x042ff000000418c8 */
[C---:B--2---:R-:W-:Y:S08]  /*b110*/  HMMA.16816.F32.BF16 R204, R16.reuse, R60, R204 ;  /* 0x0000003c10cc723c */ /* 0x044ff000000418cc */
[----:B------:R-:W-:Y:S08]  /*b120*/  HMMA.16816.F32.BF16 R200, R16, R62, R216 ;  /* 0x0000003e10c8723c */ /* 0x000ff000000418d8 */
[C---:B------:R-:W-:Y:S08]  /*b130*/  HMMA.16816.F32.BF16 R48, R12.reuse, R60, R208 ;  /* 0x0000003c0c30723c */ /* 0x040ff000000418d0 */
[----:B------:R-:W-:Y:S08]  /*b140*/  HMMA.16816.F32.BF16 R60, R12, R62, R40 ;  /* 0x0000003e0c3c723c */ /* 0x000ff00000041828 */
[C---:B---3--:R-:W-:Y:S08]  /*b150*/  HMMA.16816.F32.BF16 R196, R16.reuse, R56, R196 ;  /* 0x0000003810c4723c */ /* 0x048ff000000418c4 */
        /* <DEDUP_REMOVED lines=9> */
[----:B------:R-:W-:Y:S01]  /*b1f0*/  HMMA.16816.F32.BF16 R12, R12, R38, R148 ;  /* 0x000000260c0c723c */ /* 0x000fe20000041894 */
[----:B------:R-:W-:-:S04]  /*b200*/  IADD3 R216, R252, -0x2, RZ ;  /* 0xfffffffefcd87810 */ /* 0x000fc80007ffe0ff */
[----:B------:R-:W-:-:S03]  /*b210*/  ISETP.GT.AND P0, PT, R216, UR15, PT ;  /* 0x0000000fd8007c0c */ /* 0x000fc6000bf04270 */
[C---:B-----5:R-:W-:Y:S08]  /*b220*/  HMMA.16816.F32.BF16 R208, R4.reuse, R24, R160 ;  /* 0x0000001804d0723c */ /* 0x060ff000000418a0 */
[----:B------:R-:W-:Y:S08]  /*b230*/  HMMA.16816.F32.BF16 R212, R4, R26, R156 ;  /* 0x0000001a04d4723c */ /* 0x000ff0000004189c */
[C---:B------:R-:W-:Y:S08]  /*b240*/  HMMA.16816.F32.BF16 R40, R8.reuse, R24, R40 ;  /* 0x000000180828723c */ /* 0x040ff00000041828 */
[----:B------:R-:W-:Y:S08]  /*b250*/  HMMA.16816.F32.BF16 R52, R8, R26, R52 ;  /* 0x0000001a0834723c */ /* 0x000ff00000041834 */
        /* <DEDUP_REMOVED lines=16> */
[----:B------:R-:W-:Y:S01]  /*b360*/  IMAD.MOV.U32 R13, RZ, RZ, c[0x0][0x198] ;  /* 0x00006600ff0d7624 */ /* 0x000fe200078e00ff */
[----:B------:R-:W-:Y:S01]  /*b370*/  IADD3 R2, R252, -0x3, RZ ;  /* 0xfffffffdfc027810 */ /* 0x000fe20007ffe0ff */
[----:B------:R-:W-:Y:S01]  /*b380*/  IMAD.MOV.U32 R14, RZ, RZ, c[0x0][0x19c] ;  /* 0x00006700ff0e7624 */ /* 0x000fe200078e00ff */
[----:B------:R1:W-:Y:S01]  /*b390*/  @P3 STS.128 [R188+0x4000], RZ ;  /* 0x004000ffbc003388 */ /* 0x0003e20000000c00 */
[C---:B------:R-:W-:Y:S01]  /*b3a0*/  IMAD.SHL.U32 R7, R13.reuse, 0x40, RZ ;  /* 0x000000400d077824 */ /* 0x040fe200078e00ff */
[----:B------:R-:W-:Y:S01]  /*b3b0*/  SHF.R.S32.HI R6, RZ, 0x1f, R2 ;  /* 0x0000001fff067819 */ /* 0x000fe20000011402 */
[----:B------:R-:W-:Y:S01]  /*b3c0*/  BSSY B0, `(.L_x_1834) ;  /* 0x000002c000007945 */ /* 0x000fe20003800000 */
[----:B------:R-:W-:-:S05]  /*b3d0*/  SHF.L.U64.HI R0, R13, 0x6, R14 ;  /* 0x000000060d007819 */ /* 0x000fca000001020e */
[----:B------:R-:W-:Y:S02]  /*b3e0*/  IMAD R0, R0, R2, RZ ;  /* 0x0000000200007224 */ /* 0x000fe400078e02ff */
[----:B--2---:R-:W-:Y:S02]  /*b3f0*/  IMAD.MOV.U32 R5, RZ, RZ, R191 ;  /* 0x000000ffff057224 */ /* 0x004fe400078e00bf */
[----:B---3--:R-:W-:-:S04]  /*b400*/  IMAD.MOV.U32 R4, RZ, RZ, R250 ;  /* 0x000000ffff047224 */ /* 0x008fc800078e00fa */
[----:B------:R-:W-:-:S04]  /*b410*/  IMAD.WIDE.U32 R2, R2, R7, R4 ;  /* 0x0000000702027225 */ /* 0x000fc800078e0004 */
[----:B------:R-:W-:Y:S01]  /*b420*/  IMAD R5, R6, R7, R0 ;  /* 0x0000000706057224 */ /* 0x000fe200078e0200 */
[CC--:B------:R-:W-:Y:S02]  /*b430*/  @!P3 LEA R0, P4, R13.reuse, R2.reuse, 0x4 ;  /* 0x000000020d00b211 */ /* 0x0c0fe400078820ff */
[----:B------:R-:W-:Y:S01]  /*b440*/  @!P3 LEA R4, P1, R13, R2, 0x5 ;  /* 0x000000020d04b211 */ /* 0x000fe200078228ff */
[----:B------:R-:W-:Y:S01]  /*b450*/  IMAD.IADD R5, R3, 0x1, R5 ;  /* 0x0000000103057824 */ /* 0x000fe200078e0205 */
[----:B------:R-:W-:Y:S02]  /*b460*/  @!P3 LEA R10, P5, R2, c[0x0][0x168], 0x1 ;  /* 0x00005a00020aba11 */ /* 0x000fe400078a08ff */
[----:B------:R-:W-:Y:S02]  /*b470*/  @!P3 LEA R8, P2, R0, c[0x0][0x168], 0x1 ;  /* 0x00005a000008ba11 */ /* 0x000fe400078408ff */
[----:B------:R-:W-:Y:S02]  /*b480*/  @!P3 LEA.HI.X R7, R13, R5, R14, 0x4, P4 ;  /* 0x000000050d07b211 */ /* 0x000fe400020f240e */
        /* <DEDUP_REMOVED lines=22> */
[----:B------:R-:W-:-:S04]  /*b5f0*/  IMAD R0, R14, 0x30, RZ ;  /* 0x000000300e007824 */ /* 0x000fc800078e02ff */
[----:B------:R-:W-:-:S05]  /*b600*/  IMAD.WIDE.U32 R4, R13, 0x30, R4 ;  /* 0x000000300d047825 */ /* 0x000fca00078e0004 */
[----:B------:R-:W-:Y:S02]  /*b610*/  IADD3 R0, R0, R5, RZ ;  /* 0x0000000500007210 */ /* 0x000fe40007ffe0ff */
[----:B------:R-:W-:-:S04]  /*b620*/  LEA R2, P0, R4, c[0x0][0x168], 0x1 ;  /* 0x00005a0004027a11 */ /* 0x000fc800078008ff */
[----:B------:R-:W-:-:S05]  /*b630*/  LEA.HI.X R3, R4, c[0x0][0x16c], R0, 0x1, P0 ;  /* 0x00005b0004037a11 */ /* 0x000fca00000f0c00 */
[----:B------:R-:W-:Y:S01]  /*b640*/  @!PT LDS RZ, [RZ] ;  /* 0x00000000fffff984 */ /* 0x000fe20000000800 */
[----:B------:R-:W-:Y:S01]  /*b650*/  @!PT LDS RZ, [RZ] ;  /* 0x00000000fffff984 */ /* 0x000fe20000000800 */
[----:B------:R-:W-:Y:S01]  /*b660*/  @!PT LDS RZ, [RZ] ;  /* 0x00000000fffff984 */ /* 0x000fe20000000800 */
[----:B------:R2:W-:Y:S04]  /*b670*/  LDGSTS.E.BYPASS.LTC128B.128 [R188+0x5800], [R2.64] ;  /* 0x0580000002bc7fae */ /* 0x0005e8000b901d60 */
.L_x_1835:
[----:B------:R-:W-:Y:S05]  /*b680*/  BSYNC B0 ;  /* 0x0000000000007941 */ /* 0x000fea0003800000 */
.L_x_1834:
[----:B------:R-:W0:Y:S02]  /*b690*/  LDGDEPBAR ;  /* 0x00000000000079af */ /* 0x000e240000000000 */
.L_x_1833:
[----:B--2---:R-:W2:Y:S04]  /*b6a0*/  LDL R2, [R1+0xdc] ;  /* 0x0000dc0001027983 */ /* 0x004ea80000100800 */
[----:B------:R-:W3:Y:S04]  /*b6b0*/  LDL R3, [R1+0xf8] ;  /* 0x0000f80001037983 */ /* 0x000ee80000100800 */
        /* <DEDUP_REMOVED lines=17> */
[----:B-1----:R-:W4:Y:S04]  /*b7d0*/  LDL R9, [R1+0x108] ;  /* 0x0001080001097983 */ /* 0x002f280000100800 */
[----:B------:R-:W4:Y:S04]  /*b7e0*/  LDL R8, [R1+0xe0] ;  /* 0x0000e00001087983 */ /* 0x000f280000100800 */
[----:B------:R-:W1:Y:S01]  /*b7f0*/  S2R R0, SR_TID.X ;  /* 0x0000000000007919 */ /* 0x000e620000002100 */
[----:B------:R-:W-:Y:S01]  /*b800*/  P2R R18, PR, RZ, 0x8 ;  /* 0x00000008ff127803 */ /* 0x000fe20000000000 */
[----:B-1----:R-:W-:-:S05]  /*b810*/  IMAD.SHL.U32 R0, R0, 0x2, RZ ;  /* 0x0000000200007824 */ /* 0x002fca00078e00ff */
[----:B------:R-:W-:-:S05]  /*b820*/  LOP3.LUT R0, R0, 0x6, RZ, 0xc0, !PT ;  /* 0x0000000600007812 */ /* 0x000fca00078ec0ff */
[----:B------:R-:W-:-:S05]  /*b830*/  IMAD R0, R216, 0x40, R0 ;  /* 0x00000040d8007824 */ /* 0x000fca00078e0200 */
[C---:B------:R-:W-:Y:S02]  /*b840*/  ISETP.GE.AND P1, PT, R0.reuse, R187, PT ;  /* 0x000000bb0000720c */ /* 0x040fe40003f26270 */
[C---:B------:R-:W-:Y:S02]  /*b850*/  ISETP.GE.AND P0, PT, R0.reuse, R186, PT ;  /* 0x000000ba0000720c */ /* 0x040fe40003f06270 */
[C---:B------:R-:W-:Y:S02]  /*b860*/  ISETP.LT.OR P3, PT, R0.reuse, R183, P1 ;  /* 0x000000b70000720c */ /* 0x040fe40000f61670 */
[----:B------:R-:W-:-:S04]  /*b870*/  ISETP.LT.OR P6, PT, R0, R182, P0 ;  /* 0x000000b60000720c */ /* 0x000fc800007c1670 */
[----:B------:R-:W-:Y:S02]  /*b880*/  FSEL R19, R50, -INF , !P6 ;  /* 0xff80000032137808 */ /* 0x000fe40007000000 */
[----:B------:R-:W-:Y:S01]  /*b890*/  FSEL R16, R48, -INF , !P3 ;  /* 0xff80000030107808 */ /* 0x000fe20005800000 */
[----:B--2---:R-:W-:Y:S01]  /*b8a0*/  IMAD.MOV.U32 R7, RZ, RZ, R2 ;  /* 0x000000ffff077224 */ /* 0x004fe200078e0002 */
[----:B------:R-:W-:-:S04]  /*b8b0*/  IADD3 R2, R0, 0x1, RZ ;  /* 0x0000000100027810 */ /* 0x000fc80007ffe0ff */
[C---:B------:R-:W-:Y:S02]  /*b8c0*/  ISETP.GE.AND P1, PT, R2.reuse, R187, PT ;  /* 0x000000bb0200720c */ /* 0x040fe40003f26270 */
[C---:B------:R-:W-:Y:S02]  /*b8d0*/  ISETP.GE.AND P4, PT, R2.reuse, R185, PT ;  /* 0x000000b90200720c */ /* 0x040fe40003f86270 */
[C---:B------:R-:W-:Y:S02]  /*b8e0*/  ISETP.LT.OR P5, PT, R2.reuse, R183, P1 ;  /* 0x000000b70200720c */ /* 0x040fe40000fa1670 */
[C---:B------:R-:W-:Y:S02]  /*b8f0*/  ISETP.GE.AND P0, PT, R2.reuse, R186, PT ;  /* 0x000000ba0200720c */ /* 0x040fe40003f06270 */
[C---:B------:R-:W-:Y:S01]  /*b900*/  ISETP.LT.OR P1, PT, R2.reuse, R181, P4 ;  /* 0x000000b50200720c */ /* 0x040fe20002721670 */
[----:B---3--:R-:W-:Y:S01]  /*b910*/  IMAD.MOV.U32 R6, RZ, RZ, R3 ;  /* 0x000000ffff067224 */ /* 0x008fe200078e0003 */
[----:B------:R-:W-:-:S02]  /*b920*/  ISETP.GE.AND P2, PT, R2, R184, PT ;  /* 0x000000b80200720c */ /* 0x000fc40003f46270 */
[----:B------:R-:W-:Y:S02]  /*b930*/  ISETP.LT.OR P0, PT, R2, R182, P0 ;  /* 0x000000b60200720c */ /* 0x000fe40000701670 */
[----:B------:R-:W-:Y:S02]  /*b940*/  P2R R3, PR, RZ, 0x2 ;  /* 0x00000002ff037803 */ /* 0x000fe40000000000 */
[----:B------:R-:W-:Y:S02]  /*b950*/  ISETP.GE.AND P1, PT, R0, R185, PT ;  /* 0x000000b90000720c */ /* 0x000fe40003f26270 */
[----:B------:R-:W-:Y:S02]  /*b960*/  FSEL R17, R49, -INF , !P5 ;  /* 0xff80000031117808 */ /* 0x000fe40006800000 */
[----:B------:R-:W-:Y:S02]  /*b970*/  ISETP.LT.OR P2, PT, R2, R180, P2 ;  /* 0x000000b40200720c */ /* 0x000fe40001741670 */
[----:B------:R-:W-:-:S02]  /*b980*/  ISETP.NE.AND P5, PT, R3, RZ, PT ;  /* 0x000000ff0300720c */ /* 0x000fc40003fa5270 */
[----:B------:R-:W-:Y:S02]  /*b990*/  FSEL R22, R51, -INF , !P0 ;  /* 0xff80000033167808 */ /* 0x000fe40004000000 */
[C---:B------:R-:W-:Y:S02]  /*b9a0*/  ISETP.GE.AND P0, PT, R0.reuse, R184, PT ;  /* 0x000000b80000720c */ /* 0x040fe40003f06270 */
[C---:B------:R-:W-:Y:S02]  /*b9b0*/  IADD3 R3, R0.reuse, 0x8, RZ ;  /* 0x0000000800037810 */ /* 0x040fe40007ffe0ff */
[C---:B------:R-:W-:Y:S02]  /*b9c0*/  ISETP.LT.OR P1, PT, R0.reuse, R181, P1 ;  /* 0x000000b50000720c */ /* 0x040fe40000f21670 */
[----:B------:R-:W-:Y:S02]  /*b9d0*/  P2R R2, PR, RZ, 0x4 ;  /* 0x00000004ff027803 */ /* 0x000fe40000000000 */
[----:B------:R-:W-:-:S02]  /*b9e0*/  ISETP.LT.OR P0, PT, R0, R180, P0 ;  /* 0x000000b40000720c */ /* 0x000fc40000701670 */
[C---:B------:R-:W-:Y:S02]  /*b9f0*/  ISETP.GE.AND P2, PT, R3.reuse, R186, PT ;  /* 0x000000ba0300720c */ /* 0x040fe40003f46270 */
[----:B------:R-:W-:Y:S02]  /*ba00*/  FSEL R144, R204, -INF , !P1 ;  /* 0xff800000cc907808 */ /* 0x000fe40004800000 */
[C---:B------:R-:W-:Y:S02]  /*ba10*/  ISETP.GE.AND P1, PT, R3.reuse, R185, PT ;  /* 0x000000b90300720c */ /* 0x040fe40003f26270 */
[----:B------:R-:W-:Y:S02]  /*ba20*/  ISETP.NE.AND P6, PT, R2, RZ, PT ;  /* 0x000000ff0200720c */ /* 0x000fe40003fc5270 */
[----:B------:R-:W-:Y:S02]  /*ba30*/  FSEL R158, R206, -INF , !P0 ;  /* 0xff800000ce9e7808 */ /* 0x000fe40004000000 */
[----:B------:R-:W-:-:S02]  /*ba40*/  ISETP.LT.OR P2, PT, R3, R182, P2 ;  /* 0x000000b60300720c */ /* 0x000fc40001741670 */
[----:B------:R-:W-:Y:S02]  /*ba50*/  IADD3 R2, R0, 0x9, RZ ;  /* 0x0000000900027810 */ /* 0x000fe40007ffe0ff */
[C---:B------:R-:W-:Y:S02]  /*ba60*/  ISETP.GE.AND P4, PT, R3.reuse, R187, PT ;  /* 0x000000bb0300720c */ /* 0x040fe40003f86270 */
[C---:B------:R-:W-:Y:S02]  /*ba70*/  ISETP.GE.AND P0, PT, R3.reuse, R184, PT ;  /* 0x000000b80300720c */ /* 0x040fe40003f06270 */
[C---:B------:R-:W-:Y:S02]  /*ba80*/  ISETP.LT.OR P1, PT, R3.reuse, R181, P1 ;  /* 0x000000b50300720c */ /* 0x040fe40000f21670 */
[----:B------:R-:W-:Y:S02]  /*ba90*/  FSEL R62, R62, -INF , !P2 ;  /* 0xff8000003e3e7808 */ /* 0x000fe40005000000 */
[----:B------:R-:W-:-:S02]  /*baa0*/  ISETP.LT.OR P4, PT, R3, R183, P4 ;  /* 0x000000b70300720c */ /* 0x000fc40002781670 */
[----:B------:R-:W-:Y:S02]  /*bab0*/  ISETP.LT.OR P3, PT, R3, R180, P0 ;  /* 0x000000b40300720c */ /* 0x000fe40000761670 */
[C---:B------:R-:W-:Y:S02]  /*bac0*/  ISETP.GE.AND P2, PT, R2.reuse, R184, PT ;  /* 0x000000b80200720c */ /* 0x040fe40003f46270 */
[----:B------:R-:W-:Y:S02]  /*bad0*/  P2R R3, PR, RZ, 0x2 ;  /* 0x00000002ff037803 */ /* 0x000fe40000000000 */
[----:B------:R-:W-:Y:S02]  /*bae0*/  FSEL R149, R205, -INF , !P5 ;  /* 0xff800000cd957808 */ /* 0x000fe40006800000 */
[C---:B------:R-:W-:Y:S02]  /*baf0*/  ISETP.GE.AND P1, PT, R2.reuse, R187, PT ;  /* 0x000000bb0200720c */ /* 0x040fe40003f26270 */
[----:B------:R-:W-:-:S02]  /*bb00*/  ISETP.LT.OR P5, PT, R2, R180, P2 ;  /* 0x000000b40200720c */ /* 0x000fc400017a1670 */
[----:B------:R-:W-:Y:S02]  /*bb10*/  ISETP.NE.AND P2, PT, R3, RZ, PT ;  /* 0x000000ff0300720c */ /* 0x000fe40003f45270 */
[----:B------:R-:W-:Y:S02]  /*bb20*/  ISETP.GE.AND P0, PT, R2, R186, PT ;  /* 0x000000ba0200720c */ /* 0x000fe40003f06270 */
[----:B------:R-:W-:Y:S02]  /*bb30*/  IADD3 R3, R0, 0x10, RZ ;  /* 0x0000001000037810 */ /* 0x000fe40007ffe0ff */
[----:B------:R-:W-:Y:S02]  /*bb40*/  ISETP.LT.OR P1, PT, R2, R183, P1 ;  /* 0x000000b70200720c */ /* 0x000fe40000f21670 */
[----:B------:R-:W-:Y:S02]  /*bb50*/  FSEL R48, R60, -INF , !P4 ;  /* 0xff8000003c307808 */ /* 0x000fe40006000000 */
[----:B------:R-:W-:-:S02]  /*bb60*/  FSEL R146, R200, -INF , !P2 ;  /* 0xff800000c8927808 */ /* 0x000fc40005000000 */
[CC--:B------:R-:W-:Y:S02]  /*bb70*/  ISETP.GE.AND P4, PT, R2.reuse, R185.reuse, PT ;  /* 0x000000b90200720c */ /* 0x0c0fe40003f86270 */
[----:B------:R-:W-:Y:S02]  /*bb80*/  ISETP.LT.OR P0, PT, R2, R182, P0 ;  /* 0x000000b60200720c */ /* 0x000fe40000701670 */
[----:B------:R-:W-:Y:S02]  /*bb90*/  ISETP.GE.AND P2, PT, R3, R186, PT ;  /* 0x000000ba0300720c */ /* 0x000fe40003f46270 */
[----:B------:R-:W-:Y:S02]  /*bba0*/  FSEL R50, R61, -INF , !P1 ;  /* 0xff8000003d327808 */ /* 0x000fe40004800000 */
[----:B------:R-:W-:Y:S02]  /*bbb0*/  ISETP.GE.AND P1, PT, R3, R185, PT ;  /* 0x000000b90300720c */ /* 0x000fe40003f26270 */
[----:B------:R-:W-:-:S02]  /*bbc0*/  FSEL R162, R207, -INF , !P6 ;  /* 0xff800000cfa27808 */ /* 0x000fc40007000000 */
[----:B------:R-:W-:Y:S02]  /*bbd0*/  ISETP.LT.OR P6, PT, R2, R181, P4 ;  /* 0x000000b50200720c */ /* 0x000fe400027c1670 */
[----:B------:R-:W-:Y:S02]  /*bbe0*/  FSEL R63, R63, -INF , !P0 ;  /* 0xff8000003f3f7808 */ /* 0x000fe40004000000 */
[C---:B------:R-:W-:Y:S02]  /*bbf0*/  ISETP.LT.OR P2, PT, R3.reuse, R182, P2 ;  /* 0x000000b60300720c */ /* 0x040fe40001741670 */
[----:B------:R-:W-:Y:S02]  /*bc00*/  IADD3 R2, R0, 0x11, RZ ;  /* 0x0000001100027810 */ /* 0x000fe40007ffe0ff */
[C---:B------:R-:W-:Y:S02]  /*bc10*/  ISETP.GE.AND P4, PT, R3.reuse, R187, PT ;  /* 0x000000bb0300720c */ /* 0x040fe40003f86270 */
[----:B------:R-:W-:-:S02]  /*bc20*/  ISETP.GE.AND P0, PT, R3, R184, PT ;  /* 0x000000b80300720c */ /* 0x000fc40003f06270 */
[C---:B------:R-:W-:Y:S02]  /*bc30*/  ISETP.LT.OR P1, PT, R3.reuse, R181, P1 ;  /* 0x000000b50300720c */ /* 0x040fe40000f21670 */
[----:B------:R-:W-:Y:S02]  /*bc40*/  FSEL R159, R202, -INF , !P3 ;  /* 0xff800000ca9f7808 */ /* 0x000fe40005800000 */
[----:B------:R-:W-:Y:S02]  /*bc50*/  FSEL R61, R46, -INF , !P2 ;  /* 0xff8000002e3d7808 */ /* 0x000fe40005000000 */
[C---:B------:R-:W-:Y:S02]  /*bc60*/  ISETP.LT.OR P4, PT, R3.reuse, R183, P4 ;  /* 0x000000b70300720c */ /* 0x040fe40002781670 */
[----:B------:R-:W-:Y:S02]  /*bc70*/  ISETP.LT.OR P3, PT, R3, R180, P0 ;  /* 0x000000b40300720c */ /* 0x000fe40000761670 */
[----:B------:R-:W-:-:S02]  /*bc80*/  ISETP.GE.AND P2, PT, R2, R184, PT ;  /* 0x000000b80200720c */ /* 0x000fc40003f46270 */
[----:B------:R-:W-:Y:S02]  /*bc90*/  P2R R3, PR, RZ, 0x2 ;  /* 0x00000002ff037803 */ /* 0x000fe40000000000 */
[----:B------:R-:W-:Y:S02]  /*bca0*/  FSEL R157, R203, -INF , !P5 ;  /* 0xff800000cb9d7808 */ /* 0x000fe40006800000 */
[C---:B------:R-:W-:Y:S02]  /*bcb0*/  ISETP.GE.AND P1, PT, R2.reuse, R187, PT ;  /* 0x000000bb0200720c */ /* 0x040fe40003f26270 */
[C---:B------:R-:W-:Y:S02]  /*bcc0*/  ISETP.LT.OR P5, PT, R2.reuse, R180, P2 ;  /* 0x000000b40200720c */ /* 0x040fe400017a1670 */
[----:B------:R-:W-:Y:S02]  /*bcd0*/  ISETP.NE.AND P2, PT, R3, RZ, PT ;  /* 0x000000ff0300720c */ /* 0x000fe40003f45270 */
[----:B------:R-:W-:-:S02]  /*bce0*/  ISETP.GE.AND P0, PT, R2, R186, PT ;  /* 0x000000ba0200720c */ /* 0x000fc40003f06270 */
[----:B------:R-:W-:Y:S02]  /*bcf0*/  IADD3 R3, R0, 0x18, RZ ;  /* 0x0000001800037810 */ /* 0x000fe40007ffe0ff */
[----:B------:R-:W-:Y:S02]  /*bd00*/  ISETP.LT.OR P1, PT, R2, R183, P1 ;  /* 0x000000b70200720c */ /* 0x000fe40000f21670 */
[----:B------:R-:W-:Y:S02]  /*bd10*/  FSEL R49, R44, -INF , !P4 ;  /* 0xff8000002c317808 */ /* 0x000fe40006000000 */
[----:B------:R-:W-:Y:S02]  /*bd20*/  FSEL R143, R196, -INF , !P2 ;  /* 0xff800000c48f7808 */ /* 0x000fe40005000000 */
[C---:B------:R-:W-:Y:S02]  /*bd30*/  ISETP.GE.AND P4, PT, R2.reuse, R185, PT ;  /* 0x000000b90200720c */ /* 0x040fe40003f86270 */
[----:B------:R-:W-:-:S02]  /*bd40*/  ISETP.LT.OR P0, PT, R2, R182, P0 ;  /* 0x000000b60200720c */ /* 0x000fc40000701670 */
[----:B------:R-:W-:Y:S02]  /*bd50*/  ISETP.GE.AND P2, PT, R3, R186, PT ;  /* 0x000000ba0300720c */ /* 0x000fe40003f46270 */
[----:B------:R-:W-:Y:S02]  /*bd60*/  FSEL R45, R45, -INF , !P1 ;  /* 0xff8000002d2d7808 */ /* 0x000fe40004800000 */
[----:B------:R-:W-:Y:S02]  /*bd70*/  ISETP.GE.AND P1, PT, R3, R185, PT ;  /* 0x000000b90300720c */ /* 0x000fe40003f26270 */
[----:B------:R-:W-:Y:S02]  /*bd80*/  FSEL R145, R201, -INF , !P6 ;  /* 0xff800000c9917808 */ /* 0x000fe40007000000 */
[----:B------:R-:W-:Y:S02]  /*bd90*/  ISETP.LT.OR P6, PT, R2, R181, P4 ;  /* 0x000000b50200720c */ /* 0x000fe400027c1670 */
[----:B------:R-:W-:-:S02]  /*bda0*/  FSEL R60, R47, -INF , !P0 ;  /* 0xff8000002f3c7808 */ /* 0x000fc40004000000 */
[C---:B------:R-:W-:Y:S02]  /*bdb0*/  ISETP.LT.OR P2, PT, R3.reuse, R182, P2 ;  /* 0x000000b60300720c */ /* 0x040fe40001741670 */
[----:B------:R-:W-:Y:S02]  /*bdc0*/  IADD3 R2, R0, 0x19, RZ ;  /* 0x0000001900027810 */ /* 0x000fe40007ffe0ff */
[C---:B------:R-:W-:Y:S02]  /*bdd0*/  ISETP.GE.AND P4, PT, R3.reuse, R187, PT ;  /* 0x000000bb0300720c */ /* 0x040fe40003f86270 */
[C---:B------:R-:W-:Y:S02]  /*bde0*/  ISETP.GE.AND P0, PT, R3.reuse, R184, PT ;  /* 0x000000b80300720c */ /* 0x040fe40003f06270 */
[----:B------:R-:W-:Y:S02]  /*bdf0*/  ISETP.LT.OR P1, PT, R3, R181, P1 ;  /* 0x000000b50300720c */ /* 0x000fe40000f21670 */
[----:B------:R-:W-:-:S02]  /*be00*/  FSEL R155, R198, -INF , !P3 ;  /* 0xff800000c69b7808 */ /* 0x000fc40005800000 */
[----:B------:R-:W-:Y:S02]  /*be10*/  FSEL R58, R58, -INF , !P2 ;  /* 0xff8000003a3a7808 */ /* 0x000fe40005000000 */
[C---:B------:R-:W-:Y:S02]  /*be20*/  ISETP.LT.OR P4, PT, R3.reuse, R183, P4 ;  /* 0x000000b70300720c */ /* 0x040fe40002781670 */
[----:B------:R-:W-:Y:S02]  /*be30*/  ISETP.LT.OR P3, PT, R3, R180, P0 ;  /* 0x000000b40300720c */ /* 0x000fe40000761670 */
[----:B------:R-:W-:Y:S02]  /*be40*/  ISETP.GE.AND P2, PT, R2, R184, PT ;  /* 0x000000b80200720c */ /* 0x000fe40003f46270 */
[----:B------:R-:W-:Y:S02]  /*be50*/  P2R R3, PR, RZ, 0x2 ;  /* 0x00000002ff037803 */ /* 0x000fe40000000000 */
[----:B------:R-:W-:-:S02]  /*be60*/  FSEL R154, R199, -INF , !P5 ;  /* 0xff800000c79a7808 */ /* 0x000fc40006800000 */
[C---:B------:R-:W-:Y:S02]  /*be70*/  ISETP.GE.AND P1, PT, R2.reuse, R187, PT ;  /* 0x000000bb0200720c */ /* 0x040fe40003f26270 */
[C---:B------:R-:W-:Y:S02]  /*be80*/  ISETP.LT.OR P5, PT, R2.reuse, R180, P2 ;  /* 0x000000b40200720c */ /* 0x040fe400017a1670 */
[----:B------:R-:W-:Y:S02]  /*be90*/  ISETP.NE.AND P2, PT, R3, RZ, PT ;  /* 0x000000ff0300720c */ /* 0x000fe40003f45270 */
[----:B------:R-:W-:Y:S02]  /*bea0*/  ISETP.GE.AND P0, PT, R2, R186, PT ;  /* 0x000000ba0200720c */ /* 0x000fe40003f06270 */
[----:B------:R-:W-:Y:S02]  /*beb0*/  IADD3 R3, R0, 0x20, RZ ;  /* 0x0000002000037810 */ /* 0x000fe40007ffe0ff */
[----:B------:R-:W-:-:S02]  /*bec0*/  ISETP.LT.OR P1, PT, R2, R183, P1 ;  /* 0x000000b70200720c */ /* 0x000fc40000f21670 */
[----:B------:R-:W-:Y:S02]  /*bed0*/  FSEL R44, R56, -INF , !P4 ;  /* 0xff800000382c7808 */ /* 0x000fe40006000000 */
[----:B------:R-:W-:Y:S02]  /*bee0*/  FSEL R75, R192, -INF , !P2 ;  /* 0xff800000c04b7808 */ /* 0x000fe40005000000 */
[C---:B------:R-:W-:Y:S02]  /*bef0*/  ISETP.GE.AND P4, PT, R2.reuse, R185, PT ;  /* 0x000000b90200720c */ /* 0x040fe40003f86270 */
[----:B------:R-:W-:Y:S02]  /*bf00*/  ISETP.LT.OR P0, PT, R2, R182, P0 ;  /* 0x000000b60200720c */ /* 0x000fe40000701670 */
[----:B------:R-:W-:Y:S02]  /*bf10*/  ISETP.GE.AND P2, PT, R3, R186, PT ;  /* 0x000000ba0300720c */ /* 0x000fe40003f46270 */
[----:B------:R-:W-:-:S02]  /*bf20*/  FSEL R28, R57, -INF , !P1 ;  /* 0xff800000391c7808 */ /* 0x000fc40004800000 */
[----:B------:R-:W-:Y:S02]  /*bf30*/  ISETP.GE.AND P1, PT, R3, R185, PT ;  /* 0x000000b90300720c */ /* 0x000fe40003f26270 */
[----:B------:R-:W-:Y:S02]  /*bf40*/  FSEL R142, R197, -INF , !P6 ;  /* 0xff800000c58e7808 */ /* 0x000fe40007000000 */
[----:B------:R-:W-:Y:S02]  /*bf50*/  ISETP.LT.OR P6, PT, R2, R181, P4 ;  /* 0x000000b50200720c */ /* 0x000fe400027c1670 */
[----:B------:R-:W-:Y:S02]  /*bf60*/  FSEL R51, R59, -INF , !P0 ;  /* 0xff8000003b337808 */ /* 0x000fe40004000000 */
[----:B------:R-:W-:Y:S02]  /*bf70*/  ISETP.LT.OR P2, PT, R3, R182, P2 ;  /* 0x000000b60300720c */ /* 0x000fe40001741670 */
[----:B------:R-:W-:-:S02]  /*bf80*/  IADD3 R2, R0, 0x21, RZ ;  /* 0x0000002100027810 */ /* 0x000fc40007ffe0ff */
[C---:B------:R-:W-:Y:S02]  /*bf90*/  ISETP.GE.AND P4, PT, R3.reuse, R187, PT ;  /* 0x000000bb0300720c */ /* 0x040fe40003f86270 */
[C---:B------:R-:W-:Y:S02]  /*bfa0*/  ISETP.GE.AND P0, PT, R3.reuse, R184, PT ;  /* 0x000000b80300720c */ /* 0x040fe40003f06270 */
[C---:B------:R-:W-:Y:S02]  /*bfb0*/  ISETP.LT.OR P1, PT, R3.reuse, R181, P1 ;  /* 0x000000b50300720c */ /* 0x040fe40000f21670 */
[----:B------:R-:W-:Y:S02]  /*bfc0*/  FSEL R153, R194, -INF , !P3 ;  /* 0xff800000c2997808 */ /* 0x000fe40005800000 */
        /* <DEDUP_REMOVED lines=34> */
[----:B------:R-:W-:Y:S02]  /*c1f0*/  ISETP.GE.AND P0, PT, R2, R186, PT ;  /* 0x000000ba0200720c */ /* 0x000fe40003f06270 */
[----:B------:R-:W-:Y:S02]  /*c200*/  FSEL R37, R52, -INF , !P4 ;  /* 0xff80000034257808 */ /* 0x000fe40006000000 */
[C---:B------:R-:W-:Y:S02]  /*c210*/  ISETP.LT.OR P5, PT, R2.reuse, R180, P2 ;  /* 0x000000b40200720c */ /* 0x040fe400017a1670 */
[----:B------:R-:W-:-:S02]  /*c220*/  ISETP.GE.AND P4, PT, R2, R185, PT ;  /* 0x000000b90200720c */ /* 0x000fc40003f86270 */
[----:B------:R-:W-:Y:S02]  /*c230*/  ISETP.NE.AND P2, PT, R3, RZ, PT ;  /* 0x000000ff0300720c */ /* 0x000fe40003f45270 */
[----:B------:R-:W-:Y:S02]  /*c240*/  ISETP.GE.AND P1, PT, R2, R187, PT ;  /* 0x000000bb0200720c */ /* 0x000fe40003f26270 */
[----:B------:R-:W-:Y:S02]  /*c250*/  IADD3 R3, R0, 0x30, RZ ;  /* 0x0000003000037810 */ /* 0x000fe40007ffe0ff */
[C---:B------:R-:W-:Y:S02]  /*c260*/  ISETP.LT.OR P0, PT, R2.reuse, R182, P0 ;  /* 0x000000b60200720c */ /* 0x040fe40000701670 */
[----:B------:R-:W-:Y:S02]  /*c270*/  FSEL R72, R209, -INF , !P6 ;  /* 0xff800000d1487808 */ /* 0x000fe40007000000 */
[----:B------:R-:W-:-:S02]  /*c280*/  ISETP.LT.OR P6, PT, R2, R181, P4 ;  /* 0x000000b50200720c */ /* 0x000fc400027c1670 */
[----:B------:R-:W-:Y:S02]  /*c290*/  ISETP.LT.OR P1, PT, R2, R183, P1 ;  /* 0x000000b70200720c */ /* 0x000fe40000f21670 */
[----:B------:R-:W-:Y:S02]  /*c2a0*/  ISETP.GE.AND P4, PT, R3, R187, PT ;  /* 0x000000bb0300720c */ /* 0x000fe40003f86270 */
[----:B------:R-:W-:Y:S02]  /*c2b0*/  FSEL R42, R55, -INF , !P0 ;  /* 0xff800000372a7808 */ /* 0x000fe40004000000 */
[----:B------:R-:W-:Y:S02]  /*c2c0*/  ISETP.GE.AND P0, PT, R3, R184, PT ;  /* 0x000000b80300720c */ /* 0x000fe40003f06270 */
[----:B------:R-:W-:Y:S02]  /*c2d0*/  FSEL R35, R53, -INF , !P1 ;  /* 0xff80000035237808 */ /* 0x000fe40004800000 */
[----:B------:R-:W-:-:S02]  /*c2e0*/  FSEL R59, R212, -INF , !P2 ;  /* 0xff800000d43b7808 */ /* 0x000fc40005000000 */
[C---:B------:R-:W-:Y:S02]  /*c2f0*/  ISETP.LT.OR P4, PT, R3.reuse, R183, P4 ;  /* 0x000000b70300720c */ /* 0x040fe40002781670 */
[----:B------:R-:W-:Y:S02]  /*c300*/  IADD3 R2, R0, 0x31, RZ ;  /* 0x0000003100027810 */ /* 0x000fe40007ffe0ff */
[C---:B------:R-:W-:Y:S02]  /*c310*/  ISETP.GE.AND P2, PT, R3.reuse, R186, PT ;  /* 0x000000ba0300720c */ /* 0x040fe40003f46270 */
[C---:B------:R-:W-:Y:S02]  /*c320*/  ISETP.GE.AND P1, PT, R3.reuse, R185, PT ;  /* 0x000000b90300720c */ /* 0x040fe40003f26270 */
[----:B------:R-:W-:Y:S02]  /*c330*/  ISETP.LT.OR P0, PT, R3, R180, P0 ;  /* 0x000000b40300720c */ /* 0x000fe40000701670 */
[----:B------:R-:W-:-:S02]  /*c340*/  FSEL R33, R24, -INF , !P4 ;  /* 0xff80000018217808 */ /* 0x000fc40006000000 */
[C---:B------:R-:W-:Y:S02]  /*c350*/  ISETP.LT.OR P2, PT, R3.reuse, R182, P2 ;  /* 0x000000b60300720c */ /* 0x040fe40001741670 */
[----:B------:R-:W-:Y:S02]  /*c360*/  ISETP.LT.OR P1, PT, R3, R181, P1 ;  /* 0x000000b50300720c */ /* 0x000fe40000f21670 */
[----:B------:R-:W-:Y:S02]  /*c370*/  ISETP.GE.AND P4, PT, R2, R185, PT ;  /* 0x000000b90200720c */ /* 0x000fe40003f86270 */
[----:B------:R-:W-:Y:S02]  /*c380*/  P2R R3, PR, RZ, 0x1 ;  /* 0x00000001ff037803 */ /* 0x000fe40000000000 */
[----:B------:R-:W-:Y:S02]  /*c390*/  FSEL R148, R214, -INF , !P3 ;  /* 0xff800000d6947808 */ /* 0x000fe40005800000 */
[----:B------:R-:W-:-:S02]  /*c3a0*/  ISETP.LT.OR P3, PT, R2, R181, P4 ;  /* 0x000000b50200720c */ /* 0x000fc40002761670 */
[----:B------:R-:W-:Y:S02]  /*c3b0*/  ISETP.NE.AND P4, PT, R3, RZ, PT ;  /* 0x000000ff0300720c */ /* 0x000fe40003f85270 */
[----:B------:R-:W-:-:S04]  /*c3c0*/  FMNMX.FTZ R3, R68, R16, !PT ;  /* 0x0000001044037209 */ /* 0x000fc80007810000 */
[----:B------:R-:W-:-:S04]  /*c3d0*/  FMNMX.FTZ R3, R17, R3, !PT ;  /* 0x0000000311037209 */ /* 0x000fc80007810000 */
[----:B------:R-:W-:Y:S02]  /*c3e0*/  FMNMX.FTZ R4, R48, R3, !PT ;  /* 0x0000000330047209 */ /* 0x000fe40007810000 */
[----:B------:R-:W-:Y:S02]  /*c3f0*/  FMNMX.FTZ R3, R69, R19, !PT ;  /* 0x0000001345037209 */ /* 0x000fe40007810000 */
[----:B------:R-:W-:Y:S02]  /*c400*/  FMNMX.FTZ R4, R50, R4, !PT ;  /* 0x0000000432047209 */ /* 0x000fe40007810000 */
[----:B------:R-:W-:Y:S02]  /*c410*/  FMNMX.FTZ R3, R22, R3, !PT ;  /* 0x0000000316037209 */ /* 0x000fe40007810000 */
[----:B------:R-:W-:Y:S02]  /*c420*/  FMNMX.FTZ R4, R49, R4, !PT ;  /* 0x0000000431047209 */ /* 0x000fe40007810000 */
[----:B------:R-:W-:-:S02]  /*c430*/  P2R R5, PR, RZ, 0x2 ;  /* 0x00000002ff057803 */ /* 0x000fc40000000000 */
[----:B------:R-:W-:Y:S02]  /*c440*/  FSEL R41, R26, -INF , !P2 ;  /* 0xff8000001a297808 */ /* 0x000fe40005000000 */
[C---:B------:R-:W-:Y:S02]  /*c450*/  ISETP.GE.AND P1, PT, R2.reuse, R187, PT ;  /* 0x000000bb0200720c */ /* 0x040fe40003f26270 */
[C---:B------:R-:W-:Y:S02]  /*c460*/  ISETP.GE.AND P0, PT, R2.reuse, R186, PT ;  /* 0x000000ba0200720c */ /* 0x040fe40003f06270 */
[----:B------:R-:W-:Y:S02]  /*c470*/  ISETP.GE.AND P2, PT, R2, R184, PT ;  /* 0x000000b80200720c */ /* 0x000fe40003f46270 */
[----:B------:R-:W-:Y:S02]  /*c480*/  FMNMX.FTZ R3, R62, R3, !PT ;  /* 0x000000033e037209 */ /* 0x000fe40007810000 */
[----:B------:R-:W-:-:S02]  /*c490*/  FMNMX.FTZ R4, R45, R4, !PT ;  /* 0x000000042d047209 */ /* 0x000fc40007810000 */
[----:B------:R-:W-:Y:S02]  /*c4a0*/  FSEL R57, R213, -INF , !P6 ;  /* 0xff800000d5397808 */ /* 0x000fe40007000000 */
[C---:B------:R-:W-:Y:S02]  /*c4b0*/  ISETP.LT.OR P1, PT, R2.reuse, R183, P1 ;  /* 0x000000b70200720c */ /* 0x040fe40000f21670 */
[C---:B------:R-:W-:Y:S02]  /*c4c0*/  ISETP.LT.OR P0, PT, R2.reuse, R182, P0 ;  /* 0x000000b60200720c */ /* 0x040fe40000701670 */
[----:B------:R-:W-:Y:S02]  /*c4d0*/  ISETP.LT.OR P6, PT, R2, R180, P2 ;  /* 0x000000b40200720c */ /* 0x000fe400017c1670 */
[----:B------:R-:W-:Y:S02]  /*c4e0*/  FMNMX.FTZ R3, R63, R3, !PT ;  /* 0x000000033f037209 */ /* 0x000fe40007810000 */
[----:B------:R-:W-:-:S02]  /*c4f0*/  IADD3 R2, R0, 0x38, RZ ;  /* 0x0000003800027810 */ /* 0x000fc40007ffe0ff */
[----:B------:R-:W-:Y:S02]  /*c500*/  FMNMX.FTZ R4, R44, R4, !PT ;  /* 0x000000042c047209 */ /* 0x000fe40007810000 */
[----:B------:R-:W-:Y:S02]  /*c510*/  FSEL R32, R25, -INF , !P1 ;  /* 0xff80000019207808 */ /* 0x000fe40004800000 */
[----:B------:R-:W-:Y:S02]  /*c520*/  FSEL R39, R27, -INF , !P0 ;  /* 0xff8000001b277808 */ /* 0x000fe40004000000 */
[----:B------:R-:W-:Y:S02]  /*c530*/  FMNMX.FTZ R3, R61, R3, !PT ;  /* 0x000000033d037209 */ /* 0x000fe40007810000 */
[C---:B------:R-:W-:Y:S02]  /*c540*/  ISETP.GE.AND P1, PT, R2.reuse, R187, PT ;  /* 0x000000bb0200720c */ /* 0x040fe40003f26270 */
[----:B------:R-:W-:-:S02]  /*c550*/  ISETP.GE.AND P0, PT, R2, R186, PT ;  /* 0x000000ba0200720c */ /* 0x000fc40003f06270 */
[----:B------:R-:W-:Y:S02]  /*c560*/  FMNMX.FTZ R4, R28, R4, !PT ;  /* 0x000000041c047209 */ /* 0x000fe40007810000 */
[----:B------:R-:W-:Y:S02]  /*c570*/  FMNMX.FTZ R3, R60, R3, !PT ;  /* 0x000000033c037209 */ /* 0x000fe40007810000 */
[C---:B------:R-:W-:Y:S02]  /*c580*/  ISETP.LT.OR P1, PT, R2.reuse, R183, P1 ;  /* 0x000000b70200720c */ /* 0x040fe40000f21670 */
[----:B------:R-:W-:Y:S02]  /*c590*/  ISETP.LT.OR P0, PT, R2, R182, P0 ;  /* 0x000000b60200720c */ /* 0x000fe40000701670 */
[----:B------:R-:W-:Y:S02]  /*c5a0*/  FMNMX.FTZ R4, R40, R4, !PT ;  /* 0x0000000428047209 */ /* 0x000fe40007810000 */
[----:B------:R-:W-:-:S02]  /*c5b0*/  IADD3 R0, R0, 0x39, RZ ;  /* 0x0000003900007810 */ /* 0x000fc40007ffe0ff */
[----:B------:R-:W-:Y:S02]  /*c5c0*/  FMNMX.FTZ R3, R58, R3, !PT ;  /* 0x000000033a037209 */ /* 0x000fe40007810000 */
[----:B------:R-:W-:Y:S02]  /*c5d0*/  FSEL R30, R64, -INF , !P1 ;  /* 0xff800000401e7808 */ /* 0x000fe40004800000 */
[----:B------:R-:W-:Y:S02]  /*c5e0*/  FSEL R36, R66, -INF , !P0 ;  /* 0xff80000042247808 */ /* 0x000fe40004000000 */
[----:B------:R-:W-:Y:S01]  /*c5f0*/  FMNMX.FTZ R4, R38, R4, !PT ;  /* 0x0000000426047209 */ /* 0x000fe20007810000 */
[----:B----4-:R-:W-:Y:S01]  /*c600*/  IMAD.WIDE.U32 R190, R9, -0x2daee0ad, RZ ;  /* 0xd2511f5309be7825 */ /* 0x010fe200078e00ff */
[C---:B------:R-:W-:Y:S02]  /*c610*/  ISETP.GE.AND P1, PT, R0.reuse, R187, PT ;  /* 0x000000bb0000720c */ /* 0x040fe40003f26270 */
[----:B------:R-:W-:Y:S01]  /*c620*/  ISETP.GE.AND P0, PT, R0, R186, PT ;  /* 0x000000ba0000720c */ /* 0x000fe20003f06270 */
[----:B------:R-:W-:Y:S01]  /*c630*/  IMAD.SHL.U32 R237, R216, 0x2, RZ ;  /* 0x00000002d8ed7824 */ /* 0x000fe200078e00ff */
[----:B------:R-:W-:-:S02]  /*c640*/  FMNMX.FTZ R3, R51, R3, !PT ;  /* 0x0000000333037209 */ /* 0x000fc40007810000 */
[----:B------:R-:W-:Y:S01]  /*c650*/  FMNMX.FTZ R4, R37, R4, !PT ;  /* 0x0000000425047209 */ /* 0x000fe20007810000 */
[----:B------:R-:W-:Y:S01]  /*c660*/  IMAD.MOV.U32 R238, RZ, RZ, R6 ;  /* 0x000000ffffee7224 */ /* 0x000fe200078e0006 */
[C---:B------:R-:W-:Y:S02]  /*c670*/  ISETP.LT.OR P1, PT, R0.reuse, R183, P1 ;  /* 0x000000b70000720c */ /* 0x040fe40000f21670 */
[----:B------:R-:W-:Y:S02]  /*c680*/  ISETP.LT.OR P0, PT, R0, R182, P0 ;  /* 0x000000b60000720c */ /* 0x000fe40000701670 */
[----:B------:R-:W-:Y:S02]  /*c690*/  LOP3.LUT R6, R245, UR16, R190, 0x96, !PT ;  /* 0x00000010f5067c12 */ /* 0x000fe4000f8e96be */
[----:B------:R-:W-:Y:S02]  /*c6a0*/  LOP3.LUT R236, R191, UR35, R237, 0x96, !PT ;  /* 0x00000023bfec7c12 */ /* 0x000fe4000f8e96ed */
[----:B------:R-:W-:-:S02]  /*c6b0*/  FMNMX.FTZ R3, R47, R3, !PT ;  /* 0x000000032f037209 */ /* 0x000fc40007810000 */
[----:B------:R-:W-:Y:S02]  /*c6c0*/  FMNMX.FTZ R4, R35, R4, !PT ;  /* 0x0000000423047209 */ /* 0x000fe40007810000 */
[----:B------:R-:W-:Y:S02]  /*c6d0*/  FSEL R29, R65, -INF , !P1 ;  /* 0xff800000411d7808 */ /* 0x000fe40004800000 */
[----:B------:R-:W-:Y:S01]  /*c6e0*/  FSEL R34, R67, -INF , !P0 ;  /* 0xff80000043227808 */ /* 0x000fe20004000000 */
[----:B------:R-:W-:Y:S01]  /*c6f0*/  IMAD.MOV.U32 R239, RZ, RZ, R7 ;  /* 0x000000ffffef7224 */ /* 0x000fe200078e0007 */
[C---:B------:R-:W-:Y:S02]  /*c700*/  ISETP.GE.AND P1, PT, R2.reuse, R185, PT ;  /* 0x000000b90200720c */ /* 0x040fe40003f26270 */
[----:B------:R-:W-:Y:S01]  /*c710*/  ISETP.GE.AND P0, PT, R2, R184, PT ;  /* 0x000000b80200720c */ /* 0x000fe20003f06270 */
[----:B------:R-:W-:Y:S01]  /*c720*/  IMAD R164, R8, -0x326172a9, RZ ;  /* 0xcd9e8d5708a47824 */ /* 0x000fe200078e02ff */
[----:B------:R-:W-:Y:S01]  /*c730*/  FMNMX.FTZ R3, R46, R3, !PT ;  /* 0x000000032e037209 */ /* 0x000fe20007810000 */
[----:B------:R-:W-:Y:S01]  /*c740*/  IMAD.WIDE.U32 R6, R6, -0x326172a9, RZ ;  /* 0xcd9e8d5706067825 */ /* 0x000fe200078e00ff */
[----:B------:R-:W-:-:S02]  /*c750*/  FMNMX.FTZ R4, R33, R4, !PT ;  /* 0x0000000421047209 */ /* 0x000fc40007810000 */
[----:B------:R-:W-:Y:S01]  /*c760*/  FSEL R147, R215, -INF , !P5 ;  /* 0xff800000d7937808 */ /* 0x000fe20006800000 */
[----:B------:R-:W-:Y:S01]  /*c770*/  IMAD.WIDE.U32 R24, R236, -0x326172a9, RZ ;  /* 0xcd9e8d57ec187825 */ /* 0x000fe200078e00ff */
[C---:B------:R-:W-:Y:S02]  /*c780*/  ISETP.LT.OR P5, PT, R2.reuse, R181, P1 ;  /* 0x000000b50200720c */ /* 0x040fe40000fa1670 */
[----:B------:R-:W-:Y:S02]  /*c790*/  ISETP.LT.OR P2, PT, R2, R180, P0 ;  /* 0x000000b40200720c */ /* 0x000fe40000741670 */
[----:B------:R-:W-:Y:S02]  /*c7a0*/  FMNMX.FTZ R2, R43, R3, !PT ;  /* 0x000000032b027209 */ /* 0x000fe40007810000 */
[----:B------:R-:W-:Y:S02]  /*c7b0*/  ISETP.NE.AND P1, PT, R5, RZ, PT ;  /* 0x000000ff0500720c */ /* 0x000fe40003f25270 */
[----:B------:R-:W-:-:S02]  /*c7c0*/  FMNMX.FTZ R3, R32, R4, !PT ;  /* 0x0000000420037209 */ /* 0x000fc40007810000 */
[----:B------:R-:W-:Y:S02]  /*c7d0*/  LOP3.LUT R5, R25, UR17, R164, 0x96, !PT ;  /* 0x0000001119057c12 */ /* 0x000fe4000f8e96a4 */
[----:B------:R-:W-:Y:S02]  /*c7e0*/  LOP3.LUT R4, R7, UR12, R24, 0x96, !PT ;  /* 0x0000000c07047c12 */ /* 0x000fe4000f8e9618 */
[----:B------:R-:W-:Y:S02]  /*c7f0*/  FMNMX.FTZ R11, R42, R2, !PT ;  /* 0x000000022a0b7209 */ /* 0x000fe40007810000 */
[----:B------:R-:W-:Y:S01]  /*c800*/  FMNMX.FTZ R10, R30, R3, !PT ;  /* 0x000000031e0a7209 */ /* 0x000fe20007810000 */
[----:B------:R-:W-:-:S04]  /*c810*/  IMAD.WIDE.U32 R2, R5, -0x2daee0ad, RZ ;  /* 0xd2511f5305027825 */ /* 0x000fc800078e00ff */
[----:B------:R-:W-:Y:S01]  /*c820*/  IMAD.WIDE.U32 R8, R4, -0x2daee0ad, RZ ;  /* 0xd2511f5304087825 */ /* 0x000fe200078e00ff */
[----:B------:R-:W-:-:S04]  /*c830*/  FMNMX.FTZ R10, R29, R10, !PT ;  /* 0x0000000a1d0a7209 */ /* 0x000fc80007810000 */
[----:B------:R-:W-:Y:S02]  /*c840*/  LOP3.LUT R9, R9, UR9, R2, 0x96, !PT ;  /* 0x0000000909097c12 */ /* 0x000fe4000f8e9602 */
[----:B------:R-:W-:Y:S02]  /*c850*/  FMNMX.FTZ R2, R41, R11, !PT ;  /* 0x0000000b29027209 */ /* 0x000fe40007810000 */
[----:B------:R-:W1:Y:S02]  /*c860*/  SHFL.BFLY PT, R11, R10, 0x2, 0x1f ;  /* 0x0c401f000a0b7f89 */ /* 0x000e6400000e0000 */
[----:B------:R-:W-:-:S04]  /*c870*/  FMNMX.FTZ R2, R39, R2, !PT ;  /* 0x0000000227027209 */ /* 0x000fc80007810000 */
[----:B------:R-:W-:-:S04]  /*c880*/  FMNMX.FTZ R2, R36, R2, !PT ;  /* 0x0000000224027209 */ /* 0x000fc80007810000 */
[----:B------:R-:W-:-:S05]  /*c890*/  FMNMX.FTZ R14, R34, R2, !PT ;  /* 0x00000002220e7209 */ /* 0x000fca0007810000 */
[----:B------:R-:W2:Y:S01]  /*c8a0*/  SHFL.BFLY PT, R15, R14, 0x2, 0x1f ;  /* 0x0c401f000e0f7f89 */ /* 0x000ea200000e0000 */
[----:B------:R-:W-:Y:S01]  /*c8b0*/  LOP3.LUT R3, R3, UR11, R244, 0x96, !PT ;  /* 0x0000000b03037c12 */ /* 0x000fe2000f8e96f4 */
[----:B------:R-:W-:-:S04]  /*c8c0*/  IMAD.WIDE.U32 R12, R9, -0x326172a9, RZ ;  /* 0xcd9e8d57090c7825 */ /* 0x000fc800078e00ff */
[----:B------:R-:W-:Y:S01]  /*c8d0*/  IMAD.WIDE.U32 R4, R3, -0x326172a9, RZ ;  /* 0xcd9e8d5703047825 */ /* 0x000fe200078e00ff */
[----:B-1----:R-:W-:-:S04]  /*c8e0*/  FMNMX.FTZ R9, R10, R11, !PT ;  /* 0x0000000b0a097209 */ /* 0x002fc80007810000 */
[----:B------:R-:W-:Y:S02]  /*c8f0*/  LOP3.LUT R4, R13, UR8, R4, 0x96, !PT ;  /* 0x000000080d047c12 */ /* 0x000fe4000f8e9604 */
[----:B------:R-:W1:Y:S01]  /*c900*/  SHFL.BFLY PT, R13, R9, 0x1, 0x1f ;  /* 0x0c201f00090d7f89 */ /* 0x000e6200000e0000 */
[----:B------:R-:W-:Y:S02]  /*c910*/  LOP3.LUT R3, R5, UR10, R6, 0x96, !PT ;  /* 0x0000000a05037c12 */ /* 0x000fe4000f8e9606 */
[----:B------:R-:W-:Y:S02]  /*c920*/  FSEL R26, R220, -INF , !P1 ;  /* 0xff800000dc1a7808 */ /* 0x000fe40004800000 */
[C---:B------:R-:W-:Y:S02]  /*c930*/  ISETP.GE.AND P1, PT, R0.reuse, R185, PT ;  /* 0x000000b90000720c */ /* 0x040fe40003f26270 */
[----:B------:R-:W-:Y:S01]  /*c940*/  ISETP.GE.AND P0, PT, R0, R184, PT ;  /* 0x000000b80000720c */ /* 0x000fe20003f06270 */
[----:B------:R-:W-:Y:S01]  /*c950*/  IMAD.WIDE.U32 R2, R3, -0x2daee0ad, RZ ;  /* 0xd2511f5303027825 */ /* 0x000fe200078e00ff */
[----:B------:R-:W-:-:S02]  /*c960*/  FSEL R31, R222, -INF , !P4 ;  /* 0xff800000de1f7808 */ /* 0x000fc40006000000 */
[----:B------:R-:W-:Y:S01]  /*c970*/  ISETP.LT.OR P4, PT, R0, R181, P1 ;  /* 0x000000b50000720c */ /* 0x000fe20000f81670 */
[----:B------:R-:W-:Y:S01]  /*c980*/  IMAD.WIDE.U32 R10, R4, -0x2daee0ad, RZ ;  /* 0xd2511f53040a7825 */ /* 0x000fe200078e00ff */
[----:B------:R-:W-:Y:S02]  /*c990*/  ISETP.LT.OR P0, PT, R0, R180, P0 ;  /* 0x000000b40000720c */ /* 0x000fe40000701670 */
[----:B--2---:R-:W-:Y:S02]  /*c9a0*/  FMNMX.FTZ R0, R14, R15, !PT ;  /* 0x0000000f0e007209 */ /* 0x004fe40007810000 */
[----:B------:R-:W-:-:S03]  /*c9b0*/  LOP3.LUT R2, R11, UR5, R2, 0x96, !PT ;  /* 0x000000050b027c12 */ /* 0x000fc6000f8e9602 */
[----:B------:R-:W2:Y:S01]  /*c9c0*/  SHFL.BFLY PT, R11, R0, 0x1, 0x1f ;  /* 0x0c201f00000b7f89 */ /* 0x000ea200000e0000 */
[----:B------:R-:W-:-:S05]  /*c9d0*/  LOP3.LUT R3, R3, UR7, R8, 0x96, !PT ;  /* 0x0000000703037c12 */ /* 0x000fca000f8e9608 */
[----:B------:R-:W-:Y:S01]  /*c9e0*/  IMAD.WIDE.U32 R4, R3, -0x326172a9, RZ ;  /* 0xcd9e8d5703047825 */ /* 0x000fe200078e00ff */
[----:B-1----:R-:W-:-:S03]  /*c9f0*/  FMNMX.FTZ R247, R9, R13, !PT ;  /* 0x0000000d09f77209 */ /* 0x002fc60007810000 */
[----:B------:R-:W-:Y:S01]  /*ca00*/  IMAD.WIDE.U32 R2, R2, -0x326172a9, RZ ;  /* 0xcd9e8d5702027825 */ /* 0x000fe200078e00ff */
[----:B------:R-:W-:-:S04]  /*ca10*/  FSETP.NEU.FTZ.AND P1, PT, R247, -INF , PT ;  /* 0xff800000f700780b */ /* 0x000fc80003f3d000 */
[----:B------:R-:W-:Y:S02]  /*ca20*/  LOP3.LUT R8, R3, UR14, R4, 0x96, !PT ;  /* 0x0000000e03087c12 */ /* 0x000fe4000f8e9604 */
[C---:B------:R-:W-:Y:S02]  /*ca30*/  LOP3.LUT R14, R2.reuse, 0xffff, RZ, 0xc0, !PT ;  /* 0x0000ffff020e7812 */ /* 0x040fe400078ec0ff */
[----:B------:R-:W-:Y:S02]  /*ca40*/  LOP3.LUT R65, R2, 0xff, RZ, 0xc0, !PT ;  /* 0x000000ff02417812 */ /* 0x000fe400078ec0ff */
[--C-:B------:R-:W-:Y:S02]  /*ca50*/  SHF.R.U32.HI R3, RZ, 0x10, R2.reuse ;  /* 0x00000010ff037819 */ /* 0x100fe40000011602 */
[----:B------:R-:W-:Y:S01]  /*ca60*/  SHF.R.U32.HI R67, RZ, 0x18, R2 ;  /* 0x00000018ff437819 */ /* 0x000fe20000011602 */
[----:B------:R-:W-:Y:S01]  /*ca70*/  FMUL.FTZ R2, R247, c[0x0][0x23c] ;  /* 0x00008f00f7027a20 */ /* 0x000fe20000410000 */
[----:B------:R-:W-:-:S04]  /*ca80*/  LOP3.LUT R5, R5, UR6, R12, 0x96, !PT ;  /* 0x0000000605057c12 */ /* 0x000fc8000f8e960c */
[----:B------:R-:W-:Y:S01]  /*ca90*/  FSEL R2, R2, RZ, P1 ;  /* 0x000000ff02027208 */ /* 0x000fe20000800000 */
[----:B------:R-:W-:Y:S01]  /*caa0*/  IMAD.WIDE.U32 R4, R5, -0x2daee0ad, RZ ;  /* 0xd2511f5305047825 */ /* 0x000fe200078e00ff */
[----:B--2---:R-:W-:-:S03]  /*cab0*/  FMNMX.FTZ R246, R0, R11, !PT ;  /* 0x0000000b00f67209 */ /* 0x004fc60007810000 */
[----:B------:R-:W-:Y:S01]  /*cac0*/  FFMA.FTZ R0, R16, c[0x0][0x23c], -R2 ;  /* 0x00008f0010007a23 */ /* 0x000fe20000010802 */
[C---:B------:R-:W-:Y:S02]  /*cad0*/  LOP3.LUT R192, R4.reuse, 0xff, RZ, 0xc0, !PT ;  /* 0x000000ff04c07812 */ /* 0x040fe400078ec0ff */
[----:B------:R-:W-:Y:S01]  /*cae0*/  LOP3.LUT R163, R4, 0xffff, RZ, 0xc0, !PT ;  /* 0x0000ffff04a37812 */ /* 0x000fe200078ec0ff */
[----:B------:R1:W-:Y:S01]  /*caf0*/  MUFU.EX2 R212, R0 ;  /* 0x0000000000d47308 */ /* 0x0003e20000000800 */
[--C-:B------:R-:W-:Y:S02]  /*cb00*/  SHF.R.U32.HI R189, RZ, 0x10, R4.reuse ;  /* 0x00000010ffbd7819 */ /* 0x100fe40000011604 */
[----:B------:R-:W-:Y:S01]  /*cb10*/  SHF.R.U32.HI R66, RZ, 0x18, R4 ;  /* 0x00000018ff427819 */ /* 0x000fe20000011604 */
[C---:B------:R-:W-:Y:S01]  /*cb20*/  FMUL.FTZ R4, R246.reuse, c[0x0][0x23c] ;  /* 0x00008f00f6047a20 */ /* 0x040fe20000410000 */
[----:B------:R-:W-:Y:S02]  /*cb30*/  FSEL R13, R233, -INF , !P4 ;  /* 0xff800000e90d7808 */ /* 0x000fe40006000000 */
[----:B------:R-:W-:-:S02]  /*cb40*/  FSETP.NEU.FTZ.AND P4, PT, R246, -INF , PT ;  /* 0xff800000f600780b */ /* 0x000fc40003f9d000 */
[----:B------:R-:W-:Y:S02]  /*cb50*/  FSEL R20, R235, -INF , !P0 ;  /* 0xff800000eb147808 */ /* 0x000fe40004000000 */
[----:B-1----:R-:W-:-:S04]  /*cb60*/  LOP3.LUT R0, R8, 0xff, RZ, 0xc0, !PT ;  /* 0x000000ff08007812 */ /* 0x002fc800078ec0ff */
[----:B------:R-:W-:Y:S02]  /*cb70*/  ISETP.GE.U32.AND P0, PT, R225, R0, PT ;  /* 0x00000000e100720c */ /* 0x000fe40003f06070 */
[----:B------:R-:W-:Y:S02]  /*cb80*/  FSEL R0, R4, RZ, P4 ;  /* 0x000000ff04007208 */ /* 0x000fe40002000000 */
[----:B------:R-:W-:Y:S02]  /*cb90*/  LOP3.LUT R4, R8, 0xffff, RZ, 0xc0, !PT ;  /* 0x0000ffff08047812 */ /* 0x000fe400078ec0ff */
[----:B------:R-:W-:Y:S02]  /*cba0*/  LOP3.LUT R156, R3, 0xff, RZ, 0xc0, !PT ;  /* 0x000000ff039c7812 */ /* 0x000fe400078ec0ff */
[----:B------:R-:W-:Y:S01]  /*cbb0*/  LOP3.LUT R3, R5, UR13, R10, 0x96, !PT ;  /* 0x0000000d05037c12 */ /* 0x000fe2000f8e960a */
[----:B------:R-:W-:Y:S01]  /*cbc0*/  FFMA.FTZ R5, R17, c[0x0][0x23c], -R2 ;  /* 0x00008f0011057a23 */ /* 0x000fe20000010802 */
[----:B------:R-:W-:-:S03]  /*cbd0*/  SHF.R.U32.HI R4, RZ, 0x8, R4 ;  /* 0x00000008ff047819 */ /* 0x000fc60000011604 */
[----:B------:R-:W1:Y:S01]  /*cbe0*/  MUFU.EX2 R160, R5 ;  /* 0x0000000500a07308 */ /* 0x000e620000000800 */
[----:B------:R-:W-:Y:S02]  /*cbf0*/  LOP3.LUT R4, R4, 0xffff, RZ, 0xc0, !PT ;  /* 0x0000ffff04047812 */ /* 0x000fe400078ec0ff */
[----:B------:R-:W-:Y:S02]  /*cc00*/  FSEL R23, R234, -INF , !P2 ;  /* 0xff800000ea177808 */ /* 0x000fe40005000000 */
[----:B------:R-:W-:Y:S01]  /*cc10*/  ISETP.GE.U32.AND P2, PT, R225, R4, PT ;  /* 0x00000004e100720c */ /* 0x000fe20003f46070 */
[----:B------:R-:W-:-:S04]  /*cc20*/  FFMA.FTZ R4, R22, c[0x0][0x23c], -R0 ;  /* 0x00008f0016047a23 */ /* 0x000fc80000010800 */
[----:B------:R2:W-:Y:S01]  /*cc30*/  MUFU.EX2 R12, R4 ;  /* 0x00000004000c7308 */ /* 0x0005e20000000800 */
[----:B------:R-:W-:Y:S01]  /*cc40*/  FSEL R64, R246, RZ, P4 ;  /* 0x000000fff6407208 */ /* 0x000fe20002000000 */
[----:B------:R-:W-:Y:S01]  /*cc50*/  FFMA.FTZ R11, R19, c[0x0][0x23c], -R0 ;  /* 0x00008f00130b7a23 */ /* 0x000fe20000010800 */
[----:B-1----:R-:W-:Y:S02]  /*cc60*/  F2FP.BF16.PACK_AB R5, R160, R212 ;  /* 0x000000d4a005723e */ /* 0x002fe400000010ff */
[----:B--2---:R-:W-:-:S04]  /*cc70*/  SHF.R.U32.HI R4, RZ, 0x18, R8 ;  /* 0x00000018ff047819 */ /* 0x004fc80000011608 */
[----:B------:R-:W-:Y:S02]  /*cc80*/  ISETP.GE.U32.AND P4, PT, R225, R4, PT ;  /* 0x00000004e100720c */ /* 0x000fe40003f86070 */
[----:B------:R-:W-:Y:S01]  /*cc90*/  SHF.R.U32.HI R4, RZ, 0x10, R8 ;  /* 0x00000010ff047819 */ /* 0x000fe20000011608 */
[----:B------:R-:W1:Y:S01]  /*cca0*/  MUFU.EX2 R11, R11 ;  /* 0x0000000b000b7308 */ /* 0x000e620000000800 */
[----:B------:R-:W-:Y:S02]  /*ccb0*/  PRMT R55, R5, 0x7610, R55 ;  /* 0x0000761005377816 */ /* 0x000fe40000000037 */
[----:B------:R-:W-:Y:S02]  /*ccc0*/  LOP3.LUT R4, R4, 0xff, RZ, 0xc0, !PT ;  /* 0x000000ff04047812 */ /* 0x000fe400078ec0ff */
[----:B------:R-:W-:Y:S02]  /*ccd0*/  FSEL R161, R247, RZ, P1 ;  /* 0x000000fff7a17208 */ /* 0x000fe40000800000 */
[----:B------:R-:W-:-:S02]  /*cce0*/  ISETP.GE.U32.AND P1, PT, R225, R4, PT ;  /* 0x00000004e100720c */ /* 0x000fc40003f26070 */
[----:B------:R-:W-:Y:S01]  /*ccf0*/  SHF.R.U32.HI R4, RZ, 0x8, R14 ;  /* 0x00000008ff047819 */ /* 0x000fe2000001160e */
[----:B------:R-:W-:Y:S01]  /*cd00*/  @!P0 HFMA2.BF16_V2 R52, -RZ.H0_H0, RZ.H0_H0, -R55.H0_H0 ;  /* 0x200000ffff348231 */ /* 0x000fe20000340937 */
[----:B------:R-:W-:Y:S02]  /*cd10*/  PRMT R54, R5, 0x7632, R54 ;  /* 0x0000763205367816 */ /* 0x000fe40000000036 */
[----:B------:R-:W-:Y:S02]  /*cd20*/  LOP3.LUT R4, R4, 0xffff, RZ, 0xc0, !PT ;  /* 0x0000ffff04047812 */ /* 0x000fe400078ec0ff */
[----:B------:R-:W-:Y:S02]  /*cd30*/  PRMT R165, R55, 0x5410, R54 ;  /* 0x0000541037a57816 */ /* 0x000fe40000000036 */
[----:B------:R-:W-:Y:S02]  /*cd40*/  @!P0 PRMT R55, R52, 0x5410, RZ ;  /* 0x0000541034378816 */ /* 0x000fe400000000ff */
[----:B------:R-:W-:-:S02]  /*cd50*/  ISETP.GE.U32.AND P0, PT, R225, R4, PT ;  /* 0x00000004e100720c */ /* 0x000fc40003f06070 */
[----:B------:R-:W-:Y:S02]  /*cd60*/  FMNMX.FTZ R4, R71, R144, !PT ;  /* 0x0000009047047209 */ /* 0x000fe40007810000 */
[----:B-1----:R-:W-:Y:S02]  /*cd70*/  F2FP.BF16.PACK_AB R5, R12, R11 ;  /* 0x0000000b0c05723e */ /* 0x002fe400000010ff */
[----:B------:R-:W-:Y:S02]  /*cd80*/  FMNMX.FTZ R4, R149, R4, !PT ;  /* 0x0000000495047209 */ /* 0x000fe40007810000 */
[C---:B------:R-:W-:Y:S02]  /*cd90*/  PRMT R53, R5.reuse, 0x7632, R53 ;  /* 0x0000763205357816 */ /* 0x040fe40000000035 */
[----:B------:R-:W-:Y:S02]  /*cda0*/  PRMT R52, R5, 0x7610, R52 ;  /* 0x0000761005347816 */ /* 0x000fe40000000034 */
[----:B------:R-:W-:-:S02]  /*cdb0*/  FMNMX.FTZ R5, R146, R4, !PT ;  /* 0x0000000492057209 */ /* 0x000fc40007810000 */
[----:B------:R-:W-:Y:S02]  /*cdc0*/  SHF.R.U32.HI R4, RZ, 0x10, R3 ;  /* 0x00000010ff047819 */ /* 0x000fe40000011603 */
[----:B------:R-:W-:Y:S02]  /*cdd0*/  FMNMX.FTZ R5, R145, R5, !PT ;  /* 0x0000000591057209 */ /* 0x000fe40007810000 */
[----:B------:R-:W-:Y:S02]  /*cde0*/  LOP3.LUT R4, R4, 0xff, RZ, 0xc0, !PT ;  /* 0x000000ff04047812 */ /* 0x000fe400078ec0ff */
[----:B------:R-:W-:Y:S02]  /*cdf0*/  FSEL R27, R223, -INF , !P6 ;  /* 0xff800000df1b7808 */ /* 0x000fe40007000000 */
[----:B------:R-:W-:Y:S02]  /*ce00*/  ISETP.GE.U32.AND P6, PT, R225, R4, PT ;  /* 0x00000004e100720c */ /* 0x000fe40003fc6070 */
        /* <DEDUP_REMOVED lines=17> */
[----:B------:R-:W-:Y:S02]  /*cf20*/  FSEL R21, R221, -INF , !P3 ;  /* 0xff800000dd157808 */ /* 0x000fe40005800000 */
[----:B------:R-:W-:-:S02]  /*cf30*/  FMNMX.FTZ R4, R26, R4, !PT ;  /* 0x000000041a047209 */ /* 0x000fc40007810000 */
[----:B------:R-:W-:Y:S02]  /*cf40*/  ISETP.NE.AND P3, PT, R18, RZ, PT ;  /* 0x000000ff1200720c */ /* 0x000fe40003f65270 */
[----:B------:R-:W-:Y:S02]  /*cf50*/  FMNMX.FTZ R8, R150, R5, !PT ;  /* 0x0000000596087209 */ /* 0x000fe40007810000 */
[----:B------:R-:W-:Y:S02]  /*cf60*/  FSEL R18, R232, -INF , !P5 ;  /* 0xff800000e8127808 */ /* 0x000fe40006800000 */
[----:B------:R-:W-:-:S04]  /*cf70*/  FMNMX.FTZ R5, R21, R4, !PT ;  /* 0x0000000415057209 */ /* 0x000fc80007810000 */
[----:B------:R-:W-:Y:S02]  /*cf80*/  FMNMX.FTZ R5, R18, R5, !PT ;  /* 0x0000000512057209 */ /* 0x000fe40007810000 */
[----:B------:R-:W-:Y:S02]  /*cf90*/  FMNMX.FTZ R4, R148, R8, !PT ;  /* 0x0000000894047209 */ /* 0x000fe40007810000 */
[----:B------:R-:W-:Y:S01]  /*cfa0*/  FMNMX.FTZ R5, R13, R5, !PT ;  /* 0x000000050d057209 */ /* 0x000fe20007810000 */
[----:B------:R-:W-:Y:S01]  /*cfb0*/  @!P4 HFMA2.BF16_V2 R56, -RZ.H0_H0, RZ.H0_H0, -R53.H0_H0 ;  /* 0x200000ffff38c231 */ /* 0x000fe20000340935 */
[----:B------:R-:W-:Y:S01]  /*cfc0*/  FMNMX.FTZ R8, R147, R4, !PT ;  /* 0x0000000493087209 */ /* 0x000fe20007810000 */
[----:B------:R-:W-:Y:S02]  /*cfd0*/  FFMA.FTZ R4, R48, c[0x0][0x23c], -R2 ;  /* 0x00008f0030047a23 */ /* 0x000fe40000010802 */
[----:B------:R-:W1:Y:S01]  /*cfe0*/  SHFL.BFLY PT, R9, R5, 0x2, 0x1f ;  /* 0x0c401f0005097f89 */ /* 0x000e6200000e0000 */
[----:B------:R-:W-:-:S02]  /*cff0*/  PRMT R166, R52, 0x5410, R53 ;  /* 0x0000541034a67816 */ /* 0x000fc40000000035 */
[----:B------:R-:W-:Y:S02]  /*d000*/  @!P4 PRMT R53, R56, 0x5410, RZ ;  /* 0x000054103835c816 */ /* 0x000fe400000000ff */
[----:B------:R2:W-:Y:S01]  /*d010*/  MUFU.EX2 R56, R4 ;  /* 0x0000000400387308 */ /* 0x0005e20000000800 */
[----:B------:R-:W-:Y:S01]  /*d020*/  FMNMX.FTZ R8, R31, R8, !PT ;  /* 0x000000081f087209 */ /* 0x000fe20007810000 */
[----:B------:R-:W-:-:S03]  /*d030*/  @!P2 HFMA2.BF16_V2 R194, -RZ.H0_H0, RZ.H0_H0, -R54.H0_H0 ;  /* 0x200000ffffc2a231 */ /* 0x000fc60000340936 */
[----:B------:R-:W-:Y:S01]  /*d040*/  FMNMX.FTZ R8, R27, R8, !PT ;  /* 0x000000081b087209 */ /* 0x000fe20007810000 */
[----:B--2---:R-:W-:-:S04]  /*d050*/  FFMA.FTZ R4, R50, c[0x0][0x23c], -R2 ;  /* 0x00008f0032047a23 */ /* 0x004fc80000010802 */
[----:B------:R2:W3:Y:S01]  /*d060*/  MUFU.EX2 R48, R4 ;  /* 0x0000000400307308 */ /* 0x0004e20000000800 */
[----:B------:R-:W-:Y:S01]  /*d070*/  @!P1 HFMA2.BF16_V2 R193, -RZ.H0_H0, RZ.H0_H0, -R52.H0_H0 ;  /* 0x200000ffffc19231 */ /* 0x000fe20000340934 */
[----:B------:R-:W-:Y:S01]  /*d080*/  FMNMX.FTZ R8, R23, R8, !PT ;  /* 0x0000000817087209 */ /* 0x000fe20007810000 */
[--C-:B------:R-:W-:Y:S01]  /*d090*/  FFMA.FTZ R14, R49, c[0x0][0x23c], -R2.reuse ;  /* 0x00008f00310e7a23 */ /* 0x100fe20000010802 */
[----:B------:R-:W-:Y:S01]  /*d0a0*/  @!P2 PRMT R54, R194, 0x5410, RZ ;  /* 0x00005410c236a816 */ /* 0x000fe200000000ff */
[--C-:B------:R-:W-:Y:S01]  /*d0b0*/  FFMA.FTZ R15, R45, c[0x0][0x23c], -R2.reuse ;  /* 0x00008f002d0f7a23 */ /* 0x100fe20000010802 */
[----:B------:R-:W-:Y:S01]  /*d0c0*/  @!P1 PRMT R52, R193, 0x5410, RZ ;  /* 0x00005410c1349816 */ /* 0x000fe200000000ff */
[--C-:B------:R-:W-:Y:S02]  /*d0d0*/  FFMA.FTZ R19, R44, c[0x0][0x23c], -R2.reuse ;  /* 0x00008f002c137a23 */ /* 0x100fe40000010802 */
[--C-:B------:R-:W-:Y:S02]  /*d0e0*/  FFMA.FTZ R28, R28, c[0x0][0x23c], -R2.reuse ;  /* 0x00008f001c1c7a23 */ /* 0x100fe40000010802 */
[----:B------:R-:W-:-:S02]  /*d0f0*/  FFMA.FTZ R49, R40, c[0x0][0x23c], -R2 ;  /* 0x00008f0028317a23 */ /* 0x000fc40000010802 */
[--C-:B------:R-:W-:Y:S02]  /*d100*/  FFMA.FTZ R50, R38, c[0x0][0x23c], -R2.reuse ;  /* 0x00008f0026327a23 */ /* 0x100fe40000010802 */
[--C-:B------:R-:W-:Y:S01]  /*d110*/  FFMA.FTZ R193, R37, c[0x0][0x23c], -R2.reuse ;  /* 0x00008f0025c17a23 */ /* 0x100fe20000010802 */
[----:B--2---:R-:W-:Y:S01]  /*d120*/  FMNMX.FTZ R4, R20, R8, !PT ;  /* 0x0000000814047209 */ /* 0x004fe20007810000 */
[--C-:B------:R-:W-:Y:S02]  /*d130*/  FFMA.FTZ R194, R35, c[0x0][0x23c], -R2.reuse ;  /* 0x00008f0023c27a23 */ /* 0x100fe40000010802 */
[--C-:B------:R-:W-:Y:S02]  /*d140*/  FFMA.FTZ R209, R33, c[0x0][0x23c], -R2.reuse ;  /* 0x00008f0021d17a23 */ /* 0x100fe40000010802 */
[--C-:B------:R-:W-:Y:S02]  /*d150*/  FFMA.FTZ R208, R32, c[0x0][0x23c], -R2.reuse ;  /* 0x00008f0020d07a23 */ /* 0x100fe40000010802 */
[----:B------:R-:W-:-:S02]  /*d160*/  FFMA.FTZ R211, R30, c[0x0][0x23c], -R2 ;  /* 0x00008f001ed37a23 */ /* 0x000fc40000010802 */
[----:B------:R-:W-:Y:S01]  /*d170*/  FFMA.FTZ R210, R29, c[0x0][0x23c], -R2 ;  /* 0x00008f001dd27a23 */ /* 0x000fe20000010802 */
[----:B-1----:R-:W-:Y:S02]  /*d180*/  FMNMX.FTZ R2, R5, R9, !PT ;  /* 0x0000000905027209 */ /* 0x002fe40007810000 */
[----:B---3--:R-:W-:Y:S01]  /*d190*/  F2FP.BF16.PACK_AB R5, R48, R56 ;  /* 0x000000383005723e */ /* 0x008fe200000010ff */
[----:B------:R-:W1:Y:S01]  /*d1a0*/  SHFL.BFLY PT, R8, R4, 0x2, 0x1f ;  /* 0x0c401f0004087f89 */ /* 0x000e6200000e0000 */
[----:B------:R-:W-:Y:S02]  /*d1b0*/  FFMA.FTZ R10, R62, c[0x0][0x23c], -R0 ;  /* 0x00008f003e0a7a23 */ /* 0x000fe40000010800 */
[C---:B------:R-:W-:Y:S02]  /*d1c0*/  PRMT R38, R5.reuse, 0x7610, R38 ;  /* 0x0000761005267816 */ /* 0x040fe40000000026 */
[----:B------:R-:W-:Y:S01]  /*d1d0*/  PRMT R37, R5, 0x7632, R37 ;  /* 0x0000763205257816 */ /* 0x000fe20000000025 */
[--C-:B------:R-:W-:Y:S01]  /*d1e0*/  FFMA.FTZ R5, R63, c[0x0][0x23c], -R0.reuse ;  /* 0x00008f003f057a23 */ /* 0x100fe20000010800 */
[----:B------:R-:W2:Y:S01]  /*d1f0*/  SHFL.BFLY PT, R9, R2, 0x1, 0x1f ;  /* 0x0c201f0002097f89 */ /* 0x000ea200000e0000 */
[----:B------:R-:W-:Y:S01]  /*d200*/  MUFU.EX2 R10, R10 ;  /* 0x0000000a000a7308 */ /* 0x000fe20000000800 */
[----:B------:R-:W-:Y:S01]  /*d210*/  ISETP.GE.U32.AND P5, PT, R225, R65, PT ;  /* 0x00000041e100720c */ /* 0x000fe20003fa6070 */
[----:B------:R-:W-:-:S02]  /*d220*/  FFMA.FTZ R195, R36, c[0x0][0x23c], -R0 ;  /* 0x00008f0024c37a23 */ /* 0x000fc40000010800 */
[----:B------:R-:W-:-:S04]  /*d230*/  FFMA.FTZ R65, R34, c[0x0][0x23c], -R0 ;  /* 0x00008f0022417a23 */ /* 0x000fc80000010800 */
[----:B------:R-:W3:Y:S01]  /*d240*/  MUFU.EX2 R5, R5 ;  /* 0x0000000500057308 */ /* 0x000ee20000000800 */
[--C-:B------:R-:W-:Y:S02]  /*d250*/  FFMA.FTZ R17, R60, c[0x0][0x23c], -R0.reuse ;  /* 0x00008f003c117a23 */ /* 0x100fe40000010800 */
[----:B------:R-:W-:-:S05]  /*d260*/  FFMA.FTZ R22, R58, c[0x0][0x23c], -R0 ;  /* 0x00008f003a167a23 */ /* 0x000fca0000010800 */
[----:B------:R-:W-:Y:S01]  /*d270*/  MUFU.EX2 R34, R14 ;  /* 0x0000000e00227308 */ /* 0x000fe20000000800 */
[----:B------:R-:W-:-:S07]  /*d280*/  FFMA.FTZ R29, R51, c[0x0][0x23c], -R0 ;  /* 0x00008f00331d7a23 */ /* 0x000fce0000010800 */
[----:B------:R-:W4:Y:S01]  /*d290*/  MUFU.EX2 R36, R15 ;  /* 0x0000000f00247308 */ /* 0x000f220000000800 */
[--C-:B------:R-:W-:Y:S02]  /*d2a0*/  FFMA.FTZ R16, R61, c[0x0][0x23c], -R0.reuse ;  /* 0x00008f003d107a23 */ /* 0x100fe40000010800 */
[--C-:B------:R-:W-:Y:S02]  /*d2b0*/  FFMA.FTZ R51, R47, c[0x0][0x23c], -R0.reuse ;  /* 0x00008f002f337a23 */ /* 0x100fe40000010800 */
[--C-:B------:R-:W-:Y:S02]  /*d2c0*/  FFMA.FTZ R58, R46, c[0x0][0x23c], -R0.reuse ;  /* 0x00008f002e3a7a23 */ /* 0x100fe40000010800 */
[--C-:B------:R-:W-:Y:S02]  /*d2d0*/  FFMA.FTZ R60, R43, c[0x0][0x23c], -R0.reuse ;  /* 0x00008f002b3c7a23 */ /* 0x100fe40000010800 */
[--C-:B------:R-:W-:Y:S02]  /*d2e0*/  FFMA.FTZ R63, R42, c[0x0][0x23c], -R0.reuse ;  /* 0x00008f002a3f7a23 */ /* 0x100fe40000010800 */
[----:B------:R-:W-:-:S02]  /*d2f0*/  FFMA.FTZ R197, R41, c[0x0][0x23c], -R0 ;  /* 0x00008f0029c57a23 */ /* 0x000fc40000010800 */
[----:B------:R-:W-:Y:S01]  /*d300*/  FFMA.FTZ R196, R39, c[0x0][0x23c], -R0 ;  /* 0x00008f0027c47a23 */ /* 0x000fe20000010800 */
[----:B------:R-:W-:Y:S01]  /*d310*/  LOP3.LUT R0, R3, 0xff, RZ, 0xc0, !PT ;  /* 0x000000ff03007812 */ /* 0x000fe200078ec0ff */
[----:B------:R-:W-:Y:S01]  /*d320*/  STL [R1+0x18c], R187 ;  /* 0x00018cbb01007387 */ /* 0x000fe20000100800 */
[C---:B------:R-:W-:Y:S01]  /*d330*/  ISETP.GE.U32.AND P4, PT, R225.reuse, R156, PT ;  /* 0x0000009ce100720c */ /* 0x040fe20003f86070 */
[----:B------:R-:W-:Y:S01]  /*d340*/  @!P0 HFMA2.BF16_V2 R199, -RZ.H0_H0, RZ.H0_H0, -R37.H0_H0 ;  /* 0x200000ffffc78231 */ /* 0x000fe20000340925 */
[----:B-1----:R-:W-:Y:S01]  /*d350*/  FMNMX.FTZ R4, R4, R8, !PT ;  /* 0x0000000804047209 */ /* 0x002fe20007810000 */
[----:B------:R-:W-:Y:S01]  /*d360*/  STL [R1+0x190], R186 ;  /* 0x000190ba01007387 */ /* 0x000fe20000100800 */
[----:B------:R-:W-:Y:S02]  /*d370*/  ISETP.GE.U32.AND P2, PT, R225, R0, PT ;  /* 0x00000000e100720c */ /* 0x000fe40003f46070 */
[----:B---3--:R-:W-:Y:S01]  /*d380*/  F2FP.BF16.PACK_AB R8, R5, R10 ;  /* 0x0000000a0508723e */ /* 0x008fe200000010ff */
[----:B------:R-:W-:Y:S01]  /*d390*/  STL [R1+0x194], R183 ;  /* 0x000194b701007387 */ /* 0x000fe20000100800 */
[----:B------:R-:W-:-:S02]  /*d3a0*/  SHF.R.U32.HI R0, RZ, 0x18, R3 ;  /* 0x00000018ff007819 */ /* 0x000fc40000011603 */
[----:B------:R-:W-:Y:S01]  /*d3b0*/  LOP3.LUT R3, R3, 0xffff, RZ, 0xc0, !PT ;  /* 0x0000ffff03037812 */ /* 0x000fe200078ec0ff */
[----:B------:R-:W-:Y:S01]  /*d3c0*/  STL [R1+0x198], R182 ;  /* 0x000198b601007387 */ /* 0x000fe20000100800 */
[----:B--2---:R-:W-:-:S03]  /*d3d0*/  FMNMX.FTZ R249, R2, R9, !PT ;  /* 0x0000000902f97209 */ /* 0x004fc60007810000 */
[----:B------:R1:W-:Y:S01]  /*d3e0*/  STL [R1+0x1a8], R237 ;  /* 0x0001a8ed01007387 */ /* 0x0003e20000100800 */
[----:B------:R-:W-:Y:S02]  /*d3f0*/  PRMT R32, R8, 0x7610, R32 ;  /* 0x0000761008207816 */ /* 0x000fe40000000020 */
[----:B----4-:R-:W-:Y:S02]  /*d400*/  F2FP.BF16.PACK_AB R2, R36, R34 ;  /* 0x000000222402723e */ /* 0x010fe400000010ff */
[----:B------:R-:W-:Y:S02]  /*d410*/  PRMT R33, R8, 0x7632, R33 ;  /* 0x0000763208217816 */ /* 0x000fe40000000021 */
[----:B------:R-:W2:Y:S01]  /*d420*/  SHFL.BFLY PT, R8, R4, 0x1, 0x1f ;  /* 0x0c201f0004087f89 */ /* 0x000ea200000e0000 */
[----:B------:R-:W-:Y:S01]  /*d430*/  @!P4 HFMA2.BF16_V2 R201, -RZ.H0_H0, RZ.H0_H0, -R32.H0_H0 ;  /* 0x200000ffffc9c231 */ /* 0x000fe20000340920 */
[C---:B------:R-:W-:Y:S01]  /*d440*/  PRMT R220, R2.reuse, 0x7610, R220 ;  /* 0x0000761002dc7816 */ /* 0x040fe200000000dc */
[----:B------:R-:W-:Y:S01]  /*d450*/  MUFU.EX2 R30, R17 ;  /* 0x00000011001e7308 */ /* 0x000fe20000000800 */
[----:B------:R-:W-:Y:S01]  /*d460*/  PRMT R219, R2, 0x7632, R219 ;  /* 0x0000763202db7816 */ /* 0x000fe200000000db */
[----:B------:R-:W-:Y:S04]  /*d470*/  STL [R1+0x19c], R185 ;  /* 0x00019cb901007387 */ /* 0x000fe80000100800 */
[----:B------:R-:W-:Y:S01]  /*d480*/  STL [R1+0x1a0], R184 ;  /* 0x0001a0b801007387 */ /* 0x000fe20000100800 */
[----:B-1----:R-:W-:-:S02]  /*d490*/  PRMT R237, R38, 0x5410, R37 ;  /* 0x0000541026ed7816 */ /* 0x002fc40000000025 */
[----:B------:R-:W-:Y:S02]  /*d4a0*/  @!P0 PRMT R37, R199, 0x5410, RZ ;  /* 0x00005410c7258816 */ /* 0x000fe400000000ff */
[C---:B------:R-:W-:Y:S02]  /*d4b0*/  ISETP.GE.U32.AND P0, PT, R225.reuse, R0, PT ;  /* 0x00000000e100720c */ /* 0x040fe40003f06070 */
[----:B------:R-:W-:Y:S01]  /*d4c0*/  SHF.R.U32.HI R0, RZ, 0x8, R3 ;  /* 0x00000008ff007819 */ /* 0x000fe20000011603 */
[----:B------:R-:W1:Y:S03]  /*d4d0*/  MUFU.EX2 R2, R16 ;  /* 0x0000001000027308 */ /* 0x000e660000000800 */
[----:B------:R-:W-:Y:S01]  /*d4e0*/  LOP3.LUT R0, R0, 0xffff, RZ, 0xc0, !PT ;  /* 0x0000ffff00007812 */ /* 0x000fe200078ec0ff */
[----:B------:R3:W-:Y:S03]  /*d4f0*/  STL [R1+0x1a4], R181 ;  /* 0x0001a4b501007387 */ /* 0x0007e60000100800 */
[----:B------:R-:W-:Y:S01]  /*d500*/  ISETP.GE.U32.AND P1, PT, R225, R0, PT ;  /* 0x00000000e100720c */ /* 0x000fe20003f26070 */
[----:B------:R-:W-:-:S02]  /*d510*/  FMUL.FTZ R0, R249, c[0x0][0x23c] ;  /* 0x00008f00f9007a20 */ /* 0x000fc40000410000 */
[----:B------:R-:W-:Y:S01]  /*d520*/  FADD.FTZ R3, R69, -R64 ;  /* 0x8000004045037221 */ /* 0x000fe20000010000 */
[----:B------:R-:W-:Y:S03]  /*d530*/  MUFU.EX2 R19, R19 ;  /* 0x0000001300137308 */ /* 0x000fe60000000800 */
[----:B------:R-:W-:Y:S01]  /*d540*/  FMUL.FTZ R3, R3, c[0x0][0x23c] ;  /* 0x00008f0003037a20 */ /* 0x000fe20000410000 */
[----:B---3--:R-:W-:Y:S02]  /*d550*/  PRMT R181, R32, 0x5410, R33 ;  /* 0x0000541020b57816 */ /* 0x008fe40000000021 */
[----:B------:R-:W-:Y:S02]  /*d560*/  @!P4 PRMT R32, R201, 0x5410, RZ ;  /* 0x00005410c920c816 */ /* 0x000fe400000000ff */
[----:B------:R-:W-:-:S04]  /*d570*/  FSETP.NEU.FTZ.AND P4, PT, R249, -INF , PT ;  /* 0xff800000f900780b */ /* 0x000fc80003f9d000 */
[----:B------:R-:W-:Y:S01]  /*d580*/  FSEL R0, R0, RZ, P4 ;  /* 0x000000ff00007208 */ /* 0x000fe20002000000 */
[----:B------:R-:W3:Y:S04]  /*d590*/  MUFU.EX2 R45, R28 ;  /* 0x0000001c002d7308 */ /* 0x000ee80000000800 */
        /* <DEDUP_REMOVED lines=16> */
[----:B-1----:R-:W-:Y:S01]  /*d6a0*/  F2FP.BF16.PACK_AB R0, R30, R2 ;  /* 0x000000021e00723e */ /* 0x002fe200000010ff */
[----:B------:R1:W-:Y:S01]  /*d6b0*/  MUFU.EX2 R9, R3 ;  /* 0x0000000300097308 */ /* 0x0003e20000000800 */
[----:B------:R-:W-:Y:S01]  /*d6c0*/  @!P2 HFMA2.BF16_V2 R202, -RZ.H0_H0, RZ.H0_H0, -R220.H0_H0 ;  /* 0x200000ffffcaa231 */ /* 0x000fe200003409dc */
[----:B--2---:R-:W-:-:S02]  /*d6d0*/  FMNMX.FTZ R248, R4, R8, !PT ;  /* 0x0000000804f87209 */ /* 0x004fc40007810000 */
[----:B------:R-:W-:Y:S01]  /*d6e0*/  PRMT R218, R0, 0x7632, R218 ;  /* 0x0000763200da7816 */ /* 0x000fe200000000da */
[----:B------:R-:W-:Y:S01]  /*d6f0*/  FADD.FTZ R4, R68, -R161 ;  /* 0x800000a144047221 */ /* 0x000fe20000010000 */
[----:B------:R-:W-:Y:S02]  /*d700*/  PRMT R217, R0, 0x7610, R217 ;  /* 0x0000761000d97816 */ /* 0x000fe400000000d9 */
[----:B------:R-:W-:Y:S01]  /*d710*/  PRMT R167, R220, 0x5410, R219 ;  /* 0x00005410dca77816 */ /* 0x000fe200000000db */
[----:B------:R-:W-:Y:S01]  /*d720*/  @!P0 HFMA2.BF16_V2 R69, -RZ.H0_H0, RZ.H0_H0, -R218.H0_H0 ;  /* 0x200000ffff458231 */ /* 0x000fe200003409da */
[----:B-1----:R-:W-:-:S04]  /*d730*/  SHF.R.U32.HI R3, RZ, 0x8, R163 ;  /* 0x00000008ff037819 */ /* 0x002fc800000116a3 */
[----:B------:R-:W-:Y:S01]  /*d740*/  LOP3.LUT R0, R3, 0xffff, RZ, 0xc0, !PT ;  /* 0x0000ffff03007812 */ /* 0x000fe200078ec0ff */
[----:B------:R-:W-:Y:S01]  /*d750*/  FMUL.FTZ R4, R4, c[0x0][0x23c] ;  /* 0x00008f0004047a20 */ /* 0x000fe20000410000 */
[----:B------:R-:W-:Y:S01]  /*d760*/  @!P2 PRMT R220, R202, 0x5410, RZ ;  /* 0x00005410cadca816 */ /* 0x000fe200000000ff */
[----:B------:R-:W-:Y:S01]  /*d770*/  @!P1 HFMA2.BF16_V2 R204, -RZ.H0_H0, RZ.H0_H0, -R219.H0_H0 ;  /* 0x200000ffffcc9231 */ /* 0x000fe200003409db */
[----:B------:R-:W-:Y:S01]  /*d780*/  ISETP.GE.U32.AND P2, PT, R225, R0, PT ;  /* 0x00000000e100720c */ /* 0x000fe20003f46070 */
[----:B------:R1:W-:Y:S01]  /*d790*/  MUFU.EX2 R17, R22 ;  /* 0x0000001600117308 */ /* 0x0003e20000000800 */
[----:B------:R-:W-:Y:S02]  /*d7a0*/  LOP3.LUT R0, R189, 0xff, RZ, 0xc0, !PT ;  /* 0x000000ffbd007812 */ /* 0x000fe400078ec0ff */
[----:B------:R-:W-:Y:S01]  /*d7b0*/  PRMT R187, R217, 0x5410, R218 ;  /* 0x00005410d9bb7816 */ /* 0x000fe200000000da */
[----:B------:R-:W-:Y:S01]  /*d7c0*/  @!P5 HFMA2.BF16_V2 R198, -RZ.H0_H0, RZ.H0_H0, -R38.H0_H0 ;  /* 0x200000ffffc6d231 */ /* 0x000fe20000340926 */
[----:B------:R-:W-:-:S03]  /*d7d0*/  @!P0 PRMT R218, R69, 0x5410, RZ ;  /* 0x0000541045da8816 */ /* 0x000fc600000000ff */
[----:B------:R-:W2:Y:S01]  /*d7e0*/  MUFU.EX2 R29, R29 ;  /* 0x0000001d001d7308 */ /* 0x000ea20000000800 */
[----:B------:R-:W-:Y:S01]  /*d7f0*/  ISETP.GE.U32.AND P0, PT, R225, R0, PT ;  /* 0x00000000e100720c */ /* 0x000fe20003f06070 */
[----:B------:R-:W-:Y:S01]  /*d800*/  FMUL.FTZ R3, R248, c[0x0][0x23c] ;  /* 0x00008f00f8037a20 */ /* 0x000fe20000410000 */
[----:B------:R-:W-:Y:S02]  /*d810*/  @!P1 PRMT R219, R204, 0x5410, RZ ;  /* 0x00005410ccdb9816 */ /* 0x000fe400000000ff */
[----:B---3--:R-:W-:-:S03]  /*d820*/  F2FP.BF16.PACK_AB R0, R45, R19 ;  /* 0x000000132d00723e */ /* 0x008fc600000010ff */
[----:B------:R-:W3:Y:S01]  /*d830*/  MUFU.EX2 R8, R4 ;  /* 0x0000000400087308 */ /* 0x000ee20000000800 */
[----:B------:R-:W-:Y:S02]  /*d840*/  FSETP.NEU.FTZ.AND P1, PT, R248, -INF , PT ;  /* 0xff800000f800780b */ /* 0x000fe40003f3d000 */
[----:B------:R-:W-:Y:S02]  /*d850*/  @!P5 PRMT R38, R198, 0x5410, RZ ;  /* 0x00005410c626d816 */ /* 0x000fe400000000ff */
[C---:B------:R-:W-:Y:S02]  /*d860*/  PRMT R215, R0.reuse, 0x7610, R215 ;  /* 0x0000761000d77816 */ /* 0x040fe400000000d7 */
[----:B------:R-:W-:Y:S02]  /*d870*/  PRMT R214, R0, 0x7632, R214 ;  /* 0x0000763200d67816 */ /* 0x000fe400000000d6 */
[----:B------:R-:W-:Y:S02]  /*d880*/  ISETP.GE.U32.AND P5, PT, R225, R67, PT ;  /* 0x00000043e100720c */ /* 0x000fe40003fa6070 */
[----:B------:R-:W-:-:S05]  /*d890*/  FSEL R0, R3, RZ, P1 ;  /* 0x000000ff03007208 */ /* 0x000fca0000800000 */
[--C-:B------:R-:W-:Y:S02]  /*d8a0*/  FFMA.FTZ R16, R158, c[0x0][0x23c], -R0.reuse ;  /* 0x00008f009e107a23 */ /* 0x100fe40000010800 */
[--C-:B------:R-:W-:Y:S02]  /*d8b0*/  FFMA.FTZ R18, R162, c[0x0][0x23c], -R0.reuse ;  /* 0x00008f00a2127a23 */ /* 0x100fe40000010800 */
[--C-:B------:R-:W-:Y:S02]  /*d8c0*/  FFMA.FTZ R21, R159, c[0x0][0x23c], -R0.reuse ;  /* 0x00008f009f157a23 */ /* 0x100fe40000010800 */
[--C-:B-1----:R-:W-:Y:S02]  /*d8d0*/  FFMA.FTZ R22, R157, c[0x0][0x23c], -R0.reuse ;  /* 0x00008f009d167a23 */ /* 0x102fe40000010800 */
        /* <DEDUP_REMOVED lines=12> */
[----:B--2---:R-:W-:Y:S01]  /*d9a0*/  F2FP.BF16.PACK_AB R0, R29, R17 ;  /* 0x000000111d00723e */ /* 0x004fe200000010ff */
[----:B---3--:R-:W-:-:S03]  /*d9b0*/  FFMA.FTZ R20, R230, R8, R212 ;  /* 0x00000008e6147223 */ /* 0x008fc600000100d4 */
[C---:B------:R-:W-:Y:S02]  /*d9c0*/  PRMT R213, R0.reuse, 0x7632, R213 ;  /* 0x0000763200d57816 */ /* 0x040fe400000000d5 */
[----:B------:R-:W-:Y:S02]  /*d9d0*/  PRMT R212, R0, 0x7610, R212 ;  /* 0x0000761000d47816 */ /* 0x000fe400000000d4 */
[----:B------:R-:W-:Y:S01]  /*d9e0*/  LEA R0, R216, 0x1, 0x1 ;  /* 0x00000001d8007811 */ /* 0x000fe200078e08ff */
[----:B------:R-:W-:Y:S01]  /*d9f0*/  @!P5 HFMA2.BF16_V2 R200, -RZ.H0_H0, RZ.H0_H0, -R33.H0_H0 ;  /* 0x200000ffffc8d231 */ /* 0x000fe20000340921 */
[----:B------:R-:W-:Y:S02]  /*da00*/  FFMA.FTZ R11, R229, R9, R11 ;  /* 0x00000009e50b7223 */ /* 0x000fe4000001000b */
[----:B------:R-:W-:Y:S02]  /*da10*/  LOP3.LUT R0, R191, UR35, R0, 0x96, !PT ;  /* 0x00000023bf007c12 */ /* 0x000fe4000f8e9600 */
[----:B------:R-:W-:Y:S01]  /*da20*/  FADD.FTZ R11, R12, R11 ;  /* 0x0000000b0c0b7221 */ /* 0x000fe20000010000 */
[----:B------:R-:W-:-:S02]  /*da30*/  @!P5 PRMT R33, R200, 0x5410, RZ ;  /* 0x00005410c821d816 */ /* 0x000fc400000000ff */
[----:B------:R-:W-:Y:S01]  /*da40*/  ISETP.GE.U32.AND P5, PT, R225, R66, PT ;  /* 0x00000042e100720c */ /* 0x000fe20003fa6070 */
[----:B------:R-:W-:-:S04]  /*da50*/  IMAD.WIDE.U32 R66, R0, -0x326172a9, RZ ;  /* 0xcd9e8d5700427825 */ /* 0x000fc800078e00ff */
[----:B------:R-:W-:Y:S01]  /*da60*/  FADD.FTZ R10, R10, R11 ;  /* 0x0000000b0a0a7221 */ /* 0x000fe20000010000 */
[----:B------:R-:W-:-:S03]  /*da70*/  LOP3.LUT R4, R67, UR17, R164, 0x96, !PT ;  /* 0x0000001143047c12 */ /* 0x000fc6000f8e96a4 */
[----:B------:R-:W-:-:S04]  /*da80*/  FADD.FTZ R5, R5, R10 ;  /* 0x0000000a05057221 */ /* 0x000fc80000010000 */
[----:B------:R-:W-:Y:S02]  /*da90*/  FADD.FTZ R23, R2, R5 ;  /* 0x0000000502177221 */ /* 0x000fe40000010000 */
[----:B------:R-:W-:Y:S01]  /*daa0*/  IMAD.WIDE.U32 R4, R4, -0x2daee0ad, RZ ;  /* 0xd2511f5304047825 */ /* 0x000fe200078e00ff */
[----:B------:R-:W-:-:S04]  /*dab0*/  LOP3.LUT R2, R7, UR12, R66, 0x96, !PT ;  /* 0x0000000c07027c12 */ /* 0x000fc8000f8e9642 */
[----:B------:R-:W-:Y:S01]  /*dac0*/  LOP3.LUT R10, R5, UR11, R244, 0x96, !PT ;  /* 0x0000000b050a7c12 */ /* 0x000fe2000f8e96f4 */
[----:B------:R-:W-:-:S04]  /*dad0*/  IMAD.WIDE.U32 R2, R2, -0x2daee0ad, RZ ;  /* 0xd2511f5302027825 */ /* 0x000fc800078e00ff */
[----:B------:R-:W-:Y:S01]  /*dae0*/  IMAD.WIDE.U32 R10, R10, -0x326172a9, RZ ;  /* 0xcd9e8d570a0a7825 */ /* 0x000fe200078e00ff */
[----:B------:R-:W-:-:S04]  /*daf0*/  LOP3.LUT R3, R3, UR9, R4, 0x96, !PT ;  /* 0x0000000903037c12 */ /* 0x000fc8000f8e9604 */
[----:B------:R-:W-:-:S05]  /*db00*/  LOP3.LUT R5, R11, UR10, R6, 0x96, !PT ;  /* 0x0000000a0b057c12 */ /* 0x000fca000f8e9606 */
[----:B------:R-:W-:-:S05]  /*db10*/  IMAD.WIDE.U32 R4, R5, -0x2daee0ad, RZ ;  /* 0xd2511f5305047825 */ /* 0x000fca00078e00ff */
[----:B------:R-:W-:Y:S01]  /*db20*/  LOP3.LUT R5, R5, UR7, R2, 0x96, !PT ;  /* 0x0000000705057c12 */ /* 0x000fe2000f8e9602 */
[----:B------:R-:W-:-:S05]  /*db30*/  IMAD.WIDE.U32 R2, R3, -0x326172a9, RZ ;  /* 0xcd9e8d5703027825 */ /* 0x000fca00078e00ff */
[----:B------:R-:W-:-:S05]  /*db40*/  LOP3.LUT R12, R3, UR8, R10, 0x96, !PT ;  /* 0x00000008030c7c12 */ /* 0x000fca000f8e960a */
[----:B------:R-:W-:Y:S01]  /*db50*/  IMAD.WIDE.U32 R12, R12, -0x2daee0ad, RZ ;  /* 0xd2511f530c0c7825 */ /* 0x000fe200078e00ff */
[----:B------:R-:W-:-:S04]  /*db60*/  FSEL R0, R249, RZ, P4 ;  /* 0x000000fff9007208 */ /* 0x000fc80002000000 */
[----:B------:R-:W-:Y:S01]  /*db70*/  LOP3.LUT R3, R13, UR5, R4, 0x96, !PT ;  /* 0x000000050d037c12 */ /* 0x000fe2000f8e9604 */
[----:B------:R-:W-:-:S04]  /*db80*/  IMAD.WIDE.U32 R4, R5, -0x326172a9, RZ ;  /* 0xcd9e8d5705047825 */ /* 0x000fc800078e00ff */
[----:B------:R-:W-:Y:S01]  /*db90*/  FADD.FTZ R15, R71, -R0 ;  /* 0x80000000470f7221 */ /* 0x000fe20000010000 */
[----:B------:R-:W-:Y:S02]  /*dba0*/  FSEL R0, R248, RZ, P1 ;  /* 0x000000fff8007208 */ /* 0x000fe40000800000 */
[----:B------:R-:W-:Y:S01]  /*dbb0*/  LOP3.LUT R13, R5, UR6, R2, 0x96, !PT ;  /* 0x00000006050d7c12 */ /* 0x000fe2000f8e9602 */
[----:B------:R-:W-:-:S04]  /*dbc0*/  IMAD.WIDE.U32 R2, R3, -0x326172a9, RZ ;  /* 0xcd9e8d5703027825 */ /* 0x000fc800078e00ff */
[----:B------:R-:W-:Y:S01]  /*dbd0*/  FADD.FTZ R14, R70, -R0 ;  /* 0x80000000460e7221 */ /* 0x000fe20000010000 */
[----:B------:R-:W-:-:S04]  /*dbe0*/  LOP3.LUT R0, R3, UR14, R4, 0x96, !PT ;  /* 0x0000000e03007c12 */ /* 0x000fc8000f8e9604 */
[----:B------:R-:W-:-:S04]  /*dbf0*/  LOP3.LUT R4, R0, 0xff, RZ, 0xc0, !PT ;  /* 0x000000ff00047812 */ /* 0x000fc800078ec0ff */
[----:B------:R-:W-:Y:S02]  /*dc00*/  ISETP.GE.U32.AND P1, PT, R225, R4, PT ;  /* 0x00000004e100720c */ /* 0x000fe40003f26070 */
[----:B------:R-:W-:Y:S01]  /*dc10*/  LOP3.LUT R4, R0, 0xffff, RZ, 0xc0, !PT ;  /* 0x0000ffff00047812 */ /* 0x000fe200078ec0ff */
[----:B------:R-:W-:-:S03]  /*dc20*/  @!P0 HFMA2.BF16_V2 R205, -RZ.H0_H0, RZ.H0_H0, -R212.H0_H0 ;  /* 0x200000ffffcd8231 */ /* 0x000fc600003409d4 */
[----:B------:R-:W-:Y:S02]  /*dc30*/  SHF.R.U32.HI R4, RZ, 0x8, R4 ;  /* 0x00000008ff047819 */ /* 0x000fe40000011604 */
[----:B------:R-:W-:Y:S02]  /*dc40*/  PRMT R185, R212, 0x5410, R213 ;  /* 0x00005410d4b97816 */ /* 0x000fe400000000d5 */
[----:B------:R-:W-:Y:S02]  /*dc50*/  LOP3.LUT R4, R4, 0xffff, RZ, 0xc0, !PT ;  /* 0x0000ffff04047812 */ /* 0x000fe400078ec0ff */
[----:B------:R-:W-:Y:S02]  /*dc60*/  @!P0 PRMT R212, R205, 0x5410, RZ ;  /* 0x00005410cdd48816 */ /* 0x000fe400000000ff */
[----:B------:R-:W-:Y:S02]  /*dc70*/  ISETP.GE.U32.AND P0, PT, R225, R4, PT ;  /* 0x00000004e100720c */ /* 0x000fe40003f06070 */
[----:B------:R-:W-:-:S04]  /*dc80*/  SHF.R.U32.HI R4, RZ, 0x18, R0 ;  /* 0x00000018ff047819 */ /* 0x000fc80000011600 */
[----:B------:R-:W-:Y:S01]  /*dc90*/  ISETP.GE.U32.AND P4, PT, R225, R4, PT ;  /* 0x00000004e100720c */ /* 0x000fe20003f86070 */
[----:B------:R-:W-:Y:S01]  /*dca0*/  FMUL.FTZ R4, R15, c[0x0][0x23c] ;  /* 0x00008f000f047a20 */ /* 0x000fe20000410000 */
[----:B------:R-:W-:Y:S01]  /*dcb0*/  MUFU.EX2 R10, R35 ;  /* 0x00000023000a7308 */ /* 0x000fe20000000800 */
[----:B------:R-:W-:Y:S01]  /*dcc0*/  FMUL.FTZ R5, R14, c[0x0][0x23c] ;  /* 0x00008f000e057a20 */ /* 0x000fe20000410000 */
[----:B------:R-:W-:-:S06]  /*dcd0*/  SHF.R.U32.HI R0, RZ, 0x10, R0 ;  /* 0x00000010ff007819 */ /* 0x000fcc0000011600 */
[----:B------:R-:W1:Y:S01]  /*dce0*/  MUFU.EX2 R4, R4 ;  /* 0x0000000400047308 */ /* 0x000e620000000800 */
[----:B------:R-:W-:Y:S02]  /*dcf0*/  @!P6 HFMA2.BF16_V2 R203, -RZ.H0_H0, RZ.H0_H0, -R217.H0_H0 ;  /* 0x200000ffffcbe231 */ /* 0x000fe400003409d9 */
[----:B------:R-:W-:-:S05]  /*dd00*/  @!P5 HFMA2.BF16_V2 R68, -RZ.H0_H0, RZ.H0_H0, -R213.H0_H0 ;  /* 0x200000ffff44d231 */ /* 0x000fca00003409d5 */
[----:B------:R-:W2:Y:S01]  /*dd10*/  MUFU.EX2 R39, R39 ;  /* 0x0000002700277308 */ /* 0x000ea20000000800 */
[----:B------:R-:W-:Y:S01]  /*dd20*/  LOP3.LUT R0, R0, 0xff, RZ, 0xc0, !PT ;  /* 0x000000ff00007812 */ /* 0x000fe200078ec0ff */
[----:B------:R-:W-:Y:S01]  /*dd30*/  @!P2 HFMA2.BF16_V2 R206, -RZ.H0_H0, RZ.H0_H0, -R214.H0_H0 ;  /* 0x200000ffffcea231 */ /* 0x000fe200003409d6 */
[----:B------:R-:W-:-:S05]  /*dd40*/  @!P6 PRMT R217, R203, 0x5410, RZ ;  /* 0x00005410cbd9e816 */ /* 0x000fca00000000ff */
[----:B------:R-:W3:Y:S01]  /*dd50*/  MUFU.EX2 R27, R40 ;  /* 0x00000028001b7308 */ /* 0x000ee20000000800 */
[----:B------:R-:W-:Y:S02]  /*dd60*/  @!P5 PRMT R213, R68, 0x5410, RZ ;  /* 0x0000541044d5d816 */ /* 0x000fe400000000ff */
[C---:B------:R-:W-:Y:S02]  /*dd70*/  ISETP.GE.U32.AND P6, PT, R225.reuse, R192, PT ;  /* 0x000000c0e100720c */ /* 0x040fe40003fc6070 */
[----:B------:R-:W-:-:S03]  /*dd80*/  ISETP.GE.U32.AND P5, PT, R225, R0, PT ;  /* 0x00000000e100720c */ /* 0x000fc60003fa6070 */
[----:B------:R-:W-:Y:S01]  /*dd90*/  MUFU.EX2 R6, R16 ;  /* 0x0000001000067308 */ /* 0x000fe20000000800 */
[----:B------:R-:W-:Y:S01]  /*dda0*/  LOP3.LUT R0, R2, 0xff, RZ, 0xc0, !PT ;  /* 0x000000ff02007812 */ /* 0x000fe200078ec0ff */
[----:B-1----:R-:W-:-:S06]  /*ddb0*/  FFMA.FTZ R224, R224, R4, R10 ;  /* 0x00000004e0e07223 */ /* 0x002fcc000001000a */
[----:B------:R-:W1:Y:S01]  /*ddc0*/  MUFU.EX2 R5, R5 ;  /* 0x0000000500057308 */ /* 0x000e620000000800 */
[----:B------:R-:W-:-:S07]  /*ddd0*/  PRMT R184, R215, 0x5410, R214 ;  /* 0x00005410d7b87816 */ /* 0x000fce00000000d6 */
[----:B------:R-:W4:Y:S01]  /*dde0*/  MUFU.EX2 R18, R18 ;  /* 0x0000001200127308 */ /* 0x000f220000000800 */
[----:B------:R-:W-:-:S07]  /*ddf0*/  @!P2 PRMT R214, R206, 0x5410, RZ ;  /* 0x00005410ced6a816 */ /* 0x000fce00000000ff */
[----:B------:R-:W-:Y:S01]  /*de00*/  MUFU.EX2 R47, R49 ;  /* 0x00000031002f7308 */ /* 0x000fe20000000800 */
[----:B------:R-:W-:-:S07]  /*de10*/  ISETP.GE.U32.AND P2, PT, R225, R0, PT ;  /* 0x00000000e100720c */ /* 0x000fce0003f46070 */
[----:B------:R-:W4:Y:S01]  /*de20*/  MUFU.EX2 R7, R41 ;  /* 0x0000002900077308 */ /* 0x000f220000000800 */
[----:B--2---:R-:W-:-:S07]  /*de30*/  FADD.FTZ R0, R39, R224 ;  /* 0x000000e027007221 */ /* 0x004fce0000010000 */
[----:B------:R-:W2:Y:S01]  /*de40*/  MUFU.EX2 R49, R50 ;  /* 0x0000003200317308 */ /* 0x000ea20000000800 */
[----:B---3--:R-:W-:Y:S01]  /*de50*/  FADD.FTZ R0, R27, R0 ;  /* 0x000000001b007221 */ /* 0x008fe20000010000 */
[----:B------:R-:W-:Y:S01]  /*de60*/  @!P6 HFMA2.BF16_V2 R207, -RZ.H0_H0, RZ.H0_H0, -R215.H0_H0 ;  /* 0x200000ffffcfe231 */ /* 0x000fe200003409d7 */
[----:B-1----:R-:W-:Y:S01]  /*de70*/  FFMA.FTZ R228, R228, R5, R6 ;  /* 0x00000005e4e47223 */ /* 0x002fe20000010006 */
[----:B----4-:R-:W-:-:S04]  /*de80*/  F2FP.BF16.PACK_AB R57, R18, R6 ;  /* 0x000000061239723e */ /* 0x010fc800000010ff */
[----:B------:R-:W1:Y:S01]  /*de90*/  MUFU.EX2 R21, R21 ;  /* 0x0000001500157308 */ /* 0x000e620000000800 */
[----:B------:R-:W-:Y:S01]  /*dea0*/  FADD.FTZ R16, R7, R0 ;  /* 0x0000000007107221 */ /* 0x000fe20000010000 */
[--C-:B------:R-:W-:Y:S02]  /*deb0*/  SHF.R.U32.HI R15, RZ, 0x18, R2.reuse ;  /* 0x00000018ff0f7819 */ /* 0x100fe40000011602 */
[----:B------:R-:W-:Y:S02]  /*dec0*/  LOP3.LUT R11, R2, 0xffff, RZ, 0xc0, !PT ;  /* 0x0000ffff020b7812 */ /* 0x000fe400078ec0ff */
[----:B------:R-:W-:Y:S02]  /*ded0*/  SHF.R.U32.HI R2, RZ, 0x10, R2 ;  /* 0x00000010ff027819 */ /* 0x000fe40000011602 */
[----:B------:R-:W3:Y:S01]  /*dee0*/  MUFU.EX2 R6, R22 ;  /* 0x0000001600067308 */ /* 0x000ee20000000800 */
[----:B--2---:R-:W-:Y:S02]  /*def0*/  F2FP.BF16.PACK_AB R0, R49, R47 ;  /* 0x0000002f3100723e */ /* 0x004fe400000010ff */
[----:B------:R-:W-:-:S05]  /*df00*/  @!P6 PRMT R215, R207, 0x5410, RZ ;  /* 0x00005410cfd7e816 */ /* 0x000fca00000000ff */
[----:B------:R2:W-:Y:S01]  /*df10*/  MUFU.EX2 R31, R51 ;  /* 0x00000033001f7308 */ /* 0x0005e20000000800 */
[C---:B------:R-:W-:Y:S02]  /*df20*/  PRMT R207, R0.reuse, 0x7610, R207 ;  /* 0x0000761000cf7816 */ /* 0x040fe400000000cf */
[----:B------:R-:W-:-:S05]  /*df30*/  PRMT R206, R0, 0x7632, R206 ;  /* 0x0000763200ce7816 */ /* 0x000fca00000000ce */
[----:B------:R-:W4:Y:S01]  /*df40*/  MUFU.EX2 R35, R58 ;  /* 0x0000003a00237308 */ /* 0x000f220000000800 */
[----:B------:R-:W-:Y:S01]  /*df50*/  LOP3.LUT R0, R2, 0xff, RZ, 0xc0, !PT ;  /* 0x000000ff02007812 */ /* 0x000fe200078ec0ff */
[----:B------:R-:W-:-:S04]  /*df60*/  IMAD.WIDE.U32 R2, R13, -0x2daee0ad, RZ ;  /* 0xd2511f530d027825 */ /* 0x000fc800078e00ff */
[----:B------:R-:W-:Y:S01]  /*df70*/  FADD.FTZ R228, R18, R228 ;  /* 0x000000e412e47221 */ /* 0x000fe20000010000 */
[----:B------:R-:W-:Y:S02]  /*df80*/  ISETP.GE.U32.AND P6, PT, R225, R0, PT ;  /* 0x00000000e100720c */ /* 0x000fe40003fc6070 */
[----:B--2---:R-:W-:Y:S01]  /*df90*/  F2FP.BF16.PACK_AB R51, R7, R27 ;  /* 0x0000001b0733723e */ /* 0x004fe200000010ff */
[----:B-1----:R-:W-:Y:S01]  /*dfa0*/  FADD.FTZ R7, R21, R228 ;  /* 0x000000e415077221 */ /* 0x002fe20000010000 */
[----:B------:R-:W-:Y:S01]  /*dfb0*/  F2FP.BF16.PACK_AB R41, R39, R10 ;  /* 0x0000000a2729723e */ /* 0x000fe200000010ff */
[----:B------:R-:W1:Y:S01]  /*dfc0*/  MUFU.EX2 R26, R26 ;  /* 0x0000001a001a7308 */ /* 0x000e620000000800 */
[----:B------:R-:W-:Y:S02]  /*dfd0*/  LOP3.LUT R0, R3, UR13, R12, 0x96, !PT ;  /* 0x0000000d03007c12 */ /* 0x000fe4000f8e960c */
[C---:B------:R-:W-:Y:S02]  /*dfe0*/  LOP3.LUT R14, R2.reuse, 0xff, RZ, 0xc0, !PT ;  /* 0x000000ff020e7812 */ /* 0x040fe400078ec0ff */
[----:B------:R-:W-:-:S02]  /*dff0*/  LOP3.LUT R13, R2, 0xffff, RZ, 0xc0, !PT ;  /* 0x0000ffff020d7812 */ /* 0x000fc400078ec0ff */
[--C-:B------:R-:W-:Y:S02]  /*e000*/  SHF.R.U32.HI R12, RZ, 0x10, R2.reuse ;  /* 0x00000010ff0c7819 */ /* 0x100fe40000011602 */
[----:B------:R-:W-:Y:S02]  /*e010*/  SHF.R.U32.HI R10, RZ, 0x18, R2 ;  /* 0x00000018ff0a7819 */ /* 0x000fe40000011602 */
[----:B------:R-:W-:Y:S01]  /*e020*/  SHF.R.U32.HI R2, RZ, 0x8, R11 ;  /* 0x00000008ff027819 */ /* 0x000fe2000001160b */
[----:B------:R-:W-:Y:S01]  /*e030*/  @!P0 HFMA2.BF16_V2 R222, -RZ.H0_H0, RZ.H0_H0, -R206.H0_H0 ;  /* 0x200000ffffde8231 */ /* 0x000fe200003409ce */
[C---:B---3--:R-:W-:Y:S01]  /*e040*/  FADD.FTZ R7, R6.reuse, R7 ;  /* 0x0000000706077221 */ /* 0x048fe20000010000 */
[----:B------:R-:W-:Y:S01]  /*e050*/  F2FP.BF16.PACK_AB R50, R6, R21 ;  /* 0x000000150632723e */ /* 0x000fe200000010ff */
[----:B------:R-:W-:Y:S01]  /*e060*/  MUFU.EX2 R40, R193 ;  /* 0x000000c100287308 */ /* 0x000fe20000000800 */
[----:B----4-:R-:W-:Y:S01]  /*e070*/  F2FP.BF16.PACK_AB R3, R35, R31 ;  /* 0x0000001f2303723e */ /* 0x010fe200000010ff */
[----:B------:R-:W-:Y:S01]  /*e080*/  IMAD.MOV.U32 R68, RZ, RZ, R165 ;  /* 0x000000ffff447224 */ /* 0x000fe200078e00a5 */
[----:B------:R-:W-:-:S02]  /*e090*/  LOP3.LUT R2, R2, 0xffff, RZ, 0xc0, !PT ;  /* 0x0000ffff02027812 */ /* 0x000fc400078ec0ff */
[----:B------:R-:W-:-:S03]  /*e0a0*/  PRMT R165, R207, 0x5410, R206 ;  /* 0x00005410cfa57816 */ /* 0x000fc600000000ce */
[----:B------:R-:W2:Y:S01]  /*e0b0*/  MUFU.EX2 R6, R28 ;  /* 0x0000001c00067308 */ /* 0x000ea20000000800 */
[----:B------:R-:W-:Y:S02]  /*e0c0*/  @!P0 PRMT R206, R222, 0x5410, RZ ;  /* 0x00005410dece8816 */ /* 0x000fe400000000ff */
[----:B------:R-:W-:-:S05]  /*e0d0*/  PRMT R204, R3, 0x7610, R204 ;  /* 0x0000761003cc7816 */ /* 0x000fca00000000cc */
[----:B------:R-:W3:Y:S01]  /*e0e0*/  MUFU.EX2 R240, R194 ;  /* 0x000000c200f07308 */ /* 0x000ee20000000800 */
[----:B------:R-:W-:Y:S02]  /*e0f0*/  ISETP.GE.U32.AND P0, PT, R225, R2, PT ;  /* 0x00000002e100720c */ /* 0x000fe40003f06070 */
[----:B------:R-:W-:Y:S02]  /*e100*/  SHF.R.U32.HI R2, RZ, 0x10, R0 ;  /* 0x00000010ff027819 */ /* 0x000fe40000011600 */
[----:B------:R-:W-:-:S03]  /*e110*/  PRMT R205, R3, 0x7632, R205 ;  /* 0x0000763203cd7816 */ /* 0x000fc600000000cd */
[----:B------:R4:W3:Y:S01]  /*e120*/  MUFU.EX2 R11, R42 ;  /* 0x0000002a000b7308 */ /* 0x0008e20000000800 */
[----:B------:R-:W-:Y:S01]  /*e130*/  @!P5 HFMA2.BF16_V2 R226, -RZ.H0_H0, RZ.H0_H0, -R204.H0_H0 ;  /* 0x200000ffffe2d231 */ /* 0x000fe200003409cc */
[----:B------:R-:W-:Y:S01]  /*e140*/  LOP3.LUT R2, R2, 0xff, RZ, 0xc0, !PT ;  /* 0x000000ff02027812 */ /* 0x000fe200078ec0ff */
[----:B-1----:R-:W-:-:S05]  /*e150*/  FADD.FTZ R7, R26, R7 ;  /* 0x000000071a077221 */ /* 0x002fca0000010000 */
[----:B------:R-:W1:Y:S01]  /*e160*/  MUFU.EX2 R3, R43 ;  /* 0x0000002b00037308 */ /* 0x000e620000000800 */
[----:B------:R-:W-:Y:S02]  /*e170*/  PRMT R252, R204, 0x5410, R205 ;  /* 0x00005410ccfc7816 */ /* 0x000fe400000000cd */
[----:B------:R-:W-:Y:S01]  /*e180*/  @!P5 PRMT R204, R226, 0x5410, RZ ;  /* 0x00005410e2ccd816 */ /* 0x000fe200000000ff */
[----:B--2---:R-:W-:Y:S01]  /*e190*/  FADD.FTZ R7, R6, R7 ;  /* 0x0000000706077221 */ /* 0x004fe20000010000 */
[----:B------:R-:W-:-:S03]  /*e1a0*/  ISETP.GE.U32.AND P5, PT, R225, R2, PT ;  /* 0x00000002e100720c */ /* 0x000fc60003fa6070 */
[----:B------:R-:W2:Y:S01]  /*e1b0*/  MUFU.EX2 R18, R44 ;  /* 0x0000002c00127308 */ /* 0x000ea20000000800 */
[----:B----4-:R-:W-:Y:S02]  /*e1c0*/  F2FP.BF16.PACK_AB R42, R6, R26 ;  /* 0x0000001a062a723e */ /* 0x010fe400000010ff */
[----:B---3--:R-:W-:Y:S01]  /*e1d0*/  F2FP.BF16.PACK_AB R6, R240, R40 ;  /* 0x00000028f006723e */ /* 0x008fe200000010ff */
[----:B------:R-:W-:-:S04]  /*e1e0*/  FADD.FTZ R7, R11, R7 ;  /* 0x000000070b077221 */ /* 0x000fc80000010000 */
[----:B------:R-:W3:Y:S01]  /*e1f0*/  MUFU.EX2 R2, R46 ;  /* 0x0000002e00027308 */ /* 0x000ee20000000800 */
[----:B------:R-:W-:Y:S01]  /*e200*/  PRMT R202, R6, 0x7632, R202 ;  /* 0x0000763206ca7816 */ /* 0x000fe200000000ca */
[----:B-1----:R-:W-:-:S06]  /*e210*/  FADD.FTZ R7, R3, R7 ;  /* 0x0000000703077221 */ /* 0x002fcc0000010000 */
[----:B------:R-:W-:Y:S01]  /*e220*/  MUFU.EX2 R39, R60 ;  /* 0x0000003c00277308 */ /* 0x000fe20000000800 */
[----:B------:R-:W-:Y:S01]  /*e230*/  PRMT R203, R6, 0x7610, R203 ;  /* 0x0000761006cb7816 */ /* 0x000fe200000000cb */
[----:B------:R-:W-:-:S06]  /*e240*/  @!P0 HFMA2.BF16_V2 R229, -RZ.H0_H0, RZ.H0_H0, -R202.H0_H0 ;  /* 0x200000ffffe58231 */ /* 0x000fcc00003409ca */
[----:B------:R-:W1:Y:S01]  /*e250*/  MUFU.EX2 R21, R63 ;  /* 0x0000003f00157308 */ /* 0x000e620000000800 */
[----:B------:R-:W-:Y:S01]  /*e260*/  F2FP.BF16.PACK_AB R43, R3, R11 ;  /* 0x0000000b032b723e */ /* 0x000fe200000010ff */
[----:B--2---:R-:W-:Y:S01]  /*e270*/  FADD.FTZ R3, R18, R7 ;  /* 0x0000000712037221 */ /* 0x004fe20000010000 */
[----:B------:R-:W-:Y:S01]  /*e280*/  @!P4 HFMA2.BF16_V2 R223, -RZ.H0_H0, RZ.H0_H0, -R205.H0_H0 ;  /* 0x200000ffffdfc231 */ /* 0x000fe200003409cd */
[----:B------:R-:W-:Y:S01]  /*e290*/  PRMT R228, R203, 0x5410, R202 ;  /* 0x00005410cbe47816 */ /* 0x000fe200000000ca */
[----:B------:R-:W-:Y:S01]  /*e2a0*/  @!P1 HFMA2.BF16_V2 R221, -RZ.H0_H0, RZ.H0_H0, -R207.H0_H0 ;  /* 0x200000ffffdd9231 */ /* 0x000fe200003409cf */
[----:B------:R-:W-:Y:S01]  /*e2b0*/  @!P0 PRMT R202, R229, 0x5410, RZ ;  /* 0x00005410e5ca8816 */ /* 0x000fe200000000ff */
[C---:B---3--:R-:W-:Y:S01]  /*e2c0*/  FADD.FTZ R46, R2.reuse, R3 ;  /* 0x00000003022e7221 */ /* 0x048fe20000010000 */
[----:B------:R-:W-:Y:S02]  /*e2d0*/  F2FP.BF16.PACK_AB R44, R2, R18 ;  /* 0x00000012022c723e */ /* 0x000fe400000010ff */
[----:B------:R-:W-:-:S02]  /*e2e0*/  ISETP.GE.U32.AND P0, PT, R225, R15, PT ;  /* 0x0000000fe100720c */ /* 0x000fc40003f06070 */
[----:B------:R-:W-:Y:S01]  /*e2f0*/  LOP3.LUT R2, R0, 0xff, RZ, 0xc0, !PT ;  /* 0x000000ff00027812 */ /* 0x000fe200078ec0ff */
[----:B------:R-:W-:Y:S01]  /*e300*/  IMAD.MOV.U32 R226, RZ, RZ, R238 ;  /* 0x000000ffffe27224 */ /* 0x000fe200078e00ee */
[----:B------:R-:W-:Y:S01]  /*e310*/  @!P4 PRMT R205, R223, 0x5410, RZ ;  /* 0x00005410dfcdc816 */ /* 0x000fe200000000ff */
[----:B------:R-:W-:Y:S01]  /*e320*/  IMAD.MOV.U32 R223, RZ, RZ, R239 ;  /* 0x000000ffffdf7224 */ /* 0x000fe200078e00ef */
[----:B------:R-:W-:Y:S01]  /*e330*/  @!P1 PRMT R207, R221, 0x5410, RZ ;  /* 0x00005410ddcf9816 */ /* 0x000fe200000000ff */
[----:B------:R-:W-:Y:S01]  /*e340*/  MUFU.EX2 R239, R209 ;  /* 0x000000d100ef7308 */ /* 0x000fe20000000800 */
[----:B-1----:R-:W-:Y:S02]  /*e350*/  F2FP.BF16.PACK_AB R3, R21, R39 ;  /* 0x000000271503723e */ /* 0x002fe400000010ff */
[----:B------:R-:W-:Y:S02]  /*e360*/  ISETP.GE.U32.AND P1, PT, R225, R2, PT ;  /* 0x00000002e100720c */ /* 0x000fe40003f26070 */
[----:B------:R-:W-:-:S03]  /*e370*/  SHF.R.U32.HI R2, RZ, 0x18, R0 ;  /* 0x00000018ff027819 */ /* 0x000fc60000011600 */
[----:B------:R-:W1:Y:S01]  /*e380*/  MUFU.EX2 R238, R208 ;  /* 0x000000d000ee7308 */ /* 0x000e620000000800 */
[----:B------:R-:W-:Y:S02]  /*e390*/  LOP3.LUT R0, R0, 0xffff, RZ, 0xc0, !PT ;  /* 0x0000ffff00007812 */ /* 0x000fe400078ec0ff */
[C---:B------:R-:W-:Y:S02]  /*e3a0*/  PRMT R200, R3.reuse, 0x7632, R200 ;  /* 0x0000763203c87816 */ /* 0x040fe400000000c8 */
[----:B------:R-:W-:Y:S02]  /*e3b0*/  SHF.R.U32.HI R0, RZ, 0x8, R0 ;  /* 0x00000008ff007819 */ /* 0x000fe40000011600 */
[----:B------:R-:W-:Y:S01]  /*e3c0*/  PRMT R201, R3, 0x7610, R201 ;  /* 0x0000761003c97816 */ /* 0x000fe200000000c9 */
[----:B------:R-:W-:Y:S01]  /*e3d0*/  @!P0 HFMA2.BF16_V2 R230, -RZ.H0_H0, RZ.H0_H0, -R200.H0_H0 ;  /* 0x200000ffffe68231 */ /* 0x000fe200003409c8 */
[----:B------:R-:W-:Y:S02]  /*e3e0*/  LOP3.LUT R0, R0, 0xffff, RZ, 0xc0, !PT ;  /* 0x0000ffff00007812 */ /* 0x000fe400078ec0ff */
[----:B------:R-:W-:-:S02]  /*e3f0*/  PRMT R63, R201, 0x5410, R200 ;  /* 0x00005410c93f7816 */ /* 0x000fc400000000c8 */
[----:B------:R-:W-:Y:S02]  /*e400*/  @!P0 PRMT R200, R230, 0x5410, RZ ;  /* 0x00005410e6c88816 */ /* 0x000fe400000000ff */
[----:B------:R-:W-:Y:S02]  /*e410*/  ISETP.GE.U32.AND P0, PT, R225, R0, PT ;  /* 0x00000000e100720c */ /* 0x000fe40003f06070 */
[----:B-1----:R-:W-:Y:S01]  /*e420*/  F2FP.BF16.PACK_AB R0, R238, R239 ;  /* 0x000000efee00723e */ /* 0x002fe200000010ff */
[----:B------:R-:W-:-:S03]  /*e430*/  @!P2 HFMA2.BF16_V2 R227, -RZ.H0_H0, RZ.H0_H0, -R203.H0_H0 ;  /* 0x200000ffffe3a231 */ /* 0x000fc600003409cb */
[C---:B------:R-:W-:Y:S01]  /*e440*/  PRMT R199, R0.reuse, 0x7610, R199 ;  /* 0x0000761000c77816 */ /* 0x040fe200000000c7 */
[----:B------:R-:W-:Y:S01]  /*e450*/  FMUL.FTZ R188, R109, R8 ;  /* 0x000000086dbc7220 */ /* 0x000fe20000410000 */
[----:B------:R-:W-:Y:S01]  /*e460*/  @!P2 PRMT R203, R227, 0x5410, RZ ;  /* 0x00005410e3cba816 */ /* 0x000fe200000000ff */
[----:B------:R-:W-:Y:S01]  /*e470*/  MUFU.EX2 R229, R197 ;  /* 0x000000c500e57308 */ /* 0x000fe20000000800 */
[----:B------:R-:W-:Y:S01]  /*e480*/  PRMT R198, R0, 0x7632, R198 ;  /* 0x0000763200c67816 */ /* 0x000fe200000000c6 */
[----:B------:R-:W-:Y:S01]  /*e490*/  @!P1 HFMA2.BF16_V2 R109, -RZ.H0_H0, RZ.H0_H0, -R199.H0_H0 ;  /* 0x200000ffff6d9231 */ /* 0x000fe200003409c7 */
[----:B------:R-:W-:Y:S01]  /*e4a0*/  LOP3.LUT R0, R12, 0xff, RZ, 0xc0, !PT ;  /* 0x000000ff0c007812 */ /* 0x000fe200078ec0ff */
[----:B------:R-:W-:-:S04]  /*e4b0*/  @!P6 HFMA2.BF16_V2 R231, -RZ.H0_H0, RZ.H0_H0, -R201.H0_H0 ;  /* 0x200000ffffe7e231 */ /* 0x000fc800003409c9 */
[----:B------:R-:W1:Y:S01]  /*e4c0*/  MUFU.EX2 R227, R196 ;  /* 0x000000c400e37308 */ /* 0x000e620000000800 */
[----:B------:R-:W-:Y:S02]  /*e4d0*/  PRMT R60, R199, 0x5410, R198 ;  /* 0x00005410c73c7816 */ /* 0x000fe400000000c6 */
[----:B------:R-:W-:Y:S02]  /*e4e0*/  @!P1 PRMT R199, R109, 0x5410, RZ ;  /* 0x000054106dc79816 */ /* 0x000fe400000000ff */
[----:B------:R-:W-:Y:S01]  /*e4f0*/  ISETP.GE.U32.AND P1, PT, R225, R0, PT ;  /* 0x00000000e100720c */ /* 0x000fe20003f26070 */
[----:B------:R-:W-:Y:S01]  /*e500*/  FMUL.FTZ R177, R108, R8 ;  /* 0x000000086cb17220 */ /* 0x000fe20000410000 */
[----:B------:R-:W-:Y:S01]  /*e510*/  SHF.R.U32.HI R0, RZ, 0x8, R13 ;  /* 0x00000008ff007819 */ /* 0x000fe2000001160d */
[----:B------:R-:W-:Y:S01]  /*e520*/  @!P0 HFMA2.BF16_V2 R108, -RZ.H0_H0, RZ.H0_H0, -R198.H0_H0 ;  /* 0x200000ffff6c8231 */ /* 0x000fe200003409c6 */
[----:B------:R-:W-:Y:S01]  /*e530*/  @!P6 PRMT R201, R231, 0x5410, RZ ;  /* 0x00005410e7c9e816 */ /* 0x000fe200000000ff */
[----:B------:R-:W-:Y:S01]  /*e540*/  MUFU.EX2 R251, R211 ;  /* 0x000000d300fb7308 */ /* 0x000fe20000000800 */
[----:B------:R-:W-:-:S02]  /*e550*/  LOP3.LUT R0, R0, 0xffff, RZ, 0xc0, !PT ;  /* 0x0000ffff00007812 */ /* 0x000fc400078ec0ff */
[----:B------:R-:W-:-:S05]  /*e560*/  @!P0 PRMT R198, R108, 0x5410, RZ ;  /* 0x000054106cc68816 */ /* 0x000fca00000000ff */
[----:B------:R-:W2:Y:S01]  /*e570*/  MUFU.EX2 R250, R210 ;  /* 0x000000d200fa7308 */ /* 0x000ea20000000800 */
[----:B------:R-:W-:-:S07]  /*e580*/  ISETP.GE.U32.AND P0, PT, R225, R0, PT ;  /* 0x00000000e100720c */ /* 0x000fce0003f06070 */
[----:B------:R-:W-:Y:S01]  /*e590*/  MUFU.EX2 R231, R195 ;  /* 0x000000c300e77308 */ /* 0x000fe20000000800 */
[----:B-1----:R-:W-:-:S07]  /*e5a0*/  F2FP.BF16.PACK_AB R0, R227, R229 ;  /* 0x000000e5e300723e */ /* 0x002fce00000010ff */
[----:B------:R-:W1:Y:S01]  /*e5b0*/  MUFU.EX2 R235, R65 ;  /* 0x0000004100eb7308 */ /* 0x000e620000000800 */
[C---:B------:R-:W-:Y:S01]  /*e5c0*/  ISETP.GE.U32.AND P4, PT, R225.reuse, R2, PT ;  /* 0x00000002e100720c */ /* 0x040fe20003f86070 */
[----:B------:R-:W-:Y:S01]  /*e5d0*/  FMUL.FTZ R2, R116, R8 ;  /* 0x0000000874027220 */ /* 0x000fe20000410000 */
[C---:B------:R-:W-:Y:S02]  /*e5e0*/  PRMT R197, R0.reuse, 0x7610, R197 ;  /* 0x0000761000c57816 */ /* 0x040fe400000000c5 */
[----:B------:R-:W-:Y:S01]  /*e5f0*/  PRMT R196, R0, 0x7632, R196 ;  /* 0x0000763200c47816 */ /* 0x000fe200000000c4 */
[----:B------:R-:W-:Y:S01]  /*e600*/  FADD.FTZ R0, R160, R20 ;  /* 0x00000014a0007221 */ /* 0x000fe20000010000 */
[----:B------:R-:W-:Y:S01]  /*e610*/  ISETP.GE.U32.AND P6, PT, R225, R14, PT ;  /* 0x0000000ee100720c */ /* 0x000fe20003fc6070 */
[----:B------:R-:W-:Y:S01]  /*e620*/  IMAD.MOV.U32 R20, RZ, RZ, R2 ;  /* 0x000000ffff147224 */ /* 0x000fe200078e0002 */
[----:B--2---:R-:W-:Y:S01]  /*e630*/  F2FP.BF16.PACK_AB R3, R250, R251 ;  /* 0x000000fbfa03723e */ /* 0x004fe200000010ff */
[----:B------:R-:W-:Y:S01]  /*e640*/  FADD.FTZ R2, R56, R0 ;  /* 0x0000000038027221 */ /* 0x000fe20000010000 */
[----:B-1----:R-:W-:Y:S01]  /*e650*/  F2FP.BF16.PACK_AB R0, R235, R231 ;  /* 0x000000e7eb00723e */ /* 0x002fe200000010ff */
[----:B------:R-:W-:Y:S01]  /*e660*/  FMUL.FTZ R6, R129, R8 ;  /* 0x0000000881067220 */ /* 0x000fe20000410000 */
[----:B------:R-:W-:-:S02]  /*e670*/  PRMT R195, R3, 0x7610, R195 ;  /* 0x0000761003c37816 */ /* 0x000fc400000000c3 */
[----:B------:R-:W-:Y:S02]  /*e680*/  PRMT R193, R0, 0x7610, R193 ;  /* 0x0000761000c17816 */ /* 0x000fe400000000c1 */
[----:B------:R-:W-:Y:S01]  /*e690*/  PRMT R194, R3, 0x7632, R194 ;  /* 0x0000763203c27816 */ /* 0x000fe200000000c2 */
[-C--:B------:R-:W-:Y:S02]  /*e6a0*/  FMUL.FTZ R173, R100, R8.reuse ;  /* 0x0000000864ad7220 */ /* 0x080fe40000410000 */
[----:B------:R-:W-:Y:S01]  /*e6b0*/  @!P6 HFMA2.BF16_V2 R100, -RZ.H0_H0, RZ.H0_H0, -R195.H0_H0 ;  /* 0x200000ffff64e231 */ /* 0x000fe200003409c3 */
[-C--:B------:R-:W-:Y:S01]  /*e6c0*/  FMUL.FTZ R175, R102, R9.reuse ;  /* 0x0000000966af7220 */ /* 0x080fe20000410000 */
[----:B------:R-:W-:Y:S01]  /*e6d0*/  PRMT R192, R0, 0x7632, R192 ;  /* 0x0000763200c07816 */ /* 0x000fe200000000c0 */
[-C--:B------:R-:W-:Y:S01]  /*e6e0*/  FMUL.FTZ R174, R103, R9.reuse ;  /* 0x0000000967ae7220 */ /* 0x080fe20000410000 */
[----:B------:R-:W-:Y:S01]  /*e6f0*/  @!P1 HFMA2.BF16_V2 R102, -RZ.H0_H0, RZ.H0_H0, -R193.H0_H0 ;  /* 0x200000ffff669231 */ /* 0x000fe200003409c1 */
[----:B------:R-:W-:Y:S01]  /*e700*/  IMAD.MOV.U32 R65, RZ, RZ, R6 ;  /* 0x000000ffff417224 */ /* 0x000fe200078e0006 */
[----:B------:R-:W-:Y:S01]  /*e710*/  @!P0 HFMA2.BF16_V2 R103, -RZ.H0_H0, RZ.H0_H0, -R194.H0_H0 ;  /* 0x200000ffff678231 */ /* 0x000fe200003409c2 */
[----:B------:R-:W-:Y:S01]  /*e720*/  FADD.FTZ R0, R48, R2 ;  /* 0x0000000230007221 */ /* 0x000fe20000010000 */
[----:B------:R-:W1:Y:S01]  /*e730*/  MUFU.EX2 R6, R62 ;  /* 0x0000003e00067308 */ /* 0x000e620000000800 */
[----:B------:R-:W-:Y:S01]  /*e740*/  PRMT R48, R195, 0x5410, R194 ;  /* 0x00005410c3307816 */ /* 0x000fe200000000c2 */
[-C--:B------:R-:W-:Y:S01]  /*e750*/  FMUL.FTZ R171, R137, R8.reuse ;  /* 0x0000000889ab7220 */ /* 0x080fe20000410000 */
[----:B------:R-:W-:Y:S01]  /*e760*/  PRMT R56, R193, 0x5410, R192 ;  /* 0x00005410c1387816 */ /* 0x000fe200000000c0 */
[-C--:B------:R-:W-:Y:S01]  /*e770*/  FMUL.FTZ R11, R120, R8.reuse ;  /* 0x00000008780b7220 */ /* 0x080fe20000410000 */
[----:B------:R-:W-:Y:S01]  /*e780*/  @!P6 PRMT R195, R100, 0x5410, RZ ;  /* 0x0000541064c3e816 */ /* 0x000fe200000000ff */
[-C--:B------:R-:W-:Y:S01]  /*e790*/  FMUL.FTZ R7, R121, R8.reuse ;  /* 0x0000000879077220 */ /* 0x080fe20000410000 */
[----:B------:R-:W-:Y:S01]  /*e7a0*/  @!P1 PRMT R193, R102, 0x5410, RZ ;  /* 0x0000541066c19816 */ /* 0x000fe200000000ff */
[----:B------:R-:W-:Y:S01]  /*e7b0*/  FMUL.FTZ R28, R117, R8 ;  /* 0x00000008751c7220 */ /* 0x000fe20000410000 */
[----:B------:R-:W-:Y:S01]  /*e7c0*/  @!P0 PRMT R194, R103, 0x5410, RZ ;  /* 0x0000541067c28816 */ /* 0x000fe200000000ff */
[----:B------:R-:W-:-:S02]  /*e7d0*/  FMUL.FTZ R170, R138, R9 ;  /* 0x000000098aaa7220 */ /* 0x000fc40000410000 */
[----:B------:R-:W-:Y:S02]  /*e7e0*/  FMUL.FTZ R137, R131, R9 ;  /* 0x0000000983897220 */ /* 0x000fe40000410000 */
[----:B------:R-:W-:Y:S02]  /*e7f0*/  IMAD.MOV.U32 R102, RZ, RZ, R240 ;  /* 0x000000ffff667224 */ /* 0x000fe400078e00f0 */
[----:B------:R-:W-:Y:S02]  /*e800*/  IMAD.MOV.U32 R100, RZ, RZ, R165 ;  /* 0x000000ffff647224 */ /* 0x000fe400078e00a5 */
[----:B------:R-:W-:Y:S02]  /*e810*/  FADD.FTZ R0, R34, R0 ;  /* 0x0000000022007221 */ /* 0x000fe40000010000 */
        /* <DEDUP_REMOVED lines=15> */
[----:B------:R-:W-:Y:S02]  /*e910*/  FMUL.FTZ R131, R77, R4 ;  /* 0x000000044d837220 */ /* 0x000fe40000410000 */
[----:B------:R-:W2:Y:S01]  /*e920*/  MUFU.EX2 R4, R61 ;  /* 0x0000003d00047308 */ /* 0x000ea20000000800 */
[----:B------:R-:W-:Y:S01]  /*e930*/  FADD.FTZ R3, R36, R0 ;  /* 0x0000000024037221 */ /* 0x000fe20000010000 */
[----:B------:R-:W-:Y:S01]  /*e940*/  ISETP.GE.U32.AND P2, PT, R225, R10, PT ;  /* 0x0000000ae100720c */ /* 0x000fe20003f46070 */
[----:B-1----:R-:W-:Y:S02]  /*e950*/  FADD.FTZ R0, R6, R16 ;  /* 0x0000001006007221 */ /* 0x002fe40000010000 */
[----:B------:R-:W-:Y:S02]  /*e960*/  FADD.FTZ R16, R19, R3 ;  /* 0x0000000313107221 */ /* 0x000fe40000010000 */
[----:B------:R-:W-:Y:S01]  /*e970*/  IMAD.WIDE.U32 R18, R226, -0x326172a9, RZ ;  /* 0xcd9e8d57e2127825 */ /* 0x000fe200078e00ff */
[----:B------:R-:W-:-:S03]  /*e980*/  @!P4 HFMA2.BF16_V2 R71, -RZ.H0_H0, RZ.H0_H0, -R196.H0_H0 ;  /* 0x200000ffff47c231 */ /* 0x000fc600003409c4 */
[----:B------:R-:W-:Y:S02]  /*e990*/  IMAD.MOV.U32 R230, RZ, RZ, R21 ;  /* 0x000000ffffe67224 */ /* 0x000fe400078e0015 */
[C---:B--2---:R-:W-:Y:S01]  /*e9a0*/  FADD.FTZ R21, R4.reuse, R0 ;  /* 0x0000000004157221 */ /* 0x044fe20000010000 */
[----:B------:R-:W-:Y:S01]  /*e9b0*/  LOP3.LUT R0, R19, R223, RZ, 0x3c, !PT ;  /* 0x000000df13007212 */ /* 0x000fe200078e3cff */
[----:B------:R-:W-:Y:S01]  /*e9c0*/  FMUL.FTZ R15, R123, R9 ;  /* 0x000000097b0f7220 */ /* 0x000fe20000410000 */
[----:B------:R-:W-:Y:S01]  /*e9d0*/  F2FP.BF16.PACK_AB R26, R4, R6 ;  /* 0x00000006041a723e */ /* 0x000fe200000010ff */
[----:B------:R-:W-:Y:S01]  /*e9e0*/  IMAD.MOV.U32 R112, RZ, RZ, R7 ;  /* 0x000000ffff707224 */ /* 0x000fe200078e0007 */
[----:B------:R-:W-:Y:S01]  /*e9f0*/  PRMT R58, R197, 0x5410, R196 ;  /* 0x00005410c53a7816 */ /* 0x000fe200000000c4 */
[----:B------:R-:W-:Y:S01]  /*ea00*/  FADD.FTZ R2, R30, R23 ;  /* 0x000000171e027221 */ /* 0x000fe20000010000 */
[----:B------:R-:W-:Y:S01]  /*ea10*/  @!P4 PRMT R196, R71, 0x5410, RZ ;  /* 0x0000541047c4c816 */ /* 0x000fe200000000ff */
[----:B------:R-:W-:Y:S01]  /*ea20*/  IMAD.WIDE.U32 R6, R0, -0x2daee0ad, RZ ;  /* 0xd2511f5300067825 */ /* 0x000fe200078e00ff */
[----:B------:R-:W-:-:S03]  /*ea30*/  @!P5 HFMA2.BF16_V2 R70, -RZ.H0_H0, RZ.H0_H0, -R197.H0_H0 ;  /* 0x200000ffff46d231 */ /* 0x000fc600003409c5 */
[----:B------:R-:W-:Y:S01]  /*ea40*/  FMUL.FTZ R176, R101, R8 ;  /* 0x0000000865b07220 */ /* 0x000fe20000410000 */
[----:B------:R-:W-:Y:S01]  /*ea50*/  @!P2 HFMA2.BF16_V2 R101, -RZ.H0_H0, RZ.H0_H0, -R192.H0_H0 ;  /* 0x200000ffff65a231 */ /* 0x000fe200003409c0 */
[----:B------:R-:W-:Y:S02]  /*ea60*/  IMAD.MOV.U32 R71, RZ, RZ, R15 ;  /* 0x000000ffff477224 */ /* 0x000fe400078e000f */
[----:B------:R-:W-:Y:S01]  /*ea70*/  FADD.FTZ R15, R17, R2 ;  /* 0x00000002110f7221 */ /* 0x000fe20000010000 */
[----:B------:R-:W-:Y:S02]  /*ea80*/  LOP3.LUT R2, R25, UR17, R18, 0x96, !PT ;  /* 0x0000001119027c12 */ /* 0x000fe4000f8e9612 */
[----:B------:R-:W-:Y:S01]  /*ea90*/  LOP3.LUT R0, R7, UR16, R190, 0x96, !PT ;  /* 0x0000001007007c12 */ /* 0x000fe2000f8e96be */
[-C--:B------:R-:W-:Y:S01]  /*eaa0*/  FMUL.FTZ R169, R139, R9.reuse ;  /* 0x000000098ba97220 */ /* 0x080fe20000410000 */
[----:B------:R-:W-:Y:S01]  /*eab0*/  @!P2 PRMT R192, R101, 0x5410, RZ ;  /* 0x0000541065c0a816 */ /* 0x000fe200000000ff */
[-C--:B------:R-:W-:Y:S01]  /*eac0*/  FMUL.FTZ R182, R130, R9.reuse ;  /* 0x0000000982b67220 */ /* 0x080fe20000410000 */
[----:B------:R-:W-:Y:S01]  /*ead0*/  @!P5 PRMT R197, R70, 0x5410, RZ ;  /* 0x0000541046c5d816 */ /* 0x000fe200000000ff */
[----:B------:R-:W-:-:S02]  /*eae0*/  FMUL.FTZ R10, R122, R9 ;  /* 0x000000097a0a7220 */ /* 0x000fc40000410000 */
[-C--:B------:R-:W-:Y:S02]  /*eaf0*/  FMUL.FTZ R27, R118, R9.reuse ;  /* 0x00000009761b7220 */ /* 0x080fe40000410000 */
[-C--:B------:R-:W-:Y:S02]  /*eb00*/  FMUL.FTZ R22, R119, R9.reuse ;  /* 0x0000000977167220 */ /* 0x080fe40000410000 */
[-C--:B------:R-:W-:Y:S02]  /*eb10*/  FMUL.FTZ R179, R110, R9.reuse ;  /* 0x000000096eb37220 */ /* 0x080fe40000410000 */
[----:B------:R-:W-:Y:S02]  /*eb20*/  FMUL.FTZ R178, R111, R9 ;  /* 0x000000096fb27220 */ /* 0x000fe40000410000 */
[----:B------:R-:W-:Y:S02]  /*eb30*/  IMAD.MOV.U32 R101, RZ, RZ, R164 ;  /* 0x000000ffff657224 */ /* 0x000fe400078e00a4 */
        /* <DEDUP_REMOVED lines=16> */
[----:B------:R-:W-:-:S04]  /*ec40*/  IMAD.WIDE.U32 R2, R2, -0x2daee0ad, RZ ;  /* 0xd2511f5302027825 */ /* 0x000fc800078e00ff */
[----:B------:R-:W-:Y:S01]  /*ec50*/  IMAD.WIDE.U32 R4, R0, -0x326172a9, RZ ;  /* 0xcd9e8d5700047825 */ /* 0x000fe200078e00ff */
[----:B------:R-:W-:-:S04]  /*ec60*/  LOP3.LUT R0, R3, UR11, R6, 0x96, !PT ;  /* 0x0000000b03007c12 */ /* 0x000fc8000f8e9606 */
[----:B------:R-:W-:Y:S01]  /*ec70*/  LOP3.LUT R3, R5, UR12, R24, 0x96, !PT ;  /* 0x0000000c05037c12 */ /* 0x000fe2000f8e9618 */
[-C--:B------:R-:W-:Y:S02]  /*ec80*/  FMUL.FTZ R183, R132, R8.reuse ;  /* 0x0000000884b77220 */ /* 0x080fe40000410000 */
[----:B------:R-:W-:Y:S02]  /*ec90*/  IMAD.MOV.U32 R208, RZ, RZ, R167 ;  /* 0x000000ffffd07224 */ /* 0x000fe400078e00a7 */
[-C--:B------:R-:W-:Y:S02]  /*eca0*/  FMUL.FTZ R172, R136, R8.reuse ;  /* 0x0000000888ac7220 */ /* 0x080fe40000410000 */
[----:B------:R-:W-:Y:S02]  /*ecb0*/  IMAD.MOV.U32 R132, RZ, RZ, R166 ;  /* 0x000000ffff847224 */ /* 0x000fe400078e00a6 */
[-C--:B------:R-:W-:Y:S02]  /*ecc0*/  FMUL.FTZ R168, R133, R8.reuse ;  /* 0x0000000885a87220 */ /* 0x080fe40000410000 */
[----:B------:R-:W-:-:S02]  /*ecd0*/  FMUL.FTZ R136, R128, R8 ;  /* 0x0000000880887220 */ /* 0x000fc40000410000 */
[-C--:B------:R-:W-:Y:S02]  /*ece0*/  FMUL.FTZ R186, R124, R8.reuse ;  /* 0x000000087cba7220 */ /* 0x080fe40000410000 */
[----:B------:R-:W-:Y:S02]  /*ecf0*/  FMUL.FTZ R224, R125, R8 ;  /* 0x000000087de07220 */ /* 0x000fe40000410000 */
[-C--:B------:R-:W-:Y:S02]  /*ed00*/  FMUL.FTZ R166, R134, R9.reuse ;  /* 0x0000000986a67220 */ /* 0x080fe40000410000 */
[-C--:B------:R-:W-:Y:S02]  /*ed10*/  FMUL.FTZ R167, R135, R9.reuse ;  /* 0x0000000987a77220 */ /* 0x080fe40000410000 */
[-C--:B------:R-:W-:Y:S02]  /*ed20*/  FMUL.FTZ R222, R126, R9.reuse ;  /* 0x000000097ede7220 */ /* 0x080fe40000410000 */
[----:B------:R-:W-:-:S02]  /*ed30*/  FMUL.FTZ R221, R127, R9 ;  /* 0x000000097fdd7220 */ /* 0x000fc40000410000 */
[----:B------:R-:W-:-:S04]  /*ed40*/  IMAD.WIDE.U32 R8, R3, -0x2daee0ad, RZ ;  /* 0xd2511f5303087825 */ /* 0x000fc800078e00ff */
[----:B------:R-:W-:Y:S01]  /*ed50*/  IMAD.WIDE.U32 R12, R0, -0x326172a9, RZ ;  /* 0xcd9e8d57000c7825 */ /* 0x000fe200078e00ff */
[----:B------:R-:W-:-:S03]  /*ed60*/  LOP3.LUT R0, R9, UR9, R2, 0x96, !PT ;  /* 0x0000000909007c12 */ /* 0x000fc6000f8e9602 */
[----:B------:R-:W-:Y:S02]  /*ed70*/  IMAD.MOV.U32 R62, RZ, RZ, R11 ;  /* 0x000000ffff3e7224 */ /* 0x000fe400078e000b */
[----:B------:R-:W-:Y:S02]  /*ed80*/  IMAD.MOV.U32 R61, RZ, RZ, R10 ;  /* 0x000000ffff3d7224 */ /* 0x000fe400078e000a */
[----:B------:R-:W-:Y:S01]  /*ed90*/  IMAD.WIDE.U32 R10, R0, -0x326172a9, RZ ;  /* 0xcd9e8d57000a7825 */ /* 0x000fe200078e00ff */
[----:B------:R-:W-:-:S04]  /*eda0*/  LOP3.LUT R3, R13, UR10, R4, 0x96, !PT ;  /* 0x0000000a0d037c12 */ /* 0x000fc8000f8e9604 */
[----:B------:R-:W-:Y:S01]  /*edb0*/  LOP3.LUT R0, R11, UR8, R12, 0x96, !PT ;  /* 0x000000080b007c12 */ /* 0x000fe2000f8e960c */
[----:B------:R-:W-:-:S04]  /*edc0*/  IMAD.WIDE.U32 R2, R3, -0x2daee0ad, RZ ;  /* 0xd2511f5303027825 */ /* 0x000fc800078e00ff */
[----:B------:R-:W-:Y:S01]  /*edd0*/  IMAD.WIDE.U32 R12, R0, -0x2daee0ad, RZ ;  /* 0xd2511f53000c7825 */ /* 0x000fe200078e00ff */
[----:B------:R-:W-:-:S04]  /*ede0*/  LOP3.LUT R3, R3, UR7, R8, 0x96, !PT ;  /* 0x0000000703037c12 */ /* 0x000fc8000f8e9608 */
[----:B------:R-:W-:Y:S01]  /*edf0*/  LOP3.LUT R2, R13, UR5, R2, 0x96, !PT ;  /* 0x000000050d027c12 */ /* 0x000fe2000f8e9602 */
[----:B------:R-:W-:-:S04]  /*ee00*/  IMAD.WIDE.U32 R8, R3, -0x326172a9, RZ ;  /* 0xcd9e8d5703087825 */ /* 0x000fc800078e00ff */
[----:B------:R-:W-:-:S05]  /*ee10*/  IMAD.WIDE.U32 R2, R2, -0x326172a9, RZ ;  /* 0xcd9e8d5702027825 */ /* 0x000fca00078e00ff */
[----:B------:R-:W-:Y:S02]  /*ee20*/  LOP3.LUT R0, R3, UR14, R8, 0x96, !PT ;  /* 0x0000000e03007c12 */ /* 0x000fe4000f8e9608 */
[----:B------:R-:W-:Y:S02]  /*ee30*/  LOP3.LUT R14, R9, UR6, R10, 0x96, !PT ;  /* 0x00000006090e7c12 */ /* 0x000fe4000f8e960a */
[----:B------:R-:W-:Y:S02]  /*ee40*/  LOP3.LUT R7, R0, 0xff, RZ, 0xc0, !PT ;  /* 0x000000ff00077812 */ /* 0x000fe400078ec0ff */
[----:B------:R-:W-:Y:S02]  /*ee50*/  LOP3.LUT R9, R67, UR17, R18, 0x96, !PT ;  /* 0x0000001143097c12 */ /* 0x000fe4000f8e9612 */
[----:B------:R-:W-:Y:S02]  /*ee60*/  LOP3.LUT R8, R5, UR12, R66, 0x96, !PT ;  /* 0x0000000c05087c12 */ /* 0x000fe4000f8e9642 */
[----:B------:R-:W-:-:S02]  /*ee70*/  ISETP.GE.U32.AND P1, PT, R225, R7, PT ;  /* 0x00000007e100720c */ /* 0x000fc40003f26070 */
[----:B------:R-:W-:Y:S01]  /*ee80*/  LOP3.LUT R7, R0, 0xffff, RZ, 0xc0, !PT ;  /* 0x0000ffff00077812 */ /* 0x000fe200078ec0ff */
[----:B------:R-:W-:Y:S01]  /*ee90*/  IMAD.WIDE.U32 R10, R9, -0x2daee0ad, RZ ;  /* 0xd2511f53090a7825 */ /* 0x000fe200078e00ff */
[--C-:B------:R-:W-:Y:S02]  /*eea0*/  SHF.R.U32.HI R5, RZ, 0x10, R0.reuse ;  /* 0x00000010ff057819 */ /* 0x100fe40000011600 */
[----:B------:R-:W-:Y:S01]  /*eeb0*/  SHF.R.U32.HI R0, RZ, 0x18, R0 ;  /* 0x00000018ff007819 */ /* 0x000fe20000011600 */
[----:B------:R-:W-:Y:S01]  /*eec0*/  IMAD.WIDE.U32 R8, R8, -0x2daee0ad, RZ ;  /* 0xd2511f5308087825 */ /* 0x000fe200078e00ff */
[----:B------:R-:W-:Y:S02]  /*eed0*/  SHF.R.U32.HI R7, RZ, 0x8, R7 ;  /* 0x00000008ff077819 */ /* 0x000fe40000011607 */
[----:B------:R-:W-:Y:S02]  /*eee0*/  LOP3.LUT R5, R5, 0xff, RZ, 0xc0, !PT ;  /* 0x000000ff05057812 */ /* 0x000fe400078ec0ff */
[----:B------:R-:W-:-:S02]  /*eef0*/  ISETP.GE.U32.AND P2, PT, R225, R0, PT ;  /* 0x00000000e100720c */ /* 0x000fc40003f46070 */
[----:B------:R-:W-:Y:S02]  /*ef00*/  LOP3.LUT R0, R11, UR11, R6, 0x96, !PT ;  /* 0x0000000b0b007c12 */ /* 0x000fe4000f8e9606 */
[----:B------:R-:W-:Y:S02]  /*ef10*/  LOP3.LUT R7, R7, 0xffff, RZ, 0xc0, !PT ;  /* 0x0000ffff07077812 */ /* 0x000fe400078ec0ff */
[----:B------:R-:W-:Y:S02]  /*ef20*/  LOP3.LUT R6, R9, UR9, R10, 0x96, !PT ;  /* 0x0000000909067c12 */ /* 0x000fe4000f8e960a */
[----:B------:R-:W-:Y:S02]  /*ef30*/  ISETP.GE.U32.AND P4, PT, R225, R5, PT ;  /* 0x00000005e100720c */ /* 0x000fe40003f86070 */
[C---:B------:R-:W-:Y:S02]  /*ef40*/  LOP3.LUT R5, R2.reuse, 0xff, RZ, 0xc0, !PT ;  /* 0x000000ff02057812 */ /* 0x040fe400078ec0ff */
[----:B------:R-:W-:-:S02]  /*ef50*/  LOP3.LUT R13, R2, 0xffff, RZ, 0xc0, !PT ;  /* 0x0000ffff020d7812 */ /* 0x000fc400078ec0ff */
[--C-:B------:R-:W-:Y:S02]  /*ef60*/  SHF.R.U32.HI R17, RZ, 0x10, R2.reuse ;  /* 0x00000010ff117819 */ /* 0x100fe40000011602 */
[----:B------:R-:W-:Y:S01]  /*ef70*/  SHF.R.U32.HI R19, RZ, 0x18, R2 ;  /* 0x00000018ff137819 */ /* 0x000fe20000011602 */
[----:B------:R-:W-:Y:S01]  /*ef80*/  IMAD.WIDE.U32 R2, R0, -0x326172a9, RZ ;  /* 0xcd9e8d5700027825 */ /* 0x000fe200078e00ff */
[----:B------:R-:W-:-:S03]  /*ef90*/  ISETP.GE.U32.AND P0, PT, R225, R7, PT ;  /* 0x00000007e100720c */ /* 0x000fc60003f06070 */
[----:B------:R-:W-:Y:S01]  /*efa0*/  IMAD.WIDE.U32 R6, R6, -0x326172a9, RZ ;  /* 0xcd9e8d5706067825 */ /* 0x000fe200078e00ff */
[----:B------:R-:W-:-:S04]  /*efb0*/  LOP3.LUT R3, R3, UR10, R4, 0x96, !PT ;  /* 0x0000000a03037c12 */ /* 0x000fc8000f8e9604 */
[----:B------:R-:W-:Y:S01]  /*efc0*/  LOP3.LUT R0, R7, UR8, R2, 0x96, !PT ;  /* 0x0000000807007c12 */ /* 0x000fe2000f8e9602 */
[----:B------:R-:W-:Y:S01]  /*efd0*/  IMAD.WIDE.U32 R2, R3, -0x2daee0ad, RZ ;  /* 0xd2511f5303027825 */ /* 0x000fe200078e00ff */
[----:B------:R-:W-:-:S03]  /*efe0*/  PRMT R9, R41, 0x7610, R9 ;  /* 0x0000761029097816 */ /* 0x000fc60000000009 */
[----:B------:R-:W-:Y:S01]  /*eff0*/  IMAD.WIDE.U32 R10, R0, -0x2daee0ad, RZ ;  /* 0xd2511f53000a7825 */ /* 0x000fe200078e00ff */
[----:B------:R-:W-:Y:S01]  /*f000*/  LOP3.LUT R4, R3, UR7, R8, 0x96, !PT ;  /* 0x0000000703047c12 */ /* 0x000fe2000f8e9608 */
[----:B------:R-:W-:Y:S01]  /*f010*/  @!P1 HFMA2.BF16_V2 R76, -RZ.H0_H0, RZ.H0_H0, -R9.H0_H0 ;  /* 0x200000ffff4c9231 */ /* 0x000fe20000340909 */
[----:B------:R-:W-:Y:S01]  /*f020*/  ISETP.GE.U32.AND P6, PT, R225, R5, PT ;  /* 0x00000005e100720c */ /* 0x000fe20003fc6070 */
[----:B------:R-:W-:Y:S01]  /*f030*/  IMAD.MOV.U32 R67, RZ, RZ, R112 ;  /* 0x000000ffff437224 */ /* 0x000fe200078e0070 */
[----:B------:R-:W-:Y:S01]  /*f040*/  LOP3.LUT R7, R11, UR5, R2, 0x96, !PT ;  /* 0x000000050b077c12 */ /* 0x000fe2000f8e9602 */
[----:B------:R-:W-:Y:S01]  /*f050*/  IMAD.MOV.U32 R112, RZ, RZ, R101 ;  /* 0x000000ffff707224 */ /* 0x000fe200078e0065 */
[----:B------:R-:W-:Y:S01]  /*f060*/  PRMT R11, R41, 0x7632, R11 ;  /* 0x00007632290b7816 */ /* 0x000fe2000000000b */
[----:B------:R-:W-:Y:S02]  /*f070*/  IMAD.MOV.U32 R101, RZ, RZ, R27 ;  /* 0x000000ffff657224 */ /* 0x000fe400078e001b */
[----:B------:R-:W-:-:S04]  /*f080*/  IMAD.WIDE.U32 R2, R14, -0x2daee0ad, RZ ;  /* 0xd2511f530e027825 */ /* 0x000fc800078e00ff */
[----:B------:R-:W-:Y:S01]  /*f090*/  FADD.FTZ R27, R45, R16 ;  /* 0x000000102d1b7221 */ /* 0x000fe20000010000 */
[----:B------:R-:W-:Y:S01]  /*f0a0*/  PRMT R45, R9, 0x5410, R11 ;  /* 0x00005410092d7816 */ /* 0x000fe2000000000b */
[----:B------:R-:W-:Y:S01]  /*f0b0*/  IMAD.WIDE.U32 R4, R4, -0x326172a9, RZ ;  /* 0xcd9e8d5704047825 */ /* 0x000fe200078e00ff */
[----:B------:R-:W-:Y:S02]  /*f0c0*/  @!P1 PRMT R9, R76, 0x5410, RZ ;  /* 0x000054104c099816 */ /* 0x000fe400000000ff */
[----:B------:R-:W-:Y:S01]  /*f0d0*/  LOP3.LUT R0, R3, UR13, R12, 0x96, !PT ;  /* 0x0000000d03007c12 */ /* 0x000fe2000f8e960c */
[----:B------:R-:W-:Y:S01]  /*f0e0*/  FADD.FTZ R29, R29, R15 ;  /* 0x0000000f1d1d7221 */ /* 0x000fe20000010000 */
[C---:B------:R-:W-:Y:S01]  /*f0f0*/  LOP3.LUT R23, R2.reuse, 0xff, RZ, 0xc0, !PT ;  /* 0x000000ff02177812 */ /* 0x040fe200078ec0ff */
[----:B------:R-:W-:Y:S01]  /*f100*/  IMAD.MOV.U32 R76, RZ, RZ, R22 ;  /* 0x000000ffff4c7224 */ /* 0x000fe200078e0016 */
[----:B------:R-:W-:Y:S02]  /*f110*/  LOP3.LUT R16, R2, 0xffff, RZ, 0xc0, !PT ;  /* 0x0000ffff02107812 */ /* 0x000fe400078ec0ff */
[----:B------:R-:W-:-:S02]  /*f120*/  SHF.R.U32.HI R22, RZ, 0x10, R2 ;  /* 0x00000010ff167819 */ /* 0x000fc40000011602 */
[----:B------:R-:W-:Y:S01]  /*f130*/  SHF.R.U32.HI R15, RZ, 0x18, R2 ;  /* 0x00000018ff0f7819 */ /* 0x000fe20000011602 */
[----:B------:R-:W-:Y:S01]  /*f140*/  IMAD.WIDE.U32 R2, R7, -0x326172a9, RZ ;  /* 0xcd9e8d5707027825 */ /* 0x000fe200078e00ff */
[----:B------:R-:W-:Y:S02]  /*f150*/  LOP3.LUT R14, R5, UR6, R6, 0x96, !PT ;  /* 0x00000006050e7c12 */ /* 0x000fe4000f8e9606 */
[----:B------:R-:W-:Y:S02]  /*f160*/  PRMT R5, R51, 0x7610, R5 ;  /* 0x0000761033057816 */ /* 0x000fe40000000005 */
[--C-:B------:R-:W-:Y:S02]  /*f170*/  LOP3.LUT R8, R3, UR14, R4.reuse, 0x96, !PT ;  /* 0x0000000e03087c12 */ /* 0x100fe4000f8e9604 */
[----:B------:R-:W-:Y:S01]  /*f180*/  PRMT R4, R51, 0x7632, R4 ;  /* 0x0000763233047816 */ /* 0x000fe20000000004 */
[----:B------:R-:W-:-:S03]  /*f190*/  @!P6 HFMA2.BF16_V2 R80, -RZ.H0_H0, RZ.H0_H0, -R5.H0_H0 ;  /* 0x200000ffff50e231 */ /* 0x000fc60000340905 */
[----:B------:R-:W-:Y:S02]  /*f1a0*/  PRMT R36, R5, 0x5410, R4 ;  /* 0x0000541005247816 */ /* 0x000fe40000000004 */
[----:B------:R-:W-:Y:S02]  /*f1b0*/  @!P6 PRMT R5, R80, 0x5410, RZ ;  /* 0x000054105005e816 */ /* 0x000fe400000000ff */
[----:B------:R-:W-:Y:S01]  /*f1c0*/  ISETP.GE.U32.AND P6, PT, R225, R19, PT ;  /* 0x00000013e100720c */ /* 0x000fe20003fc6070 */
[----:B------:R-:W-:Y:S01]  /*f1d0*/  IMAD.MOV.U32 R66, RZ, RZ, R62 ;  /* 0x000000ffff427224 */ /* 0x000fe200078e003e */
[----:B------:R-:W-:Y:S01]  /*f1e0*/  PRMT R18, R50, 0x7632, R18 ;  /* 0x0000763232127816 */ /* 0x000fe20000000012 */
[----:B------:R-:W-:Y:S01]  /*f1f0*/  IMAD.MOV.U32 R113, RZ, RZ, R20 ;  /* 0x000000ffff717224 */ /* 0x000fe200078e0014 */
[C---:B------:R-:W-:Y:S01]  /*f200*/  LOP3.LUT R20, R2.reuse, 0xff, RZ, 0xc0, !PT ;  /* 0x000000ff02147812 */ /* 0x040fe200078ec0ff */
[----:B------:R-:W-:Y:S01]  /*f210*/  IMAD.MOV.U32 R62, RZ, RZ, R28 ;  /* 0x000000ffff3e7224 */ /* 0x000fe200078e001c */
[----:B------:R-:W-:-:S02]  /*f220*/  LOP3.LUT R25, R2, 0xffff, RZ, 0xc0, !PT ;  /* 0x0000ffff02197812 */ /* 0x000fc400078ec0ff */
[--C-:B------:R-:W-:Y:S02]  /*f230*/  SHF.R.U32.HI R24, RZ, 0x10, R2.reuse ;  /* 0x00000010ff187819 */ /* 0x100fe40000011602 */
[----:B------:R-:W-:Y:S02]  /*f240*/  SHF.R.U32.HI R28, RZ, 0x18, R2 ;  /* 0x00000018ff1c7819 */ /* 0x000fe40000011602 */
[--C-:B------:R-:W-:Y:S01]  /*f250*/  SHF.R.U32.HI R2, RZ, 0x8, R13.reuse ;  /* 0x00000008ff027819 */ /* 0x100fe2000001160d */
[----:B------:R-:W-:Y:S01]  /*f260*/  @!P6 HFMA2.BF16_V2 R82, -RZ.H0_H0, RZ.H0_H0, -R18.H0_H0 ;  /* 0x200000ffff52e231 */ /* 0x000fe20000340912 */
[----:B------:R-:W-:-:S04]  /*f270*/  PRMT R13, R50, 0x7610, R13 ;  /* 0x00007610320d7816 */ /* 0x000fc8000000000d */
[----:B------:R-:W-:Y:S02]  /*f280*/  PRMT R30, R13, 0x5410, R18 ;  /* 0x000054100d1e7816 */ /* 0x000fe40000000012 */
[----:B------:R-:W-:Y:S02]  /*f290*/  @!P6 PRMT R18, R82, 0x5410, RZ ;  /* 0x000054105212e816 */ /* 0x000fe400000000ff */
[----:B------:R-:W-:Y:S02]  /*f2a0*/  ISETP.GE.U32.AND P6, PT, R225, R15, PT ;  /* 0x0000000fe100720c */ /* 0x000fe40003fc6070 */
[C---:B------:R-:W-:Y:S02]  /*f2b0*/  PRMT R157, R43.reuse, 0x7632, R157 ;  /* 0x000076322b9d7816 */ /* 0x040fe4000000009d */
[----:B------:R-:W-:Y:S02]  /*f2c0*/  PRMT R158, R43, 0x7610, R158 ;  /* 0x000076102b9e7816 */ /* 0x000fe4000000009e */
[----:B------:R-:W-:-:S02]  /*f2d0*/  PRMT R6, R57, 0x7632, R6 ;  /* 0x0000763239067816 */ /* 0x000fc40000000006 */
[----:B------:R-:W-:Y:S01]  /*f2e0*/  PRMT R7, R57, 0x7610, R7 ;  /* 0x0000761039077816 */ /* 0x000fe20000000007 */
[----:B------:R-:W-:-:S04]  /*f2f0*/  IMAD.MOV.U32 R57, RZ, RZ, R112 ;  /* 0x000000ffff397224 */ /* 0x000fc800078e0070 */
[----:B------:R-:W-:Y:S01]  /*f300*/  @!P6 HFMA2.BF16_V2 R90, -RZ.H0_H0, RZ.H0_H0, -R157.H0_H0 ;  /* 0x200000ffff5ae231 */ /* 0x000fe2000034099d */
[----:B------:R-:W-:-:S04]  /*f310*/  PRMT R112, R158, 0x5410, R157 ;  /* 0x000054109e707816 */ /* 0x000fc8000000009d */
[----:B------:R-:W-:Y:S01]  /*f320*/  @!P6 PRMT R157, R90, 0x5410, RZ ;  /* 0x000054105a9de816 */ /* 0x000fe200000000ff */
[----:B------:R-:W-:Y:S02]  /*f330*/  IMAD.MOV.U32 R90, RZ, RZ, R237 ;  /* 0x000000ffff5a7224 */ /* 0x000fe400078e00ed */
[----:B------:R-:W2:Y:S01]  /*f340*/  LDL.LU R237, [R1+0x1a8] ;  /* 0x0001a80001ed7983 */ /* 0x000ea20000300800 */
[----:B------:R-:W-:Y:S01]  /*f350*/  LOP3.LUT R2, R2, 0xffff, RZ, 0xc0, !PT ;  /* 0x0000ffff02027812 */ /* 0x000fe200078ec0ff */
[----:B------:R-:W-:-:S03]  /*f360*/  @!P0 HFMA2.BF16_V2 R77, -RZ.H0_H0, RZ.H0_H0, -R11.H0_H0 ;  /* 0x200000ffff4d8231 */ /* 0x000fc6000034090b */
[----:B------:R-:W-:Y:S02]  /*f370*/  ISETP.GE.U32.AND P1, PT, R225, R2, PT ;  /* 0x00000002e100720c */ /* 0x000fe40003f26070 */
[----:B------:R-:W-:Y:S02]  /*f380*/  LOP3.LUT R2, R17, 0xff, RZ, 0xc0, !PT ;  /* 0x000000ff11027812 */ /* 0x000fe400078ec0ff */
[----:B------:R-:W-:Y:S02]  /*f390*/  @!P0 PRMT R11, R77, 0x5410, RZ ;  /* 0x000054104d0b8816 */ /* 0x000fe400000000ff */
[----:B------:R-:W-:Y:S02]  /*f3a0*/  ISETP.GE.U32.AND P0, PT, R225, R2, PT ;  /* 0x00000002e100720c */ /* 0x000fe40003f06070 */
[----:B------:R-:W-:Y:S01]  /*f3b0*/  LOP3.LUT R2, R0, 0xffff, RZ, 0xc0, !PT ;  /* 0x0000ffff00027812 */ /* 0x000fe200078ec0ff */
[----:B------:R-:W1:Y:S03]  /*f3c0*/  MUFU.EX2 R12, R64 ;  /* 0x00000040000c7308 */ /* 0x000e660000000800 */
[----:B------:R-:W-:-:S05]  /*f3d0*/  SHF.R.U32.HI R3, RZ, 0x8, R2 ;  /* 0x00000008ff037819 */ /* 0x000fca0000011602 */
[----:B------:R-:W3:Y:S01]  /*f3e0*/  MUFU.EX2 R2, R74 ;  /* 0x0000004a00027308 */ /* 0x000ee20000000800 */
[----:B------:R-:W-:-:S04]  /*f3f0*/  LOP3.LUT R3, R3, 0xffff, RZ, 0xc0, !PT ;  /* 0x0000ffff03037812 */ /* 0x000fc800078ec0ff */
[----:B------:R-:W-:Y:S01]  /*f400*/  ISETP.GE.U32.AND P5, PT, R225, R3, PT ;  /* 0x00000003e100720c */ /* 0x000fe20003fa6070 */
[----:B-1----:R-:W-:Y:S01]  /*f410*/  FADD.FTZ R3, R12, R21 ;  /* 0x000000150c037221 */ /* 0x002fe20000010000 */
[----:B------:R-:W-:Y:S01]  /*f420*/  @!P4 HFMA2.BF16_V2 R79, -RZ.H0_H0, RZ.H0_H0, -R7.H0_H0 ;  /* 0x200000ffff4fc231 */ /* 0x000fe20000340907 */
[----:B------:R-:W-:Y:S02]  /*f430*/  PRMT R41, R7, 0x5410, R6 ;  /* 0x0000541007297816 */ /* 0x000fe40000000006 */
[C---:B---3--:R-:W-:Y:S01]  /*f440*/  F2FP.BF16.PACK_AB R12, R2.reuse, R12 ;  /* 0x0000000c020c723e */ /* 0x048fe200000010ff */
[----:B------:R-:W-:Y:S01]  /*f450*/  FADD.FTZ R21, R2, R3 ;  /* 0x0000000302157221 */ /* 0x000fe20000010000 */
[----:B------:R-:W-:Y:S02]  /*f460*/  LOP3.LUT R2, R0, 0xff, RZ, 0xc0, !PT ;  /* 0x000000ff00027812 */ /* 0x000fe400078ec0ff */
[----:B------:R-:W-:Y:S02]  /*f470*/  @!P4 PRMT R7, R79, 0x5410, RZ ;  /* 0x000054104f07c816 */ /* 0x000fe400000000ff */
[----:B------:R-:W-:-:S02]  /*f480*/  ISETP.GE.U32.AND P4, PT, R225, R2, PT ;  /* 0x00000002e100720c */ /* 0x000fc40003f86070 */
[--C-:B------:R-:W-:Y:S02]  /*f490*/  SHF.R.U32.HI R2, RZ, 0x18, R0.reuse ;  /* 0x00000018ff027819 */ /* 0x100fe40000011600 */
[----:B------:R-:W-:Y:S01]  /*f4a0*/  SHF.R.U32.HI R0, RZ, 0x10, R0 ;  /* 0x00000010ff007819 */ /* 0x000fe20000011600 */
[----:B------:R-:W-:Y:S01]  /*f4b0*/  @!P0 HFMA2.BF16_V2 R83, -RZ.H0_H0, RZ.H0_H0, -R13.H0_H0 ;  /* 0x200000ffff538231 */ /* 0x000fe2000034090d */
[----:B------:R-:W-:Y:S02]  /*f4c0*/  PRMT R163, R26, 0x7632, R163 ;  /* 0x000076321aa37816 */ /* 0x000fe400000000a3 */
[----:B------:R-:W-:Y:S02]  /*f4d0*/  LOP3.LUT R0, R0, 0xff, RZ, 0xc0, !PT ;  /* 0x000000ff00007812 */ /* 0x000fe400078ec0ff */
[----:B------:R-:W-:Y:S01]  /*f4e0*/  @!P0 PRMT R13, R83, 0x5410, RZ ;  /* 0x00005410530d8816 */ /* 0x000fe200000000ff */
[----:B------:R-:W-:Y:S01]  /*f4f0*/  @!P5 HFMA2.BF16_V2 R84, -RZ.H0_H0, RZ.H0_H0, -R163.H0_H0 ;  /* 0x200000ffff54d231 */ /* 0x000fe200003409a3 */
[----:B------:R-:W-:Y:S01]  /*f500*/  ISETP.GE.U32.AND P0, PT, R225, R0, PT ;  /* 0x00000000e100720c */ /* 0x000fe20003f06070 */
[----:B------:R-:W-:Y:S01]  /*f510*/  @!P2 HFMA2.BF16_V2 R78, -RZ.H0_H0, RZ.H0_H0, -R6.H0_H0 ;  /* 0x200000ffff4ea231 */ /* 0x000fe20000340906 */
[----:B------:R-:W-:-:S02]  /*f520*/  PRMT R189, R26, 0x7610, R189 ;  /* 0x000076101abd7816 */ /* 0x000fc400000000bd */
[----:B------:R-:W-:Y:S02]  /*f530*/  SHF.R.U32.HI R0, RZ, 0x8, R16 ;  /* 0x00000008ff007819 */ /* 0x000fe40000011610 */
[----:B------:R-:W-:Y:S01]  /*f540*/  PRMT R115, R189, 0x5410, R163 ;  /* 0x00005410bd737816 */ /* 0x000fe200000000a3 */
[----:B------:R-:W-:Y:S01]  /*f550*/  @!P1 HFMA2.BF16_V2 R81, -RZ.H0_H0, RZ.H0_H0, -R4.H0_H0 ;  /* 0x200000ffff519231 */ /* 0x000fe20000340904 */
[----:B------:R-:W-:Y:S02]  /*f560*/  @!P5 PRMT R163, R84, 0x5410, RZ ;  /* 0x0000541054a3d816 */ /* 0x000fe400000000ff */
[----:B------:R-:W-:Y:S02]  /*f570*/  @!P2 PRMT R6, R78, 0x5410, RZ ;  /* 0x000054104e06a816 */ /* 0x000fe400000000ff */
[C---:B------:R-:W-:Y:S02]  /*f580*/  ISETP.GE.U32.AND P5, PT, R225.reuse, R23, PT ;  /* 0x00000017e100720c */ /* 0x040fe40003fa6070 */
[----:B------:R-:W-:Y:S01]  /*f590*/  ISETP.GE.U32.AND P2, PT, R225, R2, PT ;  /* 0x00000002e100720c */ /* 0x000fe20003f46070 */
[----:B------:R-:W-:Y:S01]  /*f5a0*/  IMAD.WIDE.U32 R2, R14, -0x2daee0ad, RZ ;  /* 0xd2511f530e027825 */ /* 0x000fe200078e00ff */
[----:B------:R-:W-:-:S02]  /*f5b0*/  LOP3.LUT R0, R0, 0xffff, RZ, 0xc0, !PT ;  /* 0x0000ffff00007812 */ /* 0x000fc400078ec0ff */
[C---:B------:R-:W-:Y:S02]  /*f5c0*/  PRMT R161, R42.reuse, 0x7610, R161 ;  /* 0x000076102aa17816 */ /* 0x040fe400000000a1 */
[----:B------:R-:W-:Y:S02]  /*f5d0*/  @!P1 PRMT R4, R81, 0x5410, RZ ;  /* 0x0000541051049816 */ /* 0x000fe400000000ff */
[----:B------:R-:W-:Y:S01]  /*f5e0*/  ISETP.GE.U32.AND P1, PT, R225, R0, PT ;  /* 0x00000000e100720c */ /* 0x000fe20003f26070 */
[----:B------:R-:W-:Y:S01]  /*f5f0*/  @!P0 HFMA2.BF16_V2 R87, -RZ.H0_H0, RZ.H0_H0, -R161.H0_H0 ;  /* 0x200000ffff578231 */ /* 0x000fe200003409a1 */
[----:B------:R-:W-:Y:S02]  /*f600*/  PRMT R162, R42, 0x7632, R162 ;  /* 0x000076322aa27816 */ /* 0x000fe400000000a2 */
[----:B------:R-:W-:Y:S02]  /*f610*/  LOP3.LUT R0, R3, UR13, R10, 0x96, !PT ;  /* 0x0000000d03007c12 */ /* 0x000fe4000f8e960a */
[----:B------:R-:W-:-:S02]  /*f620*/  LOP3.LUT R19, R2, 0xffff, RZ, 0xc0, !PT ;  /* 0x0000ffff02137812 */ /* 0x000fc400078ec0ff */
[----:B------:R-:W-:Y:S02]  /*f630*/  LOP3.LUT R26, R2, 0xff, RZ, 0xc0, !PT ;  /* 0x000000ff021a7812 */ /* 0x000fe400078ec0ff */
[--C-:B------:R-:W-:Y:S02]  /*f640*/  SHF.R.U32.HI R17, RZ, 0x10, R2.reuse ;  /* 0x00000010ff117819 */ /* 0x100fe40000011602 */
[----:B------:R-:W-:Y:S02]  /*f650*/  SHF.R.U32.HI R3, RZ, 0x18, R2 ;  /* 0x00000018ff037819 */ /* 0x000fe40000011602 */
[----:B------:R-:W-:Y:S02]  /*f660*/  PRMT R160, R12, 0x7610, R160 ;  /* 0x000076100ca07816 */ /* 0x000fe400000000a0 */
[----:B------:R-:W-:Y:S02]  /*f670*/  LOP3.LUT R2, R22, 0xff, RZ, 0xc0, !PT ;  /* 0x000000ff16027812 */ /* 0x000fe400078ec0ff */
[----:B------:R-:W-:Y:S01]  /*f680*/  PRMT R114, R161, 0x5410, R162 ;  /* 0x00005410a1727816 */ /* 0x000fe200000000a2 */
[----:B------:R-:W-:Y:S01]  /*f690*/  @!P5 HFMA2.BF16_V2 R89, -RZ.H0_H0, RZ.H0_H0, -R160.H0_H0 ;  /* 0x200000ffff59d231 */ /* 0x000fe200003409a0 */
[----:B------:R-:W-:-:S02]  /*f6a0*/  @!P0 PRMT R161, R87, 0x5410, RZ ;  /* 0x0000541057a18816 */ /* 0x000fc400000000ff */
[----:B------:R-:W-:Y:S02]  /*f6b0*/  PRMT R159, R12, 0x7632, R159 ;  /* 0x000076320c9f7816 */ /* 0x000fe4000000009f */
[----:B------:R-:W-:Y:S01]  /*f6c0*/  ISETP.GE.U32.AND P0, PT, R225, R2, PT ;  /* 0x00000002e100720c */ /* 0x000fe20003f06070 */
[----:B------:R-:W-:Y:S01]  /*f6d0*/  IMAD.MOV.U32 R77, RZ, RZ, R113 ;  /* 0x000000ffff4d7224 */ /* 0x000fe200078e0071 */
[----:B------:R-:W-:Y:S01]  /*f6e0*/  MUFU.EX2 R15, R142 ;  /* 0x0000008e000f7308 */ /* 0x000fe20000000800 */
[----:B------:R-:W-:Y:S02]  /*f6f0*/  PRMT R113, R160, 0x5410, R159 ;  /* 0x00005410a0717816 */ /* 0x000fe4000000009f */
[----:B------:R-:W-:Y:S02]  /*f700*/  @!P5 PRMT R160, R89, 0x5410, RZ ;  /* 0x0000541059a0d816 */ /* 0x000fe400000000ff */
[----:B------:R-:W-:-:S03]  /*f710*/  ISETP.GE.U32.AND P5, PT, R225, R3, PT ;  /* 0x00000003e100720c */ /* 0x000fc60003fa6070 */
[----:B------:R-:W1:Y:S01]  /*f720*/  MUFU.EX2 R2, R75 ;  /* 0x0000004b00027308 */ /* 0x000e620000000800 */
[C---:B------:R-:W-:Y:S01]  /*f730*/  LOP3.LUT R3, R8.reuse, 0xffff, RZ, 0xc0, !PT ;  /* 0x0000ffff08037812 */ /* 0x040fe200078ec0ff */
[----:B------:R-:W-:Y:S01]  /*f740*/  @!P1 HFMA2.BF16_V2 R88, -RZ.H0_H0, RZ.H0_H0, -R159.H0_H0 ;  /* 0x200000ffff589231 */ /* 0x000fe2000034099f */
[----:B------:R-:W-:Y:S02]  /*f750*/  LOP3.LUT R10, R8, 0xff, RZ, 0xc0, !PT ;  /* 0x000000ff080a7812 */ /* 0x000fe400078ec0ff */
[----:B------:R-:W-:Y:S01]  /*f760*/  SHF.R.U32.HI R3, RZ, 0x8, R3 ;  /* 0x00000008ff037819 */ /* 0x000fe20000011603 */
[----:B------:R-:W-:Y:S01]  /*f770*/  @!P0 HFMA2.BF16_V2 R91, -RZ.H0_H0, RZ.H0_H0, -R158.H0_H0 ;  /* 0x200000ffff5b8231 */ /* 0x000fe2000034099e */
[----:B------:R-:W-:Y:S02]  /*f780*/  @!P1 PRMT R159, R88, 0x5410, RZ ;  /* 0x00005410589f9816 */ /* 0x000fe400000000ff */
[----:B------:R-:W-:Y:S02]  /*f790*/  LOP3.LUT R3, R3, 0xffff, RZ, 0xc0, !PT ;  /* 0x0000ffff03037812 */ /* 0x000fe400078ec0ff */
[----:B------:R-:W-:-:S02]  /*f7a0*/  ISETP.GE.U32.AND P1, PT, R225, R10, PT ;  /* 0x0000000ae100720c */ /* 0x000fc40003f26070 */
[----:B------:R-:W-:Y:S02]  /*f7b0*/  @!P0 PRMT R158, R91, 0x5410, RZ ;  /* 0x000054105b9e8816 */ /* 0x000fe400000000ff */
[----:B------:R-:W-:Y:S02]  /*f7c0*/  ISETP.GE.U32.AND P0, PT, R225, R3, PT ;  /* 0x00000003e100720c */ /* 0x000fe40003f06070 */
[----:B-1----:R-:W-:Y:S01]  /*f7d0*/  F2FP.BF16.PACK_AB R3, R2, R15 ;  /* 0x0000000f0203723e */ /* 0x002fe200000010ff */
[----:B------:R-:W-:-:S03]  /*f7e0*/  FADD.FTZ R16, R31, R29 ;  /* 0x0000001d1f107221 */ /* 0x000fc60000010000 */
[C---:B------:R-:W-:Y:S01]  /*f7f0*/  PRMT R156, R3.reuse, 0x7610, R156 ;  /* 0x00007610039c7816 */ /* 0x040fe2000000009c */
[----:B------:R-:W-:Y:S01]  /*f800*/  IMAD.MOV.U32 R29, RZ, RZ, R57 ;  /* 0x000000ffff1d7224 */ /* 0x000fe200078e0039 */
[----:B------:R-:W-:Y:S01]  /*f810*/  MUFU.EX2 R14, R143 ;  /* 0x0000008f000e7308 */ /* 0x000fe20000000800 */
[----:B------:R-:W-:Y:S01]  /*f820*/  IMAD.MOV.U32 R57, RZ, RZ, R224 ;  /* 0x000000ffff397224 */ /* 0x000fe200078e00e0 */
[----:B------:R-:W-:Y:S01]  /*f830*/  PRMT R155, R3, 0x7632, R155 ;  /* 0x00007632039b7816 */ /* 0x000fe2000000009b */
[----:B------:R-:W-:Y:S01]  /*f840*/  @!P1 HFMA2.BF16_V2 R92, -RZ.H0_H0, RZ.H0_H0, -R156.H0_H0 ;  /* 0x200000ffff5c9231 */ /* 0x000fe2000034099c */
[----:B------:R-:W-:Y:S01]  /*f850*/  FADD.FTZ R12, R47, R27 ;  /* 0x0000001b2f0c7221 */ /* 0x000fe20000010000 */
[----:B------:R-:W-:-:S03]  /*f860*/  LOP3.LUT R3, R24, 0xff, RZ, 0xc0, !PT ;  /* 0x000000ff18037812 */ /* 0x000fc600078ec0ff */
[----:B------:R-:W1:Y:S01]  /*f870*/  MUFU.EX2 R224, R144 ;  /* 0x0000009000e07308 */ /* 0x000e620000000800 */
[----:B------:R-:W-:Y:S01]  /*f880*/  IMAD.MOV.U32 R47, RZ, RZ, R132 ;  /* 0x000000ffff2f7224 */ /* 0x000fe200078e0084 */
[----:B------:R-:W-:Y:S02]  /*f890*/  PRMT R132, R156, 0x5410, R155 ;  /* 0x000054109c847816 */ /* 0x000fe4000000009b */
[----:B------:R-:W-:Y:S02]  /*f8a0*/  @!P1 PRMT R156, R92, 0x5410, RZ ;  /* 0x000054105c9c9816 */ /* 0x000fe400000000ff */
[----:B------:R-:W-:Y:S02]  /*f8b0*/  ISETP.GE.U32.AND P1, PT, R225, R3, PT ;  /* 0x00000003e100720c */ /* 0x000fe40003f26070 */
[----:B------:R-:W-:Y:S01]  /*f8c0*/  SHF.R.U32.HI R3, RZ, 0x8, R25 ;  /* 0x00000008ff037819 */ /* 0x000fe20000011619 */
[----:B------:R-:W-:Y:S02]  /*f8d0*/  @!P4 HFMA2.BF16_V2 R85, -RZ.H0_H0, RZ.H0_H0, -R189.H0_H0 ;  /* 0x200000ffff55c231 */ /* 0x000fe400003409bd */
[----:B------:R-:W-:Y:S01]  /*f8e0*/  @!P0 HFMA2.BF16_V2 R93, -RZ.H0_H0, RZ.H0_H0, -R155.H0_H0 ;  /* 0x200000ffff5d8231 */ /* 0x000fe2000034099b */
[----:B------:R-:W-:Y:S01]  /*f8f0*/  LOP3.LUT R3, R3, 0xffff, RZ, 0xc0, !PT ;  /* 0x0000ffff03037812 */ /* 0x000fe200078ec0ff */
[----:B------:R-:W-:Y:S01]  /*f900*/  IMAD.MOV.U32 R87, RZ, RZ, R76 ;  /* 0x000000ffff577224 */ /* 0x000fe200078e004c */
[----:B------:R-:W-:Y:S01]  /*f910*/  @!P4 PRMT R189, R85, 0x5410, RZ ;  /* 0x0000541055bdc816 */ /* 0x000fe200000000ff */
[----:B------:R-:W-:Y:S01]  /*f920*/  IMAD.MOV.U32 R76, RZ, RZ, R221 ;  /* 0x000000ffff4c7224 */ /* 0x000fe200078e00dd */
[----:B------:R-:W-:Y:S01]  /*f930*/  @!P0 PRMT R155, R93, 0x5410, RZ ;  /* 0x000054105d9b8816 */ /* 0x000fe200000000ff */
[----:B------:R-:W-:Y:S01]  /*f940*/  MUFU.EX2 R221, R69 ;  /* 0x0000004500dd7308 */ /* 0x000fe20000000800 */
[----:B------:R-:W-:-:S02]  /*f950*/  ISETP.GE.U32.AND P4, PT, R225, R20, PT ;  /* 0x00000014e100720c */ /* 0x000fc40003f86070 */
[----:B------:R-:W-:Y:S02]  /*f960*/  ISETP.GE.U32.AND P0, PT, R225, R3, PT ;  /* 0x00000003e100720c */ /* 0x000fe40003f06070 */
[----:B-1----:R-:W-:-:S03]  /*f970*/  F2FP.BF16.PACK_AB R3, R224, R14 ;  /* 0x0000000ee003723e */ /* 0x002fc600000010ff */
[----:B------:R-:W1:Y:S01]  /*f980*/  MUFU.EX2 R20, R59 ;  /* 0x0000003b00147308 */ /* 0x000e620000000800 */
[----:B------:R-:W-:Y:S01]  /*f990*/  @!P2 HFMA2.BF16_V2 R86, -RZ.H0_H0, RZ.H0_H0, -R162.H0_H0 ;  /* 0x200000ffff56a231 */ /* 0x000fe200003409a2 */
[C---:B------:R-:W-:Y:S02]  /*f9a0*/  PRMT R154, R3.reuse, 0x7610, R154 ;  /* 0x00007610039a7816 */ /* 0x040fe4000000009a */
[----:B------:R-:W-:Y:S02]  /*f9b0*/  PRMT R153, R3, 0x7632, R153 ;  /* 0x0000763203997816 */ /* 0x000fe40000000099 */
[----:B------:R-:W-:Y:S02]  /*f9c0*/  LOP3.LUT R3, R17, 0xff, RZ, 0xc0, !PT ;  /* 0x000000ff11037812 */ /* 0x000fe400078ec0ff */
[----:B------:R-:W-:Y:S02]  /*f9d0*/  @!P2 PRMT R162, R86, 0x5410, RZ ;  /* 0x0000541056a2a816 */ /* 0x000fe400000000ff */
[----:B------:R-:W-:-:S02]  /*f9e0*/  ISETP.GE.U32.AND P2, PT, R225, R3, PT ;  /* 0x00000003e100720c */ /* 0x000fc40003f46070 */
[----:B------:R-:W-:Y:S01]  /*f9f0*/  SHF.R.U32.HI R3, RZ, 0x8, R19 ;  /* 0x00000008ff037819 */ /* 0x000fe20000011613 */
[----:B------:R-:W-:Y:S01]  /*fa00*/  @!P0 HFMA2.BF16_V2 R95, -RZ.H0_H0, RZ.H0_H0, -R153.H0_H0 ;  /* 0x200000ffff5f8231 */ /* 0x000fe20000340999 */
[----:B------:R-:W-:Y:S02]  /*fa10*/  IMAD.MOV.U32 R82, RZ, RZ, R131 ;  /* 0x000000ffff527224 */ /* 0x000fe400078e0083 */
[----:B------:R-:W-:Y:S01]  /*fa20*/  LOP3.LUT R3, R3, 0xffff, RZ, 0xc0, !PT ;  /* 0x0000ffff03037812 */ /* 0x000fe200078ec0ff */
[----:B------:R-:W-:Y:S01]  /*fa30*/  IMAD.MOV.U32 R23, RZ, RZ, R226 ;  /* 0x000000ffff177224 */ /* 0x000fe200078e00e2 */
[----:B------:R-:W-:Y:S01]  /*fa40*/  PRMT R131, R154, 0x5410, R153 ;  /* 0x000054109a837816 */ /* 0x000fe20000000099 */
[----:B------:R-:W-:Y:S01]  /*fa50*/  IMAD.MOV.U32 R78, RZ, RZ, R223 ;  /* 0x000000ffff4e7224 */ /* 0x000fe200078e00df */
[----:B-1----:R-:W-:Y:S01]  /*fa60*/  F2FP.BF16.PACK_AB R10, R221, R20 ;  /* 0x00000014dd0a723e */ /* 0x002fe200000010ff */
[----:B------:R-:W-:Y:S01]  /*fa70*/  IMAD.MOV.U32 R22, RZ, RZ, R77 ;  /* 0x000000ffff167224 */ /* 0x000fe200078e004d */
[----:B------:R-:W-:Y:S01]  /*fa80*/  @!P0 PRMT R153, R95, 0x5410, RZ ;  /* 0x000054105f998816 */ /* 0x000fe200000000ff */
[----:B------:R-:W-:Y:S01]  /*fa90*/  MUFU.EX2 R223, R73 ;  /* 0x0000004900df7308 */ /* 0x000fe20000000800 */
[C---:B------:R-:W-:Y:S01]  /*faa0*/  ISETP.GE.U32.AND P6, PT, R225.reuse, R28, PT ;  /* 0x0000001ce100720c */ /* 0x040fe20003fc6070 */
[----:B------:R-:W-:Y:S01]  /*fab0*/  IMAD.MOV.U32 R77, RZ, RZ, R222 ;  /* 0x000000ffff4d7224 */ /* 0x000fe200078e00de */
[----:B------:R-:W-:-:S02]  /*fac0*/  ISETP.GE.U32.AND P0, PT, R225, R3, PT ;  /* 0x00000003e100720c */ /* 0x000fc40003f06070 */
[----:B------:R-:W-:-:S03]  /*fad0*/  LOP3.LUT R3, R0, 0xffff, RZ, 0xc0, !PT ;  /* 0x0000ffff00037812 */ /* 0x000fc600078ec0ff */
[----:B------:R-:W1:Y:S01]  /*fae0*/  MUFU.EX2 R226, R72 ;  /* 0x0000004800e27308 */ /* 0x000e620000000800 */
[----:B------:R-:W-:Y:S01]  /*faf0*/  PRMT R152, R10, 0x7610, R152 ;  /* 0x000076100a987816 */ /* 0x000fe20000000098 */
[----:B------:R-:W-:Y:S01]  /*fb00*/  IMAD.MOV.U32 R51, RZ, RZ, R210 ;  /* 0x000000ffff337224 */ /* 0x000fe200078e00d2 */
[----:B------:R-:W-:Y:S01]  /*fb10*/  SHF.R.U32.HI R3, RZ, 0x8, R3 ;  /* 0x00000008ff037819 */ /* 0x000fe20000011603 */
[----:B------:R-:W-:-:S04]  /*fb20*/  IMAD.MOV.U32 R79, RZ, RZ, R211 ;  /* 0x000000ffff4f7224 */ /* 0x000fc800078e00d3 */
[----:B------:R-:W-:Y:S01]  /*fb30*/  MUFU.EX2 R222, R145 ;  /* 0x0000009100de7308 */ /* 0x000fe20000000800 */
[----:B------:R-:W-:Y:S01]  /*fb40*/  @!P1 HFMA2.BF16_V2 R97, -RZ.H0_H0, RZ.H0_H0, -R152.H0_H0 ;  /* 0x200000ffff619231 */ /* 0x000fe20000340998 */
[----:B------:R-:W-:-:S06]  /*fb50*/  PRMT R151, R10, 0x7632, R151 ;  /* 0x000076320a977816 */ /* 0x000fcc0000000097 */
[----:B------:R-:W3:Y:S01]  /*fb60*/  MUFU.EX2 R91, R146 ;  /* 0x00000092005b7308 */ /* 0x000ee20000000800 */
[----:B------:R-:W-:Y:S01]  /*fb70*/  LOP3.LUT R3, R3, 0xffff, RZ, 0xc0, !PT ;  /* 0x0000ffff03037812 */ /* 0x000fe200078ec0ff */
[----:B------:R-:W-:Y:S01]  /*fb80*/  IMAD.MOV.U32 R50, RZ, RZ, R130 ;  /* 0x000000ffff327224 */ /* 0x000fe200078e0082 */
[----:B------:R-:W-:Y:S01]  /*fb90*/  PRMT R130, R152, 0x5410, R151 ;  /* 0x0000541098827816 */ /* 0x000fe20000000097 */
[----:B------:R-:W-:-:S04]  /*fba0*/  FADD.FTZ R15, R15, R21 ;  /* 0x000000150f0f7221 */ /* 0x000fc80000010000 */
[----:B------:R4:W-:Y:S01]  /*fbb0*/  MUFU.EX2 R211, R149 ;  /* 0x0000009500d37308 */ /* 0x0009e20000000800 */
[----:B------:R-:W-:Y:S01]  /*fbc0*/  @!P6 HFMA2.BF16_V2 R96, -RZ.H0_H0, RZ.H0_H0, -R151.H0_H0 ;  /* 0x200000ffff60e231 */ /* 0x000fe20000340997 */
[----:B------:R-:W-:-:S06]  /*fbd0*/  @!P1 PRMT R152, R97, 0x5410, RZ ;  /* 0x0000541061989816 */ /* 0x000fcc00000000ff */
[----:B------:R-:W4:Y:S01]  /*fbe0*/  MUFU.EX2 R210, R234 ;  /* 0x000000ea00d27308 */ /* 0x000f220000000800 */
[----:B------:R-:W-:Y:S01]  /*fbf0*/  ISETP.GE.U32.AND P1, PT, R225, R3, PT ;  /* 0x00000003e100720c */ /* 0x000fe20003f26070 */
[----:B------:R-:W-:Y:S01]  /*fc00*/  FADD.FTZ R15, R2, R15 ;  /* 0x0000000f020f7221 */ /* 0x000fe20000010000 */
[----:B------:R-:W-:Y:S01]  /*fc10*/  @!P4 HFMA2.BF16_V2 R94, -RZ.H0_H0, RZ.H0_H0, -R154.H0_H0 ;  /* 0x200000ffff5ec231 */ /* 0x000fe2000034099a */
[----:B-1----:R-:W-:Y:S02]  /*fc20*/  F2FP.BF16.PACK_AB R2, R226, R223 ;  /* 0x000000dfe202723e */ /* 0x002fe400000010ff */
[----:B------:R-:W-:Y:S02]  /*fc30*/  @!P6 PRMT R151, R96, 0x5410, RZ ;  /* 0x000054106097e816 */ /* 0x000fe400000000ff */
[----:B------:R-:W-:Y:S02]  /*fc40*/  LOP3.LUT R3, R0, 0xff, RZ, 0xc0, !PT ;  /* 0x000000ff00037812 */ /* 0x000fe400078ec0ff */
[----:B---3--:R-:W-:-:S02]  /*fc50*/  F2FP.BF16.PACK_AB R10, R91, R222 ;  /* 0x000000de5b0a723e */ /* 0x008fc400000010ff */
[C---:B------:R-:W-:Y:S02]  /*fc60*/  ISETP.GE.U32.AND P6, PT, R225.reuse, R26, PT ;  /* 0x0000001ae100720c */ /* 0x040fe40003fc6070 */
[----:B------:R-:W-:Y:S02]  /*fc70*/  PRMT R146, R2, 0x7632, R146 ;  /* 0x0000763202927816 */ /* 0x000fe40000000092 */
[----:B------:R-:W-:Y:S01]  /*fc80*/  @!P4 PRMT R154, R94, 0x5410, RZ ;  /* 0x000054105e9ac816 */ /* 0x000fe200000000ff */
[----:B------:R-:W-:Y:S01]  /*fc90*/  IMAD.MOV.U32 R80, RZ, RZ, R138 ;  /* 0x000000ffff507224 */ /* 0x000fe200078e008a */
[----:B------:R-:W-:Y:S02]  /*fca0*/  ISETP.GE.U32.AND P4, PT, R225, R3, PT ;  /* 0x00000003e100720c */ /* 0x000fe40003f86070 */
[----:B----4-:R-:W-:Y:S01]  /*fcb0*/  PRMT R149, R10, 0x7632, R149 ;  /* 0x000076320a957816 */ /* 0x010fe20000000095 */
[----:B------:R-:W-:Y:S01]  /*fcc0*/  @!P2 HFMA2.BF16_V2 R98, -RZ.H0_H0, RZ.H0_H0, -R2.H0_H0 ;  /* 0x200000ffff62a231 */ /* 0x000fe20000340902 */
[----:B------:R-:W-:-:S02]  /*fcd0*/  F2FP.BF16.PACK_AB R3, R210, R211 ;  /* 0x000000d3d203723e */ /* 0x000fc400000010ff */
[C---:B------:R-:W-:Y:S02]  /*fce0*/  @P2 PRMT R209, R2.reuse, 0x7610, R209 ;  /* 0x0000761002d12816 */ /* 0x040fe400000000d1 */
[----:B------:R-:W-:Y:S02]  /*fcf0*/  PRMT R138, R2, 0x5410, R146 ;  /* 0x00005410028a7816 */ /* 0x000fe40000000092 */
[----:B------:R-:W-:Y:S01]  /*fd00*/  SHF.R.U32.HI R2, RZ, 0x10, R8 ;  /* 0x00000010ff027819 */ /* 0x000fe20000011608 */
[----:B------:R-:W-:Y:S01]  /*fd10*/  @!P1 HFMA2.BF16_V2 R126, -RZ.H0_H0, RZ.H0_H0, -R149.H0_H0 ;  /* 0x200000ffff7e9231 */ /* 0x000fe20000340995 */
[----:B------:R-:W-:Y:S02]  /*fd20*/  PRMT R150, R10, 0x7610, R150 ;  /* 0x000076100a967816 */ /* 0x000fe40000000096 */
[C---:B------:R-:W-:Y:S02]  /*fd30*/  PRMT R148, R3.reuse, 0x7610, R148 ;  /* 0x0000761003947816 */ /* 0x040fe40000000094 */
[----:B------:R-:W-:Y:S01]  /*fd40*/  PRMT R147, R3, 0x7632, R147 ;  /* 0x0000763203937816 */ /* 0x000fe20000000093 */
[----:B------:R-:W-:Y:S01]  /*fd50*/  IMAD.MOV.U32 R27, RZ, RZ, R230 ;  /* 0x000000ffff1b7224 */ /* 0x000fe200078e00e6 */
[----:B------:R-:W-:Y:S01]  /*fd60*/  LOP3.LUT R2, R2, 0xff, RZ, 0xc0, !PT ;  /* 0x000000ff02027812 */ /* 0x000fe200078ec0ff */
[----:B------:R-:W-:Y:S01]  /*fd70*/  @!P6 HFMA2.BF16_V2 R125, -RZ.H0_H0, RZ.H0_H0, -R148.H0_H0 ;  /* 0x200000ffff7de231 */ /* 0x000fe20000340994 */
[----:B------:R-:W-:Y:S01]  /*fd80*/  PRMT R230, R150, 0x5410, R149 ;  /* 0x0000541096e67816 */ /* 0x000fe20000000095 */
[----:B------:R-:W-:Y:S01]  /*fd90*/  @!P0 HFMA2.BF16_V2 R124, -RZ.H0_H0, RZ.H0_H0, -R147.H0_H0 ;  /* 0x200000ffff7c8231 */ /* 0x000fe20000340993 */
[----:B------:R-:W-:-:S02]  /*fda0*/  @!P1 PRMT R149, R126, 0x5410, RZ ;  /* 0x000054107e959816 */ /* 0x000fc400000000ff */
[----:B------:R-:W-:Y:S01]  /*fdb0*/  ISETP.GE.U32.AND P1, PT, R225, R2, PT ;  /* 0x00000002e100720c */ /* 0x000fe20003f26070 */
[----:B------:R-:W-:Y:S01]  /*fdc0*/  IMAD.MOV.U32 R81, RZ, RZ, R139 ;  /* 0x000000ffff517224 */ /* 0x000fe200078e008b */
[----:B------:R-:W-:Y:S01]  /*fdd0*/  SHF.R.U32.HI R2, RZ, 0x18, R8 ;  /* 0x00000018ff027819 */ /* 0x000fe20000011608 */
[----:B------:R-:W-:Y:S01]  /*fde0*/  IMAD.MOV.U32 R89, RZ, RZ, R208 ;  /* 0x000000ffff597224 */ /* 0x000fe200078e00d0 */
[----:B------:R-:W-:Y:S01]  /*fdf0*/  PRMT R139, R148, 0x5410, R147 ;  /* 0x00005410948b7816 */ /* 0x000fe20000000093 */
[----:B------:R-:W-:Y:S01]  /*fe00*/  MUFU.EX2 R208, R233 ;  /* 0x000000e900d07308 */ /* 0x000fe20000000800 */
[----:B------:R-:W-:Y:S02]  /*fe10*/  @!P6 PRMT R148, R125, 0x5410, RZ ;  /* 0x000054107d94e816 */ /* 0x000fe400000000ff */
[----:B------:R-:W-:Y:S02]  /*fe20*/  @!P0 PRMT R147, R124, 0x5410, RZ ;  /* 0x000054107c938816 */ /* 0x000fe400000000ff */
[----:B------:R-:W-:-:S03]  /*fe30*/  ISETP.GE.U32.AND P0, PT, R225, R2, PT ;  /* 0x00000002e100720c */ /* 0x000fc60003f06070 */
[----:B------:R-:W1:Y:S01]  /*fe40*/  MUFU.EX2 R125, R232 ;  /* 0x000000e8007d7308 */ /* 0x000e620000000800 */
[C---:B------:R-:W-:Y:S02]  /*fe50*/  PRMT R145, R44.reuse, 0x7610, R145 ;  /* 0x000076102c917816 */ /* 0x040fe40000000091 */
[--C-:B------:R-:W-:Y:S02]  /*fe60*/  SHF.R.U32.HI R2, RZ, 0x18, R0.reuse ;  /* 0x00000018ff027819 */ /* 0x100fe40000011600 */
[----:B------:R-:W-:Y:S01]  /*fe70*/  SHF.R.U32.HI R0, RZ, 0x10, R0 ;  /* 0x00000010ff007819 */ /* 0x000fe20000011600 */
[----:B------:R-:W-:Y:S01]  /*fe80*/  @!P1 HFMA2.BF16_V2 R128, -RZ.H0_H0, RZ.H0_H0, -R145.H0_H0 ;  /* 0x200000ffff809231 */ /* 0x000fe20000340991 */
[----:B------:R-:W-:Y:S01]  /*fe90*/  PRMT R144, R44, 0x7632, R144 ;  /* 0x000076322c907816 */ /* 0x000fe20000000090 */
[----:B------:R-:W-:Y:S01]  /*fea0*/  FADD.FTZ R16, R35, R16 ;  /* 0x0000001023107221 */ /* 0x000fe20000010000 */
[----:B------:R-:W-:Y:S01]  /*feb0*/  LOP3.LUT R0, R0, 0xff, RZ, 0xc0, !PT ;  /* 0x000000ff00007812 */ /* 0x000fe200078ec0ff */
[----:B------:R-:W-:-:S02]  /*fec0*/  IMAD.MOV.U32 R43, RZ, RZ, c[0x0][0x228] ;  /* 0x00008a00ff2b7624 */ /* 0x000fc400078e00ff */
[----:B------:R-:W-:Y:S01]  /*fed0*/  IMAD.MOV.U32 R84, RZ, RZ, R61 ;  /* 0x000000ffff547224 */ /* 0x000fe200078e003d */
[----:B------:R-:W-:Y:S01]  /*fee0*/  @!P0 HFMA2.BF16_V2 R133, -RZ.H0_H0, RZ.H0_H0, -R144.H0_H0 ;  /* 0x200000ffff858231 */ /* 0x000fe20000340990 */
[----:B------:R-:W-:Y:S01]  /*fef0*/  IMAD.MOV.U32 R74, RZ, RZ, R129 ;  /* 0x000000ffff4a7224 */ /* 0x000fe200078e0081 */
[----:B------:R-:W-:Y:S01]  /*ff00*/  PRMT R129, R145, 0x5410, R144 ;  /* 0x0000541091817816 */ /* 0x000fe20000000090 */
[----:B------:R-:W-:Y:S01]  /*ff10*/  IMAD.MOV.U32 R85, RZ, RZ, R71 ;  /* 0x000000ffff557224 */ /* 0x000fe200078e0047 */
[----:B------:R-:W-:Y:S01]  /*ff20*/  @!P1 PRMT R145, R128, 0x5410, RZ ;  /* 0x0000541080919816 */ /* 0x000fe200000000ff */
[----:B------:R-:W-:Y:S02]  /*ff30*/  IMAD.MOV.U32 R83, RZ, RZ, R70 ;  /* 0x000000ffff537224 */ /* 0x000fe400078e0046 */
[----:B------:R-:W-:Y:S01]  /*ff40*/  IMAD.MOV.U32 R61, RZ, RZ, R68 ;  /* 0x000000ffff3d7224 */ /* 0x000fe200078e0044 */
[----:B------:R-:W-:Y:S01]  /*ff50*/  ISETP.GE.U32.AND P1, PT, R225, R0, PT ;  /* 0x00000000e100720c */ /* 0x000fe20003f26070 */
[----:B------:R-:W-:-:S02]  /*ff60*/  IMAD.MOV.U32 R86, RZ, RZ, R66 ;  /* 0x000000ffff567224 */ /* 0x000fc400078e0042 */
[----:B------:R-:W-:Y:S02]  /*ff70*/  IMAD.MOV.U32 R70, RZ, RZ, R140 ;  /* 0x000000ffff467224 */ /* 0x000fe400078e008c */
[----:B------:R-:W-:Y:S02]  /*ff80*/  IMAD.MOV.U32 R71, RZ, RZ, R141 ;  /* 0x000000ffff477224 */ /* 0x000fe400078e008d */
[----:B------:R-:W-:Y:S02]  /*ff90*/  IMAD.SHL.U32 R68, R43, 0x8, RZ ;  /* 0x000000082b447824 */ /* 0x000fe400078e00ff */
[----:B------:R-:W-:Y:S01]  /*ffa0*/  FADD.FTZ R234, R39, R16 ;  /* 0x0000001027ea7221 */ /* 0x000fe20000010000 */
[----:B-1----:R-:W-:Y:S01]  /*ffb0*/  F2FP.BF16.PACK_AB R0, R208, R125 ;  /* 0x0000007dd000723e */ /* 0x002fe200000010ff */
[----:B------:R-:W-:Y:S02]  /*ffc0*/  IMAD.SHL.U32 R66, R43, 0x40, RZ ;  /* 0x000000402b427824 */ /* 0x000fe400078e00ff */
[----:B------:R-:W-:Y:S01]  /*ffd0*/  IMAD.WIDE.U32 R16, R236, -0x326172a9, RZ ;  /* 0xcd9e8d57ec107825 */ /* 0x000fe200078e00ff */
[----:B------:R-:W-:-:S03]  /*ffe0*/  @!P0 PRMT R144, R133, 0x5410, RZ ;  /* 0x0000541085908816 */ /* 0x000fc600000000ff */
[----:B------:R-:W-:Y:S02]  /*fff0*/  IMAD R64, R43, 0x48, RZ ;  /* 0x000000482b407824 */ /* 0x000fe400078e02ff */
[----:B------:R-:W-:Y:S01]  /*10000*/  IMAD.MOV.U32 R75, RZ, RZ, R47 ;  /* 0x000000ffff4b7224 */ /* 0x000fe200078e002f */
[----:B------:R-:W-:Y:S01]  /*10010*/  ISETP.GE.U32.AND P0, PT, R225, R2, PT ;  /* 0x00000002e100720c */ /* 0x000fe20003f06070 */
[----:B------:R-:W-:Y:S02]  /*10020*/  IMAD.MOV.U32 R42, RZ, RZ, R67 ;  /* 0x000000ffff2a7224 */ /* 0x000fe400078e0043 */
[----:B------:R-:W-:Y:S01]  /*10030*/  IMAD.WIDE R68, R68, 0x2, R70 ;  /* 0x0000000244447825 */ /* 0x000fe200078e0246 */
[----:B------:R-:W-:-:S03]  /*10040*/  PRMT R143, R0, 0x7610, R143 ;  /* 0x00007610008f7816 */ /* 0x000fc6000000008f */
[----:B------:R-:W-:Y:S01]  /*10050*/  IMAD.MOV.U32 R47, RZ, RZ, R101 ;  /* 0x000000ffff2f7224 */ /* 0x000fe200078e0065 */
[----:B------:R-:W-:Y:S01]  /*10060*/  PRMT R142, R0, 0x7632, R142 ;  /* 0x00007632008e7816 */ /* 0x000fe2000000008e */
[----:B------:R-:W-:Y:S01]  /*10070*/  IMAD.WIDE R66, R66, 0x2, R70 ;  /* 0x0000000242427825 */ /* 0x000fe200078e0246 */
[----:B------:R-:W-:-:S03]  /*10080*/  LOP3.LUT R2, R17, UR17, R29, 0x96, !PT ;  /* 0x0000001111027c12 */ /* 0x000fc6000f8e961d */
[----:B------:R-:W-:Y:S01]  /*10090*/  IMAD.MOV.U32 R101, RZ, RZ, R65 ;  /* 0x000000ffff657224 */ /* 0x000fe200078e0041 */
[----:B------:R-:W-:Y:S01]  /*100a0*/  LOP3.LUT R0, R245, UR16, R190, 0x96, !PT ;  /* 0x00000010f5007c12 */ /* 0x000fe2000f8e96be */
[----:B------:R-:W-:Y:S01]  /*100b0*/  IMAD.WIDE R64, R64, 0x2, R70 ;  /* 0x0000000240407825 */ /* 0x000fe200078e0246 */
[----:B------:R-:W-:Y:S04]  /*100c0*/  STG.E.U16 [R70.64+-0x80], R55 ;  /* 0xffff803746007986 */ /* 0x000fe8000c101520 */
[----:B------:R-:W-:Y:S01]  /*100d0*/  STG.E.U16 [R70.64+-0x7e], R54 ;  /* 0xffff823646007986 */ /* 0x000fe2000c101520 */
[----:B------:R-:W-:-:S03]  /*100e0*/  IMAD.WIDE.U32 R2, R2, -0x2daee0ad, RZ ;  /* 0xd2511f5302027825 */ /* 0x000fc600078e00ff */
[----:B------:R-:W-:Y:S04]  /*100f0*/  STG.E.U16 [R68.64+-0x80], R52 ;  /* 0xffff803444007986 */ /* 0x000fe8000c101520 */
[----:B------:R-:W-:Y:S04]  /*10100*/  STG.E.U16 [R68.64+-0x7e], R53 ;  /* 0xffff823544007986 */ /* 0x000fe8000c101520 */
[----:B------:R-:W-:Y:S04]  /*10110*/  STG.E.U16 [R66.64+-0x80], R9 ;  /* 0xffff800942007986 */ /* 0x000fe8000c101520 */
[----:B------:R-:W-:Y:S04]  /*10120*/  STG.E.U16 [R66.64+-0x7e], R11 ;  /* 0xffff820b42007986 */ /* 0x000fe8000c101520 */
[----:B------:R-:W-:Y:S04]  /*10130*/  STG.E.U16 [R64.64+-0x80], R7 ;  /* 0xffff800740007986 */ /* 0x000fe8000c101520 */
[----:B------:R1:W-:Y:S04]  /*10140*/  STG.E.U16 [R64.64+-0x7e], R6 ;  /* 0xffff820640007986 */ /* 0x0003e8000c101520 */
[----:B------:R-:W-:Y:S04]  /*10150*/  STG.E.U16 [R70.64+-0x70], R38 ;  /* 0xffff902646007986 */ /* 0x000fe8000c101520 */
[----:B------:R-:W-:Y:S04]  /*10160*/  STG.E.U16 [R70.64+-0x6e], R37 ;  /* 0xffff922546007986 */ /* 0x000fe8000c101520 */
[----:B------:R-:W-:Y:S04]  /*10170*/  STG.E.U16 [R68.64+-0x70], R32 ;  /* 0xffff902044007986 */ /* 0x000fe8000c101520 */
[----:B------:R-:W-:Y:S01]  /*10180*/  STG.E.U16 [R68.64+-0x6e], R33 ;  /* 0xffff922144007986 */ /* 0x000fe2000c101520 */
[----:B-1----:R-:W-:Y:S01]  /*10190*/  IMAD.WIDE.U32 R6, R0, -0x326172a9, RZ ;  /* 0xcd9e8d5700067825 */ /* 0x002fe200078e00ff */
[----:B------:R-:W-:-:S04]  /*101a0*/  LOP3.LUT R0, R3, UR11, R244, 0x96, !PT ;  /* 0x0000000b03007c12 */ /* 0x000fc8000f8e96f4 */
[----:B------:R-:W-:Y:S01]  /*101b0*/  LOP3.LUT R3, R7, UR12, R16, 0x96, !PT ;  /* 0x0000000c07037c12 */ /* 0x000fe2000f8e9610 */
[----:B------:R-:W-:Y:S04]  /*101c0*/  STG.E.U16 [R66.64+-0x70], R5 ;  /* 0xffff900542007986 */ /* 0x000fe8000c101520 */
[----:B------:R1:W-:Y:S01]  /*101d0*/  STG.E.U16 [R66.64+-0x6e], R4 ;  /* 0xffff920442007986 */ /* 0x0003e2000c101520 */
[----:B------:R-:W-:-:S04]  /*101e0*/  IMAD.WIDE.U32 R10, R0, -0x326172a9, RZ ;  /* 0xcd9e8d57000a7825 */ /* 0x000fc800078e00ff */
[----:B-1----:R-:W-:-:S05]  /*101f0*/  IMAD.WIDE.U32 R4, R3, -0x2daee0ad, RZ ;  /* 0xd2511f5303047825 */ /* 0x002fca00078e00ff */
[----:B------:R-:W-:-:S05]  /*10200*/  LOP3.LUT R0, R5, UR9, R2, 0x96, !PT ;  /* 0x0000000905007c12 */ /* 0x000fca000f8e9602 */
        /* <DEDUP_REMOVED lines=8> */
[----:B------:R-:W-:Y:S01]  /*10290*/  IMAD.WIDE.U32 R2, R2, -0x326172a9, RZ ;  /* 0xcd9e8d5702027825 */ /* 0x000fe200078e00ff */
[----:B------:R-:W-:-:S04]  /*102a0*/  LOP3.LUT R9, R5, UR6, R8, 0x96, !PT ;  /* 0x0000000605097c12 */ /* 0x000fc8000f8e9608 */
[C---:B------:R-:W-:Y:S02]  /*102b0*/  LOP3.LUT R0, R2.reuse, 0xffff, RZ, 0xc0, !PT ;  /* 0x0000ffff02007812 */ /* 0x040fe400078ec0ff */
[----:B------:R-:W-:Y:S02]  /*102c0*/  SHF.R.U32.HI R5, RZ, 0x10, R2 ;  /* 0x00000010ff057819 */ /* 0x000fe40000011602 */
[----:B------:R-:W-:Y:S01]  /*102d0*/  LOP3.LUT R4, R3, UR14, R4, 0x96, !PT ;  /* 0x0000000e03047c12 */ /* 0x000fe2000f8e9604 */
[----:B------:R-:W-:Y:S01]  /*102e0*/  FADD.FTZ R12, R49, R12 ;  /* 0x0000000c310c7221 */ /* 0x000fe20000010000 */
[----:B------:R-:W-:Y:S02]  /*102f0*/  LOP3.LUT R8, R2, 0xff, RZ, 0xc0, !PT ;  /* 0x000000ff02087812 */ /* 0x000fe400078ec0ff */
[----:B------:R-:W-:Y:S02]  /*10300*/  SHF.R.U32.HI R3, RZ, 0x18, R2 ;  /* 0x00000018ff037819 */ /* 0x000fe40000011602 */
[----:B------:R-:W-:-:S02]  /*10310*/  SHF.R.U32.HI R2, RZ, 0x8, R0 ;  /* 0x00000008ff027819 */ /* 0x000fc40000011600 */
[----:B------:R-:W-:Y:S01]  /*10320*/  LOP3.LUT R0, R5, 0xff, RZ, 0xc0, !PT ;  /* 0x000000ff05007812 */ /* 0x000fe200078ec0ff */
[----:B------:R-:W-:Y:S01]  /*10330*/  FADD.FTZ R31, R40, R12 ;  /* 0x0000000c281f7221 */ /* 0x000fe20000010000 */
[----:B------:R-:W-:Y:S02]  /*10340*/  PRMT R12, R8, 0x5410, R2 ;  /* 0x00005410080c7816 */ /* 0x000fe40000000002 */
[----:B------:R-:W-:Y:S01]  /*10350*/  PRMT R11, R0, 0x5410, R3 ;  /* 0x00005410000b7816 */ /* 0x000fe20000000003 */
[----:B------:R-:W-:-:S05]  /*10360*/  IMAD.WIDE.U32 R2, R9, -0x2daee0ad, RZ ;  /* 0xd2511f5309027825 */ /* 0x000fca00078e00ff */
[----:B------:R-:W-:Y:S02]  /*10370*/  LOP3.LUT R0, R3, UR13, R10, 0x96, !PT ;  /* 0x0000000d03007c12 */ /* 0x000fe4000f8e960a */
[C---:B------:R-:W-:Y:S02]  /*10380*/  LOP3.LUT R3, R2.reuse, 0xffff, RZ, 0xc0, !PT ;  /* 0x0000ffff02037812 */ /* 0x040fe400078ec0ff */
[--C-:B------:R-:W-:Y:S02]  /*10390*/  SHF.R.U32.HI R9, RZ, 0x10, R2.reuse ;  /* 0x00000010ff097819 */ /* 0x100fe40000011602 */
[----:B------:R-:W-:Y:S02]  /*103a0*/  SHF.R.U32.HI R5, RZ, 0x8, R3 ;  /* 0x00000008ff057819 */ /* 0x000fe40000011603 */
[----:B------:R-:W-:Y:S02]  /*103b0*/  LOP3.LUT R3, R2, 0xff, RZ, 0xc0, !PT ;  /* 0x000000ff02037812 */ /* 0x000fe400078ec0ff */
[----:B------:R-:W-:-:S02]  /*103c0*/  SHF.R.U32.HI R8, RZ, 0x18, R2 ;  /* 0x00000018ff087819 */ /* 0x000fc40000011602 */
[C---:B------:R-:W-:Y:S02]  /*103d0*/  LOP3.LUT R2, R4.reuse, 0xffff, RZ, 0xc0, !PT ;  /* 0x0000ffff04027812 */ /* 0x040fe400078ec0ff */
[----:B------:R-:W-:Y:S02]  /*103e0*/  PRMT R5, R3, 0x5410, R5 ;  /* 0x0000541003057816 */ /* 0x000fe40000000005 */
[----:B------:R-:W-:Y:S02]  /*103f0*/  SHF.R.U32.HI R3, RZ, 0x8, R2 ;  /* 0x00000008ff037819 */ /* 0x000fe40000011602 */
[----:B------:R-:W-:Y:S01]  /*10400*/  LOP3.LUT R2, R4, 0xff, RZ, 0xc0, !PT ;  /* 0x000000ff04027812 */ /* 0x000fe200078ec0ff */
[----:B------:R1:W-:Y:S01]  /*10410*/  STG.E.U16 [R64.64+-0x70], R13 ;  /* 0xffff900d40007986 */ /* 0x0003e2000c101520 */
[----:B------:R-:W-:Y:S02]  /*10420*/  FADD.FTZ R232, R20, R46 ;  /* 0x0000002e14e87221 */ /* 0x000fe40000010000 */
[----:B------:R-:W-:Y:S01]  /*10430*/  IMAD.MOV.U32 R43, RZ, RZ, R89 ;  /* 0x000000ffff2b7224 */ /* 0x000fe200078e0059 */
[----:B-1----:R-:W-:-:S02]  /*10440*/  PRMT R13, R2, 0x5410, R3 ;  /* 0x00005410020d7816 */ /* 0x002fc40000000003 */
[--C-:B------:R-:W-:Y:S02]  /*10450*/  SHF.R.U32.HI R3, RZ, 0x10, R4.reuse ;  /* 0x00000010ff037819 */ /* 0x100fe40000011604 */
[----:B------:R-:W-:Y:S02]  /*10460*/  SHF.R.U32.HI R4, RZ, 0x18, R4 ;  /* 0x00000018ff047819 */ /* 0x000fe40000011604 */
[----:B------:R-:W-:Y:S02]  /*10470*/  LOP3.LUT R3, R3, 0xff, RZ, 0xc0, !PT ;  /* 0x000000ff03037812 */ /* 0x000fe400078ec0ff */
[----:B------:R-:W-:Y:S02]  /*10480*/  LOP3.LUT R2, R9, 0xff, RZ, 0xc0, !PT ;  /* 0x000000ff09027812 */ /* 0x000fe400078ec0ff */
[----:B------:R-:W-:Y:S02]  /*10490*/  PRMT R20, R3, 0x5410, R4 ;  /* 0x0000541003147816 */ /* 0x000fe40000000004 */
[----:B------:R-:W-:-:S02]  /*104a0*/  PRMT R4, R2, 0x5410, R8 ;  /* 0x0000541002047816 */ /* 0x000fc40000000008 */
[----:B------:R-:W-:-:S04]  /*104b0*/  LOP3.LUT R2, R0, 0xffff, RZ, 0xc0, !PT ;  /* 0x0000ffff00027812 */ /* 0x000fc800078ec0ff */
[----:B------:R-:W-:Y:S02]  /*104c0*/  SHF.R.U32.HI R3, RZ, 0x8, R2 ;  /* 0x00000008ff037819 */ /* 0x000fe40000011602 */
[----:B------:R-:W-:Y:S01]  /*104d0*/  LOP3.LUT R2, R0, 0xff, RZ, 0xc0, !PT ;  /* 0x000000ff00027812 */ /* 0x000fe200078ec0ff */
[----:B------:R-:W-:-:S03]  /*104e0*/  IMAD.MOV.U32 R89, RZ, RZ, R62 ;  /* 0x000000ffff597224 */ /* 0x000fc600078e003e */
[----:B------:R-:W-:Y:S02]  /*104f0*/  PRMT R25, R2, 0x5410, R3 ;  /* 0x0000541002197816 */ /* 0x000fe40000000003 */
[----:B------:R-:W-:Y:S01]  /*10500*/  SHF.R.U32.HI R3, RZ, 0x10, R0 ;  /* 0x00000010ff037819 */ /* 0x000fe20000011600 */
[----:B------:R-:W-:Y:S01]  /*10510*/  IMAD.MOV.U32 R62, RZ, RZ, R136 ;  /* 0x000000ffff3e7224 */ /* 0x000fe200078e0088 */
[----:B------:R-:W-:Y:S02]  /*10520*/  SHF.R.U32.HI R2, RZ, 0x18, R0 ;  /* 0x00000018ff027819 */ /* 0x000fe40000011600 */
[----:B------:R-:W-:Y:S02]  /*10530*/  LOP3.LUT R0, R3, 0xff, RZ, 0xc0, !PT ;  /* 0x000000ff03007812 */ /* 0x000fe400078ec0ff */
[----:B------:R-:W-:Y:S02]  /*10540*/  PRMT R136, R225, 0x7054, R225 ;  /* 0x00007054e1887816 */ /* 0x000fe400000000e1 */
[----:B------:R-:W-:-:S02]  /*10550*/  PRMT R24, R0, 0x5410, R2 ;  /* 0x0000541000187816 */ /* 0x000fc40000000002 */
[----:B--2---:R-:W-:Y:S01]  /*10560*/  IADD3 R3, R237, 0x1, RZ ;  /* 0x00000001ed037810 */ /* 0x004fe20007ffe0ff */
[----:B------:R-:W-:-:S03]  /*10570*/  HSET2.LE.AND R0, R12, R136, PT ;  /* 0x000000880c007233 */ /* 0x000fc60003803000 */
[----:B------:R-:W-:Y:S02]  /*10580*/  LOP3.LUT R3, R191, UR35, R3, 0x96, !PT ;  /* 0x00000023bf037c12 */ /* 0x000fe4000f8e9603 */
[----:B------:R-:W-:Y:S01]  /*10590*/  LOP3.LUT R10, R0, R90, RZ, 0xc0, !PT ;  /* 0x0000005a000a7212 */ /* 0x000fe200078ec0ff */
[----:B------:R-:W-:Y:S02]  /*105a0*/  IMAD.MOV.U32 R90, RZ, RZ, R43 ;  /* 0x000000ffff5a7224 */ /* 0x000fe400078e002b */
[----:B------:R-:W-:Y:S02]  /*105b0*/  IMAD.MOV.U32 R43, RZ, RZ, R27 ;  /* 0x000000ffff2b7224 */ /* 0x000fe400078e001b */
[----:B------:R-:W-:Y:S01]  /*105c0*/  IMAD.WIDE.U32 R26, R3, -0x326172a9, RZ ;  /* 0xcd9e8d57031a7825 */ /* 0x000fe200078e00ff */
[----:B------:R-:W-:-:S04]  /*105d0*/  HSET2.LE.AND R2, R11, R136, PT ;  /* 0x000000880b027233 */ /* 0x000fc80003803000 */
[----:B------:R-:W-:Y:S01]  /*105e0*/  LOP3.LUT R3, R27, UR17, R29, 0x96, !PT ;  /* 0x000000111b037c12 */ /* 0x000fe2000f8e961d */
[--C-:B------:R-:W-:Y:S01]  /*105f0*/  HSET2.LE.AND R0, R5, R136.reuse, PT ;  /* 0x0000008805007233 */ /* 0x100fe20003803000 */
[----:B------:R-:W-:Y:S01]  /*10600*/  LOP3.LUT R11, R2, R181, RZ, 0xc0, !PT ;  /* 0x000000b5020b7212 */ /* 0x000fe200078ec0ff */
[----:B------:R-:W-:Y:S01]  /*10610*/  HSET2.LE.AND R2, R4, R136, PT ;  /* 0x0000008804027233 */ /* 0x000fe20003803000 */
[----:B------:R-:W-:Y:S01]  /*10620*/  FADD.FTZ R233, R14, R15 ;  /* 0x0000000f0ee97221 */ /* 0x000fe20000010000 */
[----:B------:R1:W5:Y:S01]  /*10630*/  LDL.LU R181, [R1+0x1a4] ;  /* 0x0001a40001b57983 */ /* 0x0003620000300800 */
[----:B------:R-:W-:Y:S01]  /*10640*/  IMAD.WIDE.U32 R4, R3, -0x2daee0ad, RZ ;  /* 0xd2511f5303047825 */ /* 0x000fe200078e00ff */
[----:B------:R-:W-:Y:S02]  /*10650*/  LOP3.LUT R14, R0, R184, RZ, 0xc0, !PT ;  /* 0x000000b8000e7212 */ /* 0x000fe400078ec0ff */
[----:B------:R-:W-:Y:S01]  /*10660*/  LOP3.LUT R15, R2, R185, RZ, 0xc0, !PT ;  /* 0x000000b9020f7212 */ /* 0x000fe200078ec0ff */
[----:B------:R-:W-:Y:S01]  /*10670*/  IMAD.MOV.U32 R29, RZ, RZ, R61 ;  /* 0x000000ffff1d7224 */ /* 0x000fe200078e003d */
[----:B------:R-:W-:Y:S01]  /*10680*/  LOP3.LUT R0, R5, UR11, R244, 0x96, !PT ;  /* 0x0000000b05007c12 */ /* 0x000fe2000f8e96f4 */
[----:B------:R-:W-:Y:S01]  /*10690*/  IMAD.MOV.U32 R88, RZ, RZ, R22 ;  /* 0x000000ffff587224 */ /* 0x000fe200078e0016 */
[----:B------:R-:W-:Y:S01]  /*106a0*/  LOP3.LUT R2, R7, UR12, R26, 0x96, !PT ;  /* 0x0000000c07027c12 */ /* 0x000fe2000f8e961a */
[----:B------:R-:W-:Y:S01]  /*106b0*/  IMAD.MOV.U32 R92, RZ, RZ, R75 ;  /* 0x000000ffff5c7224 */ /* 0x000fe200078e004b */
[----:B------:R1:W5:Y:S01]  /*106c0*/  LDL.LU R184, [R1+0x1a0] ;  /* 0x0001a00001b87983 */ /* 0x0003620000300800 */
[----:B------:R-:W-:-:S03]  /*106d0*/  IMAD.WIDE.U32 R8, R0, -0x326172a9, RZ ;  /* 0xcd9e8d5700087825 */ /* 0x000fc600078e00ff */
[----:B------:R1:W5:Y:S01]  /*106e0*/  LDL.LU R185, [R1+0x19c] ;  /* 0x00019c0001b97983 */ /* 0x0003620000300800 */
[----:B------:R-:W-:Y:S01]  /*106f0*/  IMAD.WIDE.U32 R2, R2, -0x2daee0ad, RZ ;  /* 0xd2511f5302027825 */ /* 0x000fe200078e00ff */
[----:B------:R-:W-:-:S04]  /*10700*/  LOP3.LUT R0, R9, UR10, R6, 0x96, !PT ;  /* 0x0000000a09007c12 */ /* 0x000fc8000f8e9606 */
[----:B------:R-:W-:Y:S01]  /*10710*/  LOP3.LUT R3, R3, UR9, R4, 0x96, !PT ;  /* 0x0000000903037c12 */ /* 0x000fe2000f8e9604 */
[----:B------:R-:W-:-:S05]  /*10720*/  IMAD.WIDE.U32 R4, R0, -0x2daee0ad, RZ ;  /* 0xd2511f5300047825 */ /* 0x000fca00078e00ff */
[----:B------:R-:W-:Y:S01]  /*10730*/  LOP3.LUT R5, R5, UR7, R2, 0x96, !PT ;  /* 0x0000000705057c12 */ /* 0x000fe2000f8e9602 */
[----:B------:R-:W-:-:S05]  /*10740*/  IMAD.WIDE.U32 R2, R3, -0x326172a9, RZ ;  /* 0xcd9e8d5703027825 */ /* 0x000fca00078e00ff */
[----:B------:R-:W-:-:S05]  /*10750*/  LOP3.LUT R0, R3, UR8, R8, 0x96, !PT ;  /* 0x0000000803007c12 */ /* 0x000fca000f8e9608 */
[----:B------:R-:W-:-:S05]  /*10760*/  IMAD.WIDE.U32 R6, R0, -0x2daee0ad, RZ ;  /* 0xd2511f5300067825 */ /* 0x000fca00078e00ff */
[----:B------:R-:W-:Y:S01]  /*10770*/  LOP3.LUT R3, R7, UR5, R4, 0x96, !PT ;  /* 0x0000000507037c12 */ /* 0x000fe2000f8e9604 */
[----:B------:R-:W-:-:S05]  /*10780*/  IMAD.WIDE.U32 R4, R5, -0x326172a9, RZ ;  /* 0xcd9e8d5705047825 */ /* 0x000fca00078e00ff */
[----:B------:R-:W-:Y:S01]  /*10790*/  LOP3.LUT R5, R5, UR6, R2, 0x96, !PT ;  /* 0x0000000605057c12 */ /* 0x000fe2000f8e9602 */
[----:B------:R-:W-:-:S05]  /*107a0*/  IMAD.WIDE.U32 R2, R3, -0x326172a9, RZ ;  /* 0xcd9e8d5703027825 */ /* 0x000fca00078e00ff */
[----:B------:R-:W-:Y:S02]  /*107b0*/  LOP3.LUT R0, R3, UR14, R4, 0x96, !PT ;  /* 0x0000000e03007c12 */ /* 0x000fe4000f8e9604 */
[----:B------:R-:W-:-:S04]  /*107c0*/  LOP3.LUT R3, R2, 0xffff, RZ, 0xc0, !PT ;  /* 0x0000ffff02037812 */ /* 0x000fc800078ec0ff */
[----:B------:R-:W-:Y:S02]  /*107d0*/  SHF.R.U32.HI R4, RZ, 0x8, R3 ;  /* 0x00000008ff047819 */ /* 0x000fe40000011603 */
[----:B------:R-:W-:-:S04]  /*107e0*/  LOP3.LUT R3, R2, 0xff, RZ, 0xc0, !PT ;  /* 0x000000ff02037812 */ /* 0x000fc800078ec0ff */
[----:B------:R-:W-:Y:S02]  /*107f0*/  PRMT R12, R3, 0x5410, R4 ;  /* 0x00005410030c7816 */ /* 0x000fe40000000004 */
[--C-:B------:R-:W-:Y:S02]  /*10800*/  SHF.R.U32.HI R3, RZ, 0x10, R2.reuse ;  /* 0x00000010ff037819 */ /* 0x100fe40000011602 */
[----:B------:R-:W-:Y:S01]  /*10810*/  SHF.R.U32.HI R4, RZ, 0x18, R2 ;  /* 0x00000018ff047819 */ /* 0x000fe20000011602 */
[----:B------:R-:W-:Y:S01]  /*10820*/  HSET2.LE.AND R2, R13, R136, PT ;  /* 0x000000880d027233 */ /* 0x000fe20003803000 */
[----:B------:R-:W-:-:S04]  /*10830*/  LOP3.LUT R3, R3, 0xff, RZ, 0xc0, !PT ;  /* 0x000000ff03037812 */ /* 0x000fc800078ec0ff */
[----:B------:R-:W-:Y:S02]  /*10840*/  LOP3.LUT R8, R2, R29, RZ, 0xc0, !PT ;  /* 0x0000001d02087212 */ /* 0x000fe400078ec0ff */
[C---:B------:R-:W-:Y:S01]  /*10850*/  LOP3.LUT R2, R0.reuse, 0xffff, RZ, 0xc0, !PT ;  /* 0x0000ffff00027812 */ /* 0x040fe200078ec0ff */
[----:B------:R-:W-:Y:S01]  /*10860*/  IMAD.MOV.U32 R22, RZ, RZ, R102 ;  /* 0x000000ffff167224 */ /* 0x000fe200078e0066 */
[----:B------:R-:W-:Y:S02]  /*10870*/  PRMT R19, R3, 0x5410, R4 ;  /* 0x0000541003137816 */ /* 0x000fe40000000004 */
[----:B------:R-:W-:Y:S02]  /*10880*/  SHF.R.U32.HI R3, RZ, 0x8, R2 ;  /* 0x00000008ff037819 */ /* 0x000fe40000011602 */
[----:B------:R-:W-:Y:S01]  /*10890*/  LOP3.LUT R2, R0, 0xff, RZ, 0xc0, !PT ;  /* 0x000000ff00027812 */ /* 0x000fe200078ec0ff */
[----:B------:R-:W-:-:S03]  /*108a0*/  IMAD.MOV.U32 R75, RZ, RZ, R22 ;  /* 0x000000ffff4b7224 */ /* 0x000fc600078e0016 */
[----:B------:R-:W-:Y:S02]  /*108b0*/  PRMT R22, R2, 0x5410, R3 ;  /* 0x0000541002167816 */ /* 0x000fe40000000003 */
[--C-:B------:R-:W-:Y:S02]  /*108c0*/  SHF.R.U32.HI R3, RZ, 0x10, R0.reuse ;  /* 0x00000010ff037819 */ /* 0x100fe40000011600 */
[----:B------:R-:W-:Y:S02]  /*108d0*/  SHF.R.U32.HI R2, RZ, 0x18, R0 ;  /* 0x00000018ff027819 */ /* 0x000fe40000011600 */
[----:B------:R-:W-:-:S04]  /*108e0*/  LOP3.LUT R0, R3, 0xff, RZ, 0xc0, !PT ;  /* 0x000000ff03007812 */ /* 0x000fc800078ec0ff */
[----:B------:R-:W-:Y:S01]  /*108f0*/  PRMT R21, R0, 0x5410, R2 ;  /* 0x0000541000157816 */ /* 0x000fe20000000002 */
[----:B------:R-:W-:Y:S01]  /*10900*/  IMAD.WIDE.U32 R2, R5, -0x2daee0ad, RZ ;  /* 0xd2511f5305027825 */ /* 0x000fe200078e00ff */
[----:B------:R-:W-:-:S04]  /*10910*/  HSET2.LE.AND R4, R20, R136, PT ;  /* 0x0000008814047233 */ /* 0x000fc80003803000 */
[----:B------:R-:W-:Y:S02]  /*10920*/  LOP3.LUT R0, R3, UR13, R6, 0x96, !PT ;  /* 0x0000000d03007c12 */ /* 0x000fe4000f8e9606 */
[----:B------:R-:W-:Y:S02]  /*10930*/  LOP3.LUT R9, R4, R92, RZ, 0xc0, !PT ;  /* 0x0000005c04097212 */ /* 0x000fe400078ec0ff */
[----:B------:R-:W-:-:S04]  /*10940*/  LOP3.LUT R4, R0, 0xffff, RZ, 0xc0, !PT ;  /* 0x0000ffff00047812 */ /* 0x000fc800078ec0ff */
[----:B------:R-:W-:Y:S02]  /*10950*/  SHF.R.U32.HI R5, RZ, 0x8, R4 ;  /* 0x00000008ff057819 */ /* 0x000fe40000011604 */
[----:B------:R-:W-:-:S04]  /*10960*/  LOP3.LUT R4, R0, 0xff, RZ, 0xc0, !PT ;  /* 0x000000ff00047812 */ /* 0x000fc800078ec0ff */
[----:B------:R-:W-:Y:S02]  /*10970*/  PRMT R20, R4, 0x5410, R5 ;  /* 0x0000541004147816 */ /* 0x000fe40000000005 */
[--C-:B------:R-:W-:Y:S02]  /*10980*/  SHF.R.U32.HI R5, RZ, 0x10, R0.reuse ;  /* 0x00000010ff057819 */ /* 0x100fe40000011600 */
[----:B------:R-:W-:Y:S02]  /*10990*/  SHF.R.U32.HI R4, RZ, 0x18, R0 ;  /* 0x00000018ff047819 */ /* 0x000fe40000011600 */
[----:B------:R-:W-:-:S04]  /*109a0*/  LOP3.LUT R0, R5, 0xff, RZ, 0xc0, !PT ;  /* 0x000000ff05007812 */ /* 0x000fc800078ec0ff */
[----:B------:R-:W-:Y:S02]  /*109b0*/  PRMT R7, R0, 0x5410, R4 ;  /* 0x0000541000077816 */ /* 0x000fe40000000004 */
[----:B------:R-:W-:-:S04]  /*109c0*/  LOP3.LUT R0, R2, 0xffff, RZ, 0xc0, !PT ;  /* 0x0000ffff02007812 */ /* 0x000fc800078ec0ff */
[----:B------:R-:W-:Y:S02]  /*109d0*/  SHF.R.U32.HI R3, RZ, 0x8, R0 ;  /* 0x00000008ff037819 */ /* 0x000fe40000011600 */
[----:B------:R-:W-:-:S04]  /*109e0*/  LOP3.LUT R0, R2, 0xff, RZ, 0xc0, !PT ;  /* 0x000000ff02007812 */ /* 0x000fc800078ec0ff */
[----:B------:R-:W-:Y:S02]  /*109f0*/  PRMT R6, R0, 0x5410, R3 ;  /* 0x0000541000067816 */ /* 0x000fe40000000003 */
[----:B------:R-:W-:Y:S01]  /*10a00*/  SHF.R.U32.HI R0, RZ, 0x10, R2 ;  /* 0x00000010ff007819 */ /* 0x000fe20000011602 */
[----:B------:R-:W-:Y:S01]  /*10a10*/  IMAD.MOV.U32 R29, RZ, RZ, R90 ;  /* 0x000000ffff1d7224 */ /* 0x000fe200078e005a */
[----:B------:R-:W-:Y:S02]  /*10a20*/  SHF.R.U32.HI R2, RZ, 0x18, R2 ;  /* 0x00000018ff027819 */ /* 0x000fe40000011602 */
[----:B------:R-:W-:Y:S01]  /*10a30*/  LOP3.LUT R0, R0, 0xff, RZ, 0xc0, !PT ;  /* 0x000000ff00007812 */ /* 0x000fe200078ec0ff */
[----:B------:R-:W-:Y:S02]  /*10a40*/  IMAD.MOV.U32 R92, RZ, RZ, R23 ;  /* 0x000000ffff5c7224 */ /* 0x000fe400078e0017 */
[----:B------:R-:W-:Y:S01]  /*10a50*/  IMAD.MOV.U32 R93, RZ, RZ, R29 ;  /* 0x000000ffff5d7224 */ /* 0x000fe200078e001d */
[----:B------:R-:W-:Y:S01]  /*10a60*/  PRMT R23, R0, 0x5410, R2 ;  /* 0x0000541000177816 */ /* 0x000fe20000000002 */
[--C-:B------:R-:W-:Y:S01]  /*10a70*/  HSET2.LE.AND R0, R25, R136.reuse, PT ;  /* 0x0000008819007233 */ /* 0x100fe20003803000 */
[----:B------:R-:W-:Y:S01]  /*10a80*/  IMAD.MOV.U32 R29, RZ, RZ, R78 ;  /* 0x000000ffff1d7224 */ /* 0x000fe200078e004e */
[----:B------:R-:W-:Y:S01]  /*10a90*/  HSET2.LE.AND R3, R12, R136, PT ;  /* 0x000000880c037233 */ /* 0x000fe20003803000 */
[----:B------:R-:W-:-:S02]  /*10aa0*/  IMAD.MOV.U32 R90, RZ, RZ, R100 ;  /* 0x000000ffff5a7224 */ /* 0x000fc400078e0064 */
[----:B------:R-:W-:Y:S01]  /*10ab0*/  LOP3.LUT R12, R0, R93, RZ, 0xc0, !PT ;  /* 0x0000005d000c7212 */ /* 0x000fe200078ec0ff */
        /* <DEDUP_REMOVED lines=12> */
[----:B------:R-:W-:Y:S01]  /*10b80*/  HSET2.LE.AND R2, R24, R136, PT ;  /* 0x0000008818027233 */ /* 0x000fe20003803000 */
[----:B------:R-:W-:-:S02]  /*10b90*/  IMAD.MOV.U32 R85, RZ, RZ, R82 ;  /* 0x000000ffff557224 */ /* 0x000fc400078e0052 */
[----:B------:R-:W-:Y:S02]  /*10ba0*/  IMAD.MOV.U32 R61, RZ, RZ, R62 ;  /* 0x000000ffff3d7224 */ /* 0x000fe400078e003e */
        /* <DEDUP_REMOVED lines=8> */
[----:B------:R1:W5:Y:S01]  /*10c30*/  LDL.LU R183, [R1+0x194] ;  /* 0x0001940001b77983 */ /* 0x0003620000300800 */
[----:B------:R-:W-:Y:S01]  /*10c40*/  IMAD.MOV.U32 R78, RZ, RZ, R186 ;  /* 0x000000ffff4e7224 */ /* 0x000fe200078e00ba */
[----:B------:R-:W-:Y:S01]  /*10c50*/  LOP3.LUT R13, R2, R187, RZ, 0xc0, !PT ;  /* 0x000000bb020d7212 */ /* 0x000fe200078ec0ff */
[----:B------:R-:W-:Y:S01]  /*10c60*/  IMAD.MOV.U32 R51, RZ, RZ, R79 ;  /* 0x000000ffff337224 */ /* 0x000fe200078e004f */
[----:B------:R1:W5:Y:S01]  /*10c70*/  LDL.LU R186, [R1+0x190] ;  /* 0x0001900001ba7983 */ /* 0x0003620000300800 */
[----:B------:R-:W-:Y:S02]  /*10c80*/  IMAD.MOV.U32 R79, RZ, RZ, R74 ;  /* 0x000000ffff4f7224 */ /* 0x000fe400078e004a */
[----:B------:R-:W-:Y:S01]  /*10c90*/  IMAD.MOV.U32 R74, RZ, RZ, R165 ;  /* 0x000000ffff4a7224 */ /* 0x000fe200078e00a5 */
[----:B------:R1:W5:Y:S04]  /*10ca0*/  LDL.LU R187, [R1+0x18c] ;  /* 0x00018c0001bb7983 */ /* 0x0003680000300800 */
[----:B------:R-:W2:Y:S01]  /*10cb0*/  LDL.LU R165, [R1+0x188] ;  /* 0x0001880001a57983 */ /* 0x000ea20000300800 */
[----:B------:R-:W-:-:S05]  /*10cc0*/  IMAD.WIDE.U32 R4, R93, -0x326172a9, RZ ;  /* 0xcd9e8d575d047825 */ /* 0x000fca00078e00ff */
        /* <DEDUP_REMOVED lines=16> */
[----:B------:R-:W-:-:S04]  /*10dd0*/  IMAD.MOV.U32 R81, RZ, RZ, R80 ;  /* 0x000000ffff517224 */ /* 0x000fc800078e0050 */
[----:B------:R-:W-:Y:S02]  /*10de0*/  IMAD.MOV.U32 R59, RZ, RZ, R81 ;  /* 0x000000ffff3b7224 */ /* 0x000fe400078e0051 */
[----:B------:R-:W-:Y:S02]  /*10df0*/  IMAD.MOV.U32 R81, RZ, RZ, R168 ;  /* 0x000000ffff517224 */ /* 0x000fe400078e00a8 */
[----:B------:R-:W3:Y:S01]  /*10e00*/  LDL.LU R168, [R1+0x184] ;  /* 0x0001840001a87983 */ /* 0x000ee20000300800 */
[----:B------:R-:W-:Y:S02]  /*10e10*/  IMAD.MOV.U32 R52, RZ, RZ, R47 ;  /* 0x000000ffff347224 */ /* 0x000fe400078e002f */
[----:B------:R-:W-:Y:S02]  /*10e20*/  IMAD.MOV.U32 R47, RZ, RZ, R82 ;  /* 0x000000ffff2f7224 */ /* 0x000fe400078e0052 */
[----:B------:R-:W-:Y:S02]  /*10e30*/  IMAD.MOV.U32 R93, RZ, RZ, R83 ;  /* 0x000000ffff5d7224 */ /* 0x000fe400078e0053 */
[----:B------:R-:W-:-:S02]  /*10e40*/  IMAD.MOV.U32 R82, RZ, RZ, R166 ;  /* 0x000000ffff527224 */ /* 0x000fc400078e00a6 */
[----:B------:R-:W4:Y:S01]  /*10e50*/  LDL.LU R166, [R1+0x180] ;  /* 0x0001800001a67983 */ /* 0x000f220000300800 */
[----:B------:R-:W-:-:S03]  /*10e60*/  IMAD.MOV.U32 R83, RZ, RZ, R167 ;  /* 0x000000ffff537224 */ /* 0x000fc600078e00a7 */
[----:B------:R-:W3:Y:S01]  /*10e70*/  LDL.LU R167, [R1+0x17c] ;  /* 0x00017c0001a77983 */ /* 0x000ee20000300800 */
[----:B------:R-:W-:Y:S02]  /*10e80*/  IMAD.MOV.U32 R80, RZ, RZ, R51 ;  /* 0x000000ffff507224 */ /* 0x000fe400078e0033 */
[----:B------:R-:W-:Y:S01]  /*10e90*/  IMAD.MOV.U32 R51, RZ, RZ, R79 ;  /* 0x000000ffff337224 */ /* 0x000fe200078e004f */
[--C-:B------:R-:W-:Y:S01]  /*10ea0*/  HSET2.LE.AND R0, R19, R136.reuse, PT ;  /* 0x0000008813007233 */ /* 0x100fe20003803000 */
[----:B------:R-:W-:Y:S02]  /*10eb0*/  IMAD.MOV.U32 R79, RZ, RZ, R74 ;  /* 0x000000ffff4f7224 */ /* 0x000fe400078e004a */
[----:B------:R-:W-:Y:S02]  /*10ec0*/  IMAD.MOV.U32 R74, RZ, RZ, R34 ;  /* 0x000000ffff4a7224 */ /* 0x000fe400078e0022 */
[----:B------:R-:W-:Y:S01]  /*10ed0*/  IMAD.WIDE.U32 R34, R2, -0x2daee0ad, RZ ;  /* 0xd2511f5302227825 */ /* 0x000fe200078e00ff */
[----:B------:R-:W-:Y:S01]  /*10ee0*/  LOP3.LUT R19, R0, R63, RZ, 0xc0, !PT ;  /* 0x0000003f00137212 */ /* 0x000fe200078ec0ff */
[----:B------:R-:W-:-:S03]  /*10ef0*/  HSET2.LE.AND R2, R21, R136, PT ;  /* 0x0000008815027233 */ /* 0x000fc60003803000 */
[----:B------:R-:W-:Y:S01]  /*10f00*/  LOP3.LUT R0, R35, UR16, R190, 0x96, !PT ;  /* 0x0000001023007c12 */ /* 0x000fe2000f8e96be */
[----:B------:R1:W-:Y:S01]  /*10f10*/  STG.E.U16 [R64.64+-0x6e], R18 ;  /* 0xffff921240007986 */ /* 0x0003e2000c101520 */
[----:B------:R-:W-:-:S03]  /*10f20*/  LOP3.LUT R5, R17, UR17, R4, 0x96, !PT ;  /* 0x0000001111057c12 */ /* 0x000fc6000f8e9604 */
[----:B------:R-:W-:Y:S01]  /*10f30*/  IMAD.WIDE.U32 R32, R0, -0x326172a9, RZ ;  /* 0xcd9e8d5700207825 */ /* 0x000fe200078e00ff */
[----:B------:R-:W-:Y:S01]  /*10f40*/  LOP3.LUT R17, R2, R252, RZ, 0xc0, !PT ;  /* 0x000000fc02117212 */ /* 0x000fe200078ec0ff */
[--C-:B------:R-:W-:Y:S01]  /*10f50*/  HSET2.LE.AND R0, R22, R136.reuse, PT ;  /* 0x0000008816007233 */ /* 0x100fe20003803000 */
[----:B------:R-:W-:Y:S01]  /*10f60*/  LOP3.LUT R128, R27, UR17, R4, 0x96, !PT ;  /* 0x000000111b807c12 */ /* 0x000fe2000f8e9604 */
[--C-:B------:R-:W-:Y:S01]  /*10f70*/  HSET2.LE.AND R2, R7, R136.reuse, PT ;  /* 0x0000008807027233 */ /* 0x100fe20003803000 */
[----:B------:R-:W-:Y:S01]  /*10f80*/  LOP3.LUT R4, R33, UR12, R16, 0x96, !PT ;  /* 0x0000000c21047c12 */ /* 0x000fe2000f8e9610 */
[----:B------:R-:W-:Y:S02]  /*10f90*/  IMAD.MOV.U32 R55, RZ, RZ, R42 ;  /* 0x000000ffff377224 */ /* 0x000fe400078e002a */
[----:B------:R-:W-:Y:S02]  /*10fa0*/  IMAD.MOV.U32 R42, RZ, RZ, R80 ;  /* 0x000000ffff2a7224 */ /* 0x000fe400078e0050 */
[----:B------:R-:W-:Y:S01]  /*10fb0*/  IMAD.MOV.U32 R73, RZ, RZ, R78 ;  /* 0x000000ffff497224 */ /* 0x000fe200078e004e */
[----:B------:R-:W-:Y:S01]  /*10fc0*/  LOP3.LUT R16, R0, R92, RZ, 0xc0, !PT ;  /* 0x0000005c00107212 */ /* 0x000fe200078ec0ff */
[----:B------:R-:W-:Y:S01]  /*10fd0*/  IMAD.MOV.U32 R78, RZ, RZ, R101 ;  /* 0x000000ffff4e7224 */ /* 0x000fe200078e0065 */
[----:B------:R-:W-:Y:S01]  /*10fe0*/  LOP3.LUT R101, R2, R58, RZ, 0xc0, !PT ;  /* 0x0000003a02657212 */ /* 0x000fe200078ec0ff */
[----:B------:R-:W-:Y:S01]  /*10ff0*/  IMAD.MOV.U32 R80, RZ, RZ, R100 ;  /* 0x000000ffff507224 */ /* 0x000fe200078e0064 */
[--C-:B------:R-:W-:Y:S01]  /*11000*/  HSET2.LE.AND R0, R6, R136.reuse, PT ;  /* 0x0000008806007233 */ /* 0x100fe20003803000 */
[----:B------:R-:W-:Y:S01]  /*11010*/  IMAD.MOV.U32 R102, RZ, RZ, R137 ;  /* 0x000000ffff667224 */ /* 0x000fe200078e0089 */
[----:B-1----:R-:W-:Y:S01]  /*11020*/  LOP3.LUT R18, R3, R228, RZ, 0xc0, !PT ;  /* 0x000000e403127212 */ /* 0x002fe200078ec0ff */
[----:B------:R-:W-:Y:S01]  /*11030*/  HSET2.LE.AND R3, R20, R136, PT ;  /* 0x0000008814037233 */ /* 0x000fe20003803000 */
[----:B------:R-:W-:-:S04]  /*11040*/  IMAD.MOV.U32 R92, RZ, RZ, R79 ;  /* 0x000000ffff5c7224 */ /* 0x000fc800078e004f */
[----:B------:R-:W-:Y:S01]  /*11050*/  LOP3.LUT R100, R3, R60, RZ, 0xc0, !PT ;  /* 0x0000003c03647212 */ /* 0x000fe200078ec0ff */
[----:B------:R-:W-:-:S04]  /*11060*/  IMAD.WIDE.U32 R2, R5, -0x2daee0ad, RZ ;  /* 0xd2511f5305027825 */ /* 0x000fc800078e00ff */
[----:B------:R-:W-:Y:S01]  /*11070*/  IMAD.WIDE.U32 R4, R4, -0x2daee0ad, RZ ;  /* 0xd2511f5304047825 */ /* 0x000fe200078e00ff */
[----:B------:R-:W-:-:S03]  /*11080*/  LOP3.LUT R3, R3, UR11, R34, 0x96, !PT ;  /* 0x0000000b03037c12 */ /* 0x000fc6000f8e9622 */
[----:B------:R-:W-:Y:S01]  /*11090*/  IMAD.MOV.U32 R79, RZ, RZ, R102 ;  /* 0x000000ffff4f7224 */ /* 0x000fe200078e0066 */
[----:B------:R-:W-:Y:S02]  /*110a0*/  LOP3.LUT R102, R0, R48, RZ, 0xc0, !PT ;  /* 0x0000003000667212 */ /* 0x000fe400078ec0ff */
[----:B------:R-:W-:Y:S01]  /*110b0*/  LOP3.LUT R0, R5, UR9, R2, 0x96, !PT ;  /* 0x0000000905007c12 */ /* 0x000fe2000f8e9602 */
[----:B------:R-:W-:Y:S01]  /*110c0*/  @!P4 HFMA2.BF16_V2 R127, -RZ.H0_H0, RZ.H0_H0, -R150.H0_H0 ;  /* 0x200000ffff7fc231 */ /* 0x000fe20000340996 */
[----:B------:R-:W-:-:S04]  /*110d0*/  IMAD.WIDE.U32 R2, R3, -0x326172a9, RZ ;  /* 0xcd9e8d5703027825 */ /* 0x000fc800078e00ff */
[----:B------:R-:W-:Y:S01]  /*110e0*/  IMAD.WIDE.U32 R6, R0, -0x326172a9, RZ ;  /* 0xcd9e8d5700067825 */ /* 0x000fe200078e00ff */
[----:B------:R-:W-:Y:S02]  /*110f0*/  @!P4 PRMT R150, R127, 0x5410, RZ ;  /* 0x000054107f96c816 */ /* 0x000fe400000000ff */
[----:B------:R-:W-:Y:S01]  /*11100*/  LOP3.LUT R3, R3, UR10, R32, 0x96, !PT ;  /* 0x0000000a03037c12 */ /* 0x000fe2000f8e9620 */
[----:B------:R-:W-:Y:S01]  /*11110*/  IMAD.MOV.U32 R127, RZ, RZ, R29 ;  /* 0x000000ffff7f7224 */ /* 0x000fe200078e001d */
[----:B------:R-:W-:Y:S01]  /*11120*/  LOP3.LUT R0, R7, UR8, R2, 0x96, !PT ;  /* 0x0000000807007c12 */ /* 0x000fe2000f8e9602 */
[----:B------:R-:W-:Y:S02]  /*11130*/  IMAD.MOV.U32 R29, RZ, RZ, R84 ;  /* 0x000000ffff1d7224 */ /* 0x000fe400078e0054 */
[----:B------:R-:W-:Y:S02]  /*11140*/  IMAD.MOV.U32 R48, RZ, RZ, R73 ;  /* 0x000000ffff307224 */ /* 0x000fe400078e0049 */
[----:B------:R-:W-:-:S02]  /*11150*/  IMAD.MOV.U32 R73, RZ, RZ, R29 ;  /* 0x000000ffff497224 */ /* 0x000fc400078e001d */
[----:B------:R-:W-:-:S04]  /*11160*/  IMAD.WIDE.U32 R2, R3, -0x2daee0ad, RZ ;  /* 0xd2511f5303027825 */ /* 0x000fc800078e00ff */
[----:B------:R-:W-:Y:S01]  /*11170*/  IMAD.WIDE.U32 R28, R0, -0x2daee0ad, RZ ;  /* 0xd2511f53001c7825 */ /* 0x000fe200078e00ff */
[----:B------:R-:W-:-:S04]  /*11180*/  LOP3.LUT R3, R3, UR7, R4, 0x96, !PT ;  /* 0x0000000703037c12 */ /* 0x000fc8000f8e9604 */
[----:B------:R-:W-:Y:S01]  /*11190*/  LOP3.LUT R2, R29, UR5, R2, 0x96, !PT ;  /* 0x000000051d027c12 */ /* 0x000fe2000f8e9602 */
[----:B------:R-:W-:Y:S01]  /*111a0*/  IMAD.WIDE.U32 R4, R3, -0x326172a9, RZ ;  /* 0xcd9e8d5703047825 */ /* 0x000fe200078e00ff */
[----:B------:R-:W-:-:S03]  /*111b0*/  HSET2.LE.AND R0, R23, R136, PT ;  /* 0x0000008817007233 */ /* 0x000fc60003803000 */
[----:B------:R-:W-:Y:S01]  /*111c0*/  IMAD.WIDE.U32 R2, R2, -0x326172a9, RZ ;  /* 0xcd9e8d5702027825 */ /* 0x000fe200078e00ff */
[----:B------:R-:W-:-:S03]  /*111d0*/  LOP3.LUT R29, R5, UR6, R6, 0x96, !PT ;  /* 0x00000006051d7c12 */ /* 0x000fc6000f8e9606 */
[----:B------:R-:W-:Y:S01]  /*111e0*/  IMAD.MOV.U32 R40, RZ, RZ, R103 ;  /* 0x000000ffff287224 */ /* 0x000fe200078e0067 */
[----:B------:R-:W-:Y:S02]  /*111f0*/  SHF.R.U32.HI R5, RZ, 0x10, R2 ;  /* 0x00000010ff057819 */ /* 0x000fe40000011602 */
[----:B------:R-:W-:Y:S02]  /*11200*/  LOP3.LUT R103, R0, R56, RZ, 0xc0, !PT ;  /* 0x0000003800677212 */ /* 0x000fe400078ec0ff */
[----:B------:R-:W-:Y:S01]  /*11210*/  LOP3.LUT R0, R3, UR14, R4, 0x96, !PT ;  /* 0x0000000e03007c12 */ /* 0x000fe2000f8e9604 */
[----:B------:R-:W-:Y:S01]  /*11220*/  IMAD.MOV.U32 R97, RZ, RZ, R75 ;  /* 0x000000ffff617224 */ /* 0x000fe200078e004b */
[C---:B------:R-:W-:Y:S02]  /*11230*/  LOP3.LUT R3, R2.reuse, 0xffff, RZ, 0xc0, !PT ;  /* 0x0000ffff02037812 */ /* 0x040fe400078ec0ff */
[----:B------:R-:W-:Y:S02]  /*11240*/  LOP3.LUT R6, R2, 0xff, RZ, 0xc0, !PT ;  /* 0x000000ff02067812 */ /* 0x000fe400078ec0ff */
[----:B------:R-:W-:Y:S01]  /*11250*/  SHF.R.U32.HI R4, RZ, 0x18, R2 ;  /* 0x00000018ff047819 */ /* 0x000fe20000011602 */
[----:B------:R-:W-:Y:S01]  /*11260*/  IMAD.MOV.U32 R75, RZ, RZ, R51 ;  /* 0x000000ffff4b7224 */ /* 0x000fe200078e0033 */
[----:B------:R-:W-:Y:S01]  /*11270*/  LOP3.LUT R2, R5, 0xff, RZ, 0xc0, !PT ;  /* 0x000000ff05027812 */ /* 0x000fe200078ec0ff */
[----:B------:R-:W-:-:S02]  /*11280*/  IMAD.MOV.U32 R94, RZ, RZ, R50 ;  /* 0x000000ffff5e7224 */ /* 0x000fc400078e0032 */
[----:B------:R-:W-:Y:S02]  /*11290*/  IMAD.MOV.U32 R49, RZ, RZ, R57 ;  /* 0x000000ffff317224 */ /* 0x000fe400078e0039 */
[----:B------:R-:W-:Y:S01]  /*112a0*/  IMAD.MOV.U32 R51, RZ, RZ, R76 ;  /* 0x000000ffff337224 */ /* 0x000fe200078e004c */
[----:B------:R-:W-:Y:S01]  /*112b0*/  SHF.R.U32.HI R3, RZ, 0x8, R3 ;  /* 0x00000008ff037819 */ /* 0x000fe20000011603 */
[----:B------:R-:W-:Y:S01]  /*112c0*/  IMAD.MOV.U32 R50, RZ, RZ, R77 ;  /* 0x000000ffff327224 */ /* 0x000fe200078e004d */
[----:B------:R-:W-:Y:S01]  /*112d0*/  PRMT R5, R2, 0x5410, R4 ;  /* 0x0000541002057816 */ /* 0x000fe20000000004 */
[----:B------:R-:W-:Y:S02]  /*112e0*/  IMAD.MOV.U32 R76, RZ, RZ, R61 ;  /* 0x000000ffff4c7224 */ /* 0x000fe400078e003d */
[----:B------:R-:W-:Y:S01]  /*112f0*/  IMAD.MOV.U32 R57, RZ, RZ, R188 ;  /* 0x000000ffff397224 */ /* 0x000fe200078e00bc */
[----:B------:R-:W-:Y:S01]  /*11300*/  @!P5 HFMA2.BF16_V2 R99, -RZ.H0_H0, RZ.H0_H0, -R146.H0_H0 ;  /* 0x200000ffff63d231 */ /* 0x000fe20000340992 */
[----:B------:R-:W-:Y:S01]  /*11310*/  IMAD.MOV.U32 R96, RZ, RZ, R43 ;  /* 0x000000ffff607224 */ /* 0x000fe200078e002b */
[----:B------:R1:W5:Y:S01]  /*11320*/  LDL.LU R188, [R1+0x178] ;  /* 0x0001780001bc7983 */ /* 0x0003620000300800 */
[----:B------:R-:W-:Y:S01]  /*11330*/  IMAD.MOV.U32 R77, RZ, RZ, R62 ;  /* 0x000000ffff4d7224 */ /* 0x000fe200078e003e */
[----:B------:R-:W-:Y:S01]  /*11340*/  LOP3.LUT R2, R0, 0xffff, RZ, 0xc0, !PT ;  /* 0x0000ffff00027812 */ /* 0x000fe200078ec0ff */
[----:B------:R-:W-:-:S02]  /*11350*/  IMAD.MOV.U32 R61, RZ, RZ, R179 ;  /* 0x000000ffff3d7224 */ /* 0x000fc400078e00b3 */
[----:B------:R-:W-:Y:S01]  /*11360*/  IMAD.MOV.U32 R43, RZ, RZ, R74 ;  /* 0x000000ffff2b7224 */ /* 0x000fe200078e004a */
[----:B------:R1:W5:Y:S01]  /*11370*/  LDL.LU R179, [R1+0x174] ;  /* 0x0001740001b37983 */ /* 0x0003620000300800 */
[----:B------:R-:W-:Y:S02]  /*11380*/  IMAD.MOV.U32 R62, RZ, RZ, R178 ;  /* 0x000000ffff3e7224 */ /* 0x000fe400078e00b2 */
[----:B------:R-:W-:Y:S01]  /*11390*/  IMAD.MOV.U32 R54, RZ, RZ, R86 ;  /* 0x000000ffff367224 */ /* 0x000fe200078e0056 */
[----:B------:R1:W5:Y:S01]  /*113a0*/  LDL.LU R178, [R1+0x170] ;  /* 0x0001700001b27983 */ /* 0x0003620000300800 */
[----:B------:R-:W-:Y:S01]  /*113b0*/  IMAD.MOV.U32 R74, RZ, RZ, R177 ;  /* 0x000000ffff4a7224 */ /* 0x000fe200078e00b1 */
[----:B------:R-:W-:Y:S01]  /*113c0*/  PRMT R6, R6, 0x5410, R3 ;  /* 0x0000541006067816 */ /* 0x000fe20000000003 */
[----:B------:R-:W-:Y:S01]  /*113d0*/  IMAD.MOV.U32 R86, RZ, RZ, R176 ;  /* 0x000000ffff567224 */ /* 0x000fe200078e00b0 */
[----:B------:R1:W5:Y:S01]  /*113e0*/  LDL.LU R177, [R1+0x16c] ;  /* 0x00016c0001b17983 */ /* 0x0003620000300800 */
[----:B------:R-:W-:Y:S01]  /*113f0*/  IMAD.MOV.U32 R95, RZ, RZ, R85 ;  /* 0x000000ffff5f7224 */ /* 0x000fe200078e0055 */
[----:B------:R-:W-:Y:S01]  /*11400*/  @!P2 PRMT R209, R98, 0x5410, RZ ;  /* 0x0000541062d1a816 */ /* 0x000fe200000000ff */
[----:B------:R-:W-:Y:S01]  /*11410*/  IMAD.MOV.U32 R84, RZ, RZ, R175 ;  /* 0x000000ffff547224 */ /* 0x000fe200078e00af */
[----:B------:R1:W5:Y:S01]  /*11420*/  LDL.LU R176, [R1+0x168] ;  /* 0x0001680001b07983 */ /* 0x0003620000300800 */
[----:B------:R-:W-:Y:S01]  /*11430*/  IMAD.MOV.U32 R53, RZ, RZ, R87 ;  /* 0x000000ffff357224 */ /* 0x000fe200078e0057 */
[----:B------:R-:W-:Y:S01]  /*11440*/  SHF.R.U32.HI R3, RZ, 0x8, R2 ;  /* 0x00000008ff037819 */ /* 0x000fe20000011602 */
[----:B------:R-:W-:Y:S01]  /*11450*/  IMAD.MOV.U32 R85, RZ, RZ, R174 ;  /* 0x000000ffff557224 */ /* 0x000fe200078e00ae */
[----:B------:R1:W5:Y:S01]  /*11460*/  LDL.LU R175, [R1+0x164] ;  /* 0x0001640001af7983 */ /* 0x0003620000300800 */
[----:B------:R-:W-:Y:S01]  /*11470*/  @!P5 PRMT R146, R99, 0x5410, RZ ;  /* 0x000054106392d816 */ /* 0x000fe200000000ff */
[----:B------:R-:W-:Y:S01]  /*11480*/  IMAD.MOV.U32 R98, RZ, RZ, R88 ;  /* 0x000000ffff627224 */ /* 0x000fe200078e0058 */
[----:B------:R-:W-:Y:S01]  /*11490*/  LOP3.LUT R2, R0, 0xff, RZ, 0xc0, !PT ;  /* 0x000000ff00027812 */ /* 0x000fe200078ec0ff */
        /* <DEDUP_REMOVED lines=12> */
[----:B------:R-:W-:Y:S01]  /*11560*/  SHF.R.U32.HI R3, RZ, 0x10, R0 ;  /* 0x00000010ff037819 */ /* 0x000fe20000011600 */
[----:B------:R-:W-:Y:S01]  /*11570*/  IMAD.MOV.U32 R91, RZ, RZ, R169 ;  /* 0x000000ffff5b7224 */ /* 0x000fe200078e00a9 */
[----:B------:R1:W5:Y:S01]  /*11580*/  LDL.LU R170, [R1+0x150] ;  /* 0x0001500001aa7983 */ /* 0x0003620000300800 */
[----:B------:R-:W-:-:S02]  /*11590*/  IMAD.MOV.U32 R72, RZ, RZ, R95 ;  /* 0x000000ffff487224 */ /* 0x000fc400078e005f */
[----:B------:R-:W-:Y:S01]  /*115a0*/  IMAD.MOV.U32 R95, RZ, RZ, R164 ;  /* 0x000000ffff5f7224 */ /* 0x000fe200078e00a4 */
[----:B------:R1:W5:Y:S01]  /*115b0*/  LDL.LU R169, [R1+0x14c] ;  /* 0x00014c0001a97983 */ /* 0x0003620000300800 */
[----:B------:R-:W-:-:S03]  /*115c0*/  SHF.R.U32.HI R2, RZ, 0x18, R0 ;  /* 0x00000018ff027819 */ /* 0x000fc60000011600 */
[----:B------:R1:W5:Y:S01]  /*115d0*/  LDL.LU R164, [R1+0x148] ;  /* 0x0001480001a47983 */ /* 0x0003620000300800 */
[----:B------:R-:W-:-:S04]  /*115e0*/  LOP3.LUT R0, R3, 0xff, RZ, 0xc0, !PT ;  /* 0x000000ff03007812 */ /* 0x000fc800078ec0ff */
[----:B------:R-:W-:Y:S01]  /*115f0*/  PRMT R24, R0, 0x5410, R2 ;  /* 0x0000541000187816 */ /* 0x000fe20000000002 */
[--C-:B------:R-:W-:Y:S02]  /*11600*/  HSET2.LE.AND R0, R6, R136.reuse, PT ;  /* 0x0000008806007233 */ /* 0x100fe40003803000 */
[--C-:B------:R-:W-:Y:S02]  /*11610*/  HSET2.LE.AND R2, R5, R136.reuse, PT ;  /* 0x0000008805027233 */ /* 0x100fe40003803000 */
[--C-:B------:R-:W-:Y:S01]  /*11620*/  HSET2.LE.AND R3, R4, R136.reuse, PT ;  /* 0x0000008804037233 */ /* 0x100fe20003803000 */
[----:B------:R-:W-:Y:S01]  /*11630*/  LOP3.LUT R6, R0, R36, RZ, 0xc0, !PT ;  /* 0x0000002400067212 */ /* 0x000fe200078ec0ff */
[----:B------:R-:W-:Y:S01]  /*11640*/  HSET2.LE.AND R0, R24, R136, PT ;  /* 0x0000008818007233 */ /* 0x000fe20003803000 */
[----:B------:R-:W-:Y:S02]  /*11650*/  LOP3.LUT R7, R2, R30, RZ, 0xc0, !PT ;  /* 0x0000001e02077212 */ /* 0x000fe400078ec0ff */
[----:B------:R-:W-:-:S02]  /*11660*/  LOP3.LUT R4, R3, R45, RZ, 0xc0, !PT ;  /* 0x0000002d03047212 */ /* 0x000fc400078ec0ff */
[----:B------:R-:W-:Y:S01]  /*11670*/  LOP3.LUT R5, R0, R41, RZ, 0xc0, !PT ;  /* 0x0000002900057212 */ /* 0x000fe200078ec0ff */
[----:B------:R-:W-:Y:S02]  /*11680*/  IMAD.MOV.U32 R36, RZ, RZ, R40 ;  /* 0x000000ffff247224 */ /* 0x000fe400078e0028 */
[----:B------:R-:W-:Y:S02]  /*11690*/  IMAD.MOV.U32 R39, RZ, RZ, R95 ;  /* 0x000000ffff277224 */ /* 0x000fe400078e005f */
[----:B------:R-:W-:Y:S02]  /*116a0*/  IMAD.MOV.U32 R44, RZ, RZ, R94 ;  /* 0x000000ffff2c7224 */ /* 0x000fe400078e005e */
[----:B------:R-:W-:Y:S02]  /*116b0*/  IMAD.MOV.U32 R46, RZ, RZ, R93 ;  /* 0x000000ffff2e7224 */ /* 0x000fe400078e005d */
[----:B------:R-:W-:Y:S01]  /*116c0*/  IMAD.MOV.U32 R40, RZ, RZ, R92 ;  /* 0x000000ffff287224 */ /* 0x000fe200078e005c */
[----:B--2---:R-:W2:Y:S02]  /*116d0*/  LDSM.16.MT88.4 R20, [R165+0x6000] ;  /* 0x00600000a514783b */ /* 0x004ea40000004200 */
[-C--:B--2---:R-:W-:Y:S08]  /*116e0*/  HMMA.16816.F32.BF16 R92, R8, R20.reuse, R88 ;  /* 0x00000014085c723c */ /* 0x084ff00000041858 */
[----:B------:R-:W-:Y:S07]  /*116f0*/  HMMA.16816.F32.BF16 R88, R4, R20, R108 ;  /* 0x000000140458723c */ /* 0x000fee000004186c */
[----:B------:R-:W-:Y:S01]  /*11700*/  IMAD.MOV.U32 R108, RZ, RZ, R87 ;  /* 0x000000ffff6c7224 */ /* 0x000fe200078e0057 */
[----:B------:R-:W-:Y:S01]  /*11710*/  HMMA.16816.F32.BF16 R80, R8, R22, R80 ;  /* 0x000000160850723c */ /* 0x000fe20000041850 */
[----:B------:R-:W-:-:S02]  /*11720*/  IMAD.MOV.U32 R109, RZ, RZ, R86 ;  /* 0x000000ffff6d7224 */ /* 0x000fc400078e0056 */
[----:B------:R-:W-:Y:S02]  /*11730*/  IMAD.MOV.U32 R110, RZ, RZ, R84 ;  /* 0x000000ffff6e7224 */ /* 0x000fe400078e0054 */
[----:B------:R-:W-:-:S03]  /*11740*/  IMAD.MOV.U32 R111, RZ, RZ, R85 ;  /* 0x000000ffff6f7224 */ /* 0x000fc600078e0055 */
[----:B------:R-:W-:Y:S01]  /*11750*/  HMMA.16816.F32.BF16 R84, R4, R22, R104 ;  /* 0x000000160454723c */ /* 0x000fe20000041868 */
[----:B---3--:R-:W2:Y:S01]  /*11760*/  LDSM.16.MT88.4 R20, [R168+0x6000] ;  /* 0x00600000a814783b */ /* 0x008ea20000004200 */
[----:B------:R-:W-:Y:S01]  /*11770*/  IMAD.MOV.U32 R41, RZ, RZ, R43 ;  /* 0x000000ffff297224 */ /* 0x000fe200078e002b */
[----:B------:R-:W-:Y:S01]  /*11780*/  LOP3.LUT R33, R33, UR12, R26, 0x96, !PT ;  /* 0x0000000c21217c12 */ /* 0x000fe2000f8e961a */
[----:B------:R-:W-:Y:S01]  /*11790*/  IMAD.MOV.U32 R37, RZ, RZ, R72 ;  /* 0x000000ffff257224 */ /* 0x000fe200078e0048 */
[----:B----4-:R-:W3:Y:S01]  /*117a0*/  LDSM.16.MT88.4 R24, [R166+0x6000] ;  /* 0x00600000a618783b */ /* 0x010ee20000004200 */
[----:B------:R-:W-:Y:S02]  /*117b0*/  IMAD.MOV.U32 R38, RZ, RZ, R73 ;  /* 0x000000ffff267224 */ /* 0x000fe400078e0049 */
[----:B------:R-:W-:Y:S02]  /*117c0*/  IMAD.MOV.U32 R45, RZ, RZ, R59 ;  /* 0x000000ffff2d7224 */ /* 0x000fe400078e003b */
[----:B------:R-:W-:-:S02]  /*117d0*/  IMAD.MOV.U32 R43, RZ, RZ, R75 ;  /* 0x000000ffff2b7224 */ /* 0x000fc400078e004b */
[----:B------:R-:W-:Y:S02]  /*117e0*/  IMAD.MOV.U32 R104, RZ, RZ, R74 ;  /* 0x000000ffff687224 */ /* 0x000fe400078e004a */
[----:B------:R-:W-:Y:S02]  /*117f0*/  IMAD.MOV.U32 R105, RZ, RZ, R57 ;  /* 0x000000ffff697224 */ /* 0x000fe400078e0039 */
[----:B------:R-:W-:Y:S02]  /*11800*/  IMAD.MOV.U32 R106, RZ, RZ, R61 ;  /* 0x000000ffff6a7224 */ /* 0x000fe400078e003d */
[----:B------:R-:W-:Y:S01]  /*11810*/  IMAD.MOV.U32 R107, RZ, RZ, R62 ;  /* 0x000000ffff6b7224 */ /* 0x000fe200078e003e */
[-C--:B--2---:R-:W-:Y:S08]  /*11820*/  HMMA.16816.F32.BF16 R76, R8, R20.reuse, R76 ;  /* 0x00000014084c723c */ /* 0x084ff0000004184c */
[C---:B------:R-:W-:Y:S08]  /*11830*/  HMMA.16816.F32.BF16 R72, R4.reuse, R20, R116 ;  /* 0x000000140448723c */ /* 0x040ff00000041874 */
[-C--:B------:R-:W-:Y:S08]  /*11840*/  HMMA.16816.F32.BF16 R60, R4, R22.reuse, R120 ;  /* 0x00000016043c723c */ /* 0x080ff00000041878 */
[----:B------:R-:W-:Y:S01]  /*11850*/  HMMA.16816.F32.BF16 R56, R8, R22, R48 ;  /* 0x000000160838723c */ /* 0x000fe20000041830 */
[----:B------:R-:W2:Y:S01]  /*11860*/  LDSM.16.MT88.4 R20, [R167+0x6000] ;  /* 0x00600000a714783b */ /* 0x000ea20000004200 */
[----:B------:R-:W-:-:S05]  /*11870*/  IMAD.WIDE.U32 R2, R29, -0x2daee0ad, RZ ;  /* 0xd2511f531d027825 */ /* 0x000fca00078e00ff */
[----:B------:R-:W-:Y:S01]  /*11880*/  LOP3.LUT R0, R3, UR13, R28, 0x96, !PT ;  /* 0x0000000d03007c12 */ /* 0x000fe2000f8e961c */
[----:B---3--:R-:W-:Y:S01]  /*11890*/  HMMA.16816.F32.BF16 R48, R4, R24, R240 ;  /* 0x000000180430723c */ /* 0x008fe200000418f0 */
[----:B------:R-:W-:-:S07]  /*118a0*/  LOP3.LUT R3, R2, 0xffff, RZ, 0xc0, !PT ;  /* 0x0000ffff02037812 */ /* 0x000fce00078ec0ff */
[----:B------:R-:W-:Y:S01]  /*118b0*/  HMMA.16816.F32.BF16 R44, R4, R26, R44 ;  /* 0x0000001a042c723c */ /* 0x000fe2000004182c */
[----:B------:R-:W-:-:S07]  /*118c0*/  SHF.R.U32.HI R3, RZ, 0x8, R3 ;  /* 0x00000008ff037819 */ /* 0x000fce0000011603 */
[C---:B------:R-:W-:Y:S08]  /*118d0*/  HMMA.16816.F32.BF16 R52, R8.reuse, R24, R52 ;  /* 0x000000180834723c */ /* 0x040ff00000041834 */
[----:B------:R-:W-:Y:S08]  /*118e0*/  HMMA.16816.F32.BF16 R96, R8, R26, R96 ;  /* 0x0000001a0860723c */ /* 0x000ff00000041860 */
[C---:B--2---:R-:W-:Y:S08]  /*118f0*/  HMMA.16816.F32.BF16 R40, R4.reuse, R20, R40 ;  /* 0x000000140428723c */ /* 0x044ff00000041828 */
[----:B------:R-:W-:Y:S08]  /*11900*/  HMMA.16816.F32.BF16 R36, R4, R22, R36 ;  /* 0x000000160424723c */ /* 0x000ff00000041824 */
[----:B------:R-:W-:Y:S01]  /*11910*/  HMMA.16816.F32.BF16 R104, R8, R20, R104 ;  /* 0x000000140868723c */ /* 0x000fe20000041868 */
[----:B------:R-:W-:-:S07]  /*11920*/  SHF.R.U32.HI R5, RZ, 0x10, R2 ;  /* 0x00000010ff057819 */ /* 0x000fce0000011602 */
[----:B------:R-:W-:Y:S01]  /*11930*/  HMMA.16816.F32.BF16 R108, R8, R22, R108 ;  /* 0x00000016086c723c */ /* 0x000fe2000004186c */
[----:B------:R-:W-:Y:S01]  /*11940*/  LOP3.LUT R6, R2, 0xff, RZ, 0xc0, !PT ;  /* 0x000000ff02067812 */ /* 0x000fe200078ec0ff */
[----:B------:R-:W-:Y:S01]  /*11950*/  IMAD.MOV.U32 R243, RZ, RZ, R31 ;  /* 0x000000fffff37224 */ /* 0x000fe200078e001f */
[----:B------:R-:W-:Y:S01]  /*11960*/  SHF.R.U32.HI R4, RZ, 0x18, R2 ;  /* 0x00000018ff047819 */ /* 0x000fe20000011602 */
[----:B------:R-:W2:Y:S01]  /*11970*/  LDSM.16.MT88.4 R20, [R165+0x6800] ;  /* 0x00680000a514783b */ /* 0x000ea20000004200 */
[----:B------:R-:W-:Y:S02]  /*11980*/  LOP3.LUT R2, R5, 0xff, RZ, 0xc0, !PT ;  /* 0x000000ff05027812 */ /* 0x000fe400078ec0ff */
[----:B------:R-:W-:Y:S01]  /*11990*/  PRMT R7, R6, 0x5410, R3 ;  /* 0x0000541006077816 */ /* 0x000fe20000000003 */
[----:B------:R-:W3:Y:S01]  /*119a0*/  LDSM.16.MT88.4 R24, [R166+0x6800] ;  /* 0x00680000a618783b */ /* 0x000ee20000004200 */
[----:B------:R-:W-:Y:S02]  /*119b0*/  PRMT R8, R2, 0x5410, R4 ;  /* 0x0000541002087816 */ /* 0x000fe40000000004 */
[----:B------:R-:W-:Y:S01]  /*119c0*/  LOP3.LUT R2, R0, 0xffff, RZ, 0xc0, !PT ;  /* 0x0000ffff00027812 */ /* 0x000fe200078ec0ff */
[----:B------:R-:W-:Y:S01]  /*119d0*/  LDSM.16.MT88.4 R28, [R167+0x6800] ;  /* 0x00680000a71c783b */ /* 0x000fe20000004200 */
[----:B------:R-:W-:-:S02]  /*119e0*/  SHF.R.U32.HI R3, RZ, 0x10, R0 ;  /* 0x00000010ff037819 */ /* 0x000fc40000011600 */
[----:B------:R-:W-:Y:S02]  /*119f0*/  LOP3.LUT R6, R0, 0xff, RZ, 0xc0, !PT ;  /* 0x000000ff00067812 */ /* 0x000fe400078ec0ff */
[----:B------:R-:W-:Y:S01]  /*11a00*/  SHF.R.U32.HI R5, RZ, 0x18, R0 ;  /* 0x00000018ff057819 */ /* 0x000fe20000011600 */
[----:B------:R-:W-:Y:S01]  /*11a10*/  HSET2.LE.AND R0, R7, R136, PT ;  /* 0x0000008807007233 */ /* 0x000fe20003803000 */
[----:B------:R-:W-:-:S04]  /*11a20*/  SHF.R.U32.HI R4, RZ, 0x8, R2 ;  /* 0x00000008ff047819 */ /* 0x000fc80000011602 */
[----:B------:R-:W-:Y:S02]  /*11a30*/  PRMT R4, R6, 0x5410, R4 ;  /* 0x0000541006047816 */ /* 0x000fe40000000004 */
[----:B------:R-:W-:Y:S01]  /*11a40*/  LOP3.LUT R6, R0, R113, RZ, 0xc0, !PT ;  /* 0x0000007100067212 */ /* 0x000fe200078ec0ff */
[----:B------:R-:W-:Y:S02]  /*11a50*/  HSET2.LE.AND R0, R8, R136, PT ;  /* 0x0000008808007233 */ /* 0x000fe40003803000 */
[----:B------:R-:W4:Y:S01]  /*11a60*/  LDSM.16.MT88.4 R8, [R168+0x6800] ;  /* 0x00680000a808783b */ /* 0x000f220000004200 */
[----:B------:R-:W-:-:S04]  /*11a70*/  LOP3.LUT R2, R3, 0xff, RZ, 0xc0, !PT ;  /* 0x000000ff03027812 */ /* 0x000fc800078ec0ff */
[----:B------:R-:W-:Y:S01]  /*11a80*/  PRMT R3, R2, 0x5410, R5 ;  /* 0x0000541002037816 */ /* 0x000fe20000000005 */
[----:B------:R-:W-:-:S04]  /*11a90*/  HSET2.LE.AND R2, R4, R136, PT ;  /* 0x0000008804027233 */ /* 0x000fc80003803000 */
[----:B------:R-:W-:Y:S01]  /*11aa0*/  HSET2.LE.AND R3, R3, R136, PT ;  /* 0x0000008803037233 */ /* 0x000fe20003803000 */
[----:B------:R-:W-:Y:S02]  /*11ab0*/  LOP3.LUT R7, R0, R112, RZ, 0xc0, !PT ;  /* 0x0000007000077212 */ /* 0x000fe400078ec0ff */
[----:B------:R-:W-:Y:S02]  /*11ac0*/  LOP3.LUT R4, R2, R115, RZ, 0xc0, !PT ;  /* 0x0000007302047212 */ /* 0x000fe400078ec0ff */
[----:B------:R-:W-:Y:S01]  /*11ad0*/  LOP3.LUT R5, R3, R114, RZ, 0xc0, !PT ;  /* 0x0000007203057212 */ /* 0x000fe200078ec0ff */
[----:B------:R-:W-:Y:S02]  /*11ae0*/  IMAD.MOV.U32 R236, RZ, RZ, R124 ;  /* 0x000000ffffec7224 */ /* 0x000fe400078e007c */
[----:B------:R-:W-:Y:S02]  /*11af0*/  IMAD.MOV.U32 R237, RZ, RZ, R125 ;  /* 0x000000ffffed7224 */ /* 0x000fe400078e007d */
[----:B------:R-:W-:-:S02]  /*11b00*/  IMAD.MOV.U32 R228, RZ, RZ, R126 ;  /* 0x000000ffffe47224 */ /* 0x000fc400078e007e */
[----:B------:R-:W-:Y:S01]  /*11b10*/  IMAD.MOV.U32 R252, RZ, RZ, R127 ;  /* 0x000000fffffc7224 */ /* 0x000fe200078e007f */
[----:B--2---:R-:W-:Y:S01]  /*11b20*/  HMMA.16816.F32.BF16 R112, R4, R20, R88 ;  /* 0x000000140470723c */ /* 0x004fe20000041858 */
[----:B------:R-:W-:-:S07]  /*11b30*/  IMAD.WIDE.U32 R2, R33, -0x2daee0ad, RZ ;  /* 0xd2511f5321027825 */ /* 0x000fce00078e00ff */
[C---:B------:R-:W-:Y:S08]  /*11b40*/  HMMA.16816.F32.BF16 R124, R4.reuse, R22, R84 ;  /* 0x00000016047c723c */ /* 0x040ff00000041854 */
[C---:B---3--:R-:W-:Y:S08]  /*11b50*/  HMMA.16816.F32.BF16 R88, R4.reuse, R24, R48 ;  /* 0x000000180458723c */ /* 0x048ff00000041830 */
[C---:B----4-:R-:W-:Y:S08]  /*11b60*/  HMMA.16816.F32.BF16 R120, R4.reuse, R8, R72 ;  /* 0x000000080478723c */ /* 0x050ff00000041848 */
[C---:B------:R-:W-:Y:S08]  /*11b70*/  HMMA.16816.F32.BF16 R116, R4.reuse, R10, R60 ;  /* 0x0000000a0474723c */ /* 0x040ff0000004183c */
[C---:B------:R-:W-:Y:S08]  /*11b80*/  HMMA.16816.F32.BF16 R84, R4.reuse, R26, R44 ;  /* 0x0000001a0454723c */ /* 0x040ff0000004182c */
[C---:B------:R-:W-:Y:S08]  /*11b90*/  HMMA.16816.F32.BF16 R72, R4.reuse, R28, R40 ;  /* 0x0000001c0448723c */ /* 0x040ff00000041828 */
[----:B------:R-:W-:Y:S07]  /*11ba0*/  HMMA.16816.F32.BF16 R60, R4, R30, R36 ;  /* 0x0000001e043c723c */ /* 0x000fee0000041824 */
[----:B------:R-:W-:-:S05]  /*11bb0*/  IMAD.WIDE.U32 R6, R128, -0x2daee0ad, RZ ;  /* 0xd2511f5380067825 */ /* 0x000fca00078e00ff */
[----:B------:R-:W-:Y:S02]  /*11bc0*/  LOP3.LUT R4, R7, UR11, R34, 0x96, !PT ;  /* 0x0000000b07047c12 */ /* 0x000fe4000f8e9622 */
[----:B------:R-:W-:-:S03]  /*11bd0*/  LOP3.LUT R0, R3, UR9, R6, 0x96, !PT ;  /* 0x0000000903007c12 */ /* 0x000fc6000f8e9606 */
[----:B------:R-:W-:-:S04]  /*11be0*/  IMAD.WIDE.U32 R4, R4, -0x326172a9, RZ ;  /* 0xcd9e8d5704047825 */ /* 0x000fc800078e00ff */
[----:B------:R-:W-:Y:S01]  /*11bf0*/  IMAD.WIDE.U32 R34, R0, -0x326172a9, RZ ;  /* 0xcd9e8d5700227825 */ /* 0x000fe200078e00ff */
[----:B------:R-:W-:-:S04]  /*11c00*/  LOP3.LUT R0, R5, UR10, R32, 0x96, !PT ;  /* 0x0000000a05007c12 */ /* 0x000fc8000f8e9620 */
[----:B------:R-:W-:Y:S01]  /*11c10*/  LOP3.LUT R3, R35, UR8, R4, 0x96, !PT ;  /* 0x0000000823037c12 */ /* 0x000fe2000f8e9604 */
[----:B------:R-:W-:-:S04]  /*11c20*/  IMAD.WIDE.U32 R4, R0, -0x2daee0ad, RZ ;  /* 0xd2511f5300047825 */ /* 0x000fc800078e00ff */
[----:B------:R-:W-:Y:S01]  /*11c30*/  IMAD.WIDE.U32 R32, R3, -0x2daee0ad, RZ ;  /* 0xd2511f5303207825 */ /* 0x000fe200078e00ff */
[----:B------:R-:W-:Y:S01]  /*11c40*/  LOP3.LUT R3, R5, UR7, R2, 0x96, !PT ;  /* 0x0000000705037c12 */ /* 0x000fe2000f8e9602 */
[----:B------:R-:W-:Y:S03]  /*11c50*/  HMMA.16816.F32.BF16 R40, R12, R28, R104 ;  /* 0x0000001c0c28723c */ /* 0x000fe60000041868 */
[----:B------:R-:W-:-:S04]  /*11c60*/  LOP3.LUT R2, R33, UR5, R4, 0x96, !PT ;  /* 0x0000000521027c12 */ /* 0x000fc8000f8e9604 */
[----:B------:R-:W-:-:S04]  /*11c70*/  IMAD.WIDE.U32 R28, R3, -0x326172a9, RZ ;  /* 0xcd9e8d57031c7825 */ /* 0x000fc800078e00ff */
[----:B------:R-:W-:Y:S01]  /*11c80*/  IMAD.WIDE.U32 R2, R2, -0x326172a9, RZ ;  /* 0xcd9e8d5702027825 */ /* 0x000fe200078e00ff */
[----:B------:R-:W-:Y:S04]  /*11c90*/  HMMA.16816.F32.BF16 R48, R12, R20, R92 ;  /* 0x000000140c30723c */ /* 0x000fe8000004185c */
[----:B------:R-:W-:-:S04]  /*11ca0*/  LOP3.LUT R0, R3, UR14, R28, 0x96, !PT ;  /* 0x0000000e03007c12 */ /* 0x000fc8000f8e961c */
[----:B------:R-:W-:Y:S01]  /*11cb0*/  HMMA.16816.F32.BF16 R80, R12, R22, R80 ;  /* 0x000000160c50723c */ /* 0x000fe20000041850 */
[----:B------:R-:W2:Y:S01]  /*11cc0*/  LDSM.16.MT88.4 R20, [R165+0x7000] ;  /* 0x00700000a514783b */ /* 0x000ea20000004200 */
[----:B------:R-:W-:Y:S02]  /*11cd0*/  LOP3.LUT R3, R2, 0xffff, RZ, 0xc0, !PT ;  /* 0x0000ffff02037812 */ /* 0x000fe400078ec0ff */
[----:B------:R-:W-:-:S04]  /*11ce0*/  LOP3.LUT R4, R0, 0xffff, RZ, 0xc0, !PT ;  /* 0x0000ffff00047812 */ /* 0x000fc800078ec0ff */
[----:B------:R-:W-:Y:S01]  /*11cf0*/  HMMA.16816.F32.BF16 R76, R12, R8, R76 ;  /* 0x000000080c4c723c */ /* 0x000fe2000004184c */
[----:B------:R-:W-:-:S07]  /*11d00*/  SHF.R.U32.HI R5, RZ, 0x8, R3 ;  /* 0x00000008ff057819 */ /* 0x000fce0000011603 */
[C---:B------:R-:W-:Y:S01]  /*11d10*/  HMMA.16816.F32.BF16 R56, R12.reuse, R10, R56 ;  /* 0x0000000a0c38723c */ /* 0x040fe20000041838 */
[----:B------:R-:W-:Y:S07]  /*11d20*/  LDSM.16.MT88.4 R8, [R166+0x7000] ;  /* 0x00700000a608783b */ /* 0x000fee0000004200 */
[C---:B------:R-:W-:Y:S08]  /*11d30*/  HMMA.16816.F32.BF16 R52, R12.reuse, R24, R52 ;  /* 0x000000180c34723c */ /* 0x040ff00000041834 */
[C---:B------:R-:W-:Y:S01]  /*11d40*/  HMMA.16816.F32.BF16 R44, R12.reuse, R26, R96 ;  /* 0x0000001a0c2c723c */ /* 0x040fe20000041860 */
[----:B------:R-:W-:Y:S07]  /*11d50*/  LDSM.16.MT88.4 R24, [R167+0x7000] ;  /* 0x00700000a718783b */ /* 0x000fee0000004200 */
[----:B------:R-:W-:Y:S01]  /*11d60*/  HMMA.16816.F32.BF16 R36, R12, R30, R108 ;  /* 0x0000001e0c24723c */ /* 0x000fe2000004186c */
[----:B------:R-:W3:Y:S01]  /*11d70*/  LDSM.16.MT88.4 R12, [R168+0x7000] ;  /* 0x00700000a80c783b */ /* 0x000ee20000004200 */
[----:B------:R-:W-:-:S02]  /*11d80*/  LOP3.LUT R6, R0, 0xff, RZ, 0xc0, !PT ;  /* 0x000000ff00067812 */ /* 0x000fc400078ec0ff */
[----:B------:R-:W-:Y:S02]  /*11d90*/  SHF.R.U32.HI R3, RZ, 0x8, R4 ;  /* 0x00000008ff037819 */ /* 0x000fe40000011604 */
[----:B------:R-:W-:Y:S02]  /*11da0*/  LOP3.LUT R7, R2, 0xff, RZ, 0xc0, !PT ;  /* 0x000000ff02077812 */ /* 0x000fe400078ec0ff */
[--C-:B------:R-:W-:Y:S02]  /*11db0*/  SHF.R.U32.HI R4, RZ, 0x10, R2.reuse ;  /* 0x00000010ff047819 */ /* 0x100fe40000011602 */
[----:B------:R-:W-:Y:S02]  /*11dc0*/  SHF.R.U32.HI R28, RZ, 0x18, R2 ;  /* 0x00000018ff1c7819 */ /* 0x000fe40000011602 */
[----:B------:R-:W-:Y:S02]  /*11dd0*/  SHF.R.U32.HI R2, RZ, 0x10, R0 ;  /* 0x00000010ff027819 */ /* 0x000fe40000011600 */
[----:B------:R-:W-:-:S02]  /*11de0*/  PRMT R3, R6, 0x5410, R3 ;  /* 0x0000541006037816 */ /* 0x000fc40000000003 */
[----:B------:R-:W-:Y:S02]  /*11df0*/  PRMT R7, R7, 0x5410, R5 ;  /* 0x0000541007077816 */ /* 0x000fe40000000005 */
[----:B------:R-:W-:Y:S02]  /*11e00*/  SHF.R.U32.HI R5, RZ, 0x18, R0 ;  /* 0x00000018ff057819 */ /* 0x000fe40000011600 */
[----:B------:R-:W-:Y:S01]  /*11e10*/  LOP3.LUT R2, R2, 0xff, RZ, 0xc0, !PT ;  /* 0x000000ff02027812 */ /* 0x000fe200078ec0ff */
[----:B------:R-:W-:Y:S01]  /*11e20*/  HSET2.LE.AND R0, R3, R136, PT ;  /* 0x0000008803007233 */ /* 0x000fe20003803000 */
[----:B------:R-:W-:Y:S02]  /*11e30*/  LOP3.LUT R4, R4, 0xff, RZ, 0xc0, !PT ;  /* 0x000000ff04047812 */ /* 0x000fe400078ec0ff */
[----:B------:R-:W-:Y:S02]  /*11e40*/  PRMT R2, R2, 0x5410, R5 ;  /* 0x0000541002027816 */ /* 0x000fe40000000005 */
[----:B------:R-:W-:-:S02]  /*11e50*/  PRMT R3, R4, 0x5410, R28 ;  /* 0x0000541004037816 */ /* 0x000fc4000000001c */
[----:B------:R-:W-:Y:S01]  /*11e60*/  LOP3.LUT R4, R0, R132, RZ, 0xc0, !PT ;  /* 0x0000008400047212 */ /* 0x000fe200078ec0ff */
[--C-:B------:R-:W-:Y:S02]  /*11e70*/  HSET2.LE.AND R0, R2, R136.reuse, PT ;  /* 0x0000008802007233 */ /* 0x100fe40003803000 */
[--C-:B------:R-:W-:Y:S02]  /*11e80*/  HSET2.LE.AND R2, R7, R136.reuse, PT ;  /* 0x0000008807027233 */ /* 0x100fe40003803000 */
[----:B------:R-:W-:-:S03]  /*11e90*/  HSET2.LE.AND R3, R3, R136, PT ;  /* 0x0000008803037233 */ /* 0x000fc60003803000 */
[----:B------:R-:W-:Y:S02]  /*11ea0*/  LOP3.LUT R6, R2, R131, RZ, 0xc0, !PT ;  /* 0x0000008302067212 */ /* 0x000fe400078ec0ff */
[----:B------:R-:W-:Y:S02]  /*11eb0*/  LOP3.LUT R2, R29, UR6, R34, 0x96, !PT ;  /* 0x000000061d027c12 */ /* 0x000fe4000f8e9622 */
[----:B------:R-:W-:Y:S02]  /*11ec0*/  LOP3.LUT R5, R0, R129, RZ, 0xc0, !PT ;  /* 0x0000008100057212 */ /* 0x000fe400078ec0ff */
[----:B------:R-:W-:Y:S01]  /*11ed0*/  LOP3.LUT R7, R3, R130, RZ, 0xc0, !PT ;  /* 0x0000008203077212 */ /* 0x000fe200078ec0ff */
[----:B------:R-:W-:Y:S01]  /*11ee0*/  IMAD.WIDE.U32 R2, R2, -0x2daee0ad, RZ ;  /* 0xd2511f5302027825 */ /* 0x000fe200078e00ff */
[----:B------:R-:W-:Y:S02]  /*11ef0*/  @!P1 HFMA2.BF16_V2 R135, -RZ.H0_H0, RZ.H0_H0, -R143.H0_H0 ;  /* 0x200000ffff879231 */ /* 0x000fe4000034098f */
[----:B------:R-:W-:Y:S01]  /*11f00*/  @!P0 HFMA2.BF16_V2 R134, -RZ.H0_H0, RZ.H0_H0, -R142.H0_H0 ;  /* 0x200000ffff868231 */ /* 0x000fe2000034098e */
[----:B------:R-:W-:-:S02]  /*11f10*/  PRMT R137, R143, 0x5410, R142 ;  /* 0x000054108f897816 */ /* 0x000fc4000000008e */
[----:B------:R-:W-:Y:S01]  /*11f20*/  LOP3.LUT R0, R2, 0xffff, RZ, 0xc0, !PT ;  /* 0x0000ffff02007812 */ /* 0x000fe200078ec0ff */
[----:B--2---:R-:W-:Y:S01]  /*11f30*/  HMMA.16816.F32.BF16 R104, R4, R22, R124 ;  /* 0x000000160468723c */ /* 0x004fe2000004187c */
[----:B------:R-:W-:Y:S01]  /*11f40*/  @!P1 PRMT R143, R135, 0x5410, RZ ;  /* 0x00005410878f9816 */ /* 0x000fe200000000ff */
[----:B------:R-:W-:Y:S01]  /*11f50*/  LDSM.16.MT88.4 R124, [R168+0x7800] ;  /* 0x00780000a87c783b */ /* 0x000fe20000004200 */
[----:B------:R-:W-:-:S03]  /*11f60*/  @!P0 PRMT R142, R134, 0x5410, RZ ;  /* 0x00005410868e8816 */ /* 0x000fc600000000ff */
[----:B------:R-:W2:Y:S02]  /*11f70*/  LDSM.16.MT88.4 R132, [R165+0x7800] ;  /* 0x00780000a584783b */ /* 0x000ea40000004200 */
[C---:B---3--:R-:W-:Y:S02]  /*11f80*/  HMMA.16816.F32.BF16 R92, R4.reuse, R14, R116 ;  /* 0x0000000e045c723c */ /* 0x048fe40000041874 */
[----:B------:R-:W3:Y:S04]  /*11f90*/  LDSM.16.MT88.4 R116, [R166+0x7800] ;  /* 0x00780000a674783b */ /* 0x000ee80000004200 */
[----:B------:R-:W-:Y:S02]  /*11fa0*/  STG.E.U16 [R70.64+-0x60], R220 ;  /* 0xffffa0dc46007986 */ /* 0x000fe4000c101520 */
[-C--:B------:R-:W-:Y:S02]  /*11fb0*/  HMMA.16816.F32.BF16 R96, R4, R12.reuse, R120 ;  /* 0x0000000c0460723c */ /* 0x080fe40000041878 */
[----:B------:R-:W-:Y:S06]  /*11fc0*/  STG.E.U16 [R70.64+-0x5e], R219 ;  /* 0xffffa2db46007986 */ /* 0x000fec000c101520 */
[C---:B------:R-:W-:Y:S01]  /*11fd0*/  HMMA.16816.F32.BF16 R128, R16.reuse, R12, R76 ;  /* 0x0000000c1080723c */ /* 0x040fe2000004184c */
[----:B------:R-:W-:Y:S04]  /*11fe0*/  STG.E.U16 [R68.64+-0x60], R217 ;  /* 0xffffa0d944007986 */ /* 0x000fe8000c101520 */
[----:B------:R-:W-:Y:S03]  /*11ff0*/  STG.E.U16 [R68.64+-0x5e], R218 ;  /* 0xffffa2da44007986 */ /* 0x000fe6000c101520 */
[----:B------:R-:W-:Y:S01]  /*12000*/  HMMA.16816.F32.BF16 R56, R16, R14, R56 ;  /* 0x0000000e1038723c */ /* 0x000fe20000041838 */
[----:B------:R-:W4:Y:S04]  /*12010*/  LDSM.16.MT88.4 R12, [R167+0x7800] ;  /* 0x00780000a70c783b */ /* 0x000f280000004200 */
[----:B------:R-:W-:Y:S03]  /*12020*/  STG.E.U16 [R66.64+-0x60], R189 ;  /* 0xffffa0bd42007986 */ /* 0x000fe6000c101520 */
[C---:B------:R-:W-:Y:S01]  /*12030*/  HMMA.16816.F32.BF16 R112, R4.reuse, R20, R112 ;  /* 0x000000140470723c */ /* 0x040fe20000041870 */
[----:B------:R-:W-:Y:S07]  /*12040*/  STG.E.U16 [R66.64+-0x5e], R163 ;  /* 0xffffa2a342007986 */ /* 0x000fee000c101520 */
[C---:B------:R-:W-:Y:S01]  /*12050*/  HMMA.16816.F32.BF16 R88, R4.reuse, R8, R88 ;  /* 0x000000080458723c */ /* 0x040fe20000041858 */
[----:B------:R-:W-:Y:S07]  /*12060*/  STG.E.U16 [R64.64+-0x60], R161 ;  /* 0xffffa0a140007986 */ /* 0x000fee000c101520 */
[C---:B------:R-:W-:Y:S01]  /*12070*/  HMMA.16816.F32.BF16 R84, R4.reuse, R10, R84 ;  /* 0x0000000a0454723c */ /* 0x040fe20000041854 */
[----:B------:R-:W-:Y:S07]  /*12080*/  STG.E.U16 [R64.64+-0x5e], R162 ;  /* 0xffffa2a240007986 */ /* 0x000fee000c101520 */
[C---:B------:R-:W-:Y:S01]  /*12090*/  HMMA.16816.F32.BF16 R72, R4.reuse, R24, R72 ;  /* 0x000000180448723c */ /* 0x040fe20000041848 */
[----:B------:R-:W-:Y:S07]  /*120a0*/  STG.E.U16 [R70.64+-0x50], R215 ;  /* 0xffffb0d746007986 */ /* 0x000fee000c101520 */
[----:B------:R-:W-:Y:S01]  /*120b0*/  HMMA.16816.F32.BF16 R60, R4, R26, R60 ;  /* 0x0000001a043c723c */ /* 0x000fe2000004183c */
[----:B------:R-:W-:Y:S06]  /*120c0*/  STG.E.U16 [R70.64+-0x4e], R214 ;  /* 0xffffb2d646007986 */ /* 0x000fec000c101520 */
[----:B------:R-:W-:-:S02]  /*120d0*/  SHF.R.U32.HI R4, RZ, 0x8, R0 ;  /* 0x00000008ff047819 */ /* 0x000fc40000011600 */
[----:B------:R-:W-:Y:S02]  /*120e0*/  LOP3.LUT R0, R3, UR13, R32, 0x96, !PT ;  /* 0x0000000d03007c12 */ /* 0x000fe4000f8e9620 */
[----:B------:R-:W-:Y:S01]  /*120f0*/  LOP3.LUT R5, R2, 0xff, RZ, 0xc0, !PT ;  /* 0x000000ff02057812 */ /* 0x000fe200078ec0ff */
[----:B------:R-:W-:Y:S01]  /*12100*/  STG.E.U16 [R68.64+-0x50], R212 ;  /* 0xffffb0d444007986 */ /* 0x000fe2000c101520 */
[--C-:B------:R-:W-:Y:S02]  /*12110*/  SHF.R.U32.HI R6, RZ, 0x10, R2.reuse ;  /* 0x00000010ff067819 */ /* 0x100fe40000011602 */
[----:B------:R-:W-:Y:S01]  /*12120*/  SHF.R.U32.HI R7, RZ, 0x18, R2 ;  /* 0x00000018ff077819 */ /* 0x000fe20000011602 */
[----:B------:R-:W-:Y:S01]  /*12130*/  STG.E.U16 [R68.64+-0x4e], R213 ;  /* 0xffffb2d544007986 */ /* 0x000fe2000c101520 */
[----:B------:R-:W-:Y:S01]  /*12140*/  LOP3.LUT R2, R0, 0xffff, RZ, 0xc0, !PT ;  /* 0x0000ffff00027812 */ /* 0x000fe200078ec0ff */
[----:B------:R-:W-:Y:S01]  /*12150*/  HMMA.16816.F32.BF16 R52, R16, R8, R52 ;  /* 0x000000081034723c */ /* 0x000fe20000041834 */
[----:B------:R-:W-:Y:S01]  /*12160*/  SHF.R.U32.HI R3, RZ, 0x10, R0 ;  /* 0x00000010ff037819 */ /* 0x000fe20000011600 */
[----:B------:R-:W-:Y:S04]  /*12170*/  STG.E.U16 [R66.64+-0x50], R160 ;  /* 0xffffb0a042007986 */ /* 0x000fe8000c101520 */
[----:B------:R-:W-:Y:S01]  /*12180*/  STG.E.U16 [R66.64+-0x4e], R159 ;  /* 0xffffb29f42007986 */ /* 0x000fe2000c101520 */
[----:B------:R-:W-:-:S02]  /*12190*/  PRMT R8, R5, 0x5410, R4 ;  /* 0x0000541005087816 */ /* 0x000fc40000000004 */
[----:B------:R-:W-:Y:S01]  /*121a0*/  LOP3.LUT R5, R0, 0xff, RZ, 0xc0, !PT ;  /* 0x000000ff00057812 */ /* 0x000fe200078ec0ff */
[----:B------:R-:W-:Y:S01]  /*121b0*/  STG.E.U16 [R64.64+-0x50], R158 ;  /* 0xffffb09e40007986 */ /* 0x000fe2000c101520 */
[----:B------:R-:W-:-:S03]  /*121c0*/  SHF.R.U32.HI R4, RZ, 0x18, R0 ;  /* 0x00000018ff047819 */ /* 0x000fc60000011600 */
[----:B------:R-:W-:Y:S01]  /*121d0*/  STG.E.U16 [R64.64+-0x4e], R157 ;  /* 0xffffb29d40007986 */ /* 0x000fe2000c101520 */
[----:B------:R-:W-:-:S03]  /*121e0*/  SHF.R.U32.HI R0, RZ, 0x8, R2 ;  /* 0x00000008ff007819 */ /* 0x000fc60000011602 */
[----:B------:R-:W-:Y:S01]  /*121f0*/  STG.E.U16 [R70.64+-0x40], R207 ;  /* 0xffffc0cf46007986 */ /* 0x000fe2000c101520 */
[----:B------:R-:W-:-:S03]  /*12200*/  LOP3.LUT R2, R3, 0xff, RZ, 0xc0, !PT ;  /* 0x000000ff03027812 */ /* 0x000fc600078ec0ff */
[----:B------:R-:W-:Y:S01]  /*12210*/  STG.E.U16 [R70.64+-0x3e], R206 ;  /* 0xffffc2ce46007986 */ /* 0x000fe2000c101520 */
[----:B------:R-:W-:-:S03]  /*12220*/  LOP3.LUT R6, R6, 0xff, RZ, 0xc0, !PT ;  /* 0x000000ff06067812 */ /* 0x000fc600078ec0ff */
[----:B------:R-:W-:Y:S04]  /*12230*/  STG.E.U16 [R68.64+-0x40], R204 ;  /* 0xffffc0cc44007986 */ /* 0x000fe8000c101520 */
[----:B------:R-:W-:Y:S04]  /*12240*/  STG.E.U16 [R68.64+-0x3e], R205 ;  /* 0xffffc2cd44007986 */ /* 0x000fe8000c101520 */
[----:B------:R-:W-:Y:S04]  /*12250*/  STG.E.U16 [R66.64+-0x40], R156 ;  /* 0xffffc09c42007986 */ /* 0x000fe8000c101520 */
[----:B------:R-:W-:Y:S01]  /*12260*/  STG.E.U16 [R66.64+-0x3e], R155 ;  /* 0xffffc29b42007986 */ /* 0x000fe2000c101520 */
[----:B------:R-:W-:Y:S03]  /*12270*/  HMMA.16816.F32.BF16 R48, R16, R20, R48 ;  /* 0x000000141030723c */ /* 0x000fe60000041830 */
[----:B------:R-:W-:Y:S01]  /*12280*/  STG.E.U16 [R64.64+-0x40], R145 ;  /* 0xffffc09140007986 */ /* 0x000fe2000c101520 */
[----:B------:R-:W-:-:S03]  /*12290*/  PRMT R2, R2, 0x5410, R4 ;  /* 0x0000541002027816 */ /* 0x000fc60000000004 */
        /* <DEDUP_REMOVED lines=8> */
[----:B------:R1:W-:Y:S01]  /*12320*/  STG.E.U16 [R68.64+-0x2e], R200 ;  /* 0xffffd2c844007986 */ /* 0x0003e2000c101520 */
[C---:B------:R-:W-:Y:S03]  /*12330*/  HMMA.16816.F32.BF16 R40, R16.reuse, R24, R40 ;  /* 0x000000181028723c */ /* 0x040fe60000041828 */
[----:B------:R-:W-:Y:S04]  /*12340*/  STG.E.U16 [R66.64+-0x30], R154 ;  /* 0xffffd09a42007986 */ /* 0x000fe8000c101520 */
[----:B------:R-:W-:Y:S01]  /*12350*/  STG.E.U16 [R66.64+-0x2e], R153 ;  /* 0xffffd29942007986 */ /* 0x000fe2000c101520 */
[----:B------:R-:W-:Y:S03]  /*12360*/  HMMA.16816.F32.BF16 R36, R16, R26, R36 ;  /* 0x0000001a1024723c */ /* 0x000fe60000041824 */
[----:B------:R-:W-:Y:S01]  /*12370*/  STG.E.U16 [R64.64+-0x30], R152 ;  /* 0xffffd09840007986 */ /* 0x000fe2000c101520 */
[----:B------:R-:W-:-:S03]  /*12380*/  HSET2.LE.AND R3, R8, R136, PT ;  /* 0x0000008808037233 */ /* 0x000fc60003803000 */
[----:B------:R-:W-:Y:S01]  /*12390*/  STG.E.U16 [R64.64+-0x2e], R151 ;  /* 0xffffd29740007986 */ /* 0x000fe2000c101520 */
[----:B------:R-:W-:-:S03]  /*123a0*/  HSET2.LE.AND R2, R2, R136, PT ;  /* 0x0000008802027233 */ /* 0x000fc60003803000 */
[----:B------:R1:W-:Y:S04]  /*123b0*/  STG.E.U16 [R70.64+-0x20], R199 ;  /* 0xffffe0c746007986 */ /* 0x0003e8000c101520 */
[----:B------:R-:W-:Y:S01]  /*123c0*/  STG.E.U16 [R70.64+-0x1e], R198 ;  /* 0xffffe2c646007986 */ /* 0x000fe2000c101520 */
[----:B------:R-:W-:-:S03]  /*123d0*/  HSET2.LE.AND R0, R0, R136, PT ;  /* 0x0000008800007233 */ /* 0x000fc60003803000 */
[----:B------:R-:W-:Y:S04]  /*123e0*/  STG.E.U16 [R68.64+-0x20], R197 ;  /* 0xffffe0c544007986 */ /* 0x000fe8000c101520 */
[----:B------:R-:W-:Y:S01]  /*123f0*/  STG.E.U16 [R68.64+-0x1e], R196 ;  /* 0xffffe2c444007986 */ /* 0x000fe2000c101520 */
[----:B------:R-:W-:-:S03]  /*12400*/  HSET2.LE.AND R4, R6, R136, PT ;  /* 0x0000008806047233 */ /* 0x000fc60003803000 */
[----:B------:R-:W-:Y:S04]  /*12410*/  STG.E.U16 [R66.64+-0x20], R150 ;  /* 0xffffe09642007986 */ /* 0x000fe8000c101520 */
[----:B------:R-:W-:Y:S04]  /*12420*/  STG.E.U16 [R66.64+-0x1e], R149 ;  /* 0xffffe29542007986 */ /* 0x000fe8000c101520 */
[----:B------:R-:W-:Y:S04]  /*12430*/  STG.E.U16 [R64.64+-0x20], R143 ;  /* 0xffffe08f40007986 */ /* 0x000fe8000c101520 */
[----:B------:R-:W-:Y:S01]  /*12440*/  STG.E.U16 [R64.64+-0x1e], R142 ;  /* 0xffffe28e40007986 */ /* 0x000fe2000c101520 */
[----:B------:R-:W-:-:S03]  /*12450*/  LOP3.LUT R78, R3, R139, RZ, 0xc0, !PT ;  /* 0x0000008b034e7212 */ /* 0x000fc600078ec0ff */
[----:B------:R-:W-:Y:S04]  /*12460*/  STG.E.U16 [R70.64+-0x10], R195 ;  /* 0xfffff0c346007986 */ /* 0x000fe8000c101520 */
[----:B------:R-:W-:Y:S01]  /*12470*/  STG.E.U16 [R70.64+-0xe], R194 ;  /* 0xfffff2c246007986 */ /* 0x000fe2000c101520 */
[----:B------:R-:W-:-:S03]  /*12480*/  LOP3.LUT R77, R2, R137, RZ, 0xc0, !PT ;  /* 0x00000089024d7212 */ /* 0x000fc600078ec0ff */
[----:B------:R-:W-:Y:S01]  /*12490*/  STG.E.U16 [R68.64+-0x10], R193 ;  /* 0xfffff0c144007986 */ /* 0x000fe2000c101520 */
[----:B------:R-:W-:-:S03]  /*124a0*/  FADD.FTZ R3, R252, R243 ;  /* 0x000000f3fc037221 */ /* 0x000fc60000010000 */
[----:B------:R1:W-:Y:S01]  /*124b0*/  STG.E.U16 [R68.64+-0xe], R192 ;  /* 0xfffff2c044007986 */ /* 0x0003e2000c101520 */
[----:B------:R-:W-:-:S03]  /*124c0*/  LOP3.LUT R76, R0, R230, RZ, 0xc0, !PT ;  /* 0x000000e6004c7212 */ /* 0x000fc600078ec0ff */
[----:B------:R1:W-:Y:S01]  /*124d0*/  STG.E.U16 [R66.64+-0x10], R148 ;  /* 0xfffff09442007986 */ /* 0x0003e2000c101520 */
[----:B------:R-:W-:-:S03]  /*124e0*/  FADD.FTZ R2, R228, R234 ;  /* 0x000000eae4027221 */ /* 0x000fc60000010000 */
[----:B------:R1:W-:Y:S01]  /*124f0*/  STG.E.U16 [R66.64+-0xe], R147 ;  /* 0xfffff29342007986 */ /* 0x0003e2000c101520 */
[----:B------:R-:W-:-:S03]  /*12500*/  LOP3.LUT R79, R4, R138, RZ, 0xc0, !PT ;  /* 0x0000008a044f7212 */ /* 0x000fc600078ec0ff */
[----:B------:R3:W-:Y:S01]  /*12510*/  STG.E.U16 [R64.64+-0x10], R209 ;  /* 0xfffff0d140007986 */ /* 0x0007e2000c101520 */
[----:B------:R-:W-:-:S03]  /*12520*/  FADD.FTZ R0, R224, R233 ;  /* 0x000000e9e0007221 */ /* 0x000fc60000010000 */
[----:B------:R3:W-:Y:S01]  /*12530*/  STG.E.U16 [R64.64+-0xe], R146 ;  /* 0xfffff29240007986 */ /* 0x0007e2000c101520 */
[----:B------:R-:W-:Y:S01]  /*12540*/  FADD.FTZ R4, R221, R232 ;  /* 0x000000e8dd047221 */ /* 0x000fe20000010000 */
[----:B------:R-:W-:Y:S01]  /*12550*/  ISETP.GT.AND P1, PT, R216, UR15, PT ;  /* 0x0000000fd8007c0c */ /* 0x000fe2000bf24270 */
        /* <DEDUP_REMOVED lines=8> */
[----:B--2---:R-:W-:Y:S01]  /*125e0*/  HMMA.16816.F32.BF16 R112, R76, R132, R112 ;  /* 0x000000844c70723c */ /* 0x004fe20000041870 */
[----:B------:R-:W-:Y:S01]  /*125f0*/  FADD.FTZ R230, R251, R230 ;  /* 0x000000e6fbe67221 */ /* 0x000fe20000010000 */
[----:B-1----:R-:W-:Y:S01]  /*12600*/  IADD3 R200, P0, R140, -0x100, RZ ;  /* 0xffffff008cc87810 */ /* 0x002fe20007f1e0ff */
[----:B------:R-:W-:Y:S02]  /*12610*/  FADD.FTZ R229, R231, R3 ;  /* 0x00000003e7e57221 */ /* 0x000fe40000010000 */
[----:B------:R-:W-:-:S02]  /*12620*/  FADD.FTZ R2, R211, R2 ;  /* 0x00000002d3027221 */ /* 0x000fc40000010000 */
[----:B------:R-:W-:Y:S01]  /*12630*/  FADD.FTZ R0, R223, R0 ;  /* 0x00000000df007221 */ /* 0x000fe20000010000 */
[----:B------:R-:W-:Y:S01]  /*12640*/  HMMA.16816.F32.BF16 R104, R76, R134, R104 ;  /* 0x000000864c68723c */ /* 0x000fe20000041868 */
[----:B------:R-:W-:Y:S01]  /*12650*/  FADD.FTZ R230, R250, R230 ;  /* 0x000000e6fae67221 */ /* 0x000fe20000010000 */
[----:B------:R-:W-:Y:S01]  /*12660*/  IADD3.X R199, R141, -0x1, RZ, P0, !PT ;  /* 0xffffffff8dc77810 */ /* 0x000fe200007fe4ff */
[----:B------:R-:W-:-:S05]  /*12670*/  FADD.FTZ R229, R235, R229 ;  /* 0x000000e5ebe57221 */ /* 0x000fca0000010000 */
[----:B------:R-:W-:Y:S01]  /*12680*/  HMMA.16816.F32.BF16 R96, R76, R124, R96 ;  /* 0x0000007c4c60723c */ /* 0x000fe20000041860 */
[----:B------:R-:W-:Y:S02]  /*12690*/  FADD.FTZ R224, R210, R2 ;  /* 0x00000002d2e07221 */ /* 0x000fe40000010000 */
[----:B------:R-:W-:-:S05]  /*126a0*/  FADD.FTZ R228, R226, R0 ;  /* 0x00000000e2e47221 */ /* 0x000fca0000010000 */
[----:B------:R-:W-:Y:S01]  /*126b0*/  HMMA.16816.F32.BF16 R92, R76, R126, R92 ;  /* 0x0000007e4c5c723c */ /* 0x000fe2000004185c */
[----:B------:R-:W-:Y:S02]  /*126c0*/  IMAD.MOV.U32 R69, RZ, RZ, R246 ;  /* 0x000000ffff457224 */ /* 0x000fe400078e00f6 */
[----:B------:R-:W-:-:S05]  /*126d0*/  IMAD.MOV.U32 R68, RZ, RZ, R247 ;  /* 0x000000ffff447224 */ /* 0x000fca00078e00f7 */
[----:B---3--:R-:W-:Y:S01]  /*126e0*/  HMMA.16816.F32.BF16 R88, R76, R116, R88 ;  /* 0x000000744c58723c */ /* 0x008fe20000041858 */
[----:B------:R-:W-:Y:S02]  /*126f0*/  IMAD.MOV.U32 R70, RZ, RZ, R248 ;  /* 0x000000ffff467224 */ /* 0x000fe400078e00f8 */
[----:B------:R-:W-:-:S05]  /*12700*/  IMAD.MOV.U32 R71, RZ, RZ, R249 ;  /* 0x000000ffff477224 */ /* 0x000fca00078e00f9 */
[----:B------:R-:W-:Y:S08]  /*12710*/  HMMA.16816.F32.BF16 R84, R76, R118, R84 ;  /* 0x000000764c54723c */ /* 0x000ff00000041854 */
[C---:B------:R-:W-:Y:S08]  /*12720*/  HMMA.16816.F32.BF16 R136, R100.reuse, R132, R48 ;  /* 0x000000846488723c */ /* 0x040ff00000041830 */
[C---:B------:R-:W-:Y:S08]  /*12730*/  HMMA.16816.F32.BF16 R128, R100.reuse, R124, R128 ;  /* 0x0000007c6480723c */ /* 0x040ff00000041880 */
[----:B------:R-:W-:Y:S08]  /*12740*/  HMMA.16816.F32.BF16 R120, R100, R116, R52 ;  /* 0x000000746478723c */ /* 0x000ff00000041834 */
[----:B----4-:R-:W-:Y:S08]  /*12750*/  HMMA.16816.F32.BF16 R80, R76, R12, R72 ;  /* 0x0000000c4c50723c */ /* 0x010ff00000041848 */
[----:B------:R-:W-:Y:S01]  /*12760*/  HMMA.16816.F32.BF16 R132, R100, R134, R20 ;  /* 0x000000866484723c */ /* 0x000fe20000041814 */
[----:B------:R-:W-:-:S07]  /*12770*/  IMAD.MOV.U32 R75, RZ, RZ, R216 ;  /* 0x000000ffff4b7224 */ /* 0x000fce00078e00d8 */
[C---:B------:R-:W-:Y:S08]  /*12780*/  HMMA.16816.F32.BF16 R124, R100.reuse, R126, R56 ;  /* 0x0000007e647c723c */ /* 0x040ff00000041838 */
[C---:B------:R-:W-:Y:S08]  /*12790*/  HMMA.16816.F32.BF16 R116, R100.reuse, R118, R44 ;  /* 0x000000766474723c */ /* 0x040ff0000004182c */
[----:B------:R-:W-:Y:S08]  /*127a0*/  HMMA.16816.F32.BF16 R108, R100, R12, R40 ;  /* 0x0000000c646c723c */ /* 0x000ff00000041828 */
[-C--:B------:R-:W-:Y:S08]  /*127b0*/  HMMA.16816.F32.BF16 R76, R76, R14.reuse, R60 ;  /* 0x0000000e4c4c723c */ /* 0x080ff0000004183c */
[----:B------:R-:W-:Y:S01]  /*127c0*/  HMMA.16816.F32.BF16 R100, R100, R14, R36 ;  /* 0x0000000e6464723c */ /* 0x000fe20000041824 */
[----:B------:R-:W-:Y:S07]  /*127d0*/  @!P1 BRA `(.L_x_1832) ;  /* 0x00007f3000009947 */ /* 0x000fee0003800000 */
[----:B------:R-:W2:Y:S04]  /*127e0*/  LDL R252, [R1+0x84] ;  /* 0x0000840001fc7983 */ /* 0x000ea80000100800 */
[----:B------:R-:W3:Y:S04]  /*127f0*/  LDL.64 R240, [R1+0x138] ;  /* 0x0001380001f07983 */ /* 0x000ee80000100a00 */
[----:B------:R-:W4:Y:S04]  /*12800*/  LDL.64 R242, [R1+0x110] ;  /* 0x0001100001f27983 */ /* 0x000f280000100a00 */
[----:B------:R-:W3:Y:S01]  /*12810*/  LDL R236, [R1+0x140] ;  /* 0x0001400001ec7983 */ /* 0x000ee20000100800 */
[----:B------:R-:W-:Y:S01]  /*12820*/  IMAD.MOV.U32 R237, RZ, RZ, c[0x0][0x1a0] ;  /* 0x00006800ffed7624 */ /* 0x000fe200078e00ff */
[----:B------:R-:W-:-:S04]  /*12830*/  DEPBAR.LE SB0, 0x0 ;  /* 0x000080000000791a */ /* 0x000fc80000000000 */
[----:B------:R-:W-:Y:S01]  /*12840*/  IMAD.SHL.U32 R237, R237, 0x10, RZ ;  /* 0x00000010eded7824 */ /* 0x000fe200078e00ff */
[----:B------:R-:W-:Y:S01]  /*12850*/  BAR.SYNC.DEFER_BLOCKING 0x0 ;  /* 0x0000000000007b1d */ /* 0x000fe20000010000 */
[----:B------:R-:W-:Y:S02]  /*12860*/  IMAD.MOV.U32 R12, RZ, RZ, c[0x0][0x1a0] ;  /* 0x00006800ff0c7624 */ /* 0x000fe400078e00ff */
[----:B------:R-:W-:-:S03]  /*12870*/  @!P3 IMAD.MOV.U32 R7, RZ, RZ, c[0x0][0x1a4] ;  /* 0x00006900ff07b624 */ /* 0x000fc600078e00ff */
[----:B-----5:R-:W-:Y:S01]  /*12880*/  @P3 STS.128 [R188+0x6000], RZ ;  /* 0x006000ffbc003388 */ /* 0x020fe20000000c00 */
[----:B--2---:R-:W-:-:S04]  /*12890*/  IADD3 R226, R252, -0x3, RZ ;  /* 0xfffffffdfce27810 */ /* 0x004fc80007ffe0ff */
[----:B------:R-:W-:Y:S01]  /*128a0*/  SHF.R.S32.HI R0, RZ, 0x1f, R226 ;  /* 0x0000001fff007819 */ /* 0x000fe200000114e2 */
[----:B------:R-:W-:-:S04]  /*128b0*/  IMAD.WIDE.U32 R4, R226, c[0x0][0x1a0], RZ ;  /* 0x00006800e2047a25 */ /* 0x000fc800078e00ff */
[----:B------:R-:W-:-:S04]  /*128c0*/  IMAD R0, R0, c[0x0][0x1a0], RZ ;  /* 0x0000680000007a24 */ /* 0x000fc800078e02ff */
[----:B------:R-:W-:Y:S01]  /*128d0*/  IMAD R0, R226, c[0x0][0x1a4], R0 ;  /* 0x00006900e2007a24 */ /* 0x000fe200078e0200 */
[----:B---3--:R-:W-:-:S03]  /*128e0*/  LEA R2, P0, R4, R240, 0x6 ;  /* 0x000000f004027211 */ /* 0x008fc600078030ff */
[----:B------:R-:W-:Y:S01]  /*128f0*/  IMAD.IADD R3, R5, 0x1, R0 ;  /* 0x0000000105037824 */ /* 0x000fe200078e0200 */
[----:B------:R-:W-:-:S04]  /*12900*/  @!P3 IADD3 R0, P1, R237, R2, RZ ;  /* 0x00000002ed00b210 */ /* 0x000fc80007f3e0ff */
[----:B----4-:R-:W-:Y:S02]  /*12910*/  LEA.HI.X R3, R4, R243, R3, 0x6, P0 ;  /* 0x000000f304037211 */ /* 0x010fe400000f3403 */
[----:B------:R-:W-:-:S03]  /*12920*/  @!P3 LEA R10, P0, R0, c[0x0][0x170], 0x1 ;  /* 0x00005c00000aba11 */ /* 0x000fc600078008ff */
[----:B------:R-:W-:Y:S01]  /*12930*/  @!P3 IMAD.X R5, R236, 0x1, R3, P1 ;  /* 0x00000001ec05b824 */ /* 0x000fe200008e0603 */
[----:B------:R-:W-:Y:S02]  /*12940*/  @!P3 LEA R4, P2, R12, R2, 0x5 ;  /* 0x000000020c04b211 */ /* 0x000fe400078428ff */
[----:B------:R-:W-:Y:S02]  /*12950*/  @!P3 LEA R8, P1, R2, c[0x0][0x170], 0x1 ;  /* 0x00005c000208ba11 */ /* 0x000fe400078208ff */
[----:B------:R-:W-:Y:S01]  /*12960*/  @!P3 LEA.HI.X R11, R0, c[0x0][0x174], R5, 0x1, P0 ;  /* 0x00005d00000bba11 */ /* 0x000fe200000f0c05 */
[----:B------:R-:W-:Y:S01]  /*12970*/  @!P3 IMAD.MOV.U32 R0, RZ, RZ, c[0x0][0x1a4] ;  /* 0x00006900ff00b624 */ /* 0x000fe200078e00ff */
[----:B------:R-:W-:Y:S02]  /*12980*/  @!P3 LEA.HI.X R7, R12, R3, R7, 0x5, P2 ;  /* 0x000000030c07b211 */ /* 0x000fe400010f2c07 */
[--C-:B------:R-:W-:Y:S01]  /*12990*/  @!P3 LEA.HI.X R9, R2, c[0x0][0x174], R3.reuse, 0x1, P1 ;  /* 0x00005d000209ba11 */ /* 0x100fe200008f0c03 */
[----:B------:R-:W-:Y:S01]  /*129a0*/  @!P3 IMAD.WIDE.U32 R2, R12, 0x30, R2 ;  /* 0x000000300c02b825 */ /* 0x000fe200078e0002 */
[----:B------:R-:W-:-:S03]  /*129b0*/  @!P3 LEA R6, P0, R4, c[0x0][0x170], 0x1 ;  /* 0x00005c000406ba11 */ /* 0x000fc600078008ff */
[----:B------:R-:W-:Y:S01]  /*129c0*/  @!P3 IMAD R0, R0, 0x30, RZ ;  /* 0x000000300000b824 */ /* 0x000fe200078e02ff */
[----:B------:R-:W-:Y:S01]  /*129d0*/  @!P3 LEA.HI.X R7, R4, c[0x0][0x174], R7, 0x1, P0 ;  /* 0x00005d000407ba11 */ /* 0x000fe200000f0c07 */
[----:B------:R-:W-:Y:S01]  /*129e0*/  @!PT LDS RZ, [RZ] ;  /* 0x00000000fffff984 */ /* 0x000fe20000000800 */
[----:B------:R-:W-:Y:S01]  /*129f0*/  @!PT LDS RZ, [RZ] ;  /* 0x00000000fffff984 */ /* 0x000fe20000000800 */
[----:B------:R-:W-:Y:S01]  /*12a00*/  @!PT LDS RZ, [RZ] ;  /* 0x00000000fffff984 */ /* 0x000fe20000000800 */
[----:B------:R1:W-:Y:S01]  /*12a10*/  @!P3 LDGSTS.E.BYPASS.LTC128B.128 [R188+0x6000], [R8.64] ;  /* 0x0600000008bcbfae */ /* 0x0003e2000b901d60 */
[----:B------:R-:W-:Y:S01]  /*12a20*/  @!P3 LEA R4, P0, R2, c[0x0][0x170], 0x1 ;  /* 0x00005c000204ba11 */ /* 0x000fe200078008ff */
[----:B------:R-:W-:Y:S02]  /*12a30*/  @!P3 IMAD.IADD R0, R0, 0x1, R3 ;  /* 0x000000010000b824 */ /* 0x000fe400078e0203 */
        /* <DEDUP_REMOVED lines=16> */
[----:B------:R-:W-:Y:S04]  /*12b40*/  LDSM.16.M88.4 R16, [R164+0x4800] ;  /* 0x00480000a410783b */ /* 0x000fe80000000200 */
[----:B------:R-:W-:Y:S04]  /*12b50*/  LDSM.16.M88.4 R20, [R164+0x5000] ;  /* 0x00500000a414783b */ /* 0x000fe80000000200 */
[----:B-1----:R-:W-:Y:S04]  /*12b60*/  LDSM.16.M88.4 R8, [R164+0x4000] ;  /* 0x00400000a408783b */ /* 0x002fe80000000200 */
[----:B------:R-:W-:Y:S04]  /*12b70*/  LDSM.16.M88.4 R36, [R164+0x5800] ;  /* 0x00580000a424783b */ /* 0x000fe80000000200 */
[----:B------:R-:W-:Y:S04]  /*12b80*/  LDSM.16.M88.4 R12, [R171] ;  /* 0x00000000ab0c783b */ /* 0x000fe80000000200 */
[----:B------:R-:W-:Y:S04]  /*12b90*/  LDSM.16.M88.4 R24, [R170+0x5000] ;  /* 0x00500000aa18783b */ /* 0x000fe80000000200 */
[----:B--2---:R-:W1:Y:S04]  /*12ba0*/  LDSM.16.M88.4 R4, [R171+0x2000] ;  /* 0x00200000ab04783b */ /* 0x004e680000000200 */
[----:B------:R-:W-:Y:S04]  /*12bb0*/  LDSM.16.M88.4 R28, [R170+0x4800] ;  /* 0x00480000aa1c783b */ /* 0x000fe80000000200 */
[----:B------:R-:W-:Y:S04]  /*12bc0*/  LDSM.16.M88.4 R40, [R177] ;  /* 0x00000000b128783b */ /* 0x000fe80000000200 */
[----:B------:R-:W-:Y:S04]  /*12bd0*/  LDSM.16.M88.4 R32, [R170+0x4000] ;  /* 0x00400000aa20783b */ /* 0x000fe80000000200 */
[----:B------:R-:W-:Y:S04]  /*12be0*/  LDSM.16.M88.4 R48, [R175] ;  /* 0x00000000af30783b */ /* 0x000fe80000000200 */
[----:B------:R-:W-:Y:S04]  /*12bf0*/  LDSM.16.M88.4 R44, [R178] ;  /* 0x00000000b22c783b */ /* 0x000fe80000000200 */
[----:B------:R-:W0:Y:S01]  /*12c00*/  LDGDEPBAR ;  /* 0x00000000000079af */ /* 0x000e220000000000 */
[C---:B-1----:R-:W-:Y:S08]  /*12c10*/  HMMA.16816.F32.BF16 R56, R4.reuse, R8, RZ ;  /* 0x000000080438723c */ /* 0x042ff000000418ff */
[C---:B------:R-:W-:Y:S08]  /*12c20*/  HMMA.16816.F32.BF16 R192, R4.reuse, R10, RZ ;  /* 0x0000000a04c0723c */ /* 0x040ff000000418ff */
[C---:B------:R-:W-:Y:S08]  /*12c30*/  HMMA.16816.F32.BF16 R52, R4.reuse, R16, RZ ;  /* 0x000000100434723c */ /* 0x040ff000000418ff */
[C---:B------:R-:W-:Y:S08]  /*12c40*/  HMMA.16816.F32.BF16 R64, R4.reuse, R20, RZ ;  /* 0x000000140440723c */ /* 0x040ff000000418ff */
[C---:B------:R-:W-:Y:S08]  /*12c50*/  HMMA.16816.F32.BF16 R68, R4.reuse, R36, RZ ;  /* 0x000000240444723c */ /* 0x040ff000000418ff */
[C---:B------:R-:W-:Y:S08]  /*12c60*/  HMMA.16816.F32.BF16 R200, R4.reuse, R18, RZ ;  /* 0x0000001204c8723c */ /* 0x040ff000000418ff */
[C---:B------:R-:W-:Y:S08]  /*12c70*/  HMMA.16816.F32.BF16 R196, R4.reuse, R22, RZ ;  /* 0x0000001604c4723c */ /* 0x040ff000000418ff */
[----:B------:R-:W-:Y:S01]  /*12c80*/  HMMA.16816.F32.BF16 R160, R4, R38, RZ ;  /* 0x0000002604a0723c */ /* 0x000fe200000418ff */
[----:B------:R-:W1:Y:S07]  /*12c90*/  LDSM.16.M88.4 R4, [R174+0x2000] ;  /* 0x00200000ae04783b */ /* 0x000e6e0000000200 */
[C---:B------:R-:W-:Y:S08]  /*12ca0*/  HMMA.16816.F32.BF16 R216, R12.reuse, R8, RZ ;  /* 0x000000080cd8723c */ /* 0x040ff000000418ff */
[C---:B------:R-:W-:Y:S01]  /*12cb0*/  HMMA.16816.F32.BF16 R204, R12.reuse, R10, RZ ;  /* 0x0000000a0ccc723c */ /* 0x040fe200000418ff */
[----:B------:R-:W2:Y:S07]  /*12cc0*/  LDSM.16.M88.4 R8, [R174] ;  /* 0x00000000ae08783b */ /* 0x000eae0000000200 */
[C---:B------:R-:W-:Y:S08]  /*12cd0*/  HMMA.16816.F32.BF16 R156, R12.reuse, R16, RZ ;  /* 0x000000100c9c723c */ /* 0x040ff000000418ff */
[C---:B------:R-:W-:Y:S01]  /*12ce0*/  HMMA.16816.F32.BF16 R152, R12.reuse, R18, RZ ;  /* 0x000000120c98723c */ /* 0x040fe200000418ff */
[----:B------:R-:W3:Y:S07]  /*12cf0*/  LDSM.16.M88.4 R16, [R172+0x2000] ;  /* 0x00200000ac10783b */ /* 0x000eee0000000200 */
[C---:B------:R-:W-:Y:S08]  /*12d00*/  HMMA.16816.F32.BF16 R148, R12.reuse, R20, RZ ;  /* 0x000000140c94723c */ /* 0x040ff000000418ff */
[C---:B------:R-:W-:Y:S01]  /*12d10*/  HMMA.16816.F32.BF16 R144, R12.reuse, R22, RZ ;  /* 0x000000160c90723c */ /* 0x040fe200000418ff */
[----:B------:R-:W4:Y:S07]  /*12d20*/  LDSM.16.M88.4 R20, [R170+0x5800] ;  /* 0x00580000aa14783b */ /* 0x000f2e0000000200 */
[C---:B------:R-:W-:Y:S08]  /*12d30*/  HMMA.16816.F32.BF16 R72, R12.reuse, R36, RZ ;  /* 0x000000240c48723c */ /* 0x040ff000000418ff */
[----:B------:R-:W-:Y:S01]  /*12d40*/  HMMA.16816.F32.BF16 R60, R12, R38, RZ ;  /* 0x000000260c3c723c */ /* 0x000fe200000418ff */
[----:B------:R-:W4:Y:S07]  /*12d50*/  LDSM.16.M88.4 R36, [R176] ;  /* 0x00000000b024783b */ /* 0x000f2e0000000200 */
[C---:B-1----:R-:W-:Y:S08]  /*12d60*/  HMMA.16816.F32.BF16 R12, R4.reuse, R24, R64 ;  /* 0x00000018040c723c */ /* 0x042ff00000041840 */
[----:B------:R-:W-:Y:S08]  /*12d70*/  HMMA.16816.F32.BF16 R208, R4, R26, R196 ;  /* 0x0000001a04d0723c */ /* 0x000ff000000418c4 */
[----:B--2---:R-:W-:Y:S08]  /*12d80*/  HMMA.16816.F32.BF16 R196, R8, R30, R152 ;  /* 0x0000001e08c4723c */ /* 0x004ff00000041898 */
[----:B---3--:R-:W-:Y:S01]  /*12d90*/  HMMA.16816.F32.BF16 R152, R16, R40, R12 ;  /* 0x000000281098723c */ /* 0x008fe2000004180c */
[----:B------:R-:W1:Y:S07]  /*12da0*/  LDSM.16.M88.4 R12, [R172] ;  /* 0x00000000ac0c783b */ /* 0x000e6e0000000200 */
[C---:B----4-:R-:W-:Y:S08]  /*12db0*/  HMMA.16816.F32.BF16 R64, R4.reuse, R20, R68 ;  /* 0x000000140440723c */ /* 0x050ff00000041844 */
        /* <DEDUP_REMOVED lines=9> */
[----:B------:R-:W2:Y:S07]  /*12e50*/  LDSM.16.M88.4 R28, [R169] ;  /* 0x00000000a91c783b */ /* 0x000eae0000000200 */
[C---:B------:R-:W-:Y:S08]  /*12e60*/  HMMA.16816.F32.BF16 R236, R8.reuse, R24, R148 ;  /* 0x0000001808ec723c */ /* 0x040ff00000041894 */
[C---:B------:R-:W-:Y:S08]  /*12e70*/  HMMA.16816.F32.BF16 R240, R8.reuse, R20, R72 ;  /* 0x0000001408f0723c */ /* 0x040ff00000041848 */
[C---:B------:R-:W-:Y:S01]  /*12e80*/  HMMA.16816.F32.BF16 R200, R8.reuse, R26, R144 ;  /* 0x0000001a08c8723c */ /* 0x040fe20000041890 */
[----:B------:R-:W-:Y:S07]  /*12e90*/  LDSM.16.M88.4 R24, [R169+0x800] ;  /* 0x00080000a918783b */ /* 0x000fee0000000200 */
[----:B------:R-:W-:Y:S01]  /*12ea0*/  HMMA.16816.F32.BF16 R192, R8, R22, R60 ;  /* 0x0000001608c0723c */ /* 0x000fe2000004183c */
[----:B------:R-:W3:Y:S04]  /*12eb0*/  LDSM.16.M88.4 R20, [R169+0x1000] ;  /* 0x00100000a914783b */ /* 0x000ee80000000200 */
[----:B------:R-:W-:Y:S03]  /*12ec0*/  LDSM.16.M88.4 R8, [R173] ;  /* 0x00000000ad08783b */ /* 0x000fe60000000200 */
        /* <DEDUP_REMOVED lines=8> */
[----:B------:R-:W-:Y:S01]  /*12f50*/  ISETP.GT.AND P0, PT, R226, UR15, PT ;  /* 0x0000000fe2007c0c */ /* 0x000fe2000bf04270 */
[----:B------:R-:W-:-:S05]  /*12f60*/  DEPBAR.LE SB0, 0x0 ;  /* 0x000080000000791a */ /* 0x000fca0000000000 */
        /* <DEDUP_REMOVED lines=10> */
[C---:B---3--:R-:W-:Y:S08]  /*13010*/  HMMA.16816.F32.BF16 R208, R4.reuse, R22, R68 ;  /* 0x0000001604d0723c */ /* 0x048ff00000041844 */
[C---:B----4-:R-:W-:Y:S08]  /*13020*/  HMMA.16816.F32.BF16 R216, R4.reuse, R16, R148 ;  /* 0x0000001004d8723c */ /* 0x050ff00000041894 */
[----:B------:R-:W-:Y:S08]  /*13030*/  HMMA.16816.F32.BF16 R220, R4, R18, R64 ;  /* 0x0000001204dc723c */ /* 0x000ff00000041840 */
[C---:B------:R-:W-:Y:S08]  /*13040*/  HMMA.16816.F32.BF16 R60, R8.reuse, R28, R60 ;  /* 0x0000001c083c723c */ /* 0x040ff0000004183c */
[----:B------:R-:W-:Y:S08]  /*13050*/  HMMA.16816.F32.BF16 R56, R8, R30, R56 ;  /* 0x0000001e0838723c */ /* 0x000ff00000041838 */
        /* <DEDUP_REMOVED lines=14> */
[----:B------:R-:W-:Y:S01]  /*13140*/  IMAD.MOV.U32 R12, RZ, RZ, c[0x0][0x198] ;  /* 0x00006600ff0c7624 */ /* 0x000fe200078e00ff */
[----:B------:R-:W-:Y:S01]  /*13150*/  BSSY B0, `(.L_x_1837) ;  /* 0x000002f000007945 */ /* 0x000fe20003800000 */
[----:B------:R-:W-:Y:S01]  /*13160*/  @!P3 IMAD.MOV.U32 R11, RZ, RZ, c[0x0][0x19c] ;  /* 0x00006700ff0bb624 */ /* 0x000fe200078e00ff */
[----:B------:R-:W-:Y:S01]  /*13170*/  SHF.R.S32.HI R2, RZ, 0x1f, R0 ;  /* 0x0000001fff027819 */ /* 0x000fe20000011400 */
[----:B------:R-:W-:Y:S01]  /*13180*/  IMAD.WIDE.U32 R4, R0, c[0x0][0x198], RZ ;  /* 0x0000660000047a25 */ /* 0x000fe200078e00ff */
[----:B------:R1:W-:Y:S03]  /*13190*/  @P3 STS.128 [R188+0x4000], RZ ;  /* 0x004000ffbc003388 */ /* 0x0003e60000000c00 */
[----:B------:R-:W-:-:S02]  /*131a0*/  IMAD R2, R2, c[0x0][0x198], RZ ;  /* 0x0000660002027a24 */ /* 0x000fc400078e02ff */
[----:B------:R-:W-:Y:S02]  /*131b0*/  @!P3 IMAD.MOV.U32 R7, RZ, RZ, c[0x0][0x19c] ;  /* 0x00006700ff07b624 */ /* 0x000fe400078e00ff */
[----:B------:R-:W-:-:S04]  /*131c0*/  IMAD R0, R0, c[0x0][0x19c], R2 ;  /* 0x0000670000007a24 */ /* 0x000fc800078e0202 */
[----:B------:R-:W-:Y:S01]  /*131d0*/  IMAD.IADD R0, R5, 0x1, R0 ;  /* 0x0000000105007824 */ /* 0x000fe200078e0200 */
[----:B--2---:R-:W-:-:S04]  /*131e0*/  LEA R2, P0, R4, R250, 0x6 ;  /* 0x000000fa04027211 */ /* 0x004fc800078030ff */
[-C--:B------:R-:W-:Y:S02]  /*131f0*/  @!P3 LEA R5, P5, R12, R2.reuse, 0x4 ;  /* 0x000000020c05b211 */ /* 0x080fe400078a20ff */
[----:B---3--:R-:W-:Y:S02]  /*13200*/  LEA.HI.X R3, R4, R143, R0, 0x6, P0 ;  /* 0x0000008f04037211 */ /* 0x008fe400000f3400 */
[----:B------:R-:W-:Y:S02]  /*13210*/  @!P3 LEA R0, P1, R12, R2, 0x5 ;  /* 0x000000020c00b211 */ /* 0x000fe400078228ff */
[----:B------:R-:W-:Y:S02]  /*13220*/  @!P3 LEA R8, P4, R2, c[0x0][0x168], 0x1 ;  /* 0x00005a000208ba11 */ /* 0x000fe400078808ff */
[----:B------:R-:W-:Y:S02]  /*13230*/  @!P3 LEA R6, P2, R5, c[0x0][0x168], 0x1 ;  /* 0x00005a000506ba11 */ /* 0x000fe400078408ff */
[----:B------:R-:W-:-:S02]  /*13240*/  @!P3 LEA.HI.X R11, R12, R3, R11, 0x4, P5 ;  /* 0x000000030c0bb211 */ /* 0x000fc400028f240b */
        /* <DEDUP_REMOVED lines=31> */
.L_x_1838:
[----:B------:R-:W-:Y:S05]  /*13440*/  BSYNC B0 ;  /* 0x0000000000007941 */ /* 0x000fea0003800000 */
.L_x_1837:
[----:B------:R-:W0:Y:S02]  /*13450*/  LDGDEPBAR ;  /* 0x00000000000079af */ /* 0x000e240000000000 */
.L_x_1836:
[----:B-1----:R-:W2:Y:S04]  /*13460*/  LDL R2, [R1+0xf8] ;  /* 0x0000f80001027983 */ /* 0x002ea80000100800 */
[----:B------:R-:W3:Y:S04]  /*13470*/  LDL R3, [R1+0xdc] ;  /* 0x0000dc0001037983 */ /* 0x000ee80000100800 */
[----:B------:R-:W-:Y:S04]  /*13480*/  STL [R1+0x170], R178 ;  /* 0x000170b201007387 */ /* 0x000fe80000100800 */
[----:B------:R-:W-:Y:S04]  /*13490*/  STL [R1+0x16c], R177 ;  /* 0x00016cb101007387 */ /* 0x000fe80000100800 */
[----:B------:R1:W-:Y:S04]  /*134a0*/  STL [R1+0x168], R176 ;  /* 0x000168b001007387 */ /* 0x0003e80000100800 */
        /* <DEDUP_REMOVED lines=8> */
[----:B------:R-:W1:Y:S04]  /*13530*/  LDL R9, [R1+0xe0] ;  /* 0x0000e00001097983 */ /* 0x000e680000100800 */
[----:B------:R-:W4:Y:S02]  /*13540*/  S2R R0, SR_TID.X ;  /* 0x0000000000007919 */ /* 0x000f240000002100 */
[----:B----4-:R-:W-:-:S05]  /*13550*/  IMAD.SHL.U32 R0, R0, 0x2, RZ ;  /* 0x0000000200007824 */ /* 0x010fca00078e00ff */
[----:B------:R-:W-:-:S05]  /*13560*/  LOP3.LUT R0, R0, 0x6, RZ, 0xc0, !PT ;  /* 0x0000000600007812 */ /* 0x000fca00078ec0ff */
[----:B------:R-:W-:-:S05]  /*13570*/  IMAD R0, R226, 0x40, R0 ;  /* 0x00000040e2007824 */ /* 0x000fca00078e0200 */
[----:B------:R-:W-:-:S04]  /*13580*/  ISETP.GE.AND P0, PT, R0, R187, PT ;  /* 0x000000bb0000720c */ /* 0x000fc80003f06270 */
[----:B------:R-:W-:-:S04]  /*13590*/  ISETP.LT.OR P4, PT, R0, R183, P0 ;  /* 0x000000b70000720c */ /* 0x000fc80000781670 */
[----:B------:R-:W-:Y:S01]  /*135a0*/  FSEL R14, R60, -INF , !P4 ;  /* 0xff8000003c0e7808 */ /* 0x000fe20006000000 */
[----:B------:R-:W-:Y:S02]  /*135b0*/  IMAD.SHL.U32 R239, R226, 0x2, RZ ;  /* 0x00000002e2ef7824 */ /* 0x000fe400078e00ff */
[----:B--2---:R-:W-:Y:S01]  /*135c0*/  IMAD.MOV.U32 R8, RZ, RZ, R2 ;  /* 0x000000ffff087224 */ /* 0x004fe200078e0002 */
[----:B------:R-:W-:-:S04]  /*135d0*/  IADD3 R2, R0, 0x1, RZ ;  /* 0x0000000100027810 */ /* 0x000fc80007ffe0ff */
[C---:B------:R-:W-:Y:S02]  /*135e0*/  ISETP.GE.AND P2, PT, R2.reuse, R186, PT ;  /* 0x000000ba0200720c */ /* 0x040fe40003f46270 */
[C---:B------:R-:W-:Y:S02]  /*135f0*/  ISETP.GE.AND P0, PT, R2.reuse, R184, PT ;  /* 0x000000b80200720c */ /* 0x040fe40003f06270 */
[C---:B------:R-:W-:Y:S02]  /*13600*/  ISETP.GE.AND P3, PT, R2.reuse, R187, PT ;  /* 0x000000bb0200720c */ /* 0x040fe40003f66270 */
[C---:B------:R-:W-:Y:S02]  /*13610*/  ISETP.GE.AND P1, PT, R2.reuse, R185, PT ;  /* 0x000000b90200720c */ /* 0x040fe40003f26270 */
[C---:B------:R-:W-:Y:S02]  /*13620*/  ISETP.LT.OR P6, PT, R2.reuse, R182, P2 ;  /* 0x000000b60200720c */ /* 0x040fe400017c1670 */
[----:B------:R-:W-:-:S02]  /*13630*/  ISETP.LT.OR P2, PT, R2, R180, P0 ;  /* 0x000000b40200720c */ /* 0x000fc40000741670 */
[C---:B------:R-:W-:Y:S01]  /*13640*/  ISETP.LT.OR P5, PT, R2.reuse, R183, P3 ;  /* 0x000000b70200720c */ /* 0x040fe20001fa1670 */
[----:B---3--:R-:W-:Y:S01]  /*13650*/  IMAD.MOV.U32 R7, RZ, RZ, R3 ;  /* 0x000000ffff077224 */ /* 0x008fe200078e0003 */
[----:B------:R-:W-:Y:S02]  /*13660*/  ISETP.LT.OR P3, PT, R2, R181, P1 ;  /* 0x000000b50200720c */ /* 0x000fe40000f61670 */
[C---:B------:R-:W-:Y:S02]  /*13670*/  ISETP.GE.AND P1, PT, R0.reuse, R186, PT ;  /* 0x000000ba0000720c */ /* 0x040fe40003f26270 */
[C---:B------:R-:W-:Y:S02]  /*13680*/  ISETP.GE.AND P0, PT, R0.reuse, R185, PT ;  /* 0x000000b90000720c */ /* 0x040fe40003f06270 */
[----:B------:R-:W-:Y:S02]  /*13690*/  P2R R3, PR, RZ, 0x4 ;  /* 0x00000004ff037803 */ /* 0x000fe40000000000 */
[----:B------:R-:W-:-:S02]  /*136a0*/  ISETP.GE.AND P2, PT, R0, R184, PT ;  /* 0x000000b80000720c */ /* 0x000fc40003f46270 */
[----:B------:R-:W-:Y:S02]  /*136b0*/  P2R R4, PR, RZ, 0x8 ;  /* 0x00000008ff047803 */ /* 0x000fe40000000000 */
[C---:B------:R-:W-:Y:S02]  /*136c0*/  IADD3 R2, R0.reuse, 0x8, RZ ;  /* 0x0000000800027810 */ /* 0x040fe40007ffe0ff */
[C---:B------:R-:W-:Y:S02]  /*136d0*/  ISETP.LT.OR P3, PT, R0.reuse, R182, P1 ;  /* 0x000000b60000720c */ /* 0x040fe40000f61670 */
[C---:B------:R-:W-:Y:S02]  /*136e0*/  ISETP.LT.OR P1, PT, R0.reuse, R181, P0 ;  /* 0x000000b50000720c */ /* 0x040fe40000721670 */
[----:B------:R-:W-:Y:S02]  /*136f0*/  ISETP.LT.OR P0, PT, R0, R180, P2 ;  /* 0x000000b40000720c */ /* 0x000fe40001701670 */
[----:B------:R-:W-:-:S02]  /*13700*/  ISETP.GE.AND P2, PT, R2, R186, PT ;  /* 0x000000ba0200720c */ /* 0x000fc40003f46270 */
[----:B------:R-:W-:Y:S02]  /*13710*/  P2R R5, PR, RZ, 0x40 ;  /* 0x00000040ff057803 */ /* 0x000fe40000000000 */
[----:B------:R-:W-:Y:S02]  /*13720*/  FSEL R19, R62, -INF , !P3 ;  /* 0xff8000003e137808 */ /* 0x000fe40005800000 */
[----:B------:R-:W-:Y:S02]  /*13730*/  ISETP.GE.AND P3, PT, R2, R187, PT ;  /* 0x000000bb0200720c */ /* 0x000fe40003f66270 */
[----:B------:R-:W-:Y:S02]  /*13740*/  FSEL R155, R160, -INF , !P1 ;  /* 0xff800000a09b7808 */ /* 0x000fe40004800000 */
[----:B------:R-:W-:Y:S02]  /*13750*/  FSEL R18, R61, -INF , !P5 ;  /* 0xff8000003d127808 */ /* 0x000fe40006800000 */
[----:B------:R-:W-:-:S02]  /*13760*/  ISETP.LT.OR P6, PT, R2, R182, P2 ;  /* 0x000000b60200720c */ /* 0x000fc400017c1670 */
[C---:B------:R-:W-:Y:S02]  /*13770*/  ISETP.GE.AND P1, PT, R2.reuse, R185, PT ;  /* 0x000000b90200720c */ /* 0x040fe40003f26270 */
[----:B------:R-:W-:Y:S02]  /*13780*/  ISETP.NE.AND P5, PT, R3, RZ, PT ;  /* 0x000000ff0300720c */ /* 0x000fe40003fa5270 */
[----:B------:R-:W-:Y:S02]  /*13790*/  ISETP.NE.AND P2, PT, R5, RZ, PT ;  /* 0x000000ff0500720c */ /* 0x000fe40003f45270 */
[----:B------:R-:W-:Y:S02]  /*137a0*/  ISETP.LT.OR P4, PT, R2, R183, P3 ;  /* 0x000000b70200720c */ /* 0x000fe40001f81670 */
[----:B------:R-:W-:Y:S02]  /*137b0*/  IADD3 R3, R0, 0x9, RZ ;  /* 0x0000000900037810 */ /* 0x000fe40007ffe0ff */
[----:B------:R-:W-:-:S02]  /*137c0*/  ISETP.NE.AND P3, PT, R4, RZ, PT ;  /* 0x000000ff0400720c */ /* 0x000fc40003f65270 */
[----:B------:R-:W-:Y:S02]  /*137d0*/  ISETP.LT.OR P1, PT, R2, R181, P1 ;  /* 0x000000b50200720c */ /* 0x000fe40000f21670 */
[----:B------:R-:W-:Y:S02]  /*137e0*/  FSEL R22, R63, -INF , !P2 ;  /* 0xff8000003f167808 */ /* 0x000fe40005000000 */
[----:B------:R-:W-:Y:S02]  /*137f0*/  ISETP.GE.AND P2, PT, R3, R186, PT ;  /* 0x000000ba0300720c */ /* 0x000fe40003f46270 */
[----:B------:R-:W-:Y:S02]  /*13800*/  FSEL R156, R161, -INF , !P3 ;  /* 0xff800000a19c7808 */ /* 0x000fe40005800000 */
[----:B------:R-:W-:Y:S02]  /*13810*/  FSEL R212, R162, -INF , !P0 ;  /* 0xff800000a2d47808 */ /* 0x000fe40004000000 */
[----:B------:R-:W-:-:S02]  /*13820*/  ISETP.GE.AND P3, PT, R3, R187, PT ;  /* 0x000000bb0300720c */ /* 0x000fc40003f66270 */
[----:B------:R-:W-:Y:S02]  /*13830*/  ISETP.GE.AND P0, PT, R2, R184, PT ;  /* 0x000000b80200720c */ /* 0x000fe40003f06270 */
[----:B------:R-:W-:Y:S02]  /*13840*/  P2R R4, PR, RZ, 0x2 ;  /* 0x00000002ff047803 */ /* 0x000fe40000000000 */
[----:B------:R-:W-:Y:S02]  /*13850*/  ISETP.LT.OR P2, PT, R3, R182, P2 ;  /* 0x000000b60300720c */ /* 0x000fe40001741670 */
[----:B------:R-:W-:Y:S02]  /*13860*/  FSEL R213, R163, -INF , !P5 ;  /* 0xff800000a3d57808 */ /* 0x000fe40006800000 */
[----:B------:R-:W-:Y:S02]  /*13870*/  ISETP.GE.AND P1, PT, R3, R185, PT ;  /* 0x000000b90300720c */ /* 0x000fe40003f26270 */
[----:B------:R-:W-:-:S02]  /*13880*/  P2R R5, PR, RZ, 0x40 ;  /* 0x00000040ff057803 */ /* 0x000fc40000000000 */
[C---:B------:R-:W-:Y:S02]  /*13890*/  ISETP.LT.OR P5, PT, R3.reuse, R183, P3 ;  /* 0x000000b70300720c */ /* 0x040fe40001fa1670 */
[----:B------:R-:W-:Y:S02]  /*138a0*/  ISETP.LT.OR P6, PT, R2, R180, P0 ;  /* 0x000000b40200720c */ /* 0x000fe400007c1670 */
[----:B------:R-:W-:Y:S02]  /*138b0*/  ISETP.NE.AND P3, PT, R4, RZ, PT ;  /* 0x000000ff0400720c */ /* 0x000fe40003f65270 */
[C---:B------:R-:W-:Y:S02]  /*138c0*/  ISETP.GE.AND P0, PT, R3.reuse, R184, PT ;  /* 0x000000b80300720c */ /* 0x040fe40003f06270 */
[----:B------:R-:W-:Y:S02]  /*138d0*/  P2R R4, PR, RZ, 0x4 ;  /* 0x00000004ff047803 */ /* 0x000fe40000000000 */
[----:B------:R-:W-:-:S02]  /*138e0*/  ISETP.LT.OR P2, PT, R3, R181, P1 ;  /* 0x000000b50300720c */ /* 0x000fc40000f41670 */
[----:B------:R-:W-:Y:S02]  /*138f0*/  IADD3 R2, R0, 0x10, RZ ;  /* 0x0000001000027810 */ /* 0x000fe40007ffe0ff */
[----:B------:R-:W-:Y:S02]  /*13900*/  ISETP.LT.OR P1, PT, R3, R180, P0 ;  /* 0x000000b40300720c */ /* 0x000fe40000721670 */
[----:B------:R-:W-:Y:S02]  /*13910*/  P2R R3, PR, RZ, 0x4 ;  /* 0x00000004ff037803 */ /* 0x000fe40000000000 */
[----:B------:R-:W-:Y:S02]  /*13920*/  FSEL R154, R192, -INF , !P3 ;  /* 0xff800000c09a7808 */ /* 0x000fe40005800000 */
[C---:B------:R-:W-:Y:S02]  /*13930*/  ISETP.GE.AND P3, PT, R2.reuse, R186, PT ;  /* 0x000000ba0200720c */ /* 0x040fe40003f66270 */
[----:B------:R-:W-:-:S02]  /*13940*/  ISETP.GE.AND P2, PT, R2, R185, PT ;  /* 0x000000b90200720c */ /* 0x000fc40003f46270 */
[----:B------:R-:W-:Y:S02]  /*13950*/  ISETP.GE.AND P0, PT, R2, R184, PT ;  /* 0x000000b80200720c */ /* 0x000fe40003f06270 */
[----:B------:R-:W-:Y:S02]  /*13960*/  FSEL R189, R194, -INF , !P6 ;  /* 0xff800000c2bd7808 */ /* 0x000fe40007000000 */
[----:B------:R-:W-:Y:S02]  /*13970*/  FSEL R26, R56, -INF , !P4 ;  /* 0xff800000381a7808 */ /* 0x000fe40006000000 */
[----:B------:R-:W-:Y:S02]  /*13980*/  ISETP.NE.AND P6, PT, R3, RZ, PT ;  /* 0x000000ff0300720c */ /* 0x000fe40003fc5270 */
[C---:B------:R-:W-:Y:S02]  /*13990*/  ISETP.LT.OR P3, PT, R2.reuse, R182, P3 ;  /* 0x000000b60200720c */ /* 0x040fe40001f61670 */
[----:B------:R-:W-:-:S02]  /*139a0*/  ISETP.LT.OR P2, PT, R2, R181, P2 ;  /* 0x000000b50200720c */ /* 0x000fc40001741670 */
[----:B------:R-:W-:Y:S02]  /*139b0*/  ISETP.NE.AND P4, PT, R5, RZ, PT ;  /* 0x000000ff0500720c */ /* 0x000fe40003f85270 */
[----:B------:R-:W-:Y:S02]  /*139c0*/  IADD3 R3, R0, 0x11, RZ ;  /* 0x0000001100037810 */ /* 0x000fe40007ffe0ff */
[----:B------:R-:W-:Y:S02]  /*139d0*/  ISETP.LT.OR P0, PT, R2, R180, P0 ;  /* 0x000000b40200720c */ /* 0x000fe40000701670 */
[----:B------:R-:W-:Y:S02]  /*139e0*/  FSEL R23, R57, -INF , !P5 ;  /* 0xff80000039177808 */ /* 0x000fe40006800000 */
[----:B------:R-:W-:Y:S02]  /*139f0*/  ISETP.NE.AND P5, PT, R4, RZ, PT ;  /* 0x000000ff0400720c */ /* 0x000fe40003fa5270 */
[----:B------:R-:W-:-:S02]  /*13a00*/  P2R R6, PR, RZ, 0x8 ;  /* 0x00000008ff067803 */ /* 0x000fc40000000000 */
[----:B------:R-:W-:Y:S02]  /*13a10*/  P2R R5, PR, RZ, 0x4 ;  /* 0x00000004ff057803 */ /* 0x000fe40000000000 */
[----:B------:R-:W-:Y:S02]  /*13a20*/  FSEL R38, R58, -INF , !P4 ;  /* 0xff8000003a267808 */ /* 0x000fe40006000000 */
[CC--:B------:R-:W-:Y:S02]  /*13a30*/  ISETP.GE.AND P3, PT, R3.reuse, R187.reuse, PT ;  /* 0x000000bb0300720c */ /* 0x0c0fe40003f66270 */
[----:B------:R-:W-:Y:S02]  /*13a40*/  ISETP.GE.AND P2, PT, R3, R186, PT ;  /* 0x000000ba0300720c */ /* 0x000fe40003f46270 */
[----:B------:R-:W-:Y:S02]  /*13a50*/  ISETP.GE.AND P4, PT, R2, R187, PT ;  /* 0x000000bb0200720c */ /* 0x000fe40003f86270 */
[----:B------:R-:W-:-:S02]  /*13a60*/  P2R R4, PR, RZ, 0x1 ;  /* 0x00000001ff047803 */ /* 0x000fc40000000000 */
[----:B------:R-:W-:Y:S02]  /*13a70*/  FSEL R37, R59, -INF , !P5 ;  /* 0xff8000003b257808 */ /* 0x000fe40006800000 */
[----:B------:R-:W-:Y:S02]  /*13a80*/  FSEL R153, R193, -INF , !P6 ;  /* 0xff800000c1997808 */ /* 0x000fe40007000000 */
[CC--:B------:R-:W-:Y:S02]  /*13a90*/  ISETP.LT.OR P6, PT, R3.reuse, R183.reuse, P3 ;  /* 0x000000b70300720c */ /* 0x0c0fe40001fc1670 */
[----:B------:R-:W-:Y:S02]  /*13aa0*/  ISETP.LT.OR P5, PT, R3, R182, P2 ;  /* 0x000000b60300720c */ /* 0x000fe400017a1670 */
[----:B------:R-:W-:Y:S02]  /*13ab0*/  ISETP.LT.OR P4, PT, R2, R183, P4 ;  /* 0x000000b70200720c */ /* 0x000fe40002781670 */
[----:B------:R-:W-:-:S02]  /*13ac0*/  FSEL R163, R195, -INF , !P1 ;  /* 0xff800000c3a37808 */ /* 0x000fc40004800000 */
[----:B------:R-:W-:Y:S02]  /*13ad0*/  ISETP.NE.AND P3, PT, R5, RZ, PT ;  /* 0x000000ff0500720c */ /* 0x000fe40003f65270 */
[----:B------:R-:W-:Y:S02]  /*13ae0*/  ISETP.NE.AND P2, PT, R4, RZ, PT ;  /* 0x000000ff0400720c */ /* 0x000fe40003f45270 */
[----:B------:R-:W-:Y:S02]  /*13af0*/  IADD3 R2, R0, 0x18, RZ ;  /* 0x0000001800027810 */ /* 0x000fe40007ffe0ff */
[C---:B------:R-:W-:Y:S02]  /*13b00*/  ISETP.GE.AND P1, PT, R3.reuse, R185, PT ;  /* 0x000000b90300720c */ /* 0x040fe40003f26270 */
[----:B------:R-:W-:Y:S02]  /*13b10*/  ISETP.GE.AND P0, PT, R3, R184, PT ;  /* 0x000000b80300720c */ /* 0x000fe40003f06270 */
[----:B------:R-:W-:-:S02]  /*13b20*/  P2R R4, PR, RZ, 0x20 ;  /* 0x00000020ff047803 */ /* 0x000fc40000000000 */
[----:B------:R-:W-:Y:S02]  /*13b30*/  FSEL R152, R196, -INF , !P3 ;  /* 0xff800000c4987808 */ /* 0x000fe40005800000 */
[----:B------:R-:W-:Y:S02]  /*13b40*/  FSEL R162, R198, -INF , !P2 ;  /* 0xff800000c6a27808 */ /* 0x000fe40005000000 */
[C---:B------:R-:W-:Y:S02]  /*13b50*/  ISETP.LT.OR P5, PT, R3.reuse, R181, P1 ;  /* 0x000000b50300720c */ /* 0x040fe40000fa1670 */
[C---:B------:R-:W-:Y:S02]  /*13b60*/  ISETP.GE.AND P3, PT, R2.reuse, R186, PT ;  /* 0x000000ba0200720c */ /* 0x040fe40003f66270 */
[----:B------:R-:W-:Y:S02]  /*13b70*/  ISETP.GE.AND P2, PT, R2, R185, PT ;  /* 0x000000b90200720c */ /* 0x000fe40003f46270 */
[----:B------:R-:W-:-:S02]  /*13b80*/  ISETP.LT.OR P1, PT, R3, R180, P0 ;  /* 0x000000b40300720c */ /* 0x000fc40000721670 */
[----:B------:R-:W-:Y:S02]  /*13b90*/  ISETP.GE.AND P0, PT, R2, R184, PT ;  /* 0x000000b80200720c */ /* 0x000fe40003f06270 */
[----:B------:R-:W-:Y:S02]  /*13ba0*/  FSEL R61, R52, -INF , !P4 ;  /* 0xff800000343d7808 */ /* 0x000fe40006000000 */
[----:B------:R-:W-:Y:S02]  /*13bb0*/  ISETP.NE.AND P4, PT, R6, RZ, PT ;  /* 0x000000ff0600720c */ /* 0x000fe40003f85270 */
[C---:B------:R-:W-:Y:S02]  /*13bc0*/  ISETP.LT.OR P3, PT, R2.reuse, R182, P3 ;  /* 0x000000b60200720c */ /* 0x040fe40001f61670 */
[----:B------:R-:W-:Y:S02]  /*13bd0*/  ISETP.LT.OR P2, PT, R2, R181, P2 ;  /* 0x000000b50200720c */ /* 0x000fe40001741670 */
[----:B------:R-:W-:-:S02]  /*13be0*/  IADD3 R3, R0, 0x19, RZ ;  /* 0x0000001900037810 */ /* 0x000fc40007ffe0ff */
[----:B------:R-:W-:Y:S02]  /*13bf0*/  ISETP.LT.OR P0, PT, R2, R180, P0 ;  /* 0x000000b40200720c */ /* 0x000fe40000701670 */
[----:B------:R-:W-:Y:S02]  /*13c00*/  FSEL R56, R53, -INF , !P6 ;  /* 0xff80000035387808 */ /* 0x000fe40007000000 */
[----:B------:R-:W-:Y:S02]  /*13c10*/  FSEL R60, R54, -INF , !P4 ;  /* 0xff800000363c7808 */ /* 0x000fe40006000000 */
[----:B------:R-:W-:Y:S02]  /*13c20*/  ISETP.NE.AND P6, PT, R4, RZ, PT ;  /* 0x000000ff0400720c */ /* 0x000fe40003fc5270 */
[----:B------:R-:W-:Y:S02]  /*13c30*/  P2R R6, PR, RZ, 0x8 ;  /* 0x00000008ff067803 */ /* 0x000fe40000000000 */
[----:B------:R-:W-:-:S02]  /*13c40*/  P2R R5, PR, RZ, 0x4 ;  /* 0x00000004ff057803 */ /* 0x000fc40000000000 */
[-C--:B------:R-:W-:Y:S02]  /*13c50*/  ISETP.GE.AND P4, PT, R2, R187.reuse, PT ;  /* 0x000000bb0200720c */ /* 0x080fe40003f86270 */
[C---:B------:R-:W-:Y:S02]  /*13c60*/  ISETP.GE.AND P3, PT, R3.reuse, R187, PT ;  /* 0x000000bb0300720c */ /* 0x040fe40003f66270 */
[----:B------:R-:W-:Y:S02]  /*13c70*/  ISETP.GE.AND P2, PT, R3, R186, PT ;  /* 0x000000ba0300720c */ /* 0x000fe40003f46270 */
[----:B------:R-:W-:Y:S02]  /*13c80*/  P2R R4, PR, RZ, 0x1 ;  /* 0x00000001ff047803 */ /* 0x000fe40000000000 */
[----:B------:R-:W-:Y:S02]  /*13c90*/  FSEL R59, R55, -INF , !P6 ;  /* 0xff800000373b7808 */ /* 0x000fe40007000000 */
[----:B------:R-:W-:-:S02]  /*13ca0*/  FSEL R143, R197, -INF , !P5 ;  /* 0xff800000c58f7808 */ /* 0x000fc40006800000 */
[-C--:B------:R-:W-:Y:S02]  /*13cb0*/  ISETP.LT.OR P4, PT, R2, R183.reuse, P4 ;  /* 0x000000b70200720c */ /* 0x080fe40002781670 */
[C---:B------:R-:W-:Y:S02]  /*13cc0*/  ISETP.LT.OR P6, PT, R3.reuse, R183, P3 ;  /* 0x000000b70300720c */ /* 0x040fe40001fc1670 */
[----:B------:R-:W-:Y:S02]  /*13cd0*/  ISETP.LT.OR P5, PT, R3, R182, P2 ;  /* 0x000000b60300720c */ /* 0x000fe400017a1670 */
[----:B------:R-:W-:Y:S02]  /*13ce0*/  ISETP.NE.AND P3, PT, R5, RZ, PT ;  /* 0x000000ff0500720c */ /* 0x000fe40003f65270 */
[----:B------:R-:W-:Y:S02]  /*13cf0*/  ISETP.NE.AND P2, PT, R4, RZ, PT ;  /* 0x000000ff0400720c */ /* 0x000fe40003f45270 */
[----:B------:R-:W-:-:S02]  /*13d00*/  FSEL R161, R199, -INF , !P1 ;  /* 0xff800000c7a17808 */ /* 0x000fc40004800000 */
[----:B------:R-:W-:Y:S02]  /*13d10*/  IADD3 R2, R0, 0x20, RZ ;  /* 0x0000002000027810 */ /* 0x000fe40007ffe0ff */
[C---:B------:R-:W-:Y:S02]  /*13d20*/  ISETP.GE.AND P1, PT, R3.reuse, R185, PT ;  /* 0x000000b90300720c */ /* 0x040fe40003f26270 */
[----:B------:R-:W-:Y:S02]  /*13d30*/  FSEL R51, R28, -INF , !P4 ;  /* 0xff8000001c337808 */ /* 0x000fe40006000000 */
[----:B------:R-:W-:Y:S02]  /*13d40*/  ISETP.GE.AND P0, PT, R3, R184, PT ;  /* 0x000000b80300720c */ /* 0x000fe40003f06270 */
[----:B------:R-:W-:Y:S02]  /*13d50*/  ISETP.NE.AND P4, PT, R6, RZ, PT ;  /* 0x000000ff0600720c */ /* 0x000fe40003f85270 */
[----:B------:R-:W-:-:S02]  /*13d60*/  FSEL R75, R200, -INF , !P3 ;  /* 0xff800000c84b7808 */ /* 0x000fc40005800000 */
[----:B------:R-:W-:Y:S02]  /*13d70*/  FSEL R160, R202, -INF , !P2 ;  /* 0xff800000caa07808 */ /* 0x000fe40005000000 */
[----:B------:R-:W-:Y:S02]  /*13d80*/  P2R R4, PR, RZ, 0x20 ;  /* 0x00000020ff047803 */ /* 0x000fe40000000000 */
[C---:B------:R-:W-:Y:S02]  /*13d90*/  ISETP.GE.AND P3, PT, R2.reuse, R186, PT ;  /* 0x000000ba0200720c */ /* 0x040fe40003f66270 */
[----:B------:R-:W-:Y:S02]  /*13da0*/  ISETP.GE.AND P2, PT, R2, R185, PT ;  /* 0x000000b90200720c */ /* 0x000fe40003f46270 */
[C---:B------:R-:W-:Y:S02]  /*13db0*/  ISETP.LT.OR P5, PT, R3.reuse, R181, P1 ;  /* 0x000000b50300720c */ /* 0x040fe40000fa1670 */
[----:B------:R-:W-:-:S02]  /*13dc0*/  ISETP.LT.OR P1, PT, R3, R180, P0 ;  /* 0x000000b40300720c */ /* 0x000fc40000721670 */
[----:B------:R-:W-:Y:S02]  /*13dd0*/  FSEL R54, R30, -INF , !P4 ;  /* 0xff8000001e367808 */ /* 0x000fe40006000000 */
[C---:B------:R-:W-:Y:S02]  /*13de0*/  ISETP.GE.AND P0, PT, R2.reuse, R184, PT ;  /* 0x000000b80200720c */ /* 0x040fe40003f06270 */
[C---:B------:R-:W-:Y:S02]  /*13df0*/  ISETP.GE.AND P4, PT, R2.reuse, R187, PT ;  /* 0x000000bb0200720c */ /* 0x040fe40003f86270 */
[C---:B------:R-:W-:Y:S02]  /*13e00*/  ISETP.LT.OR P3, PT, R2.reuse, R182, P3 ;  /* 0x000000b60200720c */ /* 0x040fe40001f61670 */
[----:B------:R-:W-:Y:S02]  /*13e10*/  ISETP.LT.OR P2, PT, R2, R181, P2 ;  /* 0x000000b50200720c */ /* 0x000fe40001741670 */
[----:B------:R-:W-:-:S02]  /*13e20*/  IADD3 R3, R0, 0x21, RZ ;  /* 0x0000002100037810 */ /* 0x000fc40007ffe0ff */
[----:B------:R-:W-:Y:S02]  /*13e30*/  FSEL R49, R29, -INF , !P6 ;  /* 0xff8000001d317808 */ /* 0x000fe40007000000 */
[----:B------:R-:W-:Y:S02]  /*13e40*/  ISETP.LT.OR P0, PT, R2, R180, P0 ;  /* 0x000000b40200720c */ /* 0x000fe40000701670 */
[----:B------:R-:W-:Y:S02]  /*13e50*/  ISETP.NE.AND P6, PT, R4, RZ, PT ;  /* 0x000000ff0400720c */ /* 0x000fe40003fc5270 */
[----:B------:R-:W-:Y:S02]  /*13e60*/  ISETP.LT.OR P4, PT, R2, R183, P4 ;  /* 0x000000b70200720c */ /* 0x000fe40002781670 */
[----:B------:R-:W-:Y:S02]  /*13e70*/  P2R R6, PR, RZ, 0x8 ;  /* 0x00000008ff067803 */ /* 0x000fe40000000000 */
[----:B------:R-:W-:-:S02]  /*13e80*/  P2R R5, PR, RZ, 0x4 ;  /* 0x00000004ff057803 */ /* 0x000fc40000000000 */
[C---:B------:R-:W-:Y:S02]  /*13e90*/  ISETP.GE.AND P3, PT, R3.reuse, R187, PT ;  /* 0x000000bb0300720c */ /* 0x040fe40003f66270 */
[----:B------:R-:W-:Y:S02]  /*13ea0*/  ISETP.GE.AND P2, PT, R3, R186, PT ;  /* 0x000000ba0300720c */ /* 0x000fe40003f46270 */
[----:B------:R-:W-:Y:S02]  /*13eb0*/  P2R R4, PR, RZ, 0x1 ;  /* 0x00000001ff047803 */ /* 0x000fe40000000000 */
[----:B------:R-:W-:Y:S02]  /*13ec0*/  FSEL R50, R31, -INF , !P6 ;  /* 0xff8000001f327808 */ /* 0x000fe40007000000 */
[----:B------:R-:W-:Y:S02]  /*13ed0*/  FSEL R73, R201, -INF , !P5 ;  /* 0xff800000c9497808 */ /* 0x000fe40006800000 */
[----:B------:R-:W-:-:S02]  /*13ee0*/  FSEL R47, R64, -INF , !P4 ;  /* 0xff800000402f7808 */ /* 0x000fc40006000000 */
[----:B------:R-:W-:Y:S02]  /*13ef0*/  FSEL R159, R203, -INF , !P1 ;  /* 0xff800000cb9f7808 */ /* 0x000fe40004800000 */
[----:B------:R-:W-:Y:S02]  /*13f00*/  ISETP.NE.AND P4, PT, R6, RZ, PT ;  /* 0x000000ff0600720c */ /* 0x000fe40003f85270 */
[C---:B------:R-:W-:Y:S02]  /*13f10*/  ISETP.LT.OR P6, PT, R3.reuse, R183, P3 ;  /* 0x000000b70300720c */ /* 0x040fe40001fc1670 */
[C---:B------:R-:W-:Y:S02]  /*13f20*/  ISETP.LT.OR P5, PT, R3.reuse, R182, P2 ;  /* 0x000000b60300720c */ /* 0x040fe400017a1670 */
[----:B------:R-:W-:Y:S02]  /*13f30*/  ISETP.GE.AND P1, PT, R3, R185, PT ;  /* 0x000000b90300720c */ /* 0x000fe40003f26270 */
[----:B------:R-:W-:-:S02]  /*13f40*/  ISETP.NE.AND P3, PT, R5, RZ, PT ;  /* 0x000000ff0500720c */ /* 0x000fc40003f65270 */
[----:B------:R-:W-:Y:S02]  /*13f50*/  IADD3 R2, R0, 0x28, RZ ;  /* 0x0000002800027810 */ /* 0x000fe40007ffe0ff */
[C---:B------:R-:W-:Y:S02]  /*13f60*/  ISETP.GE.AND P0, PT, R3.reuse, R184, PT ;  /* 0x000000b80300720c */ /* 0x040fe40003f06270 */
[----:B------:R-:W-:Y:S02]  /*13f70*/  ISETP.NE.AND P2, PT, R4, RZ, PT ;  /* 0x000000ff0400720c */ /* 0x000fe40003f45270 */
[----:B------:R-:W-:Y:S02]  /*13f80*/  P2R R4, PR, RZ, 0x20 ;  /* 0x00000020ff047803 */ /* 0x000fe40000000000 */
[----:B------:R-:W-:Y:S02]  /*13f90*/  FSEL R48, R66, -INF , !P4 ;  /* 0xff80000042307808 */ /* 0x000fe40006000000 */
[----:B------:R-:W-:-:S02]  /*13fa0*/  ISETP.LT.OR P5, PT, R3, R181, P1 ;  /* 0x000000b50300720c */ /* 0x000fc40000fa1670 */
[----:B------:R-:W-:Y:S02]  /*13fb0*/  FSEL R66, R204, -INF , !P3 ;  /* 0xff800000cc427808 */ /* 0x000fe40005800000 */
[----:B------:R-:W-:Y:S02]  /*13fc0*/  ISETP.LT.OR P1, PT, R3, R180, P0 ;  /* 0x000000b40300720c */ /* 0x000fe40000721670 */
[----:B------:R-:W-:Y:S02]  /*13fd0*/  ISETP.GE.AND P3, PT, R2, R186, PT ;  /* 0x000000ba0200720c */ /* 0x000fe40003f66270 */
[----:B------:R-:W-:Y:S02]  /*13fe0*/  FSEL R158, R206, -INF , !P2 ;  /* 0xff800000ce9e7808 */ /* 0x000fe40005000000 */
[C---:B------:R-:W-:Y:S02]  /*13ff0*/  ISETP.GE.AND P4, PT, R2.reuse, R187, PT ;  /* 0x000000bb0200720c */ /* 0x040fe40003f86270 */
[----:B------:R-:W-:-:S02]  /*14000*/  ISETP.GE.AND P2, PT, R2, R185, PT ;  /* 0x000000b90200720c */ /* 0x000fc40003f46270 */
[C---:B------:R-:W-:Y:S02]  /*14010*/  ISETP.GE.AND P0, PT, R2.reuse, R184, PT ;  /* 0x000000b80200720c */ /* 0x040fe40003f06270 */
[----:B------:R-:W-:Y:S02]  /*14020*/  FSEL R43, R65, -INF , !P6 ;  /* 0xff800000412b7808 */ /* 0x000fe40007000000 */
[C---:B------:R-:W-:Y:S02]  /*14030*/  ISETP.LT.OR P6, PT, R2.reuse, R182, P3 ;  /* 0x000000b60200720c */ /* 0x040fe40001fc1670 */
[----:B------:R-:W-:Y:S02]  /*14040*/  ISETP.LT.OR P4, PT, R2, R183, P4 ;  /* 0x000000b70200720c */ /* 0x000fe40002781670 */
[----:B------:R-:W-:Y:S02]  /*14050*/  ISETP.NE.AND P3, PT, R4, RZ, PT ;  /* 0x000000ff0400720c */ /* 0x000fe40003f65270 */
[----:B------:R-:W-:-:S02]  /*14060*/  ISETP.LT.OR P2, PT, R2, R181, P2 ;  /* 0x000000b50200720c */ /* 0x000fc40001741670 */
[----:B------:R-:W-:Y:S02]  /*14070*/  ISETP.LT.OR P0, PT, R2, R180, P0 ;  /* 0x000000b40200720c */ /* 0x000fe40000701670 */
[----:B------:R-:W-:Y:S02]  /*14080*/  IADD3 R2, R0, 0x29, RZ ;  /* 0x0000002900027810 */ /* 0x000fe40007ffe0ff */
[----:B------:R-:W-:Y:S02]  /*14090*/  P2R R3, PR, RZ, 0x4 ;  /* 0x00000004ff037803 */ /* 0x000fe40000000000 */
[----:B------:R-:W-:Y:S02]  /*140a0*/  FSEL R46, R67, -INF , !P3 ;  /* 0xff800000432e7808 */ /* 0x000fe40005800000 */
[----:B------:R-:W-:Y:S02]  /*140b0*/  P2R R4, PR, RZ, 0x1 ;  /* 0x00000001ff047803 */ /* 0x000fe40000000000 */
[----:B------:R-:W-:-:S02]  /*140c0*/  FSEL R157, R207, -INF , !P1 ;  /* 0xff800000cf9d7808 */ /* 0x000fc40004800000 */
[C---:B------:R-:W-:Y:S02]  /*140d0*/  ISETP.GE.AND P1, PT, R2.reuse, R187, PT ;  /* 0x000000bb0200720c */ /* 0x040fe40003f26270 */
[C---:B------:R-:W-:Y:S02]  /*140e0*/  ISETP.GE.AND P0, PT, R2.reuse, R186, PT ;  /* 0x000000ba0200720c */ /* 0x040fe40003f06270 */
[C---:B------:R-:W-:Y:S02]  /*140f0*/  ISETP.GE.AND P3, PT, R2.reuse, R185, PT ;  /* 0x000000b90200720c */ /* 0x040fe40003f66270 */
[C---:B------:R-:W-:Y:S02]  /*14100*/  ISETP.GE.AND P2, PT, R2.reuse, R184, PT ;  /* 0x000000b80200720c */ /* 0x040fe40003f46270 */
[----:B------:R-:W-:Y:S02]  /*14110*/  FSEL R63, R205, -INF , !P5 ;  /* 0xff800000cd3f7808 */ /* 0x000fe40006800000 */
[----:B------:R-:W-:-:S02]  /*14120*/  ISETP.LT.OR P1, PT, R2, R183, P1 ;  /* 0x000000b70200720c */ /* 0x000fc40000f21670 */
[C---:B------:R-:W-:Y:S02]  /*14130*/  ISETP.LT.OR P0, PT, R2.reuse, R182, P0 ;  /* 0x000000b60200720c */ /* 0x040fe40000701670 */
[C---:B------:R-:W-:Y:S02]  /*14140*/  ISETP.LT.OR P5, PT, R2.reuse, R181, P3 ;  /* 0x000000b50200720c */ /* 0x040fe40001fa1670 */
[----:B------:R-:W-:Y:S02]  /*14150*/  ISETP.LT.OR P2, PT, R2, R180, P2 ;  /* 0x000000b40200720c */ /* 0x000fe40001741670 */
[----:B------:R-:W-:Y:S02]  /*14160*/  IADD3 R2, R0, 0x30, RZ ;  /* 0x0000003000027810 */ /* 0x000fe40007ffe0ff */
[----:B------:R-:W-:Y:S02]  /*14170*/  FSEL R40, R68, -INF , !P4 ;  /* 0xff80000044287808 */ /* 0x000fe40006000000 */
[----:B------:R-:W-:-:S02]  /*14180*/  ISETP.NE.AND P4, PT, R3, RZ, PT ;  /* 0x000000ff0300720c */ /* 0x000fc40003f85270 */
[----:B------:R-:W-:Y:S02]  /*14190*/  FSEL R44, R70, -INF , !P6 ;  /* 0xff800000462c7808 */ /* 0x000fe40007000000 */
[----:B------:R-:W-:Y:S02]  /*141a0*/  P2R R6, PR, RZ, 0x4 ;  /* 0x00000004ff067803 */ /* 0x000fe40000000000 */
[----:B------:R-:W-:Y:S02]  /*141b0*/  FSEL R36, R69, -INF , !P1 ;  /* 0xff80000045247808 */ /* 0x000fe40004800000 */
[----:B------:R-:W-:Y:S02]  /*141c0*/  FSEL R42, R71, -INF , !P0 ;  /* 0xff800000472a7808 */ /* 0x000fe40004000000 */
[----:B------:R-:W-:Y:S02]  /*141d0*/  ISETP.NE.AND P6, PT, R4, RZ, PT ;  /* 0x000000ff0400720c */ /* 0x000fe40003fc5270 */
[----:B------:R-:W-:-:S02]  /*141e0*/  ISETP.GE.AND P1, PT, R2, R187, PT ;  /* 0x000000bb0200720c */ /* 0x000fc40003f26270 */
[C---:B------:R-:W-:Y:S02]  /*141f0*/  ISETP.GE.AND P0, PT, R2.reuse, R186, PT ;  /* 0x000000ba0200720c */ /* 0x040fe40003f06270 */
[C---:B------:R-:W-:Y:S02]  /*14200*/  ISETP.GE.AND P3, PT, R2.reuse, R185, PT ;  /* 0x000000b90200720c */ /* 0x040fe40003f66270 */
[----:B------:R-:W-:Y:S02]  /*14210*/  ISETP.GE.AND P2, PT, R2, R184, PT ;  /* 0x000000b80200720c */ /* 0x000fe40003f46270 */
[----:B------:R-:W-:Y:S02]  /*14220*/  FMNMX.FTZ R4, R247, R14, !PT ;  /* 0x0000000ef7047209 */ /* 0x000fe40007810000 */
[----:B------:R-:W-:Y:S02]  /*14230*/  FSEL R62, R208, -INF , !P4 ;  /* 0xff800000d03e7808 */ /* 0x000fe40006000000 */
[----:B------:R-:W-:-:S02]  /*14240*/  ISETP.LT.OR P1, PT, R2, R183, P1 ;  /* 0x000000b70200720c */ /* 0x000fc40000f21670 */
[C---:B------:R-:W-:Y:S02]  /*14250*/  ISETP.LT.OR P0, PT, R2.reuse, R182, P0 ;  /* 0x000000b60200720c */ /* 0x040fe40000701670 */
[C---:B------:R-:W-:Y:S02]  /*14260*/  ISETP.LT.OR P4, PT, R2.reuse, R181, P3 ;  /* 0x000000b50200720c */ /* 0x040fe40001f81670 */
[----:B------:R-:W-:Y:S02]  /*14270*/  ISETP.LT.OR P2, PT, R2, R180, P2 ;  /* 0x000000b40200720c */ /* 0x000fe40001741670 */
[----:B------:R-:W-:-:S04]  /*14280*/  FMNMX.FTZ R2, R18, R4, !PT ;  /* 0x0000000412027209 */ /* 0x000fc80007810000 */
[----:B------:R-:W-:-:S04]  /*14290*/  FMNMX.FTZ R4, R26, R2, !PT ;  /* 0x000000021a047209 */ /* 0x000fc80007810000 */
[----:B------:R-:W-:Y:S02]  /*142a0*/  FMNMX.FTZ R4, R23, R4, !PT ;  /* 0x0000000417047209 */ /* 0x000fe40007810000 */
[----:B------:R-:W-:Y:S02]  /*142b0*/  IADD3 R3, R0, 0x31, RZ ;  /* 0x0000003100037810 */ /* 0x000fe40007ffe0ff */
[----:B------:R-:W-:Y:S02]  /*142c0*/  FMNMX.FTZ R4, R61, R4, !PT ;  /* 0x000000043d047209 */ /* 0x000fe40007810000 */
[----:B------:R-:W-:Y:S02]  /*142d0*/  FSEL R35, R144, -INF , !P1 ;  /* 0xff80000090237808 */ /* 0x000fe40004800000 */
[----:B------:R-:W-:Y:S02]  /*142e0*/  ISETP.GE.AND P1, PT, R3, R187, PT ;  /* 0x000000bb0300720c */ /* 0x000fe40003f26270 */
[----:B------:R-:W-:-:S02]  /*142f0*/  FMNMX.FTZ R4, R56, R4, !PT ;  /* 0x0000000438047209 */ /* 0x000fc40007810000 */
[----:B------:R-:W-:Y:S02]  /*14300*/  ISETP.LT.OR P1, PT, R3, R183, P1 ;  /* 0x000000b70300720c */ /* 0x000fe40000f21670 */
[----:B------:R-:W-:Y:S02]  /*14310*/  IADD3 R2, R0, 0x38, RZ ;  /* 0x0000003800027810 */ /* 0x000fe40007ffe0ff */
[----:B------:R-:W-:Y:S02]  /*14320*/  FMNMX.FTZ R5, R51, R4, !PT ;  /* 0x0000000433057209 */ /* 0x000fe40007810000 */
[----:B------:R-:W-:Y:S02]  /*14330*/  FSEL R33, R145, -INF , !P1 ;  /* 0xff80000091217808 */ /* 0x000fe40004800000 */
[----:B------:R-:W-:Y:S02]  /*14340*/  FMNMX.FTZ R4, R246, R19, !PT ;  /* 0x00000013f6047209 */ /* 0x000fe40007810000 */
[----:B------:R-:W-:-:S02]  /*14350*/  ISETP.GE.AND P1, PT, R2, R187, PT ;  /* 0x000000bb0200720c */ /* 0x000fc40003f26270 */
[----:B------:R-:W-:Y:S02]  /*14360*/  FMNMX.FTZ R5, R49, R5, !PT ;  /* 0x0000000531057209 */ /* 0x000fe40007810000 */
[----:B------:R-:W-:Y:S02]  /*14370*/  IADD3 R0, R0, 0x39, RZ ;  /* 0x0000003900007810 */ /* 0x000fe40007ffe0ff */
[----:B------:R-:W-:Y:S02]  /*14380*/  FSEL R41, R146, -INF , !P0 ;  /* 0xff80000092297808 */ /* 0x000fe40004000000 */
[----:B------:R-:W-:Y:S02]  /*14390*/  FMNMX.FTZ R4, R22, R4, !PT ;  /* 0x0000000416047209 */ /* 0x000fe40007810000 */
[----:B------:R-:W-:Y:S02]  /*143a0*/  P2R R16, PR, RZ, 0x4 ;  /* 0x00000004ff107803 */ /* 0x000fe40000000000 */
[----:B------:R-:W-:-:S02]  /*143b0*/  ISETP.GE.AND P0, PT, R3, R186, PT ;  /* 0x000000ba0300720c */ /* 0x000fc40003f06270 */
[----:B------:R-:W-:Y:S02]  /*143c0*/  ISETP.LT.OR P1, PT, R2, R183, P1 ;  /* 0x000000b70200720c */ /* 0x000fe40000f21670 */
[----:B------:R-:W-:Y:S02]  /*143d0*/  FMNMX.FTZ R5, R47, R5, !PT ;  /* 0x000000052f057209 */ /* 0x000fe40007810000 */
[----:B------:R-:W-:Y:S02]  /*143e0*/  ISETP.GE.AND P2, PT, R0, R187, PT ;  /* 0x000000bb0000720c */ /* 0x000fe40003f46270 */
[----:B------:R-:W-:Y:S02]  /*143f0*/  FMNMX.FTZ R4, R38, R4, !PT ;  /* 0x0000000426047209 */ /* 0x000fe40007810000 */
[----:B------:R-:W-:Y:S02]  /*14400*/  ISETP.LT.OR P0, PT, R3, R182, P0 ;  /* 0x000000b60300720c */ /* 0x000fe40000701670 */
[----:B------:R-:W-:-:S02]  /*14410*/  FSEL R30, R148, -INF , !P1 ;  /* 0xff800000941e7808 */ /* 0x000fc40004800000 */
[----:B------:R-:W-:Y:S02]  /*14420*/  FMNMX.FTZ R5, R43, R5, !PT ;  /* 0x000000052b057209 */ /* 0x000fe40007810000 */
[----:B------:R-:W-:Y:S02]  /*14430*/  ISETP.LT.OR P1, PT, R0, R183, P2 ;  /* 0x000000b70000720c */ /* 0x000fe40001721670 */
[C---:B------:R-:W-:Y:S02]  /*14440*/  ISETP.GE.AND P3, PT, R3.reuse, R185, PT ;  /* 0x000000b90300720c */ /* 0x040fe40003f66270 */
[----:B------:R-:W-:Y:S02]  /*14450*/  ISETP.GE.AND P2, PT, R3, R184, PT ;  /* 0x000000b80300720c */ /* 0x000fe40003f46270 */
[----:B------:R-:W-:Y:S02]  /*14460*/  FMNMX.FTZ R4, R37, R4, !PT ;  /* 0x0000000425047209 */ /* 0x000fe40007810000 */
[----:B------:R-:W-:-:S02]  /*14470*/  FSEL R39, R147, -INF , !P0 ;  /* 0xff80000093277808 */ /* 0x000fc40004000000 */
[----:B------:R-:W-:Y:S02]  /*14480*/  FMNMX.FTZ R5, R40, R5, !PT ;  /* 0x0000000528057209 */ /* 0x000fe40007810000 */
[----:B------:R-:W-:Y:S02]  /*14490*/  FSEL R147, R210, -INF , !P6 ;  /* 0xff800000d2937808 */ /* 0x000fe40007000000 */
[----:B------:R-:W-:Y:S02]  /*144a0*/  FSEL R29, R149, -INF , !P1 ;  /* 0xff800000951d7808 */ /* 0x000fe40004800000 */
[C---:B------:R-:W-:Y:S02]  /*144b0*/  ISETP.LT.OR P1, PT, R3.reuse, R181, P3 ;  /* 0x000000b50300720c */ /* 0x040fe40001f21670 */
[----:B------:R-:W-:Y:S02]  /*144c0*/  ISETP.LT.OR P6, PT, R3, R180, P2 ;  /* 0x000000b40300720c */ /* 0x000fe400017c1670 */
[----:B------:R-:W-:-:S02]  /*144d0*/  FMNMX.FTZ R3, R60, R4, !PT ;  /* 0x000000043c037209 */ /* 0x000fc40007810000 */
[----:B------:R-:W-:Y:S02]  /*144e0*/  FMNMX.FTZ R4, R36, R5, !PT ;  /* 0x0000000524047209 */ /* 0x000fe40007810000 */
[C---:B------:R-:W-:Y:S02]  /*144f0*/  ISETP.GE.AND P0, PT, R2.reuse, R186, PT ;  /* 0x000000ba0200720c */ /* 0x040fe40003f06270 */
[----:B------:R-:W-:Y:S02]  /*14500*/  FMNMX.FTZ R3, R59, R3, !PT ;  /* 0x000000033b037209 */ /* 0x000fe40007810000 */
[----:B------:R-:W-:Y:S02]  /*14510*/  FMNMX.FTZ R4, R35, R4, !PT ;  /* 0x0000000423047209 */ /* 0x000fe40007810000 */
[----:B------:R-:W-:Y:S02]  /*14520*/  ISETP.LT.OR P0, PT, R2, R182, P0 ;  /* 0x000000b60200720c */ /* 0x000fe40000701670 */
[----:B------:R-:W-:-:S02]  /*14530*/  FMNMX.FTZ R3, R54, R3, !PT ;  /* 0x0000000336037209 */ /* 0x000fc40007810000 */
[----:B------:R-:W-:Y:S02]  /*14540*/  FMNMX.FTZ R4, R33, R4, !PT ;  /* 0x0000000421047209 */ /* 0x000fe40007810000 */
[----:B------:R-:W-:Y:S02]  /*14550*/  FSEL R32, R150, -INF , !P0 ;  /* 0xff80000096207808 */ /* 0x000fe40004000000 */
[----:B------:R-:W-:Y:S02]  /*14560*/  ISETP.NE.AND P3, PT, R6, RZ, PT ;  /* 0x000000ff0600720c */ /* 0x000fe40003f65270 */
[----:B------:R-:W-:Y:S02]  /*14570*/  LOP3.LUT R5, R191, UR35, R239, 0x96, !PT ;  /* 0x00000023bf057c12 */ /* 0x000fe4000f8e96ef */
[----:B------:R-:W-:Y:S02]  /*14580*/  ISETP.GE.AND P0, PT, R0, R186, PT ;  /* 0x000000ba0000720c */ /* 0x000fe40003f06270 */
[----:B------:R-:W-:-:S02]  /*14590*/  LOP3.LUT R6, R245, UR16, R190, 0x96, !PT ;  /* 0x00000010f5067c12 */ /* 0x000fc4000f8e96be */
[----:B------:R-:W-:Y:S02]  /*145a0*/  FMNMX.FTZ R3, R50, R3, !PT ;  /* 0x0000000332037209 */ /* 0x000fe40007810000 */
[----:B------:R-:W-:Y:S01]  /*145b0*/  FMNMX.FTZ R4, R30, R4, !PT ;  /* 0x000000041e047209 */ /* 0x000fe20007810000 */
[----:B-1----:R-:W-:Y:S01]  /*145c0*/  IMAD R176, R9, -0x326172a9, RZ ;  /* 0xcd9e8d5709b07824 */ /* 0x002fe200078e02ff */
[----:B------:R-:W-:Y:S01]  /*145d0*/  ISETP.LT.OR P0, PT, R0, R182, P0 ;  /* 0x000000b60000720c */ /* 0x000fe20000701670 */
[----:B------:R-:W-:Y:S02]  /*145e0*/  IMAD.MOV.U32 R240, RZ, RZ, R7 ;  /* 0x000000fffff07224 */ /* 0x000fe400078e0007 */
[----:B------:R-:W-:Y:S01]  /*145f0*/  IMAD.WIDE.U32 R24, R5, -0x326172a9, RZ ;  /* 0xcd9e8d5705187825 */ /* 0x000fe200078e00ff */
[----:B------:R-:W-:Y:S02]  /*14600*/  FMNMX.FTZ R5, R48, R3, !PT ;  /* 0x0000000330057209 */ /* 0x000fe40007810000 */
[----:B------:R-:W-:Y:S01]  /*14610*/  FMNMX.FTZ R10, R29, R4, !PT ;  /* 0x000000041d0a7209 */ /* 0x000fe20007810000 */
[----:B------:R-:W-:Y:S01]  /*14620*/  IMAD.WIDE.U32 R6, R6, -0x326172a9, RZ ;  /* 0xcd9e8d5706067825 */ /* 0x000fe200078e00ff */
[----:B------:R-:W-:-:S02]  /*14630*/  P2R R15, PR, RZ, 0x2 ;  /* 0x00000002ff0f7803 */ /* 0x000fc40000000000 */
[----:B------:R-:W-:Y:S02]  /*14640*/  FSEL R27, R151, -INF , !P0 ;  /* 0xff800000971b7808 */ /* 0x000fe40004000000 */
[C---:B------:R-:W-:Y:S02]  /*14650*/  ISETP.GE.AND P1, PT, R2.reuse, R185, PT ;  /* 0x000000b90200720c */ /* 0x040fe40003f26270 */
[----:B------:R-:W-:Y:S02]  /*14660*/  ISETP.GE.AND P0, PT, R2, R184, PT ;  /* 0x000000b80200720c */ /* 0x000fe40003f06270 */
[----:B------:R-:W-:Y:S01]  /*14670*/  LOP3.LUT R4, R25, UR17, R176, 0x96, !PT ;  /* 0x0000001119047c12 */ /* 0x000fe2000f8e96b0 */
[----:B------:R-:W1:Y:S01]  /*14680*/  SHFL.BFLY PT, R12, R10, 0x2, 0x1f ;  /* 0x0c401f000a0c7f89 */ /* 0x000e6200000e0000 */
[----:B------:R-:W-:Y:S02]  /*14690*/  LOP3.LUT R3, R7, UR12, R24, 0x96, !PT ;  /* 0x0000000c07037c12 */ /* 0x000fe4000f8e9618 */
[----:B------:R-:W-:-:S02]  /*146a0*/  FMNMX.FTZ R5, R46, R5, !PT ;  /* 0x000000052e057209 */ /* 0x000fc40007810000 */
[----:B------:R-:W-:Y:S01]  /*146b0*/  FSEL R34, R209, -INF , !P5 ;  /* 0xff800000d1227808 */ /* 0x000fe20006800000 */
[----:B------:R-:W-:Y:S01]  /*146c0*/  IMAD.WIDE.U32 R144, R4, -0x2daee0ad, RZ ;  /* 0xd2511f5304907825 */ /* 0x000fe200078e00ff */
[C---:B------:R-:W-:Y:S02]  /*146d0*/  ISETP.LT.OR P5, PT, R2.reuse, R181, P1 ;  /* 0x000000b50200720c */ /* 0x040fe40000fa1670 */
[----:B------:R-:W-:Y:S02]  /*146e0*/  ISETP.LT.OR P2, PT, R2, R180, P0 ;  /* 0x000000b40200720c */ /* 0x000fe40000741670 */
[----:B------:R-:W-:Y:S01]  /*146f0*/  FMNMX.FTZ R2, R44, R5, !PT ;  /* 0x000000052c027209 */ /* 0x000fe20007810000 */
[----:B------:R-:W-:-:S03]  /*14700*/  IMAD.WIDE.U32 R4, R3, -0x2daee0ad, RZ ;  /* 0xd2511f5303047825 */ /* 0x000fc600078e00ff */
[----:B------:R-:W-:Y:S02]  /*14710*/  FMNMX.FTZ R3, R42, R2, !PT ;  /* 0x000000022a037209 */ /* 0x000fe40007810000 */
[----:B------:R-:W-:Y:S02]  /*14720*/  LOP3.LUT R2, R145, UR11, R244, 0x96, !PT ;  /* 0x0000000b91027c12 */ /* 0x000fe4000f8e96f4 */
[----:B------:R-:W-:Y:S01]  /*14730*/  LOP3.LUT R5, R5, UR9, R144, 0x96, !PT ;  /* 0x0000000905057c12 */ /* 0x000fe2000f8e9690 */
[----:B------:R-:W-:Y:S01]  /*14740*/  IMAD.MOV.U32 R241, RZ, RZ, R8 ;  /* 0x000000fffff17224 */ /* 0x000fe200078e0008 */
[----:B------:R-:W-:Y:S01]  /*14750*/  FMNMX.FTZ R11, R41, R3, !PT ;  /* 0x00000003290b7209 */ /* 0x000fe20007810000 */
[----:B------:R-:W-:-:S04]  /*14760*/  IMAD.WIDE.U32 R2, R2, -0x326172a9, RZ ;  /* 0xcd9e8d5702027825 */ /* 0x000fc800078e00ff */
[----:B------:R-:W-:Y:S01]  /*14770*/  IMAD.WIDE.U32 R8, R5, -0x326172a9, RZ ;  /* 0xcd9e8d5705087825 */ /* 0x000fe200078e00ff */
[----:B------:R-:W-:Y:S02]  /*14780*/  FMNMX.FTZ R5, R39, R11, !PT ;  /* 0x0000000b27057209 */ /* 0x000fe40007810000 */
[----:B------:R-:W-:Y:S02]  /*14790*/  LOP3.LUT R3, R3, UR10, R6, 0x96, !PT ;  /* 0x0000000a03037c12 */ /* 0x000fe4000f8e9606 */
[----:B------:R-:W-:Y:S02]  /*147a0*/  LOP3.LUT R11, R9, UR8, R2, 0x96, !PT ;  /* 0x00000008090b7c12 */ /* 0x000fe4000f8e9602 */
[----:B------:R-:W-:Y:S02]  /*147b0*/  FMNMX.FTZ R2, R32, R5, !PT ;  /* 0x0000000520027209 */ /* 0x000fe40007810000 */
[----:B-1----:R-:W-:Y:S01]  /*147c0*/  FMNMX.FTZ R12, R10, R12, !PT ;  /* 0x0000000c0a0c7209 */ /* 0x002fe20007810000 */
[----:B------:R-:W-:Y:S01]  /*147d0*/  IMAD.WIDE.U32 R10, R11, -0x2daee0ad, RZ ;  /* 0xd2511f530b0a7825 */ /* 0x000fe200078e00ff */
[----:B------:R-:W-:-:S03]  /*147e0*/  FMNMX.FTZ R9, R27, R2, !PT ;  /* 0x000000021b097209 */ /* 0x000fc60007810000 */
[----:B------:R-:W-:-:S05]  /*147f0*/  IMAD.WIDE.U32 R2, R3, -0x2daee0ad, RZ ;  /* 0xd2511f5303027825 */ /* 0x000fca00078e00ff */
[----:B------:R-:W-:Y:S02]  /*14800*/  LOP3.LUT R2, R11, UR5, R2, 0x96, !PT ;  /* 0x000000050b027c12 */ /* 0x000fe4000f8e9602 */
[----:B------:R-:W1:Y:S04]  /*14810*/  SHFL.BFLY PT, R11, R9, 0x2, 0x1f ;  /* 0x0c401f00090b7f89 */ /* 0x000e6800000e0000 */
[----:B------:R-:W2:Y:S01]  /*14820*/  SHFL.BFLY PT, R13, R12, 0x1, 0x1f ;  /* 0x0c201f000c0d7f89 */ /* 0x000ea200000e0000 */
[----:B------:R-:W-:Y:S02]  /*14830*/  LOP3.LUT R3, R3, UR7, R4, 0x96, !PT ;  /* 0x0000000703037c12 */ /* 0x000fe4000f8e9604 */
[C---:B------:R-:W-:Y:S02]  /*14840*/  ISETP.GE.AND P0, PT, R0.reuse, R184, PT ;  /* 0x000000b80000720c */ /* 0x040fe40003f06270 */
[C---:B------:R-:W-:Y:S01]  /*14850*/  ISETP.GE.AND P1, PT, R0.reuse, R185, PT ;  /* 0x000000b90000720c */ /* 0x040fe20003f26270 */
[----:B------:R-:W-:Y:S01]  /*14860*/  IMAD.WIDE.U32 R4, R3, -0x326172a9, RZ ;  /* 0xcd9e8d5703047825 */ /* 0x000fe200078e00ff */
[----:B------:R-:W-:-:S02]  /*14870*/  ISETP.LT.OR P0, PT, R0, R180, P0 ;  /* 0x000000b40000720c */ /* 0x000fc40000701670 */
[----:B------:R-:W-:Y:S01]  /*14880*/  FSEL R146, R211, -INF , !P3 ;  /* 0xff800000d3927808 */ /* 0x000fe20005800000 */
[----:B------:R-:W-:Y:S01]  /*14890*/  IMAD.WIDE.U32 R2, R2, -0x326172a9, RZ ;  /* 0xcd9e8d5702027825 */ /* 0x000fe200078e00ff */
[----:B------:R-:W-:Y:S02]  /*148a0*/  ISETP.LT.OR P3, PT, R0, R181, P1 ;  /* 0x000000b50000720c */ /* 0x000fe40000f61670 */
[----:B------:R-:W-:Y:S02]  /*148b0*/  LOP3.LUT R28, R5, UR6, R8, 0x96, !PT ;  /* 0x00000006051c7c12 */ /* 0x000fe4000f8e9608 */
[----:B------:R-:W-:Y:S02]  /*148c0*/  LOP3.LUT R4, R3, UR14, R4, 0x96, !PT ;  /* 0x0000000e03047c12 */ /* 0x000fe4000f8e9604 */
[----:B-1----:R-:W-:Y:S02]  /*148d0*/  FMNMX.FTZ R0, R9, R11, !PT ;  /* 0x0000000b09007209 */ /* 0x002fe40007810000 */
[----:B------:R-:W-:-:S02]  /*148e0*/  LOP3.LUT R179, R179, 0xfffffffd, RZ, 0xc0, !PT ;  /* 0xfffffffdb3b37812 */ /* 0x000fc400078ec0ff */
[----:B--2---:R-:W-:Y:S01]  /*148f0*/  FMNMX.FTZ R68, R12, R13, !PT ;  /* 0x0000000d0c447209 */ /* 0x004fe20007810000 */
[----:B------:R-:W1:Y:S01]  /*14900*/  SHFL.BFLY PT, R8, R0, 0x1, 0x1f ;  /* 0x0c201f0000087f89 */ /* 0x000e6200000e0000 */
[----:B------:R-:W-:Y:S02]  /*14910*/  LOP3.LUT R31, R2, 0xffff, RZ, 0xc0, !PT ;  /* 0x0000ffff021f7812 */ /* 0x000fe400078ec0ff */
[----:B------:R-:W-:Y:S02]  /*14920*/  FSEL R20, R216, -INF , !P4 ;  /* 0xff800000d8147808 */ /* 0x000fe40006000000 */
[----:B------:R-:W-:Y:S02]  /*14930*/  LOP3.LUT R3, R4, 0xffff, RZ, 0xc0, !PT ;  /* 0x0000ffff04037812 */ /* 0x000fe400078ec0ff */
[----:B------:R-:W-:Y:S02]  /*14940*/  ISETP.NE.AND P4, PT, R16, RZ, PT ;  /* 0x000000ff1000720c */ /* 0x000fe40003f85270 */
[----:B------:R-:W-:-:S02]  /*14950*/  LOP3.LUT R5, R2, 0xff, RZ, 0xc0, !PT ;  /* 0x000000ff02057812 */ /* 0x000fc400078ec0ff */
[--C-:B------:R-:W-:Y:S02]  /*14960*/  SHF.R.U32.HI R21, RZ, 0x10, R2.reuse ;  /* 0x00000010ff157819 */ /* 0x100fe40000011602 */
[----:B------:R-:W-:Y:S01]  /*14970*/  SHF.R.U32.HI R16, RZ, 0x18, R2 ;  /* 0x00000018ff107819 */ /* 0x000fe20000011602 */
[C---:B------:R-:W-:Y:S01]  /*14980*/  FMUL.FTZ R2, R68.reuse, c[0x0][0x23c] ;  /* 0x00008f0044027a20 */ /* 0x040fe20000410000 */
[----:B------:R-:W-:Y:S02]  /*14990*/  @P0 LOP3.LUT R179, R179, 0x2, RZ, 0xfc, !PT ;  /* 0x00000002b3b30812 */ /* 0x000fe400078efcff */
[----:B------:R-:W-:Y:S02]  /*149a0*/  FSETP.NEU.FTZ.AND P0, PT, R68, -INF , PT ;  /* 0xff8000004400780b */ /* 0x000fe40003f1d000 */
[----:B------:R-:W-:Y:S02]  /*149b0*/  SHF.R.U32.HI R3, RZ, 0x8, R3 ;  /* 0x00000008ff037819 */ /* 0x000fe40000011603 */
[----:B------:R-:W-:-:S02]  /*149c0*/  ISETP.NE.AND P1, PT, R15, RZ, PT ;  /* 0x000000ff0f00720c */ /* 0x000fc40003f25270 */
[----:B------:R-:W-:Y:S02]  /*149d0*/  FSEL R2, R2, RZ, P0 ;  /* 0x000000ff02027208 */ /* 0x000fe40000000000 */
[----:B------:R-:W-:Y:S02]  /*149e0*/  LOP3.LUT R3, R3, 0xffff, RZ, 0xc0, !PT ;  /* 0x0000ffff03037812 */ /* 0x000fe400078ec0ff */
[----:B------:R-:W-:Y:S02]  /*149f0*/  FSEL R142, R218, -INF , !P4 ;  /* 0xff800000da8e7808 */ /* 0x000fe40006000000 */
[----:B------:R-:W-:Y:S02]  /*14a00*/  FSEL R17, R217, -INF , !P1 ;  /* 0xff800000d9117808 */ /* 0x000fe40004800000 */
[C---:B------:R-:W-:Y:S01]  /*14a10*/  ISETP.GE.U32.AND P4, PT, R225.reuse, R5, PT ;  /* 0x00000005e100720c */ /* 0x040fe20003f86070 */
[--C-:B------:R-:W-:Y:S01]  /*14a20*/  FFMA.FTZ R5, R14, c[0x0][0x23c], -R2.reuse ;  /* 0x00008f000e057a23 */ /* 0x100fe20000010802 */
[----:B------:R-:W-:Y:S01]  /*14a30*/  ISETP.GE.U32.AND P1, PT, R225, R3, PT ;  /* 0x00000003e100720c */ /* 0x000fe20003f26070 */
[----:B------:R-:W-:-:S02]  /*14a40*/  FFMA.FTZ R3, R18, c[0x0][0x23c], -R2 ;  /* 0x00008f0012037a23 */ /* 0x000fc40000010802 */
[----:B------:R-:W-:Y:S01]  /*14a50*/  MUFU.EX2 R15, R5 ;  /* 0x00000005000f7308 */ /* 0x000fe20000000800 */
[----:B-1----:R-:W-:-:S07]  /*14a60*/  FMNMX.FTZ R69, R0, R8, !PT ;  /* 0x0000000800457209 */ /* 0x002fce0007810000 */
[----:B------:R1:W2:Y:S01]  /*14a70*/  MUFU.EX2 R14, R3 ;  /* 0x00000003000e7308 */ /* 0x0002a20000000800 */
[----:B------:R-:W-:Y:S01]  /*14a80*/  FSEL R74, R219, -INF , !P6 ;  /* 0xff800000db4a7808 */ /* 0x000fe20007000000 */
[C---:B------:R-:W-:Y:S01]  /*14a90*/  FMUL.FTZ R0, R69.reuse, c[0x0][0x23c] ;  /* 0x00008f0045007a20 */ /* 0x040fe20000410000 */
[----:B------:R-:W-:-:S04]  /*14aa0*/  FSETP.NEU.FTZ.AND P6, PT, R69, -INF , PT ;  /* 0xff8000004500780b */ /* 0x000fc80003fdd000 */
[----:B------:R-:W-:Y:S02]  /*14ab0*/  FSEL R0, R0, RZ, P6 ;  /* 0x000000ff00007208 */ /* 0x000fe40003000000 */
[----:B-1----:R-:W-:-:S04]  /*14ac0*/  LOP3.LUT R3, R4, 0xff, RZ, 0xc0, !PT ;  /* 0x000000ff04037812 */ /* 0x002fc800078ec0ff */
[----:B------:R-:W-:Y:S02]  /*14ad0*/  ISETP.GE.U32.AND P0, PT, R225, R3, PT ;  /* 0x00000003e100720c */ /* 0x000fe40003f06070 */
[----:B--2---:R-:W-:Y:S01]  /*14ae0*/  F2FP.BF16.PACK_AB R3, R14, R15 ;  /* 0x0000000f0e03723e */ /* 0x004fe200000010ff */
[----:B------:R-:W-:-:S03]  /*14af0*/  FFMA.FTZ R5, R19, c[0x0][0x23c], -R0 ;  /* 0x00008f0013057a23 */ /* 0x000fc60000010800 */
[C---:B------:R-:W-:Y:S02]  /*14b00*/  PRMT R58, R3.reuse, 0x7610, R58 ;  /* 0x00007610033a7816 */ /* 0x040fe4000000003a */
[----:B------:R-:W-:Y:S01]  /*14b10*/  PRMT R57, R3, 0x7632, R57 ;  /* 0x0000763203397816 */ /* 0x000fe20000000039 */
[----:B------:R-:W-:Y:S01]  /*14b20*/  FFMA.FTZ R3, R22, c[0x0][0x23c], -R0 ;  /* 0x00008f0016037a23 */ /* 0x000fe20000010800 */
[----:B------:R-:W-:Y:S03]  /*14b30*/  MUFU.EX2 R12, R5 ;  /* 0x00000005000c7308 */ /* 0x000fe60000000800 */
[----:B------:R-:W-:Y:S01]  /*14b40*/  @!P0 HFMA2.BF16_V2 R45, -RZ.H0_H0, RZ.H0_H0, -R58.H0_H0 ;  /* 0x200000ffff2d8231 */ /* 0x000fe2000034093a */
[----:B------:R-:W-:-:S04]  /*14b50*/  PRMT R169, R58, 0x5410, R57 ;  /* 0x000054103aa97816 */ /* 0x000fc80000000039 */
[----:B------:R1:W2:Y:S01]  /*14b60*/  MUFU.EX2 R205, R3 ;  /* 0x0000000300cd7308 */ /* 0x0002a20000000800 */
[----:B------:R-:W-:Y:S01]  /*14b70*/  @!P0 PRMT R58, R45, 0x5410, RZ ;  /* 0x000054102d3a8816 */ /* 0x000fe200000000ff */
[----:B------:R-:W-:Y:S01]  /*14b80*/  @!P1 HFMA2.BF16_V2 R52, -RZ.H0_H0, RZ.H0_H0, -R57.H0_H0 ;  /* 0x200000ffff349231 */ /* 0x000fe20000340939 */
[----:B-1----:R-:W-:-:S04]  /*14b90*/  SHF.R.U32.HI R3, RZ, 0x18, R4 ;  /* 0x00000018ff037819 */ /* 0x002fc80000011604 */
[----:B------:R-:W-:Y:S02]  /*14ba0*/  ISETP.GE.U32.AND P0, PT, R225, R3, PT ;  /* 0x00000003e100720c */ /* 0x000fe40003f06070 */
[----:B------:R-:W-:-:S04]  /*14bb0*/  SHF.R.U32.HI R3, RZ, 0x10, R4 ;  /* 0x00000010ff037819 */ /* 0x000fc80000011604 */
[----:B------:R-:W-:Y:S02]  /*14bc0*/  LOP3.LUT R3, R3, 0xff, RZ, 0xc0, !PT ;  /* 0x000000ff03037812 */ /* 0x000fe400078ec0ff */
[----:B------:R-:W-:Y:S02]  /*14bd0*/  @!P1 PRMT R57, R52, 0x5410, RZ ;  /* 0x0000541034399816 */ /* 0x000fe400000000ff */
[----:B------:R-:W-:Y:S01]  /*14be0*/  ISETP.GE.U32.AND P1, PT, R225, R3, PT ;  /* 0x00000003e100720c */ /* 0x000fe20003f26070 */
[----:B------:R-:W-:Y:S01]  /*14bf0*/  FFMA.FTZ R4, R26, c[0x0][0x23c], -R2 ;  /* 0x00008f001a047a23 */ /* 0x000fe20000010802 */
[----:B--2---:R-:W-:-:S03]  /*14c00*/  F2FP.BF16.PACK_AB R3, R205, R12 ;  /* 0x0000000ccd03723e */ /* 0x004fc600000010ff */
[----:B------:R1:W-:Y:S01]  /*14c10*/  MUFU.EX2 R9, R4 ;  /* 0x0000000400097308 */ /* 0x0003e20000000800 */
[C---:B------:R-:W-:Y:S02]  /*14c20*/  PRMT R53, R3.reuse, 0x7632, R53 ;  /* 0x0000763203357816 */ /* 0x040fe40000000035 */
[----:B------:R-:W-:-:S03]  /*14c30*/  PRMT R52, R3, 0x7610, R52 ;  /* 0x0000761003347816 */ /* 0x000fc60000000034 */
[----:B------:R-:W-:Y:S01]  /*14c40*/  @!P0 HFMA2.BF16_V2 R55, -RZ.H0_H0, RZ.H0_H0, -R53.H0_H0 ;  /* 0x200000ffff378231 */ /* 0x000fe20000340935 */
[----:B------:R-:W-:Y:S02]  /*14c50*/  LOP3.LUT R3, R21, 0xff, RZ, 0xc0, !PT ;  /* 0x000000ff15037812 */ /* 0x000fe400078ec0ff */
[----:B------:R-:W-:Y:S01]  /*14c60*/  PRMT R172, R52, 0x5410, R53 ;  /* 0x0000541034ac7816 */ /* 0x000fe20000000035 */
[----:B-1----:R-:W-:-:S04]  /*14c70*/  FFMA.FTZ R4, R23, c[0x0][0x23c], -R2 ;  /* 0x00008f0017047a23 */ /* 0x002fc80000010802 */
[----:B------:R1:W2:Y:S01]  /*14c80*/  MUFU.EX2 R18, R4 ;  /* 0x0000000400127308 */ /* 0x0002a20000000800 */
[----:B------:R-:W-:Y:S02]  /*14c90*/  @!P0 PRMT R53, R55, 0x5410, RZ ;  /* 0x0000541037358816 */ /* 0x000fe400000000ff */
[----:B------:R-:W-:Y:S02]  /*14ca0*/  FSEL R72, R222, -INF , !P2 ;  /* 0xff800000de487808 */ /* 0x000fe40005000000 */
[C---:B------:R-:W-:Y:S02]  /*14cb0*/  ISETP.GE.U32.AND P0, PT, R225.reuse, R3, PT ;  /* 0x00000003e100720c */ /* 0x040fe40003f06070 */
[----:B------:R-:W-:Y:S01]  /*14cc0*/  ISETP.GE.U32.AND P2, PT, R225, R16, PT ;  /* 0x00000010e100720c */ /* 0x000fe20003f46070 */
[----:B-1----:R-:W-:Y:S01]  /*14cd0*/  IMAD.WIDE.U32 R4, R28, -0x2daee0ad, RZ ;  /* 0xd2511f531c047825 */ /* 0x002fe200078e00ff */
[----:B------:R-:W-:-:S04]  /*14ce0*/  @!P1 HFMA2.BF16_V2 R64, -RZ.H0_H0, RZ.H0_H0, -R52.H0_H0 ;  /* 0x200000ffff409231 */ /* 0x000fc80000340934 */
[----:B------:R-:W-:Y:S02]  /*14cf0*/  LOP3.LUT R3, R5, UR13, R10, 0x96, !PT ;  /* 0x0000000d05037c12 */ /* 0x000fe4000f8e960a */
[C---:B------:R-:W-:Y:S02]  /*14d00*/  LOP3.LUT R10, R4.reuse, 0xff, RZ, 0xc0, !PT ;  /* 0x000000ff040a7812 */ /* 0x040fe400078ec0ff */
[----:B------:R-:W-:Y:S02]  /*14d10*/  LOP3.LUT R55, R4, 0xffff, RZ, 0xc0, !PT ;  /* 0x0000ffff04377812 */ /* 0x000fe400078ec0ff */
[--C-:B------:R-:W-:Y:S02]  /*14d20*/  SHF.R.U32.HI R45, RZ, 0x10, R4.reuse ;  /* 0x00000010ff2d7819 */ /* 0x100fe40000011604 */
[----:B------:R-:W-:Y:S02]  /*14d30*/  SHF.R.U32.HI R16, RZ, 0x18, R4 ;  /* 0x00000018ff107819 */ /* 0x000fe40000011604 */
[----:B------:R-:W-:-:S02]  /*14d40*/  SHF.R.U32.HI R4, RZ, 0x8, R31 ;  /* 0x00000008ff047819 */ /* 0x000fc4000001161f */
[----:B------:R-:W-:Y:S02]  /*14d50*/  FMNMX.FTZ R5, R249, R155, !PT ;  /* 0x0000009bf9057209 */ /* 0x000fe40007810000 */
[----:B------:R-:W-:Y:S02]  /*14d60*/  LOP3.LUT R4, R4, 0xffff, RZ, 0xc0, !PT ;  /* 0x0000ffff04047812 */ /* 0x000fe400078ec0ff */
[----:B------:R-:W-:Y:S02]  /*14d70*/  FMNMX.FTZ R5, R156, R5, !PT ;  /* 0x000000059c057209 */ /* 0x000fe40007810000 */
[----:B------:R-:W-:Y:S02]  /*14d80*/  @!P1 PRMT R52, R64, 0x5410, RZ ;  /* 0x0000541040349816 */ /* 0x000fe400000000ff */
[----:B------:R-:W-:Y:S02]  /*14d90*/  ISETP.GE.U32.AND P1, PT, R225, R4, PT ;  /* 0x00000004e100720c */ /* 0x000fe40003f26070 */
[----:B------:R-:W-:Y:S01]  /*14da0*/  FMNMX.FTZ R4, R154, R5, !PT ;  /* 0x000000059a047209 */ /* 0x000fe20007810000 */
[----:B------:R-:W-:-:S03]  /*14db0*/  FFMA.FTZ R5, R38, c[0x0][0x23c], -R0 ;  /* 0x00008f0026057a23 */ /* 0x000fc60000010800 */
[----:B------:R-:W-:Y:S01]  /*14dc0*/  FMNMX.FTZ R4, R153, R4, !PT ;  /* 0x0000000499047209 */ /* 0x000fe20007810000 */
[----:B------:R1:W-:Y:S03]  /*14dd0*/  MUFU.EX2 R198, R5 ;  /* 0x0000000500c67308 */ /* 0x0003e60000000800 */
[----:B------:R-:W-:-:S04]  /*14de0*/  FMNMX.FTZ R4, R152, R4, !PT ;  /* 0x0000000498047209 */ /* 0x000fc80007810000 */
[----:B-1----:R-:W-:Y:S01]  /*14df0*/  FMNMX.FTZ R5, R143, R4, !PT ;  /* 0x000000048f057209 */ /* 0x002fe20007810000 */
[----:B------:R-:W-:-:S03]  /*14e00*/  FFMA.FTZ R4, R37, c[0x0][0x23c], -R0 ;  /* 0x00008f0025047a23 */ /* 0x000fc60000010800 */
[----:B------:R-:W-:Y:S01]  /*14e10*/  FMNMX.FTZ R5, R75, R5, !PT ;  /* 0x000000054b057209 */ /* 0x000fe20007810000 */
[----:B------:R1:W3:Y:S03]  /*14e20*/  MUFU.EX2 R208, R4 ;  /* 0x0000000400d07308 */ /* 0x0002e60000000800 */
[----:B-1----:R-:W-:-:S04]  /*14e30*/  FMNMX.FTZ R4, R73, R5, !PT ;  /* 0x0000000549047209 */ /* 0x002fc80007810000 */
[----:B------:R-:W-:-:S04]  /*14e40*/  FMNMX.FTZ R4, R66, R4, !PT ;  /* 0x0000000442047209 */ /* 0x000fc80007810000 */
[----:B------:R-:W-:-:S04]  /*14e50*/  FMNMX.FTZ R4, R63, R4, !PT ;  /* 0x000000043f047209 */ /* 0x000fc80007810000 */
[----:B------:R-:W-:-:S04]  /*14e60*/  FMNMX.FTZ R4, R62, R4, !PT ;  /* 0x000000043e047209 */ /* 0x000fc80007810000 */
[----:B------:R-:W-:Y:S02]  /*14e70*/  FMNMX.FTZ R4, R34, R4, !PT ;  /* 0x0000000422047209 */ /* 0x000fe40007810000 */
[----:B--2---:R-:W-:Y:S02]  /*14e80*/  F2FP.BF16.PACK_AB R8, R18, R9 ;  /* 0x000000091208723e */ /* 0x004fe400000010ff */
[----:B------:R-:W-:Y:S02]  /*14e90*/  FMNMX.FTZ R71, R20, R4, !PT ;  /* 0x0000000414477209 */ /* 0x000fe40007810000 */
[----:B------:R-:W-:Y:S02]  /*14ea0*/  LOP3.LUT R4, R3, 0xffff, RZ, 0xc0, !PT ;  /* 0x0000ffff03047812 */ /* 0x000fe400078ec0ff */
[----:B------:R-:W-:Y:S02]  /*14eb0*/  FSEL R13, R220, -INF , !P5 ;  /* 0xff800000dc0d7808 */ /* 0x000fe40006800000 */
[----:B------:R-:W-:-:S02]  /*14ec0*/  PRMT R67, R8, 0x7610, R67 ;  /* 0x0000761008437816 */ /* 0x000fc40000000043 */
[----:B------:R-:W-:Y:S02]  /*14ed0*/  PRMT R64, R8, 0x7632, R64 ;  /* 0x0000763208407816 */ /* 0x000fe40000000040 */
[----:B------:R-:W-:Y:S02]  /*14ee0*/  FMNMX.FTZ R71, R17, R71, !PT ;  /* 0x0000004711477209 */ /* 0x000fe40007810000 */
[----:B------:R-:W-:Y:S01]  /*14ef0*/  SHF.R.U32.HI R4, RZ, 0x8, R4 ;  /* 0x00000008ff047819 */ /* 0x000fe20000011604 */
[----:B------:R-:W-:Y:S01]  /*14f00*/  @!P4 HFMA2.BF16_V2 R65, -RZ.H0_H0, RZ.H0_H0, -R67.H0_H0 ;  /* 0x200000ffff41c231 */ /* 0x000fe20000340943 */
[----:B------:R-:W-:Y:S01]  /*14f10*/  FSEL R11, R221, -INF , !P3 ;  /* 0xff800000dd0b7808 */ /* 0x000fe20005800000 */
[----:B------:R-:W-:Y:S01]  /*14f20*/  @!P1 HFMA2.BF16_V2 R70, -RZ.H0_H0, RZ.H0_H0, -R64.H0_H0 ;  /* 0x200000ffff469231 */ /* 0x000fe20000340940 */
[----:B------:R-:W-:Y:S02]  /*14f30*/  FMNMX.FTZ R71, R13, R71, !PT ;  /* 0x000000470d477209 */ /* 0x000fe40007810000 */
[----:B---3--:R-:W-:-:S02]  /*14f40*/  F2FP.BF16.PACK_AB R5, R208, R198 ;  /* 0x000000c6d005723e */ /* 0x008fc400000010ff */
[----:B------:R-:W-:Y:S02]  /*14f50*/  LOP3.LUT R4, R4, 0xffff, RZ, 0xc0, !PT ;  /* 0x0000ffff04047812 */ /* 0x000fe400078ec0ff */
[----:B------:R-:W-:Y:S02]  /*14f60*/  FMNMX.FTZ R71, R11, R71, !PT ;  /* 0x000000470b477209 */ /* 0x000fe40007810000 */
[----:B------:R-:W-:Y:S01]  /*14f70*/  PRMT R171, R67, 0x5410, R64 ;  /* 0x0000541043ab7816 */ /* 0x000fe20000000040 */
[--C-:B------:R-:W-:Y:S01]  /*14f80*/  FFMA.FTZ R31, R47, c[0x0][0x23c], -R2.reuse ;  /* 0x00008f002f1f7a23 */ /* 0x100fe20000010802 */
[----:B------:R-:W-:Y:S02]  /*14f90*/  @!P4 PRMT R67, R65, 0x5410, RZ ;  /* 0x000054104143c816 */ /* 0x000fe400000000ff */
[----:B------:R-:W-:Y:S01]  /*14fa0*/  @!P1 PRMT R64, R70, 0x5410, RZ ;  /* 0x0000541046409816 */ /* 0x000fe200000000ff */
[--C-:B------:R-:W-:Y:S01]  /*14fb0*/  FFMA.FTZ R23, R51, c[0x0][0x23c], -R2.reuse ;  /* 0x00008f0033177a23 */ /* 0x100fe20000010802 */
[----:B------:R-:W-:Y:S01]  /*14fc0*/  PRMT R65, R5, 0x7632, R65 ;  /* 0x0000763205417816 */ /* 0x000fe20000000041 */
[--C-:B------:R-:W-:Y:S01]  /*14fd0*/  FFMA.FTZ R26, R49, c[0x0][0x23c], -R2.reuse ;  /* 0x00008f00311a7a23 */ /* 0x100fe20000010802 */
[----:B------:R-:W-:Y:S01]  /*14fe0*/  PRMT R37, R5, 0x7610, R37 ;  /* 0x0000761005257816 */ /* 0x000fe20000000025 */
[--C-:B------:R-:W-:Y:S01]  /*14ff0*/  FFMA.FTZ R5, R61, c[0x0][0x23c], -R2.reuse ;  /* 0x00008f003d057a23 */ /* 0x100fe20000010802 */
[----:B------:R-:W-:Y:S01]  /*15000*/  ISETP.GE.U32.AND P1, PT, R225, R4, PT ;  /* 0x00000004e100720c */ /* 0x000fe20003f26070 */
        /* <DEDUP_REMOVED lines=8> */
[----:B------:R-:W1:Y:S01]  /*15090*/  SHFL.BFLY PT, R2, R71, 0x2, 0x1f ;  /* 0x0c401f0047027f89 */ /* 0x000e6200000e0000 */
[----:B------:R2:W-:Y:S01]  /*150a0*/  MUFU.EX2 R21, R4 ;  /* 0x0000000400157308 */ /* 0x0005e20000000800 */
[----:B------:R-:W-:-:S07]  /*150b0*/  ISETP.GE.U32.AND P4, PT, R225, R16, PT ;  /* 0x00000010e100720c */ /* 0x000fce0003f86070 */
[----:B------:R-:W3:Y:S01]  /*150c0*/  MUFU.EX2 R16, R5 ;  /* 0x0000000500107308 */ /* 0x000ee20000000800 */
[----:B-1----:R-:W-:-:S05]  /*150d0*/  FMNMX.FTZ R71, R71, R2, !PT ;  /* 0x0000000247477209 */ /* 0x002fca0007810000 */
[----:B--2---:R-:W1:Y:S01]  /*150e0*/  SHFL.BFLY PT, R4, R71, 0x1, 0x1f ;  /* 0x0c201f0047047f89 */ /* 0x004e6200000e0000 */
[----:B------:R-:W-:Y:S01]  /*150f0*/  ISETP.GE.U32.AND P5, PT, R225, R10, PT ;  /* 0x0000000ae100720c */ /* 0x000fe20003fa6070 */
[--C-:B------:R-:W-:Y:S01]  /*15100*/  FFMA.FTZ R29, R50, c[0x0][0x23c], -R0.reuse ;  /* 0x00008f00321d7a23 */ /* 0x100fe20000010800 */
[----:B------:R-:W-:Y:S01]  /*15110*/  @!P0 HFMA2.BF16_V2 R149, -RZ.H0_H0, RZ.H0_H0, -R37.H0_H0 ;  /* 0x200000ffff958231 */ /* 0x000fe20000340925 */
        /* <DEDUP_REMOVED lines=11> */
[----:B------:R-:W-:Y:S02]  /*151d0*/  LOP3.LUT R0, R3, 0xff, RZ, 0xc0, !PT ;  /* 0x000000ff03007812 */ /* 0x000fe400078ec0ff */
[----:B------:R-:W-:Y:S01]  /*151e0*/  PRMT R170, R37, 0x5410, R65 ;  /* 0x0000541025aa7816 */ /* 0x000fe20000000041 */
[----:B------:R-:W-:Y:S01]  /*151f0*/  @!P2 HFMA2.BF16_V2 R148, -RZ.H0_H0, RZ.H0_H0, -R65.H0_H0 ;  /* 0x200000ffff94a231 */ /* 0x000fe20000340941 */
[----:B------:R-:W-:Y:S02]  /*15200*/  @!P0 PRMT R37, R149, 0x5410, RZ ;  /* 0x0000541095258816 */ /* 0x000fe400000000ff */
[----:B------:R-:W-:Y:S02]  /*15210*/  ISETP.GE.U32.AND P0, PT, R225, R0, PT ;  /* 0x00000000e100720c */ /* 0x000fe40003f06070 */
[----:B------:R-:W-:Y:S02]  /*15220*/  SHF.R.U32.HI R0, RZ, 0x18, R3 ;  /* 0x00000018ff007819 */ /* 0x000fe40000011603 */
[----:B---3--:R-:W-:-:S02]  /*15230*/  F2FP.BF16.PACK_AB R2, R21, R16 ;  /* 0x000000101502723e */ /* 0x008fc400000010ff */
[----:B-1----:R-:W-:Y:S02]  /*15240*/  FMNMX.FTZ R71, R71, R4, !PT ;  /* 0x0000000447477209 */ /* 0x002fe40007810000 */
[----:B------:R-:W-:Y:S02]  /*15250*/  LOP3.LUT P3, RZ, R179, 0x2, RZ, 0xc0, !PT ;  /* 0x00000002b3ff7812 */ /* 0x000fe4000786c0ff */
[----:B------:R-:W-:Y:S02]  /*15260*/  @!P2 PRMT R65, R148, 0x5410, RZ ;  /* 0x000054109441a816 */ /* 0x000fe400000000ff */
[----:B------:R-:W-:Y:S02]  /*15270*/  ISETP.GE.U32.AND P2, PT, R225, R0, PT ;  /* 0x00000000e100720c */ /* 0x000fe40003f46070 */
[----:B------:R-:W-:Y:S02]  /*15280*/  SHF.R.U32.HI R0, RZ, 0x10, R3 ;  /* 0x00000010ff007819 */ /* 0x000fe40000011603 */
[----:B------:R-:W-:-:S02]  /*15290*/  PRMT R231, R2, 0x7610, R231 ;  /* 0x0000761002e77816 */ /* 0x000fc400000000e7 */
[----:B------:R-:W-:Y:S01]  /*152a0*/  PRMT R227, R2, 0x7632, R227 ;  /* 0x0000763202e37816 */ /* 0x000fe200000000e3 */
[----:B------:R-:W-:Y:S01]  /*152b0*/  FMUL.FTZ R2, R71, c[0x0][0x23c] ;  /* 0x00008f0047027a20 */ /* 0x000fe20000410000 */
[----:B------:R-:W-:Y:S02]  /*152c0*/  FSEL R19, R223, -INF , !P3 ;  /* 0xff800000df137808 */ /* 0x000fe40005800000 */
[----:B------:R-:W-:Y:S02]  /*152d0*/  FSEL R3, R69, RZ, P6 ;  /* 0x000000ff45037208 */ /* 0x000fe40003000000 */
[----:B------:R-:W-:Y:S02]  /*152e0*/  FSETP.NEU.FTZ.AND P3, PT, R68, -INF , PT ;  /* 0xff8000004400780b */ /* 0x000fe40003f7d000 */
[----:B------:R-:W-:Y:S01]  /*152f0*/  FSETP.NEU.FTZ.AND P6, PT, R71, -INF , PT ;  /* 0xff8000004700780b */ /* 0x000fe20003fdd000 */
[----:B------:R-:W-:Y:S01]  /*15300*/  @!P0 HFMA2.BF16_V2 R151, -RZ.H0_H0, RZ.H0_H0, -R231.H0_H0 ;  /* 0x200000ffff978231 */ /* 0x000fe200003409e7 */
[----:B------:R-:W-:Y:S01]  /*15310*/  LOP3.LUT R0, R0, 0xff, RZ, 0xc0, !PT ;  /* 0x000000ff00007812 */ /* 0x000fe200078ec0ff */
[----:B------:R-:W-:Y:S01]  /*15320*/  @!P1 HFMA2.BF16_V2 R150, -RZ.H0_H0, RZ.H0_H0, -R227.H0_H0 ;  /* 0x200000ffff969231 */ /* 0x000fe200003409e3 */
[----:B------:R-:W-:-:S02]  /*15330*/  FSEL R5, R68, RZ, P3 ;  /* 0x000000ff44057208 */ /* 0x000fc40001800000 */
[----:B------:R-:W-:Y:S02]  /*15340*/  FSEL R2, R2, RZ, P6 ;  /* 0x000000ff02027208 */ /* 0x000fe40003000000 */
[----:B------:R-:W-:Y:S01]  /*15350*/  ISETP.GE.U32.AND P3, PT, R225, R0, PT ;  /* 0x00000000e100720c */ /* 0x000fe20003f66070 */
[----:B------:R-:W-:Y:S01]  /*15360*/  FADD.FTZ R4, R247, -R5 ;  /* 0x80000005f7047221 */ /* 0x000fe20000010000 */
[----:B------:R-:W-:Y:S01]  /*15370*/  LOP3.LUT R0, R45, 0xff, RZ, 0xc0, !PT ;  /* 0x000000ff2d007812 */ /* 0x000fe200078ec0ff */
[----:B------:R-:W-:Y:S01]  /*15380*/  FADD.FTZ R3, R246, -R3 ;  /* 0x80000003f6037221 */ /* 0x000fe20000010000 */
[----:B------:R-:W-:Y:S01]  /*15390*/  PRMT R175, R231, 0x5410, R227 ;  /* 0x00005410e7af7816 */ /* 0x000fe200000000e3 */
[--C-:B------:R-:W-:Y:S01]  /*153a0*/  FFMA.FTZ R45, R73, c[0x0][0x23c], -R2.reuse ;  /* 0x00008f00492d7a23 */ /* 0x100fe20000010802 */
[----:B------:R-:W-:Y:S01]  /*153b0*/  @!P0 PRMT R231, R151, 0x5410, RZ ;  /* 0x0000541097e78816 */ /* 0x000fe200000000ff */
[--C-:B------:R-:W-:Y:S01]  /*153c0*/  FFMA.FTZ R155, R155, c[0x0][0x23c], -R2.reuse ;  /* 0x00008f009b9b7a23 */ /* 0x100fe20000010802 */
[----:B------:R-:W-:Y:S01]  /*153d0*/  @!P1 PRMT R227, R150, 0x5410, RZ ;  /* 0x0000541096e39816 */ /* 0x000fe200000000ff */
        /* <DEDUP_REMOVED lines=23> */
[----:B------:R-:W-:Y:S01]  /*15550*/  FMUL.FTZ R3, R3, c[0x0][0x23c] ;  /* 0x00008f0003037a20 */ /* 0x000fe20000410000 */
[----:B------:R-:W-:Y:S02]  /*15560*/  ISETP.GE.U32.AND P0, PT, R225, R0, PT ;  /* 0x00000000e100720c */ /* 0x000fe40003f06070 */
[----:B------:R-:W-:Y:S02]  /*15570*/  FMNMX.FTZ R2, R157, R2, !PT ;  /* 0x000000029d027209 */ /* 0x000fe40007810000 */
[----:B------:R-:W-:Y:S01]  /*15580*/  SHF.R.U32.HI R0, RZ, 0x8, R55 ;  /* 0x00000008ff007819 */ /* 0x000fe20000011637 */
[----:B------:R-:W1:Y:S01]  /*15590*/  MUFU.EX2 R8, R3 ;  /* 0x0000000300087308 */ /* 0x000e620000000800 */
[----:B------:R-:W-:Y:S02]  /*155a0*/  FMNMX.FTZ R2, R147, R2, !PT ;  /* 0x0000000293027209 */ /* 0x000fe40007810000 */
[----:B------:R-:W-:-:S02]  /*155b0*/  LOP3.LUT R0, R0, 0xffff, RZ, 0xc0, !PT ;  /* 0x0000ffff00007812 */ /* 0x000fc400078ec0ff */
[----:B------:R-:W-:Y:S02]  /*155c0*/  FMNMX.FTZ R2, R146, R2, !PT ;  /* 0x0000000292027209 */ /* 0x000fe40007810000 */
[----:B------:R-:W-:Y:S01]  /*155d0*/  ISETP.GE.U32.AND P1, PT, R225, R0, PT ;  /* 0x00000000e100720c */ /* 0x000fe20003f26070 */
[----:B------:R-:W-:Y:S01]  /*155e0*/  FMUL.FTZ R0, R4, c[0x0][0x23c] ;  /* 0x00008f0004007a20 */ /* 0x000fe20000410000 */
[----:B------:R-:W-:-:S04]  /*155f0*/  FMNMX.FTZ R2, R142, R2, !PT ;  /* 0x000000028e027209 */ /* 0x000fc80007810000 */
[----:B------:R-:W-:Y:S01]  /*15600*/  FMNMX.FTZ R2, R74, R2, !PT ;  /* 0x000000024a027209 */ /* 0x000fe20007810000 */
[----:B------:R-:W2:Y:S01]  /*15610*/  MUFU.EX2 R0, R0 ;  /* 0x0000000000007308 */ /* 0x000ea20000000800 */
[----:B-1----:R-:W-:Y:S02]  /*15620*/  FFMA.FTZ R229, R229, R8, R12 ;  /* 0x00000008e5e57223 */ /* 0x002fe4000001000c */
[----:B------:R-:W-:Y:S02]  /*15630*/  FMNMX.FTZ R2, R72, R2, !PT ;  /* 0x0000000248027209 */ /* 0x000fe40007810000 */
[----:B------:R-:W-:Y:S02]  /*15640*/  FADD.FTZ R229, R205, R229 ;  /* 0x000000e5cde57221 */ /* 0x000fe40000010000 */
[----:B------:R-:W-:Y:S01]  /*15650*/  FMNMX.FTZ R2, R19, R2, !PT ;  /* 0x0000000213027209 */ /* 0x000fe20007810000 */
[----:B------:R-:W-:Y:S01]  /*15660*/  MUFU.EX2 R34, R10 ;  /* 0x0000000a00227308 */ /* 0x000fe20000000800 */
[----:B------:R-:W-:-:S03]  /*15670*/  FADD.FTZ R229, R198, R229 ;  /* 0x000000e5c6e57221 */ /* 0x000fc60000010000 */
[----:B------:R-:W1:Y:S04]  /*15680*/  SHFL.BFLY PT, R5, R2, 0x2, 0x1f ;  /* 0x0c401f0002057f89 */ /* 0x000e6800000e0000 */
[----:B------:R-:W3:Y:S01]  /*15690*/  MUFU.EX2 R54, R22 ;  /* 0x0000001600367308 */ /* 0x000ee20000000800 */
[----:B--2---:R-:W-:-:S07]  /*156a0*/  FFMA.FTZ R3, R230, R0, R15 ;  /* 0x00000000e6037223 */ /* 0x004fce000001000f */
[----:B------:R-:W-:Y:S01]  /*156b0*/  MUFU.EX2 R55, R28 ;  /* 0x0000001c00377308 */ /* 0x000fe20000000800 */
[----:B------:R-:W-:-:S07]  /*156c0*/  FADD.FTZ R3, R14, R3 ;  /* 0x000000030e037221 */ /* 0x000fce0000010000 */
[----:B------:R-:W2:Y:S01]  /*156d0*/  MUFU.EX2 R198, R29 ;  /* 0x0000001d00c67308 */ /* 0x000ea20000000800 */
[----:B------:R-:W-:Y:S01]  /*156e0*/  FADD.FTZ R9, R9, R3 ;  /* 0x0000000309097221 */ /* 0x000fe20000010000 */
[----:B---3--:R-:W-:-:S04]  /*156f0*/  F2FP.BF16.PACK_AB R3, R54, R34 ;  /* 0x000000223603723e */ /* 0x008fc800000010ff */
[C---:B------:R-:W-:Y:S02]  /*15700*/  PRMT R223, R3.reuse, 0x7632, R223 ;  /* 0x0000763203df7816 */ /* 0x040fe400000000df */
[----:B------:R-:W-:Y:S01]  /*15710*/  PRMT R222, R3, 0x7610, R222 ;  /* 0x0000761003de7816 */ /* 0x000fe200000000de */
[----:B------:R-:W-:Y:S01]  /*15720*/  MUFU.EX2 R17, R23 ;  /* 0x0000001700117308 */ /* 0x000fe20000000800 */
[----:B--2---:R-:W-:-:S07]  /*15730*/  F2FP.BF16.PACK_AB R3, R198, R55 ;  /* 0x00000037c603723e */ /* 0x004fce00000010ff */
[----:B------:R-:W2:Y:S01]  /*15740*/  MUFU.EX2 R20, R26 ;  /* 0x0000001a00147308 */ /* 0x000ea20000000800 */
[C---:B------:R-:W-:Y:S02]  /*15750*/  PRMT R219, R3.reuse, 0x7610, R219 ;  /* 0x0000761003db7816 */ /* 0x040fe400000000db */
[----:B------:R-:W-:Y:S02]  /*15760*/  PRMT R218, R3, 0x7632, R218 ;  /* 0x0000763203da7816 */ /* 0x000fe400000000da */
[----:B------:R-:W-:Y:S02]  /*15770*/  LEA R3, R226, 0x1, 0x1 ;  /* 0x00000001e2037811 */ /* 0x000fe400078e08ff */
[----:B-1----:R-:W-:Y:S02]  /*15780*/  FMNMX.FTZ R2, R2, R5, !PT ;  /* 0x0000000502027209 */ /* 0x002fe40007810000 */
[----:B------:R-:W-:-:S03]  /*15790*/  LOP3.LUT R3, R3, UR35, RZ, 0x3c, !PT ;  /* 0x0000002303037c12 */ /* 0x000fc6000f8e3cff */
[----:B------:R-:W1:Y:S01]  /*157a0*/  SHFL.BFLY PT, R70, R2, 0x1, 0x1f ;  /* 0x0c201f0002467f89 */ /* 0x000e6200000e0000 */
[----:B------:R-:W-:Y:S02]  /*157b0*/  LOP3.LUT R3, R191, R3, RZ, 0x3c, !PT ;  /* 0x00000003bf037212 */ /* 0x000fe400078e3cff */
[----:B--2---:R-:W-:-:S03]  /*157c0*/  F2FP.BF16.PACK_AB R4, R20, R17 ;  /* 0x000000111404723e */ /* 0x004fc600000010ff */
[----:B------:R-:W-:Y:S01]  /*157d0*/  IMAD.WIDE.U32 R62, R3, -0x326172a9, RZ ;  /* 0xcd9e8d57033e7825 */ /* 0x000fe200078e00ff */
[C---:B------:R-:W-:Y:S02]  /*157e0*/  PRMT R221, R4.reuse, 0x7610, R221 ;  /* 0x0000761004dd7816 */ /* 0x040fe400000000dd */
[----:B------:R-:W-:Y:S02]  /*157f0*/  PRMT R220, R4, 0x7632, R220 ;  /* 0x0000763204dc7816 */ /* 0x000fe400000000dc */
[----:B------:R-:W-:-:S05]  /*15800*/  LOP3.LUT R4, R63, UR17, R176, 0x96, !PT ;  /* 0x000000113f047c12 */ /* 0x000fca000f8e96b0 */
[----:B------:R-:W-:-:S05]  /*15810*/  IMAD.WIDE.U32 R4, R4, -0x2daee0ad, RZ ;  /* 0xd2511f5304047825 */ /* 0x000fca00078e00ff */
[----:B------:R-:W-:Y:S02]  /*15820*/  LOP3.LUT R10, R5, UR11, R244, 0x96, !PT ;  /* 0x0000000b050a7c12 */ /* 0x000fe4000f8e96f4 */
[----:B-1----:R-:W-:Y:S02]  /*15830*/  FMNMX.FTZ R70, R2, R70, !PT ;  /* 0x0000004602467209 */ /* 0x002fe40007810000 */
[----:B------:R-:W-:Y:S01]  /*15840*/  LOP3.LUT R2, R7, UR12, R62, 0x96, !PT ;  /* 0x0000000c07027c12 */ /* 0x000fe2000f8e963e */
[----:B------:R-:W-:-:S04]  /*15850*/  IMAD.WIDE.U32 R10, R10, -0x326172a9, RZ ;  /* 0xcd9e8d570a0a7825 */ /* 0x000fc800078e00ff */
        /* <DEDUP_REMOVED lines=9> */
[----:B------:R-:W-:-:S04]  /*158f0*/  IMAD.WIDE.U32 R6, R6, -0x326172a9, RZ ;  /* 0xcd9e8d5706067825 */ /* 0x000fc800078e00ff */
[----:B------:R-:W-:Y:S01]  /*15900*/  IMAD.WIDE.U32 R4, R4, -0x326172a9, RZ ;  /* 0xcd9e8d5704047825 */ /* 0x000fe200078e00ff */
[----:B------:R-:W-:Y:S01]  /*15910*/  LOP3.LUT R12, R7, UR6, R2, 0x96, !PT ;  /* 0x00000006070c7c12 */ /* 0x000fe2000f8e9602 */
[----:B------:R-:W-:-:S03]  /*15920*/  @!P1 HFMA2.BF16_V2 R196, -RZ.H0_H0, RZ.H0_H0, -R220.H0_H0 ;  /* 0x200000ffffc49231 */ /* 0x000fc600003409dc */
[----:B------:R-:W-:Y:S02]  /*15930*/  LOP3.LUT R2, R5, UR14, R6, 0x96, !PT ;  /* 0x0000000e05027c12 */ /* 0x000fe4000f8e9606 */
[----:B------:R-:W-:Y:S02]  /*15940*/  PRMT R164, R221, 0x5410, R220 ;  /* 0x00005410dda47816 */ /* 0x000fe400000000dc */
[----:B------:R-:W-:Y:S02]  /*15950*/  LOP3.LUT R3, R2, 0xff, RZ, 0xc0, !PT ;  /* 0x000000ff02037812 */ /* 0x000fe400078ec0ff */
[----:B------:R-:W-:Y:S02]  /*15960*/  @!P1 PRMT R220, R196, 0x5410, RZ ;  /* 0x00005410c4dc9816 */ /* 0x000fe400000000ff */
        /* <DEDUP_REMOVED lines=8> */
[----:B------:R-:W-:Y:S01]  /*159f0*/  SHF.R.U32.HI R3, RZ, 0x10, R2 ;  /* 0x00000010ff037819 */ /* 0x000fe20000011602 */
[----:B------:R-:W-:-:S02]  /*15a00*/  @!P3 HFMA2.BF16_V2 R195, -RZ.H0_H0, RZ.H0_H0, -R222.H0_H0 ;  /* 0x200000ffffc3b231 */ /* 0x000fc400003409de */
[----:B------:R-:W-:Y:S01]  /*15a10*/  @!P4 HFMA2.BF16_V2 R193, -RZ.H0_H0, RZ.H0_H0, -R218.H0_H0 ;  /* 0x200000ffffc1c231 */ /* 0x000fe200003409da */
[----:B------:R-:W-:Y:S01]  /*15a20*/  MUFU.EX2 R31, R31 ;  /* 0x0000001f001f7308 */ /* 0x000fe20000000800 */
[----:B------:R-:W-:Y:S01]  /*15a30*/  @!P5 HFMA2.BF16_V2 R197, -RZ.H0_H0, RZ.H0_H0, -R221.H0_H0 ;  /* 0x200000ffffc5d231 */ /* 0x000fe200003409dd */
[----:B------:R-:W-:Y:S02]  /*15a40*/  SHF.R.U32.HI R2, RZ, 0x18, R2 ;  /* 0x00000018ff027819 */ /* 0x000fe40000011602 */
[----:B------:R-:W-:Y:S01]  /*15a50*/  LOP3.LUT R3, R3, 0xff, RZ, 0xc0, !PT ;  /* 0x000000ff03037812 */ /* 0x000fe200078ec0ff */
[----:B------:R-:W-:Y:S01]  /*15a60*/  @!P2 HFMA2.BF16_V2 R192, -RZ.H0_H0, RZ.H0_H0, -R223.H0_H0 ;  /* 0x200000ffffc0a231 */ /* 0x000fe200003409df */
[----:B------:R-:W-:Y:S02]  /*15a70*/  PRMT R75, R222, 0x5410, R223 ;  /* 0x00005410de4b7816 */ /* 0x000fe400000000df */
[----:B------:R-:W1:Y:S01]  /*15a80*/  MUFU.EX2 R32, R43 ;  /* 0x0000002b00207308 */ /* 0x000e620000000800 */
[----:B------:R-:W-:-:S02]  /*15a90*/  @!P3 PRMT R222, R195, 0x5410, RZ ;  /* 0x00005410c3deb816 */ /* 0x000fc400000000ff */
[----:B------:R-:W-:Y:S02]  /*15aa0*/  @!P4 PRMT R218, R193, 0x5410, RZ ;  /* 0x00005410c1dac816 */ /* 0x000fe400000000ff */
[C---:B------:R-:W-:Y:S02]  /*15ab0*/  ISETP.GE.U32.AND P3, PT, R225.reuse, R2, PT ;  /* 0x00000002e100720c */ /* 0x040fe40003f66070 */
[----:B------:R-:W-:Y:S01]  /*15ac0*/  ISETP.GE.U32.AND P4, PT, R225, R3, PT ;  /* 0x00000003e100720c */ /* 0x000fe20003f86070 */
[----:B------:R-:W-:Y:S01]  /*15ad0*/  FMUL.FTZ R3, R70, c[0x0][0x23c] ;  /* 0x00008f0046037a20 */ /* 0x000fe20000410000 */
[----:B------:R-:W-:Y:S02]  /*15ae0*/  @!P5 PRMT R221, R197, 0x5410, RZ ;  /* 0x00005410c5ddd816 */ /* 0x000fe400000000ff */
[----:B------:R-:W-:Y:S02]  /*15af0*/  LOP3.LUT R2, R4, 0xff, RZ, 0xc0, !PT ;  /* 0x000000ff04027812 */ /* 0x000fe400078ec0ff */
[----:B------:R-:W-:-:S02]  /*15b00*/  FSETP.NEU.FTZ.AND P5, PT, R70, -INF , PT ;  /* 0xff8000004600780b */ /* 0x000fc40003fbd000 */
[----:B------:R-:W-:Y:S01]  /*15b10*/  @!P2 PRMT R223, R192, 0x5410, RZ ;  /* 0x00005410c0dfa816 */ /* 0x000fe200000000ff */
[----:B------:R-:W-:Y:S01]  /*15b20*/  FADD.FTZ R9, R18, R9 ;  /* 0x0000000912097221 */ /* 0x000fe20000010000 */
[----:B------:R-:W-:Y:S02]  /*15b30*/  ISETP.GE.U32.AND P2, PT, R225, R2, PT ;  /* 0x00000002e100720c */ /* 0x000fe40003f46070 */
[----:B------:R-:W-:Y:S01]  /*15b40*/  FSEL R2, R3, RZ, P5 ;  /* 0x000000ff03027208 */ /* 0x000fe20002800000 */
[----:B------:R-:W-:Y:S01]  /*15b50*/  FADD.FTZ R6, R16, R9 ;  /* 0x0000000910067221 */ /* 0x000fe20000010000 */
[----:B------:R2:W-:Y:S03]  /*15b60*/  MUFU.EX2 R250, R30 ;  /* 0x0000001e00fa7308 */ /* 0x0005e60000000800 */
        /* <DEDUP_REMOVED lines=9> */
[--C-:B--2---:R-:W-:Y:S02]  /*15c00*/  FFMA.FTZ R30, R157, c[0x0][0x23c], -R2.reuse ;  /* 0x00008f009d1e7a23 */ /* 0x104fe40000010802 */
[--C-:B------:R-:W-:Y:S02]  /*15c10*/  FFMA.FTZ R43, R147, c[0x0][0x23c], -R2.reuse ;  /* 0x00008f00932b7a23 */ /* 0x100fe40000010802 */
[--C-:B------:R-:W-:Y:S02]  /*15c20*/  FFMA.FTZ R56, R146, c[0x0][0x23c], -R2.reuse ;  /* 0x00008f0092387a23 */ /* 0x100fe40000010802 */
[--C-:B------:R-:W-:Y:S02]  /*15c30*/  FFMA.FTZ R66, R142, c[0x0][0x23c], -R2.reuse ;  /* 0x00008f008e427a23 */ /* 0x100fe40000010802 */
[----:B------:R-:W-:-:S02]  /*15c40*/  FFMA.FTZ R61, R74, c[0x0][0x23c], -R2 ;  /* 0x00008f004a3d7a23 */ /* 0x000fc40000010802 */
[--C-:B------:R-:W-:Y:S02]  /*15c50*/  FFMA.FTZ R60, R72, c[0x0][0x23c], -R2.reuse ;  /* 0x00008f00483c7a23 */ /* 0x100fe40000010802 */
[----:B------:R-:W-:Y:S01]  /*15c60*/  FFMA.FTZ R59, R19, c[0x0][0x23c], -R2 ;  /* 0x00008f00133b7a23 */ /* 0x000fe20000010802 */
[----:B-1----:R-:W-:Y:S02]  /*15c70*/  F2FP.BF16.PACK_AB R2, R32, R31 ;  /* 0x0000001f2002723e */ /* 0x002fe400000010ff */
[--C-:B------:R-:W-:Y:S02]  /*15c80*/  SHF.R.U32.HI R15, RZ, 0x18, R4.reuse ;  /* 0x00000018ff0f7819 */ /* 0x100fe40000011604 */
[----:B------:R-:W-:Y:S02]  /*15c90*/  PRMT R217, R2, 0x7610, R217 ;  /* 0x0000761002d97816 */ /* 0x000fe400000000d9 */
[----:B------:R-:W-:Y:S02]  /*15ca0*/  LOP3.LUT R9, R4, 0xffff, RZ, 0xc0, !PT ;  /* 0x0000ffff04097812 */ /* 0x000fe400078ec0ff */
[----:B------:R-:W-:Y:S01]  /*15cb0*/  SHF.R.U32.HI R4, RZ, 0x10, R4 ;  /* 0x00000010ff047819 */ /* 0x000fe20000011604 */
[----:B------:R-:W-:Y:S01]  /*15cc0*/  @!P1 HFMA2.BF16_V2 R199, -RZ.H0_H0, RZ.H0_H0, -R217.H0_H0 ;  /* 0x200000ffffc79231 */ /* 0x000fe200003409d9 */
[----:B------:R-:W-:-:S02]  /*15cd0*/  PRMT R216, R2, 0x7632, R216 ;  /* 0x0000763202d87816 */ /* 0x000fc400000000d8 */
[----:B------:R-:W-:Y:S02]  /*15ce0*/  LOP3.LUT R2, R4, 0xff, RZ, 0xc0, !PT ;  /* 0x000000ff04027812 */ /* 0x000fe400078ec0ff */
[----:B------:R-:W-:Y:S02]  /*15cf0*/  PRMT R173, R217, 0x5410, R216 ;  /* 0x00005410d9ad7816 */ /* 0x000fe400000000d8 */
[----:B------:R-:W-:Y:S02]  /*15d00*/  @!P1 PRMT R217, R199, 0x5410, RZ ;  /* 0x00005410c7d99816 */ /* 0x000fe400000000ff */
[----:B------:R-:W-:Y:S01]  /*15d10*/  ISETP.GE.U32.AND P1, PT, R225, R2, PT ;  /* 0x00000002e100720c */ /* 0x000fe20003f26070 */
[----:B------:R-:W-:-:S04]  /*15d20*/  IMAD.WIDE.U32 R2, R12, -0x2daee0ad, RZ ;  /* 0xd2511f530c027825 */ /* 0x000fc800078e00ff */
[----:B------:R-:W-:Y:S01]  /*15d30*/  FADD.FTZ R21, R21, R6 ;  /* 0x0000000615157221 */ /* 0x000fe20000010000 */
[----:B------:R-:W-:Y:S02]  /*15d40*/  LOP3.LUT R4, R3, UR13, R10, 0x96, !PT ;  /* 0x0000000d03047c12 */ /* 0x000fe4000f8e960a */
[C---:B------:R-:W-:Y:S02]  /*15d50*/  LOP3.LUT R18, R2.reuse, 0xff, RZ, 0xc0, !PT ;  /* 0x000000ff02127812 */ /* 0x040fe400078ec0ff */
[----:B------:R-:W-:Y:S02]  /*15d60*/  LOP3.LUT R12, R2, 0xffff, RZ, 0xc0, !PT ;  /* 0x0000ffff020c7812 */ /* 0x000fe400078ec0ff */
[--C-:B------:R-:W-:Y:S02]  /*15d70*/  SHF.R.U32.HI R10, RZ, 0x10, R2.reuse ;  /* 0x00000010ff0a7819 */ /* 0x100fe40000011602 */
[----:B------:R-:W-:Y:S02]  /*15d80*/  SHF.R.U32.HI R6, RZ, 0x18, R2 ;  /* 0x00000018ff067819 */ /* 0x000fe40000011602 */
[----:B------:R-:W-:Y:S01]  /*15d90*/  SHF.R.U32.HI R2, RZ, 0x8, R9 ;  /* 0x00000008ff027819 */ /* 0x000fe20000011609 */
[----:B------:R-:W-:Y:S01]  /*15da0*/  @!P0 HFMA2.BF16_V2 R200, -RZ.H0_H0, RZ.H0_H0, -R216.H0_H0 ;  /* 0x200000ffffc88231 */ /* 0x000fe200003409d8 */
[----:B------:R-:W-:Y:S01]  /*15db0*/  FSEL R11, R71, RZ, P6 ;  /* 0x000000ff470b7208 */ /* 0x000fe20003000000 */
[----:B------:R-:W-:Y:S01]  /*15dc0*/  MUFU.EX2 R142, R48 ;  /* 0x00000030008e7308 */ /* 0x000fe20000000800 */
[----:B------:R-:W-:-:S02]  /*15dd0*/  LOP3.LUT R2, R2, 0xffff, RZ, 0xc0, !PT ;  /* 0x0000ffff02027812 */ /* 0x000fc400078ec0ff */
[----:B------:R-:W-:Y:S02]  /*15de0*/  @!P0 PRMT R216, R200, 0x5410, RZ ;  /* 0x00005410c8d88816 */ /* 0x000fe400000000ff */
[----:B------:R-:W-:-:S03]  /*15df0*/  ISETP.GE.U32.AND P0, PT, R225, R2, PT ;  /* 0x00000002e100720c */ /* 0x000fc60003f06070 */
[----:B------:R-:W1:Y:S01]  /*15e00*/  MUFU.EX2 R46, R46 ;  /* 0x0000002e002e7308 */ /* 0x000e620000000800 */
[----:B------:R-:W-:-:S07]  /*15e10*/  FADD.FTZ R2, R249, -R11 ;  /* 0x8000000bf9027221 */ /* 0x000fce0000010000 */
[----:B------:R-:W-:Y:S01]  /*15e20*/  MUFU.EX2 R36, R40 ;  /* 0x0000002800247308 */ /* 0x000fe20000000800 */
[----:B------:R-:W-:-:S07]  /*15e30*/  FMUL.FTZ R2, R2, c[0x0][0x23c] ;  /* 0x00008f0002027a20 */ /* 0x000fce0000410000 */
[----:B------:R-:W2:Y:S01]  /*15e40*/  MUFU.EX2 R40, R38 ;  /* 0x0000002600287308 */ /* 0x000ea20000000800 */
[----:B------:R-:W-:Y:S01]  /*15e50*/  ISETP.GE.U32.AND P6, PT, R225, R6, PT ;  /* 0x00000006e100720c */ /* 0x000fe20003fc6070 */
[----:B------:R-:W-:Y:S01]  /*15e60*/  FADD.FTZ R7, R208, R229 ;  /* 0x000000e5d0077221 */ /* 0x000fe20000010000 */
[----:B-1----:R-:W-:-:S05]  /*15e70*/  F2FP.BF16.PACK_AB R5, R46, R142 ;  /* 0x0000008e2e05723e */ /* 0x002fca00000010ff */
[----:B------:R-:W-:Y:S01]  /*15e80*/  MUFU.EX2 R3, R155 ;  /* 0x0000009b00037308 */ /* 0x000fe20000000800 */
[----:B------:R-:W-:-:S07]  /*15e90*/  PRMT R215, R5, 0x7632, R215 ;  /* 0x0000763205d77816 */ /* 0x000fce00000000d7 */
[----:B------:R-:W1:Y:S01]  /*15ea0*/  MUFU.EX2 R2, R2 ;  /* 0x0000000200027308 */ /* 0x000e620000000800 */
[----:B------:R-:W-:Y:S01]  /*15eb0*/  PRMT R214, R5, 0x7610, R214 ;  /* 0x0000761005d67816 */ /* 0x000fe200000000d6 */
[----:B------:R-:W-:-:S06]  /*15ec0*/  FADD.FTZ R7, R34, R7 ;  /* 0x0000000722077221 */ /* 0x000fcc0000010000 */
[----:B------:R-:W3:Y:S01]  /*15ed0*/  MUFU.EX2 R6, R156 ;  /* 0x0000009c00067308 */ /* 0x000ee20000000800 */
[----:B--2---:R-:W-:Y:S01]  /*15ee0*/  F2FP.BF16.PACK_AB R5, R40, R36 ;  /* 0x000000242805723e */ /* 0x004fe200000010ff */
[----:B------:R-:W-:-:S03]  /*15ef0*/  FADD.FTZ R7, R54, R7 ;  /* 0x0000000736077221 */ /* 0x000fc60000010000 */
[----:B------:R-:W-:-:S03]  /*15f00*/  PRMT R212, R5, 0x7632, R212 ;  /* 0x0000763205d47816 */ /* 0x000fc600000000d4 */
[----:B------:R-:W-:Y:S01]  /*15f10*/  MUFU.EX2 R178, R33 ;  /* 0x0000002100b27308 */ /* 0x000fe20000000800 */
[----:B------:R-:W-:Y:S01]  /*15f20*/  PRMT R213, R5, 0x7610, R213 ;  /* 0x0000761005d57816 */ /* 0x000fe200000000d5 */
[----:B------:R-:W-:Y:S01]  /*15f30*/  @!P0 HFMA2.BF16_V2 R203, -RZ.H0_H0, RZ.H0_H0, -R212.H0_H0 ;  /* 0x200000ffffcb8231 */ /* 0x000fe200003409d4 */
[----:B-1----:R-:W-:-:S05]  /*15f40*/  FFMA.FTZ R224, R224, R2, R3 ;  /* 0x00000002e0e07223 */ /* 0x002fca0000010003 */
[----:B------:R-:W-:Y:S08]  /*15f50*/  MUFU.EX2 R33, R44 ;  /* 0x0000002c00217308 */ /* 0x000ff00000000800 */
[----:B------:R1:W2:Y:S01]  /*15f60*/  MUFU.EX2 R54, R42 ;  /* 0x0000002a00367308 */ /* 0x0002a20000000800 */
[----:B---3--:R-:W-:Y:S01]  /*15f70*/  FADD.FTZ R224, R6, R224 ;  /* 0x000000e006e07221 */ /* 0x008fe20000010000 */
[----:B------:R-:W-:-:S06]  /*15f80*/  @!P2 HFMA2.BF16_V2 R204, -RZ.H0_H0, RZ.H0_H0, -R213.H0_H0 ;  /* 0x200000ffffcca231 */ /* 0x000fcc00003409d5 */
[----:B------:R3:W-:Y:S01]  /*15f90*/  MUFU.EX2 R177, R41 ;  /* 0x0000002900b17308 */ /* 0x0007e20000000800 */
[----:B------:R-:W-:Y:S02]  /*15fa0*/  SHF.R.U32.HI R5, RZ, 0x10, R4 ;  /* 0x00000010ff057819 */ /* 0x000fe40000011604 */
[----:B-1----:R-:W-:Y:S02]  /*15fb0*/  PRMT R42, R213, 0x5410, R212 ;  /* 0x00005410d52a7816 */ /* 0x002fe400000000d4 */
[----:B------:R-:W-:Y:S02]  /*15fc0*/  @!P0 PRMT R212, R203, 0x5410, RZ ;  /* 0x00005410cbd48816 */ /* 0x000fe400000000ff */
[----:B---3--:R-:W-:Y:S02]  /*15fd0*/  F2FP.BF16.PACK_AB R41, R6, R3 ;  /* 0x000000030629723e */ /* 0x008fe400000010ff */
[----:B------:R-:W-:Y:S02]  /*15fe0*/  LOP3.LUT R3, R4, 0xff, RZ, 0xc0, !PT ;  /* 0x000000ff04037812 */ /* 0x000fe400078ec0ff */
[----:B------:R-:W-:-:S02]  /*15ff0*/  FSEL R6, R70, RZ, P5 ;  /* 0x000000ff46067208 */ /* 0x000fc40002800000 */
[C---:B------:R-:W-:Y:S02]  /*16000*/  ISETP.GE.U32.AND P0, PT, R225.reuse, R3, PT ;  /* 0x00000003e100720c */ /* 0x040fe40003f06070 */
[----:B------:R-:W-:Y:S01]  /*16010*/  SHF.R.U32.HI R3, RZ, 0x18, R4 ;  /* 0x00000018ff037819 */ /* 0x000fe20000011604 */
[----:B------:R-:W-:Y:S01]  /*16020*/  FADD.FTZ R6, R248, -R6 ;  /* 0x80000006f8067221 */ /* 0x000fe20000010000 */
[----:B------:R-:W-:Y:S01]  /*16030*/  @!P2 PRMT R213, R204, 0x5410, RZ ;  /* 0x00005410ccd5a816 */ /* 0x000fe200000000ff */
[----:B------:R-:W-:Y:S01]  /*16040*/  @!P4 HFMA2.BF16_V2 R201, -RZ.H0_H0, RZ.H0_H0, -R214.H0_H0 ;  /* 0x200000ffffc9c231 */ /* 0x000fe200003409d6 */
[----:B------:R-:W-:Y:S02]  /*16050*/  ISETP.GE.U32.AND P2, PT, R225, R3, PT ;  /* 0x00000003e100720c */ /* 0x000fe40003f46070 */
[----:B------:R-:W-:Y:S02]  /*16060*/  LOP3.LUT R5, R5, 0xff, RZ, 0xc0, !PT ;  /* 0x000000ff05057812 */ /* 0x000fe400078ec0ff */
[----:B--2---:R-:W-:Y:S01]  /*16070*/  F2FP.BF16.PACK_AB R3, R54, R33 ;  /* 0x000000213603723e */ /* 0x004fe200000010ff */
[----:B------:R-:W-:Y:S01]  /*16080*/  FMUL.FTZ R6, R6, c[0x0][0x23c] ;  /* 0x00008f0006067a20 */ /* 0x000fe20000410000 */
[----:B------:R-:W-:-:S02]  /*16090*/  PRMT R72, R214, 0x5410, R215 ;  /* 0x00005410d6487816 */ /* 0x000fc400000000d7 */
[----:B------:R-:W-:Y:S01]  /*160a0*/  @!P4 PRMT R214, R201, 0x5410, RZ ;  /* 0x00005410c9d6c816 */ /* 0x000fe200000000ff */
[----:B------:R-:W-:Y:S01]  /*160b0*/  @!P3 HFMA2.BF16_V2 R202, -RZ.H0_H0, RZ.H0_H0, -R215.H0_H0 ;  /* 0x200000ffffcab231 */ /* 0x000fe200003409d7 */
[----:B------:R-:W-:Y:S02]  /*160c0*/  ISETP.GE.U32.AND P4, PT, R225, R5, PT ;  /* 0x00000005e100720c */ /* 0x000fe40003f86070 */
[C---:B------:R-:W-:Y:S01]  /*160d0*/  PRMT R211, R3.reuse, 0x7610, R211 ;  /* 0x0000761003d37816 */ /* 0x040fe200000000d3 */
[----:B------:R-:W-:Y:S01]  /*160e0*/  MUFU.EX2 R5, R13 ;  /* 0x0000000d00057308 */ /* 0x000fe20000000800 */
[----:B------:R-:W-:Y:S02]  /*160f0*/  PRMT R210, R3, 0x7632, R210 ;  /* 0x0000763203d27816 */ /* 0x000fe400000000d2 */
[----:B------:R-:W-:-:S05]  /*16100*/  @!P3 PRMT R215, R202, 0x5410, RZ ;  /* 0x00005410cad7b816 */ /* 0x000fca00000000ff */
[----:B------:R-:W1:Y:S01]  /*16110*/  MUFU.EX2 R3, R6 ;  /* 0x0000000600037308 */ /* 0x000e620000000800 */
[----:B------:R-:W-:-:S07]  /*16120*/  ISETP.GE.U32.AND P3, PT, R225, R15, PT ;  /* 0x0000000fe100720c */ /* 0x000fce0003f66070 */
[----:B------:R-:W2:Y:S08]  /*16130*/  MUFU.EX2 R14, R14 ;  /* 0x0000000e000e7308 */ /* 0x000eb00000000800 */
[----:B------:R-:W3:Y:S01]  /*16140*/  MUFU.EX2 R243, R35 ;  /* 0x0000002300f37308 */ /* 0x000ee20000000800 */
[----:B------:R-:W-:Y:S01]  /*16150*/  LOP3.LUT R4, R4, 0xffff, RZ, 0xc0, !PT ;  /* 0x0000ffff04047812 */ /* 0x000fe200078ec0ff */
[----:B-1----:R-:W-:Y:S01]  /*16160*/  FFMA.FTZ R228, R228, R3, R5 ;  /* 0x00000003e4e47223 */ /* 0x002fe20000010005 */
[----:B------:R-:W-:-:S02]  /*16170*/  @!P3 HFMA2.BF16_V2 R206, -RZ.H0_H0, RZ.H0_H0, -R210.H0_H0 ;  /* 0x200000ffffceb231 */ /* 0x000fc400003409d2 */
[----:B------:R-:W-:Y:S01]  /*16180*/  SHF.R.U32.HI R4, RZ, 0x8, R4 ;  /* 0x00000008ff047819 */ /* 0x000fe20000011604 */
[----:B------:R-:W-:Y:S02]  /*16190*/  IMAD.MOV.U32 R48, RZ, RZ, R178 ;  /* 0x000000ffff307224 */ /* 0x000fe400078e00b2 */
[----:B------:R1:W-:Y:S01]  /*161a0*/  MUFU.EX2 R44, R39 ;  /* 0x00000027002c7308 */ /* 0x0003e20000000800 */
[----:B--2---:R-:W-:Y:S01]  /*161b0*/  FADD.FTZ R9, R14, R228 ;  /* 0x000000e40e097221 */ /* 0x004fe20000010000 */
[----:B------:R-:W-:Y:S01]  /*161c0*/  LOP3.LUT R4, R4, 0xffff, RZ, 0xc0, !PT ;  /* 0x0000ffff04047812 */ /* 0x000fe200078ec0ff */
[----:B------:R-:W-:Y:S01]  /*161d0*/  IMAD.MOV.U32 R15, RZ, RZ, R177 ;  /* 0x000000ffff0f7224 */ /* 0x000fe200078e00b1 */
[----:B------:R-:W-:Y:S02]  /*161e0*/  PRMT R177, R211, 0x5410, R210 ;  /* 0x00005410d3b17816 */ /* 0x000fe400000000d2 */
[----:B------:R-:W-:Y:S02]  /*161f0*/  @!P3 PRMT R210, R206, 0x5410, RZ ;  /* 0x00005410ced2b816 */ /* 0x000fe400000000ff */
[----:B------:R-:W2:Y:S01]  /*16200*/  MUFU.EX2 R11, R154 ;  /* 0x0000009a000b7308 */ /* 0x000ea20000000800 */
[----:B------:R-:W-:Y:S01]  /*16210*/  ISETP.GE.U32.AND P3, PT, R225, R4, PT ;  /* 0x00000004e100720c */ /* 0x000fe20003f66070 */
[----:B------:R-:W-:Y:S01]  /*16220*/  FADD.FTZ R19, R55, R7 ;  /* 0x0000000737137221 */ /* 0x000fe20000010000 */
[----:B-1----:R-:W-:Y:S01]  /*16230*/  F2FP.BF16.PACK_AB R39, R14, R5 ;  /* 0x000000050e27723e */ /* 0x002fe200000010ff */
[----:B---3--:R-:W-:-:S04]  /*16240*/  IMAD.MOV.U32 R14, RZ, RZ, R243 ;  /* 0x000000ffff0e7224 */ /* 0x008fc800078e00f3 */
[----:B------:R-:W1:Y:S01]  /*16250*/  MUFU.EX2 R7, R153 ;  /* 0x0000009900077308 */ /* 0x000e620000000800 */
[----:B------:R-:W-:-:S07]  /*16260*/  F2FP.BF16.PACK_AB R4, R48, R14 ;  /* 0x0000000e3004723e */ /* 0x000fce00000010ff */
[----:B------:R-:W3:Y:S01]  /*16270*/  MUFU.EX2 R200, R49 ;  /* 0x0000003100c87308 */ /* 0x000ee20000000800 */
[C---:B------:R-:W-:Y:S02]  /*16280*/  PRMT R209, R4.reuse, 0x7610, R209 ;  /* 0x0000761004d17816 */ /* 0x040fe400000000d1 */
[----:B------:R-:W-:Y:S02]  /*16290*/  SHF.R.U32.HI R5, RZ, 0x8, R12 ;  /* 0x00000008ff057819 */ /* 0x000fe4000001160c */
[----:B------:R-:W-:Y:S01]  /*162a0*/  PRMT R208, R4, 0x7632, R208 ;  /* 0x0000763204d07816 */ /* 0x000fe200000000d0 */
[----:B------:R-:W-:Y:S01]  /*162b0*/  @!P0 HFMA2.BF16_V2 R230, -RZ.H0_H0, RZ.H0_H0, -R209.H0_H0 ;  /* 0x200000ffffe68231 */ /* 0x000fe200003409d1 */
[----:B------:R-:W-:Y:S01]  /*162c0*/  LOP3.LUT R4, R5, 0xffff, RZ, 0xc0, !PT ;  /* 0x0000ffff05047812 */ /* 0x000fe200078ec0ff */
[----:B------:R4:W-:Y:S01]  /*162d0*/  MUFU.EX2 R242, R47 ;  /* 0x0000002f00f27308 */ /* 0x0009e20000000800 */
[----:B------:R-:W-:Y:S01]  /*162e0*/  @!P1 HFMA2.BF16_V2 R207, -RZ.H0_H0, RZ.H0_H0, -R211.H0_H0 ;  /* 0x200000ffffcf9231 */ /* 0x000fe200003409d3 */
[----:B------:R-:W-:Y:S01]  /*162f0*/  LOP3.LUT R6, R10, 0xff, RZ, 0xc0, !PT ;  /* 0x000000ff0a067812 */ /* 0x000fe200078ec0ff */
[----:B--2---:R-:W-:-:S05]  /*16300*/  FADD.FTZ R10, R11, R224 ;  /* 0x000000e00b0a7221 */ /* 0x004fca0000010000 */
[----:B------:R-:W2:Y:S01]  /*16310*/  MUFU.EX2 R5, R16 ;  /* 0x0000001000057308 */ /* 0x000ea20000000800 */
[----:B------:R-:W-:Y:S01]  /*16320*/  @!P1 PRMT R211, R207, 0x5410, RZ ;  /* 0x00005410cfd39816 */ /* 0x000fe200000000ff */
[C---:B-1----:R-:W-:Y:S01]  /*16330*/  FADD.FTZ R10, R7.reuse, R10 ;  /* 0x0000000a070a7221 */ /* 0x042fe20000010000 */
[----:B------:R-:W-:Y:S02]  /*16340*/  F2FP.BF16.PACK_AB R38, R7, R11 ;  /* 0x0000000b0726723e */ /* 0x000fe400000010ff */
[----:B----4-:R-:W-:-:S03]  /*16350*/  PRMT R47, R209, 0x5410, R208 ;  /* 0x00005410d12f7816 */ /* 0x010fc600000000d0 */
[----:B------:R-:W1:Y:S01]  /*16360*/  MUFU.EX2 R13, R152 ;  /* 0x00000098000d7308 */ /* 0x000e620000000800 */
[----:B------:R-:W-:Y:S02]  /*16370*/  @!P0 PRMT R209, R230, 0x5410, RZ ;  /* 0x00005410e6d18816 */ /* 0x000fe400000000ff */
[C---:B------:R-:W-:Y:S02]  /*16380*/  ISETP.GE.U32.AND P0, PT, R225.reuse, R4, PT ;  /* 0x00000004e100720c */ /* 0x040fe40003f06070 */
[----:B------:R-:W-:-:S03]  /*16390*/  ISETP.GE.U32.AND P1, PT, R225, R6, PT ;  /* 0x00000006e100720c */ /* 0x000fc60003f26070 */
[----:B------:R-:W4:Y:S01]  /*163a0*/  MUFU.EX2 R4, R22 ;  /* 0x0000001600047308 */ /* 0x000f220000000800 */
[----:B---3--:R-:W-:-:S07]  /*163b0*/  F2FP.BF16.PACK_AB R7, R200, R15 ;  /* 0x0000000fc807723e */ /* 0x008fce00000010ff */
[----:B------:R3:W1:Y:S01]  /*163c0*/  MUFU.EX2 R6, R143 ;  /* 0x0000008f00067308 */ /* 0x0006620000000800 */
[C---:B------:R-:W-:Y:S02]  /*163d0*/  PRMT R207, R7.reuse, 0x7610, R207 ;  /* 0x0000761007cf7816 */ /* 0x040fe400000000cf */
[----:B------:R-:W-:-:S05]  /*163e0*/  PRMT R206, R7, 0x7632, R206 ;  /* 0x0000763207ce7816 */ /* 0x000fca00000000ce */
[----:B------:R-:W1:Y:S01]  /*163f0*/  MUFU.EX2 R26, R26 ;  /* 0x0000001a001a7308 */ /* 0x000e620000000800 */
[----:B--2---:R-:W-:-:S07]  /*16400*/  FADD.FTZ R9, R5, R9 ;  /* 0x0000000905097221 */ /* 0x004fce0000010000 */
[----:B------:R-:W2:Y:S01]  /*16410*/  MUFU.EX2 R178, R50 ;  /* 0x0000003200b27308 */ /* 0x000ea20000000800 */
[----:B------:R-:W-:Y:S02]  /*16420*/  IMAD.MOV.U32 R201, RZ, RZ, R250 ;  /* 0x000000ffffc97224 */ /* 0x000fe400078e00fa */
[----:B------:R-:W-:-:S05]  /*16430*/  IMAD.MOV.U32 R16, RZ, RZ, R242 ;  /* 0x000000ffff107224 */ /* 0x000fca00078e00f2 */
[----:B------:R-:W2:Y:S01]  /*16440*/  MUFU.EX2 R7, R23 ;  /* 0x0000001700077308 */ /* 0x000ea20000000800 */
[----:B-1----:R-:W-:Y:S01]  /*16450*/  FADD.FTZ R10, R13, R10 ;  /* 0x0000000a0d0a7221 */ /* 0x002fe20000010000 */
[C---:B----4-:R-:W-:Y:S01]  /*16460*/  F2FP.BF16.PACK_AB R35, R4.reuse, R5 ;  /* 0x000000050423723e */ /* 0x050fe200000010ff */
[----:B------:R-:W-:Y:S01]  /*16470*/  FADD.FTZ R9, R4, R9 ;  /* 0x0000000904097221 */ /* 0x000fe20000010000 */
[----:B------:R-:W-:Y:S01]  /*16480*/  F2FP.BF16.PACK_AB R4, R16, R201 ;  /* 0x000000c91004723e */ /* 0x000fe200000010ff */
[----:B---3--:R-:W-:Y:S01]  /*16490*/  IMAD.MOV.U32 R143, RZ, RZ, R44 ;  /* 0x000000ffff8f7224 */ /* 0x008fe200078e002c */
[C---:B------:R-:W-:Y:S02]  /*164a0*/  F2FP.BF16.PACK_AB R34, R6.reuse, R13 ;  /* 0x0000000d0622723e */ /* 0x040fe400000010ff */
[----:B------:R-:W1:Y:S01]  /*164b0*/  MUFU.EX2 R27, R27 ;  /* 0x0000001b001b7308 */ /* 0x000e620000000800 */
[----:B------:R-:W-:Y:S02]  /*164c0*/  FADD.FTZ R10, R6, R10 ;  /* 0x0000000a060a7221 */ /* 0x000fe40000010000 */
[----:B------:R-:W-:Y:S01]  /*164d0*/  FADD.FTZ R6, R26, R9 ;  /* 0x000000091a067221 */ /* 0x000fe20000010000 */
[----:B------:R-:W-:-:S02]  /*164e0*/  PRMT R205, R4, 0x7610, R205 ;  /* 0x0000761004cd7816 */ /* 0x000fc400000000cd */
[----:B------:R-:W-:Y:S02]  /*164f0*/  PRMT R204, R4, 0x7632, R204 ;  /* 0x0000763204cc7816 */ /* 0x000fe400000000cc */
[----:B------:R3:W4:Y:S01]  /*16500*/  MUFU.EX2 R5, R28 ;  /* 0x0000001c00057308 */ /* 0x0007220000000800 */
[----:B--2---:R-:W-:Y:S01]  /*16510*/  F2FP.BF16.PACK_AB R4, R178, R143 ;  /* 0x0000008fb204723e */ /* 0x004fe200000010ff */
[----:B------:R-:W-:-:S03]  /*16520*/  FADD.FTZ R6, R7, R6 ;  /* 0x0000000607067221 */ /* 0x000fc60000010000 */
[C---:B------:R-:W-:Y:S02]  /*16530*/  PRMT R203, R4.reuse, 0x7610, R203 ;  /* 0x0000761004cb7816 */ /* 0x040fe400000000cb */
[----:B------:R-:W-:Y:S02]  /*16540*/  PRMT R202, R4, 0x7632, R202 ;  /* 0x0000763204ca7816 */ /* 0x000fe400000000ca */
[----:B------:R-:W-:Y:S01]  /*16550*/  MUFU.EX2 R4, R30 ;  /* 0x0000001e00047308 */ /* 0x000fe20000000800 */
[----:B---3--:R-:W-:-:S07]  /*16560*/  F2FP.BF16.PACK_AB R28, R7, R26 ;  /* 0x0000001a071c723e */ /* 0x008fce00000010ff */
[----:B------:R-:W2:Y:S01]  /*16570*/  MUFU.EX2 R7, R29 ;  /* 0x0000001d00077308 */ /* 0x000ea20000000800 */
[----:B-1----:R-:W-:Y:S01]  /*16580*/  FADD.FTZ R6, R27, R6 ;  /* 0x000000061b067221 */ /* 0x002fe20000010000 */
[----:B------:R-:W-:-:S03]  /*16590*/  @!P4 HFMA2.BF16_V2 R233, -RZ.H0_H0, RZ.H0_H0, -R207.H0_H0 ;  /* 0x200000ffffe9c231 */ /* 0x000fc600003409cf */
[----:B----4-:R-:W-:Y:S01]  /*165a0*/  FADD.FTZ R6, R5, R6 ;  /* 0x0000000605067221 */ /* 0x010fe20000010000 */
[----:B------:R-:W-:Y:S01]  /*165b0*/  @!P6 HFMA2.BF16_V2 R237, -RZ.H0_H0, RZ.H0_H0, -R202.H0_H0 ;  /* 0x200000ffffede231 */ /* 0x000fe200003409ca */
[----:B------:R-:W-:Y:S01]  /*165c0*/  ISETP.GE.U32.AND P5, PT, R225, R18, PT ;  /* 0x00000012e100720c */ /* 0x000fe20003fa6070 */
[----:B------:R-:W-:Y:S01]  /*165d0*/  IMAD.MOV.U32 R228, RZ, RZ, R171 ;  /* 0x000000ffffe47224 */ /* 0x000fe200078e00ab */
[----:B------:R-:W-:Y:S01]  /*165e0*/  PRMT R50, R207, 0x5410, R206 ;  /* 0x00005410cf327816 */ /* 0x000fe200000000ce */
[----:B------:R-:W-:Y:S01]  /*165f0*/  FMUL.FTZ R12, R109, R0 ;  /* 0x000000006d0c7220 */ /* 0x000fe20000410000 */
[----:B------:R-:W-:Y:S01]  /*16600*/  @!P4 PRMT R207, R233, 0x5410, RZ ;  /* 0x00005410e9cfc816 */ /* 0x000fe200000000ff */
[----:B------:R-:W-:Y:S02]  /*16610*/  IMAD.MOV.U32 R49, RZ, RZ, R176 ;  /* 0x000000ffff317224 */ /* 0x000fe400078e00b0 */
[----:B--2---:R-:W-:Y:S01]  /*16620*/  FADD.FTZ R6, R7, R6 ;  /* 0x0000000607067221 */ /* 0x004fe20000010000 */
[----:B------:R-:W-:Y:S01]  /*16630*/  PRMT R55, R203, 0x5410, R202 ;  /* 0x00005410cb377816 */ /* 0x000fe200000000ca */
[----:B------:R-:W-:Y:S01]  /*16640*/  IMAD.MOV.U32 R233, RZ, RZ, R42 ;  /* 0x000000ffffe97224 */ /* 0x000fe200078e002a */
[C---:B------:R-:W-:Y:S01]  /*16650*/  F2FP.BF16.PACK_AB R30, R4.reuse, R7 ;  /* 0x00000007041e723e */ /* 0x040fe200000010ff */
[----:B------:R-:W-:Y:S01]  /*16660*/  FADD.FTZ R29, R4, R6 ;  /* 0x00000006041d7221 */ /* 0x000fe20000010000 */
[----:B------:R-:W-:Y:S01]  /*16670*/  @!P6 PRMT R202, R237, 0x5410, RZ ;  /* 0x00005410edcae816 */ /* 0x000fe200000000ff */
[-C--:B------:R-:W-:Y:S01]  /*16680*/  FMUL.FTZ R42, R102, R8.reuse ;  /* 0x00000008662a7220 */ /* 0x080fe20000410000 */
[----:B------:R1:W2:Y:S01]  /*16690*/  MUFU.EX2 R4, R51 ;  /* 0x0000003300047308 */ /* 0x0002a20000000800 */
[----:B------:R-:W-:-:S02]  /*166a0*/  FMUL.FTZ R229, R103, R8 ;  /* 0x0000000867e57220 */ /* 0x000fc40000410000 */
[----:B------:R-:W-:Y:S02]  /*166b0*/  IMAD.MOV.U32 R242, RZ, RZ, R241 ;  /* 0x000000fffff27224 */ /* 0x000fe400078e00f1 */
[----:B------:R-:W-:Y:S02]  /*166c0*/  IMAD.MOV.U32 R237, RZ, RZ, R240 ;  /* 0x000000ffffed7224 */ /* 0x000fe400078e00f0 */
[----:B------:R-:W-:Y:S02]  /*166d0*/  IMAD.MOV.U32 R102, RZ, RZ, R12 ;  /* 0x000000ffff667224 */ /* 0x000fe400078e000c */
[----:B------:R-:W-:Y:S02]  /*166e0*/  IMAD.MOV.U32 R103, RZ, RZ, R228 ;  /* 0x000000ffff677224 */ /* 0x000fe400078e00e4 */
[-C--:B------:R-:W-:Y:S02]  /*166f0*/  FMUL.FTZ R240, R124, R0.reuse ;  /* 0x000000007cf07220 */ /* 0x080fe40000410000 */
[----:B------:R-:W-:-:S02]  /*16700*/  FMUL.FTZ R241, R125, R0 ;  /* 0x000000007df17220 */ /* 0x000fc40000410000 */
[-C--:B------:R-:W-:Y:S02]  /*16710*/  FMUL.FTZ R248, R120, R0.reuse ;  /* 0x0000000078f87220 */ /* 0x080fe40000410000 */
[-C--:B------:R-:W-:Y:S02]  /*16720*/  FMUL.FTZ R249, R121, R0.reuse ;  /* 0x0000000079f97220 */ /* 0x080fe40000410000 */
[----:B------:R-:W-:Y:S02]  /*16730*/  FMUL.FTZ R176, R108, R0 ;  /* 0x000000006cb07220 */ /* 0x000fe40000410000 */
[----:B------:R-:W-:Y:S02]  /*16740*/  IMAD.MOV.U32 R228, RZ, RZ, R49 ;  /* 0x000000ffffe47224 */ /* 0x000fe400078e0031 */
[----:B------:R-:W-:Y:S02]  /*16750*/  IMAD.MOV.U32 R22, RZ, RZ, R48 ;  /* 0x000000ffff167224 */ /* 0x000fe400078e0030 */
[----:B------:R-:W-:-:S02]  /*16760*/  IMAD.MOV.U32 R230, RZ, RZ, R72 ;  /* 0x000000ffffe67224 */ /* 0x000fc400078e0048 */
[----:B------:R-:W-:Y:S01]  /*16770*/  IMAD.MOV.U32 R12, RZ, RZ, R73 ;  /* 0x000000ffff0c7224 */ /* 0x000fe200078e0049 */
[----:B------:R-:W-:Y:S01]  /*16780*/  @!P1 HFMA2.BF16_V2 R238, -RZ.H0_H0, RZ.H0_H0, -R203.H0_H0 ;  /* 0x200000ffffee9231 */ /* 0x000fe200003409cb */
        /* <DEDUP_REMOVED lines=15> */
[----:B------:R-:W-:Y:S02]  /*16880*/  FMUL.FTZ R125, R77, R2 ;  /* 0x000000024d7d7220 */ /* 0x000fe40000410000 */
[----:B------:R-:W3:Y:S01]  /*16890*/  MUFU.EX2 R2, R45 ;  /* 0x0000002d00027308 */ /* 0x000ee20000000800 */
[----:B------:R-:W-:Y:S01]  /*168a0*/  @!P2 HFMA2.BF16_V2 R232, -RZ.H0_H0, RZ.H0_H0, -R206.H0_H0 ;  /* 0x200000ffffe8a231 */ /* 0x000fe200003409ce */
[----:B------:R-:W-:Y:S01]  /*168b0*/  @!P1 PRMT R203, R238, 0x5410, RZ ;  /* 0x00005410eecb9816 */ /* 0x000fe200000000ff */
[----:B------:R-:W-:Y:S01]  /*168c0*/  @!P5 HFMA2.BF16_V2 R236, -RZ.H0_H0, RZ.H0_H0, -R205.H0_H0 ;  /* 0x200000ffffecd231 */ /* 0x000fe200003409cd */
[----:B------:R-:W-:-:S02]  /*168d0*/  IMAD.MOV.U32 R74, RZ, RZ, R175 ;  /* 0x000000ffff4a7224 */ /* 0x000fc400078e00af */
        /* <DEDUP_REMOVED lines=9> */
[----:B------:R-:W-:Y:S01]  /*16970*/  FMUL.FTZ R175, R101, R0 ;  /* 0x0000000065af7220 */ /* 0x000fe20000410000 */
[----:B------:R-:W-:Y:S01]  /*16980*/  @!P2 PRMT R206, R232, 0x5410, RZ ;  /* 0x00005410e8cea816 */ /* 0x000fe200000000ff */
[----:B------:R-:W-:Y:S01]  /*16990*/  FADD.FTZ R0, R17, R21 ;  /* 0x0000001511007221 */ /* 0x000fe20000010000 */
[----:B------:R-:W-:Y:S01]  /*169a0*/  PRMT R232, R205, 0x5410, R204 ;  /* 0x00005410cde87816 */ /* 0x000fe200000000cc */
[----:B------:R-:W-:-:S02]  /*169b0*/  IMAD.MOV.U32 R101, RZ, RZ, R242 ;  /* 0x000000ffff657224 */ /* 0x000fc400078e00f2 */
[----:B-1----:R-:W-:Y:S01]  /*169c0*/  FMUL.FTZ R51, R107, R3 ;  /* 0x000000036b337220 */ /* 0x002fe20000410000 */
[----:B------:R-:W-:Y:S01]  /*169d0*/  @!P5 PRMT R205, R236, 0x5410, RZ ;  /* 0x00005410eccdd816 */ /* 0x000fe200000000ff */
[----:B------:R-:W-:Y:S02]  /*169e0*/  IMAD.MOV.U32 R107, RZ, RZ, R22 ;  /* 0x000000ffff6b7224 */ /* 0x000fe400078e0016 */
[----:B------:R-:W-:Y:S02]  /*169f0*/  FADD.FTZ R22, R198, R19 ;  /* 0x00000013c6167221 */ /* 0x000fe40000010000 */
[----:B------:R-:W-:Y:S02]  /*16a00*/  IMAD.MOV.U32 R236, RZ, RZ, R14 ;  /* 0x000000ffffec7224 */ /* 0x000fe400078e000e */
[----:B------:R-:W-:Y:S02]  /*16a10*/  FADD.FTZ R18, R20, R0 ;  /* 0x0000000014127221 */ /* 0x000fe40000010000 */
[----:B------:R-:W-:-:S02]  /*16a20*/  IMAD.MOV.U32 R19, RZ, RZ, R15 ;  /* 0x000000ffff137224 */ /* 0x000fc400078e000f */
[----:B--2---:R-:W-:Y:S02]  /*16a30*/  FADD.FTZ R0, R4, R10 ;  /* 0x0000000a04007221 */ /* 0x004fe40000010000 */
[----:B------:R-:W-:-:S04]  /*16a40*/  IMAD.WIDE.U32 R14, R101, -0x326172a9, RZ ;  /* 0xcd9e8d57650e7825 */ /* 0x000fc800078e00ff */
[C---:B---3--:R-:W-:Y:S01]  /*16a50*/  FADD.FTZ R26, R2.reuse, R0 ;  /* 0x00000000021a7221 */ /* 0x048fe20000010000 */
[----:B------:R-:W-:Y:S01]  /*16a60*/  LOP3.LUT R0, R15, R237, RZ, 0x3c, !PT ;  /* 0x000000ed0f007212 */ /* 0x000fe200078e3cff */
[----:B------:R-:W-:Y:S01]  /*16a70*/  @!P0 HFMA2.BF16_V2 R235, -RZ.H0_H0, RZ.H0_H0, -R204.H0_H0 ;  /* 0x200000ffffeb8231 */ /* 0x000fe200003409cc */
[----:B------:R-:W-:-:S03]  /*16a80*/  F2FP.BF16.PACK_AB R23, R2, R4 ;  /* 0x000000040217723e */ /* 0x000fc600000010ff */
[----:B------:R-:W-:Y:S01]  /*16a90*/  IMAD.WIDE.U32 R6, R0, -0x2daee0ad, RZ ;  /* 0xd2511f5300067825 */ /* 0x000fe200078e00ff */
[----:B------:R-:W-:Y:S02]  /*16aa0*/  @!P0 PRMT R204, R235, 0x5410, RZ ;  /* 0x00005410ebcc8816 */ /* 0x000fe400000000ff */
[----:B------:R-:W-:Y:S01]  /*16ab0*/  F2FP.BF16.PACK_AB R27, R5, R27 ;  /* 0x0000001b051b723e */ /* 0x000fe200000010ff */
[----:B------:R-:W-:Y:S01]  /*16ac0*/  FMUL.FTZ R5, R110, R8 ;  /* 0x000000086e057220 */ /* 0x000fe20000410000 */
[----:B------:R-:W-:Y:S01]  /*16ad0*/  LOP3.LUT R2, R25, UR17, R14, 0x96, !PT ;  /* 0x0000001119027c12 */ /* 0x000fe2000f8e960e */
[----:B------:R-:W-:Y:S01]  /*16ae0*/  IMAD.MOV.U32 R45, RZ, RZ, R233 ;  /* 0x000000ffff2d7224 */ /* 0x000fe200078e00e9 */
[----:B------:R-:W-:Y:S01]  /*16af0*/  LOP3.LUT R0, R7, UR16, R190, 0x96, !PT ;  /* 0x0000001007007c12 */ /* 0x000fe2000f8e96be */
[----:B------:R-:W-:Y:S02]  /*16b00*/  IMAD.MOV.U32 R235, RZ, RZ, R50 ;  /* 0x000000ffffeb7224 */ /* 0x000fe400078e0032 */
[----:B------:R-:W-:-:S02]  /*16b10*/  FMUL.FTZ R50, R106, R3 ;  /* 0x000000036a327220 */ /* 0x000fc40000410000 */
[----:B------:R-:W-:Y:S02]  /*16b20*/  IMAD.MOV.U32 R233, RZ, RZ, R230 ;  /* 0x000000ffffe97224 */ /* 0x000fe400078e00e6 */
[-C--:B------:R-:W-:Y:S02]  /*16b30*/  FMUL.FTZ R242, R126, R8.reuse ;  /* 0x000000087ef27220 */ /* 0x080fe40000410000 */
[-C--:B------:R-:W-:Y:S02]  /*16b40*/  FMUL.FTZ R243, R127, R8.reuse ;  /* 0x000000087ff37220 */ /* 0x080fe40000410000 */
[-C--:B------:R-:W-:Y:S02]  /*16b50*/  FMUL.FTZ R250, R122, R8.reuse ;  /* 0x000000087afa7220 */ /* 0x080fe40000410000 */
[-C--:B------:R-:W-:Y:S02]  /*16b60*/  FMUL.FTZ R251, R123, R8.reuse ;  /* 0x000000087bfb7220 */ /* 0x080fe40000410000 */
[----:B------:R-:W-:-:S02]  /*16b70*/  FMUL.FTZ R171, R111, R8 ;  /* 0x000000086fab7220 */ /* 0x000fc40000410000 */
[----:B------:R-:W-:Y:S02]  /*16b80*/  IMAD.MOV.U32 R230, RZ, RZ, R74 ;  /* 0x000000ffffe67224 */ /* 0x000fe400078e004a */
[----:B------:R-:W-:Y:S02]  /*16b90*/  IMAD.MOV.U32 R106, RZ, RZ, R75 ;  /* 0x000000ffff6a7224 */ /* 0x000fe400078e004b */
        /* <DEDUP_REMOVED lines=14> */
[----:B------:R-:W-:Y:S02]  /*16c80*/  IMAD.MOV.U32 R20, RZ, RZ, R5 ;  /* 0x000000ffff147224 */ /* 0x000fe400078e0005 */
[----:B------:R-:W-:Y:S01]  /*16c90*/  IMAD.WIDE.U32 R2, R2, -0x2daee0ad, RZ ;  /* 0xd2511f5302027825 */ /* 0x000fe200078e00ff */
[----:B------:R-:W-:-:S03]  /*16ca0*/  @!P3 HFMA2.BF16_V2 R234, -RZ.H0_H0, RZ.H0_H0, -R208.H0_H0 ;  /* 0x200000ffffeab231 */ /* 0x000fc600003409d0 */
[----:B------:R-:W-:Y:S01]  /*16cb0*/  IMAD.WIDE.U32 R4, R0, -0x326172a9, RZ ;  /* 0xcd9e8d5700047825 */ /* 0x000fe200078e00ff */
[----:B------:R-:W-:Y:S02]  /*16cc0*/  LOP3.LUT R0, R3, UR11, R6, 0x96, !PT ;  /* 0x0000000b03007c12 */ /* 0x000fe4000f8e9606 */
[----:B------:R-:W-:Y:S02]  /*16cd0*/  @!P3 PRMT R208, R234, 0x5410, RZ ;  /* 0x00005410ead0b816 */ /* 0x000fe400000000ff */
[----:B------:R-:W-:Y:S01]  /*16ce0*/  LOP3.LUT R3, R5, UR12, R24, 0x96, !PT ;  /* 0x0000000c05037c12 */ /* 0x000fe2000f8e9618 */
[----:B------:R-:W-:Y:S02]  /*16cf0*/  IMAD.MOV.U32 R11, RZ, RZ, R47 ;  /* 0x000000ffff0b7224 */ /* 0x000fe400078e002f */
        /* <DEDUP_REMOVED lines=8> */
[----:B------:R-:W-:Y:S02]  /*16d80*/  FMUL.FTZ R47, R119, R8 ;  /* 0x00000008772f7220 */ /* 0x000fe40000410000 */
[----:B------:R-:W-:Y:S02]  /*16d90*/  IMAD.MOV.U32 R17, RZ, RZ, R9 ;  /* 0x000000ffff117224 */ /* 0x000fe400078e0009 */
[----:B------:R-:W-:-:S04]  /*16da0*/  IMAD.WIDE.U32 R8, R3, -0x2daee0ad, RZ ;  /* 0xd2511f5303087825 */ /* 0x000fc800078e00ff */
[----:B------:R-:W-:Y:S02]  /*16db0*/  IMAD.MOV.U32 R21, RZ, RZ, R234 ;  /* 0x000000ffff157224 */ /* 0x000fe400078e00ea */
[----:B------:R-:W-:Y:S02]  /*16dc0*/  IMAD.MOV.U32 R234, RZ, RZ, R12 ;  /* 0x000000ffffea7224 */ /* 0x000fe400078e000c */
[----:B------:R-:W-:Y:S01]  /*16dd0*/  IMAD.WIDE.U32 R12, R0, -0x326172a9, RZ ;  /* 0xcd9e8d57000c7825 */ /* 0x000fe200078e00ff */
[----:B------:R-:W-:-:S03]  /*16de0*/  LOP3.LUT R0, R9, UR9, R2, 0x96, !PT ;  /* 0x0000000909007c12 */ /* 0x000fc6000f8e9602 */
        /* <DEDUP_REMOVED lines=10> */
[----:B------:R-:W-:-:S04]  /*16e90*/  LOP3.LUT R0, R3, UR14, R8, 0x96, !PT ;  /* 0x0000000e03007c12 */ /* 0x000fc8000f8e9608 */
[C---:B------:R-:W-:Y:S02]  /*16ea0*/  LOP3.LUT R7, R0.reuse, 0xff, RZ, 0xc0, !PT ;  /* 0x000000ff00077812 */ /* 0x040fe400078ec0ff */
[----:B------:R-:W-:Y:S02]  /*16eb0*/  LOP3.LUT R13, R9, UR6, R10, 0x96, !PT ;  /* 0x00000006090d7c12 */ /* 0x000fe4000f8e960a */
[----:B------:R-:W-:Y:S02]  /*16ec0*/  ISETP.GE.U32.AND P1, PT, R225, R7, PT ;  /* 0x00000007e100720c */ /* 0x000fe40003f26070 */
[----:B------:R-:W-:Y:S02]  /*16ed0*/  LOP3.LUT R10, R5, UR12, R62, 0x96, !PT ;  /* 0x0000000c050a7c12 */ /* 0x000fe4000f8e963e */
[----:B------:R-:W-:Y:S02]  /*16ee0*/  LOP3.LUT R7, R0, 0xffff, RZ, 0xc0, !PT ;  /* 0x0000ffff00077812 */ /* 0x000fe400078ec0ff */
[----:B------:R-:W-:-:S02]  /*16ef0*/  SHF.R.U32.HI R5, RZ, 0x10, R0 ;  /* 0x00000010ff057819 */ /* 0x000fc40000011600 */
[----:B------:R-:W-:Y:S02]  /*16f00*/  SHF.R.U32.HI R0, RZ, 0x18, R0 ;  /* 0x00000018ff007819 */ /* 0x000fe40000011600 */
[----:B------:R-:W-:Y:S02]  /*16f10*/  LOP3.LUT R8, R63, UR17, R14, 0x96, !PT ;  /* 0x000000113f087c12 */ /* 0x000fe4000f8e960e */
[C---:B------:R-:W-:Y:S02]  /*16f20*/  ISETP.GE.U32.AND P2, PT, R225.reuse, R0, PT ;  /* 0x00000000e100720c */ /* 0x040fe40003f46070 */
[----:B------:R-:W-:Y:S01]  /*16f30*/  LOP3.LUT R0, R2, 0xff, RZ, 0xc0, !PT ;  /* 0x000000ff02007812 */ /* 0x000fe200078ec0ff */
[----:B------:R-:W-:Y:S01]  /*16f40*/  IMAD.WIDE.U32 R8, R8, -0x2daee0ad, RZ ;  /* 0xd2511f5308087825 */ /* 0x000fe200078e00ff */
[----:B------:R-:W-:Y:S02]  /*16f50*/  SHF.R.U32.HI R7, RZ, 0x8, R7 ;  /* 0x00000008ff077819 */ /* 0x000fe40000011607 */
[----:B------:R-:W-:-:S02]  /*16f60*/  ISETP.GE.U32.AND P3, PT, R225, R0, PT ;  /* 0x00000000e100720c */ /* 0x000fc40003f66070 */
[--C-:B------:R-:W-:Y:S01]  /*16f70*/  SHF.R.U32.HI R0, RZ, 0x18, R2.reuse ;  /* 0x00000018ff007819 */ /* 0x100fe20000011602 */
[----:B------:R-:W-:Y:S01]  /*16f80*/  IMAD.MOV.U32 R63, RZ, RZ, R19 ;  /* 0x000000ffff3f7224 */ /* 0x000fe200078e0013 */
[----:B------:R-:W-:Y:S01]  /*16f90*/  LOP3.LUT R7, R7, 0xffff, RZ, 0xc0, !PT ;  /* 0x0000ffff07077812 */ /* 0x000fe200078ec0ff */
[----:B------:R-:W-:Y:S01]  /*16fa0*/  IMAD.MOV.U32 R14, RZ, RZ, R21 ;  /* 0x000000ffff0e7224 */ /* 0x000fe200078e0015 */
[----:B------:R-:W-:Y:S02]  /*16fb0*/  ISETP.GE.U32.AND P5, PT, R225, R0, PT ;  /* 0x00000000e100720c */ /* 0x000fe40003fa6070 */
[----:B------:R-:W-:Y:S02]  /*16fc0*/  LOP3.LUT R19, R2, 0xffff, RZ, 0xc0, !PT ;  /* 0x0000ffff02137812 */ /* 0x000fe400078ec0ff */
[----:B------:R-:W-:Y:S01]  /*16fd0*/  SHF.R.U32.HI R21, RZ, 0x10, R2 ;  /* 0x00000010ff157819 */ /* 0x000fe20000011602 */
[----:B------:R-:W-:Y:S01]  /*16fe0*/  IMAD.WIDE.U32 R2, R10, -0x2daee0ad, RZ ;  /* 0xd2511f530a027825 */ /* 0x000fe200078e00ff */
[----:B------:R-:W-:-:S02]  /*16ff0*/  LOP3.LUT R0, R9, UR11, R6, 0x96, !PT ;  /* 0x0000000b09007c12 */ /* 0x000fc4000f8e9606 */
[----:B------:R-:W-:Y:S02]  /*17000*/  ISETP.GE.U32.AND P0, PT, R225, R7, PT ;  /* 0x00000007e100720c */ /* 0x000fe40003f06070 */
[----:B------:R-:W-:Y:S01]  /*17010*/  LOP3.LUT R5, R5, 0xff, RZ, 0xc0, !PT ;  /* 0x000000ff05057812 */ /* 0x000fe200078ec0ff */
[----:B------:R-:W-:Y:S01]  /*17020*/  IMAD.WIDE.U32 R6, R0, -0x326172a9, RZ ;  /* 0xcd9e8d5700067825 */ /* 0x000fe200078e00ff */
[----:B------:R-:W-:Y:S02]  /*17030*/  LOP3.LUT R3, R3, UR9, R8, 0x96, !PT ;  /* 0x0000000903037c12 */ /* 0x000fe4000f8e9608 */
[----:B------:R-:W-:Y:S02]  /*17040*/  ISETP.GE.U32.AND P4, PT, R225, R5, PT ;  /* 0x00000005e100720c */ /* 0x000fe40003f86070 */
[----:B------:R-:W-:Y:S01]  /*17050*/  LOP3.LUT R0, R7, UR10, R4, 0x96, !PT ;  /* 0x0000000a07007c12 */ /* 0x000fe2000f8e9604 */
[----:B------:R-:W-:-:S05]  /*17060*/  IMAD.WIDE.U32 R4, R3, -0x326172a9, RZ ;  /* 0xcd9e8d5703047825 */ /* 0x000fca00078e00ff */
[----:B------:R-:W-:Y:S01]  /*17070*/  LOP3.LUT R3, R5, UR8, R6, 0x96, !PT ;  /* 0x0000000805037c12 */ /* 0x000fe2000f8e9606 */
[----:B------:R-:W-:-:S04]  /*17080*/  IMAD.WIDE.U32 R6, R0, -0x2daee0ad, RZ ;  /* 0xd2511f5300067825 */ /* 0x000fc800078e00ff */
[----:B------:R-:W-:Y:S01]  /*17090*/  IMAD.WIDE.U32 R10, R3, -0x2daee0ad, RZ ;  /* 0xd2511f53030a7825 */ /* 0x000fe200078e00ff */
[----:B------:R-:W-:-:S03]  /*170a0*/  LOP3.LUT R5, R7, UR7, R2, 0x96, !PT ;  /* 0x0000000707057c12 */ /* 0x000fc6000f8e9602 */
[----:B------:R-:W-:Y:S01]  /*170b0*/  IMAD.WIDE.U32 R2, R13, -0x2daee0ad, RZ ;  /* 0xd2511f530d027825 */ /* 0x000fe200078e00ff */
[----:B------:R-:W-:-:S03]  /*170c0*/  LOP3.LUT R6, R11, UR5, R6, 0x96, !PT ;  /* 0x000000050b067c12 */ /* 0x000fc6000f8e9606 */
[----:B------:R-:W-:Y:S01]  /*170d0*/  IMAD.MOV.U32 R13, RZ, RZ, R16 ;  /* 0x000000ffff0d7224 */ /* 0x000fe200078e0010 */
[----:B------:R-:W-:Y:S01]  /*170e0*/  LOP3.LUT R0, R3, UR13, R12, 0x96, !PT ;  /* 0x0000000d03007c12 */ /* 0x000fe2000f8e960c */
[----:B------:R-:W-:Y:S01]  /*170f0*/  IMAD.MOV.U32 R62, RZ, RZ, R20 ;  /* 0x000000ffff3e7224 */ /* 0x000fe200078e0014 */
[C---:B------:R-:W-:Y:S01]  /*17100*/  LOP3.LUT R15, R2.reuse, 0xffff, RZ, 0xc0, !PT ;  /* 0x0000ffff020f7812 */ /* 0x040fe200078ec0ff */
[----:B------:R-:W-:Y:S01]  /*17110*/  IMAD.MOV.U32 R9, RZ, RZ, R17 ;  /* 0x000000ffff097224 */ /* 0x000fe200078e0011 */
[----:B------:R-:W-:Y:S01]  /*17120*/  LOP3.LUT R17, R2, 0xff, RZ, 0xc0, !PT ;  /* 0x000000ff02117812 */ /* 0x000fe200078ec0ff */
[----:B------:R-:W-:Y:S01]  /*17130*/  FADD.FTZ R11, R31, R18 ;  /* 0x000000121f0b7221 */ /* 0x000fe20000010000 */
[--C-:B------:R-:W-:Y:S01]  /*17140*/  SHF.R.U32.HI R16, RZ, 0x10, R2.reuse ;  /* 0x00000010ff107819 */ /* 0x100fe20000011602 */
[----:B------:R-:W-:Y:S01]  /*17150*/  IMAD.MOV.U32 R31, RZ, RZ, R13 ;  /* 0x000000ffff1f7224 */ /* 0x000fe200078e000d */
[----:B------:R-:W-:Y:S01]  /*17160*/  SHF.R.U32.HI R20, RZ, 0x18, R2 ;  /* 0x00000018ff147819 */ /* 0x000fe20000011602 */
[----:B------:R-:W-:-:S04]  /*17170*/  IMAD.WIDE.U32 R12, R5, -0x326172a9, RZ ;  /* 0xcd9e8d57050c7825 */ /* 0x000fc800078e00ff */
[----:B------:R-:W-:Y:S01]  /*17180*/  IMAD.WIDE.U32 R2, R6, -0x326172a9, RZ ;  /* 0xcd9e8d5706027825 */ /* 0x000fe200078e00ff */
[C---:B------:R-:W-:Y:S02]  /*17190*/  PRMT R7, R41.reuse, 0x7632, R7 ;  /* 0x0000763229077816 */ /* 0x040fe40000000007 */
[----:B------:R-:W-:Y:S02]  /*171a0*/  PRMT R8, R41, 0x7610, R8 ;  /* 0x0000761029087816 */ /* 0x000fe40000000008 */
[----:B------:R-:W-:Y:S01]  /*171b0*/  LOP3.LUT R6, R3, UR14, R12, 0x96, !PT ;  /* 0x0000000e03067c12 */ /* 0x000fe2000f8e960c */
[----:B------:R-:W-:Y:S01]  /*171c0*/  IMAD.MOV.U32 R12, RZ, RZ, R14 ;  /* 0x000000ffff0c7224 */ /* 0x000fe200078e000e */
[C---:B------:R-:W-:Y:S01]  /*171d0*/  LOP3.LUT R18, R2.reuse, 0xffff, RZ, 0xc0, !PT ;  /* 0x0000ffff02127812 */ /* 0x040fe200078ec0ff */
[----:B------:R-:W-:Y:S01]  /*171e0*/  IMAD.MOV.U32 R41, RZ, RZ, R9 ;  /* 0x000000ffff297224 */ /* 0x000fe200078e0009 */
[----:B------:R-:W-:Y:S01]  /*171f0*/  LOP3.LUT R9, R2, 0xff, RZ, 0xc0, !PT ;  /* 0x000000ff02097812 */ /* 0x000fe200078ec0ff */
[----:B------:R-:W-:Y:S01]  /*17200*/  @!P0 HFMA2.BF16_V2 R76, -RZ.H0_H0, RZ.H0_H0, -R7.H0_H0 ;  /* 0x200000ffff4c8231 */ /* 0x000fe20000340907 */
[----:B------:R-:W-:-:S02]  /*17210*/  SHF.R.U32.HI R14, RZ, 0x10, R2 ;  /* 0x00000010ff0e7819 */ /* 0x000fc40000011602 */
[----:B------:R-:W-:Y:S01]  /*17220*/  SHF.R.U32.HI R3, RZ, 0x18, R2 ;  /* 0x00000018ff037819 */ /* 0x000fe20000011602 */
[----:B------:R-:W-:Y:S02]  /*17230*/  IMAD.MOV.U32 R2, RZ, RZ, R12 ;  /* 0x000000ffff027224 */ /* 0x000fe400078e000c */
[----:B------:R-:W-:Y:S02]  /*17240*/  FADD.FTZ R12, R142, R22 ;  /* 0x000000168e0c7221 */ /* 0x000fe40000010000 */
[----:B------:R-:W-:Y:S02]  /*17250*/  IMAD.MOV.U32 R22, RZ, RZ, R62 ;  /* 0x000000ffff167224 */ /* 0x000fe400078e003e */
[----:B------:R-:W-:Y:S01]  /*17260*/  IMAD.MOV.U32 R62, RZ, RZ, R42 ;  /* 0x000000ffff3e7224 */ /* 0x000fe200078e002a */
[----:B------:R-:W-:Y:S02]  /*17270*/  PRMT R42, R8, 0x5410, R7 ;  /* 0x00005410082a7816 */ /* 0x000fe40000000007 */
[----:B------:R-:W-:Y:S01]  /*17280*/  @!P0 PRMT R7, R76, 0x5410, RZ ;  /* 0x000054104c078816 */ /* 0x000fe200000000ff */
[----:B------:R-:W-:Y:S01]  /*17290*/  IMAD.MOV.U32 R76, RZ, RZ, R2 ;  /* 0x000000ffff4c7224 */ /* 0x000fe200078e0002 */
[----:B------:R-:W-:Y:S01]  /*172a0*/  SHF.R.U32.HI R2, RZ, 0x8, R19 ;  /* 0x00000008ff027819 */ /* 0x000fe20000011613 */
[----:B------:R-:W-:-:S03]  /*172b0*/  @!P1 HFMA2.BF16_V2 R77, -RZ.H0_H0, RZ.H0_H0, -R8.H0_H0 ;  /* 0x200000ffff4d9231 */ /* 0x000fc60000340908 */
[----:B------:R-:W-:Y:S02]  /*172c0*/  LOP3.LUT R2, R2, 0xffff, RZ, 0xc0, !PT ;  /* 0x0000ffff02027812 */ /* 0x000fe400078ec0ff */
[----:B------:R-:W-:Y:S02]  /*172d0*/  @!P1 PRMT R8, R77, 0x5410, RZ ;  /* 0x000054104d089816 */ /* 0x000fe400000000ff */
[----:B------:R-:W-:Y:S02]  /*172e0*/  PRMT R5, R39, 0x7610, R5 ;  /* 0x0000761027057816 */ /* 0x000fe40000000005 */
[----:B------:R-:W-:Y:S02]  /*172f0*/  ISETP.GE.U32.AND P1, PT, R225, R2, PT ;  /* 0x00000002e100720c */ /* 0x000fe40003f26070 */
[----:B------:R-:W-:Y:S01]  /*17300*/  LOP3.LUT R2, R21, 0xff, RZ, 0xc0, !PT ;  /* 0x000000ff15027812 */ /* 0x000fe200078ec0ff */
[----:B------:R-:W-:Y:S01]  /*17310*/  @!P4 HFMA2.BF16_V2 R78, -RZ.H0_H0, RZ.H0_H0, -R5.H0_H0 ;  /* 0x200000ffff4ec231 */ /* 0x000fe20000340905 */
[----:B------:R-:W-:-:S02]  /*17320*/  LOP3.LUT R13, R13, UR6, R4, 0x96, !PT ;  /* 0x000000060d0d7c12 */ /* 0x000fc4000f8e9604 */
[----:B------:R-:W-:Y:S02]  /*17330*/  PRMT R4, R39, 0x7632, R4 ;  /* 0x0000763227047816 */ /* 0x000fe40000000004 */
[----:B------:R-:W-:Y:S01]  /*17340*/  ISETP.GE.U32.AND P0, PT, R225, R2, PT ;  /* 0x00000002e100720c */ /* 0x000fe20003f06070 */
[----:B------:R-:W-:Y:S02]  /*17350*/  IMAD.MOV.U32 R2, RZ, RZ, R173 ;  /* 0x000000ffff027224 */ /* 0x000fe400078e00ad */
[----:B------:R-:W-:Y:S01]  /*17360*/  IMAD.MOV.U32 R21, RZ, RZ, R41 ;  /* 0x000000ffff157224 */ /* 0x000fe200078e0029 */
[----:B------:R-:W-:Y:S02]  /*17370*/  PRMT R41, R5, 0x5410, R4 ;  /* 0x0000541005297816 */ /* 0x000fe40000000004 */
[----:B------:R-:W-:Y:S01]  /*17380*/  @!P4 PRMT R5, R78, 0x5410, RZ ;  /* 0x000054104e05c816 */ /* 0x000fe200000000ff */
[----:B------:R-:W-:Y:S01]  /*17390*/  IMAD.MOV.U32 R78, RZ, RZ, R2 ;  /* 0x000000ffff4e7224 */ /* 0x000fe200078e0002 */
[----:B------:R-:W-:-:S02]  /*173a0*/  SHF.R.U32.HI R2, RZ, 0x10, R0 ;  /* 0x00000010ff027819 */ /* 0x000fc40000011600 */
[----:B------:R-:W-:Y:S01]  /*173b0*/  PRMT R199, R38, 0x7610, R199 ;  /* 0x0000761026c77816 */ /* 0x000fe200000000c7 */
[----:B------:R-:W-:Y:S01]  /*173c0*/  IMAD.MOV.U32 R19, RZ, RZ, R176 ;  /* 0x000000ffff137224 */ /* 0x000fe200078e00b0 */
[----:B------:R-:W-:Y:S02]  /*173d0*/  LOP3.LUT R2, R2, 0xff, RZ, 0xc0, !PT ;  /* 0x000000ff02027812 */ /* 0x000fe400078ec0ff */
[----:B------:R-:W-:Y:S01]  /*173e0*/  PRMT R198, R38, 0x7632, R198 ;  /* 0x0000763226c67816 */ /* 0x000fe200000000c6 */
[----:B------:R-:W-:Y:S01]  /*173f0*/  @!P3 HFMA2.BF16_V2 R80, -RZ.H0_H0, RZ.H0_H0, -R199.H0_H0 ;  /* 0x200000ffff50b231 */ /* 0x000fe200003409c7 */
[----:B------:R-:W-:Y:S01]  /*17400*/  ISETP.GE.U32.AND P4, PT, R225, R2, PT ;  /* 0x00000002e100720c */ /* 0x000fe20003f86070 */
[----:B------:R-:W-:Y:S02]  /*17410*/  IMAD.MOV.U32 R2, RZ, RZ, R19 ;  /* 0x000000ffff027224 */ /* 0x000fe400078e0013 */
[----:B------:R-:W-:Y:S02]  /*17420*/  FADD.FTZ R19, R32, R11 ;  /* 0x0000000b20137221 */ /* 0x000fe40000010000 */
[----:B------:R-:W-:Y:S01]  /*17430*/  IMAD.MOV.U32 R32, RZ, RZ, R22 ;  /* 0x000000ffff207224 */ /* 0x000fe200078e0016 */
[----:B------:R-:W-:-:S02]  /*17440*/  PRMT R22, R199, 0x5410, R198 ;  /* 0x00005410c7167816 */ /* 0x000fc400000000c6 */
[----:B------:R-:W-:Y:S01]  /*17450*/  @!P3 PRMT R199, R80, 0x5410, RZ ;  /* 0x0000541050c7b816 */ /* 0x000fe200000000ff */
[----:B------:R-:W-:Y:S01]  /*17460*/  IMAD.MOV.U32 R80, RZ, RZ, R2 ;  /* 0x000000ffff507224 */ /* 0x000fe200078e0002 */
[----:B------:R-:W-:Y:S01]  /*17470*/  LOP3.LUT R2, R0, 0xff, RZ, 0xc0, !PT ;  /* 0x000000ff00027812 */ /* 0x000fe200078ec0ff */
[----:B------:R-:W-:-:S03]  /*17480*/  @!P1 HFMA2.BF16_V2 R81, -RZ.H0_H0, RZ.H0_H0, -R198.H0_H0 ;  /* 0x200000ffff519231 */ /* 0x000fc600003409c6 */
[----:B------:R-:W-:Y:S01]  /*17490*/  ISETP.GE.U32.AND P3, PT, R225, R2, PT ;  /* 0x00000002e100720c */ /* 0x000fe20003f66070 */
[----:B------:R-:W-:Y:S01]  /*174a0*/  IMAD.MOV.U32 R2, RZ, RZ, R171 ;  /* 0x000000ffff027224 */ /* 0x000fe200078e00ab */
[----:B------:R-:W-:Y:S01]  /*174b0*/  @!P2 HFMA2.BF16_V2 R79, -RZ.H0_H0, RZ.H0_H0, -R4.H0_H0 ;  /* 0x200000ffff4fa231 */ /* 0x000fe20000340904 */
[----:B------:R-:W-:Y:S02]  /*174c0*/  PRMT R197, R35, 0x7632, R197 ;  /* 0x0000763223c57816 */ /* 0x000fe400000000c5 */
[----:B------:R-:W-:Y:S01]  /*174d0*/  @!P1 PRMT R198, R81, 0x5410, RZ ;  /* 0x0000541051c69816 */ /* 0x000fe200000000ff */
[----:B------:R-:W-:Y:S01]  /*174e0*/  IMAD.MOV.U32 R81, RZ, RZ, R2 ;  /* 0x000000ffff517224 */ /* 0x000fe200078e0002 */
[----:B------:R-:W-:Y:S02]  /*174f0*/  SHF.R.U32.HI R2, RZ, 0x18, R0 ;  /* 0x00000018ff027819 */ /* 0x000fe40000011600 */
[----:B------:R-:W-:Y:S02]  /*17500*/  PRMT R196, R35, 0x7610, R196 ;  /* 0x0000761023c47816 */ /* 0x000fe400000000c4 */
[----:B------:R-:W-:Y:S01]  /*17510*/  LOP3.LUT R0, R0, 0xffff, RZ, 0xc0, !PT ;  /* 0x0000ffff00007812 */ /* 0x000fe200078ec0ff */
[----:B------:R-:W-:Y:S01]  /*17520*/  @!P5 HFMA2.BF16_V2 R82, -RZ.H0_H0, RZ.H0_H0, -R197.H0_H0 ;  /* 0x200000ffff52d231 */ /* 0x000fe200003409c5 */
[----:B------:R-:W-:-:S02]  /*17530*/  @!P2 PRMT R4, R79, 0x5410, RZ ;  /* 0x000054104f04a816 */ /* 0x000fc400000000ff */
[C---:B------:R-:W-:Y:S02]  /*17540*/  ISETP.GE.U32.AND P2, PT, R225.reuse, R2, PT ;  /* 0x00000002e100720c */ /* 0x040fe40003f46070 */
[----:B------:R-:W-:Y:S01]  /*17550*/  ISETP.GE.U32.AND P6, PT, R225, R3, PT ;  /* 0x00000003e100720c */ /* 0x000fe20003fc6070 */
[----:B------:R-:W-:Y:S01]  /*17560*/  IMAD.WIDE.U32 R2, R13, -0x2daee0ad, RZ ;  /* 0xd2511f530d027825 */ /* 0x000fe200078e00ff */
[----:B------:R-:W-:Y:S01]  /*17570*/  PRMT R195, R34, 0x7610, R195 ;  /* 0x0000761022c37816 */ /* 0x000fe200000000c3 */
[----:B------:R-:W-:Y:S01]  /*17580*/  @!P0 HFMA2.BF16_V2 R83, -RZ.H0_H0, RZ.H0_H0, -R196.H0_H0 ;  /* 0x200000ffff538231 */ /* 0x000fe200003409c4 */
[----:B------:R-:W-:Y:S01]  /*17590*/  SHF.R.U32.HI R0, RZ, 0x8, R0 ;  /* 0x00000008ff007819 */ /* 0x000fe20000011600 */
[----:B------:R-:W-:Y:S01]  /*175a0*/  IMAD.MOV.U32 R35, RZ, RZ, R32 ;  /* 0x000000ffff237224 */ /* 0x000fe200078e0020 */
[----:B------:R-:W-:Y:S02]  /*175b0*/  PRMT R32, R196, 0x5410, R197 ;  /* 0x00005410c4207816 */ /* 0x000fe400000000c5 */
[----:B------:R-:W-:-:S02]  /*175c0*/  @!P5 PRMT R197, R82, 0x5410, RZ ;  /* 0x0000541052c5d816 */ /* 0x000fc400000000ff */
[----:B------:R-:W-:Y:S01]  /*175d0*/  PRMT R194, R34, 0x7632, R194 ;  /* 0x0000763222c27816 */ /* 0x000fe200000000c2 */
[----:B------:R-:W-:Y:S01]  /*175e0*/  IMAD.MOV.U32 R34, RZ, RZ, R21 ;  /* 0x000000ffff227224 */ /* 0x000fe200078e0015 */
[----:B------:R-:W-:Y:S01]  /*175f0*/  LOP3.LUT R0, R0, 0xffff, RZ, 0xc0, !PT ;  /* 0x0000ffff00007812 */ /* 0x000fe200078ec0ff */
[----:B------:R-:W-:Y:S01]  /*17600*/  @!P3 HFMA2.BF16_V2 R88, -RZ.H0_H0, RZ.H0_H0, -R195.H0_H0 ;  /* 0x200000ffff58b231 */ /* 0x000fe200003409c3 */
[----:B------:R-:W-:Y:S01]  /*17610*/  ISETP.GE.U32.AND P5, PT, R225, R9, PT ;  /* 0x00000009e100720c */ /* 0x000fe20003fa6070 */
[----:B------:R-:W-:Y:S01]  /*17620*/  IMAD.MOV.U32 R142, RZ, RZ, R178 ;  /* 0x000000ffff8e7224 */ /* 0x000fe200078e00b2 */
[C---:B------:R-:W-:Y:S02]  /*17630*/  LOP3.LUT R13, R2.reuse, 0xff, RZ, 0xc0, !PT ;  /* 0x000000ff020d7812 */ /* 0x040fe400078ec0ff */
[----:B------:R-:W-:Y:S01]  /*17640*/  LOP3.LUT R11, R2, 0xffff, RZ, 0xc0, !PT ;  /* 0x0000ffff020b7812 */ /* 0x000fe200078ec0ff */
[----:B------:R-:W-:Y:S01]  /*17650*/  IMAD.MOV.U32 R38, RZ, RZ, R172 ;  /* 0x000000ffff267224 */ /* 0x000fe200078e00ac */
[----:B------:R-:W-:-:S02]  /*17660*/  SHF.R.U32.HI R9, RZ, 0x10, R2 ;  /* 0x00000010ff097819 */ /* 0x000fc40000011602 */
[----:B------:R-:W-:Y:S02]  /*17670*/  @!P0 PRMT R196, R83, 0x5410, RZ ;  /* 0x0000541053c48816 */ /* 0x000fe400000000ff */
[----:B------:R-:W-:Y:S01]  /*17680*/  SHF.R.U32.HI R21, RZ, 0x18, R2 ;  /* 0x00000018ff157819 */ /* 0x000fe20000011602 */
[----:B------:R-:W-:Y:S01]  /*17690*/  IMAD.MOV.U32 R2, RZ, RZ, R31 ;  /* 0x000000ffff027224 */ /* 0x000fe200078e001f */
[----:B------:R-:W-:Y:S01]  /*176a0*/  ISETP.GE.U32.AND P0, PT, R225, R0, PT ;  /* 0x00000000e100720c */ /* 0x000fe20003f06070 */
[----:B------:R-:W-:Y:S01]  /*176b0*/  IMAD.MOV.U32 R83, RZ, RZ, R45 ;  /* 0x000000ffff537224 */ /* 0x000fe200078e002d */
[----:B------:R1:W-:Y:S01]  /*176c0*/  STG.E.U16 [R140.64+-0x100], R58 ;  /* 0xffff003a8c007986 */ /* 0x0003e2000c101520 */
[----:B------:R-:W-:Y:S01]  /*176d0*/  IMAD.MOV.U32 R31, RZ, RZ, c[0x0][0x228] ;  /* 0x00008a00ff1f7624 */ /* 0x000fe200078e00ff */
[----:B------:R-:W-:Y:S01]  /*176e0*/  LOP3.LUT R0, R3, UR13, R10, 0x96, !PT ;  /* 0x0000000d03007c12 */ /* 0x000fe2000f8e960a */
[----:B------:R-:W-:Y:S01]  /*176f0*/  IMAD.MOV.U32 R45, RZ, RZ, R103 ;  /* 0x000000ffff2d7224 */ /* 0x000fe200078e0067 */
[----:B------:R-:W-:Y:S01]  /*17700*/  PRMT R103, R195, 0x5410, R194 ;  /* 0x00005410c3677816 */ /* 0x000fe200000000c2 */
[----:B------:R-:W-:Y:S01]  /*17710*/  IMAD.MOV.U32 R10, RZ, RZ, R142 ;  /* 0x000000ffff0a7224 */ /* 0x000fe200078e008e */
[----:B------:R-:W-:Y:S01]  /*17720*/  @!P3 PRMT R195, R88, 0x5410, RZ ;  /* 0x0000541058c3b816 */ /* 0x000fe200000000ff */
[----:B------:R-:W-:Y:S01]  /*17730*/  IMAD.MOV.U32 R39, RZ, RZ, R175 ;  /* 0x000000ffff277224 */ /* 0x000fe200078e00af */
[----:B------:R2:W-:Y:S01]  /*17740*/  STG.E.U16 [R140.64+-0xfe], R57 ;  /* 0xffff02398c007986 */ /* 0x0005e2000c101520 */
[----:B------:R-:W-:-:S02]  /*17750*/  IMAD.MOV.U32 R88, RZ, RZ, R38 ;  /* 0x000000ffff587224 */ /* 0x000fc400078e0026 */
[----:B------:R-:W-:Y:S01]  /*17760*/  IMAD.SHL.U32 R142, R31, 0x8, RZ ;  /* 0x000000081f8e7824 */ /* 0x000fe200078e00ff */
[C---:B------:R-:W-:Y:S01]  /*17770*/  PRMT R193, R28.reuse, 0x7632, R193 ;  /* 0x000076321cc17816 */ /* 0x040fe200000000c1 */
[----:B------:R-:W-:Y:S01]  /*17780*/  IMAD.MOV.U32 R3, RZ, RZ, R143 ;  /* 0x000000ffff037224 */ /* 0x000fe200078e008f */
[----:B------:R-:W-:Y:S01]  /*17790*/  PRMT R162, R27, 0x7610, R162 ;  /* 0x000076101ba27816 */ /* 0x000fe200000000a2 */
[C---:B------:R-:W-:Y:S01]  /*177a0*/  IMAD.SHL.U32 R38, R31.reuse, 0x40, RZ ;  /* 0x000000401f267824 */ /* 0x040fe200078e00ff */
[----:B------:R-:W-:Y:S01]  /*177b0*/  PRMT R192, R28, 0x7610, R192 ;  /* 0x000076101cc07816 */ /* 0x000fe200000000c0 */
[----:B------:R-:W-:Y:S01]  /*177c0*/  IMAD R31, R31, 0x48, RZ ;  /* 0x000000481f1f7824 */ /* 0x000fe200078e02ff */
[----:B------:R-:W-:Y:S01]  /*177d0*/  PRMT R161, R27, 0x7632, R161 ;  /* 0x000076321ba17816 */ /* 0x000fe200000000a1 */
[----:B------:R-:W-:Y:S01]  /*177e0*/  IMAD.MOV.U32 R82, RZ, RZ, R35 ;  /* 0x000000ffff527224 */ /* 0x000fe200078e0023 */
[C---:B------:R-:W-:Y:S01]  /*177f0*/  PRMT R163, R23.reuse, 0x7632, R163 ;  /* 0x0000763217a37816 */ /* 0x040fe200000000a3 */
[----:B------:R-:W-:Y:S01]  /*17800*/  IMAD.MOV.U32 R35, RZ, RZ, R39 ;  /* 0x000000ffff237224 */ /* 0x000fe200078e0027 */
[----:B------:R-:W-:Y:S01]  /*17810*/  PRMT R189, R23, 0x7610, R189 ;  /* 0x0000761017bd7816 */ /* 0x000fe200000000bd */
[--C-:B------:R-:W-:Y:S01]  /*17820*/  IMAD.WIDE R142, R142, 0x2, R140.reuse ;  /* 0x000000028e8e7825 */ /* 0x100fe200078e028c */
[----:B------:R3:W5:Y:S03]  /*17830*/  LDL.LU R178, [R1+0x170] ;  /* 0x0001700001b27983 */ /* 0x0007660000300800 */
[----:B------:R-:W-:-:S04]  /*17840*/  IMAD.WIDE R38, R38, 0x2, R140 ;  /* 0x0000000226267825 */ /* 0x000fc800078e028c */
[----:B-1----:R-:W-:Y:S02]  /*17850*/  IMAD.MOV.U32 R58, RZ, RZ, R2 ;  /* 0x000000ffff3a7224 */ /* 0x002fe400078e0002 */
[----:B--2---:R-:W-:Y:S02]  /*17860*/  IMAD.MOV.U32 R57, RZ, RZ, R3 ;  /* 0x000000ffff397224 */ /* 0x004fe400078e0003 */
[----:B------:R-:W-:Y:S01]  /*17870*/  IMAD.WIDE R2, R31, 0x2, R140 ;  /* 0x000000021f027825 */ /* 0x000fe200078e028c */
[----:B------:R-:W-:Y:S04]  /*17880*/  STG.E.U16 [R142.64+-0x100], R52 ;  /* 0xffff00348e007986 */ /* 0x000fe8000c101520 */
[----:B------:R-:W-:Y:S04]  /*17890*/  STG.E.U16 [R142.64+-0xfe], R53 ;  /* 0xffff02358e007986 */ /* 0x000fe8000c101520 */
[----:B------:R-:W-:Y:S04]  /*178a0*/  STG.E.U16 [R38.64+-0x100], R8 ;  /* 0xffff000826007986 */ /* 0x000fe8000c101520 */
[----:B------:R-:W-:Y:S04]  /*178b0*/  STG.E.U16 [R38.64+-0xfe], R7 ;  /* 0xffff020726007986 */ /* 0x000fe8000c101520 */
[----:B------:R1:W-:Y:S01]  /*178c0*/  STG.E.U16 [R2.64+-0x100], R5 ;  /* 0xffff000502007986 */ /* 0x0003e2000c101520 */
[----:B------:R-:W-:-:S05]  /*178d0*/  @!P0 HFMA2.BF16_V2 R89, -RZ.H0_H0, RZ.H0_H0, -R194.H0_H0 ;  /* 0x200000ffff598231 */ /* 0x000fca00003409c2 */
[----:B------:R-:W-:Y:S01]  /*178e0*/  @!P0 PRMT R194, R89, 0x5410, RZ ;  /* 0x0000541059c28816 */ /* 0x000fe200000000ff */
[----:B------:R-:W-:Y:S01]  /*178f0*/  IMAD.MOV.U32 R89, RZ, RZ, R10 ;  /* 0x000000ffff597224 */ /* 0x000fe200078e000a */
[----:B-1----:R-:W-:-:S04]  /*17900*/  SHF.R.U32.HI R2, RZ, 0x8, R15 ;  /* 0x00000008ff027819 */ /* 0x002fc8000001160f */
[----:B------:R-:W-:-:S04]  /*17910*/  LOP3.LUT R2, R2, 0xffff, RZ, 0xc0, !PT ;  /* 0x0000ffff02027812 */ /* 0x000fc800078ec0ff */
[----:B------:R-:W-:Y:S02]  /*17920*/  ISETP.GE.U32.AND P1, PT, R225, R2, PT ;  /* 0x00000002e100720c */ /* 0x000fe40003f26070 */
[----:B------:R-:W-:-:S04]  /*17930*/  LOP3.LUT R2, R16, 0xff, RZ, 0xc0, !PT ;  /* 0x000000ff10027812 */ /* 0x000fc800078ec0ff */
[----:B------:R-:W-:Y:S01]  /*17940*/  ISETP.GE.U32.AND P0, PT, R225, R2, PT ;  /* 0x00000002e100720c */ /* 0x000fe20003f06070 */
[----:B------:R-:W-:Y:S01]  /*17950*/  MUFU.EX2 R10, R149 ;  /* 0x00000095000a7308 */ /* 0x000fe20000000800 */
[----:B------:R-:W-:Y:S01]  /*17960*/  @!P2 HFMA2.BF16_V2 R91, -RZ.H0_H0, RZ.H0_H0, -R193.H0_H0 ;  /* 0x200000ffff5ba231 */ /* 0x000fe200003409c1 */
[----:B------:R-:W-:Y:S01]  /*17970*/  IMAD.MOV.U32 R52, RZ, RZ, R83 ;  /* 0x000000ffff347224 */ /* 0x000fe200078e0053 */
[----:B------:R-:W-:Y:S01]  /*17980*/  LOP3.LUT R2, R14, 0xff, RZ, 0xc0, !PT ;  /* 0x000000ff0e027812 */ /* 0x000fe200078ec0ff */
[----:B------:R-:W-:-:S04]  /*17990*/  IMAD.MOV.U32 R79, RZ, RZ, R174 ;  /* 0x000000ffff4f7224 */ /* 0x000fc800078e00ae */
[----:B------:R-:W1:Y:S01]  /*179a0*/  MUFU.EX2 R3, R148 ;  /* 0x0000009400037308 */ /* 0x000e620000000800 */
[----:B------:R-:W-:Y:S02]  /*179b0*/  IMAD.MOV.U32 R83, RZ, RZ, R81 ;  /* 0x000000ffff537224 */ /* 0x000fe400078e0051 */
[----:B------:R-:W-:Y:S01]  /*179c0*/  IMAD.MOV.U32 R81, RZ, RZ, R102 ;  /* 0x000000ffff517224 */ /* 0x000fe200078e0066 */
[----:B------:R-:W-:Y:S01]  /*179d0*/  PRMT R102, R192, 0x5410, R193 ;  /* 0x00005410c0667816 */ /* 0x000fe200000000c1 */
[----:B------:R-:W-:Y:S01]  /*179e0*/  @!P0 HFMA2.BF16_V2 R99, -RZ.H0_H0, RZ.H0_H0, -R162.H0_H0 ;  /* 0x200000ffff638231 */ /* 0x000fe200003409a2 */
[----:B------:R-:W-:Y:S01]  /*179f0*/  @!P2 PRMT R193, R91, 0x5410, RZ ;  /* 0x000054105bc1a816 */ /* 0x000fe200000000ff */
[----:B------:R-:W-:Y:S01]  /*17a00*/  FADD.FTZ R8, R46, R12 ;  /* 0x0000000c2e087221 */ /* 0x000fe20000010000 */
[----:B------:R-:W-:Y:S01]  /*17a10*/  ISETP.GE.U32.AND P2, PT, R225, R2, PT ;  /* 0x00000002e100720c */ /* 0x000fe20003f46070 */
[----:B------:R-:W-:Y:S01]  /*17a20*/  IMAD.MOV.U32 R12, RZ, RZ, R79 ;  /* 0x000000ffff0c7224 */ /* 0x000fe200078e004f */
[C---:B------:R-:W-:Y:S01]  /*17a30*/  LOP3.LUT R5, R6.reuse, 0xff, RZ, 0xc0, !PT ;  /* 0x000000ff06057812 */ /* 0x040fe200078ec0ff */
[----:B------:R-:W-:Y:S01]  /*17a40*/  IMAD.MOV.U32 R79, RZ, RZ, R100 ;  /* 0x000000ffff4f7224 */ /* 0x000fe200078e0064 */
[----:B------:R-:W-:-:S02]  /*17a50*/  LOP3.LUT R2, R6, 0xffff, RZ, 0xc0, !PT ;  /* 0x0000ffff06027812 */ /* 0x000fc400078ec0ff */
[----:B------:R-:W-:Y:S02]  /*17a60*/  PRMT R100, R162, 0x5410, R161 ;  /* 0x00005410a2647816 */ /* 0x000fe400000000a1 */
[----:B------:R-:W-:Y:S02]  /*17a70*/  @!P0 PRMT R162, R99, 0x5410, RZ ;  /* 0x0000541063a28816 */ /* 0x000fe400000000ff */
[----:B------:R-:W-:Y:S02]  /*17a80*/  ISETP.GE.U32.AND P0, PT, R225, R5, PT ;  /* 0x00000005e100720c */ /* 0x000fe40003f06070 */
[----:B------:R-:W-:Y:S01]  /*17a90*/  SHF.R.U32.HI R2, RZ, 0x8, R2 ;  /* 0x00000008ff027819 */ /* 0x000fe20000011602 */
[----:B------:R-:W-:Y:S01]  /*17aa0*/  @!P1 HFMA2.BF16_V2 R96, -RZ.H0_H0, RZ.H0_H0, -R163.H0_H0 ;  /* 0x200000ffff609231 */ /* 0x000fe200003409a3 */
[----:B-1----:R-:W-:Y:S01]  /*17ab0*/  F2FP.BF16.PACK_AB R5, R3, R10 ;  /* 0x0000000a0305723e */ /* 0x002fe200000010ff */
[----:B------:R-:W-:Y:S01]  /*17ac0*/  IMAD.MOV.U32 R91, RZ, RZ, R58 ;  /* 0x000000ffff5b7224 */ /* 0x000fe200078e003a */
[----:B------:R-:W-:Y:S01]  /*17ad0*/  LOP3.LUT R2, R2, 0xffff, RZ, 0xc0, !PT ;  /* 0x0000ffff02027812 */ /* 0x000fe200078ec0ff */
[----:B------:R-:W-:Y:S01]  /*17ae0*/  IMAD.MOV.U32 R58, RZ, RZ, R101 ;  /* 0x000000ffff3a7224 */ /* 0x000fe200078e0065 */
[----:B------:R-:W-:-:S02]  /*17af0*/  PRMT R101, R189, 0x5410, R163 ;  /* 0x00005410bd657816 */ /* 0x000fc400000000a3 */
[----:B------:R-:W-:Y:S02]  /*17b00*/  @!P1 PRMT R163, R96, 0x5410, RZ ;  /* 0x0000541060a39816 */ /* 0x000fe400000000ff */
[----:B------:R-:W-:Y:S02]  /*17b10*/  PRMT R160, R5, 0x7610, R160 ;  /* 0x0000761005a07816 */ /* 0x000fe400000000a0 */
[----:B------:R-:W-:Y:S02]  /*17b20*/  ISETP.GE.U32.AND P1, PT, R225, R2, PT ;  /* 0x00000002e100720c */ /* 0x000fe40003f26070 */
[----:B------:R-:W-:Y:S01]  /*17b30*/  SHF.R.U32.HI R2, RZ, 0x8, R18 ;  /* 0x00000008ff027819 */ /* 0x000fe20000011612 */
[----:B------:R-:W-:Y:S01]  /*17b40*/  IMAD.MOV.U32 R28, RZ, RZ, R78 ;  /* 0x000000ffff1c7224 */ /* 0x000fe200078e004e */
[----:B------:R-:W-:Y:S01]  /*17b50*/  @!P0 HFMA2.BF16_V2 R104, -RZ.H0_H0, RZ.H0_H0, -R160.H0_H0 ;  /* 0x200000ffff688231 */ /* 0x000fe200003409a0 */
[----:B------:R-:W-:Y:S01]  /*17b60*/  PRMT R159, R5, 0x7632, R159 ;  /* 0x00007632059f7816 */ /* 0x000fe2000000009f */
[----:B------:R-:W-:Y:S01]  /*17b70*/  IMAD.MOV.U32 R78, RZ, RZ, R236 ;  /* 0x000000ffff4e7224 */ /* 0x000fe200078e00ec */
[----:B------:R-:W-:Y:S01]  /*17b80*/  LOP3.LUT R2, R2, 0xffff, RZ, 0xc0, !PT ;  /* 0x0000ffff02027812 */ /* 0x000fe200078ec0ff */
[----:B------:R-:W-:Y:S01]  /*17b90*/  FADD.FTZ R7, R10, R26 ;  /* 0x0000001a0a077221 */ /* 0x000fe20000010000 */
[----:B------:R-:W-:Y:S01]  /*17ba0*/  MUFU.EX2 R236, R151 ;  /* 0x0000009700ec7308 */ /* 0x000fe20000000800 */
[----:B------:R-:W-:Y:S01]  /*17bb0*/  IMAD.MOV.U32 R16, RZ, RZ, R107 ;  /* 0x000000ffff107224 */ /* 0x000fe200078e006b */
[----:B------:R-:W-:-:S02]  /*17bc0*/  PRMT R107, R160, 0x5410, R159 ;  /* 0x00005410a06b7816 */ /* 0x000fc4000000009f */
[----:B------:R-:W-:-:S04]  /*17bd0*/  @!P0 PRMT R160, R104, 0x5410, RZ ;  /* 0x0000541068a08816 */ /* 0x000fc800000000ff */
[----:B------:R-:W1:Y:S01]  /*17be0*/  MUFU.EX2 R10, R150 ;  /* 0x00000096000a7308 */ /* 0x000e620000000800 */
[----:B------:R-:W-:-:S07]  /*17bf0*/  ISETP.GE.U32.AND P0, PT, R225, R2, PT ;  /* 0x00000002e100720c */ /* 0x000fce0003f06070 */
[----:B------:R-:W-:Y:S08]  /*17c00*/  MUFU.EX2 R2, R43 ;  /* 0x0000002b00027308 */ /* 0x000ff00000000800 */
[----:B------:R-:W2:Y:S01]  /*17c10*/  MUFU.EX2 R53, R56 ;  /* 0x0000003800357308 */ /* 0x000ea20000000800 */
[----:B------:R-:W-:Y:S01]  /*17c20*/  FADD.FTZ R7, R3, R7 ;  /* 0x0000000703077221 */ /* 0x000fe20000010000 */
[----:B-1----:R-:W-:-:S04]  /*17c30*/  F2FP.BF16.PACK_AB R3, R236, R10 ;  /* 0x0000000aec03723e */ /* 0x002fc800000010ff */
[C---:B------:R-:W-:Y:S02]  /*17c40*/  PRMT R158, R3.reuse, 0x7610, R158 ;  /* 0x00007610039e7816 */ /* 0x040fe4000000009e */
[----:B------:R-:W-:Y:S01]  /*17c50*/  PRMT R157, R3, 0x7632, R157 ;  /* 0x00007632039d7816 */ /* 0x000fe2000000009d */
[----:B------:R-:W-:Y:S01]  /*17c60*/  IMAD.MOV.U32 R77, RZ, RZ, R177 ;  /* 0x000000ffff4d7224 */ /* 0x000fe200078e00b1 */
[----:B------:R-:W-:Y:S01]  /*17c70*/  @!P1 HFMA2.BF16_V2 R105, -RZ.H0_H0, RZ.H0_H0, -R159.H0_H0 ;  /* 0x200000ffff699231 */ /* 0x000fe2000034099f */
[----:B------:R3:W5:Y:S04]  /*17c80*/  LDL.LU R177, [R1+0x16c] ;  /* 0x00016c0001b17983 */ /* 0x0007680000300800 */
[----:B------:R3:W5:Y:S01]  /*17c90*/  LDL.LU R176, [R1+0x168] ;  /* 0x0001680001b07983 */ /* 0x0007620000300800 */
[----:B--2---:R-:W-:-:S03]  /*17ca0*/  F2FP.BF16.PACK_AB R3, R53, R2 ;  /* 0x000000023503723e */ /* 0x004fc600000010ff */
[----:B------:R3:W5:Y:S01]  /*17cb0*/  LDL.LU R175, [R1+0x164] ;  /* 0x0001640001af7983 */ /* 0x0007620000300800 */
[C---:B------:R-:W-:Y:S02]  /*17cc0*/  PRMT R156, R3.reuse, 0x7610, R156 ;  /* 0x00007610039c7816 */ /* 0x040fe4000000009c */
[----:B------:R-:W-:Y:S01]  /*17cd0*/  PRMT R155, R3, 0x7632, R155 ;  /* 0x00007632039b7816 */ /* 0x000fe2000000009b */
[----:B------:R3:W5:Y:S01]  /*17ce0*/  LDL.LU R174, [R1+0x160] ;  /* 0x0001600001ae7983 */ /* 0x0007620000300800 */
[----:B------:R-:W-:Y:S02]  /*17cf0*/  LOP3.LUT R3, R0, 0xff, RZ, 0xc0, !PT ;  /* 0x000000ff00037812 */ /* 0x000fe400078ec0ff */
[----:B------:R-:W-:Y:S01]  /*17d00*/  @!P1 PRMT R159, R105, 0x5410, RZ ;  /* 0x00005410699f9816 */ /* 0x000fe200000000ff */
[----:B------:R3:W5:Y:S01]  /*17d10*/  LDL.LU R173, [R1+0x15c] ;  /* 0x00015c0001ad7983 */ /* 0x0007620000300800 */
[----:B------:R-:W-:-:S03]  /*17d20*/  ISETP.GE.U32.AND P1, PT, R225, R3, PT ;  /* 0x00000003e100720c */ /* 0x000fc60003f26070 */
[----:B------:R3:W5:Y:S04]  /*17d30*/  LDL.LU R172, [R1+0x158] ;  /* 0x0001580001ac7983 */ /* 0x0007680000300800 */
[----:B------:R3:W5:Y:S04]  /*17d40*/  LDL.LU R171, [R1+0x154] ;  /* 0x0001540001ab7983 */ /* 0x0007680000300800 */
[----:B------:R3:W2:Y:S01]  /*17d50*/  LDL.LU.S16 R3, [R1+0x34] ;  /* 0x0000340001037983 */ /* 0x0006a20000300600 */
[----:B------:R-:W-:Y:S01]  /*17d60*/  @!P4 HFMA2.BF16_V2 R90, -RZ.H0_H0, RZ.H0_H0, -R192.H0_H0 ;  /* 0x200000ffff5ac231 */ /* 0x000fe200003409c0 */
[----:B------:R-:W-:Y:S01]  /*17d70*/  IMAD.MOV.U32 R15, RZ, RZ, R57 ;  /* 0x000000ffff0f7224 */ /* 0x000fe200078e0039 */
[----:B------:R-:W-:Y:S01]  /*17d80*/  @!P5 HFMA2.BF16_V2 R116, -RZ.H0_H0, RZ.H0_H0, -R158.H0_H0 ;  /* 0x200000ffff74d231 */ /* 0x000fe2000034099e */
[----:B------:R-:W-:Y:S01]  /*17d90*/  FADD.FTZ R57, R2, R29 ;  /* 0x0000001d02397221 */ /* 0x000fe20000010000 */
[----:B------:R-:W-:-:S02]  /*17da0*/  SHF.R.U32.HI R2, RZ, 0x18, R6 ;  /* 0x00000018ff027819 */ /* 0x000fc40000011606 */
[----:B------:R-:W-:Y:S01]  /*17db0*/  @!P4 PRMT R192, R90, 0x5410, RZ ;  /* 0x000054105ac0c816 */ /* 0x000fe200000000ff */
[----:B------:R-:W-:Y:S01]  /*17dc0*/  IMAD.MOV.U32 R90, RZ, RZ, R106 ;  /* 0x000000ffff5a7224 */ /* 0x000fe200078e006a */
[----:B------:R-:W-:Y:S02]  /*17dd0*/  PRMT R106, R158, 0x5410, R157 ;  /* 0x000054109e6a7816 */ /* 0x000fe4000000009d */
[----:B------:R-:W-:Y:S02]  /*17de0*/  @!P5 PRMT R158, R116, 0x5410, RZ ;  /* 0x00005410749ed816 */ /* 0x000fe400000000ff */
[C---:B------:R-:W-:Y:S02]  /*17df0*/  ISETP.GE.U32.AND P5, PT, R225.reuse, R2, PT ;  /* 0x00000002e100720c */ /* 0x040fe40003fa6070 */
[----:B------:R-:W-:Y:S01]  /*17e00*/  SHF.R.U32.HI R2, RZ, 0x10, R6 ;  /* 0x00000010ff027819 */ /* 0x000fe20000011606 */
[----:B------:R-:W-:Y:S01]  /*17e10*/  IMAD.MOV.U32 R23, RZ, RZ, R52 ;  /* 0x000000ffff177224 */ /* 0x000fe200078e0034 */
[----:B------:R-:W-:Y:S01]  /*17e20*/  ISETP.GE.U32.AND P3, PT, R225, R17, PT ;  /* 0x00000011e100720c */ /* 0x000fe20003f66070 */
[----:B------:R-:W-:Y:S01]  /*17e30*/  IMAD.MOV.U32 R17, RZ, RZ, R77 ;  /* 0x000000ffff117224 */ /* 0x000fe200078e004d */
[----:B------:R-:W-:Y:S01]  /*17e40*/  LOP3.LUT R2, R2, 0xff, RZ, 0xc0, !PT ;  /* 0x000000ff02027812 */ /* 0x000fe200078ec0ff */
[----:B------:R-:W-:-:S02]  /*17e50*/  IMAD.MOV.U32 R77, RZ, RZ, R232 ;  /* 0x000000ffff4d7224 */ /* 0x000fc400078e00e8 */
[----:B------:R-:W-:Y:S01]  /*17e60*/  IMAD.MOV.U32 R52, RZ, RZ, R233 ;  /* 0x000000ffff347224 */ /* 0x000fe200078e00e9 */
[----:B------:R-:W-:Y:S01]  /*17e70*/  MUFU.EX2 R232, R246 ;  /* 0x000000f600e87308 */ /* 0x000fe20000000800 */
[----:B------:R-:W-:Y:S02]  /*17e80*/  ISETP.GE.U32.AND P4, PT, R225, R2, PT ;  /* 0x00000002e100720c */ /* 0x000fe40003f86070 */
[----:B------:R-:W-:-:S05]  /*17e90*/  LOP3.LUT R2, R0, 0xffff, RZ, 0xc0, !PT ;  /* 0x0000ffff00027812 */ /* 0x000fca00078ec0ff */
[----:B------:R-:W1:Y:S01]  /*17ea0*/  MUFU.EX2 R233, R247 ;  /* 0x000000f700e97308 */ /* 0x000e620000000800 */
[----:B------:R-:W-:Y:S01]  /*17eb0*/  SHF.R.U32.HI R2, RZ, 0x8, R2 ;  /* 0x00000008ff027819 */ /* 0x000fe20000011602 */
[----:B------:R-:W-:-:S03]  /*17ec0*/  @!P0 HFMA2.BF16_V2 R117, -RZ.H0_H0, RZ.H0_H0, -R157.H0_H0 ;  /* 0x200000ffff758231 */ /* 0x000fc6000034099d */
[----:B------:R-:W-:Y:S02]  /*17ed0*/  LOP3.LUT R2, R2, 0xffff, RZ, 0xc0, !PT ;  /* 0x0000ffff02027812 */ /* 0x000fe400078ec0ff */
[----:B------:R-:W-:Y:S02]  /*17ee0*/  @!P0 PRMT R157, R117, 0x5410, RZ ;  /* 0x00005410759d8816 */ /* 0x000fe400000000ff */
[----:B------:R-:W-:Y:S02]  /*17ef0*/  ISETP.GE.U32.AND P0, PT, R225, R2, PT ;  /* 0x00000002e100720c */ /* 0x000fe40003f06070 */
[----:B-1----:R-:W-:-:S04]  /*17f00*/  F2FP.BF16.PACK_AB R2, R233, R232 ;  /* 0x000000e8e902723e */ /* 0x002fc800000010ff */
[----:B------:R-:W-:-:S05]  /*17f10*/  PRMT R154, R2, 0x7610, R154 ;  /* 0x00007610029a7816 */ /* 0x000fca000000009a */
[----:B--2---:R-:W-:-:S05]  /*17f20*/  @!P1 HFMA2.BF16_V2 R3, -RZ.H0_H0, RZ.H0_H0, -R154.H0_H0 ;  /* 0x200000ffff039231 */ /* 0x004fca000034099a */
[----:B------:R-:W-:Y:S02]  /*17f30*/  PRMT R18, R3, 0x7610, R18 ;  /* 0x0000761003127816 */ /* 0x000fe40000000012 */
[----:B------:R-:W-:Y:S02]  /*17f40*/  SHF.R.U32.HI R3, RZ, 0x8, R11 ;  /* 0x00000008ff037819 */ /* 0x000fe4000001160b */
[----:B------:R3:W2:Y:S01]  /*17f50*/  LDL.LU.S16 R11, [R1+0x38] ;  /* 0x00003800010b7983 */ /* 0x0006a20000300600 */
[----:B------:R-:W-:Y:S02]  /*17f60*/  PRMT R153, R2, 0x7632, R153 ;  /* 0x0000763202997816 */ /* 0x000fe40000000099 */
[----:B------:R-:W-:Y:S02]  /*17f70*/  LOP3.LUT R5, R9, 0xff, RZ, 0xc0, !PT ;  /* 0x000000ff09057812 */ /* 0x000fe400078ec0ff */
[----:B------:R-:W-:Y:S01]  /*17f80*/  PRMT R247, R154, 0x5410, R153 ;  /* 0x000054109af77816 */ /* 0x000fe20000000099 */
[----:B------:R-:W-:-:S02]  /*17f90*/  IMAD.MOV.U32 R14, RZ, RZ, R76 ;  /* 0x000000ffff0e7224 */ /* 0x000fc400078e004c */
[----:B------:R-:W-:Y:S02]  /*17fa0*/  IMAD.MOV.U32 R76, RZ, RZ, R235 ;  /* 0x000000ffff4c7224 */ /* 0x000fe400078e00eb */
[----:B------:R-:W-:Y:S02]  /*17fb0*/  IMAD.MOV.U32 R235, RZ, RZ, R234 ;  /* 0x000000ffffeb7224 */ /* 0x000fe400078e00ea */
[----:B------:R-:W-:Y:S01]  /*17fc0*/  MUFU.EX2 R234, R252 ;  /* 0x000000fc00ea7308 */ /* 0x000fe20000000800 */
[----:B--2---:R-:W-:-:S05]  /*17fd0*/  @!P0 HFMA2.BF16_V2 R11, -RZ.H0_H0, RZ.H0_H0, -R153.H0_H0 ;  /* 0x200000ffff0b8231 */ /* 0x004fca0000340999 */
[----:B------:R-:W-:-:S04]  /*17fe0*/  PRMT R9, R11, 0x7610, R9 ;  /* 0x000076100b097816 */ /* 0x000fc80000000009 */
[----:B------:R-:W-:Y:S02]  /*17ff0*/  @!P0 PRMT R153, R9, 0x5410, RZ ;  /* 0x0000541009998816 */ /* 0x000fe400000000ff */
[----:B------:R3:W2:Y:S01]  /*18000*/  LDL.LU.S16 R9, [R1+0x3c] ;  /* 0x00003c0001097983 */ /* 0x0006a20000300600 */
[----:B------:R-:W1:Y:S01]  /*18010*/  MUFU.EX2 R235, R235 ;  /* 0x000000eb00eb7308 */ /* 0x000e620000000800 */
[----:B------:R-:W-:Y:S01]  /*18020*/  @!P6 HFMA2.BF16_V2 R118, -RZ.H0_H0, RZ.H0_H0, -R155.H0_H0 ;  /* 0x200000ffff76e231 */ /* 0x000fe2000034099b */
[----:B------:R-:W-:-:S04]  /*18030*/  PRMT R105, R156, 0x5410, R155 ;  /* 0x000054109c697816 */ /* 0x000fc8000000009b */
[----:B------:R-:W-:Y:S02]  /*18040*/  @!P6 PRMT R155, R118, 0x5410, RZ ;  /* 0x00005410769be816 */ /* 0x000fe400000000ff */
[----:B------:R-:W-:Y:S02]  /*18050*/  ISETP.GE.U32.AND P6, PT, R225, R13, PT ;  /* 0x0000000de100720c */ /* 0x000fe40003fc6070 */
[----:B------:R-:W-:Y:S01]  /*18060*/  LOP3.LUT R2, R3, 0xffff, RZ, 0xc0, !PT ;  /* 0x0000ffff03027812 */ /* 0x000fe200078ec0ff */
[----:B------:R-:W-:Y:S01]  /*18070*/  @!P3 HFMA2.BF16_V2 R97, -RZ.H0_H0, RZ.H0_H0, -R189.H0_H0 ;  /* 0x200000ffff61b231 */ /* 0x000fe200003409bd */
[----:B-1----:R-:W-:Y:S01]  /*18080*/  F2FP.BF16.PACK_AB R3, R235, R234 ;  /* 0x000000eaeb03723e */ /* 0x002fe200000010ff */
[----:B------:R-:W-:-:S03]  /*18090*/  IMAD.MOV.U32 R46, RZ, RZ, R12 ;  /* 0x000000ffff2e7224 */ /* 0x000fc600078e000c */
[----:B------:R-:W-:Y:S01]  /*180a0*/  PRMT R152, R3, 0x7610, R152 ;  /* 0x0000761003987816 */ /* 0x000fe20000000098 */
[----:B------:R-:W-:Y:S01]  /*180b0*/  IMAD.MOV.U32 R12, RZ, RZ, R230 ;  /* 0x000000ffff0c7224 */ /* 0x000fe200078e00e6 */
[----:B------:R-:W-:-:S03]  /*180c0*/  @!P3 PRMT R189, R97, 0x5410, RZ ;  /* 0x0000541061bdb816 */ /* 0x000fc600000000ff */
[----:B------:R-:W-:Y:S02]  /*180d0*/  IMAD.MOV.U32 R97, RZ, RZ, R12 ;  /* 0x000000ffff617224 */ /* 0x000fe400078e000c */
[----:B------:R-:W-:Y:S01]  /*180e0*/  IMAD.MOV.U32 R12, RZ, RZ, R52 ;  /* 0x000000ffff0c7224 */ /* 0x000fe200078e0034 */
[----:B------:R-:W-:Y:S01]  /*180f0*/  PRMT R151, R3, 0x7632, R151 ;  /* 0x0000763203977816 */ /* 0x000fe20000000097 */
[----:B------:R-:W-:-:S03]  /*18100*/  FADD.FTZ R52, R33, R8 ;  /* 0x0000000821347221 */ /* 0x000fc60000010000 */
[----:B------:R-:W-:Y:S01]  /*18110*/  PRMT R252, R152, 0x5410, R151 ;  /* 0x0000541098fc7816 */ /* 0x000fe20000000097 */
[----:B--2---:R-:W-:-:S05]  /*18120*/  @!P6 HFMA2.BF16_V2 R9, -RZ.H0_H0, RZ.H0_H0, -R152.H0_H0 ;  /* 0x200000ffff09e231 */ /* 0x004fca0000340998 */
[----:B------:R-:W-:-:S04]  /*18130*/  PRMT R8, R9, 0x7610, R8 ;  /* 0x0000761009087816 */ /* 0x000fc80000000008 */
[----:B------:R-:W-:Y:S02]  /*18140*/  @!P6 PRMT R152, R8, 0x5410, RZ ;  /* 0x000054100898e816 */ /* 0x000fe400000000ff */
[----:B------:R3:W2:Y:S01]  /*18150*/  LDL.LU.S16 R8, [R1+0x40] ;  /* 0x0000400001087983 */ /* 0x0006a20000300600 */
[----:B------:R-:W-:Y:S01]  /*18160*/  ISETP.GE.U32.AND P3, PT, R225, R20, PT ;  /* 0x00000014e100720c */ /* 0x000fe20003f66070 */
[----:B------:R-:W-:Y:S01]  /*18170*/  @!P2 HFMA2.BF16_V2 R119, -RZ.H0_H0, RZ.H0_H0, -R156.H0_H0 ;  /* 0x200000ffff77a231 */ /* 0x000fe2000034099c */
[----:B------:R-:W-:Y:S08]  /*18180*/  MUFU.EX2 R230, R60 ;  /* 0x0000003c00e67308 */ /* 0x000ff00000000800 */
[----:B------:R-:W1:Y:S01]  /*18190*/  MUFU.EX2 R27, R59 ;  /* 0x0000003b001b7308 */ /* 0x000e620000000800 */
[----:B------:R-:W-:Y:S01]  /*181a0*/  @!P2 PRMT R156, R119, 0x5410, RZ ;  /* 0x00005410779ca816 */ /* 0x000fe200000000ff */
[----:B------:R-:W-:Y:S01]  /*181b0*/  FADD.FTZ R43, R10, R7 ;  /* 0x000000070a2b7221 */ /* 0x000fe20000010000 */
[----:B------:R-:W-:Y:S01]  /*181c0*/  @!P3 HFMA2.BF16_V2 R98, -RZ.H0_H0, RZ.H0_H0, -R161.H0_H0 ;  /* 0x200000ffff62b231 */ /* 0x000fe200003409a1 */
[----:B------:R-:W-:Y:S01]  /*181d0*/  ISETP.GE.U32.AND P2, PT, R225, R2, PT ;  /* 0x00000002e100720c */ /* 0x000fe20003f46070 */
[----:B------:R3:W4:Y:S01]  /*181e0*/  LDL.LU.S16 R9, [R1+0x44] ;  /* 0x0000440001097983 */ /* 0x0007220000300600 */
[----:B------:R-:W-:-:S02]  /*181f0*/  SHF.R.U32.HI R2, RZ, 0x18, R0 ;  /* 0x00000018ff027819 */ /* 0x000fc40000011600 */
[----:B------:R-:W-:Y:S02]  /*18200*/  @!P3 PRMT R161, R98, 0x5410, RZ ;  /* 0x0000541062a1b816 */ /* 0x000fe400000000ff */
[----:B------:R-:W-:Y:S02]  /*18210*/  SHF.R.U32.HI R0, RZ, 0x10, R0 ;  /* 0x00000010ff007819 */ /* 0x000fe40000011600 */
[C---:B------:R-:W-:Y:S02]  /*18220*/  ISETP.GE.U32.AND P3, PT, R225.reuse, R5, PT ;  /* 0x00000005e100720c */ /* 0x040fe40003f66070 */
[----:B------:R-:W-:Y:S02]  /*18230*/  LOP3.LUT R0, R0, 0xff, RZ, 0xc0, !PT ;  /* 0x000000ff00007812 */ /* 0x000fe400078ec0ff */
[----:B------:R-:W-:Y:S02]  /*18240*/  @!P1 PRMT R154, R18, 0x5410, RZ ;  /* 0x00005410129a9816 */ /* 0x000fe400000000ff */
[----:B------:R-:W-:-:S02]  /*18250*/  ISETP.GE.U32.AND P1, PT, R225, R0, PT ;  /* 0x00000000e100720c */ /* 0x000fc40003f26070 */
[----:B-1----:R-:W-:-:S05]  /*18260*/  F2FP.BF16.PACK_AB R0, R27, R230 ;  /* 0x000000e61b00723e */ /* 0x002fca00000010ff */
[----:B--2---:R-:W-:-:S05]  /*18270*/  @!P3 HFMA2.BF16_V2 R8, -RZ.H0_H0, RZ.H0_H0, -R0.H0_H0 ;  /* 0x200000ffff08b231 */ /* 0x004fca0000340900 */
[----:B------:R-:W-:Y:S02]  /*18280*/  PRMT R7, R8, 0x7610, R7 ;  /* 0x0000761008077816 */ /* 0x000fe40000000007 */
[----:B------:R3:W2:Y:S01]  /*18290*/  LDL.LU.S16 R8, [R1+0x48] ;  /* 0x0000480001087983 */ /* 0x0006a20000300600 */
[C---:B------:R-:W-:Y:S02]  /*182a0*/  ISETP.GE.U32.AND P6, PT, R225.reuse, R21, PT ;  /* 0x00000015e100720c */ /* 0x040fe40003fc6070 */
[C---:B------:R-:W-:Y:S02]  /*182b0*/  PRMT R150, R0.reuse, 0x7632, R150 ;  /* 0x0000763200967816 */ /* 0x040fe40000000096 */
[----:B------:R-:W-:Y:S02]  /*182c0*/  ISETP.GE.U32.AND P0, PT, R225, R2, PT ;  /* 0x00000002e100720c */ /* 0x000fe40003f06070 */
[----:B------:R-:W-:-:S07]  /*182d0*/  PRMT R246, R0, 0x5410, R150 ;  /* 0x0000541000f67816 */ /* 0x000fce0000000096 */
[----:B--2---:R-:W-:-:S05]  /*182e0*/  @!P6 HFMA2.BF16_V2 R8, -RZ.H0_H0, RZ.H0_H0, -R150.H0_H0 ;  /* 0x200000ffff08e231 */ /* 0x004fca0000340996 */
[----:B------:R-:W-:-:S04]  /*182f0*/  PRMT R2, R8, 0x7610, R2 ;  /* 0x0000761008027816 */ /* 0x000fc80000000002 */
[----:B------:R-:W-:Y:S02]  /*18300*/  @!P6 PRMT R150, R2, 0x5410, RZ ;  /* 0x000054100296e816 */ /* 0x000fe400000000ff */
[----:B------:R3:W2:Y:S01]  /*18310*/  LDL.LU.S16 R2, [R1+0x50] ;  /* 0x0000500001027983 */ /* 0x0006a20000300600 */
[----:B------:R-:W-:-:S05]  /*18320*/  PRMT R149, R30, 0x7610, R149 ;  /* 0x000076101e957816 */ /* 0x000fca0000000095 */
[----:B--2---:R-:W-:-:S05]  /*18330*/  @!P4 HFMA2.BF16_V2 R2, -RZ.H0_H0, RZ.H0_H0, -R149.H0_H0 ;  /* 0x200000ffff02c231 */ /* 0x004fca0000340995 */
[----:B------:R-:W-:Y:S02]  /*18340*/  PRMT R6, R2, 0x7610, R6 ;  /* 0x0000761002067816 */ /* 0x000fe40000000006 */
[----:B------:R3:W2:Y:S01]  /*18350*/  LDL.LU.S16 R2, [R1+0x4c] ;  /* 0x00004c0001027983 */ /* 0x0006a20000300600 */
[----:B----4-:R-:W-:Y:S01]  /*18360*/  @!P2 HFMA2.BF16_V2 R9, -RZ.H0_H0, RZ.H0_H0, -R151.H0_H0 ;  /* 0x200000ffff09a231 */ /* 0x010fe20000340997 */
[----:B------:R-:W-:Y:S01]  /*18370*/  PRMT R148, R30, 0x7632, R148 ;  /* 0x000076321e947816 */ /* 0x000fe20000000094 */
[----:B------:R-:W-:-:S03]  /*18380*/  FADD.FTZ R5, R36, R19 ;  /* 0x0000001324057221 */ /* 0x000fc60000010000 */
[----:B------:R-:W-:Y:S01]  /*18390*/  PRMT R3, R9, 0x7610, R3 ;  /* 0x0000761009037816 */ /* 0x000fe20000000003 */
[----:B------:R-:W-:Y:S02]  /*183a0*/  IMAD.MOV.U32 R96, RZ, RZ, R97 ;  /* 0x000000ffff607224 */ /* 0x000fe400078e0061 */
[----:B------:R-:W-:Y:S01]  /*183b0*/  FADD.FTZ R26, R40, R5 ;  /* 0x00000005281a7221 */ /* 0x000fe20000010000 */
[----:B------:R-:W-:Y:S01]  /*183c0*/  @!P2 PRMT R151, R3, 0x5410, RZ ;  /* 0x000054100397a816 */ /* 0x000fe200000000ff */
[----:B------:R-:W-:Y:S01]  /*183d0*/  IMAD.MOV.U32 R3, RZ, RZ, R141 ;  /* 0x000000ffff037224 */ /* 0x000fe200078e008d */
[----:B------:R-:W-:Y:S01]  /*183e0*/  @P3 PRMT R224, R0, 0x7610, R224 ;  /* 0x0000761000e03816 */ /* 0x000fe200000000e0 */
[----:B------:R-:W-:Y:S01]  /*183f0*/  IMAD.MOV.U32 R98, RZ, RZ, R96 ;  /* 0x000000ffff627224 */ /* 0x000fe200078e0060 */
[----:B------:R-:W-:Y:S01]  /*18400*/  @!P3 PRMT R224, R7, 0x5410, RZ ;  /* 0x0000541007e0b816 */ /* 0x000fe200000000ff */
[----:B------:R-:W-:Y:S01]  /*18410*/  IMAD.MOV.U32 R99, RZ, RZ, R17 ;  /* 0x000000ffff637224 */ /* 0x000fe200078e0011 */
[----:B------:R3:W4:Y:S01]  /*18420*/  LDL.LU.S16 R7, [R1+0x58] ;  /* 0x0000580001077983 */ /* 0x0007220000300600 */
[----:B------:R-:W-:-:S02]  /*18430*/  IMAD.MOV.U32 R96, RZ, RZ, R16 ;  /* 0x000000ffff607224 */ /* 0x000fc400078e0010 */
[----:B------:R-:W-:Y:S02]  /*18440*/  IMAD.MOV.U32 R97, RZ, RZ, R14 ;  /* 0x000000ffff617224 */ /* 0x000fe400078e000e */
[----:B------:R-:W-:Y:S01]  /*18450*/  IMAD.MOV.U32 R14, RZ, RZ, R90 ;  /* 0x000000ffff0e7224 */ /* 0x000fe200078e005a */
[----:B--2---:R-:W-:-:S05]  /*18460*/  @!P5 HFMA2.BF16_V2 R2, -RZ.H0_H0, RZ.H0_H0, -R148.H0_H0 ;  /* 0x200000ffff02d231 */ /* 0x004fca0000340994 */
[----:B------:R-:W-:Y:S01]  /*18470*/  PRMT R5, R2, 0x7610, R5 ;  /* 0x0000761002057816 */ /* 0x000fe20000000005 */
[----:B------:R-:W-:-:S04]  /*18480*/  IMAD.MOV.U32 R2, RZ, RZ, R140 ;  /* 0x000000ffff027224 */ /* 0x000fc800078e008c */
[----:B------:R-:W-:Y:S02]  /*18490*/  IMAD.WIDE R16, R31, 0x2, R2 ;  /* 0x000000021f107825 */ /* 0x000fe400078e0202 */
[----:B------:R3:W2:Y:S02]  /*184a0*/  LDL.LU.S16 R3, [R1+0x54] ;  /* 0x0000540001037983 */ /* 0x0006a40000300600 */
[----:B------:R-:W-:Y:S02]  /*184b0*/  IMAD.MOV.U32 R20, RZ, RZ, R14 ;  /* 0x000000ffff147224 */ /* 0x000fe400078e000e */
[----:B------:R-:W-:Y:S02]  /*184c0*/  IMAD.MOV.U32 R14, RZ, RZ, R88 ;  /* 0x000000ffff0e7224 */ /* 0x000fe400078e0058 */
[----:B------:R-:W-:Y:S02]  /*184d0*/  IMAD.MOV.U32 R88, RZ, RZ, R34 ;  /* 0x000000ffff587224 */ /* 0x000fe400078e0022 */
[----:B------:R-:W-:-:S02]  /*184e0*/  IMAD.MOV.U32 R34, RZ, RZ, R35 ;  /* 0x000000ffff227224 */ /* 0x000fc400078e0023 */
[----:B------:R-:W-:Y:S02]  /*184f0*/  IMAD.MOV.U32 R35, RZ, RZ, R62 ;  /* 0x000000ffff237224 */ /* 0x000fe400078e003e */
[----:B------:R-:W-:Y:S02]  /*18500*/  IMAD.MOV.U32 R90, RZ, RZ, R228 ;  /* 0x000000ffff5a7224 */ /* 0x000fe400078e00e4 */
[----:B------:R-:W-:Y:S01]  /*18510*/  IMAD.MOV.U32 R62, RZ, RZ, R229 ;  /* 0x000000ffff3e7224 */ /* 0x000fe200078e00e5 */
[----:B------:R-:W-:Y:S08]  /*18520*/  MUFU.EX2 R228, R66 ;  /* 0x0000004200e47308 */ /* 0x000ff00000000800 */
[----:B------:R-:W1:Y:S01]  /*18530*/  MUFU.EX2 R229, R61 ;  /* 0x0000003d00e57308 */ /* 0x000e620000000800 */
[----:B------:R-:W-:-:S02]  /*18540*/  IMAD.MOV.U32 R18, RZ, RZ, R98 ;  /* 0x000000ffff127224 */ /* 0x000fc400078e0062 */
[----:B------:R-:W-:Y:S01]  /*18550*/  IMAD.MOV.U32 R98, RZ, RZ, R20 ;  /* 0x000000ffff627224 */ /* 0x000fe200078e0014 */
[----:B-1----:R-:W-:-:S04]  /*18560*/  F2FP.BF16.PACK_AB R0, R229, R228 ;  /* 0x000000e4e500723e */ /* 0x002fc800000010ff */
[C---:B------:R-:W-:Y:S01]  /*18570*/  PRMT R146, R0.reuse, 0x7632, R146 ;  /* 0x0000763200927816 */ /* 0x040fe20000000092 */
[----:B------:R-:W-:Y:S01]  /*18580*/  IMAD.MOV.U32 R20, RZ, RZ, R97 ;  /* 0x000000ffff147224 */ /* 0x000fe200078e0061 */
[----:B------:R-:W-:Y:S01]  /*18590*/  PRMT R147, R0, 0x7610, R147 ;  /* 0x0000761000937816 */ /* 0x000fe20000000093 */
[----:B------:R-:W-:Y:S02]  /*185a0*/  IMAD.MOV.U32 R97, RZ, RZ, R46 ;  /* 0x000000ffff617224 */ /* 0x000fe400078e002e */
[----:B------:R-:W-:Y:S02]  /*185b0*/  IMAD.MOV.U32 R46, RZ, RZ, R12 ;  /* 0x000000ffff2e7224 */ /* 0x000fe400078e000c */
[----:B------:R-:W-:Y:S02]  /*185c0*/  IMAD.MOV.U32 R12, RZ, RZ, R58 ;  /* 0x000000ffff0c7224 */ /* 0x000fe400078e003a */
[----:B------:R-:W-:Y:S01]  /*185d0*/  IMAD.MOV.U32 R58, RZ, RZ, R237 ;  /* 0x000000ffff3a7224 */ /* 0x000fe200078e00ed */
[----:B------:R-:W-:Y:S01]  /*185e0*/  PRMT R237, R147, 0x5410, R146 ;  /* 0x0000541093ed7816 */ /* 0x000fe20000000092 */
[----:B----4-:R-:W-:Y:S01]  /*185f0*/  @!P1 HFMA2.BF16_V2 R7, -RZ.H0_H0, RZ.H0_H0, -R147.H0_H0 ;  /* 0x200000ffff079231 */ /* 0x010fe20000340993 */
[----:B------:R-:W-:Y:S01]  /*18600*/  PRMT R104, R149, 0x5410, R148 ;  /* 0x0000541095687816 */ /* 0x000fe20000000094 */
[----:B------:R1:W-:Y:S01]  /*18610*/  STG.E.U16 [R16.64+-0xfe], R4 ;  /* 0xffff020410007986 */ /* 0x0003e2000c101520 */
[----:B------:R-:W-:-:S02]  /*18620*/  @!P5 PRMT R148, R5, 0x5410, RZ ;  /* 0x000054100594d816 */ /* 0x000fc400000000ff */
[----:B------:R-:W-:Y:S02]  /*18630*/  PRMT R2, R7, 0x7610, R2 ;  /* 0x0000761007027816 */ /* 0x000fe40000000002 */
[----:B------:R-:W-:Y:S02]  /*18640*/  @!P4 PRMT R149, R6, 0x5410, RZ ;  /* 0x000054100695c816 */ /* 0x000fe400000000ff */
[----:B------:R-:W-:Y:S01]  /*18650*/  @!P1 PRMT R147, R2, 0x5410, RZ ;  /* 0x0000541002939816 */ /* 0x000fe200000000ff */
[----:B------:R-:W-:Y:S02]  /*18660*/  IMAD.MOV.U32 R56, RZ, RZ, R18 ;  /* 0x000000ffff387224 */ /* 0x000fe400078e0012 */
[----:B------:R-:W-:Y:S02]  /*18670*/  IMAD.MOV.U32 R18, RZ, RZ, R98 ;  /* 0x000000ffff127224 */ /* 0x000fe400078e0062 */
[----:B------:R-:W-:Y:S02]  /*18680*/  IMAD.MOV.U32 R98, RZ, RZ, R20 ;  /* 0x000000ffff627224 */ /* 0x000fe400078e0014 */
[----:B------:R-:W-:-:S02]  /*18690*/  IMAD.MOV.U32 R20, RZ, RZ, R97 ;  /* 0x000000ffff147224 */ /* 0x000fc400078e0061 */
[----:B------:R-:W-:Y:S02]  /*186a0*/  IMAD.MOV.U32 R97, RZ, RZ, R46 ;  /* 0x000000ffff617224 */ /* 0x000fe400078e002e */
[----:B------:R-:W-:Y:S02]  /*186b0*/  IMAD.MOV.U32 R46, RZ, RZ, R12 ;  /* 0x000000ffff2e7224 */ /* 0x000fe400078e000c */
[----:B------:R-:W-:Y:S02]  /*186c0*/  IMAD.MOV.U32 R29, RZ, RZ, R45 ;  /* 0x000000ffff1d7224 */ /* 0x000fe400078e002d */
[----:B------:R-:W-:Y:S01]  /*186d0*/  IMAD.MOV.U32 R45, RZ, RZ, R238 ;  /* 0x000000ffff2d7224 */ /* 0x000fe200078e00ee */
[----:B------:R-:W-:Y:S01]  /*186e0*/  PRMT R238, R225, 0x7054, R225 ;  /* 0x00007054e1ee7816 */ /* 0x000fe200000000e1 */
[----:B------:R-:W-:Y:S02]  /*186f0*/  IMAD.MOV.U32 R116, RZ, RZ, R90 ;  /* 0x000000ffff747224 */ /* 0x000fe400078e005a */
[----:B------:R-:W-:-:S02]  /*18700*/  IMAD.MOV.U32 R90, RZ, RZ, R15 ;  /* 0x000000ffff5a7224 */ /* 0x000fc400078e000f */
[----:B------:R-:W-:Y:S02]  /*18710*/  IMAD.MOV.U32 R117, RZ, RZ, R170 ;  /* 0x000000ffff757224 */ /* 0x000fe400078e00aa */
[----:B------:R-:W-:Y:S01]  /*18720*/  IMAD.MOV.U32 R119, RZ, RZ, R116 ;  /* 0x000000ffff777224 */ /* 0x000fe200078e0074 */
[----:B------:R-:W-:Y:S01]  /*18730*/  STG.E.U16 [R140.64+-0xf0], R67 ;  /* 0xffff10438c007986 */ /* 0x000fe2000c101520 */
[----:B------:R-:W-:Y:S02]  /*18740*/  IMAD.MOV.U32 R116, RZ, RZ, R56 ;  /* 0x000000ffff747224 */ /* 0x000fe400078e0038 */
[----:B------:R-:W-:Y:S01]  /*18750*/  IMAD.MOV.U32 R56, RZ, RZ, R98 ;  /* 0x000000ffff387224 */ /* 0x000fe200078e0062 */
[----:B------:R-:W-:Y:S01]  /*18760*/  STG.E.U16 [R140.64+-0xee], R64 ;  /* 0xffff12408c007986 */ /* 0x000fe2000c101520 */
[----:B------:R-:W-:Y:S02]  /*18770*/  IMAD.MOV.U32 R98, RZ, RZ, R20 ;  /* 0x000000ffff627224 */ /* 0x000fe400078e0014 */
[----:B------:R-:W-:Y:S01]  /*18780*/  IMAD.MOV.U32 R20, RZ, RZ, R97 ;  /* 0x000000ffff147224 */ /* 0x000fe200078e0061 */
[----:B------:R3:W5:Y:S01]  /*18790*/  LDL.LU R170, [R1+0x150] ;  /* 0x0001500001aa7983 */ /* 0x0007620000300800 */
[----:B------:R-:W-:-:S02]  /*187a0*/  IMAD.MOV.U32 R97, RZ, RZ, R46 ;  /* 0x000000ffff617224 */ /* 0x000fc400078e002e */
[----:B------:R-:W-:Y:S01]  /*187b0*/  IMAD.MOV.U32 R46, RZ, RZ, R58 ;  /* 0x000000ffff2e7224 */ /* 0x000fe200078e003a */
[----:B------:R4:W-:Y:S01]  /*187c0*/  STG.E.U16 [R142.64+-0xf0], R37 ;  /* 0xffff10258e007986 */ /* 0x0009e2000c101520 */
[----:B--2---:R-:W-:-:S05]  /*187d0*/  @!P0 HFMA2.BF16_V2 R3, -RZ.H0_H0, RZ.H0_H0, -R146.H0_H0 ;  /* 0x200000ffff038231 */ /* 0x004fca0000340992 */
[----:B------:R-:W-:-:S04]  /*187e0*/  PRMT R0, R3, 0x7610, R0 ;  /* 0x0000761003007816 */ /* 0x000fc80000000000 */
[----:B------:R-:W-:Y:S02]  /*187f0*/  @!P0 PRMT R146, R0, 0x5410, RZ ;  /* 0x0000541000928816 */ /* 0x000fe400000000ff */
[----:B------:R-:W-:-:S05]  /*18800*/  LOP3.LUT R0, R245, UR16, R190, 0x96, !PT ;  /* 0x00000010f5007c12 */ /* 0x000fca000f8e96be */
[----:B-1----:R-:W-:Y:S01]  /*18810*/  IMAD.WIDE.U32 R4, R0, -0x326172a9, RZ ;  /* 0xcd9e8d5700047825 */ /* 0x002fe200078e00ff */
[----:B------:R-:W-:-:S04]  /*18820*/  LOP3.LUT R0, R145, UR11, R244, 0x96, !PT ;  /* 0x0000000b91007c12 */ /* 0x000fc8000f8e96f4 */
        /* <DEDUP_REMOVED lines=12> */
[----:B------:R-:W-:-:S05]  /*188f0*/  IMAD.WIDE.U32 R2, R2, -0x326172a9, RZ ;  /* 0xcd9e8d5702027825 */ /* 0x000fca00078e00ff */
[----:B------:R-:W-:Y:S02]  /*18900*/  LOP3.LUT R0, R3, UR14, R6, 0x96, !PT ;  /* 0x0000000e03007c12 */ /* 0x000fe4000f8e9606 */
[----:B------:R-:W-:-:S04]  /*18910*/  LOP3.LUT R3, R2, 0xffff, RZ, 0xc0, !PT ;  /* 0x0000ffff02037812 */ /* 0x000fc800078ec0ff */
[----:B------:R-:W-:Y:S02]  /*18920*/  SHF.R.U32.HI R6, RZ, 0x8, R3 ;  /* 0x00000008ff067819 */ /* 0x000fe40000011603 */
[----:B------:R-:W-:-:S04]  /*18930*/  LOP3.LUT R3, R2, 0xff, RZ, 0xc0, !PT ;  /* 0x000000ff02037812 */ /* 0x000fc800078ec0ff */
[----:B------:R-:W-:Y:S02]  /*18940*/  PRMT R3, R3, 0x5410, R6 ;  /* 0x0000541003037816 */ /* 0x000fe40000000006 */
[----:B------:R-:W-:-:S03]  /*18950*/  SHF.R.U32.HI R6, RZ, 0x10, R2 ;  /* 0x00000010ff067819 */ /* 0x000fc60000011602 */
[----:B------:R-:W-:-:S05]  /*18960*/  HSET2.LE.AND R3, R3, R238, PT ;  /* 0x000000ee03037233 */ /* 0x000fca0003803000 */
[----:B------:R-:W-:Y:S02]  /*18970*/  LOP3.LUT R10, R3, R29, RZ, 0xc0, !PT ;  /* 0x0000001d030a7212 */ /* 0x000fe400078ec0ff */
[----:B------:R-:W-:Y:S02]  /*18980*/  SHF.R.U32.HI R3, RZ, 0x18, R2 ;  /* 0x00000018ff037819 */ /* 0x000fe40000011602 */
[----:B------:R-:W-:-:S04]  /*18990*/  LOP3.LUT R2, R6, 0xff, RZ, 0xc0, !PT ;  /* 0x000000ff06027812 */ /* 0x000fc800078ec0ff */
[----:B------:R-:W-:Y:S02]  /*189a0*/  PRMT R11, R2, 0x5410, R3 ;  /* 0x00005410020b7816 */ /* 0x000fe40000000003 */
[C---:B------:R-:W-:Y:S02]  /*189b0*/  LOP3.LUT R2, R0.reuse, 0xffff, RZ, 0xc0, !PT ;  /* 0x0000ffff00027812 */ /* 0x040fe400078ec0ff */
[----:B------:R-:W-:Y:S02]  /*189c0*/  LOP3.LUT R7, R7, UR6, R8, 0x96, !PT ;  /* 0x0000000607077c12 */ /* 0x000fe4000f8e9608 */
[----:B------:R-:W-:Y:S02]  /*189d0*/  SHF.R.U32.HI R3, RZ, 0x8, R2 ;  /* 0x00000008ff037819 */ /* 0x000fe40000011602 */
[----:B------:R-:W-:Y:S02]  /*189e0*/  LOP3.LUT R2, R0, 0xff, RZ, 0xc0, !PT ;  /* 0x000000ff00027812 */ /* 0x000fe400078ec0ff */
[----:B------:R-:W-:-:S02]  /*189f0*/  SHF.R.U32.HI R6, RZ, 0x10, R0 ;  /* 0x00000010ff067819 */ /* 0x000fc40000011600 */
[----:B------:R-:W-:Y:S01]  /*18a00*/  PRMT R8, R2, 0x5410, R3 ;  /* 0x0000541002087816 */ /* 0x000fe20000000003 */
[----:B------:R-:W-:Y:S01]  /*18a10*/  IMAD.WIDE.U32 R2, R7, -0x2daee0ad, RZ ;  /* 0xd2511f5307027825 */ /* 0x000fe200078e00ff */
[----:B------:R-:W-:Y:S02]  /*18a20*/  SHF.R.U32.HI R7, RZ, 0x18, R0 ;  /* 0x00000018ff077819 */ /* 0x000fe40000011600 */
[----:B------:R-:W-:Y:S02]  /*18a30*/  LOP3.LUT R6, R6, 0xff, RZ, 0xc0, !PT ;  /* 0x000000ff06067812 */ /* 0x000fe400078ec0ff */
[----:B------:R-:W-:Y:S02]  /*18a40*/  LOP3.LUT R0, R3, UR13, R12, 0x96, !PT ;  /* 0x0000000d03007c12 */ /* 0x000fe4000f8e960c */
[----:B------:R-:W-:Y:S02]  /*18a50*/  PRMT R12, R6, 0x5410, R7 ;  /* 0x00005410060c7816 */ /* 0x000fe40000000007 */
        /* <DEDUP_REMOVED lines=10> */
[----:B------:R-:W-:Y:S01]  /*18b00*/  LOP3.LUT R0, R2, 0xff, RZ, 0xc0, !PT ;  /* 0x000000ff02007812 */ /* 0x000fe200078ec0ff */
[----:B------:R-:W-:-:S03]  /*18b10*/  IMAD.MOV.U32 R29, RZ, RZ, R14 ;  /* 0x000000ffff1d7224 */ /* 0x000fc600078e000e */
[----:B------:R-:W-:Y:S02]  /*18b20*/  PRMT R14, R0, 0x5410, R3 ;  /* 0x00005410000e7816 */ /* 0x000fe40000000003 */
[--C-:B------:R-:W-:Y:S02]  /*18b30*/  SHF.R.U32.HI R0, RZ, 0x10, R2.reuse ;  /* 0x00000010ff007819 */ /* 0x100fe40000011602 */
[----:B------:R-:W-:Y:S02]  /*18b40*/  SHF.R.U32.HI R2, RZ, 0x18, R2 ;  /* 0x00000018ff027819 */ /* 0x000fe40000011602 */
[----:B------:R-:W-:Y:S02]  /*18b50*/  LOP3.LUT R0, R0, 0xff, RZ, 0xc0, !PT ;  /* 0x000000ff00007812 */ /* 0x000fe400078ec0ff */
[----:B------:R-:W-:Y:S02]  /*18b60*/  IADD3 R3, R239, 0x1, RZ ;  /* 0x00000001ef037810 */ /* 0x000fe40007ffe0ff */
[----:B------:R-:W-:Y:S01]  /*18b70*/  PRMT R13, R0, 0x5410, R2 ;  /* 0x00005410000d7816 */ /* 0x000fe20000000002 */
[--C-:B------:R-:W-:Y:S01]  /*18b80*/  HSET2.LE.AND R0, R11, R238.reuse, PT ;  /* 0x000000ee0b007233 */ /* 0x100fe20003803000 */
[----:B------:R-:W-:Y:S01]  /*18b90*/  LOP3.LUT R3, R191, UR35, R3, 0x96, !PT ;  /* 0x00000023bf037c12 */ /* 0x000fe2000f8e9603 */
[----:B------:R-:W-:-:S03]  /*18ba0*/  HSET2.LE.AND R2, R8, R238, PT ;  /* 0x000000ee08027233 */ /* 0x000fc60003803000 */
[----:B------:R-:W-:Y:S01]  /*18bb0*/  LOP3.LUT R11, R0, R117, RZ, 0xc0, !PT ;  /* 0x00000075000b7212 */ /* 0x000fe200078ec0ff */
[----:B------:R-:W-:Y:S01]  /*18bc0*/  IMAD.MOV.U32 R117, RZ, RZ, R29 ;  /* 0x000000ffff757224 */ /* 0x000fe200078e001d */
[----:B------:R-:W-:Y:S01]  /*18bd0*/  LOP3.LUT R8, R2, R169, RZ, 0xc0, !PT ;  /* 0x000000a902087212 */ /* 0x000fe200078ec0ff */
[----:B------:R-:W-:Y:S01]  /*18be0*/  IMAD.MOV.U32 R29, RZ, RZ, R18 ;  /* 0x000000ffff1d7224 */ /* 0x000fe200078e0012 */
[--C-:B------:R-:W-:Y:S01]  /*18bf0*/  HSET2.LE.AND R2, R9, R238.reuse, PT ;  /* 0x000000ee09027233 */ /* 0x100fe20003803000 */
[----:B------:R-:W-:Y:S01]  /*18c00*/  IMAD.WIDE.U32 R18, R3, -0x326172a9, RZ ;  /* 0xcd9e8d5703127825 */ /* 0x000fe200078e00ff */
[----:B------:R-:W-:Y:S01]  /*18c10*/  HSET2.LE.AND R0, R12, R238, PT ;  /* 0x000000ee0c007233 */ /* 0x000fe20003803000 */
[----:B------:R-:W-:Y:S02]  /*18c20*/  STG.E.U16 [R142.64+-0xee], R65 ;  /* 0xffff12418e007986 */ /* 0x000fe4000c101520 */
[----:B------:R-:W-:Y:S02]  /*18c30*/  LOP3.LUT R12, R2, R116, RZ, 0xc0, !PT ;  /* 0x00000074020c7212 */ /* 0x000fe400078ec0ff */
[----:B------:R-:W-:Y:S01]  /*18c40*/  LOP3.LUT R3, R19, UR17, R119, 0x96, !PT ;  /* 0x0000001113037c12 */ /* 0x000fe2000f8e9677 */
[----:B------:R-:W-:Y:S01]  /*18c50*/  IMAD.MOV.U32 R58, RZ, RZ, R164 ;  /* 0x000000ffff3a7224 */ /* 0x000fe200078e00a4 */
[----:B------:R-:W-:Y:S01]  /*18c60*/  LOP3.LUT R2, R5, UR12, R18, 0x96, !PT ;  /* 0x0000000c05027c12 */ /* 0x000fe2000f8e9612 */
[----:B------:R-:W-:Y:S01]  /*18c70*/  IMAD.MOV.U32 R33, RZ, RZ, R34 ;  /* 0x000000ffff217224 */ /* 0x000fe200078e0022 */
[----:B------:R3:W5:Y:S01]  /*18c80*/  LDL.LU R169, [R1+0x14c] ;  /* 0x00014c0001a97983 */ /* 0x0007620000300800 */
[----:B------:R-:W-:Y:S01]  /*18c90*/  IMAD.WIDE.U32 R6, R3, -0x2daee0ad, RZ ;  /* 0xd2511f5303067825 */ /* 0x000fe200078e00ff */
[----:B------:R-:W-:-:S02]  /*18ca0*/  LOP3.LUT R9, R0, R117, RZ, 0xc0, !PT ;  /* 0x0000007500097212 */ /* 0x000fc400078ec0ff */
[----:B------:R3:W5:Y:S01]  /*18cb0*/  LDL.LU R164, [R1+0x148] ;  /* 0x0001480001a47983 */ /* 0x0007620000300800 */
        /* <DEDUP_REMOVED lines=8> */
[----:B------:R-:W-:Y:S02]  /*18d40*/  IMAD.MOV.U32 R116, RZ, RZ, R56 ;  /* 0x000000ffff747224 */ /* 0x000fe400078e0038 */
[----:B------:R-:W-:Y:S02]  /*18d50*/  IMAD.MOV.U32 R29, RZ, RZ, R98 ;  /* 0x000000ffff1d7224 */ /* 0x000fe400078e0062 */
[----:B------:R-:W-:Y:S02]  /*18d60*/  IMAD.MOV.U32 R56, RZ, RZ, R97 ;  /* 0x000000ffff387224 */ /* 0x000fe400078e0061 */
[----:B------:R-:W-:Y:S02]  /*18d70*/  IMAD.MOV.U32 R98, RZ, RZ, R46 ;  /* 0x000000ffff627224 */ /* 0x000fe400078e002e */
[----:B------:R-:W-:-:S04]  /*18d80*/  IMAD.WIDE.U32 R4, R0, -0x2daee0ad, RZ ;  /* 0xd2511f5300047825 */ /* 0x000fc800078e00ff */
[----:B------:R-:W-:Y:S02]  /*18d90*/  IMAD.MOV.U32 R46, RZ, RZ, R201 ;  /* 0x000000ffff2e7224 */ /* 0x000fe400078e00c9 */
[----:B------:R-:W-:Y:S02]  /*18da0*/  IMAD.MOV.U32 R97, RZ, RZ, R200 ;  /* 0x000000ffff617224 */ /* 0x000fe400078e00c8 */
[----:B------:R-:W-:Y:S01]  /*18db0*/  IMAD.WIDE.U32 R200, R3, -0x2daee0ad, RZ ;  /* 0xd2511f5303c87825 */ /* 0x000fe200078e00ff */
[----:B------:R-:W-:Y:S01]  /*18dc0*/  LOP3.LUT R5, R5, UR7, R2, 0x96, !PT ;  /* 0x0000000705057c12 */ /* 0x000fe2000f8e9602 */
[--C-:B------:R-:W-:Y:S02]  /*18dd0*/  HSET2.LE.AND R2, R14, R238.reuse, PT ;  /* 0x000000ee0e027233 */ /* 0x100fe40003803000 */
[--C-:B------:R-:W-:Y:S01]  /*18de0*/  HSET2.LE.AND R3, R13, R238.reuse, PT ;  /* 0x000000ee0d037233 */ /* 0x100fe20003803000 */
[----:B------:R-:W-:Y:S01]  /*18df0*/  LOP3.LUT R4, R201, UR5, R4, 0x96, !PT ;  /* 0x00000005c9047c12 */ /* 0x000fe2000f8e9604 */
[----:B------:R-:W-:Y:S01]  /*18e00*/  HSET2.LE.AND R0, R15, R238, PT ;  /* 0x000000ee0f007233 */ /* 0x000fe20003803000 */
[----:B------:R-:W-:Y:S01]  /*18e10*/  LOP3.LUT R14, R2, R116, RZ, 0xc0, !PT ;  /* 0x00000074020e7212 */ /* 0x000fe200078ec0ff */
[----:B----4-:R-:W-:Y:S01]  /*18e20*/  IMAD.WIDE.U32 R36, R5, -0x326172a9, RZ ;  /* 0xcd9e8d5705247825 */ /* 0x010fe200078e00ff */
[----:B------:R-:W-:-:S03]  /*18e30*/  LOP3.LUT R15, R3, R29, RZ, 0xc0, !PT ;  /* 0x0000001d030f7212 */ /* 0x000fc600078ec0ff */
[----:B------:R-:W-:-:S04]  /*18e40*/  IMAD.WIDE.U32 R2, R4, -0x326172a9, RZ ;  /* 0xcd9e8d5704027825 */ /* 0x000fc800078e00ff */
[----:B------:R-:W-:Y:S01]  /*18e50*/  IMAD.WIDE.U32 R4, R56, -0x326172a9, RZ ;  /* 0xcd9e8d5738047825 */ /* 0x000fe200078e00ff */
[----:B------:R-:W-:-:S04]  /*18e60*/  LOP3.LUT R13, R0, R117, RZ, 0xc0, !PT ;  /* 0x00000075000d7212 */ /* 0x000fc800078ec0ff */
[----:B------:R-:W-:-:S05]  /*18e70*/  LOP3.LUT R0, R5, R98, RZ, 0x3c, !PT ;  /* 0x0000006205007212 */ /* 0x000fca00078e3cff */
[----:B------:R-:W-:Y:S01]  /*18e80*/  IMAD.WIDE.U32 R30, R0, -0x2daee0ad, RZ ;  /* 0xd2511f53001e7825 */ /* 0x000fe200078e00ff */
[C---:B------:R-:W-:Y:S02]  /*18e90*/  LOP3.LUT R116, R2.reuse, 0xffff, RZ, 0xc0, !PT ;  /* 0x0000ffff02747812 */ /* 0x040fe400078ec0ff */
[----:B------:R-:W-:Y:S02]  /*18ea0*/  LOP3.LUT R119, R2, 0xff, RZ, 0xc0, !PT ;  /* 0x000000ff02777812 */ /* 0x000fe400078ec0ff */
[--C-:B------:R-:W-:Y:S02]  /*18eb0*/  SHF.R.U32.HI R118, RZ, 0x10, R2.reuse ;  /* 0x00000010ff767819 */ /* 0x100fe40000011602 */
[----:B------:R-:W-:Y:S02]  /*18ec0*/  SHF.R.U32.HI R117, RZ, 0x18, R2 ;  /* 0x00000018ff757819 */ /* 0x000fe40000011602 */
[----:B------:R-:W-:Y:S02]  /*18ed0*/  LOP3.LUT R0, R31, UR16, R190, 0x96, !PT ;  /* 0x000000101f007c12 */ /* 0x000fe4000f8e96be */
[----:B------:R-:W-:Y:S01]  /*18ee0*/  LOP3.LUT R2, R25, UR17, R4, 0x96, !PT ;  /* 0x0000001119027c12 */ /* 0x000fe2000f8e9604 */
[----:B------:R-:W-:Y:S01]  /*18ef0*/  IMAD.MOV.U32 R98, RZ, RZ, R28 ;  /* 0x000000ffff627224 */ /* 0x000fe200078e001c */
[----:B------:R-:W-:Y:S01]  /*18f00*/  LOP3.LUT R36, R3, UR14, R36, 0x96, !PT ;  /* 0x0000000e03247c12 */ /* 0x000fe2000f8e9624 */
[----:B------:R-:W-:-:S04]  /*18f10*/  IMAD.WIDE.U32 R28, R0, -0x326172a9, RZ ;  /* 0xcd9e8d57001c7825 */ /* 0x000fc800078e00ff */
[----:B------:R-:W-:Y:S01]  /*18f20*/  IMAD.WIDE.U32 R2, R2, -0x2daee0ad, RZ ;  /* 0xd2511f5302027825 */ /* 0x000fe200078e00ff */
[----:B------:R-:W-:-:S04]  /*18f30*/  LOP3.LUT R0, R29, UR12, R24, 0x96, !PT ;  /* 0x0000000c1d007c12 */ /* 0x000fc8000f8e9618 */
[----:B------:R-:W-:Y:S01]  /*18f40*/  LOP3.LUT R3, R3, UR11, R30, 0x96, !PT ;  /* 0x0000000b03037c12 */ /* 0x000fe2000f8e961e */
[----:B------:R-:W-:Y:S01]  /*18f50*/  IMAD.WIDE.U32 R6, R0, -0x2daee0ad, RZ ;  /* 0xd2511f5300067825 */ /* 0x000fe200078e00ff */
[----:B------:R-:W-:-:S03]  /*18f60*/  LOP3.LUT R31, R19, UR17, R4, 0x96, !PT ;  /* 0x00000011131f7c12 */ /* 0x000fc6000f8e9604 */
[----:B------:R-:W-:Y:S01]  /*18f70*/  IMAD.WIDE.U32 R4, R3, -0x326172a9, RZ ;  /* 0xcd9e8d5703047825 */ /* 0x000fe200078e00ff */
[----:B------:R-:W-:-:S04]  /*18f80*/  LOP3.LUT R0, R7, UR9, R2, 0x96, !PT ;  /* 0x0000000907007c12 */ /* 0x000fc8000f8e9602 */
[----:B------:R-:W-:-:S05]  /*18f90*/  LOP3.LUT R2, R5, UR10, R28, 0x96, !PT ;  /* 0x0000000a05027c12 */ /* 0x000fca000f8e961c */
[----:B------:R-:W-:-:S05]  /*18fa0*/  IMAD.WIDE.U32 R2, R2, -0x2daee0ad, RZ ;  /* 0xd2511f5302027825 */ /* 0x000fca00078e00ff */
[----:B------:R-:W-:Y:S01]  /*18fb0*/  LOP3.LUT R3, R3, UR7, R6, 0x96, !PT ;  /* 0x0000000703037c12 */ /* 0x000fe2000f8e9606 */
[----:B------:R-:W-:Y:S01]  /*18fc0*/  IMAD.WIDE.U32 R6, R0, -0x326172a9, RZ ;  /* 0xcd9e8d5700067825 */ /* 0x000fe200078e00ff */
[----:B------:R-:W-:-:S04]  /*18fd0*/  LOP3.LUT R29, R29, UR12, R18, 0x96, !PT ;  /* 0x0000000c1d1d7c12 */ /* 0x000fc8000f8e9612 */
        /* <DEDUP_REMOVED lines=11> */
[----:B------:R-:W-:Y:S01]  /*19090*/  HSET2.LE.AND R3, R3, R238, PT ;  /* 0x000000ee03037233 */ /* 0x000fe20003803000 */
[----:B------:R-:W-:-:S04]  /*190a0*/  LOP3.LUT R19, R5, UR6, R6, 0x96, !PT ;  /* 0x0000000605137c12 */ /* 0x000fc8000f8e9606 */
[----:B------:R-:W-:Y:S02]  /*190b0*/  LOP3.LUT R6, R3, R22, RZ, 0xc0, !PT ;  /* 0x0000001603067212 */ /* 0x000fe400078ec0ff */
[----:B------:R-:W-:Y:S02]  /*190c0*/  SHF.R.U32.HI R3, RZ, 0x18, R2 ;  /* 0x00000018ff037819 */ /* 0x000fe40000011602 */
[----:B------:R-:W-:-:S04]  /*190d0*/  LOP3.LUT R2, R4, 0xff, RZ, 0xc0, !PT ;  /* 0x000000ff04027812 */ /* 0x000fc800078ec0ff */
[----:B------:R-:W-:-:S05]  /*190e0*/  PRMT R2, R2, 0x5410, R3 ;  /* 0x0000541002027816 */ /* 0x000fca0000000003 */
[----:B------:R-:W-:-:S05]  /*190f0*/  HSET2.LE.AND R2, R2, R238, PT ;  /* 0x000000ee02027233 */ /* 0x000fca0003803000 */
[----:B------:R-:W-:Y:S02]  /*19100*/  LOP3.LUT R7, R2, R32, RZ, 0xc0, !PT ;  /* 0x0000002002077212 */ /* 0x000fe400078ec0ff */
        /* <DEDUP_REMOVED lines=9> */
[----:B------:R-:W-:-:S05]  /*191a0*/  PRMT R0, R0, 0x5410, R2 ;  /* 0x0000541000007816 */ /* 0x000fca0000000002 */
[----:B------:R-:W-:Y:S01]  /*191b0*/  HSET2.LE.AND R0, R0, R238, PT ;  /* 0x000000ee00007233 */ /* 0x000fe20003803000 */
[----:B------:R-:W-:-:S04]  /*191c0*/  IMAD.MOV.U32 R2, RZ, RZ, R20 ;  /* 0x000000ffff027224 */ /* 0x000fc800078e0014 */
[----:B------:R-:W-:Y:S01]  /*191d0*/  LOP3.LUT R5, R0, R41, RZ, 0xc0, !PT ;  /* 0x0000002900057212 */ /* 0x000fe200078ec0ff */
[----:B------:R-:W-:Y:S02]  /*191e0*/  IMAD.MOV.U32 R0, RZ, RZ, R23 ;  /* 0x000000ffff007224 */ /* 0x000fe400078e0017 */
[----:B------:R-:W1:Y:S01]  /*191f0*/  LDSM.16.MT88.4 R20, [R165+0x6000] ;  /* 0x00600000a514783b */ /* 0x000e620000004200 */
[----:B------:R-:W-:Y:S02]  /*19200*/  IMAD.MOV.U32 R34, RZ, RZ, R35 ;  /* 0x000000ffff227224 */ /* 0x000fe400078e0023 */
[----:B------:R-:W-:Y:S02]  /*19210*/  IMAD.MOV.U32 R35, RZ, RZ, R62 ;  /* 0x000000ffff237224 */ /* 0x000fe400078e003e */
[----:B------:R-:W-:Y:S02]  /*19220*/  IMAD.MOV.U32 R190, RZ, RZ, R46 ;  /* 0x000000ffffbe7224 */ /* 0x000fe400078e002e */
[----:B------:R-:W-:-:S02]  /*19230*/  IMAD.MOV.U32 R46, RZ, RZ, R58 ;  /* 0x000000ffff2e7224 */ /* 0x000fc400078e003a */
[----:B------:R-:W-:Y:S01]  /*19240*/  IMAD.MOV.U32 R239, RZ, RZ, R27 ;  /* 0x000000ffffef7224 */ /* 0x000fe200078e001b */
[-C--:B-1----:R-:W-:Y:S07]  /*19250*/  HMMA.16816.F32.BF16 R64, R8, R20.reuse, R136 ;  /* 0x000000140840723c */ /* 0x082fee0000041888 */
[----:B------:R-:W-:Y:S02]  /*19260*/  IMAD.MOV.U32 R136, RZ, RZ, R63 ;  /* 0x000000ffff887224 */ /* 0x000fe400078e003f */
[----:B------:R-:W-:Y:S07]  /*19270*/  HMMA.16816.F32.BF16 R60, R4, R20, R112 ;  /* 0x00000014043c723c */ /* 0x000fee0000041870 */
[----:B------:R-:W-:-:S02]  /*19280*/  IMAD.MOV.U32 R112, RZ, RZ, R57 ;  /* 0x000000ffff707224 */ /* 0x000fc400078e0039 */
[----:B------:R-:W-:Y:S01]  /*19290*/  IMAD.MOV.U32 R114, RZ, RZ, R26 ;  /* 0x000000ffff727224 */ /* 0x000fe200078e001a */
[-C--:B------:R-:W-:Y:S08]  /*192a0*/  HMMA.16816.F32.BF16 R56, R4, R22.reuse, R48 ;  /* 0x000000160438723c */ /* 0x080ff00000041830 */
[----:B------:R-:W-:Y:S01]  /*192b0*/  HMMA.16816.F32.BF16 R24, R8, R22, R132 ;  /* 0x000000160818723c */ /* 0x000fe20000041884 */
[----:B------:R-:W1:Y:S01]  /*192c0*/  LDSM.16.MT88.4 R20, [R168+0x6000] ;  /* 0x00600000a814783b */ /* 0x000e620000004200 */
[----:B------:R-:W-:-:S02]  /*192d0*/  IMAD.MOV.U32 R115, RZ, RZ, R78 ;  /* 0x000000ffff737224 */ /* 0x000fc400078e004e */
[----:B------:R-:W-:-:S03]  /*192e0*/  IMAD.MOV.U32 R3, RZ, RZ, R98 ;  /* 0x000000ffff037224 */ /* 0x000fc600078e0062 */
[----:B------:R-:W-:Y:S02]  /*192f0*/  IMAD.MOV.U32 R135, RZ, RZ, R79 ;  /* 0x000000ffff877224 */ /* 0x000fe400078e004f */
[----:B------:R-:W-:Y:S02]  /*19300*/  IMAD.MOV.U32 R134, RZ, RZ, R76 ;  /* 0x000000ffff867224 */ /* 0x000fe400078e004c */
[----:B------:R-:W-:Y:S02]  /*19310*/  IMAD.MOV.U32 R133, RZ, RZ, R77 ;  /* 0x000000ffff857224 */ /* 0x000fe400078e004d */
[----:B------:R-:W-:Y:S02]  /*19320*/  IMAD.MOV.U32 R139, RZ, RZ, R99 ;  /* 0x000000ffff8b7224 */ /* 0x000fe400078e0063 */
[----:B------:R-:W-:Y:S02]  /*19330*/  IMAD.MOV.U32 R138, RZ, RZ, R96 ;  /* 0x000000ffff8a7224 */ /* 0x000fe400078e0060 */
[----:B------:R-:W-:Y:S01]  /*19340*/  IMAD.MOV.U32 R137, RZ, RZ, R97 ;  /* 0x000000ffff897224 */ /* 0x000fe200078e0061 */
[C---:B-1----:R-:W-:Y:S08]  /*19350*/  HMMA.16816.F32.BF16 R76, R4.reuse, R20, R72 ;  /* 0x00000014044c723c */ /* 0x042ff00000041848 */
[----:B------:R-:W-:Y:S08]  /*19360*/  HMMA.16816.F32.BF16 R72, R4, R22, R92 ;  /* 0x000000160448723c */ /* 0x000ff0000004185c */
[C---:B------:R-:W-:Y:S08]  /*19370*/  HMMA.16816.F32.BF16 R96, R8.reuse, R20, R128 ;  /* 0x000000140860723c */ /* 0x040ff00000041880 */
[----:B------:R-:W-:Y:S01]  /*19380*/  HMMA.16816.F32.BF16 R92, R8, R22, R240 ;  /* 0x00000016085c723c */ /* 0x000fe200000418f0 */
[----:B------:R-:W1:Y:S01]  /*19390*/  LDSM.16.MT88.4 R20, [R166+0x6000] ;  /* 0x00600000a614783b */ /* 0x000e620000004200 */
        /* <DEDUP_REMOVED lines=8> */
[----:B-1----:R-:W-:Y:S08]  /*19420*/  HMMA.16816.F32.BF16 R48, R4, R22, R84 ;  /* 0x000000160430723c */ /* 0x002ff00000041854 */
[-C--:B------:R-:W-:Y:S08]  /*19430*/  HMMA.16816.F32.BF16 R88, R8, R20.reuse, R248 ;  /* 0x000000140858723c */ /* 0x080ff000000418f8 */
[----:B------:R-:W-:Y:S08]  /*19440*/  HMMA.16816.F32.BF16 R52, R4, R20, R108 ;  /* 0x000000140434723c */ /* 0x000ff0000004186c */
[----:B------:R-:W-:Y:S01]  /*19450*/  HMMA.16816.F32.BF16 R84, R8, R22, R44 ;  /* 0x000000160854723c */ /* 0x000fe2000004182c */
[----:B------:R-:W1:Y:S01]  /*19460*/  LDSM.16.MT88.4 R20, [R167+0x6000] ;  /* 0x00600000a714783b */ /* 0x000e620000004200 */
[----:B------:R-:W-:-:S06]  /*19470*/  IMAD.MOV.U32 R131, RZ, RZ, R43 ;  /* 0x000000ffff837224 */ /* 0x000fcc00078e002b */
[----:B-1----:R-:W-:Y:S07]  /*19480*/  HMMA.16816.F32.BF16 R40, R4, R22, R124 ;  /* 0x000000160428723c */ /* 0x002fee000004187c */
[----:B------:R-:W-:Y:S02]  /*19490*/  IMAD.MOV.U32 R127, RZ, RZ, R2 ;  /* 0x000000ffff7f7224 */ /* 0x000fe400078e0002 */
[----:B------:R-:W-:Y:S01]  /*194a0*/  IMAD.MOV.U32 R126, RZ, RZ, R3 ;  /* 0x000000ffff7e7224 */ /* 0x000fe200078e0003 */
[----:B------:R-:W-:Y:S01]  /*194b0*/  HMMA.16816.F32.BF16 R80, R8, R20, R80 ;  /* 0x000000140850723c */ /* 0x000fe20000041850 */
[----:B------:R-:W-:-:S07]  /*194c0*/  IMAD.WIDE.U32 R2, R19, -0x2daee0ad, RZ ;  /* 0xd2511f5313027825 */ /* 0x000fce00078e00ff */
[----:B------:R-:W-:Y:S01]  /*194d0*/  HMMA.16816.F32.BF16 R32, R8, R22, R32 ;  /* 0x000000160820723c */ /* 0x000fe20000041820 */
[----:B------:R-:W1:Y:S07]  /*194e0*/  LDSM.16.MT88.4 R8, [R165+0x6800] ;  /* 0x00680000a508783b */ /* 0x000e6e0000004200 */
[----:B------:R-:W-:Y:S01]  /*194f0*/  HMMA.16816.F32.BF16 R44, R4, R20, R120 ;  /* 0x00000014042c723c */ /* 0x000fe20000041878 */
[----:B------:R-:W-:Y:S01]  /*19500*/  IMAD.MOV.U32 R241, RZ, RZ, R136 ;  /* 0x000000fffff17224 */ /* 0x000fe200078e0088 */
[----:B------:R-:W2:Y:S05]  /*19510*/  LDSM.16.MT88.4 R20, [R166+0x6800] ;  /* 0x00680000a614783b */ /* 0x000eaa0000004200 */
[----:B------:R-:W-:Y:S01]  /*19520*/  IMAD.MOV.U32 R120, RZ, RZ, R0 ;  /* 0x000000ffff787224 */ /* 0x000fe200078e0000 */
[----:B------:R-:W-:-:S02]  /*19530*/  LOP3.LUT R0, R3, UR13, R18, 0x96, !PT ;  /* 0x0000000d03007c12 */ /* 0x000fc4000f8e9612 */
[C---:B------:R-:W-:Y:S02]  /*19540*/  LOP3.LUT R3, R2.reuse, 0xffff, RZ, 0xc0, !PT ;  /* 0x0000ffff02037812 */ /* 0x040fe400078ec0ff */
[----:B------:R-:W-:Y:S02]  /*19550*/  LOP3.LUT R4, R2, 0xff, RZ, 0xc0, !PT ;  /* 0x000000ff02047812 */ /* 0x000fe400078ec0ff */
[----:B------:R-:W-:Y:S02]  /*19560*/  SHF.R.U32.HI R5, RZ, 0x8, R3 ;  /* 0x00000008ff057819 */ /* 0x000fe40000011603 */
[----:B------:R-:W-:Y:S02]  /*19570*/  SHF.R.U32.HI R3, RZ, 0x10, R2 ;  /* 0x00000010ff037819 */ /* 0x000fe40000011602 */
[----:B------:R-:W-:Y:S02]  /*19580*/  PRMT R18, R4, 0x5410, R5 ;  /* 0x0000541004127816 */ /* 0x000fe40000000005 */
[----:B------:R-:W-:-:S02]  /*19590*/  SHF.R.U32.HI R4, RZ, 0x10, R0 ;  /* 0x00000010ff047819 */ /* 0x000fc40000011600 */
[----:B------:R-:W-:Y:S02]  /*195a0*/  SHF.R.U32.HI R7, RZ, 0x18, R2 ;  /* 0x00000018ff077819 */ /* 0x000fe40000011602 */
[----:B------:R-:W-:Y:S02]  /*195b0*/  LOP3.LUT R5, R3, 0xff, RZ, 0xc0, !PT ;  /* 0x000000ff03057812 */ /* 0x000fe400078ec0ff */
[C---:B------:R-:W-:Y:S02]  /*195c0*/  LOP3.LUT R2, R0.reuse, 0xffff, RZ, 0xc0, !PT ;  /* 0x0000ffff00027812 */ /* 0x040fe400078ec0ff */
[----:B------:R-:W-:Y:S02]  /*195d0*/  LOP3.LUT R6, R0, 0xff, RZ, 0xc0, !PT ;  /* 0x000000ff00067812 */ /* 0x000fe400078ec0ff */
[----:B------:R-:W-:Y:S02]  /*195e0*/  SHF.R.U32.HI R3, RZ, 0x18, R0 ;  /* 0x00000018ff037819 */ /* 0x000fe40000011600 */
[----:B------:R-:W-:-:S02]  /*195f0*/  LOP3.LUT R0, R4, 0xff, RZ, 0xc0, !PT ;  /* 0x000000ff04007812 */ /* 0x000fc400078ec0ff */
[----:B------:R-:W-:Y:S02]  /*19600*/  SHF.R.U32.HI R2, RZ, 0x8, R2 ;  /* 0x00000008ff027819 */ /* 0x000fe40000011602 */
[----:B------:R-:W-:Y:S01]  /*19610*/  PRMT R3, R0, 0x5410, R3 ;  /* 0x0000541000037816 */ /* 0x000fe20000000003 */
[--C-:B------:R-:W-:Y:S01]  /*19620*/  HSET2.LE.AND R0, R18, R238.reuse, PT ;  /* 0x000000ee12007233 */ /* 0x100fe20003803000 */
[----:B------:R-:W-:Y:S02]  /*19630*/  PRMT R5, R5, 0x5410, R7 ;  /* 0x0000541005057816 */ /* 0x000fe40000000007 */
[----:B------:R-:W-:Y:S01]  /*19640*/  PRMT R2, R6, 0x5410, R2 ;  /* 0x0000541006027816 */ /* 0x000fe20000000002 */
[--C-:B------:R-:W-:Y:S01]  /*19650*/  HSET2.LE.AND R3, R3, R238.reuse, PT ;  /* 0x000000ee03037233 */ /* 0x100fe20003803000 */
[----:B------:R-:W-:Y:S01]  /*19660*/  LOP3.LUT R6, R0, R101, RZ, 0xc0, !PT ;  /* 0x0000006500067212 */ /* 0x000fe200078ec0ff */
[--C-:B------:R-:W-:Y:S02]  /*19670*/  HSET2.LE.AND R0, R5, R238.reuse, PT ;  /* 0x000000ee05007233 */ /* 0x100fe40003803000 */
[----:B------:R-:W-:Y:S01]  /*19680*/  HSET2.LE.AND R2, R2, R238, PT ;  /* 0x000000ee02027233 */ /* 0x000fe20003803000 */
[----:B------:R-:W-:-:S02]  /*19690*/  LOP3.LUT R5, R3, R102, RZ, 0xc0, !PT ;  /* 0x0000006603057212 */ /* 0x000fc400078ec0ff */
[----:B------:R-:W-:Y:S02]  /*196a0*/  LOP3.LUT R7, R0, R100, RZ, 0xc0, !PT ;  /* 0x0000006400077212 */ /* 0x000fe400078ec0ff */
[----:B------:R-:W-:Y:S01]  /*196b0*/  LOP3.LUT R4, R2, R103, RZ, 0xc0, !PT ;  /* 0x0000006702047212 */ /* 0x000fe200078ec0ff */
[----:B------:R-:W-:Y:S01]  /*196c0*/  IMAD.MOV.U32 R243, RZ, RZ, R137 ;  /* 0x000000fffff37224 */ /* 0x000fe200078e0089 */
[----:B-1----:R-:W-:Y:S01]  /*196d0*/  HMMA.16816.F32.BF16 R108, R12, R10, R24 ;  /* 0x0000000a0c6c723c */ /* 0x002fe20000041818 */
[----:B------:R-:W-:Y:S01]  /*196e0*/  IMAD.MOV.U32 R242, RZ, RZ, R138 ;  /* 0x000000fffff27224 */ /* 0x000fe200078e008a */
[----:B------:R-:W1:Y:S01]  /*196f0*/  LDSM.16.MT88.4 R24, [R168+0x6800] ;  /* 0x00680000a818783b */ /* 0x000e620000004200 */
[----:B------:R-:W-:-:S05]  /*19700*/  IMAD.MOV.U32 R121, RZ, RZ, R139 ;  /* 0x000000ffff797224 */ /* 0x000fca00078e008b */
[-C--:B------:R-:W-:Y:S08]  /*19710*/  HMMA.16816.F32.BF16 R136, R12, R8.reuse, R64 ;  /* 0x000000080c88723c */ /* 0x080ff00000041840 */
[C---:B------:R-:W-:Y:S08]  /*19720*/  HMMA.16816.F32.BF16 R60, R4.reuse, R8, R60 ;  /* 0x00000008043c723c */ /* 0x040ff0000004183c */
[----:B------:R-:W-:Y:S01]  /*19730*/  HMMA.16816.F32.BF16 R56, R4, R10, R56 ;  /* 0x0000000a0438723c */ /* 0x000fe20000041838 */
[----:B------:R-:W4:Y:S01]  /*19740*/  LDSM.16.MT88.4 R8, [R167+0x6800] ;  /* 0x00680000a708783b */ /* 0x000f220000004200 */
[----:B------:R-:W-:-:S06]  /*19750*/  IMAD.WIDE.U32 R2, R29, -0x2daee0ad, RZ ;  /* 0xd2511f531d027825 */ /* 0x000fcc00078e00ff */
[C---:B--2---:R-:W-:Y:S08]  /*19760*/  HMMA.16816.F32.BF16 R52, R4.reuse, R20, R52 ;  /* 0x000000140434723c */ /* 0x044ff00000041834 */
[C---:B------:R-:W-:Y:S08]  /*19770*/  HMMA.16816.F32.BF16 R48, R4.reuse, R22, R48 ;  /* 0x000000160430723c */ /* 0x040ff00000041830 */
[C---:B-1----:R-:W-:Y:S08]  /*19780*/  HMMA.16816.F32.BF16 R76, R4.reuse, R24, R76 ;  /* 0x00000018044c723c */ /* 0x042ff0000004184c */
[C---:B------:R-:W-:Y:S08]  /*19790*/  HMMA.16816.F32.BF16 R72, R4.reuse, R26, R72 ;  /* 0x0000001a0448723c */ /* 0x040ff00000041848 */
[C---:B----4-:R-:W-:Y:S08]  /*197a0*/  HMMA.16816.F32.BF16 R44, R4.reuse, R8, R44 ;  /* 0x00000008042c723c */ /* 0x050ff0000004182c */
        /* <DEDUP_REMOVED lines=10> */
[----:B------:R-:W-:-:S04]  /*19850*/  LOP3.LUT R5, R5, UR7, R2, 0x96, !PT ;  /* 0x0000000705057c12 */ /* 0x000fc8000f8e9602 */
[----:B------:R-:W-:-:S05]  /*19860*/  LOP3.LUT R2, R19, UR5, R4, 0x96, !PT ;  /* 0x0000000513027c12 */ /* 0x000fca000f8e9604 */
[----:B------:R-:W-:-:S04]  /*19870*/  IMAD.WIDE.U32 R2, R2, -0x326172a9, RZ ;  /* 0xcd9e8d5702027825 */ /* 0x000fc800078e00ff */
[----:B------:R-:W-:Y:S01]  /*19880*/  IMAD.WIDE.U32 R28, R5, -0x326172a9, RZ ;  /* 0xcd9e8d57051c7825 */ /* 0x000fe200078e00ff */
[----:B------:R-:W-:-:S04]  /*19890*/  LOP3.LUT R0, R2, 0xffff, RZ, 0xc0, !PT ;  /* 0x0000ffff02007812 */ /* 0x000fc800078ec0ff */
[----:B------:R-:W-:Y:S02]  /*198a0*/  SHF.R.U32.HI R5, RZ, 0x8, R0 ;  /* 0x00000008ff057819 */ /* 0x000fe40000011600 */
[----:B------:R-:W-:Y:S02]  /*198b0*/  LOP3.LUT R0, R3, UR14, R28, 0x96, !PT ;  /* 0x0000000e03007c12 */ /* 0x000fe4000f8e961c */
[----:B------:R-:W-:Y:S02]  /*198c0*/  LOP3.LUT R4, R2, 0xff, RZ, 0xc0, !PT ;  /* 0x000000ff02047812 */ /* 0x000fe400078ec0ff */
[--C-:B------:R-:W-:Y:S02]  /*198d0*/  SHF.R.U32.HI R6, RZ, 0x10, R2.reuse ;  /* 0x00000010ff067819 */ /* 0x100fe40000011602 */
[----:B------:R-:W-:Y:S02]  /*198e0*/  SHF.R.U32.HI R7, RZ, 0x18, R2 ;  /* 0x00000018ff077819 */ /* 0x000fe40000011602 */
[----:B------:R-:W-:-:S04]  /*198f0*/  LOP3.LUT R2, R0, 0xffff, RZ, 0xc0, !PT ;  /* 0x0000ffff00027812 */ /* 0x000fc800078ec0ff */
[----:B------:R-:W-:Y:S02]  /*19900*/  SHF.R.U32.HI R3, RZ, 0x8, R2 ;  /* 0x00000008ff037819 */ /* 0x000fe40000011602 */
[----:B------:R-:W-:Y:S01]  /*19910*/  LOP3.LUT R2, R0, 0xff, RZ, 0xc0, !PT ;  /* 0x000000ff00027812 */ /* 0x000fe200078ec0ff */
[----:B------:R-:W-:Y:S03]  /*19920*/  HMMA.16816.F32.BF16 R80, R12, R8, R80 ;  /* 0x000000080c50723c */ /* 0x000fe60000041850 */
[----:B------:R-:W-:Y:S02]  /*19930*/  PRMT R3, R2, 0x5410, R3 ;  /* 0x0000541002037816 */ /* 0x000fe40000000003 */
[----:B------:R-:W-:Y:S02]  /*19940*/  SHF.R.U32.HI R2, RZ, 0x10, R0 ;  /* 0x00000010ff027819 */ /* 0x000fe40000011600 */
[----:B------:R-:W-:-:S02]  /*19950*/  PRMT R8, R4, 0x5410, R5 ;  /* 0x0000541004087816 */ /* 0x000fc40000000005 */
[----:B------:R-:W-:Y:S02]  /*19960*/  SHF.R.U32.HI R5, RZ, 0x18, R0 ;  /* 0x00000018ff057819 */ /* 0x000fe40000011600 */
[----:B------:R-:W-:Y:S01]  /*19970*/  LOP3.LUT R2, R2, 0xff, RZ, 0xc0, !PT ;  /* 0x000000ff02027812 */ /* 0x000fe200078ec0ff */
[--C-:B------:R-:W-:Y:S01]  /*19980*/  HSET2.LE.AND R0, R3, R238.reuse, PT ;  /* 0x000000ee03007233 */ /* 0x100fe20003803000 */
[----:B------:R-:W-:Y:S02]  /*19990*/  LOP3.LUT R4, R6, 0xff, RZ, 0xc0, !PT ;  /* 0x000000ff06047812 */ /* 0x000fe400078ec0ff */
[----:B------:R-:W-:Y:S02]  /*199a0*/  PRMT R2, R2, 0x5410, R5 ;  /* 0x0000541002027816 */ /* 0x000fe40000000005 */
[----:B------:R-:W-:Y:S01]  /*199b0*/  PRMT R3, R4, 0x5410, R7 ;  /* 0x0000541004037816 */ /* 0x000fe20000000007 */
[----:B------:R-:W-:Y:S01]  /*199c0*/  IMAD.MOV.U32 R123, RZ, RZ, R129 ;  /* 0x000000ffff7b7224 */ /* 0x000fe200078e0081 */
[----:B------:R-:W-:Y:S01]  /*199d0*/  LOP3.LUT R4, R0, R107, RZ, 0xc0, !PT ;  /* 0x0000006b00047212 */ /* 0x000fe200078ec0ff */
[----:B------:R-:W-:Y:S01]  /*199e0*/  IMAD.MOV.U32 R122, RZ, RZ, R130 ;  /* 0x000000ffff7a7224 */ /* 0x000fe200078e0082 */
[--C-:B------:R-:W-:Y:S01]  /*199f0*/  HSET2.LE.AND R0, R2, R238.reuse, PT ;  /* 0x000000ee02007233 */ /* 0x100fe20003803000 */
[----:B------:R-:W-:Y:S01]  /*19a00*/  IMAD.MOV.U32 R248, RZ, RZ, R131 ;  /* 0x000000fffff87224 */ /* 0x000fe200078e0083 */
[----:B------:R-:W-:Y:S01]  /*19a10*/  HMMA.16816.F32.BF16 R64, R12, R26, R92 ;  /* 0x0000001a0c40723c */ /* 0x000fe2000004185c */
[----:B------:R-:W-:-:S07]  /*19a20*/  HSET2.LE.AND R2, R8, R238, PT ;  /* 0x000000ee08027233 */ /* 0x000fce0003803000 */
[C---:B------:R-:W-:Y:S01]  /*19a30*/  HMMA.16816.F32.BF16 R128, R12.reuse, R24, R96 ;  /* 0x000000180c80723c */ /* 0x040fe20000041860 */
[----:B------:R-:W1:Y:S07]  /*19a40*/  LDSM.16.MT88.4 R24, [R167+0x7000] ;  /* 0x00700000a718783b */ /* 0x000e6e0000004200 */
[C---:B------:R-:W-:Y:S08]  /*19a50*/  HMMA.16816.F32.BF16 R88, R12.reuse, R20, R88 ;  /* 0x000000140c58723c */ /* 0x040ff00000041858 */
[C---:B------:R-:W-:Y:S01]  /*19a60*/  HMMA.16816.F32.BF16 R84, R12.reuse, R22, R84 ;  /* 0x000000160c54723c */ /* 0x040fe20000041854 */
[----:B------:R-:W2:Y:S07]  /*19a70*/  LDSM.16.MT88.4 R20, [R166+0x7000] ;  /* 0x00700000a614783b */ /* 0x000eae0000004200 */
[----:B------:R-:W-:Y:S01]  /*19a80*/  HMMA.16816.F32.BF16 R100, R12, R10, R32 ;  /* 0x0000000a0c64723c */ /* 0x000fe20000041820 */
[----:B------:R-:W4:Y:S04]  /*19a90*/  LDSM.16.MT88.4 R8, [R165+0x7000] ;  /* 0x00700000a508783b */ /* 0x000f280000004200 */
[----:B------:R-:W3:Y:S01]  /*19aa0*/  LDSM.16.MT88.4 R12, [R168+0x7000] ;  /* 0x00700000a80c783b */ /* 0x000ee20000004200 */
[----:B------:R-:W-:Y:S01]  /*19ab0*/  HSET2.LE.AND R3, R3, R238, PT ;  /* 0x000000ee03037233 */ /* 0x000fe20003803000 */
[----:B------:R-:W-:-:S02]  /*19ac0*/  LOP3.LUT R5, R0, R104, RZ, 0xc0, !PT ;  /* 0x0000006800057212 */ /* 0x000fc400078ec0ff */
[----:B------:R-:W-:Y:S02]  /*19ad0*/  LOP3.LUT R6, R2, R106, RZ, 0xc0, !PT ;  /* 0x0000006a02067212 */ /* 0x000fe400078ec0ff */
[----:B------:R-:W-:Y:S02]  /*19ae0*/  LOP3.LUT R7, R3, R105, RZ, 0xc0, !PT ;  /* 0x0000006903077212 */ /* 0x000fe400078ec0ff */
[----:B------:R-:W-:Y:S01]  /*19af0*/  LOP3.LUT R0, R118, 0xff, RZ, 0xc0, !PT ;  /* 0x000000ff76007812 */ /* 0x000fe200078ec0ff */
[----:B------:R-:W-:Y:S02]  /*19b00*/  IMAD.MOV.U32 R249, RZ, RZ, R112 ;  /* 0x000000fffff97224 */ /* 0x000fe400078e0070 */
[----:B------:R-:W-:Y:S02]  /*19b10*/  IMAD.MOV.U32 R250, RZ, RZ, R113 ;  /* 0x000000fffffa7224 */ /* 0x000fe400078e0071 */
[----:B------:R-:W-:Y:S01]  /*19b20*/  IMAD.MOV.U32 R251, RZ, RZ, R114 ;  /* 0x000000fffffb7224 */ /* 0x000fe200078e0072 */
[----:B-1----:R-:W-:Y:S01]  /*19b30*/  HMMA.16816.F32.BF16 R44, R4, R24, R44 ;  /* 0x00000018042c723c */ /* 0x002fe2000004182c */
[----:B------:R-:W-:Y:S01]  /*19b40*/  IMAD.MOV.U32 R240, RZ, RZ, R115 ;  /* 0x000000fffff07224 */ /* 0x000fe200078e0073 */
[----:B------:R-:W-:-:S06]  /*19b50*/  SHF.R.U32.HI R2, RZ, 0x8, R116 ;  /* 0x00000008ff027819 */ /* 0x000fcc0000011674 */
[C---:B------:R-:W-:Y:S08]  /*19b60*/  HMMA.16816.F32.BF16 R40, R4.reuse, R26, R40 ;  /* 0x0000001a0428723c */ /* 0x040ff00000041828 */
[C---:B--2---:R-:W-:Y:S08]  /*19b70*/  HMMA.16816.F32.BF16 R52, R4.reuse, R20, R52 ;  /* 0x000000140434723c */ /* 0x044ff00000041834 */
[C---:B----4-:R-:W-:Y:S08]  /*19b80*/  HMMA.16816.F32.BF16 R112, R4.reuse, R8, R60 ;  /* 0x000000080470723c */ /* 0x050ff0000004183c */
[C---:B------:R-:W-:Y:S08]  /*19b90*/  HMMA.16816.F32.BF16 R104, R4.reuse, R10, R56 ;  /* 0x0000000a0468723c */ /* 0x040ff00000041838 */
[C---:B---3--:R-:W-:Y:S08]  /*19ba0*/  HMMA.16816.F32.BF16 R96, R4.reuse, R12, R76 ;  /* 0x0000000c0460723c */ /* 0x048ff0000004184c */
[C---:B------:R-:W-:Y:S08]  /*19bb0*/  HMMA.16816.F32.BF16 R92, R4.reuse, R14, R72 ;  /* 0x0000000e045c723c */ /* 0x040ff00000041848 */
[----:B------:R-:W-:Y:S07]  /*19bc0*/  HMMA.16816.F32.BF16 R48, R4, R22, R48 ;  /* 0x000000160430723c */ /* 0x000fee0000041830 */
[----:B------:R-:W-:-:S02]  /*19bd0*/  PRMT R7, R0, 0x5410, R117 ;  /* 0x0000541000077816 */ /* 0x000fc40000000075 */
[C---:B------:R-:W-:Y:S02]  /*19be0*/  LOP3.LUT R0, R36.reuse, 0xffff, RZ, 0xc0, !PT ;  /* 0x0000ffff24007812 */ /* 0x040fe400078ec0ff */
[----:B------:R-:W-:Y:S02]  /*19bf0*/  PRMT R6, R119, 0x5410, R2 ;  /* 0x0000541077067816 */ /* 0x000fe40000000002 */
[----:B------:R-:W-:Y:S01]  /*19c00*/  SHF.R.U32.HI R2, RZ, 0x8, R0 ;  /* 0x00000008ff027819 */ /* 0x000fe20000011600 */
[----:B------:R-:W-:Y:S01]  /*19c10*/  IMAD.MOV.U32 R61, RZ, RZ, R132 ;  /* 0x000000ffff3d7224 */ /* 0x000fe200078e0084 */
[----:B------:R-:W-:Y:S01]  /*19c20*/  LOP3.LUT R0, R36, 0xff, RZ, 0xc0, !PT ;  /* 0x000000ff24007812 */ /* 0x000fe200078ec0ff */
[----:B------:R-:W-:Y:S01]  /*19c30*/  IMAD.MOV.U32 R60, RZ, RZ, R133 ;  /* 0x000000ffff3c7224 */ /* 0x000fe200078e0085 */
[----:B------:R-:W-:Y:S02]  /*19c40*/  LDSM.16.MT88.4 R116, [R166+0x7800] ;  /* 0x00780000a674783b */ /* 0x000fe40000004200 */
[----:B------:R-:W-:-:S02]  /*19c50*/  PRMT R3, R0, 0x5410, R2 ;  /* 0x0000541000037816 */ /* 0x000fc40000000002 */
[--C-:B------:R-:W-:Y:S02]  /*19c60*/  SHF.R.U32.HI R0, RZ, 0x10, R36.reuse ;  /* 0x00000010ff007819 */ /* 0x100fe40000011624 */
[----:B------:R-:W-:Y:S02]  /*19c70*/  SHF.R.U32.HI R2, RZ, 0x18, R36 ;  /* 0x00000018ff027819 */ /* 0x000fe40000011624 */
[----:B------:R-:W-:-:S04]  /*19c80*/  LOP3.LUT R0, R0, 0xff, RZ, 0xc0, !PT ;  /* 0x000000ff00007812 */ /* 0x000fc800078ec0ff */
[----:B------:R-:W-:Y:S01]  /*19c90*/  PRMT R2, R0, 0x5410, R2 ;  /* 0x0000541000027816 */ /* 0x000fe20000000002 */
[----:B------:R-:W-:-:S05]  /*19ca0*/  HSET2.LE.AND R0, R3, R238, PT ;  /* 0x000000ee03007233 */ /* 0x000fca0003803000 */
[----:B------:R-:W-:Y:S01]  /*19cb0*/  LOP3.LUT R4, R0, R126, RZ, 0xc0, !PT ;  /* 0x0000007e00047212 */ /* 0x000fe200078ec0ff */
[----:B------:R-:W-:-:S05]  /*19cc0*/  HSET2.LE.AND R0, R2, R238, PT ;  /* 0x000000ee02007233 */ /* 0x000fca0003803000 */
[----:B------:R-:W-:Y:S01]  /*19cd0*/  LOP3.LUT R5, R0, R127, RZ, 0xc0, !PT ;  /* 0x0000007f00057212 */ /* 0x000fe200078ec0ff */
[--C-:B------:R-:W-:Y:S01]  /*19ce0*/  HSET2.LE.AND R0, R6, R238.reuse, PT ;  /* 0x000000ee06007233 */ /* 0x100fe20003803000 */
[----:B------:R-:W-:Y:S01]  /*19cf0*/  LOP3.LUT R2, R29, UR6, R30, 0x96, !PT ;  /* 0x000000061d027c12 */ /* 0x000fe2000f8e961e */
[----:B------:R-:W-:Y:S01]  /*19d00*/  IMAD.MOV.U32 R59, RZ, RZ, R134 ;  /* 0x000000ffff3b7224 */ /* 0x000fe200078e0086 */
[----:B------:R-:W-:Y:S02]  /*19d10*/  LDSM.16.MT88.4 R124, [R168+0x7800] ;  /* 0x00780000a87c783b */ /* 0x000fe40000004200 */
[----:B------:R-:W-:Y:S01]  /*19d20*/  LOP3.LUT R6, R0, R120, RZ, 0xc0, !PT ;  /* 0x0000007800067212 */ /* 0x000fe200078ec0ff */
[----:B------:R-:W-:Y:S01]  /*19d30*/  HSET2.LE.AND R0, R7, R238, PT ;  /* 0x000000ee07007233 */ /* 0x000fe20003803000 */
[----:B------:R-:W-:-:S04]  /*19d40*/  IMAD.WIDE.U32 R2, R2, -0x2daee0ad, RZ ;  /* 0xd2511f5302027825 */ /* 0x000fc800078e00ff */
[----:B------:R-:W-:Y:S02]  /*19d50*/  LOP3.LUT R7, R0, R121, RZ, 0xc0, !PT ;  /* 0x0000007900077212 */ /* 0x000fe400078ec0ff */
[----:B------:R-:W-:-:S05]  /*19d60*/  LOP3.LUT R0, R3, UR13, R18, 0x96, !PT ;  /* 0x0000000d03007c12 */ /* 0x000fca000f8e9612 */
[C---:B------:R-:W-:Y:S07]  /*19d70*/  HMMA.16816.F32.BF16 R32, R4.reuse, R10, R108 ;  /* 0x0000000a0420723c */ /* 0x040fee000004186c */
[C---:B------:R-:W-:Y:S01]  /*19d80*/  LOP3.LUT R10, R2.reuse, 0xffff, RZ, 0xc0, !PT ;  /* 0x0000ffff020a7812 */ /* 0x040fe200078ec0ff */
[----:B------:R-:W-:Y:S01]  /*19d90*/  HMMA.16816.F32.BF16 R128, R4, R12, R128 ;  /* 0x0000000c0480723c */ /* 0x000fe20000041880 */
[----:B------:R-:W-:Y:S02]  /*19da0*/  LOP3.LUT R11, R2, 0xff, RZ, 0xc0, !PT ;  /* 0x000000ff020b7812 */ /* 0x000fe400078ec0ff */
[----:B------:R-:W-:-:S04]  /*19db0*/  SHF.R.U32.HI R3, RZ, 0x10, R0 ;  /* 0x00000010ff037819 */ /* 0x000fc80000011600 */
[--C-:B------:R-:W-:Y:S02]  /*19dc0*/  SHF.R.U32.HI R12, RZ, 0x10, R2.reuse ;  /* 0x00000010ff0c7819 */ /* 0x100fe40000011602 */
[----:B------:R-:W-:Y:S02]  /*19dd0*/  SHF.R.U32.HI R13, RZ, 0x18, R2 ;  /* 0x00000018ff0d7819 */ /* 0x000fe40000011602 */
[C---:B------:R-:W-:Y:S01]  /*19de0*/  LOP3.LUT R2, R0.reuse, 0xffff, RZ, 0xc0, !PT ;  /* 0x0000ffff00027812 */ /* 0x040fe200078ec0ff */
[----:B------:R-:W-:Y:S07]  /*19df0*/  HMMA.16816.F32.BF16 R136, R4, R8, R136 ;  /* 0x000000080488723c */ /* 0x000fee0000041888 */
[----:B------:R-:W-:-:S02]  /*19e00*/  LOP3.LUT R9, R0, 0xff, RZ, 0xc0, !PT ;  /* 0x000000ff00097812 */ /* 0x000fc400078ec0ff */
[----:B------:R-:W-:Y:S02]  /*19e10*/  SHF.R.U32.HI R8, RZ, 0x18, R0 ;  /* 0x00000018ff087819 */ /* 0x000fe40000011600 */
[----:B------:R-:W-:Y:S02]  /*19e20*/  SHF.R.U32.HI R0, RZ, 0x8, R2 ;  /* 0x00000008ff007819 */ /* 0x000fe40000011602 */
[----:B------:R-:W-:Y:S02]  /*19e30*/  LOP3.LUT R2, R3, 0xff, RZ, 0xc0, !PT ;  /* 0x000000ff03027812 */ /* 0x000fe400078ec0ff */
[----:B------:R-:W-:Y:S02]  /*19e40*/  LOP3.LUT R3, R12, 0xff, RZ, 0xc0, !PT ;  /* 0x000000ff0c037812 */ /* 0x000fe400078ec0ff */
[----:B------:R-:W-:Y:S02]  /*19e50*/  PRMT R2, R2, 0x5410, R8 ;  /* 0x0000541002027816 */ /* 0x000fe40000000008 */
[----:B------:R-:W-:-:S03]  /*19e60*/  PRMT R3, R3, 0x5410, R13 ;  /* 0x0000541003037816 */ /* 0x000fc6000000000d */
[--C-:B------:R-:W-:Y:S01]  /*19e70*/  HSET2.LE.AND R2, R2, R238.reuse, PT ;  /* 0x000000ee02027233 */ /* 0x100fe20003803000 */
[----:B------:R-:W-:Y:S02]  /*19e80*/  PRMT R0, R9, 0x5410, R0 ;  /* 0x0000541009007816 */ /* 0x000fe40000000000 */
[----:B------:R-:W-:Y:S02]  /*19e90*/  SHF.R.U32.HI R10, RZ, 0x8, R10 ;  /* 0x00000008ff0a7819 */ /* 0x000fe4000001160a */
[----:B------:R-:W-:Y:S01]  /*19ea0*/  LOP3.LUT R77, R2, R237, RZ, 0xc0, !PT ;  /* 0x000000ed024d7212 */ /* 0x000fe200078ec0ff */
[--C-:B------:R-:W-:Y:S01]  /*19eb0*/  HSET2.LE.AND R2, R3, R238.reuse, PT ;  /* 0x000000ee03027233 */ /* 0x100fe20003803000 */
[----:B------:R-:W-:Y:S01]  /*19ec0*/  PRMT R10, R11, 0x5410, R10 ;  /* 0x000054100b0a7816 */ /* 0x000fe2000000000a */
[----:B------:R-:W-:-:S03]  /*19ed0*/  HSET2.LE.AND R0, R0, R238, PT ;  /* 0x000000ee00007233 */ /* 0x000fc60003803000 */
[----:B------:R-:W-:Y:S02]  /*19ee0*/  LOP3.LUT R79, R2, R246, RZ, 0xc0, !PT ;  /* 0x000000f6024f7212 */ /* 0x000fe400078ec0ff */
[----:B------:R-:W-:Y:S02]  /*19ef0*/  LOP3.LUT R2, R37, UR6, R144, 0x96, !PT ;  /* 0x0000000625027c12 */ /* 0x000fe4000f8e9690 */
[----:B------:R-:W-:Y:S01]  /*19f00*/  LOP3.LUT R76, R0, R247, RZ, 0xc0, !PT ;  /* 0x000000f7004c7212 */ /* 0x000fe200078ec0ff */
[----:B------:R-:W-:Y:S02]  /*19f10*/  HSET2.LE.AND R0, R10, R238, PT ;  /* 0x000000ee0a007233 */ /* 0x000fe40003803000 */
[----:B------:R-:W-:Y:S01]  /*19f20*/  IMAD.WIDE.U32 R2, R2, -0x2daee0ad, RZ ;  /* 0xd2511f5302027825 */ /* 0x000fe200078e00ff */
[----:B------:R-:W-:Y:S02]  /*19f30*/  LDSM.16.MT88.4 R8, [R167+0x7800] ;  /* 0x00780000a708783b */ /* 0x000fe40000004200 */
[----:B------:R-:W-:Y:S01]  /*19f40*/  LOP3.LUT R78, R0, R252, RZ, 0xc0, !PT ;  /* 0x000000fc004e7212 */ /* 0x000fe200078ec0ff */
[----:B------:R-:W-:Y:S01]  /*19f50*/  IMAD.MOV.U32 R58, RZ, RZ, R135 ;  /* 0x000000ffff3a7224 */ /* 0x000fe200078e0087 */
[----:B------:R-:W-:Y:S01]  /*19f60*/  LOP3.LUT R0, R2, 0xffff, RZ, 0xc0, !PT ;  /* 0x0000ffff02007812 */ /* 0x000fe200078ec0ff */
[----:B------:R-:W1:Y:S01]  /*19f70*/  LDSM.16.MT88.4 R132, [R165+0x7800] ;  /* 0x00780000a584783b */ /* 0x000e620000004200 */
[----:B------:R-:W-:Y:S01]  /*19f80*/  IMAD.MOV.U32 R63, RZ, RZ, R122 ;  /* 0x000000ffff3f7224 */ /* 0x000fe200078e007a */
[----:B------:R-:W-:Y:S01]  /*19f90*/  HMMA.16816.F32.BF16 R108, R4, R24, R80 ;  /* 0x00000018046c723c */ /* 0x000fe20000041850 */
[----:B------:R-:W-:Y:S01]  /*19fa0*/  IMAD.MOV.U32 R62, RZ, RZ, R123 ;  /* 0x000000ffff3e7224 */ /* 0x000fe200078e007b */
[----:B------:R-:W-:-:S06]  /*19fb0*/  SHF.R.U32.HI R12, RZ, 0x18, R2 ;  /* 0x00000018ff0c7819 */ /* 0x000fcc0000011602 */
[C---:B------:R-:W-:Y:S08]  /*19fc0*/  HMMA.16816.F32.BF16 R120, R4.reuse, R20, R88 ;  /* 0x000000140478723c */ /* 0x040ff00000041858 */
[C---:B------:R-:W-:Y:S08]  /*19fd0*/  HMMA.16816.F32.BF16 R28, R4.reuse, R14, R64 ;  /* 0x0000000e041c723c */ /* 0x040ff00000041840 */
[C---:B------:R-:W-:Y:S08]  /*19fe0*/  HMMA.16816.F32.BF16 R20, R4.reuse, R22, R84 ;  /* 0x000000160414723c */ /* 0x040ff00000041854 */
[----:B------:R-:W-:Y:S07]  /*19ff0*/  HMMA.16816.F32.BF16 R24, R4, R26, R100 ;  /* 0x0000001a0418723c */ /* 0x000fee0000041864 */
[----:B------:R-:W-:-:S02]  /*1a000*/  SHF.R.U32.HI R4, RZ, 0x8, R0 ;  /* 0x00000008ff047819 */ /* 0x000fc40000011600 */
[----:B------:R-:W-:Y:S02]  /*1a010*/  LOP3.LUT R0, R3, UR13, R200, 0x96, !PT ;  /* 0x0000000d03007c12 */ /* 0x000fe4000f8e96c8 */
[----:B------:R-:W-:Y:S02]  /*1a020*/  LOP3.LUT R5, R2, 0xff, RZ, 0xc0, !PT ;  /* 0x000000ff02057812 */ /* 0x000fe400078ec0ff */
[----:B------:R-:W-:Y:S02]  /*1a030*/  SHF.R.U32.HI R3, RZ, 0x10, R2 ;  /* 0x00000010ff037819 */ /* 0x000fe40000011602 */
[C---:B------:R-:W-:Y:S02]  /*1a040*/  LOP3.LUT R2, R0.reuse, 0xffff, RZ, 0xc0, !PT ;  /* 0x0000ffff00027812 */ /* 0x040fe400078ec0ff */
[----:B------:R-:W-:Y:S02]  /*1a050*/  PRMT R13, R5, 0x5410, R4 ;  /* 0x00005410050d7816 */ /* 0x000fe40000000004 */
[----:B------:R-:W-:-:S02]  /*1a060*/  LOP3.LUT R6, R0, 0xff, RZ, 0xc0, !PT ;  /* 0x000000ff00067812 */ /* 0x000fc400078ec0ff */
[----:B------:R-:W-:Y:S01]  /*1a070*/  SHF.R.U32.HI R4, RZ, 0x8, R2 ;  /* 0x00000008ff047819 */ /* 0x000fe20000011602 */
[----:B------:R2:W-:Y:S01]  /*1a080*/  STG.E.U16 [R38.64+-0xf0], R199 ;  /* 0xffff10c726007986 */ /* 0x0005e2000c101520 */
[----:B------:R-:W-:Y:S02]  /*1a090*/  LOP3.LUT R7, R3, 0xff, RZ, 0xc0, !PT ;  /* 0x000000ff03077812 */ /* 0x000fe400078ec0ff */
[--C-:B------:R-:W-:Y:S01]  /*1a0a0*/  SHF.R.U32.HI R3, RZ, 0x10, R0.reuse ;  /* 0x00000010ff037819 */ /* 0x100fe20000011600 */
[----:B------:R-:W-:Y:S01]  /*1a0b0*/  STG.E.U16 [R38.64+-0xee], R198 ;  /* 0xffff12c626007986 */ /* 0x000fe2000c101520 */
[----:B------:R-:W-:Y:S02]  /*1a0c0*/  SHF.R.U32.HI R5, RZ, 0x18, R0 ;  /* 0x00000018ff057819 */ /* 0x000fe40000011600 */
[----:B------:R-:W-:Y:S01]  /*1a0d0*/  PRMT R0, R6, 0x5410, R4 ;  /* 0x0000541006007816 */ /* 0x000fe20000000004 */
[----:B------:R-:W-:Y:S01]  /*1a0e0*/  STG.E.U16 [R16.64+-0xf0], R196 ;  /* 0xffff10c410007986 */ /* 0x000fe2000c101520 */
[----:B------:R-:W-:-:S03]  /*1a0f0*/  LOP3.LUT R2, R3, 0xff, RZ, 0xc0, !PT ;  /* 0x000000ff03027812 */ /* 0x000fc600078ec0ff */
[----:B------:R-:W-:Y:S04]  /*1a100*/  STG.E.U16 [R16.64+-0xee], R197 ;  /* 0xffff12c510007986 */ /* 0x000fe8000c101520 */
[----:B------:R-:W-:Y:S04]  /*1a110*/  STG.E.U16 [R140.64+-0xe0], R231 ;  /* 0xffff20e78c007986 */ /* 0x000fe8000c101520 */
[----:B------:R-:W-:Y:S04]  /*1a120*/  STG.E.U16 [R140.64+-0xde], R227 ;  /* 0xffff22e38c007986 */ /* 0x000fe8000c101520 */
[----:B------:R-:W-:Y:S04]  /*1a130*/  STG.E.U16 [R142.64+-0xe0], R222 ;  /* 0xffff20de8e007986 */ /* 0x000fe8000c101520 */
[----:B------:R-:W-:Y:S01]  /*1a140*/  STG.E.U16 [R142.64+-0xde], R223 ;  /* 0xffff22df8e007986 */ /* 0x000fe2000c101520 */
[----:B------:R-:W-:-:S03]  /*1a150*/  HSET2.LE.AND R0, R0, R238, PT ;  /* 0x000000ee00007233 */ /* 0x000fc60003803000 */
[----:B------:R-:W-:Y:S04]  /*1a160*/  STG.E.U16 [R38.64+-0xe0], R195 ;  /* 0xffff20c326007986 */ /* 0x000fe8000c101520 */
[----:B------:R-:W-:Y:S01]  /*1a170*/  STG.E.U16 [R38.64+-0xde], R194 ;  /* 0xffff22c226007986 */ /* 0x000fe2000c101520 */
[----:B------:R-:W-:-:S03]  /*1a180*/  PRMT R7, R7, 0x5410, R12 ;  /* 0x0000541007077816 */ /* 0x000fc6000000000c */
[----:B------:R-:W-:Y:S01]  /*1a190*/  STG.E.U16 [R16.64+-0xe0], R192 ;  /* 0xffff20c010007986 */ /* 0x000fe2000c101520 */
[----:B------:R-:W-:-:S03]  /*1a1a0*/  PRMT R2, R2, 0x5410, R5 ;  /* 0x0000541002027816 */ /* 0x000fc60000000005 */
[----:B------:R-:W-:Y:S04]  /*1a1b0*/  STG.E.U16 [R16.64+-0xde], R193 ;  /* 0xffff22c110007986 */ /* 0x000fe8000c101520 */
[----:B------:R-:W-:Y:S04]  /*1a1c0*/  STG.E.U16 [R140.64+-0xd0], R221 ;  /* 0xffff30dd8c007986 */ /* 0x000fe8000c101520 */
[----:B------:R-:W-:Y:S04]  /*1a1d0*/  STG.E.U16 [R140.64+-0xce], R220 ;  /* 0xffff32dc8c007986 */ /* 0x000fe8000c101520 */
[----:B------:R-:W-:Y:S04]  /*1a1e0*/  STG.E.U16 [R142.64+-0xd0], R219 ;  /* 0xffff30db8e007986 */ /* 0x000fe8000c101520 */
[----:B------:R-:W-:Y:S04]  /*1a1f0*/  STG.E.U16 [R142.64+-0xce], R218 ;  /* 0xffff32da8e007986 */ /* 0x000fe8000c101520 */
[----:B------:R-:W-:Y:S04]  /*1a200*/  STG.E.U16 [R38.64+-0xd0], R189 ;  /* 0xffff30bd26007986 */ /* 0x000fe8000c101520 */
[----:B------:R-:W-:Y:S01]  /*1a210*/  STG.E.U16 [R38.64+-0xce], R163 ;  /* 0xffff32a326007986 */ /* 0x000fe2000c101520 */
[----:B------:R-:W-:-:S03]  /*1a220*/  LOP3.LUT R100, R0, R58, RZ, 0xc0, !PT ;  /* 0x0000003a00647212 */ /* 0x000fc600078ec0ff */
[----:B------:R-:W-:Y:S04]  /*1a230*/  STG.E.U16 [R16.64+-0xd0], R162 ;  /* 0xffff30a210007986 */ /* 0x000fe8000c101520 */
[----:B------:R-:W-:Y:S01]  /*1a240*/  STG.E.U16 [R16.64+-0xce], R161 ;  /* 0xffff32a110007986 */ /* 0x000fe2000c101520 */
[----:B------:R-:W-:-:S03]  /*1a250*/  HSET2.LE.AND R2, R2, R238, PT ;  /* 0x000000ee02027233 */ /* 0x000fc60003803000 */
[----:B------:R-:W-:Y:S01]  /*1a260*/  STG.E.U16 [R140.64+-0xc0], R217 ;  /* 0xffff40d98c007986 */ /* 0x000fe2000c101520 */
[----:B------:R-:W-:-:S03]  /*1a270*/  HSET2.LE.AND R3, R13, R238, PT ;  /* 0x000000ee0d037233 */ /* 0x000fc60003803000 */
[----:B------:R-:W-:Y:S01]  /*1a280*/  STG.E.U16 [R140.64+-0xbe], R216 ;  /* 0xffff42d88c007986 */ /* 0x000fe2000c101520 */
[----:B------:R-:W-:-:S03]  /*1a290*/  HSET2.LE.AND R0, R7, R238, PT ;  /* 0x000000ee07007233 */ /* 0x000fc60003803000 */
[----:B------:R-:W-:Y:S04]  /*1a2a0*/  STG.E.U16 [R142.64+-0xc0], R214 ;  /* 0xffff40d68e007986 */ /* 0x000fe8000c101520 */
        /* <DEDUP_REMOVED lines=8> */
[----:B------:R-:W-:Y:S01]  /*1a330*/  STG.E.U16 [R142.64+-0xb0], R211 ;  /* 0xffff50d38e007986 */ /* 0x000fe2000c101520 */
[----:B------:R-:W-:-:S03]  /*1a340*/  LOP3.LUT R102, R3, R60, RZ, 0xc0, !PT ;  /* 0x0000003c03667212 */ /* 0x000fc600078ec0ff */
[----:B------:R-:W-:Y:S01]  /*1a350*/  STG.E.U16 [R142.64+-0xae], R210 ;  /* 0xffff52d28e007986 */ /* 0x000fe2000c101520 */
[----:B------:R-:W-:-:S03]  /*1a360*/  LOP3.LUT R103, R0, R61, RZ, 0xc0, !PT ;  /* 0x0000003d00677212 */ /* 0x000fc600078ec0ff */
[----:B------:R-:W-:Y:S04]  /*1a370*/  STG.E.U16 [R38.64+-0xb0], R158 ;  /* 0xffff509e26007986 */ /* 0x000fe8000c101520 */
        /* <DEDUP_REMOVED lines=11> */
[C---:B-1----:R-:W-:Y:S03]  /*1a430*/  HMMA.16816.F32.BF16 R112, R76.reuse, R132, R112 ;  /* 0x000000844c70723c */ /* 0x042fe60000041870 */
[----:B------:R-:W-:Y:S04]  /*1a440*/  STG.E.U16 [R140.64+-0x90], R205 ;  /* 0xffff70cd8c007986 */ /* 0x000fe8000c101520 */
[----:B------:R-:W-:Y:S01]  /*1a450*/  STG.E.U16 [R140.64+-0x8e], R204 ;  /* 0xffff72cc8c007986 */ /* 0x000fe2000c101520 */
[C---:B------:R-:W-:Y:S03]  /*1a460*/  HMMA.16816.F32.BF16 R104, R76.reuse, R134, R104 ;  /* 0x000000864c68723c */ /* 0x040fe60000041868 */
[----:B------:R-:W-:Y:S04]  /*1a470*/  STG.E.U16 [R142.64+-0x90], R203 ;  /* 0xffff70cb8e007986 */ /* 0x000fe8000c101520 */
[----:B------:R-:W-:Y:S01]  /*1a480*/  STG.E.U16 [R142.64+-0x8e], R202 ;  /* 0xffff72ca8e007986 */ /* 0x000fe2000c101520 */
[C---:B------:R-:W-:Y:S03]  /*1a490*/  HMMA.16816.F32.BF16 R96, R76.reuse, R124, R96 ;  /* 0x0000007c4c60723c */ /* 0x040fe60000041860 */
[----:B------:R-:W-:Y:S04]  /*1a4a0*/  STG.E.U16 [R38.64+-0x90], R152 ;  /* 0xffff709826007986 */ /* 0x000fe8000c101520 */
[----:B------:R-:W-:Y:S01]  /*1a4b0*/  STG.E.U16 [R38.64+-0x8e], R151 ;  /* 0xffff729726007986 */ /* 0x000fe2000c101520 */
[----:B------:R-:W-:Y:S03]  /*1a4c0*/  HMMA.16816.F32.BF16 R92, R76, R126, R92 ;  /* 0x0000007e4c5c723c */ /* 0x000fe6000004185c */
[----:B------:R-:W-:Y:S01]  /*1a4d0*/  STG.E.U16 [R16.64+-0x8e], R150 ;  /* 0xffff729610007986 */ /* 0x000fe2000c101520 */
[----:B------:R-:W-:-:S04]  /*1a4e0*/  FADD.FTZ R0, R63, R62 ;  /* 0x0000003e3f007221 */ /* 0x000fc80000010000 */
[----:B------:R-:W-:Y:S01]  /*1a4f0*/  HMMA.16816.F32.BF16 R88, R76, R116, R52 ;  /* 0x000000744c58723c */ /* 0x000fe20000041834 */
[----:B------:R-:W-:Y:S02]  /*1a500*/  FADD.FTZ R2, R236, R248 ;  /* 0x000000f8ec027221 */ /* 0x000fe40000010000 */
[----:B------:R-:W-:-:S05]  /*1a510*/  FADD.FTZ R3, R250, R249 ;  /* 0x000000f9fa037221 */ /* 0x000fca0000010000 */
[----:B------:R-:W-:Y:S01]  /*1a520*/  HMMA.16816.F32.BF16 R84, R76, R118, R48 ;  /* 0x000000764c54723c */ /* 0x000fe20000041830 */
[----:B------:R-:W-:-:S07]  /*1a530*/  FADD.FTZ R5, R241, R0 ;  /* 0x00000000f1057221 */ /* 0x000fce0000010000 */
[C---:B------:R-:W-:Y:S08]  /*1a540*/  HMMA.16816.F32.BF16 R136, R100.reuse, R132, R136 ;  /* 0x000000846488723c */ /* 0x040ff00000041888 */
[C---:B------:R-:W-:Y:S08]  /*1a550*/  HMMA.16816.F32.BF16 R128, R100.reuse, R124, R128 ;  /* 0x0000007c6480723c */ /* 0x040ff00000041880 */
        /* <DEDUP_REMOVED lines=8> */
[----:B------:R-:W-:Y:S08]  /*1a5e0*/  HMMA.16816.F32.BF16 R108, R100, R8, R108 ;  /* 0x00000008646c723c */ /* 0x000ff0000004186c */
[-C--:B------:R-:W-:Y:S08]  /*1a5f0*/  HMMA.16816.F32.BF16 R76, R76, R10.reuse, R40 ;  /* 0x0000000a4c4c723c */ /* 0x080ff00000041828 */
[----:B------:R-:W-:Y:S01]  /*1a600*/  HMMA.16816.F32.BF16 R100, R100, R10, R24 ;  /* 0x0000000a6464723c */ /* 0x000fe20000041818 */
[----:B------:R-:W-:-:S02]  /*1a610*/  FADD.FTZ R4, R242, R4 ;  /* 0x00000004f2047221 */ /* 0x000fc40000010000 */
[----:B------:R-:W-:Y:S02]  /*1a620*/  FADD.FTZ R3, R243, R5 ;  /* 0x00000005f3037221 */ /* 0x000fe40000010000 */
[----:B------:R-:W-:Y:S02]  /*1a630*/  FADD.FTZ R2, R233, R2 ;  /* 0x00000002e9027221 */ /* 0x000fe40000010000 */
[----:B------:R-:W-:Y:S01]  /*1a640*/  FADD.FTZ R0, R229, R0 ;  /* 0x00000000e5007221 */ /* 0x000fe20000010000 */
[----:B------:R-:W-:Y:S01]  /*1a650*/  IADD3 R200, P0, R140, -0x180, RZ ;  /* 0xfffffe808cc87810 */ /* 0x000fe20007f1e0ff */
[----:B------:R-:W-:Y:S02]  /*1a660*/  FADD.FTZ R4, R190, R4 ;  /* 0x00000004be047221 */ /* 0x000fe40000010000 */
[----:B------:R-:W-:Y:S02]  /*1a670*/  FADD.FTZ R3, R191, R3 ;  /* 0x00000003bf037221 */ /* 0x000fe40000010000 */
[----:B------:R-:W-:-:S02]  /*1a680*/  FADD.FTZ R2, R234, R2 ;  /* 0x00000002ea027221 */ /* 0x000fc40000010000 */
[----:B------:R-:W-:Y:S01]  /*1a690*/  FADD.FTZ R0, R230, R0 ;  /* 0x00000000e6007221 */ /* 0x000fe20000010000 */
[----:B------:R1:W-:Y:S01]  /*1a6a0*/  STG.E.U16 [R16.64+-0x90], R224 ;  /* 0xffff70e010007986 */ /* 0x0003e2000c101520 */
[----:B------:R-:W-:Y:S01]  /*1a6b0*/  FADD.FTZ R230, R244, R4 ;  /* 0x00000004f4e67221 */ /* 0x000fe20000010000 */
[----:B--2---:R-:W-:Y:S01]  /*1a6c0*/  IADD3.X R199, R141, -0x1, RZ, P0, !PT ;  /* 0xffffffff8dc77810 */ /* 0x004fe200007fe4ff */
[----:B------:R-:W-:Y:S02]  /*1a6d0*/  FADD.FTZ R229, R245, R3 ;  /* 0x00000003f5e57221 */ /* 0x000fe40000010000 */
[----:B------:R-:W-:Y:S02]  /*1a6e0*/  FADD.FTZ R228, R239, R0 ;  /* 0x00000000efe47221 */ /* 0x000fe40000010000 */
[----:B------:R-:W-:Y:S02]  /*1a6f0*/  IMAD.MOV.U32 R75, RZ, RZ, R226 ;  /* 0x000000ffff4b7224 */ /* 0x000fe400078e00e2 */
[----:B-1----:R-:W-:-:S03]  /*1a700*/  FADD.FTZ R224, R235, R2 ;  /* 0x00000002ebe07221 */ /* 0x002fc60000010000 */
.L_x_1832:
[----:B------:R-:W-:-:S13]  /*1a710*/  ISETP.GT.AND P0, PT, R75, UR15, PT ;  /* 0x0000000f4b007c0c */ /* 0x000fda000bf04270 */
[----:B------:R-:W-:Y:S05]  /*1a720*/  @!P0 BRA `(.L_x_1839) ;  /* 0x0000796000008947 */ /* 0x000fea0003800000 */
[----:B------:R-:W2:Y:S01]  /*1a730*/  LDL.LU R8, [R1+0xf8] ;  /* 0x0000f80001087983 */ /* 0x000ea20000300800 */
[----:B------:R-:W-:Y:S01]  /*1a740*/  ULDC.64 UR4, c[0x0][0x1a0] ;  /* 0x0000680000047ab9 */ /* 0x000fe20000000a00 */
[----:B------:R-:W-:Y:S01]  /*1a750*/  IMAD.MOV.U32 R74, RZ, RZ, R69 ;  /* 0x000000ffff4a7224 */ /* 0x000fe200078e0045 */
[----:B------:R-:W-:Y:S01]  /*1a760*/  USHF.L.U64.HI UR16, UR4, 0x5, UR5 ;  /* 0x0000000504107899 */ /* 0x000fe20008010205 */
[----:B------:R-:W3:Y:S01]  /*1a770*/  LDL.64 R10, [R1+0x118] ;  /* 0x00011800010a7983 */ /* 0x000ee20000100a00 */
[----:B------:R-:W-:Y:S01]  /*1a780*/  USHF.L.U32 UR17, UR4, 0x5, URZ ;  /* 0x0000000504117899 */ /* 0x000fe2000800063f */
[----:B------:R-:W-:Y:S01]  /*1a790*/  MOV R73, R68 ;  /* 0x0000004400497202 */ /* 0x000fe20000000f00 */
[----:B------:R-:W-:Y:S01]  /*1a7a0*/  UIMAD.WIDE.U32 UR30, UR4, 0x30, URZ ;  /* 0x00000030041e78a5 */ /* 0x000fe2000f8e003f */
[----:B------:R-:W4:Y:S01]  /*1a7b0*/  LDL.LU R3, [R1+0xdc] ;  /* 0x0000dc0001037983 */ /* 0x000f220000300800 */
[----:B------:R-:W-:Y:S01]  /*1a7c0*/  UIMAD UR18, UR5, 0x30, URZ ;  /* 0x00000030051278a4 */ /* 0x000fe2000f8e023f */
[----:B------:R-:W-:Y:S01]  /*1a7d0*/  IMAD.MOV.U32 R72, RZ, RZ, R70 ;  /* 0x000000ffff487224 */ /* 0x000fe200078e0046 */
[----:B------:R-:W-:Y:S01]  /*1a7e0*/  MOV R2, R71 ;  /* 0x0000004700027202 */ /* 0x000fe20000000f00 */
[----:B------:R-:W2:Y:S01]  /*1a7f0*/  LDL R0, [R1+0x108] ;  /* 0x0001080001007983 */ /* 0x000ea20000100800 */
[----:B------:R-:W-:-:S02]  /*1a800*/  ULDC.64 UR4, c[0x0][0x198] ;  /* 0x0000660000047ab9 */ /* 0x000fc40000000a00 */
[----:B------:R-:W-:Y:S01]  /*1a810*/  USHF.L.U64.HI UR19, UR4, 0x5, UR5 ;  /* 0x0000000504137899 */ /* 0x000fe20008010205 */
[----:B------:R-:W2:Y:S01]  /*1a820*/  LDL.LU.64 R6, [R1+0x110] ;  /* 0x0001100001067983 */ /* 0x000ea20000300a00 */
[----:B------:R-:W-:Y:S02]  /*1a830*/  USHF.L.U32 UR20, UR4, 0x5, URZ ;  /* 0x0000000504147899 */ /* 0x000fe4000800063f */
[----:B------:R-:W-:Y:S01]  /*1a840*/  UIMAD.WIDE.U32 UR36, UR4, 0x30, URZ ;  /* 0x00000030042478a5 */ /* 0x000fe2000f8e003f */
[----:B------:R-:W2:Y:S01]  /*1a850*/  LDL.LU.64 R4, [R1+0x138] ;  /* 0x0001380001047983 */ /* 0x000ea20000300a00 */
[----:B-----5:R-:W-:Y:S01]  /*1a860*/  LOP3.LUT R179, R179, 0xfffffffd, RZ, 0xc0, !PT ;  /* 0xfffffffdb3b37812 */ /* 0x020fe200078ec0ff */
[----:B------:R-:W-:Y:S02]  /*1a870*/  ULDC UR4, c[0x0][0x228] ;  /* 0x00008a0000047ab9 */ /* 0x000fe40000000800 */
[----:B------:R-:W4:Y:S01]  /*1a880*/  LDL.LU R9, [R1+0xe0] ;  /* 0x0000e00001097983 */ /* 0x000f220000300800 */
[----:B------:R-:W-:-:S02]  /*1a890*/  USHF.L.U32 UR22, UR4, 0x3, URZ ;  /* 0x0000000304167899 */ /* 0x000fc4000800063f */
[----:B------:R-:W-:Y:S02]  /*1a8a0*/  UIMAD UR27, UR4, 0x48, URZ ;  /* 0x00000048041b78a4 */ /* 0x000fe4000f8e023f */
[----:B------:R-:W-:Y:S02]  /*1a8b0*/  USHF.R.S32.HI UR24, URZ, 0x1f, UR4 ;  /* 0x0000001f3f187899 */ /* 0x000fe40008011404 */
[----:B------:R-:W-:Y:S02]  /*1a8c0*/  UIMAD.WIDE.U32 UR38, UR4, 0x70, URZ ;  /* 0x00000070042678a5 */ /* 0x000fe4000f8e003f */
[----:B------:R-:W-:Y:S02]  /*1a8d0*/  UIMAD UR4, UR4, 0x38, UR22 ;  /* 0x00000038040478a4 */ /* 0x000fe4000f8e0216 */
[----:B------:R-:W-:Y:S02]  /*1a8e0*/  UIMAD UR21, UR5, 0x30, URZ ;  /* 0x00000030051578a4 */ /* 0x000fe4000f8e023f */
[----:B------:R-:W-:-:S02]  /*1a8f0*/  UIADD3 UR4, UR4, 0x1, URZ ;  /* 0x0000000104047890 */ /* 0x000fc4000fffe03f */
[----:B------:R-:W-:Y:S02]  /*1a900*/  USHF.R.S32.HI UR5, URZ, 0x1f, UR27 ;  /* 0x0000001f3f057899 */ /* 0x000fe4000801141b */
[----:B------:R-:W-:Y:S02]  /*1a910*/  USHF.R.S32.HI UR6, URZ, 0x1f, UR22 ;  /* 0x0000001f3f067899 */ /* 0x000fe40008011416 */
[----:B------:R-:W-:Y:S02]  /*1a920*/  UIMAD UR24, UR24, 0x70, URZ ;  /* 0x00000070181878a4 */ /* 0x000fe4000f8e023f */
[----:B------:R-:W-:Y:S02]  /*1a930*/  USHF.R.S32.HI UR25, URZ, 0x1f, UR4 ;  /* 0x0000001f3f197899 */ /* 0x000fe40008011404 */
[----:B------:R-:W-:Y:S02]  /*1a940*/  USHF.L.U32 UR23, UR22, 0x1, URZ ;  /* 0x0000000116177899 */ /* 0x000fe4000800063f */
[----:B------:R-:W-:-:S02]  /*1a950*/  USHF.L.U32 UR28, UR27, 0x1, URZ ;  /* 0x000000011b1c7899 */ /* 0x000fc4000800063f */
[----:B------:R-:W-:Y:S02]  /*1a960*/  UIADD3 UR18, UR18, UR31, URZ ;  /* 0x0000001f12127290 */ /* 0x000fe4000fffe03f */
[----:B------:R-:W-:Y:S02]  /*1a970*/  UIADD3 UR21, UR21, UR37, URZ ;  /* 0x0000002515157290 */ /* 0x000fe4000fffe03f */
[----:B------:R-:W-:Y:S02]  /*1a980*/  USHF.L.U64.HI UR22, UR22, 0x1, UR6 ;  /* 0x0000000116167899 */ /* 0x000fe40008010206 */
[----:B------:R-:W-:Y:S02]  /*1a990*/  UIADD3 UR24, UR39, UR24, URZ ;  /* 0x0000001827187290 */ /* 0x000fe4000fffe03f */
[----:B------:R-:W-:Y:S02]  /*1a9a0*/  USHF.L.U64.HI UR27, UR27, 0x1, UR5 ;  /* 0x000000011b1b7899 */ /* 0x000fe40008010205 */
[----:B------:R-:W-:-:S02]  /*1a9b0*/  USHF.L.U32 UR26, UR4, 0x1, URZ ;  /* 0x00000001041a7899 */ /* 0x000fc4000800063f */
[----:B------:R-:W-:Y:S01]  /*1a9c0*/  USHF.L.U64.HI UR25, UR4, 0x1, UR25 ;  /* 0x0000000104197899 */ /* 0x000fe20008010219 */
[----:B---3--:R-:W-:Y:S01]  /*1a9d0*/  IMAD.MOV.U32 R12, RZ, RZ, R10 ;  /* 0x000000ffff0c7224 */ /* 0x008fe200078e000a */
[----:B------:R-:W-:Y:S01]  /*1a9e0*/  MOV R13, R11 ;  /* 0x0000000b000d7202 */ /* 0x000fe20000000f00 */
[----:B--2---:R-:W-:Y:S02]  /*1a9f0*/  IMAD.MOV.U32 R5, RZ, RZ, R7 ;  /* 0x000000ffff057224 */ /* 0x004fe400078e0007 */
[----:B----4-:R-:W-:-:S04]  /*1aa00*/  IMAD.WIDE.U32 R10, R9, -0x326172a9, RZ ;  /* 0xcd9e8d57090a7825 */ /* 0x010fc800078e00ff */
[----:B------:R-:W-:Y:S01]  /*1aa10*/  IMAD.WIDE.U32 R8, R8, -0x326172a9, RZ ;  /* 0xcd9e8d5708087825 */ /* 0x000fe200078e00ff */
[----:B------:R1:W-:Y:S04]  /*1aa20*/  STL.64 [R1+0x100], R10 ;  /* 0x0001000a01007387 */ /* 0x0003e80000100a00 */
[----:B------:R1:W-:Y:S04]  /*1aa30*/  STL.64 [R1+0xf8], R8 ;  /* 0x0000f80801007387 */ /* 0x0003e80000100a00 */
[----:B------:R1:W-:Y:S01]  /*1aa40*/  STL.64 [R1+0x110], R4 ;  /* 0x0001100401007387 */ /* 0x0003e20000100a00 */
[----:B------:R-:W-:-:S02]  /*1aa50*/  ISETP.GE.AND P0, PT, R12, c[0x0][0x220], PT ;  /* 0x000088000c007a0c */ /* 0x000fc40003f06270 */
[-C--:B------:R-:W-:Y:S02]  /*1aa60*/  LOP3.LUT R248, R11, R3.reuse, RZ, 0x3c, !PT ;  /* 0x000000030bf87212 */ /* 0x080fe400078e3cff */
[----:B------:R-:W-:Y:S01]  /*1aa70*/  LOP3.LUT R250, R9, R3, RZ, 0x3c, !PT ;  /* 0x0000000309fa7212 */ /* 0x000fe200078e3cff */
[----:B------:R-:W-:Y:S01]  /*1aa80*/  IMAD.WIDE.U32 R232, R0, -0x2daee0ad, RZ ;  /* 0xd2511f5300e87825 */ /* 0x000fe200078e00ff */
[----:B------:R-:W-:-:S03]  /*1aa90*/  PRMT R0, R225, 0x7054, R225 ;  /* 0x00007054e1007816 */ /* 0x000fc600000000e1 */
[----:B------:R-:W-:-:S04]  /*1aaa0*/  IMAD.WIDE.U32 R248, R248, -0x2daee0ad, RZ ;  /* 0xd2511f53f8f87825 */ /* 0x000fc800078e00ff */
[----:B------:R-:W-:Y:S01]  /*1aab0*/  @P0 LOP3.LUT R179, R179, 0x2, RZ, 0xfc, !PT ;  /* 0x00000002b3b30812 */ /* 0x000fe200078efcff */
[----:B------:R-:W-:Y:S01]  /*1aac0*/  IMAD.WIDE.U32 R250, R250, -0x2daee0ad, RZ ;  /* 0xd2511f53fafa7825 */ /* 0x000fe200078e00ff */
[----:B------:R-:W-:Y:S05]  /*1aad0*/  BRA `(.L_x_1840) ;  /* 0x0000030000007947 */ /* 0x000fea0003800000 */
.L_x_1842:
[----:B------:R-:W2:Y:S01]  /*1aae0*/  LDL.64 R194, [R1+0x128] ;  /* 0x0001280001c27983 */ /* 0x000ea20000100a00 */
[----:B------:R-:W-:Y:S01]  /*1aaf0*/  @!P6 IMAD.MOV.U32 R68, RZ, RZ, c[0x0][0x198] ;  /* 0x00006600ff44e624 */ /* 0x000fe200078e00ff */
[----:B------:R-:W-:Y:S01]  /*1ab00*/  IADD3 R0, R75, -0x2, RZ ;  /* 0xfffffffe4b007810 */ /* 0x000fe20007ffe0ff */
[----:B------:R-:W-:Y:S01]  /*1ab10*/  @!P6 IMAD.MOV.U32 R140, RZ, RZ, c[0x0][0x19c] ;  /* 0x00006700ff8ce624 */ /* 0x000fe200078e00ff */
[----:B------:R-:W3:Y:S02]  /*1ab20*/  LDL.64 R190, [R1+0x120] ;  /* 0x0001200001be7983 */ /* 0x000ee40000100a00 */
[----:B------:R-:W-:Y:S01]  /*1ab30*/  SHF.R.S32.HI R3, RZ, 0x1f, R0 ;  /* 0x0000001fff037819 */ /* 0x000fe20000011400 */
[C---:B------:R-:W-:Y:S01]  /*1ab40*/  IMAD.WIDE.U32 R70, R0.reuse, c[0x0][0x198], RZ ;  /* 0x0000660000467a25 */ /* 0x040fe200078e00ff */
[----:B------:R1:W-:Y:S03]  /*1ab50*/  @P6 STS.128 [R188+0x4000], RZ ;  /* 0x004000ffbc006388 */ /* 0x0003e60000000c00 */
[----:B------:R-:W-:Y:S04]  /*1ab60*/  IMAD R3, R3, c[0x0][0x198], RZ ;  /* 0x0000660003037a24 */ /* 0x000fe800078e02ff */
[----:B------:R-:W-:Y:S04]  /*1ab70*/  IMAD R3, R0, c[0x0][0x19c], R3 ;  /* 0x0000670000037a24 */ /* 0x000fe800078e0203 */
[----:B------:R-:W-:Y:S01]  /*1ab80*/  IMAD.IADD R3, R71, 0x1, R3 ;  /* 0x0000000147037824 */ /* 0x000fe200078e0203 */
[----:B--2---:R-:W-:Y:S04]  /*1ab90*/  LEA R0, P1, R70, R194, 0x6 ;  /* 0x000000c246007211 */ /* 0x004fe800078230ff */
[----:B------:R-:W-:Y:S02]  /*1aba0*/  @!P6 LEA R142, P3, R0, c[0x0][0x168], 0x1 ;  /* 0x00005a00008eea11 */ /* 0x000fe400078608ff */
[----:B---3--:R-:W-:Y:S02]  /*1abb0*/  LEA.HI.X R3, R70, R191, R3, 0x6, P1 ;  /* 0x000000bf46037211 */ /* 0x008fe400008f3403 */
[----:B------:R-:W-:Y:S02]  /*1abc0*/  @!P6 LEA R71, P0, R68, R0, 0x4 ;  /* 0x000000004447e211 */ /* 0x000fe400078020ff */
[----:B------:R-:W-:Y:S02]  /*1abd0*/  @!P6 LEA.HI.X R143, R0, c[0x0][0x16c], R3, 0x1, P3 ;  /* 0x00005b00008fea11 */ /* 0x000fe400018f0c03 */
[----:B------:R-:W-:Y:S02]  /*1abe0*/  @!P6 LEA.HI.X R141, R68, R3, R140, 0x4, P0 ;  /* 0x00000003448de211 */ /* 0x000fe400000f248c */
[C---:B------:R-:W-:Y:S01]  /*1abf0*/  @!P6 LEA R140, P2, R71.reuse, c[0x0][0x168], 0x1 ;  /* 0x00005a00478cea11 */ /* 0x040fe200078408ff */
[----:B------:R-:W-:Y:S01]  /*1ac00*/  @!PT LDS RZ, [RZ] ;  /* 0x00000000fffff984 */ /* 0x000fe20000000800 */
[----:B------:R-:W-:Y:S01]  /*1ac10*/  @!PT LDS RZ, [RZ] ;  /* 0x00000000fffff984 */ /* 0x000fe20000000800 */
[----:B------:R-:W-:Y:S01]  /*1ac20*/  @!PT LDS RZ, [RZ] ;  /* 0x00000000fffff984 */ /* 0x000fe20000000800 */
[----:B------:R1:W-:Y:S01]  /*1ac30*/  @!P6 LDGSTS.E.BYPASS.LTC128B.128 [R188+0x4000], [R142.64] ;  /* 0x040000008ebcefae */ /* 0x0003e2000b901d60 */
[C---:B------:R-:W-:Y:S02]  /*1ac40*/  @!P6 IADD3 R69, P5, R0.reuse, UR20, RZ ;  /* 0x000000140045ec10 */ /* 0x040fe4000ffbe0ff */
[----:B------:R-:W-:Y:S01]  /*1ac50*/  @!P6 LEA.HI.X R141, R71, c[0x0][0x16c], R141, 0x1, P2 ;  /* 0x00005b00478dea11 */ /* 0x000fe200010f0c8d */
[----:B------:R1:W-:Y:S01]  /*1ac60*/  @P6 STS.128 [R188+0x4800], RZ ;  /* 0x004800ffbc006388 */ /* 0x0003e20000000c00 */
[----:B------:R-:W-:Y:S02]  /*1ac70*/  @!P6 LEA R70, P1, R69, c[0x0][0x168], 0x1 ;  /* 0x00005a004546ea11 */ /* 0x000fe400078208ff */
[----:B------:R-:W-:Y:S01]  /*1ac80*/  @!P6 IADD3.X R144, R3, UR19, RZ, P5, !PT ;  /* 0x000000130390ec10 */ /* 0x000fe2000affe4ff */
[----:B------:R-:W-:Y:S01]  /*1ac90*/  @!PT LDS RZ, [RZ] ;  /* 0x00000000fffff984 */ /* 0x000fe20000000800 */
[----:B------:R-:W-:Y:S01]  /*1aca0*/  @!PT LDS RZ, [RZ] ;  /* 0x00000000fffff984 */ /* 0x000fe20000000800 */
[----:B------:R-:W-:Y:S01]  /*1acb0*/  @!PT LDS RZ, [RZ] ;  /* 0x00000000fffff984 */ /* 0x000fe20000000800 */
[----:B------:R1:W-:Y:S01]  /*1acc0*/  @!P6 LDGSTS.E.BYPASS.LTC128B.128 [R188+0x4800], [R140.64] ;  /* 0x048000008cbcefae */ /* 0x0003e2000b901d60 */
[----:B------:R-:W-:Y:S02]  /*1acd0*/  @!P6 IADD3 R75, P4, R0, UR36, RZ ;  /* 0x00000024004bec10 */ /* 0x000fe4000ff9e0ff */
[----:B------:R-:W-:Y:S01]  /*1ace0*/  @!P6 LEA.HI.X R71, R69, c[0x0][0x16c], R144, 0x1, P1 ;  /* 0x00005b004547ea11 */ /* 0x000fe200008f0c90 */
        /* <DEDUP_REMOVED lines=15> */
.L_x_1840:
[----:B-1----:R-:W2:Y:S01]  /*1ade0*/  LDL.64 R4, [R1+0x110] ;  /* 0x0001100001047983 */ /* 0x002ea20000100a00 */
[----:B------:R-:W-:Y:S04]  /*1adf0*/  DEPBAR.LE SB0, 0x0 ;  /* 0x000080000000791a */ /* 0x000fe80000000000 */
[----:B------:R-:W-:Y:S01]  /*1ae00*/  IMAD.MOV.U32 R8, RZ, RZ, 0x6 ;  /* 0x00000006ff087424 */ /* 0x000fe200078e00ff */
[----:B------:R-:W-:Y:S01]  /*1ae10*/  BAR.SYNC.DEFER_BLOCKING 0x0 ;  /* 0x0000000000007b1d */ /* 0x000fe20000010000 */
[----:B------:R-:W-:Y:S01]  /*1ae20*/  IMAD.MOV.U32 R0, RZ, RZ, c[0x0][0x1a0] ;  /* 0x00006800ff007624 */ /* 0x000fe200078e00ff */
[----:B------:R-:W-:Y:S01]  /*1ae30*/  IADD3 R193, R75, -0x1, RZ ;  /* 0xffffffff4bc17810 */ /* 0x000fe20007ffe0ff */
[----:B------:R-:W-:Y:S01]  /*1ae40*/  IMAD.MOV.U32 R7, RZ, RZ, c[0x0][0x1a0] ;  /* 0x00006800ff077624 */ /* 0x000fe200078e00ff */
[----:B------:R-:W-:Y:S01]  /*1ae50*/  LOP3.LUT P6, RZ, R179, 0x2, RZ, 0xc0, !PT ;  /* 0x00000002b3ff7812 */ /* 0x000fe200078cc0ff */
[----:B------:R-:W-:Y:S01]  /*1ae60*/  IMAD.MOV.U32 R6, RZ, RZ, c[0x0][0x1a0] ;  /* 0x00006800ff067624 */ /* 0x000fe200078e00ff */
[----:B------:R-:W-:Y:S01]  /*1ae70*/  SHF.L.U64.HI R0, R0, R8, c[0x0][0x1a4] ;  /* 0x0000690000007619 */ /* 0x000fe20000010208 */
[----:B------:R-:W-:Y:S01]  /*1ae80*/  IMAD.SHL.U32 R7, R7, 0x40, RZ ;  /* 0x0000004007077824 */ /* 0x000fe200078e00ff */
[----:B------:R-:W-:Y:S01]  /*1ae90*/  SHF.R.S32.HI R3, RZ, 0x1f, R193 ;  /* 0x0000001fff037819 */ /* 0x000fe200000114c1 */
[----:B------:R-:W-:Y:S02]  /*1aea0*/  IMAD.SHL.U32 R6, R6, 0x10, RZ ;  /* 0x0000001006067824 */ /* 0x000fe400078e00ff */
[----:B------:R-:W-:Y:S02]  /*1aeb0*/  IMAD R0, R0, R193, RZ ;  /* 0x000000c100007224 */ /* 0x000fe400078e02ff */
[----:B------:R-:W-:Y:S02]  /*1aec0*/  IMAD.MOV.U32 R15, RZ, RZ, 0x4 ;  /* 0x00000004ff0f7424 */ /* 0x000fe400078e00ff */
[-C--:B------:R-:W-:Y:S02]  /*1aed0*/  IMAD R0, R3, R7.reuse, R0 ;  /* 0x0000000703007224 */ /* 0x080fe400078e0200 */
        /* <DEDUP_REMOVED lines=16> */
[----:B------:R-:W-:Y:S01]  /*1afe0*/  @!P6 LEA R8, P2, R7, c[0x0][0x170], 0x1 ;  /* 0x00005c000708ea11 */ /* 0x000fe200078408ff */
        /* <DEDUP_REMOVED lines=72> */
[----:B------:R-:W5:Y:S06]  /*1b470*/  LDSM.16.M88.4 R140, [R176] ;  /* 0x00000000b08c783b */ /* 0x000f6c0000000200 */
[----:B------:R-:W-:Y:S01]  /*1b480*/  LDSM.16.M88.4 R160, [R169+0x1000] ;  /* 0x00100000a9a0783b */ /* 0x000fe20000000200 */
[-C--:B--2---:R-:W-:Y:S08]  /*1b490*/  HMMA.16816.F32.BF16 R4, R68, R144.reuse, R4 ;  /* 0x000000904404723c */ /* 0x084ff00000041804 */
[C---:B---3--:R-:W-:Y:S08]  /*1b4a0*/  HMMA.16816.F32.BF16 R8, R152.reuse, R144, R8 ;  /* 0x000000909808723c */ /* 0x048ff00000041808 */
[-C--:B------:R-:W-:Y:S08]  /*1b4b0*/  HMMA.16816.F32.BF16 R12, R152, R146.reuse, R12 ;  /* 0x00000092980c723c */ /* 0x080ff0000004180c */
[C---:B------:R-:W-:Y:S01]  /*1b4c0*/  HMMA.16816.F32.BF16 R16, R68.reuse, R146, R16 ;  /* 0x000000924410723c */ /* 0x040fe20000041810 */
[----:B------:R-:W-:Y:S07]  /*1b4d0*/  LDSM.16.M88.4 R144, [R173] ;  /* 0x00000000ad90783b */ /* 0x000fee0000000200 */
[-C--:B-1----:R-:W-:Y:S08]  /*1b4e0*/  HMMA.16816.F32.BF16 R20, R68, R156.reuse, R20 ;  /* 0x0000009c4414723c */ /* 0x082ff00000041814 */
[C---:B------:R-:W-:Y:S08]  /*1b4f0*/  HMMA.16816.F32.BF16 R24, R152.reuse, R156, R24 ;  /* 0x0000009c9818723c */ /* 0x040ff00000041818 */
[-C--:B------:R-:W-:Y:S08]  /*1b500*/  HMMA.16816.F32.BF16 R28, R152, R158.reuse, R28 ;  /* 0x0000009e981c723c */ /* 0x080ff0000004181c */
[C---:B------:R-:W-:Y:S01]  /*1b510*/  HMMA.16816.F32.BF16 R32, R68.reuse, R158, R32 ;  /* 0x0000009e4420723c */ /* 0x040fe20000041820 */
[----:B------:R-:W-:Y:S07]  /*1b520*/  LDSM.16.M88.4 R156, [R173+0x2000] ;  /* 0x00200000ad9c783b */ /* 0x000fee0000000200 */
[-C--:B----4-:R-:W-:Y:S08]  /*1b530*/  HMMA.16816.F32.BF16 R36, R68, R148.reuse, R36 ;  /* 0x000000944424723c */ /* 0x090ff00000041824 */
[C---:B------:R-:W-:Y:S08]  /*1b540*/  HMMA.16816.F32.BF16 R40, R152.reuse, R148, R40 ;  /* 0x000000949828723c */ /* 0x040ff00000041828 */
[-C--:B------:R-:W-:Y:S08]  /*1b550*/  HMMA.16816.F32.BF16 R44, R152, R150.reuse, R44 ;  /* 0x00000096982c723c */ /* 0x080ff0000004182c */
[C---:B------:R-:W-:Y:S01]  /*1b560*/  HMMA.16816.F32.BF16 R48, R68.reuse, R150, R48 ;  /* 0x000000964430723c */ /* 0x040fe20000041830 */
[----:B------:R-:W1:Y:S07]  /*1b570*/  LDSM.16.M88.4 R148, [R169] ;  /* 0x00000000a994783b */ /* 0x000e6e0000000200 */
[-C--:B-----5:R-:W-:Y:S08]  /*1b580*/  HMMA.16816.F32.BF16 R52, R68, R140.reuse, R52 ;  /* 0x0000008c4434723c */ /* 0x0a0ff00000041834 */
[C---:B------:R-:W-:Y:S08]  /*1b590*/  HMMA.16816.F32.BF16 R56, R152.reuse, R140, R56 ;  /* 0x0000008c9838723c */ /* 0x040ff00000041838 */
[-C--:B------:R-:W-:Y:S01]  /*1b5a0*/  HMMA.16816.F32.BF16 R60, R152, R142.reuse, R60 ;  /* 0x0000008e983c723c */ /* 0x080fe2000004183c */
[----:B------:R-:W2:Y:S07]  /*1b5b0*/  LDSM.16.M88.4 R152, [R169+0x800] ;  /* 0x00080000a998783b */ /* 0x000eae0000000200 */
[----:B------:R-:W-:Y:S01]  /*1b5c0*/  HMMA.16816.F32.BF16 R64, R68, R142, R64 ;  /* 0x0000008e4440723c */ /* 0x000fe20000041840 */
[----:B------:R-:W3:Y:S01]  /*1b5d0*/  LDSM.16.M88.4 R68, [R169+0x1800] ;  /* 0x00180000a944783b */ /* 0x000ee20000000200 */
[----:B------:R-:W-:Y:S05]  /*1b5e0*/  DEPBAR.LE SB0, 0x0 ;  /* 0x000080000000791a */ /* 0x000fea0000000000 */
[----:B------:R-:W-:Y:S01]  /*1b5f0*/  BAR.SYNC.DEFER_BLOCKING 0x0 ;  /* 0x0000000000007b1d */ /* 0x000fe20000010000 */
[-C--:B-1----:R-:W-:Y:S08]  /*1b600*/  HMMA.16816.F32.BF16 R4, R144, R148.reuse, R4 ;  /* 0x000000949004723c */ /* 0x082ff00000041804 */
[C---:B------:R-:W-:Y:S07]  /*1b610*/  HMMA.16816.F32.BF16 R8, R156.reuse, R148, R8 ;  /* 0x000000949c08723c */ /* 0x040fee0000041808 */
[----:B------:R-:W-:Y:S01]  /*1b620*/  IMAD.MOV.U32 R148, RZ, RZ, R200 ;  /* 0x000000ffff947224 */ /* 0x000fe200078e00c8 */
[-C--:B------:R-:W-:Y:S04]  /*1b630*/  HMMA.16816.F32.BF16 R12, R156, R150.reuse, R12 ;  /* 0x000000969c0c723c */ /* 0x080fe8000004180c */
[----:B------:R-:W-:Y:S04]  /*1b640*/  IMAD.MOV.U32 R149, RZ, RZ, R199 ;  /* 0x000000ffff957224 */ /* 0x000fe800078e00c7 */
        /* <DEDUP_REMOVED lines=14> */
.L_x_1841:
[----:B------:R-:W-:Y:S01]  /*1b730*/  LOP3.LUT R179, R179, 0xffffbfff, RZ, 0xc0, !PT ;  /* 0xffffbfffb3b37812 */ /* 0x000fe200078ec0ff */
[----:B------:R-:W2:Y:S01]  /*1b740*/  LDL.64 R204, [R1+0x100] ;  /* 0x0001000001cc7983 */ /* 0x000ea20000100a00 */
[C---:B------:R-:W-:Y:S01]  /*1b750*/  IMAD.SHL.U32 R206, R193.reuse, 0x2, RZ ;  /* 0x00000002c1ce7824 */ /* 0x040fe200078e00ff */
[----:B------:R-:W-:Y:S02]  /*1b760*/  UIADD3 UR5, UR35, -0x4498517b, URZ ;  /* 0xbb67ae8523057890 */ /* 0x000fe4000fffe03f */
[----:B------:R-:W-:Y:S02]  /*1b770*/  UIADD3 UR10, UR34, 0x3c6ef372, URZ ;  /* 0x3c6ef372220a7890 */ /* 0x000fe4000fffe03f */
[----:B------:R-:W3:Y:S01]  /*1b780*/  LDL.64 R214, [R1+0xf8] ;  /* 0x0000f80001d67983 */ /* 0x000ee20000100a00 */
[----:B------:R-:W-:Y:S02]  /*1b790*/  UIADD3 UR11, UR34, -0x61c88647, URZ ;  /* 0x9e3779b9220b7890 */ /* 0x000fe4000fffe03f */
[----:B------:R-:W-:Y:S02]  /*1b7a0*/  UIADD3 UR4, UR35, 0x76cf5d0a, URZ ;  /* 0x76cf5d0a23047890 */ /* 0x000fe4000fffe03f */
[----:B------:R-:W-:Y:S01]  /*1b7b0*/  UIADD3 UR8, UR35, 0x32370b8f, URZ ;  /* 0x32370b8f23087890 */ /* 0x000fe2000fffe03f */
[----:B------:R-:W4:Y:S01]  /*1b7c0*/  S2R R0, SR_TID.X ;  /* 0x0000000000007919 */ /* 0x000f220000002100 */
[----:B------:R-:W-:Y:S02]  /*1b7d0*/  UIADD3 UR7, UR34, 0x78dde6e4, URZ ;  /* 0x78dde6e422077890 */ /* 0x000fe4000fffe03f */
[----:B------:R-:W-:Y:S02]  /*1b7e0*/  UIADD3 UR9, UR34, -0x255992d5, URZ ;  /* 0xdaa66d2b22097890 */ /* 0x000fe4000fffe03f */
[----:B------:R-:W-:Y:S02]  /*1b7f0*/  UIADD3 UR12, UR35, -0x56f99767, URZ ;  /* 0xa9066899230c7890 */ /* 0x000fe4000fffe03f */
[----:B------:R-:W-:Y:S01]  /*1b800*/  UIADD3 UR6, UR35, -0x126145ec, URZ ;  /* 0xed9eba1423067890 */ /* 0x000fe2000fffe03f */
[----:B----4-:R-:W-:Y:S05]  /*1b810*/  IMAD.SHL.U32 R0, R0, 0x2, RZ ;  /* 0x0000000200007824 */ /* 0x010fea00078e00ff */
[----:B------:R-:W-:Y:S05]  /*1b820*/  LOP3.LUT R0, R0, 0x6, RZ, 0xc0, !PT ;  /* 0x0000000600007812 */ /* 0x000fea00078ec0ff */
[----:B------:R-:W-:Y:S05]  /*1b830*/  IMAD R0, R193, 0x40, R0 ;  /* 0x00000040c1007824 */ /* 0x000fea00078e0200 */
[C---:B------:R-:W-:Y:S02]  /*1b840*/  ISETP.GE.AND P3, PT, R0.reuse, R181, PT ;  /* 0x000000b50000720c */ /* 0x040fe40003f66270 */
[C---:B------:R-:W-:Y:S02]  /*1b850*/  IADD3 R3, R0.reuse, 0x1, RZ ;  /* 0x0000000100037810 */ /* 0x040fe40007ffe0ff */
[C---:B------:R-:W-:Y:S02]  /*1b860*/  ISETP.GE.OR P6, PT, R0.reuse, R185, !P3 ;  /* 0x000000b90000720c */ /* 0x040fe40005fc6670 */
[CC--:B------:R-:W-:Y:S02]  /*1b870*/  ISETP.GE.AND P1, PT, R0.reuse, R180.reuse, PT ;  /* 0x000000b40000720c */ /* 0x0c0fe40003f26270 */
[C---:B------:R-:W-:Y:S02]  /*1b880*/  ISETP.GE.AND P2, PT, R3.reuse, R181, PT ;  /* 0x000000b50300720c */ /* 0x040fe40003f46270 */
[C---:B------:R-:W-:Y:S02]  /*1b890*/  ISETP.GE.AND P0, PT, R3.reuse, R180, PT ;  /* 0x000000b40300720c */ /* 0x040fe40003f06270 */
[----:B-1----:R-:W-:Y:S02]  /*1b8a0*/  P2R R68, PR, RZ, 0x40 ;  /* 0x00000040ff447803 */ /* 0x002fe40000000000 */
[-C--:B------:R-:W-:Y:S02]  /*1b8b0*/  ISETP.GE.OR P3, PT, R0, R184.reuse, !P1 ;  /* 0x000000b80000720c */ /* 0x080fe40004f66670 */
[C---:B------:R-:W-:Y:S02]  /*1b8c0*/  ISETP.GE.OR P6, PT, R3.reuse, R185, !P2 ;  /* 0x000000b90300720c */ /* 0x040fe400057c6670 */
[----:B------:R-:W-:Y:S02]  /*1b8d0*/  ISETP.NE.AND P2, PT, R68, RZ, PT ;  /* 0x000000ff4400720c */ /* 0x000fe40003f45270 */
[C---:B------:R-:W-:Y:S02]  /*1b8e0*/  ISETP.GE.OR P1, PT, R3.reuse, R184, !P0 ;  /* 0x000000b80300720c */ /* 0x040fe40004726670 */
[-C--:B------:R-:W-:Y:S02]  /*1b8f0*/  ISETP.GE.AND P0, PT, R0, R183.reuse, PT ;  /* 0x000000b70000720c */ /* 0x080fe40003f06270 */
[C---:B------:R-:W-:Y:S02]  /*1b900*/  ISETP.GE.AND P5, PT, R3.reuse, R183, PT ;  /* 0x000000b70300720c */ /* 0x040fe40003fa6270 */
[-C--:B------:R-:W-:Y:S02]  /*1b910*/  ISETP.GE.AND P4, PT, R3, R182.reuse, PT ;  /* 0x000000b60300720c */ /* 0x080fe40003f86270 */
[----:B------:R-:W-:Y:S02]  /*1b920*/  FSEL R75, R8, -INF , !P2 ;  /* 0xff800000084b7808 */ /* 0x000fe40005000000 */
[C---:B------:R-:W-:Y:S02]  /*1b930*/  ISETP.GE.AND P2, PT, R0.reuse, R182, PT ;  /* 0x000000b60000720c */ /* 0x040fe40003f46270 */
[----:B------:R-:W-:Y:S02]  /*1b940*/  FSEL R156, R11, -INF , !P1 ;  /* 0xff8000000b9c7808 */ /* 0x000fe40004800000 */
[CC--:B------:R-:W-:Y:S02]  /*1b950*/  ISETP.GE.OR P1, PT, R0.reuse, R187.reuse, !P0 ;  /* 0x000000bb0000720c */ /* 0x0c0fe40004726670 */
[C---:B------:R-:W-:Y:S02]  /*1b960*/  IADD3 R8, R0.reuse, 0x8, RZ ;  /* 0x0000000800087810 */ /* 0x040fe40007ffe0ff */
[C---:B------:R-:W-:Y:S02]  /*1b970*/  ISETP.GE.OR P5, PT, R3.reuse, R187, !P5 ;  /* 0x000000bb0300720c */ /* 0x040fe40006fa6670 */
[-C--:B------:R-:W-:Y:S02]  /*1b980*/  ISETP.GE.OR P4, PT, R3, R186.reuse, !P4 ;  /* 0x000000ba0300720c */ /* 0x080fe40006786670 */
[C---:B------:R-:W-:Y:S02]  /*1b990*/  ISETP.GE.OR P0, PT, R0.reuse, R186, !P2 ;  /* 0x000000ba0000720c */ /* 0x040fe40005706670 */
[----:B------:R-:W-:Y:S02]  /*1b9a0*/  IADD3 R3, R0, 0x9, RZ ;  /* 0x0000000900037810 */ /* 0x000fe40007ffe0ff */
[----:B------:R-:W-:Y:S02]  /*1b9b0*/  FSEL R143, R4, -INF , !P1 ;  /* 0xff800000048f7808 */ /* 0x000fe40004800000 */
[-C--:B------:R-:W-:Y:S02]  /*1b9c0*/  ISETP.GE.AND P1, PT, R8, R181.reuse, PT ;  /* 0x000000b50800720c */ /* 0x080fe40003f26270 */
[----:B------:R-:W-:Y:S02]  /*1b9d0*/  FSEL R146, R6, -INF , !P0 ;  /* 0xff80000006927808 */ /* 0x000fe40004000000 */
[C---:B------:R-:W-:Y:S02]  /*1b9e0*/  ISETP.GE.AND P0, PT, R3.reuse, R181, PT ;  /* 0x000000b50300720c */ /* 0x040fe40003f06270 */
[-C--:B------:R-:W-:Y:S02]  /*1b9f0*/  ISETP.GE.OR P1, PT, R8, R185.reuse, !P1 ;  /* 0x000000b90800720c */ /* 0x080fe40004f26670 */
[C---:B------:R-:W-:Y:S02]  /*1ba00*/  ISETP.GE.OR P0, PT, R3.reuse, R185, !P0 ;  /* 0x000000b90300720c */ /* 0x040fe40004706670 */
[C---:B------:R-:W-:Y:S02]  /*1ba10*/  ISETP.GE.AND P2, PT, R3.reuse, R180, PT ;  /* 0x000000b40300720c */ /* 0x040fe40003f46270 */
[----:B------:R-:W-:Y:S02]  /*1ba20*/  FSEL R152, R12, -INF , !P1 ;  /* 0xff8000000c987808 */ /* 0x000fe40004800000 */
[----:B------:R-:W-:Y:S02]  /*1ba30*/  ISETP.GE.AND P1, PT, R3, R183, PT ;  /* 0x000000b70300720c */ /* 0x000fe40003f26270 */
[----:B------:R-:W-:Y:S02]  /*1ba40*/  FSEL R151, R13, -INF , !P0 ;  /* 0xff8000000d977808 */ /* 0x000fe40004000000 */
[C---:B------:R-:W-:Y:S02]  /*1ba50*/  ISETP.GE.AND P0, PT, R3.reuse, R182, PT ;  /* 0x000000b60300720c */ /* 0x040fe40003f06270 */
[C---:B------:R-:W-:Y:S02]  /*1ba60*/  ISETP.GE.OR P2, PT, R3.reuse, R184, !P2 ;  /* 0x000000b80300720c */ /* 0x040fe40005746670 */
[----:B------:R-:W-:Y:S02]  /*1ba70*/  ISETP.GE.OR P1, PT, R3, R187, !P1 ;  /* 0x000000bb0300720c */ /* 0x000fe40004f26670 */
[----:B------:R-:W-:Y:S02]  /*1ba80*/  IADD3 R4, R0, 0x10, RZ ;  /* 0x0000001000047810 */ /* 0x000fe40007ffe0ff */
[----:B------:R-:W-:Y:S02]  /*1ba90*/  FSEL R142, R10, -INF , !P3 ;  /* 0xff8000000a8e7808 */ /* 0x000fe40005800000 */
[----:B------:R-:W-:Y:S02]  /*1baa0*/  FSEL R147, R5, -INF , !P5 ;  /* 0xff80000005937808 */ /* 0x000fe40006800000 */
[----:B------:R-:W-:Y:S02]  /*1bab0*/  FSEL R150, R7, -INF , !P4 ;  /* 0xff80000007967808 */ /* 0x000fe40006000000 */
[C---:B------:R-:W-:Y:S02]  /*1bac0*/  ISETP.GE.AND P4, PT, R8.reuse, R180, PT ;  /* 0x000000b40800720c */ /* 0x040fe40003f86270 */
[C---:B------:R-:W-:Y:S02]  /*1bad0*/  ISETP.GE.AND P5, PT, R8.reuse, R183, PT ;  /* 0x000000b70800720c */ /* 0x040fe40003fa6270 */
[----:B------:R-:W-:Y:S02]  /*1bae0*/  ISETP.GE.AND P3, PT, R8, R182, PT ;  /* 0x000000b60800720c */ /* 0x000fe40003f66270 */
[----:B------:R-:W-:Y:S02]  /*1baf0*/  ISETP.GE.OR P0, PT, R3, R186, !P0 ;  /* 0x000000ba0300720c */ /* 0x000fe40004706670 */
[----:B------:R-:W-:Y:S02]  /*1bb00*/  FSEL R153, R15, -INF , !P2 ;  /* 0xff8000000f997808 */ /* 0x000fe40005000000 */
[----:B------:R-:W-:Y:S02]  /*1bb10*/  IADD3 R3, R0, 0x11, RZ ;  /* 0x0000001100037810 */ /* 0x000fe40007ffe0ff */
[----:B------:R-:W-:Y:S02]  /*1bb20*/  FSEL R15, R17, -INF , !P1 ;  /* 0xff800000110f7808 */ /* 0x000fe40004800000 */
[----:B------:R-:W-:Y:S02]  /*1bb30*/  ISETP.GE.AND P1, PT, R4, R181, PT ;  /* 0x000000b50400720c */ /* 0x000fe40003f26270 */
[----:B------:R-:W-:Y:S02]  /*1bb40*/  FSEL R155, R9, -INF , !P6 ;  /* 0xff800000099b7808 */ /* 0x000fe40007000000 */
[C---:B------:R-:W-:Y:S02]  /*1bb50*/  ISETP.GE.OR P6, PT, R8.reuse, R184, !P4 ;  /* 0x000000b80800720c */ /* 0x040fe400067c6670 */
[C---:B------:R-:W-:Y:S02]  /*1bb60*/  ISETP.GE.OR P4, PT, R8.reuse, R187, !P5 ;  /* 0x000000bb0800720c */ /* 0x040fe40006f86670 */
[----:B------:R-:W-:Y:S02]  /*1bb70*/  ISETP.GE.OR P3, PT, R8, R186, !P3 ;  /* 0x000000ba0800720c */ /* 0x000fe40005f66670 */
[----:B------:R-:W-:Y:S02]  /*1bb80*/  FSEL R19, R19, -INF , !P0 ;  /* 0xff80000013137808 */ /* 0x000fe40004000000 */
[C---:B------:R-:W-:Y:S02]  /*1bb90*/  ISETP.GE.AND P0, PT, R3.reuse, R181, PT ;  /* 0x000000b50300720c */ /* 0x040fe40003f06270 */
[----:B------:R-:W-:Y:S02]  /*1bba0*/  ISETP.GE.OR P1, PT, R4, R185, !P1 ;  /* 0x000000b90400720c */ /* 0x000fe40004f26670 */
[----:B------:R-:W-:Y:S02]  /*1bbb0*/  FSEL R16, R16, -INF , !P4 ;  /* 0xff80000010107808 */ /* 0x000fe40006000000 */
[----:B------:R-:W-:Y:S02]  /*1bbc0*/  FSEL R18, R18, -INF , !P3 ;  /* 0xff80000012127808 */ /* 0x000fe40005800000 */
[C---:B------:R-:W-:Y:S02]  /*1bbd0*/  ISETP.GE.AND P4, PT, R4.reuse, R180, PT ;  /* 0x000000b40400720c */ /* 0x040fe40003f86270 */
[C---:B------:R-:W-:Y:S02]  /*1bbe0*/  ISETP.GE.AND P5, PT, R4.reuse, R183, PT ;  /* 0x000000b70400720c */ /* 0x040fe40003fa6270 */
[----:B------:R-:W-:Y:S02]  /*1bbf0*/  ISETP.GE.AND P3, PT, R4, R182, PT ;  /* 0x000000b60400720c */ /* 0x000fe40003f66270 */
[C---:B------:R-:W-:Y:S02]  /*1bc00*/  ISETP.GE.OR P0, PT, R3.reuse, R185, !P0 ;  /* 0x000000b90300720c */ /* 0x040fe40004706670 */
[----:B------:R-:W-:Y:S02]  /*1bc10*/  FSEL R24, R24, -INF , !P1 ;  /* 0xff80000018187808 */ /* 0x000fe40004800000 */
[C---:B------:R-:W-:Y:S02]  /*1bc20*/  ISETP.GE.AND P1, PT, R3.reuse, R183, PT ;  /* 0x000000b70300720c */ /* 0x040fe40003f26270 */
[----:B------:R-:W-:Y:S02]  /*1bc30*/  FSEL R154, R14, -INF , !P6 ;  /* 0xff8000000e9a7808 */ /* 0x000fe40007000000 */
[----:B------:R-:W-:Y:S02]  /*1bc40*/  ISETP.GE.AND P2, PT, R3, R180, PT ;  /* 0x000000b40300720c */ /* 0x000fe40003f46270 */
[----:B------:R-:W-:Y:S02]  /*1bc50*/  FSEL R25, R25, -INF , !P0 ;  /* 0xff80000019197808 */ /* 0x000fe40004000000 */
[C---:B------:R-:W-:Y:S02]  /*1bc60*/  ISETP.GE.AND P0, PT, R3.reuse, R182, PT ;  /* 0x000000b60300720c */ /* 0x040fe40003f06270 */
[C---:B------:R-:W-:Y:S02]  /*1bc70*/  ISETP.GE.OR P6, PT, R4.reuse, R184, !P4 ;  /* 0x000000b80400720c */ /* 0x040fe400067c6670 */
[CC--:B------:R-:W-:Y:S02]  /*1bc80*/  ISETP.GE.OR P4, PT, R4.reuse, R187.reuse, !P5 ;  /* 0x000000bb0400720c */ /* 0x0c0fe40006f86670 */
[----:B------:R-:W-:Y:S02]  /*1bc90*/  ISETP.GE.OR P3, PT, R4, R186, !P3 ;  /* 0x000000ba0400720c */ /* 0x000fe40005f66670 */
[C---:B------:R-:W-:Y:S02]  /*1bca0*/  ISETP.GE.OR P1, PT, R3.reuse, R187, !P1 ;  /* 0x000000bb0300720c */ /* 0x040fe40004f26670 */
[C---:B------:R-:W-:Y:S02]  /*1bcb0*/  IADD3 R4, R0.reuse, 0x18, RZ ;  /* 0x0000001800047810 */ /* 0x040fe40007ffe0ff */
[C---:B------:R-:W-:Y:S02]  /*1bcc0*/  ISETP.GE.OR P2, PT, R3.reuse, R184, !P2 ;  /* 0x000000b80300720c */ /* 0x040fe40005746670 */
[----:B------:R-:W-:Y:S02]  /*1bcd0*/  ISETP.GE.OR P0, PT, R3, R186, !P0 ;  /* 0x000000ba0300720c */ /* 0x000fe40004706670 */
[----:B------:R-:W-:Y:S02]  /*1bce0*/  IADD3 R3, R0, 0x19, RZ ;  /* 0x0000001900037810 */ /* 0x000fe40007ffe0ff */
[----:B------:R-:W-:Y:S02]  /*1bcf0*/  FSEL R21, R21, -INF , !P1 ;  /* 0xff80000015157808 */ /* 0x000fe40004800000 */
[CC--:B------:R-:W-:Y:S02]  /*1bd00*/  ISETP.GE.AND P1, PT, R4.reuse, R181.reuse, PT ;  /* 0x000000b50400720c */ /* 0x0c0fe40003f26270 */
        /* <DEDUP_REMOVED lines=10> */
[----:B------:R-:W-:Y:S02]  /*1bdb0*/  ISETP.GE.AND P1, PT, R3, R183, PT ;  /* 0x000000b70300720c */ /* 0x000fe40003f26270 */
[----:B------:R-:W-:Y:S02]  /*1bdc0*/  FSEL R26, R26, -INF , !P6 ;  /* 0xff8000001a1a7808 */ /* 0x000fe40007000000 */
        /* <DEDUP_REMOVED lines=39> */
[-C--:B------:R-:W-:Y:S02]  /*1c040*/  ISETP.GE.AND P1, PT, R4, R181.reuse, PT ;  /* 0x000000b50400720c */ /* 0x080fe40003f26270 */
[----:B------:R-:W-:Y:S02]  /*1c050*/  FSEL R42, R42, -INF , !P6 ;  /* 0xff8000002a2a7808 */ /* 0x000fe40007000000 */
[----:B------:R-:W-:Y:S02]  /*1c060*/  FSEL R39, R39, -INF , !P0 ;  /* 0xff80000027277808 */ /* 0x000fe40004000000 */
[----:B------:R-:W-:Y:S02]  /*1c070*/  ISETP.GE.AND P0, PT, R3, R181, PT ;  /* 0x000000b50300720c */ /* 0x000fe40003f06270 */
[C---:B------:R-:W-:Y:S02]  /*1c080*/  ISETP.GE.AND P6, PT, R4.reuse, R183, PT ;  /* 0x000000b70400720c */ /* 0x040fe40003fc6270 */
[CC--:B------:R-:W-:Y:S02]  /*1c090*/  ISETP.GE.OR P1, PT, R4.reuse, R185.reuse, !P1 ;  /* 0x000000b90400720c */ /* 0x0c0fe40004f26670 */
[----:B------:R-:W-:Y:S02]  /*1c0a0*/  FSEL R43, R43, -INF , !P2 ;  /* 0xff8000002b2b7808 */ /* 0x000fe40005000000 */
[C---:B------:R-:W-:Y:S02]  /*1c0b0*/  ISETP.GE.AND P2, PT, R4.reuse, R180, PT ;  /* 0x000000b40400720c */ /* 0x040fe40003f46270 */
[----:B------:R-:W-:Y:S02]  /*1c0c0*/  ISETP.GE.AND P5, PT, R4, R182, PT ;  /* 0x000000b60400720c */ /* 0x000fe40003fa6270 */
[C---:B------:R-:W-:Y:S02]  /*1c0d0*/  ISETP.GE.OR P0, PT, R3.reuse, R185, !P0 ;  /* 0x000000b90300720c */ /* 0x040fe40004706670 */
[----:B------:R-:W-:Y:S02]  /*1c0e0*/  FSEL R44, R44, -INF , !P1 ;  /* 0xff8000002c2c7808 */ /* 0x000fe40004800000 */
[----:B------:R-:W-:Y:S02]  /*1c0f0*/  ISETP.GE.OR P1, PT, R4, R187, !P6 ;  /* 0x000000bb0400720c */ /* 0x000fe40007726670 */
[----:B------:R-:W-:Y:S02]  /*1c100*/  FSEL R36, R36, -INF , !P4 ;  /* 0xff80000024247808 */ /* 0x000fe40006000000 */
[----:B------:R-:W-:Y:S02]  /*1c110*/  FSEL R38, R38, -INF , !P3 ;  /* 0xff80000026267808 */ /* 0x000fe40005800000 */
[C---:B------:R-:W-:Y:S02]  /*1c120*/  ISETP.GE.AND P3, PT, R3.reuse, R180, PT ;  /* 0x000000b40300720c */ /* 0x040fe40003f66270 */
[----:B------:R-:W-:Y:S02]  /*1c130*/  ISETP.GE.AND P4, PT, R3, R183, PT ;  /* 0x000000b70300720c */ /* 0x000fe40003f86270 */
[----:B------:R-:W-:Y:S02]  /*1c140*/  FSEL R45, R45, -INF , !P0 ;  /* 0xff8000002d2d7808 */ /* 0x000fe40004000000 */
[C---:B------:R-:W-:Y:S02]  /*1c150*/  ISETP.GE.AND P0, PT, R3.reuse, R182, PT ;  /* 0x000000b60300720c */ /* 0x040fe40003f06270 */
[C---:B------:R-:W-:Y:S02]  /*1c160*/  ISETP.GE.OR P2, PT, R4.reuse, R184, !P2 ;  /* 0x000000b80400720c */ /* 0x040fe40005746670 */
[----:B------:R-:W-:Y:S02]  /*1c170*/  ISETP.GE.OR P6, PT, R4, R186, !P5 ;  /* 0x000000ba0400720c */ /* 0x000fe40006fc6670 */
[----:B------:R-:W-:Y:S02]  /*1c180*/  P2R R4, PR, RZ, 0x2 ;  /* 0x00000002ff047803 */ /* 0x000fe40000000000 */
[C---:B------:R-:W-:Y:S02]  /*1c190*/  ISETP.GE.OR P1, PT, R3.reuse, R184, !P3 ;  /* 0x000000b80300720c */ /* 0x040fe40005f26670 */
[----:B------:R-:W-:Y:S02]  /*1c1a0*/  ISETP.NE.AND P3, PT, R4, RZ, PT ;  /* 0x000000ff0400720c */ /* 0x000fe40003f65270 */
[C---:B------:R-:W-:Y:S02]  /*1c1b0*/  ISETP.GE.OR P5, PT, R3.reuse, R187, !P4 ;  /* 0x000000bb0300720c */ /* 0x040fe400067a6670 */
[----:B------:R-:W-:Y:S02]  /*1c1c0*/  ISETP.GE.OR P0, PT, R3, R186, !P0 ;  /* 0x000000ba0300720c */ /* 0x000fe40004706670 */
[----:B------:R-:W-:Y:S02]  /*1c1d0*/  IADD3 R3, R0, 0x30, RZ ;  /* 0x0000003000037810 */ /* 0x000fe40007ffe0ff */
[----:B------:R-:W-:Y:S02]  /*1c1e0*/  P2R R5, PR, RZ, 0x1 ;  /* 0x00000001ff057803 */ /* 0x000fe40000000000 */
[C---:B------:R-:W-:Y:S02]  /*1c1f0*/  ISETP.GE.AND P0, PT, R3.reuse, R180, PT ;  /* 0x000000b40300720c */ /* 0x040fe40003f06270 */
[----:B------:R-:W-:Y:S02]  /*1c200*/  FSEL R48, R48, -INF , !P3 ;  /* 0xff80000030307808 */ /* 0x000fe40005800000 */
[C---:B------:R-:W-:Y:S02]  /*1c210*/  ISETP.GE.AND P4, PT, R3.reuse, R183, PT ;  /* 0x000000b70300720c */ /* 0x040fe40003f86270 */
[C---:B------:R-:W-:Y:S02]  /*1c220*/  ISETP.GE.AND P3, PT, R3.reuse, R182, PT ;  /* 0x000000b60300720c */ /* 0x040fe40003f66270 */
[----:B------:R-:W-:Y:S02]  /*1c230*/  FSEL R46, R46, -INF , !P2 ;  /* 0xff8000002e2e7808 */ /* 0x000fe40005000000 */
[----:B------:R-:W-:Y:S02]  /*1c240*/  IADD3 R4, R0, 0x31, RZ ;  /* 0x0000003100047810 */ /* 0x000fe40007ffe0ff */
[C---:B------:R-:W-:Y:S02]  /*1c250*/  ISETP.GE.AND P2, PT, R3.reuse, R181, PT ;  /* 0x000000b50300720c */ /* 0x040fe40003f46270 */
[----:B------:R-:W-:Y:S02]  /*1c260*/  FSEL R50, R50, -INF , !P6 ;  /* 0xff80000032327808 */ /* 0x000fe40007000000 */
[C---:B------:R-:W-:Y:S02]  /*1c270*/  ISETP.GE.OR P6, PT, R3.reuse, R184, !P0 ;  /* 0x000000b80300720c */ /* 0x040fe400047c6670 */
[C---:B------:R-:W-:Y:S02]  /*1c280*/  ISETP.GE.OR P4, PT, R3.reuse, R187, !P4 ;  /* 0x000000bb0300720c */ /* 0x040fe40006786670 */
[----:B------:R-:W-:Y:S02]  /*1c290*/  ISETP.GE.OR P0, PT, R3, R186, !P3 ;  /* 0x000000ba0300720c */ /* 0x000fe40005f06670 */
[----:B------:R-:W-:Y:S02]  /*1c2a0*/  FSEL R47, R47, -INF , !P1 ;  /* 0xff8000002f2f7808 */ /* 0x000fe40004800000 */
[----:B------:R-:W-:Y:S02]  /*1c2b0*/  FSEL R49, R49, -INF , !P5 ;  /* 0xff80000031317808 */ /* 0x000fe40006800000 */
[----:B------:R-:W-:Y:S02]  /*1c2c0*/  ISETP.NE.AND P5, PT, R5, RZ, PT ;  /* 0x000000ff0500720c */ /* 0x000fe40003fa5270 */
[C---:B------:R-:W-:Y:S02]  /*1c2d0*/  ISETP.GE.AND P1, PT, R4.reuse, R181, PT ;  /* 0x000000b50400720c */ /* 0x040fe40003f26270 */
[-C--:B------:R-:W-:Y:S02]  /*1c2e0*/  ISETP.GE.OR P2, PT, R3, R185.reuse, !P2 ;  /* 0x000000b90300720c */ /* 0x080fe40005746670 */
[----:B------:R-:W-:Y:S02]  /*1c2f0*/  P2R R3, PR, RZ, 0x10 ;  /* 0x00000010ff037803 */ /* 0x000fe40000000000 */
[----:B------:R-:W-:Y:S02]  /*1c300*/  P2R R5, PR, RZ, 0x1 ;  /* 0x00000001ff057803 */ /* 0x000fe40000000000 */
[C---:B------:R-:W-:Y:S02]  /*1c310*/  ISETP.GE.AND P0, PT, R4.reuse, R180, PT ;  /* 0x000000b40400720c */ /* 0x040fe40003f06270 */
[----:B------:R-:W-:Y:S02]  /*1c320*/  ISETP.NE.AND P3, PT, R3, RZ, PT ;  /* 0x000000ff0300720c */ /* 0x000fe40003f65270 */
[----:B------:R-:W-:Y:S02]  /*1c330*/  ISETP.GE.OR P1, PT, R4, R185, !P1 ;  /* 0x000000b90400720c */ /* 0x000fe40004f26670 */
[----:B------:R-:W-:Y:S02]  /*1c340*/  FSEL R56, R56, -INF , !P2 ;  /* 0xff80000038387808 */ /* 0x000fe40005000000 */
[----:B------:R-:W-:Y:S02]  /*1c350*/  ISETP.GE.AND P2, PT, R4, R183, PT ;  /* 0x000000b70400720c */ /* 0x000fe40003f46270 */
[----:B------:R-:W-:Y:S02]  /*1c360*/  IADD3 R3, R0, 0x38, RZ ;  /* 0x0000003800037810 */ /* 0x000fe40007ffe0ff */
[C---:B------:R-:W-:Y:S02]  /*1c370*/  ISETP.GE.OR P0, PT, R4.reuse, R184, !P0 ;  /* 0x000000b80400720c */ /* 0x040fe40004706670 */
[----:B------:R-:W-:Y:S02]  /*1c380*/  FSEL R51, R51, -INF , !P5 ;  /* 0xff80000033337808 */ /* 0x000fe40006800000 */
[----:B------:R-:W-:Y:S02]  /*1c390*/  FSEL R57, R57, -INF , !P1 ;  /* 0xff80000039397808 */ /* 0x000fe40004800000 */
[C---:B------:R-:W-:Y:S02]  /*1c3a0*/  ISETP.GE.AND P1, PT, R4.reuse, R182, PT ;  /* 0x000000b60400720c */ /* 0x040fe40003f26270 */
[C---:B------:R-:W-:Y:S02]  /*1c3b0*/  ISETP.GE.OR P5, PT, R4.reuse, R187, !P2 ;  /* 0x000000bb0400720c */ /* 0x040fe400057a6670 */
[----:B------:R-:W-:Y:S02]  /*1c3c0*/  ISETP.NE.AND P2, PT, R5, RZ, PT ;  /* 0x000000ff0500720c */ /* 0x000fe40003f45270 */
[----:B------:R-:W-:Y:S02]  /*1c3d0*/  FSEL R59, R59, -INF , !P0 ;  /* 0xff8000003b3b7808 */ /* 0x000fe40004000000 */
[C---:B------:R-:W-:Y:S02]  /*1c3e0*/  ISETP.GE.AND P0, PT, R3.reuse, R180, PT ;  /* 0x000000b40300720c */ /* 0x040fe40003f06270 */
[----:B------:R-:W-:Y:S02]  /*1c3f0*/  ISETP.GE.OR P4, PT, R4, R186, !P1 ;  /* 0x000000ba0400720c */ /* 0x000fe40004f86670 */
[C---:B------:R-:W-:Y:S02]  /*1c400*/  ISETP.GE.AND P1, PT, R3.reuse, R181, PT ;  /* 0x000000b50300720c */ /* 0x040fe40003f26270 */
[----:B------:R-:W-:Y:S02]  /*1c410*/  FSEL R52, R52, -INF , !P3 ;  /* 0xff80000034347808 */ /* 0x000fe40005800000 */
[C---:B------:R-:W-:Y:S02]  /*1c420*/  ISETP.GE.AND P3, PT, R3.reuse, R183, PT ;  /* 0x000000b70300720c */ /* 0x040fe40003f66270 */
[----:B------:R-:W-:Y:S02]  /*1c430*/  FSEL R54, R54, -INF , !P2 ;  /* 0xff80000036367808 */ /* 0x000fe40005000000 */
[C---:B------:R-:W-:Y:S02]  /*1c440*/  ISETP.GE.AND P2, PT, R3.reuse, R182, PT ;  /* 0x000000b60300720c */ /* 0x040fe40003f46270 */
[C---:B------:R-:W-:Y:S02]  /*1c450*/  ISETP.GE.OR P0, PT, R3.reuse, R184, !P0 ;  /* 0x000000b80300720c */ /* 0x040fe40004706670 */
[----:B------:R-:W-:Y:S02]  /*1c460*/  FSEL R58, R58, -INF , !P6 ;  /* 0xff8000003a3a7808 */ /* 0x000fe40007000000 */
[C---:B------:R-:W-:Y:S02]  /*1c470*/  ISETP.GE.OR P1, PT, R3.reuse, R185, !P1 ;  /* 0x000000b90300720c */ /* 0x040fe40004f26670 */
[C---:B------:R-:W-:Y:S02]  /*1c480*/  ISETP.GE.OR P6, PT, R3.reuse, R187, !P3 ;  /* 0x000000bb0300720c */ /* 0x040fe40005fc6670 */
[----:B------:R-:W-:Y:S02]  /*1c490*/  ISETP.GE.OR P3, PT, R3, R186, !P2 ;  /* 0x000000ba0300720c */ /* 0x000fe40005766670 */
[----:B------:R-:W-:Y:S02]  /*1c4a0*/  P2R R3, PR, RZ, 0x1 ;  /* 0x00000001ff037803 */ /* 0x000fe40000000000 */
[----:B------:R-:W-:Y:S02]  /*1c4b0*/  FSEL R53, R53, -INF , !P5 ;  /* 0xff80000035357808 */ /* 0x000fe40006800000 */
[----:B------:R-:W-:Y:S02]  /*1c4c0*/  ISETP.NE.AND P5, PT, R3, RZ, PT ;  /* 0x000000ff0300720c */ /* 0x000fe40003fa5270 */
[----:B------:R-:W-:Y:S02]  /*1c4d0*/  LOP3.LUT R3, R206, UR35, RZ, 0x3c, !PT ;  /* 0x00000023ce037c12 */ /* 0x000fe4000f8e3cff */
[----:B------:R-:W-:Y:S02]  /*1c4e0*/  LOP3.LUT R4, R249, UR5, R232, 0x96, !PT ;  /* 0x00000005f9047c12 */ /* 0x000fe4000f8e96e8 */
[----:B------:R-:W-:Y:S02]  /*1c4f0*/  LOP3.LUT R3, R233, R3, RZ, 0x3c, !PT ;  /* 0x00000003e9037212 */ /* 0x000fe400078e3cff */
[----:B------:R-:W-:Y:S01]  /*1c500*/  IADD3 R0, R0, 0x39, RZ ;  /* 0x0000003900007810 */ /* 0x000fe20007ffe0ff */
[----:B------:R-:W-:Y:S01]  /*1c510*/  IMAD.WIDE.U32 R144, R4, -0x326172a9, RZ ;  /* 0xcd9e8d5704907825 */ /* 0x000fe200078e00ff */
[----:B------:R-:W-:Y:S02]  /*1c520*/  FSEL R60, R60, -INF , !P1 ;  /* 0xff8000003c3c7808 */ /* 0x000fe40004800000 */
[C---:B------:R-:W-:Y:S01]  /*1c530*/  ISETP.GE.AND P0, PT, R0.reuse, R181, PT ;  /* 0x000000b50000720c */ /* 0x040fe20003f06270 */
[----:B------:R-:W-:Y:S01]  /*1c540*/  IMAD.WIDE.U32 R12, R3, -0x326172a9, RZ ;  /* 0xcd9e8d57030c7825 */ /* 0x000fe200078e00ff */
[C---:B------:R-:W-:Y:S02]  /*1c550*/  ISETP.GE.AND P2, PT, R0.reuse, R180, PT ;  /* 0x000000b40000720c */ /* 0x040fe40003f46270 */
[C---:B------:R-:W-:Y:S02]  /*1c560*/  ISETP.GE.OR P0, PT, R0.reuse, R185, !P0 ;  /* 0x000000b90000720c */ /* 0x040fe40004706670 */
[----:B------:R-:W-:Y:S02]  /*1c570*/  LOP3.LUT R3, R145, UR10, R12, 0x96, !PT ;  /* 0x0000000a91037c12 */ /* 0x000fe4000f8e960c */
[----:B--2---:R-:W-:Y:S02]  /*1c580*/  LOP3.LUT R4, R13, UR11, R204, 0x96, !PT ;  /* 0x0000000b0d047c12 */ /* 0x004fe4000f8e96cc */
[----:B------:R-:W-:Y:S01]  /*1c590*/  ISETP.GE.AND P1, PT, R0, R183, PT ;  /* 0x000000b70000720c */ /* 0x000fe20003f26270 */
[----:B------:R-:W-:Y:S01]  /*1c5a0*/  IMAD.WIDE.U32 R8, R3, -0x2daee0ad, RZ ;  /* 0xd2511f5303087825 */ /* 0x000fe200078e00ff */
[----:B------:R-:W-:Y:S02]  /*1c5b0*/  FMNMX.FTZ R3, R75, R2, !PT ;  /* 0x000000024b037209 */ /* 0x000fe40007810000 */
[----:B------:R-:W-:Y:S01]  /*1c5c0*/  FSEL R61, R61, -INF , !P0 ;  /* 0xff8000003d3d7808 */ /* 0x000fe20004000000 */
[----:B------:R-:W-:Y:S01]  /*1c5d0*/  IMAD.WIDE.U32 R4, R4, -0x2daee0ad, RZ ;  /* 0xd2511f5304047825 */ /* 0x000fe200078e00ff */
[C---:B------:R-:W-:Y:S02]  /*1c5e0*/  ISETP.GE.AND P0, PT, R0.reuse, R182, PT ;  /* 0x000000b60000720c */ /* 0x040fe40003f06270 */
[----:B------:R-:W-:Y:S02]  /*1c5f0*/  FMNMX.FTZ R3, R155, R3, !PT ;  /* 0x000000039b037209 */ /* 0x000fe40007810000 */
[C---:B------:R-:W-:Y:S02]  /*1c600*/  ISETP.GE.OR P2, PT, R0.reuse, R184, !P2 ;  /* 0x000000b80000720c */ /* 0x040fe40005746670 */
[C---:B------:R-:W-:Y:S02]  /*1c610*/  ISETP.GE.OR P1, PT, R0.reuse, R187, !P1 ;  /* 0x000000bb0000720c */ /* 0x040fe40004f26670 */
[----:B------:R-:W-:Y:S02]  /*1c620*/  ISETP.GE.OR P0, PT, R0, R186, !P0 ;  /* 0x000000ba0000720c */ /* 0x000fe40004706670 */
[----:B------:R-:W-:Y:S02]  /*1c630*/  LOP3.LUT R5, R5, UR4, R248, 0x96, !PT ;  /* 0x0000000405057c12 */ /* 0x000fe4000f8e96f8 */
[----:B------:R-:W-:Y:S02]  /*1c640*/  LOP3.LUT R0, R9, UR8, R4, 0x96, !PT ;  /* 0x0000000809007c12 */ /* 0x000fe4000f8e9604 */
[----:B------:R-:W-:Y:S01]  /*1c650*/  FMNMX.FTZ R3, R152, R3, !PT ;  /* 0x0000000398037209 */ /* 0x000fe20007810000 */
[----:B------:R-:W-:Y:S01]  /*1c660*/  IMAD.WIDE.U32 R4, R5, -0x326172a9, RZ ;  /* 0xcd9e8d5705047825 */ /* 0x000fe200078e00ff */
[----:B------:R-:W-:Y:S02]  /*1c670*/  FMNMX.FTZ R6, R143, R73, !PT ;  /* 0x000000498f067209 */ /* 0x000fe40007810000 */
[----:B------:R-:W-:Y:S01]  /*1c680*/  FMNMX.FTZ R3, R151, R3, !PT ;  /* 0x0000000397037209 */ /* 0x000fe20007810000 */
[----:B------:R-:W-:Y:S01]  /*1c690*/  IMAD.WIDE.U32 R10, R0, -0x326172a9, RZ ;  /* 0xcd9e8d57000a7825 */ /* 0x000fe200078e00ff */
[----:B------:R-:W-:Y:S02]  /*1c6a0*/  FMNMX.FTZ R0, R142, R72, !PT ;  /* 0x000000488e007209 */ /* 0x000fe40007810000 */
[----:B------:R-:W-:Y:S02]  /*1c6b0*/  LOP3.LUT R7, R5, UR9, R144, 0x96, !PT ;  /* 0x0000000905077c12 */ /* 0x000fe4000f8e9690 */
[----:B------:R-:W-:Y:S02]  /*1c6c0*/  FMNMX.FTZ R0, R156, R0, !PT ;  /* 0x000000009c007209 */ /* 0x000fe40007810000 */
        /* <DEDUP_REMOVED lines=50> */
[----:B------:R-:W-:Y:S02]  /*1c9f0*/  FSEL R62, R62, -INF , !P5 ;  /* 0xff8000003e3e7808 */ /* 0x000fe40006800000 */
[----:B------:R-:W-:Y:S02]  /*1ca00*/  FMNMX.FTZ R3, R59, R3, !PT ;  /* 0x000000033b037209 */ /* 0x000fe40007810000 */
[----:B------:R-:W-:Y:S02]  /*1ca10*/  FSEL R55, R55, -INF , !P4 ;  /* 0xff80000037377808 */ /* 0x000fe40006000000 */
[----:B------:R-:W-:Y:S02]  /*1ca20*/  FMNMX.FTZ R6, R54, R4, !PT ;  /* 0x0000000436067209 */ /* 0x000fe40007810000 */
[----:B------:R-:W-:Y:S02]  /*1ca30*/  FSEL R64, R64, -INF , !P6 ;  /* 0xff80000040407808 */ /* 0x000fe40007000000 */
[----:B------:R-:W-:Y:S01]  /*1ca40*/  FMNMX.FTZ R68, R53, R5, !PT ;  /* 0x0000000535447209 */ /* 0x000fe20007810000 */
[----:B------:R-:W-:Y:S01]  /*1ca50*/  IMAD.WIDE.U32 R4, R7, -0x2daee0ad, RZ ;  /* 0xd2511f5307047825 */ /* 0x000fe200078e00ff */
[----:B------:R-:W-:Y:S02]  /*1ca60*/  FSEL R63, R63, -INF , !P2 ;  /* 0xff8000003f3f7808 */ /* 0x000fe40005000000 */
[----:B------:R-:W-:Y:S02]  /*1ca70*/  FMNMX.FTZ R70, R62, R3, !PT ;  /* 0x000000033e467209 */ /* 0x000fe40007810000 */
[----:B------:R-:W-:Y:S02]  /*1ca80*/  FSEL R66, R66, -INF , !P3 ;  /* 0xff80000042427808 */ /* 0x000fe40005800000 */
[----:B------:R-:W-:Y:S02]  /*1ca90*/  FMNMX.FTZ R6, R55, R6, !PT ;  /* 0x0000000637067209 */ /* 0x000fe40007810000 */
[----:B------:R-:W-:Y:S02]  /*1caa0*/  FSEL R65, R65, -INF , !P1 ;  /* 0xff80000041417808 */ /* 0x000fe40004800000 */
[----:B------:R-:W-:Y:S02]  /*1cab0*/  FMNMX.FTZ R68, R64, R68, !PT ;  /* 0x0000004440447209 */ /* 0x000fe40007810000 */
[----:B------:R-:W-:Y:S02]  /*1cac0*/  FMNMX.FTZ R70, R63, R70, !PT ;  /* 0x000000463f467209 */ /* 0x000fe40007810000 */
[----:B------:R-:W-:Y:S02]  /*1cad0*/  FSEL R67, R67, -INF , !P0 ;  /* 0xff80000043437808 */ /* 0x000fe40004000000 */
[----:B------:R-:W-:Y:S01]  /*1cae0*/  FMNMX.FTZ R6, R66, R6, !PT ;  /* 0x0000000642067209 */ /* 0x000fe20007810000 */
[----:B------:R-:W2:Y:S01]  /*1caf0*/  SHFL.BFLY PT, R9, R70, 0x2, 0x1f ;  /* 0x0c401f0046097f89 */ /* 0x000ea200000e0000 */
[----:B------:R-:W-:Y:S02]  /*1cb00*/  FMNMX.FTZ R68, R65, R68, !PT ;  /* 0x0000004441447209 */ /* 0x000fe40007810000 */
[----:B------:R-:W-:Y:S02]  /*1cb10*/  FMNMX.FTZ R69, R67, R6, !PT ;  /* 0x0000000643457209 */ /* 0x000fe40007810000 */
[----:B------:R-:W-:Y:S02]  /*1cb20*/  LOP3.LUT R5, R5, UR6, R8, 0x96, !PT ;  /* 0x0000000605057c12 */ /* 0x000fe4000f8e9608 */
[----:B------:R-:W-:Y:S01]  /*1cb30*/  LOP3.LUT R140, R161, UR12, R4, 0x96, !PT ;  /* 0x0000000ca18c7c12 */ /* 0x000fe2000f8e9604 */
[----:B------:R-:W4:Y:S01]  /*1cb40*/  SHFL.BFLY PT, R11, R68, 0x2, 0x1f ;  /* 0x0c401f00440b7f89 */ /* 0x000f2200000e0000 */
[----:B------:R-:W-:Y:S01]  /*1cb50*/  LOP3.LUT R3, R251, UR5, R232, 0x96, !PT ;  /* 0x00000005fb037c12 */ /* 0x000fe2000f8e96e8 */
[----:B------:R-:W-:Y:S01]  /*1cb60*/  IMAD.WIDE.U32 R158, R5, -0x326172a9, RZ ;  /* 0xcd9e8d57059e7825 */ /* 0x000fe200078e00ff */
[----:B-1----:R-:W-:Y:S01]  /*1cb70*/  FMNMX.FTZ R71, R0, R71, !PT ;  /* 0x0000004700477209 */ /* 0x002fe20007810000 */
[----:B------:R-:W-:Y:S01]  /*1cb80*/  UIADD3 UR5, UR34, 0x1715609d, URZ ;  /* 0x1715609d22057890 */ /* 0x000fe2000fffe03f */
[----:B---3--:R-:W-:Y:S01]  /*1cb90*/  LOP3.LUT R4, R13, UR11, R214, 0x96, !PT ;  /* 0x0000000b0d047c12 */ /* 0x008fe2000f8e96d6 */
[----:B------:R-:W-:Y:S02]  /*1cba0*/  IMAD.WIDE.U32 R140, R140, -0x326172a9, RZ ;  /* 0xcd9e8d578c8c7825 */ /* 0x000fe400078e00ff */
[----:B------:R-:W1:Y:S02]  /*1cbb0*/  SHFL.BFLY PT, R14, R69, 0x2, 0x1f ;  /* 0x0c401f00450e7f89 */ /* 0x000e6400000e0000 */
[----:B------:R-:W-:Y:S01]  /*1cbc0*/  LOP3.LUT R213, R159, UR5, R10, 0x96, !PT ;  /* 0x000000059fd57c12 */ /* 0x000fe2000f8e960a */
[----:B------:R-:W-:Y:S01]  /*1cbd0*/  IMAD.WIDE.U32 R226, R3, -0x326172a9, RZ ;  /* 0xcd9e8d5703e27825 */ /* 0x000fe200078e00ff */
[----:B------:R-:W-:Y:S03]  /*1cbe0*/  LOP3.LUT R0, R141, UR14, R158, 0x96, !PT ;  /* 0x0000000e8d007c12 */ /* 0x000fe6000f8e969e */
[----:B------:R-:W-:Y:S01]  /*1cbf0*/  IMAD.WIDE.U32 R4, R4, -0x2daee0ad, RZ ;  /* 0xd2511f5304047825 */ /* 0x000fe200078e00ff */
[----:B------:R-:W-:Y:S01]  /*1cc00*/  LOP3.LUT R6, R227, UR10, R12, 0x96, !PT ;  /* 0x0000000ae3067c12 */ /* 0x000fe2000f8e960c */
[----:B------:R-:W3:Y:S01]  /*1cc10*/  SHFL.BFLY PT, R13, R71, 0x1, 0x1f ;  /* 0x0c201f00470d7f89 */ /* 0x000ee200000e0000 */
[--C-:B------:R-:W-:Y:S02]  /*1cc20*/  SHF.R.U32.HI R3, RZ, 0x18, R0.reuse ;  /* 0x00000018ff037819 */ /* 0x100fe40000011600 */
[----:B--2---:R-:W-:Y:S01]  /*1cc30*/  FMNMX.FTZ R70, R70, R9, !PT ;  /* 0x0000000946467209 */ /* 0x004fe20007810000 */
[----:B------:R-:W-:Y:S01]  /*1cc40*/  IMAD.WIDE.U32 R6, R6, -0x2daee0ad, RZ ;  /* 0xd2511f5306067825 */ /* 0x000fe200078e00ff */
[----:B------:R-:W-:Y:S02]  /*1cc50*/  ISETP.GE.U32.AND P5, PT, R225, R3, PT ;  /* 0x00000003e100720c */ /* 0x000fe40003fa6070 */
[----:B------:R-:W-:Y:S02]  /*1cc60*/  SHF.R.U32.HI R3, RZ, 0x10, R0 ;  /* 0x00000010ff037819 */ /* 0x000fe40000011600 */
[----:B----4-:R-:W-:Y:S02]  /*1cc70*/  FMNMX.FTZ R68, R68, R11, !PT ;  /* 0x0000000b44447209 */ /* 0x010fe40007810000 */
[----:B------:R-:W-:Y:S02]  /*1cc80*/  LOP3.LUT R3, R3, 0xff, RZ, 0xc0, !PT ;  /* 0x000000ff03037812 */ /* 0x000fe400078ec0ff */
[----:B------:R-:W-:Y:S02]  /*1cc90*/  LOP3.LUT R12, R7, UR8, R4, 0x96, !PT ;  /* 0x00000008070c7c12 */ /* 0x000fe4000f8e9604 */
[----:B------:R-:W-:Y:S01]  /*1cca0*/  LOP3.LUT R8, R0, 0xff, RZ, 0xc0, !PT ;  /* 0x000000ff00087812 */ /* 0x000fe200078ec0ff */
[----:B------:R-:W2:Y:S01]  /*1ccb0*/  SHFL.BFLY PT, R7, R70, 0x1, 0x1f ;  /* 0x0c201f0046077f89 */ /* 0x000ea200000e0000 */
[----:B------:R-:W-:Y:S02]  /*1ccc0*/  LOP3.LUT R5, R5, UR4, R250, 0x96, !PT ;  /* 0x0000000405057c12 */ /* 0x000fe4000f8e96fa */
[----:B-1----:R-:W-:Y:S02]  /*1ccd0*/  FMNMX.FTZ R69, R69, R14, !PT ;  /* 0x0000000e45457209 */ /* 0x002fe40007810000 */
[----:B------:R-:W-:Y:S01]  /*1cce0*/  ISETP.GE.U32.AND P2, PT, R225, R3, PT ;  /* 0x00000003e100720c */ /* 0x000fe20003f46070 */
[----:B------:R-:W-:Y:S01]  /*1ccf0*/  IMAD.WIDE.U32 R4, R5, -0x326172a9, RZ ;  /* 0xcd9e8d5705047825 */ /* 0x000fe200078e00ff */
[----:B------:R-:W-:Y:S01]  /*1cd00*/  ISETP.GE.U32.AND P4, PT, R225, R8, PT ;  /* 0x00000008e100720c */ /* 0x000fe20003f86070 */
[----:B------:R-:W1:Y:S01]  /*1cd10*/  SHFL.BFLY PT, R3, R68, 0x1, 0x1f ;  /* 0x0c201f0044037f89 */ /* 0x000e6200000e0000 */
[----:B---3--:R-:W-:Y:S01]  /*1cd20*/  FMNMX.FTZ R71, R71, R13, !PT ;  /* 0x0000000d47477209 */ /* 0x008fe20007810000 */
[----:B------:R-:W-:Y:S01]  /*1cd30*/  IMAD.WIDE.U32 R12, R12, -0x326172a9, RZ ;  /* 0xcd9e8d570c0c7825 */ /* 0x000fe200078e00ff */
[----:B------:R-:W-:Y:S02]  /*1cd40*/  LOP3.LUT R10, R5, UR9, R226, 0x96, !PT ;  /* 0x00000009050a7c12 */ /* 0x000fe4000f8e96e2 */
[----:B------:R-:W-:Y:S02]  /*1cd50*/  LOP3.LUT R0, R0, 0xffff, RZ, 0xc0, !PT ;  /* 0x0000ffff00007812 */ /* 0x000fe400078ec0ff */
[----:B------:R-:W-:Y:S01]  /*1cd60*/  FSETP.NEU.FTZ.AND P1, PT, R71, -INF , PT ;  /* 0xff8000004700780b */ /* 0x000fe20003f3d000 */
[----:B------:R-:W3:Y:S01]  /*1cd70*/  SHFL.BFLY PT, R8, R69, 0x1, 0x1f ;  /* 0x0c201f0045087f89 */ /* 0x000ee200000e0000 */
[----:B------:R-:W-:Y:S01]  /*1cd80*/  SHF.R.U32.HI R0, RZ, 0x8, R0 ;  /* 0x00000008ff007819 */ /* 0x000fe20000011600 */
[----:B------:R-:W-:Y:S01]  /*1cd90*/  IMAD.WIDE.U32 R10, R10, -0x2daee0ad, RZ ;  /* 0xd2511f530a0a7825 */ /* 0x000fe200078e00ff */
[----:B------:R-:W-:Y:S02]  /*1cda0*/  LOP3.LUT R5, R13, UR7, R4, 0x96, !PT ;  /* 0x000000070d057c12 */ /* 0x000fe4000f8e9604 */
[----:B------:R-:W-:Y:S02]  /*1cdb0*/  LOP3.LUT R0, R0, 0xffff, RZ, 0xc0, !PT ;  /* 0x0000ffff00007812 */ /* 0x000fe400078ec0ff */
[----:B------:R-:W-:Y:S01]  /*1cdc0*/  LOP3.LUT R11, R11, UR6, R6, 0x96, !PT ;  /* 0x000000060b0b7c12 */ /* 0x000fe2000f8e9606 */
[----:B------:R-:W-:Y:S01]  /*1cdd0*/  FMUL.FTZ R6, R71, c[0x0][0x23c] ;  /* 0x00008f0047067a20 */ /* 0x000fe20000410000 */
[----:B--2---:R-:W-:Y:S01]  /*1cde0*/  FMNMX.FTZ R70, R70, R7, !PT ;  /* 0x0000000746467209 */ /* 0x004fe20007810000 */
[----:B------:R-:W-:Y:S01]  /*1cdf0*/  IMAD.WIDE.U32 R194, R5, -0x2daee0ad, RZ ;  /* 0xd2511f5305c27825 */ /* 0x000fe200078e00ff */
[----:B------:R-:W-:Y:S02]  /*1ce00*/  ISETP.GE.U32.AND P3, PT, R225, R0, PT ;  /* 0x00000000e100720c */ /* 0x000fe40003f66070 */
[----:B------:R-:W-:Y:S01]  /*1ce10*/  FSEL R6, R6, RZ, P1 ;  /* 0x000000ff06067208 */ /* 0x000fe20000800000 */
[----:B------:R-:W-:Y:S01]  /*1ce20*/  IMAD.WIDE.U32 R162, R11, -0x326172a9, RZ ;  /* 0xcd9e8d570ba27825 */ /* 0x000fe200078e00ff */
[----:B------:R-:W-:Y:S02]  /*1ce30*/  FSEL R0, R71, RZ, P1 ;  /* 0x000000ff47007208 */ /* 0x000fe40000800000 */
[----:B-1----:R-:W-:Y:S01]  /*1ce40*/  FMNMX.FTZ R68, R68, R3, !PT ;  /* 0x0000000344447209 */ /* 0x002fe20007810000 */
[--C-:B------:R-:W-:Y:S01]  /*1ce50*/  FFMA.FTZ R200, R29, c[0x0][0x23c], -R6.reuse ;  /* 0x00008f001dc87a23 */ /* 0x100fe20000010806 */
[----:B------:R-:W-:Y:S01]  /*1ce60*/  FSETP.NEU.FTZ.AND P0, PT, R70, -INF , PT ;  /* 0xff8000004600780b */ /* 0x000fe20003f1d000 */
[--C-:B------:R-:W-:Y:S01]  /*1ce70*/  FFMA.FTZ R197, R28, c[0x0][0x23c], -R6.reuse ;  /* 0x00008f001cc57a23 */ /* 0x100fe20000010806 */
[----:B------:R-:W-:Y:S01]  /*1ce80*/  FSETP.NEU.FTZ.AND P1, PT, R68, -INF , PT ;  /* 0xff8000004400780b */ /* 0x000fe20003f3d000 */
[----:B------:R-:W-:Y:S01]  /*1ce90*/  FFMA.FTZ R216, R44, c[0x0][0x23c], -R6 ;  /* 0x00008f002cd87a23 */ /* 0x000fe20000010806 */
[----:B------:R-:W-:Y:S01]  /*1cea0*/  LOP3.LUT R208, R163, UR5, R12, 0x96, !PT ;  /* 0x00000005a3d07c12 */ /* 0x000fe2000f8e960c */
[----:B------:R-:W-:Y:S01]  /*1ceb0*/  FFMA.FTZ R4, R75, c[0x0][0x23c], -R6 ;  /* 0x00008f004b047a23 */ /* 0x000fe20000010806 */
[----:B---3--:R-:W-:Y:S01]  /*1cec0*/  FMNMX.FTZ R69, R69, R8, !PT ;  /* 0x0000000845457209 */ /* 0x008fe20007810000 */
[----:B------:R-:W-:Y:S01]  /*1ced0*/  FMUL.FTZ R8, R70, c[0x0][0x23c] ;  /* 0x00008f0046087a20 */ /* 0x000fe20000410000 */
[----:B------:R-:W-:Y:S01]  /*1cee0*/  FSEL R3, R68, RZ, P1 ;  /* 0x000000ff44037208 */ /* 0x000fe20000800000 */
[----:B------:R1:W-:Y:S01]  /*1cef0*/  MUFU.EX2 R157, R4 ;  /* 0x00000004009d7308 */ /* 0x0003e20000000800 */
[----:B------:R-:W-:Y:S01]  /*1cf00*/  FADD.FTZ R2, -R0, R2 ;  /* 0x0000000200027221 */ /* 0x000fe20000010100 */
[----:B------:R-:W-:Y:S01]  /*1cf10*/  FSEL R0, R70, RZ, P0 ;  /* 0x000000ff46007208 */ /* 0x000fe20000000000 */
[----:B------:R-:W-:Y:S01]  /*1cf20*/  FMUL.FTZ R9, R68, c[0x0][0x23c] ;  /* 0x00008f0044097a20 */ /* 0x000fe20000410000 */
[----:B------:R-:W-:Y:S01]  /*1cf30*/  FSEL R8, R8, RZ, P0 ;  /* 0x000000ff08087208 */ /* 0x000fe20000000000 */
[----:B------:R-:W-:Y:S01]  /*1cf40*/  FADD.FTZ R5, -R3, R73 ;  /* 0x0000004903057221 */ /* 0x000fe20000010100 */
[----:B------:R-:W-:Y:S01]  /*1cf50*/  FSETP.NEU.FTZ.AND P0, PT, R69, -INF , PT ;  /* 0xff8000004500780b */ /* 0x000fe20003f1d000 */
[----:B------:R-:W-:Y:S02]  /*1cf60*/  FFMA.FTZ R211, R41, c[0x0][0x23c], -R6 ;  /* 0x00008f0029d37a23 */ /* 0x000fe40000010806 */
[--C-:B------:R-:W-:Y:S02]  /*1cf70*/  FFMA.FTZ R3, R142, c[0x0][0x23c], -R8.reuse ;  /* 0x00008f008e037a23 */ /* 0x100fe40000010808 */
[--C-:B------:R-:W-:Y:S02]  /*1cf80*/  FFMA.FTZ R198, R31, c[0x0][0x23c], -R8.reuse ;  /* 0x00008f001fc67a23 */ /* 0x100fe40000010808 */
[----:B------:R2:W-:Y:S01]  /*1cf90*/  MUFU.EX2 R73, R3 ;  /* 0x0000000300497308 */ /* 0x0005e20000000800 */
[--C-:B------:R-:W-:Y:S02]  /*1cfa0*/  FFMA.FTZ R203, R42, c[0x0][0x23c], -R8.reuse ;  /* 0x00008f002acb7a23 */ /* 0x100fe40000010808 */
[--C-:B------:R-:W-:Y:S02]  /*1cfb0*/  FFMA.FTZ R236, R58, c[0x0][0x23c], -R8.reuse ;  /* 0x00008f003aec7a23 */ /* 0x100fe40000010808 */
[--C-:B------:R-:W-:Y:S02]  /*1cfc0*/  FFMA.FTZ R238, R59, c[0x0][0x23c], -R8.reuse ;  /* 0x00008f003bee7a23 */ /* 0x100fe40000010808 */
[--C-:B------:R-:W-:Y:S02]  /*1cfd0*/  FFMA.FTZ R244, R62, c[0x0][0x23c], -R8.reuse ;  /* 0x00008f003ef47a23 */ /* 0x100fe40000010808 */
[----:B------:R-:W-:Y:S02]  /*1cfe0*/  FFMA.FTZ R246, R63, c[0x0][0x23c], -R8 ;  /* 0x00008f003ff67a23 */ /* 0x000fe40000010808 */
[----:B-1----:R-:W-:Y:S01]  /*1cff0*/  FADD.FTZ R4, -R0, R72 ;  /* 0x0000004800047221 */ /* 0x002fe20000010100 */
[----:B------:R-:W-:Y:S01]  /*1d000*/  FSEL R0, R69, RZ, P0 ;  /* 0x000000ff45007208 */ /* 0x000fe20000000000 */
[----:B------:R-:W-:Y:S01]  /*1d010*/  FFMA.FTZ R217, R45, c[0x0][0x23c], -R6 ;  /* 0x00008f002dd97a23 */ /* 0x000fe20000010806 */
[----:B------:R-:W-:Y:S01]  /*1d020*/  LOP3.LUT R72, R195, UR12, R10, 0x96, !PT ;  /* 0x0000000cc3487c12 */ /* 0x000fe2000f8e960a */
[----:B------:R-:W-:Y:S02]  /*1d030*/  FFMA.FTZ R195, R30, c[0x0][0x23c], -R8 ;  /* 0x00008f001ec37a23 */ /* 0x000fe40000010808 */
[----:B------:R-:W-:Y:S02]  /*1d040*/  FADD.FTZ R7, -R0, R74 ;  /* 0x0000004a00077221 */ /* 0x000fe40000010100 */
[----:B------:R-:W-:Y:S02]  /*1d050*/  FMUL.FTZ R0, R69, c[0x0][0x23c] ;  /* 0x00008f0045007a20 */ /* 0x000fe40000410000 */
[--C-:B------:R-:W-:Y:S02]  /*1d060*/  FFMA.FTZ R74, R155, c[0x0][0x23c], -R6.reuse ;  /* 0x00008f009b4a7a23 */ /* 0x100fe40000010806 */
[--C-:B------:R-:W-:Y:S01]  /*1d070*/  FFMA.FTZ R155, R25, c[0x0][0x23c], -R6.reuse ;  /* 0x00008f00199b7a23 */ /* 0x100fe20000010806 */
[----:B--2---:R-:W-:Y:S01]  /*1d080*/  FSEL R3, R9, RZ, P1 ;  /* 0x000000ff09037208 */ /* 0x004fe20000800000 */
[--C-:B------:R-:W-:Y:S01]  /*1d090*/  FFMA.FTZ R235, R56, c[0x0][0x23c], -R6.reuse ;  /* 0x00008f0038eb7a23 */ /* 0x100fe20000010806 */
[----:B------:R-:W-:Y:S01]  /*1d0a0*/  FSEL R0, R0, RZ, P0 ;  /* 0x000000ff00007208 */ /* 0x000fe20000000000 */
        /* <DEDUP_REMOVED lines=28> */
[----:B------:R-:W-:Y:S02]  /*1d270*/  FFMA.FTZ R241, R65, c[0x0][0x23c], -R3 ;  /* 0x00008f0041f17a23 */ /* 0x000fe40000010803 */
[--C-:B------:R-:W-:Y:S01]  /*1d280*/  FFMA.FTZ R3, R150, c[0x0][0x23c], -R0.reuse ;  /* 0x00008f0096037a23 */ /* 0x100fe20000010800 */
[----:B------:R-:W-:Y:S01]  /*1d290*/  IADD3 R150, P0, R148, UR23, RZ ;  /* 0x0000001794967c10 */ /* 0x000fe2000ff1e0ff */
[--C-:B------:R-:W-:Y:S02]  /*1d2a0*/  FFMA.FTZ R159, R18, c[0x0][0x23c], -R0.reuse ;  /* 0x00008f00129f7a23 */ /* 0x100fe40000010800 */
[--C-:B------:R-:W-:Y:S01]  /*1d2b0*/  FFMA.FTZ R161, R23, c[0x0][0x23c], -R0.reuse ;  /* 0x00008f0017a17a23 */ /* 0x100fe20000010800 */
[----:B------:R-:W-:Y:S01]  /*1d2c0*/  MUFU.EX2 R75, R3 ;  /* 0x00000003004b7308 */ /* 0x000fe20000000800 */
[--C-:B------:R-:W-:Y:S02]  /*1d2d0*/  FFMA.FTZ R207, R38, c[0x0][0x23c], -R0.reuse ;  /* 0x00008f0026cf7a23 */ /* 0x100fe40000010800 */
[--C-:B------:R-:W-:Y:S02]  /*1d2e0*/  FFMA.FTZ R218, R50, c[0x0][0x23c], -R0.reuse ;  /* 0x00008f0032da7a23 */ /* 0x100fe40000010800 */
[--C-:B------:R-:W-:Y:S02]  /*1d2f0*/  FFMA.FTZ R231, R54, c[0x0][0x23c], -R0.reuse ;  /* 0x00008f0036e77a23 */ /* 0x100fe40000010800 */
[--C-:B------:R-:W-:Y:S02]  /*1d300*/  FFMA.FTZ R243, R67, c[0x0][0x23c], -R0.reuse ;  /* 0x00008f0043f37a23 */ /* 0x100fe40000010800 */
[----:B------:R-:W-:Y:S02]  /*1d310*/  FFMA.FTZ R234, R55, c[0x0][0x23c], -R0 ;  /* 0x00008f0037ea7a23 */ /* 0x000fe40000010800 */
[----:B------:R-:W-:Y:S02]  /*1d320*/  FMUL.FTZ R0, R2, c[0x0][0x23c] ;  /* 0x00008f0002007a20 */ /* 0x000fe40000410000 */
[--C-:B------:R-:W-:Y:S02]  /*1d330*/  FFMA.FTZ R22, R156, c[0x0][0x23c], -R8.reuse ;  /* 0x00008f009c167a23 */ /* 0x100fe40000010808 */
[----:B------:R-:W1:Y:S01]  /*1d340*/  MUFU.EX2 R2, R0 ;  /* 0x0000000000027308 */ /* 0x000e620000000800 */
[--C-:B------:R-:W-:Y:S01]  /*1d350*/  FFMA.FTZ R34, R153, c[0x0][0x23c], -R8.reuse ;  /* 0x00008f0099227a23 */ /* 0x100fe20000010808 */
[----:B------:R2:W3:Y:S01]  /*1d360*/  LDL.S16 R156, [R1+0x70] ;  /* 0x00007000019c7983 */ /* 0x0004e20000100600 */
[----:B------:R-:W-:Y:S02]  /*1d370*/  FFMA.FTZ R146, R26, c[0x0][0x23c], -R8 ;  /* 0x00008f001a927a23 */ /* 0x000fe40000010808 */
[----:B------:R-:W-:Y:S01]  /*1d380*/  IMAD.MOV.U32 R54, RZ, RZ, R204 ;  /* 0x000000ffff367224 */ /* 0x000fe200078e00cc */
[----:B------:R2:W4:Y:S01]  /*1d390*/  LDL.S16 R153, [R1+0x50] ;  /* 0x0000500001997983 */ /* 0x0005220000100600 */
[--C-:B------:R-:W-:Y:S02]  /*1d3a0*/  FFMA.FTZ R23, R154, c[0x0][0x23c], -R8.reuse ;  /* 0x00008f009a177a23 */ /* 0x100fe40000010808 */
[--C-:B------:R-:W-:Y:S02]  /*1d3b0*/  FFMA.FTZ R154, R27, c[0x0][0x23c], -R8.reuse ;  /* 0x00008f001b9a7a23 */ /* 0x100fe40000010808 */
[----:B------:R-:W-:Y:S02]  /*1d3c0*/  FFMA.FTZ R204, R43, c[0x0][0x23c], -R8 ;  /* 0x00008f002bcc7a23 */ /* 0x000fe40000010808 */
[----:B------:R-:W-:Y:S02]  /*1d3d0*/  IMAD.MOV.U32 R50, RZ, RZ, R214 ;  /* 0x000000ffff327224 */ /* 0x000fe400078e00d6 */
[--C-:B------:R-:W-:Y:S02]  /*1d3e0*/  FFMA.FTZ R214, R46, c[0x0][0x23c], -R8.reuse ;  /* 0x00008f002ed67a23 */ /* 0x100fe40000010808 */
[----:B------:R-:W-:Y:S02]  /*1d3f0*/  IMAD.MOV.U32 R51, RZ, RZ, R215 ;  /* 0x000000ffff337224 */ /* 0x000fe400078e00d7 */
[----:B------:R-:W-:Y:S02]  /*1d400*/  FFMA.FTZ R215, R47, c[0x0][0x23c], -R8 ;  /* 0x00008f002fd77a23 */ /* 0x000fe40000010808 */
[--C-:B------:R-:W-:Y:S02]  /*1d410*/  FFMA.FTZ R35, R152, c[0x0][0x23c], -R6.reuse ;  /* 0x00008f0098237a23 */ /* 0x100fe40000010806 */
[--C-:B------:R-:W-:Y:S01]  /*1d420*/  FFMA.FTZ R38, R151, c[0x0][0x23c], -R6.reuse ;  /* 0x00008f0097267a23 */ /* 0x100fe20000010806 */
[----:B------:R-:W-:Y:S01]  /*1d430*/  IADD3.X R151, R149, UR22, RZ, P0, !PT ;  /* 0x0000001695977c10 */ /* 0x000fe200087fe4ff */
[C---:B-1----:R-:W-:Y:S01]  /*1d440*/  FMUL.FTZ R8, R2.reuse, R112 ;  /* 0x0000007002087220 */ /* 0x042fe20000410000 */
[----:B------:R2:W5:Y:S01]  /*1d450*/  LDL.S16 R152, [R1+0x60] ;  /* 0x0000600001987983 */ /* 0x0005620000100600 */
[----:B------:R-:W-:Y:S02]  /*1d460*/  FFMA.FTZ R143, R2, R224, R157 ;  /* 0x000000e0028f7223 */ /* 0x000fe4000001009d */
[----:B------:R-:W-:Y:S01]  /*1d470*/  FMUL.FTZ R0, R4, c[0x0][0x23c] ;  /* 0x00008f0004007a20 */ /* 0x000fe20000410000 */
[----:B------:R2:W2:Y:S01]  /*1d480*/  LDL.S16 R112, [R1+0x58] ;  /* 0x0000580001707983 */ /* 0x0004a20000100600 */
[--C-:B------:R-:W-:Y:S02]  /*1d490*/  FFMA.FTZ R39, R24, c[0x0][0x23c], -R6.reuse ;  /* 0x00008f0018277a23 */ /* 0x100fe40000010806 */
[----:B------:R1:W1:Y:S01]  /*1d4a0*/  MUFU.EX2 R3, R0 ;  /* 0x0000000000037308 */ /* 0x0002620000000800 */
[----:B------:R1:W5:Y:S01]  /*1d4b0*/  LDL.S16 R224, [R1+0x54] ;  /* 0x0000540001e07983 */ /* 0x0003620000100600 */
[----:B------:R-:W-:Y:S02]  /*1d4c0*/  IMAD.MOV.U32 R55, RZ, RZ, R205 ;  /* 0x000000ffff377224 */ /* 0x000fe400078e00cd */
[--C-:B------:R-:W-:Y:S02]  /*1d4d0*/  FFMA.FTZ R205, R40, c[0x0][0x23c], -R6.reuse ;  /* 0x00008f0028cd7a23 */ /* 0x100fe40000010806 */
[--C-:B------:R-:W-:Y:S02]  /*1d4e0*/  FFMA.FTZ R242, R60, c[0x0][0x23c], -R6.reuse ;  /* 0x00008f003cf27a23 */ /* 0x100fe40000010806 */
[----:B------:R-:W-:Y:S02]  /*1d4f0*/  FFMA.FTZ R245, R61, c[0x0][0x23c], -R6 ;  /* 0x00008f003df57a23 */ /* 0x000fe40000010806 */
[C---:B------:R-:W-:Y:S02]  /*1d500*/  FMUL.FTZ R28, R2.reuse, R92 ;  /* 0x0000005c021c7220 */ /* 0x040fe40000410000 */
[C---:B------:R-:W-:Y:S02]  /*1d510*/  FMUL.FTZ R9, R2.reuse, R113 ;  /* 0x0000007102097220 */ /* 0x040fe40000410000 */
[C---:B------:R-:W-:Y:S02]  /*1d520*/  FMUL.FTZ R29, R2.reuse, R93 ;  /* 0x0000005d021d7220 */ /* 0x040fe40000410000 */
[C---:B------:R-:W-:Y:S02]  /*1d530*/  FMUL.FTZ R40, R2.reuse, R88 ;  /* 0x0000005802287220 */ /* 0x040fe40000410000 */
[C---:B------:R-:W-:Y:S02]  /*1d540*/  FMUL.FTZ R12, R2.reuse, R104 ;  /* 0x00000068020c7220 */ /* 0x040fe40000410000 */
[C---:B------:R-:W-:Y:S02]  /*1d550*/  FMUL.FTZ R13, R2.reuse, R105 ;  /* 0x00000069020d7220 */ /* 0x040fe40000410000 */
[----:B------:R-:W-:Y:S02]  /*1d560*/  FMUL.FTZ R24, R2, R96 ;  /* 0x0000006002187220 */ /* 0x000fe40000410000 */
[----:B-1----:R-:W-:Y:S02]  /*1d570*/  FMUL.FTZ R0, R5, c[0x0][0x23c] ;  /* 0x00008f0005007a20 */ /* 0x002fe40000410000 */
[C---:B------:R-:W-:Y:S02]  /*1d580*/  FMUL.FTZ R31, R3.reuse, R95 ;  /* 0x0000005f031f7220 */ /* 0x040fe40000410000 */
[----:B------:R1:W1:Y:S01]  /*1d590*/  MUFU.EX2 R6, R0 ;  /* 0x0000000000067308 */ /* 0x0002620000000800 */
[C---:B------:R-:W-:Y:S02]  /*1d5a0*/  FMUL.FTZ R42, R3.reuse, R90 ;  /* 0x0000005a032a7220 */ /* 0x040fe40000410000 */
[C---:B------:R-:W-:Y:S02]  /*1d5b0*/  FMUL.FTZ R46, R3.reuse, R86 ;  /* 0x00000056032e7220 */ /* 0x040fe40000410000 */
[C---:B------:R-:W-:Y:S02]  /*1d5c0*/  FFMA.FTZ R92, R3.reuse, R228, R73 ;  /* 0x000000e4035c7223 */ /* 0x040fe40000010049 */
[C---:B------:R-:W-:Y:S02]  /*1d5d0*/  FMUL.FTZ R10, R3.reuse, R114 ;  /* 0x00000072030a7220 */ /* 0x040fe40000410000 */
[C---:B------:R-:W-:Y:S02]  /*1d5e0*/  FMUL.FTZ R11, R3.reuse, R115 ;  /* 0x00000073030b7220 */ /* 0x040fe40000410000 */
[C---:B------:R-:W-:Y:S01]  /*1d5f0*/  FMUL.FTZ R14, R3.reuse, R106 ;  /* 0x0000006a030e7220 */ /* 0x040fe20000410000 */
[----:B------:R-:W-:Y:S01]  /*1d600*/  SHF.R.U32.HI R106, RZ, 0x18, R140 ;  /* 0x00000018ff6a7819 */ /* 0x000fe2000001168c */
[C---:B------:R-:W-:Y:S02]  /*1d610*/  FMUL.FTZ R15, R3.reuse, R107 ;  /* 0x0000006b030f7220 */ /* 0x040fe40000410000 */
[C---:B------:R-:W-:Y:S02]  /*1d620*/  FMUL.FTZ R26, R3.reuse, R98 ;  /* 0x00000062031a7220 */ /* 0x040fe40000410000 */
[C---:B------:R-:W-:Y:S01]  /*1d630*/  FMUL.FTZ R27, R3.reuse, R99 ;  /* 0x00000063031b7220 */ /* 0x040fe20000410000 */
[----:B------:R-:W-:Y:S01]  /*1d640*/  MUFU.EX2 R98, R161 ;  /* 0x000000a100627308 */ /* 0x000fe20000000800 */
[C---:B------:R-:W-:Y:S02]  /*1d650*/  FMUL.FTZ R30, R3.reuse, R94 ;  /* 0x0000005e031e7220 */ /* 0x040fe40000410000 */
[C---:B------:R-:W-:Y:S02]  /*1d660*/  FMUL.FTZ R43, R3.reuse, R91 ;  /* 0x0000005b032b7220 */ /* 0x040fe40000410000 */
[----:B------:R-:W-:Y:S02]  /*1d670*/  FMUL.FTZ R47, R3, R87 ;  /* 0x00000057032f7220 */ /* 0x000fe40000410000 */
[----:B-1----:R-:W-:Y:S01]  /*1d680*/  FMUL.FTZ R0, R7, c[0x0][0x23c] ;  /* 0x00008f0007007a20 */ /* 0x002fe20000410000 */
[----:B------:R-:W-:Y:S01]  /*1d690*/  F2FP.BF16.PACK_AB R7, R75, R16 ;  /* 0x000000104b07723e */ /* 0x000fe200000010ff */
[C---:B------:R-:W-:Y:S01]  /*1d6a0*/  FMUL.FTZ R58, R3.reuse, R82 ;  /* 0x00000052033a7220 */ /* 0x040fe20000410000 */
[----:B------:R-:W-:Y:S01]  /*1d6b0*/  MUFU.EX2 R94, R192 ;  /* 0x000000c0005e7308 */ /* 0x000fe20000000800 */
[C---:B------:R-:W-:Y:S02]  /*1d6c0*/  FMUL.FTZ R59, R3.reuse, R83 ;  /* 0x00000053033b7220 */ /* 0x040fe40000410000 */
[C---:B------:R-:W-:Y:S02]  /*1d6d0*/  FMUL.FTZ R62, R3.reuse, R78 ;  /* 0x0000004e033e7220 */ /* 0x040fe40000410000 */
[----:B------:R-:W-:Y:S01]  /*1d6e0*/  FMUL.FTZ R63, R3, R79 ;  /* 0x0000004f033f7220 */ /* 0x000fe20000410000 */
[----:B------:R-:W-:Y:S01]  /*1d6f0*/  F2FP.BF16.PACK_AB R3, R142, R17 ;  /* 0x000000118e03723e */ /* 0x000fe200000010ff */
        /* <DEDUP_REMOVED lines=9> */
[----:B------:R-:W-:Y:S01]  /*1d790*/  FMUL.FTZ R57, R2, R81 ;  /* 0x0000005102397220 */ /* 0x000fe20000410000 */
[C---:B------:R-:W-:Y:S01]  /*1d7a0*/  PRMT R2, R3.reuse, 0x7632, R2 ;  /* 0x0000763203027816 */ /* 0x040fe20000000002 */
[C---:B------:R-:W-:Y:S02]  /*1d7b0*/  FMUL.FTZ R33, R6.reuse, R125 ;  /* 0x0000007d06217220 */ /* 0x040fe40000410000 */
[C---:B------:R-:W-:Y:S01]  /*1d7c0*/  FMUL.FTZ R52, R6.reuse, R108 ;  /* 0x0000006c06347220 */ /* 0x040fe20000410000 */
[----:B------:R-:W-:Y:S01]  /*1d7d0*/  PRMT R97, R3, 0x5410, R2 ;  /* 0x0000541003617816 */ /* 0x000fe20000000002 */
[C---:B------:R-:W-:Y:S02]  /*1d7e0*/  FFMA.FTZ R87, R6.reuse, R230, R17 ;  /* 0x000000e606577223 */ /* 0x040fe40000010011 */
        /* <DEDUP_REMOVED lines=13> */
[----:B------:R1:W-:Y:S01]  /*1d8c0*/  MUFU.EX2 R85, R35 ;  /* 0x0000002300557308 */ /* 0x0003e20000000800 */
[C---:B------:R-:W-:Y:S02]  /*1d8d0*/  FMUL.FTZ R64, R6.reuse, R100 ;  /* 0x0000006406407220 */ /* 0x040fe40000410000 */
[----:B------:R-:W-:Y:S02]  /*1d8e0*/  FMUL.FTZ R65, R6, R101 ;  /* 0x0000006506417220 */ /* 0x000fe40000410000 */
[----:B-1----:R-:W-:Y:S02]  /*1d8f0*/  FFMA.FTZ R89, R0, R229, R16 ;  /* 0x000000e500597223 */ /* 0x002fe40000010010 */
[----:B------:R-:W-:Y:S01]  /*1d900*/  FMUL.FTZ R16, R6, R132 ;  /* 0x0000008406107220 */ /* 0x000fe20000410000 */
[C---:B------:R-:W-:Y:S01]  /*1d910*/  PRMT R6, R7.reuse, 0x7610, R6 ;  /* 0x0000761007067816 */ /* 0x040fe20000000006 */
[----:B------:R-:W-:Y:S01]  /*1d920*/  FADD.FTZ R96, R74, R143 ;  /* 0x0000008f4a607221 */ /* 0x000fe20000010000 */
[----:B------:R-:W-:Y:S01]  /*1d930*/  PRMT R7, R7, 0x7632, R7 ;  /* 0x0000763207077816 */ /* 0x000fe20000000007 */
[----:B------:R-:W-:Y:S01]  /*1d940*/  FADD.FTZ R87, R142, R87 ;  /* 0x000000578e577221 */ /* 0x000fe20000010000 */
[----:B------:R-:W-:Y:S01]  /*1d950*/  MUFU.EX2 R129, R219 ;  /* 0x000000db00817308 */ /* 0x000fe20000000800 */
[----:B------:R-:W-:Y:S01]  /*1d960*/  IMAD.WIDE.U32 R120, R72, -0x326172a9, RZ ;  /* 0xcd9e8d5748787825 */ /* 0x000fe200078e00ff */
[----:B------:R-:W-:Y:S03]  /*1d970*/  PRMT R109, R6, 0x5410, R7 ;  /* 0x00005410066d7816 */ /* 0x000fe60000000007 */
[----:B------:R-:W-:Y:S02]  /*1d980*/  FADD.FTZ R89, R75, R89 ;  /* 0x000000594b597221 */ /* 0x000fe40000010000 */
[----:B------:R-:W-:Y:S02]  /*1d990*/  IMAD.MOV.U32 R104, RZ, RZ, R54 ;  /* 0x000000ffff687224 */ /* 0x000fe400078e0036 */
[C---:B------:R-:W-:Y:S01]  /*1d9a0*/  FMUL.FTZ R54, R0.reuse, R110 ;  /* 0x0000006e00367220 */ /* 0x040fe20000410000 */
[----:B------:R1:W-:Y:S01]  /*1d9b0*/  MUFU.EX2 R101, R39 ;  /* 0x0000002700657308 */ /* 0x0003e20000000800 */
[----:B------:R-:W-:Y:S02]  /*1d9c0*/  IMAD.MOV.U32 R105, RZ, RZ, R55 ;  /* 0x000000ffff697224 */ /* 0x000fe400078e0037 */
[C---:B------:R-:W-:Y:S02]  /*1d9d0*/  FMUL.FTZ R35, R0.reuse, R127 ;  /* 0x0000007f00237220 */ /* 0x040fe40000410000 */
[C---:B------:R-:W-:Y:S02]  /*1d9e0*/  FMUL.FTZ R55, R0.reuse, R111 ;  /* 0x0000006f00377220 */ /* 0x040fe40000410000 */
[----:B------:R-:W-:Y:S02]  /*1d9f0*/  IMAD.MOV.U32 R228, RZ, RZ, R50 ;  /* 0x000000ffffe47224 */ /* 0x000fe400078e0032 */
[C---:B------:R-:W-:Y:S01]  /*1da00*/  FMUL.FTZ R50, R0.reuse, R118 ;  /* 0x0000007600327220 */ /* 0x040fe20000410000 */
[----:B------:R1:W-:Y:S01]  /*1da10*/  MUFU.EX2 R82, R23 ;  /* 0x0000001700527308 */ /* 0x0003e20000000800 */
[----:B------:R-:W-:Y:S02]  /*1da20*/  IMAD.MOV.U32 R229, RZ, RZ, R51 ;  /* 0x000000ffffe57224 */ /* 0x000fe400078e0033 */
[----:B------:R-:W-:Y:S02]  /*1da30*/  FMUL.FTZ R51, R0, R119 ;  /* 0x0000007700337220 */ /* 0x000fe40000410000 */
[----:B------:R-:W-:Y:S02]  /*1da40*/  IMAD.MOV.U32 R136, RZ, RZ, R104 ;  /* 0x000000ffff887224 */ /* 0x000fe400078e0068 */
[----:B------:R-:W-:Y:S02]  /*1da50*/  IMAD.MOV.U32 R137, RZ, RZ, R105 ;  /* 0x000000ffff897224 */ /* 0x000fe400078e0069 */
[----:B------:R-:W-:Y:S01]  /*1da60*/  IMAD.WIDE.U32 R118, R208, -0x2daee0ad, RZ ;  /* 0xd2511f53d0767825 */ /* 0x000fe200078e00ff */
[----:B------:R1:W-:Y:S03]  /*1da70*/  MUFU.EX2 R84, R38 ;  /* 0x0000002600547308 */ /* 0x0003e60000000800 */
[----:B------:R-:W-:Y:S02]  /*1da80*/  IMAD.MOV.U32 R132, RZ, RZ, R136 ;  /* 0x000000ffff847224 */ /* 0x000fe400078e0088 */
[C---:B-1----:R-:W-:Y:S02]  /*1da90*/  FMUL.FTZ R39, R0.reuse, R123 ;  /* 0x0000007b00277220 */ /* 0x042fe40000410000 */
[----:B------:R-:W-:Y:S03]  /*1daa0*/  IMAD.MOV.U32 R133, RZ, RZ, R137 ;  /* 0x000000ffff857224 */ /* 0x000fe600078e0089 */
[----:B------:R1:W-:Y:S01]  /*1dab0*/  MUFU.EX2 R80, R34 ;  /* 0x0000002200507308 */ /* 0x0003e20000000800 */
[C---:B------:R-:W-:Y:S09]  /*1dac0*/  FMUL.FTZ R23, R0.reuse, R131 ;  /* 0x0000008300177220 */ /* 0x040ff20000410000 */
[----:B------:R-:W-:Y:S01]  /*1dad0*/  MUFU.EX2 R91, R191 ;  /* 0x000000bf005b7308 */ /* 0x000fe20000000800 */
[C---:B------:R-:W-:Y:S09]  /*1dae0*/  FMUL.FTZ R38, R0.reuse, R122 ;  /* 0x0000007a00267220 */ /* 0x040ff20000410000 */
[----:B------:R-:W-:Y:S01]  /*1daf0*/  MUFU.EX2 R100, R163 ;  /* 0x000000a300647308 */ /* 0x000fe20000000800 */
[----:B-1----:R-:W-:Y:S09]  /*1db00*/  FMUL.FTZ R34, R0, R126 ;  /* 0x0000007e00227220 */ /* 0x002ff20000410000 */
[----:B------:R-:W-:Y:S01]  /*1db10*/  MUFU.EX2 R81, R155 ;  /* 0x0000009b00517308 */ /* 0x000fe20000000800 */
[----:B---3--:R-:W-:Y:S02]  /*1db20*/  @!P5 HFMA2.BF16_V2 R156, -RZ.H0_H0, RZ.H0_H0, -R7.H0_H0 ;  /* 0x200000ffff9cd231 */ /* 0x008fe40000340907 */
[----:B----4-:R-:W-:Y:S03]  /*1db30*/  @!P2 HFMA2.BF16_V2 R153, -RZ.H0_H0, RZ.H0_H0, -R6.H0_H0 ;  /* 0x200000ffff99a231 */ /* 0x010fe60000340906 */
[----:B------:R-:W-:Y:S02]  /*1db40*/  PRMT R67, R156, 0x7610, R67 ;  /* 0x000076109c437816 */ /* 0x000fe40000000043 */
[----:B------:R-:W-:Y:S02]  /*1db50*/  PRMT R18, R153, 0x7610, R18 ;  /* 0x0000761099127816 */ /* 0x000fe40000000012 */
[----:B------:R-:W-:Y:S01]  /*1db60*/  @!P5 PRMT R7, R67, 0x5410, RZ ;  /* 0x000054104307d816 */ /* 0x000fe200000000ff */
[----:B------:R-:W-:Y:S01]  /*1db70*/  FMUL.FTZ R67, R0, R103 ;  /* 0x0000006700437220 */ /* 0x000fe20000410000 */
[----:B------:R-:W-:Y:S02]  /*1db80*/  @!P2 PRMT R6, R18, 0x5410, RZ ;  /* 0x000054101206a816 */ /* 0x000fe400000000ff */
[----:B------:R-:W-:Y:S01]  /*1db90*/  IADD3 R18, P1, R150, UR38, RZ ;  /* 0x0000002696127c10 */ /* 0x000fe2000ff3e0ff */
[----:B--2---:R-:W-:Y:S02]  /*1dba0*/  @!P4 HFMA2.BF16_V2 R112, -RZ.H0_H0, RZ.H0_H0, -R3.H0_H0 ;  /* 0x200000ffff70c231 */ /* 0x004fe40000340903 */
[----:B-----5:R-:W-:Y:S03]  /*1dbb0*/  @!P3 HFMA2.BF16_V2 R224, -RZ.H0_H0, RZ.H0_H0, -R2.H0_H0 ;  /* 0x200000ffffe0b231 */ /* 0x020fe60000340902 */
[----:B------:R-:W-:Y:S01]  /*1dbc0*/  PRMT R66, R112, 0x7610, R66 ;  /* 0x0000761070427816 */ /* 0x000fe20000000042 */
[----:B------:R-:W-:Y:S03]  /*1dbd0*/  @!P4 STL.S16 [R1+0x58], R112 ;  /* 0x000058700100c387 */ /* 0x000fe60000100600 */
[----:B------:R-:W-:Y:S01]  /*1dbe0*/  @!P4 PRMT R3, R66, 0x5410, RZ ;  /* 0x000054104203c816 */ /* 0x000fe200000000ff */
[----:B------:R-:W-:Y:S01]  /*1dbf0*/  @!P3 STL.S16 [R1+0x54], R224 ;  /* 0x000054e00100b387 */ /* 0x000fe20000100600 */
[----:B------:R-:W-:Y:S03]  /*1dc00*/  PRMT R19, R224, 0x7610, R19 ;  /* 0x00007610e0137816 */ /* 0x000fe60000000013 */
[----:B------:R-:W-:Y:S01]  /*1dc10*/  @!P2 STL.S16 [R1+0x50], R153 ;  /* 0x000050990100a387 */ /* 0x000fe20000100600 */
[----:B------:R-:W-:Y:S02]  /*1dc20*/  @!P3 PRMT R2, R19, 0x5410, RZ ;  /* 0x000054101302b816 */ /* 0x000fe400000000ff */
[----:B------:R-:W-:Y:S01]  /*1dc30*/  IADD3.X R19, R151, UR24, RZ, P1, !PT ;  /* 0x0000001897137c10 */ /* 0x000fe20008ffe4ff */
[----:B------:R1:W2:Y:S04]  /*1dc40*/  LDL.S16 R66, [R1+0x5c] ;  /* 0x00005c0001427983 */ /* 0x0002a80000100600 */
[----:B------:R3:W-:Y:S04]  /*1dc50*/  STG.E.U16 [R148.64], R3 ;  /* 0x0000000394007986 */ /* 0x0007e8000c101520 */
[----:B------:R4:W-:Y:S04]  /*1dc60*/  STG.E.U16 [R148.64+0x2], R2 ;  /* 0x0000020294007986 */ /* 0x0009e8000c101520 */
[----:B------:R-:W-:Y:S04]  /*1dc70*/  STG.E.U16 [R150.64], R6 ;  /* 0x0000000696007986 */ /* 0x000fe8000c101520 */
[----:B------:R5:W-:Y:S04]  /*1dc80*/  STG.E.U16 [R150.64+0x2], R7 ;  /* 0x0000020796007986 */ /* 0x000be8000c101520 */
[----:B------:R1:W-:Y:S01]  /*1dc90*/  @!P5 STL.S16 [R1+0x70], R156 ;  /* 0x0000709c0100d387 */ /* 0x0003e20000100600 */
[----:B---3--:R-:W-:Y:S04]  /*1dca0*/  LOP3.LUT R3, R121, UR14, R162, 0x96, !PT ;  /* 0x0000000e79037c12 */ /* 0x008fe8000f8e96a2 */
[----:B----4-:R-:W-:Y:S04]  /*1dcb0*/  LOP3.LUT R2, R3, 0xff, RZ, 0xc0, !PT ;  /* 0x000000ff03027812 */ /* 0x010fe800078ec0ff */
[C---:B------:R-:W-:Y:S02]  /*1dcc0*/  ISETP.GE.U32.AND P0, PT, R225.reuse, R2, PT ;  /* 0x00000002e100720c */ /* 0x040fe40003f06070 */
[----:B------:R-:W-:Y:S01]  /*1dcd0*/  F2FP.BF16.PACK_AB R2, R74, R157 ;  /* 0x0000009d4a02723e */ /* 0x000fe200000010ff */
[----:B-----5:R-:W-:Y:S03]  /*1dce0*/  FMUL.FTZ R7, R0, R139 ;  /* 0x0000008b00077220 */ /* 0x020fe60000410000 */
[C---:B------:R-:W-:Y:S04]  /*1dcf0*/  PRMT R79, R2.reuse, 0x7632, R79 ;  /* 0x00007632024f7816 */ /* 0x040fe8000000004f */
[----:B------:R-:W-:Y:S03]  /*1dd00*/  PRMT R112, R2, 0x5410, R79 ;  /* 0x0000541002707816 */ /* 0x000fe6000000004f */
[----:B------:R-:W-:Y:S05]  /*1dd10*/  @!P0 HFMA2.BF16_V2 R152, -RZ.H0_H0, RZ.H0_H0, -R2.H0_H0 ;  /* 0x200000ffff988231 */ /* 0x000fea0000340902 */
[----:B------:R-:W-:Y:S01]  /*1dd20*/  PRMT R6, R152, 0x7610, R6 ;  /* 0x0000761098067816 */ /* 0x000fe20000000006 */
[----:B------:R3:W-:Y:S03]  /*1dd30*/  @!P0 STL.S16 [R1+0x60], R152 ;  /* 0x0000609801008387 */ /* 0x0007e60000100600 */
[----:B------:R-:W-:Y:S02]  /*1dd40*/  @!P0 PRMT R2, R6, 0x5410, RZ ;  /* 0x0000541006028816 */ /* 0x000fe400000000ff */
[----:B------:R-:W-:Y:S02]  /*1dd50*/  LOP3.LUT R6, R140, 0xff, RZ, 0xc0, !PT ;  /* 0x000000ff8c067812 */ /* 0x000fe400078ec0ff */
[C---:B-1----:R-:W-:Y:S01]  /*1dd60*/  IADD3 R156, P0, R148.reuse, UR26, RZ ;  /* 0x0000001a949c7c10 */ /* 0x042fe2000ff1e0ff */
[----:B------:R1:W-:Y:S01]  /*1dd70*/  STG.E.U16 [R18.64], R2 ;  /* 0x0000000212007986 */ /* 0x0003e2000c101520 */
[----:B------:R-:W-:Y:S02]  /*1dd80*/  ISETP.GE.U32.AND P5, PT, R225, R6, PT ;  /* 0x00000006e100720c */ /* 0x000fe40003fa6070 */
[--C-:B------:R-:W-:Y:S02]  /*1dd90*/  SHF.R.U32.HI R6, RZ, 0x18, R3.reuse ;  /* 0x00000018ff067819 */ /* 0x100fe40000011603 */
[----:B------:R-:W-:Y:S02]  /*1dda0*/  IADD3.X R157, R149, UR25, RZ, P0, !PT ;  /* 0x00000019959d7c10 */ /* 0x000fe400087fe4ff */
[----:B------:R-:W-:Y:S02]  /*1ddb0*/  ISETP.GE.U32.AND P3, PT, R225, R6, PT ;  /* 0x00000006e100720c */ /* 0x000fe40003f66070 */
[----:B---3--:R-:W-:Y:S04]  /*1ddc0*/  IADD3 R152, P1, R148, UR28, RZ ;  /* 0x0000001c94987c10 */ /* 0x008fe8000ff3e0ff */
[----:B------:R-:W-:Y:S02]  /*1ddd0*/  IADD3.X R153, R149, UR27, RZ, P1, !PT ;  /* 0x0000001b95997c10 */ /* 0x000fe40008ffe4ff */
[----:B-1----:R-:W-:Y:S01]  /*1dde0*/  LOP3.LUT R2, R3, 0xffff, RZ, 0xc0, !PT ;  /* 0x0000ffff03027812 */ /* 0x002fe200078ec0ff */
[C---:B------:R-:W-:Y:S01]  /*1ddf0*/  FMUL.FTZ R19, R0.reuse, R135 ;  /* 0x0000008700137220 */ /* 0x040fe20000410000 */
[----:B------:R-:W-:Y:S01]  /*1de00*/  SHF.R.U32.HI R3, RZ, 0x10, R3 ;  /* 0x00000010ff037819 */ /* 0x000fe20000011603 */
[----:B------:R-:W-:Y:S01]  /*1de10*/  FMUL.FTZ R18, R0, R134 ;  /* 0x0000008600127220 */ /* 0x000fe20000410000 */
[----:B------:R-:W-:Y:S02]  /*1de20*/  SHF.R.U32.HI R2, RZ, 0x8, R2 ;  /* 0x00000008ff027819 */ /* 0x000fe40000011602 */
[----:B------:R-:W-:Y:S02]  /*1de30*/  LOP3.LUT R3, R3, 0xff, RZ, 0xc0, !PT ;  /* 0x000000ff03037812 */ /* 0x000fe400078ec0ff */
[----:B------:R-:W-:Y:S02]  /*1de40*/  LOP3.LUT R2, R2, 0xffff, RZ, 0xc0, !PT ;  /* 0x0000ffff02027812 */ /* 0x000fe400078ec0ff */
[C---:B------:R-:W-:Y:S02]  /*1de50*/  ISETP.GE.U32.AND P0, PT, R225.reuse, R3, PT ;  /* 0x00000003e100720c */ /* 0x040fe40003f06070 */
[C---:B------:R-:W-:Y:S02]  /*1de60*/  ISETP.GE.U32.AND P2, PT, R225.reuse, R2, PT ;  /* 0x00000002e100720c */ /* 0x040fe40003f46070 */
[----:B------:R-:W-:Y:S04]  /*1de70*/  SHF.R.U32.HI R2, RZ, 0x10, R140 ;  /* 0x00000010ff027819 */ /* 0x000fe8000001168c */
[----:B------:R-:W-:Y:S02]  /*1de80*/  LOP3.LUT R6, R2, 0xff, RZ, 0xc0, !PT ;  /* 0x000000ff02067812 */ /* 0x000fe400078ec0ff */
[----:B------:R-:W-:Y:S02]  /*1de90*/  LOP3.LUT R2, R140, 0xffff, RZ, 0xc0, !PT ;  /* 0x0000ffff8c027812 */ /* 0x000fe400078ec0ff */
[C---:B------:R-:W-:Y:S01]  /*1dea0*/  ISETP.GE.U32.AND P6, PT, R225.reuse, R6, PT ;  /* 0x00000006e100720c */ /* 0x040fe20003fc6070 */
[----:B------:R-:W-:Y:S01]  /*1deb0*/  FMUL.FTZ R6, R0, R138 ;  /* 0x0000008a00067220 */ /* 0x000fe20000410000 */
[----:B------:R-:W-:Y:S04]  /*1dec0*/  SHF.R.U32.HI R2, RZ, 0x8, R2 ;  /* 0x00000008ff027819 */ /* 0x000fe80000011602 */
[----:B------:R-:W-:Y:S04]  /*1ded0*/  LOP3.LUT R2, R2, 0xffff, RZ, 0xc0, !PT ;  /* 0x0000ffff02027812 */ /* 0x000fe800078ec0ff */
[----:B------:R-:W-:Y:S02]  /*1dee0*/  ISETP.GE.U32.AND P4, PT, R225, R2, PT ;  /* 0x00000002e100720c */ /* 0x000fe40003f86070 */
[----:B------:R-:W1:Y:S02]  /*1def0*/  MUFU.EX2 R2, R22 ;  /* 0x0000001600027308 */ /* 0x000e640000000800 */
[----:B-1----:R-:W-:Y:S01]  /*1df00*/  F2FP.BF16.PACK_AB R73, R2, R73 ;  /* 0x000000490249723e */ /* 0x002fe200000010ff */
[----:B------:R-:W-:Y:S02]  /*1df10*/  FMUL.FTZ R22, R0, R130 ;  /* 0x0000008200167220 */ /* 0x000fe40000410000 */
[----:B------:R-:W-:Y:S01]  /*1df20*/  FADD.FTZ R92, R2, R92 ;  /* 0x0000005c025c7221 */ /* 0x000fe20000010000 */
[----:B------:R-:W-:Y:S01]  /*1df30*/  PRMT R72, R73, 0x7632, R72 ;  /* 0x0000763249487816 */ /* 0x000fe20000000048 */
[----:B--2---:R-:W-:Y:S05]  /*1df40*/  @!P2 HFMA2.BF16_V2 R66, -RZ.H0_H0, RZ.H0_H0, -R79.H0_H0 ;  /* 0x200000ffff42a231 */ /* 0x004fea000034094f */
[----:B------:R-:W-:Y:S01]  /*1df50*/  PRMT R3, R66, 0x7610, R3 ;  /* 0x0000761042037816 */ /* 0x000fe20000000003 */
[----:B------:R1:W-:Y:S03]  /*1df60*/  @!P2 STL.S16 [R1+0x5c], R66 ;  /* 0x00005c420100a387 */ /* 0x0003e60000100600 */
[----:B------:R-:W-:Y:S01]  /*1df70*/  @!P2 PRMT R79, R3, 0x5410, RZ ;  /* 0x00005410034fa816 */ /* 0x000fe200000000ff */
[----:B------:R2:W3:Y:S01]  /*1df80*/  LDL.S16 R90, [R1+0x78] ;  /* 0x00007800015a7983 */ /* 0x0004e20000100600 */
[----:B------:R-:W4:Y:S03]  /*1df90*/  MUFU.EX2 R3, R190 ;  /* 0x000000be00037308 */ /* 0x000f260000000800 */
[----:B------:R2:W5:Y:S04]  /*1dfa0*/  LDL.S16 R86, [R1+0x74] ;  /* 0x0000740001567983 */ /* 0x0005680000100600 */
[----:B------:R2:W2:Y:S04]  /*1dfb0*/  LDL.S16 R88, [R1+0x6c] ;  /* 0x00006c0001587983 */ /* 0x0004a80000100600 */
[----:B------:R2:W2:Y:S04]  /*1dfc0*/  LDL.S16 R95, [R1+0x68] ;  /* 0x00006800015f7983 */ /* 0x0004a80000100600 */
[----:B------:R-:W-:Y:S01]  /*1dfd0*/  STG.E.U16 [R156.64], R79 ;  /* 0x0000004f9c007986 */ /* 0x000fe2000c101520 */
[----:B-1----:R-:W-:Y:S01]  /*1dfe0*/  FMUL.FTZ R66, R0, R102 ;  /* 0x0000006600427220 */ /* 0x002fe20000410000 */
[----:B------:R-:W-:Y:S02]  /*1dff0*/  LOP3.LUT R0, R120, 0xff, RZ, 0xc0, !PT ;  /* 0x000000ff78007812 */ /* 0x000fe400078ec0ff */
[----:B----4-:R-:W-:Y:S01]  /*1e000*/  F2FP.BF16.PACK_AB R75, R76, R3 ;  /* 0x000000034c4b723e */ /* 0x010fe200000010ff */
[----:B------:R-:W-:Y:S01]  /*1e010*/  FADD.FTZ R3, R3, R87 ;  /* 0x0000005703037221 */ /* 0x000fe20000010000 */
[----:B------:R-:W-:Y:S01]  /*1e020*/  ISETP.GE.U32.AND P2, PT, R225, R0, PT ;  /* 0x00000000e100720c */ /* 0x000fe20003f46070 */
[----:B------:R1:W-:Y:S01]  /*1e030*/  MUFU.EX2 R87, R202 ;  /* 0x000000ca00577308 */ /* 0x0003e20000000800 */
[----:B------:R-:W-:Y:S02]  /*1e040*/  PRMT R74, R75, 0x7632, R74 ;  /* 0x000076324b4a7816 */ /* 0x000fe4000000004a */
[----:B------:R-:W-:Y:S04]  /*1e050*/  LOP3.LUT R0, R120, 0xffff, RZ, 0xc0, !PT ;  /* 0x0000ffff78007812 */ /* 0x000fe800078ec0ff */
[----:B------:R-:W-:Y:S04]  /*1e060*/  SHF.R.U32.HI R0, RZ, 0x8, R0 ;  /* 0x00000008ff007819 */ /* 0x000fe80000011600 */
[----:B------:R-:W-:Y:S04]  /*1e070*/  LOP3.LUT R0, R0, 0xffff, RZ, 0xc0, !PT ;  /* 0x0000ffff00007812 */ /* 0x000fe800078ec0ff */
[C---:B------:R-:W-:Y:S02]  /*1e080*/  ISETP.GE.U32.AND P1, PT, R225.reuse, R0, PT ;  /* 0x00000000e100720c */ /* 0x040fe40003f26070 */
[----:B------:R-:W-:Y:S04]  /*1e090*/  SHF.R.U32.HI R0, RZ, 0x10, R120 ;  /* 0x00000010ff007819 */ /* 0x000fe80000011678 */
[----:B------:R-:W-:Y:S02]  /*1e0a0*/  LOP3.LUT R0, R0, 0xff, RZ, 0xc0, !PT ;  /* 0x000000ff00007812 */ /* 0x000fe400078ec0ff */
[----:B-1----:R-:W-:Y:S01]  /*1e0b0*/  PRMT R202, R225, 0x7054, R225 ;  /* 0x00007054e1ca7816 */ /* 0x002fe200000000e1 */
[----:B---3--:R-:W-:Y:S02]  /*1e0c0*/  @!P0 HFMA2.BF16_V2 R90, -RZ.H0_H0, RZ.H0_H0, -R73.H0_H0 ;  /* 0x200000ffff5a8231 */ /* 0x008fe40000340949 */
[----:B-----5:R-:W-:Y:S03]  /*1e0d0*/  @!P3 HFMA2.BF16_V2 R86, -RZ.H0_H0, RZ.H0_H0, -R72.H0_H0 ;  /* 0x200000ffff56b231 */ /* 0x020fe60000340948 */
[----:B------:R-:W-:Y:S01]  /*1e0e0*/  PRMT R83, R90, 0x7610, R83 ;  /* 0x000076105a537816 */ /* 0x000fe20000000053 */
[----:B------:R1:W-:Y:S01]  /*1e0f0*/  @!P0 STL.S16 [R1+0x78], R90 ;  /* 0x0000785a01008387 */ /* 0x0003e20000100600 */
[----:B--2---:R-:W-:Y:S01]  /*1e100*/  @!P5 HFMA2.BF16_V2 R88, -RZ.H0_H0, RZ.H0_H0, -R75.H0_H0 ;  /* 0x200000ffff58d231 */ /* 0x004fe2000034094b */
[----:B------:R-:W-:Y:S02]  /*1e110*/  PRMT R99, R86, 0x7610, R99 ;  /* 0x0000761056637816 */ /* 0x000fe40000000063 */
[----:B------:R2:W3:Y:S01]  /*1e120*/  LDL.S16 R93, [R1+0x64] ;  /* 0x00006400015d7983 */ /* 0x0004e20000100600 */
[----:B------:R-:W-:Y:S01]  /*1e130*/  @!P4 HFMA2.BF16_V2 R95, -RZ.H0_H0, RZ.H0_H0, -R74.H0_H0 ;  /* 0x200000ffff5fc231 */ /* 0x000fe2000034094a */
[----:B------:R-:W-:Y:S02]  /*1e140*/  PRMT R2, R88, 0x7610, R2 ;  /* 0x0000761058027816 */ /* 0x000fe40000000002 */
[----:B------:R-:W-:Y:S02]  /*1e150*/  @!P3 STL.S16 [R1+0x74], R86 ;  /* 0x000074560100b387 */ /* 0x000fe40000100600 */
[----:B------:R-:W-:Y:S02]  /*1e160*/  PRMT R102, R95, 0x7610, R102 ;  /* 0x000076105f667816 */ /* 0x000fe40000000066 */
[----:B------:R4:W-:Y:S04]  /*1e170*/  @!P5 STL.S16 [R1+0x6c], R88 ;  /* 0x00006c580100d387 */ /* 0x0009e80000100600 */
[----:B------:R2:W5:Y:S04]  /*1e180*/  LDL.S16 R108, [R1+0x80] ;  /* 0x00008000016c7983 */ /* 0x0005680000100600 */
[----:B------:R2:W-:Y:S04]  /*1e190*/  @!P4 STL.S16 [R1+0x68], R95 ;  /* 0x0000685f0100c387 */ /* 0x0005e80000100600 */
[----:B------:R3:W5:Y:S01]  /*1e1a0*/  LDL.S16 R110, [R1+0x7c] ;  /* 0x00007c00016e7983 */ /* 0x0007620000100600 */
[----:B-1----:R-:W-:Y:S02]  /*1e1b0*/  PRMT R90, R73, 0x5410, R72 ;  /* 0x00005410495a7816 */ /* 0x002fe40000000048 */
[----:B------:R-:W-:Y:S01]  /*1e1c0*/  @!P3 PRMT R72, R99, 0x5410, RZ ;  /* 0x000054106348b816 */ /* 0x000fe200000000ff */
[----:B------:R1:W5:Y:S01]  /*1e1d0*/  LDL.S16 R113, [R1+0x88] ;  /* 0x0000880001717983 */ /* 0x0003620000100600 */
[----:B------:R-:W-:Y:S01]  /*1e1e0*/  ISETP.GE.U32.AND P3, PT, R225, R106, PT ;  /* 0x0000006ae100720c */ /* 0x000fe20003f66070 */
[----:B------:R-:W-:Y:S01]  /*1e1f0*/  MUFU.EX2 R99, R199 ;  /* 0x000000c700637308 */ /* 0x000fe20000000800 */
[----:B------:R-:W-:Y:S01]  /*1e200*/  @!P0 PRMT R73, R83, 0x5410, RZ ;  /* 0x0000541053498816 */ /* 0x000fe200000000ff */
[----:B------:R1:W-:Y:S01]  /*1e210*/  STG.E.U16 [R152.64+0x2], R72 ;  /* 0x0000024898007986 */ /* 0x0003e2000c101520 */
[----:B------:R-:W-:Y:S02]  /*1e220*/  ISETP.GE.U32.AND P0, PT, R225, R0, PT ;  /* 0x00000000e100720c */ /* 0x000fe40003f06070 */
[----:B------:R-:W-:Y:S01]  /*1e230*/  SHF.R.U32.HI R0, RZ, 0x18, R120 ;  /* 0x00000018ff007819 */ /* 0x000fe20000011678 */
[----:B------:R-:W-:Y:S01]  /*1e240*/  STG.E.U16 [R152.64], R73 ;  /* 0x0000004998007986 */ /* 0x000fe2000c101520 */
[----:B----4-:R-:W-:Y:S02]  /*1e250*/  PRMT R88, R75, 0x5410, R74 ;  /* 0x000054104b587816 */ /* 0x010fe4000000004a */
[----:B------:R-:W-:Y:S01]  /*1e260*/  @!P5 PRMT R75, R2, 0x5410, RZ ;  /* 0x00005410024bd816 */ /* 0x000fe200000000ff */
[----:B------:R-:W-:Y:S01]  /*1e270*/  FADD.FTZ R2, R77, R89 ;  /* 0x000000594d027221 */ /* 0x000fe20000010000 */
[----:B------:R-:W-:Y:S01]  /*1e280*/  F2FP.BF16.PACK_AB R77, R78, R77 ;  /* 0x0000004d4e4d723e */ /* 0x000fe200000010ff */
[----:B------:R-:W4:Y:S01]  /*1e290*/  MUFU.EX2 R83, R146 ;  /* 0x0000009200537308 */ /* 0x000f220000000800 */
[----:B------:R-:W-:Y:S01]  /*1e2a0*/  @!P4 PRMT R74, R102, 0x5410, RZ ;  /* 0x00005410664ac816 */ /* 0x000fe200000000ff */
[----:B------:R-:W-:Y:S01]  /*1e2b0*/  FADD.FTZ R104, R78, R2 ;  /* 0x000000024e687221 */ /* 0x000fe20000010000 */
[----:B------:R-:W-:Y:S01]  /*1e2c0*/  F2FP.BF16.PACK_AB R2, R84, R85 ;  /* 0x000000555402723e */ /* 0x000fe200000010ff */
[----:B--2---:R-:W-:Y:S01]  /*1e2d0*/  FADD.FTZ R95, R76, R3 ;  /* 0x000000034c5f7221 */ /* 0x004fe20000010000 */
[----:B------:R-:W-:Y:S01]  /*1e2e0*/  PRMT R76, R77, 0x7632, R76 ;  /* 0x000076324d4c7816 */ /* 0x000fe2000000004c */
[----:B------:R-:W-:Y:S01]  /*1e2f0*/  STG.E.U16 [R148.64+0x12], R74 ;  /* 0x0000124a94007986 */ /* 0x000fe2000c101520 */
[----:B------:R-:W-:Y:S01]  /*1e300*/  ISETP.GE.U32.AND P4, PT, R225, R0, PT ;  /* 0x00000000e100720c */ /* 0x000fe20003f86070 */
[----:B------:R-:W-:Y:S01]  /*1e310*/  IMAD.WIDE.U32 R102, R213, -0x2daee0ad, RZ ;  /* 0xd2511f53d5667825 */ /* 0x000fe200078e00ff */
[----:B------:R-:W-:Y:S01]  /*1e320*/  PRMT R89, R77, 0x5410, R76 ;  /* 0x000054104d597816 */ /* 0x000fe2000000004c */
[----:B------:R-:W-:Y:S01]  /*1e330*/  STG.E.U16 [R148.64+0x10], R75 ;  /* 0x0000104b94007986 */ /* 0x000fe2000c101520 */
[----:B------:R-:W2:Y:S01]  /*1e340*/  MUFU.EX2 R86, R154 ;  /* 0x0000009a00567308 */ /* 0x000ea20000000800 */
[----:B------:R-:W-:Y:S01]  /*1e350*/  FADD.FTZ R0, R82, R92 ;  /* 0x0000005c52007221 */ /* 0x000fe20000010000 */
[----:B------:R-:W-:Y:S01]  /*1e360*/  LOP3.LUT R78, R103, UR13, R160, 0x96, !PT ;  /* 0x0000000d674e7c12 */ /* 0x000fe2000f8e96a0 */
[----:B------:R-:W-:Y:S01]  /*1e370*/  FADD.FTZ R3, R85, R96 ;  /* 0x0000006055037221 */ /* 0x000fe20000010000 */
[----:B------:R-:W-:Y:S01]  /*1e380*/  LOP3.LUT R139, R102, 0xff, RZ, 0xc0, !PT ;  /* 0x000000ff668b7812 */ /* 0x000fe200078ec0ff */
[----:B------:R-:W-:Y:S01]  /*1e390*/  FADD.FTZ R107, R80, R0 ;  /* 0x00000000506b7221 */ /* 0x000fe20000010000 */
[----:B------:R-:W-:Y:S01]  /*1e3a0*/  LOP3.LUT R0, R78, 0xffff, RZ, 0xc0, !PT ;  /* 0x0000ffff4e007812 */ /* 0x000fe200078ec0ff */
[----:B------:R-:W-:Y:S01]  /*1e3b0*/  FADD.FTZ R105, R84, R3 ;  /* 0x0000000354697221 */ /* 0x000fe20000010000 */
[----:B------:R-:W-:Y:S01]  /*1e3c0*/  F2FP.BF16.PACK_AB R3, R80, R82 ;  /* 0x000000525003723e */ /* 0x000fe200000010ff */
[----:B------:R-:W-:Y:S01]  /*1e3d0*/  FADD.FTZ R82, R94, R95 ;  /* 0x0000005f5e527221 */ /* 0x000fe20000010000 */
[----:B------:R-:W-:Y:S01]  /*1e3e0*/  SHF.R.U32.HI R0, RZ, 0x8, R0 ;  /* 0x00000008ff007819 */ /* 0x000fe20000011600 */
[----:B------:R-:W-:Y:S01]  /*1e3f0*/  MUFU.EX2 R95, R200 ;  /* 0x000000c8005f7308 */ /* 0x000fe20000000800 */
[----:B------:R-:W-:Y:S02]  /*1e400*/  F2FP.BF16.PACK_AB R80, R91, R94 ;  /* 0x0000005e5b50723e */ /* 0x000fe400000010ff */
[----:B------:R-:W-:Y:S02]  /*1e410*/  LOP3.LUT R0, R0, 0xffff, RZ, 0xc0, !PT ;  /* 0x0000ffff00007812 */ /* 0x000fe400078ec0ff */
[----:B------:R-:W-:Y:S02]  /*1e420*/  LOP3.LUT R111, R78, 0xff, RZ, 0xc0, !PT ;  /* 0x000000ff4e6f7812 */ /* 0x000fe400078ec0ff */
[--C-:B------:R-:W-:Y:S02]  /*1e430*/  SHF.R.U32.HI R85, RZ, 0x18, R78.reuse ;  /* 0x00000018ff557819 */ /* 0x100fe4000001164e */
[----:B------:R-:W-:Y:S01]  /*1e440*/  SHF.R.U32.HI R78, RZ, 0x10, R78 ;  /* 0x00000010ff4e7819 */ /* 0x000fe2000001164e */
[----:B------:R-:W-:Y:S01]  /*1e450*/  MUFU.EX2 R92, R201 ;  /* 0x000000c9005c7308 */ /* 0x000fe20000000800 */
[----:B------:R-:W-:Y:S02]  /*1e460*/  ISETP.GE.U32.AND P5, PT, R225, R85, PT ;  /* 0x00000055e100720c */ /* 0x000fe40003fa6070 */
[----:B------:R-:W-:Y:S02]  /*1e470*/  LOP3.LUT R78, R78, 0xff, RZ, 0xc0, !PT ;  /* 0x000000ff4e4e7812 */ /* 0x000fe400078ec0ff */
[----:B------:R-:W-:Y:S02]  /*1e480*/  F2FP.BF16.PACK_AB R85, R81, R101 ;  /* 0x000000655155723e */ /* 0x000fe400000010ff */
[----:B-1----:R-:W-:Y:S03]  /*1e490*/  IADD3 R72, R206, 0x1, RZ ;  /* 0x00000001ce487810 */ /* 0x002fe60007ffe0ff */
[----:B------:R-:W-:Y:S01]  /*1e4a0*/  MUFU.EX2 R96, R197 ;  /* 0x000000c500607308 */ /* 0x000fe20000000800 */
[----:B------:R-:W-:Y:S01]  /*1e4b0*/  LOP3.LUT R72, R72, UR35, RZ, 0x3c, !PT ;  /* 0x0000002348487c12 */ /* 0x000fe2000f8e3cff */
[----:B---3--:R-:W-:Y:S05]  /*1e4c0*/  @!P6 HFMA2.BF16_V2 R93, -RZ.H0_H0, RZ.H0_H0, -R77.H0_H0 ;  /* 0x200000ffff5de231 */ /* 0x008fea000034094d */
[----:B------:R-:W-:Y:S01]  /*1e4d0*/  PRMT R114, R93, 0x7610, R114 ;  /* 0x000076105d727816 */ /* 0x000fe20000000072 */
[----:B------:R1:W-:Y:S03]  /*1e4e0*/  @!P6 STL.S16 [R1+0x64], R93 ;  /* 0x0000645d0100e387 */ /* 0x0003e60000100600 */
[----:B------:R-:W-:Y:S02]  /*1e4f0*/  @!P6 PRMT R77, R114, 0x5410, RZ ;  /* 0x00005410724de816 */ /* 0x000fe400000000ff */
[C---:B------:R-:W-:Y:S01]  /*1e500*/  ISETP.GE.U32.AND P6, PT, R225.reuse, R0, PT ;  /* 0x00000000e100720c */ /* 0x040fe20003fc6070 */
[----:B-----5:R-:W-:Y:S01]  /*1e510*/  @!P3 HFMA2.BF16_V2 R108, -RZ.H0_H0, RZ.H0_H0, -R76.H0_H0 ;  /* 0x200000ffff6cb231 */ /* 0x020fe2000034094c */
[----:B------:R-:W-:Y:S01]  /*1e520*/  PRMT R0, R2, 0x7632, R0 ;  /* 0x0000763202007816 */ /* 0x000fe20000000000 */
[----:B------:R3:W5:Y:S03]  /*1e530*/  LDL.S16 R114, [R1+0x84] ;  /* 0x0000840001727983 */ /* 0x0007660000100600 */
[----:B------:R-:W-:Y:S01]  /*1e540*/  PRMT R84, R108, 0x7610, R84 ;  /* 0x000076106c547816 */ /* 0x000fe20000000054 */
[----:B------:R3:W-:Y:S01]  /*1e550*/  @!P3 STL.S16 [R1+0x80], R108 ;  /* 0x0000806c0100b387 */ /* 0x0007e20000100600 */
[----:B------:R-:W-:Y:S02]  /*1e560*/  @!P2 HFMA2.BF16_V2 R110, -RZ.H0_H0, RZ.H0_H0, -R2.H0_H0 ;  /* 0x200000ffff6ea231 */ /* 0x000fe40000340902 */
[----:B------:R-:W-:Y:S01]  /*1e570*/  @!P3 PRMT R76, R84, 0x5410, RZ ;  /* 0x00005410544cb816 */ /* 0x000fe200000000ff */
[----:B------:R-:W-:Y:S01]  /*1e580*/  STG.E.U16 [R150.64+0x10], R77 ;  /* 0x0000104d96007986 */ /* 0x000fe2000c101520 */
[----:B------:R-:W-:Y:S01]  /*1e590*/  ISETP.GE.U32.AND P3, PT, R225, R78, PT ;  /* 0x0000004ee100720c */ /* 0x000fe20003f66070 */
[----:B------:R-:W-:Y:S01]  /*1e5a0*/  @!P1 HFMA2.BF16_V2 R113, -RZ.H0_H0, RZ.H0_H0, -R0.H0_H0 ;  /* 0x200000ffff719231 */ /* 0x000fe20000340900 */
[----:B------:R-:W-:Y:S01]  /*1e5b0*/  PRMT R94, R110, 0x7610, R94 ;  /* 0x000076106e5e7816 */ /* 0x000fe2000000005e */
[----:B------:R3:W-:Y:S01]  /*1e5c0*/  @!P2 STL.S16 [R1+0x7c], R110 ;  /* 0x00007c6e0100a387 */ /* 0x0007e20000100600 */
[----:B------:R-:W-:Y:S01]  /*1e5d0*/  PRMT R78, R3, 0x7632, R78 ;  /* 0x00007632034e7816 */ /* 0x000fe2000000004e */
[----:B------:R-:W-:Y:S02]  /*1e5e0*/  FADD.FTZ R84, R100, R104 ;  /* 0x0000006864547221 */ /* 0x000fe40000010000 */
[----:B------:R-:W-:Y:S01]  /*1e5f0*/  STG.E.U16 [R150.64+0x12], R76 ;  /* 0x0000124c96007986 */ /* 0x000fe2000c101520 */
[----:B-1----:R-:W1:Y:S01]  /*1e600*/  MUFU.EX2 R93, R196 ;  /* 0x000000c4005d7308 */ /* 0x002e620000000800 */
[----:B------:R-:W-:Y:S02]  /*1e610*/  FADD.FTZ R104, R98, R84 ;  /* 0x0000005462687221 */ /* 0x000fe40000010000 */
[----:B------:R-:W-:Y:S04]  /*1e620*/  FADD.FTZ R84, R101, R105 ;  /* 0x0000006965547221 */ /* 0x000fe80000010000 */
[----:B------:R-:W-:Y:S01]  /*1e630*/  FADD.FTZ R106, R81, R84 ;  /* 0x00000054516a7221 */ /* 0x000fe20000010000 */
[----:B------:R-:W-:Y:S01]  /*1e640*/  LOP3.LUT R84, R119, UR13, R194, 0x96, !PT ;  /* 0x0000000d77547c12 */ /* 0x000fe2000f8e96c2 */
[----:B----4-:R-:W-:Y:S01]  /*1e650*/  FADD.FTZ R81, R83, R107 ;  /* 0x0000006b53517221 */ /* 0x010fe20000010000 */
[----:B--2---:R-:W-:Y:S02]  /*1e660*/  F2FP.BF16.PACK_AB R83, R86, R83 ;  /* 0x000000535653723e */ /* 0x004fe400000010ff */
[----:B------:R-:W-:Y:S01]  /*1e670*/  LOP3.LUT R79, R84, 0xffff, RZ, 0xc0, !PT ;  /* 0x0000ffff544f7812 */ /* 0x000fe200078ec0ff */
[----:B---3--:R-:W-:Y:S01]  /*1e680*/  FADD.FTZ R108, R91, R82 ;  /* 0x000000525b6c7221 */ /* 0x008fe20000010000 */
[----:B------:R-:W-:Y:S01]  /*1e690*/  PRMT R91, R113, 0x7610, R91 ;  /* 0x00007610715b7816 */ /* 0x000fe2000000005b */
[----:B------:R-:W-:Y:S01]  /*1e6a0*/  FADD.FTZ R105, R86, R81 ;  /* 0x0000005156697221 */ /* 0x000fe20000010000 */
[----:B------:R-:W-:Y:S02]  /*1e6b0*/  F2FP.BF16.PACK_AB R82, R98, R100 ;  /* 0x000000646252723e */ /* 0x000fe400000010ff */
[----:B------:R-:W-:Y:S01]  /*1e6c0*/  PRMT R98, R2, 0x5410, R0 ;  /* 0x0000541002627816 */ /* 0x000fe20000000000 */
[----:B------:R-:W-:Y:S01]  /*1e6d0*/  MUFU.EX2 R100, R195 ;  /* 0x000000c300647308 */ /* 0x000fe20000000800 */
[----:B------:R-:W-:Y:S01]  /*1e6e0*/  @!P1 PRMT R0, R91, 0x5410, RZ ;  /* 0x000054105b009816 */ /* 0x000fe200000000ff */
[----:B------:R2:W3:Y:S01]  /*1e6f0*/  LDL.S16 R110, [R1+0x94] ;  /* 0x00009400016e7983 */ /* 0x0004e20000100600 */
[----:B------:R-:W-:Y:S02]  /*1e700*/  PRMT R91, R3, 0x5410, R78 ;  /* 0x00005410035b7816 */ /* 0x000fe4000000004e */
[----:B------:R-:W-:Y:S01]  /*1e710*/  LOP3.LUT R81, R84, 0xff, RZ, 0xc0, !PT ;  /* 0x000000ff54517812 */ /* 0x000fe200078ec0ff */
[----:B------:R4:W-:Y:S01]  /*1e720*/  @!P1 STL.S16 [R1+0x88], R113 ;  /* 0x0000887101009387 */ /* 0x0009e20000100600 */
[----:B------:R-:W-:Y:S02]  /*1e730*/  @!P2 PRMT R2, R94, 0x5410, RZ ;  /* 0x000054105e02a816 */ /* 0x000fe400000000ff */
[----:B------:R-:W-:Y:S01]  /*1e740*/  ISETP.GE.U32.AND P2, PT, R225, R81, PT ;  /* 0x00000051e100720c */ /* 0x000fe20003f46070 */
[----:B------:R2:W2:Y:S01]  /*1e750*/  LDL.S16 R125, [R1+0x90] ;  /* 0x00009000017d7983 */ /* 0x0004a20000100600 */
[----:B------:R-:W-:Y:S01]  /*1e760*/  SHF.R.U32.HI R79, RZ, 0x8, R79 ;  /* 0x00000008ff4f7819 */ /* 0x000fe2000001164f */
[----:B------:R-:W-:Y:S01]  /*1e770*/  FADD.FTZ R81, R99, R108 ;  /* 0x0000006c63517221 */ /* 0x000fe20000010000 */
[----:B------:R-:W-:Y:S01]  /*1e780*/  F2FP.BF16.PACK_AB R86, R87, R99 ;  /* 0x000000635756723e */ /* 0x000fe200000010ff */
[----:B------:R1:W-:Y:S01]  /*1e790*/  STG.E.U16 [R156.64+0xe], R2 ;  /* 0x00000e029c007986 */ /* 0x0003e2000c101520 */
[--C-:B------:R-:W-:Y:S01]  /*1e7a0*/  SHF.R.U32.HI R138, RZ, 0x18, R84.reuse ;  /* 0x00000018ff8a7819 */ /* 0x100fe20000011654 */
[----:B------:R-:W-:Y:S01]  /*1e7b0*/  MUFU.EX2 R99, R212 ;  /* 0x000000d400637308 */ /* 0x000fe20000000800 */
[----:B------:R-:W-:Y:S01]  /*1e7c0*/  SHF.R.U32.HI R84, RZ, 0x10, R84 ;  /* 0x00000010ff547819 */ /* 0x000fe20000011654 */
[----:B------:R5:W-:Y:S03]  /*1e7d0*/  STG.E.U16 [R156.64+0x10], R0 ;  /* 0x000010009c007986 */ /* 0x000be6000c101520 */
[----:B------:R-:W-:Y:S02]  /*1e7e0*/  LOP3.LUT R73, R84, 0xff, RZ, 0xc0, !PT ;  /* 0x000000ff54497812 */ /* 0x000fe400078ec0ff */
[----:B------:R-:W-:Y:S03]  /*1e7f0*/  PRMT R84, R85, 0x7632, R84 ;  /* 0x0000763255547816 */ /* 0x000fe60000000054 */
[----:B------:R-:W-:Y:S01]  /*1e800*/  MUFU.EX2 R94, R198 ;  /* 0x000000c6005e7308 */ /* 0x000fe20000000800 */
[----:B----4-:R2:W2:Y:S01]  /*1e810*/  LDL.S16 R113, [R1+0x8c] ;  /* 0x00008c0001717983 */ /* 0x0104a20000100600 */
[----:B-1----:R-:W-:Y:S01]  /*1e820*/  PRMT R2, R86, 0x7632, R2 ;  /* 0x0000763256027816 */ /* 0x002fe20000000002 */
[----:B-----5:R-:W-:Y:S05]  /*1e830*/  @!P0 HFMA2.BF16_V2 R114, -RZ.H0_H0, RZ.H0_H0, -R3.H0_H0 ;  /* 0x200000ffff728231 */ /* 0x020fea0000340903 */
[----:B------:R-:W-:Y:S01]  /*1e840*/  PRMT R101, R114, 0x7610, R101 ;  /* 0x0000761072657816 */ /* 0x000fe20000000065 */
[----:B------:R1:W-:Y:S03]  /*1e850*/  @!P0 STL.S16 [R1+0x84], R114 ;  /* 0x0000847201008387 */ /* 0x0003e60000100600 */
[----:B------:R-:W-:Y:S02]  /*1e860*/  @!P0 PRMT R3, R101, 0x5410, RZ ;  /* 0x0000541065038816 */ /* 0x000fe400000000ff */
[----:B------:R-:W-:Y:S01]  /*1e870*/  ISETP.GE.U32.AND P0, PT, R225, R111, PT ;  /* 0x0000006fe100720c */ /* 0x000fe20003f06070 */
[----:B------:R-:W5:Y:S01]  /*1e880*/  MUFU.EX2 R101, R209 ;  /* 0x000000d100657308 */ /* 0x000f620000000800 */
[----:B------:R-:W-:Y:S01]  /*1e890*/  F2FP.BF16.PACK_AB R111, R92, R93 ;  /* 0x0000005d5c6f723e */ /* 0x000fe200000010ff */
[----:B------:R3:W-:Y:S03]  /*1e8a0*/  STG.E.U16 [R152.64+0x10], R3 ;  /* 0x0000100398007986 */ /* 0x0007e6000c101520 */
[----:B------:R-:W-:Y:S01]  /*1e8b0*/  PRMT R0, R111, 0x7610, R0 ;  /* 0x000076106f007816 */ /* 0x000fe20000000000 */
[----:B-1----:R1:W4:Y:S01]  /*1e8c0*/  LDL.S16 R114, [R1+0x9c] ;  /* 0x00009c0001727983 */ /* 0x0023220000100600 */
[----:B-----5:R-:W-:Y:S01]  /*1e8d0*/  F2FP.BF16.PACK_AB R131, R99, R101 ;  /* 0x000000656383723e */ /* 0x020fe200000010ff */
[----:B---3--:R-:W-:Y:S01]  /*1e8e0*/  @!P4 HFMA2.BF16_V2 R110, -RZ.H0_H0, RZ.H0_H0, -R78.H0_H0 ;  /* 0x200000ffff6ec231 */ /* 0x008fe2000034094e */
[----:B------:R-:W-:Y:S04]  /*1e8f0*/  SHF.R.U32.HI R3, RZ, 0x18, R118 ;  /* 0x00000018ff037819 */ /* 0x000fe80000011676 */
[----:B------:R-:W-:Y:S01]  /*1e900*/  PRMT R107, R110, 0x7610, R107 ;  /* 0x000076106e6b7816 */ /* 0x000fe2000000006b */
[----:B------:R3:W-:Y:S01]  /*1e910*/  @!P4 STL.S16 [R1+0x94], R110 ;  /* 0x0000946e0100c387 */ /* 0x0007e20000100600 */
[----:B--2---:R-:W-:Y:S02]  /*1e920*/  @!P0 HFMA2.BF16_V2 R125, -RZ.H0_H0, RZ.H0_H0, -R80.H0_H0 ;  /* 0x200000ffff7d8231 */ /* 0x004fe40000340950 */
[----:B------:R-:W-:Y:S01]  /*1e930*/  @!P4 PRMT R78, R107, 0x5410, RZ ;  /* 0x000054106b4ec816 */ /* 0x000fe200000000ff */
[----:B------:R1:W2:Y:S02]  /*1e940*/  LDL.S16 R123, [R1+0x98] ;  /* 0x00009800017b7983 */ /* 0x0002a40000100600 */
[----:B------:R-:W-:Y:S02]  /*1e950*/  PRMT R122, R125, 0x7610, R122 ;  /* 0x000076107d7a7816 */ /* 0x000fe4000000007a */
[----:B------:R1:W5:Y:S04]  /*1e960*/  LDL.S16 R107, [R1+0xa8] ;  /* 0x0000a800016b7983 */ /* 0x0003680000100600 */
[----:B------:R-:W-:Y:S04]  /*1e970*/  @!P0 STL.S16 [R1+0x90], R125 ;  /* 0x0000907d01008387 */ /* 0x000fe80000100600 */
[----:B------:R-:W-:Y:S01]  /*1e980*/  STG.E.U16 [R152.64+0x12], R78 ;  /* 0x0000124e98007986 */ /* 0x000fe2000c101520 */
[----:B---3--:R-:W-:Y:S01]  /*1e990*/  FADD.FTZ R110, R87, R81 ;  /* 0x00000051576e7221 */ /* 0x008fe20000010000 */
[----:B------:R-:W-:Y:S02]  /*1e9a0*/  LOP3.LUT R81, R79, 0xffff, RZ, 0xc0, !PT ;  /* 0x0000ffff4f517812 */ /* 0x000fe400078ec0ff */
[----:B------:R-:W-:Y:S02]  /*1e9b0*/  PRMT R79, R80, 0x7632, R79 ;  /* 0x00007632504f7816 */ /* 0x000fe4000000004f */
[----:B------:R-:W-:Y:S01]  /*1e9c0*/  ISETP.GE.U32.AND P1, PT, R225, R81, PT ;  /* 0x00000051e100720c */ /* 0x000fe20003f26070 */
[----:B------:R-:W-:Y:S02]  /*1e9d0*/  FADD.FTZ R81, R93, R104 ;  /* 0x000000685d517221 */ /* 0x000fe40000010000 */
[----:B------:R-:W-:Y:S01]  /*1e9e0*/  @!P6 HFMA2.BF16_V2 R113, -RZ.H0_H0, RZ.H0_H0, -R79.H0_H0 ;  /* 0x200000ffff71e231 */ /* 0x000fe2000034094f */
[----:B------:R-:W3:Y:S01]  /*1e9f0*/  MUFU.EX2 R104, R207 ;  /* 0x000000cf00687308 */ /* 0x000ee20000000800 */
[----:B------:R-:W-:Y:S01]  /*1ea00*/  FADD.FTZ R108, R92, R81 ;  /* 0x000000515c6c7221 */ /* 0x000fe20000010000 */
[----:B------:R-:W-:Y:S01]  /*1ea10*/  F2FP.BF16.PACK_AB R92, R95, R96 ;  /* 0x000000605f5c723e */ /* 0x000fe200000010ff */
[----:B------:R-:W-:Y:S01]  /*1ea20*/  FADD.FTZ R81, R96, R106 ;  /* 0x0000006a60517221 */ /* 0x000fe20000010000 */
[----:B------:R-:W-:Y:S01]  /*1ea30*/  PRMT R87, R113, 0x7610, R87 ;  /* 0x0000761071577816 */ /* 0x000fe20000000057 */
[----:B------:R1:W-:Y:S02]  /*1ea40*/  @!P6 STL.S16 [R1+0x8c], R113 ;  /* 0x00008c710100e387 */ /* 0x0003e40000100600 */
[--C-:B------:R-:W-:Y:S01]  /*1ea50*/  FADD.FTZ R106, R95, R81.reuse ;  /* 0x000000515f6a7221 */ /* 0x100fe20000010000 */
[----:B------:R-:W-:Y:S01]  /*1ea60*/  PRMT R81, R82, 0x7632, R81 ;  /* 0x0000763252517816 */ /* 0x000fe20000000051 */
[----:B------:R2:W5:Y:S01]  /*1ea70*/  LDL.S16 R93, [R1+0xa0] ;  /* 0x0000a000015d7983 */ /* 0x0005620000100600 */
[----:B------:R-:W1:Y:S01]  /*1ea80*/  MUFU.EX2 R95, R210 ;  /* 0x000000d2005f7308 */ /* 0x000e620000000800 */
[----:B---3--:R-:W-:Y:S01]  /*1ea90*/  FADD.FTZ R74, R104, R108 ;  /* 0x0000006c684a7221 */ /* 0x008fe20000010000 */
[----:B------:R-:W-:Y:S02]  /*1eaa0*/  SHF.R.U32.HI R108, RZ, 0x10, R140 ;  /* 0x00000010ff6c7819 */ /* 0x000fe4000001168c */
[----:B-1----:R-:W-:Y:S02]  /*1eab0*/  PRMT R113, R80, 0x5410, R79 ;  /* 0x0000541050717816 */ /* 0x002fe4000000004f */
[----:B------:R-:W-:Y:S02]  /*1eac0*/  @!P0 PRMT R80, R122, 0x5410, RZ ;  /* 0x000054107a508816 */ /* 0x000fe400000000ff */
[----:B------:R-:W-:Y:S01]  /*1ead0*/  ISETP.GE.U32.AND P0, PT, R225, R73, PT ;  /* 0x00000049e100720c */ /* 0x000fe20003f06070 */
[----:B------:R1:W3:Y:S01]  /*1eae0*/  LDL.S16 R122, [R1+0xa4] ;  /* 0x0000a400017a7983 */ /* 0x0002e20000100600 */
[----:B------:R-:W-:Y:S01]  /*1eaf0*/  LOP3.LUT R73, R102, 0xffff, RZ, 0xc0, !PT ;  /* 0x0000ffff66497812 */ /* 0x000fe200078ec0ff */
[----:B------:R-:W-:Y:S01]  /*1eb00*/  FADD.FTZ R128, R95, R74 ;  /* 0x0000004a5f807221 */ /* 0x000fe20000010000 */
[----:B------:R-:W-:Y:S01]  /*1eb10*/  @!P6 PRMT R79, R87, 0x5410, RZ ;  /* 0x00005410574fe816 */ /* 0x000fe200000000ff */
[----:B------:R-:W-:Y:S01]  /*1eb20*/  FADD.FTZ R87, R100, R105 ;  /* 0x0000006964577221 */ /* 0x000fe20000010000 */
[----:B------:R-:W-:Y:S01]  /*1eb30*/  SHF.R.U32.HI R73, RZ, 0x8, R73 ;  /* 0x00000008ff497819 */ /* 0x000fe20000011649 */
[----:B------:R-:W-:Y:S01]  /*1eb40*/  STG.E.U16 [R148.64+0x20], R80 ;  /* 0x0000205094007986 */ /* 0x000fe2000c101520 */
[C---:B------:R-:W-:Y:S01]  /*1eb50*/  F2FP.BF16.PACK_AB R100, R94.reuse, R100 ;  /* 0x000000645e64723e */ /* 0x040fe200000010ff */
[----:B------:R-:W-:Y:S01]  /*1eb60*/  FADD.FTZ R96, R94, R87 ;  /* 0x000000575e607221 */ /* 0x000fe20000010000 */
[----:B------:R-:W-:Y:S01]  /*1eb70*/  LOP3.LUT R134, R73, 0xffff, RZ, 0xc0, !PT ;  /* 0x0000ffff49867812 */ /* 0x000fe200078ec0ff */
[----:B------:R-:W-:Y:S01]  /*1eb80*/  STG.E.U16 [R148.64+0x22], R79 ;  /* 0x0000224f94007986 */ /* 0x000fe2000c101520 */
[--C-:B------:R-:W-:Y:S01]  /*1eb90*/  SHF.R.U32.HI R73, RZ, 0x18, R102.reuse ;  /* 0x00000018ff497819 */ /* 0x100fe20000011666 */
[----:B------:R-:W1:Y:S01]  /*1eba0*/  MUFU.EX2 R105, R205 ;  /* 0x000000cd00697308 */ /* 0x000e620000000800 */
[----:B------:R-:W-:Y:S02]  /*1ebb0*/  F2FP.BF16.PACK_AB R104, R95, R104 ;  /* 0x000000685f68723e */ /* 0x000fe400000010ff */
[----:B------:R-:W-:Y:S02]  /*1ebc0*/  ISETP.GE.U32.AND P6, PT, R225, R73, PT ;  /* 0x00000049e100720c */ /* 0x000fe40003fc6070 */
[----:B------:R-:W-:Y:S02]  /*1ebd0*/  LOP3.LUT R73, R233, R72, RZ, 0x3c, !PT ;  /* 0x00000048e9497212 */ /* 0x000fe400078e3cff */
[----:B------:R-:W-:Y:S02]  /*1ebe0*/  LOP3.LUT R72, R118, 0xff, RZ, 0xc0, !PT ;  /* 0x000000ff76487812 */ /* 0x000fe400078ec0ff */
[----:B------:R-:W-:Y:S04]  /*1ebf0*/  SHF.R.U32.HI R87, RZ, 0x10, R102 ;  /* 0x00000010ff577819 */ /* 0x000fe80000011666 */
[----:B------:R-:W-:Y:S02]  /*1ec00*/  LOP3.LUT R136, R87, 0xff, RZ, 0xc0, !PT ;  /* 0x000000ff57887812 */ /* 0x000fe400078ec0ff */
[----:B------:R-:W-:Y:S02]  /*1ec10*/  PRMT R87, R83, 0x7632, R87 ;  /* 0x0000763253577816 */ /* 0x000fe40000000057 */
[----:B------:R-:W-:Y:S02]  /*1ec20*/  ISETP.GE.U32.AND P4, PT, R225, R136, PT ;  /* 0x00000088e100720c */ /* 0x000fe40003f86070 */
[----:B------:R-:W-:Y:S04]  /*1ec30*/  @P6 LOP3.LUT R179, R179, 0x4000, RZ, 0xfc, !PT ;  /* 0x00004000b3b36812 */ /* 0x000fe800078efcff */
[----:B------:R-:W-:Y:S01]  /*1ec40*/  LOP3.LUT R179, R179, 0xffff7fff, RZ, 0xc0, !PT ;  /* 0xffff7fffb3b37812 */ /* 0x000fe200078ec0ff */
[----:B-1----:R-:W-:Y:S01]  /*1ec50*/  FADD.FTZ R74, R105, R106 ;  /* 0x0000006a694a7221 */ /* 0x002fe20000010000 */
[----:B----4-:R-:W-:Y:S05]  /*1ec60*/  @!P3 HFMA2.BF16_V2 R114, -RZ.H0_H0, RZ.H0_H0, -R82.H0_H0 ;  /* 0x200000ffff72b231 */ /* 0x010fea0000340952 */
[----:B------:R-:W-:Y:S01]  /*1ec70*/  PRMT R124, R114, 0x7610, R124 ;  /* 0x00007610727c7816 */ /* 0x000fe2000000007c */
[----:B------:R1:W-:Y:S01]  /*1ec80*/  @!P3 STL.S16 [R1+0x9c], R114 ;  /* 0x00009c720100b387 */ /* 0x0003e20000100600 */
[----:B--2---:R-:W-:Y:S02]  /*1ec90*/  @!P5 HFMA2.BF16_V2 R123, -RZ.H0_H0, RZ.H0_H0, -R81.H0_H0 ;  /* 0x200000ffff7bd231 */ /* 0x004fe40000340951 */
[----:B-----5:R-:W-:Y:S03]  /*1eca0*/  @!P2 HFMA2.BF16_V2 R107, -RZ.H0_H0, RZ.H0_H0, -R85.H0_H0 ;  /* 0x200000ffff6ba231 */ /* 0x020fe60000340955 */
[----:B------:R-:W-:Y:S01]  /*1ecb0*/  PRMT R115, R123, 0x7610, R115 ;  /* 0x000076107b737816 */ /* 0x000fe20000000073 */
[----:B------:R-:W-:Y:S01]  /*1ecc0*/  @!P5 STL.S16 [R1+0x98], R123 ;  /* 0x0000987b0100d387 */ /* 0x000fe20000100600 */
[----:B------:R-:W-:Y:S03]  /*1ecd0*/  PRMT R94, R107, 0x7610, R94 ;  /* 0x000076106b5e7816 */ /* 0x000fe6000000005e */
[----:B------:R2:W-:Y:S01]  /*1ece0*/  @!P2 STL.S16 [R1+0xa8], R107 ;  /* 0x0000a86b0100a387 */ /* 0x0005e20000100600 */
[----:B-1----:R-:W-:Y:S02]  /*1ecf0*/  PRMT R114, R82, 0x5410, R81 ;  /* 0x0000541052727816 */ /* 0x002fe40000000051 */
[----:B------:R-:W-:Y:S02]  /*1ed00*/  @!P5 PRMT R81, R115, 0x5410, RZ ;  /* 0x000054107351d816 */ /* 0x000fe400000000ff */
[----:B------:R-:W-:Y:S02]  /*1ed10*/  PRMT R115, R85, 0x5410, R84 ;  /* 0x0000541055737816 */ /* 0x000fe40000000054 */
[----:B------:R-:W-:Y:S01]  /*1ed20*/  @!P2 PRMT R85, R94, 0x5410, RZ ;  /* 0x000054105e55a816 */ /* 0x000fe200000000ff */
[----:B------:R-:W-:Y:S01]  /*1ed30*/  STG.E.U16 [R150.64+0x22], R81 ;  /* 0x0000225196007986 */ /* 0x000fe2000c101520 */
[----:B------:R-:W-:Y:S01]  /*1ed40*/  @!P3 PRMT R82, R124, 0x5410, RZ ;  /* 0x000054107c52b816 */ /* 0x000fe200000000ff */
[----:B------:R-:W1:Y:S01]  /*1ed50*/  MUFU.EX2 R94, R211 ;  /* 0x000000d3005e7308 */ /* 0x000e620000000800 */
[----:B------:R-:W-:Y:S01]  /*1ed60*/  ISETP.GE.U32.AND P3, PT, R225, R72, PT ;  /* 0x00000048e100720c */ /* 0x000fe20003f66070 */
[----:B------:R-:W-:Y:S01]  /*1ed70*/  IMAD.WIDE.U32 R124, R73, -0x326172a9, RZ ;  /* 0xcd9e8d57497c7825 */ /* 0x000fe200078e00ff */
[C---:B------:R-:W-:Y:S01]  /*1ed80*/  ISETP.GE.U32.AND P2, PT, R225.reuse, R138, PT ;  /* 0x0000008ae100720c */ /* 0x040fe20003f46070 */
[----:B------:R-:W-:Y:S01]  /*1ed90*/  STG.E.U16 [R150.64+0x20], R82 ;  /* 0x0000205296007986 */ /* 0x000fe2000c101520 */
[----:B------:R-:W-:Y:S01]  /*1eda0*/  ISETP.GE.U32.AND P5, PT, R225, R134, PT ;  /* 0x00000086e100720c */ /* 0x000fe20003fa6070 */
[----:B------:R-:W-:Y:S01]  /*1edb0*/  FADD.FTZ R72, R101, R110 ;  /* 0x0000006e65487221 */ /* 0x000fe20000010000 */
[----:B------:R-:W-:Y:S01]  /*1edc0*/  LOP3.LUT R73, R125, UR11, R132, 0x96, !PT ;  /* 0x0000000b7d497c12 */ /* 0x000fe2000f8e9684 */
[----:B------:R-:W-:Y:S02]  /*1edd0*/  STG.E.U16 [R156.64+0x1e], R85 ;  /* 0x00001e559c007986 */ /* 0x000fe4000c101520 */
[----:B------:R-:W-:Y:S01]  /*1ede0*/  FADD.FTZ R110, R99, R72 ;  /* 0x00000048636e7221 */ /* 0x000fe20000010000 */
[----:B------:R-:W-:Y:S01]  /*1edf0*/  MUFU.EX2 R101, R214 ;  /* 0x000000d600657308 */ /* 0x000fe20000000800 */
[----:B------:R-:W-:Y:S02]  /*1ee00*/  IMAD.WIDE.U32 R72, R73, -0x2daee0ad, RZ ;  /* 0xd2511f5349487825 */ /* 0x000fe400078e00ff */
[----:B------:R-:W-:Y:S01]  /*1ee10*/  @P3 LOP3.LUT R179, R179, 0x8000, RZ, 0xfc, !PT ;  /* 0x00008000b3b33812 */ /* 0x000fe200078efcff */
[----:B------:R-:W-:Y:S02]  /*1ee20*/  @!P0 HFMA2.BF16_V2 R93, -RZ.H0_H0, RZ.H0_H0, -R83.H0_H0 ;  /* 0x200000ffff5d8231 */ /* 0x000fe40000340953 */
[----:B------:R-:W-:Y:S02]  /*1ee30*/  LOP3.LUT R95, R73, UR4, R248, 0x96, !PT ;  /* 0x00000004495f7c12 */ /* 0x000fe4000f8e96f8 */
[----:B------:R-:W-:Y:S02]  /*1ee40*/  LOP3.LUT R179, R179, 0xfffeffff, RZ, 0xc0, !PT ;  /* 0xfffeffffb3b37812 */ /* 0x000fe400078ec0ff */
[----:B------:R-:W-:Y:S01]  /*1ee50*/  PRMT R117, R93, 0x7610, R117 ;  /* 0x000076105d757816 */ /* 0x000fe20000000075 */
[----:B--2---:R-:W2:Y:S01]  /*1ee60*/  MUFU.EX2 R107, R203 ;  /* 0x000000cb006b7308 */ /* 0x004ea20000000800 */
[C---:B-1----:R-:W-:Y:S01]  /*1ee70*/  F2FP.BF16.PACK_AB R105, R94.reuse, R105 ;  /* 0x000000695e69723e */ /* 0x042fe200000010ff */
[----:B------:R-:W-:Y:S01]  /*1ee80*/  FADD.FTZ R99, R94, R74 ;  /* 0x0000004a5e637221 */ /* 0x000fe20000010000 */
[----:B------:R-:W-:Y:S01]  /*1ee90*/  LOP3.LUT R74, R145, UR10, R124, 0x96, !PT ;  /* 0x0000000a914a7c12 */ /* 0x000fe2000f8e967c */
[----:B------:R-:W-:Y:S04]  /*1eea0*/  IMAD.WIDE.U32 R94, R95, -0x326172a9, RZ ;  /* 0xcd9e8d575f5e7825 */ /* 0x000fe800078e00ff */
[----:B------:R-:W-:Y:S05]  /*1eeb0*/  IMAD.WIDE.U32 R74, R74, -0x2daee0ad, RZ ;  /* 0xd2511f534a4a7825 */ /* 0x000fea00078e00ff */
[----:B------:R-:W-:Y:S01]  /*1eec0*/  LOP3.LUT R75, R75, UR8, R72, 0x96, !PT ;  /* 0x000000084b4b7c12 */ /* 0x000fe2000f8e9648 */
[----:B---3--:R-:W-:Y:S01]  /*1eed0*/  @!P1 HFMA2.BF16_V2 R122, -RZ.H0_H0, RZ.H0_H0, -R84.H0_H0 ;  /* 0x200000ffff7a9231 */ /* 0x008fe20000340954 */
[----:B--2---:R-:W-:Y:S04]  /*1eee0*/  FADD.FTZ R73, R107, R96 ;  /* 0x000000606b497221 */ /* 0x004fe80000010000 */
[----:B------:R-:W-:Y:S01]  /*1eef0*/  PRMT R116, R122, 0x7610, R116 ;  /* 0x000076107a747816 */ /* 0x000fe20000000074 */
[----:B------:R-:W-:Y:S01]  /*1ef00*/  @!P1 STL.S16 [R1+0xa4], R122 ;  /* 0x0000a47a01009387 */ /* 0x000fe20000100600 */
[----:B------:R-:W-:Y:S02]  /*1ef10*/  MUFU.EX2 R96, R220 ;  /* 0x000000dc00607308 */ /* 0x000fe40000000800 */
[----:B------:R-:W-:Y:S01]  /*1ef20*/  @!P1 PRMT R84, R116, 0x5410, RZ ;  /* 0x0000541074549816 */ /* 0x000fe200000000ff */
[----:B------:R1:W-:Y:S01]  /*1ef30*/  @!P0 STL.S16 [R1+0xa0], R93 ;  /* 0x0000a05d01008387 */ /* 0x0003e20000100600 */
[----:B------:R-:W-:Y:S02]  /*1ef40*/  PRMT R116, R83, 0x5410, R87 ;  /* 0x0000541053747816 */ /* 0x000fe40000000057 */
[----:B------:R-:W-:Y:S01]  /*1ef50*/  @!P0 PRMT R83, R117, 0x5410, RZ ;  /* 0x0000541075538816 */ /* 0x000fe200000000ff */
[----:B------:R2:W3:Y:S01]  /*1ef60*/  LDL.S16 R146, [R1+0xc4] ;  /* 0x0000c40001927983 */ /* 0x0004e20000100600 */
[----:B------:R-:W-:Y:S02]  /*1ef70*/  ISETP.GE.U32.AND P0, PT, R225, R3, PT ;  /* 0x00000003e100720c */ /* 0x000fe40003f06070 */
[----:B------:R-:W-:Y:S01]  /*1ef80*/  PRMT R3, R131, 0x7610, R3 ;  /* 0x0000761083037816 */ /* 0x000fe20000000003 */
[----:B------:R2:W4:Y:S04]  /*1ef90*/  LDL.S16 R143, [R1+0xc0] ;  /* 0x0000c000018f7983 */ /* 0x0005280000100600 */
[----:B------:R2:W5:Y:S04]  /*1efa0*/  LDL.S16 R142, [R1+0xbc] ;  /* 0x0000bc00018e7983 */ /* 0x0005680000100600 */
[----:B------:R2:W2:Y:S04]  /*1efb0*/  LDL.S16 R137, [R1+0xb8] ;  /* 0x0000b80001897983 */ /* 0x0004a80000100600 */
[----:B------:R2:W3:Y:S04]  /*1efc0*/  LDL.S16 R135, [R1+0xb0] ;  /* 0x0000b00001877983 */ /* 0x0004e80000100600 */
[----:B------:R-:W-:Y:S01]  /*1efd0*/  STG.E.U16 [R156.64+0x20], R84 ;  /* 0x000020549c007986 */ /* 0x000fe2000c101520 */
[----:B-1----:R-:W1:Y:S03]  /*1efe0*/  MUFU.EX2 R93, R204 ;  /* 0x000000cc005d7308 */ /* 0x002e660000000800 */
[----:B------:R-:W-:Y:S01]  /*1eff0*/  STG.E.U16 [R152.64+0x20], R83 ;  /* 0x0000205398007986 */ /* 0x000fe2000c101520 */
[C---:B-1----:R-:W-:Y:S01]  /*1f000*/  F2FP.BF16.PACK_AB R107, R93.reuse, R107 ;  /* 0x0000006b5d6b723e */ /* 0x042fe200000010ff */
[----:B------:R-:W-:Y:S01]  /*1f010*/  FADD.FTZ R127, R93, R73 ;  /* 0x000000495d7f7221 */ /* 0x000fe20000010000 */
[----:B------:R-:W-:Y:S04]  /*1f020*/  LOP3.LUT R73, R95, UR9, R144, 0x96, !PT ;  /* 0x000000095f497c12 */ /* 0x000fe8000f8e9690 */
[----:B------:R-:W-:Y:S01]  /*1f030*/  MUFU.EX2 R93, R216 ;  /* 0x000000d8005d7308 */ /* 0x000fe20000000800 */
[----:B------:R-:W-:Y:S05]  /*1f040*/  IMAD.WIDE.U32 R72, R73, -0x2daee0ad, RZ ;  /* 0xd2511f5349487825 */ /* 0x000fea00078e00ff */
[----:B------:R-:W-:Y:S01]  /*1f050*/  LOP3.LUT R122, R73, UR6, R74, 0x96, !PT ;  /* 0x00000006497a7c12 */ /* 0x000fe2000f8e964a */
[----:B------:R-:W-:Y:S03]  /*1f060*/  IMAD.WIDE.U32 R74, R75, -0x326172a9, RZ ;  /* 0xcd9e8d574b4a7825 */ /* 0x000fe600078e00ff */
[----:B------:R-:W1:Y:S01]  /*1f070*/  MUFU.EX2 R95, R221 ;  /* 0x000000dd005f7308 */ /* 0x000e620000000800 */
[----:B------:R-:W-:Y:S01]  /*1f080*/  IMAD.WIDE.U32 R122, R122, -0x326172a9, RZ ;  /* 0xcd9e8d577a7a7825 */ /* 0x000fe200078e00ff */
[----:B------:R-:W-:Y:S04]  /*1f090*/  LOP3.LUT R94, R75, UR7, R94, 0x96, !PT ;  /* 0x000000074b5e7c12 */ /* 0x000fe8000f8e965e */
[----:B------:R-:W-:Y:S01]  /*1f0a0*/  LOP3.LUT R161, R123, UR5, R74, 0x96, !PT ;  /* 0x000000057ba17c12 */ /* 0x000fe2000f8e964a */
[----:B------:R-:W-:Y:S01]  /*1f0b0*/  IMAD.WIDE.U32 R132, R94, -0x2daee0ad, RZ ;  /* 0xd2511f535e847825 */ /* 0x000fe200078e00ff */
[----:B------:R-:W-:Y:S02]  /*1f0c0*/  LOP3.LUT R74, R227, UR10, R124, 0x96, !PT ;  /* 0x0000000ae34a7c12 */ /* 0x000fe4000f8e967c */
[----:B------:R-:W-:Y:S02]  /*1f0d0*/  LOP3.LUT R94, R140, 0xff, RZ, 0xc0, !PT ;  /* 0x000000ff8c5e7812 */ /* 0x000fe400078ec0ff */
[----:B------:R-:W-:Y:S01]  /*1f0e0*/  LOP3.LUT R106, R133, UR12, R72, 0x96, !PT ;  /* 0x0000000c856a7c12 */ /* 0x000fe2000f8e9648 */
[----:B------:R-:W-:Y:S01]  /*1f0f0*/  IMAD.WIDE.U32 R76, R74, -0x2daee0ad, RZ ;  /* 0xd2511f534a4c7825 */ /* 0x000fe200078e00ff */
[----:B------:R-:W-:Y:S01]  /*1f100*/  LOP3.LUT R72, R125, UR11, R228, 0x96, !PT ;  /* 0x0000000b7d487c12 */ /* 0x000fe2000f8e96e4 */
[----:B------:R1:W3:Y:S01]  /*1f110*/  LDL.S16 R133, [R1+0xac] ;  /* 0x0000ac0001857983 */ /* 0x0002e20000100600 */
[----:B------:R-:W-:Y:S03]  /*1f120*/  LOP3.LUT R123, R103, UR13, R160, 0x96, !PT ;  /* 0x0000000d677b7c12 */ /* 0x000fe6000f8e96a0 */
[----:B------:R-:W-:Y:S05]  /*1f130*/  IMAD.WIDE.U32 R72, R72, -0x2daee0ad, RZ ;  /* 0xd2511f5348487825 */ /* 0x000fea00078e00ff */
[----:B------:R-:W-:Y:S02]  /*1f140*/  LOP3.LUT R74, R73, UR4, R250, 0x96, !PT ;  /* 0x00000004494a7c12 */ /* 0x000fe4000f8e96fa */
[----:B------:R-:W-:Y:S03]  /*1f150*/  LOP3.LUT R77, R77, UR8, R72, 0x96, !PT ;  /* 0x000000084d4d7c12 */ /* 0x000fe6000f8e9648 */
[----:B------:R-:W-:Y:S05]  /*1f160*/  IMAD.WIDE.U32 R74, R74, -0x326172a9, RZ ;  /* 0xcd9e8d574a4a7825 */ /* 0x000fea00078e00ff */
[----:B------:R-:W-:Y:S02]  /*1f170*/  LOP3.LUT R72, R75, UR9, R226, 0x96, !PT ;  /* 0x000000094b487c12 */ /* 0x000fe4000f8e96e2 */
[----:B------:R-:W1:Y:S03]  /*1f180*/  MUFU.EX2 R75, R218 ;  /* 0x000000da004b7308 */ /* 0x000e660000000800 */
[----:B------:R-:W-:Y:S05]  /*1f190*/  IMAD.WIDE.U32 R72, R72, -0x2daee0ad, RZ ;  /* 0xd2511f5348487825 */ /* 0x000fea00078e00ff */
[----:B------:R-:W-:Y:S01]  /*1f1a0*/  LOP3.LUT R124, R73, UR6, R76, 0x96, !PT ;  /* 0x00000006497c7c12 */ /* 0x000fe2000f8e964c */
[----:B------:R-:W-:Y:S01]  /*1f1b0*/  IMAD.WIDE.U32 R76, R77, -0x326172a9, RZ ;  /* 0xcd9e8d574d4c7825 */ /* 0x000fe200078e00ff */
[----:B------:R-:W-:Y:S02]  /*1f1c0*/  LOP3.LUT R73, R140, 0xffff, RZ, 0xc0, !PT ;  /* 0x0000ffff8c497812 */ /* 0x000fe400078ec0ff */
[----:B------:R-:W-:Y:S01]  /*1f1d0*/  SHF.R.U32.HI R140, RZ, 0x18, R140 ;  /* 0x00000018ff8c7819 */ /* 0x000fe2000001168c */
[----:B------:R-:W-:Y:S01]  /*1f1e0*/  IMAD.WIDE.U32 R124, R124, -0x326172a9, RZ ;  /* 0xcd9e8d577c7c7825 */ /* 0x000fe200078e00ff */
[----:B------:R-:W-:Y:S02]  /*1f1f0*/  LOP3.LUT R74, R77, UR7, R74, 0x96, !PT ;  /* 0x000000074d4a7c12 */ /* 0x000fe4000f8e964a */
[----:B------:R-:W-:Y:S02]  /*1f200*/  SHF.R.U32.HI R73, RZ, 0x8, R73 ;  /* 0x00000008ff497819 */ /* 0x000fe40000011649 */
[----:B------:R-:W-:Y:S01]  /*1f210*/  LOP3.LUT R163, R125, UR5, R76, 0x96, !PT ;  /* 0x000000057da37c12 */ /* 0x000fe2000f8e964c */
[----:B------:R-:W-:Y:S01]  /*1f220*/  IMAD.WIDE.U32 R144, R74, -0x2daee0ad, RZ ;  /* 0xd2511f534a907825 */ /* 0x000fe200078e00ff */
[----:B------:R-:W-:Y:S01]  /*1f230*/  PRMT R130, R94, 0x5410, R73 ;  /* 0x000054105e827816 */ /* 0x000fe20000000049 */
[----:B------:R-:W1:Y:S01]  /*1f240*/  MUFU.EX2 R74, R217 ;  /* 0x000000d9004a7308 */ /* 0x000e620000000800 */
[----:B------:R-:W-:Y:S02]  /*1f250*/  PRMT R94, R111, 0x7632, R94 ;  /* 0x000076326f5e7816 */ /* 0x000fe4000000005e */
[----:B------:R-:W-:Y:S02]  /*1f260*/  LOP3.LUT R126, R145, UR12, R72, 0x96, !PT ;  /* 0x0000000c917e7c12 */ /* 0x000fe4000f8e9648 */
[----:B------:R-:W-:Y:S02]  /*1f270*/  LOP3.LUT R72, R141, UR14, R158, 0x96, !PT ;  /* 0x0000000e8d487c12 */ /* 0x000fe4000f8e969e */
[----:B------:R-:W-:Y:S02]  /*1f280*/  LOP3.LUT R141, R102, 0xffff, RZ, 0xc0, !PT ;  /* 0x0000ffff668d7812 */ /* 0x000fe400078ec0ff */
[C---:B------:R-:W-:Y:S01]  /*1f290*/  LOP3.LUT R76, R72.reuse, 0xffff, RZ, 0xc0, !PT ;  /* 0x0000ffff484c7812 */ /* 0x040fe200078ec0ff */
[----:B------:R-:W1:Y:S01]  /*1f2a0*/  MUFU.EX2 R73, R215 ;  /* 0x000000d700497308 */ /* 0x000e620000000800 */
[----:B------:R-:W-:Y:S02]  /*1f2b0*/  LOP3.LUT R77, R72, 0xff, RZ, 0xc0, !PT ;  /* 0x000000ff484d7812 */ /* 0x000fe400078ec0ff */
[----:B------:R-:W-:Y:S02]  /*1f2c0*/  SHF.R.U32.HI R76, RZ, 0x8, R76 ;  /* 0x00000008ff4c7819 */ /* 0x000fe4000001164c */
[----:B------:R-:W-:Y:S02]  /*1f2d0*/  SHF.R.U32.HI R145, RZ, 0x10, R102 ;  /* 0x00000010ff917819 */ /* 0x000fe40000011666 */
[----:B------:R-:W-:Y:S01]  /*1f2e0*/  PRMT R117, R77, 0x5410, R76 ;  /* 0x000054104d757816 */ /* 0x000fe2000000004c */
[----:B------:R-:W-:Y:S01]  /*1f2f0*/  FADD.FTZ R76, R96, R110 ;  /* 0x0000006e604c7221 */ /* 0x000fe20000010000 */
[C---:B-1----:R-:W-:Y:S02]  /*1f300*/  F2FP.BF16.PACK_AB R110, R95.reuse, R96 ;  /* 0x000000605f6e723e */ /* 0x042fe400000010ff */
[----:B------:R-:W-:Y:S01]  /*1f310*/  PRMT R96, R92, 0x7632, R96 ;  /* 0x000076325c607816 */ /* 0x000fe20000000060 */
[----:B------:R-:W-:Y:S01]  /*1f320*/  FADD.FTZ R111, R95, R76 ;  /* 0x0000004c5f6f7221 */ /* 0x000fe20000010000 */
[----:B------:R-:W-:Y:S01]  /*1f330*/  F2FP.BF16.PACK_AB R95, R129, R75 ;  /* 0x0000004b815f723e */ /* 0x000fe200000010ff */
[----:B------:R-:W-:Y:S01]  /*1f340*/  FADD.FTZ R76, R75, R128 ;  /* 0x000000804b4c7221 */ /* 0x000fe20000010000 */
[----:B------:R-:W-:Y:S01]  /*1f350*/  PRMT R103, R104, 0x7632, R103 ;  /* 0x0000763268677816 */ /* 0x000fe20000000067 */
[--C-:B------:R-:W-:Y:S01]  /*1f360*/  FADD.FTZ R75, R93, R99.reuse ;  /* 0x000000635d4b7221 */ /* 0x100fe20000010000 */
[----:B------:R-:W-:Y:S01]  /*1f370*/  F2FP.BF16.PACK_AB R93, R74, R93 ;  /* 0x0000005d4a5d723e */ /* 0x000fe200000010ff */
[----:B------:R-:W-:Y:S01]  /*1f380*/  FADD.FTZ R196, R129, R76 ;  /* 0x0000004c81c47221 */ /* 0x000fe20000010000 */
[----:B------:R-:W-:Y:S01]  /*1f390*/  PRMT R99, R100, 0x7632, R99 ;  /* 0x0000763264637816 */ /* 0x000fe20000000063 */
[----:B------:R-:W-:Y:S01]  /*1f3a0*/  FADD.FTZ R192, R74, R75 ;  /* 0x0000004b4ac07221 */ /* 0x000fe20000010000 */
[----:B------:R-:W-:Y:S01]  /*1f3b0*/  LOP3.LUT R74, R118, 0xffff, RZ, 0xc0, !PT ;  /* 0x0000ffff764a7812 */ /* 0x000fe200078ec0ff */
[----:B------:R-:W-:Y:S01]  /*1f3c0*/  FADD.FTZ R75, R101, R127 ;  /* 0x0000007f654b7221 */ /* 0x000fe20000010000 */
[C---:B------:R-:W-:Y:S02]  /*1f3d0*/  F2FP.BF16.PACK_AB R101, R73.reuse, R101 ;  /* 0x000000654965723e */ /* 0x040fe400000010ff */
[----:B------:R-:W-:Y:S01]  /*1f3e0*/  SHF.R.U32.HI R74, RZ, 0x8, R74 ;  /* 0x00000008ff4a7819 */ /* 0x000fe2000001164a */
[----:B------:R-:W-:Y:S01]  /*1f3f0*/  FADD.FTZ R197, R73, R75 ;  /* 0x0000004b49c57221 */ /* 0x000fe20000010000 */
[----:B------:R-:W-:Y:S02]  /*1f400*/  SHF.R.U32.HI R73, RZ, 0x10, R118 ;  /* 0x00000010ff497819 */ /* 0x000fe40000011676 */
[----:B------:R-:W-:Y:S01]  /*1f410*/  LOP3.LUT R76, R74, 0xffff, RZ, 0xc0, !PT ;  /* 0x0000ffff4a4c7812 */ /* 0x000fe200078ec0ff */
[----:B------:R-:W-:Y:S01]  /*1f420*/  IMAD.WIDE.U32 R74, R106, -0x326172a9, RZ ;  /* 0xcd9e8d576a4a7825 */ /* 0x000fe200078e00ff */
[----:B------:R-:W-:Y:S04]  /*1f430*/  LOP3.LUT R73, R73, 0xff, RZ, 0xc0, !PT ;  /* 0x000000ff49497812 */ /* 0x000fe800078ec0ff */
[----:B------:R-:W-:Y:S02]  /*1f440*/  ISETP.GE.U32.AND P1, PT, R225, R73, PT ;  /* 0x00000049e100720c */ /* 0x000fe40003f26070 */
[----:B------:R-:W-:Y:S02]  /*1f450*/  LOP3.LUT R106, R75, UR14, R122, 0x96, !PT ;  /* 0x0000000e4b6a7c12 */ /* 0x000fe4000f8e967a */
[----:B------:R-:W-:Y:S02]  /*1f460*/  SHF.R.U32.HI R73, RZ, 0x10, R72 ;  /* 0x00000010ff497819 */ /* 0x000fe40000011648 */
[C---:B------:R-:W-:Y:S02]  /*1f470*/  LOP3.LUT R155, R74.reuse, 0xffff, RZ, 0xc0, !PT ;  /* 0x0000ffff4a9b7812 */ /* 0x040fe400078ec0ff */
[----:B------:R-:W-:Y:S02]  /*1f480*/  LOP3.LUT R73, R73, 0xff, RZ, 0xc0, !PT ;  /* 0x000000ff49497812 */ /* 0x000fe400078ec0ff */
[--C-:B------:R-:W-:Y:S02]  /*1f490*/  SHF.R.U32.HI R158, RZ, 0x10, R74.reuse ;  /* 0x00000010ff9e7819 */ /* 0x100fe4000001164a */
[----:B------:R-:W-:Y:S02]  /*1f4a0*/  LOP3.LUT R160, R74, 0xff, RZ, 0xc0, !PT ;  /* 0x000000ff4aa07812 */ /* 0x000fe400078ec0ff */
[----:B------:R-:W-:Y:S02]  /*1f4b0*/  SHF.R.U32.HI R159, RZ, 0x18, R74 ;  /* 0x00000018ff9f7819 */ /* 0x000fe4000001164a */
[----:B------:R-:W-:Y:S01]  /*1f4c0*/  LOP3.LUT R122, R75, UR14, R122, 0x96, !PT ;  /* 0x0000000e4b7a7c12 */ /* 0x000fe2000f8e967a */
[----:B----4-:R-:W-:Y:S02]  /*1f4d0*/  @!P5 HFMA2.BF16_V2 R143, -RZ.H0_H0, RZ.H0_H0, -R2.H0_H0 ;  /* 0x200000ffff8fd231 */ /* 0x010fe40000340902 */
[----:B-----5:R-:W-:Y:S03]  /*1f4e0*/  @!P4 HFMA2.BF16_V2 R142, -RZ.H0_H0, RZ.H0_H0, -R0.H0_H0 ;  /* 0x200000ffff8ec231 */ /* 0x020fe60000340900 */
[----:B------:R-:W-:Y:S01]  /*1f4f0*/  PRMT R214, R143, 0x7610, R214 ;  /* 0x000076108fd67816 */ /* 0x000fe200000000d6 */
[----:B--2---:R-:W-:Y:S01]  /*1f500*/  @!P6 HFMA2.BF16_V2 R137, -RZ.H0_H0, RZ.H0_H0, -R94.H0_H0 ;  /* 0x200000ffff89e231 */ /* 0x004fe2000034095e */
[----:B------:R-:W-:Y:S01]  /*1f510*/  PRMT R213, R142, 0x7610, R213 ;  /* 0x000076108ed57816 */ /* 0x000fe200000000d5 */
[----:B---3--:R-:W-:Y:S03]  /*1f520*/  @!P3 HFMA2.BF16_V2 R135, -RZ.H0_H0, RZ.H0_H0, -R92.H0_H0 ;  /* 0x200000ffff87b231 */ /* 0x008fe6000034095c */
[----:B------:R-:W-:Y:S02]  /*1f530*/  PRMT R212, R137, 0x7610, R212 ;  /* 0x0000761089d47816 */ /* 0x000fe400000000d4 */
[----:B------:R-:W-:Y:S01]  /*1f540*/  PRMT R211, R135, 0x7610, R211 ;  /* 0x0000761087d37816 */ /* 0x000fe200000000d3 */
[----:B------:R-:W-:Y:S05]  /*1f550*/  @!P2 HFMA2.BF16_V2 R133, -RZ.H0_H0, RZ.H0_H0, -R87.H0_H0 ;  /* 0x200000ffff85a231 */ /* 0x000fea0000340957 */
[----:B------:R-:W-:Y:S01]  /*1f560*/  PRMT R216, R133, 0x7610, R216 ;  /* 0x0000761085d87816 */ /* 0x000fe200000000d8 */
[----:B------:R1:W-:Y:S01]  /*1f570*/  @!P2 STL.S16 [R1+0xac], R133 ;  /* 0x0000ac850100a387 */ /* 0x0003e20000100600 */
[C---:B------:R-:W-:Y:S11]  /*1f580*/  ISETP.GE.U32.AND P2, PT, R225.reuse, R139, PT ;  /* 0x0000008be100720c */ /* 0x040ff60003f46070 */
[----:B------:R-:W-:Y:S02]  /*1f590*/  @!UPT UIADD3 URZ, URZ, URZ, URZ ;  /* 0x0000003f3f3ff290 */ /* 0x000fe4000fffe03f */
[----:B------:R-:W-:Y:S05]  /*1f5a0*/  @!P2 HFMA2.BF16_V2 R146, -RZ.H0_H0, RZ.H0_H0, -R86.H0_H0 ;  /* 0x200000ffff92a231 */ /* 0x000fea0000340956 */
[----:B------:R-:W-:Y:S01]  /*1f5b0*/  PRMT R215, R146, 0x7610, R215 ;  /* 0x0000761092d77816 */ /* 0x000fe200000000d7 */
[----:B-1----:R1:W2:Y:S04]  /*1f5c0*/  LDL.S16 R133, [R1+0xd0] ;  /* 0x0000d00001857983 */ /* 0x0022a80000100600 */
[----:B------:R-:W-:Y:S01]  /*1f5d0*/  @!P2 STL.S16 [R1+0xc4], R146 ;  /* 0x0000c4920100a387 */ /* 0x000fe20000100600 */
[C---:B------:R-:W-:Y:S02]  /*1f5e0*/  ISETP.GE.U32.AND P2, PT, R225.reuse, R76, PT ;  /* 0x0000004ce100720c */ /* 0x040fe40003f46070 */
[C---:B------:R-:W-:Y:S01]  /*1f5f0*/  LOP3.LUT R76, R106.reuse, 0xff, RZ, 0xc0, !PT ;  /* 0x000000ff6a4c7812 */ /* 0x040fe200078ec0ff */
[----:B------:R3:W-:Y:S03]  /*1f600*/  @!P5 STL.S16 [R1+0xc0], R143 ;  /* 0x0000c08f0100d387 */ /* 0x0007e60000100600 */
[----:B------:R-:W-:Y:S01]  /*1f610*/  ISETP.GE.U32.AND P5, PT, R225, R76, PT ;  /* 0x0000004ce100720c */ /* 0x000fe20003fa6070 */
[----:B------:R1:W4:Y:S01]  /*1f620*/  LDL.S16 R129, [R1+0xcc] ;  /* 0x0000cc0001817983 */ /* 0x0003220000100600 */
[----:B------:R-:W-:Y:S02]  /*1f630*/  SHF.R.U32.HI R76, RZ, 0x18, R72 ;  /* 0x00000018ff4c7819 */ /* 0x000fe40000011648 */
[----:B------:R-:W-:Y:S01]  /*1f640*/  LOP3.LUT R72, R106, 0xffff, RZ, 0xc0, !PT ;  /* 0x0000ffff6a487812 */ /* 0x000fe200078ec0ff */
[----:B------:R5:W-:Y:S02]  /*1f650*/  @!P4 STL.S16 [R1+0xbc], R142 ;  /* 0x0000bc8e0100c387 */ /* 0x000be40000100600 */
[----:B------:R-:W-:Y:S02]  /*1f660*/  @P2 LOP3.LUT R179, R179, 0x10000, RZ, 0xfc, !PT ;  /* 0x00010000b3b32812 */ /* 0x000fe400078efcff */
[----:B------:R-:W-:Y:S01]  /*1f670*/  SHF.R.U32.HI R72, RZ, 0x8, R72 ;  /* 0x00000008ff487819 */ /* 0x000fe20000011648 */
[----:B------:R1:W-:Y:S01]  /*1f680*/  @!P6 STL.S16 [R1+0xb8], R137 ;  /* 0x0000b8890100e387 */ /* 0x0003e20000100600 */
[----:B------:R-:W-:Y:S03]  /*1f690*/  LOP3.LUT R179, R179, 0xfffdffff, RZ, 0xc0, !PT ;  /* 0xfffdffffb3b37812 */ /* 0x000fe600078ec0ff */
[----:B------:R2:W4:Y:S01]  /*1f6a0*/  LDL.S16 R77, [R1+0xc8] ;  /* 0x0000c800014d7983 */ /* 0x0005220000100600 */
[----:B------:R-:W-:Y:S03]  /*1f6b0*/  @P1 LOP3.LUT R179, R179, 0x20000, RZ, 0xfc, !PT ;  /* 0x00020000b3b31812 */ /* 0x000fe600078efcff */
[----:B------:R1:W-:Y:S01]  /*1f6c0*/  @!P3 STL.S16 [R1+0xb0], R135 ;  /* 0x0000b0870100b387 */ /* 0x0003e20000100600 */
[----:B------:R-:W-:Y:S02]  /*1f6d0*/  LOP3.LUT R179, R179, 0xfffbffff, RZ, 0xc0, !PT ;  /* 0xfffbffffb3b37812 */ /* 0x000fe400078ec0ff */
[--C-:B---3--:R-:W-:Y:S01]  /*1f6e0*/  SHF.R.U32.HI R143, RZ, 0x18, R102.reuse ;  /* 0x00000018ff8f7819 */ /* 0x108fe20000011666 */
[----:B------:R3:W3:Y:S01]  /*1f6f0*/  LDL.S16 R128, [R1+0xd4] ;  /* 0x0000d40001807983 */ /* 0x0006e20000100600 */
[----:B------:R-:W-:Y:S04]  /*1f700*/  @P0 LOP3.LUT R179, R179, 0x40000, RZ, 0xfc, !PT ;  /* 0x00040000b3b30812 */ /* 0x000fe800078efcff */
[----:B------:R-:W-:Y:S02]  /*1f710*/  LOP3.LUT R179, R179, 0xfff7ffff, RZ, 0xc0, !PT ;  /* 0xfff7ffffb3b37812 */ /* 0x000fe400078ec0ff */
[----:B-----5:R-:W-:Y:S02]  /*1f720*/  LOP3.LUT R142, R102, 0xff, RZ, 0xc0, !PT ;  /* 0x000000ff668e7812 */ /* 0x020fe400078ec0ff */
[----:B------:R-:W-:Y:S02]  /*1f730*/  PRMT R102, R131, 0x7632, R102 ;  /* 0x0000763283667816 */ /* 0x000fe40000000066 */
[----:B------:R-:W-:Y:S02]  /*1f740*/  @P5 LOP3.LUT R179, R179, 0x80000, RZ, 0xfc, !PT ;  /* 0x00080000b3b35812 */ /* 0x000fe400078efcff */
[--C-:B-1----:R-:W-:Y:S02]  /*1f750*/  SHF.R.U32.HI R137, RZ, 0x10, R74.reuse ;  /* 0x00000010ff897819 */ /* 0x102fe4000001164a */
[----:B------:R-:W-:Y:S01]  /*1f760*/  SHF.R.U32.HI R135, RZ, 0x18, R74 ;  /* 0x00000018ff877819 */ /* 0x000fe2000001164a */
[----:B--2---:R-:W-:Y:S05]  /*1f770*/  @!P2 HFMA2.BF16_V2 R133, -RZ.H0_H0, RZ.H0_H0, -R96.H0_H0 ;  /* 0x200000ffff85a231 */ /* 0x004fea0000340960 */
[----:B------:R-:W-:Y:S01]  /*1f780*/  PRMT R210, R133, 0x7610, R210 ;  /* 0x0000761085d27816 */ /* 0x000fe200000000d2 */
[----:B------:R-:W-:Y:S01]  /*1f790*/  @!P2 STL.S16 [R1+0xd0], R133 ;  /* 0x0000d0850100a387 */ /* 0x000fe20000100600 */
[----:B----4-:R-:W-:Y:S05]  /*1f7a0*/  @!P1 HFMA2.BF16_V2 R129, -RZ.H0_H0, RZ.H0_H0, -R100.H0_H0 ;  /* 0x200000ffff819231 */ /* 0x010fea0000340964 */
[----:B------:R-:W-:Y:S01]  /*1f7b0*/  PRMT R209, R129, 0x7610, R209 ;  /* 0x0000761081d17816 */ /* 0x000fe200000000d1 */
[----:B------:R1:W-:Y:S04]  /*1f7c0*/  @!P1 STL.S16 [R1+0xcc], R129 ;  /* 0x0000cc8101009387 */ /* 0x0003e80000100600 */
[----:B------:R2:W4:Y:S01]  /*1f7d0*/  LDL.S16 R127, [R1+0xb4] ;  /* 0x0000b400017f7983 */ /* 0x0005220000100600 */
[----:B------:R-:W-:Y:S05]  /*1f7e0*/  @!P0 HFMA2.BF16_V2 R77, -RZ.H0_H0, RZ.H0_H0, -R99.H0_H0 ;  /* 0x200000ffff4d8231 */ /* 0x000fea0000340963 */
[----:B------:R-:W-:Y:S01]  /*1f7f0*/  PRMT R208, R77, 0x7610, R208 ;  /* 0x000076104dd07816 */ /* 0x000fe200000000d0 */
[----:B------:R5:W-:Y:S01]  /*1f800*/  @!P0 STL.S16 [R1+0xc8], R77 ;  /* 0x0000c84d01008387 */ /* 0x000be20000100600 */
[----:B---3--:R-:W-:Y:S05]  /*1f810*/  @!P5 HFMA2.BF16_V2 R128, -RZ.H0_H0, RZ.H0_H0, -R3.H0_H0 ;  /* 0x200000ffff80d231 */ /* 0x008fea0000340903 */
[----:B------:R-:W-:Y:S01]  /*1f820*/  PRMT R207, R128, 0x7610, R207 ;  /* 0x0000761080cf7816 */ /* 0x000fe200000000cf */
[----:B------:R3:W-:Y:S01]  /*1f830*/  @!P5 STL.S16 [R1+0xd4], R128 ;  /* 0x0000d4800100d387 */ /* 0x0007e20000100600 */
[----:B-1----:R-:W-:Y:S02]  /*1f840*/  PRMT R129, R73, 0x5410, R76 ;  /* 0x0000541049817816 */ /* 0x002fe4000000004c */
[----:B------:R-:W-:Y:S01]  /*1f850*/  LOP3.LUT R76, R72, 0xffff, RZ, 0xc0, !PT ;  /* 0x0000ffff484c7812 */ /* 0x000fe200078ec0ff */
[--C-:B------:R-:W-:Y:S01]  /*1f860*/  HSET2.LE.AND R72, R117, R202.reuse, PT ;  /* 0x000000ca75487233 */ /* 0x100fe20003803000 */
[----:B------:R-:W-:Y:S02]  /*1f870*/  MUFU.EX2 R73, R223 ;  /* 0x000000df00497308 */ /* 0x000fe40000000800 */
[----:B------:R-:W-:Y:S02]  /*1f880*/  ISETP.GE.U32.AND P4, PT, R225, R76, PT ;  /* 0x0000004ce100720c */ /* 0x000fe40003f86070 */
[----:B------:R-:W-:Y:S02]  /*1f890*/  LOP3.LUT R72, R72, R97, RZ, 0xc0, !PT ;  /* 0x0000006148487212 */ /* 0x000fe400078ec0ff */
[----:B-----5:R-:W-:Y:S04]  /*1f8a0*/  LOP3.LUT R77, R108, 0xff, RZ, 0xc0, !PT ;  /* 0x000000ff6c4d7812 */ /* 0x020fe800078ec0ff */
[----:B------:R-:W1:Y:S01]  /*1f8b0*/  MUFU.EX2 R108, R222 ;  /* 0x000000de006c7308 */ /* 0x000e620000000800 */
[----:B------:R-:W-:Y:S01]  /*1f8c0*/  PRMT R140, R77, 0x5410, R140 ;  /* 0x000054104d8c7816 */ /* 0x000fe2000000008c */
[----:B------:R-:W-:Y:S01]  /*1f8d0*/  IMAD.WIDE.U32 R76, R126, -0x326172a9, RZ ;  /* 0xcd9e8d577e4c7825 */ /* 0x000fe200078e00ff */
[----:B---3--:R-:W-:Y:S04]  /*1f8e0*/  LOP3.LUT R128, R74, 0xff, RZ, 0xc0, !PT ;  /* 0x000000ff4a807812 */ /* 0x008fe800078ec0ff */
[----:B------:R-:W-:Y:S02]  /*1f8f0*/  LOP3.LUT R85, R76, 0xff, RZ, 0xc0, !PT ;  /* 0x000000ff4c557812 */ /* 0x000fe400078ec0ff */
[----:B-1----:R-:W-:Y:S01]  /*1f900*/  F2FP.BF16.PACK_AB R97, R73, R108 ;  /* 0x0000006c4961723e */ /* 0x002fe200000010ff */
[----:B------:R-:W-:Y:S01]  /*1f910*/  FADD.FTZ R78, R108, R111 ;  /* 0x0000006f6c4e7221 */ /* 0x000fe20000010000 */
[----:B------:R-:W-:Y:S02]  /*1f920*/  LOP3.LUT R111, R74, 0xffff, RZ, 0xc0, !PT ;  /* 0x0000ffff4a6f7812 */ /* 0x000fe400078ec0ff */
[----:B------:R-:W-:Y:S01]  /*1f930*/  PRMT R108, R107, 0x7632, R108 ;  /* 0x000076326b6c7816 */ /* 0x000fe2000000006c */
[----:B------:R-:W-:Y:S01]  /*1f940*/  FADD.FTZ R198, R73, R78 ;  /* 0x0000004e49c67221 */ /* 0x000fe20000010000 */
[----:B------:R-:W-:Y:S02]  /*1f950*/  LOP3.LUT R73, R121, UR14, R162, 0x96, !PT ;  /* 0x0000000e79497c12 */ /* 0x000fe4000f8e96a2 */
[----:B------:R-:W-:Y:S02]  /*1f960*/  LOP3.LUT R78, R77, UR14, R124, 0x96, !PT ;  /* 0x0000000e4d4e7c12 */ /* 0x000fe4000f8e967c */
[C---:B------:R-:W-:Y:S02]  /*1f970*/  LOP3.LUT R74, R73.reuse, 0xffff, RZ, 0xc0, !PT ;  /* 0x0000ffff494a7812 */ /* 0x040fe400078ec0ff */
[----:B------:R-:W-:Y:S02]  /*1f980*/  LOP3.LUT R75, R73, 0xff, RZ, 0xc0, !PT ;  /* 0x000000ff494b7812 */ /* 0x000fe400078ec0ff */
[----:B------:R-:W-:Y:S02]  /*1f990*/  SHF.R.U32.HI R74, RZ, 0x8, R74 ;  /* 0x00000008ff4a7819 */ /* 0x000fe4000001164a */
[C---:B------:R-:W-:Y:S02]  /*1f9a0*/  LOP3.LUT R125, R78.reuse, 0xffff, RZ, 0xc0, !PT ;  /* 0x0000ffff4e7d7812 */ /* 0x040fe400078ec0ff */
[----:B------:R-:W-:Y:S02]  /*1f9b0*/  PRMT R80, R75, 0x5410, R74 ;  /* 0x000054104b507816 */ /* 0x000fe4000000004a */
[--C-:B------:R-:W-:Y:S02]  /*1f9c0*/  SHF.R.U32.HI R75, RZ, 0x10, R73.reuse ;  /* 0x00000010ff4b7819 */ /* 0x100fe40000011649 */
[----:B------:R-:W-:Y:S01]  /*1f9d0*/  LOP3.LUT R126, R78, 0xff, RZ, 0xc0, !PT ;  /* 0x000000ff4e7e7812 */ /* 0x000fe200078ec0ff */
[--C-:B------:R-:W-:Y:S01]  /*1f9e0*/  HSET2.LE.AND R80, R80, R202.reuse, PT ;  /* 0x000000ca50507233 */ /* 0x100fe20003803000 */
[----:B------:R-:W-:Y:S02]  /*1f9f0*/  SHF.R.U32.HI R74, RZ, 0x18, R73 ;  /* 0x00000018ff4a7819 */ /* 0x000fe40000011649 */
[----:B------:R-:W-:Y:S01]  /*1fa00*/  LOP3.LUT R73, R75, 0xff, RZ, 0xc0, !PT ;  /* 0x000000ff4b497812 */ /* 0x000fe200078ec0ff */
[--C-:B------:R-:W-:Y:S01]  /*1fa10*/  HSET2.LE.AND R75, R140, R202.reuse, PT ;  /* 0x000000ca8c4b7233 */ /* 0x100fe20003803000 */
[----:B------:R-:W-:Y:S02]  /*1fa20*/  SHF.R.U32.HI R125, RZ, 0x8, R125 ;  /* 0x00000008ff7d7819 */ /* 0x000fe4000001167d */
[----:B------:R-:W-:Y:S02]  /*1fa30*/  ISETP.GE.U32.AND P1, PT, R225, R126, PT ;  /* 0x0000007ee100720c */ /* 0x000fe40003f26070 */
[----:B------:R-:W-:Y:S02]  /*1fa40*/  PRMT R81, R73, 0x5410, R74 ;  /* 0x0000541049517816 */ /* 0x000fe4000000004a */
[C---:B------:R-:W-:Y:S02]  /*1fa50*/  LOP3.LUT R73, R120.reuse, 0xffff, RZ, 0xc0, !PT ;  /* 0x0000ffff78497812 */ /* 0x040fe400078ec0ff */
[----:B------:R-:W-:Y:S01]  /*1fa60*/  SHF.R.U32.HI R121, RZ, 0x10, R78 ;  /* 0x00000010ff797819 */ /* 0x000fe2000001164e */
[--C-:B------:R-:W-:Y:S01]  /*1fa70*/  HSET2.LE.AND R81, R81, R202.reuse, PT ;  /* 0x000000ca51517233 */ /* 0x100fe20003803000 */
[----:B------:R-:W-:Y:S02]  /*1fa80*/  LOP3.LUT R125, R125, 0xffff, RZ, 0xc0, !PT ;  /* 0x0000ffff7d7d7812 */ /* 0x000fe400078ec0ff */
[----:B------:R-:W-:Y:S02]  /*1fa90*/  LOP3.LUT R121, R121, 0xff, RZ, 0xc0, !PT ;  /* 0x000000ff79797812 */ /* 0x000fe400078ec0ff */
[C---:B------:R-:W-:Y:S02]  /*1faa0*/  ISETP.GE.U32.AND P2, PT, R225.reuse, R125, PT ;  /* 0x0000007de100720c */ /* 0x040fe40003f46070 */
[----:B------:R-:W-:Y:S02]  /*1fab0*/  LOP3.LUT R74, R120, 0xff, RZ, 0xc0, !PT ;  /* 0x000000ff784a7812 */ /* 0x000fe400078ec0ff */
[----:B------:R-:W-:Y:S02]  /*1fac0*/  SHF.R.U32.HI R73, RZ, 0x8, R73 ;  /* 0x00000008ff497819 */ /* 0x000fe40000011649 */
[----:B------:R-:W-:Y:S02]  /*1fad0*/  ISETP.GE.U32.AND P3, PT, R225, R121, PT ;  /* 0x00000079e100720c */ /* 0x000fe40003f66070 */
[----:B------:R-:W-:Y:S01]  /*1fae0*/  PRMT R82, R74, 0x5410, R73 ;  /* 0x000054104a527816 */ /* 0x000fe20000000049 */
[--C-:B------:R-:W-:Y:S01]  /*1faf0*/  HSET2.LE.AND R74, R130, R202.reuse, PT ;  /* 0x000000ca824a7233 */ /* 0x100fe20003803000 */
[--C-:B------:R-:W-:Y:S02]  /*1fb00*/  SHF.R.U32.HI R73, RZ, 0x10, R120.reuse ;  /* 0x00000010ff497819 */ /* 0x100fe40000011678 */
[----:B------:R-:W-:Y:S01]  /*1fb10*/  SHF.R.U32.HI R120, RZ, 0x18, R120 ;  /* 0x00000018ff787819 */ /* 0x000fe20000011678 */
[--C-:B------:R-:W-:Y:S01]  /*1fb20*/  HSET2.LE.AND R82, R82, R202.reuse, PT ;  /* 0x000000ca52527233 */ /* 0x100fe20003803000 */
[----:B------:R-:W-:Y:S02]  /*1fb30*/  LOP3.LUT R73, R73, 0xff, RZ, 0xc0, !PT ;  /* 0x000000ff49497812 */ /* 0x000fe400078ec0ff */
[----:B------:R-:W-:Y:S02]  /*1fb40*/  SHF.R.U32.HI R84, RZ, 0x8, R111 ;  /* 0x00000008ff547819 */ /* 0x000fe4000001166f */
[----:B------:R-:W-:Y:S01]  /*1fb50*/  PRMT R79, R73, 0x5410, R120 ;  /* 0x00005410494f7816 */ /* 0x000fe20000000078 */
[--C-:B------:R-:W-:Y:S01]  /*1fb60*/  HSET2.LE.AND R73, R129, R202.reuse, PT ;  /* 0x000000ca81497233 */ /* 0x100fe20003803000 */
[----:B------:R-:W-:Y:S02]  /*1fb70*/  SHF.R.U32.HI R120, RZ, 0x18, R78 ;  /* 0x00000018ff787819 */ /* 0x000fe4000001164e */
[----:B------:R-:W-:Y:S01]  /*1fb80*/  LOP3.LUT R84, R84, 0xffff, RZ, 0xc0, !PT ;  /* 0x0000ffff54547812 */ /* 0x000fe200078ec0ff */
[----:B------:R-:W-:Y:S01]  /*1fb90*/  HSET2.LE.AND R83, R79, R202, PT ;  /* 0x000000ca4f537233 */ /* 0x000fe20003803000 */
[----:B------:R-:W-:Y:S02]  /*1fba0*/  ISETP.GE.U32.AND P6, PT, R225, R120, PT ;  /* 0x00000078e100720c */ /* 0x000fe40003fc6070 */
[----:B------:R-:W-:Y:S02]  /*1fbb0*/  LOP3.LUT R73, R73, R109, RZ, 0xc0, !PT ;  /* 0x0000006d49497212 */ /* 0x000fe400078ec0ff */
[----:B------:R-:W-:Y:S02]  /*1fbc0*/  PRMT R109, R110, 0x7632, R109 ;  /* 0x000076326e6d7816 */ /* 0x000fe4000000006d */
[----:B------:R-:W-:Y:S02]  /*1fbd0*/  LOP3.LUT R82, R82, R98, RZ, 0xc0, !PT ;  /* 0x0000006252527212 */ /* 0x000fe400078ec0ff */
[----:B------:R-:W-:Y:S02]  /*1fbe0*/  PRMT R98, R86, 0x5410, R2 ;  /* 0x0000541056627816 */ /* 0x000fe40000000002 */
[----:B------:R-:W-:Y:S02]  /*1fbf0*/  LOP3.LUT R124, R77, UR14, R124, 0x96, !PT ;  /* 0x0000000e4d7c7c12 */ /* 0x000fe4000f8e967c */
[----:B------:R-:W-:Y:S02]  /*1fc00*/  SHF.R.U32.HI R129, RZ, 0x10, R76 ;  /* 0x00000010ff817819 */ /* 0x000fe4000001164c */
[C---:B------:R-:W-:Y:S02]  /*1fc10*/  LOP3.LUT R130, R76.reuse, 0xffff, RZ, 0xc0, !PT ;  /* 0x0000ffff4c827812 */ /* 0x040fe400078ec0ff */
[----:B------:R-:W-:Y:S02]  /*1fc20*/  LOP3.LUT R140, R76, 0xffff, RZ, 0xc0, !PT ;  /* 0x0000ffff4c8c7812 */ /* 0x000fe400078ec0ff */
[----:B------:R-:W-:Y:S02]  /*1fc30*/  LOP3.LUT R74, R74, R88, RZ, 0xc0, !PT ;  /* 0x000000584a4a7212 */ /* 0x000fe400078ec0ff */
[----:B------:R-:W-:Y:S02]  /*1fc40*/  LOP3.LUT R75, R75, R89, RZ, 0xc0, !PT ;  /* 0x000000594b4b7212 */ /* 0x000fe400078ec0ff */
[----:B------:R-:W-:Y:S02]  /*1fc50*/  LOP3.LUT R80, R80, R112, RZ, 0xc0, !PT ;  /* 0x0000007050507212 */ /* 0x000fe400078ec0ff */
[----:B------:R-:W-:Y:S02]  /*1fc60*/  LOP3.LUT R81, R81, R90, RZ, 0xc0, !PT ;  /* 0x0000005a51517212 */ /* 0x000fe400078ec0ff */
[----:B------:R-:W-:Y:S02]  /*1fc70*/  LOP3.LUT R83, R83, R91, RZ, 0xc0, !PT ;  /* 0x0000005b53537212 */ /* 0x000fe400078ec0ff */
[----:B------:R-:W-:Y:S02]  /*1fc80*/  PRMT R111, R0, 0x5410, R94 ;  /* 0x00005410006f7816 */ /* 0x000fe4000000005e */
[----:B------:R-:W-:Y:S02]  /*1fc90*/  PRMT R112, R3, 0x5410, R102 ;  /* 0x0000541003707816 */ /* 0x000fe40000000066 */
[----:B------:R-:W-:Y:S02]  /*1fca0*/  LOP3.LUT R88, R119, UR13, R194, 0x96, !PT ;  /* 0x0000000d77587c12 */ /* 0x000fe4000f8e96c2 */
[C---:B------:R-:W-:Y:S02]  /*1fcb0*/  LOP3.LUT R89, R118.reuse, 0xffff, RZ, 0xc0, !PT ;  /* 0x0000ffff76597812 */ /* 0x040fe400078ec0ff */
[----:B------:R-:W-:Y:S02]  /*1fcc0*/  LOP3.LUT R90, R118, 0xff, RZ, 0xc0, !PT ;  /* 0x000000ff765a7812 */ /* 0x000fe400078ec0ff */
[----:B------:R-:W-:Y:S01]  /*1fcd0*/  SHF.R.U32.HI R91, RZ, 0x18, R118 ;  /* 0x00000018ff5b7819 */ /* 0x000fe20000011676 */
[----:B----4-:R-:W-:Y:S05]  /*1fce0*/  @!P4 HFMA2.BF16_V2 R127, -RZ.H0_H0, RZ.H0_H0, -R102.H0_H0 ;  /* 0x200000ffff7fc231 */ /* 0x010fea0000340966 */
[----:B------:R-:W-:Y:S01]  /*1fcf0*/  PRMT R206, R127, 0x7610, R206 ;  /* 0x000076107fce7816 */ /* 0x000fe200000000ce */
[----:B------:R1:W-:Y:S03]  /*1fd00*/  @!P4 STL.S16 [R1+0xb4], R127 ;  /* 0x0000b47f0100c387 */ /* 0x0003e60000100600 */
[----:B------:R-:W-:Y:S01]  /*1fd10*/  @!P4 PRMT R102, R206, 0x5410, RZ ;  /* 0x00005410ce66c816 */ /* 0x000fe200000000ff */
[----:B------:R2:W3:Y:S04]  /*1fd20*/  LDL.S16 R200, [R1+0xf4] ;  /* 0x0000f40001c87983 */ /* 0x0004e80000100600 */
[----:B------:R2:W4:Y:S04]  /*1fd30*/  LDL.S16 R199, [R1+0xf0] ;  /* 0x0000f00001c77983 */ /* 0x0005280000100600 */
[----:B------:R2:W5:Y:S04]  /*1fd40*/  LDL.S16 R154, [R1+0xe8] ;  /* 0x0000e800019a7983 */ /* 0x0005680000100600 */
[----:B------:R2:W2:Y:S04]  /*1fd50*/  LDL.S16 R147, [R1+0xe4] ;  /* 0x0000e40001937983 */ /* 0x0004a80000100600 */
[----:B------:R2:W2:Y:S04]  /*1fd60*/  LDL.S16 R146, [R1+0xe0] ;  /* 0x0000e00001927983 */ /* 0x0004a80000100600 */
[----:B------:R2:W2:Y:S01]  /*1fd70*/  LDL.S16 R133, [R1+0xdc] ;  /* 0x0000dc0001857983 */ /* 0x0004a20000100600 */
[--C-:B-1----:R-:W-:Y:S02]  /*1fd80*/  SHF.R.U32.HI R127, RZ, 0x18, R106.reuse ;  /* 0x00000018ff7f7819 */ /* 0x102fe4000001166a */
[----:B------:R-:W-:Y:S01]  /*1fd90*/  SHF.R.U32.HI R106, RZ, 0x10, R106 ;  /* 0x00000010ff6a7819 */ /* 0x000fe2000001166a */
[----:B------:R1:W2:Y:S01]  /*1fda0*/  LDL.S16 R131, [R1+0xec] ;  /* 0x0000ec0001837983 */ /* 0x0002a20000100600 */
[----:B------:R-:W-:Y:S02]  /*1fdb0*/  ISETP.GE.U32.AND P0, PT, R225, R127, PT ;  /* 0x0000007fe100720c */ /* 0x000fe40003f06070 */
[----:B------:R-:W-:Y:S02]  /*1fdc0*/  LOP3.LUT R117, R106, 0xff, RZ, 0xc0, !PT ;  /* 0x000000ff6a757812 */ /* 0x000fe400078ec0ff */
[----:B------:R-:W-:Y:S02]  /*1fdd0*/  PRMT R106, R105, 0x7632, R106 ;  /* 0x00007632696a7816 */ /* 0x000fe4000000006a */
[----:B------:R-:W-:Y:S02]  /*1fde0*/  ISETP.GE.U32.AND P5, PT, R225, R117, PT ;  /* 0x00000075e100720c */ /* 0x000fe40003fa6070 */
[----:B------:R-:W-:Y:S11]  /*1fdf0*/  PRMT R119, R105, 0x5410, R106 ;  /* 0x0000541069777816 */ /* 0x000ff6000000006a */
[----:B---3--:R-:W-:Y:S02]  /*1fe00*/  @!P5 HFMA2.BF16_V2 R200, -RZ.H0_H0, RZ.H0_H0, -R104.H0_H0 ;  /* 0x200000ffffc8d231 */ /* 0x008fe40000340968 */
[----:B----4-:R-:W-:Y:S03]  /*1fe10*/  @!P0 HFMA2.BF16_V2 R199, -RZ.H0_H0, RZ.H0_H0, -R103.H0_H0 ;  /* 0x200000ffffc78231 */ /* 0x010fe60000340967 */
[----:B------:R-:W-:Y:S01]  /*1fe20*/  PRMT R205, R200, 0x7610, R205 ;  /* 0x00007610c8cd7816 */ /* 0x000fe200000000cd */
[----:B------:R-:W-:Y:S01]  /*1fe30*/  @!P5 STL.S16 [R1+0xf4], R200 ;  /* 0x0000f4c80100d387 */ /* 0x000fe20000100600 */
[----:B------:R-:W-:Y:S01]  /*1fe40*/  LOP3.LUT P5, RZ, R179, 0x80000, RZ, 0xc0, !PT ;  /* 0x00080000b3ff7812 */ /* 0x000fe200078ac0ff */
[----:B-----5:R-:W-:Y:S01]  /*1fe50*/  @!P1 HFMA2.BF16_V2 R154, -RZ.H0_H0, RZ.H0_H0, -R105.H0_H0 ;  /* 0x200000ffff9a9231 */ /* 0x020fe20000340969 */
[----:B------:R-:W-:Y:S01]  /*1fe60*/  PRMT R204, R199, 0x7610, R204 ;  /* 0x00007610c7cc7816 */ /* 0x000fe200000000cc */
[----:B------:R-:W-:Y:S01]  /*1fe70*/  @!P0 STL.S16 [R1+0xf0], R199 ;  /* 0x0000f0c701008387 */ /* 0x000fe20000100600 */
[C---:B------:R-:W-:Y:S01]  /*1fe80*/  LOP3.LUT P0, RZ, R179.reuse, 0x40000, RZ, 0xc0, !PT ;  /* 0x00040000b3ff7812 */ /* 0x040fe2000780c0ff */
[----:B--2---:R-:W-:Y:S01]  /*1fe90*/  @!P2 HFMA2.BF16_V2 R147, -RZ.H0_H0, RZ.H0_H0, -R106.H0_H0 ;  /* 0x200000ffff93a231 */ /* 0x004fe2000034096a */
[----:B------:R-:W-:Y:S01]  /*1fea0*/  PRMT R203, R154, 0x7610, R203 ;  /* 0x000076109acb7816 */ /* 0x000fe200000000cb */
[----:B------:R2:W-:Y:S01]  /*1feb0*/  @!P1 STL.S16 [R1+0xe8], R154 ;  /* 0x0000e89a01009387 */ /* 0x0005e20000100600 */
[----:B------:R-:W-:Y:S01]  /*1fec0*/  LOP3.LUT P1, RZ, R179, 0x20000, RZ, 0xc0, !PT ;  /* 0x00020000b3ff7812 */ /* 0x000fe2000782c0ff */
[----:B------:R-:W-:Y:S01]  /*1fed0*/  @!P3 HFMA2.BF16_V2 R146, -RZ.H0_H0, RZ.H0_H0, -R107.H0_H0 ;  /* 0x200000ffff92b231 */ /* 0x000fe2000034096b */
[----:B------:R-:W-:Y:S01]  /*1fee0*/  PRMT R201, R147, 0x7610, R201 ;  /* 0x0000761093c97816 */ /* 0x000fe200000000c9 */
[----:B------:R-:W-:Y:S01]  /*1fef0*/  @!P2 STL.S16 [R1+0xe4], R147 ;  /* 0x0000e4930100a387 */ /* 0x000fe20000100600 */
[----:B------:R-:W-:Y:S01]  /*1ff00*/  LOP3.LUT P2, RZ, R179, 0x10000, RZ, 0xc0, !PT ;  /* 0x00010000b3ff7812 */ /* 0x000fe2000784c0ff */
[----:B------:R-:W-:Y:S01]  /*1ff10*/  @!P6 HFMA2.BF16_V2 R133, -RZ.H0_H0, RZ.H0_H0, -R108.H0_H0 ;  /* 0x200000ffff85e231 */ /* 0x000fe2000034096c */
[----:B------:R-:W-:Y:S01]  /*1ff20*/  PRMT R191, R146, 0x7610, R191 ;  /* 0x0000761092bf7816 */ /* 0x000fe200000000bf */
[----:B------:R3:W-:Y:S01]  /*1ff30*/  @!P3 STL.S16 [R1+0xe0], R146 ;  /* 0x0000e0920100b387 */ /* 0x0007e20000100600 */
[----:B------:R-:W-:Y:S02]  /*1ff40*/  ISETP.GE.U32.AND P3, PT, R225, R128, PT ;  /* 0x00000080e100720c */ /* 0x000fe40003f66070 */
[----:B------:R-:W-:Y:S01]  /*1ff50*/  PRMT R190, R133, 0x7610, R190 ;  /* 0x0000761085be7816 */ /* 0x000fe200000000be */
[----:B------:R4:W-:Y:S01]  /*1ff60*/  @!P6 STL.S16 [R1+0xdc], R133 ;  /* 0x0000dc850100e387 */ /* 0x0009e20000100600 */
[----:B------:R-:W-:Y:S02]  /*1ff70*/  ISETP.GE.U32.AND P6, PT, R225, R138, PT ;  /* 0x0000008ae100720c */ /* 0x000fe40003fc6070 */
[----:B------:R-:W-:Y:S02]  /*1ff80*/  @!P5 PRMT R3, R207, 0x5410, RZ ;  /* 0x00005410cf03d816 */ /* 0x000fe400000000ff */
[C---:B------:R-:W-:Y:S05]  /*1ff90*/  ISETP.GE.U32.AND P5, PT, R225.reuse, R128, PT ;  /* 0x00000080e100720c */ /* 0x040fea0003fa6070 */
[----:B------:R-:W-:Y:S01]  /*1ffa0*/  @!P3 HFMA2.BF16_V2 R131, -RZ.H0_H0, RZ.H0_H0, -R110.H0_H0 ;  /* 0x200000ffff83b231 */ /* 0x000fe2000034096e */
[----:B--2---:R-:W-:Y:S03]  /*1ffb0*/  LOP3.LUT R154, R76, 0xff, RZ, 0xc0, !PT ;  /* 0x000000ff4c9a7812 */ /* 0x004fe600078ec0ff */
[----:B------:R-:W-:Y:S01]  /*1ffc0*/  @!P6 PRMT R87, R216, 0x5410, RZ ;  /* 0x00005410d857e816 */ /* 0x000fe200000000ff */
[----:B------:R2:W-:Y:S01]  /*1ffd0*/  @!P3 STL.S16 [R1+0xec], R131 ;  /* 0x0000ec830100b387 */ /* 0x0005e20000100600 */
[C---:B------:R-:W-:Y:S02]  /*1ffe0*/  ISETP.GE.U32.AND P3, PT, R225.reuse, R84, PT ;  /* 0x00000054e100720c */ /* 0x040fe40003f66070 */
[----:B------:R-:W-:Y:S01]  /*1fff0*/  ISETP.GE.U32.AND P6, PT, R225, R139, PT ;  /* 0x0000008be100720c */ /* 0x000fe20003fc6070 */
[----:B------:R1:W5:Y:S01]  /*20000*/  LDL.S16 R199, [R1+0xd8] ;  /* 0x0000d80001c77983 */ /* 0x0003620000100600 */
[----:B------:R-:W-:Y:S02]  /*20010*/  PRMT R189, R131, 0x7610, R189 ;  /* 0x0000761083bd7816 */ /* 0x000fe400000000bd */
[--C-:B---3--:R-:W-:Y:S01]  /*20020*/  SHF.R.U32.HI R146, RZ, 0x10, R76.reuse ;  /* 0x00000010ff927819 */ /* 0x108fe2000001164c */
[----:B------:R-:W-:Y:S01]  /*20030*/  STG.E.U16 [R152.64+0x22], R87 ;  /* 0x0000225798007986 */ /* 0x000fe2000c101520 */
[----:B------:R-:W-:Y:S02]  /*20040*/  SHF.R.U32.HI R147, RZ, 0x18, R76 ;  /* 0x00000018ff937819 */ /* 0x000fe4000001164c */
[----:B----4-:R-:W-:Y:S02]  /*20050*/  SHF.R.U32.HI R133, RZ, 0x10, R118 ;  /* 0x00000010ff857819 */ /* 0x010fe40000011676 */
[----:B------:R-:W-:Y:S02]  /*20060*/  PRMT R118, R110, 0x5410, R109 ;  /* 0x000054106e767816 */ /* 0x000fe4000000006d */
[----:B------:R-:W-:Y:S02]  /*20070*/  @!P5 PRMT R110, R189, 0x5410, RZ ;  /* 0x00005410bd6ed816 */ /* 0x000fe400000000ff */
[----:B------:R-:W-:Y:S01]  /*20080*/  @!P6 PRMT R86, R215, 0x5410, RZ ;  /* 0x00005410d756e816 */ /* 0x000fe200000000ff */
[----:B------:R-:W-:Y:S01]  /*20090*/  MUFU.EX2 R189, R238 ;  /* 0x000000ee00bd7308 */ /* 0x000fe20000000800 */
[C---:B------:R-:W-:Y:S03]  /*200a0*/  ISETP.GE.U32.AND P6, PT, R225.reuse, R136, PT ;  /* 0x00000088e100720c */ /* 0x040fe60003fc6070 */
[----:B------:R-:W-:Y:S01]  /*200b0*/  STG.E.U16 [R148.64+0x30], R86 ;  /* 0x0000305694007986 */ /* 0x000fe2000c101520 */
[----:B--2---:R-:W-:Y:S03]  /*200c0*/  SHF.R.U32.HI R131, RZ, 0x18, R76 ;  /* 0x00000018ff837819 */ /* 0x004fe6000001164c */
[----:B------:R-:W2:Y:S01]  /*200d0*/  LDSM.16.MT88.4 R76, [R165+0x6000] ;  /* 0x00600000a54c783b */ /* 0x000ea20000004200 */
[----:B------:R-:W-:Y:S05]  /*200e0*/  ISETP.GE.U32.AND P5, PT, R225, R131, PT ;  /* 0x00000083e100720c */ /* 0x000fea0003fa6070 */
[----:B------:R-:W-:Y:S02]  /*200f0*/  @!P6 PRMT R0, R213, 0x5410, RZ ;  /* 0x00005410d500e816 */ /* 0x000fe400000000ff */
[----:B------:R-:W-:Y:S11]  /*20100*/  LOP3.LUT P6, RZ, R179, 0x4000, RZ, 0xc0, !PT ;  /* 0x00004000b3ff7812 */ /* 0x000ff600078cc0ff */
[----:B------:R-:W-:Y:S02]  /*20110*/  @!UPT UIADD3 URZ, URZ, URZ, URZ ;  /* 0x0000003f3f3ff290 */ /* 0x000fe4000fffe03f */
[----:B------:R-:W-:Y:S02]  /*20120*/  @!P6 PRMT R94, R212, 0x5410, RZ ;  /* 0x00005410d45ee816 */ /* 0x000fe400000000ff */
[----:B------:R-:W-:Y:S01]  /*20130*/  ISETP.GE.U32.AND P6, PT, R225, R127, PT ;  /* 0x0000007fe100720c */ /* 0x000fe20003fc6070 */
[-C--:B--2---:R-:W-:Y:S08]  /*20140*/  HMMA.16816.F32.BF16 R4, R72, R76.reuse, R4 ;  /* 0x0000004c4804723c */ /* 0x084ff00000041804 */
[C---:B------:R-:W-:Y:S08]  /*20150*/  HMMA.16816.F32.BF16 R8, R80.reuse, R76, R8 ;  /* 0x0000004c5008723c */ /* 0x040ff00000041808 */
[-C--:B------:R-:W-:Y:S08]  /*20160*/  HMMA.16816.F32.BF16 R12, R80, R78.reuse, R12 ;  /* 0x0000004e500c723c */ /* 0x080ff0000004180c */
[C---:B------:R-:W-:Y:S01]  /*20170*/  HMMA.16816.F32.BF16 R16, R72.reuse, R78, R16 ;  /* 0x0000004e4810723c */ /* 0x040fe20000041810 */
[----:B------:R-:W2:Y:S07]  /*20180*/  LDSM.16.MT88.4 R76, [R168+0x6000] ;  /* 0x00600000a84c783b */ /* 0x000eae0000004200 */
[-C--:B--2---:R-:W-:Y:S08]  /*20190*/  HMMA.16816.F32.BF16 R20, R72, R76.reuse, R20 ;  /* 0x0000004c4814723c */ /* 0x084ff00000041814 */
[C---:B------:R-:W-:Y:S07]  /*201a0*/  HMMA.16816.F32.BF16 R24, R80.reuse, R76, R24 ;  /* 0x0000004c5018723c */ /* 0x040fee0000041818 */
[----:B------:R-:W-:Y:S01]  /*201b0*/  LOP3.LUT R76, R137, 0xff, RZ, 0xc0, !PT ;  /* 0x000000ff894c7812 */ /* 0x000fe200078ec0ff */
[-C--:B------:R-:W-:Y:S08]  /*201c0*/  HMMA.16816.F32.BF16 R28, R80, R78.reuse, R28 ;  /* 0x0000004e501c723c */ /* 0x080ff0000004181c */
[C---:B------:R-:W-:Y:S04]  /*201d0*/  HMMA.16816.F32.BF16 R32, R72.reuse, R78, R32 ;  /* 0x0000004e4820723c */ /* 0x040fe80000041820 */
[----:B-----5:R-:W-:Y:S05]  /*201e0*/  @!P3 HFMA2.BF16_V2 R199, -RZ.H0_H0, RZ.H0_H0, -R109.H0_H0 ;  /* 0x200000ffffc7b231 */ /* 0x020fea000034096d */
[----:B------:R-:W-:Y:S01]  /*201f0*/  PRMT R162, R199, 0x7610, R162 ;  /* 0x00007610c7a27816 */ /* 0x000fe200000000a2 */
[----:B------:R2:W-:Y:S02]  /*20200*/  @!P3 STL.S16 [R1+0xd8], R199 ;  /* 0x0000d8c70100b387 */ /* 0x0005e40000100600 */
[----:B------:R-:W-:Y:S02]  /*20210*/  IADD3 R200, P3, R148, -0x80, RZ ;  /* 0xffffff8094c87810 */ /* 0x000fe40007f7e0ff */
[----:B------:R1:W3:Y:S02]  /*20220*/  LDL.S16 R136, [R1+0x38] ;  /* 0x0000380001887983 */ /* 0x0002e40000100600 */
[----:B--2---:R-:W-:Y:S02]  /*20230*/  IADD3.X R199, R149, -0x1, RZ, P3, !PT ;  /* 0xffffffff95c77810 */ /* 0x004fe40001ffe4ff */
[----:B------:R-:W-:Y:S02]  /*20240*/  ISETP.GE.U32.AND P3, PT, R225, R134, PT ;  /* 0x00000086e100720c */ /* 0x000fe40003f66070 */
[----:B------:R1:W2:Y:S11]  /*20250*/  LDL.S16 R134, [R1+0x48] ;  /* 0x0000480001867983 */ /* 0x0002b60000100600 */
[----:B------:R-:W-:Y:S02]  /*20260*/  @!P3 PRMT R2, R214, 0x5410, RZ ;  /* 0x00005410d602b816 */ /* 0x000fe400000000ff */
[----:B------:R-:W-:Y:S03]  /*20270*/  LOP3.LUT P3, RZ, R179, 0x8000, RZ, 0xc0, !PT ;  /* 0x00008000b3ff7812 */ /* 0x000fe6000786c0ff */
[----:B------:R4:W-:Y:S04]  /*20280*/  STG.E.U16 [R148.64+0x32], R2 ;  /* 0x0000320294007986 */ /* 0x0009e8000c101520 */
[----:B------:R-:W-:Y:S04]  /*20290*/  STG.E.U16 [R150.64+0x32], R94 ;  /* 0x0000325e96007986 */ /* 0x000fe8000c101520 */
[----:B------:R5:W-:Y:S01]  /*202a0*/  STG.E.U16 [R150.64+0x30], R0 ;  /* 0x0000300096007986 */ /* 0x000be2000c101520 */
[----:B----4-:R-:W-:Y:S02]  /*202b0*/  PRMT R2, R92, 0x5410, R96 ;  /* 0x000054105c027816 */ /* 0x010fe40000000060 */
[----:B------:R-:W-:Y:S02]  /*202c0*/  @!P3 PRMT R92, R211, 0x5410, RZ ;  /* 0x00005410d35cb816 */ /* 0x000fe400000000ff */
[C---:B------:R-:W-:Y:S02]  /*202d0*/  ISETP.GE.U32.AND P3, PT, R225.reuse, R117, PT ;  /* 0x00000075e100720c */ /* 0x040fe40003f66070 */
[----:B------:R-:W-:Y:S01]  /*202e0*/  @!P2 PRMT R96, R210, 0x5410, RZ ;  /* 0x00005410d260a816 */ /* 0x000fe200000000ff */
[----:B------:R-:W-:Y:S01]  /*202f0*/  STG.E.U16 [R156.64+0x2e], R92 ;  /* 0x00002e5c9c007986 */ /* 0x000fe2000c101520 */
[C---:B------:R-:W-:Y:S02]  /*20300*/  ISETP.GE.U32.AND P2, PT, R225.reuse, R135, PT ;  /* 0x00000087e100720c */ /* 0x040fe40003f46070 */
[----:B------:R-:W-:Y:S01]  /*20310*/  PRMT R117, R104, 0x5410, R103 ;  /* 0x0000541068757816 */ /* 0x000fe20000000067 */
[----:B------:R1:W4:Y:S01]  /*20320*/  LDL.S16 R135, [R1+0x34] ;  /* 0x0000340001877983 */ /* 0x0003220000100600 */
[----:B-----5:R-:W-:Y:S02]  /*20330*/  PRMT R0, R100, 0x5410, R99 ;  /* 0x0000541064007816 */ /* 0x020fe40000000063 */
[----:B------:R-:W-:Y:S01]  /*20340*/  @!P0 PRMT R99, R208, 0x5410, RZ ;  /* 0x00005410d0638816 */ /* 0x000fe200000000ff */
[----:B------:R-:W-:Y:S01]  /*20350*/  STG.E.U16 [R156.64+0x30], R96 ;  /* 0x000030609c007986 */ /* 0x000fe2000c101520 */
[----:B------:R-:W-:Y:S02]  /*20360*/  ISETP.GE.U32.AND P0, PT, R225, R126, PT ;  /* 0x0000007ee100720c */ /* 0x000fe40003f06070 */
[----:B------:R-:W-:Y:S01]  /*20370*/  @!P3 PRMT R104, R205, 0x5410, RZ ;  /* 0x00005410cd68b816 */ /* 0x000fe200000000ff */
[----:B------:R5:W-:Y:S01]  /*20380*/  STG.E.U16 [R152.64+0x32], R99 ;  /* 0x0000326398007986 */ /* 0x000be2000c101520 */
[----:B------:R-:W-:Y:S02]  /*20390*/  ISETP.GE.U32.AND P3, PT, R225, R76, PT ;  /* 0x0000004ce100720c */ /* 0x000fe40003f66070 */
[----:B------:R-:W-:Y:S02]  /*203a0*/  LOP3.LUT R76, R129, 0xff, RZ, 0xc0, !PT ;  /* 0x000000ff814c7812 */ /* 0x000fe400078ec0ff */
[----:B------:R-:W-:Y:S02]  /*203b0*/  @!P6 PRMT R103, R204, 0x5410, RZ ;  /* 0x00005410cc67e816 */ /* 0x000fe400000000ff */
[C---:B------:R-:W-:Y:S02]  /*203c0*/  ISETP.GE.U32.AND P4, PT, R225.reuse, R76, PT ;  /* 0x0000004ce100720c */ /* 0x040fe40003f86070 */
[----:B------:R-:W-:Y:S02]  /*203d0*/  SHF.R.U32.HI R76, RZ, 0x8, R130 ;  /* 0x00000008ff4c7819 */ /* 0x000fe40000011682 */
[----:B------:R-:W-:Y:S01]  /*203e0*/  ISETP.GE.U32.AND P6, PT, R225, R125, PT ;  /* 0x0000007de100720c */ /* 0x000fe20003fc6070 */
[----:B------:R1:W4:Y:S01]  /*203f0*/  LDL.S16 R130, [R1+0x44] ;  /* 0x0000440001827983 */ /* 0x0003220000100600 */
[----:B------:R-:W-:Y:S02]  /*20400*/  @!P0 PRMT R105, R203, 0x5410, RZ ;  /* 0x00005410cb698816 */ /* 0x000fe400000000ff */
[----:B------:R-:W-:Y:S02]  /*20410*/  ISETP.GE.U32.AND P0, PT, R225, R121, PT ;  /* 0x00000079e100720c */ /* 0x000fe40003f06070 */
[----:B------:R-:W-:Y:S02]  /*20420*/  LOP3.LUT R76, R76, 0xffff, RZ, 0xc0, !PT ;  /* 0x0000ffff4c4c7812 */ /* 0x000fe400078ec0ff */
[----:B------:R-:W-:Y:S02]  /*20430*/  @!P1 PRMT R100, R209, 0x5410, RZ ;  /* 0x00005410d1649816 */ /* 0x000fe400000000ff */
[----:B------:R-:W-:Y:S02]  /*20440*/  ISETP.GE.U32.AND P1, PT, R225, R85, PT ;  /* 0x00000055e100720c */ /* 0x000fe40003f26070 */
[----:B------:R-:W-:Y:S01]  /*20450*/  LOP3.LUT R85, R145, 0xff, RZ, 0xc0, !PT ;  /* 0x000000ff91557812 */ /* 0x000fe200078ec0ff */
[----:B------:R1:W-:Y:S01]  /*20460*/  STG.E.U16 [R152.64+0x30], R100 ;  /* 0x0000306498007986 */ /* 0x0003e2000c101520 */
[----:B------:R-:W-:Y:S02]  /*20470*/  @!P6 PRMT R106, R201, 0x5410, RZ ;  /* 0x00005410c96ae816 */ /* 0x000fe400000000ff */
[----:B------:R-:W-:Y:S01]  /*20480*/  ISETP.GE.U32.AND P6, PT, R225, R120, PT ;  /* 0x00000078e100720c */ /* 0x000fe20003fc6070 */
[----:B------:R-:W-:Y:S01]  /*20490*/  STG.E.U16 [R148.64+0x42], R102 ;  /* 0x0000426694007986 */ /* 0x000fe2000c101520 */
[----:B------:R-:W-:Y:S02]  /*204a0*/  PRMT R120, R107, 0x5410, R108 ;  /* 0x000054106b787816 */ /* 0x000fe4000000006c */
[----:B------:R-:W-:Y:S01]  /*204b0*/  @!P0 PRMT R107, R191, 0x5410, RZ ;  /* 0x00005410bf6b8816 */ /* 0x000fe200000000ff */
[----:B------:R-:W-:Y:S01]  /*204c0*/  STG.E.U16 [R148.64+0x40], R3 ;  /* 0x0000400394007986 */ /* 0x000fe2000c101520 */
[----:B------:R-:W-:Y:S01]  /*204d0*/  ISETP.GE.U32.AND P0, PT, R225, R76, PT ;  /* 0x0000004ce100720c */ /* 0x000fe20003f06070 */
[----:B------:R-:W-:Y:S01]  /*204e0*/  MUFU.EX2 R191, R234 ;  /* 0x000000ea00bf7308 */ /* 0x000fe20000000800 */
[----:B------:R-:W-:Y:S01]  /*204f0*/  SHF.R.U32.HI R76, RZ, 0x8, R141 ;  /* 0x00000008ff4c7819 */ /* 0x000fe2000001168d */
[----:B------:R-:W-:Y:S01]  /*20500*/  STG.E.U16 [R150.64+0x40], R104 ;  /* 0x0000406896007986 */ /* 0x000fe2000c101520 */
[----:B------:R-:W-:Y:S02]  /*20510*/  PRMT R127, R85, 0x5410, R143 ;  /* 0x00005410557f7816 */ /* 0x000fe4000000008f */
[----:B------:R-:W-:Y:S01]  /*20520*/  PRMT R129, R142, 0x5410, R76 ;  /* 0x000054108e817816 */ /* 0x000fe2000000004c */
[----:B------:R-:W-:Y:S01]  /*20530*/  STG.E.U16 [R150.64+0x42], R103 ;  /* 0x0000426796007986 */ /* 0x000fe2000c101520 */
[----:B------:R-:W-:Y:S02]  /*20540*/  @!P6 PRMT R108, R190, 0x5410, RZ ;  /* 0x00005410be6ce816 */ /* 0x000fe400000000ff */
[----:B------:R-:W-:Y:S01]  /*20550*/  ISETP.GE.U32.AND P6, PT, R225, R84, PT ;  /* 0x00000054e100720c */ /* 0x000fe20003fc6070 */
[----:B------:R-:W1:Y:S01]  /*20560*/  LDSM.16.MT88.4 R76, [R166+0x6000] ;  /* 0x00600000a64c783b */ /* 0x000e620000004200 */
[----:B------:R-:W-:Y:S01]  /*20570*/  SHF.R.U32.HI R84, RZ, 0x8, R89 ;  /* 0x00000008ff547819 */ /* 0x000fe20000011659 */
[----:B------:R-:W-:Y:S01]  /*20580*/  MUFU.EX2 R190, R237 ;  /* 0x000000ed00be7308 */ /* 0x000fe20000000800 */
[----:B------:R-:W-:Y:S02]  /*20590*/  LOP3.LUT R89, R123, 0xffff, RZ, 0xc0, !PT ;  /* 0x0000ffff7b597812 */ /* 0x000fe400078ec0ff */
[----:B------:R-:W-:Y:S02]  /*205a0*/  PRMT R128, R90, 0x5410, R84 ;  /* 0x000054105a807816 */ /* 0x000fe40000000054 */
[----:B-----5:R-:W-:Y:S01]  /*205b0*/  PRMT R99, R93, 0x7632, R99 ;  /* 0x000076325d637816 */ /* 0x020fe20000000063 */
[----:B------:R-:W5:Y:S01]  /*205c0*/  LDSM.16.MT88.4 R84, [R167+0x6000] ;  /* 0x00600000a754783b */ /* 0x000f620000004200 */
[----:B-1----:R-:W-:Y:S02]  /*205d0*/  PRMT R100, R101, 0x7632, R100 ;  /* 0x0000763265647816 */ /* 0x002fe40000000064 */
[C---:B------:R-:W-:Y:S02]  /*205e0*/  PRMT R96, R97.reuse, 0x7632, R96 ;  /* 0x0000763261607816 */ /* 0x040fe40000000060 */
[----:B------:R-:W-:Y:S02]  /*205f0*/  @!P6 PRMT R109, R162, 0x5410, RZ ;  /* 0x00005410a26de816 */ /* 0x000fe400000000ff */
[----:B------:R-:W-:Y:S01]  /*20600*/  MUFU.EX2 R162, R241 ;  /* 0x000000f100a27308 */ /* 0x000fe20000000800 */
[----:B------:R-:W-:Y:S04]  /*20610*/  STG.E.U16 [R156.64+0x3e], R105 ;  /* 0x00003e699c007986 */ /* 0x000fe8000c101520 */
[----:B------:R1:W-:Y:S04]  /*20620*/  STG.E.U16 [R156.64+0x40], R106 ;  /* 0x0000406a9c007986 */ /* 0x0003e8000c101520 */
[----:B------:R-:W-:Y:S04]  /*20630*/  STG.E.U16 [R152.64+0x40], R107 ;  /* 0x0000406b98007986 */ /* 0x000fe8000c101520 */
[----:B------:R5:W-:Y:S04]  /*20640*/  STG.E.U16 [R152.64+0x42], R108 ;  /* 0x0000426c98007986 */ /* 0x000be8000c101520 */
[----:B------:R5:W-:Y:S04]  /*20650*/  STG.E.U16 [R148.64+0x50], R110 ;  /* 0x0000506e94007986 */ /* 0x000be8000c101520 */
[----:B------:R-:W-:Y:S01]  /*20660*/  STG.E.U16 [R148.64+0x52], R109 ;  /* 0x0000526d94007986 */ /* 0x000fe2000c101520 */
[-C--:B------:R-:W-:Y:S03]  /*20670*/  HMMA.16816.F32.BF16 R36, R72, R76.reuse, R36 ;  /* 0x0000004c4824723c */ /* 0x080fe60000041824 */
[----:B-1----:R-:W-:Y:S05]  /*20680*/  PRMT R106, R97, 0x5410, R96 ;  /* 0x00005410616a7816 */ /* 0x002fea0000000060 */
[C---:B------:R-:W-:Y:S07]  /*20690*/  HMMA.16816.F32.BF16 R40, R80.reuse, R76, R40 ;  /* 0x0000004c5028723c */ /* 0x040fee0000041828 */
[----:B------:R-:W-:Y:S01]  /*206a0*/  LOP3.LUT R76, R133, 0xff, RZ, 0xc0, !PT ;  /* 0x000000ff854c7812 */ /* 0x000fe200078ec0ff */
[-C--:B------:R-:W-:Y:S01]  /*206b0*/  HMMA.16816.F32.BF16 R44, R80, R78.reuse, R44 ;  /* 0x0000004e502c723c */ /* 0x080fe2000004182c */
[----:B-----5:R-:W-:Y:S03]  /*206c0*/  MUFU.EX2 R108, R236 ;  /* 0x000000ec006c7308 */ /* 0x020fe60000000800 */
[----:B------:R-:W-:Y:S02]  /*206d0*/  PRMT R126, R76, 0x5410, R91 ;  /* 0x000054104c7e7816 */ /* 0x000fe4000000005b */
[----:B------:R-:W-:Y:S02]  /*206e0*/  LOP3.LUT R76, R123, 0xff, RZ, 0xc0, !PT ;  /* 0x000000ff7b4c7812 */ /* 0x000fe400078ec0ff */
[C---:B------:R-:W-:Y:S04]  /*206f0*/  HMMA.16816.F32.BF16 R48, R72.reuse, R78, R48 ;  /* 0x0000004e4830723c */ /* 0x040fe80000041830 */
[--C-:B------:R-:W-:Y:S02]  /*20700*/  SHF.R.U32.HI R77, RZ, 0x10, R123.reuse ;  /* 0x00000010ff4d7819 */ /* 0x100fe4000001167b */
[----:B------:R-:W-:Y:S01]  /*20710*/  SHF.R.U32.HI R123, RZ, 0x18, R123 ;  /* 0x00000018ff7b7819 */ /* 0x000fe2000001167b */
[--C-:B------:R-:W-:Y:S01]  /*20720*/  HSET2.LE.AND R79, R127, R202.reuse, PT ;  /* 0x000000ca7f4f7233 */ /* 0x100fe20003803000 */
[-C--:B------:R-:W-:Y:S04]  /*20730*/  HMMA.16816.F32.BF16 R52, R72, R84.reuse, R52 ;  /* 0x000000544834723c */ /* 0x080fe80000041834 */
[----:B------:R-:W-:Y:S02]  /*20740*/  SHF.R.U32.HI R78, RZ, 0x8, R89 ;  /* 0x00000008ff4e7819 */ /* 0x000fe40000011659 */
[----:B------:R-:W-:Y:S02]  /*20750*/  LOP3.LUT R77, R77, 0xff, RZ, 0xc0, !PT ;  /* 0x000000ff4d4d7812 */ /* 0x000fe400078ec0ff */
[----:B------:R-:W-:Y:S01]  /*20760*/  PRMT R78, R76, 0x5410, R78 ;  /* 0x000054104c4e7816 */ /* 0x000fe2000000004e */
[C---:B------:R-:W-:Y:S04]  /*20770*/  HMMA.16816.F32.BF16 R56, R80.reuse, R84, R56 ;  /* 0x000000545038723c */ /* 0x040fe80000041838 */
[C---:B------:R-:W-:Y:S02]  /*20780*/  LOP3.LUT R76, R88.reuse, 0xffff, RZ, 0xc0, !PT ;  /* 0x0000ffff584c7812 */ /* 0x040fe400078ec0ff */
[----:B------:R-:W-:Y:S02]  /*20790*/  PRMT R123, R77, 0x5410, R123 ;  /* 0x000054104d7b7816 */ /* 0x000fe4000000007b */
[----:B------:R-:W-:Y:S01]  /*207a0*/  LOP3.LUT R77, R88, 0xff, RZ, 0xc0, !PT ;  /* 0x000000ff584d7812 */ /* 0x000fe200078ec0ff */
[-C--:B------:R-:W-:Y:S03]  /*207b0*/  HMMA.16816.F32.BF16 R60, R80, R86.reuse, R60 ;  /* 0x00000056503c723c */ /* 0x080fe6000004183c */
[----:B------:R-:W-:Y:S02]  /*207c0*/  SHF.R.U32.HI R76, RZ, 0x8, R76 ;  /* 0x00000008ff4c7819 */ /* 0x000fe4000001164c */
[----:B------:R-:W-:Y:S02]  /*207d0*/  LOP3.LUT R79, R79, R111, RZ, 0xc0, !PT ;  /* 0x0000006f4f4f7212 */ /* 0x000fe400078ec0ff */
[----:B------:R-:W-:Y:S01]  /*207e0*/  PRMT R125, R77, 0x5410, R76 ;  /* 0x000054104d7d7816 */ /* 0x000fe2000000004c */
[----:B------:R-:W-:Y:S01]  /*207f0*/  HMMA.16816.F32.BF16 R64, R72, R86, R64 ;  /* 0x000000564840723c */ /* 0x000fe20000041840 */
[----:B------:R-:W-:Y:S03]  /*20800*/  LDSM.16.MT88.4 R72, [R168+0x6800] ;  /* 0x00680000a848783b */ /* 0x000fe60000004200 */
[--C-:B------:R-:W-:Y:S01]  /*20810*/  SHF.R.U32.HI R77, RZ, 0x10, R88.reuse ;  /* 0x00000010ff4d7819 */ /* 0x100fe20000011658 */
[--C-:B------:R-:W-:Y:S01]  /*20820*/  HSET2.LE.AND R82, R128, R202.reuse, PT ;  /* 0x000000ca80527233 */ /* 0x100fe20003803000 */
[----:B------:R-:W-:Y:S01]  /*20830*/  SHF.R.U32.HI R88, RZ, 0x18, R88 ;  /* 0x00000018ff587819 */ /* 0x000fe20000011658 */
[--C-:B------:R-:W-:Y:S01]  /*20840*/  HSET2.LE.AND R76, R78, R202.reuse, PT ;  /* 0x000000ca4e4c7233 */ /* 0x100fe20003803000 */
[----:B------:R-:W-:Y:S01]  /*20850*/  LOP3.LUT R77, R77, 0xff, RZ, 0xc0, !PT ;  /* 0x000000ff4d4d7812 */ /* 0x000fe200078ec0ff */
[--C-:B------:R-:W-:Y:S03]  /*20860*/  HSET2.LE.AND R78, R129, R202.reuse, PT ;  /* 0x000000ca814e7233 */ /* 0x100fe60003803000 */
[----:B------:R-:W-:Y:S01]  /*20870*/  PRMT R121, R77, 0x5410, R88 ;  /* 0x000054104d797816 */ /* 0x000fe20000000058 */
[--C-:B------:R-:W-:Y:S01]  /*20880*/  HSET2.LE.AND R77, R123, R202.reuse, PT ;  /* 0x000000ca7b4d7233 */ /* 0x100fe20003803000 */
[----:B------:R-:W-:Y:S01]  /*20890*/  LOP3.LUT R76, R76, R113, RZ, 0xc0, !PT ;  /* 0x000000714c4c7212 */ /* 0x000fe200078ec0ff */
[----:B------:R-:W1:Y:S01]  /*208a0*/  LDSM.16.MT88.4 R88, [R165+0x6800] ;  /* 0x00680000a558783b */ /* 0x000e620000004200 */
[----:B------:R-:W-:Y:S01]  /*208b0*/  LOP3.LUT R78, R78, R98, RZ, 0xc0, !PT ;  /* 0x000000624e4e7212 */ /* 0x000fe200078ec0ff */
[--C-:B------:R-:W-:Y:S01]  /*208c0*/  HSET2.LE.AND R81, R121, R202.reuse, PT ;  /* 0x000000ca79517233 */ /* 0x100fe20003803000 */
[----:B------:R-:W-:Y:S01]  /*208d0*/  LOP3.LUT R77, R77, R114, RZ, 0xc0, !PT ;  /* 0x000000724d4d7212 */ /* 0x000fe200078ec0ff */
[--C-:B------:R-:W-:Y:S01]  /*208e0*/  HSET2.LE.AND R80, R125, R202.reuse, PT ;  /* 0x000000ca7d507233 */ /* 0x100fe20003803000 */
[----:B------:R-:W-:Y:S01]  /*208f0*/  PRMT R98, R95, 0x7632, R98 ;  /* 0x000076325f627816 */ /* 0x000fe20000000062 */
[----:B------:R-:W-:Y:S01]  /*20900*/  HSET2.LE.AND R83, R126, R202, PT ;  /* 0x000000ca7e537233 */ /* 0x000fe20003803000 */
[----:B------:R-:W-:Y:S02]  /*20910*/  LOP3.LUT R81, R81, R116, RZ, 0xc0, !PT ;  /* 0x0000007451517212 */ /* 0x000fe400078ec0ff */
[----:B------:R-:W-:Y:S01]  /*20920*/  LOP3.LUT R80, R80, R115, RZ, 0xc0, !PT ;  /* 0x0000007350507212 */ /* 0x000fe200078ec0ff */
[----:B------:R-:W-:Y:S01]  /*20930*/  IMAD.WIDE.U32 R114, R161, -0x2daee0ad, RZ ;  /* 0xd2511f53a1727825 */ /* 0x000fe200078e00ff */
[----:B------:R-:W-:Y:S01]  /*20940*/  LOP3.LUT R83, R83, R0, RZ, 0xc0, !PT ;  /* 0x0000000053537212 */ /* 0x000fe200078ec0ff */
[----:B------:R-:W-:Y:S01]  /*20950*/  MUFU.EX2 R161, R240 ;  /* 0x000000f000a17308 */ /* 0x000fe20000000800 */
[----:B------:R-:W-:Y:S02]  /*20960*/  LOP3.LUT R82, R82, R2, RZ, 0xc0, !PT ;  /* 0x0000000252527212 */ /* 0x000fe400078ec0ff */
[----:B------:R-:W-:Y:S02]  /*20970*/  LOP3.LUT R111, R115, UR13, R132, 0x96, !PT ;  /* 0x0000000d736f7c12 */ /* 0x000fe4000f8e9684 */
[----:B------:R-:W-:Y:S02]  /*20980*/  SHF.R.U32.HI R2, RZ, 0x8, R140 ;  /* 0x00000008ff027819 */ /* 0x000fe4000001168c */
[----:B------:R-:W-:Y:S02]  /*20990*/  LOP3.LUT R0, R146, 0xff, RZ, 0xc0, !PT ;  /* 0x000000ff92007812 */ /* 0x000fe400078ec0ff */
[----:B------:R-:W-:Y:S02]  /*209a0*/  PRMT R126, R154, 0x5410, R2 ;  /* 0x000054109a7e7816 */ /* 0x000fe40000000002 */
[----:B------:R-:W-:Y:S02]  /*209b0*/  PRMT R127, R0, 0x5410, R147 ;  /* 0x00005410007f7816 */ /* 0x000fe40000000093 */
[----:B------:R-:W-:Y:S01]  /*209c0*/  SHF.R.U32.HI R85, RZ, 0x8, R155 ;  /* 0x00000008ff557819 */ /* 0x000fe2000001169b */
[----:B------:R-:W-:Y:S01]  /*209d0*/  IMAD.WIDE.U32 R154, R163, -0x2daee0ad, RZ ;  /* 0xd2511f53a39a7825 */ /* 0x000fe200078e00ff */
[----:B------:R-:W-:Y:S01]  /*209e0*/  SHF.R.U32.HI R2, RZ, 0x10, R122 ;  /* 0x00000010ff027819 */ /* 0x000fe2000001167a */
[----:B------:R-:W5:Y:S01]  /*209f0*/  MUFU.EX2 R163, R239 ;  /* 0x000000ef00a37308 */ /* 0x000f620000000800 */
[----:B------:R-:W-:Y:S02]  /*20a00*/  PRMT R125, R160, 0x5410, R85 ;  /* 0x00005410a07d7816 */ /* 0x000fe40000000055 */
[----:B------:R-:W-:Y:S02]  /*20a10*/  LOP3.LUT R85, R122, 0xff, RZ, 0xc0, !PT ;  /* 0x000000ff7a557812 */ /* 0x000fe400078ec0ff */
[----:B------:R-:W-:Y:S02]  /*20a20*/  SHF.R.U32.HI R110, RZ, 0x10, R114 ;  /* 0x00000010ff6e7819 */ /* 0x000fe40000011672 */
[----:B------:R-:W-:Y:S02]  /*20a30*/  LOP3.LUT R84, R158, 0xff, RZ, 0xc0, !PT ;  /* 0x000000ff9e547812 */ /* 0x000fe400078ec0ff */
[----:B------:R-:W-:Y:S01]  /*20a40*/  LOP3.LUT R0, R122, 0xffff, RZ, 0xc0, !PT ;  /* 0x0000ffff7a007812 */ /* 0x000fe200078ec0ff */
[----:B------:R-:W2:Y:S01]  /*20a50*/  MUFU.EX2 R160, R243 ;  /* 0x000000f300a07308 */ /* 0x000ea20000000800 */
[----:B------:R-:W-:Y:S01]  /*20a60*/  SHF.R.U32.HI R122, RZ, 0x18, R122 ;  /* 0x00000018ff7a7819 */ /* 0x000fe2000001167a */
[-C--:B-1----:R-:W-:Y:S05]  /*20a70*/  HMMA.16816.F32.BF16 R4, R76, R88.reuse, R4 ;  /* 0x000000584c04723c */ /* 0x082fea0000041804 */
[----:B------:R-:W-:Y:S02]  /*20a80*/  PRMT R123, R84, 0x5410, R159 ;  /* 0x00005410547b7816 */ /* 0x000fe4000000009f */
[----:B------:R-:W-:Y:S01]  /*20a90*/  SHF.R.U32.HI R84, RZ, 0x8, R0 ;  /* 0x00000008ff547819 */ /* 0x000fe20000011600 */
[C---:B------:R-:W-:Y:S01]  /*20aa0*/  HMMA.16816.F32.BF16 R8, R80.reuse, R88, R8 ;  /* 0x000000585008723c */ /* 0x040fe20000041808 */
[----:B------:R-:W-:Y:S03]  /*20ab0*/  MUFU.EX2 R159, R242 ;  /* 0x000000f2009f7308 */ /* 0x000fe60000000800 */
[----:B------:R-:W-:Y:S02]  /*20ac0*/  PRMT R116, R85, 0x5410, R84 ;  /* 0x0000541055747816 */ /* 0x000fe40000000054 */
[----:B------:R-:W-:Y:S02]  /*20ad0*/  LOP3.LUT R0, R2, 0xff, RZ, 0xc0, !PT ;  /* 0x000000ff02007812 */ /* 0x000fe400078ec0ff */
[-C--:B------:R-:W-:Y:S03]  /*20ae0*/  HMMA.16816.F32.BF16 R12, R80, R90.reuse, R12 ;  /* 0x0000005a500c723c */ /* 0x080fe6000004180c */
[----:B------:R-:W1:Y:S01]  /*20af0*/  MUFU.EX2 R158, R245 ;  /* 0x000000f5009e7308 */ /* 0x000e620000000800 */
[----:B---3--:R-:W-:Y:S01]  /*20b00*/  @!P3 HFMA2.BF16_V2 R136, -RZ.H0_H0, RZ.H0_H0, -R95.H0_H0 ;  /* 0x200000ffff88b231 */ /* 0x008fe2000034095f */
[----:B------:R-:W-:Y:S02]  /*20b10*/  LOP3.LUT R88, R124, 0xffff, RZ, 0xc0, !PT ;  /* 0x0000ffff7c587812 */ /* 0x000fe400078ec0ff */
[----:B------:R-:W-:Y:S01]  /*20b20*/  LOP3.LUT R2, R115, UR13, R132, 0x96, !PT ;  /* 0x0000000d73027c12 */ /* 0x000fe2000f8e9684 */
[C---:B------:R-:W-:Y:S01]  /*20b30*/  HMMA.16816.F32.BF16 R16, R76.reuse, R90, R16 ;  /* 0x0000005a4c10723c */ /* 0x040fe20000041810 */
[----:B------:R-:W-:Y:S03]  /*20b40*/  @!P3 STL.S16 [R1+0x38], R136 ;  /* 0x000038880100b387 */ /* 0x000fe60000100600 */
[----:B------:R-:W-:Y:S01]  /*20b50*/  SHF.R.U32.HI R88, RZ, 0x8, R88 ;  /* 0x00000008ff587819 */ /* 0x000fe20000011658 */
[----:B------:R3:W3:Y:S01]  /*20b60*/  LDL.S16 R94, [R1+0x2c] ;  /* 0x00002c00015e7983 */ /* 0x0006e20000100600 */
[----:B------:R-:W-:Y:S01]  /*20b70*/  PRMT R85, R136, 0x7610, R85 ;  /* 0x0000761088557816 */ /* 0x000fe20000000055 */
[----:B------:R-:W-:Y:S01]  /*20b80*/  MUFU.EX2 R147, R246 ;  /* 0x000000f600937308 */ /* 0x000fe20000000800 */
[-C--:B------:R-:W-:Y:S04]  /*20b90*/  HMMA.16816.F32.BF16 R20, R76, R72.reuse, R20 ;  /* 0x000000484c14723c */ /* 0x080fe80000041814 */
[----:B------:R-:W-:Y:S02]  /*20ba0*/  LOP3.LUT R90, R124, 0xff, RZ, 0xc0, !PT ;  /* 0x000000ff7c5a7812 */ /* 0x000fe400078ec0ff */
[----:B------:R-:W-:Y:S02]  /*20bb0*/  LOP3.LUT R84, R2, 0xff, RZ, 0xc0, !PT ;  /* 0x000000ff02547812 */ /* 0x000fe400078ec0ff */
[C---:B------:R-:W-:Y:S04]  /*20bc0*/  HMMA.16816.F32.BF16 R24, R80.reuse, R72, R24 ;  /* 0x000000485018723c */ /* 0x040fe80000041818 */
[----:B--2---:R-:W-:Y:S01]  /*20bd0*/  @!P1 HFMA2.BF16_V2 R134, -RZ.H0_H0, RZ.H0_H0, -R93.H0_H0 ;  /* 0x200000ffff869231 */ /* 0x004fe2000034095d */
[----:B------:R-:W-:Y:S02]  /*20be0*/  PRMT R113, R90, 0x5410, R88 ;  /* 0x000054105a717816 */ /* 0x000fe40000000058 */
[----:B------:R-:W-:Y:S01]  /*20bf0*/  PRMT R122, R0, 0x5410, R122 ;  /* 0x00005410007a7816 */ /* 0x000fe2000000007a */
[-C--:B------:R-:W-:Y:S03]  /*20c00*/  HMMA.16816.F32.BF16 R28, R80, R74.reuse, R28 ;  /* 0x0000004a501c723c */ /* 0x080fe6000004181c */
[----:B------:R-:W-:Y:S02]  /*20c10*/  ISETP.GE.U32.AND P6, PT, R225, R84, PT ;  /* 0x00000054e100720c */ /* 0x000fe40003fc6070 */
[----:B------:R-:W-:Y:S02]  /*20c20*/  PRMT R0, R95, 0x5410, R98 ;  /* 0x000054105f007816 */ /* 0x000fe40000000062 */
[----:B------:R-:W-:Y:S01]  /*20c30*/  @!P3 PRMT R95, R85, 0x5410, RZ ;  /* 0x00005410555fb816 */ /* 0x000fe200000000ff */
[C---:B------:R-:W-:Y:S01]  /*20c40*/  HMMA.16816.F32.BF16 R32, R76.reuse, R74, R32 ;  /* 0x0000004a4c20723c */ /* 0x040fe20000041820 */
[----:B------:R-:W2:Y:S03]  /*20c50*/  LDSM.16.MT88.4 R84, [R166+0x6800] ;  /* 0x00680000a654783b */ /* 0x000ea60000004200 */
[----:B------:R-:W-:Y:S02]  /*20c60*/  LOP3.LUT R89, R2, 0xffff, RZ, 0xc0, !PT ;  /* 0x0000ffff02597812 */ /* 0x000fe400078ec0ff */
[--C-:B------:R-:W-:Y:S02]  /*20c70*/  SHF.R.U32.HI R3, RZ, 0x18, R2.reuse ;  /* 0x00000018ff037819 */ /* 0x100fe40000011602 */
[----:B------:R-:W-:Y:S01]  /*20c80*/  SHF.R.U32.HI R89, RZ, 0x8, R89 ;  /* 0x00000008ff597819 */ /* 0x000fe20000011659 */
[----:B------:R-:W4:Y:S01]  /*20c90*/  LDSM.16.MT88.4 R72, [R167+0x6800] ;  /* 0x00680000a748783b */ /* 0x000f220000004200 */
[----:B------:R-:W-:Y:S02]  /*20ca0*/  ISETP.GE.U32.AND P3, PT, R225, R3, PT ;  /* 0x00000003e100720c */ /* 0x000fe40003f66070 */
[----:B------:R-:W-:Y:S02]  /*20cb0*/  LOP3.LUT R91, R89, 0xffff, RZ, 0xc0, !PT ;  /* 0x0000ffff595b7812 */ /* 0x000fe400078ec0ff */
[----:B------:R-:W-:Y:S02]  /*20cc0*/  SHF.R.U32.HI R2, RZ, 0x10, R2 ;  /* 0x00000010ff027819 */ /* 0x000fe40000011602 */
[----:B------:R-:W-:Y:S01]  /*20cd0*/  PRMT R3, R101, 0x5410, R100 ;  /* 0x0000541065037816 */ /* 0x000fe20000000064 */
[----:B------:R-:W-:Y:S01]  /*20ce0*/  STG.E.U16 [R150.64+0x50], R95 ;  /* 0x0000505f96007986 */ /* 0x000fe2000c101520 */
[----:B------:R-:W-:Y:S02]  /*20cf0*/  LOP3.LUT R2, R2, 0xff, RZ, 0xc0, !PT ;  /* 0x000000ff02027812 */ /* 0x000fe400078ec0ff */
[----:B------:R-:W-:Y:S02]  /*20d00*/  PRMT R90, R134, 0x7610, R90 ;  /* 0x00007610865a7816 */ /* 0x000fe4000000005a */
[----:B-----5:R-:W-:Y:S02]  /*20d10*/  F2FP.BF16.PACK_AB R145, R162, R163 ;  /* 0x000000a3a291723e */ /* 0x020fe400000010ff */
[----:B------:R-:W-:Y:S02]  /*20d20*/  F2FP.BF16.PACK_AB R141, R160, R161 ;  /* 0x000000a1a08d723e */ /* 0x000fe400000010ff */
[----:B-1----:R-:W-:Y:S02]  /*20d30*/  F2FP.BF16.PACK_AB R143, R158, R159 ;  /* 0x0000009f9e8f723e */ /* 0x002fe400000010ff */
[----:B------:R-:W-:Y:S02]  /*20d40*/  PRMT R140, R141, 0x7632, R140 ;  /* 0x000076328d8c7816 */ /* 0x000fe4000000008c */
[----:B------:R-:W-:Y:S02]  /*20d50*/  PRMT R142, R143, 0x7632, R142 ;  /* 0x000076328f8e7816 */ /* 0x000fe4000000008e */
[----:B------:R-:W-:Y:S01]  /*20d60*/  LOP3.LUT R107, R114, 0xff, RZ, 0xc0, !PT ;  /* 0x000000ff726b7812 */ /* 0x000fe200078ec0ff */
[----:B----4-:R-:W-:Y:S01]  /*20d70*/  @!P2 HFMA2.BF16_V2 R135, -RZ.H0_H0, RZ.H0_H0, -R98.H0_H0 ;  /* 0x200000ffff87a231 */ /* 0x010fe20000340962 */
[-C--:B--2---:R-:W-:Y:S04]  /*20d80*/  HMMA.16816.F32.BF16 R36, R76, R84.reuse, R36 ;  /* 0x000000544c24723c */ /* 0x084fe80000041824 */
[----:B------:R-:W-:Y:S01]  /*20d90*/  @!P2 STL.S16 [R1+0x34], R135 ;  /* 0x000034870100a387 */ /* 0x000fe20000100600 */
[----:B------:R-:W-:Y:S03]  /*20da0*/  PRMT R92, R135, 0x7610, R92 ;  /* 0x00007610875c7816 */ /* 0x000fe6000000005c */
[----:B------:R-:W-:Y:S01]  /*20db0*/  @!P1 STL.S16 [R1+0x48], R134 ;  /* 0x0000488601009387 */ /* 0x000fe20000100600 */
[C---:B------:R-:W-:Y:S03]  /*20dc0*/  HMMA.16816.F32.BF16 R40, R80.reuse, R84, R40 ;  /* 0x000000545028723c */ /* 0x040fe60000041828 */
[----:B------:R-:W-:Y:S01]  /*20dd0*/  LDSM.16.MT88.4 R132, [R165+0x7800] ;  /* 0x00780000a584783b */ /* 0x000fe20000004200 */
[----:B------:R-:W-:Y:S02]  /*20de0*/  @!P2 PRMT R98, R92, 0x5410, RZ ;  /* 0x000054105c62a816 */ /* 0x000fe400000000ff */
[----:B------:R-:W-:Y:S02]  /*20df0*/  PRMT R92, R93, 0x5410, R99 ;  /* 0x000054105d5c7816 */ /* 0x000fe40000000063 */
[-C--:B------:R-:W-:Y:S03]  /*20e00*/  HMMA.16816.F32.BF16 R44, R80, R86.reuse, R44 ;  /* 0x00000056502c723c */ /* 0x080fe6000004182c */
[----:B------:R-:W-:Y:S01]  /*20e10*/  STG.E.U16 [R150.64+0x52], R98 ;  /* 0x0000526296007986 */ /* 0x000fe2000c101520 */
[----:B------:R-:W-:Y:S01]  /*20e20*/  @!P0 HFMA2.BF16_V2 R130, -RZ.H0_H0, RZ.H0_H0, -R99.H0_H0 ;  /* 0x200000ffff828231 */ /* 0x000fe20000340963 */
[----:B------:R-:W-:Y:S02]  /*20e30*/  @!P1 PRMT R93, R90, 0x5410, RZ ;  /* 0x000054105a5d9816 */ /* 0x000fe400000000ff */
[----:B------:R-:W-:Y:S01]  /*20e40*/  SHF.R.U32.HI R90, RZ, 0x18, R124 ;  /* 0x00000018ff5a7819 */ /* 0x000fe2000001167c */
[C---:B------:R-:W-:Y:S01]  /*20e50*/  HMMA.16816.F32.BF16 R48, R76.reuse, R86, R48 ;  /* 0x000000564c30723c */ /* 0x040fe20000041830 */
[----:B------:R1:W-:Y:S03]  /*20e60*/  @!P0 STL.S16 [R1+0x44], R130 ;  /* 0x0000448201008387 */ /* 0x0003e60000100600 */
[----:B------:R-:W-:Y:S01]  /*20e70*/  PRMT R88, R130, 0x7610, R88 ;  /* 0x0000761082587816 */ /* 0x000fe20000000058 */
[----:B------:R2:W4:Y:S02]  /*20e80*/  LDL.S16 R129, [R1+0x30] ;  /* 0x0000300001817983 */ /* 0x0005240000100600 */
[--C-:B------:R-:W-:Y:S01]  /*20e90*/  HSET2.LE.AND R87, R123, R202.reuse, PT ;  /* 0x000000ca7b577233 */ /* 0x100fe20003803000 */
[-C--:B------:R-:W-:Y:S01]  /*20ea0*/  HMMA.16816.F32.BF16 R52, R76, R72.reuse, R52 ;  /* 0x000000484c34723c */ /* 0x080fe20000041834 */
[----:B------:R2:W5:Y:S03]  /*20eb0*/  LDL.S16 R121, [R1+0x28] ;  /* 0x0000280001797983 */ /* 0x0005660000100600 */
[----:B------:R-:W-:Y:S01]  /*20ec0*/  @!P0 PRMT R99, R88, 0x5410, RZ ;  /* 0x0000541058638816 */ /* 0x000fe200000000ff */
[----:B------:R2:W-:Y:S01]  /*20ed0*/  STG.E.U16 [R156.64+0x4e], R93 ;  /* 0x00004e5d9c007986 */ /* 0x0005e2000c101520 */
[----:B------:R-:W-:Y:S02]  /*20ee0*/  ISETP.GE.U32.AND P0, PT, R225, R2, PT ;  /* 0x00000002e100720c */ /* 0x000fe40003f06070 */
[C---:B------:R-:W-:Y:S01]  /*20ef0*/  HMMA.16816.F32.BF16 R56, R80.reuse, R72, R56 ;  /* 0x000000485038723c */ /* 0x040fe20000041838 */
[----:B------:R-:W-:Y:S03]  /*20f00*/  STG.E.U16 [R156.64+0x50], R99 ;  /* 0x000050639c007986 */ /* 0x000fe6000c101520 */
[----:B------:R-:W-:Y:S02]  /*20f10*/  LOP3.LUT R2, R155, UR13, R144, 0x96, !PT ;  /* 0x0000000d9b027c12 */ /* 0x000fe4000f8e9690 */
[----:B------:R-:W-:Y:S01]  /*20f20*/  LOP3.LUT R87, R87, R0, RZ, 0xc0, !PT ;  /* 0x0000000057577212 */ /* 0x000fe200078ec0ff */
[--C-:B------:R-:W-:Y:S01]  /*20f30*/  HSET2.LE.AND R0, R126, R202.reuse, PT ;  /* 0x000000ca7e007233 */ /* 0x100fe20003803000 */
[-C--:B------:R-:W-:Y:S01]  /*20f40*/  HMMA.16816.F32.BF16 R60, R80, R74.reuse, R60 ;  /* 0x0000004a503c723c */ /* 0x080fe2000004183c */
[----:B-1----:R1:W5:Y:S03]  /*20f50*/  LDL.S16 R130, [R1+0x4c] ;  /* 0x00004c0001827983 */ /* 0x0023660000100600 */
[C---:B------:R-:W-:Y:S01]  /*20f60*/  LOP3.LUT R88, R2.reuse, 0xff, RZ, 0xc0, !PT ;  /* 0x000000ff02587812 */ /* 0x040fe200078ec0ff */
[--C-:B------:R-:W-:Y:S02]  /*20f70*/  HSET2.LE.AND R72, R113, R202.reuse, PT ;  /* 0x000000ca71487233 */ /* 0x100fe40003803000 */
[----:B------:R-:W-:Y:S01]  /*20f80*/  SHF.R.U32.HI R80, RZ, 0x18, R114 ;  /* 0x00000018ff507819 */ /* 0x000fe20000011672 */
[----:B------:R-:W-:Y:S01]  /*20f90*/  HMMA.16816.F32.BF16 R64, R76, R74, R64 ;  /* 0x0000004a4c40723c */ /* 0x000fe20000041840 */
[----:B------:R-:W-:Y:S03]  /*20fa0*/  LDSM.16.MT88.4 R76, [R168+0x7000] ;  /* 0x00700000a84c783b */ /* 0x000fe60000004200 */
[----:B------:R-:W-:Y:S02]  /*20fb0*/  ISETP.GE.U32.AND P2, PT, R225, R88, PT ;  /* 0x00000058e100720c */ /* 0x000fe40003f46070 */
[----:B------:R-:W-:Y:S02]  /*20fc0*/  LOP3.LUT R88, R2, 0xffff, RZ, 0xc0, !PT ;  /* 0x0000ffff02587812 */ /* 0x000fe400078ec0ff */
[----:B------:R-:W-:Y:S04]  /*20fd0*/  LOP3.LUT R72, R72, R119, RZ, 0xc0, !PT ;  /* 0x0000007748487212 */ /* 0x000fe800078ec0ff */
[----:B------:R-:W-:Y:S02]  /*20fe0*/  SHF.R.U32.HI R88, RZ, 0x8, R88 ;  /* 0x00000008ff587819 */ /* 0x000fe40000011658 */
[----:B------:R-:W-:Y:S02]  /*20ff0*/  LOP3.LUT R74, R0, R92, RZ, 0xc0, !PT ;  /* 0x0000005c004a7212 */ /* 0x000fe400078ec0ff */
[----:B------:R-:W-:Y:S02]  /*21000*/  LOP3.LUT R84, R88, 0xffff, RZ, 0xc0, !PT ;  /* 0x0000ffff58547812 */ /* 0x000fe400078ec0ff */
[----:B------:R-:W-:Y:S02]  /*21010*/  LOP3.LUT R0, R155, UR13, R144, 0x96, !PT ;  /* 0x0000000d9b007c12 */ /* 0x000fe4000f8e9690 */
[----:B------:R-:W-:Y:S02]  /*21020*/  ISETP.GE.U32.AND P1, PT, R225, R84, PT ;  /* 0x00000054e100720c */ /* 0x000fe40003f26070 */
[--C-:B------:R-:W-:Y:S02]  /*21030*/  SHF.R.U32.HI R84, RZ, 0x18, R2.reuse ;  /* 0x00000018ff547819 */ /* 0x100fe40000011602 */
[----:B------:R-:W-:Y:S02]  /*21040*/  SHF.R.U32.HI R2, RZ, 0x10, R2 ;  /* 0x00000010ff027819 */ /* 0x000fe40000011602 */
[----:B------:R-:W-:Y:S02]  /*21050*/  PRMT R144, R145, 0x7632, R144 ;  /* 0x0000763291907816 */ /* 0x000fe40000000090 */
[----:B------:R-:W-:Y:S02]  /*21060*/  LOP3.LUT R2, R2, 0xff, RZ, 0xc0, !PT ;  /* 0x000000ff02027812 */ /* 0x000fe400078ec0ff */
[----:B--2---:R-:W-:Y:S01]  /*21070*/  LOP3.LUT R93, R154, 0xff, RZ, 0xc0, !PT ;  /* 0x000000ff9a5d7812 */ /* 0x004fe200078ec0ff */
[----:B---3--:R-:W-:Y:S05]  /*21080*/  @!P4 HFMA2.BF16_V2 R94, -RZ.H0_H0, RZ.H0_H0, -R101.H0_H0 ;  /* 0x200000ffff5ec231 */ /* 0x008fea0000340965 */
[----:B------:R2:W-:Y:S01]  /*21090*/  @!P4 STL.S16 [R1+0x2c], R94 ;  /* 0x00002c5e0100c387 */ /* 0x0005e20000100600 */
[----:B------:R-:W-:Y:S03]  /*210a0*/  PRMT R89, R94, 0x7610, R89 ;  /* 0x000076105e597816 */ /* 0x000fe60000000059 */
[----:B------:R1:W3:Y:S01]  /*210b0*/  LDL.S16 R102, [R1+0x40] ;  /* 0x0000400001667983 */ /* 0x0002e20000100600 */
[----:B------:R-:W-:Y:S02]  /*210c0*/  @!P4 PRMT R101, R89, 0x5410, RZ ;  /* 0x000054105965c816 */ /* 0x000fe400000000ff */
[----:B------:R-:W-:Y:S01]  /*210d0*/  ISETP.GE.U32.AND P4, PT, R225, R91, PT ;  /* 0x0000005be100720c */ /* 0x000fe20003f86070 */
[----:B------:R1:W3:Y:S01]  /*210e0*/  LDL.S16 R128, [R1+0x3c] ;  /* 0x00003c0001807983 */ /* 0x0002e20000100600 */
[----:B------:R-:W-:Y:S03]  /*210f0*/  SHF.R.U32.HI R89, RZ, 0x10, R124 ;  /* 0x00000010ff597819 */ /* 0x000fe6000001167c */
[----:B------:R-:W-:Y:S01]  /*21100*/  STG.E.U16 [R152.64+0x50], R101 ;  /* 0x0000506598007986 */ /* 0x000fe2000c101520 */
[----:B------:R-:W-:Y:S04]  /*21110*/  LOP3.LUT R89, R89, 0xff, RZ, 0xc0, !PT ;  /* 0x000000ff59597812 */ /* 0x000fe800078ec0ff */
[----:B------:R-:W-:Y:S05]  /*21120*/  PRMT R105, R89, 0x5410, R90 ;  /* 0x0000541059697816 */ /* 0x000fea000000005a */
[----:B------:R-:W-:Y:S01]  /*21130*/  HSET2.LE.AND R73, R105, R202, PT ;  /* 0x000000ca69497233 */ /* 0x000fe20003803000 */
[----:B--2---:R-:W2:Y:S04]  /*21140*/  MUFU.EX2 R94, R231 ;  /* 0x000000e7005e7308 */ /* 0x004ea80000000800 */
[----:B------:R-:W-:Y:S01]  /*21150*/  LOP3.LUT R73, R73, R120, RZ, 0xc0, !PT ;  /* 0x0000007849497212 */ /* 0x000fe200078ec0ff */
[----:B--2---:R-:W-:Y:S01]  /*21160*/  FADD.FTZ R196, R94, R196 ;  /* 0x000000c45ec47221 */ /* 0x004fe20000010000 */
[----:B------:R-:W-:Y:S04]  /*21170*/  F2FP.BF16.PACK_AB R94, R191, R94 ;  /* 0x0000005ebf5e723e */ /* 0x000fe800000010ff */
[----:B------:R-:W-:Y:S01]  /*21180*/  PRMT R104, R94, 0x7632, R104 ;  /* 0x000076325e687816 */ /* 0x000fe20000000068 */
[----:B----4-:R-:W-:Y:S02]  /*21190*/  @!P6 HFMA2.BF16_V2 R129, -RZ.H0_H0, RZ.H0_H0, -R97.H0_H0 ;  /* 0x200000ffff81e231 */ /* 0x010fe40000340961 */
[----:B-----5:R-:W-:Y:S03]  /*211a0*/  @!P4 HFMA2.BF16_V2 R121, -RZ.H0_H0, RZ.H0_H0, -R96.H0_H0 ;  /* 0x200000ffff79c231 */ /* 0x020fe60000340960 */
[----:B------:R-:W-:Y:S04]  /*211b0*/  PRMT R88, R129, 0x7610, R88 ;  /* 0x0000761081587816 */ /* 0x000fe80000000058 */
[----:B------:R-:W-:Y:S02]  /*211c0*/  @!P6 PRMT R97, R88, 0x5410, RZ ;  /* 0x000054105861e816 */ /* 0x000fe400000000ff */
[----:B------:R-:W2:Y:S01]  /*211d0*/  LDSM.16.MT88.4 R88, [R165+0x7000] ;  /* 0x00700000a558783b */ /* 0x000ea20000004200 */
[----:B------:R-:W-:Y:S07]  /*211e0*/  @!P5 HFMA2.BF16_V2 R130, -RZ.H0_H0, RZ.H0_H0, -R100.H0_H0 ;  /* 0x200000ffff82d231 */ /* 0x000fee0000340964 */
[----:B------:R-:W-:Y:S01]  /*211f0*/  @!P5 STL.S16 [R1+0x4c], R130 ;  /* 0x00004c820100d387 */ /* 0x000fe20000100600 */
[----:B------:R-:W-:Y:S03]  /*21200*/  PRMT R103, R130, 0x7610, R103 ;  /* 0x0000761082677816 */ /* 0x000fe60000000067 */
[----:B------:R-:W-:Y:S01]  /*21210*/  @!P6 STL.S16 [R1+0x30], R129 ;  /* 0x000030810100e387 */ /* 0x000fe20000100600 */
[----:B------:R-:W-:Y:S02]  /*21220*/  ISETP.GE.U32.AND P6, PT, R225, R84, PT ;  /* 0x00000054e100720c */ /* 0x000fe40003fc6070 */
[----:B------:R-:W-:Y:S01]  /*21230*/  PRMT R84, R121, 0x7610, R84 ;  /* 0x0000761079547816 */ /* 0x000fe20000000054 */
[----:B------:R4:W-:Y:S01]  /*21240*/  @!P4 STL.S16 [R1+0x28], R121 ;  /* 0x000028790100c387 */ /* 0x0009e20000100600 */
[----:B------:R-:W-:Y:S02]  /*21250*/  @!P5 PRMT R100, R103, 0x5410, RZ ;  /* 0x000054106764d816 */ /* 0x000fe400000000ff */
[----:B------:R-:W-:Y:S02]  /*21260*/  @!P4 PRMT R96, R84, 0x5410, RZ ;  /* 0x000054105460c816 */ /* 0x000fe400000000ff */
[----:B------:R-:W-:Y:S01]  /*21270*/  SHF.R.U32.HI R84, RZ, 0x10, R114 ;  /* 0x00000010ff547819 */ /* 0x000fe20000011672 */
[----:B------:R-:W-:Y:S01]  /*21280*/  STG.E.U16 [R152.64+0x52], R100 ;  /* 0x0000526498007986 */ /* 0x000fe2000c101520 */
[----:B------:R-:W-:Y:S02]  /*21290*/  PRMT R103, R94, 0x5410, R104 ;  /* 0x000054105e677816 */ /* 0x000fe40000000068 */
[----:B------:R-:W-:Y:S01]  /*212a0*/  LOP3.LUT R195, R84, 0xff, RZ, 0xc0, !PT ;  /* 0x000000ff54c37812 */ /* 0x000fe200078ec0ff */
[----:B------:R-:W-:Y:S01]  /*212b0*/  HSET2.LE.AND R84, R116, R202, PT ;  /* 0x000000ca74547233 */ /* 0x000fe20003803000 */
[----:B------:R-:W-:Y:S01]  /*212c0*/  ISETP.GE.U32.AND P4, PT, R225, R80, PT ;  /* 0x00000050e100720c */ /* 0x000fe20003f86070 */
[----:B------:R-:W-:Y:S03]  /*212d0*/  STG.E.U16 [R148.64+0x60], R97 ;  /* 0x0000606194007986 */ /* 0x000fe6000c101520 */
[----:B------:R-:W-:Y:S01]  /*212e0*/  LOP3.LUT R84, R84, R112, RZ, 0xc0, !PT ;  /* 0x0000007054547212 */ /* 0x000fe200078ec0ff */
[----:B------:R-:W-:Y:S01]  /*212f0*/  STG.E.U16 [R148.64+0x62], R96 ;  /* 0x0000626094007986 */ /* 0x000fe2000c101520 */
[----:B----4-:R-:W-:Y:S01]  /*21300*/  LOP3.LUT R121, R114, 0xff, RZ, 0xc0, !PT ;  /* 0x000000ff72797812 */ /* 0x010fe200078ec0ff */
[----:B---3--:R-:W-:Y:S02]  /*21310*/  @!P0 HFMA2.BF16_V2 R102, -RZ.H0_H0, RZ.H0_H0, -R94.H0_H0 ;  /* 0x200000ffff668231 */ /* 0x008fe4000034095e */
[----:B------:R-:W-:Y:S03]  /*21320*/  @!P3 HFMA2.BF16_V2 R128, -RZ.H0_H0, RZ.H0_H0, -R104.H0_H0 ;  /* 0x200000ffff80b231 */ /* 0x000fe60000340968 */
[----:B------:R3:W-:Y:S01]  /*21330*/  @!P0 STL.S16 [R1+0x40], R102 ;  /* 0x0000406601008387 */ /* 0x0007e20000100600 */
[----:B------:R-:W-:Y:S03]  /*21340*/  PRMT R85, R102, 0x7610, R85 ;  /* 0x0000761066557816 */ /* 0x000fe60000000055 */
[----:B------:R4:W-:Y:S01]  /*21350*/  @!P3 STL.S16 [R1+0x3c], R128 ;  /* 0x00003c800100b387 */ /* 0x0009e20000100600 */
[----:B------:R-:W-:Y:S02]  /*21360*/  PRMT R86, R128, 0x7610, R86 ;  /* 0x0000761080567816 */ /* 0x000fe40000000056 */
[----:B------:R-:W-:Y:S01]  /*21370*/  @!P0 PRMT R94, R85, 0x5410, RZ ;  /* 0x00005410555e8816 */ /* 0x000fe200000000ff */
[----:B------:R1:W5:Y:S01]  /*21380*/  LDL.S16 R124, [R1+0x18] ;  /* 0x00001800017c7983 */ /* 0x0003620000100600 */
[--C-:B------:R-:W-:Y:S01]  /*21390*/  HSET2.LE.AND R85, R122, R202.reuse, PT ;  /* 0x000000ca7a557233 */ /* 0x100fe20003803000 */
[----:B------:R-:W-:Y:S01]  /*213a0*/  @!P3 PRMT R104, R86, 0x5410, RZ ;  /* 0x000054105668b816 */ /* 0x000fe200000000ff */
[--C-:B------:R-:W-:Y:S01]  /*213b0*/  HSET2.LE.AND R86, R125, R202.reuse, PT ;  /* 0x000000ca7d567233 */ /* 0x100fe20003803000 */
[----:B------:R-:W-:Y:S01]  /*213c0*/  ISETP.GE.U32.AND P0, PT, R225, R2, PT ;  /* 0x00000002e100720c */ /* 0x000fe20003f06070 */
[--C-:B------:R-:W-:Y:S01]  /*213d0*/  HSET2.LE.AND R2, R127, R202.reuse, PT ;  /* 0x000000ca7f027233 */ /* 0x100fe20003803000 */
[----:B------:R-:W-:Y:S01]  /*213e0*/  LOP3.LUT R85, R85, R117, RZ, 0xc0, !PT ;  /* 0x0000007555557212 */ /* 0x000fe200078ec0ff */
[----:B------:R1:W5:Y:S01]  /*213f0*/  LDL.S16 R122, [R1+0x24] ;  /* 0x00002400017a7983 */ /* 0x0003620000100600 */
[----:B------:R-:W-:Y:S02]  /*21400*/  LOP3.LUT R86, R86, R118, RZ, 0xc0, !PT ;  /* 0x0000007656567212 */ /* 0x000fe400078ec0ff */
[----:B------:R-:W-:Y:S01]  /*21410*/  LOP3.LUT R75, R2, R3, RZ, 0xc0, !PT ;  /* 0x00000003024b7212 */ /* 0x000fe200078ec0ff */
[----:B------:R1:W5:Y:S01]  /*21420*/  LDL.S16 R116, [R1+0x20] ;  /* 0x0000200001747983 */ /* 0x0003620000100600 */
[----:B------:R-:W-:Y:S03]  /*21430*/  LOP3.LUT R2, R114, 0xffff, RZ, 0xc0, !PT ;  /* 0x0000ffff72027812 */ /* 0x000fe600078ec0ff */
[-C--:B--2---:R-:W-:Y:S01]  /*21440*/  HMMA.16816.F32.BF16 R4, R84, R88.reuse, R4 ;  /* 0x000000585404723c */ /* 0x084fe20000041804 */
[----:B------:R-:W-:Y:S01]  /*21450*/  STG.E.U16 [R150.64+0x60], R94 ;  /* 0x0000605e96007986 */ /* 0x000fe2000c101520 */
[----:B---3--:R-:W2:Y:S03]  /*21460*/  MUFU.EX2 R102, R235 ;  /* 0x000000eb00667308 */ /* 0x008ea60000000800 */
[----:B------:R-:W-:Y:S01]  /*21470*/  STG.E.U16 [R150.64+0x62], R104 ;  /* 0x0000626896007986 */ /* 0x000fe2000c101520 */
[----:B------:R-:W-:Y:S02]  /*21480*/  SHF.R.U32.HI R2, RZ, 0x8, R2 ;  /* 0x00000008ff027819 */ /* 0x000fe40000011602 */
[C---:B------:R-:W-:Y:S01]  /*21490*/  HMMA.16816.F32.BF16 R8, R72.reuse, R88, R8 ;  /* 0x000000584808723c */ /* 0x040fe20000041808 */
[----:B----4-:R1:W3:Y:S03]  /*214a0*/  LDL.S16 R128, [R1+0x1c] ;  /* 0x00001c0001807983 */ /* 0x0102e60000100600 */
[----:B------:R-:W-:Y:S03]  /*214b0*/  LOP3.LUT R2, R2, 0xffff, RZ, 0xc0, !PT ;  /* 0x0000ffff02027812 */ /* 0x000fe600078ec0ff */
[----:B------:R-:W-:Y:S01]  /*214c0*/  LOP3.LUT R88, R154, 0xff, RZ, 0xc0, !PT ;  /* 0x000000ff9a587812 */ /* 0x000fe200078ec0ff */
[-C--:B------:R-:W-:Y:S03]  /*214d0*/  HMMA.16816.F32.BF16 R12, R72, R90.reuse, R12 ;  /* 0x0000005a480c723c */ /* 0x080fe6000004180c */
[C---:B------:R-:W-:Y:S02]  /*214e0*/  ISETP.GE.U32.AND P3, PT, R225.reuse, R88, PT ;  /* 0x00000058e100720c */ /* 0x040fe40003f66070 */
[----:B------:R-:W-:Y:S03]  /*214f0*/  ISETP.GE.U32.AND P5, PT, R225, R2, PT ;  /* 0x00000002e100720c */ /* 0x000fe60003fa6070 */
[C---:B------:R-:W-:Y:S04]  /*21500*/  HMMA.16816.F32.BF16 R16, R84.reuse, R90, R16 ;  /* 0x0000005a5410723c */ /* 0x040fe80000041810 */
[----:B--2---:R-:W-:Y:S01]  /*21510*/  F2FP.BF16.PACK_AB R92, R190, R102 ;  /* 0x00000066be5c723e */ /* 0x004fe200000010ff */
[----:B------:R-:W-:Y:S01]  /*21520*/  FADD.FTZ R194, R102, R192 ;  /* 0x000000c066c27221 */ /* 0x000fe20000010000 */
[----:B------:R-:W-:Y:S01]  /*21530*/  LOP3.LUT R102, R114, 0xffff, RZ, 0xc0, !PT ;  /* 0x0000ffff72667812 */ /* 0x000fe200078ec0ff */
[----:B------:R-:W-:Y:S01]  /*21540*/  FADD.FTZ R192, R108, R197 ;  /* 0x000000c56cc07221 */ /* 0x000fe20000010000 */
[-C--:B------:R-:W-:Y:S04]  /*21550*/  HMMA.16816.F32.BF16 R20, R84, R76.reuse, R20 ;  /* 0x0000004c5414723c */ /* 0x080fe80000041814 */
[C---:B------:R-:W-:Y:S02]  /*21560*/  PRMT R3, R92.reuse, 0x7632, R3 ;  /* 0x000076325c037816 */ /* 0x040fe40000000003 */
[----:B------:R-:W-:Y:S02]  /*21570*/  SHF.R.U32.HI R114, RZ, 0x18, R114 ;  /* 0x00000018ff727819 */ /* 0x000fe40000011672 */
[C---:B------:R-:W-:Y:S04]  /*21580*/  HMMA.16816.F32.BF16 R24, R72.reuse, R76, R24 ;  /* 0x0000004c4818723c */ /* 0x040fe80000041818 */
[----:B------:R-:W-:Y:S02]  /*21590*/  PRMT R105, R92, 0x5410, R3 ;  /* 0x000054105c697816 */ /* 0x000fe40000000003 */
[----:B------:R-:W-:Y:S02]  /*215a0*/  F2FP.BF16.PACK_AB R108, R189, R108 ;  /* 0x0000006cbd6c723e */ /* 0x000fe400000010ff */
[-C--:B------:R-:W-:Y:S04]  /*215b0*/  HMMA.16816.F32.BF16 R28, R72, R78.reuse, R28 ;  /* 0x0000004e481c723c */ /* 0x080fe8000004181c */
[----:B------:R-:W-:Y:S02]  /*215c0*/  LOP3.LUT R76, R110, 0xff, RZ, 0xc0, !PT ;  /* 0x000000ff6e4c7812 */ /* 0x000fe400078ec0ff */
[----:B------:R-:W-:Y:S02]  /*215d0*/  PRMT R146, R108, 0x7632, R146 ;  /* 0x000076326c927816 */ /* 0x000fe40000000092 */
[C---:B------:R-:W-:Y:S04]  /*215e0*/  HMMA.16816.F32.BF16 R32, R84.reuse, R78, R32 ;  /* 0x0000004e5420723c */ /* 0x040fe80000041820 */
[----:B------:R-:W-:Y:S02]  /*215f0*/  PRMT R114, R76, 0x5410, R114 ;  /* 0x000054104c727816 */ /* 0x000fe40000000072 */
[----:B------:R-:W-:Y:S01]  /*21600*/  LDSM.16.MT88.4 R76, [R167+0x7000] ;  /* 0x00700000a74c783b */ /* 0x000fe20000004200 */
[----:B------:R-:W-:Y:S02]  /*21610*/  PRMT R89, R108, 0x5410, R146 ;  /* 0x000054106c597816 */ /* 0x000fe40000000092 */
[----:B------:R-:W-:Y:S04]  /*21620*/  SHF.R.U32.HI R2, RZ, 0x8, R102 ;  /* 0x00000008ff027819 */ /* 0x000fe80000011666 */
[----:B------:R-:W-:Y:S02]  /*21630*/  PRMT R102, R107, 0x5410, R2 ;  /* 0x000054106b667816 */ /* 0x000fe40000000002 */
[----:B------:R-:W-:Y:S03]  /*21640*/  LOP3.LUT R2, R154, 0xffff, RZ, 0xc0, !PT ;  /* 0x0000ffff9a027812 */ /* 0x000fe600078ec0ff */
[----:B------:R-:W-:Y:S01]  /*21650*/  HSET2.LE.AND R102, R102, R202, PT ;  /* 0x000000ca66667233 */ /* 0x000fe20003803000 */
[----:B------:R-:W-:Y:S04]  /*21660*/  SHF.R.U32.HI R2, RZ, 0x8, R2 ;  /* 0x00000008ff027819 */ /* 0x000fe80000011602 */
[----:B------:R-:W-:Y:S01]  /*21670*/  LOP3.LUT R2, R2, 0xffff, RZ, 0xc0, !PT ;  /* 0x0000ffff02027812 */ /* 0x000fe200078ec0ff */
[----:B-----5:R-:W-:Y:S05]  /*21680*/  @!P1 HFMA2.BF16_V2 R124, -RZ.H0_H0, RZ.H0_H0, -R3.H0_H0 ;  /* 0x200000ffff7c9231 */ /* 0x020fea0000340903 */
[----:B------:R-:W-:Y:S01]  /*21690*/  PRMT R81, R124, 0x7610, R81 ;  /* 0x000076107c517816 */ /* 0x000fe20000000051 */
[----:B------:R-:W-:Y:S03]  /*216a0*/  @!P0 HFMA2.BF16_V2 R122, -RZ.H0_H0, RZ.H0_H0, -R108.H0_H0 ;  /* 0x200000ffff7a8231 */ /* 0x000fe6000034096c */
[----:B------:R-:W-:Y:S01]  /*216b0*/  @!P1 PRMT R3, R81, 0x5410, RZ ;  /* 0x0000541051039816 */ /* 0x000fe200000000ff */
[----:B------:R-:W-:Y:S01]  /*216c0*/  @!P6 HFMA2.BF16_V2 R116, -RZ.H0_H0, RZ.H0_H0, -R146.H0_H0 ;  /* 0x200000ffff74e231 */ /* 0x000fe20000340992 */
[----:B------:R-:W-:Y:S03]  /*216d0*/  PRMT R91, R122, 0x7610, R91 ;  /* 0x000076107a5b7816 */ /* 0x000fe6000000005b */
[----:B------:R-:W-:Y:S01]  /*216e0*/  STG.E.U16 [R156.64+0x60], R3 ;  /* 0x000060039c007986 */ /* 0x000fe2000c101520 */
[----:B------:R-:W-:Y:S02]  /*216f0*/  PRMT R88, R116, 0x7610, R88 ;  /* 0x0000761074587816 */ /* 0x000fe40000000058 */
[----:B------:R-:W-:Y:S02]  /*21700*/  @!P0 PRMT R108, R91, 0x5410, RZ ;  /* 0x000054105b6c8816 */ /* 0x000fe400000000ff */
[----:B------:R-:W-:Y:S02]  /*21710*/  @!P6 PRMT R146, R88, 0x5410, RZ ;  /* 0x000054105892e816 */ /* 0x000fe400000000ff */
[--C-:B------:R-:W-:Y:S01]  /*21720*/  SHF.R.U32.HI R88, RZ, 0x10, R154.reuse ;  /* 0x00000010ff587819 */ /* 0x100fe2000001169a */
[----:B---3--:R-:W-:Y:S01]  /*21730*/  @!P2 HFMA2.BF16_V2 R128, -RZ.H0_H0, RZ.H0_H0, -R92.H0_H0 ;  /* 0x200000ffff80a231 */ /* 0x008fe2000034095c */
[----:B------:R-:W-:Y:S02]  /*21740*/  SHF.R.U32.HI R91, RZ, 0x18, R154 ;  /* 0x00000018ff5b7819 */ /* 0x000fe4000001169a */
[----:B------:R-:W-:Y:S02]  /*21750*/  LOP3.LUT R88, R88, 0xff, RZ, 0xc0, !PT ;  /* 0x000000ff58587812 */ /* 0x000fe400078ec0ff */
[----:B------:R-:W-:Y:S01]  /*21760*/  @!P2 STL.S16 [R1+0x1c], R128 ;  /* 0x00001c800100a387 */ /* 0x000fe20000100600 */
[----:B------:R-:W-:Y:S02]  /*21770*/  PRMT R82, R128, 0x7610, R82 ;  /* 0x0000761080527816 */ /* 0x000fe40000000052 */
[----:B------:R-:W-:Y:S01]  /*21780*/  PRMT R98, R88, 0x5410, R91 ;  /* 0x0000541058627816 */ /* 0x000fe2000000005b */
[----:B------:R-:W-:Y:S01]  /*21790*/  @!P1 STL.S16 [R1+0x18], R124 ;  /* 0x0000187c01009387 */ /* 0x000fe20000100600 */
[----:B------:R-:W-:Y:S02]  /*217a0*/  @!P2 PRMT R92, R82, 0x5410, RZ ;  /* 0x00005410525ca816 */ /* 0x000fe400000000ff */
[----:B------:R-:W-:Y:S01]  /*217b0*/  ISETP.GE.U32.AND P1, PT, R225, R121, PT ;  /* 0x00000079e100720c */ /* 0x000fe20003f26070 */
[----:B------:R1:W2:Y:S01]  /*217c0*/  LDL.S16 R90, [R1+0x14] ;  /* 0x00001400015a7983 */ /* 0x0002a20000100600 */
[----:B------:R-:W-:Y:S02]  /*217d0*/  PRMT R88, R145, 0x5410, R144 ;  /* 0x0000541091587816 */ /* 0x000fe40000000090 */
[C---:B------:R-:W-:Y:S01]  /*217e0*/  ISETP.GE.U32.AND P2, PT, R225.reuse, R2, PT ;  /* 0x00000002e100720c */ /* 0x040fe20003f46070 */
[----:B------:R-:W3:Y:S01]  /*217f0*/  LDSM.16.MT88.4 R80, [R166+0x7000] ;  /* 0x00700000a650783b */ /* 0x000ee20000004200 */
[----:B------:R-:W-:Y:S02]  /*21800*/  LOP3.LUT R2, R154, 0xffff, RZ, 0xc0, !PT ;  /* 0x0000ffff9a027812 */ /* 0x000fe400078ec0ff */
[----:B------:R-:W4:Y:S01]  /*21810*/  MUFU.EX2 R155, R244 ;  /* 0x000000f4009b7308 */ /* 0x000f220000000800 */
[----:B------:R-:W-:Y:S04]  /*21820*/  LOP3.LUT R102, R102, R88, RZ, 0xc0, !PT ;  /* 0x0000005866667212 */ /* 0x000fe800078ec0ff */
[----:B------:R-:W5:Y:S08]  /*21830*/  LDSM.16.MT88.4 R124, [R168+0x7800] ;  /* 0x00780000a87c783b */ /* 0x000f700000004200 */
[----:B------:R-:W-:Y:S04]  /*21840*/  STG.E.U16 [R156.64+0x5e], R92 ;  /* 0x00005e5c9c007986 */ /* 0x000fe8000c101520 */
[----:B------:R-:W-:Y:S04]  /*21850*/  @!P0 STL.S16 [R1+0x24], R122 ;  /* 0x0000247a01008387 */ /* 0x000fe80000100600 */
[----:B------:R-:W-:Y:S04]  /*21860*/  STG.E.U16 [R152.64+0x60], R108 ;  /* 0x0000606c98007986 */ /* 0x000fe8000c101520 */
[----:B------:R-:W-:Y:S01]  /*21870*/  @!P6 STL.S16 [R1+0x20], R116 ;  /* 0x000020740100e387 */ /* 0x000fe20000100600 */
[----:B------:R-:W-:Y:S03]  /*21880*/  ISETP.GE.U32.AND P6, PT, R225, R195, PT ;  /* 0x000000c3e100720c */ /* 0x000fe60003fc6070 */
[----:B------:R-:W1:Y:S01]  /*21890*/  LDSM.16.MT88.4 R116, [R166+0x7800] ;  /* 0x00780000a674783b */ /* 0x000e620000004200 */
[-C--:B---3--:R-:W-:Y:S07]  /*218a0*/  HMMA.16816.F32.BF16 R36, R84, R80.reuse, R36 ;  /* 0x000000505424723c */ /* 0x088fee0000041824 */
[----:B------:R-:W-:Y:S01]  /*218b0*/  STG.E.U16 [R152.64+0x62], R146 ;  /* 0x0000629298007986 */ /* 0x000fe2000c101520 */
[C---:B------:R-:W-:Y:S07]  /*218c0*/  HMMA.16816.F32.BF16 R40, R72.reuse, R80, R40 ;  /* 0x000000504828723c */ /* 0x040fee0000041828 */
[----:B------:R-:W-:Y:S01]  /*218d0*/  LOP3.LUT R81, R0, 0xffff, RZ, 0xc0, !PT ;  /* 0x0000ffff00517812 */ /* 0x000fe200078ec0ff */
[-C--:B------:R-:W-:Y:S04]  /*218e0*/  HMMA.16816.F32.BF16 R44, R72, R82.reuse, R44 ;  /* 0x00000052482c723c */ /* 0x080fe8000004182c */
[----:B------:R-:W-:Y:S02]  /*218f0*/  SHF.R.U32.HI R81, RZ, 0x8, R81 ;  /* 0x00000008ff517819 */ /* 0x000fe40000011651 */
[----:B------:R-:W-:Y:S02]  /*21900*/  SHF.R.U32.HI R80, RZ, 0x10, R111 ;  /* 0x00000010ff507819 */ /* 0x000fe4000001166f */
[C---:B------:R-:W-:Y:S08]  /*21910*/  HMMA.16816.F32.BF16 R48, R84.reuse, R82, R48 ;  /* 0x000000525430723c */ /* 0x040ff00000041830 */
[-C--:B------:R-:W-:Y:S08]  /*21920*/  HMMA.16816.F32.BF16 R52, R84, R76.reuse, R52 ;  /* 0x0000004c5434723c */ /* 0x080ff00000041834 */
[C---:B------:R-:W-:Y:S08]  /*21930*/  HMMA.16816.F32.BF16 R56, R72.reuse, R76, R56 ;  /* 0x0000004c4838723c */ /* 0x040ff00000041838 */
[-C--:B------:R-:W-:Y:S07]  /*21940*/  HMMA.16816.F32.BF16 R60, R72, R78.reuse, R60 ;  /* 0x0000004e483c723c */ /* 0x080fee000004183c */
[----:B------:R-:W-:Y:S01]  /*21950*/  PRMT R72, R141, 0x5410, R140 ;  /* 0x000054108d487816 */ /* 0x000fe2000000008c */
[----:B------:R-:W-:Y:S07]  /*21960*/  HMMA.16816.F32.BF16 R64, R84, R78, R64 ;  /* 0x0000004e5440723c */ /* 0x000fee0000041840 */
[--C-:B------:R-:W-:Y:S02]  /*21970*/  HSET2.LE.AND R79, R98, R202.reuse, PT ;  /* 0x000000ca624f7233 */ /* 0x100fe40003803000 */
[----:B--2---:R-:W-:Y:S05]  /*21980*/  @!P1 HFMA2.BF16_V2 R90, -RZ.H0_H0, RZ.H0_H0, -R145.H0_H0 ;  /* 0x200000ffff5a9231 */ /* 0x004fea0000340991 */
[----:B------:R2:W-:Y:S01]  /*21990*/  @!P1 STL.S16 [R1+0x14], R90 ;  /* 0x0000145a01009387 */ /* 0x0005e20000100600 */
[----:B------:R-:W-:Y:S03]  /*219a0*/  PRMT R95, R90, 0x7610, R95 ;  /* 0x000076105a5f7816 */ /* 0x000fe6000000005f */
[----:B------:R3:W3:Y:S01]  /*219b0*/  LDL.S16 R109, [R1+0x10] ;  /* 0x00001000016d7983 */ /* 0x0006e20000100600 */
[----:B------:R-:W-:Y:S02]  /*219c0*/  @!P1 PRMT R145, R95, 0x5410, RZ ;  /* 0x000054105f919816 */ /* 0x000fe400000000ff */
[----:B------:R-:W-:Y:S01]  /*219d0*/  LOP3.LUT R95, R0, 0xff, RZ, 0xc0, !PT ;  /* 0x000000ff005f7812 */ /* 0x000fe200078ec0ff */
[----:B------:R1:W3:Y:S03]  /*219e0*/  LDL.S16 R201, [R1+0xc] ;  /* 0x00000c0001c97983 */ /* 0x0002e60000100600 */
[----:B------:R-:W-:Y:S01]  /*219f0*/  PRMT R81, R95, 0x5410, R81 ;  /* 0x000054105f517816 */ /* 0x000fe20000000051 */
[----:B------:R1:W3:Y:S04]  /*21a00*/  LDL.S16 R197, [R1+0x8] ;  /* 0x0000080001c57983 */ /* 0x0002e80000100600 */
[----:B------:R1:W3:Y:S01]  /*21a10*/  LDL.S16 R82, [R1+0x4] ;  /* 0x0000040001527983 */ /* 0x0002e20000100600 */
[--C-:B------:R-:W-:Y:S03]  /*21a20*/  HSET2.LE.AND R76, R81, R202.reuse, PT ;  /* 0x000000ca514c7233 */ /* 0x100fe60003803000 */
[----:B------:R1:W3:Y:S02]  /*21a30*/  LDL.S16 R81, [R1] ;  /* 0x0000000001517983 */ /* 0x0002e40000100600 */
[----:B------:R-:W-:Y:S02]  /*21a40*/  LOP3.LUT R76, R76, R105, RZ, 0xc0, !PT ;  /* 0x000000694c4c7212 */ /* 0x000fe400078ec0ff */
[----:B------:R-:W-:Y:S01]  /*21a50*/  STG.E.U16 [R148.64+0x70], R145 ;  /* 0x0000709194007986 */ /* 0x000fe2000c101520 */
[----:B--2---:R-:W-:Y:S02]  /*21a60*/  SHF.R.U32.HI R90, RZ, 0x8, R2 ;  /* 0x00000008ff5a7819 */ /* 0x004fe40000011602 */
[----:B------:R-:W-:Y:S02]  /*21a70*/  SHF.R.U32.HI R2, RZ, 0x10, R154 ;  /* 0x00000010ff027819 */ /* 0x000fe4000001169a */
[----:B------:R-:W-:Y:S02]  /*21a80*/  PRMT R107, R93, 0x5410, R90 ;  /* 0x000054105d6b7816 */ /* 0x000fe4000000005a */
[----:B------:R-:W-:Y:S02]  /*21a90*/  LOP3.LUT R2, R2, 0xff, RZ, 0xc0, !PT ;  /* 0x000000ff02027812 */ /* 0x000fe400078ec0ff */
[----:B------:R-:W-:Y:S01]  /*21aa0*/  LOP3.LUT R93, R111, 0xff, RZ, 0xc0, !PT ;  /* 0x000000ff6f5d7812 */ /* 0x000fe200078ec0ff */
[--C-:B------:R-:W-:Y:S01]  /*21ab0*/  HSET2.LE.AND R78, R107, R202.reuse, PT ;  /* 0x000000ca6b4e7233 */ /* 0x100fe20003803000 */
[----:B------:R-:W-:Y:S02]  /*21ac0*/  ISETP.GE.U32.AND P1, PT, R225, R2, PT ;  /* 0x00000002e100720c */ /* 0x000fe40003f26070 */
[----:B------:R-:W-:Y:S02]  /*21ad0*/  LOP3.LUT R2, R111, 0xffff, RZ, 0xc0, !PT ;  /* 0x0000ffff6f027812 */ /* 0x000fe400078ec0ff */
[----:B------:R-:W-:Y:S02]  /*21ae0*/  SHF.R.U32.HI R111, RZ, 0x18, R111 ;  /* 0x00000018ff6f7819 */ /* 0x000fe4000001166f */
[----:B------:R-:W-:Y:S02]  /*21af0*/  SHF.R.U32.HI R91, RZ, 0x8, R2 ;  /* 0x00000008ff5b7819 */ /* 0x000fe40000011602 */
[----:B------:R-:W-:Y:S02]  /*21b00*/  LOP3.LUT R2, R80, 0xff, RZ, 0xc0, !PT ;  /* 0x000000ff50027812 */ /* 0x000fe400078ec0ff */
[--C-:B------:R-:W-:Y:S02]  /*21b10*/  SHF.R.U32.HI R90, RZ, 0x10, R0.reuse ;  /* 0x00000010ff5a7819 */ /* 0x100fe40000011600 */
[----:B------:R-:W-:Y:S02]  /*21b20*/  PRMT R111, R2, 0x5410, R111 ;  /* 0x00005410026f7816 */ /* 0x000fe4000000006f */
[----:B------:R-:W-:Y:S02]  /*21b30*/  PRMT R91, R93, 0x5410, R91 ;  /* 0x000054105d5b7816 */ /* 0x000fe4000000005b */
[----:B------:R-:W-:Y:S01]  /*21b40*/  SHF.R.U32.HI R80, RZ, 0x18, R0 ;  /* 0x00000018ff507819 */ /* 0x000fe20000011600 */
[--C-:B------:R-:W-:Y:S01]  /*21b50*/  HSET2.LE.AND R101, R111, R202.reuse, PT ;  /* 0x000000ca6f657233 */ /* 0x100fe20003803000 */
[----:B------:R-:W-:Y:S01]  /*21b60*/  LOP3.LUT R0, R90, 0xff, RZ, 0xc0, !PT ;  /* 0x000000ff5a007812 */ /* 0x000fe200078ec0ff */
[--C-:B------:R-:W-:Y:S01]  /*21b70*/  HSET2.LE.AND R100, R91, R202.reuse, PT ;  /* 0x000000ca5b647233 */ /* 0x100fe20003803000 */
[----:B----4-:R-:W-:Y:S02]  /*21b80*/  F2FP.BF16.PACK_AB R2, R147, R155 ;  /* 0x0000009b9302723e */ /* 0x010fe400000010ff */
[----:B------:R-:W-:Y:S01]  /*21b90*/  LOP3.LUT R101, R101, R103, RZ, 0xc0, !PT ;  /* 0x0000006765657212 */ /* 0x000fe200078ec0ff */
[----:B------:R-:W-:Y:S01]  /*21ba0*/  HSET2.LE.AND R103, R114, R202, PT ;  /* 0x000000ca72677233 */ /* 0x000fe20003803000 */
[----:B------:R-:W-:Y:S01]  /*21bb0*/  PRMT R80, R0, 0x5410, R80 ;  /* 0x0000541000507816 */ /* 0x000fe20000000050 */
[----:B------:R-:W-:Y:S01]  /*21bc0*/  @!P1 HFMA2.BF16_V2 R252, -RZ.H0_H0, RZ.H0_H0, -R2.H0_H0 ;  /* 0x200000fffffc9231 */ /* 0x000fe20000340902 */
[----:B------:R-:W-:Y:S02]  /*21bd0*/  PRMT R0, R2, 0x7632, R0 ;  /* 0x0000763202007816 */ /* 0x000fe40000000000 */
[----:B------:R-:W-:Y:S01]  /*21be0*/  LOP3.LUT R103, R103, R72, RZ, 0xc0, !PT ;  /* 0x0000004867677212 */ /* 0x000fe200078ec0ff */
[----:B------:R-:W-:Y:S01]  /*21bf0*/  HSET2.LE.AND R77, R80, R202, PT ;  /* 0x000000ca504d7233 */ /* 0x000fe20003803000 */
[----:B------:R-:W-:Y:S01]  /*21c00*/  LOP3.LUT R100, R100, R106, RZ, 0xc0, !PT ;  /* 0x0000006a64647212 */ /* 0x000fe200078ec0ff */
[----:B------:R-:W2:Y:S01]  /*21c10*/  LDSM.16.MT88.4 R72, [R167+0x7800] ;  /* 0x00780000a748783b */ /* 0x000ea20000004200 */
[----:B------:R-:W-:Y:S02]  /*21c20*/  PRMT R80, R143, 0x5410, R142 ;  /* 0x000054108f507816 */ /* 0x000fe4000000008e */
[----:B------:R-:W-:Y:S02]  /*21c30*/  PRMT R3, R2, 0x5410, R0 ;  /* 0x0000541002037816 */ /* 0x000fe40000000000 */
[----:B------:R-:W-:Y:S01]  /*21c40*/  @!P1 PRMT R2, R252, 0x5410, RZ ;  /* 0x00005410fc029816 */ /* 0x000fe200000000ff */
[-C--:B------:R-:W-:Y:S05]  /*21c50*/  HMMA.16816.F32.BF16 R136, R100, R132.reuse, R4 ;  /* 0x000000846488723c */ /* 0x080fea0000041804 */
[----:B------:R-:W-:Y:S02]  /*21c60*/  LOP3.LUT R79, R79, R3, RZ, 0xc0, !PT ;  /* 0x000000034f4f7212 */ /* 0x000fe400078ec0ff */
[----:B------:R-:W-:Y:S02]  /*21c70*/  LOP3.LUT R77, R77, R89, RZ, 0xc0, !PT ;  /* 0x000000594d4d7212 */ /* 0x000fe400078ec0ff */
[----:B------:R-:W-:Y:S03]  /*21c80*/  LOP3.LUT R78, R78, R80, RZ, 0xc0, !PT ;  /* 0x000000504e4e7212 */ /* 0x000fe600078ec0ff */
[----:B------:R-:W-:Y:S04]  /*21c90*/  SHF.R.U32.HI R154, RZ, 0x18, R154 ;  /* 0x00000018ff9a7819 */ /* 0x000fe8000001169a */
[C---:B------:R-:W-:Y:S04]  /*21ca0*/  HMMA.16816.F32.BF16 R112, R76.reuse, R132, R8 ;  /* 0x000000844c70723c */ /* 0x040fe80000041808 */
[----:B------:R-:W-:Y:S04]  /*21cb0*/  ISETP.GE.U32.AND P0, PT, R225, R154, PT ;  /* 0x0000009ae100720c */ /* 0x000fe80003f06070 */
[-C--:B------:R-:W-:Y:S08]  /*21cc0*/  HMMA.16816.F32.BF16 R104, R76, R134.reuse, R12 ;  /* 0x000000864c68723c */ /* 0x080ff0000004180c */
[C---:B------:R-:W-:Y:S04]  /*21cd0*/  HMMA.16816.F32.BF16 R132, R100.reuse, R134, R16 ;  /* 0x000000866484723c */ /* 0x040fe80000041810 */
[----:B------:R-:W-:Y:S04]  /*21ce0*/  @!P0 HFMA2.BF16_V2 R247, -RZ.H0_H0, RZ.H0_H0, -R0.H0_H0 ;  /* 0x200000fffff78231 */ /* 0x000fe80000340900 */
[-C--:B-----5:R-:W-:Y:S04]  /*21cf0*/  HMMA.16816.F32.BF16 R128, R100, R124.reuse, R20 ;  /* 0x0000007c6480723c */ /* 0x0a0fe80000041814 */
[----:B------:R-:W-:Y:S02]  /*21d00*/  @!P0 PRMT R0, R247, 0x5410, RZ ;  /* 0x00005410f7008816 */ /* 0x000fe400000000ff */
[----:B------:R-:W-:Y:S02]  /*21d10*/  ISETP.GT.AND P0, PT, R193, UR15, PT ;  /* 0x0000000fc1007c0c */ /* 0x000fe4000bf04270 */
[C---:B------:R-:W-:Y:S08]  /*21d20*/  HMMA.16816.F32.BF16 R96, R76.reuse, R124, R24 ;  /* 0x0000007c4c60723c */ /* 0x040ff00000041818 */
[-C--:B------:R-:W-:Y:S08]  /*21d30*/  HMMA.16816.F32.BF16 R92, R76, R126.reuse, R28 ;  /* 0x0000007e4c5c723c */ /* 0x080ff0000004181c */
[C---:B------:R-:W-:Y:S08]  /*21d40*/  HMMA.16816.F32.BF16 R124, R100.reuse, R126, R32 ;  /* 0x0000007e647c723c */ /* 0x040ff00000041820 */
[-C--:B-1----:R-:W-:Y:S08]  /*21d50*/  HMMA.16816.F32.BF16 R120, R100, R116.reuse, R36 ;  /* 0x000000746478723c */ /* 0x082ff00000041824 */
[C---:B------:R-:W-:Y:S08]  /*21d60*/  HMMA.16816.F32.BF16 R88, R76.reuse, R116, R40 ;  /* 0x000000744c58723c */ /* 0x040ff00000041828 */
[-C--:B------:R-:W-:Y:S08]  /*21d70*/  HMMA.16816.F32.BF16 R84, R76, R118.reuse, R44 ;  /* 0x000000764c54723c */ /* 0x080ff0000004182c */
[C---:B------:R-:W-:Y:S04]  /*21d80*/  HMMA.16816.F32.BF16 R116, R100.reuse, R118, R48 ;  /* 0x000000766474723c */ /* 0x040fe80000041830 */
[----:B---3--:R-:W-:Y:S02]  /*21d90*/  @!P5 HFMA2.BF16_V2 R109, -RZ.H0_H0, RZ.H0_H0, -R144.H0_H0 ;  /* 0x200000ffff6dd231 */ /* 0x008fe40000340990 */
[----:B------:R-:W-:Y:S03]  /*21da0*/  @!P6 HFMA2.BF16_V2 R201, -RZ.H0_H0, RZ.H0_H0, -R141.H0_H0 ;  /* 0x200000ffffc9e231 */ /* 0x000fe6000034098d */
[----:B------:R2:W-:Y:S03]  /*21db0*/  @!P5 STL.S16 [R1+0x10], R109 ;  /* 0x0000106d0100d387 */ /* 0x0005e60000100600 */
[----:B------:R-:W-:Y:S01]  /*21dc0*/  PRMT R7, R109, 0x7610, R7 ;  /* 0x000076106d077816 */ /* 0x000fe20000000007 */
[----:B------:R-:W-:Y:S01]  /*21dd0*/  @!P4 HFMA2.BF16_V2 R197, -RZ.H0_H0, RZ.H0_H0, -R140.H0_H0 ;  /* 0x200000ffffc5c231 */ /* 0x000fe2000034098c */
[----:B------:R-:W-:Y:S02]  /*21de0*/  @!P6 STL.S16 [R1+0xc], R201 ;  /* 0x00000cc90100e387 */ /* 0x000fe40000100600 */
[----:B------:R-:W-:Y:S01]  /*21df0*/  @!P5 PRMT R144, R7, 0x5410, RZ ;  /* 0x000054100790d816 */ /* 0x000fe200000000ff */
[----:B------:R-:W-:Y:S01]  /*21e00*/  @!P3 HFMA2.BF16_V2 R82, -RZ.H0_H0, RZ.H0_H0, -R143.H0_H0 ;  /* 0x200000ffff52b231 */ /* 0x000fe2000034098f */
[----:B------:R-:W-:Y:S01]  /*21e10*/  @!P4 STL.S16 [R1+0x8], R197 ;  /* 0x000008c50100c387 */ /* 0x000fe20000100600 */
[----:B------:R-:W-:Y:S01]  /*21e20*/  PRMT R6, R201, 0x7610, R6 ;  /* 0x00007610c9067816 */ /* 0x000fe20000000006 */
[----:B------:R-:W-:Y:S02]  /*21e30*/  @!P2 HFMA2.BF16_V2 R81, -RZ.H0_H0, RZ.H0_H0, -R142.H0_H0 ;  /* 0x200000ffff51a231 */ /* 0x000fe4000034098e */
[----:B------:R-:W-:Y:S01]  /*21e40*/  @!P3 STL.S16 [R1+0x4], R82 ;  /* 0x000004520100b387 */ /* 0x000fe20000100600 */
[----:B------:R-:W-:Y:S02]  /*21e50*/  PRMT R5, R197, 0x7610, R5 ;  /* 0x00007610c5057816 */ /* 0x000fe40000000005 */
[----:B------:R-:W-:Y:S01]  /*21e60*/  @!P6 PRMT R141, R6, 0x5410, RZ ;  /* 0x00005410068de816 */ /* 0x000fe200000000ff */
[----:B------:R1:W-:Y:S01]  /*21e70*/  @!P2 STL.S16 [R1], R81 ;  /* 0x000000510100a387 */ /* 0x0003e20000100600 */
[----:B------:R-:W-:Y:S01]  /*21e80*/  @!P4 PRMT R140, R5, 0x5410, RZ ;  /* 0x00005410058cc816 */ /* 0x000fe200000000ff */
[----:B------:R-:W-:Y:S01]  /*21e90*/  FADD.FTZ R5, R163, R198 ;  /* 0x000000c6a3057221 */ /* 0x000fe20000010000 */
[----:B------:R-:W-:Y:S01]  /*21ea0*/  PRMT R4, R82, 0x7610, R4 ;  /* 0x0000761052047816 */ /* 0x000fe20000000004 */
[----:B------:R-:W-:Y:S01]  /*21eb0*/  STG.E.U16 [R148.64+0x72], R144 ;  /* 0x0000729094007986 */ /* 0x000fe2000c101520 */
[----:B------:R-:W-:Y:S01]  /*21ec0*/  PRMT R3, R81, 0x7610, R3 ;  /* 0x0000761051037816 */ /* 0x000fe20000000003 */
[----:B------:R-:W-:Y:S01]  /*21ed0*/  FADD.FTZ R230, R162, R5 ;  /* 0x00000005a2e67221 */ /* 0x000fe20000010000 */
[----:B------:R-:W-:Y:S01]  /*21ee0*/  @!P3 PRMT R143, R4, 0x5410, RZ ;  /* 0x00005410048fb816 */ /* 0x000fe200000000ff */
[----:B------:R-:W-:Y:S01]  /*21ef0*/  STG.E.U16 [R150.64+0x70], R141 ;  /* 0x0000708d96007986 */ /* 0x000fe2000c101520 */
[-C--:B--2---:R-:W-:Y:S03]  /*21f00*/  HMMA.16816.F32.BF16 R108, R100, R72.reuse, R52 ;  /* 0x00000048646c723c */ /* 0x084fe60000041834 */
[----:B------:R-:W-:Y:S01]  /*21f10*/  @!P2 PRMT R142, R3, 0x5410, RZ ;  /* 0x00005410038ea816 */ /* 0x000fe200000000ff */
[----:B------:R-:W-:Y:S01]  /*21f20*/  FADD.FTZ R3, R189, R192 ;  /* 0x000000c0bd037221 */ /* 0x000fe20000010000 */
[----:B------:R-:W-:Y:S04]  /*21f30*/  STG.E.U16 [R150.64+0x72], R140 ;  /* 0x0000728c96007986 */ /* 0x000fe8000c101520 */
[----:B------:R-:W-:Y:S04]  /*21f40*/  STG.E.U16 [R156.64+0x6e], R143 ;  /* 0x00006e8f9c007986 */ /* 0x000fe8000c101520 */
[----:B------:R-:W-:Y:S01]  /*21f50*/  STG.E.U16 [R156.64+0x70], R142 ;  /* 0x0000708e9c007986 */ /* 0x000fe2000c101520 */
[C---:B-1----:R-:W-:Y:S03]  /*21f60*/  HMMA.16816.F32.BF16 R80, R76.reuse, R72, R56 ;  /* 0x000000484c50723c */ /* 0x042fe60000041838 */
[----:B------:R1:W-:Y:S04]  /*21f70*/  STG.E.U16 [R152.64+0x70], R2 ;  /* 0x0000700298007986 */ /* 0x0003e8000c101520 */
[----:B------:R2:W-:Y:S01]  /*21f80*/  STG.E.U16 [R152.64+0x72], R0 ;  /* 0x0000720098007986 */ /* 0x0005e2000c101520 */
[----:B------:R-:W-:Y:S01]  /*21f90*/  IMAD.MOV.U32 R73, RZ, RZ, R68 ;  /* 0x000000ffff497224 */ /* 0x000fe200078e0044 */
[-C--:B------:R-:W-:Y:S03]  /*21fa0*/  HMMA.16816.F32.BF16 R76, R76, R74.reuse, R60 ;  /* 0x0000004a4c4c723c */ /* 0x080fe6000004183c */
[----:B------:R-:W-:Y:S05]  /*21fb0*/  IMAD.MOV.U32 R72, RZ, RZ, R70 ;  /* 0x000000ffff487224 */ /* 0x000fea00078e0046 */
[----:B------:R-:W-:Y:S07]  /*21fc0*/  HMMA.16816.F32.BF16 R100, R100, R74, R64 ;  /* 0x0000004a6464723c */ /* 0x000fee0000041840 */
[----:B------:R-:W-:Y:S02]  /*21fd0*/  IMAD.MOV.U32 R75, RZ, RZ, R193 ;  /* 0x000000ffff4b7224 */ /* 0x000fe400078e00c1 */
[----:B------:R-:W-:Y:S03]  /*21fe0*/  IMAD.MOV.U32 R74, RZ, RZ, R69 ;  /* 0x000000ffff4a7224 */ /* 0x000fe600078e0045 */
[----:B-1----:R-:W-:Y:S02]  /*21ff0*/  FADD.FTZ R2, R191, R196 ;  /* 0x000000c4bf027221 */ /* 0x002fe40000010000 */
[----:B--2---:R-:W-:Y:S02]  /*22000*/  FADD.FTZ R0, R190, R194 ;  /* 0x000000c2be007221 */ /* 0x004fe40000010000 */
[----:B------:R-:W-:Y:S02]  /*22010*/  FADD.FTZ R4, R161, R2 ;  /* 0x00000002a1047221 */ /* 0x000fe40000010000 */
[----:B------:R-:W-:Y:S02]  /*22020*/  FADD.FTZ R2, R159, R0 ;  /* 0x000000009f027221 */ /* 0x000fe40000010000 */
[----:B------:R-:W-:Y:S02]  /*22030*/  FADD.FTZ R0, R155, R3 ;  /* 0x000000039b007221 */ /* 0x000fe40000010000 */
[----:B------:R-:W-:Y:S02]  /*22040*/  FADD.FTZ R229, R160, R4 ;  /* 0x00000004a0e57221 */ /* 0x000fe40000010000 */
[----:B------:R-:W-:Y:S02]  /*22050*/  FADD.FTZ R224, R158, R2 ;  /* 0x000000029ee07221 */ /* 0x000fe40000010000 */
[----:B------:R-:W-:Y:S02]  /*22060*/  FADD.FTZ R228, R147, R0 ;  /* 0x0000000093e47221 */ /* 0x000fe40000010000 */
[----:B------:R-:W-:Y:S01]  /*22070*/  IMAD.MOV.U32 R2, RZ, RZ, R71 ;  /* 0x000000ffff027224 */ /* 0x000fe200078e0047 */
[----:B------:R-:W-:-:S05]  /*22080*/  @P0 BRA `(.L_x_1840) ;  /* 0xffff8d5000000947 */ /* 0x000fca000383ffff */
.L_x_1839:
[----:B------:R-:W2:Y:S01]  /*22090*/  LDL.LU R58, [R1+0x10c] ;  /* 0x00010c00013a7983 */ /* 0x000ea20000300800 */
[----:B------:R-:W1:Y:S01]  /*220a0*/  LDC.U8 R40, c[0x0][0x329] ;  /* 0x0000ca40ff287b82 */ /* 0x000e620000000000 */
[----:B------:R-:W-:Y:S02]  /*220b0*/  BSSY B0, `(.L_x_1843) ;  /* 0x0000137000007945 */ /* 0x000fe40003800000 */
[----:B------:R-:W3:Y:S04]  /*220c0*/  SHFL.BFLY PT, R4, R228, 0x2, 0x1f ;  /* 0x0c401f00e4047f89 */ /* 0x000ee800000e0000 */
[----:B------:R-:W4:Y:S04]  /*220d0*/  SHFL.BFLY PT, R0, R230, 0x2, 0x1f ;  /* 0x0c401f00e6007f89 */ /* 0x000f2800000e0000 */
[----:B------:R-:W1:Y:S04]  /*220e0*/  SHFL.BFLY PT, R5, R224, 0x2, 0x1f ;  /* 0x0c401f00e0057f89 */ /* 0x000e6800000e0000 */
[----:B------:R-:W1:Y:S04]  /*220f0*/  SHFL.BFLY PT, R2, R229, 0x2, 0x1f ;  /* 0x0c401f00e5027f89 */ /* 0x000e6800000e0000 */
[----:B------:R-:W1:Y:S04]  /*22100*/  S2R R55, SR_TID.X ;  /* 0x0000000000377919 */ /* 0x000e680000002100 */
[----:B------:R-:W2:Y:S01]  /*22110*/  S2R R57, SR_CTAID.Y ;  /* 0x0000000000397919 */ /* 0x000ea20000002600 */
[----:B---3--:R-:W-:-:S02]  /*22120*/  FADD.FTZ R4, R4, R228 ;  /* 0x000000e404047221 */ /* 0x008fc40000010000 */
[----:B----4-:R-:W-:-:S03]  /*22130*/  FADD.FTZ R0, R0, R230 ;  /* 0x000000e600007221 */ /* 0x010fc60000010000 */
[----:B------:R-:W3:Y:S01]  /*22140*/  SHFL.BFLY PT, R6, R4, 0x1, 0x1f ;  /* 0x0c201f0004067f89 */ /* 0x000ee200000e0000 */
[----:B-1----:R-:W-:-:S03]  /*22150*/  FADD.FTZ R5, R5, R224 ;  /* 0x000000e005057221 */ /* 0x002fc60000010000 */
[----:B------:R-:W1:Y:S01]  /*22160*/  SHFL.BFLY PT, R3, R0, 0x1, 0x1f ;  /* 0x0c201f0000037f89 */ /* 0x000e6200000e0000 */
[----:B------:R-:W-:-:S03]  /*22170*/  FADD.FTZ R229, R2, R229 ;  /* 0x000000e502e57221 */ /* 0x000fc60000010000 */
[----:B------:R-:W4:Y:S01]  /*22180*/  SHFL.BFLY PT, R7, R5, 0x1, 0x1f ;  /* 0x0c201f0005077f89 */ /* 0x000f2200000e0000 */
[----:B------:R-:W-:-:S03]  /*22190*/  SHF.R.S32.HI R56, RZ, 0x1f, R55 ;  /* 0x0000001fff387819 */ /* 0x000fc60000011437 */
[----:B------:R-:W4:Y:S01]  /*221a0*/  SHFL.BFLY PT, R8, R229, 0x1, 0x1f ;  /* 0x0c201f00e5087f89 */ /* 0x000f2200000e0000 */
[-C--:B------:R-:W-:Y:S01]  /*221b0*/  LEA.HI R54, R56, R55.reuse, RZ, 0x5 ;  /* 0x0000003738367211 */ /* 0x080fe200078f28ff */
[----:B---3--:R-:W-:Y:S01]  /*221c0*/  FADD.FTZ R39, R4, R6 ;  /* 0x0000000604277221 */ /* 0x008fe20000010000 */
[----:B------:R-:W-:Y:S01]  /*221d0*/  LEA.HI R4, R56, R55, RZ, 0x2 ;  /* 0x0000003738047211 */ /* 0x000fe200078f10ff */
[----:B-1----:R-:W-:-:S03]  /*221e0*/  FADD.FTZ R37, R0, R3 ;  /* 0x0000000300257221 */ /* 0x002fc60000010000 */
[--C-:B------:R-:W-:Y:S02]  /*221f0*/  SHF.R.S32.HI R0, RZ, 0x2, R4.reuse ;  /* 0x00000002ff007819 */ /* 0x100fe40000011404 */
[----:B------:R-:W-:Y:S01]  /*22200*/  FSETP.NE.FTZ.AND P4, PT, R39, RZ, PT ;  /* 0x000000ff2700720b */ /* 0x000fe20003f95000 */
[----:B----4-:R-:W-:Y:S01]  /*22210*/  FADD.FTZ R38, R5, R7 ;  /* 0x0000000705267221 */ /* 0x010fe20000010000 */
[----:B------:R-:W-:Y:S02]  /*22220*/  SHF.R.S32.HI R5, RZ, 0x1f, R4 ;  /* 0x0000001fff057819 */ /* 0x000fe40000011404 */
[----:B------:R-:W-:Y:S01]  /*22230*/  LOP3.LUT R4, R4, 0x3ffffffc, RZ, 0xc0, !PT ;  /* 0x3ffffffc04047812 */ /* 0x000fe200078ec0ff */
[----:B------:R-:W-:Y:S01]  /*22240*/  FADD.FTZ R229, R229, R8 ;  /* 0x00000008e5e57221 */ /* 0x000fe20000010000 */
[----:B------:R-:W-:Y:S02]  /*22250*/  FSETP.NE.FTZ.AND P3, PT, R37, RZ, PT ;  /* 0x000000ff2500720b */ /* 0x000fe40003f75000 */
[----:B------:R-:W-:-:S02]  /*22260*/  FSETP.NE.FTZ.AND P5, PT, R38, RZ, PT ;  /* 0x000000ff2600720b */ /* 0x000fc40003fb5000 */
[----:B------:R-:W-:Y:S02]  /*22270*/  SHF.R.S32.HI R7, RZ, 0x5, R54 ;  /* 0x00000005ff077819 */ /* 0x000fe40000011436 */
[----:B------:R-:W-:Y:S02]  /*22280*/  IADD3 R4, -R4, R55, RZ ;  /* 0x0000003704047210 */ /* 0x000fe40007ffe1ff */
[----:B------:R-:W-:Y:S02]  /*22290*/  LEA.HI R5, R5, R0, RZ, 0x3 ;  /* 0x0000000005057211 */ /* 0x000fe400078f18ff */
[----:B------:R-:W-:Y:S02]  /*222a0*/  LEA R33, R7, R4, 0x9 ;  /* 0x0000000407217211 */ /* 0x000fe400078e48ff */
[----:B------:R-:W-:Y:S02]  /*222b0*/  MOV R4, 0x3f800000 ;  /* 0x3f80000000047802 */ /* 0x000fe40000000f00 */
[----:B------:R-:W-:-:S02]  /*222c0*/  FSETP.NE.FTZ.AND P6, PT, R229, RZ, PT ;  /* 0x000000ffe500720b */ /* 0x000fc40003fd5000 */
[----:B------:R-:W-:Y:S02]  /*222d0*/  LOP3.LUT R16, R5, 0xfffffff8, RZ, 0xc0, !PT ;  /* 0xfffffff805107812 */ /* 0x000fe400078ec0ff */
[----:B------:R-:W-:Y:S01]  /*222e0*/  @P5 MUFU.RCP R4, R38 ;  /* 0x0000002600045308 */ /* 0x000fe20000001000 */
[----:B------:R-:W-:Y:S02]  /*222f0*/  MOV R5, 0x3f800000 ;  /* 0x3f80000000057802 */ /* 0x000fe40000000f00 */
[----:B------:R-:W-:-:S05]  /*22300*/  IMAD.IADD R16, R0, 0x1, -R16 ;  /* 0x0000000100107824 */ /* 0x000fca00078e0a10 */
[----:B------:R-:W-:Y:S01]  /*22310*/  @P4 MUFU.RCP R5, R39 ;  /* 0x0000002700054308 */ /* 0x000fe20000001000 */
[----:B--2---:R-:W-:-:S13]  /*22320*/  ISETP.NE.AND P0, PT, R58, -0x1, PT ;  /* 0xffffffff3a00780c */ /* 0x004fda0003f05270 */
[----:B------:R-:W-:Y:S01]  /*22330*/  @P0 IMAD.WIDE.U32 R2, R58, c[0x0][0x1e8], RZ ;  /* 0x00007a003a020a25 */ /* 0x000fe200078e00ff */
[----:B------:R-:W-:-:S03]  /*22340*/  @!P0 SHF.R.S32.HI R6, RZ, 0x1f, R57 ;  /* 0x0000001fff068819 */ /* 0x000fc60000011439 */
[----:B------:R-:W-:Y:S01]  /*22350*/  @P0 IMAD R53, R58, c[0x0][0x1ec], R3 ;  /* 0x00007b003a350a24 */ /* 0x000fe200078e0203 */
[----:B------:R-:W-:Y:S01]  /*22360*/  @P0 MOV R52, R2 ;  /* 0x0000000200340202 */ /* 0x000fe20000000f00 */
[----:B------:R-:W-:Y:S01]  /*22370*/  @!P0 IMAD R6, R6, c[0x0][0x1e0], RZ ;  /* 0x0000780006068a24 */ /* 0x000fe200078e02ff */
[----:B------:R-:W-:Y:S01]  /*22380*/  MOV R2, 0x3f800000 ;  /* 0x3f80000000027802 */ /* 0x000fe20000000f00 */
[----:B------:R-:W-:Y:S01]  /*22390*/  @!P0 IMAD.WIDE.U32 R8, R57, c[0x0][0x1e0], RZ ;  /* 0x0000780039088a25 */ /* 0x000fe200078e00ff */
[----:B------:R-:W-:-:S03]  /*223a0*/  MOV R3, 0x3f800000 ;  /* 0x3f80000000037802 */ /* 0x000fc60000000f00 */
[----:B------:R-:W-:Y:S01]  /*223b0*/  @!P0 IMAD R6, R57, c[0x0][0x1e4], R6 ;  /* 0x0000790039068a24 */ /* 0x000fe200078e0206 */
[----:B------:R-:W1:Y:S01]  /*223c0*/  @P3 MUFU.RCP R2, R37 ;  /* 0x0000002500023308 */ /* 0x000e620000001000 */
[----:B------:R-:W-:-:S03]  /*223d0*/  @!P0 MOV R52, R8 ;  /* 0x0000000800348202 */ /* 0x000fc60000000f00 */
[----:B------:R-:W-:Y:S02]  /*223e0*/  @!P0 IADD3 R53, R9, R6, RZ ;  /* 0x0000000609358210 */ /* 0x000fe40007ffe0ff */
[----:B------:R-:W-:Y:S02]  /*223f0*/  MOV R6, 0xfffffff0 ;  /* 0xfffffff000067802 */ /* 0x000fe40000000f00 */
[----:B------:R-:W2:Y:S01]  /*22400*/  @P6 MUFU.RCP R3, R229 ;  /* 0x000000e500036308 */ /* 0x000ea20000001000 */
[----:B-1----:R-:W-:Y:S02]  /*22410*/  FMUL.FTZ R0, R2, c[0x0][0x2dc] ;  /* 0x0000b70002007a20 */ /* 0x002fe40000410000 */
[----:B------:R-:W-:Y:S02]  /*22420*/  FMUL.FTZ R2, R4, c[0x0][0x2dc] ;  /* 0x0000b70004027a20 */ /* 0x000fe40000410000 */
[----:B------:R-:W-:Y:S02]  /*22430*/  FMUL.FTZ R136, R0, R136 ;  /* 0x0000008800887220 */ /* 0x000fe40000410000 */
[----:B------:R-:W-:-:S02]  /*22440*/  FMUL.FTZ R112, R2, R112 ;  /* 0x0000007002707220 */ /* 0x000fc40000410000 */
        /* <DEDUP_REMOVED lines=22> */
[----:B--2---:R-:W-:Y:S01]  /*225b0*/  FMUL.FTZ R3, R3, c[0x0][0x2dc] ;  /* 0x0000b70003037a20 */ /* 0x004fe20000410000 */
[----:B------:R-:W-:Y:S01]  /*225c0*/  F2FP.BF16.PACK_AB R24, R24, R80 ;  /* 0x000000501818723e */ /* 0x000fe200000010ff */
[----:B------:R-:W-:Y:S01]  /*225d0*/  FMUL.FTZ R137, R0, R137 ;  /* 0x0000008900897220 */ /* 0x000fe20000410000 */
[----:B------:R-:W-:Y:S01]  /*225e0*/  ISETP.NE.U32.AND P0, PT, R2, 0x1, PT ;  /* 0x000000010200780c */ /* 0x000fe20003f05070 */
[C---:B------:R-:W-:Y:S01]  /*225f0*/  FMUL.FTZ R138, R3.reuse, R138 ;  /* 0x0000008a038a7220 */ /* 0x040fe20000410000 */
[C---:B------:R-:W-:Y:S01]  /*22600*/  SHF.L.U32 R2, R16.reuse, 0x6, RZ ;  /* 0x0000000610027819 */ /* 0x040fe200000006ff */
[C---:B------:R-:W-:Y:S01]  /*22610*/  FMUL.FTZ R139, R3.reuse, R139 ;  /* 0x0000008b038b7220 */ /* 0x040fe20000410000 */
[----:B------:R-:W-:Y:S01]  /*22620*/  R2P PR, R16, 0x6 ;  /* 0x0000000610007804 */ /* 0x000fe20000000000 */
[C---:B------:R-:W-:Y:S01]  /*22630*/  FMUL.FTZ R134, R3.reuse, R134 ;  /* 0x0000008603867220 */ /* 0x040fe20000410000 */
[----:B------:R-:W-:Y:S01]  /*22640*/  LOP3.LUT R2, R2, 0x1c0, RZ, 0xc0, !PT ;  /* 0x000001c002027812 */ /* 0x000fe200078ec0ff */
[C---:B------:R-:W-:Y:S01]  /*22650*/  FMUL.FTZ R7, R3.reuse, R135 ;  /* 0x0000008703077220 */ /* 0x040fe20000410000 */
[----:B------:R-:W-:Y:S01]  /*22660*/  SEL R6, R6, 0x10, !P0 ;  /* 0x0000001006067807 */ /* 0x000fe20004000000 */
[C---:B------:R-:W-:Y:S01]  /*22670*/  FMUL.FTZ R130, R3.reuse, R130 ;  /* 0x0000008203827220 */ /* 0x040fe20000410000 */
[----:B------:R-:W-:Y:S01]  /*22680*/  LEA.HI R2, R2, R2, RZ, 0x1d ;  /* 0x0000000202027211 */ /* 0x000fe200078fe8ff */
[----:B------:R-:W-:Y:S01]  /*22690*/  FMUL.FTZ R13, R3, R131 ;  /* 0x00000083030d7220 */ /* 0x000fe20000410000 */
[----:B------:R-:W-:Y:S01]  /*226a0*/  F2FP.BF16.PACK_AB R4, R139, R138 ;  /* 0x0000008a8b04723e */ /* 0x000fe200000010ff */
[----:B------:R-:W-:Y:S01]  /*226b0*/  FMUL.FTZ R126, R3, R126 ;  /* 0x0000007e037e7220 */ /* 0x000fe20000410000 */
[----:B------:R-:W-:Y:S01]  /*226c0*/  LEA R2, R33, R2, 0x1 ;  /* 0x0000000221027211 */ /* 0x000fe200078e08ff */
[C---:B------:R-:W-:Y:S01]  /*226d0*/  FMUL.FTZ R8, R3.reuse, R127 ;  /* 0x0000007f03087220 */ /* 0x040fe20000410000 */
[----:B------:R-:W-:Y:S01]  /*226e0*/  MOV R33, 0x20 ;  /* 0x0000002000217802 */ /* 0x000fe20000000f00 */
[----:B------:R-:W-:Y:S01]  /*226f0*/  FMUL.FTZ R122, R3, R122 ;  /* 0x0000007a037a7220 */ /* 0x000fe20000410000 */
[----:B------:R-:W-:Y:S01]  /*22700*/  F2FP.BF16.PACK_AB R7, R7, R134 ;  /* 0x000000860707723e */ /* 0x000fe200000010ff */
[----:B------:R-:W-:Y:S01]  /*22710*/  FMUL.FTZ R30, R3, R123 ;  /* 0x0000007b031e7220 */ /* 0x000fe20000410000 */
[----:B------:R-:W-:Y:S01]  /*22720*/  SEL R33, R33, 0xffffffe0, !P1 ;  /* 0xffffffe021217807 */ /* 0x000fe20004800000 */
        /* <DEDUP_REMOVED lines=13> */
[----:B------:R-:W-:Y:S01]  /*22800*/  ISETP.NE.AND P1, PT, R40, RZ, PT ;  /* 0x000000ff2800720c */ /* 0x000fe20003f25270 */
        /* <DEDUP_REMOVED lines=18> */
[----:B------:R-:W-:Y:S01]  /*22930*/  FMUL.FTZ R0, R5, c[0x0][0x2dc] ;  /* 0x0000b70005007a20 */ /* 0x000fe20000410000 */
[----:B------:R-:W-:Y:S01]  /*22940*/  F2FP.BF16.PACK_AB R5, R137, R136 ;  /* 0x000000888905723e */ /* 0x000fe200000010ff */
[----:B------:R-:W-:Y:S01]  /*22950*/  IMAD.SHL.U32 R2, R2, 0x2, RZ ;  /* 0x0000000202027824 */ /* 0x000fe200078e00ff */
[----:B------:R-:W-:Y:S01]  /*22960*/  F2FP.BF16.PACK_AB R16, R3, R102 ;  /* 0x000000660310723e */ /* 0x000fe200000010ff */
[C---:B------:R-:W-:Y:S01]  /*22970*/  FMUL.FTZ R114, R0.reuse, R114 ;  /* 0x0000007200727220 */ /* 0x040fe20000410000 */
[----:B------:R-:W-:Y:S01]  /*22980*/  F2FP.BF16.PACK_AB R17, R17, R100 ;  /* 0x000000641111723e */ /* 0x000fe200000010ff */
[----:B------:R-:W-:Y:S01]  /*22990*/  FMUL.FTZ R9, R0, R115 ;  /* 0x0000007300097220 */ /* 0x000fe20000410000 */
[----:B------:R-:W-:Y:S01]  /*229a0*/  IADD3 R3, R2, R6, RZ ;  /* 0x0000000602037210 */ /* 0x000fe20007ffe0ff */
[C---:B------:R-:W-:Y:S01]  /*229b0*/  FMUL.FTZ R106, R0.reuse, R106 ;  /* 0x0000006a006a7220 */ /* 0x040fe20000410000 */
[----:B------:R1:W-:Y:S01]  /*229c0*/  STS [R2], R5 ;  /* 0x0000000502007388 */ /* 0x0003e20000000800 */
[C---:B------:R-:W-:Y:S01]  /*229d0*/  FMUL.FTZ R15, R0.reuse, R107 ;  /* 0x0000006b000f7220 */ /* 0x040fe20000410000 */
[----:B------:R-:W-:Y:S01]  /*229e0*/  F2FP.BF16.PACK_AB R9, R9, R114 ;  /* 0x000000720909723e */ /* 0x000fe200000010ff */
[C---:B------:R-:W-:Y:S01]  /*229f0*/  FMUL.FTZ R98, R0.reuse, R98 ;  /* 0x0000006200627220 */ /* 0x040fe20000410000 */
[----:B------:R2:W-:Y:S01]  /*22a00*/  STS [R2+0x400], R4 ;  /* 0x0004000402007388 */ /* 0x0005e20000000800 */
[C---:B------:R-:W-:Y:S01]  /*22a10*/  FMUL.FTZ R21, R0.reuse, R99 ;  /* 0x0000006300157220 */ /* 0x040fe20000410000 */
[----:B------:R-:W-:Y:S01]  /*22a20*/  F2FP.BF16.PACK_AB R15, R15, R106 ;  /* 0x0000006a0f0f723e */ /* 0x000fe200000010ff */
[C---:B------:R-:W-:Y:S01]  /*22a30*/  FMUL.FTZ R94, R0.reuse, R94 ;  /* 0x0000005e005e7220 */ /* 0x040fe20000410000 */
[----:B------:R3:W-:Y:S01]  /*22a40*/  STS [R3+0x400], R7 ;  /* 0x0004000703007388 */ /* 0x0007e20000000800 */
        /* <DEDUP_REMOVED lines=13> */
[----:B------:R-:W-:Y:S02]  /*22b20*/  F2FP.BF16.PACK_AB R0, R133, R132 ;  /* 0x000000848500723e */ /* 0x000fe400000010ff */
[-C--:B-1----:R-:W-:Y:S02]  /*22b30*/  IADD3 R5, R2, R33.reuse, RZ ;  /* 0x0000002102057210 */ /* 0x082fe40007ffe0ff */
[----:B--2---:R-:W-:Y:S01]  /*22b40*/  IADD3 R4, R3, R33, RZ ;  /* 0x0000002103047210 */ /* 0x004fe20007ffe0ff */
[----:B------:R1:W-:Y:S01]  /*22b50*/  STS [R3], R0 ;  /* 0x0000000003007388 */ /* 0x0003e20000000800 */
[----:B------:R-:W-:Y:S01]  /*22b60*/  F2FP.BF16.PACK_AB R23, R23, R82 ;  /* 0x000000521717723e */ /* 0x000fe200000010ff */
[----:B---3--:R-:W2:Y:S01]  /*22b70*/  LDC.U8 R7, c[0x0][0x328] ;  /* 0x0000ca00ff077b82 */ /* 0x008ea20000000000 */
[----:B------:R-:W-:Y:S01]  /*22b80*/  F2FP.BF16.PACK_AB R34, R34, R78 ;  /* 0x0000004e2222723e */ /* 0x000fe200000010ff */
[----:B------:R-:W-:Y:S04]  /*22b90*/  STS [R2+0x2000], R36 ;  /* 0x0020002402007388 */ /* 0x000fe80000000800 */
[----:B------:R3:W-:Y:S04]  /*22ba0*/  STS [R2+0x2400], R9 ;  /* 0x0024000902007388 */ /* 0x0007e80000000800 */
[----:B------:R-:W-:Y:S04]  /*22bb0*/  STS [R3+0x2000], R35 ;  /* 0x0020002303007388 */ /* 0x000fe80000000800 */
[----:B------:R4:W-:Y:S04]  /*22bc0*/  STS [R3+0x2400], R15 ;  /* 0x0024000f03007388 */ /* 0x0009e80000000800 */
[----:B------:R4:W-:Y:S04]  /*22bd0*/  STS [R5], R14 ;  /* 0x0000000e05007388 */ /* 0x0009e80000000800 */
[----:B------:R-:W-:Y:S01]  /*22be0*/  STS [R5+0x400], R13 ;  /* 0x0004000d05007388 */ /* 0x000fe20000000800 */
[----:B-1----:R-:W-:-:S02]  /*22bf0*/  IADD3 R0, R2, 0x40, RZ ;  /* 0x0000004002007810 */ /* 0x002fc40007ffe0ff */
[----:B------:R-:W-:Y:S01]  /*22c00*/  @P2 IADD3 R0, R2, -0x40, RZ ;  /* 0xffffffc002002810 */ /* 0x000fe20007ffe0ff */
[----:B------:R1:W-:Y:S01]  /*22c10*/  STS [R4], R11 ;  /* 0x0000000b04007388 */ /* 0x0003e20000000800 */
[----:B--2---:R-:W-:Y:S02]  /*22c20*/  ISETP.NE.AND P2, PT, R7, RZ, PT ;  /* 0x000000ff0700720c */ /* 0x004fe40003f45270 */
[----:B------:R-:W-:Y:S01]  /*22c30*/  @P1 MOV R7, c[0x0][0x210] ;  /* 0x0000840000071a02 */ /* 0x000fe20000000f00 */
[----:B------:R2:W-:Y:S01]  /*22c40*/  STS [R4+0x400], R8 ;  /* 0x0004000804007388 */ /* 0x0005e20000000800 */
[----:B---3--:R-:W-:Y:S01]  /*22c50*/  IADD3 R2, R33, 0x400, R0 ;  /* 0x0000040021027810 */ /* 0x008fe20007ffe000 */
[----:B------:R-:W-:Y:S01]  /*22c60*/  @P4 MUFU.LG2 R9, R39 ;  /* 0x0000002700094308 */ /* 0x000fe20000000c00 */
[----:B------:R-:W-:Y:S01]  /*22c70*/  ISETP.NE.OR P0, PT, R40, RZ, !P2 ;  /* 0x000000ff2800720c */ /* 0x000fe20005705670 */
[----:B------:R-:W-:Y:S01]  /*22c80*/  STS [R5+0x2000], R12 ;  /* 0x0020000c05007388 */ /* 0x000fe20000000800 */
[----:B------:R-:W-:-:S03]  /*22c90*/  @!P1 MOV R7, 0x1 ;  /* 0x0000000100079802 */ /* 0x000fc60000000f00 */
[----:B------:R3:W-:Y:S01]  /*22ca0*/  STS [R5+0x2400], R21 ;  /* 0x0024001505007388 */ /* 0x0007e20000000800 */
[----:B----4-:R-:W-:Y:S01]  /*22cb0*/  IMAD.IADD R3, R33, 0x1, R0 ;  /* 0x0000000121037824 */ /* 0x010fe200078e0200 */
[----:B------:R-:W-:Y:S02]  /*22cc0*/  MOV R15, 0x7f800000 ;  /* 0x7f800000000f7802 */ /* 0x000fe40000000f00 */
[----:B------:R4:W-:Y:S01]  /*22cd0*/  STS [R4+0x2000], R10 ;  /* 0x0020000a04007388 */ /* 0x0009e20000000800 */
[----:B------:R-:W-:-:S03]  /*22ce0*/  MOV R14, 0x7f800000 ;  /* 0x7f800000000e7802 */ /* 0x000fc60000000f00 */
[----:B------:R4:W-:Y:S04]  /*22cf0*/  STS [R4+0x2400], R32 ;  /* 0x0024002004007388 */ /* 0x0009e80000000800 */
[----:B------:R-:W-:Y:S01]  /*22d00*/  STS [R0], R31 ;  /* 0x0000001f00007388 */ /* 0x000fe20000000800 */
[----:B-1----:R-:W-:Y:S03]  /*22d10*/  @P6 MUFU.LG2 R11, R229 ;  /* 0x000000e5000b6308 */ /* 0x002fe60000000c00 */
[----:B------:R-:W-:Y:S05]  /*22d20*/  STS [R0+0x400], R30 ;  /* 0x0004001e00007388 */ /* 0x000fea0000000800 */
[----:B--2---:R-:W1:Y:S01]  /*22d30*/  @P3 MUFU.LG2 R8, R37 ;  /* 0x0000002500083308 */ /* 0x004e620000000c00 */
[----:B---3--:R-:W-:-:S02]  /*22d40*/  IADD3 R5, R6, R2, RZ ;  /* 0x0000000206057210 */ /* 0x008fc40007ffe0ff */
[----:B------:R-:W-:-:S05]  /*22d50*/  IADD3 R2, R6, R0, RZ ;  /* 0x0000000006027210 */ /* 0x000fca0007ffe0ff */
[----:B----4-:R-:W2:Y:S01]  /*22d60*/  @P5 MUFU.LG2 R10, R38 ;  /* 0x00000026000a5308 */ /* 0x010ea20000000c00 */
[----:B------:R-:W-:Y:S01]  /*22d70*/  STS [R2], R20 ;  /* 0x0000001402007388 */ /* 0x000fe20000000800 */
[----:B------:R-:W-:-:S03]  /*22d80*/  LOP3.LUT R4, R54, 0xffffffe0, RZ, 0xc0, !PT ;  /* 0xffffffe036047812 */ /* 0x000fc600078ec0ff */
[----:B------:R3:W-:Y:S02]  /*22d90*/  STS [R2+0x400], R19 ;  /* 0x0004001302007388 */ /* 0x0007e40000000800 */
[----:B------:R-:W-:Y:S02]  /*22da0*/  IMAD.IADD R4, R55, 0x1, -R4 ;  /* 0x0000000137047824 */ /* 0x000fe400078e0a04 */
[----:B------:R-:W-:Y:S04]  /*22db0*/  STS [R0+0x2000], R29 ;  /* 0x0020001d00007388 */ /* 0x000fe80000000800 */
[----:B------:R4:W-:Y:S04]  /*22dc0*/  STS [R0+0x2400], R28 ;  /* 0x0024001c00007388 */ /* 0x0009e80000000800 */
[----:B------:R-:W-:Y:S04]  /*22dd0*/  STS [R2+0x2000], R27 ;  /* 0x0020001b02007388 */ /* 0x000fe80000000800 */
[----:B------:R1:W-:Y:S04]  /*22de0*/  STS [R2+0x2400], R26 ;  /* 0x0024001a02007388 */ /* 0x0003e80000000800 */
[----:B------:R-:W-:Y:S04]  /*22df0*/  STS [R3], R25 ;  /* 0x0000001903007388 */ /* 0x000fe80000000800 */
[----:B------:R-:W-:Y:S04]  /*22e00*/  STS [R3+0x400], R18 ;  /* 0x0004001203007388 */ /* 0x000fe80000000800 */
[----:B---3--:R-:W3:Y:S01]  /*22e10*/  S2R R19, SR_CTAID.X ;  /* 0x0000000000137919 */ /* 0x008ee20000002500 */
[----:B----4-:R-:W-:-:S05]  /*22e20*/  IADD3 R0, R33, R2, RZ ;  /* 0x0000000221007210 */ /* 0x010fca0007ffe0ff */
[----:B------:R4:W-:Y:S01]  /*22e30*/  STS [R0], R17 ;  /* 0x0000001100007388 */ /* 0x0009e20000000800 */
[----:B-1----:R-:W-:-:S03]  /*22e40*/  @P1 MOV R2, c[0x0][0x210] ;  /* 0x0000840000021a02 */ /* 0x002fc60000000f00 */
[----:B------:R1:W-:Y:S04]  /*22e50*/  STS [R5], R16 ;  /* 0x0000001005007388 */ /* 0x0003e80000000800 */
[----:B------:R-:W-:Y:S04]  /*22e60*/  STS [R3+0x2000], R24 ;  /* 0x0020001803007388 */ /* 0x000fe80000000800 */
[----:B------:R-:W-:Y:S04]  /*22e70*/  STS [R3+0x2400], R23 ;  /* 0x0024001703007388 */ /* 0x000fe80000000800 */
[----:B------:R2:W-:Y:S04]  /*22e80*/  STS [R0+0x2000], R22 ;  /* 0x0020001600007388 */ /* 0x0005e80000000800 */
[----:B------:R3:W-:Y:S04]  /*22e90*/  STS [R5+0x2000], R34 ;  /* 0x0020002205007388 */ /* 0x0007e80000000800 */
[----:B------:R-:W-:Y:S01]  /*22ea0*/  BAR.SYNC.DEFER_BLOCKING 0x0 ;  /* 0x0000000000007b1d */ /* 0x000fe20000010000 */
[----:B----4-:R-:W-:-:S02]  /*22eb0*/  MOV R17, 0x7f800000 ;  /* 0x7f80000000117802 */ /* 0x010fc40000000f00 */
[----:B-1----:R-:W-:-:S03]  /*22ec0*/  MOV R16, 0x7f800000 ;  /* 0x7f80000000107802 */ /* 0x002fc60000000f00 */
[----:B------:R-:W1:Y:S01]  /*22ed0*/  S2R R18, SR_CTAID.Z ;  /* 0x0000000000127919 */ /* 0x000e620000002700 */
[----:B--2---:R-:W-:Y:S01]  /*22ee0*/  @P1 IMAD R0, R2, c[0x0][0x214], RZ ;  /* 0x0000850002001a24 */ /* 0x004fe200078e02ff */
[----:B------:R-:W-:Y:S01]  /*22ef0*/  @!P1 MOV R2, c[0x0][0x214] ;  /* 0x0000850000029a02 */ /* 0x000fe20000000f00 */
[----:B---3--:R-:W-:-:S03]  /*22f00*/  @P3 FMUL.FTZ R5, R8, 0.69314718246459960938 ;  /* 0x3f31721808053820 */ /* 0x008fc60000410000 */
[----:B------:R-:W-:Y:S01]  /*22f10*/  @!P1 SEL R0, R2, c[0x0][0x234], !P2 ;  /* 0x00008d0002009a07 */ /* 0x000fe20005000000 */
[----:B------:R-:W-:Y:S01]  /*22f20*/  @P6 FMUL.FTZ R8, R11, 0.69314718246459960938 ;  /* 0x3f3172180b086820 */ /* 0x000fe20000410000 */
[----:B-----5:R2:W3:Y:S01]  /*22f30*/  LDS.128 R20, [R188] ;  /* 0x00000000bc147984 */ /* 0x0204e20000000c00 */
[----:B------:R-:W-:Y:S01]  /*22f40*/  ISETP.NE.OR P2, PT, R58, -0x1, P0 ;  /* 0xffffffff3a00780c */ /* 0x000fe20000745670 */
[----:B------:R-:W-:Y:S01]  /*22f50*/  @P3 FFMA.FTZ R17, R68, c[0x0][0x238], R5 ;  /* 0x00008e0044113a23 */ /* 0x000fe20000010005 */
[----:B------:R-:W-:Y:S01]  /*22f60*/  @P1 MOV R2, 0x1 ;  /* 0x0000000100021802 */ /* 0x000fe20000000f00 */
[----:B------:R2:W4:Y:S01]  /*22f70*/  LDS.128 R24, [R188+0x800] ;  /* 0x00080000bc187984 */ /* 0x0005220000000c00 */
[----:B------:R-:W-:Y:S02]  /*22f80*/  @!P1 IMAD R2, R0, c[0x0][0x1c0], RZ ;  /* 0x0000700000029a24 */ /* 0x000fe400078e02ff */
[----:B------:R-:W-:Y:S01]  /*22f90*/  IMAD R5, R19, R7, RZ ;  /* 0x0000000713057224 */ /* 0x000fe200078e02ff */
[----:B------:R2:W2:Y:S01]  /*22fa0*/  LDS.128 R28, [R188+0x1000] ;  /* 0x00100000bc1c7984 */ /* 0x0004a20000000c00 */
[----:B------:R-:W-:-:S02]  /*22fb0*/  IMAD R6, R57, R2, RZ ;  /* 0x0000000239067224 */ /* 0x000fc400078e02ff */
[----:B------:R-:W-:Y:S01]  /*22fc0*/  CS2R R2, SRZ ;  /* 0x0000000000027805 */ /* 0x000fe2000001ff00 */
[----:B------:R2:W2:Y:S01]  /*22fd0*/  LDS.128 R32, [R188+0x1800] ;  /* 0x00180000bc207984 */ /* 0x0004a20000000c00 */
[----:B------:R-:W-:Y:S01]  /*22fe0*/  @P6 FFMA.FTZ R16, R69, c[0x0][0x238], R8 ;  /* 0x00008e0045106a23 */ /* 0x000fe20000010008 */
[----:B------:R-:W-:Y:S01]  /*22ff0*/  SEL R6, R6, RZ, P0 ;  /* 0x000000ff06067207 */ /* 0x000fe20000000000 */
[----:B------:R-:W-:Y:S01]  /*23000*/  @!P2 IMAD R58, R57, c[0x0][0x214], RZ ;  /* 0x00008500393aaa24 */ /* 0x000fe200078e02ff */
[----:B------:R2:W2:Y:S04]  /*23010*/  LDS.128 R40, [R188+0x2000] ;  /* 0x00200000bc287984 */ /* 0x0004a80000000c00 */
[----:B------:R2:W2:Y:S01]  /*23020*/  LDS.128 R44, [R188+0x2800] ;  /* 0x00280000bc2c7984 */ /* 0x0004a20000000c00 */
[----:B------:R-:W-:-:S02]  /*23030*/  @!P0 MOV R2, R58 ;  /* 0x0000003a00028202 */ /* 0x000fc40000000f00 */
[----:B------:R-:W-:Y:S01]  /*23040*/  @!P0 SHF.R.S32.HI R3, RZ, 0x1f, R58 ;  /* 0x0000001fff038819 */ /* 0x000fe2000001143a */
[----:B------:R2:W2:Y:S04]  /*23050*/  LDS.128 R48, [R188+0x3000] ;  /* 0x00300000bc307984 */ /* 0x0004a80000000c00 */
[----:B------:R-:W2:Y:S04]  /*23060*/  LDS.128 R188, [R188+0x3800] ;  /* 0x00380000bcbc7984 */ /* 0x000ea80000000c00 */
[----:B------:R2:W-:Y:S01]  /*23070*/  @!P2 STL [R1+0x10c], R58 ;  /* 0x00010c3a0100a387 */ /* 0x0005e20000100800 */
[----:B------:R-:W-:Y:S01]  /*23080*/  LOP3.LUT P2, RZ, R4, 0x3, RZ, 0xc0, !PT ;  /* 0x0000000304ff7812 */ /* 0x000fe2000784c0ff */
[----:B-1----:R-:W-:Y:S01]  /*23090*/  IMAD R4, R18, R0, R6 ;  /* 0x0000000012047224 */ /* 0x002fe200078e0206 */
[----:B------:R-:W-:Y:S01]  /*230a0*/  SHF.L.U32 R0, R5, 0x7, RZ ;  /* 0x0000000705007819 */ /* 0x000fe200000006ff */
[----:B------:R-:W-:-:S02]  /*230b0*/  @P5 FMUL.FTZ R6, R10, 0.69314718246459960938 ;  /* 0x3f3172180a065820 */ /* 0x000fc40000410000 */
[----:B------:R-:W-:Y:S01]  /*230c0*/  @P4 FMUL.FTZ R5, R9, 0.69314718246459960938 ;  /* 0x3f31721809054820 */ /* 0x000fe20000410000 */
[----:B------:R-:W-:Y:S01]  /*230d0*/  IADD3 R10, P1, P0, R0, R2, R4 ;  /* 0x00000002000a7210 */ /* 0x000fe2000783e004 */
[----:B------:R-:W-:Y:S01]  /*230e0*/  @P5 FFMA.FTZ R14, R71, c[0x0][0x238], R6 ;  /* 0x00008e00470e5a23 */ /* 0x000fe20000010006 */
[----:B------:R-:W-:Y:S01]  /*230f0*/  SHF.R.S32.HI R2, RZ, 0x1f, R0 ;  /* 0x0000001fff027819 */ /* 0x000fe20000011400 */
[----:B------:R-:W-:Y:S01]  /*23100*/  @P4 FFMA.FTZ R15, R70, c[0x0][0x238], R5 ;  /* 0x00008e00460f4a23 */ /* 0x000fe20000010005 */
[----:B------:R-:W-:-:S04]  /*23110*/  SHF.R.S32.HI R0, RZ, 0x1f, R4 ;  /* 0x0000001fff007819 */ /* 0x000fc80000011404 */
[----:B------:R-:W-:Y:S01]  /*23120*/  IADD3.X R12, R2, R3, R0, P1, P0 ;  /* 0x00000003020c7210 */ /* 0x000fe20000fe0400 */
[----:B------:R-:W-:Y:S05]  /*23130*/  @P2 BRA `(.L_x_1844) ;  /* 0x000002e000002947 */ /* 0x000fea0003800000 */
[----:B---34-:R-:W3:Y:S04]  /*23140*/  LDL.LU R13, [R1+0x130] ;  /* 0x00013000010d7983 */ /* 0x018ee80000300800 */
[----:B------:R-:W1:Y:S02]  /*23150*/  S2R R4, SR_TID.X ;  /* 0x0000000000047919 */ /* 0x000e640000002100 */
[----:B-1----:R-:W-:-:S04]  /*23160*/  SHF.R.S32.HI R2, RZ, 0x1f, R4 ;  /* 0x0000001fff027819 */ /* 0x002fc80000011404 */
[----:B------:R-:W-:-:S04]  /*23170*/  LEA.HI R2, R2, R4, RZ, 0x5 ;  /* 0x0000000402027211 */ /* 0x000fc800078f28ff */
[----:B------:R-:W-:Y:S02]  /*23180*/  LOP3.LUT R0, R2, 0xffffffe0, RZ, 0xc0, !PT ;  /* 0xffffffe002007812 */ /* 0x000fe400078ec0ff */
[--C-:B------:R-:W-:Y:S02]  /*23190*/  SHF.R.S32.HI R3, RZ, 0x5, R2.reuse ;  /* 0x00000005ff037819 */ /* 0x100fe40000011402 */
[----:B------:R-:W-:Y:S01]  /*231a0*/  SHF.R.S32.HI R2, RZ, 0x1f, R2 ;  /* 0x0000001fff027819 */ /* 0x000fe20000011402 */
[----:B------:R-:W-:-:S03]  /*231b0*/  IMAD.IADD R0, R4, 0x1, -R0 ;  /* 0x0000000104007824 */ /* 0x000fc600078e0a00 */
[----:B------:R-:W-:Y:S02]  /*231c0*/  LEA.HI R2, R2, R3, RZ, 0x2 ;  /* 0x0000000302027211 */ /* 0x000fe400078f10ff */
[----:B------:R-:W-:Y:S02]  /*231d0*/  SHF.R.S32.HI R4, RZ, 0x1f, R0 ;  /* 0x0000001fff047819 */ /* 0x000fe40000011400 */
[----:B------:R-:W-:Y:S02]  /*231e0*/  LOP3.LUT R2, R2, 0xffffffc, RZ, 0xc0, !PT ;  /* 0x0ffffffc02027812 */ /* 0x000fe400078ec0ff */
[----:B------:R-:W-:-:S03]  /*231f0*/  LEA.HI R0, R4, R0, RZ, 0x2 ;  /* 0x0000000004007211 */ /* 0x000fc600078f10ff */
[----:B------:R-:W-:Y:S01]  /*23200*/  IMAD.IADD R2, R3, 0x1, -R2 ;  /* 0x0000000103027824 */ /* 0x000fe200078e0a02 */
[----:B------:R-:W-:-:S05]  /*23210*/  SHF.R.S32.HI R0, RZ, 0x2, R0 ;  /* 0x00000002ff007819 */ /* 0x000fca0000011400 */
[----:B------:R-:W-:-:S05]  /*23220*/  IMAD R0, R2, 0x10, R0 ;  /* 0x0000001002007824 */ /* 0x000fca00078e0200 */
[C---:B------:R-:W-:Y:S02]  /*23230*/  IADD3 R3, R0.reuse, 0x8, RZ ;  /* 0x0000000800037810 */ /* 0x040fe40007ffe0ff */
[C---:B------:R-:W-:Y:S02]  /*23240*/  IADD3 R2, R0.reuse, 0x40, RZ ;  /* 0x0000004000027810 */ /* 0x040fe40007ffe0ff */
[C---:B------:R-:W-:Y:S02]  /*23250*/  IADD3 R4, R0.reuse, 0x48, RZ ;  /* 0x0000004800047810 */ /* 0x040fe40007ffe0ff */
[-C--:B---3--:R-:W-:Y:S02]  /*23260*/  ISETP.GE.AND P3, PT, R0, R13.reuse, PT ;  /* 0x0000000d0000720c */ /* 0x088fe40003f66270 */
[-C--:B------:R-:W-:Y:S02]  /*23270*/  ISETP.GE.AND P2, PT, R3, R13.reuse, PT ;  /* 0x0000000d0300720c */ /* 0x080fe40003f46270 */
[----:B------:R-:W-:-:S02]  /*23280*/  ISETP.GE.AND P1, PT, R2, R13, PT ;  /* 0x0000000d0200720c */ /* 0x000fc40003f26270 */
[----:B------:R-:W-:-:S07]  /*23290*/  ISETP.GE.AND P0, PT, R4, R13, PT ;  /* 0x0000000d0400720c */ /* 0x000fce0003f06270 */
[-C--:B------:R-:W-:Y:S02]  /*232a0*/  @!P3 IMAD R0, R0, R7.reuse, RZ ;  /* 0x000000070000b224 */ /* 0x080fe400078e02ff */
[-C--:B------:R-:W-:Y:S02]  /*232b0*/  @!P2 IMAD R3, R3, R7.reuse, RZ ;  /* 0x000000070303a224 */ /* 0x080fe400078e02ff */
[-C--:B------:R-:W-:Y:S01]  /*232c0*/  @!P1 IMAD R11, R2, R7.reuse, RZ ;  /* 0x00000007020b9224 */ /* 0x080fe200078e02ff */
[----:B------:R-:W-:Y:S01]  /*232d0*/  @!P3 IADD3 R5, P4, R0, R10, RZ ;  /* 0x0000000a0005b210 */ /* 0x000fe20007f9e0ff */
[----:B------:R-:W-:-:S03]  /*232e0*/  @!P0 IMAD R2, R4, R7, RZ ;  /* 0x0000000704028224 */ /* 0x000fc600078e02ff */
[----:B------:R-:W-:Y:S02]  /*232f0*/  @!P3 LEA.HI.X.SX32 R6, R0, R12, 0x1, P4 ;  /* 0x0000000c0006b211 */ /* 0x000fe400020f0eff */
[----:B------:R-:W-:Y:S02]  /*23300*/  @!P3 LEA R8, P4, R5, c[0x0][0x200], 0x2 ;  /* 0x000080000508ba11 */ /* 0x000fe400078810ff */
        /* <DEDUP_REMOVED lines=17> */
.L_x_1844:
[----:B---34-:R-:W-:Y:S05]  /*23420*/  BSYNC B0 ;  /* 0x0000000000007941 */ /* 0x018fea0003800000 */
.L_x_1843:
[----:B-1----:R-:W3:Y:S04]  /*23430*/  LDL.LU R9, [R1+0x134] ;  /* 0x0001340001097983 */ /* 0x002ee80000300800 */
[----:B------:R-:W4:Y:S01]  /*23440*/  LDL.LU.64 R6, [R1+0x118] ;  /* 0x0001180001067983 */ /* 0x000f220000300a00 */
[----:B------:R-:W-:Y:S01]  /*23450*/  LEA.HI R12, R56, R55, RZ, 0x3 ;  /* 0x00000037380c7211 */ /* 0x000fe200078f18ff */
[----:B------:R-:W-:Y:S02]  /*23460*/  BSSY B0, `(.L_x_1845) ;  /* 0x0000020000007945 */ /* 0x000fe40003800000 */
[----:B------:R-:W1:Y:S02]  /*23470*/  S2R R3, SR_TID.X ;  /* 0x0000000000037919 */ /* 0x000e640000002100 */
[----:B-1----:R-:W-:-:S04]  /*23480*/  SHF.R.S32.HI R2, RZ, 0x1f, R3 ;  /* 0x0000001fff027819 */ /* 0x002fc80000011403 */
[----:B------:R-:W-:-:S04]  /*23490*/  LEA.HI R2, R2, R3, RZ, 0x3 ;  /* 0x0000000302027211 */ /* 0x000fc800078f18ff */
[----:B------:R-:W-:Y:S02]  /*234a0*/  LOP3.LUT R0, R2, 0xfffffff8, RZ, 0xc0, !PT ;  /* 0xfffffff802007812 */ /* 0x000fe400078ec0ff */
[----:B------:R-:W-:-:S03]  /*234b0*/  SHF.R.S32.HI R2, RZ, 0x3, R2 ;  /* 0x00000003ff027819 */ /* 0x000fc60000011402 */
[----:B------:R-:W-:Y:S01]  /*234c0*/  IMAD.IADD R0, R3, 0x1, -R0 ;  /* 0x0000000103007824 */ /* 0x000fe200078e0a00 */
[----:B------:R-:W-:-:S03]  /*234d0*/  SHF.R.S32.HI R3, RZ, 0x1f, R18 ;  /* 0x0000001fff037819 */ /* 0x000fc60000011412 */
[----:B------:R-:W-:Y:S02]  /*234e0*/  IMAD.SHL.U32 R0, R0, 0x8, RZ ;  /* 0x0000000800007824 */ /* 0x000fe400078e00ff */
[----:B------:R-:W-:-:S03]  /*234f0*/  IMAD R3, R3, c[0x0][0x1f0], RZ ;  /* 0x00007c0003037a24 */ /* 0x000fc600078e02ff */
[----:B------:R-:W-:Y:S01]  /*23500*/  SHF.R.S32.HI R0, RZ, 0x1f, R0 ;  /* 0x0000001fff007819 */ /* 0x000fe20000011400 */
[----:B---3--:R-:W-:Y:S01]  /*23510*/  IMAD R13, R19, -0x80, R9 ;  /* 0xffffff80130d7824 */ /* 0x008fe200078e0209 */
[C---:B----4-:R-:W-:Y:S02]  /*23520*/  IADD3 R4, P0, R6.reuse, R52, RZ ;  /* 0x0000003406047210 */ /* 0x050fe40007f1e0ff */
[----:B------:R-:W-:Y:S02]  /*23530*/  ISETP.GE.AND P1, PT, R6, c[0x0][0x220], PT ;  /* 0x0000880006007a0c */ /* 0x000fe40003f26270 */
[----:B------:R-:W1:Y:S01]  /*23540*/  S2R R6, SR_CTAID.X ;  /* 0x0000000000067919 */ /* 0x000e620000002500 */
[----:B------:R-:W-:Y:S01]  /*23550*/  IMAD.X R5, R0, 0x1, R53, P0 ;  /* 0x0000000100057824 */ /* 0x000fe200000e0635 */
[----:B------:R-:W-:-:S03]  /*23560*/  SHF.R.S32.HI R0, RZ, 0x3, R12 ;  /* 0x00000003ff007819 */ /* 0x000fc6000001140c */
[----:B------:R-:W-:Y:S01]  /*23570*/  IMAD.WIDE.U32 R10, R18, c[0x0][0x1f0], R4 ;  /* 0x00007c00120a7a25 */ /* 0x000fe200078e0004 */
[----:B------:R-:W-:-:S03]  /*23580*/  ISETP.GE.OR P0, PT, R0, R13, P1 ;  /* 0x0000000d0000720c */ /* 0x000fc60000f06670 */
[----:B------:R-:W-:Y:S01]  /*23590*/  IMAD R0, R18, c[0x0][0x1f4], R3 ;  /* 0x00007d0012007a24 */ /* 0x000fe200078e0203 */
[----:B------:R-:W-:-:S03]  /*235a0*/  SHF.R.S32.HI R3, RZ, 0x1f, R2 ;  /* 0x0000001fff037819 */ /* 0x000fc60000011402 */
[----:B------:R-:W-:Y:S02]  /*235b0*/  IMAD.IADD R9, R0, 0x1, R11 ;  /* 0x0000000100097824 */ /* 0x000fe400078e020b */
[----:B-1----:R-:W-:-:S04]  /*235c0*/  IMAD.WIDE R6, R6, 0x80, R2 ;  /* 0x0000008006067825 */ /* 0x002fc800078e0202 */
        /* <DEDUP_REMOVED lines=9> */
.L_x_1846:
[----:B------:R-:W-:Y:S05]  /*23660*/  BSYNC B0 ;  /* 0x0000000000007941 */ /* 0x000fea0003800000 */
.L_x_1845:
[----:B------:R-:W-:Y:S01]  /*23670*/  LEA.HI.SX32 R0, R12, 0x10, 0x1d ;  /* 0x000000100c007811 */ /* 0x000fe200078feaff */
        /* <DEDUP_REMOVED lines=14> */
.L_x_1848:
[----:B------:R-:W-:Y:S05]  /*23760*/  BSYNC B0 ;  /* 0x0000000000007941 */ /* 0x000fea0003800000 */
.L_x_1847:
        /* <DEDUP_REMOVED lines=15> */
.L_x_1850:
[----:B------:R-:W-:Y:S05]  /*23860*/  BSYNC B0 ;  /* 0x0000000000007941 */ /* 0x000fea0003800000 */
.L_x_1849:
        /* <DEDUP_REMOVED lines=15> */
.L_x_1852:
[----:B------:R-:W-:Y:S05]  /*23960*/  BSYNC B0 ;  /* 0x0000000000007941 */ /* 0x000fea0003800000 */
.L_x_1851:
        /* <DEDUP_REMOVED lines=15> */
.L_x_1854:
[----:B------:R-:W-:Y:S05]  /*23a60*/  BSYNC B0 ;  /* 0x0000000000007941 */ /* 0x000fea0003800000 */
.L_x_1853:
        /* <DEDUP_REMOVED lines=15> */
.L_x_1856:
[----:B------:R-:W-:Y:S05]  /*23b60*/  BSYNC B0 ;  /* 0x0000000000007941 */ /* 0x000fea0003800000 */
.L_x_1855:
        /* <DEDUP_REMOVED lines=15> */
.L_x_1858:
[----:B------:R-:W-:Y:S05]  /*23c60*/  BSYNC B0 ;  /* 0x0000000000007941 */ /* 0x000fea0003800000 */
.L_x_1857:
[----:B------:R-:W-:-:S04]  /*23c70*/  LEA.HI.SX32 R0, R12, 0x70, 0x1d ;  /* 0x000000700c007811 */ /* 0x000fc800078feaff */
[----:B------:R-:W-:-:S13]  /*23c80*/  ISETP.GE.OR P0, PT, R0, R13, P1 ;  /* 0x0000000d0000720c */ /* 0x000fda0000f06670 */
        /* <DEDUP_REMOVED lines=11> */
[----:B--2---:R-:W-:Y:S01]  /*23d40*/  STG.E.128 [R2.64], R188 ;  /* 0x000000bc02007986 */ /* 0x004fe2000c101d20 */
[----:B------:R-:W-:Y:S05]  /*23d50*/  EXIT ;  /* 0x000000000000794d */ /* 0x000fea0003800000 */
.L_x_1859:
        /* <DEDUP_REMOVED lines=10> */
.L_x_2140:


//--------------------- .text._ZN5flash16flash_fwd_kernelI23Flash_fwd_kernel_traitsILi64ELi128ELi64ELi4ELb0ELb0EN7cutlass10bfloat16_tE19Flash_kernel_traitsILi64ELi128ELi64ELi4ES3_EELb0ELb0ELb1ELb0ELb0ELb0ELb1ELb0EEEvNS_16Flash_fwd_paramsE --------------------------
	.section	.text._ZN5flash16flash_fwd_kernelI23Flash_fwd_kernel_traitsILi64ELi128ELi64ELi4ELb0ELb0EN7cutlass10bfloat16_tE19Flash_kernel_traitsILi64ELi128ELi64ELi4ES3_EELb0ELb0ELb1ELb0ELb0ELb0ELb1ELb0EEEvNS_16Flash_fwd_paramsE,"ax",@progbits
	.sectioninfo	@"SHI_REGISTERS=255"
	.align	128
        .global         _ZN5flash16flash_fwd_kernelI23Flash_fwd_kernel_traitsILi64ELi128ELi64ELi4ELb0ELb0EN7cutlass10bfloat16_tE19Flash_kernel_traitsILi64ELi128ELi64ELi4ES3_EELb0ELb0ELb1ELb0ELb0ELb0ELb1ELb0EEEvNS_16Flash_fwd_paramsE
        .type           _ZN5flash16flash_fwd_kernelI23Flash_fwd_kernel_traitsILi64ELi128ELi64ELi4ELb0ELb0EN7cutlass10bfloat16_tE19Flash_kernel_traitsILi64ELi128ELi64ELi4ES3_EELb0ELb0ELb1ELb0ELb0ELb0ELb1ELb0EEEvNS_16Flash_fwd_paramsE,@function
        .size           _ZN5flash16flash_fwd_kernelI23Flash_fwd_kernel_traitsILi64ELi128ELi64ELi4ELb0ELb0EN7cutlass10bfloat16_tE19Flash_kernel_traitsILi64ELi128ELi64ELi4ES3_EELb0ELb0ELb1ELb0ELb0ELb0ELb1ELb0EEEvNS_16Flash_fwd_paramsE,(.L_x_2141 - _ZN5flash16flash_fwd_kernelI23Flash_fwd_kernel_traitsILi64ELi128ELi64ELi4ELb0ELb0EN7cutlass10bfloat16_tE19Flash_kernel_traitsILi64ELi128ELi64ELi4ES3_EELb0ELb0ELb1ELb0ELb0ELb0ELb1ELb0EEEvNS_16Flash_fwd_paramsE)
        .other          _ZN5flash16flash_fwd_kernelI23Flash_fwd_kernel_traitsILi64ELi128ELi64ELi4ELb0ELb0EN7cutlass10bfloat16_tE19Flash_kernel_traitsILi64ELi128ELi64ELi4ES3_EELb0ELb0ELb1ELb0ELb0ELb0ELb1ELb0EEEvNS_16Flash_fwd_paramsE,@"STO_CUDA_ENTRY STV_DEFAULT"
_ZN5flash16flash_fwd_kernelI23Flash_fwd_kernel_traitsILi64ELi128ELi64ELi4ELb0ELb0EN7cutlass10bfloat16_tE19Flash_kernel_traitsILi64ELi128ELi64ELi4ES3_EELb0ELb0ELb1ELb0ELb0ELb0ELb1ELb0EEEvNS_16Flash_fwd_paramsE:
.text._ZN5flash16flash_fwd_kernelI23Flash_fwd_kernel_traitsILi64ELi128ELi64ELi4ELb0ELb0EN7cutlass10bfloat16_tE19Flash_kernel_traitsILi64ELi128ELi64ELi4ES3_EELb0ELb0ELb1ELb0ELb0ELb0ELb1ELb0EEEvNS_16Flash_fwd_paramsE:
[----:B------:R-:W-:Y:S02]  /*0000*/  MOV R1, c[0x0][0x28] ;  /* 0x00000a0000017a02 */ /* 0x000fe40000000f00 */
[----:B------:R-:W1:Y:S01]  /*0010*/  S2R R16, SR_CTAID.Y ;  /* 0x0000000000107919 */ /* 0x000e620000002600 */
[----:B------:R-:W2:Y:S01]  /*0020*/  LDC.U8 R0, c[0x0][0x312] ;  /* 0x0000c480ff007b82 */ /* 0x000ea20000000000 */
[----:B------:R-:W-:Y:S01]  /*0030*/  ISETP.NE.U32.AND P0, PT, RZ, c[0x0][0x240], PT ;  /* 0x00009000ff007a0c */ /* 0x000fe20003f05070 */
[----:B------:R-:W-:Y:S01]  /*0040*/  IMAD.MOV.U32 R20, RZ, RZ, 0x4 ;  /* 0x00000004ff147424 */ /* 0x000fe200078e00ff */
[----:B------:R-:W-:Y:S01]  /*0050*/  ISETP.NE.U32.AND P3, PT, RZ, c[0x0][0x250], PT ;  /* 0x00009400ff007a0c */ /* 0x000fe20003f65070 */
[----:B------:R-:W-:Y:S01]  /*0060*/  IMAD.MOV.U32 R252, RZ, RZ, -0x1 ;  /* 0xfffffffffffc7424 */ /* 0x000fe200078e00ff */
[----:B------:R-:W-:Y:S01]  /*0070*/  ISETP.NE.AND.EX P0, PT, RZ, c[0x0][0x244], PT, P0 ;  /* 0x00009100ff007a0c */ /* 0x000fe20003f05300 */
[----:B------:R-:W-:Y:S01]  /*0080*/  ULDC.64 UR6, c[0x0][0x118] ;  /* 0x0000460000067ab9 */ /* 0x000fe20000000a00 */
[----:B------:R-:W-:Y:S01]  /*0090*/  ISETP.NE.AND.EX P3, PT, RZ, c[0x0][0x254], PT, P3 ;  /* 0x00009500ff007a0c */ /* 0x000fe20003f65330 */
[----:B------:R-:W-:Y:S01]  /*00a0*/  IMAD.MOV.U32 R7, RZ, RZ, RZ ;  /* 0x000000ffff077224 */ /* 0x000fe200078e00ff */
[----:B------:R-:W-:-:S02]  /*00b0*/  ISETP.EQ.U32.AND P2, PT, RZ, c[0x0][0x248], PT ;  /* 0x00009200ff007a0c */ /* 0x000fc40003f42070 */
[----:B------:R-:W-:Y:S01]  /*00c0*/  IADD3 R1, R1, -0x48, RZ ;  /* 0xffffffb801017810 */ /* 0x000fe20007ffe0ff */
[----:B-1----:R-:W-:Y:S01]  /*00d0*/  IMAD.WIDE R2, R16, R20, c[0x0][0x240] ;  /* 0x0000900010027625 */ /* 0x002fe200078e0214 */
[----:B--2---:R-:W-:-:S05]  /*00e0*/  ISETP.NE.AND P1, PT, R0, RZ, PT ;  /* 0x000000ff0000720c */ /* 0x004fca0003f25270 */
[----:B------:R1:W2:Y:S01]  /*00f0*/  @P0 LDG.E R252, [R2.64] ;  /* 0x0000000602fc0981 */ /* 0x0002a2000c1e1900 */
[----:B------:R-:W-:-:S03]  /*0100*/  ISETP.EQ.OR.EX P2, PT, RZ, c[0x0][0x24c], !P1, P2 ;  /* 0x00009300ff007a0c */ /* 0x000fc60004f42720 */
[----:B------:R1:W2:Y:S02]  /*0110*/  @P0 LDG.E R0, [R2.64+0x4] ;  /* 0x0000040602000981 */ /* 0x0002a4000c1e1900 */
[----:B-1----:R-:W-:-:S05]  /*0120*/  @P3 IMAD.WIDE R2, R16, R20, c[0x0][0x250] ;  /* 0x0000940010023625 */ /* 0x002fca00078e0214 */
[----:B------:R1:W5:Y:S01]  /*0130*/  @P3 LDG.E R7, [R2.64] ;  /* 0x0000000602073981 */ /* 0x000362000c1e1900 */
[----:B------:R-:W-:Y:S02]  /*0140*/  IMAD.MOV.U32 R8, RZ, RZ, -0x1 ;  /* 0xffffffffff087424 */ /* 0x000fe400078e00ff */
[----:B------:R-:W-:Y:S01]  /*0150*/  IMAD.WIDE R4, R16, R20, c[0x0][0x248] ;  /* 0x0000920010047625 */ /* 0x000fe200078e0214 */
[----:B------:R-:W3:Y:S04]  /*0160*/  S2R R248, SR_CTAID.X ;  /* 0x0000000000f87919 */ /* 0x000ee80000002500 */
[----:B------:R1:W5:Y:S01]  /*0170*/  @!P2 LDG.E R8, [R4.64] ;  /* 0x000000060408a981 */ /* 0x000362000c1e1900 */
[----:B------:R-:W-:-:S03]  /*0180*/  ISETP.NE.U32.AND P2, PT, RZ, c[0x0][0x248], PT ;  /* 0x00009200ff007a0c */ /* 0x000fc60003f45070 */
[----:B------:R-:W4:Y:S01]  /*0190*/  S2R R18, SR_CTAID.Z ;  /* 0x0000000000127919 */ /* 0x000f220000002700 */
[----:B------:R-:W-:Y:S01]  /*01a0*/  ISETP.NE.AND.EX P2, PT, RZ, c[0x0][0x24c], PT, P2 ;  /* 0x00009300ff007a0c */ /* 0x000fe20003f45320 */
[----:B--2---:R-:W-:Y:S02]  /*01b0*/  @P0 IMAD.IADD R42, R0, 0x1, -R252 ;  /* 0x00000001002a0824 */ /* 0x004fe400078e0afc */
[----:B------:R-:W-:-:S10]  /*01c0*/  @!P0 IMAD.MOV.U32 R42, RZ, RZ, c[0x0][0x214] ;  /* 0x00008500ff2a8624 */ /* 0x000fd400078e00ff */
[----:B------:R-:W-:Y:S05]  /*01d0*/  @!P2 BRA `(.L_x_1860) ;  /* 0x000000400000a947 */ /* 0x000fea0003800000 */
[----:B-1-34-:R-:W2:Y:S02]  /*01e0*/  @P1 LDG.E R0, [R4.64+0x4] ;  /* 0x0000040604001981 */ /* 0x01aea4000c1e1900 */
[----:B--2--5:R-:W-:-:S06]  /*01f0*/  @P1 IADD3 R0, R0, -R8, RZ ;  /* 0x8000000800001210 */ /* 0x024fcc0007ffe0ff */
[----:B------:R1:W5:Y:S01]  /*0200*/  @!P1 LDG.E R0, [R4.64] ;  /* 0x0000000604009981 */ /* 0x000362000c1e1900 */
[----:B------:R-:W-:Y:S05]  /*0210*/  BRA `(.L_x_1861) ;  /* 0x0000001000007947 */ /* 0x000fea0003800000 */
.L_x_1860:
[----:B-1-34-:R-:W-:Y:S02]  /*0220*/  MOV R0, c[0x0][0x218] ;  /* 0x0000860000007a02 */ /* 0x01afe40000000f00 */
.L_x_1861:
        /* <DEDUP_REMOVED lines=12> */
[----:B------:R-:W-:Y:S01]  /*02f0*/  IADD3 R0, -R42, 0xbf, R154 ;  /* 0x000000bf2a007810 */ /* 0x000fe20007ffe19a */
[----:B------:R-:W2:Y:S01]  /*0300*/  S2R R19, SR_TID.X ;  /* 0x0000000000137919 */ /* 0x000ea20000002100 */
[C---:B------:R-:W-:Y:S02]  /*0310*/  IADD3 R3, R41.reuse, R154, -R42 ;  /* 0x0000009a29037210 */ /* 0x040fe40007ffe82a */
[----:B------:R-:W-:Y:S02]  /*0320*/  IADD3 R2, R41, 0x3f, RZ ;  /* 0x0000003f29027810 */ /* 0x000fe40007ffe0ff */
[----:B------:R-:W-:Y:S02]  /*0330*/  IADD3 R0, R0, c[0x0][0x2e8], R41 ;  /* 0x0000ba0000007a10 */ /* 0x000fe40007ffe029 */
[----:B------:R-:W-:Y:S02]  /*0340*/  IADD3 R3, R3, -c[0x0][0x2e4], RZ ;  /* 0x8000b90003037a10 */ /* 0x000fe40007ffe0ff */
[----:B-1----:R-:W-:-:S02]  /*0350*/  SHF.R.S32.HI R5, RZ, 0x1f, R2 ;  /* 0x0000001fff057819 */ /* 0x002fc40000011402 */
[----:B------:R-:W-:Y:S02]  /*0360*/  SHF.R.S32.HI R4, RZ, 0x1f, R0 ;  /* 0x0000001fff047819 */ /* 0x000fe40000011400 */
[----:B------:R-:W-:Y:S02]  /*0370*/  SHF.R.S32.HI R6, RZ, 0x1f, R3 ;  /* 0x0000001fff067819 */ /* 0x000fe40000011403 */
[----:B------:R-:W-:Y:S02]  /*0380*/  LEA.HI R5, R5, R2, RZ, 0x6 ;  /* 0x0000000205057211 */ /* 0x000fe400078f30ff */
[----:B------:R-:W-:Y:S02]  /*0390*/  LEA.HI R0, R4, R0, RZ, 0x6 ;  /* 0x0000000004007211 */ /* 0x000fe400078f30ff */
[----:B------:R-:W-:Y:S02]  /*03a0*/  LEA.HI R2, R6, R3, RZ, 0x6 ;  /* 0x0000000306027211 */ /* 0x000fe400078f30ff */
[----:B------:R-:W-:-:S02]  /*03b0*/  SHF.R.S32.HI R3, RZ, 0x6, R5 ;  /* 0x00000006ff037819 */ /* 0x000fc40000011405 */
[----:B------:R-:W-:Y:S02]  /*03c0*/  SHF.R.S32.HI R0, RZ, 0x6, R0 ;  /* 0x00000006ff007819 */ /* 0x000fe40000011400 */
[----:B------:R-:W-:Y:S02]  /*03d0*/  SHF.R.S32.HI R2, RZ, 0x6, R2 ;  /* 0x00000006ff027819 */ /* 0x000fe40000011402 */
[----:B------:R-:W-:Y:S02]  /*03e0*/  IMNMX R230, R3, R0, PT ;  /* 0x0000000003e67217 */ /* 0x000fe40003800200 */
[----:B------:R-:W-:-:S04]  /*03f0*/  IMNMX R246, RZ, R2, !PT ;  /* 0x00000002fff67217 */ /* 0x000fc80007800200 */
[----:B------:R-:W-:-:S13]  /*0400*/  ISETP.GT.AND P0, PT, R230, R246, PT ;  /* 0x000000f6e600720c */ /* 0x000fda0003f04270 */
[----:B------:R-:W-:Y:S05]  /*0410*/  @P0 BRA `(.L_x_1862) ;  /* 0x0000103000000947 */ /* 0x000fea0003800000 */
[----:B--2---:R-:W1:Y:S01]  /*0420*/  LDC.U8 R0, c[0x0][0x329] ;  /* 0x0000ca40ff007b82 */ /* 0x004e620000000000 */
[----:B------:R-:W-:Y:S01]  /*0430*/  ISETP.NE.AND P0, PT, R252, -0x1, PT ;  /* 0xfffffffffc00780c */ /* 0x000fe20003f05270 */
[----:B------:R-:W-:Y:S01]  /*0440*/  BSSY B0, `(.L_x_1863) ;  /* 0x0000040000007945 */ /* 0x000fe20003800000 */
[----:B------:R-:W-:Y:S02]  /*0450*/  SHF.R.S32.HI R10, RZ, 0x1f, R19 ;  /* 0x0000001fff0a7819 */ /* 0x000fe40000011413 */
[----:B------:R-:W-:Y:S02]  /*0460*/  IADD3 R14, -R154, R42, RZ ;  /* 0x0000002a9a0e7210 */ /* 0x000fe40007ffe1ff */
[----:B------:R-:W-:Y:S01]  /*0470*/  LEA.HI R10, R10, R19, RZ, 0x3 ;  /* 0x000000130a0a7211 */ /* 0x000fe200078f18ff */
[----:B------:R-:W2:Y:S01]  /*0480*/  LDC.U8 R2, c[0x0][0x328] ;  /* 0x0000ca00ff027b82 */ /* 0x000ea20000000000 */
[----:B------:R-:W-:-:S05]  /*0490*/  SHF.R.S32.HI R9, RZ, 0x1f, R18 ;  /* 0x0000001fff097819 */ /* 0x000fca0000011412 */
[----:B------:R-:W-:-:S04]  /*04a0*/  IMAD R9, R9, c[0x0][0x1f0], RZ ;  /* 0x00007c0009097a24 */ /* 0x000fc800078e02ff */
[----:B------:R-:W-:Y:S01]  /*04b0*/  IMAD R9, R18, c[0x0][0x1f4], R9 ;  /* 0x00007d0012097a24 */ /* 0x000fe200078e0209 */
[----:B-1----:R-:W-:Y:S02]  /*04c0*/  ISETP.NE.AND P2, PT, R0, RZ, PT ;  /* 0x000000ff0000720c */ /* 0x002fe40003f45270 */
[----:B--2---:R-:W-:Y:S01]  /*04d0*/  ISETP.NE.AND P3, PT, R2, RZ, PT ;  /* 0x000000ff0200720c */ /* 0x004fe20003f65270 */
[----:B------:R-:W-:-:S03]  /*04e0*/  @P0 IMAD.WIDE.U32 R2, R252, c[0x0][0x1e8], RZ ;  /* 0x00007a00fc020a25 */ /* 0x000fc600078e00ff */
[----:B------:R-:W-:Y:S01]  /*04f0*/  ISETP.NE.OR P1, PT, R0, RZ, !P3 ;  /* 0x000000ff0000720c */ /* 0x000fe20005f25670 */
[----:B------:R-:W-:Y:S01]  /*0500*/  @P0 IMAD R5, R252, c[0x0][0x1ec], R3 ;  /* 0x00007b00fc050a24 */ /* 0x000fe200078e0203 */
[----:B------:R-:W-:-:S05]  /*0510*/  @!P0 SHF.R.S32.HI R0, RZ, 0x1f, R16 ;  /* 0x0000001fff008819 */ /* 0x000fca0000011410 */
[----:B------:R-:W-:Y:S01]  /*0520*/  @P2 IMAD.MOV.U32 R8, RZ, RZ, c[0x0][0x210] ;  /* 0x00008400ff082624 */ /* 0x000fe200078e00ff */
[----:B------:R-:W-:Y:S01]  /*0530*/  LOP3.LUT R3, R10, 0xfffffff8, RZ, 0xc0, !PT ;  /* 0xfffffff80a037812 */ /* 0x000fe200078ec0ff */
[----:B------:R-:W-:Y:S01]  /*0540*/  @!P2 IMAD.MOV.U32 R6, RZ, RZ, c[0x0][0x214] ;  /* 0x00008500ff06a624 */ /* 0x000fe200078e00ff */
[----:B------:R-:W-:Y:S01]  /*0550*/  SHF.R.S32.HI R10, RZ, 0x3, R10 ;  /* 0x00000003ff0a7819 */ /* 0x000fe2000001140a */
[----:B------:R-:W-:Y:S01]  /*0560*/  @!P0 IMAD R0, R0, c[0x0][0x1e0], RZ ;  /* 0x0000780000008a24 */ /* 0x000fe200078e02ff */
[----:B------:R-:W-:Y:S01]  /*0570*/  @P2 MOV R15, c[0x0][0x210] ;  /* 0x00008400000f2a02 */ /* 0x000fe20000000f00 */
[----:B------:R-:W-:Y:S01]  /*0580*/  @P0 IMAD.MOV.U32 R4, RZ, RZ, R2 ;  /* 0x000000ffff040224 */ /* 0x000fe200078e0002 */
[----:B------:R-:W-:Y:S01]  /*0590*/  SHF.R.S32.HI R11, RZ, 0x1f, R10 ;  /* 0x0000001fff0b7819 */ /* 0x000fe2000001140a */
[----:B------:R-:W-:Y:S02]  /*05a0*/  IMAD.IADD R19, R19, 0x1, -R3 ;  /* 0x0000000113137824 */ /* 0x000fe400078e0a03 */
[----:B------:R-:W-:-:S04]  /*05b0*/  @!P0 IMAD.WIDE.U32 R2, R16, c[0x0][0x1e0], RZ ;  /* 0x0000780010028a25 */ /* 0x000fc800078e00ff */
[----:B------:R-:W-:Y:S01]  /*05c0*/  @!P0 IMAD R0, R16, c[0x0][0x1e4], R0 ;  /* 0x0000790010008a24 */ /* 0x000fe200078e0200 */
[----:B------:R-:W-:Y:S01]  /*05d0*/  @!P0 MOV R4, R2 ;  /* 0x0000000200048202 */ /* 0x000fe20000000f00 */
[----:B------:R-:W-:Y:S01]  /*05e0*/  @P2 IMAD R8, R8, c[0x0][0x214], RZ ;  /* 0x0000850008082a24 */ /* 0x000fe200078e02ff */
[----:B------:R-:W-:Y:S01]  /*05f0*/  @!P2 SEL R8, R6, c[0x0][0x234], !P3 ;  /* 0x00008d000608aa07 */ /* 0x000fe20005800000 */
[----:B------:R-:W-:Y:S02]  /*0600*/  @!P1 IMAD R7, R16, c[0x0][0x214], RZ ;  /* 0x0000850010079a24 */ /* 0x000fe400078e02ff */
[----:B------:R-:W-:Y:S02]  /*0610*/  @!P0 IMAD.IADD R5, R3, 0x1, R0 ;  /* 0x0000000103058824 */ /* 0x000fe400078e0200 */
[----:B------:R-:W-:Y:S01]  /*0620*/  IMAD.SHL.U32 R0, R19, 0x8, RZ ;  /* 0x0000000813007824 */ /* 0x000fe200078e00ff */
[----:B------:R-:W-:Y:S01]  /*0630*/  @!P1 SEL R7, R7, R252, !P0 ;  /* 0x000000fc07079207 */ /* 0x000fe20004000000 */
[----:B------:R-:W-:Y:S01]  /*0640*/  @P2 IMAD.MOV.U32 R6, RZ, RZ, 0x1 ;  /* 0x00000001ff062424 */ /* 0x000fe200078e00ff */
[----:B------:R-:W-:Y:S01]  /*0650*/  CS2R R2, SRZ ;  /* 0x0000000000027805 */ /* 0x000fe2000001ff00 */
[----:B------:R-:W-:Y:S01]  /*0660*/  @!P2 IMAD R6, R8, c[0x0][0x1c0], RZ ;  /* 0x000070000806aa24 */ /* 0x000fe200078e02ff */
[C---:B------:R-:W-:Y:S01]  /*0670*/  IADD3 R4, P0, R0.reuse, R4, RZ ;  /* 0x0000000400047210 */ /* 0x040fe20007f1e0ff */
[----:B------:R-:W-:Y:S01]  /*0680*/  @!P2 IMAD.MOV.U32 R15, RZ, RZ, 0x1 ;  /* 0x00000001ff0fa424 */ /* 0x000fe200078e00ff */
[----:B------:R-:W-:Y:S01]  /*0690*/  ISETP.GE.AND P3, PT, R0, c[0x0][0x220], PT ;  /* 0x0000880000007a0c */ /* 0x000fe20003f66270 */
[----:B------:R-:W-:Y:S01]  /*06a0*/  IMAD R6, R16, R6, RZ ;  /* 0x0000000610067224 */ /* 0x000fe200078e02ff */
[----:B------:R-:W-:Y:S01]  /*06b0*/  LEA.HI.X.SX32 R5, R0, R5, 0x1, P0 ;  /* 0x0000000500057211 */ /* 0x000fe200000f0eff */
[----:B------:R-:W-:Y:S01]  /*06c0*/  @!P1 IMAD.MOV.U32 R2, RZ, RZ, R7 ;  /* 0x000000ffff029224 */ /* 0x000fe200078e0007 */
[----:B------:R-:W-:-:S02]  /*06d0*/  ISETP.GE.OR P2, PT, R10, R14, P3 ;  /* 0x0000000e0a00720c */ /* 0x000fc40001f46670 */
[----:B------:R-:W-:Y:S01]  /*06e0*/  SEL R0, R6, RZ, P1 ;  /* 0x000000ff06007207 */ /* 0x000fe20000800000 */
[----:B------:R-:W-:Y:S01]  /*06f0*/  IMAD R6, R154, R15, RZ ;  /* 0x0000000f9a067224 */ /* 0x000fe200078e02ff */
[----:B------:R-:W-:Y:S01]  /*0700*/  ISETP.GE.AND P0, PT, R10, R14, PT ;  /* 0x0000000e0a00720c */ /* 0x000fe20003f06270 */
[C---:B------:R-:W-:Y:S01]  /*0710*/  IMAD.WIDE.U32 R12, R18.reuse, c[0x0][0x1f0], R4 ;  /* 0x00007c00120c7a25 */ /* 0x040fe200078e0004 */
[----:B------:R-:W-:Y:S02]  /*0720*/  @!P1 SHF.R.S32.HI R3, RZ, 0x1f, R7 ;  /* 0x0000001fff039819 */ /* 0x000fe40000011407 */
[----:B------:R-:W-:Y:S01]  /*0730*/  P2R R29, PR, RZ, 0x1 ;  /* 0x00000001ff1d7803 */ /* 0x000fe20000000000 */
[----:B------:R-:W-:Y:S01]  /*0740*/  IMAD R0, R18, R8, R0 ;  /* 0x0000000812007224 */ /* 0x000fe200078e0200 */
[----:B------:R-:W-:Y:S01]  /*0750*/  SHF.R.S32.HI R4, RZ, 0x1f, R6 ;  /* 0x0000001fff047819 */ /* 0x000fe20000011406 */
        /* <DEDUP_REMOVED lines=14> */
.L_x_1864:
[----:B------:R-:W-:Y:S05]  /*0840*/  BSYNC B0 ;  /* 0x0000000000007941 */ /* 0x000fea0003800000 */
.L_x_1863:
        /* <DEDUP_REMOVED lines=16> */
.L_x_1866:
[----:B------:R-:W-:Y:S05]  /*0950*/  BSYNC B0 ;  /* 0x0000000000007941 */ /* 0x000fea0003800000 */
.L_x_1865:
        /* <DEDUP_REMOVED lines=16> */
.L_x_1868:
[----:B------:R-:W-:Y:S05]  /*0a60*/  BSYNC B0 ;  /* 0x0000000000007941 */ /* 0x000fea0003800000 */
.L_x_1867:
        /* <DEDUP_REMOVED lines=17> */
.L_x_1870:
[----:B------:R-:W-:Y:S05]  /*0b80*/  BSYNC B0 ;  /* 0x0000000000007941 */ /* 0x000fea0003800000 */
.L_x_1869:
        /* <DEDUP_REMOVED lines=17> */
.L_x_1872:
[----:B------:R-:W-:Y:S05]  /*0ca0*/  BSYNC B0 ;  /* 0x0000000000007941 */ /* 0x000fea0003800000 */
.L_x_1871:
        /* <DEDUP_REMOVED lines=17> */
.L_x_1874:
[----:B------:R-:W-:Y:S05]  /*0dc0*/  BSYNC B0 ;  /* 0x0000000000007941 */ /* 0x000fea0003800000 */
.L_x_1873:
        /* <DEDUP_REMOVED lines=16> */
.L_x_1876:
[----:B------:R-:W-:Y:S05]  /*0ed0*/  BSYNC B0 ;  /* 0x0000000000007941 */ /* 0x000fea0003800000 */
.L_x_1875:
        /* <DEDUP_REMOVED lines=16> */
.L_x_1878:
[----:B------:R-:W-:Y:S05]  /*0fe0*/  BSYNC B0 ;  /* 0x0000000000007941 */ /* 0x000fea0003800000 */
.L_x_1877:
        /* <DEDUP_REMOVED lines=70> */
.L_x_1862:
        /* <DEDUP_REMOVED lines=27> */
.L_x_1879:
        /* <DEDUP_REMOVED lines=42> */
.L_x_1880:
[----:B------:R-:W-:Y:S01]  /*18a0*/  SHF.R.S32.HI R15, RZ, 0x1f, R19 ;  /* 0x0000001fff0f7819 */ /* 0x000fe20000011413 */
[----:B------:R-:W-:Y:S01]  /*18b0*/  IMAD.IADD R247, R42, 0x1, -R154 ;  /* 0x000000012af77824 */ /* 0x000fe200078e0a9a */
[----:B------:R-:W-:Y:S01]  /*18c0*/  BSSY B0, `(.L_x_1881) ;  /* 0x000002c000007945 */ /* 0x000fe20003800000 */
[----:B------:R-:W-:Y:S01]  /*18d0*/  IMAD R5, R5, c[0x0][0x1a8], RZ ;  /* 0x00006a0005057a24 */ /* 0x000fe200078e02ff */
[CC--:B------:R-:W-:Y:S02]  /*18e0*/  LEA.HI R0, R15.reuse, R19.reuse, RZ, 0x3 ;  /* 0x000000130f007211 */ /* 0x0c0fe400078f18ff */
[----:B------:R-:W-:Y:S02]  /*18f0*/  LEA.HI R4, R15, R19, RZ, 0x6 ;  /* 0x000000130f047211 */ /* 0x000fe400078f30ff */
[----:B------:R-:W-:-:S02]  /*1900*/  SHF.R.S32.HI R22, RZ, 0x3, R0 ;  /* 0x00000003ff167819 */ /* 0x000fc40000011400 */
[----:B------:R-:W-:Y:S01]  /*1910*/  LOP3.LUT R0, R0, 0xfffffff8, RZ, 0xc0, !PT ;  /* 0xfffffff800007812 */ /* 0x000fe200078ec0ff */
[----:B------:R-:W-:Y:S01]  /*1920*/  IMAD.SHL.U32 R4, R4, 0x8, RZ ;  /* 0x0000000804047824 */ /* 0x000fe200078e00ff */
[----:B------:R-:W-:Y:S01]  /*1930*/  SHF.R.S32.HI R23, RZ, 0x1f, R22 ;  /* 0x0000001fff177819 */ /* 0x000fe20000011416 */
[----:B------:R-:W-:Y:S02]  /*1940*/  IMAD.SHL.U32 R2, R22, 0x40, RZ ;  /* 0x0000004016027824 */ /* 0x000fe400078e00ff */
[----:B------:R-:W-:Y:S02]  /*1950*/  IMAD.IADD R16, R19, 0x1, -R0 ;  /* 0x0000000113107824 */ /* 0x000fe400078e0a00 */
[----:B------:R1:W-:Y:S01]  /*1960*/  STL.64 [R1+0x8], R22 ;  /* 0x0000081601007387 */ /* 0x0003e20000100a00 */
[----:B------:R-:W-:Y:S01]  /*1970*/  LOP3.LUT R0, R2, 0x1c0, RZ, 0xc0, !PT ;  /* 0x000001c002007812 */ /* 0x000fe200078ec0ff */
[----:B------:R-:W-:Y:S02]  /*1980*/  IMAD.SHL.U32 R250, R16, 0x8, RZ ;  /* 0x0000000810fa7824 */ /* 0x000fe400078e00ff */
[----:B------:R-:W-:-:S03]  /*1990*/  IMAD.WIDE R248, R248, 0x80, R22 ;  /* 0x00000080f8f87825 */ /* 0x000fc600078e0216 */
        /* <DEDUP_REMOVED lines=10> */
[----:B------:R-:W-:Y:S01]  /*1a40*/  IMAD.WIDE.U32 R8, R18, c[0x0][0x1a8], R2 ;  /* 0x00006a0012087a25 */ /* 0x000fe200078e0002 */
[----:B------:R-:W-:-:S03]  /*1a50*/  LEA.HI R18, R15, R19, RZ, 0x5 ;  /* 0x000000130f127211 */ /* 0x000fc600078f28ff */
[----:B------:R-:W-:Y:S01]  /*1a60*/  IMAD.SHL.U32 R211, R4, 0x2, RZ ;  /* 0x0000000204d37824 */ /* 0x000fe200078e00ff */
[----:B------:R-:W-:Y:S01]  /*1a70*/  SHF.R.S32.HI R43, RZ, 0x5, R18 ;  /* 0x00000005ff2b7819 */ /* 0x000fe20000011412 */
[----:B------:R-:W-:Y:S02]  /*1a80*/  IMAD.IADD R7, R9, 0x1, R0 ;  /* 0x0000000109077824 */ /* 0x000fe400078e0200 */
[----:B------:R-:W-:Y:S05]  /*1a90*/  @P0 BRA `(.L_x_1882) ;  /* 0x000000e000000947 */ /* 0x000fea0003800000 */
[----:B-1----:R-:W-:-:S13]  /*1aa0*/  ISETP.GE.AND P0, PT, R250, c[0x0][0x220], PT ;  /* 0x00008800fa007a0c */ /* 0x002fda0003f06270 */
        /* <DEDUP_REMOVED lines=13> */
.L_x_1882:
[----:B-1----:R-:W-:Y:S05]  /*1b80*/  BSYNC B0 ;  /* 0x0000000000007941 */ /* 0x002fea0003800000 */
.L_x_1881:
        /* <DEDUP_REMOVED lines=22> */
.L_x_1884:
[----:B------:R-:W-:Y:S05]  /*1cf0*/  BSYNC B0 ;  /* 0x0000000000007941 */ /* 0x000fea0003800000 */
.L_x_1883:
        /* <DEDUP_REMOVED lines=22> */
.L_x_1886:
[----:B------:R-:W-:Y:S05]  /*1e60*/  BSYNC B0 ;  /* 0x0000000000007941 */ /* 0x000fea0003800000 */
.L_x_1885:
        /* <DEDUP_REMOVED lines=22> */
.L_x_1888:
[----:B------:R-:W-:Y:S05]  /*1fd0*/  BSYNC B0 ;  /* 0x0000000000007941 */ /* 0x000fea0003800000 */
.L_x_1887:
        /* <DEDUP_REMOVED lines=22> */
.L_x_1890:
[----:B------:R-:W-:Y:S05]  /*2140*/  BSYNC B0 ;  /* 0x0000000000007941 */ /* 0x000fea0003800000 */
.L_x_1889:
        /* <DEDUP_REMOVED lines=22> */
.L_x_1892:
[----:B------:R-:W-:Y:S05]  /*22b0*/  BSYNC B0 ;  /* 0x0000000000007941 */ /* 0x000fea0003800000 */
.L_x_1891:
        /* <DEDUP_REMOVED lines=22> */
.L_x_1894:
[----:B------:R-:W-:Y:S05]  /*2420*/  BSYNC B0 ;  /* 0x0000000000007941 */ /* 0x000fea0003800000 */
.L_x_1893:
        /* <DEDUP_REMOVED lines=26> */
.L_x_1896:
[----:B------:R-:W-:Y:S05]  /*25d0*/  BSYNC B0 ;  /* 0x0000000000007941 */ /* 0x000fea0003800000 */
.L_x_1895:
[----:B-1----:R-:W-:Y:S01]  /*25e0*/  IMAD R0, R23, c[0x0][0x198], RZ ;  /* 0x0000660017007a24 */ /* 0x002fe200078e02ff */
[----:B------:R-:W-:Y:S01]  /*25f0*/  LEA.HI R15, R15, R19, RZ, 0x4 ;  /* 0x000000130f0f7211 */ /* 0x000fe200078f20ff */
[----:B--2---:R-:W-:Y:S01]  /*2600*/  IMAD.WIDE.U32 R4, R22, c[0x0][0x198], R250 ;  /* 0x0000660016047a25 */ /* 0x004fe200078e00fa */
[----:B------:R-:W-:Y:S01]  /*2610*/  IADD3 R40, R230, -0x1, RZ ;  /* 0xffffffffe6287810 */ /* 0x000fe20007ffe0ff */
[----:B------:R-:W-:Y:S01]  /*2620*/  BSSY B0, `(.L_x_1897) ;  /* 0x0000037000007945 */ /* 0x000fe20003800000 */
[----:B------:R-:W-:Y:S01]  /*2630*/  MOV R223, 0x20 ;  /* 0x0000002000df7802 */ /* 0x000fe20000000f00 */
[----:B------:R-:W-:Y:S01]  /*2640*/  IMAD R6, R22, c[0x0][0x19c], R0 ;  /* 0x0000670016067a24 */ /* 0x000fe200078e0200 */
[----:B------:R-:W-:Y:S01]  /*2650*/  LOP3.LUT R0, R15, 0xfffffff0, RZ, 0xc0, !PT ;  /* 0xfffffff00f007812 */ /* 0x000fe200078ec0ff */
[----:B------:R-:W-:Y:S01]  /*2660*/  IMAD R7, R23, c[0x0][0x1a0], RZ ;  /* 0x0000680017077a24 */ /* 0x000fe200078e02ff */
[----:B------:R-:W-:Y:S01]  /*2670*/  IADD3 R4, P0, R14, R4, RZ ;  /* 0x000000040e047210 */ /* 0x000fe20007f1e0ff */
[----:B------:R-:W-:Y:S01]  /*2680*/  IMAD.WIDE.U32 R2, R22, c[0x0][0x1a0], R250 ;  /* 0x0000680016027a25 */ /* 0x000fe200078e00fa */
[----:B------:R-:W-:-:S02]  /*2690*/  MOV R213, R40 ;  /* 0x0000002800d57202 */ /* 0x000fc40000000f00 */
[----:B------:R-:W-:Y:S01]  /*26a0*/  IADD3.X R5, R17, R5, R6, P0, !PT ;  /* 0x0000000511057210 */ /* 0x000fe200007fe406 */
        /* <DEDUP_REMOVED lines=8> */
[----:B------:R-:W-:Y:S01]  /*2730*/  LEA.HI R6, R9, R0, RZ, 0x3 ;  /* 0x0000000009067211 */ /* 0x000fe200078f18ff */
[C---:B------:R-:W-:Y:S01]  /*2740*/  IMAD R9, R10.reuse, c[0x0][0x1bc], R7 ;  /* 0x00006f000a097a24 */ /* 0x040fe200078e0207 */
[----:B------:R-:W-:Y:S01]  /*2750*/  SHF.R.S32.HI R13, RZ, 0x1f, R40 ;  /* 0x0000001fff0d7819 */ /* 0x000fe20000011428 */
[----:B------:R-:W-:Y:S01]  /*2760*/  IMAD.WIDE.U32 R236, R10, c[0x0][0x1b0], R4 ;  /* 0x00006c000aec7a25 */ /* 0x000fe200078e0004 */
[----:B------:R-:W-:-:S03]  /*2770*/  LOP3.LUT R7, R6, 0xfffffff8, RZ, 0xc0, !PT ;  /* 0xfffffff806077812 */ /* 0x000fc600078ec0ff */
[----:B------:R-:W-:Y:S01]  /*2780*/  IMAD.WIDE.U32 R28, R10, c[0x0][0x1b8], R2 ;  /* 0x00006e000a1c7a25 */ /* 0x000fe200078e0002 */
[----:B------:R1:W-:Y:S01]  /*2790*/  STL.64 [R1+0x10], R236 ;  /* 0x000010ec01007387 */ /* 0x0003e20000100a00 */
[----:B------:R-:W-:Y:S02]  /*27a0*/  IADD3 R14, R0, -R7, RZ ;  /* 0x80000007000e7210 */ /* 0x000fe40007ffe0ff */
[----:B------:R-:W-:Y:S01]  /*27b0*/  IMAD.IADD R235, R237, 0x1, R8 ;  /* 0x00000001edeb7824 */ /* 0x000fe200078e0208 */
[----:B------:R-:W-:Y:S01]  /*27c0*/  IADD3 R31, R29, R9, RZ ;  /* 0x000000091d1f7210 */ /* 0x000fe20007ffe0ff */
[----:B------:R-:W-:Y:S01]  /*27d0*/  IMAD.MOV.U32 R234, RZ, RZ, R236 ;  /* 0x000000ffffea7224 */ /* 0x000fe200078e00ec */
[----:B------:R1:W-:Y:S01]  /*27e0*/  STL.64 [R1+0x20], R28 ;  /* 0x0000201c01007387 */ /* 0x0003e20000100a00 */
[----:B------:R-:W-:Y:S01]  /*27f0*/  IMAD R3, R40, -0x40, R41 ;  /* 0xffffffc028037824 */ /* 0x000fe200078e0229 */
[----:B------:R-:W-:Y:S01]  /*2800*/  LOP3.LUT R2, R18, 0xffffffe0, RZ, 0xc0, !PT ;  /* 0xffffffe012027812 */ /* 0x000fe200078ec0ff */
[----:B------:R-:W-:Y:S01]  /*2810*/  IMAD R0, R153, R40, RZ ;  /* 0x0000002899007224 */ /* 0x000fe200078e02ff */
[----:B------:R1:W-:Y:S01]  /*2820*/  STL.64 [R1], R234 ;  /* 0x000000ea01007387 */ /* 0x0003e20000100a00 */
[----:B------:R-:W-:Y:S01]  /*2830*/  IMAD.MOV.U32 R4, RZ, RZ, 0x10 ;  /* 0x00000010ff047424 */ /* 0x000fe200078e00ff */
[----:B------:R-:W-:Y:S01]  /*2840*/  ISETP.GE.AND P0, PT, R22, R3, PT ;  /* 0x000000031600720c */ /* 0x000fe20003f06270 */
[-C--:B------:R-:W-:Y:S01]  /*2850*/  IMAD R8, R13, R155.reuse, R0 ;  /* 0x0000009b0d087224 */ /* 0x080fe200078e0200 */
[----:B------:R1:W-:Y:S01]  /*2860*/  STL [R1+0x1c], R31 ;  /* 0x00001c1f01007387 */ /* 0x0003e20000100800 */
[----:B------:R-:W-:Y:S01]  /*2870*/  SHF.L.U32 R0, R6, 0x6, RZ ;  /* 0x0000000606007819 */ /* 0x000fe200000006ff */
[----:B------:R-:W-:Y:S01]  /*2880*/  IMAD.WIDE.U32 R6, R40, R155, R234 ;  /* 0x0000009b28067225 */ /* 0x000fe200078e00ea */
[----:B------:R-:W-:-:S02]  /*2890*/  R2P PR, R14, 0x6 ;  /* 0x000000060e007804 */ /* 0x000fc40000000000 */
[----:B------:R-:W-:Y:S01]  /*28a0*/  LOP3.LUT R141, R0, 0xfffffe00, RZ, 0xc0, !PT ;  /* 0xfffffe00008d7812 */ /* 0x000fe200078ec0ff */
[----:B------:R-:W-:Y:S02]  /*28b0*/  IMAD.IADD R12, R19, 0x1, -R2 ;  /* 0x00000001130c7824 */ /* 0x000fe400078e0a02 */
[----:B------:R-:W-:Y:S01]  /*28c0*/  SEL R2, R4, 0xfffffff0, !P1 ;  /* 0xfffffff004027807 */ /* 0x000fe20004800000 */
        /* <DEDUP_REMOVED lines=12> */
.L_x_1898:
[----:B------:R-:W-:Y:S05]  /*2990*/  BSYNC B0 ;  /* 0x0000000000007941 */ /* 0x000fea0003800000 */
.L_x_1897:
        /* <DEDUP_REMOVED lines=16> */
.L_x_1900:
[----:B------:R-:W-:Y:S05]  /*2aa0*/  BSYNC B0 ;  /* 0x0000000000007941 */ /* 0x000fea0003800000 */
.L_x_1899:
        /* <DEDUP_REMOVED lines=15> */
.L_x_1902:
[----:B------:R-:W-:Y:S05]  /*2ba0*/  BSYNC B0 ;  /* 0x0000000000007941 */ /* 0x000fea0003800000 */
.L_x_1901:
[----:B------:R-:W-:Y:S01]  /*2bb0*/  ISETP.GE.AND P0, PT, R24, R3, PT ;  /* 0x000000031800720c */ /* 0x000fe20003f06270 */
[----:B------:R-:W-:Y:S01]  /*2bc0*/  IMAD.MOV.U32 R17, RZ, RZ, c[0x0][0x1a0] ;  /* 0x00006800ff117624 */ /* 0x000fe200078e00ff */
[----:B------:R-:W-:Y:S03]  /*2bd0*/  BSSY B0, `(.L_x_1903) ;  /* 0x0000012000007945 */ /* 0x000fe60003800000 */
[C---:B------:R-:W-:Y:S01]  /*2be0*/  IMAD.SHL.U32 R226, R17.reuse, 0x40, RZ ;  /* 0x0000004011e27824 */ /* 0x040fe200078e00ff */
[----:B------:R-:W-:-:S07]  /*2bf0*/  SHF.L.U64.HI R227, R17, R21, c[0x0][0x1a4] ;  /* 0x0000690011e37619 */ /* 0x000fce0000010215 */
        /* <DEDUP_REMOVED lines=15> */
.L_x_1904:
[----:B------:R-:W-:Y:S05]  /*2cf0*/  BSYNC B0 ;  /* 0x0000000000007941 */ /* 0x000fea0003800000 */
.L_x_1903:
[----:B------:R-:W0:Y:S01]  /*2d00*/  LDGDEPBAR ;  /* 0x00000000000079af */ /* 0x000e220000000000 */
[----:B------:R-:W-:Y:S01]  /*2d10*/  ISETP.GE.AND P0, PT, R22, R3, PT ;  /* 0x000000031600720c */ /* 0x000fe20003f06270 */
[----:B------:R-:W-:Y:S01]  /*2d20*/  IMAD.MOV.U32 R228, RZ, RZ, R30 ;  /* 0x000000ffffe47224 */ /* 0x000fe200078e001e */
[----:B------:R-:W-:Y:S01]  /*2d30*/  SHF.R.S32.HI R5, RZ, 0x1f, R12 ;  /* 0x0000001fff057819 */ /* 0x000fe2000001140c */
[----:B------:R-:W-:Y:S01]  /*2d40*/  IMAD R0, R227, R40, RZ ;  /* 0x00000028e3007224 */ /* 0x000fe200078e02ff */
[----:B------:R-:W-:Y:S01]  /*2d50*/  MOV R229, R31 ;  /* 0x0000001f00e57202 */ /* 0x000fe20000000f00 */
[----:B------:R-:W-:Y:S01]  /*2d60*/  IMAD.SHL.U32 R19, R19, 0x2, RZ ;  /* 0x0000000213137824 */ /* 0x000fe200078e00ff */
[----:B------:R-:W-:Y:S01]  /*2d70*/  LEA.HI R5, R5, R12, RZ, 0x2 ;  /* 0x0000000c05057211 */ /* 0x000fe200078f10ff */
[----:B------:R-:W-:Y:S01]  /*2d80*/  IMAD R0, R13, R226, R0 ;  /* 0x000000e20d007224 */ /* 0x000fe200078e0200 */
[----:B------:R-:W-:Y:S01]  /*2d90*/  MOV R228, R28 ;  /* 0x0000001c00e47202 */ /* 0x000fe20000000f00 */
[----:B------:R-:W-:Y:S01]  /*2da0*/  BSSY B0, `(.L_x_1905) ;  /* 0x0000014000007945 */ /* 0x000fe20003800000 */
[----:B------:R-:W-:-:S02]  /*2db0*/  SHF.R.S32.HI R156, RZ, 0x2, R5 ;  /* 0x00000002ff9c7819 */ /* 0x000fc40000011405 */
[----:B------:R-:W-:Y:S01]  /*2dc0*/  LOP3.LUT R238, R19, 0x6, RZ, 0xc0, !PT ;  /* 0x0000000613ee7812 */ /* 0x000fe200078ec0ff */
[----:B------:R1:W-:Y:S02]  /*2dd0*/  STL.64 [R1+0x18], R228 ;  /* 0x000018e401007387 */ /* 0x0003e40000100a00 */
[----:B-1----:R-:W-:Y:S02]  /*2de0*/  IMAD.WIDE.U32 R6, R40, R226, R228 ;  /* 0x000000e228067225 */ /* 0x002fe400078e00e4 */
[----:B------:R1:W-:Y:S02]  /*2df0*/  STL [R1+0x34], R156 ;  /* 0x0000349c01007387 */ /* 0x0003e40000100800 */
[----:B------:R-:W-:Y:S01]  /*2e00*/  IMAD.IADD R9, R7, 0x1, R0 ;  /* 0x0000000107097824 */ /* 0x000fe200078e0200 */
        /* <DEDUP_REMOVED lines=13> */
.L_x_1906:
[----:B------:R-:W-:Y:S05]  /*2ee0*/  BSYNC B0 ;  /* 0x0000000000007941 */ /* 0x000fea0003800000 */
.L_x_1905:
[----:B------:R-:W-:Y:S01]  /*2ef0*/  ISETP.GE.AND P0, PT, R26, R3, PT ;  /* 0x000000031a00720c */ /* 0x000fe20003f06270 */
[----:B------:R-:W-:Y:S01]  /*2f00*/  BSSY B0, `(.L_x_1907) ;  /* 0x0000010000007945 */ /* 0x000fe20003800000 */
[C---:B------:R-:W-:Y:S01]  /*2f10*/  SHF.L.U64.HI R224, R17.reuse, R20, c[0x0][0x1a4] ;  /* 0x0000690011e07619 */ /* 0x040fe20000010214 */
[----:B------:R-:W-:-:S10]  /*2f20*/  IMAD.SHL.U32 R225, R17, 0x10, RZ ;  /* 0x0000001011e17824 */ /* 0x000fd400078e00ff */
        /* <DEDUP_REMOVED lines=13> */
.L_x_1908:
[----:B------:R-:W-:Y:S05]  /*3000*/  BSYNC B0 ;  /* 0x0000000000007941 */ /* 0x000fea0003800000 */
.L_x_1907:
        /* <DEDUP_REMOVED lines=16> */
.L_x_1910:
[----:B------:R-:W-:Y:S05]  /*3110*/  BSYNC B0 ;  /* 0x0000000000007941 */ /* 0x000fea0003800000 */
.L_x_1909:
[----:B------:R-:W-:Y:S01]  /*3120*/  ISETP.GE.AND P0, PT, R24, R3, PT ;  /* 0x000000031800720c */ /* 0x000fe20003f06270 */
[----:B------:R-:W-:-:S12]  /*3130*/  BSSY B0, `(.L_x_1911) ;  /* 0x0000011000007945 */ /* 0x000fd80003800000 */
        /* <DEDUP_REMOVED lines=16> */
.L_x_1912:
[----:B------:R-:W-:Y:S05]  /*3240*/  BSYNC B0 ;  /* 0x0000000000007941 */ /* 0x000fea0003800000 */
.L_x_1911:
        /* <DEDUP_REMOVED lines=18> */
[----:B------:R-:W-:-:S02]  /*3370*/  LOP3.LUT R140, R8, R7, RZ, 0x3c, !PT ;  /* 0x00000007088c7212 */ /* 0x000fc400078e3cff */
[----:B------:R-:W-:Y:S01]  /*3380*/  IADD3 R5, R41, 0x1, -R42 ;  /* 0x0000000129057810 */ /* 0x000fe20007ffe82a */
        /* <DEDUP_REMOVED lines=9> */
[----:B----4-:R-:W1:Y:S01]  /*3420*/  LDSM.16.M88.4 R24, [R195] ;  /* 0x00000000c318783b */ /* 0x010e620000000200 */
[----:B------:R-:W-:Y:S01]  /*3430*/  IADD3 R199, R188, 0x4040, RZ ;  /* 0x00004040bcc77810 */ /* 0x000fe20007ffe0ff */
[----:B------:R-:W-:Y:S01]  /*3440*/  IMAD R196, R4, 0x2, R195 ;  /* 0x0000000204c47824 */ /* 0x000fe200078e02c3 */
[----:B------:R-:W-:Y:S01]  /*3450*/  @P2 IADD3 R199, R3, -0x40, RZ ;  /* 0xffffffc003c72810 */ /* 0x000fe20007ffe0ff */
[----:B------:R-:W4:Y:S01]  /*3460*/  LDSM.16.M88.4 R32, [R188+0x4800] ;  /* 0x00480000bc20783b */ /* 0x000f220000000200 */
[----:B------:R-:W-:Y:S02]  /*3470*/  IMAD R3, R43, 0x10, R154 ;  /* 0x000000102b037824 */ /* 0x000fe400078e029a */
[----:B------:R-:W-:Y:S01]  /*3480*/  IMAD R197, R2, 0x2, R196 ;  /* 0x0000000202c57824 */ /* 0x000fe200078e02c4 */
[----:B------:R-:W5:Y:S01]  /*3490*/  LDSM.16.M88.4 R20, [R195+0x2000] ;  /* 0x00200000c314783b */ /* 0x000f620000000200 */
[----:B------:R-:W-:Y:S01]  /*34a0*/  IMAD.IADD R193, R0, 0x1, R199 ;  /* 0x0000000100c17824 */ /* 0x000fe200078e02c7 */
[----:B------:R-:W-:-:S02]  /*34b0*/  IADD3 R202, R199, 0x800, RZ ;  /* 0x00000800c7ca7810 */ /* 0x000fc40007ffe0ff */
[----:B------:R-:W-:Y:S01]  /*34c0*/  LDSM.16.M88.4 R64, [R194+0x4000] ;  /* 0x00400000c240783b */ /* 0x000fe20000000200 */
[C---:B------:R-:W-:Y:S02]  /*34d0*/  IADD3 R201, R199.reuse, 0x1000, RZ ;  /* 0x00001000c7c97810 */ /* 0x040fe40007ffe0ff */
[----:B------:R-:W-:Y:S01]  /*34e0*/  IADD3 R200, R199, 0x1800, RZ ;  /* 0x00001800c7c87810 */ /* 0x000fe20007ffe0ff */
[----:B------:R-:W2:Y:S04]  /*34f0*/  LDSM.16.M88.4 R16, [R198] ;  /* 0x00000000c610783b */ /* 0x000ea80000000200 */
[----:B------:R-:W3:Y:S04]  /*3500*/  LDSM.16.M88.4 R72, [R194+0x4800] ;  /* 0x00480000c248783b */ /* 0x000ee80000000200 */
[----:B------:R-:W-:Y:S04]  /*3510*/  LDSM.16.M88.4 R80, [R199] ;  /* 0x00000000c750783b */ /* 0x000fe80000000200 */
[----:B------:R-:W2:Y:S04]  /*3520*/  LDSM.16.M88.4 R12, [R196] ;  /* 0x00000000c40c783b */ /* 0x000ea80000000200 */
[----:B------:R-:W2:Y:S04]  /*3530*/  LDSM.16.M88.4 R84, [R199+0x800] ;  /* 0x00080000c754783b */ /* 0x000ea80000000200 */
[----:B------:R-:W-:Y:S01]  /*3540*/  LDSM.16.M88.4 R88, [R193] ;  /* 0x00000000c158783b */ /* 0x000fe20000000200 */
[C---:B-1----:R-:W-:Y:S03]  /*3550*/  HMMA.16816.F32.BF16 R28, R24.reuse, R8, RZ ;  /* 0x00000008181c723c */ /* 0x042fe600000418ff */
[----:B------:R-:W-:Y:S04]  /*3560*/  LDSM.16.M88.4 R36, [R188+0x5800] ;  /* 0x00580000bc24783b */ /* 0x000fe80000000200 */
[----:B------:R-:W-:Y:S01]  /*3570*/  LDSM.16.M88.4 R44, [R188+0x5000] ;  /* 0x00500000bc2c783b */ /* 0x000fe20000000200 */
[C---:B------:R-:W-:Y:S03]  /*3580*/  HMMA.16816.F32.BF16 R52, R24.reuse, R10, RZ ;  /* 0x0000000a1834723c */ /* 0x040fe600000418ff */
[----:B------:R-:W-:Y:S05]  /*3590*/  LDSM.16.M88.4 R92, [R193+0x800] ;  /* 0x00080000c15c783b */ /* 0x000fea0000000200 */
[----:B----4-:R-:W-:Y:S08]  /*35a0*/  HMMA.16816.F32.BF16 R48, R24, R32, RZ ;  /* 0x000000201830723c */ /* 0x010ff000000418ff */
[C---:B-----5:R-:W-:Y:S08]  /*35b0*/  HMMA.16816.F32.BF16 R68, R20.reuse, R8, RZ ;  /* 0x000000081444723c */ /* 0x060ff000000418ff */
[----:B------:R-:W-:Y:S08]  /*35c0*/  HMMA.16816.F32.BF16 R100, R20, R10, RZ ;  /* 0x0000000a1464723c */ /* 0x000ff000000418ff */
[----:B--2---:R-:W-:Y:S01]  /*35d0*/  HMMA.16816.F32.BF16 R8, R16, R64, R28 ;  /* 0x000000401008723c */ /* 0x004fe2000004181c */
[----:B------:R-:W1:Y:S07]  /*35e0*/  LDSM.16.M88.4 R28, [R197] ;  /* 0x00000000c51c783b */ /* 0x000e6e0000000200 */
[----:B------:R-:W-:Y:S08]  /*35f0*/  HMMA.16816.F32.BF16 R60, R24, R34, RZ ;  /* 0x00000022183c723c */ /* 0x000ff000000418ff */
[C---:B------:R-:W-:Y:S08]  /*3600*/  HMMA.16816.F32.BF16 R52, R16.reuse, R66, R52 ;  /* 0x000000421034723c */ /* 0x040ff00000041834 */
[----:B---3--:R-:W-:Y:S08]  /*3610*/  HMMA.16816.F32.BF16 R56, R16, R72, R48 ;  /* 0x000000481038723c */ /* 0x008ff00000041830 */
[C---:B------:R-:W-:Y:S08]  /*3620*/  HMMA.16816.F32.BF16 R112, R20.reuse, R32, RZ ;  /* 0x000000201470723c */ /* 0x040ff000000418ff */
[----:B------:R-:W-:Y:S08]  /*3630*/  HMMA.16816.F32.BF16 R108, R20, R34, RZ ;  /* 0x00000022146c723c */ /* 0x000ff000000418ff */
[----:B------:R-:W-:Y:S01]  /*3640*/  HMMA.16816.F32.BF16 R32, R12, R80, R8 ;  /* 0x000000500c20723c */ /* 0x000fe20000041808 */
[----:B------:R-:W2:Y:S07]  /*3650*/  LDSM.16.M88.4 R8, [R198+0x2000] ;  /* 0x00200000c608783b */ /* 0x000eae0000000200 */
[----:B------:R-:W-:Y:S08]  /*3660*/  HMMA.16816.F32.BF16 R48, R16, R74, R60 ;  /* 0x0000004a1030723c */ /* 0x000ff0000004183c */
[C---:B------:R-:W-:Y:S08]  /*3670*/  HMMA.16816.F32.BF16 R52, R12.reuse, R82, R52 ;  /* 0x000000520c34723c */ /* 0x040ff00000041834 */
[----:B------:R-:W-:Y:S08]  /*3680*/  HMMA.16816.F32.BF16 R56, R12, R84, R56 ;  /* 0x000000540c38723c */ /* 0x000ff00000041838 */
[----:B-1----:R-:W-:Y:S01]  /*3690*/  HMMA.16816.F32.BF16 R76, R28, R88, R32 ;  /* 0x000000581c4c723c */ /* 0x002fe20000041820 */
[----:B------:R-:W-:Y:S07]  /*36a0*/  LDSM.16.M88.4 R32, [R194+0x5800] ;  /* 0x00580000c220783b */ /* 0x000fee0000000200 */
[C---:B------:R-:W-:Y:S08]  /*36b0*/  HMMA.16816.F32.BF16 R116, R20.reuse, R36, RZ ;  /* 0x000000241474723c */ /* 0x040ff000000418ff */
[C---:B------:R-:W-:Y:S08]  /*36c0*/  HMMA.16816.F32.BF16 R120, R20.reuse, R44, RZ ;  /* 0x0000002c1478723c */ /* 0x040ff000000418ff */
[----:B------:R-:W-:Y:S01]  /*36d0*/  HMMA.16816.F32.BF16 R104, R20, R46, RZ ;  /* 0x0000002e1468723c */ /* 0x000fe200000418ff */
[----:B------:R-:W-:-:S04]  /*36e0*/  FMUL.FTZ R0, R76, c[0x0][0x2ec] ;  /* 0x0000bb004c007a20 */ /* 0x000fc80000410000 */
[----:B------:R1:W3:Y:S03]  /*36f0*/  MUFU.TANH R152, R0 ;  /* 0x0000000000987308 */ /* 0x0002e60000002400 */
[----:B------:R-:W-:Y:S08]  /*3700*/  HMMA.16816.F32.BF16 R96, R20, R38, RZ ;  /* 0x000000261460723c */ /* 0x000ff000000418ff */
[----:B------:R-:W-:Y:S01]  /*3710*/  HMMA.16816.F32.BF16 R20, R12, R86, R48 ;  /* 0x000000560c14723c */ /* 0x000fe20000041830 */
[----:B-1----:R-:W-:-:S07]  /*3720*/  FMUL.FTZ R0, R77, c[0x0][0x2ec] ;  /* 0x0000bb004d007a20 */ /* 0x002fce0000410000 */
[----:B------:R-:W-:Y:S01]  /*3730*/  HMMA.16816.F32.BF16 R48, R28, R90, R52 ;  /* 0x0000005a1c30723c */ /* 0x000fe20000041834 */
[----:B------:R1:W-:Y:S07]  /*3740*/  MUFU.TANH R151, R0 ;  /* 0x0000000000977308 */ /* 0x0003ee0000002400 */
[C---:B------:R-:W-:Y:S08]  /*3750*/  HMMA.16816.F32.BF16 R124, R24.reuse, R36, RZ ;  /* 0x00000024187c723c */ /* 0x040ff000000418ff */
[C---:B------:R-:W-:Y:S08]  /*3760*/  HMMA.16816.F32.BF16 R128, R24.reuse, R44, RZ ;  /* 0x0000002c1880723c */ /* 0x040ff000000418ff */
[----:B------:R-:W-:Y:S01]  /*3770*/  HMMA.16816.F32.BF16 R136, R24, R46, RZ ;  /* 0x0000002e1888723c */ /* 0x000fe200000418ff */
[----:B-1----:R-:W-:-:S04]  /*3780*/  FMUL.FTZ R0, R48, c[0x0][0x2ec] ;  /* 0x0000bb0030007a20 */ /* 0x002fc80000410000 */
[----:B------:R1:W4:Y:S03]  /*3790*/  MUFU.TANH R150, R0 ;  /* 0x0000000000967308 */ /* 0x0003260000002400 */
[----:B------:R-:W-:Y:S01]  /*37a0*/  HMMA.16816.F32.BF16 R132, R24, R38, RZ ;  /* 0x000000261884723c */ /* 0x000fe200000418ff */
[----:B------:R-:W5:Y:S04]  /*37b0*/  LDSM.16.M88.4 R24, [R196+0x2000] ;  /* 0x00200000c418783b */ /* 0x000f680000000200 */
[----:B------:R-:W3:Y:S03]  /*37c0*/  LDSM.16.M88.4 R36, [R194+0x5000] ;  /* 0x00500000c224783b */ /* 0x000ee60000000200 */
[----:B------:R-:W-:Y:S01]  /*37d0*/  HMMA.16816.F32.BF16 R60, R28, R92, R56 ;  /* 0x0000005c1c3c723c */ /* 0x000fe20000041838 */
[----:B-1----:R-:W-:-:S07]  /*37e0*/  FMUL.FTZ R0, R49, c[0x0][0x2ec] ;  /* 0x0000bb0031007a20 */ /* 0x002fce0000410000 */
[----:B--2---:R-:W-:Y:S01]  /*37f0*/  HMMA.16816.F32.BF16 R44, R8, R64, R68 ;  /* 0x00000040082c723c */ /* 0x004fe20000041844 */
[----:B------:R1:W2:Y:S07]  /*3800*/  MUFU.TANH R149, R0 ;  /* 0x0000000000957308 */ /* 0x0002ae0000002400 */
[----:B------:R-:W-:Y:S01]  /*3810*/  HMMA.16816.F32.BF16 R68, R28, R94, R20 ;  /* 0x0000005e1c44723c */ /* 0x000fe20000041814 */
[----:B------:R-:W2:Y:S07]  /*3820*/  LDSM.16.M88.4 R20, [R197+0x2000] ;  /* 0x00200000c514783b */ /* 0x000eae0000000200 */
[----:B------:R-:W-:Y:S01]  /*3830*/  HMMA.16816.F32.BF16 R56, R8, R66, R100 ;  /* 0x000000420838723c */ /* 0x000fe20000041864 */
[----:B-1----:R-:W-:-:S04]  /*3840*/  FMUL.FTZ R0, R60, c[0x0][0x2ec] ;  /* 0x0000bb003c007a20 */ /* 0x002fc80000410000 */
[----:B------:R1:W1:Y:S03]  /*3850*/  MUFU.TANH R148, R0 ;  /* 0x0000000000947308 */ /* 0x0002660000002400 */
[----:B------:R-:W-:Y:S08]  /*3860*/  HMMA.16816.F32.BF16 R52, R8, R72, R112 ;  /* 0x000000480834723c */ /* 0x000ff00000041870 */
[----:B-----5:R-:W-:Y:S01]  /*3870*/  HMMA.16816.F32.BF16 R44, R24, R80, R44 ;  /* 0x00000050182c723c */ /* 0x020fe2000004182c */
[----:B-1----:R-:W-:-:S07]  /*3880*/  FMUL.FTZ R0, R61, c[0x0][0x2ec] ;  /* 0x0000bb003d007a20 */ /* 0x002fce0000410000 */
[C---:B------:R-:W-:Y:S01]  /*3890*/  HMMA.16816.F32.BF16 R64, R8.reuse, R74, R108 ;  /* 0x0000004a0840723c */ /* 0x040fe2000004186c */
[----:B------:R1:W5:Y:S07]  /*38a0*/  MUFU.TANH R147, R0 ;  /* 0x0000000000937308 */ /* 0x00036e0000002400 */
[C---:B------:R-:W-:Y:S08]  /*38b0*/  HMMA.16816.F32.BF16 R116, R8.reuse, R32, R116 ;  /* 0x000000200874723c */ /* 0x040ff00000041874 */
[----:B---3--:R-:W-:Y:S01]  /*38c0*/  HMMA.16816.F32.BF16 R100, R8, R36, R120 ;  /* 0x000000240864723c */ /* 0x008fe20000041878 */
[----:B-1----:R-:W-:-:S04]  /*38d0*/  FMUL.FTZ R0, R68, c[0x0][0x2ec] ;  /* 0x0000bb0044007a20 */ /* 0x002fc80000410000 */
[----:B------:R1:W3:Y:S03]  /*38e0*/  MUFU.TANH R146, R0 ;  /* 0x0000000000927308 */ /* 0x0002e60000002400 */
[C---:B------:R-:W-:Y:S08]  /*38f0*/  HMMA.16816.F32.BF16 R104, R8.reuse, R38, R104 ;  /* 0x000000260868723c */ /* 0x040ff00000041868 */
[----:B------:R-:W-:Y:S01]  /*3900*/  HMMA.16816.F32.BF16 R108, R8, R34, R96 ;  /* 0x00000022086c723c */ /* 0x000fe20000041860 */
[----:B-1----:R-:W-:-:S07]  /*3910*/  FMUL.FTZ R0, R69, c[0x0][0x2ec] ;  /* 0x0000bb0045007a20 */ /* 0x002fce0000410000 */
[C---:B------:R-:W-:Y:S01]  /*3920*/  HMMA.16816.F32.BF16 R8, R24.reuse, R82, R56 ;  /* 0x000000521808723c */ /* 0x040fe20000041838 */
[----:B------:R1:W1:Y:S07]  /*3930*/  MUFU.TANH R144, R0 ;  /* 0x0000000000907308 */ /* 0x00026e0000002400 */
[----:B------:R-:W-:Y:S08]  /*3940*/  HMMA.16816.F32.BF16 R52, R24, R84, R52 ;  /* 0x000000541834723c */ /* 0x000ff00000041834 */
[----:B--2---:R-:W-:Y:S01]  /*3950*/  HMMA.16816.F32.BF16 R72, R20, R88, R44 ;  /* 0x000000581448723c */ /* 0x004fe2000004182c */
[----:B-1----:R-:W-:-:S04]  /*3960*/  FMUL.FTZ R0, R78, c[0x0][0x2ec] ;  /* 0x0000bb004e007a20 */ /* 0x002fc80000410000 */
[----:B------:R1:W2:Y:S03]  /*3970*/  MUFU.TANH R145, R0 ;  /* 0x0000000000917308 */ /* 0x0002a60000002400 */
[----:B------:R-:W-:Y:S08]  /*3980*/  HMMA.16816.F32.BF16 R44, R24, R86, R64 ;  /* 0x00000056182c723c */ /* 0x000ff00000041840 */
[----:B------:R-:W-:Y:S01]  /*3990*/  HMMA.16816.F32.BF16 R64, R20, R92, R52 ;  /* 0x0000005c1440723c */ /* 0x000fe20000041834 */
[----:B-1----:R-:W-:-:S02]  /*39a0*/  FMUL.FTZ R0, R79, c[0x0][0x2ec] ;  /* 0x0000bb004f007a20 */ /* 0x002fc40000410000 */
[----:B------:R-:W1:Y:S05]  /*39b0*/  LDSM.16.M88.4 R76, [R199+0x1800] ;  /* 0x00180000c74c783b */ /* 0x000e6a0000000200 */
[----:B------:R-:W-:Y:S01]  /*39c0*/  HMMA.16816.F32.BF16 R56, R16, R32, R124 ;  /* 0x000000201038723c */ /* 0x000fe2000004187c */
[----:B------:R2:W-:Y:S02]  /*39d0*/  MUFU.TANH R143, R0 ;  /* 0x00000000008f7308 */ /* 0x0005e40000002400 */
[----:B--2---:R-:W-:-:S06]  /*39e0*/  FMUL.FTZ R0, R50, c[0x0][0x2ec] ;  /* 0x0000bb0032007a20 */ /* 0x004fcc0000410000 */
[----:B------:R2:W-:Y:S02]  /*39f0*/  MUFU.TANH R142, R0 ;  /* 0x00000000008e7308 */ /* 0x0005e40000002400 */
[----:B--2---:R-:W-:Y:S02]  /*3a00*/  FMUL.FTZ R0, R51, c[0x0][0x2ec] ;  /* 0x0000bb0033007a20 */ /* 0x004fe40000410000 */
[C---:B------:R-:W-:Y:S04]  /*3a10*/  HMMA.16816.F32.BF16 R48, R16.reuse, R36, R128 ;  /* 0x000000241030723c */ /* 0x040fe80000041880 */
[----:B------:R2:W1:Y:S04]  /*3a20*/  MUFU.TANH R123, R0 ;  /* 0x00000000007b7308 */ /* 0x0004680000002400 */
[C---:B------:R-:W-:Y:S08]  /*3a30*/  HMMA.16816.F32.BF16 R36, R16.reuse, R38, R136 ;  /* 0x000000261024723c */ /* 0x040ff00000041888 */
[----:B------:R-:W-:Y:S01]  /*3a40*/  HMMA.16816.F32.BF16 R16, R16, R34, R132 ;  /* 0x000000221010723c */ /* 0x000fe20000041884 */
[----:B------:R-:W-:Y:S01]  /*3a50*/  LDSM.16.M88.4 R32, [R193+0x1000] ;  /* 0x00100000c120783b */ /* 0x000fe20000000200 */
[----:B--2---:R-:W-:-:S04]  /*3a60*/  FMUL.FTZ R0, R62, c[0x0][0x2ec] ;  /* 0x0000bb003e007a20 */ /* 0x004fc80000410000 */
[----:B------:R2:W2:Y:S02]  /*3a70*/  MUFU.TANH R122, R0 ;  /* 0x00000000007a7308 */ /* 0x0004a40000002400 */
[----:B-1----:R-:W-:Y:S01]  /*3a80*/  HMMA.16816.F32.BF16 R80, R12, R76, R56 ;  /* 0x0000004c0c50723c */ /* 0x002fe20000041838 */
[----:B--2---:R-:W-:-:S07]  /*3a90*/  FMUL.FTZ R0, R63, c[0x0][0x2ec] ;  /* 0x0000bb003f007a20 */ /* 0x004fce0000410000 */
[----:B------:R-:W-:Y:S01]  /*3aa0*/  HMMA.16816.F32.BF16 R60, R20, R90, R8 ;  /* 0x0000005a143c723c */ /* 0x000fe20000041808 */
[----:B------:R-:W1:Y:S01]  /*3ab0*/  LDSM.16.M88.4 R8, [R199+0x1000] ;  /* 0x00100000c708783b */ /* 0x000e620000000200 */
[----:B------:R2:W1:Y:S06]  /*3ac0*/  MUFU.TANH R121, R0 ;  /* 0x0000000000797308 */ /* 0x00046c0000002400 */
[----:B------:R-:W-:Y:S01]  /*3ad0*/  HMMA.16816.F32.BF16 R56, R12, R78, R16 ;  /* 0x0000004e0c38723c */ /* 0x000fe20000041810 */
[----:B--2---:R-:W-:-:S04]  /*3ae0*/  FMUL.FTZ R0, R70, c[0x0][0x2ec] ;  /* 0x0000bb0046007a20 */ /* 0x004fc80000410000 */
[----:B------:R2:W1:Y:S11]  /*3af0*/  MUFU.TANH R120, R0 ;  /* 0x0000000000787308 */ /* 0x0004760000002400 */
[----:B------:R-:W-:-:S04]  /*3b00*/  FMUL.FTZ R7, R62, c[0x0][0x2ec] ;  /* 0x0000bb003e077a20 */ /* 0x000fc80000410000 */
[----:B------:R-:W-:Y:S01]  /*3b10*/  MUFU.TANH R93, R7 ;  /* 0x00000007005d7308 */ /* 0x000fe20000002400 */
[----:B--2---:R-:W-:Y:S02]  /*3b20*/  FMUL.FTZ R0, R71, c[0x0][0x2ec] ;  /* 0x0000bb0047007a20 */ /* 0x004fe40000410000 */
[----:B------:R-:W-:Y:S05]  /*3b30*/  HMMA.16816.F32.BF16 R68, R20, R94, R44 ;  /* 0x0000005e1444723c */ /* 0x000fea000004182c */
[----:B------:R2:W2:Y:S03]  /*3b40*/  MUFU.TANH R115, R0 ;  /* 0x0000000000737308 */ /* 0x0004a60000002400 */
[C---:B-1----:R-:W-:Y:S08]  /*3b50*/  HMMA.16816.F32.BF16 R48, R12.reuse, R8, R48 ;  /* 0x000000080c30723c */ /* 0x042ff00000041830 */
[----:B------:R-:W-:Y:S01]  /*3b60*/  HMMA.16816.F32.BF16 R52, R12, R10, R36 ;  /* 0x0000000a0c34723c */ /* 0x000fe20000041824 */
[----:B--2---:R-:W-:-:S04]  /*3b70*/  FMUL.FTZ R0, R72, c[0x0][0x2ec] ;  /* 0x0000bb0048007a20 */ /* 0x004fc80000410000 */
[----:B------:R1:W2:Y:S02]  /*3b80*/  MUFU.TANH R114, R0 ;  /* 0x0000000000727308 */ /* 0x0002a40000002400 */
[----:B------:R-:W-:Y:S01]  /*3b90*/  IADD3 R14, R5, c[0x0][0x2e8], RZ ;  /* 0x0000ba00050e7a10 */ /* 0x000fe20007ffe0ff */
[----:B------:R-:W-:Y:S07]  /*3ba0*/  HMMA.16816.F32.BF16 R16, R24, R8, R100 ;  /* 0x000000081810723c */ /* 0x000fee0000041864 */
[----:B------:R-:W-:Y:S01]  /*3bb0*/  FMUL.FTZ R8, R63, c[0x0][0x2ec] ;  /* 0x0000bb003f087a20 */ /* 0x000fe20000410000 */
[----:B------:R-:W-:Y:S03]  /*3bc0*/  HMMA.16816.F32.BF16 R36, R28, R32, R48 ;  /* 0x000000201c24723c */ /* 0x000fe60000041830 */
[----:B------:R-:W-:Y:S01]  /*3bd0*/  MUFU.TANH R91, R8 ;  /* 0x00000008005b7308 */ /* 0x000fe20000002400 */
[----:B-1----:R-:W-:-:S04]  /*3be0*/  FMUL.FTZ R0, R73, c[0x0][0x2ec] ;  /* 0x0000bb0049007a20 */ /* 0x002fc80000410000 */
[----:B------:R-:W-:Y:S03]  /*3bf0*/  HMMA.16816.F32.BF16 R44, R24, R10, R104 ;  /* 0x0000000a182c723c */ /* 0x000fe60000041868 */
[----:B------:R1:W-:Y:S05]  /*3c00*/  MUFU.TANH R112, R0 ;  /* 0x0000000000707308 */ /* 0x0003ea0000002400 */
[----:B------:R-:W-:Y:S08]  /*3c10*/  HMMA.16816.F32.BF16 R16, R20, R32, R16 ;  /* 0x000000201410723c */ /* 0x000ff00000041810 */
[----:B------:R-:W-:-:S02]  /*3c20*/  FMUL.FTZ R11, R37, c[0x0][0x2ec] ;  /* 0x0000bb00250b7a20 */ /* 0x000fc40000410000 */
[----:B------:R-:W-:Y:S02]  /*3c30*/  FMUL.FTZ R33, R38, c[0x0][0x2ec] ;  /* 0x0000bb0026217a20 */ /* 0x000fe40000410000 */
[----:B-1----:R-:W-:Y:S01]  /*3c40*/  FMUL.FTZ R0, R60, c[0x0][0x2ec] ;  /* 0x0000bb003c007a20 */ /* 0x002fe20000410000 */
[----:B------:R-:W-:Y:S01]  /*3c50*/  MUFU.TANH R86, R11 ;  /* 0x0000000b00567308 */ /* 0x000fe20000002400 */
[----:B------:R-:W-:-:S07]  /*3c60*/  FMUL.FTZ R32, R39, c[0x0][0x2ec] ;  /* 0x0000bb0027207a20 */ /* 0x000fce0000410000 */
[----:B------:R1:W-:Y:S08]  /*3c70*/  MUFU.TANH R113, R0 ;  /* 0x0000000000717308 */ /* 0x0003f00000002400 */
[----:B------:R-:W-:Y:S01]  /*3c80*/  MUFU.TANH R89, R33 ;  /* 0x0000002100597308 */ /* 0x000fe20000002400 */
[----:B-1----:R-:W-:-:S07]  /*3c90*/  FMUL.FTZ R0, R61, c[0x0][0x2ec] ;  /* 0x0000bb003d007a20 */ /* 0x002fce0000410000 */
[----:B------:R-:W-:Y:S08]  /*3ca0*/  MUFU.TANH R88, R32 ;  /* 0x0000002000587308 */ /* 0x000ff00000002400 */
[----:B------:R1:W-:Y:S02]  /*3cb0*/  MUFU.TANH R99, R0 ;  /* 0x0000000000637308 */ /* 0x0003e40000002400 */
        /* <DEDUP_REMOVED lines=12> */
[----:B-1----:R-:W-:Y:S01]  /*3d80*/  IMAD.IADD R0, R156, 0x1, R3 ;  /* 0x000000019c007824 */ /* 0x002fe200078e0203 */
[----:B------:R-:W-:-:S03]  /*3d90*/  IADD3 R3, R41, -c[0x0][0x2e4], -R42 ;  /* 0x8000b90029037a10 */ /* 0x000fc60007ffe82a */
[C---:B------:R-:W-:Y:S01]  /*3da0*/  IMAD.IADD R7, R0.reuse, 0x1, R14 ;  /* 0x0000000100077824 */ /* 0x040fe200078e020e */
[C---:B------:R-:W-:Y:S01]  /*3db0*/  IADD3 R6, R0.reuse, 0x8, RZ ;  /* 0x0000000800067810 */ /* 0x040fe20007ffe0ff */
[C---:B------:R-:W-:Y:S01]  /*3dc0*/  IMAD.IADD R13, R0.reuse, 0x1, R3 ;  /* 0x00000001000d7824 */ /* 0x040fe200078e0203 */
[C---:B------:R-:W-:Y:S02]  /*3dd0*/  IADD3 R5, R0.reuse, 0x40, RZ ;  /* 0x0000004000057810 */ /* 0x040fe40007ffe0ff */
[----:B------:R-:W-:Y:S01]  /*3de0*/  IADD3 R0, R0, 0x48, RZ ;  /* 0x0000004800007810 */ /* 0x000fe20007ffe0ff */
[----:B------:R-:W-:Y:S01]  /*3df0*/  IMAD.IADD R12, R3, 0x1, R6 ;  /* 0x00000001030c7824 */ /* 0x000fe200078e0206 */
[----:B------:R-:W-:Y:S01]  /*3e00*/  IMNMX R210, R7, R41, PT ;  /* 0x0000002907d27217 */ /* 0x000fe20003800200 */
[C-C-:B------:R-:W-:Y:S01]  /*3e10*/  IMAD.IADD R9, R3.reuse, 0x1, R5.reuse ;  /* 0x0000000103097824 */ /* 0x140fe200078e0205 */
[----:B------:R-:W-:Y:S01]  /*3e20*/  IMNMX R206, RZ, R13, !PT ;  /* 0x0000000dffce7217 */ /* 0x000fe20007800200 */
[--C-:B------:R-:W-:Y:S01]  /*3e30*/  IMAD.IADD R8, R3, 0x1, R0.reuse ;  /* 0x0000000103087824 */ /* 0x100fe200078e0200 */
[----:B------:R-:W-:Y:S01]  /*3e40*/  IMNMX R205, RZ, R12, !PT ;  /* 0x0000000cffcd7217 */ /* 0x000fe20007800200 */
[----:B------:R-:W-:Y:S01]  /*3e50*/  IMAD.IADD R0, R14, 0x1, R0 ;  /* 0x000000010e007824 */ /* 0x000fe200078e0200 */
[----:B------:R-:W-:Y:S01]  /*3e60*/  IMNMX R204, RZ, R9, !PT ;  /* 0x00000009ffcc7217 */ /* 0x000fe20007800200 */
[----:B------:R-:W-:Y:S01]  /*3e70*/  FMUL.FTZ R3, R66, c[0x0][0x2ec] ;  /* 0x0000bb0042037a20 */ /* 0x000fe20000410000 */
[----:B------:R-:W-:Y:S01]  /*3e80*/  IMNMX R203, RZ, R8, !PT ;  /* 0x00000008ffcb7217 */ /* 0x000fe20007800200 */
[----:B------:R-:W-:Y:S01]  /*3e90*/  IMAD.IADD R5, R14, 0x1, R5 ;  /* 0x000000010e057824 */ /* 0x000fe200078e0205 */
[----:B------:R-:W-:Y:S01]  /*3ea0*/  IMNMX R207, R0, R41, PT ;  /* 0x0000002900cf7217 */ /* 0x000fe20003800200 */
[----:B------:R1:W1:Y:S01]  /*3eb0*/  MUFU.TANH R69, R3 ;  /* 0x0000000300457308 */ /* 0x0002620000002400 */
[----:B------:R-:W-:-:S02]  /*3ec0*/  IMAD R0, R40, 0x40, R238 ;  /* 0x0000004028007824 */ /* 0x000fc400078e02ee */
[----:B------:R-:W-:Y:S01]  /*3ed0*/  IMAD.IADD R6, R14, 0x1, R6 ;  /* 0x000000010e067824 */ /* 0x000fe200078e0206 */
[-C--:B------:R-:W-:Y:S01]  /*3ee0*/  IMNMX R208, R5, R41.reuse, PT ;  /* 0x0000002905d07217 */ /* 0x080fe20003800200 */
[----:B------:R-:W-:Y:S01]  /*3ef0*/  FMUL.FTZ R5, R70, c[0x0][0x2ec] ;  /* 0x0000bb0046057a20 */ /* 0x000fe20000410000 */
[----:B------:R-:W-:Y:S01]  /*3f00*/  IADD3 R8, R0, 0x8, RZ ;  /* 0x0000000800087810 */ /* 0x000fe20007ffe0ff */
[----:B------:R-:W-:Y:S01]  /*3f10*/  HMMA.16816.F32.BF16 R12, R28, R34, R52 ;  /* 0x000000221c0c723c */ /* 0x000fe20000041834 */
[----:B------:R-:W-:Y:S01]  /*3f20*/  IMNMX R209, R6, R41, PT ;  /* 0x0000002906d17217 */ /* 0x000fe20003800200 */
[----:B------:R-:W-:Y:S01]  /*3f30*/  FMUL.FTZ R6, R71, c[0x0][0x2ec] ;  /* 0x0000bb0047067a20 */ /* 0x000fe20000410000 */
[C---:B------:R-:W-:Y:S01]  /*3f40*/  IADD3 R7, R0.reuse, 0x9, RZ ;  /* 0x0000000900077810 */ /* 0x040fe20007ffe0ff */
[----:B------:R2:W-:Y:S01]  /*3f50*/  MUFU.TANH R75, R5 ;  /* 0x00000005004b7308 */ /* 0x0005e20000002400 */
[----:B------:R-:W-:-:S03]  /*3f60*/  IADD3 R9, R0, 0x19, RZ ;  /* 0x0000001900097810 */ /* 0x000fc60007ffe0ff */
[----:B------:R-:W-:Y:S01]  /*3f70*/  HMMA.16816.F32.BF16 R32, R20, R34, R44 ;  /* 0x000000221420723c */ /* 0x000fe2000004182c */
[----:B-1----:R-:W-:-:S03]  /*3f80*/  FMUL.FTZ R3, R67, c[0x0][0x2ec] ;  /* 0x0000bb0043037a20 */ /* 0x002fc60000410000 */
[----:B------:R1:W-:Y:S08]  /*3f90*/  MUFU.TANH R90, R6 ;  /* 0x00000006005a7308 */ /* 0x0003f00000002400 */
[----:B------:R3:W-:Y:S01]  /*3fa0*/  MUFU.TANH R68, R3 ;  /* 0x0000000300447308 */ /* 0x0007e20000002400 */
[----:B--2---:R-:W-:-:S03]  /*3fb0*/  IADD3 R5, R0, 0x11, RZ ;  /* 0x0000001100057810 */ /* 0x004fc60007ffe0ff */
[----:B------:R-:W-:Y:S01]  /*3fc0*/  FMUL.FTZ R11, R12, c[0x0][0x2ec] ;  /* 0x0000bb000c0b7a20 */ /* 0x000fe20000410000 */
[----:B------:R-:W-:Y:S01]  /*3fd0*/  ISETP.GE.AND P4, PT, R5, R210, PT ;  /* 0x000000d20500720c */ /* 0x000fe20003f86270 */
[----:B------:R-:W-:Y:S01]  /*3fe0*/  FMUL.FTZ R14, R14, c[0x0][0x2ec] ;  /* 0x0000bb000e0e7a20 */ /* 0x000fe20000410000 */
[C---:B-1----:R-:W-:Y:S01]  /*3ff0*/  IADD3 R6, R0.reuse, 0x10, RZ ;  /* 0x0000001000067810 */ /* 0x042fe20007ffe0ff */
[----:B------:R1:W-:Y:S01]  /*4000*/  MUFU.TANH R70, R11 ;  /* 0x0000000b00467308 */ /* 0x0003e20000002400 */
[----:B---3--:R-:W-:-:S07]  /*4010*/  IADD3 R3, R0, 0x1, RZ ;  /* 0x0000000100037810 */ /* 0x008fce0007ffe0ff */
[----:B------:R-:W-:Y:S01]  /*4020*/  MUFU.TANH R66, R14 ;  /* 0x0000000e00427308 */ /* 0x000fe20000002400 */
[C---:B------:R-:W-:Y:S02]  /*4030*/  ISETP.GE.AND P0, PT, R3.reuse, R207, PT ;  /* 0x000000cf0300720c */ /* 0x040fe40003f06270 */
[C---:B------:R-:W-:Y:S02]  /*4040*/  ISETP.GE.AND P1, PT, R3.reuse, R208, PT ;  /* 0x000000d00300720c */ /* 0x040fe40003f26270 */
[----:B------:R-:W-:Y:S01]  /*4050*/  ISETP.LT.OR P0, PT, R3, R203, P0 ;  /* 0x000000cb0300720c */ /* 0x000fe20000701670 */
[----:B-1----:R-:W-:Y:S01]  /*4060*/  FMUL.FTZ R11, R13, c[0x0][0x2ec] ;  /* 0x0000bb000d0b7a20 */ /* 0x002fe20000410000 */
[C---:B------:R-:W-:Y:S02]  /*4070*/  ISETP.GE.AND P3, PT, R3.reuse, R210, PT ;  /* 0x000000d20300720c */ /* 0x040fe40003f66270 */
[----:B------:R-:W-:Y:S01]  /*4080*/  P2R R10, PR, RZ, 0x1 ;  /* 0x00000001ff0a7803 */ /* 0x000fe20000000000 */
[----:B------:R1:W-:Y:S01]  /*4090*/  MUFU.TANH R67, R11 ;  /* 0x0000000b00437308 */ /* 0x0003e20000002400 */
[----:B------:R-:W-:-:S02]  /*40a0*/  ISETP.GE.AND P2, PT, R3, R209, PT ;  /* 0x000000d10300720c */ /* 0x000fc40003f46270 */
[----:B------:R-:W-:Y:S02]  /*40b0*/  ISETP.GE.AND P0, PT, R0, R210, PT ;  /* 0x000000d20000720c */ /* 0x000fe40003f06270 */
[C---:B------:R-:W-:Y:S02]  /*40c0*/  ISETP.LT.OR P6, PT, R3.reuse, R204, P1 ;  /* 0x000000cc0300720c */ /* 0x040fe40000fc1670 */
[CC--:B------:R-:W-:Y:S02]  /*40d0*/  ISETP.LT.OR P3, PT, R3.reuse, R206.reuse, P3 ;  /* 0x000000ce0300720c */ /* 0x0c0fe40001f61670 */
[----:B------:R-:W-:Y:S01]  /*40e0*/  ISETP.LT.OR P5, PT, R3, R205, P2 ;  /* 0x000000cd0300720c */ /* 0x000fe200017a1670 */
[----:B------:R-:W-:Y:S01]  /*40f0*/  FMUL.FTZ R3, R36, c[0x0][0x2ec] ;  /* 0x0000bb0024037a20 */ /* 0x000fe20000410000 */
[----:B------:R-:W-:Y:S01]  /*4100*/  ISETP.LT.OR P1, PT, R0, R206, P0 ;  /* 0x000000ce0000720c */ /* 0x000fe20000721670 */
[C---:B------:R-:W-:Y:S01]  /*4110*/  HMMA.16816.F32.BF16 R36, R24.reuse, R76, R116 ;  /* 0x0000004c1824723c */ /* 0x040fe20000041874 */
[-C--:B------:R-:W-:Y:S01]  /*4120*/  ISETP.GE.AND P0, PT, R8, R210.reuse, PT ;  /* 0x000000d20800720c */ /* 0x080fe20003f06270 */
[----:B------:R2:W3:Y:S01]  /*4130*/  MUFU.TANH R72, R3 ;  /* 0x0000000300487308 */ /* 0x0004e20000002400 */
[----:B------:R-:W-:Y:S01]  /*4140*/  ISETP.GE.AND P2, PT, R7, R210, PT ;  /* 0x000000d20700720c */ /* 0x000fe20003f46270 */
[----:B-1----:R-:W-:Y:S01]  /*4150*/  FMUL.FTZ R11, R15, c[0x0][0x2ec] ;  /* 0x0000bb000f0b7a20 */ /* 0x002fe20000410000 */
[----:B------:R-:W-:Y:S01]  /*4160*/  FSEL R48, R152, -INF , !P1 ;  /* 0xff80000098307808 */ /* 0x000fe20004800000 */
[----:B------:R-:W1:Y:S01]  /*4170*/  LDSM.16.M88.4 R12, [R193+0x1800] ;  /* 0x00180000c10c783b */ /* 0x000e620000000200 */
[----:B------:R-:W-:Y:S01]  /*4180*/  ISETP.LT.OR P0, PT, R8, R206, P0 ;  /* 0x000000ce0800720c */ /* 0x000fe20000701670 */
[----:B------:R-:W-:Y:S01]  /*4190*/  HMMA.16816.F32.BF16 R24, R24, R78, R108 ;  /* 0x0000004e1818723c */ /* 0x000fe2000004186c */
[----:B------:R-:W-:Y:S01]  /*41a0*/  ISETP.GE.AND P1, PT, R6, R210, PT ;  /* 0x000000d20600720c */ /* 0x000fe20003f26270 */
[----:B------:R3:W1:Y:S01]  /*41b0*/  MUFU.TANH R87, R11 ;  /* 0x0000000b00577308 */ /* 0x0006620000002400 */
[----:B------:R-:W-:Y:S01]  /*41c0*/  ISETP.LT.OR P2, PT, R7, R206, P2 ;  /* 0x000000ce0700720c */ /* 0x000fe20001741670 */
[----:B------:R-:W-:-:S04]  /*41d0*/  DEPBAR.LE SB0, 0x0 ;  /* 0x000080000000791a */ /* 0x000fc80000000000 */
[----:B----4-:R-:W-:Y:S02]  /*41e0*/  FSEL R50, R150, -INF , !P0 ;  /* 0xff80000096327808 */ /* 0x010fe40004000000 */
[----:B--2---:R-:W-:Y:S02]  /*41f0*/  IADD3 R3, R0, 0x18, RZ ;  /* 0x0000001800037810 */ /* 0x004fe40007ffe0ff */
[----:B------:R-:W-:Y:S01]  /*4200*/  FSEL R49, R151, -INF , !P3 ;  /* 0xff80000097317808 */ /* 0x000fe20005800000 */
[----:B------:R-:W-:Y:S01]  /*4210*/  BAR.SYNC.DEFER_BLOCKING 0x0 ;  /* 0x0000000000007b1d */ /* 0x000fe20000010000 */
[----:B------:R-:W-:Y:S02]  /*4220*/  ISETP.GE.AND P0, PT, R3, R210, PT ;  /* 0x000000d20300720c */ /* 0x000fe40003f06270 */
[----:B------:R-:W-:Y:S02]  /*4230*/  ISETP.LT.OR P1, PT, R6, R206, P1 ;  /* 0x000000ce0600720c */ /* 0x000fe40000f21670 */
[----:B------:R-:W-:Y:S01]  /*4240*/  ISETP.GE.AND P3, PT, R9, R210, PT ;  /* 0x000000d20900720c */ /* 0x000fe20003f66270 */
[----:B---3--:R-:W-:Y:S01]  /*4250*/  FMUL.FTZ R11, R16, c[0x0][0x2ec] ;  /* 0x0000bb00100b7a20 */ /* 0x008fe20000410000 */
[----:B------:R-:W-:-:S02]  /*4260*/  FSEL R53, R149, -INF , !P2 ;  /* 0xff80000095357808 */ /* 0x000fc40005000000 */
[-C--:B------:R-:W-:Y:S01]  /*4270*/  ISETP.LT.OR P2, PT, R5, R206.reuse, P4 ;  /* 0x000000ce0500720c */ /* 0x080fe20002741670 */
[----:B------:R2:W-:Y:S01]  /*4280*/  MUFU.TANH R73, R11 ;  /* 0x0000000b00497308 */ /* 0x0005e20000002400 */
[----:B------:R-:W-:Y:S02]  /*4290*/  FSEL R54, R148, -INF , !P1 ;  /* 0xff80000094367808 */ /* 0x000fe40004800000 */
[-C--:B------:R-:W-:Y:S02]  /*42a0*/  ISETP.LT.OR P0, PT, R3, R206.reuse, P0 ;  /* 0x000000ce0300720c */ /* 0x080fe40000701670 */
[----:B------:R-:W-:Y:S02]  /*42b0*/  ISETP.LT.OR P1, PT, R9, R206, P3 ;  /* 0x000000ce0900720c */ /* 0x000fe40001f21670 */
[----:B------:R-:W-:Y:S02]  /*42c0*/  ISETP.GE.AND P4, PT, R8, R209, PT ;  /* 0x000000d10800720c */ /* 0x000fe40003f86270 */
[----:B-----5:R-:W-:-:S02]  /*42d0*/  FSEL R60, R147, -INF , !P2 ;  /* 0xff800000933c7808 */ /* 0x020fc40005000000 */
[----:B------:R-:W-:Y:S02]  /*42e0*/  ISETP.GE.AND P2, PT, R8, R208, PT ;  /* 0x000000d00800720c */ /* 0x000fe40003f46270 */
[----:B------:R-:W-:Y:S02]  /*42f0*/  FSEL R97, R146, -INF , !P0 ;  /* 0xff80000092617808 */ /* 0x000fe40004000000 */
[----:B------:R-:W-:Y:S01]  /*4300*/  ISETP.GE.AND P0, PT, R8, R207, PT ;  /* 0x000000cf0800720c */ /* 0x000fe20003f06270 */
[----:B--2---:R-:W-:Y:S01]  /*4310*/  FMUL.FTZ R11, R17, c[0x0][0x2ec] ;  /* 0x0000bb00110b7a20 */ /* 0x004fe20000410000 */
[----:B------:R-:W-:Y:S02]  /*4320*/  FSEL R98, R144, -INF , !P1 ;  /* 0xff80000090627808 */ /* 0x000fe40004800000 */
[----:B------:R-:W-:Y:S01]  /*4330*/  ISETP.GE.AND P1, PT, R0, R209, PT ;  /* 0x000000d10000720c */ /* 0x000fe20003f26270 */
[----:B------:R2:W-:Y:S01]  /*4340*/  MUFU.TANH R71, R11 ;  /* 0x0000000b00477308 */ /* 0x0005e20000002400 */
[----:B------:R-:W-:-:S02]  /*4350*/  ISETP.LT.OR P3, PT, R8, R205, P4 ;  /* 0x000000cd0800720c */ /* 0x000fc40002761670 */
[C---:B------:R-:W-:Y:S02]  /*4360*/  ISETP.LT.OR P4, PT, R8.reuse, R204, P2 ;  /* 0x000000cc0800720c */ /* 0x040fe40001781670 */
[----:B------:R-:W-:Y:S02]  /*4370*/  ISETP.LT.OR P2, PT, R8, R203, P0 ;  /* 0x000000cb0800720c */ /* 0x000fe40000741670 */
[----:B------:R-:W-:Y:S02]  /*4380*/  ISETP.LT.OR P0, PT, R0, R205, P1 ;  /* 0x000000cd0000720c */ /* 0x000fe40000f01670 */
[----:B------:R-:W-:Y:S02]  /*4390*/  P2R R8, PR, RZ, 0x4 ;  /* 0x00000004ff087803 */ /* 0x000fe40000000000 */
[----:B------:R-:W-:Y:S02]  /*43a0*/  FSEL R47, R145, -INF , !P0 ;  /* 0xff800000912f7808 */ /* 0x000fe40004000000 */
[----:B------:R-:W-:-:S02]  /*43b0*/  ISETP.GE.AND P0, PT, R7, R209, PT ;  /* 0x000000d10700720c */ /* 0x000fc40003f06270 */
[----:B------:R-:W-:Y:S01]  /*43c0*/  ISETP.GE.AND P1, PT, R6, R209, PT ;  /* 0x000000d10600720c */ /* 0x000fe20003f26270 */
[----:B--2---:R-:W-:Y:S01]  /*43d0*/  FMUL.FTZ R11, R32, c[0x0][0x2ec] ;  /* 0x0000bb00200b7a20 */ /* 0x004fe20000410000 */
[----:B------:R-:W-:Y:S02]  /*43e0*/  ISETP.LT.OR P2, PT, R7, R205, P0 ;  /* 0x000000cd0700720c */ /* 0x000fe40000741670 */
[C---:B------:R-:W-:Y:S01]  /*43f0*/  ISETP.GE.AND P0, PT, R5.reuse, R209, PT ;  /* 0x000000d10500720c */ /* 0x040fe20003f06270 */
[----:B------:R-:W-:Y:S01]  /*4400*/  MUFU.TANH R65, R11 ;  /* 0x0000000b00417308 */ /* 0x000fe20000002400 */
[-C--:B------:R-:W-:Y:S02]  /*4410*/  ISETP.LT.OR P1, PT, R6, R205.reuse, P1 ;  /* 0x000000cd0600720c */ /* 0x080fe40000f21670 */
[----:B------:R-:W-:Y:S02]  /*4420*/  ISETP.LT.OR P0, PT, R5, R205, P0 ;  /* 0x000000cd0500720c */ /* 0x000fe40000701670 */
[----:B------:R-:W-:-:S02]  /*4430*/  FSEL R62, R123, -INF , !P2 ;  /* 0xff8000007b3e7808 */ /* 0x000fc40005000000 */
[-C--:B------:R-:W-:Y:S02]  /*4440*/  ISETP.GE.AND P2, PT, R3, R209.reuse, PT ;  /* 0x000000d10300720c */ /* 0x080fe40003f46270 */
[----:B------:R-:W-:Y:S02]  /*4450*/  FSEL R128, R122, -INF , !P1 ;  /* 0xff8000007a807808 */ /* 0x000fe40004800000 */
[----:B------:R-:W-:Y:S02]  /*4460*/  FSEL R129, R121, -INF , !P0 ;  /* 0xff80000079817808 */ /* 0x000fe40004000000 */
[----:B------:R-:W-:Y:S02]  /*4470*/  ISETP.GE.AND P1, PT, R9, R209, PT ;  /* 0x000000d10900720c */ /* 0x000fe40003f26270 */
[----:B------:R-:W-:Y:S02]  /*4480*/  ISETP.GE.AND P0, PT, R0, R208, PT ;  /* 0x000000d00000720c */ /* 0x000fe40003f06270 */
[----:B------:R-:W-:-:S02]  /*4490*/  ISETP.LT.OR P2, PT, R3, R205, P2 ;  /* 0x000000cd0300720c */ /* 0x000fc40001741670 */
[----:B------:R-:W-:Y:S02]  /*44a0*/  ISETP.LT.OR P1, PT, R9, R205, P1 ;  /* 0x000000cd0900720c */ /* 0x000fe40000f21670 */
[----:B------:R-:W-:Y:S02]  /*44b0*/  ISETP.LT.OR P0, PT, R0, R204, P0 ;  /* 0x000000cc0000720c */ /* 0x000fe40000701670 */
[----:B------:R-:W-:Y:S02]  /*44c0*/  FSEL R130, R120, -INF , !P2 ;  /* 0xff80000078827808 */ /* 0x000fe40005000000 */
[----:B------:R-:W-:Y:S02]  /*44d0*/  FSEL R131, R115, -INF , !P1 ;  /* 0xff80000073837808 */ /* 0x000fe40004800000 */
[----:B------:R-:W-:Y:S02]  /*44e0*/  ISETP.GE.AND P2, PT, R7, R207, PT ;  /* 0x000000cf0700720c */ /* 0x000fe40003f46270 */
[----:B------:R-:W-:-:S02]  /*44f0*/  FSEL R41, R114, -INF , !P0 ;  /* 0xff80000072297808 */ /* 0x000fc40004000000 */
[CC--:B------:R-:W-:Y:S02]  /*4500*/  ISETP.GE.AND P1, PT, R6.reuse, R208.reuse, PT ;  /* 0x000000d00600720c */ /* 0x0c0fe40003f26270 */
[----:B------:R-:W-:Y:S02]  /*4510*/  ISETP.GE.AND P0, PT, R6, R207, PT ;  /* 0x000000cf0600720c */ /* 0x000fe40003f06270 */
[----:B------:R-:W-:Y:S02]  /*4520*/  FSEL R52, R143, -INF , !P5 ;  /* 0xff8000008f347808 */ /* 0x000fe40006800000 */
[----:B------:R-:W-:Y:S02]  /*4530*/  FSEL R61, R142, -INF , !P3 ;  /* 0xff8000008e3d7808 */ /* 0x000fe40005800000 */
[C---:B------:R-:W-:Y:S02]  /*4540*/  ISETP.GE.AND P3, PT, R7.reuse, R208, PT ;  /* 0x000000d00700720c */ /* 0x040fe40003f66270 */
[----:B------:R-:W-:-:S02]  /*4550*/  ISETP.LT.OR P5, PT, R7, R203, P2 ;  /* 0x000000cb0700720c */ /* 0x000fc400017a1670 */
[C---:B------:R-:W-:Y:S02]  /*4560*/  ISETP.LT.OR P2, PT, R6.reuse, R204, P1 ;  /* 0x000000cc0600720c */ /* 0x040fe40000f41670 */
[----:B------:R-:W-:Y:S02]  /*4570*/  ISETP.LT.OR P0, PT, R6, R203, P0 ;  /* 0x000000cb0600720c */ /* 0x000fe40000701670 */
[----:B------:R-:W-:Y:S02]  /*4580*/  ISETP.GE.AND P1, PT, R5, R208, PT ;  /* 0x000000d00500720c */ /* 0x000fe40003f26270 */
[----:B------:R-:W-:Y:S02]  /*4590*/  ISETP.LT.OR P3, PT, R7, R204, P3 ;  /* 0x000000cc0700720c */ /* 0x000fe40001f61670 */
[----:B------:R-:W-:Y:S02]  /*45a0*/  P2R R7, PR, RZ, 0x1 ;  /* 0x00000001ff077803 */ /* 0x000fe40000000000 */
[----:B------:R-:W-:-:S02]  /*45b0*/  ISETP.GE.AND P0, PT, R3, R208, PT ;  /* 0x000000d00300720c */ /* 0x000fc40003f06270 */
[-C--:B------:R-:W-:Y:S02]  /*45c0*/  ISETP.LT.OR P1, PT, R5, R204.reuse, P1 ;  /* 0x000000cc0500720c */ /* 0x080fe40000f21670 */
[----:B------:R-:W-:Y:S02]  /*45d0*/  ISETP.LT.OR P0, PT, R3, R204, P0 ;  /* 0x000000cc0300720c */ /* 0x000fe40000701670 */
[----:B------:R-:W-:Y:S02]  /*45e0*/  FSEL R74, R95, -INF , !P1 ;  /* 0xff8000005f4a7808 */ /* 0x000fe40004800000 */
[----:B------:R-:W-:Y:S02]  /*45f0*/  ISETP.GE.AND P1, PT, R9, R208, PT ;  /* 0x000000d00900720c */ /* 0x000fe40003f26270 */
[----:B------:R-:W-:Y:S02]  /*4600*/  P2R R6, PR, RZ, 0x20 ;  /* 0x00000020ff067803 */ /* 0x000fe40000000000 */
[----:B------:R-:W-:-:S02]  /*4610*/  FSEL R85, R85, -INF , !P0 ;  /* 0xff80000055557808 */ /* 0x000fc40004000000 */
[----:B------:R-:W-:Y:S01]  /*4620*/  ISETP.NE.AND P5, PT, R10, RZ, PT ;  /* 0x000000ff0a00720c */ /* 0x000fe20003fa5270 */
[----:B------:R-:W-:Y:S01]  /*4630*/  FMUL.FTZ R10, R33, c[0x0][0x2ec] ;  /* 0x0000bb00210a7a20 */ /* 0x000fe20000410000 */
[----:B------:R-:W-:Y:S02]  /*4640*/  FSEL R55, R96, -INF , !P2 ;  /* 0xff80000060377808 */ /* 0x000fe40005000000 */
[-C--:B------:R-:W-:Y:S01]  /*4650*/  ISETP.GE.AND P0, PT, R0, R207.reuse, PT ;  /* 0x000000cf0000720c */ /* 0x080fe20003f06270 */
[----:B------:R2:W3:Y:S01]  /*4660*/  MUFU.TANH R64, R10 ;  /* 0x0000000a00407308 */ /* 0x0004e20000002400 */
[----:B------:R-:W-:Y:S02]  /*4670*/  ISETP.LT.OR P1, PT, R9, R204, P1 ;  /* 0x000000cc0900720c */ /* 0x000fe40000f21670 */
[----:B------:R-:W-:Y:S02]  /*4680*/  ISETP.GE.AND P2, PT, R5, R207, PT ;  /* 0x000000cf0500720c */ /* 0x000fe40003f46270 */
[----:B------:R-:W-:-:S02]  /*4690*/  FSEL R42, R112, -INF , !P6 ;  /* 0xff800000702a7808 */ /* 0x000fc40007000000 */
[-C--:B------:R-:W-:Y:S02]  /*46a0*/  ISETP.LT.OR P0, PT, R0, R203.reuse, P0 ;  /* 0x000000cb0000720c */ /* 0x080fe40000701670 */
[----:B------:R-:W-:Y:S02]  /*46b0*/  FSEL R84, R84, -INF , !P1 ;  /* 0xff80000054547808 */ /* 0x000fe40004800000 */
[----:B------:R-:W-:Y:S01]  /*46c0*/  ISETP.LT.OR P6, PT, R5, R203, P2 ;  /* 0x000000cb0500720c */ /* 0x000fe200017c1670 */
[----:B------:R-:W-:Y:S01]  /*46d0*/  FMUL.FTZ R5, R19, c[0x0][0x2ec] ;  /* 0x0000bb0013057a20 */ /* 0x000fe20000410000 */
[-C--:B------:R-:W-:Y:S02]  /*46e0*/  ISETP.GE.AND P1, PT, R3, R207.reuse, PT ;  /* 0x000000cf0300720c */ /* 0x080fe40003f26270 */
[----:B------:R-:W-:Y:S01]  /*46f0*/  FSEL R43, R113, -INF , !P4 ;  /* 0xff800000712b7808 */ /* 0x000fe20006000000 */
[----:B--2---:R-:W-:Y:S01]  /*4700*/  FMUL.FTZ R10, R18, c[0x0][0x2ec] ;  /* 0x0000bb00120a7a20 */ /* 0x004fe20000410000 */
[----:B------:R-:W-:Y:S01]  /*4710*/  FSEL R40, R94, -INF , !P0 ;  /* 0xff8000005e287808 */ /* 0x000fe20004000000 */
[----:B-1----:R-:W-:Y:S01]  /*4720*/  HMMA.16816.F32.BF16 R16, R28, R12, R80 ;  /* 0x0000000c1c10723c */ /* 0x002fe20000041850 */
[----:B------:R-:W-:Y:S01]  /*4730*/  ISETP.GE.AND P0, PT, R9, R207, PT ;  /* 0x000000cf0900720c */ /* 0x000fe20003f06270 */
[----:B------:R1:W-:Y:S01]  /*4740*/  MUFU.TANH R63, R5 ;  /* 0x00000005003f7308 */ /* 0x0003e20000002400 */
[----:B------:R-:W-:-:S02]  /*4750*/  ISETP.LT.OR P4, PT, R3, R203, P1 ;  /* 0x000000cb0300720c */ /* 0x000fc40000f81670 */
[----:B------:R-:W-:Y:S02]  /*4760*/  IADD3 R3, R0, 0x20, RZ ;  /* 0x0000002000037810 */ /* 0x000fe40007ffe0ff */
[----:B------:R-:W-:Y:S01]  /*4770*/  FSEL R44, R99, -INF , !P3 ;  /* 0xff800000632c7808 */ /* 0x000fe20005800000 */
[----:B------:R-:W-:Y:S01]  /*4780*/  HMMA.16816.F32.BF16 R28, R28, R14, R56 ;  /* 0x0000000e1c1c723c */ /* 0x000fe20000041838 */
[----:B------:R-:W-:Y:S01]  /*4790*/  ISETP.LT.OR P3, PT, R9, R203, P0 ;  /* 0x000000cb0900720c */ /* 0x000fe20000761670 */
[----:B------:R-:W2:Y:S01]  /*47a0*/  MUFU.TANH R51, R10 ;  /* 0x0000000a00337308 */ /* 0x000ea20000002400 */
[C---:B------:R-:W-:Y:S02]  /*47b0*/  ISETP.GE.AND P0, PT, R3.reuse, R210, PT ;  /* 0x000000d20300720c */ /* 0x040fe40003f06270 */
[----:B------:R-:W-:Y:S02]  /*47c0*/  FSEL R33, R92, -INF , !P5 ;  /* 0xff8000005c217808 */ /* 0x000fe40006800000 */
[----:B------:R-:W-:-:S02]  /*47d0*/  ISETP.LT.OR P5, PT, R3, R206, P0 ;  /* 0x000000ce0300720c */ /* 0x000fc400007a1670 */
[----:B------:R-:W-:Y:S01]  /*47e0*/  ISETP.NE.AND P2, PT, R8, RZ, PT ;  /* 0x000000ff0800720c */ /* 0x000fe20003f45270 */
[----:B-1----:R-:W-:Y:S01]  /*47f0*/  FMUL.FTZ R5, R34, c[0x0][0x2ec] ;  /* 0x0000bb0022057a20 */ /* 0x002fe20000410000 */
[----:B------:R-:W-:Y:S02]  /*4800*/  ISETP.NE.AND P1, PT, R6, RZ, PT ;  /* 0x000000ff0600720c */ /* 0x000fe40003f25270 */
[----:B------:R-:W-:Y:S01]  /*4810*/  ISETP.NE.AND P0, PT, R7, RZ, PT ;  /* 0x000000ff0700720c */ /* 0x000fe20003f05270 */
[----:B------:R1:W-:Y:S01]  /*4820*/  MUFU.TANH R46, R5 ;  /* 0x00000005002e7308 */ /* 0x0003e20000002400 */
[----:B------:R-:W-:Y:S01]  /*4830*/  FSEL R34, R93, -INF , !P2 ;  /* 0xff8000005d227808 */ /* 0x000fe20005000000 */
[----:B------:R-:W-:Y:S01]  /*4840*/  FMUL.FTZ R6, R16, c[0x0][0x2ec] ;  /* 0x0000bb0010067a20 */ /* 0x000fe20000410000 */
[----:B------:R-:W-:Y:S01]  /*4850*/  FSEL R69, R69, -INF , !P0 ;  /* 0xff80000045457808 */ /* 0x000fe20004000000 */
[----:B------:R-:W-:Y:S01]  /*4860*/  FMUL.FTZ R17, R17, c[0x0][0x2ec] ;  /* 0x0000bb0011117a20 */ /* 0x000fe20000410000 */
[C---:B------:R-:W-:Y:S01]  /*4870*/  ISETP.GE.AND P2, PT, R3.reuse, R209, PT ;  /* 0x000000d10300720c */ /* 0x040fe20003f46270 */
[----:B------:R-:W-:Y:S01]  /*4880*/  FMUL.FTZ R18, R18, c[0x0][0x2ec] ;  /* 0x0000bb0012127a20 */ /* 0x000fe20000410000 */
[C---:B------:R-:W-:Y:S01]  /*4890*/  ISETP.GE.AND P0, PT, R3.reuse, R207, PT ;  /* 0x000000cf0300720c */ /* 0x040fe20003f06270 */
[----:B------:R4:W-:Y:S01]  /*48a0*/  MUFU.TANH R32, R6 ;  /* 0x0000000600207308 */ /* 0x0009e20000002400 */
[C---:B------:R-:W-:Y:S01]  /*48b0*/  ISETP.LT.OR P2, PT, R3.reuse, R205, P2 ;  /* 0x000000cd0300720c */ /* 0x040fe20001741670 */
[----:B------:R-:W-:Y:S01]  /*48c0*/  FMUL.FTZ R28, R28, c[0x0][0x2ec] ;  /* 0x0000bb001c1c7a20 */ /* 0x000fe20000410000 */
[----:B------:R-:W-:Y:S01]  /*48d0*/  ISETP.LT.OR P0, PT, R3, R203, P0 ;  /* 0x000000cb0300720c */ /* 0x000fe20000701670 */
[----:B------:R-:W-:Y:S01]  /*48e0*/  FMUL.FTZ R29, R29, c[0x0][0x2ec] ;  /* 0x0000bb001d1d7a20 */ /* 0x000fe20000410000 */
[----:B------:R-:W-:Y:S01]  /*48f0*/  P2R R8, PR, RZ, 0x4 ;  /* 0x00000004ff087803 */ /* 0x000fe20000000000 */
[----:B------:R-:W-:Y:S01]  /*4900*/  FMUL.FTZ R19, R19, c[0x0][0x2ec] ;  /* 0x0000bb0013137a20 */ /* 0x000fe20000410000 */
[----:B------:R-:W-:Y:S01]  /*4910*/  P2R R16, PR, RZ, 0x1 ;  /* 0x00000001ff107803 */ /* 0x000fe20000000000 */
[----:B-1----:R-:W-:Y:S01]  /*4920*/  FMUL.FTZ R5, R35, c[0x0][0x2ec] ;  /* 0x0000bb0023057a20 */ /* 0x002fe20000410000 */
[----:B------:R-:W-:Y:S01]  /*4930*/  FSEL R35, R91, -INF , !P1 ;  /* 0xff8000005b237808 */ /* 0x000fe20004800000 */
[----:B------:R-:W1:Y:S01]  /*4940*/  MUFU.TANH R28, R28 ;  /* 0x0000001c001c7308 */ /* 0x000e620000002400 */
[----:B------:R-:W-:Y:S01]  /*4950*/  ISETP.GE.AND P1, PT, R3, R208, PT ;  /* 0x000000d00300720c */ /* 0x000fe20003f26270 */
[----:B------:R-:W-:Y:S01]  /*4960*/  FMUL.FTZ R30, R30, c[0x0][0x2ec] ;  /* 0x0000bb001e1e7a20 */ /* 0x000fe20000410000 */
[----:B------:R-:W-:Y:S01]  /*4970*/  FSEL R104, R72, -INF , !P5 ;  /* 0xff80000048687808 */ /* 0x000fe20006800000 */
[----:B------:R-:W-:Y:S01]  /*4980*/  FMUL.FTZ R31, R31, c[0x0][0x2ec] ;  /* 0x0000bb001f1f7a20 */ /* 0x000fe20000410000 */
[----:B------:R-:W-:-:S02]  /*4990*/  ISETP.LT.OR P1, PT, R3, R204, P1 ;  /* 0x000000cc0300720c */ /* 0x000fc40000f21670 */
[C---:B------:R-:W-:Y:S01]  /*49a0*/  IADD3 R3, R0.reuse, 0x28, RZ ;  /* 0x0000002800037810 */ /* 0x040fe20007ffe0ff */
[----:B------:R5:W1:Y:S01]  /*49b0*/  MUFU.TANH R45, R5 ;  /* 0x00000005002d7308 */ /* 0x000a620000002400 */
[----:B------:R-:W-:Y:S02]  /*49c0*/  P2R R7, PR, RZ, 0x2 ;  /* 0x00000002ff077803 */ /* 0x000fe40000000000 */
[C---:B------:R-:W-:Y:S02]  /*49d0*/  ISETP.GE.AND P0, PT, R3.reuse, R210, PT ;  /* 0x000000d20300720c */ /* 0x040fe40003f06270 */
[----:B----4-:R-:W-:Y:S02]  /*49e0*/  IADD3 R6, R0, 0x29, RZ ;  /* 0x0000002900067810 */ /* 0x010fe40007ffe0ff */
[----:B------:R-:W-:Y:S01]  /*49f0*/  ISETP.LT.OR P0, PT, R3, R206, P0 ;  /* 0x000000ce0300720c */ /* 0x000fe20000701670 */
[----:B------:R-:W4:Y:S01]  /*4a00*/  MUFU.TANH R17, R17 ;  /* 0x0000001100117308 */ /* 0x000f220000002400 */
[----:B------:R-:W-:-:S02]  /*4a10*/  FSEL R75, R75, -INF , !P4 ;  /* 0xff8000004b4b7808 */ /* 0x000fc40006000000 */
[----:B------:R-:W-:Y:S02]  /*4a20*/  FSEL R123, R70, -INF , !P0 ;  /* 0xff800000467b7808 */ /* 0x000fe40004000000 */
[----:B------:R-:W-:Y:S02]  /*4a30*/  FSEL R68, R68, -INF , !P6 ;  /* 0xff80000044447808 */ /* 0x000fe40007000000 */
[----:B------:R-:W-:Y:S01]  /*4a40*/  ISETP.GE.AND P4, PT, R6, R210, PT ;  /* 0x000000d20600720c */ /* 0x000fe20003f86270 */
[----:B------:R-:W1:Y:S01]  /*4a50*/  MUFU.TANH R29, R29 ;  /* 0x0000001d001d7308 */ /* 0x000e620000002400 */
[----:B-----5:R-:W-:Y:S02]  /*4a60*/  IADD3 R5, R0, 0x21, RZ ;  /* 0x0000002100057810 */ /* 0x020fe40007ffe0ff */
[----:B------:R-:W-:Y:S02]  /*4a70*/  ISETP.NE.AND P6, PT, R8, RZ, PT ;  /* 0x000000ff0800720c */ /* 0x000fe40003fc5270 */
[C---:B------:R-:W-:Y:S01]  /*4a80*/  ISETP.GE.AND P2, PT, R5.reuse, R208, PT ;  /* 0x000000d00500720c */ /* 0x040fe20003f46270 */
[----:B------:R-:W-:Y:S01]  /*4a90*/  HMMA.16816.F32.BF16 R8, R20, R12, R36 ;  /* 0x0000000c1408723c */ /* 0x000fe20000041824 */
[C---:B------:R-:W-:Y:S01]  /*4aa0*/  ISETP.GE.AND P0, PT, R5.reuse, R207, PT ;  /* 0x000000cf0500720c */ /* 0x040fe20003f06270 */
[----:B------:R-:W-:Y:S01]  /*4ab0*/  MUFU.TANH R18, R18 ;  /* 0x0000001200127308 */ /* 0x000fe20000002400 */
[----:B------:R-:W-:-:S02]  /*4ac0*/  ISETP.LT.OR P5, PT, R5, R204, P2 ;  /* 0x000000cc0500720c */ /* 0x000fc400017a1670 */
[----:B------:R-:W-:Y:S02]  /*4ad0*/  ISETP.LT.OR P2, PT, R5, R203, P0 ;  /* 0x000000cb0500720c */ /* 0x000fe40000741670 */
[----:B------:R-:W-:Y:S01]  /*4ae0*/  ISETP.GE.AND P0, PT, R3, R209, PT ;  /* 0x000000d10300720c */ /* 0x000fe20003f06270 */
[----:B------:R-:W-:Y:S01]  /*4af0*/  HMMA.16816.F32.BF16 R20, R20, R14, R24 ;  /* 0x0000000e1414723c */ /* 0x000fe20000041818 */
[----:B------:R-:W-:Y:S01]  /*4b00*/  ISETP.GE.AND P1, PT, R5, R210, PT ;  /* 0x000000d20500720c */ /* 0x000fe20003f26270 */
[----:B------:R-:W-:Y:S01]  /*4b10*/  MUFU.TANH R19, R19 ;  /* 0x0000001300137308 */ /* 0x000fe20000002400 */
[----:B------:R-:W-:Y:S02]  /*4b20*/  ISETP.LT.OR P0, PT, R3, R205, P0 ;  /* 0x000000cd0300720c */ /* 0x000fe40000701670 */
[----:B------:R-:W-:Y:S02]  /*4b30*/  ISETP.LT.OR P1, PT, R5, R206, P1 ;  /* 0x000000ce0500720c */ /* 0x000fe40000f21670 */
[----:B------:R-:W-:-:S02]  /*4b40*/  FSEL R145, R66, -INF , !P0 ;  /* 0xff80000042917808 */ /* 0x000fc40004000000 */
[-C--:B------:R-:W-:Y:S01]  /*4b50*/  ISETP.GE.AND P0, PT, R6, R209.reuse, PT ;  /* 0x000000d10600720c */ /* 0x080fe20003f06270 */
[----:B------:R-:W-:Y:S01]  /*4b60*/  MUFU.TANH R30, R30 ;  /* 0x0000001e001e7308 */ /* 0x000fe20000002400 */
[----:B------:R-:W-:Y:S02]  /*4b70*/  FSEL R96, R90, -INF , !P3 ;  /* 0xff8000005a607808 */ /* 0x000fe40005800000 */
[----:B------:R-:W-:Y:S02]  /*4b80*/  ISETP.GE.AND P3, PT, R5, R209, PT ;  /* 0x000000d10500720c */ /* 0x000fe40003f66270 */
[----:B------:R-:W-:Y:S01]  /*4b90*/  FSEL R105, R86, -INF , !P1 ;  /* 0xff80000056697808 */ /* 0x000fe20004800000 */
[----:B------:R-:W-:Y:S01]  /*4ba0*/  FMUL.FTZ R8, R8, c[0x0][0x2ec] ;  /* 0x0000bb0008087a20 */ /* 0x000fe20000410000 */
[C---:B------:R-:W-:Y:S01]  /*4bb0*/  ISETP.LT.OR P1, PT, R6.reuse, R206, P4 ;  /* 0x000000ce0600720c */ /* 0x040fe20002721670 */
[----:B------:R-:W-:Y:S01]  /*4bc0*/  FMUL.FTZ R9, R9, c[0x0][0x2ec] ;  /* 0x0000bb0009097a20 */ /* 0x000fe20000410000 */
[-C--:B------:R-:W-:Y:S01]  /*4bd0*/  ISETP.LT.OR P0, PT, R6, R205.reuse, P0 ;  /* 0x000000cd0600720c */ /* 0x080fe20000701670 */
[----:B------:R5:W1:Y:S01]  /*4be0*/  MUFU.TANH R12, R8 ;  /* 0x00000008000c7308 */ /* 0x000a620000002400 */
[----:B------:R-:W-:Y:S01]  /*4bf0*/  ISETP.LT.OR P3, PT, R5, R205, P3 ;  /* 0x000000cd0500720c */ /* 0x000fe20001f61670 */
[----:B------:R-:W-:Y:S01]  /*4c00*/  FMUL.FTZ R10, R10, c[0x0][0x2ec] ;  /* 0x0000bb000a0a7a20 */ /* 0x000fe20000410000 */
[----:B------:R-:W-:Y:S01]  /*4c10*/  FSEL R139, R67, -INF , !P1 ;  /* 0xff800000438b7808 */ /* 0x000fe20004800000 */
[----:B------:R-:W-:Y:S01]  /*4c20*/  FMUL.FTZ R20, R20, c[0x0][0x2ec] ;  /* 0x0000bb0014147a20 */ /* 0x000fe20000410000 */
[----:B------:R-:W-:Y:S01]  /*4c30*/  P2R R5, PR, RZ, 0x4 ;  /* 0x00000004ff057803 */ /* 0x000fe20000000000 */
[----:B------:R-:W-:Y:S01]  /*4c40*/  FMUL.FTZ R21, R21, c[0x0][0x2ec] ;  /* 0x0000bb0015157a20 */ /* 0x000fe20000410000 */
[----:B------:R-:W-:Y:S01]  /*4c50*/  FSEL R142, R87, -INF , !P0 ;  /* 0xff800000578e7808 */ /* 0x000fe20004000000 */
[----:B------:R-:W1:Y:S01]  /*4c60*/  MUFU.TANH R31, R31 ;  /* 0x0000001f001f7308 */ /* 0x000e620000002400 */
[-C--:B------:R-:W-:Y:S01]  /*4c70*/  ISETP.GE.AND P2, PT, R3, R208.reuse, PT ;  /* 0x000000d00300720c */ /* 0x080fe20003f46270 */
[----:B------:R-:W-:Y:S01]  /*4c80*/  FMUL.FTZ R11, R11, c[0x0][0x2ec] ;  /* 0x0000bb000b0b7a20 */ /* 0x000fe20000410000 */
[----:B------:R-:W-:Y:S01]  /*4c90*/  ISETP.GE.AND P1, PT, R3, R207, PT ;  /* 0x000000cf0300720c */ /* 0x000fe20003f26270 */
[----:B------:R-:W-:Y:S01]  /*4ca0*/  FMUL.FTZ R22, R22, c[0x0][0x2ec] ;  /* 0x0000bb0016167a20 */ /* 0x000fe20000410000 */
[----:B------:R-:W-:Y:S01]  /*4cb0*/  ISETP.GE.AND P0, PT, R6, R208, PT ;  /* 0x000000d00600720c */ /* 0x000fe20003f06270 */
[----:B------:R-:W-:Y:S01]  /*4cc0*/  FMUL.FTZ R23, R23, c[0x0][0x2ec] ;  /* 0x0000bb0017177a20 */ /* 0x000fe20000410000 */
[----:B------:R-:W-:Y:S01]  /*4cd0*/  FSEL R143, R89, -INF , !P6 ;  /* 0xff800000598f7808 */ /* 0x000fe20007000000 */
[----:B------:R-:W1:Y:S01]  /*4ce0*/  MUFU.TANH R9, R9 ;  /* 0x0000000900097308 */ /* 0x000e620000002400 */
[----:B------:R-:W-:-:S02]  /*4cf0*/  ISETP.LT.OR P4, PT, R3, R204, P2 ;  /* 0x000000cc0300720c */ /* 0x000fc40001781670 */
[----:B------:R-:W-:Y:S02]  /*4d00*/  ISETP.LT.OR P6, PT, R3, R203, P1 ;  /* 0x000000cb0300720c */ /* 0x000fe40000fc1670 */
[----:B------:R-:W-:Y:S02]  /*4d10*/  ISETP.LT.OR P0, PT, R6, R204, P0 ;  /* 0x000000cc0600720c */ /* 0x000fe40000701670 */
[----:B------:R-:W-:Y:S01]  /*4d20*/  IADD3 R3, R0, 0x30, RZ ;  /* 0x0000003000037810 */ /* 0x000fe20007ffe0ff */
[----:B------:R-:W1:Y:S01]  /*4d30*/  MUFU.TANH R20, R20 ;  /* 0x0000001400147308 */ /* 0x000e620000002400 */
[----:B------:R-:W-:Y:S02]  /*4d40*/  FSEL R144, R88, -INF , !P3 ;  /* 0xff80000058907808 */ /* 0x000fe40005800000 */
[----:B------:R-:W-:Y:S02]  /*4d50*/  ISETP.NE.AND P3, PT, R7, RZ, PT ;  /* 0x000000ff0700720c */ /* 0x000fe40003f65270 */
[----:B---3--:R-:W-:-:S02]  /*4d60*/  FSEL R119, R64, -INF , !P0 ;  /* 0xff80000040777808 */ /* 0x008fc40004000000 */
[----:B------:R-:W-:Y:S01]  /*4d70*/  ISETP.GE.AND P1, PT, R6, R207, PT ;  /* 0x000000cf0600720c */ /* 0x000fe20003f26270 */
[----:B------:R-:W3:Y:S01]  /*4d80*/  MUFU.TANH R21, R21 ;  /* 0x0000001500157308 */ /* 0x000ee20000002400 */
[----:B------:R-:W-:Y:S02]  /*4d90*/  ISETP.GE.AND P2, PT, R3, R210, PT ;  /* 0x000000d20300720c */ /* 0x000fe40003f46270 */
[----:B------:R-:W-:Y:S02]  /*4da0*/  ISETP.NE.AND P0, PT, R16, RZ, PT ;  /* 0x000000ff1000720c */ /* 0x000fe40003f05270 */
[----:B------:R-:W-:Y:S02]  /*4db0*/  FSEL R116, R73, -INF , !P3 ;  /* 0xff80000049747808 */ /* 0x000fe40005800000 */
[----:B------:R-:W-:Y:S01]  /*4dc0*/  FSEL R117, R71, -INF , !P5 ;  /* 0xff80000047757808 */ /* 0x000fe20006800000 */
[----:B------:R-:W1:Y:S01]  /*4dd0*/  MUFU.TANH R10, R10 ;  /* 0x0000000a000a7308 */ /* 0x000e620000002400 */
[----:B------:R-:W-:-:S02]  /*4de0*/  ISETP.LT.OR P3, PT, R6, R203, P1 ;  /* 0x000000cb0600720c */ /* 0x000fc40000f61670 */
[----:B------:R-:W-:Y:S02]  /*4df0*/  ISETP.LT.OR P5, PT, R3, R206, P2 ;  /* 0x000000ce0300720c */ /* 0x000fe400017a1670 */
[----:B--2---:R-:W-:Y:S02]  /*4e00*/  FSEL R121, R51, -INF , !P0 ;  /* 0xff80000033797808 */ /* 0x004fe40004000000 */
[C---:B------:R-:W-:Y:S01]  /*4e10*/  ISETP.GE.AND P2, PT, R3.reuse, R209, PT ;  /* 0x000000d10300720c */ /* 0x040fe20003f46270 */
[----:B------:R-:W2:Y:S01]  /*4e20*/  MUFU.TANH R11, R11 ;  /* 0x0000000b000b7308 */ /* 0x000ea20000002400 */
[C---:B------:R-:W-:Y:S02]  /*4e30*/  ISETP.GE.AND P1, PT, R3.reuse, R208, PT ;  /* 0x000000d00300720c */ /* 0x040fe40003f26270 */
[C---:B------:R-:W-:Y:S02]  /*4e40*/  ISETP.GE.AND P0, PT, R3.reuse, R207, PT ;  /* 0x000000cf0300720c */ /* 0x040fe40003f06270 */
[----:B------:R-:W-:-:S02]  /*4e50*/  ISETP.LT.OR P2, PT, R3, R205, P2 ;  /* 0x000000cd0300720c */ /* 0x000fc40001741670 */
[C---:B------:R-:W-:Y:S01]  /*4e60*/  ISETP.LT.OR P1, PT, R3.reuse, R204, P1 ;  /* 0x000000cc0300720c */ /* 0x040fe20000f21670 */
[----:B------:R-:W1:Y:S01]  /*4e70*/  MUFU.TANH R22, R22 ;  /* 0x0000001600167308 */ /* 0x000e620000002400 */
[----:B------:R-:W-:Y:S02]  /*4e80*/  ISETP.LT.OR P0, PT, R3, R203, P0 ;  /* 0x000000cb0300720c */ /* 0x000fe40000701670 */
[----:B------:R-:W-:Y:S02]  /*4e90*/  IADD3 R3, R0, 0x38, RZ ;  /* 0x0000003800037810 */ /* 0x000fe40007ffe0ff */
[----:B------:R-:W-:Y:S02]  /*4ea0*/  FSEL R118, R65, -INF , !P4 ;  /* 0xff80000041767808 */ /* 0x000fe40006000000 */
[----:B-----5:R-:W-:Y:S01]  /*4eb0*/  P2R R8, PR, RZ, 0x1 ;  /* 0x00000001ff087803 */ /* 0x020fe20000000000 */
[----:B------:R-:W5:Y:S01]  /*4ec0*/  MUFU.TANH R23, R23 ;  /* 0x0000001700177308 */ /* 0x000f620000002400 */
[----:B------:R-:W-:-:S02]  /*4ed0*/  ISETP.NE.AND P4, PT, R5, RZ, PT ;  /* 0x000000ff0500720c */ /* 0x000fc40003f85270 */
[C---:B------:R-:W-:Y:S02]  /*4ee0*/  ISETP.GE.AND P0, PT, R3.reuse, R210, PT ;  /* 0x000000d20300720c */ /* 0x040fe40003f06270 */
[C---:B------:R-:W-:Y:S02]  /*4ef0*/  IADD3 R5, R0.reuse, 0x31, RZ ;  /* 0x0000003100057810 */ /* 0x040fe40007ffe0ff */
[----:B------:R-:W-:Y:S02]  /*4f00*/  P2R R6, PR, RZ, 0x2 ;  /* 0x00000002ff067803 */ /* 0x000fe40000000000 */
[----:B------:R-:W-:Y:S02]  /*4f10*/  ISETP.LT.OR P0, PT, R3, R206, P0 ;  /* 0x000000ce0300720c */ /* 0x000fe40000701670 */
[----:B------:R-:W-:Y:S02]  /*4f20*/  ISETP.GE.AND P1, PT, R5, R210, PT ;  /* 0x000000d20500720c */ /* 0x000fe40003f26270 */
[----:B------:R-:W-:-:S02]  /*4f30*/  IADD3 R0, R0, 0x39, RZ ;  /* 0x0000003900007810 */ /* 0x000fc40007ffe0ff */
[----:B-1----:R-:W-:Y:S02]  /*4f40*/  FSEL R127, R28, -INF , !P0 ;  /* 0xff8000001c7f7808 */ /* 0x002fe40004000000 */
[----:B------:R-:W-:Y:S02]  /*4f50*/  FSEL R124, R45, -INF , !P3 ;  /* 0xff8000002d7c7808 */ /* 0x000fe40005800000 */
[C---:B------:R-:W-:Y:S02]  /*4f60*/  ISETP.LT.OR P1, PT, R5.reuse, R206, P1 ;  /* 0x000000ce0500720c */ /* 0x040fe40000f21670 */
[----:B------:R-:W-:Y:S02]  /*4f70*/  ISETP.GE.AND P0, PT, R5, R207, PT ;  /* 0x000000cf0500720c */ /* 0x000fe40003f06270 */
[----:B------:R-:W-:Y:S02]  /*4f80*/  ISETP.GE.AND P3, PT, R0, R210, PT ;  /* 0x000000d20000720c */ /* 0x000fe40003f66270 */
[----:B------:R-:W-:-:S02]  /*4f90*/  FSEL R120, R63, -INF , !P4 ;  /* 0xff8000003f787808 */ /* 0x000fc40006000000 */
[----:B----4-:R-:W-:Y:S02]  /*4fa0*/  FSEL R126, R17, -INF , !P1 ;  /* 0xff800000117e7808 */ /* 0x010fe40004800000 */
[C---:B------:R-:W-:Y:S02]  /*4fb0*/  ISETP.LT.OR P4, PT, R5.reuse, R203, P0 ;  /* 0x000000cb0500720c */ /* 0x040fe40000781670 */
[----:B------:R-:W-:Y:S02]  /*4fc0*/  ISETP.GE.AND P1, PT, R5, R208, PT ;  /* 0x000000d00500720c */ /* 0x000fe40003f26270 */
[----:B------:R-:W-:Y:S02]  /*4fd0*/  ISETP.LT.OR P0, PT, R0, R206, P3 ;  /* 0x000000ce0000720c */ /* 0x000fe40001f01670 */
[----:B------:R-:W-:Y:S02]  /*4fe0*/  FSEL R122, R46, -INF , !P6 ;  /* 0xff8000002e7a7808 */ /* 0x000fe40007000000 */
[----:B------:R-:W-:-:S02]  /*4ff0*/  ISETP.NE.AND P6, PT, R6, RZ, PT ;  /* 0x000000ff0600720c */ /* 0x000fc40003fc5270 */
[----:B------:R-:W-:Y:S02]  /*5000*/  FSEL R125, R32, -INF , !P5 ;  /* 0xff800000207d7808 */ /* 0x000fe40006800000 */
[----:B------:R-:W-:Y:S02]  /*5010*/  P2R R7, PR, RZ, 0x4 ;  /* 0x00000004ff077803 */ /* 0x000fe40000000000 */
[----:B------:R-:W-:Y:S02]  /*5020*/  ISETP.LT.OR P5, PT, R5, R204, P1 ;  /* 0x000000cc0500720c */ /* 0x000fe40000fa1670 */
[----:B------:R-:W-:Y:S02]  /*5030*/  FSEL R133, R29, -INF , !P0 ;  /* 0xff8000001d857808 */ /* 0x000fe40004000000 */
[-C--:B------:R-:W-:Y:S02]  /*5040*/  ISETP.GE.AND P2, PT, R5, R209.reuse, PT ;  /* 0x000000d10500720c */ /* 0x080fe40003f46270 */
[----:B------:R-:W-:-:S02]  /*5050*/  ISETP.GE.AND P1, PT, R3, R209, PT ;  /* 0x000000d10300720c */ /* 0x000fc40003f26270 */
[----:B------:R-:W-:Y:S02]  /*5060*/  ISETP.GE.AND P0, PT, R0, R209, PT ;  /* 0x000000d10000720c */ /* 0x000fe40003f06270 */
[----:B------:R-:W-:Y:S02]  /*5070*/  FSEL R132, R12, -INF , !P6 ;  /* 0xff8000000c847808 */ /* 0x000fe40007000000 */
[----:B------:R-:W-:Y:S02]  /*5080*/  ISETP.GT.AND P6, PT, R213, R246, PT ;  /* 0x000000f6d500720c */ /* 0x000fe40003fc4270 */
[-C--:B------:R-:W-:Y:S02]  /*5090*/  ISETP.LT.OR P2, PT, R5, R205.reuse, P2 ;  /* 0x000000cd0500720c */ /* 0x080fe40001741670 */
[----:B------:R-:W-:Y:S02]  /*50a0*/  ISETP.NE.AND P3, PT, R7, RZ, PT ;  /* 0x000000ff0700720c */ /* 0x000fe40003f65270 */
[----:B------:R-:W-:-:S02]  /*50b0*/  ISETP.LT.OR P1, PT, R3, R205, P1 ;  /* 0x000000cd0300720c */ /* 0x000fc40000f21670 */
[----:B------:R-:W-:Y:S02]  /*50c0*/  ISETP.LT.OR P0, PT, R0, R205, P0 ;  /* 0x000000cd0000720c */ /* 0x000fe40000701670 */
        /* <DEDUP_REMOVED lines=9> */
[C---:B------:R-:W-:Y:S02]  /*5160*/  ISETP.LT.OR P3, PT, R3.reuse, R204, P3 ;  /* 0x000000cc0300720c */ /* 0x040fe40001f61670 */
[----:B------:R-:W-:-:S02]  /*5170*/  ISETP.LT.OR P2, PT, R3, R203, P2 ;  /* 0x000000cb0300720c */ /* 0x000fc40001741670 */
[C---:B------:R-:W-:Y:S02]  /*5180*/  ISETP.LT.OR P1, PT, R0.reuse, R204, P1 ;  /* 0x000000cc0000720c */ /* 0x040fe40000f21670 */
[----:B------:R-:W-:Y:S01]  /*5190*/  ISETP.LT.OR P0, PT, R0, R203, P0 ;  /* 0x000000cb0000720c */ /* 0x000fe20000701670 */
[----:B------:R-:W-:Y:S01]  /*51a0*/  IMAD.IADD R0, R141, 0x1, R140 ;  /* 0x000000018d007824 */ /* 0x000fe200078e028c */
[----:B------:R-:W-:Y:S02]  /*51b0*/  ISETP.NE.AND P5, PT, R8, RZ, PT ;  /* 0x000000ff0800720c */ /* 0x000fe40003fa5270 */
[----:B------:R-:W-:Y:S02]  /*51c0*/  FSEL R135, R20, -INF , !P3 ;  /* 0xff80000014877808 */ /* 0x000fe40005800000 */
[----:B---3--:R-:W-:Y:S02]  /*51d0*/  FSEL R136, R21, -INF , !P1 ;  /* 0xff80000015887808 */ /* 0x008fe40004800000 */
[----:B------:R-:W-:-:S02]  /*51e0*/  FSEL R137, R10, -INF , !P5 ;  /* 0xff8000000a897808 */ /* 0x000fc40006800000 */
[----:B--2---:R-:W-:Y:S02]  /*51f0*/  FSEL R138, R11, -INF , !P4 ;  /* 0xff8000000b8a7808 */ /* 0x004fe40006000000 */
[----:B------:R-:W-:Y:S02]  /*5200*/  FSEL R140, R22, -INF , !P2 ;  /* 0xff800000168c7808 */ /* 0x000fe40005000000 */
[----:B-----5:R-:W-:Y:S01]  /*5210*/  FSEL R141, R23, -INF , !P0 ;  /* 0xff800000178d7808 */ /* 0x020fe20004000000 */
        /* <DEDUP_REMOVED lines=48> */
.L_x_1915:
[----:B------:R-:W-:Y:S05]  /*5520*/  BSYNC B0 ;  /* 0x0000000000007941 */ /* 0x000fea0003800000 */
.L_x_1914:
[----:B------:R-:W0:Y:S02]  /*5530*/  LDGDEPBAR ;  /* 0x00000000000079af */ /* 0x000e240000000000 */
.L_x_1913:
        /* <DEDUP_REMOVED lines=12> */
[----:B------:R-:W-:Y:S01]  /*5600*/  FMNMX.FTZ R3, R41, R42, !PT ;  /* 0x0000002a29037209 */ /* 0x000fe20007810000 */
[----:B------:R-:W-:Y:S01]  /*5610*/  LDSM.16.MT88.4 R28, [R190+0x6800] ;  /* 0x00680000be1c783b */ /* 0x000fe20000004200 */
[----:B------:R-:W-:Y:S02]  /*5620*/  FMNMX.FTZ R5, R97, R5, !PT ;  /* 0x0000000561057209 */ /* 0x000fe40007810000 */
[----:B------:R-:W-:Y:S01]  /*5630*/  FMNMX.FTZ R3, R43, R3, !PT ;  /* 0x000000032b037209 */ /* 0x000fe20007810000 */
[----:B------:R-:W-:Y:S01]  /*5640*/  LDSM.16.MT88.4 R36, [R191+0x6800] ;  /* 0x00680000bf24783b */ /* 0x000fe20000004200 */
        /* <DEDUP_REMOVED lines=35> */
[----:B------:R-:W3:Y:S01]  /*5880*/  SHFL.BFLY PT, R71, R3, 0x2, 0x1f ;  /* 0x0c401f0003477f89 */ /* 0x000ee200000e0000 */
[----:B------:R-:W-:Y:S02]  /*5890*/  FMNMX.FTZ R5, R137, R5, !PT ;  /* 0x0000000589057209 */ /* 0x000fe40007810000 */
[----:B--2---:R-:W-:Y:S02]  /*58a0*/  FMNMX.FTZ R73, R73, R7, !PT ;  /* 0x0000000749497209 */ /* 0x004fe40007810000 */
[----:B------:R-:W-:-:S02]  /*58b0*/  FMNMX.FTZ R70, R138, R5, !PT ;  /* 0x000000058a467209 */ /* 0x000fc40007810000 */
[----:B------:R-:W-:Y:S01]  /*58c0*/  FMNMX.FTZ R5, R61, R6, !PT ;  /* 0x000000063d057209 */ /* 0x000fe20007810000 */
[----:B------:R-:W2:Y:S01]  /*58d0*/  SHFL.BFLY PT, R7, R73, 0x1, 0x1f ;  /* 0x0c201f0049077f89 */ /* 0x000ea200000e0000 */
[----:B------:R-:W-:Y:S02]  /*58e0*/  FMNMX.FTZ R70, R140, R70, !PT ;  /* 0x000000468c467209 */ /* 0x000fe40007810000 */
[----:B------:R-:W-:Y:S02]  /*58f0*/  FMNMX.FTZ R5, R62, R5, !PT ;  /* 0x000000053e057209 */ /* 0x000fe40007810000 */
[----:B------:R-:W-:Y:S02]  /*5900*/  FMNMX.FTZ R70, R141, R70, !PT ;  /* 0x000000468d467209 */ /* 0x000fe40007810000 */
[----:B------:R-:W-:-:S03]  /*5910*/  FMNMX.FTZ R5, R128, R5, !PT ;  /* 0x0000000580057209 */ /* 0x000fc60007810000 */
[----:B------:R-:W4:Y:S01]  /*5920*/  SHFL.BFLY PT, R6, R70, 0x2, 0x1f ;  /* 0x0c401f0046067f89 */ /* 0x000f2200000e0000 */
[----:B---3--:R-:W-:Y:S02]  /*5930*/  FMNMX.FTZ R71, R3, R71, !PT ;  /* 0x0000004703477209 */ /* 0x008fe40007810000 */
[----:B------:R-:W-:-:S03]  /*5940*/  FMNMX.FTZ R3, R129, R5, !PT ;  /* 0x0000000581037209 */ /* 0x000fc60007810000 */
[----:B------:R-:W3:Y:S01]  /*5950*/  SHFL.BFLY PT, R8, R71, 0x1, 0x1f ;  /* 0x0c201f0047087f89 */ /* 0x000ee200000e0000 */
[----:B------:R-:W-:Y:S02]  /*5960*/  FMNMX.FTZ R3, R130, R3, !PT ;  /* 0x0000000382037209 */ /* 0x000fe40007810000 */
[----:B--2---:R-:W-:Y:S02]  /*5970*/  FMNMX.FTZ R73, R73, R7, !PT ;  /* 0x0000000749497209 */ /* 0x004fe40007810000 */
[----:B------:R-:W-:Y:S02]  /*5980*/  FMNMX.FTZ R3, R131, R3, !PT ;  /* 0x0000000383037209 */ /* 0x000fe40007810000 */
[----:B------:R-:W-:Y:S02]  /*5990*/  FSETP.NEU.FTZ.AND P0, PT, R73, -INF , PT ;  /* 0xff8000004900780b */ /* 0x000fe40003f1d000 */
[----:B------:R-:W-:Y:S01]  /*59a0*/  FMNMX.FTZ R5, R143, R3, !PT ;  /* 0x000000038f057209 */ /* 0x000fe20007810000 */
[----:B------:R-:W-:-:S03]  /*59b0*/  FMUL.FTZ R3, R73, c[0x0][0x23c] ;  /* 0x00008f0049037a20 */ /* 0x000fc60000410000 */
[----:B------:R-:W-:Y:S02]  /*59c0*/  FMNMX.FTZ R5, R144, R5, !PT ;  /* 0x0000000590057209 */ /* 0x000fe40007810000 */
[----:B------:R-:W-:Y:S02]  /*59d0*/  FSEL R3, R3, RZ, P0 ;  /* 0x000000ff03037208 */ /* 0x000fe40000000000 */
[----:B----4-:R-:W-:Y:S02]  /*59e0*/  FMNMX.FTZ R70, R70, R6, !PT ;  /* 0x0000000646467209 */ /* 0x010fe40007810000 */
[----:B------:R-:W-:Y:S01]  /*59f0*/  FMNMX.FTZ R6, R145, R5, !PT ;  /* 0x0000000591067209 */ /* 0x000fe20007810000 */
[----:B------:R-:W-:Y:S02]  /*5a00*/  FFMA.FTZ R5, R48, c[0x0][0x23c], -R3 ;  /* 0x00008f0030057a23 */ /* 0x000fe40000010803 */
[----:B------:R-:W2:Y:S01]  /*5a10*/  SHFL.BFLY PT, R9, R70, 0x1, 0x1f ;  /* 0x0c201f0046097f89 */ /* 0x000ea200000e0000 */
[----:B------:R-:W-:Y:S01]  /*5a20*/  FMNMX.FTZ R6, R142, R6, !PT ;  /* 0x000000068e067209 */ /* 0x000fe20007810000 */
[----:B------:R4:W-:Y:S01]  /*5a30*/  MUFU.EX2 R222, R5 ;  /* 0x0000000500de7308 */ /* 0x0009e20000000800 */
[----:B---3--:R-:W-:-:S04]  /*5a40*/  FMNMX.FTZ R71, R71, R8, !PT ;  /* 0x0000000847477209 */ /* 0x008fc80007810000 */
[C---:B------:R-:W-:Y:S01]  /*5a50*/  FSETP.NEU.FTZ.AND P0, PT, R71.reuse, -INF , PT ;  /* 0xff8000004700780b */ /* 0x040fe20003f1d000 */
[----:B-1----:R-:W-:-:S05]  /*5a60*/  FMUL.FTZ R13, R71, c[0x0][0x23c] ;  /* 0x00008f00470d7a20 */ /* 0x002fca0000410000 */
[----:B------:R-:W-:Y:S02]  /*5a70*/  FSEL R13, R13, RZ, P0 ;  /* 0x000000ff0d0d7208 */ /* 0x000fe40000000000 */
[----:B----4-:R-:W-:Y:S01]  /*5a80*/  FMNMX.FTZ R5, R147, R6, !PT ;  /* 0x0000000693057209 */ /* 0x010fe20007810000 */
[----:B------:R-:W-:-:S03]  /*5a90*/  FFMA.FTZ R6, R49, c[0x0][0x23c], -R3 ;  /* 0x00008f0031067a23 */ /* 0x000fc60000010803 */
[----:B------:R-:W-:Y:S01]  /*5aa0*/  FMNMX.FTZ R5, R146, R5, !PT ;  /* 0x0000000592057209 */ /* 0x000fe20007810000 */
[----:B------:R1:W3:Y:S01]  /*5ab0*/  MUFU.EX2 R219, R6 ;  /* 0x0000000600db7308 */ /* 0x0002e20000000800 */
[----:B--2---:R-:W-:-:S04]  /*5ac0*/  FMNMX.FTZ R70, R70, R9, !PT ;  /* 0x0000000946467209 */ /* 0x004fc80007810000 */
[C---:B------:R-:W-:Y:S01]  /*5ad0*/  FSETP.NEU.FTZ.AND P0, PT, R70.reuse, -INF , PT ;  /* 0xff8000004600780b */ /* 0x040fe20003f1d000 */
[----:B------:R-:W-:-:S05]  /*5ae0*/  FMUL.FTZ R12, R70, c[0x0][0x23c] ;  /* 0x00008f00460c7a20 */ /* 0x000fca0000410000 */
[----:B------:R-:W-:Y:S02]  /*5af0*/  FSEL R12, R12, RZ, P0 ;  /* 0x000000ff0c0c7208 */ /* 0x000fe40000000000 */
[----:B-1----:R-:W-:Y:S01]  /*5b00*/  FMNMX.FTZ R6, R148, R5, !PT ;  /* 0x0000000594067209 */ /* 0x002fe20007810000 */
[----:B------:R-:W-:Y:S01]  /*5b10*/  FFMA.FTZ R5, R50, c[0x0][0x23c], -R3 ;  /* 0x00008f0032057a23 */ /* 0x000fe20000010803 */
[----:B---3--:R-:W-:Y:S01]  /*5b20*/  F2FP.BF16.PACK_AB R8, R219, R222 ;  /* 0x000000dedb08723e */ /* 0x008fe200000010ff */
[----:B------:R-:W-:Y:S02]  /*5b30*/  FFMA.FTZ R0, R33, c[0x0][0x23c], -R12 ;  /* 0x00008f0021007a23 */ /* 0x000fe4000001080c */
[----:B------:R1:W-:Y:S08]  /*5b40*/  MUFU.EX2 R221, R5 ;  /* 0x0000000500dd7308 */ /* 0x0003f00000000800 */
[----:B------:R2:W-:Y:S01]  /*5b50*/  MUFU.EX2 R185, R0 ;  /* 0x0000000000b97308 */ /* 0x0005e20000000800 */
[----:B-1----:R-:W-:Y:S01]  /*5b60*/  FMNMX.FTZ R5, R149, R6, !PT ;  /* 0x0000000695057209 */ /* 0x002fe20007810000 */
[----:B------:R-:W-:-:S04]  /*5b70*/  FFMA.FTZ R6, R41, c[0x0][0x23c], -R13 ;  /* 0x00008f0029067a23 */ /* 0x000fc8000001080d */
[----:B------:R-:W1:Y:S02]  /*5b80*/  SHFL.BFLY PT, R7, R5, 0x2, 0x1f ;  /* 0x0c401f0005077f89 */ /* 0x000e6400000e0000 */
[----:B------:R3:W-:Y:S01]  /*5b90*/  MUFU.EX2 R218, R6 ;  /* 0x0000000600da7308 */ /* 0x0007e20000000800 */
[----:B--2---:R-:W-:-:S07]  /*5ba0*/  FFMA.FTZ R0, R34, c[0x0][0x23c], -R12 ;  /* 0x00008f0022007a23 */ /* 0x004fce000001080c */
[----:B------:R2:W-:Y:S01]  /*5bb0*/  MUFU.EX2 R186, R0 ;  /* 0x0000000000ba7308 */ /* 0x0005e20000000800 */
[----:B---3--:R-:W-:-:S07]  /*5bc0*/  FFMA.FTZ R6, R42, c[0x0][0x23c], -R13 ;  /* 0x00008f002a067a23 */ /* 0x008fce000001080d */
[----:B------:R3:W4:Y:S01]  /*5bd0*/  MUFU.EX2 R216, R6 ;  /* 0x0000000600d87308 */ /* 0x0007220000000800 */
[----:B-1----:R-:W-:Y:S01]  /*5be0*/  FMNMX.FTZ R5, R5, R7, !PT ;  /* 0x0000000705057209 */ /* 0x002fe20007810000 */
[----:B--2---:R-:W-:Y:S02]  /*5bf0*/  FFMA.FTZ R0, R35, c[0x0][0x23c], -R12 ;  /* 0x00008f0023007a23 */ /* 0x004fe4000001080c */
[----:B------:R-:W-:Y:S04]  /*5c00*/  LDSM.16.MT88.4 R32, [R192+0x6800] ;  /* 0x00680000c020783b */ /* 0x000fe80000004200 */
[----:B------:R1:W2:Y:S01]  /*5c10*/  MUFU.EX2 R214, R0 ;  /* 0x0000000000d67308 */ /* 0x0002a20000000800 */
[----:B---3--:R-:W-:Y:S01]  /*5c20*/  FFMA.FTZ R6, R43, c[0x0][0x23c], -R13 ;  /* 0x00008f002b067a23 */ /* 0x008fe2000001080d */
[----:B----4-:R-:W-:-:S06]  /*5c30*/  F2FP.BF16.PACK_AB R4, R216, R218 ;  /* 0x000000dad804723e */ /* 0x010fcc00000010ff */
[----:B------:R3:W-:Y:S01]  /*5c40*/  MUFU.EX2 R217, R6 ;  /* 0x0000000600d97308 */ /* 0x0007e20000000800 */
[----:B-1----:R-:W-:Y:S01]  /*5c50*/  FFMA.FTZ R0, R53, c[0x0][0x23c], -R3 ;  /* 0x00008f0035007a23 */ /* 0x002fe20000010803 */
[----:B--2---:R-:W-:-:S06]  /*5c60*/  F2FP.BF16.PACK_AB R7, R214, R186 ;  /* 0x000000bad607723e */ /* 0x004fcc00000010ff */
[----:B------:R1:W2:Y:S01]  /*5c70*/  MUFU.EX2 R184, R0 ;  /* 0x0000000000b87308 */ /* 0x0002a20000000800 */
[----:B---3--:R-:W-:-:S07]  /*5c80*/  FFMA.FTZ R6, R44, c[0x0][0x23c], -R13 ;  /* 0x00008f002c067a23 */ /* 0x008fce000001080d */
[----:B------:R3:W4:Y:S01]  /*5c90*/  MUFU.EX2 R220, R6 ;  /* 0x0000000600dc7308 */ /* 0x0007220000000800 */
[----:B-1----:R-:W-:Y:S01]  /*5ca0*/  FFMA.FTZ R0, R54, c[0x0][0x23c], -R3 ;  /* 0x00008f0036007a23 */ /* 0x002fe20000010803 */
[----:B--2---:R-:W-:-:S06]  /*5cb0*/  F2FP.BF16.PACK_AB R10, R184, R221 ;  /* 0x000000ddb80a723e */ /* 0x004fcc00000010ff */
[----:B------:R-:W-:Y:S01]  /*5cc0*/  MUFU.EX2 R187, R0 ;  /* 0x0000000000bb7308 */ /* 0x000fe20000000800 */
[----:B---3--:R-:W-:Y:S02]  /*5cd0*/  FFMA.FTZ R6, R40, c[0x0][0x23c], -R12 ;  /* 0x00008f0028067a23 */ /* 0x008fe4000001080c */
[----:B------:R-:W-:Y:S05]  /*5ce0*/  LDSM.16.MT88.4 R40, [R191+0x6000] ;  /* 0x00600000bf28783b */ /* 0x000fea0000004200 */
[----:B------:R1:W2:Y:S02]  /*5cf0*/  MUFU.EX2 R212, R6 ;  /* 0x0000000600d47308 */ /* 0x0002a40000000800 */
[----:B-1----:R-:W1:Y:S02]  /*5d00*/  SHFL.BFLY PT, R6, R5, 0x1, 0x1f ;  /* 0x0c201f0005067f89 */ /* 0x002e6400000e0000 */
[----:B-1----:R-:W-:-:S02]  /*5d10*/  FMNMX.FTZ R72, R5, R6, !PT ;  /* 0x0000000605487209 */ /* 0x002fc40007810000 */
[----:B----4-:R-:W-:Y:S02]  /*5d20*/  F2FP.BF16.PACK_AB R6, R220, R217 ;  /* 0x000000d9dc06723e */ /* 0x010fe400000010ff */
[C---:B------:R-:W-:Y:S01]  /*5d30*/  FSETP.NEU.FTZ.AND P0, PT, R72.reuse, -INF , PT ;  /* 0xff8000004800780b */ /* 0x040fe20003f1d000 */
[----:B------:R-:W-:Y:S01]  /*5d40*/  FMUL.FTZ R2, R72, c[0x0][0x23c] ;  /* 0x00008f0048027a20 */ /* 0x000fe20000410000 */
[----:B--2---:R-:W-:-:S04]  /*5d50*/  F2FP.BF16.PACK_AB R5, R185, R212 ;  /* 0x000000d4b905723e */ /* 0x004fc800000010ff */
[----:B------:R-:W-:Y:S01]  /*5d60*/  FSEL R0, R2, RZ, P0 ;  /* 0x000000ff02007208 */ /* 0x000fe20000000000 */
[----:B------:R-:W-:Y:S02]  /*5d70*/  FFMA.FTZ R2, R60, c[0x0][0x23c], -R3 ;  /* 0x00008f003c027a23 */ /* 0x000fe40000010803 */
[C---:B------:R-:W-:Y:S02]  /*5d80*/  HMMA.16816.F32.BF16 R80, R4.reuse, R24, RZ ;  /* 0x000000180450723c */ /* 0x040fe400000418ff */
[----:B------:R1:W-:Y:S06]  /*5d90*/  MUFU.EX2 R215, R2 ;  /* 0x0000000200d77308 */ /* 0x0003ec0000000800 */
[C---:B------:R-:W-:Y:S08]  /*5da0*/  HMMA.16816.F32.BF16 R76, R4.reuse, R26, RZ ;  /* 0x0000001a044c723c */ /* 0x040ff000000418ff */
[----:B------:R-:W-:Y:S01]  /*5db0*/  HMMA.16816.F32.BF16 R64, R4, R20, RZ ;  /* 0x000000140440723c */ /* 0x000fe200000418ff */
[----:B-1----:R-:W-:-:S04]  /*5dc0*/  FFMA.FTZ R2, R47, c[0x0][0x23c], -R0 ;  /* 0x00008f002f027a23 */ /* 0x002fc80000010800 */
[----:B------:R1:W-:Y:S03]  /*5dd0*/  MUFU.EX2 R177, R2 ;  /* 0x0000000200b17308 */ /* 0x0003e60000000800 */
[C---:B------:R-:W-:Y:S08]  /*5de0*/  HMMA.16816.F32.BF16 R56, R4.reuse, R16, RZ ;  /* 0x000000100438723c */ /* 0x040ff000000418ff */
[----:B------:R-:W-:Y:S01]  /*5df0*/  HMMA.16816.F32.BF16 R48, R4, R40, RZ ;  /* 0x000000280430723c */ /* 0x000fe200000418ff */
[----:B-1----:R-:W-:-:S07]  /*5e00*/  FFMA.FTZ R2, R52, c[0x0][0x23c], -R0 ;  /* 0x00008f0034027a23 */ /* 0x002fce0000010800 */
[----:B------:R-:W-:Y:S01]  /*5e10*/  HMMA.16816.F32.BF16 R44, R4, R42, RZ ;  /* 0x0000002a042c723c */ /* 0x000fe200000418ff */
[----:B------:R1:W2:Y:S02]  /*5e20*/  MUFU.EX2 R173, R2 ;  /* 0x0000000200ad7308 */ /* 0x0002a40000000800 */
[----:B-1----:R-:W-:Y:S01]  /*5e30*/  FFMA.FTZ R2, R61, c[0x0][0x23c], -R0 ;  /* 0x00008f003d027a23 */ /* 0x002fe20000010800 */
[----:B--2---:R-:W-:-:S05]  /*5e40*/  F2FP.BF16.PACK_AB R9, R173, R177 ;  /* 0x000000b1ad09723e */ /* 0x004fca00000010ff */
[----:B------:R1:W-:Y:S02]  /*5e50*/  MUFU.EX2 R178, R2 ;  /* 0x0000000200b27308 */ /* 0x0003e40000000800 */
[----:B-1----:R-:W-:Y:S02]  /*5e60*/  FFMA.FTZ R2, R62, c[0x0][0x23c], -R0 ;  /* 0x00008f003e027a23 */ /* 0x002fe40000010800 */
[C---:B------:R-:W-:Y:S04]  /*5e70*/  HMMA.16816.F32.BF16 R60, R4.reuse, R22, RZ ;  /* 0x00000016043c723c */ /* 0x040fe800000418ff */
        /* <DEDUP_REMOVED lines=16> */
[C---:B------:R-:W-:Y:S04]  /*5f80*/  HMMA.16816.F32.BF16 R84, R8.reuse, R20, RZ ;  /* 0x000000140854723c */ /* 0x040fe800000418ff */
[----:B------:R1:W3:Y:S04]  /*5f90*/  MUFU.EX2 R181, R2 ;  /* 0x0000000200b57308 */ /* 0x0002e80000000800 */
[C---:B------:R-:W-:Y:S08]  /*5fa0*/  HMMA.16816.F32.BF16 R20, R8.reuse, R16, RZ ;  /* 0x000000100814723c */ /* 0x040ff000000418ff */
[----:B------:R-:W-:Y:S01]  /*5fb0*/  HMMA.16816.F32.BF16 R16, R8, R40, RZ ;  /* 0x000000280810723c */ /* 0x000fe200000418ff */
        /* <DEDUP_REMOVED lines=22> */
[----:B------:R-:W-:Y:S08]  /*6120*/  HMMA.16816.F32.BF16 R44, R4, R38, R44 ;  /* 0x00000026042c723c */ /* 0x000ff0000004182c */
        /* <DEDUP_REMOVED lines=8> */
[----:B--2---:R-:W-:Y:S01]  /*61b0*/  F2FP.BF16.PACK_AB R6, R170, R171 ;  /* 0x000000abaa06723e */ /* 0x004fe200000010ff */
        /* <DEDUP_REMOVED lines=16> */
[C---:B------:R-:W-:Y:S01]  /*62c0*/  HMMA.16816.F32.BF16 R40, R4.reuse, R26, R92 ;  /* 0x0000001a0428723c */ /* 0x040fe2000004185c */
[----:B------:R-:W-:Y:S04]  /*62d0*/  LDSM.16.MT88.4 R24, [R191+0x7000] ;  /* 0x00700000bf18783b */ /* 0x000fe80000004200 */
[----:B------:R-:W-:Y:S03]  /*62e0*/  LDSM.16.MT88.4 R92, [R189+0x7800] ;  /* 0x00780000bd5c783b */ /* 0x000fe60000004200 */
[----:B------:R-:W-:Y:S01]  /*62f0*/  HMMA.16816.F32.BF16 R48, R4, R32, R84 ;  /* 0x000000200430723c */ /* 0x000fe20000041854 */
[----:B-1----:R-:W-:-:S07]  /*6300*/  FFMA.FTZ R2, R117, c[0x0][0x23c], -R13 ;  /* 0x00008f0075027a23 */ /* 0x002fce000001080d */
[C---:B------:R-:W-:Y:S01]  /*6310*/  HMMA.16816.F32.BF16 R32, R4.reuse, R34, R100 ;  /* 0x000000220420723c */ /* 0x040fe20000041864 */
[----:B------:R1:W3:Y:S07]  /*6320*/  MUFU.EX2 R162, R2 ;  /* 0x0000000200a27308 */ /* 0x0002ee0000000800 */
[----:B------:R-:W-:Y:S01]  /*6330*/  HMMA.16816.F32.BF16 R36, R4, R38, R96 ;  /* 0x000000260424723c */ /* 0x000fe20000041860 */
[----:B-1----:R-:W-:-:S04]  /*6340*/  FFMA.FTZ R2, R118, c[0x0][0x23c], -R13 ;  /* 0x00008f0076027a23 */ /* 0x002fc8000001080d */
[----:B------:R1:W-:Y:S02]  /*6350*/  MUFU.EX2 R160, R2 ;  /* 0x0000000200a07308 */ /* 0x0003e40000000800 */
[----:B-1----:R-:W-:Y:S02]  /*6360*/  FFMA.FTZ R2, R119, c[0x0][0x23c], -R13 ;  /* 0x00008f0077027a23 */ /* 0x002fe4000001080d */
[C---:B------:R-:W-:Y:S01]  /*6370*/  HMMA.16816.F32.BF16 R116, R4.reuse, R28, R20 ;  /* 0x0000001c0474723c */ /* 0x040fe20000041814 */
[----:B------:R-:W1:Y:S03]  /*6380*/  LDSM.16.MT88.4 R20, [R190+0x7000] ;  /* 0x00700000be14783b */ /* 0x000e660000004200 */
[----:B------:R4:W5:Y:S04]  /*6390*/  MUFU.EX2 R159, R2 ;  /* 0x00000002009f7308 */ /* 0x0009680000000800 */
[----:B------:R-:W-:Y:S07]  /*63a0*/  HMMA.16816.F32.BF16 R28, R4, R30, R112 ;  /* 0x0000001e041c723c */ /* 0x000fee0000041870 */
[----:B---3--:R-:W-:Y:S01]  /*63b0*/  F2FP.BF16.PACK_AB R4, R162, R161 ;  /* 0x000000a1a204723e */ /* 0x008fe200000010ff */
[----:B----4-:R-:W-:Y:S01]  /*63c0*/  FFMA.FTZ R2, R121, c[0x0][0x23c], -R12 ;  /* 0x00008f0079027a23 */ /* 0x010fe2000001080c */
[----:B-----5:R-:W-:-:S03]  /*63d0*/  F2FP.BF16.PACK_AB R6, R159, R160 ;  /* 0x000000a09f06723e */ /* 0x020fc600000010ff */
[----:B------:R3:W-:Y:S02]  /*63e0*/  MUFU.EX2 R158, R2 ;  /* 0x00000002009e7308 */ /* 0x0007e40000000800 */
[----:B---3--:R-:W-:-:S06]  /*63f0*/  FFMA.FTZ R2, R120, c[0x0][0x23c], -R12 ;  /* 0x00008f0078027a23 */ /* 0x008fcc000001080c */
[----:B------:R3:W4:Y:S02]  /*6400*/  MUFU.EX2 R157, R2 ;  /* 0x00000002009d7308 */ /* 0x0007240000000800 */
[----:B---3--:R-:W-:Y:S01]  /*6410*/  FFMA.FTZ R2, R122, c[0x0][0x23c], -R12 ;  /* 0x00008f007a027a23 */ /* 0x008fe2000001080c */
[----:B----4-:R-:W-:-:S05]  /*6420*/  F2FP.BF16.PACK_AB R5, R157, R158 ;  /* 0x0000009e9d05723e */ /* 0x010fca00000010ff */
[----:B------:R3:W-:Y:S02]  /*6430*/  MUFU.EX2 R156, R2 ;  /* 0x00000002009c7308 */ /* 0x0007e40000000800 */
[----:B---3--:R-:W-:-:S06]  /*6440*/  FFMA.FTZ R2, R124, c[0x0][0x23c], -R12 ;  /* 0x00008f007c027a23 */ /* 0x008fcc000001080c */
[----:B------:R3:W4:Y:S02]  /*6450*/  MUFU.EX2 R155, R2 ;  /* 0x00000002009b7308 */ /* 0x0007240000000800 */
[----:B---3--:R-:W-:Y:S01]  /*6460*/  FFMA.FTZ R2, R139, c[0x0][0x23c], -R3 ;  /* 0x00008f008b027a23 */ /* 0x008fe20000010803 */
[----:B----4-:R-:W-:-:S05]  /*6470*/  F2FP.BF16.PACK_AB R7, R155, R156 ;  /* 0x0000009c9b07723e */ /* 0x010fca00000010ff */
[----:B------:R3:W4:Y:S02]  /*6480*/  MUFU.EX2 R154, R2 ;  /* 0x00000002009a7308 */ /* 0x0007240000000800 */
[C---:B--2---:R-:W-:Y:S01]  /*6490*/  HMMA.16816.F32.BF16 R84, R4.reuse, R16, R108 ;  /* 0x000000100454723c */ /* 0x044fe2000004186c */
[----:B------:R-:W2:Y:S07]  /*64a0*/  LDSM.16.MT88.4 R108, [R192+0x7800] ;  /* 0x00780000c06c783b */ /* 0x000eae0000004200 */
[----:B------:R-:W-:Y:S01]  /*64b0*/  HMMA.16816.F32.BF16 R104, R4, R8, R104 ;  /* 0x000000080468723c */ /* 0x000fe20000041868 */
[----:B---3--:R-:W-:-:S04]  /*64c0*/  FFMA.FTZ R2, R125, c[0x0][0x23c], -R3 ;  /* 0x00008f007d027a23 */ /* 0x008fc80000010803 */
[----:B------:R3:W-:Y:S03]  /*64d0*/  MUFU.EX2 R153, R2 ;  /* 0x0000000200997308 */ /* 0x0007e60000000800 */
[C---:B-1----:R-:W-:Y:S08]  /*64e0*/  HMMA.16816.F32.BF16 R80, R4.reuse, R20, R80 ;  /* 0x000000140450723c */ /* 0x042ff00000041850 */
[----:B------:R-:W-:Y:S01]  /*64f0*/  HMMA.16816.F32.BF16 R64, R4, R24, R64 ;  /* 0x000000180440723c */ /* 0x000fe20000041840 */
[----:B---3--:R-:W-:-:S07]  /*6500*/  FFMA.FTZ R2, R126, c[0x0][0x23c], -R3 ;  /* 0x00008f007e027a23 */ /* 0x008fce0000010803 */
[C---:B------:R-:W-:Y:S01]  /*6510*/  HMMA.16816.F32.BF16 R88, R4.reuse, R18, R76 ;  /* 0x000000120458723c */ /* 0x040fe2000004184c */
[----:B------:R1:W-:Y:S07]  /*6520*/  MUFU.EX2 R152, R2 ;  /* 0x0000000200987308 */ /* 0x0003ee0000000800 */
[C---:B------:R-:W-:Y:S08]  /*6530*/  HMMA.16816.F32.BF16 R60, R4.reuse, R10, R60 ;  /* 0x0000000a043c723c */ /* 0x040ff0000004183c */
[----:B------:R-:W-:Y:S01]  /*6540*/  HMMA.16816.F32.BF16 R56, R4, R22, R56 ;  /* 0x000000160438723c */ /* 0x000fe20000041838 */
[----:B-1----:R-:W-:-:S02]  /*6550*/  FFMA.FTZ R2, R127, c[0x0][0x23c], -R3 ;  /* 0x00008f007f027a23 */ /* 0x002fc40000010803 */
[----:B------:R-:W-:Y:S01]  /*6560*/  FFMA.FTZ R3, R133, c[0x0][0x23c], -R3 ;  /* 0x00008f0085037a23 */ /* 0x000fe20000010803 */
[----:B------:R-:W1:Y:S01]  /*6570*/  LDSM.16.MT88.4 R124, [R190+0x7800] ;  /* 0x00780000be7c783b */ /* 0x000e620000004200 */
[----:B------:R3:W-:Y:S03]  /*6580*/  MUFU.EX2 R151, R2 ;  /* 0x0000000200977308 */ /* 0x0007e60000000800 */
[----:B------:R-:W-:Y:S07]  /*6590*/  HMMA.16816.F32.BF16 R44, R4, R26, R44 ;  /* 0x0000001a042c723c */ /* 0x000fee000004182c */
[----:B------:R-:W-:Y:S01]  /*65a0*/  F2FP.BF16.PACK_AB R4, R168, R169 ;  /* 0x000000a9a804723e */ /* 0x000fe200000010ff */
[----:B------:R5:W-:Y:S01]  /*65b0*/  MUFU.EX2 R240, R3 ;  /* 0x0000000300f07308 */ /* 0x000be20000000800 */
[----:B----4-:R-:W-:Y:S01]  /*65c0*/  F2FP.BF16.PACK_AB R6, R154, R167 ;  /* 0x000000a79a06723e */ /* 0x010fe200000010ff */
[----:B---3--:R-:W-:-:S06]  /*65d0*/  FFMA.FTZ R2, R143, c[0x0][0x23c], -R0 ;  /* 0x00008f008f027a23 */ /* 0x008fcc0000010800 */
[----:B------:R3:W-:Y:S01]  /*65e0*/  MUFU.EX2 R150, R2 ;  /* 0x0000000200967308 */ /* 0x0007e20000000800 */
[----:B-----5:R-:W-:-:S04]  /*65f0*/  FADD.FTZ R3, R222, R219 ;  /* 0x000000dbde037221 */ /* 0x020fc80000010000 */
[----:B------:R-:W-:-:S04]  /*6600*/  FADD.FTZ R3, R221, R3 ;  /* 0x00000003dd037221 */ /* 0x000fc80000010000 */
[----:B------:R-:W-:Y:S02]  /*6610*/  FADD.FTZ R3, R184, R3 ;  /* 0x00000003b8037221 */ /* 0x000fe40000010000 */
[--C-:B---3--:R-:W-:Y:S02]  /*6620*/  FFMA.FTZ R2, R144, c[0x0][0x23c], -R0.reuse ;  /* 0x00008f0090027a23 */ /* 0x108fe40000010800 */
[----:B------:R-:W-:Y:S02]  /*6630*/  FADD.FTZ R3, R187, R3 ;  /* 0x00000003bb037221 */ /* 0x000fe40000010000 */
[----:B------:R3:W4:Y:S02]  /*6640*/  MUFU.EX2 R144, R2 ;  /* 0x0000000200907308 */ /* 0x0007240000000800 */
[----:B------:R-:W-:Y:S02]  /*6650*/  FADD.FTZ R3, R215, R3 ;  /* 0x00000003d7037221 */ /* 0x000fe40000010000 */
[----:B---3--:R-:W-:Y:S01]  /*6660*/  FFMA.FTZ R2, R145, c[0x0][0x23c], -R0 ;  /* 0x00008f0091027a23 */ /* 0x008fe20000010800 */
[----:B----4-:R-:W-:-:S03]  /*6670*/  F2FP.BF16.PACK_AB R5, R144, R150 ;  /* 0x000000969005723e */ /* 0x010fc600000010ff */
[----:B------:R3:W-:Y:S02]  /*6680*/  MUFU.EX2 R75, R2 ;  /* 0x00000002004b7308 */ /* 0x0007e40000000800 */
[----:B---3--:R-:W-:Y:S01]  /*6690*/  FFMA.FTZ R2, R142, c[0x0][0x23c], -R0 ;  /* 0x00008f008e027a23 */ /* 0x008fe20000010800 */
[----:B------:R-:W-:-:S05]  /*66a0*/  F2FP.BF16.PACK_AB R142, R240, R151 ;  /* 0x00000097f08e723e */ /* 0x000fca00000010ff */
[----:B------:R3:W4:Y:S02]  /*66b0*/  MUFU.EX2 R74, R2 ;  /* 0x00000002004a7308 */ /* 0x0007240000000800 */
[----:B---3--:R-:W-:Y:S01]  /*66c0*/  FFMA.FTZ R2, R132, c[0x0][0x23c], -R13 ;  /* 0x00008f0084027a23 */ /* 0x008fe2000001080d */
[----:B----4-:R-:W-:-:S05]  /*66d0*/  F2FP.BF16.PACK_AB R7, R74, R75 ;  /* 0x0000004b4a07723e */ /* 0x010fca00000010ff */
[----:B------:R3:W-:Y:S02]  /*66e0*/  MUFU.EX2 R68, R2 ;  /* 0x0000000200447308 */ /* 0x0007e40000000800 */
[C---:B------:R-:W-:Y:S08]  /*66f0*/  HMMA.16816.F32.BF16 R52, R4.reuse, R16, R52 ;  /* 0x000000100434723c */ /* 0x040ff00000041834 */
[----:B------:R-:W-:Y:S01]  /*6700*/  HMMA.16816.F32.BF16 R40, R4, R18, R40 ;  /* 0x000000120428723c */ /* 0x000fe20000041828 */
[----:B---3--:R-:W-:-:S04]  /*6710*/  FFMA.FTZ R2, R134, c[0x0][0x23c], -R13 ;  /* 0x00008f0086027a23 */ /* 0x008fc8000001080d */
[----:B------:R3:W4:Y:S03]  /*6720*/  MUFU.EX2 R69, R2 ;  /* 0x0000000200457308 */ /* 0x0007260000000800 */
[C---:B------:R-:W-:Y:S08]  /*6730*/  HMMA.16816.F32.BF16 R48, R4.reuse, R8, R48 ;  /* 0x000000080430723c */ /* 0x040ff00000041830 */
[----:B------:R-:W-:Y:S01]  /*6740*/  HMMA.16816.F32.BF16 R32, R4, R10, R32 ;  /* 0x0000000a0420723c */ /* 0x000fe20000041820 */
[----:B------:R-:W5:Y:S01]  /*6750*/  LDSM.16.MT88.4 R8, [R191+0x7800] ;  /* 0x00780000bf08783b */ /* 0x000f620000004200 */
[----:B---3--:R-:W-:-:S06]  /*6760*/  FFMA.FTZ R2, R135, c[0x0][0x23c], -R13 ;  /* 0x00008f0087027a23 */ /* 0x008fcc000001080d */
[C---:B------:R-:W-:Y:S01]  /*6770*/  HMMA.16816.F32.BF16 R112, R4.reuse, R20, R116 ;  /* 0x000000140470723c */ /* 0x040fe20000041874 */
[----:B------:R3:W-:Y:S07]  /*6780*/  MUFU.EX2 R16, R2 ;  /* 0x0000000200107308 */ /* 0x0007ee0000000800 */
[C---:B------:R-:W-:Y:S08]  /*6790*/  HMMA.16816.F32.BF16 R28, R4.reuse, R22, R28 ;  /* 0x00000016041c723c */ /* 0x040ff0000004181c */
[----:B------:R-:W-:Y:S01]  /*67a0*/  HMMA.16816.F32.BF16 R128, R4, R24, R128 ;  /* 0x000000180480723c */ /* 0x000fe20000041880 */
[----:B---3--:R-:W-:Y:S01]  /*67b0*/  FFMA.FTZ R2, R136, c[0x0][0x23c], -R13 ;  /* 0x00008f0088027a23 */ /* 0x008fe2000001080d */
[----:B----4-:R-:W-:-:S03]  /*67c0*/  F2FP.BF16.PACK_AB R136, R69, R68 ;  /* 0x000000444588723e */ /* 0x010fc600000010ff */
[----:B------:R3:W4:Y:S03]  /*67d0*/  MUFU.EX2 R243, R2 ;  /* 0x0000000200f37308 */ /* 0x0007260000000800 */
[----:B------:R-:W-:Y:S07]  /*67e0*/  HMMA.16816.F32.BF16 R36, R4, R26, R36 ;  /* 0x0000001a0424723c */ /* 0x000fee0000041824 */
[----:B------:R-:W-:-:S02]  /*67f0*/  FADD.FTZ R4, R212, R185 ;  /* 0x000000b9d4047221 */ /* 0x000fc40000010000 */
[----:B------:R-:W-:Y:S02]  /*6800*/  FADD.FTZ R5, R171, R3 ;  /* 0x00000003ab057221 */ /* 0x000fe40000010000 */
[----:B------:R-:W-:Y:S02]  /*6810*/  FADD.FTZ R4, R186, R4 ;  /* 0x00000004ba047221 */ /* 0x000fe40000010000 */
[----:B---3--:R-:W-:Y:S02]  /*6820*/  FFMA.FTZ R2, R137, c[0x0][0x23c], -R12 ;  /* 0x00008f0089027a23 */ /* 0x008fe4000001080c */
[----:B------:R-:W-:Y:S02]  /*6830*/  FADD.FTZ R4, R214, R4 ;  /* 0x00000004d6047221 */ /* 0x000fe40000010000 */
[----:B------:R3:W-:Y:S02]  /*6840*/  MUFU.EX2 R15, R2 ;  /* 0x00000002000f7308 */ /* 0x0007e40000000800 */
[----:B------:R-:W-:-:S04]  /*6850*/  FADD.FTZ R4, R172, R4 ;  /* 0x00000004ac047221 */ /* 0x000fc80000010000 */
[----:B------:R-:W-:Y:S02]  /*6860*/  FADD.FTZ R4, R176, R4 ;  /* 0x00000004b0047221 */ /* 0x000fe40000010000 */
[----:B---3--:R-:W-:Y:S01]  /*6870*/  FFMA.FTZ R2, R138, c[0x0][0x23c], -R12 ;  /* 0x00008f008a027a23 */ /* 0x008fe2000001080c */
[----:B----4-:R-:W-:-:S03]  /*6880*/  F2FP.BF16.PACK_AB R138, R243, R16 ;  /* 0x00000010f38a723e */ /* 0x010fc600000010ff */
[----:B------:R3:W4:Y:S02]  /*6890*/  MUFU.EX2 R14, R2 ;  /* 0x00000002000e7308 */ /* 0x0007240000000800 */
[----:B---3--:R-:W-:Y:S01]  /*68a0*/  FFMA.FTZ R2, R140, c[0x0][0x23c], -R12 ;  /* 0x00008f008c027a23 */ /* 0x008fe2000001080c */
[----:B----4-:R-:W-:Y:S02]  /*68b0*/  F2FP.BF16.PACK_AB R137, R14, R15 ;  /* 0x0000000f0e89723e */ /* 0x010fe400000010ff */
[----:B------:R-:W-:-:S03]  /*68c0*/  F2FP.BF16.PACK_AB R140, R152, R153 ;  /* 0x00000099988c723e */ /* 0x000fc600000010ff */
[----:B------:R3:W-:Y:S02]  /*68d0*/  MUFU.EX2 R13, R2 ;  /* 0x00000002000d7308 */ /* 0x0007e40000000800 */
[----:B---3--:R-:W-:-:S06]  /*68e0*/  FFMA.FTZ R2, R141, c[0x0][0x23c], -R12 ;  /* 0x00008f008d027a23 */ /* 0x008fcc000001080c */
[----:B------:R3:W4:Y:S02]  /*68f0*/  MUFU.EX2 R242, R2 ;  /* 0x0000000200f27308 */ /* 0x0007240000000800 */
[----:B---3--:R-:W-:Y:S01]  /*6900*/  FFMA.FTZ R2, R147, c[0x0][0x23c], -R0 ;  /* 0x00008f0093027a23 */ /* 0x008fe20000010800 */
[----:B----4-:R-:W-:-:S05]  /*6910*/  F2FP.BF16.PACK_AB R139, R242, R13 ;  /* 0x0000000df28b723e */ /* 0x010fca00000010ff */
[----:B------:R3:W-:Y:S02]  /*6920*/  MUFU.EX2 R12, R2 ;  /* 0x00000002000c7308 */ /* 0x0007e40000000800 */
[C---:B--2---:R-:W-:Y:S08]  /*6930*/  HMMA.16816.F32.BF16 R100, R136.reuse, R108, R104 ;  /* 0x0000006c8864723c */ /* 0x044ff00000041868 */
[----:B-1----:R-:W-:Y:S01]  /*6940*/  HMMA.16816.F32.BF16 R116, R136, R124, R80 ;  /* 0x0000007c8874723c */ /* 0x002fe20000041850 */
[----:B---3--:R-:W-:-:S04]  /*6950*/  FFMA.FTZ R2, R146, c[0x0][0x23c], -R0 ;  /* 0x00008f0092027a23 */ /* 0x008fc80000010800 */
        /* <DEDUP_REMOVED lines=10> */
[----:B-----5:R-:W-:Y:S01]  /*6a00*/  HMMA.16816.F32.BF16 R132, R136, R8, R64 ;  /* 0x000000088884723c */ /* 0x020fe20000041840 */
        /* <DEDUP_REMOVED lines=62> */
[----:B------:R-:W-:Y:S01]  /*6df0*/  BAR.SYNC.DEFER_BLOCKING 0x0 ;  /* 0x0000000000007b1d */ /* 0x000fe20000010000 */
[----:B------:R-:W-:Y:S01]  /*6e00*/  ISETP.GE.AND P0, PT, R250, c[0x0][0x220], PT ;  /* 0x00008800fa007a0c */ /* 0x000fe20003f06270 */
[----:B------:R-:W-:Y:S01]  /*6e10*/  IMAD R0, R227, R184, RZ ;  /* 0x000000b8e3007224 */ /* 0x000fe200078e02ff */
[----:B------:R-:W-:Y:S01]  /*6e20*/  SHF.R.S32.HI R4, RZ, 0x1f, R184 ;  /* 0x0000001fff047819 */ /* 0x000fe200000114b8 */
[----:B------:R-:W-:Y:S01]  /*6e30*/  IMAD.WIDE.U32 R2, R184, R226, R228 ;  /* 0x000000e2b8027225 */ /* 0x000fe200078e00e4 */
[----:B------:R-:W-:-:S03]  /*6e40*/  P2R R229, PR, RZ, 0x1 ;  /* 0x00000001ffe57803 */ /* 0x000fc60000000000 */
[----:B------:R-:W-:Y:S02]  /*6e50*/  IMAD R0, R4, R226, R0 ;  /* 0x000000e204007224 */ /* 0x000fe400078e0200 */
[----:B------:R-:W-:-:S04]  /*6e60*/  IMAD.WIDE.U32 R12, R223, c[0x0][0x1a0], RZ ;  /* 0x00006800df0c7a25 */ /* 0x000fc800078e00ff */
[----:B------:R-:W-:Y:S01]  /*6e70*/  IMAD.IADD R3, R3, 0x1, R0 ;  /* 0x0000000103037824 */ /* 0x000fe200078e0200 */
[----:B------:R-:W-:Y:S01]  /*6e80*/  @!P0 IADD3 R0, P3, R225, R2, RZ ;  /* 0x00000002e1008210 */ /* 0x000fe20007f7e0ff */
[----:B------:R-:W-:Y:S01]  /*6e90*/  IMAD.MOV.U32 R14, RZ, RZ, c[0x0][0x1a4] ;  /* 0x00006900ff0e7624 */ /* 0x000fe200078e00ff */
[C---:B------:R-:W-:Y:S01]  /*6ea0*/  @!P0 IADD3 R4, P1, R2.reuse, R12, RZ ;  /* 0x0000000c02048210 */ /* 0x040fe20007f3e0ff */
[----:B------:R-:W-:Y:S01]  /*6eb0*/  @!P0 IMAD.MOV.U32 R5, RZ, RZ, 0x30 ;  /* 0x00000030ff058424 */ /* 0x000fe200078e00ff */
[----:B------:R-:W-:Y:S01]  /*6ec0*/  @!P0 LEA R10, P4, R2, c[0x0][0x170], 0x1 ;  /* 0x00005c00020a8a11 */ /* 0x000fe200078808ff */
[----:B------:R-:W-:Y:S01]  /*6ed0*/  IMAD.SHL.U32 R6, R14, 0x20, RZ ;  /* 0x000000200e067824 */ /* 0x000fe200078e00ff */
[----:B------:R-:W-:Y:S01]  /*6ee0*/  @!P0 LEA R8, P2, R0, c[0x0][0x170], 0x1 ;  /* 0x00005c0000088a11 */ /* 0x000fe200078408ff */
[--C-:B------:R-:W-:Y:S01]  /*6ef0*/  @!P0 IMAD.X R7, R224, 0x1, R3.reuse, P3 ;  /* 0x00000001e0078824 */ /* 0x100fe200018e0603 */
[--C-:B------:R-:W-:Y:S01]  /*6f00*/  @!P0 LEA.HI.X R11, R2, c[0x0][0x174], R3.reuse, 0x1, P4 ;  /* 0x00005d00020b8a11 */ /* 0x100fe200020f0c03 */
[----:B------:R-:W-:Y:S01]  /*6f10*/  @P0 STS.128 [R211+0x6000], RZ ;  /* 0x006000ffd3000388 */ /* 0x000fe20000000c00 */
[----:B------:R-:W-:Y:S01]  /*6f20*/  @!P0 IADD3.X R12, R3, R13, R6, P1, !PT ;  /* 0x0000000d030c8210 */ /* 0x000fe20000ffe406 */
[----:B------:R-:W-:Y:S01]  /*6f30*/  @!P0 IMAD.WIDE.U32 R2, R5, c[0x0][0x1a0], R2 ;  /* 0x0000680005028a25 */ /* 0x000fe200078e0002 */
[----:B------:R-:W-:Y:S01]  /*6f40*/  @!P0 LEA.HI.X R9, R0, c[0x0][0x174], R7, 0x1, P2 ;  /* 0x00005d0000098a11 */ /* 0x000fe200010f0c07 */
[----:B------:R-:W-:Y:S01]  /*6f50*/  @!PT LDS RZ, [RZ] ;  /* 0x00000000fffff984 */ /* 0x000fe20000000800 */
[----:B------:R-:W-:Y:S01]  /*6f60*/  @!PT LDS RZ, [RZ] ;  /* 0x00000000fffff984 */ /* 0x000fe20000000800 */
[----:B------:R-:W-:Y:S01]  /*6f70*/  @!PT LDS RZ, [RZ] ;  /* 0x00000000fffff984 */ /* 0x000fe20000000800 */
[----:B------:R1:W-:Y:S01]  /*6f80*/  @!P0 LDGSTS.E.BYPASS.LTC128B.128 [R211+0x6000], [R10.64] ;  /* 0x060000000ad38fae */ /* 0x0003e2000b901d46 */
[----:B------:R-:W-:Y:S01]  /*6f90*/  @!P0 LEA R6, P1, R4, c[0x0][0x170], 0x1 ;  /* 0x00005c0004068a11 */ /* 0x000fe200078208ff */
[----:B------:R-:W-:-:S02]  /*6fa0*/  @!P0 IMAD R0, R14, 0x30, RZ ;  /* 0x000000300e008824 */ /* 0x000fc400078e02ff */
[----:B------:R-:W-:Y:S01]  /*6fb0*/  @P0 STS.128 [R211+0x6800], RZ ;  /* 0x006800ffd3000388 */ /* 0x000fe20000000c00 */
[----:B------:R-:W-:Y:S01]  /*6fc0*/  @!P0 LEA.HI.X R7, R4, c[0x0][0x174], R12, 0x1, P1 ;  /* 0x00005d0004078a11 */ /* 0x000fe200008f0c0c */
[----:B------:R-:W-:Y:S01]  /*6fd0*/  @!P0 IMAD.IADD R0, R0, 0x1, R3 ;  /* 0x0000000100008824 */ /* 0x000fe200078e0203 */
[C---:B------:R-:W-:Y:S01]  /*6fe0*/  @!P0 LEA R4, P1, R2.reuse, c[0x0][0x170], 0x1 ;  /* 0x00005c0002048a11 */ /* 0x040fe200078208ff */
[----:B------:R-:W-:Y:S01]  /*6ff0*/  @!PT LDS RZ, [RZ] ;  /* 0x00000000fffff984 */ /* 0x000fe20000000800 */
[----:B------:R-:W-:Y:S01]  /*7000*/  @!PT LDS RZ, [RZ] ;  /* 0x00000000fffff984 */ /* 0x000fe20000000800 */
[----:B------:R-:W-:Y:S01]  /*7010*/  @!PT LDS RZ, [RZ] ;  /* 0x00000000fffff984 */ /* 0x000fe20000000800 */
[----:B------:R1:W-:Y:S03]  /*7020*/  @!P0 LDGSTS.E.BYPASS.LTC128B.128 [R211+0x6800], [R8.64] ;  /* 0x0680000008d38fae */ /* 0x0003e6000b901d46 */
[----:B------:R-:W-:Y:S01]  /*7030*/  @!P0 LEA.HI.X R5, R2, c[0x0][0x174], R0, 0x1, P1 ;  /* 0x00005d0002058a11 */ /* 0x000fe200008f0c00 */
        /* <DEDUP_REMOVED lines=12> */
[----:B------:R-:W4:Y:S04]  /*7100*/  LDSM.16.M88.4 R12, [R195+0x2000] ;  /* 0x00200000c30c783b */ /* 0x000f280000000200 */
[----:B-1----:R-:W-:Y:S04]  /*7110*/  LDSM.16.M88.4 R8, [R198] ;  /* 0x00000000c608783b */ /* 0x002fe80000000200 */
[----:B------:R-:W1:Y:S04]  /*7120*/  LDSM.16.M88.4 R40, [R194+0x4000] ;  /* 0x00400000c228783b */ /* 0x000e680000000200 */
[----:B------:R-:W-:Y:S04]  /*7130*/  LDSM.16.M88.4 R52, [R199] ;  /* 0x00000000c734783b */ /* 0x000fe80000000200 */
[----:B--2---:R-:W2:Y:S04]  /*7140*/  LDSM.16.M88.4 R4, [R198+0x2000] ;  /* 0x00200000c604783b */ /* 0x004ea80000000200 */
[----:B------:R-:W5:Y:S04]  /*7150*/  LDSM.16.M88.4 R32, [R196] ;  /* 0x00000000c420783b */ /* 0x000f680000000200 */
[----:B------:R-:W2:Y:S04]  /*7160*/  LDSM.16.M88.4 R56, [R188+0x4800] ;  /* 0x00480000bc38783b */ /* 0x000ea80000000200 */
[----:B------:R-:W2:Y:S04]  /*7170*/  LDSM.16.M88.4 R48, [R188+0x5000] ;  /* 0x00500000bc30783b */ /* 0x000ea80000000200 */
[----:B------:R-:W-:Y:S01]  /*7180*/  LDSM.16.M88.4 R28, [R196+0x2000] ;  /* 0x00200000c41c783b */ /* 0x000fe20000000200 */
[-C--:B---3--:R-:W-:Y:S03]  /*7190*/  HMMA.16816.F32.BF16 R24, R16, R20.reuse, RZ ;  /* 0x000000141018723c */ /* 0x088fe600000418ff */
[----:B------:R-:W-:Y:S04]  /*71a0*/  LDSM.16.M88.4 R44, [R188+0x5800] ;  /* 0x00580000bc2c783b */ /* 0x000fe80000000200 */
[----:B------:R-:W-:Y:S01]  /*71b0*/  LDSM.16.M88.4 R60, [R193] ;  /* 0x00000000c13c783b */ /* 0x000fe20000000200 */
[C---:B----4-:R-:W-:Y:S03]  /*71c0*/  HMMA.16816.F32.BF16 R36, R12.reuse, R20, RZ ;  /* 0x000000140c24723c */ /* 0x050fe600000418ff */
[----:B------:R-:W0:Y:S05]  /*71d0*/  LDGDEPBAR ;  /* 0x00000000000079af */ /* 0x000e2a0000000000 */
[----:B------:R-:W-:Y:S08]  /*71e0*/  HMMA.16816.F32.BF16 R148, R12, R22, RZ ;  /* 0x000000160c94723c */ /* 0x000ff000000418ff */
[----:B-1----:R-:W-:Y:S01]  /*71f0*/  HMMA.16816.F32.BF16 R64, R8, R40, R24 ;  /* 0x000000280840723c */ /* 0x002fe20000041818 */
[----:B------:R-:W-:Y:S07]  /*7200*/  LDSM.16.M88.4 R24, [R197] ;  /* 0x00000000c518783b */ /* 0x000fee0000000200 */
[----:B------:R-:W-:Y:S01]  /*7210*/  HMMA.16816.F32.BF16 R76, R16, R22, RZ ;  /* 0x00000016104c723c */ /* 0x000fe200000418ff */
[----:B------:R-:W-:Y:S07]  /*7220*/  LDSM.16.M88.4 R20, [R197+0x2000] ;  /* 0x00200000c514783b */ /* 0x000fee0000000200 */
[----:B--2---:R-:W-:Y:S01]  /*7230*/  HMMA.16816.F32.BF16 R144, R4, R40, R36 ;  /* 0x000000280490723c */ /* 0x004fe20000041824 */
[----:B------:R-:W1:Y:S07]  /*7240*/  LDSM.16.M88.4 R36, [R194+0x4800] ;  /* 0x00480000c224783b */ /* 0x000e6e0000000200 */
[----:B-----5:R-:W-:Y:S08]  /*7250*/  HMMA.16816.F32.BF16 R152, R32, R52, R64 ;  /* 0x000000342098723c */ /* 0x020ff00000041840 */
[-C--:B------:R-:W-:Y:S08]  /*7260*/  HMMA.16816.F32.BF16 R156, R4, R42.reuse, R148 ;  /* 0x0000002a049c723c */ /* 0x080ff00000041894 */
[----:B------:R-:W-:Y:S08]  /*7270*/  HMMA.16816.F32.BF16 R76, R8, R42, R76 ;  /* 0x0000002a084c723c */ /* 0x000ff0000004184c */
[-C--:B------:R-:W-:Y:S08]  /*7280*/  HMMA.16816.F32.BF16 R64, R16, R56.reuse, RZ ;  /* 0x000000381040723c */ /* 0x080ff000000418ff */
[C---:B------:R-:W-:Y:S08]  /*7290*/  HMMA.16816.F32.BF16 R40, R12.reuse, R56, RZ ;  /* 0x000000380c28723c */ /* 0x040ff000000418ff */
[C---:B------:R-:W-:Y:S08]  /*72a0*/  HMMA.16816.F32.BF16 R160, R12.reuse, R48, RZ ;  /* 0x000000300ca0723c */ /* 0x040ff000000418ff */
[----:B------:R-:W-:Y:S08]  /*72b0*/  HMMA.16816.F32.BF16 R172, R12, R50, RZ ;  /* 0x000000320cac723c */ /* 0x000ff000000418ff */
[C---:B------:R-:W-:Y:S08]  /*72c0*/  HMMA.16816.F32.BF16 R180, R16.reuse, R48, RZ ;  /* 0x0000003010b4723c */ /* 0x040ff000000418ff */
[----:B------:R-:W-:Y:S08]  /*72d0*/  HMMA.16816.F32.BF16 R216, R16, R50, RZ ;  /* 0x0000003210d8723c */ /* 0x000ff000000418ff */
[-C--:B-1----:R-:W-:Y:S08]  /*72e0*/  HMMA.16816.F32.BF16 R48, R8, R36.reuse, R64 ;  /* 0x000000240830723c */ /* 0x082ff00000041840 */
[----:B------:R-:W-:Y:S08]  /*72f0*/  HMMA.16816.F32.BF16 R64, R4, R36, R40 ;  /* 0x000000240440723c */ /* 0x000ff00000041828 */
[C---:B------:R-:W-:Y:S08]  /*7300*/  HMMA.16816.F32.BF16 R144, R28.reuse, R52, R144 ;  /* 0x000000341c90723c */ /* 0x040ff00000041890 */
[-C--:B------:R-:W-:Y:S08]  /*7310*/  HMMA.16816.F32.BF16 R40, R28, R54.reuse, R156 ;  /* 0x000000361c28723c */ /* 0x080ff0000004189c */
[----:B------:R-:W-:Y:S08]  /*7320*/  HMMA.16816.F32.BF16 R52, R32, R54, R76 ;  /* 0x000000362034723c */ /* 0x000ff0000004184c */
[C---:B------:R-:W-:Y:S08]  /*7330*/  HMMA.16816.F32.BF16 R168, R12.reuse, R44, RZ ;  /* 0x0000002c0ca8723c */ /* 0x040ff000000418ff */
[----:B------:R-:W-:Y:S08]  /*7340*/  HMMA.16816.F32.BF16 R164, R12, R46, RZ ;  /* 0x0000002e0ca4723c */ /* 0x000ff000000418ff */
[C---:B------:R-:W-:Y:S08]  /*7350*/  HMMA.16816.F32.BF16 R176, R16.reuse, R44, RZ ;  /* 0x0000002c10b0723c */ /* 0x040ff000000418ff */
[----:B------:R-:W-:Y:S01]  /*7360*/  HMMA.16816.F32.BF16 R212, R16, R46, RZ ;  /* 0x0000002e10d4723c */ /* 0x000fe200000418ff */
[----:B------:R-:W1:Y:S07]  /*7370*/  LDSM.16.M88.4 R44, [R202] ;  /* 0x00000000ca2c783b */ /* 0x000e6e0000000200 */
[-C--:B------:R-:W-:Y:S08]  /*7380*/  HMMA.16816.F32.BF16 R148, R12, R58.reuse, RZ ;  /* 0x0000003a0c94723c */ /* 0x080ff000000418ff */
[----:B------:R-:W-:Y:S01]  /*7390*/  HMMA.16816.F32.BF16 R56, R16, R58, RZ ;  /* 0x0000003a1038723c */ /* 0x000fe200000418ff */
[----:B------:R-:W2:Y:S07]  /*73a0*/  LDSM.16.M88.4 R16, [R194+0x5800] ;  /* 0x00580000c210783b */ /* 0x000eae0000000200 */
[-C--:B------:R-:W-:Y:S08]  /*73b0*/  HMMA.16816.F32.BF16 R152, R24, R60.reuse, R152 ;  /* 0x0000003c1898723c */ /* 0x080ff00000041898 */
[----:B------:R-:W-:Y:S08]  /*73c0*/  HMMA.16816.F32.BF16 R12, R20, R60, R144 ;  /* 0x0000003c140c723c */ /* 0x000ff00000041890 */
[-C--:B------:R-:W-:Y:S08]  /*73d0*/  HMMA.16816.F32.BF16 R52, R24, R62.reuse, R52 ;  /* 0x0000003e1834723c */ /* 0x080ff00000041834 */
[----:B------:R-:W-:Y:S01]  /*73e0*/  HMMA.16816.F32.BF16 R60, R20, R62, R40 ;  /* 0x0000003e143c723c */ /* 0x000fe20000041828 */
[----:B------:R-:W3:Y:S01]  /*73f0*/  LDSM.16.M88.4 R40, [R193+0x800] ;  /* 0x00080000c128783b */ /* 0x000ee20000000200 */
[----:B------:R-:W-:-:S02]  /*7400*/  FMUL.FTZ R152, R152, c[0x0][0x2ec] ;  /* 0x0000bb0098987a20 */ /* 0x000fc40000410000 */
[----:B------:R-:W-:Y:S02]  /*7410*/  FMUL.FTZ R153, R153, c[0x0][0x2ec] ;  /* 0x0000bb0099997a20 */ /* 0x000fe40000410000 */
[----:B------:R-:W-:Y:S01]  /*7420*/  FMUL.FTZ R154, R154, c[0x0][0x2ec] ;  /* 0x0000bb009a9a7a20 */ /* 0x000fe20000410000 */
[----:B------:R-:W4:Y:S01]  /*7430*/  MUFU.TANH R227, R152 ;  /* 0x0000009800e37308 */ /* 0x000f220000002400 */
[-C--:B------:R-:W-:Y:S01]  /*7440*/  HMMA.16816.F32.BF16 R148, R4, R38.reuse, R148 ;  /* 0x000000260494723c */ /* 0x080fe20000041894 */
[----:B------:R-:W-:Y:S02]  /*7450*/  FMUL.FTZ R12, R12, c[0x0][0x2ec] ;  /* 0x0000bb000c0c7a20 */ /* 0x000fe40000410000 */
[----:B------:R-:W-:Y:S02]  /*7460*/  FMUL.FTZ R13, R13, c[0x0][0x2ec] ;  /* 0x0000bb000d0d7a20 */ /* 0x000fe40000410000 */
[----:B------:R-:W-:Y:S02]  /*7470*/  FMUL.FTZ R14, R14, c[0x0][0x2ec] ;  /* 0x0000bb000e0e7a20 */ /* 0x000fe40000410000 */
[----:B------:R-:W-:Y:S01]  /*7480*/  FMUL.FTZ R15, R15, c[0x0][0x2ec] ;  /* 0x0000bb000f0f7a20 */ /* 0x000fe20000410000 */
[----:B------:R-:W-:Y:S01]  /*7490*/  HMMA.16816.F32.BF16 R56, R8, R38, R56 ;  /* 0x000000260838723c */ /* 0x000fe20000041838 */
[----:B------:R-:W5:Y:S01]  /*74a0*/  LDSM.16.M88.4 R36, [R194+0x5000] ;  /* 0x00500000c224783b */ /* 0x000f620000000200 */
[----:B------:R-:W-:Y:S01]  /*74b0*/  MUFU.TANH R187, R12 ;  /* 0x0000000c00bb7308 */ /* 0x000fe20000002400 */
[----:B------:R-:W-:-:S02]  /*74c0*/  FMUL.FTZ R52, R52, c[0x0][0x2ec] ;  /* 0x0000bb0034347a20 */ /* 0x000fc40000410000 */
[----:B------:R-:W-:Y:S02]  /*74d0*/  FMUL.FTZ R53, R53, c[0x0][0x2ec] ;  /* 0x0000bb0035357a20 */ /* 0x000fe40000410000 */
[----:B------:R-:W-:Y:S01]  /*74e0*/  FMUL.FTZ R54, R54, c[0x0][0x2ec] ;  /* 0x0000bb0036367a20 */ /* 0x000fe20000410000 */
[----:B-1----:R-:W-:Y:S01]  /*74f0*/  HMMA.16816.F32.BF16 R48, R32, R44, R48 ;  /* 0x0000002c2030723c */ /* 0x002fe20000041830 */
[----:B------:R-:W-:Y:S01]  /*7500*/  FMUL.FTZ R55, R55, c[0x0][0x2ec] ;  /* 0x0000bb0037377a20 */ /* 0x000fe20000410000 */
[----:B------:R-:W-:Y:S01]  /*7510*/  MUFU.TANH R224, R13 ;  /* 0x0000000d00e07308 */ /* 0x000fe20000002400 */
[----:B------:R-:W-:Y:S02]  /*7520*/  FMUL.FTZ R155, R155, c[0x0][0x2ec] ;  /* 0x0000bb009b9b7a20 */ /* 0x000fe40000410000 */
[----:B------:R-:W-:Y:S02]  /*7530*/  FMUL.FTZ R60, R60, c[0x0][0x2ec] ;  /* 0x0000bb003c3c7a20 */ /* 0x000fe40000410000 */
[----:B------:R-:W-:Y:S01]  /*7540*/  FMUL.FTZ R61, R61, c[0x0][0x2ec] ;  /* 0x0000bb003d3d7a20 */ /* 0x000fe20000410000 */
[----:B--2---:R-:W-:Y:S01]  /*7550*/  HMMA.16816.F32.BF16 R168, R4, R16, R168 ;  /* 0x0000001004a8723c */ /* 0x004fe200000418a8 */
[----:B------:R-:W-:Y:S01]  /*7560*/  FMUL.FTZ R62, R62, c[0x0][0x2ec] ;  /* 0x0000bb003e3e7a20 */ /* 0x000fe20000410000 */
[----:B------:R-:W-:Y:S01]  /*7570*/  MUFU.TANH R185, R14 ;  /* 0x0000000e00b97308 */ /* 0x000fe20000002400 */
[----:B------:R-:W-:-:S05]  /*7580*/  FMUL.FTZ R63, R63, c[0x0][0x2ec] ;  /* 0x0000bb003f3f7a20 */ /* 0x000fca0000410000 */
[----:B------:R-:W-:Y:S02]  /*7590*/  HMMA.16816.F32.BF16 R144, R4, R18, R164 ;  /* 0x000000120490723c */ /* 0x000fe400000418a4 */
[----:B------:R1:W-:Y:S06]  /*75a0*/  MUFU.TANH R221, R15 ;  /* 0x0000000f00dd7308 */ /* 0x0003ec0000002400 */
[----:B---3--:R-:W-:Y:S02]  /*75b0*/  HMMA.16816.F32.BF16 R48, R24, R40, R48 ;  /* 0x000000281830723c */ /* 0x008fe40000041830 */
[----:B------:R-:W-:Y:S06]  /*75c0*/  MUFU.TANH R220, R52 ;  /* 0x0000003400dc7308 */ /* 0x000fec0000002400 */
[----:B-----5:R-:W-:Y:S02]  /*75d0*/  HMMA.16816.F32.BF16 R76, R4, R36, R160 ;  /* 0x00000024044c723c */ /* 0x020fe400000418a0 */
[----:B------:R-:W-:Y:S06]  /*75e0*/  MUFU.TANH R226, R53 ;  /* 0x0000003500e27308 */ /* 0x000fec0000002400 */
[----:B-1----:R-:W-:Y:S02]  /*75f0*/  HMMA.16816.F32.BF16 R12, R28, R44, R64 ;  /* 0x0000002c1c0c723c */ /* 0x002fe40000041840 */
[----:B------:R-:W-:Y:S06]  /*7600*/  MUFU.TANH R161, R54 ;  /* 0x0000003600a17308 */ /* 0x000fec0000002400 */
[----:B------:R-:W-:Y:S01]  /*7610*/  FMUL.FTZ R0, R49, c[0x0][0x2ec] ;  /* 0x0000bb0031007a20 */ /* 0x000fe20000410000 */
[----:B------:R-:W-:Y:S01]  /*7620*/  HMMA.16816.F32.BF16 R64, R4, R38, R172 ;  /* 0x000000260440723c */ /* 0x000fe200000418ac */
[----:B------:R1:W-:Y:S01]  /*7630*/  MUFU.TANH R222, R55 ;  /* 0x0000003700de7308 */ /* 0x0003e20000002400 */
[----:B------:R-:W-:-:S06]  /*7640*/  FMUL.FTZ R48, R48, c[0x0][0x2ec] ;  /* 0x0000bb0030307a20 */ /* 0x000fcc0000410000 */
[----:B------:R-:W-:Y:S01]  /*7650*/  HMMA.16816.F32.BF16 R4, R32, R46, R56 ;  /* 0x0000002e2004723c */ /* 0x000fe20000041838 */
[----:B------:R2:W-:Y:S07]  /*7660*/  MUFU.TANH R163, R0 ;  /* 0x0000000000a37308 */ /* 0x0005ee0000002400 */
[----:B------:R-:W-:Y:S01]  /*7670*/  HMMA.16816.F32.BF16 R56, R8, R36, R180 ;  /* 0x000000240838723c */ /* 0x000fe200000418b4 */
[----:B------:R-:W-:Y:S07]  /*7680*/  MUFU.TANH R159, R48 ;  /* 0x00000030009f7308 */ /* 0x000fee0000002400 */
[----:B-1----:R-:W-:Y:S01]  /*7690*/  HMMA.16816.F32.BF16 R52, R20, R40, R12 ;  /* 0x000000281434723c */ /* 0x002fe2000004180c */
[----:B------:R-:W1:Y:S01]  /*76a0*/  LDSM.16.M88.4 R12, [R201] ;  /* 0x00000000c90c783b */ /* 0x000e620000000200 */
[----:B--2---:R-:W-:Y:S01]  /*76b0*/  FMUL.FTZ R0, R50, c[0x0][0x2ec] ;  /* 0x0000bb0032007a20 */ /* 0x004fe20000410000 */
[----:B------:R-:W-:Y:S05]  /*76c0*/  MUFU.TANH R228, R153 ;  /* 0x0000009900e47308 */ /* 0x000fea0000002400 */
[----:B------:R-:W-:Y:S03]  /*76d0*/  HMMA.16816.F32.BF16 R44, R28, R46, R148 ;  /* 0x0000002e1c2c723c */ /* 0x000fe60000041894 */
[----:B------:R2:W-:Y:S05]  /*76e0*/  MUFU.TANH R175, R0 ;  /* 0x0000000000af7308 */ /* 0x0005ea0000002400 */
[----:B------:R-:W-:Y:S03]  /*76f0*/  HMMA.16816.F32.BF16 R36, R8, R38, R216 ;  /* 0x000000260824723c */ /* 0x000fe600000418d8 */
[----:B------:R-:W3:Y:S01]  /*7700*/  MUFU.TANH R223, R154 ;  /* 0x0000009a00df7308 */ /* 0x000ee20000002400 */
[----:B--2---:R-:W-:-:S07]  /*7710*/  FMUL.FTZ R0, R51, c[0x0][0x2ec] ;  /* 0x0000bb0033007a20 */ /* 0x004fce0000410000 */
[----:B------:R2:W5:Y:S01]  /*7720*/  MUFU.TANH R225, R155 ;  /* 0x0000009b00e17308 */ /* 0x0005620000002400 */
[-C--:B------:R-:W-:Y:S01]  /*7730*/  HMMA.16816.F32.BF16 R48, R24, R42.reuse, R4 ;  /* 0x0000002a1830723c */ /* 0x080fe20000041804 */
[----:B------:R-:W3:Y:S06]  /*7740*/  LDSM.16.M88.4 R4, [R193+0x1000] ;  /* 0x00100000c104783b */ /* 0x000eec0000000200 */
[----:B------:R1:W-:Y:S01]  /*7750*/  MUFU.TANH R174, R0 ;  /* 0x0000000000ae7308 */ /* 0x0003e20000002400 */
[----:B------:R-:W-:Y:S07]  /*7760*/  HMMA.16816.F32.BF16 R40, R20, R42, R44 ;  /* 0x0000002a1428723c */ /* 0x000fee000004182c */
[----:B------:R-:W3:Y:S01]  /*7770*/  MUFU.TANH R186, R60 ;  /* 0x0000003c00ba7308 */ /* 0x000ee20000002400 */
[----:B--2---:R-:W-:Y:S01]  /*7780*/  HMMA.16816.F32.BF16 R152, R8, R16, R176 ;  /* 0x000000100898723c */ /* 0x004fe200000418b0 */
[----:B-1----:R-:W-:-:S06]  /*7790*/  FMUL.FTZ R0, R52, c[0x0][0x2ec] ;  /* 0x0000bb0034007a20 */ /* 0x002fcc0000410000 */
[----:B------:R-:W-:Y:S01]  /*77a0*/  MUFU.TANH R172, R61 ;  /* 0x0000003d00ac7308 */ /* 0x000fe20000002400 */
[----:B------:R-:W-:Y:S07]  /*77b0*/  HMMA.16816.F32.BF16 R44, R32, R14, R36 ;  /* 0x0000000e202c723c */ /* 0x000fee0000041824 */
[----:B------:R1:W-:Y:S01]  /*77c0*/  MUFU.TANH R157, R0 ;  /* 0x00000000009d7308 */ /* 0x0003e20000002400 */
[----:B------:R-:W-:Y:S02]  /*77d0*/  FMUL.FTZ R2, R40, c[0x0][0x2ec] ;  /* 0x0000bb0028027a20 */ /* 0x000fe40000410000 */
[----:B------:R-:W-:-:S05]  /*77e0*/  FMUL.FTZ R3, R41, c[0x0][0x2ec] ;  /* 0x0000bb0029037a20 */ /* 0x000fca0000410000 */
[----:B------:R-:W2:Y:S01]  /*77f0*/  MUFU.TANH R74, R62 ;  /* 0x0000003e004a7308 */ /* 0x000ea20000002400 */
[----:B-1----:R-:W-:-:S07]  /*7800*/  FMUL.FTZ R0, R53, c[0x0][0x2ec] ;  /* 0x0000bb0035007a20 */ /* 0x002fce0000410000 */
[----:B------:R1:W1:Y:S08]  /*7810*/  MUFU.TANH R160, R63 ;  /* 0x0000003f00a07308 */ /* 0x0002700000002400 */
[----:B------:R2:W-:Y:S01]  /*7820*/  MUFU.TANH R75, R0 ;  /* 0x00000000004b7308 */ /* 0x0005e20000002400 */
[----:B-1----:R-:W-:Y:S07]  /*7830*/  HMMA.16816.F32.BF16 R60, R8, R18, R212 ;  /* 0x00000012083c723c */ /* 0x002fee00000418d4 */
[----:B------:R-:W-:Y:S01]  /*7840*/  MUFU.TANH R69, R2 ;  /* 0x0000000200457308 */ /* 0x000fe20000002400 */
[----:B--2---:R-:W-:Y:S01]  /*7850*/  FMUL.FTZ R0, R54, c[0x0][0x2ec] ;  /* 0x0000bb0036007a20 */ /* 0x004fe20000410000 */
[-C--:B------:R-:W-:Y:S06]  /*7860*/  HMMA.16816.F32.BF16 R8, R32, R12.reuse, R56 ;  /* 0x0000000c2008723c */ /* 0x080fec0000041838 */
[----:B------:R1:W2:Y:S02]  /*7870*/  MUFU.TANH R148, R0 ;  /* 0x0000000000947308 */ /* 0x0002a40000002400 */
[----:B------:R-:W-:Y:S06]  /*7880*/  HMMA.16816.F32.BF16 R16, R28, R12, R76 ;  /* 0x0000000c1c10723c */ /* 0x000fec000004184c */
[----:B------:R2:W-:Y:S01]  /*7890*/  MUFU.TANH R77, R3 ;  /* 0x00000003004d7308 */ /* 0x0005e20000002400 */
[----:B-1----:R-:W-:-:S02]  /*78a0*/  FMUL.FTZ R0, R55, c[0x0][0x2ec] ;  /* 0x0000bb0037007a20 */ /* 0x002fc40000410000 */
[----:B------:R-:W-:Y:S05]  /*78b0*/  HMMA.16816.F32.BF16 R52, R28, R14, R64 ;  /* 0x0000000e1c34723c */ /* 0x000fea0000041840 */
[----:B------:R1:W1:Y:S01]  /*78c0*/  MUFU.TANH R150, R0 ;  /* 0x0000000000967308 */ /* 0x0002620000002400 */
[----:B--2---:R-:W-:Y:S02]  /*78d0*/  FMUL.FTZ R3, R42, c[0x0][0x2ec] ;  /* 0x0000bb002a037a20 */ /* 0x004fe40000410000 */
[-C--:B---3--:R-:W-:Y:S01]  /*78e0*/  HMMA.16816.F32.BF16 R36, R24, R4.reuse, R8 ;  /* 0x000000041824723c */ /* 0x088fe20000041808 */
[----:B------:R-:W2:Y:S04]  /*78f0*/  LDSM.16.M88.4 R8, [R200] ;  /* 0x00000000c808783b */ /* 0x000ea80000000200 */
[----:B------:R-:W-:Y:S03]  /*7900*/  MUFU.TANH R67, R3 ;  /* 0x0000000300437308 */ /* 0x000fe60000002400 */
[----:B------:R-:W-:Y:S01]  /*7910*/  HMMA.16816.F32.BF16 R16, R20, R4, R16 ;  /* 0x000000041410723c */ /* 0x000fe20000041810 */
[----:B-1----:R-:W-:-:S04]  /*7920*/  FMUL.FTZ R0, R48, c[0x0][0x2ec] ;  /* 0x0000bb0030007a20 */ /* 0x002fc80000410000 */
[----:B------:R1:W3:Y:S11]  /*7930*/  MUFU.TANH R158, R0 ;  /* 0x00000000009e7308 */ /* 0x0002f60000002400 */
[----:B------:R-:W-:-:S04]  /*7940*/  FMUL.FTZ R4, R36, c[0x0][0x2ec] ;  /* 0x0000bb0024047a20 */ /* 0x000fc80000410000 */
[----:B------:R2:W-:Y:S01]  /*7950*/  MUFU.TANH R149, R4 ;  /* 0x0000000400957308 */ /* 0x0005e20000002400 */
[----:B-1----:R-:W-:-:S03]  /*7960*/  FMUL.FTZ R0, R49, c[0x0][0x2ec] ;  /* 0x0000bb0031007a20 */ /* 0x002fc60000410000 */
[----:B------:R-:W-:Y:S02]  /*7970*/  FMUL.FTZ R16, R16, c[0x0][0x2ec] ;  /* 0x0000bb0010107a20 */ /* 0x000fe40000410000 */
[----:B------:R-:W-:Y:S02]  /*7980*/  FMUL.FTZ R17, R17, c[0x0][0x2ec] ;  /* 0x0000bb0011117a20 */ /* 0x000fe40000410000 */
[----:B------:R1:W-:Y:S01]  /*7990*/  MUFU.TANH R156, R0 ;  /* 0x00000000009c7308 */ /* 0x0003e20000002400 */
[----:B------:R-:W-:Y:S02]  /*79a0*/  FMUL.FTZ R18, R18, c[0x0][0x2ec] ;  /* 0x0000bb0012127a20 */ /* 0x000fe40000410000 */
[----:B------:R-:W-:Y:S02]  /*79b0*/  FMUL.FTZ R5, R19, c[0x0][0x2ec] ;  /* 0x0000bb0013057a20 */ /* 0x000fe40000410000 */
[----:B--2---:R-:W-:-:S03]  /*79c0*/  FMUL.FTZ R4, R37, c[0x0][0x2ec] ;  /* 0x0000bb0025047a20 */ /* 0x004fc60000410000 */
[----:B------:R-:W-:Y:S01]  /*79d0*/  MUFU.TANH R162, R16 ;  /* 0x0000001000a27308 */ /* 0x000fe20000002400 */
[----:B-1----:R-:W-:-:S07]  /*79e0*/  FMUL.FTZ R0, R50, c[0x0][0x2ec] ;  /* 0x0000bb0032007a20 */ /* 0x002fce0000410000 */
[----:B------:R1:W-:Y:S08]  /*79f0*/  MUFU.TANH R78, R4 ;  /* 0x00000004004e7308 */ /* 0x0003f00000002400 */
[----:B------:R2:W2:Y:S01]  /*7a00*/  MUFU.TANH R76, R0 ;  /* 0x00000000004c7308 */ /* 0x0004a20000002400 */
[----:B-1----:R-:W-:-:S07]  /*7a10*/  FMUL.FTZ R4, R38, c[0x0][0x2ec] ;  /* 0x0000bb0026047a20 */ /* 0x002fce0000410000 */
[----:B------:R1:W-:Y:S01]  /*7a20*/  MUFU.TANH R66, R4 ;  /* 0x0000000400427308 */ /* 0x0003e20000002400 */
[----:B--2---:R-:W-:-:S07]  /*7a30*/  FMUL.FTZ R0, R51, c[0x0][0x2ec] ;  /* 0x0000bb0033007a20 */ /* 0x004fce0000410000 */
[----:B------:R2:W2:Y:S01]  /*7a40*/  MUFU.TANH R166, R0 ;  /* 0x0000000000a67308 */ /* 0x0004a20000002400 */
[----:B-1----:R-:W-:Y:S02]  /*7a50*/  FMUL.FTZ R4, R39, c[0x0][0x2ec] ;  /* 0x0000bb0027047a20 */ /* 0x002fe40000410000 */
[----:B------:R-:W-:Y:S01]  /*7a60*/  HMMA.16816.F32.BF16 R36, R24, R6, R44 ;  /* 0x000000061824723c */ /* 0x000fe2000004182c */
[----:B--2---:R-:W-:-:S05]  /*7a70*/  IMAD R0, R184, 0x40, R238 ;  /* 0x00000040b8007824 */ /* 0x004fca00078e02ee */
[C---:B------:R-:W-:Y:S02]  /*7a80*/  IADD3 R2, R0.reuse, 0x1, RZ ;  /* 0x0000000100027810 */ /* 0x040fe40007ffe0ff */
[----:B------:R-:W-:Y:S02]  /*7a90*/  ISETP.GE.AND P5, PT, R0, R210, PT ;  /* 0x000000d20000720c */ /* 0x000fe40003fa6270 */
[C---:B------:R-:W-:Y:S02]  /*7aa0*/  ISETP.GE.AND P3, PT, R2.reuse, R209, PT ;  /* 0x000000d10200720c */ /* 0x040fe40003f66270 */
[C---:B------:R-:W-:Y:S02]  /*7ab0*/  ISETP.GE.AND P2, PT, R2.reuse, R208, PT ;  /* 0x000000d00200720c */ /* 0x040fe40003f46270 */
[C---:B------:R-:W-:Y:S02]  /*7ac0*/  ISETP.GE.AND P1, PT, R2.reuse, R207, PT ;  /* 0x000000cf0200720c */ /* 0x040fe40003f26270 */
[----:B------:R-:W-:-:S02]  /*7ad0*/  ISETP.LT.OR P6, PT, R2, R205, P3 ;  /* 0x000000cd0200720c */ /* 0x000fc40001fc1670 */
[----:B------:R-:W-:-:S06]  /*7ae0*/  ISETP.LT.OR P3, PT, R2, R204, P2 ;  /* 0x000000cc0200720c */ /* 0x000fcc0001761670 */
[----:B------:R-:W-:Y:S01]  /*7af0*/  FMUL.FTZ R38, R38, c[0x0][0x2ec] ;  /* 0x0000bb0026267a20 */ /* 0x000fe20000410000 */
[----:B------:R-:W-:Y:S01]  /*7b00*/  ISETP.LT.OR P2, PT, R2, R203, P1 ;  /* 0x000000cb0200720c */ /* 0x000fe20000f41670 */
[----:B------:R-:W-:Y:S01]  /*7b10*/  FMUL.FTZ R37, R37, c[0x0][0x2ec] ;  /* 0x0000bb0025257a20 */ /* 0x000fe20000410000 */
[----:B------:R-:W-:Y:S01]  /*7b20*/  ISETP.GE.AND P1, PT, R0, R209, PT ;  /* 0x000000d10000720c */ /* 0x000fe20003f26270 */
[----:B------:R-:W-:Y:S01]  /*7b30*/  FMUL.FTZ R39, R39, c[0x0][0x2ec] ;  /* 0x0000bb0027277a20 */ /* 0x000fe20000410000 */
[----:B------:R-:W-:Y:S01]  /*7b40*/  ISETP.GE.AND P4, PT, R2, R210, PT ;  /* 0x000000d20200720c */ /* 0x000fe20003f86270 */
[----:B------:R-:W-:Y:S01]  /*7b50*/  MUFU.TANH R38, R38 ;  /* 0x0000002600267308 */ /* 0x000fe20000002400 */
[----:B------:R-:W-:Y:S02]  /*7b60*/  P2R R3, PR, RZ, 0x4 ;  /* 0x00000004ff037803 */ /* 0x000fe40000000000 */
[C---:B------:R-:W-:Y:S02]  /*7b70*/  ISETP.LT.OR P2, PT, R0.reuse, R206, P5 ;  /* 0x000000ce0000720c */ /* 0x040fe40002f41670 */
[----:B------:R-:W-:-:S02]  /*7b80*/  ISETP.LT.OR P1, PT, R0, R205, P1 ;  /* 0x000000cd0000720c */ /* 0x000fc40000f21670 */
[----:B------:R-:W-:Y:S01]  /*7b90*/  ISETP.LT.OR P0, PT, R2, R206, P4 ;  /* 0x000000ce0200720c */ /* 0x000fe20002701670 */
[----:B------:R-:W-:Y:S01]  /*7ba0*/  FMUL.FTZ R2, R43, c[0x0][0x2ec] ;  /* 0x0000bb002b027a20 */ /* 0x000fe20000410000 */
[----:B----4-:R-:W-:Y:S01]  /*7bb0*/  FSEL R48, R227, -INF , !P2 ;  /* 0xff800000e3307808 */ /* 0x010fe20005000000 */
[C---:B------:R-:W-:Y:S01]  /*7bc0*/  HMMA.16816.F32.BF16 R40, R28.reuse, R8, R168 ;  /* 0x000000081c28723c */ /* 0x040fe200000418a8 */
[----:B------:R-:W-:Y:S01]  /*7bd0*/  FSEL R59, R223, -INF , !P1 ;  /* 0xff800000df3b7808 */ /* 0x000fe20004800000 */
[----:B------:R1:W2:Y:S01]  /*7be0*/  MUFU.TANH R68, R2 ;  /* 0x0000000200447308 */ /* 0x0002a20000002400 */
[C---:B------:R-:W-:Y:S02]  /*7bf0*/  ISETP.GE.AND P2, PT, R0.reuse, R208, PT ;  /* 0x000000d00000720c */ /* 0x040fe40003f46270 */
[C---:B------:R-:W-:Y:S02]  /*7c00*/  ISETP.GE.AND P1, PT, R0.reuse, R207, PT ;  /* 0x000000cf0000720c */ /* 0x040fe40003f26270 */
[C---:B------:R-:W-:Y:S01]  /*7c10*/  ISETP.LT.OR P2, PT, R0.reuse, R204, P2 ;  /* 0x000000cc0000720c */ /* 0x040fe20001741670 */
[----:B------:R-:W-:Y:S01]  /*7c20*/  HMMA.16816.F32.BF16 R28, R28, R10, R144 ;  /* 0x0000000a1c1c723c */ /* 0x000fe20000041890 */
[----:B------:R-:W-:Y:S01]  /*7c30*/  ISETP.LT.OR P1, PT, R0, R203, P1 ;  /* 0x000000cb0000720c */ /* 0x000fe20000f21670 */
[----:B------:R-:W4:Y:S01]  /*7c40*/  MUFU.TANH R170, R18 ;  /* 0x0000001200aa7308 */ /* 0x000f220000002400 */
[----:B------:R-:W-:-:S02]  /*7c50*/  P2R R12, PR, RZ, 0x8 ;  /* 0x00000008ff0c7803 */ /* 0x000fc40000000000 */
[----:B------:R-:W-:Y:S02]  /*7c60*/  FSEL R49, R187, -INF , !P2 ;  /* 0xff800000bb317808 */ /* 0x000fe40005000000 */
[----:B------:R-:W-:Y:S02]  /*7c70*/  FSEL R51, R185, -INF , !P1 ;  /* 0xff800000b9337808 */ /* 0x000fe40004800000 */
[----:B-----5:R-:W-:Y:S01]  /*7c80*/  FSEL R65, R225, -INF , !P6 ;  /* 0xff800000e1417808 */ /* 0x020fe20007000000 */
[----:B------:R-:W5:Y:S01]  /*7c90*/  MUFU.TANH R187, R4 ;  /* 0x0000000400bb7308 */ /* 0x000f620000002400 */
[----:B-1----:R-:W-:Y:S02]  /*7ca0*/  IADD3 R2, R0, 0x8, RZ ;  /* 0x0000000800027810 */ /* 0x002fe40007ffe0ff */
[----:B------:R-:W-:Y:S02]  /*7cb0*/  FSEL R57, R228, -INF , !P0 ;  /* 0xff800000e4397808 */ /* 0x000fe40004000000 */
[----:B------:R-:W-:-:S02]  /*7cc0*/  ISETP.GE.AND P4, PT, R2, R210, PT ;  /* 0x000000d20200720c */ /* 0x000fc40003f86270 */
[C---:B------:R-:W-:Y:S01]  /*7cd0*/  ISETP.GE.AND P3, PT, R2.reuse, R209, PT ;  /* 0x000000d10200720c */ /* 0x040fe20003f66270 */
[----:B------:R-:W-:Y:S01]  /*7ce0*/  MUFU.TANH R169, R5 ;  /* 0x0000000500a97308 */ /* 0x000fe20000002400 */
[C---:B------:R-:W-:Y:S02]  /*7cf0*/  ISETP.GE.AND P2, PT, R2.reuse, R208, PT ;  /* 0x000000d00200720c */ /* 0x040fe40003f46270 */
[C---:B------:R-:W-:Y:S02]  /*7d00*/  ISETP.GE.AND P1, PT, R2.reuse, R207, PT ;  /* 0x000000cf0200720c */ /* 0x040fe40003f26270 */
[----:B------:R-:W-:Y:S02]  /*7d10*/  ISETP.LT.OR P6, PT, R2, R206, P4 ;  /* 0x000000ce0200720c */ /* 0x000fe400027c1670 */
[----:B------:R-:W-:Y:S01]  /*7d20*/  ISETP.NE.AND P4, PT, R12, RZ, PT ;  /* 0x000000ff0c00720c */ /* 0x000fe20003f85270 */
[----:B------:R-:W-:Y:S01]  /*7d30*/  FMUL.FTZ R12, R36, c[0x0][0x2ec] ;  /* 0x0000bb00240c7a20 */ /* 0x000fe20000410000 */
[C---:B------:R-:W-:Y:S01]  /*7d40*/  ISETP.LT.OR P5, PT, R2.reuse, R205, P3 ;  /* 0x000000cd0200720c */ /* 0x040fe20001fa1670 */
[----:B------:R-:W-:Y:S01]  /*7d50*/  MUFU.TANH R37, R37 ;  /* 0x0000002500257308 */ /* 0x000fe20000002400 */
[----:B------:R-:W-:-:S02]  /*7d60*/  ISETP.LT.OR P2, PT, R2, R204, P2 ;  /* 0x000000cc0200720c */ /* 0x000fc40001741670 */
[----:B------:R-:W-:Y:S02]  /*7d70*/  ISETP.LT.OR P0, PT, R2, R203, P1 ;  /* 0x000000cb0200720c */ /* 0x000fe40000f01670 */
[----:B------:R-:W-:Y:S02]  /*7d80*/  ISETP.NE.AND P3, PT, R3, RZ, PT ;  /* 0x000000ff0300720c */ /* 0x000fe40003f65270 */
[----:B------:R-:W-:Y:S01]  /*7d90*/  IADD3 R2, R0, 0x9, RZ ;  /* 0x0000000900027810 */ /* 0x000fe20007ffe0ff */
[----:B------:R1:W-:Y:S01]  /*7da0*/  MUFU.TANH R151, R12 ;  /* 0x0000000c00977308 */ /* 0x0003e20000002400 */
[----:B------:R-:W-:Y:S02]  /*7db0*/  FSEL R50, R224, -INF , !P4 ;  /* 0xff800000e0327808 */ /* 0x000fe40006000000 */
[----:B------:R-:W-:Y:S02]  /*7dc0*/  P2R R3, PR, RZ, 0x4 ;  /* 0x00000004ff037803 */ /* 0x000fe40000000000 */
[----:B------:R-:W-:-:S02]  /*7dd0*/  ISETP.GE.AND P4, PT, R2, R210, PT ;  /* 0x000000d20200720c */ /* 0x000fc40003f86270 */
[----:B------:R-:W-:Y:S01]  /*7de0*/  FSEL R56, R221, -INF , !P3 ;  /* 0xff800000dd387808 */ /* 0x000fe20005800000 */
[----:B------:R-:W-:Y:S01]  /*7df0*/  MUFU.TANH R39, R39 ;  /* 0x0000002700277308 */ /* 0x000fe20000002400 */
[C---:B------:R-:W-:Y:S02]  /*7e00*/  ISETP.GE.AND P3, PT, R2.reuse, R209, PT ;  /* 0x000000d10200720c */ /* 0x040fe40003f66270 */
[C---:B------:R-:W-:Y:S02]  /*7e10*/  ISETP.GE.AND P2, PT, R2.reuse, R208, PT ;  /* 0x000000d00200720c */ /* 0x040fe40003f46270 */
[----:B------:R-:W-:Y:S02]  /*7e20*/  ISETP.GE.AND P1, PT, R2, R207, PT ;  /* 0x000000cf0200720c */ /* 0x000fe40003f26270 */
[----:B------:R-:W-:Y:S01]  /*7e30*/  FSEL R58, R220, -INF , !P6 ;  /* 0xff800000dc3a7808 */ /* 0x000fe20007000000 */
[----:B-1----:R-:W-:Y:S01]  /*7e40*/  HMMA.16816.F32.BF16 R12, R32, R8, R152 ;  /* 0x00000008200c723c */ /* 0x002fe20000041898 */
[----:B------:R-:W-:-:S02]  /*7e50*/  FSEL R64, R161, -INF , !P5 ;  /* 0xff800000a1407808 */ /* 0x000fc40006800000 */
[C---:B------:R-:W-:Y:S01]  /*7e60*/  ISETP.LT.OR P6, PT, R2.reuse, R206, P4 ;  /* 0x000000ce0200720c */ /* 0x040fe200027c1670 */
[----:B------:R1:W1:Y:S01]  /*7e70*/  MUFU.TANH R161, R17 ;  /* 0x0000001100a17308 */ /* 0x0002620000002400 */
[----:B------:R-:W-:Y:S02]  /*7e80*/  ISETP.NE.AND P4, PT, R3, RZ, PT ;  /* 0x000000ff0300720c */ /* 0x000fe40003f85270 */
[C---:B------:R-:W-:Y:S01]  /*7e90*/  ISETP.LT.OR P5, PT, R2.reuse, R205, P3 ;  /* 0x000000cd0200720c */ /* 0x040fe20001fa1670 */
[----:B------:R-:W-:Y:S01]  /*7ea0*/  HMMA.16816.F32.BF16 R32, R32, R10, R60 ;  /* 0x0000000a2020723c */ /* 0x000fe2000004183c */
[C---:B------:R-:W-:Y:S02]  /*7eb0*/  ISETP.LT.OR P2, PT, R2.reuse, R204, P2 ;  /* 0x000000cc0200720c */ /* 0x040fe40001741670 */
[----:B------:R-:W-:Y:S02]  /*7ec0*/  ISETP.LT.OR P1, PT, R2, R203, P1 ;  /* 0x000000cb0200720c */ /* 0x000fe40000f21670 */
[----:B------:R-:W-:-:S02]  /*7ed0*/  IADD3 R2, R0, 0x10, RZ ;  /* 0x0000001000027810 */ /* 0x000fc40007ffe0ff */
[----:B------:R-:W-:Y:S02]  /*7ee0*/  FSEL R45, R186, -INF , !P4 ;  /* 0xff800000ba2d7808 */ /* 0x000fe40006000000 */
[----:B------:R-:W-:Y:S02]  /*7ef0*/  P2R R4, PR, RZ, 0x4 ;  /* 0x00000004ff047803 */ /* 0x000fe40000000000 */
[----:B------:R-:W-:Y:S01]  /*7f00*/  P2R R3, PR, RZ, 0x2 ;  /* 0x00000002ff037803 */ /* 0x000fe20000000000 */
[----:B-1----:R-:W-:Y:S01]  /*7f10*/  HMMA.16816.F32.BF16 R16, R20, R6, R52 ;  /* 0x000000061410723c */ /* 0x002fe20000041834 */
[C---:B------:R-:W-:Y:S02]  /*7f20*/  ISETP.GE.AND P4, PT, R2.reuse, R210, PT ;  /* 0x000000d20200720c */ /* 0x040fe40003f86270 */
[C---:B------:R-:W-:Y:S02]  /*7f30*/  ISETP.GE.AND P3, PT, R2.reuse, R209, PT ;  /* 0x000000d10200720c */ /* 0x040fe40003f66270 */
[----:B------:R-:W-:-:S02]  /*7f40*/  ISETP.GE.AND P2, PT, R2, R208, PT ;  /* 0x000000d00200720c */ /* 0x000fc40003f46270 */
[----:B------:R-:W-:Y:S02]  /*7f50*/  ISETP.GE.AND P1, PT, R2, R207, PT ;  /* 0x000000cf0200720c */ /* 0x000fe40003f26270 */
[----:B------:R-:W-:Y:S02]  /*7f60*/  FSEL R46, R74, -INF , !P0 ;  /* 0xff8000004a2e7808 */ /* 0x000fe40004000000 */
[----:B------:R-:W-:Y:S02]  /*7f70*/  FSEL R47, R226, -INF , !P6 ;  /* 0xff800000e22f7808 */ /* 0x000fe40007000000 */
[----:B------:R-:W-:Y:S02]  /*7f80*/  FSEL R74, R222, -INF , !P5 ;  /* 0xff800000de4a7808 */ /* 0x000fe40006800000 */
[----:B------:R-:W-:Y:S02]  /*7f90*/  ISETP.LT.OR P6, PT, R2, R206, P4 ;  /* 0x000000ce0200720c */ /* 0x000fe400027c1670 */
[----:B------:R-:W-:-:S02]  /*7fa0*/  ISETP.NE.AND P4, PT, R4, RZ, PT ;  /* 0x000000ff0400720c */ /* 0x000fc40003f85270 */
[C---:B------:R-:W-:Y:S01]  /*7fb0*/  ISETP.LT.OR P5, PT, R2.reuse, R205, P3 ;  /* 0x000000cd0200720c */ /* 0x040fe20001fa1670 */
[----:B------:R-:W1:Y:S01]  /*7fc0*/  LDSM.16.M88.4 R4, [R193+0x1800] ;  /* 0x00180000c104783b */ /* 0x000e620000000200 */
[----:B------:R-:W-:Y:S01]  /*7fd0*/  ISETP.LT.OR P2, PT, R2, R204, P2 ;  /* 0x000000cc0200720c */ /* 0x000fe20001741670 */
[----:B------:R-:W-:-:S04]  /*7fe0*/  DEPBAR.LE SB0, 0x0 ;  /* 0x000080000000791a */ /* 0x000fc80000000000 */
[----:B------:R-:W-:Y:S01]  /*7ff0*/  ISETP.LT.OR P0, PT, R2, R203, P1 ;  /* 0x000000cb0200720c */ /* 0x000fe20000f01670 */
[----:B------:R-:W-:Y:S01]  /*8000*/  FMUL.FTZ R16, R16, c[0x0][0x2ec] ;  /* 0x0000bb0010107a20 */ /* 0x000fe20000410000 */
[----:B------:R-:W-:Y:S01]  /*8010*/  IADD3 R2, R0, 0x11, RZ ;  /* 0x0000001100027810 */ /* 0x000fe20007ffe0ff */
[----:B------:R-:W-:Y:S01]  /*8020*/  FMUL.FTZ R18, R18, c[0x0][0x2ec] ;  /* 0x0000bb0012127a20 */ /* 0x000fe20000410000 */
[----:B------:R-:W-:Y:S01]  /*8030*/  FSEL R36, R172, -INF , !P4 ;  /* 0xff800000ac247808 */ /* 0x000fe20006000000 */
[----:B------:R-:W-:Y:S01]  /*8040*/  FMUL.FTZ R17, R17, c[0x0][0x2ec] ;  /* 0x0000bb0011117a20 */ /* 0x000fe20000410000 */
[----:B------:R-:W-:Y:S01]  /*8050*/  ISETP.NE.AND P3, PT, R3, RZ, PT ;  /* 0x000000ff0300720c */ /* 0x000fe20003f65270 */
[----:B------:R-:W-:Y:S01]  /*8060*/  FMUL.FTZ R19, R19, c[0x0][0x2ec] ;  /* 0x0000bb0013137a20 */ /* 0x000fe20000410000 */
[----:B------:R-:W-:Y:S02]  /*8070*/  ISETP.GE.AND P4, PT, R2, R210, PT ;  /* 0x000000d20200720c */ /* 0x000fe40003f86270 */
[----:B------:R-:W-:-:S02]  /*8080*/  P2R R3, PR, RZ, 0x4 ;  /* 0x00000004ff037803 */ /* 0x000fc40000000000 */
[----:B------:R-:W-:Y:S01]  /*8090*/  FSEL R146, R159, -INF , !P6 ;  /* 0xff8000009f927808 */ /* 0x000fe20007000000 */
[----:B------:R-:W-:Y:S01]  /*80a0*/  MUFU.TANH R19, R19 ;  /* 0x0000001300137308 */ /* 0x000fe20000002400 */
[----:B------:R-:W-:Y:S01]  /*80b0*/  BAR.SYNC.DEFER_BLOCKING 0x0 ;  /* 0x0000000000007b1d */ /* 0x000fe20000010000 */
[C---:B------:R-:W-:Y:S02]  /*80c0*/  ISETP.GE.AND P2, PT, R2.reuse, R208, PT ;  /* 0x000000d00200720c */ /* 0x040fe40003f46270 */
[C---:B------:R-:W-:Y:S02]  /*80d0*/  ISETP.GE.AND P1, PT, R2.reuse, R207, PT ;  /* 0x000000cf0200720c */ /* 0x040fe40003f26270 */
[----:B------:R-:W-:Y:S02]  /*80e0*/  ISETP.LT.OR P6, PT, R2, R206, P4 ;  /* 0x000000ce0200720c */ /* 0x000fe400027c1670 */
[----:B------:R-:W-:Y:S02]  /*80f0*/  FSEL R44, R160, -INF , !P3 ;  /* 0xff800000a02c7808 */ /* 0x000fe40005800000 */
[----:B------:R-:W-:-:S02]  /*8100*/  ISETP.NE.AND P4, PT, R3, RZ, PT ;  /* 0x000000ff0300720c */ /* 0x000fc40003f85270 */
[----:B------:R-:W-:Y:S02]  /*8110*/  ISETP.GE.AND P3, PT, R2, R209, PT ;  /* 0x000000d10200720c */ /* 0x000fe40003f66270 */
[----:B------:R-:W-:Y:S02]  /*8120*/  IADD3 R3, R0, 0x18, RZ ;  /* 0x0000001800037810 */ /* 0x000fe40007ffe0ff */
[C---:B------:R-:W-:Y:S02]  /*8130*/  ISETP.LT.OR P2, PT, R2.reuse, R204, P2 ;  /* 0x000000cc0200720c */ /* 0x040fe40001741670 */
[----:B------:R-:W-:Y:S02]  /*8140*/  ISETP.LT.OR P1, PT, R2, R203, P1 ;  /* 0x000000cb0200720c */ /* 0x000fe40000f21670 */
[----:B------:R-:W-:Y:S01]  /*8150*/  FSEL R175, R175, -INF , !P5 ;  /* 0xff800000afaf7808 */ /* 0x000fe20006800000 */
[----:B-1----:R-:W-:Y:S01]  /*8160*/  HMMA.16816.F32.BF16 R12, R24, R4, R12 ;  /* 0x00000004180c723c */ /* 0x002fe2000004180c */
[----:B------:R-:W-:-:S02]  /*8170*/  FSEL R79, R157, -INF , !P4 ;  /* 0xff8000009d4f7808 */ /* 0x000fc40006000000 */
[----:B------:R-:W-:Y:S01]  /*8180*/  ISETP.LT.OR P5, PT, R2, R205, P3 ;  /* 0x000000cd0200720c */ /* 0x000fe20001fa1670 */
[----:B------:R-:W1:Y:S01]  /*8190*/  MUFU.TANH R157, R16 ;  /* 0x00000010009d7308 */ /* 0x000e620000002400 */
[C---:B------:R-:W-:Y:S02]  /*81a0*/  ISETP.GE.AND P4, PT, R3.reuse, R210, PT ;  /* 0x000000d20300720c */ /* 0x040fe40003f86270 */
[----:B------:R-:W-:Y:S01]  /*81b0*/  P2R R9, PR, RZ, 0x4 ;  /* 0x00000004ff097803 */ /* 0x000fe20000000000 */
[----:B------:R-:W-:Y:S01]  /*81c0*/  HMMA.16816.F32.BF16 R24, R24, R6, R32 ;  /* 0x000000061818723c */ /* 0x000fe20000041820 */
[C---:B------:R-:W-:Y:S02]  /*81d0*/  ISETP.GE.AND P3, PT, R3.reuse, R209, PT ;  /* 0x000000d10300720c */ /* 0x040fe40003f66270 */
[----:B------:R-:W-:Y:S01]  /*81e0*/  P2R R8, PR, RZ, 0x2 ;  /* 0x00000002ff087803 */ /* 0x000fe20000000000 */
[----:B------:R1:W-:Y:S01]  /*81f0*/  MUFU.TANH R16, R18 ;  /* 0x0000001200107308 */ /* 0x0003e20000002400 */
[----:B------:R-:W-:-:S02]  /*8200*/  ISETP.GE.AND P2, PT, R3, R208, PT ;  /* 0x000000d00300720c */ /* 0x000fc40003f46270 */
[----:B------:R-:W-:Y:S02]  /*8210*/  FSEL R160, R163, -INF , !P6 ;  /* 0xff800000a3a07808 */ /* 0x000fe40007000000 */
[----:B------:R-:W-:Y:S02]  /*8220*/  FSEL R174, R174, -INF , !P5 ;  /* 0xff800000aeae7808 */ /* 0x000fe40006800000 */
[C---:B------:R-:W-:Y:S02]  /*8230*/  ISETP.LT.OR P6, PT, R3.reuse, R206, P4 ;  /* 0x000000ce0300720c */ /* 0x040fe400027c1670 */
[----:B------:R-:W-:Y:S02]  /*8240*/  ISETP.GE.AND P1, PT, R3, R207, PT ;  /* 0x000000cf0300720c */ /* 0x000fe40003f26270 */
[----:B------:R-:W-:Y:S01]  /*8250*/  ISETP.NE.AND P4, PT, R9, RZ, PT ;  /* 0x000000ff0900720c */ /* 0x000fe20003f85270 */
[----:B------:R-:W-:Y:S01]  /*8260*/  FMUL.FTZ R12, R12, c[0x0][0x2ec] ;  /* 0x0000bb000c0c7a20 */ /* 0x000fe20000410000 */
[----:B------:R-:W-:Y:S01]  /*8270*/  ISETP.LT.OR P5, PT, R3, R205, P3 ;  /* 0x000000cd0300720c */ /* 0x000fe20001fa1670 */
[----:B------:R-:W-:Y:S01]  /*8280*/  FMUL.FTZ R14, R14, c[0x0][0x2ec] ;  /* 0x0000bb000e0e7a20 */ /* 0x000fe20000410000 */
[----:B------:R-:W-:Y:S01]  /*8290*/  IADD3 R2, R0, 0x19, RZ ;  /* 0x0000001900027810 */ /* 0x000fe20007ffe0ff */
[----:B------:R-:W-:Y:S01]  /*82a0*/  FMUL.FTZ R13, R13, c[0x0][0x2ec] ;  /* 0x0000bb000d0d7a20 */ /* 0x000fe20000410000 */
[----:B------:R-:W-:Y:S01]  /*82b0*/  ISETP.NE.AND P3, PT, R8, RZ, PT ;  /* 0x000000ff0800720c */ /* 0x000fe20003f65270 */
[----:B------:R-:W-:Y:S01]  /*82c0*/  MUFU.TANH R12, R12 ;  /* 0x0000000c000c7308 */ /* 0x000fe20000002400 */
[----:B------:R-:W-:Y:S01]  /*82d0*/  ISETP.LT.OR P2, PT, R3, R204, P2 ;  /* 0x000000cc0300720c */ /* 0x000fe20001741670 */
[----:B------:R-:W-:Y:S01]  /*82e0*/  FMUL.FTZ R15, R15, c[0x0][0x2ec] ;  /* 0x0000bb000f0f7a20 */ /* 0x000fe20000410000 */
[----:B------:R-:W-:Y:S01]  /*82f0*/  FSEL R148, R148, -INF , !P0 ;  /* 0xff80000094947808 */ /* 0x000fe20004000000 */
[----:B------:R-:W-:Y:S01]  /*8300*/  FMUL.FTZ R26, R26, c[0x0][0x2ec] ;  /* 0x0000bb001a1a7a20 */ /* 0x000fe20000410000 */
[----:B------:R-:W-:Y:S01]  /*8310*/  ISETP.LT.OR P0, PT, R3, R203, P1 ;  /* 0x000000cb0300720c */ /* 0x000fe20000f01670 */
[----:B------:R-:W-:Y:S01]  /*8320*/  FMUL.FTZ R24, R24, c[0x0][0x2ec] ;  /* 0x0000bb0018187a20 */ /* 0x000fe20000410000 */
[----:B------:R-:W-:Y:S01]  /*8330*/  FSEL R75, R75, -INF , !P4 ;  /* 0xff8000004b4b7808 */ /* 0x000fe20006000000 */
[----:B------:R-:W-:Y:S01]  /*8340*/  MUFU.TANH R14, R14 ;  /* 0x0000000e000e7308 */ /* 0x000fe20000002400 */
[----:B------:R-:W-:Y:S01]  /*8350*/  P2R R3, PR, RZ, 0x4 ;  /* 0x00000004ff037803 */ /* 0x000fe20000000000 */
[----:B------:R-:W-:Y:S01]  /*8360*/  FMUL.FTZ R25, R25, c[0x0][0x2ec] ;  /* 0x0000bb0019197a20 */ /* 0x000fe20000410000 */
[----:B------:R-:W-:Y:S01]  /*8370*/  ISETP.GE.AND P4, PT, R2, R210, PT ;  /* 0x000000d20200720c */ /* 0x000fe20003f86270 */
[----:B------:R-:W-:Y:S01]  /*8380*/  FMUL.FTZ R27, R27, c[0x0][0x2ec] ;  /* 0x0000bb001b1b7a20 */ /* 0x000fe20000410000 */
[----:B------:R-:W-:-:S02]  /*8390*/  FSEL R147, R150, -INF , !P3 ;  /* 0xff80000096937808 */ /* 0x000fc40005800000 */
[C---:B------:R-:W-:Y:S01]  /*83a0*/  ISETP.GE.AND P3, PT, R2.reuse, R209, PT ;  /* 0x000000d10200720c */ /* 0x040fe20003f66270 */
[----:B------:R1:W1:Y:S01]  /*83b0*/  MUFU.TANH R150, R17 ;  /* 0x0000001100967308 */ /* 0x0002620000002400 */
[C---:B------:R-:W-:Y:S02]  /*83c0*/  ISETP.GE.AND P2, PT, R2.reuse, R208, PT ;  /* 0x000000d00200720c */ /* 0x040fe40003f46270 */
[----:B------:R-:W-:Y:S02]  /*83d0*/  ISETP.GE.AND P1, PT, R2, R207, PT ;  /* 0x000000cf0200720c */ /* 0x000fe40003f26270 */
[----:B---3--:R-:W-:Y:S02]  /*83e0*/  FSEL R158, R158, -INF , !P6 ;  /* 0xff8000009e9e7808 */ /* 0x008fe40007000000 */
[----:B------:R-:W-:Y:S01]  /*83f0*/  FSEL R171, R76, -INF , !P5 ;  /* 0xff8000004cab7808 */ /* 0x000fe20006800000 */
[----:B------:R-:W-:Y:S01]  /*8400*/  MUFU.TANH R13, R13 ;  /* 0x0000000d000d7308 */ /* 0x000fe20000002400 */
[----:B------:R-:W-:-:S02]  /*8410*/  ISETP.LT.OR P6, PT, R2, R206, P4 ;  /* 0x000000ce0200720c */ /* 0x000fc400027c1670 */
[----:B------:R-:W-:Y:S02]  /*8420*/  ISETP.NE.AND P4, PT, R3, RZ, PT ;  /* 0x000000ff0300720c */ /* 0x000fe40003f85270 */
[C---:B------:R-:W-:Y:S02]  /*8430*/  ISETP.LT.OR P5, PT, R2.reuse, R205, P3 ;  /* 0x000000cd0200720c */ /* 0x040fe40001fa1670 */
[C---:B------:R-:W-:Y:S01]  /*8440*/  ISETP.LT.OR P2, PT, R2.reuse, R204, P2 ;  /* 0x000000cc0200720c */ /* 0x040fe20001741670 */
[----:B------:R-:W-:Y:S01]  /*8450*/  MUFU.TANH R15, R15 ;  /* 0x0000000f000f7308 */ /* 0x000fe20000002400 */
[----:B------:R-:W-:Y:S02]  /*8460*/  ISETP.LT.OR P1, PT, R2, R203, P1 ;  /* 0x000000cb0200720c */ /* 0x000fe40000f21670 */
[----:B------:R-:W-:Y:S02]  /*8470*/  IADD3 R2, R0, 0x20, RZ ;  /* 0x0000002000027810 */ /* 0x000fe40007ffe0ff */
[----:B-1----:R-:W-:-:S02]  /*8480*/  FSEL R18, R69, -INF , !P4 ;  /* 0xff80000045127808 */ /* 0x002fc40006000000 */
[----:B------:R-:W-:Y:S01]  /*8490*/  P2R R8, PR, RZ, 0x4 ;  /* 0x00000004ff087803 */ /* 0x000fe20000000000 */
[----:B------:R-:W-:Y:S01]  /*84a0*/  MUFU.TANH R26, R26 ;  /* 0x0000001a001a7308 */ /* 0x000fe20000002400 */
[----:B------:R-:W-:Y:S02]  /*84b0*/  P2R R3, PR, RZ, 0x2 ;  /* 0x00000002ff037803 */ /* 0x000fe40000000000 */
[C---:B------:R-:W-:Y:S02]  /*84c0*/  ISETP.GE.AND P4, PT, R2.reuse, R210, PT ;  /* 0x000000d20200720c */ /* 0x040fe40003f86270 */
[C---:B------:R-:W-:Y:S02]  /*84d0*/  ISETP.GE.AND P3, PT, R2.reuse, R209, PT ;  /* 0x000000d10200720c */ /* 0x040fe40003f66270 */
[C---:B------:R-:W-:Y:S01]  /*84e0*/  ISETP.GE.AND P2, PT, R2.reuse, R208, PT ;  /* 0x000000d00200720c */ /* 0x040fe20003f46270 */
[----:B------:R-:W-:Y:S01]  /*84f0*/  MUFU.TANH R24, R24 ;  /* 0x0000001800187308 */ /* 0x000fe20000002400 */
[----:B------:R-:W-:-:S02]  /*8500*/  ISETP.GE.AND P1, PT, R2, R207, PT ;  /* 0x000000cf0200720c */ /* 0x000fc40003f26270 */
[----:B------:R-:W-:Y:S02]  /*8510*/  FSEL R154, R156, -INF , !P6 ;  /* 0xff8000009c9a7808 */ /* 0x000fe40007000000 */
[----:B------:R-:W-:Y:S02]  /*8520*/  FSEL R145, R67, -INF , !P0 ;  /* 0xff80000043917808 */ /* 0x000fe40004000000 */
[----:B------:R-:W-:Y:S01]  /*8530*/  FSEL R166, R166, -INF , !P5 ;  /* 0xff800000a6a67808 */ /* 0x000fe20006800000 */
[----:B------:R-:W-:Y:S01]  /*8540*/  MUFU.TANH R25, R25 ;  /* 0x0000001900197308 */ /* 0x000fe20000002400 */
[----:B------:R-:W-:Y:S02]  /*8550*/  ISETP.LT.OR P6, PT, R2, R206, P4 ;  /* 0x000000ce0200720c */ /* 0x000fe400027c1670 */
[----:B------:R-:W-:Y:S02]  /*8560*/  ISETP.NE.AND P4, PT, R8, RZ, PT ;  /* 0x000000ff0800720c */ /* 0x000fe40003f85270 */
[C---:B------:R-:W-:Y:S01]  /*8570*/  ISETP.LT.OR P5, PT, R2.reuse, R205, P3 ;  /* 0x000000cd0200720c */ /* 0x040fe20001fa1670 */
[----:B------:R-:W-:Y:S01]  /*8580*/  HMMA.16816.F32.BF16 R8, R20, R4, R40 ;  /* 0x000000041408723c */ /* 0x000fe20000041828 */
[C---:B------:R-:W-:Y:S01]  /*8590*/  ISETP.LT.OR P2, PT, R2.reuse, R204, P2 ;  /* 0x000000cc0200720c */ /* 0x040fe20001741670 */
[----:B------:R-:W-:Y:S01]  /*85a0*/  MUFU.TANH R27, R27 ;  /* 0x0000001b001b7308 */ /* 0x000fe20000002400 */
[----:B------:R-:W-:-:S02]  /*85b0*/  ISETP.LT.OR P0, PT, R2, R203, P1 ;  /* 0x000000cb0200720c */ /* 0x000fc40000f01670 */
[----:B------:R-:W-:Y:S02]  /*85c0*/  ISETP.NE.AND P3, PT, R3, RZ, PT ;  /* 0x000000ff0300720c */ /* 0x000fe40003f65270 */
[----:B------:R-:W-:Y:S01]  /*85d0*/  IADD3 R2, R0, 0x21, RZ ;  /* 0x0000002100027810 */ /* 0x000fe20007ffe0ff */
[----:B------:R-:W-:Y:S01]  /*85e0*/  HMMA.16816.F32.BF16 R20, R20, R6, R28 ;  /* 0x000000061414723c */ /* 0x000fe2000004181c */
[----:B------:R-:W-:Y:S02]  /*85f0*/  FSEL R17, R77, -INF , !P4 ;  /* 0xff8000004d117808 */ /* 0x000fe40006000000 */
[----:B------:R-:W-:Y:S02]  /*8600*/  P2R R3, PR, RZ, 0x4 ;  /* 0x00000004ff037803 */ /* 0x000fe40000000000 */
[----:B------:R-:W-:Y:S02]  /*8610*/  ISETP.GE.AND P4, PT, R2, R210, PT ;  /* 0x000000d20200720c */ /* 0x000fe40003f86270 */
[----:B--2---:R-:W-:-:S02]  /*8620*/  FSEL R144, R68, -INF , !P3 ;  /* 0xff80000044907808 */ /* 0x004fc40005800000 */
[C---:B------:R-:W-:Y:S02]  /*8630*/  ISETP.GE.AND P3, PT, R2.reuse, R209, PT ;  /* 0x000000d10200720c */ /* 0x040fe40003f66270 */
[C---:B------:R-:W-:Y:S02]  /*8640*/  ISETP.GE.AND P2, PT, R2.reuse, R208, PT ;  /* 0x000000d00200720c */ /* 0x040fe40003f46270 */
[----:B------:R-:W-:Y:S02]  /*8650*/  ISETP.GE.AND P1, PT, R2, R207, PT ;  /* 0x000000cf0200720c */ /* 0x000fe40003f26270 */
[----:B------:R-:W-:Y:S01]  /*8660*/  FSEL R149, R149, -INF , !P6 ;  /* 0xff80000095957808 */ /* 0x000fe20007000000 */
[----:B------:R-:W-:Y:S01]  /*8670*/  FMUL.FTZ R8, R8, c[0x0][0x2ec] ;  /* 0x0000bb0008087a20 */ /* 0x000fe20000410000 */
[----:B------:R-:W-:Y:S01]  /*8680*/  FSEL R212, R66, -INF , !P5 ;  /* 0xff80000042d47808 */ /* 0x000fe20006800000 */
[----:B------:R-:W-:Y:S01]  /*8690*/  FMUL.FTZ R10, R10, c[0x0][0x2ec] ;  /* 0x0000bb000a0a7a20 */ /* 0x000fe20000410000 */
[C---:B------:R-:W-:Y:S01]  /*86a0*/  ISETP.LT.OR P6, PT, R2.reuse, R206, P4 ;  /* 0x000000ce0200720c */ /* 0x040fe200027c1670 */
[----:B------:R-:W-:Y:S01]  /*86b0*/  FMUL.FTZ R9, R9, c[0x0][0x2ec] ;  /* 0x0000bb0009097a20 */ /* 0x000fe20000410000 */
[----:B------:R-:W-:Y:S01]  /*86c0*/  ISETP.NE.AND P4, PT, R3, RZ, PT ;  /* 0x000000ff0300720c */ /* 0x000fe20003f85270 */
[----:B------:R-:W1:Y:S01]  /*86d0*/  MUFU.TANH R8, R8 ;  /* 0x0000000800087308 */ /* 0x000e620000002400 */
[----:B------:R-:W-:Y:S01]  /*86e0*/  ISETP.LT.OR P5, PT, R2, R205, P3 ;  /* 0x000000cd0200720c */ /* 0x000fe20001fa1670 */
[----:B------:R-:W-:Y:S01]  /*86f0*/  FMUL.FTZ R20, R20, c[0x0][0x2ec] ;  /* 0x0000bb0014147a20 */ /* 0x000fe20000410000 */
[C---:B------:R-:W-:Y:S01]  /*8700*/  ISETP.LT.OR P2, PT, R2.reuse, R204, P2 ;  /* 0x000000cc0200720c */ /* 0x040fe20001741670 */
[----:B------:R-:W-:Y:S01]  /*8710*/  FMUL.FTZ R11, R11, c[0x0][0x2ec] ;  /* 0x0000bb000b0b7a20 */ /* 0x000fe20000410000 */
[----:B------:R-:W-:Y:S01]  /*8720*/  ISETP.LT.OR P1, PT, R2, R203, P1 ;  /* 0x000000cb0200720c */ /* 0x000fe20000f21670 */
[----:B------:R-:W-:Y:S01]  /*8730*/  FMUL.FTZ R21, R21, c[0x0][0x2ec] ;  /* 0x0000bb0015157a20 */ /* 0x000fe20000410000 */
[----:B------:R-:W-:Y:S01]  /*8740*/  IADD3 R2, R0, 0x28, RZ ;  /* 0x0000002800027810 */ /* 0x000fe20007ffe0ff */
[----:B------:R-:W2:Y:S01]  /*8750*/  MUFU.TANH R10, R10 ;  /* 0x0000000a000a7308 */ /* 0x000ea20000002400 */
[----:B------:R-:W-:-:S02]  /*8760*/  FSEL R162, R162, -INF , !P4 ;  /* 0xff800000a2a27808 */ /* 0x000fc40006000000 */
[----:B------:R-:W-:Y:S02]  /*8770*/  P2R R4, PR, RZ, 0x4 ;  /* 0x00000004ff047803 */ /* 0x000fe40000000000 */
[----:B------:R-:W-:Y:S02]  /*8780*/  P2R R3, PR, RZ, 0x2 ;  /* 0x00000002ff037803 */ /* 0x000fe40000000000 */
[C---:B------:R-:W-:Y:S01]  /*8790*/  ISETP.GE.AND P4, PT, R2.reuse, R210, PT ;  /* 0x000000d20200720c */ /* 0x040fe20003f86270 */
[----:B------:R-:W3:Y:S01]  /*87a0*/  MUFU.TANH R20, R20 ;  /* 0x0000001400147308 */ /* 0x000ee20000002400 */
[C---:B------:R-:W-:Y:S02]  /*87b0*/  ISETP.GE.AND P3, PT, R2.reuse, R209, PT ;  /* 0x000000d10200720c */ /* 0x040fe40003f66270 */
[C---:B------:R-:W-:Y:S02]  /*87c0*/  ISETP.GE.AND P2, PT, R2.reuse, R208, PT ;  /* 0x000000d00200720c */ /* 0x040fe40003f46270 */
[----:B------:R-:W-:-:S02]  /*87d0*/  ISETP.GE.AND P1, PT, R2, R207, PT ;  /* 0x000000cf0200720c */ /* 0x000fc40003f26270 */
[----:B------:R-:W-:Y:S01]  /*87e0*/  FSEL R155, R78, -INF , !P6 ;  /* 0xff8000004e9b7808 */ /* 0x000fe20007000000 */
[----:B------:R-:W1:Y:S01]  /*87f0*/  MUFU.TANH R9, R9 ;  /* 0x0000000900097308 */ /* 0x000e620000002400 */
[----:B----4-:R-:W-:Y:S02]  /*8800*/  FSEL R170, R170, -INF , !P0 ;  /* 0xff800000aaaa7808 */ /* 0x010fe40004000000 */
[----:B-----5:R-:W-:Y:S02]  /*8810*/  FSEL R187, R187, -INF , !P5 ;  /* 0xff800000bbbb7808 */ /* 0x020fe40006800000 */
[----:B------:R-:W-:Y:S02]  /*8820*/  ISETP.LT.OR P6, PT, R2, R206, P4 ;  /* 0x000000ce0200720c */ /* 0x000fe400027c1670 */
[----:B------:R-:W-:Y:S01]  /*8830*/  ISETP.NE.AND P4, PT, R4, RZ, PT ;  /* 0x000000ff0400720c */ /* 0x000fe20003f85270 */
[----:B------:R-:W4:Y:S01]  /*8840*/  MUFU.TANH R11, R11 ;  /* 0x0000000b000b7308 */ /* 0x000f220000002400 */
[----:B------:R-:W-:-:S02]  /*8850*/  ISETP.LT.OR P5, PT, R2, R205, P3 ;  /* 0x000000cd0200720c */ /* 0x000fc40001fa1670 */
[C---:B------:R-:W-:Y:S02]  /*8860*/  ISETP.LT.OR P2, PT, R2.reuse, R204, P2 ;  /* 0x000000cc0200720c */ /* 0x040fe40001741670 */
[----:B------:R-:W-:Y:S02]  /*8870*/  ISETP.LT.OR P0, PT, R2, R203, P1 ;  /* 0x000000cb0200720c */ /* 0x000fe40000f01670 */
[----:B------:R-:W-:Y:S02]  /*8880*/  ISETP.NE.AND P3, PT, R3, RZ, PT ;  /* 0x000000ff0300720c */ /* 0x000fe40003f65270 */
[----:B------:R-:W-:Y:S02]  /*8890*/  IADD3 R2, R0, 0x29, RZ ;  /* 0x0000002900027810 */ /* 0x000fe40007ffe0ff */
[----:B------:R-:W-:Y:S02]  /*88a0*/  FSEL R161, R161, -INF , !P4 ;  /* 0xff800000a1a17808 */ /* 0x000fe40006000000 */
[----:B------:R-:W-:-:S02]  /*88b0*/  P2R R3, PR, RZ, 0x4 ;  /* 0x00000004ff037803 */ /* 0x000fc40000000000 */
[C---:B------:R-:W-:Y:S02]  /*88c0*/  ISETP.GE.AND P4, PT, R2.reuse, R210, PT ;  /* 0x000000d20200720c */ /* 0x040fe40003f86270 */
[----:B------:R-:W-:Y:S02]  /*88d0*/  FSEL R169, R169, -INF , !P3 ;  /* 0xff800000a9a97808 */ /* 0x000fe40005800000 */
[C---:B------:R-:W-:Y:S02]  /*88e0*/  ISETP.GE.AND P3, PT, R2.reuse, R209, PT ;  /* 0x000000d10200720c */ /* 0x040fe40003f66270 */
[C---:B------:R-:W-:Y:S02]  /*88f0*/  ISETP.GE.AND P2, PT, R2.reuse, R208, PT ;  /* 0x000000d00200720c */ /* 0x040fe40003f46270 */
[----:B------:R-:W-:Y:S02]  /*8900*/  ISETP.GE.AND P1, PT, R2, R207, PT ;  /* 0x000000cf0200720c */ /* 0x000fe40003f26270 */
[----:B------:R-:W-:-:S02]  /*8910*/  FSEL R151, R151, -INF , !P6 ;  /* 0xff80000097977808 */ /* 0x000fc40007000000 */
[----:B------:R-:W-:Y:S02]  /*8920*/  FSEL R185, R38, -INF , !P5 ;  /* 0xff80000026b97808 */ /* 0x000fe40006800000 */
[C---:B------:R-:W-:Y:S02]  /*8930*/  ISETP.LT.OR P6, PT, R2.reuse, R206, P4 ;  /* 0x000000ce0200720c */ /* 0x040fe400027c1670 */
[----:B------:R-:W-:Y:S02]  /*8940*/  ISETP.NE.AND P4, PT, R3, RZ, PT ;  /* 0x000000ff0300720c */ /* 0x000fe40003f85270 */
[C---:B------:R-:W-:Y:S02]  /*8950*/  ISETP.LT.OR P5, PT, R2.reuse, R205, P3 ;  /* 0x000000cd0200720c */ /* 0x040fe40001fa1670 */
[C---:B------:R-:W-:Y:S02]  /*8960*/  ISETP.LT.OR P2, PT, R2.reuse, R204, P2 ;  /* 0x000000cc0200720c */ /* 0x040fe40001741670 */
[----:B------:R-:W-:-:S02]  /*8970*/  ISETP.LT.OR P1, PT, R2, R203, P1 ;  /* 0x000000cb0200720c */ /* 0x000fc40000f21670 */
[----:B------:R-:W-:Y:S02]  /*8980*/  IADD3 R2, R0, 0x30, RZ ;  /* 0x0000003000027810 */ /* 0x000fe40007ffe0ff */
[----:B------:R-:W-:Y:S02]  /*8990*/  FSEL R157, R157, -INF , !P4 ;  /* 0xff8000009d9d7808 */ /* 0x000fe40006000000 */
[----:B------:R-:W-:Y:S02]  /*89a0*/  P2R R4, PR, RZ, 0x4 ;  /* 0x00000004ff047803 */ /* 0x000fe40000000000 */
[C---:B------:R-:W-:Y:S02]  /*89b0*/  ISETP.GE.AND P4, PT, R2.reuse, R210, PT ;  /* 0x000000d20200720c */ /* 0x040fe40003f86270 */
[----:B------:R-:W-:Y:S02]  /*89c0*/  ISETP.GE.AND P3, PT, R2, R209, PT ;  /* 0x000000d10200720c */ /* 0x000fe40003f66270 */
[----:B------:R-:W-:-:S02]  /*89d0*/  P2R R3, PR, RZ, 0x2 ;  /* 0x00000002ff037803 */ /* 0x000fc40000000000 */
[C---:B------:R-:W-:Y:S02]  /*89e0*/  ISETP.GE.AND P2, PT, R2.reuse, R208, PT ;  /* 0x000000d00200720c */ /* 0x040fe40003f46270 */
[----:B------:R-:W-:Y:S02]  /*89f0*/  FSEL R172, R37, -INF , !P6 ;  /* 0xff80000025ac7808 */ /* 0x000fe40007000000 */
[----:B------:R-:W-:Y:S02]  /*8a00*/  FSEL R180, R39, -INF , !P5 ;  /* 0xff80000027b47808 */ /* 0x000fe40006800000 */
[C---:B------:R-:W-:Y:S02]  /*8a10*/  ISETP.LT.OR P6, PT, R2.reuse, R206, P4 ;  /* 0x000000ce0200720c */ /* 0x040fe400027c1670 */
[----:B------:R-:W-:Y:S02]  /*8a20*/  ISETP.LT.OR P5, PT, R2, R205, P3 ;  /* 0x000000cd0200720c */ /* 0x000fe40001fa1670 */
[----:B------:R-:W-:-:S02]  /*8a30*/  ISETP.NE.AND P4, PT, R4, RZ, PT ;  /* 0x000000ff0400720c */ /* 0x000fc40003f85270 */
[----:B------:R-:W-:Y:S02]  /*8a40*/  ISETP.NE.AND P3, PT, R3, RZ, PT ;  /* 0x000000ff0300720c */ /* 0x000fe40003f65270 */
[----:B------:R-:W-:Y:S02]  /*8a50*/  ISETP.LT.OR P2, PT, R2, R204, P2 ;  /* 0x000000cc0200720c */ /* 0x000fe40001741670 */
[----:B------:R-:W-:Y:S02]  /*8a60*/  IADD3 R3, R0, 0x31, RZ ;  /* 0x0000003100037810 */ /* 0x000fe40007ffe0ff */
[----:B------:R-:W-:Y:S02]  /*8a70*/  ISETP.GE.AND P1, PT, R2, R207, PT ;  /* 0x000000cf0200720c */ /* 0x000fe40003f26270 */
[----:B------:R-:W-:Y:S02]  /*8a80*/  P2R R4, PR, RZ, 0x4 ;  /* 0x00000004ff047803 */ /* 0x000fe40000000000 */
[----:B------:R-:W-:-:S02]  /*8a90*/  FSEL R150, R150, -INF , !P4 ;  /* 0xff80000096967808 */ /* 0x000fc40006000000 */
[----:B------:R-:W-:Y:S02]  /*8aa0*/  FSEL R164, R16, -INF , !P0 ;  /* 0xff80000010a47808 */ /* 0x000fe40004000000 */
[C---:B------:R-:W-:Y:S02]  /*8ab0*/  ISETP.GE.AND P4, PT, R3.reuse, R210, PT ;  /* 0x000000d20300720c */ /* 0x040fe40003f86270 */
[C---:B------:R-:W-:Y:S02]  /*8ac0*/  ISETP.GE.AND P2, PT, R3.reuse, R208, PT ;  /* 0x000000d00300720c */ /* 0x040fe40003f46270 */
[----:B------:R-:W-:Y:S02]  /*8ad0*/  ISETP.LT.OR P0, PT, R2, R203, P1 ;  /* 0x000000cb0200720c */ /* 0x000fe40000f01670 */
[----:B------:R-:W-:Y:S02]  /*8ae0*/  ISETP.GE.AND P1, PT, R3, R207, PT ;  /* 0x000000cf0300720c */ /* 0x000fe40003f26270 */
[----:B------:R-:W-:-:S02]  /*8af0*/  FSEL R167, R12, -INF , !P6 ;  /* 0xff8000000ca77808 */ /* 0x000fc40007000000 */
[----:B------:R-:W-:Y:S02]  /*8b00*/  FSEL R163, R19, -INF , !P3 ;  /* 0xff80000013a37808 */ /* 0x000fe40005800000 */
[C---:B------:R-:W-:Y:S02]  /*8b10*/  ISETP.LT.OR P6, PT, R3.reuse, R206, P4 ;  /* 0x000000ce0300720c */ /* 0x040fe400027c1670 */
[C---:B------:R-:W-:Y:S02]  /*8b20*/  ISETP.LT.OR P2, PT, R3.reuse, R204, P2 ;  /* 0x000000cc0300720c */ /* 0x040fe40001741670 */
[----:B------:R-:W-:Y:S02]  /*8b30*/  IADD3 R2, R0, 0x38, RZ ;  /* 0x0000003800027810 */ /* 0x000fe40007ffe0ff */
[----:B------:R-:W-:Y:S02]  /*8b40*/  ISETP.GE.AND P3, PT, R3, R209, PT ;  /* 0x000000d10300720c */ /* 0x000fe40003f66270 */
[----:B------:R-:W-:-:S02]  /*8b50*/  ISETP.NE.AND P4, PT, R4, RZ, PT ;  /* 0x000000ff0400720c */ /* 0x000fc40003f85270 */
[C---:B------:R-:W-:Y:S02]  /*8b60*/  ISETP.LT.OR P1, PT, R3.reuse, R203, P1 ;  /* 0x000000cb0300720c */ /* 0x040fe40000f21670 */
[----:B------:R-:W-:Y:S02]  /*8b70*/  FSEL R216, R14, -INF , !P5 ;  /* 0xff8000000ed87808 */ /* 0x000fe40006800000 */
[----:B------:R-:W-:Y:S02]  /*8b80*/  P2R R4, PR, RZ, 0x4 ;  /* 0x00000004ff047803 */ /* 0x000fe40000000000 */
[----:B------:R-:W-:Y:S02]  /*8b90*/  ISETP.LT.OR P5, PT, R3, R205, P3 ;  /* 0x000000cd0300720c */ /* 0x000fe40001fa1670 */
[----:B-1----:R-:W-:Y:S02]  /*8ba0*/  FSEL R179, R8, -INF , !P4 ;  /* 0xff80000008b37808 */ /* 0x002fe40006000000 */
[----:B------:R-:W-:-:S02]  /*8bb0*/  ISETP.GE.AND P2, PT, R2, R208, PT ;  /* 0x000000d00200720c */ /* 0x000fc40003f46270 */
[C---:B------:R-:W-:Y:S02]  /*8bc0*/  ISETP.GE.AND P4, PT, R2.reuse, R210, PT ;  /* 0x000000d20200720c */ /* 0x040fe40003f86270 */
[----:B------:R-:W-:Y:S02]  /*8bd0*/  P2R R3, PR, RZ, 0x2 ;  /* 0x00000002ff037803 */ /* 0x000fe40000000000 */
[C---:B------:R-:W-:Y:S02]  /*8be0*/  ISETP.GE.AND P3, PT, R2.reuse, R209, PT ;  /* 0x000000d10200720c */ /* 0x040fe40003f66270 */
[----:B------:R-:W-:Y:S02]  /*8bf0*/  ISETP.GE.AND P1, PT, R2, R207, PT ;  /* 0x000000cf0200720c */ /* 0x000fe40003f26270 */
[----:B------:R-:W-:Y:S02]  /*8c00*/  FSEL R168, R13, -INF , !P6 ;  /* 0xff8000000da87808 */ /* 0x000fe40007000000 */
[----:B------:R-:W-:-:S02]  /*8c10*/  FSEL R215, R15, -INF , !P5 ;  /* 0xff8000000fd77808 */ /* 0x000fc40006800000 */
[----:B------:R-:W-:Y:S02]  /*8c20*/  ISETP.LT.OR P6, PT, R2, R204, P2 ;  /* 0x000000cc0200720c */ /* 0x000fe400017c1670 */
[----:B--2---:R-:W-:Y:S02]  /*8c30*/  FSEL R186, R10, -INF , !P0 ;  /* 0xff8000000aba7808 */ /* 0x004fe40004000000 */
[----:B------:R-:W-:Y:S02]  /*8c40*/  ISETP.LT.OR P5, PT, R2, R206, P4 ;  /* 0x000000ce0200720c */ /* 0x000fe400027a1670 */
[----:B------:R-:W-:Y:S01]  /*8c50*/  ISETP.NE.AND P2, PT, R3, RZ, PT ;  /* 0x000000ff0300720c */ /* 0x000fe20003f45270 */
[----:B------:R-:W-:Y:S01]  /*8c60*/  FMUL.FTZ R3, R22, c[0x0][0x2ec] ;  /* 0x0000bb0016037a20 */ /* 0x000fe20000410000 */
[C---:B------:R-:W-:Y:S02]  /*8c70*/  ISETP.LT.OR P4, PT, R2.reuse, R205, P3 ;  /* 0x000000cd0200720c */ /* 0x040fe40001f81670 */
[----:B------:R-:W-:Y:S01]  /*8c80*/  ISETP.LT.OR P0, PT, R2, R203, P1 ;  /* 0x000000cb0200720c */ /* 0x000fe20000f01670 */
[----:B------:R-:W-:Y:S01]  /*8c90*/  FMUL.FTZ R2, R23, c[0x0][0x2ec] ;  /* 0x0000bb0017027a20 */ /* 0x000fe20000410000 */
[----:B------:R-:W-:Y:S01]  /*8ca0*/  ISETP.NE.AND P3, PT, R4, RZ, PT ;  /* 0x000000ff0400720c */ /* 0x000fe20003f65270 */
[----:B------:R-:W1:Y:S01]  /*8cb0*/  MUFU.TANH R3, R3 ;  /* 0x0000000300037308 */ /* 0x000e620000002400 */
[----:B---3--:R-:W-:-:S02]  /*8cc0*/  FSEL R176, R20, -INF , !P6 ;  /* 0xff80000014b07808 */ /* 0x008fc40007000000 */
[----:B------:R-:W-:Y:S02]  /*8cd0*/  IADD3 R0, R0, 0x39, RZ ;  /* 0x0000003900007810 */ /* 0x000fe40007ffe0ff */
[----:B------:R-:W-:Y:S02]  /*8ce0*/  ISETP.GT.AND P6, PT, R184, R246, PT ;  /* 0x000000f6b800720c */ /* 0x000fe40003fc4270 */
[----:B------:R-:W-:Y:S01]  /*8cf0*/  FSEL R178, R9, -INF , !P3 ;  /* 0xff80000009b27808 */ /* 0x000fe20005800000 */
[----:B------:R-:W2:Y:S01]  /*8d00*/  MUFU.TANH R4, R21 ;  /* 0x0000001500047308 */ /* 0x000ea20000002400 */
[C---:B------:R-:W-:Y:S02]  /*8d10*/  ISETP.GE.AND P3, PT, R0.reuse, R210, PT ;  /* 0x000000d20000720c */ /* 0x040fe40003f66270 */
[----:B----4-:R-:W-:Y:S02]  /*8d20*/  FSEL R183, R11, -INF , !P2 ;  /* 0xff8000000bb77808 */ /* 0x010fe40005000000 */
[----:B------:R-:W-:-:S02]  /*8d30*/  ISETP.GE.AND P2, PT, R0, R209, PT ;  /* 0x000000d10000720c */ /* 0x000fc40003f46270 */
[----:B------:R-:W-:Y:S01]  /*8d40*/  ISETP.GE.AND P1, PT, R0, R208, PT ;  /* 0x000000d00000720c */ /* 0x000fe20003f26270 */
[----:B------:R-:W3:Y:S01]  /*8d50*/  MUFU.TANH R2, R2 ;  /* 0x0000000200027308 */ /* 0x000ee20000002400 */
[----:B------:R-:W-:Y:S02]  /*8d60*/  FSEL R214, R26, -INF , !P4 ;  /* 0xff8000001ad67808 */ /* 0x000fe40006000000 */
[----:B------:R-:W-:Y:S02]  /*8d70*/  FSEL R165, R24, -INF , !P5 ;  /* 0xff80000018a57808 */ /* 0x000fe40006800000 */
[C---:B------:R-:W-:Y:S02]  /*8d80*/  ISETP.GE.AND P4, PT, R0.reuse, R207, PT ;  /* 0x000000cf0000720c */ /* 0x040fe40003f86270 */
[C---:B------:R-:W-:Y:S02]  /*8d90*/  ISETP.LT.OR P5, PT, R0.reuse, R206, P3 ;  /* 0x000000ce0000720c */ /* 0x040fe40001fa1670 */
[----:B------:R-:W-:-:S02]  /*8da0*/  ISETP.LT.OR P3, PT, R0, R205, P2 ;  /* 0x000000cd0000720c */ /* 0x000fc40001761670 */
[C---:B------:R-:W-:Y:S02]  /*8db0*/  ISETP.LT.OR P2, PT, R0.reuse, R204, P1 ;  /* 0x000000cc0000720c */ /* 0x040fe40000f41670 */
[----:B------:R-:W-:Y:S02]  /*8dc0*/  ISETP.LT.OR P1, PT, R0, R203, P4 ;  /* 0x000000cb0000720c */ /* 0x000fe40002721670 */
[----:B-1----:R-:W-:Y:S02]  /*8dd0*/  FSEL R181, R3, -INF , !P0 ;  /* 0xff80000003b57808 */ /* 0x002fe40004000000 */
[----:B------:R-:W-:Y:S02]  /*8de0*/  ISETP.NE.AND P0, PT, R229, RZ, PT ;  /* 0x000000ffe500720c */ /* 0x000fe40003f05270 */
[----:B------:R-:W-:Y:S02]  /*8df0*/  FSEL R173, R25, -INF , !P5 ;  /* 0xff80000019ad7808 */ /* 0x000fe40006800000 */
[----:B------:R-:W-:-:S02]  /*8e00*/  FSEL R213, R27, -INF , !P3 ;  /* 0xff8000001bd57808 */ /* 0x000fc40005800000 */
[----:B--2---:R-:W-:Y:S02]  /*8e10*/  FSEL R177, R4, -INF , !P2 ;  /* 0xff80000004b17808 */ /* 0x004fe40005000000 */
[----:B---3--:R-:W-:Y:S01]  /*8e20*/  FSEL R182, R2, -INF , !P1 ;  /* 0xff80000002b67808 */ /* 0x008fe20004800000 */
[----:B------:R-:W-:Y:S05]  /*8e30*/  @!P6 BRA `(.L_x_1917) ;  /* 0x000003100000e947 */ /* 0x000fea0003800000 */
[----:B------:R-:W-:Y:S01]  /*8e40*/  IADD3 R0, R230, -0x3, RZ ;  /* 0xfffffffde6007810 */ /* 0x000fe20007ffe0ff */
[----:B------:R-:W-:Y:S01]  /*8e50*/  @!P0 IMAD.MOV.U32 R7, RZ, RZ, c[0x0][0x19c] ;  /* 0x00006700ff078624 */ /* 0x000fe200078e00ff */
[----:B------:R1:W-:Y:S01]  /*8e60*/  @P0 STS.128 [R211+0x4000], RZ ;  /* 0x004000ffd3000388 */ /* 0x0003e20000000c00 */
[----:B------:R-:W-:Y:S01]  /*8e70*/  BSSY B0, `(.L_x_1918) ;  /* 0x000002c000007945 */ /* 0x000fe20003800000 */
[----:B------:R-:W-:Y:S01]  /*8e80*/  SHF.R.S32.HI R2, RZ, 0x1f, R0 ;  /* 0x0000001fff027819 */ /* 0x000fe20000011400 */
[----:B------:R-:W-:-:S04]  /*8e90*/  IMAD.WIDE.U32 R4, R0, c[0x0][0x198], RZ ;  /* 0x0000660000047a25 */ /* 0x000fc800078e00ff */
[----:B------:R-:W-:-:S04]  /*8ea0*/  IMAD R2, R2, c[0x0][0x198], RZ ;  /* 0x0000660002027a24 */ /* 0x000fc800078e02ff */
[----:B------:R-:W-:Y:S01]  /*8eb0*/  IMAD R0, R0, c[0x0][0x19c], R2 ;  /* 0x0000670000007a24 */ /* 0x000fe200078e0202 */
[----:B------:R-:W-:-:S03]  /*8ec0*/  LEA R2, P1, R4, R236, 0x6 ;  /* 0x000000ec04027211 */ /* 0x000fc600078230ff */
[----:B------:R-:W-:Y:S01]  /*8ed0*/  IMAD.IADD R3, R5, 0x1, R0 ;  /* 0x0000000105037824 */ /* 0x000fe200078e0200 */
[-C--:B------:R-:W-:Y:S02]  /*8ee0*/  @!P0 IADD3 R0, P5, R233, R2.reuse, RZ ;  /* 0x00000002e9008210 */ /* 0x080fe40007fbe0ff */
[----:B------:R-:W-:Y:S02]  /*8ef0*/  @!P0 LEA R5, P4, R231, R2, 0x5 ;  /* 0x00000002e7058211 */ /* 0x000fe400078828ff */
[----:B------:R-:W-:Y:S02]  /*8f00*/  LEA.HI.X R3, R4, R235, R3, 0x6, P1 ;  /* 0x000000eb04037211 */ /* 0x000fe400008f3403 */
[----:B------:R-:W-:Y:S02]  /*8f10*/  @!P0 LEA R8, P3, R2, c[0x0][0x168], 0x1 ;  /* 0x00005a0002088a11 */ /* 0x000fe400078608ff */
[----:B------:R-:W-:Y:S01]  /*8f20*/  @!P0 LEA R6, P2, R0, c[0x0][0x168], 0x1 ;  /* 0x00005a0000068a11 */ /* 0x000fe200078408ff */
[----:B------:R-:W-:Y:S01]  /*8f30*/  @!P0 IMAD.X R11, R232, 0x1, R3, P5 ;  /* 0x00000001e80b8824 */ /* 0x000fe200028e0603 */
        /* <DEDUP_REMOVED lines=31> */
.L_x_1919:
[----:B------:R-:W-:Y:S05]  /*9130*/  BSYNC B0 ;  /* 0x0000000000007941 */ /* 0x000fea0003800000 */
.L_x_1918:
[----:B------:R-:W0:Y:S02]  /*9140*/  LDGDEPBAR ;  /* 0x00000000000079af */ /* 0x000e240000000000 */
.L_x_1917:
[----:B------:R-:W-:Y:S01]  /*9150*/  FMNMX.FTZ R0, R73, R48, !PT ;  /* 0x0000003049007209 */ /* 0x000fe20007810000 */
[----:B------:R-:W-:Y:S03]  /*9160*/  LDSM.16.MT88.4 R12, [R189+0x6000] ;  /* 0x00600000bd0c783b */ /* 0x000fe60000004200 */
[----:B-1----:R-:W-:Y:S01]  /*9170*/  FMNMX.FTZ R2, R57, R0, !PT ;  /* 0x0000000039027209 */ /* 0x002fe20007810000 */
        /* <DEDUP_REMOVED lines=46> */
[----:B------:R-:W-:Y:S01]  /*9460*/  FMNMX.FTZ R2, R72, R59, !PT ;  /* 0x0000003b48027209 */ /* 0x000fe20007810000 */
[----:B------:R-:W2:Y:S01]  /*9470*/  SHFL.BFLY PT, R7, R3, 0x2, 0x1f ;  /* 0x0c401f0003077f89 */ /* 0x000ea200000e0000 */
[----:B------:R-:W-:Y:S02]  /*9480*/  FMNMX.FTZ R4, R186, R4, !PT ;  /* 0x00000004ba047209 */ /* 0x000fe40007810000 */
[----:B------:R-:W-:-:S02]  /*9490*/  FMNMX.FTZ R2, R65, R2, !PT ;  /* 0x0000000241027209 */ /* 0x000fc40007810000 */
[----:B------:R-:W-:Y:S02]  /*94a0*/  FMNMX.FTZ R4, R183, R4, !PT ;  /* 0x00000004b7047209 */ /* 0x000fe40007810000 */
[----:B------:R-:W-:Y:S02]  /*94b0*/  FMNMX.FTZ R5, R64, R2, !PT ;  /* 0x0000000240057209 */ /* 0x000fe40007810000 */
[----:B------:R-:W-:Y:S02]  /*94c0*/  FMNMX.FTZ R4, R181, R4, !PT ;  /* 0x00000004b5047209 */ /* 0x000fe40007810000 */
[----:B------:R-:W-:Y:S02]  /*94d0*/  FMNMX.FTZ R5, R74, R5, !PT ;  /* 0x000000054a057209 */ /* 0x000fe40007810000 */
[----:B------:R-:W-:Y:S02]  /*94e0*/  FMNMX.FTZ R4, R182, R4, !PT ;  /* 0x00000004b6047209 */ /* 0x000fe40007810000 */
        /* <DEDUP_REMOVED lines=39> */
[----:B--2---:R-:W-:-:S07]  /*9760*/  FFMA.FTZ R5, R36, c[0x0][0x23c], -R3 ;  /* 0x00008f0024057a23 */ /* 0x004fce0000010803 */
        /* <DEDUP_REMOVED lines=32> */
[-C--:B------:R-:W-:Y:S01]  /*9970*/  FMUL.FTZ R120, R120, R78.reuse ;  /* 0x0000004e78787220 */ /* 0x080fe20000410000 */
        /* <DEDUP_REMOVED lines=68> */
[----:B------:R-:W-:-:S02]  /*9dc0*/  FMUL.FTZ R92, R92, R76 ;  /* 0x0000004c5c5c7220 */ /* 0x000fc40000410000 */
[----:B------:R-:W-:Y:S02]  /*9dd0*/  FMUL.FTZ R93, R93, R76 ;  /* 0x0000004c5d5d7220 */ /* 0x000fe40000410000 */
[----:B--2---:R-:W-:Y:S02]  /*9de0*/  FFMA.FTZ R9, R146, c[0x0][0x23c], -R0 ;  /* 0x00008f0092097a23 */ /* 0x004fe40000010800 */
[-C--:B---3--:R-:W-:Y:S01]  /*9df0*/  FMUL.FTZ R82, R82, R11.reuse ;  /* 0x0000000b52527220 */ /* 0x088fe20000410000 */
[----:B------:R-:W-:Y:S01]  /*9e00*/  HMMA.16816.F32.BF16 R52, R4, R26, R120 ;  /* 0x0000001a0434723c */ /* 0x000fe20000041878 */
[----:B------:R1:W-:Y:S01]  /*9e10*/  MUFU.EX2 R236, R9 ;  /* 0x0000000900ec7308 */ /* 0x0003e20000000800 */
[-C--:B------:R-:W-:Y:S02]  /*9e20*/  FMUL.FTZ R83, R83, R11.reuse ;  /* 0x0000000b53537220 */ /* 0x080fe40000410000 */
[-C--:B------:R-:W-:Y:S02]  /*9e30*/  FMUL.FTZ R94, R94, R11.reuse ;  /* 0x0000000b5e5e7220 */ /* 0x080fe40000410000 */
[----:B------:R-:W-:-:S02]  /*9e40*/  FMUL.FTZ R95, R95, R11 ;  /* 0x0000000b5f5f7220 */ /* 0x000fc40000410000 */
[C---:B------:R-:W-:Y:S01]  /*9e50*/  HMMA.16816.F32.BF16 R48, R4.reuse, R28, R132 ;  /* 0x0000001c0430723c */ /* 0x040fe20000041884 */
[-C--:B------:R-:W-:Y:S02]  /*9e60*/  FMUL.FTZ R96, R96, R76.reuse ;  /* 0x0000004c60607220 */ /* 0x080fe40000410000 */
[-C--:B------:R-:W-:Y:S02]  /*9e70*/  FMUL.FTZ R97, R97, R76.reuse ;  /* 0x0000004c61617220 */ /* 0x080fe40000410000 */
[-C--:B------:R-:W-:Y:S02]  /*9e80*/  FMUL.FTZ R98, R98, R11.reuse ;  /* 0x0000000b62627220 */ /* 0x080fe40000410000 */
[----:B------:R-:W-:Y:S01]  /*9e90*/  FMUL.FTZ R99, R99, R11 ;  /* 0x0000000b63637220 */ /* 0x000fe20000410000 */
[----:B------:R-:W-:Y:S01]  /*9ea0*/  HMMA.16816.F32.BF16 R40, R4, R30, R136 ;  /* 0x0000001e0428723c */ /* 0x000fe20000041888 */
[----:B-1----:R-:W-:Y:S02]  /*9eb0*/  FFMA.FTZ R9, R75, c[0x0][0x23c], -R3 ;  /* 0x00008f004b097a23 */ /* 0x002fe40000010803 */
[----:B------:R-:W-:-:S02]  /*9ec0*/  FMUL.FTZ R108, R108, R76 ;  /* 0x0000004c6c6c7220 */ /* 0x000fc40000410000 */
[----:B------:R1:W-:Y:S01]  /*9ed0*/  MUFU.EX2 R234, R9 ;  /* 0x0000000900ea7308 */ /* 0x0003e20000000800 */
[-C--:B------:R-:W-:Y:S01]  /*9ee0*/  FMUL.FTZ R109, R109, R76.reuse ;  /* 0x0000004c6d6d7220 */ /* 0x080fe20000410000 */
[----:B------:R-:W-:Y:S01]  /*9ef0*/  F2FP.BF16.PACK_AB R4, R88, R91 ;  /* 0x0000005b5804723e */ /* 0x000fe200000010ff */
[----:B------:R-:W-:Y:S01]  /*9f00*/  FMUL.FTZ R110, R110, R11 ;  /* 0x0000000b6e6e7220 */ /* 0x000fe20000410000 */
[----:B------:R-:W-:Y:S01]  /*9f10*/  F2FP.BF16.PACK_AB R5, R244, R245 ;  /* 0x000000f5f405723e */ /* 0x000fe200000010ff */
[----:B------:R-:W-:Y:S01]  /*9f20*/  FMUL.FTZ R111, R111, R11 ;  /* 0x0000000b6f6f7220 */ /* 0x000fe20000410000 */
[----:B------:R-:W-:Y:S01]  /*9f30*/  F2FP.BF16.PACK_AB R6, R106, R101 ;  /* 0x000000656a06723e */ /* 0x000fe200000010ff */
[-C--:B------:R-:W-:Y:S01]  /*9f40*/  FMUL.FTZ R112, R112, R76.reuse ;  /* 0x0000004c70707220 */ /* 0x080fe20000410000 */
[----:B------:R-:W-:Y:S01]  /*9f50*/  F2FP.BF16.PACK_AB R7, R238, R239 ;  /* 0x000000efee07723e */ /* 0x000fe200000010ff */
[----:B------:R-:W-:Y:S02]  /*9f60*/  FMUL.FTZ R113, R113, R76 ;  /* 0x0000004c71717220 */ /* 0x000fe40000410000 */
[----:B------:R-:W-:-:S02]  /*9f70*/  FMUL.FTZ R114, R114, R11 ;  /* 0x0000000b72727220 */ /* 0x000fc40000410000 */
[-C--:B------:R-:W-:Y:S02]  /*9f80*/  FMUL.FTZ R115, R115, R11.reuse ;  /* 0x0000000b73737220 */ /* 0x080fe40000410000 */
[-C--:B------:R-:W-:Y:S01]  /*9f90*/  FMUL.FTZ R124, R124, R76.reuse ;  /* 0x0000004c7c7c7220 */ /* 0x080fe20000410000 */
[C---:B------:R-:W-:Y:S01]  /*9fa0*/  HMMA.16816.F32.BF16 R44, R4.reuse, R12, R80 ;  /* 0x0000000c042c723c */ /* 0x040fe20000041850 */
[--C-:B-1----:R-:W-:Y:S02]  /*9fb0*/  FFMA.FTZ R9, R17, c[0x0][0x23c], -R3.reuse ;  /* 0x00008f0011097a23 */ /* 0x102fe40000010803 */
[-C--:B------:R-:W-:Y:S02]  /*9fc0*/  FMUL.FTZ R125, R125, R76.reuse ;  /* 0x0000004c7d7d7220 */ /* 0x080fe40000410000 */
[----:B------:R1:W-:Y:S01]  /*9fd0*/  MUFU.EX2 R233, R9 ;  /* 0x0000000900e97308 */ /* 0x0003e20000000800 */
[-C--:B------:R-:W-:Y:S02]  /*9fe0*/  FMUL.FTZ R126, R126, R11.reuse ;  /* 0x0000000b7e7e7220 */ /* 0x080fe40000410000 */
[----:B------:R-:W-:Y:S01]  /*9ff0*/  FMUL.FTZ R127, R127, R11 ;  /* 0x0000000b7f7f7220 */ /* 0x000fe20000410000 */
[----:B------:R-:W-:Y:S01]  /*a000*/  HMMA.16816.F32.BF16 R36, R4, R14, R92 ;  /* 0x0000000e0424723c */ /* 0x000fe2000004185c */
[----:B------:R-:W-:Y:S01]  /*a010*/  FFMA.FTZ R10, R79, c[0x0][0x23c], -R3 ;  /* 0x00008f004f0a7a23 */ /* 0x000fe20000010803 */
[----:B------:R-:W-:Y:S01]  /*a020*/  LDSM.16.MT88.4 R12, [R191+0x6800] ;  /* 0x00680000bf0c783b */ /* 0x000fe20000004200 */
[----:B------:R-:W-:-:S02]  /*a030*/  FMUL.FTZ R128, R128, R76 ;  /* 0x0000004c80807220 */ /* 0x000fc40000410000 */
[----:B------:R2:W3:Y:S01]  /*a040*/  MUFU.EX2 R237, R10 ;  /* 0x0000000a00ed7308 */ /* 0x0004e20000000800 */
[-C--:B------:R-:W-:Y:S01]  /*a050*/  FMUL.FTZ R129, R129, R76.reuse ;  /* 0x0000004c81817220 */ /* 0x080fe20000410000 */
[----:B------:R-:W-:Y:S01]  /*a060*/  LDSM.16.MT88.4 R92, [R189+0x7800] ;  /* 0x00780000bd5c783b */ /* 0x000fe20000004200 */
[C---:B------:R-:W-:Y:S01]  /*a070*/  HMMA.16816.F32.BF16 R32, R4.reuse, R20, R96 ;  /* 0x000000140420723c */ /* 0x040fe20000041860 */
[-C--:B------:R-:W-:Y:S02]  /*a080*/  FMUL.FTZ R130, R130, R11.reuse ;  /* 0x0000000b82827220 */ /* 0x080fe40000410000 */
[----:B------:R-:W-:Y:S02]  /*a090*/  FMUL.FTZ R131, R131, R11 ;  /* 0x0000000b83837220 */ /* 0x000fe40000410000 */
[----:B-1----:R-:W-:Y:S02]  /*a0a0*/  FFMA.FTZ R9, R147, c[0x0][0x23c], -R2 ;  /* 0x00008f0093097a23 */ /* 0x002fe40000010802 */
[-C--:B------:R-:W-:Y:S01]  /*a0b0*/  FMUL.FTZ R140, R140, R76.reuse ;  /* 0x0000004c8c8c7220 */ /* 0x080fe20000410000 */
[----:B------:R-:W-:Y:S01]  /*a0c0*/  HMMA.16816.F32.BF16 R108, R4, R22, R108 ;  /* 0x00000016046c723c */ /* 0x000fe2000004186c */
[----:B------:R1:W-:Y:S01]  /*a0d0*/  MUFU.EX2 R229, R9 ;  /* 0x0000000900e57308 */ /* 0x0003e20000000800 */
[----:B------:R-:W-:Y:S01]  /*a0e0*/  LDSM.16.MT88.4 R20, [R190+0x6800] ;  /* 0x00680000be14783b */ /* 0x000fe20000004200 */
[----:B------:R-:W-:-:S02]  /*a0f0*/  FMUL.FTZ R141, R141, R76 ;  /* 0x0000004c8d8d7220 */ /* 0x000fc40000410000 */
[----:B--2---:R-:W-:Y:S02]  /*a100*/  FFMA.FTZ R10, R18, c[0x0][0x23c], -R3 ;  /* 0x00008f00120a7a23 */ /* 0x004fe40000010803 */
[----:B------:R-:W-:Y:S01]  /*a110*/  LDSM.16.MT88.4 R16, [R192+0x6800] ;  /* 0x00680000c010783b */ /* 0x000fe20000004200 */
[----:B------:R-:W-:Y:S01]  /*a120*/  HMMA.16816.F32.BF16 R112, R4, R24, R112 ;  /* 0x000000180470723c */ /* 0x000fe20000041870 */
[----:B------:R2:W4:Y:S01]  /*a130*/  MUFU.EX2 R235, R10 ;  /* 0x0000000a00eb7308 */ /* 0x0005220000000800 */
[-C--:B------:R-:W-:Y:S02]  /*a140*/  FMUL.FTZ R142, R142, R11.reuse ;  /* 0x0000000b8e8e7220 */ /* 0x080fe40000410000 */
[----:B------:R-:W-:-:S04]  /*a150*/  FMUL.FTZ R143, R143, R11 ;  /* 0x0000000b8f8f7220 */ /* 0x000fc80000410000 */
        /* <DEDUP_REMOVED lines=97> */
[C---:B-----5:R-:W-:Y:S01]  /*a770*/  HMMA.16816.F32.BF16 R48, R4.reuse, R12, R48 ;  /* 0x0000000c0430723c */ /* 0x060fe20000041830 */
[--C-:B-1----:R-:W-:Y:S01]  /*a780*/  FFMA.FTZ R9, R165, c[0x0][0x23c], -R0.reuse ;  /* 0x00008f00a5097a23 */ /* 0x102fe20000010800 */
[----:B------:R-:W-:Y:S01]  /*a790*/  MOV R165, R102 ;  /* 0x0000006600a57202 */ /* 0x000fe20000000f00 */
[----:B------:R-:W-:Y:S01]  /*a7a0*/  FFMA.FTZ R0, R173, c[0x0][0x23c], -R0 ;  /* 0x00008f00ad007a23 */ /* 0x000fe20000010800 */
[----:B------:R-:W-:Y:S01]  /*a7b0*/  MOV R173, R91 ;  /* 0x0000005b00ad7202 */ /* 0x000fe20000000f00 */
        /* <DEDUP_REMOVED lines=81> */
[----:B-1----:R-:W-:Y:S01]  /*acd0*/  FFMA.FTZ R0, R213, c[0x0][0x23c], -R8 ;  /* 0x00008f00d5007a23 */ /* 0x002fe20000010808 */
[----:B------:R-:W-:-:S03]  /*ace0*/  MOV R213, R184 ;  /* 0x000000b800d57202 */ /* 0x000fc60000000f00 */
        /* <DEDUP_REMOVED lines=69> */
[----:B------:R-:W-:Y:S01]  /*b140*/  IMAD.WIDE.U32 R6, R161, c[0x0][0x1a0], RZ ;  /* 0x00006800a1067a25 */ /* 0x000fe200078e00ff */
[----:B------:R-:W-:Y:S01]  /*b150*/  MOV R169, c[0x0][0x1a0] ;  /* 0x0000680000a97a02 */ /* 0x000fe20000000f00 */
[----:B------:R-:W-:Y:S01]  /*b160*/  BAR.SYNC.DEFER_BLOCKING 0x0 ;  /* 0x0000000000007b1d */ /* 0x000fe20000010000 */
[----:B------:R-:W-:Y:S01]  /*b170*/  MOV R163, 0x4 ;  /* 0x0000000400a37802 */ /* 0x000fe20000000f00 */
[----:B------:R-:W-:Y:S01]  /*b180*/  IMAD R0, R0, c[0x0][0x1a0], RZ ;  /* 0x0000680000007a24 */ /* 0x000fe200078e02ff */
[----:B------:R-:W-:-:S03]  /*b190*/  SHF.L.U32 R164, R169, 0x4, RZ ;  /* 0x00000004a9a47819 */ /* 0x000fc600000006ff */
[----:B------:R-:W-:-:S05]  /*b1a0*/  IMAD R0, R161, c[0x0][0x1a4], R0 ;  /* 0x00006900a1007a24 */ /* 0x000fca00078e0200 */
[----:B------:R-:W-:Y:S01]  /*b1b0*/  IADD3 R3, R7, R0, RZ ;  /* 0x0000000007037210 */ /* 0x000fe20007ffe0ff */
[----:B------:R-:W-:Y:S01]  /*b1c0*/  @P0 STS.128 [R211+0x6000], RZ ;  /* 0x006000ffd3000388 */ /* 0x000fe20000000c00 */
[----:B--2---:R-:W-:-:S04]  /*b1d0*/  LEA R2, P1, R6, R178, 0x6 ;  /* 0x000000b206027211 */ /* 0x004fc800078230ff */
[-C--:B------:R-:W-:Y:S02]  /*b1e0*/  @!P0 IADD3 R0, P4, R164, R2.reuse, RZ ;  /* 0x00000002a4008210 */ /* 0x080fe40007f9e0ff */
[----:B------:R-:W-:Y:S02]  /*b1f0*/  MOV R164, c[0x0][0x1a0] ;  /* 0x0000680000a47a02 */ /* 0x000fe40000000f00 */
[----:B------:R-:W-:Y:S02]  /*b200*/  @!P0 LEA R4, P2, R169, R2, 0x5 ;  /* 0x00000002a9048211 */ /* 0x000fe400078428ff */
[----:B------:R-:W-:Y:S02]  /*b210*/  SHF.L.U64.HI R163, R164, R163, c[0x0][0x1a4] ;  /* 0x00006900a4a37619 */ /* 0x000fe400000102a3 */
[----:B---3--:R-:W-:Y:S02]  /*b220*/  LEA.HI.X R3, R6, R173, R3, 0x6, P1 ;  /* 0x000000ad06037211 */ /* 0x008fe400008f3403 */
[----:B------:R-:W-:-:S02]  /*b230*/  MOV R164, c[0x0][0x1a4] ;  /* 0x0000690000a47a02 */ /* 0x000fc40000000f00 */
[----:B------:R-:W-:Y:S02]  /*b240*/  @!P0 LEA R8, P3, R0, c[0x0][0x170], 0x1 ;  /* 0x00005c0000088a11 */ /* 0x000fe400078608ff */
[-C--:B------:R-:W-:Y:S02]  /*b250*/  @!P0 LEA.HI.X R7, R169, R3.reuse, R164, 0x5, P2 ;  /* 0x00000003a9078211 */ /* 0x080fe400010f2ca4 */
[----:B------:R-:W-:Y:S02]  /*b260*/  @!P0 IADD3.X R5, R163, R3, RZ, P4, !PT ;  /* 0x00000003a3058210 */ /* 0x000fe400027fe4ff */
[----:B------:R-:W-:Y:S02]  /*b270*/  @!P0 LEA R10, P2, R2, c[0x0][0x170], 0x1 ;  /* 0x00005c00020a8a11 */ /* 0x000fe400078408ff */
[----:B------:R-:W-:Y:S01]  /*b280*/  @!P0 LEA.HI.X R9, R0, c[0x0][0x174], R5, 0x1, P3 ;  /* 0x00005d0000098a11 */ /* 0x000fe200018f0c05 */
[----:B------:R-:W-:Y:S01]  /*b290*/  @!P0 IMAD R0, R164, 0x30, RZ ;  /* 0x00000030a4008824 */ /* 0x000fe200078e02ff */
[--C-:B------:R-:W-:Y:S01]  /*b2a0*/  @!P0 LEA.HI.X R11, R2, c[0x0][0x174], R3.reuse, 0x1, P2 ;  /* 0x00005d00020b8a11 */ /* 0x100fe200010f0c03 */
[----:B------:R-:W-:Y:S01]  /*b2b0*/  @!P0 IMAD.WIDE.U32 R2, R169, 0x30, R2 ;  /* 0x00000030a9028825 */ /* 0x000fe200078e0002 */
[----:B------:R-:W-:-:S03]  /*b2c0*/  @!P0 LEA R6, P1, R4, c[0x0][0x170], 0x1 ;  /* 0x00005c0004068a11 */ /* 0x000fc600078208ff */
[----:B------:R-:W-:Y:S01]  /*b2d0*/  @!PT LDS RZ, [RZ] ;  /* 0x00000000fffff984 */ /* 0x000fe20000000800 */
[----:B------:R-:W-:Y:S01]  /*b2e0*/  @!PT LDS RZ, [RZ] ;  /* 0x00000000fffff984 */ /* 0x000fe20000000800 */
[----:B------:R-:W-:Y:S01]  /*b2f0*/  @!PT LDS RZ, [RZ] ;  /* 0x00000000fffff984 */ /* 0x000fe20000000800 */
[----:B------:R1:W-:Y:S01]  /*b300*/  @!P0 LDGSTS.E.BYPASS.LTC128B.128 [R211+0x6000], [R10.64] ;  /* 0x060000000ad38fae */ /* 0x0003e2000b901d46 */
[----:B------:R-:W-:Y:S02]  /*b310*/  @!P0 LEA.HI.X R7, R4, c[0x0][0x174], R7, 0x1, P1 ;  /* 0x00005d0004078a11 */ /* 0x000fe400008f0c07 */
[----:B------:R-:W-:Y:S01]  /*b320*/  @!P0 IADD3 R0, R0, R3, RZ ;  /* 0x0000000300008210 */ /* 0x000fe20007ffe0ff */
[----:B------:R-:W-:Y:S01]  /*b330*/  @P0 STS.128 [R211+0x6800], RZ ;  /* 0x006800ffd3000388 */ /* 0x000fe20000000c00 */
[----:B------:R-:W-:-:S03]  /*b340*/  @!P0 LEA R4, P1, R2, c[0x0][0x170], 0x1 ;  /* 0x00005c0002048a11 */ /* 0x000fc600078208ff */
[----:B------:R-:W-:Y:S01]  /*b350*/  @!PT LDS RZ, [RZ] ;  /* 0x00000000fffff984 */ /* 0x000fe20000000800 */
[----:B------:R-:W-:Y:S01]  /*b360*/  @!PT LDS RZ, [RZ] ;  /* 0x00000000fffff984 */ /* 0x000fe20000000800 */
[----:B------:R-:W-:Y:S01]  /*b370*/  @!PT LDS RZ, [RZ] ;  /* 0x00000000fffff984 */ /* 0x000fe20000000800 */
[----:B------:R1:W-:Y:S01]  /*b380*/  @!P0 LDGSTS.E.BYPASS.LTC128B.128 [R211+0x6800], [R8.64] ;  /* 0x0680000008d38fae */ /* 0x0003e2000b901d46 */
[----:B------:R-:W-:Y:S02]  /*b390*/  @!P0 LEA.HI.X R5, R2, c[0x0][0x174], R0, 0x1, P1 ;  /* 0x00005d0002058a11 */ /* 0x000fe400008f0c00 */
[----:B------:R-:W-:Y:S01]  /*b3a0*/  ISETP.GT.AND P1, PT, R161, R246, PT ;  /* 0x000000f6a100720c */ /* 0x000fe20003f24270 */
        /* <DEDUP_REMOVED lines=11> */
[----:B------:R-:W2:Y:S04]  /*b460*/  LDSM.16.M88.4 R36, [R188+0x4000] ;  /* 0x00400000bc24783b */ /* 0x000ea80000000200 */
[----:B------:R-:W3:Y:S04]  /*b470*/  LDSM.16.M88.4 R28, [R195+0x2000] ;  /* 0x00200000c31c783b */ /* 0x000ee80000000200 */
[----:B------:R-:W-:Y:S04]  /*b480*/  LDSM.16.M88.4 R24, [R198] ;  /* 0x00000000c618783b */ /* 0x000fe80000000200 */
[----:B------:R-:W4:Y:S04]  /*b490*/  LDSM.16.M88.4 R40, [R194+0x4000] ;  /* 0x00400000c228783b */ /* 0x000f280000000200 */
[----:B------:R-:W5:Y:S04]  /*b4a0*/  LDSM.16.M88.4 R20, [R198+0x2000] ;  /* 0x00200000c614783b */ /* 0x000f680000000200 */
[----:B------:R-:W-:Y:S04]  /*b4b0*/  LDSM.16.M88.4 R44, [R199] ;  /* 0x00000000c72c783b */ /* 0x000fe80000000200 */
[----:B------:R-:W4:Y:S04]  /*b4c0*/  LDSM.16.M88.4 R16, [R196] ;  /* 0x00000000c410783b */ /* 0x000f280000000200 */
[----:B------:R-:W5:Y:S04]  /*b4d0*/  LDSM.16.M88.4 R12, [R196+0x2000] ;  /* 0x00200000c40c783b */ /* 0x000f680000000200 */
[----:B------:R-:W-:Y:S04]  /*b4e0*/  LDSM.16.M88.4 R48, [R193] ;  /* 0x00000000c130783b */ /* 0x000fe80000000200 */
[----:B-1----:R-:W1:Y:S01]  /*b4f0*/  LDSM.16.M88.4 R8, [R197] ;  /* 0x00000000c508783b */ /* 0x002e620000000200 */
[-C--:B--2---:R-:W-:Y:S03]  /*b500*/  HMMA.16816.F32.BF16 R4, R32, R36.reuse, RZ ;  /* 0x000000242004723c */ /* 0x084fe600000418ff */
[----:B------:R-:W0:Y:S05]  /*b510*/  LDGDEPBAR ;  /* 0x00000000000079af */ /* 0x000e2a0000000000 */
[----:B---3--:R-:W-:Y:S08]  /*b520*/  HMMA.16816.F32.BF16 R52, R28, R36, RZ ;  /* 0x000000241c34723c */ /* 0x008ff000000418ff */
[----:B------:R-:W-:Y:S08]  /*b530*/  HMMA.16816.F32.BF16 R60, R32, R38, RZ ;  /* 0x00000026203c723c */ /* 0x000ff000000418ff */
[-C--:B----4-:R-:W-:Y:S01]  /*b540*/  HMMA.16816.F32.BF16 R56, R24, R40.reuse, R4 ;  /* 0x000000281838723c */ /* 0x090fe20000041804 */
[----:B------:R-:W-:Y:S07]  /*b550*/  LDSM.16.M88.4 R4, [R197+0x2000] ;  /* 0x00200000c504783b */ /* 0x000fee0000000200 */
[----:B-----5:R-:W-:Y:S08]  /*b560*/  HMMA.16816.F32.BF16 R52, R20, R40, R52 ;  /* 0x000000281434723c */ /* 0x020ff00000041834 */
[----:B------:R-:W-:Y:S01]  /*b570*/  HMMA.16816.F32.BF16 R68, R28, R38, RZ ;  /* 0x000000261c44723c */ /* 0x000fe200000418ff */
[----:B------:R-:W-:Y:S07]  /*b580*/  LDSM.16.M88.4 R36, [R194+0x4800] ;  /* 0x00480000c224783b */ /* 0x000fee0000000200 */
[----:B------:R-:W-:Y:S01]  /*b590*/  HMMA.16816.F32.BF16 R64, R16, R44, R56 ;  /* 0x0000002c1040723c */ /* 0x000fe20000041838 */
[----:B------:R-:W2:Y:S07]  /*b5a0*/  LDSM.16.M88.4 R56, [R188+0x4800] ;  /* 0x00480000bc38783b */ /* 0x000eae0000000200 */
[----:B------:R-:W-:Y:S08]  /*b5b0*/  HMMA.16816.F32.BF16 R60, R24, R42, R60 ;  /* 0x0000002a183c723c */ /* 0x000ff0000004183c */
[----:B------:R-:W-:Y:S08]  /*b5c0*/  HMMA.16816.F32.BF16 R52, R12, R44, R52 ;  /* 0x0000002c0c34723c */ /* 0x000ff00000041834 */
[----:B------:R-:W-:Y:S08]  /*b5d0*/  HMMA.16816.F32.BF16 R68, R20, R42, R68 ;  /* 0x0000002a1444723c */ /* 0x000ff00000041844 */
[----:B-1----:R-:W-:Y:S08]  /*b5e0*/  HMMA.16816.F32.BF16 R72, R8, R48, R64 ;  /* 0x000000300848723c */ /* 0x002ff00000041840 */
[----:B------:R-:W-:Y:S08]  /*b5f0*/  HMMA.16816.F32.BF16 R60, R16, R46, R60 ;  /* 0x0000002e103c723c */ /* 0x000ff0000004183c */
[-C--:B--2---:R-:W-:Y:S08]  /*b600*/  HMMA.16816.F32.BF16 R64, R32, R56.reuse, RZ ;  /* 0x000000382040723c */ /* 0x084ff000000418ff */
        /* <DEDUP_REMOVED lines=142> */
[----:B------:R-:W1:Y:S01]  /*bef0*/  MUFU.TANH R60, R60 ;  /* 0x0000003c003c7308 */ /* 0x000e620000002400 */
[----:B------:R-:W-:Y:S02]  /*bf00*/  FMUL.FTZ R69, R69, c[0x0][0x2ec] ;  /* 0x0000bb0045457a20 */ /* 0x000fe40000410000 */
[----:B------:R-:W-:-:S02]  /*bf10*/  FMUL.FTZ R70, R70, c[0x0][0x2ec] ;  /* 0x0000bb0046467a20 */ /* 0x000fc40000410000 */
[----:B------:R-:W-:Y:S01]  /*bf20*/  FMUL.FTZ R71, R71, c[0x0][0x2ec] ;  /* 0x0000bb0047477a20 */ /* 0x000fe20000410000 */
[----:B------:R-:W-:Y:S02]  /*bf30*/  HMMA.16816.F32.BF16 R12, R12, R46, R40 ;  /* 0x0000002e0c0c723c */ /* 0x000fe40000041828 */
[----:B------:R-:W1:Y:S06]  /*bf40*/  MUFU.TANH R61, R61 ;  /* 0x0000003d003d7308 */ /* 0x000e6c0000002400 */
[-C--:B--2---:R-:W-:Y:S02]  /*bf50*/  HMMA.16816.F32.BF16 R32, R8, R36.reuse, R52 ;  /* 0x000000240820723c */ /* 0x084fe40000041834 */
[----:B------:R-:W2:Y:S06]  /*bf60*/  MUFU.TANH R62, R62 ;  /* 0x0000003e003e7308 */ /* 0x000eac0000002400 */
[----:B------:R-:W-:Y:S02]  /*bf70*/  HMMA.16816.F32.BF16 R20, R4, R36, R28 ;  /* 0x000000240414723c */ /* 0x000fe4000004181c */
[----:B------:R-:W1:Y:S06]  /*bf80*/  MUFU.TANH R63, R63 ;  /* 0x0000003f003f7308 */ /* 0x000e6c0000002400 */
        /* <DEDUP_REMOVED lines=40> */
[----:B--234-:R-:W2:Y:S04]  /*c210*/  LDL.64 R180, [R1+0x10] ;  /* 0x0000100001b47983 */ /* 0x01cea80000100a00 */
[----:B------:R-:W3:Y:S01]  /*c220*/  LDL.64 R214, [R1] ;  /* 0x0000000001d67983 */ /* 0x000ee20000100a00 */
[----:B------:R-:W-:Y:S01]  /*c230*/  IADD3 R0, R230, -0x4, RZ ;  /* 0xfffffffce6007810 */ /* 0x000fe20007ffe0ff */
[----:B------:R-:W-:Y:S01]  /*c240*/  IMAD.MOV.U32 R187, RZ, RZ, c[0x0][0x198] ;  /* 0x00006600ffbb7624 */ /* 0x000fe200078e00ff */
[----:B------:R-:W-:Y:S01]  /*c250*/  BSSY B0, `(.L_x_1921) ;  /* 0x0000032000007945 */ /* 0x000fe20003800000 */
[----:B-1----:R-:W-:Y:S01]  /*c260*/  @!P0 IMAD.MOV.U32 R7, RZ, RZ, c[0x0][0x19c] ;  /* 0x00006700ff078624 */ /* 0x002fe200078e00ff */
[----:B------:R-:W-:Y:S01]  /*c270*/  SHF.R.S32.HI R2, RZ, 0x1f, R0 ;  /* 0x0000001fff027819 */ /* 0x000fe20000011400 */
[----:B------:R-:W-:Y:S01]  /*c280*/  IMAD.WIDE.U32 R4, R0, c[0x0][0x198], RZ ;  /* 0x0000660000047a25 */ /* 0x000fe200078e00ff */
[----:B------:R1:W-:Y:S03]  /*c290*/  @P0 STS.128 [R211+0x4000], RZ ;  /* 0x004000ffd3000388 */ /* 0x0003e60000000c00 */
[----:B------:R-:W-:-:S02]  /*c2a0*/  IMAD R2, R2, c[0x0][0x198], RZ ;  /* 0x0000660002027a24 */ /* 0x000fc400078e02ff */
[----:B------:R-:W-:Y:S02]  /*c2b0*/  IMAD.SHL.U32 R185, R187, 0x10, RZ ;  /* 0x00000010bbb97824 */ /* 0x000fe400078e00ff */
[----:B------:R-:W-:-:S04]  /*c2c0*/  IMAD R0, R0, c[0x0][0x19c], R2 ;  /* 0x0000670000007a24 */ /* 0x000fc800078e0202 */
[----:B------:R-:W-:Y:S01]  /*c2d0*/  IMAD.IADD R3, R5, 0x1, R0 ;  /* 0x0000000105037824 */ /* 0x000fe200078e0200 */
[----:B--2---:R-:W-:Y:S01]  /*c2e0*/  LEA R2, P1, R4, R180, 0x6 ;  /* 0x000000b404027211 */ /* 0x004fe200078230ff */
[----:B------:R-:W-:-:S03]  /*c2f0*/  IMAD.MOV.U32 R180, RZ, RZ, c[0x0][0x198] ;  /* 0x00006600ffb47624 */ /* 0x000fc600078e00ff */
[-C--:B------:R-:W-:Y:S01]  /*c300*/  @!P0 IADD3 R0, P5, R185, R2.reuse, RZ ;  /* 0x00000002b9008210 */ /* 0x080fe20007fbe0ff */
[----:B------:R-:W-:Y:S01]  /*c310*/  IMAD.MOV.U32 R185, RZ, RZ, 0x4 ;  /* 0x00000004ffb97424 */ /* 0x000fe200078e00ff */
[----:B---3--:R-:W-:Y:S02]  /*c320*/  LEA.HI.X R3, R4, R215, R3, 0x6, P1 ;  /* 0x000000d704037211 */ /* 0x008fe400008f3403 */
[----:B------:R-:W-:Y:S02]  /*c330*/  @!P0 LEA R5, P4, R187, R2, 0x5 ;  /* 0x00000002bb058211 */ /* 0x000fe400078828ff */
[----:B------:R-:W-:Y:S02]  /*c340*/  SHF.L.U64.HI R185, R180, R185, c[0x0][0x19c] ;  /* 0x00006700b4b97619 */ /* 0x000fe400000102b9 */
        /* <DEDUP_REMOVED lines=34> */
.L_x_1922:
[----:B------:R-:W-:Y:S05]  /*c570*/  BSYNC B0 ;  /* 0x0000000000007941 */ /* 0x000fea0003800000 */
.L_x_1921:
[----:B------:R-:W0:Y:S02]  /*c580*/  LDGDEPBAR ;  /* 0x00000000000079af */ /* 0x000e240000000000 */
.L_x_1920:
[----:B--234-:R-:W2:Y:S02]  /*c590*/  S2R R0, SR_TID.X ;  /* 0x0000000000007919 */ /* 0x01cea40000002100 */
[----:B--2---:R-:W-:-:S05]  /*c5a0*/  IMAD.SHL.U32 R0, R0, 0x2, RZ ;  /* 0x0000000200007824 */ /* 0x004fca00078e00ff */
[----:B------:R-:W-:-:S05]  /*c5b0*/  LOP3.LUT R0, R0, 0x6, RZ, 0xc0, !PT ;  /* 0x0000000600007812 */ /* 0x000fca00078ec0ff */
[----:B------:R-:W-:-:S05]  /*c5c0*/  IMAD R0, R161, 0x40, R0 ;  /* 0x00000040a1007824 */ /* 0x000fca00078e0200 */
[C---:B------:R-:W-:Y:S02]  /*c5d0*/  ISETP.GE.AND P0, PT, R0.reuse, R210, PT ;  /* 0x000000d20000720c */ /* 0x040fe40003f06270 */
[C---:B-1----:R-:W-:Y:S02]  /*c5e0*/  IADD3 R2, R0.reuse, 0x1, RZ ;  /* 0x0000000100027810 */ /* 0x042fe40007ffe0ff */
[----:B------:R-:W-:Y:S02]  /*c5f0*/  ISETP.LT.OR P4, PT, R0, R206, P0 ;  /* 0x000000ce0000720c */ /* 0x000fe40000781670 */
        /* <DEDUP_REMOVED lines=8> */
[----:B------:R-:W-:-:S02]  /*c680*/  ISETP.GE.AND P1, PT, R0, R209, PT ;  /* 0x000000d10000720c */ /* 0x000fc40003f26270 */
[C---:B------:R-:W-:Y:S02]  /*c690*/  ISETP.GE.AND P0, PT, R0.reuse, R208, PT ;  /* 0x000000d00000720c */ /* 0x040fe40003f06270 */
[----:B------:R-:W-:Y:S02]  /*c6a0*/  P2R R4, PR, RZ, 0x8 ;  /* 0x00000008ff047803 */ /* 0x000fe40000000000 */
[----:B------:R-:W-:Y:S02]  /*c6b0*/  P2R R6, PR, RZ, 0x4 ;  /* 0x00000004ff067803 */ /* 0x000fe40000000000 */
[C---:B------:R-:W-:Y:S02]  /*c6c0*/  ISETP.GE.AND P2, PT, R0.reuse, R207, PT ;  /* 0x000000cf0000720c */ /* 0x040fe40003f46270 */
[C---:B------:R-:W-:Y:S02]  /*c6d0*/  ISETP.LT.OR P3, PT, R0.reuse, R205, P1 ;  /* 0x000000cd0000720c */ /* 0x040fe40000f61670 */
[----:B------:R-:W-:-:S02]  /*c6e0*/  IADD3 R2, R0, 0x8, RZ ;  /* 0x0000000800027810 */ /* 0x000fc40007ffe0ff */
[C---:B------:R-:W-:Y:S02]  /*c6f0*/  ISETP.LT.OR P1, PT, R0.reuse, R204, P0 ;  /* 0x000000cc0000720c */ /* 0x040fe40000721670 */
[----:B------:R-:W-:Y:S02]  /*c700*/  ISETP.LT.OR P0, PT, R0, R203, P2 ;  /* 0x000000cb0000720c */ /* 0x000fe40001701670 */
[----:B------:R-:W-:Y:S02]  /*c710*/  FSEL R14, R173, -INF , !P1 ;  /* 0xff800000ad0e7808 */ /* 0x000fe40004800000 */
[C---:B------:R-:W-:Y:S02]  /*c720*/  ISETP.GE.AND P2, PT, R2.reuse, R209, PT ;  /* 0x000000d10200720c */ /* 0x040fe40003f46270 */
[----:B------:R-:W-:Y:S02]  /*c730*/  ISETP.GE.AND P1, PT, R2, R208, PT ;  /* 0x000000d00200720c */ /* 0x000fe40003f26270 */
[----:B------:R-:W-:-:S02]  /*c740*/  FSEL R32, R176, -INF , !P3 ;  /* 0xff800000b0207808 */ /* 0x000fc40005800000 */
[----:B------:R-:W-:Y:S02]  /*c750*/  FSEL R22, R178, -INF , !P5 ;  /* 0xff800000b2167808 */ /* 0x000fe40006800000 */
[----:B------:R-:W-:Y:S02]  /*c760*/  P2R R5, PR, RZ, 0x40 ;  /* 0x00000040ff057803 */ /* 0x000fe40000000000 */
[C---:B------:R-:W-:Y:S02]  /*c770*/  ISETP.GE.AND P3, PT, R2.reuse, R210, PT ;  /* 0x000000d20200720c */ /* 0x040fe40003f66270 */
[----:B------:R-:W-:Y:S02]  /*c780*/  ISETP.LT.OR P5, PT, R2, R205, P2 ;  /* 0x000000cd0200720c */ /* 0x000fe400017a1670 */
[----:B------:R-:W-:Y:S02]  /*c790*/  ISETP.NE.AND P2, PT, R4, RZ, PT ;  /* 0x000000ff0400720c */ /* 0x000fe40003f45270 */
[----:B------:R-:W-:-:S02]  /*c7a0*/  ISETP.LT.OR P6, PT, R2, R204, P1 ;  /* 0x000000cc0200720c */ /* 0x000fc40000fc1670 */
[----:B------:R-:W-:Y:S02]  /*c7b0*/  IADD3 R3, R0, 0x9, RZ ;  /* 0x0000000900037810 */ /* 0x000fe40007ffe0ff */
[----:B------:R-:W-:Y:S02]  /*c7c0*/  ISETP.NE.AND P1, PT, R6, RZ, PT ;  /* 0x000000ff0600720c */ /* 0x000fe40003f25270 */
[----:B------:R-:W-:Y:S02]  /*c7d0*/  FSEL R13, R177, -INF , !P4 ;  /* 0xff800000b10d7808 */ /* 0x000fe40006000000 */
[----:B------:R-:W-:Y:S02]  /*c7e0*/  ISETP.LT.OR P4, PT, R2, R206, P3 ;  /* 0x000000ce0200720c */ /* 0x000fe40001f81670 */
[----:B------:R-:W-:Y:S02]  /*c7f0*/  FSEL R18, R168, -INF , !P0 ;  /* 0xff800000a8127808 */ /* 0x000fe40004000000 */
[----:B------:R-:W-:-:S02]  /*c800*/  ISETP.NE.AND P3, PT, R5, RZ, PT ;  /* 0x000000ff0500720c */ /* 0x000fc40003f65270 */
[----:B------:R-:W-:Y:S02]  /*c810*/  FSEL R17, R172, -INF , !P2 ;  /* 0xff800000ac117808 */ /* 0x000fe40005000000 */
[----:B------:R-:W-:Y:S02]  /*c820*/  ISETP.GE.AND P0, PT, R2, R207, PT ;  /* 0x000000cf0200720c */ /* 0x000fe40003f06270 */
[C---:B------:R-:W-:Y:S02]  /*c830*/  ISETP.GE.AND P2, PT, R3.reuse, R209, PT ;  /* 0x000000d10300720c */ /* 0x040fe40003f46270 */
[----:B------:R-:W-:Y:S02]  /*c840*/  FSEL R21, R170, -INF , !P1 ;  /* 0xff800000aa157808 */ /* 0x000fe40004800000 */
[----:B------:R-:W-:Y:S02]  /*c850*/  ISETP.GE.AND P1, PT, R3, R208, PT ;  /* 0x000000d00300720c */ /* 0x000fe40003f26270 */
[----:B------:R-:W-:-:S02]  /*c860*/  P2R R4, PR, RZ, 0x20 ;  /* 0x00000020ff047803 */ /* 0x000fc40000000000 */
[----:B------:R-:W-:Y:S02]  /*c870*/  FSEL R33, R175, -INF , !P3 ;  /* 0xff800000af217808 */ /* 0x000fe40005800000 */
[----:B------:R-:W-:Y:S02]  /*c880*/  ISETP.LT.OR P5, PT, R2, R203, P0 ;  /* 0x000000cb0200720c */ /* 0x000fe400007a1670 */
[C---:B------:R-:W-:Y:S02]  /*c890*/  ISETP.GE.AND P3, PT, R3.reuse, R210, PT ;  /* 0x000000d20300720c */ /* 0x040fe40003f66270 */
[C---:B------:R-:W-:Y:S02]  /*c8a0*/  ISETP.LT.OR P2, PT, R3.reuse, R205, P2 ;  /* 0x000000cd0300720c */ /* 0x040fe40001741670 */
[----:B------:R-:W-:Y:S02]  /*c8b0*/  IADD3 R2, R0, 0x10, RZ ;  /* 0x0000001000027810 */ /* 0x000fe40007ffe0ff */
[----:B------:R-:W-:-:S02]  /*c8c0*/  ISETP.LT.OR P1, PT, R3, R204, P1 ;  /* 0x000000cc0300720c */ /* 0x000fc40000f21670 */
[----:B------:R-:W-:Y:S02]  /*c8d0*/  ISETP.GE.AND P0, PT, R3, R207, PT ;  /* 0x000000cf0300720c */ /* 0x000fe40003f06270 */
[----:B------:R-:W-:Y:S02]  /*c8e0*/  FSEL R23, R167, -INF , !P4 ;  /* 0xff800000a7177808 */ /* 0x000fe40006000000 */
[----:B------:R-:W-:Y:S02]  /*c8f0*/  ISETP.LT.OR P4, PT, R3, R206, P3 ;  /* 0x000000ce0300720c */ /* 0x000fe40001f81670 */
[----:B------:R-:W-:Y:S02]  /*c900*/  P2R R6, PR, RZ, 0x4 ;  /* 0x00000004ff067803 */ /* 0x000fe40000000000 */
[----:B------:R-:W-:Y:S02]  /*c910*/  ISETP.NE.AND P3, PT, R4, RZ, PT ;  /* 0x000000ff0400720c */ /* 0x000fe40003f65270 */
[----:B------:R-:W-:-:S02]  /*c920*/  P2R R5, PR, RZ, 0x2 ;  /* 0x00000002ff057803 */ /* 0x000fc40000000000 */
[C---:B------:R-:W-:Y:S02]  /*c930*/  ISETP.GE.AND P2, PT, R2.reuse, R209, PT ;  /* 0x000000d10200720c */ /* 0x040fe40003f46270 */
[----:B------:R-:W-:Y:S02]  /*c940*/  ISETP.LT.OR P0, PT, R3, R203, P0 ;  /* 0x000000cb0300720c */ /* 0x000fe40000701670 */
[----:B------:R-:W-:Y:S02]  /*c950*/  ISETP.GE.AND P1, PT, R2, R208, PT ;  /* 0x000000d00200720c */ /* 0x000fe40003f26270 */
[----:B------:R-:W-:Y:S02]  /*c960*/  FSEL R20, R158, -INF , !P5 ;  /* 0xff8000009e147808 */ /* 0x000fe40006800000 */
[----:B------:R-:W-:Y:S02]  /*c970*/  FSEL R34, R165, -INF , !P3 ;  /* 0xff800000a5227808 */ /* 0x000fe40005800000 */
[----:B------:R-:W-:-:S02]  /*c980*/  FSEL R16, R164, -INF , !P6 ;  /* 0xff800000a4107808 */ /* 0x000fc40007000000 */
[C---:B------:R-:W-:Y:S02]  /*c990*/  ISETP.LT.OR P5, PT, R2.reuse, R205, P2 ;  /* 0x000000cd0200720c */ /* 0x040fe400017a1670 */
[----:B------:R-:W-:Y:S02]  /*c9a0*/  P2R R3, PR, RZ, 0x1 ;  /* 0x00000001ff037803 */ /* 0x000fe40000000000 */
[----:B------:R-:W-:Y:S02]  /*c9b0*/  ISETP.GE.AND P3, PT, R2, R210, PT ;  /* 0x000000d20200720c */ /* 0x000fe40003f66270 */
[----:B------:R-:W-:Y:S02]  /*c9c0*/  ISETP.NE.AND P2, PT, R6, RZ, PT ;  /* 0x000000ff0600720c */ /* 0x000fe40003f45270 */
[----:B------:R-:W-:Y:S02]  /*c9d0*/  ISETP.LT.OR P6, PT, R2, R204, P1 ;  /* 0x000000cc0200720c */ /* 0x000fe40000fc1670 */
[----:B------:R-:W-:-:S02]  /*c9e0*/  IADD3 R4, R0, 0x11, RZ ;  /* 0x0000001100047810 */ /* 0x000fc40007ffe0ff */
[----:B------:R-:W-:Y:S02]  /*c9f0*/  ISETP.NE.AND P1, PT, R5, RZ, PT ;  /* 0x000000ff0500720c */ /* 0x000fe40003f25270 */
[C---:B------:R-:W-:Y:S02]  /*ca00*/  ISETP.GE.AND P0, PT, R2.reuse, R207, PT ;  /* 0x000000cf0200720c */ /* 0x040fe40003f06270 */
[----:B------:R-:W-:Y:S02]  /*ca10*/  FSEL R28, R169, -INF , !P4 ;  /* 0xff800000a91c7808 */ /* 0x000fe40006000000 */
[----:B------:R-:W-:Y:S02]  /*ca20*/  ISETP.NE.AND P4, PT, R3, RZ, PT ;  /* 0x000000ff0300720c */ /* 0x000fe40003f85270 */
[----:B------:R-:W-:Y:S02]  /*ca30*/  ISETP.LT.OR P3, PT, R2, R206, P3 ;  /* 0x000000ce0200720c */ /* 0x000fe40001f61670 */
[----:B------:R-:W-:-:S02]  /*ca40*/  FSEL R35, R166, -INF , !P2 ;  /* 0xff800000a6237808 */ /* 0x000fc40005000000 */
[----:B------:R-:W-:Y:S02]  /*ca50*/  P2R R25, PR, RZ, 0x20 ;  /* 0x00000020ff197803 */ /* 0x000fe40000000000 */
[----:B------:R-:W-:Y:S02]  /*ca60*/  ISETP.GE.AND P2, PT, R4, R210, PT ;  /* 0x000000d20400720c */ /* 0x000fe40003f46270 */
[----:B------:R-:W-:Y:S02]  /*ca70*/  FSEL R15, R163, -INF , !P1 ;  /* 0xff800000a30f7808 */ /* 0x000fe40004800000 */
[----:B------:R-:W-:Y:S02]  /*ca80*/  ISETP.LT.OR P5, PT, R2, R203, P0 ;  /* 0x000000cb0200720c */ /* 0x000fe400007a1670 */
[C---:B------:R-:W-:Y:S02]  /*ca90*/  ISETP.GE.AND P1, PT, R4.reuse, R209, PT ;  /* 0x000000d10400720c */ /* 0x040fe40003f26270 */
[----:B------:R-:W-:-:S02]  /*caa0*/  ISETP.GE.AND P0, PT, R4, R208, PT ;  /* 0x000000d00400720c */ /* 0x000fc40003f06270 */
[----:B------:R-:W-:Y:S02]  /*cab0*/  FSEL R19, R162, -INF , !P4 ;  /* 0xff800000a2137808 */ /* 0x000fe40006000000 */
[----:B------:R-:W-:Y:S02]  /*cac0*/  FSEL R40, R157, -INF , !P3 ;  /* 0xff8000009d287808 */ /* 0x000fe40005800000 */
[C---:B------:R-:W-:Y:S02]  /*cad0*/  ISETP.GE.AND P3, PT, R4.reuse, R207, PT ;  /* 0x000000cf0400720c */ /* 0x040fe40003f66270 */
[C---:B------:R-:W-:Y:S02]  /*cae0*/  ISETP.LT.OR P4, PT, R4.reuse, R206, P2 ;  /* 0x000000ce0400720c */ /* 0x040fe40001781670 */
[----:B------:R-:W-:Y:S02]  /*caf0*/  ISETP.LT.OR P2, PT, R4, R205, P1 ;  /* 0x000000cd0400720c */ /* 0x000fe40000f41670 */
[----:B------:R-:W-:-:S02]  /*cb00*/  IADD3 R3, R0, 0x18, RZ ;  /* 0x0000001800037810 */ /* 0x000fc40007ffe0ff */
[C---:B------:R-:W-:Y:S02]  /*cb10*/  ISETP.LT.OR P0, PT, R4.reuse, R204, P0 ;  /* 0x000000cc0400720c */ /* 0x040fe40000701670 */
[----:B------:R-:W-:Y:S02]  /*cb20*/  ISETP.LT.OR P1, PT, R4, R203, P3 ;  /* 0x000000cb0400720c */ /* 0x000fe40001f21670 */
[----:B------:R-:W-:Y:S02]  /*cb30*/  P2R R9, PR, RZ, 0x4 ;  /* 0x00000004ff097803 */ /* 0x000fe40000000000 */
[C---:B------:R-:W-:Y:S02]  /*cb40*/  ISETP.GE.AND P2, PT, R3.reuse, R209, PT ;  /* 0x000000d10300720c */ /* 0x040fe40003f46270 */
[----:B------:R-:W-:Y:S02]  /*cb50*/  FSEL R42, R154, -INF , !P0 ;  /* 0xff8000009a2a7808 */ /* 0x000fe40004000000 */
[----:B------:R-:W-:-:S02]  /*cb60*/  ISETP.GE.AND P0, PT, R3, R207, PT ;  /* 0x000000cf0300720c */ /* 0x000fc40003f06270 */
[----:B------:R-:W-:Y:S02]  /*cb70*/  P2R R4, PR, RZ, 0x2 ;  /* 0x00000002ff047803 */ /* 0x000fe40000000000 */
[C---:B------:R-:W-:Y:S02]  /*cb80*/  ISETP.GE.AND P3, PT, R3.reuse, R210, PT ;  /* 0x000000d20300720c */ /* 0x040fe40003f66270 */
[C---:B------:R-:W-:Y:S02]  /*cb90*/  ISETP.GE.AND P1, PT, R3.reuse, R208, PT ;  /* 0x000000d00300720c */ /* 0x040fe40003f26270 */
[----:B------:R-:W-:Y:S02]  /*cba0*/  IADD3 R2, R0, 0x19, RZ ;  /* 0x0000001900027810 */ /* 0x000fe40007ffe0ff */
[C---:B------:R-:W-:Y:S02]  /*cbb0*/  ISETP.LT.OR P2, PT, R3.reuse, R205, P2 ;  /* 0x000000cd0300720c */ /* 0x040fe40001741670 */
[----:B------:R-:W-:-:S02]  /*cbc0*/  ISETP.LT.OR P0, PT, R3, R203, P0 ;  /* 0x000000cb0300720c */ /* 0x000fc40000701670 */
[----:B------:R-:W-:Y:S02]  /*cbd0*/  FSEL R65, R160, -INF , !P4 ;  /* 0xff800000a0417808 */ /* 0x000fe40006000000 */
[C---:B------:R-:W-:Y:S02]  /*cbe0*/  ISETP.LT.OR P4, PT, R3.reuse, R206, P3 ;  /* 0x000000ce0300720c */ /* 0x040fe40001f81670 */
[----:B------:R-:W-:Y:S02]  /*cbf0*/  ISETP.LT.OR P1, PT, R3, R204, P1 ;  /* 0x000000cc0300720c */ /* 0x000fe40000f21670 */
[----:B------:R-:W-:Y:S02]  /*cc00*/  P2R R3, PR, RZ, 0x4 ;  /* 0x00000004ff037803 */ /* 0x000fe40000000000 */
[C---:B------:R-:W-:Y:S02]  /*cc10*/  ISETP.GE.AND P3, PT, R2.reuse, R210, PT ;  /* 0x000000d20200720c */ /* 0x040fe40003f66270 */
[----:B------:R-:W-:-:S02]  /*cc20*/  ISETP.GE.AND P2, PT, R2, R208, PT ;  /* 0x000000d00200720c */ /* 0x000fc40003f46270 */
[----:B------:R-:W-:Y:S02]  /*cc30*/  FSEL R55, R150, -INF , !P0 ;  /* 0xff80000096377808 */ /* 0x000fe40004000000 */
[----:B------:R-:W-:Y:S02]  /*cc40*/  ISETP.GE.AND P0, PT, R2, R207, PT ;  /* 0x000000cf0200720c */ /* 0x000fe40003f06270 */
[----:B------:R-:W-:Y:S02]  /*cc50*/  IADD3 R8, R0, 0x20, RZ ;  /* 0x0000002000087810 */ /* 0x000fe40007ffe0ff */
[----:B------:R-:W-:Y:S02]  /*cc60*/  FSEL R43, R148, -INF , !P1 ;  /* 0xff800000942b7808 */ /* 0x000fe40004800000 */
[C---:B------:R-:W-:Y:S02]  /*cc70*/  ISETP.LT.OR P1, PT, R2.reuse, R206, P3 ;  /* 0x000000ce0200720c */ /* 0x040fe40001f21670 */
[----:B------:R-:W-:-:S02]  /*cc80*/  ISETP.LT.OR P3, PT, R2, R204, P2 ;  /* 0x000000cc0200720c */ /* 0x000fc40001761670 */
[----:B------:R-:W-:Y:S02]  /*cc90*/  ISETP.LT.OR P2, PT, R2, R203, P0 ;  /* 0x000000cb0200720c */ /* 0x000fe40000741670 */
[----:B------:R-:W-:Y:S02]  /*cca0*/  ISETP.GE.AND P0, PT, R8, R210, PT ;  /* 0x000000d20800720c */ /* 0x000fe40003f06270 */
[----:B------:R-:W-:Y:S02]  /*ccb0*/  FSEL R67, R144, -INF , !P1 ;  /* 0xff80000090437808 */ /* 0x000fe40004800000 */
[----:B------:R-:W-:Y:S02]  /*ccc0*/  IADD3 R7, R0, 0x21, RZ ;  /* 0x0000002100077810 */ /* 0x000fe40007ffe0ff */
[C---:B------:R-:W-:Y:S02]  /*ccd0*/  ISETP.LT.OR P1, PT, R8.reuse, R206, P0 ;  /* 0x000000ce0800720c */ /* 0x040fe40000721670 */
[----:B------:R-:W-:-:S02]  /*cce0*/  ISETP.GE.AND P0, PT, R8, R208, PT ;  /* 0x000000d00800720c */ /* 0x000fc40003f06270 */
[----:B------:R-:W-:Y:S02]  /*ccf0*/  FSEL R64, R151, -INF , !P2 ;  /* 0xff80000097407808 */ /* 0x000fe40005000000 */
[----:B------:R-:W-:Y:S02]  /*cd00*/  FSEL R49, R149, -INF , !P3 ;  /* 0xff80000095317808 */ /* 0x000fe40005800000 */
[----:B------:R-:W-:Y:S02]  /*cd10*/  ISETP.GE.AND P2, PT, R8, R207, PT ;  /* 0x000000cf0800720c */ /* 0x000fe40003f46270 */
[----:B------:R-:W-:Y:S02]  /*cd20*/  ISETP.GE.AND P3, PT, R7, R210, PT ;  /* 0x000000d20700720c */ /* 0x000fe40003f66270 */
[----:B------:R-:W-:Y:S02]  /*cd30*/  FSEL R144, R72, -INF , !P1 ;  /* 0xff80000048907808 */ /* 0x000fe40004800000 */
[----:B------:R-:W-:-:S02]  /*cd40*/  ISETP.LT.OR P1, PT, R8, R204, P0 ;  /* 0x000000cc0800720c */ /* 0x000fc40000721670 */
[----:B------:R-:W-:Y:S02]  /*cd50*/  ISETP.LT.OR P0, PT, R8, R203, P2 ;  /* 0x000000cb0800720c */ /* 0x000fe40001701670 */
[----:B------:R-:W-:Y:S02]  /*cd60*/  ISETP.LT.OR P2, PT, R7, R206, P3 ;  /* 0x000000ce0700720c */ /* 0x000fe40001f41670 */
[----:B------:R-:W-:Y:S02]  /*cd70*/  IADD3 R6, R0, 0x28, RZ ;  /* 0x0000002800067810 */ /* 0x000fe40007ffe0ff */
[----:B------:R-:W-:Y:S02]  /*cd80*/  FSEL R66, R145, -INF , !P4 ;  /* 0xff80000091427808 */ /* 0x000fe40006000000 */
[----:B------:R-:W-:Y:S02]  /*cd90*/  FSEL R145, R73, -INF , !P2 ;  /* 0xff80000049917808 */ /* 0x000fe40005000000 */
[----:B------:R-:W-:-:S02]  /*cda0*/  ISETP.GE.AND P2, PT, R6, R210, PT ;  /* 0x000000d20600720c */ /* 0x000fc40003f46270 */
[----:B------:R-:W-:Y:S02]  /*cdb0*/  IADD3 R5, R0, 0x29, RZ ;  /* 0x0000002900057810 */ /* 0x000fe40007ffe0ff */
[----:B------:R-:W-:Y:S02]  /*cdc0*/  ISETP.LT.OR P2, PT, R6, R206, P2 ;  /* 0x000000ce0600720c */ /* 0x000fe40001741670 */
[----:B------:R-:W-:Y:S02]  /*cdd0*/  FSEL R179, R78, -INF , !P0 ;  /* 0xff8000004eb37808 */ /* 0x000fe40004000000 */
[----:B------:R-:W-:Y:S02]  /*cde0*/  FSEL R53, R146, -INF , !P5 ;  /* 0xff80000092357808 */ /* 0x000fe40006800000 */
[----:B------:R-:W-:Y:S02]  /*cdf0*/  ISETP.GE.AND P0, PT, R7, R207, PT ;  /* 0x000000cf0700720c */ /* 0x000fe40003f06270 */
[----:B------:R-:W-:-:S02]  /*ce00*/  FSEL R146, R60, -INF , !P2 ;  /* 0xff8000003c927808 */ /* 0x000fc40005000000 */
[----:B------:R-:W-:Y:S02]  /*ce10*/  ISETP.GE.AND P2, PT, R5, R210, PT ;  /* 0x000000d20500720c */ /* 0x000fe40003f46270 */
[----:B------:R-:W-:Y:S02]  /*ce20*/  ISETP.LT.OR P0, PT, R7, R203, P0 ;  /* 0x000000cb0700720c */ /* 0x000fe40000701670 */
[----:B------:R-:W-:Y:S02]  /*ce30*/  FSEL R41, R155, -INF , !P6 ;  /* 0xff8000009b297808 */ /* 0x000fe40007000000 */
[----:B------:R-:W-:Y:S02]  /*ce40*/  ISETP.NE.AND P6, PT, R4, RZ, PT ;  /* 0x000000ff0400720c */ /* 0x000fe40003fc5270 */
[----:B------:R-:W-:Y:S02]  /*ce50*/  ISETP.LT.OR P2, PT, R5, R206, P2 ;  /* 0x000000ce0500720c */ /* 0x000fe40001741670 */
[----:B------:R-:W-:-:S02]  /*ce60*/  IADD3 R4, R0, 0x30, RZ ;  /* 0x0000003000047810 */ /* 0x000fc40007ffe0ff */
[----:B------:R-:W-:Y:S02]  /*ce70*/  FSEL R181, R79, -INF , !P0 ;  /* 0xff8000004fb57808 */ /* 0x000fe40004000000 */
[----:B------:R-:W-:Y:S02]  /*ce80*/  ISETP.GE.AND P0, PT, R6, R207, PT ;  /* 0x000000cf0600720c */ /* 0x000fe40003f06270 */
[----:B------:R-:W-:Y:S02]  /*ce90*/  FSEL R185, R61, -INF , !P2 ;  /* 0xff8000003db97808 */ /* 0x000fe40005000000 */
[----:B------:R-:W-:Y:S02]  /*cea0*/  ISETP.GE.AND P2, PT, R4, R210, PT ;  /* 0x000000d20400720c */ /* 0x000fe40003f46270 */
[----:B------:R-:W-:Y:S02]  /*ceb0*/  ISETP.LT.OR P0, PT, R6, R203, P0 ;  /* 0x000000cb0600720c */ /* 0x000fe40000701670 */
[----:B------:R-:W-:-:S02]  /*cec0*/  ISETP.LT.OR P2, PT, R4, R206, P2 ;  /* 0x000000ce0400720c */ /* 0x000fc40001741670 */
[----:B------:R-:W-:Y:S02]  /*ced0*/  FSEL R180, R70, -INF , !P0 ;  /* 0xff80000046b47808 */ /* 0x000fe40004000000 */
[----:B------:R-:W-:Y:S02]  /*cee0*/  ISETP.GE.AND P0, PT, R5, R207, PT ;  /* 0x000000cf0500720c */ /* 0x000fe40003f06270 */
[----:B------:R-:W-:Y:S02]  /*cef0*/  FSEL R184, R44, -INF , !P2 ;  /* 0xff8000002cb87808 */ /* 0x000fe40005000000 */
[----:B------:R-:W-:Y:S02]  /*cf00*/  FMNMX.FTZ R10, R159, R13, !PT ;  /* 0x0000000d9f0a7209 */ /* 0x000fe40007810000 */
[----:B------:R-:W-:Y:S02]  /*cf10*/  FSEL R54, R147, -INF , !P6 ;  /* 0xff80000093367808 */ /* 0x000fe40007000000 */
[----:B------:R-:W-:-:S02]  /*cf20*/  ISETP.NE.AND P2, PT, R9, RZ, PT ;  /* 0x000000ff0900720c */ /* 0x000fc40003f45270 */
[----:B------:R-:W-:Y:S02]  /*cf30*/  FSEL R147, R76, -INF , !P1 ;  /* 0xff8000004c937808 */ /* 0x000fe40004800000 */
[----:B------:R-:W-:Y:S02]  /*cf40*/  FMNMX.FTZ R9, R153, R14, !PT ;  /* 0x0000000e99097209 */ /* 0x000fe40007810000 */
[----:B------:R-:W-:Y:S02]  /*cf50*/  ISETP.GE.AND P1, PT, R7, R208, PT ;  /* 0x000000d00700720c */ /* 0x000fe40003f26270 */
[----:B------:R-:W-:Y:S02]  /*cf60*/  ISETP.LT.OR P0, PT, R5, R203, P0 ;  /* 0x000000cb0500720c */ /* 0x000fe40000701670 */
[----:B------:R-:W-:Y:S02]  /*cf70*/  FMNMX.FTZ R10, R22, R10, !PT ;  /* 0x0000000a160a7209 */ /* 0x000fe40007810000 */
[----:B------:R-:W-:-:S02]  /*cf80*/  FMNMX.FTZ R9, R17, R9, !PT ;  /* 0x0000000911097209 */ /* 0x000fc40007810000 */
[----:B------:R-:W-:Y:S02]  /*cf90*/  ISETP.GE.AND P4, PT, R2, R209, PT ;  /* 0x000000d10200720c */ /* 0x000fe40003f86270 */
[----:B------:R-:W-:Y:S02]  /*cfa0*/  ISETP.LT.OR P1, PT, R7, R204, P1 ;  /* 0x000000cc0700720c */ /* 0x000fe40000f21670 */
[----:B------:R-:W-:Y:S02]  /*cfb0*/  FSEL R182, R71, -INF , !P0 ;  /* 0xff80000047b67808 */ /* 0x000fe40004000000 */
[----:B------:R-:W-:Y:S02]  /*cfc0*/  ISETP.GE.AND P0, PT, R4, R208, PT ;  /* 0x000000d00400720c */ /* 0x000fe40003f06270 */
[----:B------:R-:W-:Y:S02]  /*cfd0*/  FMNMX.FTZ R10, R23, R10, !PT ;  /* 0x0000000a170a7209 */ /* 0x000fe40007810000 */
[----:B------:R-:W-:-:S02]  /*cfe0*/  FMNMX.FTZ R11, R16, R9, !PT ;  /* 0x00000009100b7209 */ /* 0x000fc40007810000 */
[----:B------:R-:W-:Y:S02]  /*cff0*/  ISETP.LT.OR P5, PT, R2, R205, P4 ;  /* 0x000000cd0200720c */ /* 0x000fe400027a1670 */
[----:B------:R-:W-:Y:S02]  /*d000*/  FSEL R148, R77, -INF , !P1 ;  /* 0xff8000004d947808 */ /* 0x000fe40004800000 */
[----:B------:R-:W-:Y:S02]  /*d010*/  ISETP.NE.AND P4, PT, R3, RZ, PT ;  /* 0x000000ff0300720c */ /* 0x000fe40003f85270 */
[----:B------:R-:W-:Y:S02]  /*d020*/  ISETP.GE.AND P1, PT, R6, R208, PT ;  /* 0x000000d00600720c */ /* 0x000fe40003f26270 */
[----:B------:R-:W-:Y:S02]  /*d030*/  ISETP.LT.OR P0, PT, R4, R204, P0 ;  /* 0x000000cc0400720c */ /* 0x000fe40000701670 */
[----:B------:R-:W-:-:S02]  /*d040*/  FMNMX.FTZ R9, R28, R10, !PT ;  /* 0x0000000a1c097209 */ /* 0x000fc40007810000 */
[----:B------:R-:W-:Y:S02]  /*d050*/  IADD3 R3, R0, 0x31, RZ ;  /* 0x0000003100037810 */ /* 0x000fe40007ffe0ff */
        /* <DEDUP_REMOVED lines=10> */
[----:B------:R-:W-:-:S02]  /*d100*/  IADD3 R2, R0, 0x38, RZ ;  /* 0x0000003800027810 */ /* 0x000fc40007ffe0ff */
[----:B------:R-:W-:Y:S02]  /*d110*/  FMNMX.FTZ R9, R42, R11, !PT ;  /* 0x0000000b2a097209 */ /* 0x000fe40007810000 */
[----:B------:R-:W-:Y:S02]  /*d120*/  FMNMX.FTZ R11, R66, R10, !PT ;  /* 0x0000000a420b7209 */ /* 0x000fe40007810000 */
[----:B------:R-:W-:Y:S02]  /*d130*/  ISETP.LT.OR P1, PT, R5, R204, P1 ;  /* 0x000000cc0500720c */ /* 0x000fe40000f21670 */
[----:B------:R-:W-:Y:S02]  /*d140*/  FSEL R232, R30, -INF , !P0 ;  /* 0xff8000001ee87808 */ /* 0x000fe40004000000 */
[----:B------:R-:W-:Y:S02]  /*d150*/  ISETP.GE.AND P0, PT, R2, R208, PT ;  /* 0x000000d00200720c */ /* 0x000fe40003f06270 */
[----:B------:R-:W-:-:S02]  /*d160*/  FMNMX.FTZ R10, R43, R9, !PT ;  /* 0x000000092b0a7209 */ /* 0x000fc40007810000 */
[----:B------:R-:W-:Y:S02]  /*d170*/  FMNMX.FTZ R9, R152, R18, !PT ;  /* 0x0000001298097209 */ /* 0x000fe40007810000 */
[----:B------:R-:W-:Y:S02]  /*d180*/  FMNMX.FTZ R11, R67, R11, !PT ;  /* 0x0000000b430b7209 */ /* 0x000fe40007810000 */
[----:B------:R-:W-:Y:S02]  /*d190*/  FSEL R150, R69, -INF , !P1 ;  /* 0xff80000045967808 */ /* 0x000fe40004800000 */
[----:B------:R-:W-:Y:S02]  /*d1a0*/  ISETP.GE.AND P1, PT, R3, R210, PT ;  /* 0x000000d20300720c */ /* 0x000fe40003f26270 */
[----:B------:R-:W-:Y:S02]  /*d1b0*/  FMNMX.FTZ R10, R49, R10, !PT ;  /* 0x0000000a310a7209 */ /* 0x000fe40007810000 */
[----:B------:R-:W-:-:S02]  /*d1c0*/  ISETP.LT.OR P0, PT, R2, R204, P0 ;  /* 0x000000cc0200720c */ /* 0x000fc40000701670 */
[----:B------:R-:W-:Y:S02]  /*d1d0*/  FMNMX.FTZ R9, R21, R9, !PT ;  /* 0x0000000915097209 */ /* 0x000fe40007810000 */
[----:B------:R-:W-:Y:S02]  /*d1e0*/  FMNMX.FTZ R11, R144, R11, !PT ;  /* 0x0000000b900b7209 */ /* 0x000fe40007810000 */
[----:B------:R-:W-:Y:S02]  /*d1f0*/  ISETP.LT.OR P1, PT, R3, R206, P1 ;  /* 0x000000ce0300720c */ /* 0x000fe40000f21670 */
[----:B------:R-:W-:Y:S02]  /*d200*/  FMNMX.FTZ R10, R147, R10, !PT ;  /* 0x0000000a930a7209 */ /* 0x000fe40007810000 */
[----:B------:R-:W-:Y:S02]  /*d210*/  FSEL R230, R12, -INF , !P0 ;  /* 0xff8000000ce67808 */ /* 0x000fe40004000000 */
[----:B------:R-:W-:-:S02]  /*d220*/  FMNMX.FTZ R12, R20, R9, !PT ;  /* 0x00000009140c7209 */ /* 0x000fc40007810000 */
[----:B------:R-:W-:Y:S02]  /*d230*/  FMNMX.FTZ R11, R145, R11, !PT ;  /* 0x0000000b910b7209 */ /* 0x000fe40007810000 */
[----:B------:R-:W-:Y:S02]  /*d240*/  FSEL R187, R45, -INF , !P1 ;  /* 0xff8000002dbb7808 */ /* 0x000fe40004800000 */
[----:B------:R-:W-:Y:S02]  /*d250*/  FMNMX.FTZ R9, R148, R10, !PT ;  /* 0x0000000a94097209 */ /* 0x000fe40007810000 */
[----:B------:R-:W-:Y:S02]  /*d260*/  ISETP.GE.AND P1, PT, R2, R210, PT ;  /* 0x000000d20200720c */ /* 0x000fe40003f26270 */
[----:B------:R-:W-:Y:S02]  /*d270*/  FMNMX.FTZ R12, R19, R12, !PT ;  /* 0x0000000c130c7209 */ /* 0x000fe40007810000 */
[----:B------:R-:W-:-:S02]  /*d280*/  FMNMX.FTZ R10, R146, R11, !PT ;  /* 0x0000000b920a7209 */ /* 0x000fc40007810000 */
[----:B------:R-:W-:Y:S02]  /*d290*/  FMNMX.FTZ R9, R149, R9, !PT ;  /* 0x0000000995097209 */ /* 0x000fe40007810000 */
[----:B------:R-:W-:Y:S02]  /*d2a0*/  ISETP.LT.OR P1, PT, R2, R206, P1 ;  /* 0x000000ce0200720c */ /* 0x000fe40000f21670 */
[----:B------:R-:W-:Y:S02]  /*d2b0*/  FMNMX.FTZ R12, R53, R12, !PT ;  /* 0x0000000c350c7209 */ /* 0x000fe40007810000 */
[----:B------:R-:W-:Y:S02]  /*d2c0*/  IADD3 R0, R0, 0x39, RZ ;  /* 0x0000003900007810 */ /* 0x000fe40007ffe0ff */
[----:B------:R-:W-:Y:S02]  /*d2d0*/  FMNMX.FTZ R11, R185, R10, !PT ;  /* 0x0000000ab90b7209 */ /* 0x000fe40007810000 */
[----:B------:R-:W-:-:S02]  /*d2e0*/  FMNMX.FTZ R10, R150, R9, !PT ;  /* 0x00000009960a7209 */ /* 0x000fc40007810000 */
[----:B------:R-:W-:Y:S02]  /*d2f0*/  FSEL R186, R26, -INF , !P1 ;  /* 0xff8000001aba7808 */ /* 0x000fe40004800000 */
[----:B------:R-:W-:Y:S02]  /*d300*/  FMNMX.FTZ R9, R54, R12, !PT ;  /* 0x0000000c36097209 */ /* 0x000fe40007810000 */
[----:B------:R-:W-:Y:S02]  /*d310*/  ISETP.GE.AND P1, PT, R0, R210, PT ;  /* 0x000000d20000720c */ /* 0x000fe40003f26270 */
[----:B------:R-:W-:Y:S02]  /*d320*/  FMNMX.FTZ R11, R184, R11, !PT ;  /* 0x0000000bb80b7209 */ /* 0x000fe40007810000 */
[----:B------:R-:W-:Y:S02]  /*d330*/  FMNMX.FTZ R9, R55, R9, !PT ;  /* 0x0000000937097209 */ /* 0x000fe40007810000 */
[----:B------:R-:W-:-:S02]  /*d340*/  ISETP.LT.OR P1, PT, R0, R206, P1 ;  /* 0x000000ce0000720c */ /* 0x000fc40000f21670 */
[----:B------:R-:W-:Y:S02]  /*d350*/  FMNMX.FTZ R73, R187, R11, !PT ;  /* 0x0000000bbb497209 */ /* 0x000fe40007810000 */
[----:B------:R-:W-:Y:S02]  /*d360*/  ISETP.GE.AND P0, PT, R0, R208, PT ;  /* 0x000000d00000720c */ /* 0x000fe40003f06270 */
[----:B------:R-:W-:Y:S02]  /*d370*/  FMNMX.FTZ R9, R64, R9, !PT ;  /* 0x0000000940097209 */ /* 0x000fe40007810000 */
[----:B------:R-:W-:Y:S02]  /*d380*/  FSEL R215, R31, -INF , !P1 ;  /* 0xff8000001fd77808 */ /* 0x000fe40004800000 */
[----:B------:R-:W-:Y:S02]  /*d390*/  FMNMX.FTZ R73, R186, R73, !PT ;  /* 0x00000049ba497209 */ /* 0x000fe40007810000 */
[----:B------:R-:W-:-:S02]  /*d3a0*/  ISETP.LT.OR P0, PT, R0, R204, P0 ;  /* 0x000000cc0000720c */ /* 0x000fc40000701670 */
[----:B------:R-:W-:Y:S02]  /*d3b0*/  FMNMX.FTZ R9, R179, R9, !PT ;  /* 0x00000009b3097209 */ /* 0x000fe40007810000 */
[----:B------:R-:W-:Y:S02]  /*d3c0*/  FMNMX.FTZ R73, R215, R73, !PT ;  /* 0x00000049d7497209 */ /* 0x000fe40007810000 */
[----:B------:R-:W-:Y:S02]  /*d3d0*/  FSEL R221, R29, -INF , !P0 ;  /* 0xff8000001ddd7808 */ /* 0x000fe40004000000 */
[----:B------:R-:W-:Y:S02]  /*d3e0*/  ISETP.GE.AND P0, PT, R3, R207, PT ;  /* 0x000000cf0300720c */ /* 0x000fe40003f06270 */
[----:B------:R-:W-:Y:S02]  /*d3f0*/  FMNMX.FTZ R70, R181, R9, !PT ;  /* 0x00000009b5467209 */ /* 0x000fe40007810000 */
[----:B------:R-:W1:Y:S01]  /*d400*/  SHFL.BFLY PT, R9, R73, 0x2, 0x1f ;  /* 0x0c401f0049097f89 */ /* 0x000e6200000e0000 */
[----:B------:R-:W-:-:S02]  /*d410*/  ISETP.GE.AND P1, PT, R4, R207, PT ;  /* 0x000000cf0400720c */ /* 0x000fc40003f26270 */
[-C--:B------:R-:W-:Y:S02]  /*d420*/  ISETP.LT.OR P0, PT, R3, R203.reuse, P0 ;  /* 0x000000cb0300720c */ /* 0x080fe40000701670 */
[----:B------:R-:W-:Y:S02]  /*d430*/  ISETP.LT.OR P1, PT, R4, R203, P1 ;  /* 0x000000cb0400720c */ /* 0x000fe40000f21670 */
[----:B------:R-:W-:Y:S02]  /*d440*/  FSEL R227, R46, -INF , !P0 ;  /* 0xff8000002ee37808 */ /* 0x000fe40004000000 */
[----:B------:R-:W-:Y:S02]  /*d450*/  ISETP.GE.AND P0, PT, R0, R207, PT ;  /* 0x000000cf0000720c */ /* 0x000fe40003f06270 */
[----:B------:R-:W-:Y:S02]  /*d460*/  FSEL R220, R47, -INF , !P1 ;  /* 0xff8000002fdc7808 */ /* 0x000fe40004800000 */
[----:B------:R-:W-:-:S02]  /*d470*/  ISETP.GE.AND P3, PT, R8, R209, PT ;  /* 0x000000d10800720c */ /* 0x000fc40003f66270 */
[----:B------:R-:W-:Y:S02]  /*d480*/  ISETP.GE.AND P1, PT, R2, R207, PT ;  /* 0x000000cf0200720c */ /* 0x000fe40003f26270 */
[-C--:B------:R-:W-:Y:S02]  /*d490*/  ISETP.LT.OR P0, PT, R0, R203.reuse, P0 ;  /* 0x000000cb0000720c */ /* 0x080fe40000701670 */
[----:B------:R-:W-:Y:S02]  /*d4a0*/  P2R R24, PR, RZ, 0x20 ;  /* 0x00000020ff187803 */ /* 0x000fe40000000000 */
[----:B------:R-:W-:Y:S02]  /*d4b0*/  ISETP.LT.OR P1, PT, R2, R203, P1 ;  /* 0x000000cb0200720c */ /* 0x000fe40000f21670 */
[----:B------:R-:W-:Y:S02]  /*d4c0*/  ISETP.LT.OR P5, PT, R8, R205, P3 ;  /* 0x000000cd0800720c */ /* 0x000fe40001fa1670 */
[----:B------:R-:W-:-:S02]  /*d4d0*/  FSEL R229, R36, -INF , !P0 ;  /* 0xff80000024e57808 */ /* 0x000fc40004000000 */
[-C--:B------:R-:W-:Y:S02]  /*d4e0*/  ISETP.GE.AND P0, PT, R6, R209.reuse, PT ;  /* 0x000000d10600720c */ /* 0x080fe40003f06270 */
[----:B------:R-:W-:Y:S02]  /*d4f0*/  FMNMX.FTZ R8, R156, R32, !PT ;  /* 0x000000209c087209 */ /* 0x000fe40007810000 */
[----:B------:R-:W-:Y:S02]  /*d500*/  P2R R11, PR, RZ, 0x20 ;  /* 0x00000020ff0b7803 */ /* 0x000fe40000000000 */
[----:B------:R-:W-:Y:S02]  /*d510*/  FSEL R228, R37, -INF , !P1 ;  /* 0xff80000025e47808 */ /* 0x000fe40004800000 */
[----:B------:R-:W-:Y:S02]  /*d520*/  ISETP.GE.AND P1, PT, R7, R209, PT ;  /* 0x000000d10700720c */ /* 0x000fe40003f26270 */
[----:B------:R-:W-:-:S02]  /*d530*/  ISETP.LT.OR P5, PT, R6, R205, P0 ;  /* 0x000000cd0600720c */ /* 0x000fc400007a1670 */
[----:B------:R-:W-:Y:S02]  /*d540*/  FMNMX.FTZ R6, R33, R8, !PT ;  /* 0x0000000821067209 */ /* 0x000fe40007810000 */
[----:B------:R-:W-:Y:S02]  /*d550*/  ISETP.LT.OR P6, PT, R7, R205, P1 ;  /* 0x000000cd0700720c */ /* 0x000fe40000fc1670 */
[----:B-1----:R-:W-:Y:S02]  /*d560*/  FMNMX.FTZ R73, R73, R9, !PT ;  /* 0x0000000949497209 */ /* 0x002fe40007810000 */
[----:B------:R-:W-:Y:S02]  /*d570*/  ISETP.NE.AND P1, PT, R25, RZ, PT ;  /* 0x000000ff1900720c */ /* 0x000fe40003f25270 */
[----:B------:R-:W-:Y:S01]  /*d580*/  FMNMX.FTZ R6, R34, R6, !PT ;  /* 0x0000000622067209 */ /* 0x000fe20007810000 */
[----:B------:R-:W1:Y:S01]  /*d590*/  SHFL.BFLY PT, R8, R73, 0x1, 0x1f ;  /* 0x0c201f0049087f89 */ /* 0x000e6200000e0000 */
[----:B------:R-:W-:-:S02]  /*d5a0*/  FSEL R48, R212, -INF , !P1 ;  /* 0xff800000d4307808 */ /* 0x000fc40004800000 */
[----:B------:R-:W-:Y:S02]  /*d5b0*/  FMNMX.FTZ R6, R35, R6, !PT ;  /* 0x0000000623067209 */ /* 0x000fe40007810000 */
[----:B------:R-:W-:Y:S02]  /*d5c0*/  ISETP.GE.AND P0, PT, R5, R209, PT ;  /* 0x000000d10500720c */ /* 0x000fe40003f06270 */
[----:B------:R-:W-:Y:S02]  /*d5d0*/  FSEL R50, R183, -INF , !P2 ;  /* 0xff800000b7327808 */ /* 0x000fe40005000000 */
[----:B------:R-:W-:Y:S02]  /*d5e0*/  FMNMX.FTZ R6, R48, R6, !PT ;  /* 0x0000000630067209 */ /* 0x000fe40007810000 */
[----:B------:R-:W-:Y:S02]  /*d5f0*/  ISETP.NE.AND P3, PT, R24, RZ, PT ;  /* 0x000000ff1800720c */ /* 0x000fe40003f65270 */
[----:B------:R-:W-:Y:S01]  /*d600*/  ISETP.LT.OR P2, PT, R5, R205, P0 ;  /* 0x000000cd0500720c */ /* 0x000fe20000741670 */
[----:B------:R-:W-:Y:S01]  /*d610*/  LDSM.16.MT88.4 R24, [R190+0x6000] ;  /* 0x00600000be18783b */ /* 0x000fe20000004200 */
[----:B------:R-:W-:-:S02]  /*d620*/  ISETP.GE.AND P1, PT, R4, R209, PT ;  /* 0x000000d10400720c */ /* 0x000fc40003f26270 */
[----:B------:R-:W-:Y:S02]  /*d630*/  ISETP.GE.AND P0, PT, R3, R209, PT ;  /* 0x000000d10300720c */ /* 0x000fe40003f06270 */
[----:B------:R-:W-:Y:S02]  /*d640*/  FSEL R51, R174, -INF , !P4 ;  /* 0xff800000ae337808 */ /* 0x000fe40006000000 */
[----:B------:R-:W-:Y:S02]  /*d650*/  FMNMX.FTZ R5, R50, R6, !PT ;  /* 0x0000000632057209 */ /* 0x000fe40007810000 */
[----:B------:R-:W-:Y:S02]  /*d660*/  FSEL R52, R171, -INF , !P3 ;  /* 0xff800000ab347808 */ /* 0x000fe40005800000 */
[-C--:B------:R-:W-:Y:S02]  /*d670*/  ISETP.LT.OR P4, PT, R4, R205.reuse, P1 ;  /* 0x000000cd0400720c */ /* 0x080fe40000f81670 */
[----:B------:R-:W-:-:S02]  /*d680*/  ISETP.LT.OR P3, PT, R3, R205, P0 ;  /* 0x000000cd0300720c */ /* 0x000fc40000761670 */
[----:B------:R-:W-:Y:S02]  /*d690*/  FMNMX.FTZ R10, R231, R10, !PT ;  /* 0x0000000ae70a7209 */ /* 0x000fe40007810000 */
[----:B------:R-:W-:Y:S02]  /*d6a0*/  FMNMX.FTZ R4, R51, R5, !PT ;  /* 0x0000000533047209 */ /* 0x000fe40007810000 */
[----:B------:R-:W-:Y:S02]  /*d6b0*/  ISETP.NE.AND P0, PT, R11, RZ, PT ;  /* 0x000000ff0b00720c */ /* 0x000fe40003f05270 */
[----:B------:R-:W-:Y:S02]  /*d6c0*/  ISETP.GE.AND P1, PT, R2, R209, PT ;  /* 0x000000d10200720c */ /* 0x000fe40003f26270 */
[----:B------:R-:W-:Y:S02]  /*d6d0*/  FMNMX.FTZ R10, R232, R10, !PT ;  /* 0x0000000ae80a7209 */ /* 0x000fe40007810000 */
[----:B------:R-:W-:-:S02]  /*d6e0*/  FSEL R174, R74, -INF , !P0 ;  /* 0xff8000004aae7808 */ /* 0x000fc40004000000 */
[----:B------:R-:W-:Y:S02]  /*d6f0*/  FMNMX.FTZ R3, R52, R4, !PT ;  /* 0x0000000434037209 */ /* 0x000fe40007810000 */
[----:B------:R-:W-:Y:S02]  /*d700*/  ISETP.LT.OR P1, PT, R2, R205, P1 ;  /* 0x000000cd0200720c */ /* 0x000fe40000f21670 */
[----:B------:R-:W-:Y:S02]  /*d710*/  FMNMX.FTZ R10, R230, R10, !PT ;  /* 0x0000000ae60a7209 */ /* 0x000fe40007810000 */
[----:B------:R-:W-:Y:S02]  /*d720*/  FSEL R176, R75, -INF , !P6 ;  /* 0xff8000004bb07808 */ /* 0x000fe40007000000 */
[----:B------:R-:W-:Y:S02]  /*d730*/  FMNMX.FTZ R2, R174, R3, !PT ;  /* 0x00000003ae027209 */ /* 0x000fe40007810000 */
[----:B------:R-:W-:-:S02]  /*d740*/  FMNMX.FTZ R71, R221, R10, !PT ;  /* 0x0000000add477209 */ /* 0x000fc40007810000 */
[----:B------:R-:W-:Y:S02]  /*d750*/  FMNMX.FTZ R70, R180, R70, !PT ;  /* 0x00000046b4467209 */ /* 0x000fe40007810000 */
[----:B------:R-:W-:Y:S01]  /*d760*/  ISETP.GE.AND P0, PT, R0, R209, PT ;  /* 0x000000d10000720c */ /* 0x000fe20003f06270 */
[----:B------:R-:W2:Y:S01]  /*d770*/  SHFL.BFLY PT, R10, R71, 0x2, 0x1f ;  /* 0x0c401f00470a7f89 */ /* 0x000ea200000e0000 */
        /* <DEDUP_REMOVED lines=14> */
[----:B------:R-:W-:Y:S01]  /*d860*/  FSEL R218, R56, -INF , !P3 ;  /* 0xff80000038da7808 */ /* 0x000fe20005800000 */
[----:B------:R-:W-:Y:S01]  /*d870*/  FFMA.FTZ R4, R13, c[0x0][0x23c], -R0 ;  /* 0x00008f000d047a23 */ /* 0x000fe20000010800 */
[----:B------:R-:W-:Y:S02]  /*d880*/  FMNMX.FTZ R2, R219, R2, !PT ;  /* 0x00000002db027209 */ /* 0x000fe40007810000 */
[----:B------:R-:W-:Y:S01]  /*d890*/  FMNMX.FTZ R70, R228, R70, !PT ;  /* 0x00000046e4467209 */ /* 0x000fe20007810000 */
[----:B------:R1:W-:Y:S01]  /*d8a0*/  MUFU.EX2 R226, R4 ;  /* 0x0000000400e27308 */ /* 0x0003e20000000800 */
[----:B------:R-:W-:-:S02]  /*d8b0*/  FSEL R224, R38, -INF , !P1 ;  /* 0xff80000026e07808 */ /* 0x000fc40004800000 */
[----:B------:R-:W-:Y:S02]  /*d8c0*/  FMNMX.FTZ R2, R218, R2, !PT ;  /* 0x00000002da027209 */ /* 0x000fe40007810000 */
[----:B------:R-:W-:Y:S02]  /*d8d0*/  FMNMX.FTZ R70, R229, R70, !PT ;  /* 0x00000046e5467209 */ /* 0x000fe40007810000 */
[----:B------:R-:W-:Y:S02]  /*d8e0*/  FSEL R222, R39, -INF , !P0 ;  /* 0xff80000027de7808 */ /* 0x000fe40004000000 */
[----:B--2---:R-:W-:Y:S01]  /*d8f0*/  FMNMX.FTZ R71, R71, R10, !PT ;  /* 0x0000000a47477209 */ /* 0x004fe20007810000 */
[----:B------:R-:W2:Y:S01]  /*d900*/  SHFL.BFLY PT, R7, R70, 0x2, 0x1f ;  /* 0x0c401f0046077f89 */ /* 0x000ea200000e0000 */
[----:B------:R-:W-:-:S03]  /*d910*/  FSEL R10, R73, RZ, P2 ;  /* 0x000000ff490a7208 */ /* 0x000fc60001000000 */
[----:B------:R-:W3:Y:S01]  /*d920*/  SHFL.BFLY PT, R9, R71, 0x1, 0x1f ;  /* 0x0c201f0047097f89 */ /* 0x000ee200000e0000 */
[----:B-1----:R-:W-:-:S04]  /*d930*/  FMNMX.FTZ R4, R224, R2, !PT ;  /* 0x00000002e0047209 */ /* 0x002fc80007810000 */
[----:B------:R-:W-:-:S05]  /*d940*/  FMNMX.FTZ R4, R222, R4, !PT ;  /* 0x00000004de047209 */ /* 0x000fca0007810000 */
[----:B------:R-:W1:Y:S01]  /*d950*/  SHFL.BFLY PT, R6, R4, 0x2, 0x1f ;  /* 0x0c401f0004067f89 */ /* 0x000e6200000e0000 */
[----:B--2---:R-:W-:Y:S02]  /*d960*/  FMNMX.FTZ R70, R70, R7, !PT ;  /* 0x0000000746467209 */ /* 0x004fe40007810000 */
[----:B---3--:R-:W-:-:S03]  /*d970*/  FMNMX.FTZ R71, R71, R9, !PT ;  /* 0x0000000947477209 */ /* 0x008fc60007810000 */
[----:B------:R-:W2:Y:S01]  /*d980*/  SHFL.BFLY PT, R5, R70, 0x1, 0x1f ;  /* 0x0c201f0046057f89 */ /* 0x000ea200000e0000 */
[----:B------:R-:W-:Y:S01]  /*d990*/  FFMA.FTZ R9, R28, c[0x0][0x23c], -R0 ;  /* 0x00008f001c097a23 */ /* 0x000fe20000010800 */
[C---:B------:R-:W-:Y:S01]  /*d9a0*/  FSETP.NEU.FTZ.AND P1, PT, R71.reuse, -INF , PT ;  /* 0xff8000004700780b */ /* 0x040fe20003f3d000 */
[----:B------:R-:W-:Y:S02]  /*d9b0*/  FMUL.FTZ R3, R71, c[0x0][0x23c] ;  /* 0x00008f0047037a20 */ /* 0x000fe40000410000 */
[----:B------:R-:W-:Y:S01]  /*d9c0*/  MUFU.EX2 R214, R9 ;  /* 0x0000000900d67308 */ /* 0x000fe20000000800 */
[----:B------:R-:W-:Y:S02]  /*d9d0*/  LDSM.16.MT88.4 R28, [R191+0x6000] ;  /* 0x00600000bf1c783b */ /* 0x000fe40000004200 */
[----:B------:R-:W-:Y:S02]  /*d9e0*/  FSEL R3, R3, RZ, P1 ;  /* 0x000000ff03037208 */ /* 0x000fe40000800000 */
[----:B-1----:R-:W-:-:S02]  /*d9f0*/  FMNMX.FTZ R4, R4, R6, !PT ;  /* 0x0000000604047209 */ /* 0x002fc40007810000 */
[----:B------:R-:W-:Y:S01]  /*da00*/  FSEL R6, R71, RZ, P1 ;  /* 0x000000ff47067208 */ /* 0x000fe20000800000 */
[----:B------:R-:W-:Y:S02]  /*da10*/  FFMA.FTZ R2, R14, c[0x0][0x23c], -R3 ;  /* 0x00008f000e027a23 */ /* 0x000fe40000010803 */
[----:B------:R-:W1:Y:S02]  /*da20*/  SHFL.BFLY PT, R72, R4, 0x1, 0x1f ;  /* 0x0c201f0004487f89 */ /* 0x000e6400000e0000 */
[----:B------:R3:W-:Y:S01]  /*da30*/  MUFU.EX2 R223, R2 ;  /* 0x0000000200df7308 */ /* 0x0007e20000000800 */
[----:B------:R-:W-:-:S04]  /*da40*/  FADD.FTZ R7, R153, -R6 ;  /* 0x8000000699077221 */ /* 0x000fc80000010000 */
[----:B------:R-:W-:Y:S01]  /*da50*/  FMUL.FTZ R7, R7, c[0x0][0x23c] ;  /* 0x00008f0007077a20 */ /* 0x000fe20000410000 */
[----:B--2---:R-:W-:Y:S01]  /*da60*/  FMNMX.FTZ R70, R70, R5, !PT ;  /* 0x0000000546467209 */ /* 0x004fe20007810000 */
[----:B------:R-:W-:Y:S02]  /*da70*/  FFMA.FTZ R5, R16, c[0x0][0x23c], -R3 ;  /* 0x00008f0010057a23 */ /* 0x000fe40000010803 */
[----:B------:R-:W2:Y:S01]  /*da80*/  MUFU.EX2 R75, R7 ;  /* 0x00000007004b7308 */ /* 0x000ea20000000800 */
[----:B------:R-:W-:-:S04]  /*da90*/  FSETP.NEU.FTZ.AND P0, PT, R70, -INF , PT ;  /* 0xff8000004600780b */ /* 0x000fc80003f1d000 */
[----:B------:R-:W-:Y:S01]  /*daa0*/  FSEL R6, R70, RZ, P0 ;  /* 0x000000ff46067208 */ /* 0x000fe20000000000 */
[----:B---3--:R-:W-:Y:S02]  /*dab0*/  FFMA.FTZ R2, R17, c[0x0][0x23c], -R3 ;  /* 0x00008f0011027a23 */ /* 0x008fe40000010803 */
[----:B------:R3:W-:Y:S01]  /*dac0*/  MUFU.EX2 R225, R5 ;  /* 0x0000000500e17308 */ /* 0x0007e20000000800 */
[----:B-1----:R-:W-:Y:S01]  /*dad0*/  FMNMX.FTZ R72, R4, R72, !PT ;  /* 0x0000004804487209 */ /* 0x002fe20007810000 */
[----:B------:R-:W-:-:S06]  /*dae0*/  FFMA.FTZ R4, R22, c[0x0][0x23c], -R0 ;  /* 0x00008f0016047a23 */ /* 0x000fcc0000010800 */
[----:B------:R1:W4:Y:S01]  /*daf0*/  MUFU.EX2 R238, R2 ;  /* 0x0000000200ee7308 */ /* 0x0003220000000800 */
[-C--:B--2---:R-:W-:Y:S02]  /*db00*/  FMUL.FTZ R84, R84, R75.reuse ;  /* 0x0000004b54547220 */ /* 0x084fe40000410000 */
[-C--:B------:R-:W-:Y:S02]  /*db10*/  FMUL.FTZ R85, R85, R75.reuse ;  /* 0x0000004b55557220 */ /* 0x080fe40000410000 */
[-C--:B------:R-:W-:Y:S02]  /*db20*/  FMUL.FTZ R88, R88, R75.reuse ;  /* 0x0000004b58587220 */ /* 0x080fe40000410000 */
[-C--:B------:R-:W-:Y:S01]  /*db30*/  FMUL.FTZ R89, R89, R75.reuse ;  /* 0x0000004b59597220 */ /* 0x080fe20000410000 */
[----:B------:R2:W-:Y:S01]  /*db40*/  MUFU.EX2 R213, R4 ;  /* 0x0000000400d57308 */ /* 0x0005e20000000800 */
[----:B---3--:R-:W-:Y:S02]  /*db50*/  FFMA.FTZ R5, R15, c[0x0][0x23c], -R3 ;  /* 0x00008f000f057a23 */ /* 0x008fe40000010803 */
[----:B------:R-:W3:Y:S01]  /*db60*/  LDSM.16.MT88.4 R12, [R189+0x6000] ;  /* 0x00600000bd0c783b */ /* 0x000ee20000004200 */
[----:B------:R-:W-:-:S02]  /*db70*/  FMUL.FTZ R100, R100, R75 ;  /* 0x0000004b64647220 */ /* 0x000fc40000410000 */
[-C--:B------:R-:W-:Y:S02]  /*db80*/  FMUL.FTZ R101, R101, R75.reuse ;  /* 0x0000004b65657220 */ /* 0x080fe40000410000 */
[----:B-1----:R-:W-:Y:S01]  /*db90*/  FMUL.FTZ R2, R70, c[0x0][0x23c] ;  /* 0x00008f0046027a20 */ /* 0x002fe20000410000 */
[----:B------:R1:W-:Y:S01]  /*dba0*/  MUFU.EX2 R239, R5 ;  /* 0x0000000500ef7308 */ /* 0x0003e20000000800 */
[-C--:B------:R-:W-:Y:S02]  /*dbb0*/  FMUL.FTZ R104, R104, R75.reuse ;  /* 0x0000004b68687220 */ /* 0x080fe40000410000 */
[-C--:B------:R-:W-:Y:S01]  /*dbc0*/  FMUL.FTZ R105, R105, R75.reuse ;  /* 0x0000004b69697220 */ /* 0x080fe20000410000 */
[----:B------:R-:W-:Y:S01]  /*dbd0*/  FSEL R2, R2, RZ, P0 ;  /* 0x000000ff02027208 */ /* 0x000fe20000000000 */
[----:B------:R-:W-:Y:S01]  /*dbe0*/  FMUL.FTZ R116, R116, R75 ;  /* 0x0000004b74747220 */ /* 0x000fe20000410000 */
[C---:B------:R-:W-:Y:S01]  /*dbf0*/  FSETP.NEU.FTZ.AND P0, PT, R72.reuse, -INF , PT ;  /* 0xff8000004800780b */ /* 0x040fe20003f1d000 */
[----:B--2---:R-:W-:-:S02]  /*dc00*/  FMUL.FTZ R4, R72, c[0x0][0x23c] ;  /* 0x00008f0048047a20 */ /* 0x004fc40000410000 */
[-C--:B------:R-:W-:Y:S02]  /*dc10*/  FMUL.FTZ R117, R117, R75.reuse ;  /* 0x0000004b75757220 */ /* 0x080fe40000410000 */
[-C--:B------:R-:W-:Y:S01]  /*dc20*/  FMUL.FTZ R120, R120, R75.reuse ;  /* 0x0000004b78787220 */ /* 0x080fe20000410000 */
[----:B------:R-:W-:Y:S01]  /*dc30*/  FSEL R8, R4, RZ, P0 ;  /* 0x000000ff04087208 */ /* 0x000fe20000000000 */
[----:B------:R-:W-:Y:S01]  /*dc40*/  FMUL.FTZ R121, R121, R75 ;  /* 0x0000004b79797220 */ /* 0x000fe20000410000 */
[----:B----4-:R-:W-:Y:S01]  /*dc50*/  F2FP.BF16.PACK_AB R4, R238, R223 ;  /* 0x000000dfee04723e */ /* 0x010fe200000010ff */
[----:B------:R-:W-:Y:S02]  /*dc60*/  FMUL.FTZ R132, R132, R75 ;  /* 0x0000004b84847220 */ /* 0x000fe40000410000 */
[----:B------:R-:W-:Y:S02]  /*dc70*/  FFMA.FTZ R9, R33, c[0x0][0x23c], -R8 ;  /* 0x00008f0021097a23 */ /* 0x000fe40000010808 */
[----:B-1----:R-:W-:-:S02]  /*dc80*/  FFMA.FTZ R5, R18, c[0x0][0x23c], -R2 ;  /* 0x00008f0012057a23 */ /* 0x002fc40000010802 */
[----:B------:R1:W-:Y:S01]  /*dc90*/  MUFU.EX2 R235, R9 ;  /* 0x0000000900eb7308 */ /* 0x0003e20000000800 */
[----:B------:R-:W-:Y:S02]  /*dca0*/  FFMA.FTZ R11, R32, c[0x0][0x23c], -R8 ;  /* 0x00008f00200b7a23 */ /* 0x000fe40000010808 */
[-C--:B------:R-:W-:Y:S02]  /*dcb0*/  FMUL.FTZ R133, R133, R75.reuse ;  /* 0x0000004b85857220 */ /* 0x080fe40000410000 */
[-C--:B------:R-:W-:Y:S02]  /*dcc0*/  FMUL.FTZ R136, R136, R75.reuse ;  /* 0x0000004b88887220 */ /* 0x080fe40000410000 */
[----:B------:R-:W-:Y:S01]  /*dcd0*/  FMUL.FTZ R137, R137, R75 ;  /* 0x0000004b89897220 */ /* 0x000fe20000410000 */
[----:B------:R2:W-:Y:S01]  /*dce0*/  MUFU.EX2 R216, R5 ;  /* 0x0000000500d87308 */ /* 0x0005e20000000800 */
[----:B-1----:R-:W-:-:S07]  /*dcf0*/  FSEL R9, R72, RZ, P0 ;  /* 0x000000ff48097208 */ /* 0x002fce0000000000 */
[----:B------:R1:W-:Y:S01]  /*dd00*/  MUFU.EX2 R183, R11 ;  /* 0x0000000b00b77308 */ /* 0x0003e20000000800 */
[----:B------:R-:W-:Y:S02]  /*dd10*/  FADD.FTZ R9, R156, -R9 ;  /* 0x800000099c097221 */ /* 0x000fe40000010000 */
[----:B--2---:R-:W-:Y:S02]  /*dd20*/  FFMA.FTZ R5, R21, c[0x0][0x23c], -R2 ;  /* 0x00008f0015057a23 */ /* 0x004fe40000010802 */
[----:B------:R-:W-:-:S03]  /*dd30*/  FMUL.FTZ R9, R9, c[0x0][0x23c] ;  /* 0x00008f0009097a20 */ /* 0x000fc60000410000 */
[----:B------:R2:W-:Y:S01]  /*dd40*/  MUFU.EX2 R236, R5 ;  /* 0x0000000500ec7308 */ /* 0x0005e20000000800 */
[----:B-1----:R-:W-:-:S07]  /*dd50*/  FFMA.FTZ R11, R34, c[0x0][0x23c], -R8 ;  /* 0x00008f00220b7a23 */ /* 0x002fce0000010808 */
[----:B------:R1:W4:Y:S01]  /*dd60*/  MUFU.EX2 R68, R9 ;  /* 0x0000000900447308 */ /* 0x0003220000000800 */
[----:B--2---:R-:W-:-:S07]  /*dd70*/  FFMA.FTZ R5, R20, c[0x0][0x23c], -R2 ;  /* 0x00008f0014057a23 */ /* 0x004fce0000010802 */
[----:B------:R2:W-:Y:S01]  /*dd80*/  MUFU.EX2 R234, R11 ;  /* 0x0000000b00ea7308 */ /* 0x0005e20000000800 */
[----:B------:R-:W-:Y:S02]  /*dd90*/  FADD.FTZ R20, R159, -R10 ;  /* 0x8000000a9f147221 */ /* 0x000fe40000010000 */
[----:B------:R-:W-:Y:S02]  /*dda0*/  FFMA.FTZ R10, R35, c[0x0][0x23c], -R8 ;  /* 0x00008f00230a7a23 */ /* 0x000fe40000010808 */
[----:B-1----:R-:W-:-:S03]  /*ddb0*/  FFMA.FTZ R9, R40, c[0x0][0x23c], -R0 ;  /* 0x00008f0028097a23 */ /* 0x002fc60000010800 */
[----:B------:R1:W-:Y:S01]  /*ddc0*/  MUFU.EX2 R217, R5 ;  /* 0x0000000500d97308 */ /* 0x0003e20000000800 */
[-C--:B----4-:R-:W-:Y:S02]  /*ddd0*/  FMUL.FTZ R82, R82, R68.reuse ;  /* 0x0000004452527220 */ /* 0x090fe40000410000 */
[-C--:B------:R-:W-:Y:S02]  /*dde0*/  FMUL.FTZ R83, R83, R68.reuse ;  /* 0x0000004453537220 */ /* 0x080fe40000410000 */
[-C--:B------:R-:W-:Y:S02]  /*ddf0*/  FMUL.FTZ R94, R94, R68.reuse ;  /* 0x000000445e5e7220 */ /* 0x080fe40000410000 */
[-C--:B------:R-:W-:Y:S01]  /*de00*/  FMUL.FTZ R95, R95, R68.reuse ;  /* 0x000000445f5f7220 */ /* 0x080fe20000410000 */
[----:B------:R4:W-:Y:S01]  /*de10*/  MUFU.EX2 R173, R9 ;  /* 0x0000000900ad7308 */ /* 0x0009e20000000800 */
[----:B--2---:R-:W-:Y:S02]  /*de20*/  FMUL.FTZ R11, R20, c[0x0][0x23c] ;  /* 0x00008f00140b7a20 */ /* 0x004fe40000410000 */
[----:B------:R-:W-:-:S02]  /*de30*/  FMUL.FTZ R98, R98, R68 ;  /* 0x0000004462627220 */ /* 0x000fc40000410000 */
[-C--:B------:R-:W-:Y:S02]  /*de40*/  FMUL.FTZ R99, R99, R68.reuse ;  /* 0x0000004463637220 */ /* 0x080fe40000410000 */
[-C--:B------:R-:W-:Y:S01]  /*de50*/  FMUL.FTZ R110, R110, R68.reuse ;  /* 0x000000446e6e7220 */ /* 0x080fe20000410000 */
[----:B------:R2:W-:Y:S01]  /*de60*/  MUFU.EX2 R233, R10 ;  /* 0x0000000a00e97308 */ /* 0x0005e20000000800 */
[----:B-1----:R-:W-:Y:S02]  /*de70*/  FFMA.FTZ R5, R19, c[0x0][0x23c], -R2 ;  /* 0x00008f0013057a23 */ /* 0x002fe40000010802 */
[----:B------:R-:W1:Y:S01]  /*de80*/  LDSM.16.MT88.4 R16, [R192+0x6000] ;  /* 0x00600000c010783b */ /* 0x000e620000004200 */
[-C--:B------:R-:W-:Y:S02]  /*de90*/  FMUL.FTZ R111, R111, R68.reuse ;  /* 0x000000446f6f7220 */ /* 0x080fe40000410000 */
[-C--:B------:R-:W-:Y:S02]  /*dea0*/  FMUL.FTZ R114, R114, R68.reuse ;  /* 0x0000004472727220 */ /* 0x080fe40000410000 */
[----:B----4-:R-:W-:Y:S01]  /*deb0*/  FFMA.FTZ R9, R42, c[0x0][0x23c], -R3 ;  /* 0x00008f002a097a23 */ /* 0x010fe20000010803 */
[----:B------:R4:W5:Y:S01]  /*dec0*/  MUFU.EX2 R237, R5 ;  /* 0x0000000500ed7308 */ /* 0x0009620000000800 */
[----:B------:R-:W-:-:S02]  /*ded0*/  FMUL.FTZ R115, R115, R68 ;  /* 0x0000004473737220 */ /* 0x000fc40000410000 */
[-C--:B------:R-:W-:Y:S02]  /*dee0*/  FMUL.FTZ R126, R126, R68.reuse ;  /* 0x000000447e7e7220 */ /* 0x080fe40000410000 */
[-C--:B------:R-:W-:Y:S02]  /*def0*/  FMUL.FTZ R127, R127, R68.reuse ;  /* 0x000000447f7f7220 */ /* 0x080fe40000410000 */
[----:B--2---:R-:W-:Y:S01]  /*df00*/  FFMA.FTZ R10, R41, c[0x0][0x23c], -R3 ;  /* 0x00008f00290a7a23 */ /* 0x004fe20000010803 */
[----:B------:R2:W-:Y:S01]  /*df10*/  MUFU.EX2 R171, R9 ;  /* 0x0000000900ab7308 */ /* 0x0005e20000000800 */
[-C--:B------:R-:W-:Y:S02]  /*df20*/  FMUL.FTZ R130, R130, R68.reuse ;  /* 0x0000004482827220 */ /* 0x080fe40000410000 */
[-C--:B------:R-:W-:Y:S02]  /*df30*/  FMUL.FTZ R131, R131, R68.reuse ;  /* 0x0000004483837220 */ /* 0x080fe40000410000 */
[----:B------:R-:W-:-:S02]  /*df40*/  FMUL.FTZ R142, R142, R68 ;  /* 0x000000448e8e7220 */ /* 0x000fc40000410000 */
[----:B------:R-:W-:Y:S01]  /*df50*/  FMUL.FTZ R143, R143, R68 ;  /* 0x000000448f8f7220 */ /* 0x000fe20000410000 */
[----:B------:R-:W3:Y:S01]  /*df60*/  MUFU.EX2 R69, R11 ;  /* 0x0000000b00457308 */ /* 0x000ee20000000800 */
[----:B----4-:R-:W-:Y:S01]  /*df70*/  FADD.FTZ R5, R152, -R6 ;  /* 0x8000000698057221 */ /* 0x010fe20000010000 */
[----:B------:R-:W-:Y:S02]  /*df80*/  F2FP.BF16.PACK_AB R6, R239, R225 ;  /* 0x000000e1ef06723e */ /* 0x000fe400000010ff */
[----:B-----5:R-:W-:Y:S01]  /*df90*/  F2FP.BF16.PACK_AB R7, R237, R217 ;  /* 0x000000d9ed07723e */ /* 0x020fe200000010ff */
[----:B------:R-:W-:Y:S02]  /*dfa0*/  FMUL.FTZ R5, R5, c[0x0][0x23c] ;  /* 0x00008f0005057a20 */ /* 0x000fe40000410000 */
[----:B--2---:R-:W-:Y:S02]  /*dfb0*/  FFMA.FTZ R9, R49, c[0x0][0x23c], -R3 ;  /* 0x00008f0031097a23 */ /* 0x004fe40000010803 */
[----:B------:R2:W4:Y:S01]  /*dfc0*/  MUFU.EX2 R74, R5 ;  /* 0x00000005004a7308 */ /* 0x0005220000000800 */
[----:B---3--:R-:W-:-:S07]  /*dfd0*/  FMUL.FTZ R80, R80, R69 ;  /* 0x0000004550507220 */ /* 0x008fce0000410000 */
[----:B------:R3:W-:Y:S01]  /*dfe0*/  MUFU.EX2 R170, R9 ;  /* 0x0000000900aa7308 */ /* 0x0007e20000000800 */
[-C--:B------:R-:W-:Y:S02]  /*dff0*/  FMUL.FTZ R81, R81, R69.reuse ;  /* 0x0000004551517220 */ /* 0x080fe40000410000 */
[-C--:B------:R-:W-:Y:S02]  /*e000*/  FMUL.FTZ R92, R92, R69.reuse ;  /* 0x000000455c5c7220 */ /* 0x080fe40000410000 */
[-C--:B------:R-:W-:Y:S02]  /*e010*/  FMUL.FTZ R93, R93, R69.reuse ;  /* 0x000000455d5d7220 */ /* 0x080fe40000410000 */
[----:B------:R-:W-:Y:S01]  /*e020*/  FMUL.FTZ R96, R96, R69 ;  /* 0x0000004560607220 */ /* 0x000fe20000410000 */
[----:B------:R-:W-:Y:S01]  /*e030*/  MUFU.EX2 R175, R10 ;  /* 0x0000000a00af7308 */ /* 0x000fe20000000800 */
[----:B--2---:R-:W-:Y:S02]  /*e040*/  FFMA.FTZ R5, R23, c[0x0][0x23c], -R0 ;  /* 0x00008f0017057a23 */ /* 0x004fe40000010800 */
[-C--:B----4-:R-:W-:Y:S01]  /*e050*/  FMUL.FTZ R86, R86, R74.reuse ;  /* 0x0000004a56567220 */ /* 0x090fe20000410000 */
[----:B------:R-:W-:Y:S01]  /*e060*/  LDSM.16.MT88.4 R20, [R190+0x6800] ;  /* 0x00680000be14783b */ /* 0x000fe20000004200 */
[----:B------:R-:W-:-:S02]  /*e070*/  FMUL.FTZ R87, R87, R74 ;  /* 0x0000004a57577220 */ /* 0x000fc40000410000 */
[-C--:B------:R-:W-:Y:S01]  /*e080*/  FMUL.FTZ R90, R90, R74.reuse ;  /* 0x0000004a5a5a7220 */ /* 0x080fe20000410000 */
[----:B------:R2:W4:Y:S01]  /*e090*/  MUFU.EX2 R212, R5 ;  /* 0x0000000500d47308 */ /* 0x0005220000000800 */
[----:B---3--:R-:W-:Y:S02]  /*e0a0*/  FFMA.FTZ R9, R54, c[0x0][0x23c], -R2 ;  /* 0x00008f0036097a23 */ /* 0x008fe40000010802 */
[-C--:B------:R-:W-:Y:S02]  /*e0b0*/  FMUL.FTZ R91, R91, R74.reuse ;  /* 0x0000004a5b5b7220 */ /* 0x080fe40000410000 */
[-C--:B------:R-:W-:Y:S02]  /*e0c0*/  FMUL.FTZ R102, R102, R74.reuse ;  /* 0x0000004a66667220 */ /* 0x080fe40000410000 */
[-C--:B------:R-:W-:Y:S01]  /*e0d0*/  FMUL.FTZ R103, R103, R74.reuse ;  /* 0x0000004a67677220 */ /* 0x080fe20000410000 */
[----:B------:R3:W-:Y:S01]  /*e0e0*/  MUFU.EX2 R167, R9 ;  /* 0x0000000900a77308 */ /* 0x0007e20000000800 */
[----:B------:R-:W-:-:S02]  /*e0f0*/  FMUL.FTZ R106, R106, R74 ;  /* 0x0000004a6a6a7220 */ /* 0x000fc40000410000 */
[-C--:B------:R-:W-:Y:S02]  /*e100*/  FMUL.FTZ R107, R107, R74.reuse ;  /* 0x0000004a6b6b7220 */ /* 0x080fe40000410000 */
[-C--:B------:R-:W-:Y:S02]  /*e110*/  FMUL.FTZ R118, R118, R74.reuse ;  /* 0x0000004a76767220 */ /* 0x080fe40000410000 */
[----:B------:R-:W-:Y:S01]  /*e120*/  FMUL.FTZ R119, R119, R74 ;  /* 0x0000004a77777220 */ /* 0x000fe20000410000 */
[----:B--2---:R-:W-:Y:S01]  /*e130*/  F2FP.BF16.PACK_AB R5, R236, R216 ;  /* 0x000000d8ec05723e */ /* 0x004fe200000010ff */
[-C--:B------:R-:W-:Y:S02]  /*e140*/  FMUL.FTZ R122, R122, R74.reuse ;  /* 0x0000004a7a7a7220 */ /* 0x080fe40000410000 */
[-C--:B------:R-:W-:Y:S02]  /*e150*/  FMUL.FTZ R123, R123, R74.reuse ;  /* 0x0000004a7b7b7220 */ /* 0x080fe40000410000 */
[----:B------:R-:W-:-:S02]  /*e160*/  FMUL.FTZ R134, R134, R74 ;  /* 0x0000004a86867220 */ /* 0x000fc40000410000 */
[-C--:B------:R-:W-:Y:S01]  /*e170*/  FMUL.FTZ R135, R135, R74.reuse ;  /* 0x0000004a87877220 */ /* 0x080fe20000410000 */
[C---:B------:R-:W-:Y:S01]  /*e180*/  HMMA.16816.F32.BF16 R84, R4.reuse, R12, R84 ;  /* 0x0000000c0454723c */ /* 0x040fe20000041854 */
[----:B---3--:R-:W-:Y:S02]  /*e190*/  FFMA.FTZ R9, R55, c[0x0][0x23c], -R2 ;  /* 0x00008f0037097a23 */ /* 0x008fe40000010802 */
[-C--:B------:R-:W-:Y:S02]  /*e1a0*/  FMUL.FTZ R138, R138, R74.reuse ;  /* 0x0000004a8a8a7220 */ /* 0x080fe40000410000 */
[----:B------:R2:W-:Y:S01]  /*e1b0*/  MUFU.EX2 R168, R9 ;  /* 0x0000000900a87308 */ /* 0x0005e20000000800 */
[----:B------:R-:W-:Y:S02]  /*e1c0*/  FMUL.FTZ R139, R139, R74 ;  /* 0x0000004a8b8b7220 */ /* 0x000fe40000410000 */
[----:B------:R-:W-:Y:S01]  /*e1d0*/  HMMA.16816.F32.BF16 R76, R4, R14, R88 ;  /* 0x0000000e044c723c */ /* 0x000fe20000041858 */
[----:B------:R-:W-:-:S02]  /*e1e0*/  FMUL.FTZ R97, R97, R69 ;  /* 0x0000004561617220 */ /* 0x000fc40000410000 */
[-C--:B------:R-:W-:Y:S02]  /*e1f0*/  FMUL.FTZ R108, R108, R69.reuse ;  /* 0x000000456c6c7220 */ /* 0x080fe40000410000 */
[-C--:B------:R-:W-:Y:S02]  /*e200*/  FMUL.FTZ R109, R109, R69.reuse ;  /* 0x000000456d6d7220 */ /* 0x080fe40000410000 */
[-C--:B------:R-:W-:Y:S01]  /*e210*/  FMUL.FTZ R112, R112, R69.reuse ;  /* 0x0000004570707220 */ /* 0x080fe20000410000 */
[----:B-1----:R-:W-:Y:S01]  /*e220*/  HMMA.16816.F32.BF16 R100, R4, R16, R100 ;  /* 0x000000100464723c */ /* 0x002fe20000041864 */
[-C--:B------:R-:W-:Y:S02]  /*e230*/  FMUL.FTZ R113, R113, R69.reuse ;  /* 0x0000004571717220 */ /* 0x080fe40000410000 */
[----:B------:R-:W-:Y:S02]  /*e240*/  FMUL.FTZ R124, R124, R69 ;  /* 0x000000457c7c7220 */ /* 0x000fe40000410000 */
[----:B--2---:R-:W-:-:S02]  /*e250*/  FFMA.FTZ R9, R64, c[0x0][0x23c], -R2 ;  /* 0x00008f0040097a23 */ /* 0x004fc40000010802 */
[-C--:B------:R-:W-:Y:S01]  /*e260*/  FMUL.FTZ R125, R125, R69.reuse ;  /* 0x000000457d7d7220 */ /* 0x080fe20000410000 */
[C---:B------:R-:W-:Y:S01]  /*e270*/  HMMA.16816.F32.BF16 R60, R4.reuse, R18, R104 ;  /* 0x00000012043c723c */ /* 0x040fe20000041868 */
[----:B------:R1:W-:Y:S01]  /*e280*/  MUFU.EX2 R166, R9 ;  /* 0x0000000900a67308 */ /* 0x0003e20000000800 */
[----:B------:R-:W-:Y:S02]  /*e290*/  FFMA.FTZ R10, R43, c[0x0][0x23c], -R3 ;  /* 0x00008f002b0a7a23 */ /* 0x000fe40000010803 */
[-C--:B------:R-:W-:Y:S02]  /*e2a0*/  FMUL.FTZ R128, R128, R69.reuse ;  /* 0x0000004580807220 */ /* 0x080fe40000410000 */
[-C--:B------:R-:W-:Y:S02]  /*e2b0*/  FMUL.FTZ R129, R129, R69.reuse ;  /* 0x0000004581817220 */ /* 0x080fe40000410000 */
[----:B------:R-:W-:Y:S01]  /*e2c0*/  HMMA.16816.F32.BF16 R56, R4, R24, R116 ;  /* 0x000000180438723c */ /* 0x000fe20000041874 */
[----:B------:R2:W3:Y:S01]  /*e2d0*/  MUFU.EX2 R172, R10 ;  /* 0x0000000a00ac7308 */ /* 0x0004e20000000800 */
[----:B------:R-:W-:-:S02]  /*e2e0*/  FMUL.FTZ R140, R140, R69 ;  /* 0x000000458c8c7220 */ /* 0x000fc40000410000 */
[----:B------:R-:W-:-:S04]  /*e2f0*/  FMUL.FTZ R141, R141, R69 ;  /* 0x000000458d8d7220 */ /* 0x000fc80000410000 */
[----:B------:R-:W-:Y:S01]  /*e300*/  HMMA.16816.F32.BF16 R120, R4, R26, R120 ;  /* 0x0000001a0478723c */ /* 0x000fe20000041878 */
[----:B-1----:R-:W-:-:S04]  /*e310*/  FFMA.FTZ R9, R66, c[0x0][0x23c], -R0 ;  /* 0x00008f0042097a23 */ /* 0x002fc80000010800 */
[----:B------:R1:W-:Y:S03]  /*e320*/  MUFU.EX2 R164, R9 ;  /* 0x0000000900a47308 */ /* 0x0003e60000000800 */
[----:B------:R-:W-:Y:S01]  /*e330*/  HMMA.16816.F32.BF16 R132, R4, R28, R132 ;  /* 0x0000001c0484723c */ /* 0x000fe20000041884 */
[----:B--2---:R-:W-:-:S04]  /*e340*/  FFMA.FTZ R10, R53, c[0x0][0x23c], -R2 ;  /* 0x00008f00350a7a23 */ /* 0x004fc80000010802 */
[----:B------:R2:W5:Y:S03]  /*e350*/  MUFU.EX2 R169, R10 ;  /* 0x0000000a00a97308 */ /* 0x0005660000000800 */
[----:B------:R-:W-:Y:S01]  /*e360*/  HMMA.16816.F32.BF16 R136, R4, R30, R136 ;  /* 0x0000001e0488723c */ /* 0x000fe20000041888 */
[----:B-1----:R-:W-:-:S06]  /*e370*/  FFMA.FTZ R9, R67, c[0x0][0x23c], -R0 ;  /* 0x00008f0043097a23 */ /* 0x002fcc0000010800 */
[----:B------:R-:W-:Y:S01]  /*e380*/  F2FP.BF16.PACK_AB R4, R213, R226 ;  /* 0x000000e2d504723e */ /* 0x000fe200000010ff */
[----:B------:R1:W-:Y:S01]  /*e390*/  MUFU.EX2 R163, R9 ;  /* 0x0000000900a37308 */ /* 0x0003e20000000800 */
[----:B------:R-:W-:Y:S02]  /*e3a0*/  F2FP.BF16.PACK_AB R5, R235, R183 ;  /* 0x000000b7eb05723e */ /* 0x000fe400000010ff */
[----:B----4-:R-:W-:Y:S01]  /*e3b0*/  F2FP.BF16.PACK_AB R6, R214, R212 ;  /* 0x000000d4d606723e */ /* 0x010fe200000010ff */
[----:B--2---:R-:W-:Y:S01]  /*e3c0*/  FFMA.FTZ R10, R65, c[0x0][0x23c], -R0 ;  /* 0x00008f00410a7a23 */ /* 0x004fe20000010800 */
[----:B------:R-:W-:-:S03]  /*e3d0*/  F2FP.BF16.PACK_AB R7, R233, R234 ;  /* 0x000000eae907723e */ /* 0x000fc600000010ff */
[----:B------:R-:W2:Y:S04]  /*e3e0*/  MUFU.EX2 R165, R10 ;  /* 0x0000000a00a57308 */ /* 0x000ea80000000800 */
[----:B------:R-:W-:Y:S01]  /*e3f0*/  HMMA.16816.F32.BF16 R44, R4, R12, R80 ;  /* 0x0000000c042c723c */ /* 0x000fe20000041850 */
[----:B-1----:R-:W-:-:S04]  /*e400*/  FFMA.FTZ R9, R144, c[0x0][0x23c], -R0 ;  /* 0x00008f0090097a23 */ /* 0x002fc80000010800 */
[----:B------:R1:W-:Y:S03]  /*e410*/  MUFU.EX2 R162, R9 ;  /* 0x0000000900a27308 */ /* 0x0003e60000000800 */
[C---:B------:R-:W-:Y:S01]  /*e420*/  HMMA.16816.F32.BF16 R36, R4.reuse, R14, R92 ;  /* 0x0000000e0424723c */ /* 0x040fe2000004185c */
[----:B------:R-:W-:Y:S04]  /*e430*/  LDSM.16.MT88.4 R12, [R191+0x6800] ;  /* 0x00680000bf0c783b */ /* 0x000fe80000004200 */
[----:B------:R-:W-:Y:S03]  /*e440*/  LDSM.16.MT88.4 R92, [R189+0x7800] ;  /* 0x00780000bd5c783b */ /* 0x000fe60000004200 */
[----:B------:R-:W-:Y:S01]  /*e450*/  HMMA.16816.F32.BF16 R32, R4, R16, R96 ;  /* 0x000000100420723c */ /* 0x000fe20000041860 */
[----:B-1----:R-:W-:-:S07]  /*e460*/  FFMA.FTZ R9, R48, c[0x0][0x23c], -R8 ;  /* 0x00008f0030097a23 */ /* 0x002fce0000010808 */
[C---:B------:R-:W-:Y:S01]  /*e470*/  HMMA.16816.F32.BF16 R108, R4.reuse, R18, R108 ;  /* 0x00000012046c723c */ /* 0x040fe2000004186c */
[----:B------:R-:W1:Y:S01]  /*e480*/  LDSM.16.MT88.4 R16, [R192+0x6800] ;  /* 0x00680000c010783b */ /* 0x000e620000004200 */
[----:B------:R4:W-:Y:S06]  /*e490*/  MUFU.EX2 R160, R9 ;  /* 0x0000000900a07308 */ /* 0x0009ec0000000800 */
[C---:B------:R-:W-:Y:S08]  /*e4a0*/  HMMA.16816.F32.BF16 R112, R4.reuse, R24, R112 ;  /* 0x000000180470723c */ /* 0x040ff00000041870 */
[----:B------:R-:W-:Y:S01]  /*e4b0*/  HMMA.16816.F32.BF16 R124, R4, R26, R124 ;  /* 0x0000001a047c723c */ /* 0x000fe2000004187c */
[----:B------:R-:W2:Y:S01]  /*e4c0*/  LDSM.16.MT88.4 R24, [R189+0x6800] ;  /* 0x00680000bd18783b */ /* 0x000ea20000004200 */
[----:B----4-:R-:W-:-:S04]  /*e4d0*/  FFMA.FTZ R9, R50, c[0x0][0x23c], -R8 ;  /* 0x00008f0032097a23 */ /* 0x010fc80000010808 */
[----:B------:R4:W1:Y:S02]  /*e4e0*/  MUFU.EX2 R159, R9 ;  /* 0x00000009009f7308 */ /* 0x0008640000000800 */
[C---:B------:R-:W-:Y:S08]  /*e4f0*/  HMMA.16816.F32.BF16 R128, R4.reuse, R28, R128 ;  /* 0x0000001c0480723c */ /* 0x040ff00000041880 */
[----:B------:R-:W-:Y:S01]  /*e500*/  HMMA.16816.F32.BF16 R140, R4, R30, R140 ;  /* 0x0000001e048c723c */ /* 0x000fe2000004188c */
[----:B----4-:R-:W-:-:S06]  /*e510*/  FFMA.FTZ R9, R51, c[0x0][0x23c], -R8 ;  /* 0x00008f0033097a23 */ /* 0x010fcc0000010808 */
[----:B------:R-:W-:Y:S02]  /*e520*/  F2FP.BF16.PACK_AB R4, R171, R175 ;  /* 0x000000afab04723e */ /* 0x000fe400000010ff */
[----:B---3--:R-:W-:Y:S01]  /*e530*/  F2FP.BF16.PACK_AB R6, R170, R172 ;  /* 0x000000acaa06723e */ /* 0x008fe200000010ff */
[----:B------:R3:W-:Y:S01]  /*e540*/  MUFU.EX2 R157, R9 ;  /* 0x00000009009d7308 */ /* 0x0007e20000000800 */
[----:B-----5:R-:W-:Y:S02]  /*e550*/  F2FP.BF16.PACK_AB R5, R167, R169 ;  /* 0x000000a9a705723e */ /* 0x020fe400000010ff */
[----:B------:R-:W-:-:S07]  /*e560*/  F2FP.BF16.PACK_AB R7, R166, R168 ;  /* 0x000000a8a607723e */ /* 0x000fce00000010ff */
[----:B-1----:R-:W-:Y:S01]  /*e570*/  HMMA.16816.F32.BF16 R64, R4, R16, R100 ;  /* 0x000000100440723c */ /* 0x002fe20000041864 */
[----:B---3--:R-:W-:-:S07]  /*e580*/  FFMA.FTZ R9, R52, c[0x0][0x23c], -R8 ;  /* 0x00008f0034097a23 */ /* 0x008fce0000010808 */
[C---:B--2---:R-:W-:Y:S01]  /*e590*/  HMMA.16816.F32.BF16 R80, R4.reuse, R24, R84 ;  /* 0x000000180450723c */ /* 0x044fe20000041854 */
[----:B------:R1:W2:Y:S07]  /*e5a0*/  MUFU.EX2 R156, R9 ;  /* 0x00000009009c7308 */ /* 0x0002ae0000000800 */
[C---:B------:R-:W-:Y:S08]  /*e5b0*/  HMMA.16816.F32.BF16 R76, R4.reuse, R26, R76 ;  /* 0x0000001a044c723c */ /* 0x040ff0000004184c */
[----:B------:R-:W-:Y:S01]  /*e5c0*/  HMMA.16816.F32.BF16 R60, R4, R18, R60 ;  /* 0x00000012043c723c */ /* 0x000fe2000004183c */
[----:B-1----:R-:W-:-:S04]  /*e5d0*/  FFMA.FTZ R9, R145, c[0x0][0x23c], -R0 ;  /* 0x00008f0091097a23 */ /* 0x002fc80000010800 */
[----:B------:R1:W-:Y:S03]  /*e5e0*/  MUFU.EX2 R158, R9 ;  /* 0x00000009009e7308 */ /* 0x0003e60000000800 */
[C---:B------:R-:W-:Y:S08]  /*e5f0*/  HMMA.16816.F32.BF16 R56, R4.reuse, R20, R56 ;  /* 0x000000140438723c */ /* 0x040ff00000041838 */
[----:B------:R-:W-:Y:S01]  /*e600*/  HMMA.16816.F32.BF16 R52, R4, R22, R120 ;  /* 0x000000160434723c */ /* 0x000fe20000041878 */
[----:B-1----:R-:W-:-:S07]  /*e610*/  FFMA.FTZ R9, R146, c[0x0][0x23c], -R0 ;  /* 0x00008f0092097a23 */ /* 0x002fce0000010800 */
[C---:B------:R-:W-:Y:S01]  /*e620*/  HMMA.16816.F32.BF16 R48, R4.reuse, R12, R132 ;  /* 0x0000000c0430723c */ /* 0x040fe20000041884 */
[----:B------:R1:W-:Y:S07]  /*e630*/  MUFU.EX2 R155, R9 ;  /* 0x00000009009b7308 */ /* 0x0003ee0000000800 */
[----:B------:R-:W-:Y:S07]  /*e640*/  HMMA.16816.F32.BF16 R40, R4, R14, R136 ;  /* 0x0000000e0428723c */ /* 0x000fee0000041888 */
[----:B------:R-:W-:-:S02]  /*e650*/  F2FP.BF16.PACK_AB R4, R165, R173 ;  /* 0x000000ada504723e */ /* 0x000fc400000010ff */
[----:B------:R-:W-:Y:S01]  /*e660*/  F2FP.BF16.PACK_AB R5, R159, R160 ;  /* 0x000000a09f05723e */ /* 0x000fe200000010ff */
[--C-:B-1----:R-:W-:Y:S01]  /*e670*/  FFMA.FTZ R9, R147, c[0x0][0x23c], -R3.reuse ;  /* 0x00008f0093097a23 */ /* 0x102fe20000010803 */
[----:B------:R-:W-:Y:S02]  /*e680*/  F2FP.BF16.PACK_AB R6, R163, R164 ;  /* 0x000000a4a306723e */ /* 0x000fe400000010ff */
[----:B--2---:R-:W-:Y:S01]  /*e690*/  F2FP.BF16.PACK_AB R7, R156, R157 ;  /* 0x0000009d9c07723e */ /* 0x004fe200000010ff */
        /* <DEDUP_REMOVED lines=8> */
[----:B------:R-:W4:Y:S01]  /*e720*/  LDSM.16.MT88.4 R20, [R192+0x7000] ;  /* 0x00700000c014783b */ /* 0x000f220000004200 */
[----:B-1----:R-:W-:-:S06]  /*e730*/  FFMA.FTZ R9, R149, c[0x0][0x23c], -R3 ;  /* 0x00008f0095097a23 */ /* 0x002fcc0000010803 */
[C---:B------:R-:W-:Y:S01]  /*e740*/  HMMA.16816.F32.BF16 R32, R4.reuse, R16, R32 ;  /* 0x000000100420723c */ /* 0x040fe20000041820 */
[----:B------:R1:W-:Y:S07]  /*e750*/  MUFU.EX2 R152, R9 ;  /* 0x0000000900987308 */ /* 0x0003ee0000000800 */
[C---:B------:R-:W-:Y:S01]  /*e760*/  HMMA.16816.F32.BF16 R28, R4.reuse, R18, R108 ;  /* 0x00000012041c723c */ /* 0x040fe2000004186c */
[----:B------:R-:W5:Y:S04]  /*e770*/  LDSM.16.MT88.4 R16, [R190+0x7000] ;  /* 0x00700000be10783b */ /* 0x000f680000004200 */
[----:B------:R-:W-:Y:S03]  /*e780*/  LDSM.16.MT88.4 R108, [R192+0x7800] ;  /* 0x00780000c06c783b */ /* 0x000fe60000004200 */
[----:B------:R-:W-:Y:S01]  /*e790*/  HMMA.16816.F32.BF16 R128, R4, R12, R128 ;  /* 0x0000000c0480723c */ /* 0x000fe20000041880 */
[----:B-1----:R-:W-:-:S04]  /*e7a0*/  FFMA.FTZ R9, R150, c[0x0][0x23c], -R3 ;  /* 0x00008f0096097a23 */ /* 0x002fc80000010803 */
[----:B------:R1:W1:Y:S03]  /*e7b0*/  MUFU.EX2 R151, R9 ;  /* 0x0000000900977308 */ /* 0x0002660000000800 */
[----:B------:R-:W-:Y:S01]  /*e7c0*/  HMMA.16816.F32.BF16 R140, R4, R14, R140 ;  /* 0x0000000e048c723c */ /* 0x000fe2000004188c */
[----:B------:R-:W2:Y:S06]  /*e7d0*/  LDSM.16.MT88.4 R12, [R191+0x7000] ;  /* 0x00700000bf0c783b */ /* 0x000eac0000004200 */
[----:B---3--:R-:W-:Y:S01]  /*e7e0*/  F2FP.BF16.PACK_AB R4, R153, R154 ;  /* 0x0000009a9904723e */ /* 0x008fe200000010ff */
[----:B-1----:R-:W-:Y:S01]  /*e7f0*/  FFMA.FTZ R9, R179, c[0x0][0x23c], -R2 ;  /* 0x00008f00b3097a23 */ /* 0x002fe20000010802 */
[----:B------:R-:W-:-:S03]  /*e800*/  F2FP.BF16.PACK_AB R6, R151, R152 ;  /* 0x000000989706723e */ /* 0x000fc600000010ff */
        /* <DEDUP_REMOVED lines=28> */
[----:B---3--:R-:W-:Y:S01]  /*e9d0*/  F2FP.BF16.PACK_AB R6, R146, R155 ;  /* 0x0000009b9206723e */ /* 0x008fe200000010ff */
[----:B-1----:R-:W-:-:S04]  /*e9e0*/  FFMA.FTZ R9, R174, c[0x0][0x23c], -R8 ;  /* 0x00008f00ae097a23 */ /* 0x002fc80000010808 */
[----:B------:R1:W-:Y:S01]  /*e9f0*/  MUFU.EX2 R64, R9 ;  /* 0x0000000900407308 */ /* 0x0003e20000000800 */
[----:B--2---:R-:W-:-:S07]  /*ea00*/  FFMA.FTZ R0, R231, c[0x0][0x23c], -R3 ;  /* 0x00008f00e7007a23 */ /* 0x004fce0000010803 */
        /* <DEDUP_REMOVED lines=24> */
[----:B------:R-:W-:Y:S02]  /*eb90*/  FADD.FTZ R3, R213, R3 ;  /* 0x00000003d5037221 */ /* 0x000fe40000010000 */
[----:B------:R-:W-:Y:S01]  /*eba0*/  IMAD.MOV.U32 R213, RZ, RZ, R161 ;  /* 0x000000ffffd57224 */ /* 0x000fe200078e00a1 */
[----:B------:R-:W-:Y:S01]  /*ebb0*/  HMMA.16816.F32.BF16 R28, R4, R22, R28 ;  /* 0x00000016041c723c */ /* 0x000fe2000004181c */
[----:B------:R-:W-:Y:S02]  /*ebc0*/  FADD.FTZ R3, R212, R3 ;  /* 0x00000003d4037221 */ /* 0x000fe40000010000 */
[----:B-1----:R-:W-:Y:S02]  /*ebd0*/  FFMA.FTZ R0, R227, c[0x0][0x23c], -R2 ;  /* 0x00008f00e3007a23 */ /* 0x002fe40000010802 */
[----:B------:R-:W-:-:S03]  /*ebe0*/  FADD.FTZ R3, R214, R3 ;  /* 0x00000003d6037221 */ /* 0x000fc60000010000 */
[----:B------:R-:W-:Y:S01]  /*ebf0*/  HMMA.16816.F32.BF16 R112, R4, R16, R112 ;  /* 0x000000100470723c */ /* 0x000fe20000041870 */
[----:B------:R1:W2:Y:S01]  /*ec00*/  MUFU.EX2 R20, R0 ;  /* 0x0000000000147308 */ /* 0x0002a20000000800 */
[----:B------:R-:W-:-:S06]  /*ec10*/  FADD.FTZ R3, R173, R3 ;  /* 0x00000003ad037221 */ /* 0x000fcc0000010000 */
        /* <DEDUP_REMOVED lines=9> */
[----:B------:R-:W-:Y:S02]  /*ecb0*/  F2FP.BF16.PACK_AB R140, R144, R145 ;  /* 0x00000091908c723e */ /* 0x000fe400000010ff */
[----:B------:R-:W-:Y:S01]  /*ecc0*/  F2FP.BF16.PACK_AB R142, R50, R76 ;  /* 0x0000004c328e723e */ /* 0x000fe200000010ff */
[----:B------:R-:W-:Y:S02]  /*ecd0*/  FADD.FTZ R4, R235, R4 ;  /* 0x00000004eb047221 */ /* 0x000fe40000010000 */
[----:B------:R2:W5:Y:S02]  /*ece0*/  MUFU.EX2 R11, R2 ;  /* 0x00000002000b7308 */ /* 0x0005640000000800 */
[----:B------:R-:W-:-:S04]  /*ecf0*/  FADD.FTZ R4, R234, R4 ;  /* 0x00000004ea047221 */ /* 0x000fc80000010000 */
[----:B------:R-:W-:Y:S02]  /*ed00*/  FADD.FTZ R10, R233, R4 ;  /* 0x00000004e90a7221 */ /* 0x000fe40000010000 */
[----:B-1----:R-:W-:-:S04]  /*ed10*/  FFMA.FTZ R0, R219, c[0x0][0x23c], -R8 ;  /* 0x00008f00db007a23 */ /* 0x002fc80000010808 */
[----:B------:R1:W-:Y:S01]  /*ed20*/  MUFU.EX2 R9, R0 ;  /* 0x0000000000097308 */ /* 0x0003e20000000800 */
[----:B--2---:R-:W-:Y:S01]  /*ed30*/  FFMA.FTZ R2, R243, R75, R223 ;  /* 0x0000004bf3027223 */ /* 0x004fe200000100df */
[----:B-----5:R-:W-:-:S03]  /*ed40*/  F2FP.BF16.PACK_AB R139, R11, R21 ;  /* 0x000000150b8b723e */ /* 0x020fc600000010ff */
[----:B------:R-:W-:-:S04]  /*ed50*/  FADD.FTZ R2, R238, R2 ;  /* 0x00000002ee027221 */ /* 0x000fc80000010000 */
[----:B------:R-:W-:Y:S01]  /*ed60*/  FADD.FTZ R2, R225, R2 ;  /* 0x00000002e1027221 */ /* 0x000fe20000010000 */
[C---:B------:R-:W-:Y:S01]  /*ed70*/  HMMA.16816.F32.BF16 R84, R136.reuse, R92, R84 ;  /* 0x0000005c8854723c */ /* 0x040fe20000041854 */
[----:B-1----:R-:W-:Y:S02]  /*ed80*/  FFMA.FTZ R0, R218, c[0x0][0x23c], -R8 ;  /* 0x00008f00da007a23 */ /* 0x002fe40000010808 */
[----:B------:R-:W-:Y:S02]  /*ed90*/  FADD.FTZ R5, R239, R2 ;  /* 0x00000002ef057221 */ /* 0x000fe40000010000 */
[----:B------:R1:W2:Y:S01]  /*eda0*/  MUFU.EX2 R6, R0 ;  /* 0x0000000000067308 */ /* 0x0002a20000000800 */
[----:B------:R-:W-:Y:S02]  /*edb0*/  FADD.FTZ R2, R160, R10 ;  /* 0x0000000aa0027221 */ /* 0x000fe40000010000 */
[C---:B------:R-:W-:Y:S08]  /*edc0*/  HMMA.16816.F32.BF16 R88, R136.reuse, R94, R88 ;  /* 0x0000005e8858723c */ /* 0x040ff00000041858 */
[----:B------:R-:W-:Y:S01]  /*edd0*/  HMMA.16816.F32.BF16 R100, R136, R108, R100 ;  /* 0x0000006c8864723c */ /* 0x000fe20000041864 */
[----:B-1----:R-:W-:Y:S01]  /*ede0*/  FFMA.FTZ R0, R224, c[0x0][0x23c], -R8 ;  /* 0x00008f00e0007a23 */ /* 0x002fe20000010808 */
[----:B--2---:R-:W-:-:S06]  /*edf0*/  F2FP.BF16.PACK_AB R141, R6, R9 ;  /* 0x00000009068d723e */ /* 0x004fcc00000010ff */
[C---:B------:R-:W-:Y:S01]  /*ee00*/  HMMA.16816.F32.BF16 R104, R136.reuse, R110, R104 ;  /* 0x0000006e8868723c */ /* 0x040fe20000041868 */
[----:B------:R1:W-:Y:S07]  /*ee10*/  MUFU.EX2 R7, R0 ;  /* 0x0000000000077308 */ /* 0x0003ee0000000800 */
[C---:B---3--:R-:W-:Y:S08]  /*ee20*/  HMMA.16816.F32.BF16 R116, R136.reuse, R124, R116 ;  /* 0x0000007c8874723c */ /* 0x048ff00000041874 */
[----:B------:R-:W-:Y:S01]  /*ee30*/  HMMA.16816.F32.BF16 R120, R136, R126, R120 ;  /* 0x0000007e8878723c */ /* 0x000fe20000041878 */
[----:B-1----:R-:W-:-:S04]  /*ee40*/  FFMA.FTZ R0, R222, c[0x0][0x23c], -R8 ;  /* 0x00008f00de007a23 */ /* 0x002fc80000010808 */
[----:B------:R1:W2:Y:S03]  /*ee50*/  MUFU.EX2 R8, R0 ;  /* 0x0000000000087308 */ /* 0x0002a60000000800 */
[C---:B----4-:R-:W-:Y:S08]  /*ee60*/  HMMA.16816.F32.BF16 R132, R136.reuse, R16, R132 ;  /* 0x000000108884723c */ /* 0x050ff00000041884 */
        /* <DEDUP_REMOVED lines=60> */
.L_x_1916:
[----:B------:R-:W-:-:S13]  /*f230*/  ISETP.GT.AND P0, PT, R213, R246, PT ;  /* 0x000000f6d500720c */ /* 0x000fda0003f04270 */
[----:B------:R-:W-:Y:S05]  /*f240*/  @!P0 BRA `(.L_x_1923) ;  /* 0x000042c000008947 */ /* 0x000fea0003800000 */
[----:B------:R-:W-:Y:S01]  /*f250*/  MOV R4, c[0x0][0x1a0] ;  /* 0x0000680000047a02 */ /* 0x000fe20000000f00 */
[----:B------:R-:W-:Y:S01]  /*f260*/  IMAD.MOV.U32 R5, RZ, RZ, c[0x0][0x198] ;  /* 0x00006600ff057624 */ /* 0x000fe200078e00ff */
[----:B------:R-:W-:Y:S01]  /*f270*/  MOV R0, c[0x0][0x1a4] ;  /* 0x0000690000007a02 */ /* 0x000fe20000000f00 */
[----:B------:R-:W-:Y:S01]  /*f280*/  IMAD.MOV.U32 R2, RZ, RZ, c[0x0][0x19c] ;  /* 0x00006700ff027624 */ /* 0x000fe200078e00ff */
[----:B------:R-:W-:Y:S01]  /*f290*/  MOV R68, R72 ;  /* 0x0000004800447202 */ /* 0x000fe20000000f00 */
[C---:B------:R-:W-:Y:S01]  /*f2a0*/  IMAD.WIDE.U32 R8, R4.reuse, 0x30, RZ ;  /* 0x0000003004087825 */ /* 0x040fe200078e00ff */
[----:B------:R-:W-:Y:S02]  /*f2b0*/  SHF.L.U64.HI R10, R4, 0x5, R0 ;  /* 0x00000005040a7819 */ /* 0x000fe40000010200 */
[----:B------:R-:W-:Y:S01]  /*f2c0*/  MOV R75, R70 ;  /* 0x00000046004b7202 */ /* 0x000fe20000000f00 */
[----:B------:R-:W-:Y:S02]  /*f2d0*/  IMAD R0, R0, 0x30, RZ ;  /* 0x0000003000007824 */ /* 0x000fe400078e02ff */
[C---:B------:R-:W-:Y:S01]  /*f2e0*/  IMAD.WIDE.U32 R6, R5.reuse, 0x30, RZ ;  /* 0x0000003005067825 */ /* 0x040fe200078e00ff */
[----:B------:R-:W-:-:S03]  /*f2f0*/  SHF.L.U64.HI R5, R5, 0x5, R2 ;  /* 0x0000000505057819 */ /* 0x000fc60000010202 */
[----:B------:R-:W-:Y:S01]  /*f300*/  IMAD R4, R2, 0x30, RZ ;  /* 0x0000003002047824 */ /* 0x000fe200078e02ff */
[----:B------:R-:W-:Y:S01]  /*f310*/  IADD3 R2, R0, R9, RZ ;  /* 0x0000000900027210 */ /* 0x000fe20007ffe0ff */
[----:B------:R-:W-:Y:S01]  /*f320*/  IMAD.MOV.U32 R3, RZ, RZ, R73 ;  /* 0x000000ffff037224 */ /* 0x000fe200078e0049 */
[----:B------:R-:W2:Y:S01]  /*f330*/  LDL.LU.64 R8, [R1+0x18] ;  /* 0x0000180001087983 */ /* 0x000ea20000300a00 */
[----:B------:R-:W-:Y:S02]  /*f340*/  IMAD.IADD R0, R4, 0x1, R7 ;  /* 0x0000000104007824 */ /* 0x000fe400078e0207 */
[----:B------:R-:W-:Y:S01]  /*f350*/  IMAD.MOV.U32 R74, RZ, RZ, R71 ;  /* 0x000000ffff4a7224 */ /* 0x000fe200078e0047 */
[----:B------:R-:W3:Y:S01]  /*f360*/  LDL.LU.64 R6, [R1+0x20] ;  /* 0x0000200001067983 */ /* 0x000ee20000300a00 */
[----:B------:R-:W-:Y:S02]  /*f370*/  ISETP.GE.AND P5, PT, R250, c[0x0][0x220], PT ;  /* 0x00008800fa007a0c */ /* 0x000fe40003fa6270 */
[----:B--2---:R-:W-:-:S02]  /*f380*/  MOV R245, R9 ;  /* 0x0000000900f57202 */ /* 0x004fc40000000f00 */
[----:B---3--:R-:W-:Y:S01]  /*f390*/  MOV R244, R6 ;  /* 0x0000000600f47202 */ /* 0x008fe20000000f00 */
[----:B------:R-:W-:Y:S05]  /*f3a0*/  BRA `(.L_x_1924) ;  /* 0x000003d000007947 */ /* 0x000fea0003800000 */
.L_x_1926:
[----:B------:R-:W2:Y:S01]  /*f3b0*/  LDL.64 R220, [R1+0x10] ;  /* 0x0000100001dc7983 */ /* 0x000ea20000100a00 */
[----:B------:R-:W-:Y:S01]  /*f3c0*/  IADD3 R0, R213, -0x2, RZ ;  /* 0xfffffffed5007810 */ /* 0x000fe20007ffe0ff */
[----:B------:R-:W-:Y:S02]  /*f3d0*/  IMAD.MOV.U32 R216, RZ, RZ, c[0x0][0x198] ;  /* 0x00006600ffd87624 */ /* 0x000fe400078e00ff */
[----:B------:R-:W3:Y:S01]  /*f3e0*/  LDL.64 R214, [R1] ;  /* 0x0000000001d67983 */ /* 0x000ee20000100a00 */
[----:B------:R-:W-:Y:S01]  /*f3f0*/  IMAD.MOV.U32 R218, RZ, RZ, c[0x0][0x198] ;  /* 0x00006600ffda7624 */ /* 0x000fe200078e00ff */
[----:B------:R-:W-:Y:S01]  /*f400*/  SHF.R.S32.HI R2, RZ, 0x1f, R0 ;  /* 0x0000001fff027819 */ /* 0x000fe20000011400 */
[----:B------:R-:W-:Y:S01]  /*f410*/  IMAD.WIDE.U32 R4, R0, c[0x0][0x198], RZ ;  /* 0x0000660000047a25 */ /* 0x000fe200078e00ff */
[----:B------:R1:W-:Y:S03]  /*f420*/  @P5 STS.128 [R211+0x4000], RZ ;  /* 0x004000ffd3005388 */ /* 0x0003e60000000c00 */
[----:B------:R-:W-:Y:S02]  /*f430*/  IMAD R2, R2, c[0x0][0x198], RZ ;  /* 0x0000660002027a24 */ /* 0x000fe400078e02ff */
[----:B------:R-:W-:Y:S02]  /*f440*/  IMAD.SHL.U32 R219, R216, 0x20, RZ ;  /* 0x00000020d8db7824 */ /* 0x000fe400078e00ff */
[----:B------:R-:W-:Y:S04]  /*f450*/  IMAD R2, R0, c[0x0][0x19c], R2 ;  /* 0x0000670000027a24 */ /* 0x000fe800078e0202 */
[----:B------:R-:W-:Y:S01]  /*f460*/  IMAD.IADD R2, R5, 0x1, R2 ;  /* 0x0000000105027824 */ /* 0x000fe200078e0202 */
[----:B--2---:R-:W-:Y:S01]  /*f470*/  LEA R0, P0, R4, R220, 0x6 ;  /* 0x000000dc04007211 */ /* 0x004fe200078030ff */
[----:B------:R-:W-:Y:S02]  /*f480*/  IMAD.SHL.U32 R220, R216, 0x10, RZ ;  /* 0x00000010d8dc7824 */ /* 0x000fe400078e00ff */
[----:B------:R-:W-:Y:S01]  /*f490*/  IMAD.WIDE.U32 R216, R218, 0x30, RZ ;  /* 0x00000030dad87825 */ /* 0x000fe200078e00ff */
[----:B------:R-:W-:Y:S02]  /*f4a0*/  @!P5 IADD3 R12, P2, R0, R219, RZ ;  /* 0x000000db000cd210 */ /* 0x000fe40007f5e0ff */
[----:B---3--:R-:W-:Y:S01]  /*f4b0*/  LEA.HI.X R2, R4, R215, R2, 0x6, P0 ;  /* 0x000000d704027211 */ /* 0x008fe200000f3402 */
[----:B------:R-:W-:Y:S01]  /*f4c0*/  IMAD.MOV.U32 R215, RZ, RZ, c[0x0][0x198] ;  /* 0x00006600ffd77624 */ /* 0x000fe200078e00ff */
[----:B------:R-:W-:Y:S01]  /*f4d0*/  @!P5 LEA R10, P6, R0, c[0x0][0x168], 0x1 ;  /* 0x00005a00000ada11 */ /* 0x000fe200078c08ff */
[----:B------:R-:W-:Y:S01]  /*f4e0*/  IMAD.MOV.U32 R214, RZ, RZ, 0x4 ;  /* 0x00000004ffd67424 */ /* 0x000fe200078e00ff */
[----:B------:R-:W-:Y:S02]  /*f4f0*/  @!P5 IADD3 R7, P4, R220, R0, RZ ;  /* 0x00000000dc07d210 */ /* 0x000fe40007f9e0ff */
[--C-:B------:R-:W-:Y:S02]  /*f500*/  @!P5 LEA.HI.X R11, R0, c[0x0][0x16c], R2.reuse, 0x1, P6 ;  /* 0x00005b00000bda11 */ /* 0x100fe400030f0c02 */
[----:B------:R-:W-:Y:S01]  /*f510*/  SHF.L.U64.HI R214, R215, R214, c[0x0][0x19c] ;  /* 0x00006700d7d67619 */ /* 0x000fe200000102d6 */
[----:B------:R-:W-:Y:S01]  /*f520*/  IMAD.MOV.U32 R215, RZ, RZ, c[0x0][0x19c] ;  /* 0x00006700ffd77624 */ /* 0x000fe200078e00ff */
[C---:B------:R-:W-:Y:S01]  /*f530*/  @!P5 LEA R8, P3, R7.reuse, c[0x0][0x168], 0x1 ;  /* 0x00005a000708da11 */ /* 0x040fe200078608ff */
[----:B------:R-:W-:Y:S01]  /*f540*/  @!PT LDS RZ, [RZ] ;  /* 0x00000000fffff984 */ /* 0x000fe20000000800 */
[----:B------:R-:W-:Y:S01]  /*f550*/  @!PT LDS RZ, [RZ] ;  /* 0x00000000fffff984 */ /* 0x000fe20000000800 */
[----:B------:R-:W-:Y:S01]  /*f560*/  @!PT LDS RZ, [RZ] ;  /* 0x00000000fffff984 */ /* 0x000fe20000000800 */
[----:B------:R1:W-:Y:S01]  /*f570*/  @!P5 LDGSTS.E.BYPASS.LTC128B.128 [R211+0x4000], [R10.64] ;  /* 0x040000000ad3dfae */ /* 0x0003e2000b901d46 */
[----:B------:R-:W-:Y:S01]  /*f580*/  P2R R4, PR, RZ, 0x4 ;  /* 0x00000004ff047803 */ /* 0x000fe20000000000 */
[----:B------:R-:W-:Y:S01]  /*f590*/  @!P5 IMAD.X R9, R214, 0x1, R2, P4 ;  /* 0x00000001d609d824 */ /* 0x000fe200020e0602 */
[----:B------:R-:W-:Y:S01]  /*f5a0*/  SHF.L.U64.HI R215, R218, 0x5, R215 ;  /* 0x00000005dad77819 */ /* 0x000fe200000102d7 */
[----:B------:R1:W-:Y:S01]  /*f5b0*/  @P5 STS.128 [R211+0x4800], RZ ;  /* 0x004800ffd3005388 */ /* 0x0003e20000000c00 */
[----:B------:R-:W-:Y:S01]  /*f5c0*/  ISETP.NE.AND P4, PT, R4, RZ, PT ;  /* 0x000000ff0400720c */ /* 0x000fe20003f85270 */
[----:B------:R-:W-:Y:S01]  /*f5d0*/  IMAD.MOV.U32 R214, RZ, RZ, c[0x0][0x19c] ;  /* 0x00006700ffd67624 */ /* 0x000fe200078e00ff */
[----:B------:R-:W-:Y:S02]  /*f5e0*/  @!P5 LEA.HI.X R9, R7, c[0x0][0x16c], R9, 0x1, P3 ;  /* 0x00005b000709da11 */ /* 0x000fe400018f0c09 */
[----:B------:R-:W-:Y:S01]  /*f5f0*/  @!P5 LEA R6, P2, R12, c[0x0][0x168], 0x1 ;  /* 0x00005a000c06da11 */ /* 0x000fe200078408ff */
[----:B------:R-:W-:Y:S01]  /*f600*/  @!P5 IMAD.X R13, R2, 0x1, R215, P4 ;  /* 0x00000001020dd824 */ /* 0x000fe200020e06d7 */
[----:B------:R-:W-:Y:S01]  /*f610*/  @!P5 IADD3 R5, P1, R0, R216, RZ ;  /* 0x000000d80005d210 */ /* 0x000fe20007f3e0ff */
[----:B------:R-:W-:Y:S01]  /*f620*/  @!PT LDS RZ, [RZ] ;  /* 0x00000000fffff984 */ /* 0x000fe20000000800 */
[----:B------:R-:W-:Y:S01]  /*f630*/  @!PT LDS RZ, [RZ] ;  /* 0x00000000fffff984 */ /* 0x000fe20000000800 */
[----:B------:R-:W-:Y:S01]  /*f640*/  @!PT LDS RZ, [RZ] ;  /* 0x00000000fffff984 */ /* 0x000fe20000000800 */
[----:B------:R1:W-:Y:S01]  /*f650*/  @!P5 LDGSTS.E.BYPASS.LTC128B.128 [R211+0x4800], [R8.64] ;  /* 0x0480000008d3dfae */ /* 0x0003e2000b901d46 */
[----:B------:R-:W-:Y:S02]  /*f660*/  IMAD R214, R214, 0x30, RZ ;  /* 0x00000030d6d67824 */ /* 0x000fe400078e02ff */
[----:B------:R-:W-:Y:S01]  /*f670*/  @!P5 LEA.HI.X R7, R12, c[0x0][0x16c], R13, 0x1, P2 ;  /* 0x00005b000c07da11 */ /* 0x000fe200010f0c0d */
[----:B------:R1:W-:Y:S01]  /*f680*/  @P5 STS.128 [R211+0x5000], RZ ;  /* 0x005000ffd3005388 */ /* 0x0003e20000000c00 */
[----:B------:R-:W-:Y:S01]  /*f690*/  IMAD.IADD R214, R214, 0x1, R217 ;  /* 0x00000001d6d67824 */ /* 0x000fe200078e02d9 */
[C---:B------:R-:W-:Y:S02]  /*f6a0*/  @!P5 LEA R4, P0, R5.reuse, c[0x0][0x168], 0x1 ;  /* 0x00005a000504da11 */ /* 0x040fe400078008ff */
[----:B------:R-:W-:Y:S01]  /*f6b0*/  @!PT LDS RZ, [RZ] ;  /* 0x00000000fffff984 */ /* 0x000fe20000000800 */
[----:B------:R-:W-:Y:S01]  /*f6c0*/  @!PT LDS RZ, [RZ] ;  /* 0x00000000fffff984 */ /* 0x000fe20000000800 */
[----:B------:R-:W-:Y:S01]  /*f6d0*/  @!PT LDS RZ, [RZ] ;  /* 0x00000000fffff984 */ /* 0x000fe20000000800 */
[----:B------:R1:W-:Y:S01]  /*f6e0*/  @!P5 LDGSTS.E.BYPASS.LTC128B.128 [R211+0x5000], [R6.64] ;  /* 0x0500000006d3dfae */ /* 0x0003e2000b901d46 */
[----:B------:R-:W-:Y:S03]  /*f6f0*/  @!P5 IMAD.X R14, R2, 0x1, R214, P1 ;  /* 0x00000001020ed824 */ /* 0x000fe600008e06d6 */
[----:B------:R1:W-:Y:S02]  /*f700*/  @P5 STS.128 [R211+0x5800], RZ ;  /* 0x005800ffd3005388 */ /* 0x0003e40000000c00 */
[----:B------:R-:W-:Y:S05]  /*f710*/  @!P5 LEA.HI.X R5, R5, c[0x0][0x16c], R14, 0x1, P0 ;  /* 0x00005b000505da11 */ /* 0x000fea00000f0c0e */
[----:B------:R-:W-:Y:S01]  /*f720*/  @!PT LDS RZ, [RZ] ;  /* 0x00000000fffff984 */ /* 0x000fe20000000800 */
[----:B------:R-:W-:Y:S01]  /*f730*/  @!PT LDS RZ, [RZ] ;  /* 0x00000000fffff984 */ /* 0x000fe20000000800 */
[----:B------:R-:W-:Y:S01]  /*f740*/  @!PT LDS RZ, [RZ] ;  /* 0x00000000fffff984 */ /* 0x000fe20000000800 */
[----:B------:R1:W-:Y:S04]  /*f750*/  @!P5 LDGSTS.E.BYPASS.LTC128B.128 [R211+0x5800], [R4.64] ;  /* 0x0580000004d3dfae */ /* 0x0003e8000b901d46 */
[----:B------:R-:W0:Y:S01]  /*f760*/  LDGDEPBAR ;  /* 0x00000000000079af */ /* 0x000e220000000000 */
[----:B------:R-:W-:-:S05]  /*f770*/  BRA `(.L_x_1925) ;  /* 0x0000117000007947 */ /* 0x000fca0003800000 */
.L_x_1924:
[----:B------:R-:W-:Y:S04]  /*f780*/  DEPBAR.LE SB0, 0x0 ;  /* 0x000080000000791a */ /* 0x000fe80000000000 */
[----:B------:R-:W-:Y:S01]  /*f790*/  BAR.SYNC.DEFER_BLOCKING 0x0 ;  /* 0x0000000000007b1d */ /* 0x000fe20000010000 */
[----:B------:R-:W-:Y:S02]  /*f7a0*/  MOV R2, c[0x0][0x1a0] ;  /* 0x0000680000027a02 */ /* 0x000fe40000000f00 */
[----:B------:R-:W-:Y:S02]  /*f7b0*/  MOV R0, 0x6 ;  /* 0x0000000600007802 */ /* 0x000fe40000000f00 */
[----:B------:R-:W-:Y:S02]  /*f7c0*/  MOV R6, c[0x0][0x1a0] ;  /* 0x0000680000067a02 */ /* 0x000fe40000000f00 */
[----:B------:R-:W-:Y:S02]  /*f7d0*/  IADD3 R212, R213, -0x1, RZ ;  /* 0xffffffffd5d47810 */ /* 0x000fe40007ffe0ff */
[----:B------:R-:W-:Y:S02]  /*f7e0*/  SHF.L.U64.HI R0, R2, R0, c[0x0][0x1a4] ;  /* 0x0000690002007619 */ /* 0x000fe40000010200 */
[----:B------:R-:W-:Y:S02]  /*f7f0*/  SHF.L.U32 R8, R6, 0x6, RZ ;  /* 0x0000000606087819 */ /* 0x000fe400000006ff */
[----:B------:R-:W-:Y:S01]  /*f800*/  SHF.R.S32.HI R2, RZ, 0x1f, R212 ;  /* 0x0000001fff027819 */ /* 0x000fe200000114d4 */
[----:B------:R-:W-:Y:S01]  /*f810*/  IMAD R0, R0, R212, RZ ;  /* 0x000000d400007224 */ /* 0x000fe200078e02ff */
[----:B------:R-:W-:Y:S01]  /*f820*/  SHF.L.U32 R7, R6, 0x4, RZ ;  /* 0x0000000406077819 */ /* 0x000fe200000006ff */
[-C--:B------:R-:W-:Y:S01]  /*f830*/  IMAD.WIDE.U32 R4, R212, R8.reuse, R244 ;  /* 0x00000008d4047225 */ /* 0x080fe200078e00f4 */
[----:B------:R-:W-:Y:S02]  /*f840*/  SHF.L.U32 R6, R6, 0x5, RZ ;  /* 0x0000000506067819 */ /* 0x000fe400000006ff */
[----:B------:R-:W-:Y:S01]  /*f850*/  MOV R17, c[0x0][0x1a0] ;  /* 0x0000680000117a02 */ /* 0x000fe20000000f00 */
[----:B------:R-:W-:Y:S01]  /*f860*/  IMAD R0, R2, R8, R0 ;  /* 0x0000000802007224 */ /* 0x000fe200078e0200 */
[----:B------:R-:W-:Y:S02]  /*f870*/  @!P5 LEA R12, P6, R4, c[0x0][0x170], 0x1 ;  /* 0x00005c00040cda11 */ /* 0x000fe400078c08ff */
[----:B------:R-:W-:Y:S01]  /*f880*/  @!P5 IADD3 R2, P0, R7, R4, RZ ;  /* 0x000000040702d210 */ /* 0x000fe20007f1e0ff */
[----:B------:R-:W-:Y:S01]  /*f890*/  @P5 STS.128 [R211+0x6000], RZ ;  /* 0x006000ffd3005388 */ /* 0x000fe20000000c00 */
[----:B------:R-:W-:Y:S01]  /*f8a0*/  IADD3 R0, R5, R0, RZ ;  /* 0x0000000005007210 */ /* 0x000fe20007ffe0ff */
[C---:B------:R-:W-:Y:S01]  /*f8b0*/  IMAD.WIDE.U32 R18, R17.reuse, 0x30, RZ ;  /* 0x0000003011127825 */ /* 0x040fe200078e00ff */
[----:B------:R-:W-:Y:S02]  /*f8c0*/  @!P5 IADD3 R7, P3, R6, R4, RZ ;  /* 0x000000040607d210 */ /* 0x000fe40007f7e0ff */
[----:B------:R-:W-:Y:S02]  /*f8d0*/  @!P5 LEA.HI.X R13, R4, c[0x0][0x174], R0, 0x1, P6 ;  /* 0x00005d00040dda11 */ /* 0x000fe400030f0c00 */
[----:B------:R-:W-:Y:S02]  /*f8e0*/  MOV R6, 0x4 ;  /* 0x0000000400067802 */ /* 0x000fe40000000f00 */
[----:B------:R-:W-:Y:S01]  /*f8f0*/  @!P5 LEA R10, P4, R2, c[0x0][0x170], 0x1 ;  /* 0x00005c00020ada11 */ /* 0x000fe200078808ff */
[----:B------:R-:W-:Y:S01]  /*f900*/  @!PT LDS RZ, [RZ] ;  /* 0x00000000fffff984 */ /* 0x000fe20000000800 */
[----:B------:R-:W-:Y:S01]  /*f910*/  @!PT LDS RZ, [RZ] ;  /* 0x00000000fffff984 */ /* 0x000fe20000000800 */
[----:B------:R-:W-:Y:S01]  /*f920*/  @!PT LDS RZ, [RZ] ;  /* 0x00000000fffff984 */ /* 0x000fe20000000800 */
[----:B------:R1:W-:Y:S01]  /*f930*/  @!P5 LDGSTS.E.BYPASS.LTC128B.128 [R211+0x6000], [R12.64] ;  /* 0x060000000cd3dfae */ /* 0x0003e2000b901d46 */
[C---:B------:R-:W-:Y:S02]  /*f940*/  SHF.L.U64.HI R6, R17.reuse, R6, c[0x0][0x1a4] ;  /* 0x0000690011067619 */ /* 0x040fe40000010206 */
[----:B------:R-:W-:Y:S02]  /*f950*/  MOV R16, c[0x0][0x1a4] ;  /* 0x0000690000107a02 */ /* 0x000fe40000000f00 */
[----:B------:R-:W-:Y:S02]  /*f960*/  @!P5 IADD3.X R5, R6, R0, RZ, P0, !PT ;  /* 0x000000000605d210 */ /* 0x000fe400007fe4ff */
[----:B------:R-:W-:Y:S01]  /*f970*/  SHF.L.U64.HI R16, R17, 0x5, R16 ;  /* 0x0000000511107819 */ /* 0x000fe20000010210 */
[----:B------:R-:W-:Y:S01]  /*f980*/  @P5 STS.128 [R211+0x6800], RZ ;  /* 0x006800ffd3005388 */ /* 0x000fe20000000c00 */
[----:B------:R-:W-:Y:S02]  /*f990*/  @!P5 LEA.HI.X R11, R2, c[0x0][0x174], R5, 0x1, P4 ;  /* 0x00005d00020bda11 */ /* 0x000fe400020f0c05 */
[----:B------:R-:W-:Y:S02]  /*f9a0*/  @!P5 IADD3.X R9, R0, R16, RZ, P3, !PT ;  /* 0x000000100009d210 */ /* 0x000fe40001ffe4ff */
[C---:B------:R-:W-:Y:S02]  /*f9b0*/  @!P5 LEA R8, P2, R7.reuse, c[0x0][0x170], 0x1 ;  /* 0x00005c000708da11 */ /* 0x040fe400078408ff */
[----:B------:R-:W-:Y:S01]  /*f9c0*/  MOV R15, c[0x0][0x1a4] ;  /* 0x00006900000f7a02 */ /* 0x000fe20000000f00 */
[----:B------:R-:W-:Y:S01]  /*f9d0*/  @!PT LDS RZ, [RZ] ;  /* 0x00000000fffff984 */ /* 0x000fe20000000800 */
[----:B------:R-:W-:Y:S01]  /*f9e0*/  @!PT LDS RZ, [RZ] ;  /* 0x00000000fffff984 */ /* 0x000fe20000000800 */
[----:B------:R-:W-:Y:S01]  /*f9f0*/  @!PT LDS RZ, [RZ] ;  /* 0x00000000fffff984 */ /* 0x000fe20000000800 */
[----:B------:R2:W-:Y:S01]  /*fa00*/  @!P5 LDGSTS.E.BYPASS.LTC128B.128 [R211+0x6800], [R10.64] ;  /* 0x068000000ad3dfae */ /* 0x0005e2000b901d46 */
[----:B------:R-:W-:Y:S02]  /*fa10*/  @!P5 LEA.HI.X R9, R7, c[0x0][0x174], R9, 0x1, P2 ;  /* 0x00005d000709da11 */ /* 0x000fe400010f0c09 */
[----:B------:R-:W-:Y:S01]  /*fa20*/  @!P5 IADD3 R14, P1, R18, R4, RZ ;  /* 0x00000004120ed210 */ /* 0x000fe20007f3e0ff */
[----:B------:R-:W-:Y:S03]  /*fa30*/  IMAD R15, R15, 0x30, RZ ;  /* 0x000000300f0f7824 */ /* 0x000fe600078e02ff */
[----:B------:R-:W-:Y:S01]  /*fa40*/  @!P5 LEA R6, P0, R14, c[0x0][0x170], 0x1 ;  /* 0x00005c000e06da11 */ /* 0x000fe200078008ff */
[----:B------:R-:W-:Y:S01]  /*fa50*/  @P5 STS.128 [R211+0x7000], RZ ;  /* 0x007000ffd3005388 */ /* 0x000fe20000000c00 */
[----:B------:R-:W-:Y:S04]  /*fa60*/  IADD3 R15, R15, R19, RZ ;  /* 0x000000130f0f7210 */ /* 0x000fe80007ffe0ff */
[----:B------:R-:W-:Y:S03]  /*fa70*/  @!P5 IADD3.X R15, R0, R15, RZ, P1, !PT ;  /* 0x0000000f000fd210 */ /* 0x000fe60000ffe4ff */
[----:B------:R-:W-:Y:S01]  /*fa80*/  @!PT LDS RZ, [RZ] ;  /* 0x00000000fffff984 */ /* 0x000fe20000000800 */
[----:B------:R-:W-:Y:S01]  /*fa90*/  @!PT LDS RZ, [RZ] ;  /* 0x00000000fffff984 */ /* 0x000fe20000000800 */
[----:B------:R-:W-:Y:S01]  /*faa0*/  @!PT LDS RZ, [RZ] ;  /* 0x00000000fffff984 */ /* 0x000fe20000000800 */
[----:B------:R2:W-:Y:S01]  /*fab0*/  @!P5 LDGSTS.E.BYPASS.LTC128B.128 [R211+0x7000], [R8.64] ;  /* 0x0700000008d3dfae */ /* 0x0005e2000b901d46 */
[----:B------:R-:W-:Y:S02]  /*fac0*/  @!P5 LEA.HI.X R7, R14, c[0x0][0x174], R15, 0x1, P0 ;  /* 0x00005d000e07da11 */ /* 0x000fe400000f0c0f */
[----:B------:R-:W-:Y:S05]  /*fad0*/  ISETP.GT.AND P0, PT, R212, R246, PT ;  /* 0x000000f6d400720c */ /* 0x000fea0003f04270 */
        /* <DEDUP_REMOVED lines=138> */
[----:B------:R-:W1:Y:S01]  /*10380*/  MUFU.TANH R173, R31 ;  /* 0x0000001f00ad7308 */ /* 0x000e620000002400 */
        /* <DEDUP_REMOVED lines=9> */
[----:B------:R2:W2:Y:S01]  /*10420*/  MUFU.TANH R69, R39 ;  /* 0x0000002700457308 */ /* 0x0004a20000002400 */
[----:B------:R-:W-:Y:S04]  /*10430*/  HMMA.16816.F32.BF16 R64, R156, R6, R64 ;  /* 0x000000069c40723c */ /* 0x000fe80000041840 */
[----:B------:R-:W-:Y:S02]  /*10440*/  FMUL.FTZ R50, R50, c[0x0][0x2ec] ;  /* 0x0000bb0032327a20 */ /* 0x000fe40000410000 */
[----:B------:R-:W-:Y:S02]  /*10450*/  FMUL.FTZ R51, R51, c[0x0][0x2ec] ;  /* 0x0000bb0033337a20 */ /* 0x000fe40000410000 */
[----:B------:R-:W-:Y:S01]  /*10460*/  FMUL.FTZ R52, R52, c[0x0][0x2ec] ;  /* 0x0000bb0034347a20 */ /* 0x000fe20000410000 */
[----:B------:R3:W3:Y:S03]  /*10470*/  MUFU.TANH R155, R18 ;  /* 0x00000012009b7308 */ /* 0x0006e60000002400 */
[----:B-----5:R-:W-:Y:S02]  /*10480*/  FMUL.FTZ R28, R53, c[0x0][0x2ec] ;  /* 0x0000bb00351c7a20 */ /* 0x020fe40000410000 */
[----:B-1----:R-:W-:Y:S02]  /*10490*/  FMUL.FTZ R38, R55, c[0x0][0x2ec] ;  /* 0x0000bb0037267a20 */ /* 0x002fe40000410000 */
[----:B------:R-:W-:Y:S02]  /*104a0*/  FMUL.FTZ R56, R56, c[0x0][0x2ec] ;  /* 0x0000bb0038387a20 */ /* 0x000fe40000410000 */
[----:B------:R-:W-:Y:S01]  /*104b0*/  FMUL.FTZ R57, R57, c[0x0][0x2ec] ;  /* 0x0000bb0039397a20 */ /* 0x000fe20000410000 */
[----:B------:R1:W1:Y:S01]  /*104c0*/  MUFU.TANH R154, R19 ;  /* 0x00000013009a7308 */ /* 0x0002620000002400 */
[----:B------:R-:W-:Y:S02]  /*104d0*/  FMUL.FTZ R60, R60, c[0x0][0x2ec] ;  /* 0x0000bb003c3c7a20 */ /* 0x000fe40000410000 */
[----:B------:R-:W-:Y:S02]  /*104e0*/  FMUL.FTZ R61, R61, c[0x0][0x2ec] ;  /* 0x0000bb003d3d7a20 */ /* 0x000fe40000410000 */
[----:B--2---:R-:W-:Y:S02]  /*104f0*/  FMUL.FTZ R39, R54, c[0x0][0x2ec] ;  /* 0x0000bb0036277a20 */ /* 0x004fe40000410000 */
        /* <DEDUP_REMOVED lines=63> */
.L_x_1925:
[----:B------:R-:W2:Y:S01]  /*108f0*/  S2R R0, SR_TID.X ;  /* 0x0000000000007919 */ /* 0x000ea20000002100 */
[----:B------:R-:W-:Y:S01]  /*10900*/  P2R R42, PR, RZ, 0x20 ;  /* 0x00000020ff2a7803 */ /* 0x000fe20000000000 */
[----:B--2---:R-:W-:Y:S05]  /*10910*/  IMAD.SHL.U32 R0, R0, 0x2, RZ ;  /* 0x0000000200007824 */ /* 0x004fea00078e00ff */
[----:B------:R-:W-:Y:S05]  /*10920*/  LOP3.LUT R0, R0, 0x6, RZ, 0xc0, !PT ;  /* 0x0000000600007812 */ /* 0x000fea00078ec0ff */
[----:B------:R-:W-:Y:S05]  /*10930*/  IMAD R0, R212, 0x40, R0 ;  /* 0x00000040d4007824 */ /* 0x000fea00078e0200 */
[C---:B------:R-:W-:Y:S02]  /*10940*/  IADD3 R2, R0.reuse, 0x1, RZ ;  /* 0x0000000100027810 */ /* 0x040fe40007ffe0ff */
[CC--:B------:R-:W-:Y:S02]  /*10950*/  ISETP.GE.AND P1, PT, R0.reuse, R206.reuse, PT ;  /* 0x000000ce0000720c */ /* 0x0c0fe40003f26270 */
[----:B------:R-:W-:Y:S02]  /*10960*/  ISETP.GE.AND P0, PT, R0, R205, PT ;  /* 0x000000cd0000720c */ /* 0x000fe40003f06270 */
[----:B------:R-:W-:Y:S02]  /*10970*/  ISETP.GE.AND P5, PT, R2, R206, PT ;  /* 0x000000ce0200720c */ /* 0x000fe40003fa6270 */
[CC--:B------:R-:W-:Y:S02]  /*10980*/  ISETP.GE.OR P2, PT, R0.reuse, R210.reuse, !P1 ;  /* 0x000000d20000720c */ /* 0x0c0fe40004f46670 */
[----:B------:R-:W-:Y:S02]  /*10990*/  ISETP.GE.OR P1, PT, R0, R209, !P0 ;  /* 0x000000d10000720c */ /* 0x000fe40004726670 */
[----:B------:R-:W-:Y:S02]  /*109a0*/  ISETP.GE.OR P0, PT, R2, R210, !P5 ;  /* 0x000000d20200720c */ /* 0x000fe40006f06670 */
[----:B------:R-:W-:Y:S02]  /*109b0*/  FSEL R20, R160, -INF , !P1 ;  /* 0xff800000a0147808 */ /* 0x000fe40004800000 */
[----:B-1----:R-:W-:Y:S02]  /*109c0*/  P2R R4, PR, RZ, 0x1 ;  /* 0x00000001ff047803 */ /* 0x002fe40000000000 */
[C---:B------:R-:W-:Y:S02]  /*109d0*/  ISETP.GE.AND P0, PT, R0.reuse, R204, PT ;  /* 0x000000cc0000720c */ /* 0x040fe40003f06270 */
[C---:B------:R-:W-:Y:S02]  /*109e0*/  IADD3 R14, R0.reuse, 0x8, RZ ;  /* 0x00000008000e7810 */ /* 0x040fe40007ffe0ff */
[C---:B------:R-:W-:Y:S02]  /*109f0*/  ISETP.GE.OR P0, PT, R0.reuse, R208, !P0 ;  /* 0x000000d00000720c */ /* 0x040fe40004706670 */
[C---:B------:R-:W-:Y:S02]  /*10a00*/  ISETP.GE.AND P1, PT, R0.reuse, R203, PT ;  /* 0x000000cb0000720c */ /* 0x040fe40003f26270 */
[C---:B------:R-:W-:Y:S02]  /*10a10*/  IADD3 R13, R0.reuse, 0x9, RZ ;  /* 0x00000009000d7810 */ /* 0x040fe40007ffe0ff */
[----:B------:R-:W-:Y:S02]  /*10a20*/  IADD3 R12, R0, 0x10, RZ ;  /* 0x00000010000c7810 */ /* 0x000fe40007ffe0ff */
[----:B------:R-:W-:Y:S02]  /*10a30*/  FSEL R25, R168, -INF , !P0 ;  /* 0xff800000a8197808 */ /* 0x000fe40004000000 */
[----:B------:R-:W-:Y:S02]  /*10a40*/  ISETP.GE.AND P0, PT, R14, R206, PT ;  /* 0x000000ce0e00720c */ /* 0x000fe40003f06270 */
[----:B------:R-:W-:Y:S02]  /*10a50*/  ISETP.GE.OR P1, PT, R0, R207, !P1 ;  /* 0x000000cf0000720c */ /* 0x000fe40004f26670 */
[----:B------:R-:W-:Y:S02]  /*10a60*/  ISETP.GE.AND P3, PT, R2, R203, PT ;  /* 0x000000cb0200720c */ /* 0x000fe40003f66270 */
[----:B------:R-:W-:Y:S02]  /*10a70*/  FSEL R18, R165, -INF , !P2 ;  /* 0xff800000a5127808 */ /* 0x000fe40005000000 */
[----:B------:R-:W-:Y:S02]  /*10a80*/  IADD3 R11, R0, 0x11, RZ ;  /* 0x00000011000b7810 */ /* 0x000fe40007ffe0ff */
[----:B------:R-:W-:Y:S02]  /*10a90*/  ISETP.GE.OR P2, PT, R14, R210, !P0 ;  /* 0x000000d20e00720c */ /* 0x000fe40004746670 */
[-C--:B------:R-:W-:Y:S02]  /*10aa0*/  ISETP.GE.AND P0, PT, R12, R206.reuse, PT ;  /* 0x000000ce0c00720c */ /* 0x080fe40003f06270 */
[----:B------:R-:W-:Y:S02]  /*10ab0*/  IADD3 R10, R0, 0x18, RZ ;  /* 0x00000018000a7810 */ /* 0x000fe40007ffe0ff */
[----:B------:R-:W-:Y:S02]  /*10ac0*/  FSEL R29, R164, -INF , !P1 ;  /* 0xff800000a41d7808 */ /* 0x000fe40004800000 */
[-C--:B------:R-:W-:Y:S02]  /*10ad0*/  ISETP.GE.AND P1, PT, R13, R206.reuse, PT ;  /* 0x000000ce0d00720c */ /* 0x080fe40003f26270 */
[----:B------:R-:W-:Y:S02]  /*10ae0*/  ISETP.GE.OR P3, PT, R2, R207, !P3 ;  /* 0x000000cf0200720c */ /* 0x000fe40005f66670 */
[----:B------:R-:W-:Y:S02]  /*10af0*/  FSEL R22, R15, -INF , !P2 ;  /* 0xff8000000f167808 */ /* 0x000fe40005000000 */
[----:B------:R-:W-:Y:S02]  /*10b00*/  ISETP.GE.AND P2, PT, R11, R206, PT ;  /* 0x000000ce0b00720c */ /* 0x000fe40003f46270 */
[-C--:B------:R-:W-:Y:S02]  /*10b10*/  ISETP.GE.OR P1, PT, R13, R210.reuse, !P1 ;  /* 0x000000d20d00720c */ /* 0x080fe40004f26670 */
[----:B------:R-:W-:Y:S02]  /*10b20*/  ISETP.GE.OR P0, PT, R12, R210, !P0 ;  /* 0x000000d20c00720c */ /* 0x000fe40004706670 */
[----:B------:R-:W-:Y:S02]  /*10b30*/  P2R R16, PR, RZ, 0x8 ;  /* 0x00000008ff107803 */ /* 0x000fe40000000000 */
[----:B------:R-:W-:Y:S02]  /*10b40*/  IADD3 R9, R0, 0x19, RZ ;  /* 0x0000001900097810 */ /* 0x000fe40007ffe0ff */
[----:B------:R-:W-:Y:S02]  /*10b50*/  ISETP.GE.AND P3, PT, R10, R206, PT ;  /* 0x000000ce0a00720c */ /* 0x000fe40003f66270 */
[----:B------:R-:W-:Y:S02]  /*10b60*/  IADD3 R8, R0, 0x20, RZ ;  /* 0x0000002000087810 */ /* 0x000fe40007ffe0ff */
[----:B------:R-:W-:Y:S02]  /*10b70*/  FSEL R23, R150, -INF , !P1 ;  /* 0xff80000096177808 */ /* 0x000fe40004800000 */
[-C--:B------:R-:W-:Y:S02]  /*10b80*/  ISETP.GE.OR P2, PT, R11, R210.reuse, !P2 ;  /* 0x000000d20b00720c */ /* 0x080fe40005746670 */
[----:B------:R-:W-:Y:S02]  /*10b90*/  FSEL R32, R147, -INF , !P0 ;  /* 0xff80000093207808 */ /* 0x000fe40004000000 */
[----:B------:R-:W-:Y:S02]  /*10ba0*/  ISETP.GE.OR P3, PT, R10, R210, !P3 ;  /* 0x000000d20a00720c */ /* 0x000fe40005f66670 */
[----:B------:R-:W-:Y:S02]  /*10bb0*/  IADD3 R7, R0, 0x21, RZ ;  /* 0x0000002100077810 */ /* 0x000fe40007ffe0ff */
[-C--:B------:R-:W-:Y:S02]  /*10bc0*/  ISETP.GE.AND P1, PT, R9, R206.reuse, PT ;  /* 0x000000ce0900720c */ /* 0x080fe40003f26270 */
[C---:B------:R-:W-:Y:S02]  /*10bd0*/  ISETP.GE.AND P0, PT, R8.reuse, R206, PT ;  /* 0x000000ce0800720c */ /* 0x040fe40003f06270 */
[----:B------:R-:W-:Y:S02]  /*10be0*/  FSEL R36, R27, -INF , !P3 ;  /* 0xff8000001b247808 */ /* 0x000fe40005800000 */
[----:B------:R-:W-:Y:S02]  /*10bf0*/  FSEL R34, R73, -INF , !P2 ;  /* 0xff80000049227808 */ /* 0x000fe40005000000 */
[-C--:B------:R-:W-:Y:S02]  /*10c00*/  ISETP.GE.OR P2, PT, R9, R210.reuse, !P1 ;  /* 0x000000d20900720c */ /* 0x080fe40004f46670 */
[----:B------:R-:W-:Y:S02]  /*10c10*/  ISETP.GE.OR P1, PT, R8, R210, !P0 ;  /* 0x000000d20800720c */ /* 0x000fe40004726670 */
[-C--:B------:R-:W-:Y:S02]  /*10c20*/  ISETP.GE.AND P3, PT, R7, R206.reuse, PT ;  /* 0x000000ce0700720c */ /* 0x080fe40003f66270 */
[-C--:B------:R-:W-:Y:S02]  /*10c30*/  ISETP.GE.AND P0, PT, R14, R205.reuse, PT ;  /* 0x000000cd0e00720c */ /* 0x080fe40003f06270 */
[----:B------:R-:W-:Y:S02]  /*10c40*/  IADD3 R6, R0, 0x28, RZ ;  /* 0x0000002800067810 */ /* 0x000fe40007ffe0ff */
[----:B------:R-:W-:Y:S02]  /*10c50*/  FSEL R37, R33, -INF , !P2 ;  /* 0xff80000021257808 */ /* 0x000fe40005000000 */
[----:B------:R-:W-:Y:S02]  /*10c60*/  FSEL R58, R21, -INF , !P1 ;  /* 0xff800000153a7808 */ /* 0x000fe40004800000 */
[----:B------:R-:W-:Y:S02]  /*10c70*/  ISETP.GE.AND P1, PT, R6, R206, PT ;  /* 0x000000ce0600720c */ /* 0x000fe40003f26270 */
[----:B------:R-:W-:Y:S02]  /*10c80*/  ISETP.GE.OR P2, PT, R7, R210, !P3 ;  /* 0x000000d20700720c */ /* 0x000fe40005f46670 */
[----:B------:R-:W-:Y:S02]  /*10c90*/  ISETP.GE.AND P3, PT, R13, R205, PT ;  /* 0x000000cd0d00720c */ /* 0x000fe40003f66270 */
[----:B------:R-:W-:Y:S02]  /*10ca0*/  ISETP.GE.OR P0, PT, R14, R209, !P0 ;  /* 0x000000d10e00720c */ /* 0x000fe40004706670 */
[----:B------:R-:W-:Y:S02]  /*10cb0*/  ISETP.GE.AND P4, PT, R2, R204, PT ;  /* 0x000000cc0200720c */ /* 0x000fe40003f86270 */
[----:B------:R-:W-:Y:S02]  /*10cc0*/  FSEL R59, R24, -INF , !P2 ;  /* 0xff800000183b7808 */ /* 0x000fe40005000000 */
[----:B------:R-:W-:Y:S02]  /*10cd0*/  FSEL R24, R155, -INF , !P0 ;  /* 0xff8000009b187808 */ /* 0x000fe40004000000 */
[----:B------:R-:W-:Y:S02]  /*10ce0*/  ISETP.GE.AND P0, PT, R12, R205, PT ;  /* 0x000000cd0c00720c */ /* 0x000fe40003f06270 */
[----:B------:R-:W-:Y:S02]  /*10cf0*/  ISETP.GE.OR P5, PT, R2, R208, !P4 ;  /* 0x000000d00200720c */ /* 0x000fe400067a6670 */
[----:B------:R-:W-:Y:S02]  /*10d00*/  ISETP.NE.AND P4, PT, R4, RZ, PT ;  /* 0x000000ff0400720c */ /* 0x000fe40003f85270 */
[----:B------:R-:W-:Y:S02]  /*10d10*/  ISETP.GE.OR P2, PT, R6, R210, !P1 ;  /* 0x000000d20600720c */ /* 0x000fe40004f46670 */
[----:B------:R-:W-:Y:S02]  /*10d20*/  ISETP.GE.OR P1, PT, R13, R209, !P3 ;  /* 0x000000d10d00720c */ /* 0x000fe40005f26670 */
[----:B------:R-:W-:Y:S02]  /*10d30*/  IADD3 R5, R0, 0x29, RZ ;  /* 0x0000002900057810 */ /* 0x000fe40007ffe0ff */
[----:B------:R-:W-:Y:S02]  /*10d40*/  FSEL R19, R171, -INF , !P4 ;  /* 0xff800000ab137808 */ /* 0x000fe40006000000 */
[----:B------:R-:W-:Y:S02]  /*10d50*/  FSEL R27, R154, -INF , !P1 ;  /* 0xff8000009a1b7808 */ /* 0x000fe40004800000 */
[----:B------:R-:W-:Y:S02]  /*10d60*/  ISETP.GE.AND P1, PT, R11, R205, PT ;  /* 0x000000cd0b00720c */ /* 0x000fe40003f26270 */
[----:B------:R-:W-:Y:S02]  /*10d70*/  ISETP.GE.OR P0, PT, R12, R209, !P0 ;  /* 0x000000d10c00720c */ /* 0x000fe40004706670 */
[----:B------:R-:W-:Y:S02]  /*10d80*/  ISETP.GE.AND P6, PT, R2, R205, PT ;  /* 0x000000cd0200720c */ /* 0x000fe40003fc6270 */
[----:B------:R-:W-:Y:S02]  /*10d90*/  IADD3 R4, R0, 0x30, RZ ;  /* 0x0000003000047810 */ /* 0x000fe40007ffe0ff */
[-C--:B------:R-:W-:Y:S02]  /*10da0*/  ISETP.GE.AND P4, PT, R5, R206.reuse, PT ;  /* 0x000000ce0500720c */ /* 0x080fe40003f86270 */
[-C--:B------:R-:W-:Y:S02]  /*10db0*/  ISETP.GE.OR P6, PT, R2, R209.reuse, !P6 ;  /* 0x000000d10200720c */ /* 0x080fe400077c6670 */
[----:B------:R-:W-:Y:S02]  /*10dc0*/  FSEL R33, R149, -INF , !P0 ;  /* 0xff80000095217808 */ /* 0x000fe40004000000 */
[----:B------:R-:W-:Y:S02]  /*10dd0*/  ISETP.GE.OR P1, PT, R11, R209, !P1 ;  /* 0x000000d10b00720c */ /* 0x000fe40004f26670 */
[----:B------:R-:W-:Y:S02]  /*10de0*/  IADD3 R2, R0, 0x31, RZ ;  /* 0x0000003100027810 */ /* 0x000fe40007ffe0ff */
[----:B------:R-:W-:Y:S02]  /*10df0*/  FSEL R158, R48, -INF , !P2 ;  /* 0xff800000309e7808 */ /* 0x000fe40005000000 */
[----:B------:R-:W-:Y:S02]  /*10e00*/  ISETP.GE.AND P2, PT, R4, R206, PT ;  /* 0x000000ce0400720c */ /* 0x000fe40003f46270 */
[-C--:B------:R-:W-:Y:S02]  /*10e10*/  ISETP.GE.OR P3, PT, R5, R210.reuse, !P4 ;  /* 0x000000d20500720c */ /* 0x080fe40006766670 */
[----:B------:R-:W-:Y:S02]  /*10e20*/  ISETP.GE.AND P0, PT, R10, R205, PT ;  /* 0x000000cd0a00720c */ /* 0x000fe40003f06270 */
[----:B------:R-:W-:Y:S02]  /*10e30*/  FSEL R159, R49, -INF , !P3 ;  /* 0xff800000319f7808 */ /* 0x000fe40005800000 */
[----:B------:R-:W-:Y:S02]  /*10e40*/  ISETP.GE.OR P2, PT, R4, R210, !P2 ;  /* 0x000000d20400720c */ /* 0x000fe40005746670 */
[----:B------:R-:W-:Y:S02]  /*10e50*/  FSEL R35, R148, -INF , !P1 ;  /* 0xff80000094237808 */ /* 0x000fe40004800000 */
[----:B------:R-:W-:Y:S02]  /*10e60*/  IADD3 R15, R0, 0x38, RZ ;  /* 0x00000038000f7810 */ /* 0x000fe40007ffe0ff */
[----:B------:R-:W-:Y:S02]  /*10e70*/  ISETP.GE.OR P0, PT, R10, R209, !P0 ;  /* 0x000000d10a00720c */ /* 0x000fe40004706670 */
[-C--:B------:R-:W-:Y:S02]  /*10e80*/  ISETP.GE.AND P3, PT, R2, R206.reuse, PT ;  /* 0x000000ce0200720c */ /* 0x080fe40003f66270 */
[-C--:B------:R-:W-:Y:S02]  /*10e90*/  ISETP.GE.AND P1, PT, R9, R205.reuse, PT ;  /* 0x000000cd0900720c */ /* 0x080fe40003f26270 */
[----:B------:R-:W-:Y:S02]  /*10ea0*/  FSEL R219, R52, -INF , !P2 ;  /* 0xff80000034db7808 */ /* 0x000fe40005000000 */
[----:B------:R-:W-:Y:S02]  /*10eb0*/  ISETP.GE.AND P2, PT, R15, R206, PT ;  /* 0x000000ce0f00720c */ /* 0x000fe40003f46270 */
[----:B------:R-:W-:Y:S02]  /*10ec0*/  IADD3 R0, R0, 0x39, RZ ;  /* 0x0000003900007810 */ /* 0x000fe40007ffe0ff */
[-C--:B------:R-:W-:Y:S02]  /*10ed0*/  ISETP.GE.OR P3, PT, R2, R210.reuse, !P3 ;  /* 0x000000d20200720c */ /* 0x080fe40005f66670 */
[----:B------:R-:W-:Y:S02]  /*10ee0*/  FSEL R40, R72, -INF , !P0 ;  /* 0xff80000048287808 */ /* 0x000fe40004000000 */
[----:B------:R-:W-:Y:S02]  /*10ef0*/  ISETP.GE.AND P0, PT, R8, R205, PT ;  /* 0x000000cd0800720c */ /* 0x000fe40003f06270 */
[-C--:B------:R-:W-:Y:S02]  /*10f00*/  ISETP.GE.OR P1, PT, R9, R209.reuse, !P1 ;  /* 0x000000d10900720c */ /* 0x080fe40004f26670 */
[----:B------:R-:W-:Y:S02]  /*10f10*/  ISETP.GE.OR P2, PT, R15, R210, !P2 ;  /* 0x000000d20f00720c */ /* 0x000fe40005746670 */
[----:B------:R-:W-:Y:S02]  /*10f20*/  FSEL R41, R71, -INF , !P1 ;  /* 0xff80000047297808 */ /* 0x000fe40004800000 */
[----:B------:R-:W-:Y:S02]  /*10f30*/  FSEL R222, R28, -INF , !P3 ;  /* 0xff8000001cde7808 */ /* 0x000fe40005800000 */
[----:B------:R-:W-:Y:S02]  /*10f40*/  ISETP.GE.AND P3, PT, R0, R206, PT ;  /* 0x000000ce0000720c */ /* 0x000fe40003f66270 */
[----:B------:R-:W-:Y:S02]  /*10f50*/  ISETP.GE.OR P1, PT, R8, R209, !P0 ;  /* 0x000000d10800720c */ /* 0x000fe40004726670 */
[-C--:B------:R-:W-:Y:S02]  /*10f60*/  ISETP.GE.AND P0, PT, R5, R205.reuse, PT ;  /* 0x000000cd0500720c */ /* 0x080fe40003f06270 */
[----:B------:R-:W-:Y:S02]  /*10f70*/  FSEL R232, R26, -INF , !P2 ;  /* 0xff8000001ae87808 */ /* 0x000fe40005000000 */
[----:B------:R-:W-:Y:S02]  /*10f80*/  ISETP.GE.AND P4, PT, R7, R205, PT ;  /* 0x000000cd0700720c */ /* 0x000fe40003f86270 */
[----:B------:R-:W-:Y:S02]  /*10f90*/  ISETP.GE.OR P0, PT, R5, R209, !P0 ;  /* 0x000000d10500720c */ /* 0x000fe40004706670 */
[----:B------:R-:W-:Y:S02]  /*10fa0*/  ISETP.GE.OR P3, PT, R0, R210, !P3 ;  /* 0x000000d20000720c */ /* 0x000fe40005f66670 */
[----:B------:R-:W-:Y:S02]  /*10fb0*/  ISETP.GE.AND P2, PT, R6, R205, PT ;  /* 0x000000cd0600720c */ /* 0x000fe40003f46270 */
[----:B------:R-:W-:Y:S02]  /*10fc0*/  FSEL R165, R51, -INF , !P0 ;  /* 0xff80000033a57808 */ /* 0x000fe40004000000 */
[----:B------:R-:W-:Y:S02]  /*10fd0*/  FSEL R234, R17, -INF , !P3 ;  /* 0xff80000011ea7808 */ /* 0x000fe40005800000 */
[----:B------:R-:W-:Y:S02]  /*10fe0*/  ISETP.GE.OR P3, PT, R7, R209, !P4 ;  /* 0x000000d10700720c */ /* 0x000fe40006766670 */
[----:B------:R-:W-:Y:S02]  /*10ff0*/  ISETP.GE.AND P4, PT, R4, R205, PT ;  /* 0x000000cd0400720c */ /* 0x000fe40003f86270 */
[----:B------:R-:W-:Y:S02]  /*11000*/  ISETP.GE.AND P0, PT, R14, R203, PT ;  /* 0x000000cb0e00720c */ /* 0x000fe40003f06270 */
[----:B------:R-:W-:Y:S02]  /*11010*/  FSEL R149, R70, -INF , !P1 ;  /* 0xff80000046957808 */ /* 0x000fe40004800000 */
[-C--:B------:R-:W-:Y:S02]  /*11020*/  ISETP.GE.OR P1, PT, R6, R209.reuse, !P2 ;  /* 0x000000d10600720c */ /* 0x080fe40005726670 */
[----:B------:R-:W-:Y:S02]  /*11030*/  ISETP.GE.AND P2, PT, R14, R204, PT ;  /* 0x000000cc0e00720c */ /* 0x000fe40003f46270 */
[----:B------:R-:W-:Y:S02]  /*11040*/  FSEL R160, R50, -INF , !P1 ;  /* 0xff80000032a07808 */ /* 0x000fe40004800000 */
[----:B------:R-:W-:Y:S02]  /*11050*/  ISETP.GE.OR P1, PT, R4, R209, !P4 ;  /* 0x000000d10400720c */ /* 0x000fe40006726670 */
[C---:B------:R-:W-:Y:S02]  /*11060*/  ISETP.GE.OR P4, PT, R14.reuse, R208, !P2 ;  /* 0x000000d00e00720c */ /* 0x040fe40005786670 */
[----:B------:R-:W-:Y:S02]  /*11070*/  ISETP.GE.OR P2, PT, R14, R207, !P0 ;  /* 0x000000cf0e00720c */ /* 0x000fe40004746670 */
[----:B------:R-:W-:Y:S02]  /*11080*/  FMNMX.FTZ R14, R18, R3, !PT ;  /* 0x00000003120e7209 */ /* 0x000fe40007810000 */
[----:B------:R-:W-:Y:S02]  /*11090*/  FSEL R150, R69, -INF , !P3 ;  /* 0xff80000045967808 */ /* 0x000fe40005800000 */
[----:B------:R-:W-:Y:S02]  /*110a0*/  FMNMX.FTZ R14, R19, R14, !PT ;  /* 0x0000000e130e7209 */ /* 0x000fe40007810000 */
[----:B------:R-:W-:Y:S02]  /*110b0*/  ISETP.GE.AND P3, PT, R2, R205, PT ;  /* 0x000000cd0200720c */ /* 0x000fe40003f66270 */
[----:B------:R-:W-:Y:S02]  /*110c0*/  FSEL R218, R39, -INF , !P1 ;  /* 0xff80000027da7808 */ /* 0x000fe40004800000 */
[----:B------:R-:W-:Y:S02]  /*110d0*/  FMNMX.FTZ R14, R22, R14, !PT ;  /* 0x0000000e160e7209 */ /* 0x000fe40007810000 */
[----:B------:R-:W-:Y:S02]  /*110e0*/  ISETP.GE.OR P3, PT, R2, R209, !P3 ;  /* 0x000000d10200720c */ /* 0x000fe40005f66670 */
[----:B------:R-:W-:Y:S02]  /*110f0*/  P2R R17, PR, RZ, 0x4 ;  /* 0x00000004ff117803 */ /* 0x000fe40000000000 */
[C---:B------:R-:W-:Y:S02]  /*11100*/  ISETP.GE.AND P2, PT, R13.reuse, R204, PT ;  /* 0x000000cc0d00720c */ /* 0x040fe40003f46270 */
[C---:B------:R-:W-:Y:S02]  /*11110*/  ISETP.GE.AND P1, PT, R13.reuse, R203, PT ;  /* 0x000000cb0d00720c */ /* 0x040fe40003f26270 */
[----:B------:R-:W-:Y:S02]  /*11120*/  FSEL R224, R38, -INF , !P3 ;  /* 0xff80000026e07808 */ /* 0x000fe40005800000 */
[----:B------:R-:W-:Y:S02]  /*11130*/  ISETP.GE.OR P3, PT, R13, R208, !P2 ;  /* 0x000000d00d00720c */ /* 0x000fe40005766670 */
[----:B------:R-:W-:Y:S02]  /*11140*/  FSEL R28, R177, -INF , !P5 ;  /* 0xff800000b11c7808 */ /* 0x000fe40006800000 */
[----:B------:R-:W-:Y:S02]  /*11150*/  ISETP.GE.OR P5, PT, R13, R207, !P1 ;  /* 0x000000cf0d00720c */ /* 0x000fe40004fa6670 */
[----:B------:R-:W-:Y:S02]  /*11160*/  FMNMX.FTZ R13, R23, R14, !PT ;  /* 0x0000000e170d7209 */ /* 0x000fe40007810000 */
[C---:B------:R-:W-:Y:S02]  /*11170*/  ISETP.GE.AND P0, PT, R15.reuse, R205, PT ;  /* 0x000000cd0f00720c */ /* 0x040fe40003f06270 */
        /* <DEDUP_REMOVED lines=8> */
[C---:B------:R-:W-:Y:S02]  /*11200*/  ISETP.GE.AND P0, PT, R12.reuse, R204, PT ;  /* 0x000000cc0c00720c */ /* 0x040fe40003f06270 */
[----:B------:R-:W-:Y:S02]  /*11210*/  FSEL R236, R31, -INF , !P1 ;  /* 0xff8000001fec7808 */ /* 0x000fe40004800000 */
[----:B------:R-:W-:Y:S02]  /*11220*/  ISETP.GE.AND P1, PT, R12, R203, PT ;  /* 0x000000cb0c00720c */ /* 0x000fe40003f26270 */
[----:B------:R-:W-:Y:S02]  /*11230*/  FMNMX.FTZ R13, R58, R13, !PT ;  /* 0x0000000d3a0d7209 */ /* 0x000fe40007810000 */
[----:B------:R-:W-:Y:S02]  /*11240*/  ISETP.GE.OR P0, PT, R12, R208, !P0 ;  /* 0x000000d00c00720c */ /* 0x000fe40004706670 */
[----:B------:R-:W-:Y:S02]  /*11250*/  FSEL R21, R176, -INF , !P6 ;  /* 0xff800000b0157808 */ /* 0x000fe40007000000 */
[----:B------:R-:W-:Y:S02]  /*11260*/  FSEL R26, R174, -INF , !P4 ;  /* 0xff800000ae1a7808 */ /* 0x000fe40006000000 */
[C---:B------:R-:W-:Y:S02]  /*11270*/  ISETP.GE.AND P2, PT, R11.reuse, R204, PT ;  /* 0x000000cc0b00720c */ /* 0x040fe40003f46270 */
[----:B------:R-:W-:Y:S02]  /*11280*/  ISETP.GE.OR P4, PT, R12, R207, !P1 ;  /* 0x000000cf0c00720c */ /* 0x000fe40004f86670 */
[----:B------:R-:W-:Y:S02]  /*11290*/  FMNMX.FTZ R12, R20, R68, !PT ;  /* 0x00000044140c7209 */ /* 0x000fe40007810000 */
[----:B------:R-:W-:Y:S02]  /*112a0*/  ISETP.GE.AND P1, PT, R11, R203, PT ;  /* 0x000000cb0b00720c */ /* 0x000fe40003f26270 */
[----:B------:R-:W-:Y:S02]  /*112b0*/  FMNMX.FTZ R73, R59, R13, !PT ;  /* 0x0000000d3b497209 */ /* 0x000fe40007810000 */
[----:B------:R-:W-:Y:S02]  /*112c0*/  FSEL R30, R162, -INF , !P0 ;  /* 0xff800000a21e7808 */ /* 0x000fe40004000000 */
[----:B------:R-:W-:Y:S02]  /*112d0*/  ISETP.GE.AND P0, PT, R10, R204, PT ;  /* 0x000000cc0a00720c */ /* 0x000fe40003f06270 */
[----:B------:R-:W-:Y:S02]  /*112e0*/  ISETP.GE.OR P2, PT, R11, R208, !P2 ;  /* 0x000000d00b00720c */ /* 0x000fe40005746670 */
[----:B------:R-:W-:Y:S02]  /*112f0*/  ISETP.NE.AND P6, PT, R16, RZ, PT ;  /* 0x000000ff1000720c */ /* 0x000fe40003fc5270 */
[----:B------:R-:W-:Y:S02]  /*11300*/  FSEL R16, R175, -INF , !P3 ;  /* 0xff800000af107808 */ /* 0x000fe40005800000 */
[----:B------:R-:W-:Y:S02]  /*11310*/  ISETP.GE.OR P3, PT, R11, R207, !P1 ;  /* 0x000000cf0b00720c */ /* 0x000fe40004f66670 */
[----:B------:R-:W-:Y:S02]  /*11320*/  FMNMX.FTZ R11, R21, R12, !PT ;  /* 0x0000000c150b7209 */ /* 0x000fe40007810000 */
[----:B------:R-:W-:Y:S02]  /*11330*/  FMNMX.FTZ R73, R158, R73, !PT ;  /* 0x000000499e497209 */ /* 0x000fe40007810000 */
[----:B------:R-:W-:Y:S02]  /*11340*/  ISETP.GE.OR P0, PT, R10, R208, !P0 ;  /* 0x000000d00a00720c */ /* 0x000fe40004706670 */
[----:B------:R-:W-:Y:S02]  /*11350*/  FMNMX.FTZ R11, R24, R11, !PT ;  /* 0x0000000b180b7209 */ /* 0x000fe40007810000 */
[----:B------:R-:W-:Y:S02]  /*11360*/  FMNMX.FTZ R73, R159, R73, !PT ;  /* 0x000000499f497209 */ /* 0x000fe40007810000 */
[----:B------:R-:W-:Y:S02]  /*11370*/  FSEL R46, R151, -INF , !P0 ;  /* 0xff800000972e7808 */ /* 0x000fe40004000000 */
[----:B------:R-:W-:Y:S02]  /*11380*/  ISETP.GE.AND P0, PT, R9, R204, PT ;  /* 0x000000cc0900720c */ /* 0x000fe40003f06270 */
[----:B------:R-:W-:Y:S02]  /*11390*/  FMNMX.FTZ R11, R27, R11, !PT ;  /* 0x0000000b1b0b7209 */ /* 0x000fe40007810000 */
[C---:B------:R-:W-:Y:S02]  /*113a0*/  ISETP.GE.AND P1, PT, R10.reuse, R203, PT ;  /* 0x000000cb0a00720c */ /* 0x040fe40003f26270 */
[----:B------:R-:W-:Y:S02]  /*113b0*/  FMNMX.FTZ R73, R219, R73, !PT ;  /* 0x00000049db497209 */ /* 0x000fe40007810000 */
[----:B------:R-:W-:Y:S02]  /*113c0*/  ISETP.GE.OR P0, PT, R9, R208, !P0 ;  /* 0x000000d00900720c */ /* 0x000fe40004706670 */
[----:B------:R-:W-:Y:S02]  /*113d0*/  FSEL R14, R179, -INF , !P6 ;  /* 0xff800000b30e7808 */ /* 0x000fe40007000000 */
[----:B------:R-:W-:Y:S02]  /*113e0*/  ISETP.GE.OR P6, PT, R10, R207, !P1 ;  /* 0x000000cf0a00720c */ /* 0x000fe40004fc6670 */
[----:B------:R-:W-:Y:S02]  /*113f0*/  FMNMX.FTZ R10, R33, R11, !PT ;  /* 0x0000000b210a7209 */ /* 0x000fe40007810000 */
[----:B------:R-:W-:Y:S02]  /*11400*/  FMNMX.FTZ R73, R222, R73, !PT ;  /* 0x00000049de497209 */ /* 0x000fe40007810000 */
[----:B------:R-:W-:Y:S02]  /*11410*/  FSEL R45, R152, -INF , !P0 ;  /* 0xff800000982d7808 */ /* 0x000fe40004000000 */
[----:B------:R-:W-:Y:S02]  /*11420*/  ISETP.GE.AND P0, PT, R8, R204, PT ;  /* 0x000000cc0800720c */ /* 0x000fe40003f06270 */
[----:B------:R-:W-:Y:S02]  /*11430*/  FMNMX.FTZ R10, R35, R10, !PT ;  /* 0x0000000a230a7209 */ /* 0x000fe40007810000 */
[----:B------:R-:W-:Y:S02]  /*11440*/  FMNMX.FTZ R73, R232, R73, !PT ;  /* 0x00000049e8497209 */ /* 0x000fe40007810000 */
[----:B------:R-:W-:Y:S02]  /*11450*/  ISETP.GE.OR P0, PT, R8, R208, !P0 ;  /* 0x000000d00800720c */ /* 0x000fe40004706670 */
[----:B------:R-:W-:Y:S02]  /*11460*/  FMNMX.FTZ R73, R234, R73, !PT ;  /* 0x00000049ea497209 */ /* 0x000fe40007810000 */
[----:B------:R-:W-:Y:S02]  /*11470*/  FMNMX.FTZ R10, R40, R10, !PT ;  /* 0x0000000a280a7209 */ /* 0x000fe40007810000 */
[----:B------:R-:W-:Y:S01]  /*11480*/  ISETP.GE.AND P1, PT, R9, R203, PT ;  /* 0x000000cb0900720c */ /* 0x000fe20003f26270 */
[----:B------:R-:W1:Y:S01]  /*11490*/  SHFL.BFLY PT, R11, R73, 0x2, 0x1f ;  /* 0x0c401f00490b7f89 */ /* 0x000e6200000e0000 */
[----:B------:R-:W-:Y:S02]  /*114a0*/  FSEL R157, R145, -INF , !P0 ;  /* 0xff800000919d7808 */ /* 0x000fe40004000000 */
[----:B------:R-:W-:Y:S02]  /*114b0*/  ISETP.GE.AND P0, PT, R7, R204, PT ;  /* 0x000000cc0700720c */ /* 0x000fe40003f06270 */
[----:B------:R-:W-:Y:S02]  /*114c0*/  ISETP.GE.OR P1, PT, R9, R207, !P1 ;  /* 0x000000cf0900720c */ /* 0x000fe40004f26670 */
[----:B------:R-:W-:Y:S02]  /*114d0*/  FMNMX.FTZ R9, R41, R10, !PT ;  /* 0x0000000a29097209 */ /* 0x000fe40007810000 */
[----:B------:R-:W-:Y:S02]  /*114e0*/  ISETP.GE.OR P0, PT, R7, R208, !P0 ;  /* 0x000000d00700720c */ /* 0x000fe40004706670 */
[----:B------:R-:W-:Y:S02]  /*114f0*/  FMNMX.FTZ R9, R149, R9, !PT ;  /* 0x0000000995097209 */ /* 0x000fe40007810000 */
[----:B------:R-:W-:Y:S02]  /*11500*/  FSEL R156, R146, -INF , !P0 ;  /* 0xff800000929c7808 */ /* 0x000fe40004000000 */
[----:B------:R-:W-:Y:S02]  /*11510*/  ISETP.GE.AND P0, PT, R7, R203, PT ;  /* 0x000000cb0700720c */ /* 0x000fe40003f06270 */
[----:B------:R-:W-:Y:S02]  /*11520*/  FMNMX.FTZ R9, R150, R9, !PT ;  /* 0x0000000996097209 */ /* 0x000fe40007810000 */
[----:B------:R-:W-:Y:S02]  /*11530*/  FSEL R31, R153, -INF , !P2 ;  /* 0xff800000991f7808 */ /* 0x000fe40005000000 */
[----:B------:R-:W-:Y:S02]  /*11540*/  ISETP.NE.AND P2, PT, R17, RZ, PT ;  /* 0x000000ff1100720c */ /* 0x000fe40003f45270 */
[----:B------:R-:W-:Y:S02]  /*11550*/  P2R R10, PR, RZ, 0x2 ;  /* 0x00000002ff0a7803 */ /* 0x000fe40000000000 */
[----:B------:R-:W-:Y:S02]  /*11560*/  FSEL R12, R180, -INF , !P5 ;  /* 0xff800000b40c7808 */ /* 0x000fe40006800000 */
[----:B------:R-:W-:Y:S02]  /*11570*/  ISETP.GE.OR P5, PT, R7, R207, !P0 ;  /* 0x000000cf0700720c */ /* 0x000fe400047a6670 */
[----:B------:R-:W-:Y:S02]  /*11580*/  ISETP.GE.AND P1, PT, R8, R203, PT ;  /* 0x000000cb0800720c */ /* 0x000fe40003f26270 */
[CC--:B------:R-:W-:Y:S02]  /*11590*/  ISETP.GE.AND P0, PT, R5.reuse, R204.reuse, PT ;  /* 0x000000cc0500720c */ /* 0x0c0fe40003f06270 */
[----:B------:R-:W-:Y:S02]  /*115a0*/  FMNMX.FTZ R9, R160, R9, !PT ;  /* 0x00000009a0097209 */ /* 0x000fe40007810000 */
[----:B------:R-:W-:Y:S02]  /*115b0*/  FSEL R13, R178, -INF , !P2 ;  /* 0xff800000b20d7808 */ /* 0x000fe40005000000 */
[----:B------:R-:W-:Y:S02]  /*115c0*/  ISETP.GE.OR P1, PT, R8, R207, !P1 ;  /* 0x000000cf0800720c */ /* 0x000fe40004f26670 */
[C---:B------:R-:W-:Y:S02]  /*115d0*/  ISETP.GE.AND P2, PT, R6.reuse, R204, PT ;  /* 0x000000cc0600720c */ /* 0x040fe40003f46270 */
[-C--:B------:R-:W-:Y:S02]  /*115e0*/  ISETP.GE.OR P0, PT, R5, R208.reuse, !P0 ;  /* 0x000000d00500720c */ /* 0x080fe40004706670 */
[----:B------:R-:W-:Y:S02]  /*115f0*/  FMNMX.FTZ R7, R165, R9, !PT ;  /* 0x00000009a5077209 */ /* 0x000fe40007810000 */
[----:B------:R-:W-:Y:S02]  /*11600*/  FSEL R44, R169, -INF , !P4 ;  /* 0xff800000a92c7808 */ /* 0x000fe40006000000 */
[----:B------:R-:W-:Y:S02]  /*11610*/  ISETP.GE.OR P2, PT, R6, R208, !P2 ;  /* 0x000000d00600720c */ /* 0x000fe40005746670 */
[----:B------:R-:W-:Y:S02]  /*11620*/  ISETP.NE.AND P4, PT, R10, RZ, PT ;  /* 0x000000ff0a00720c */ /* 0x000fe40003f85270 */
[----:B------:R-:W-:Y:S02]  /*11630*/  P2R R10, PR, RZ, 0x2 ;  /* 0x00000002ff0a7803 */ /* 0x000fe40000000000 */
[----:B------:R-:W-:Y:S02]  /*11640*/  ISETP.GE.AND P1, PT, R6, R203, PT ;  /* 0x000000cb0600720c */ /* 0x000fe40003f26270 */
[----:B------:R-:W-:Y:S02]  /*11650*/  FSEL R164, R144, -INF , !P0 ;  /* 0xff80000090a47808 */ /* 0x000fe40004000000 */
[----:B------:R-:W-:Y:S02]  /*11660*/  ISETP.GE.AND P0, PT, R4, R204, PT ;  /* 0x000000cc0400720c */ /* 0x000fe40003f06270 */
[----:B------:R-:W-:Y:S02]  /*11670*/  FMNMX.FTZ R8, R218, R7, !PT ;  /* 0x00000007da087209 */ /* 0x000fe40007810000 */
[----:B------:R-:W-:Y:S02]  /*11680*/  FSEL R155, R43, -INF , !P2 ;  /* 0xff8000002b9b7808 */ /* 0x000fe40005000000 */
[----:B------:R-:W-:Y:S02]  /*11690*/  FSEL R43, R172, -INF , !P3 ;  /* 0xff800000ac2b7808 */ /* 0x000fe40005800000 */
[----:B------:R-:W-:Y:S02]  /*116a0*/  ISETP.GE.OR P3, PT, R6, R207, !P1 ;  /* 0x000000cf0600720c */ /* 0x000fe40004f66670 */
[----:B------:R-:W-:Y:S02]  /*116b0*/  ISETP.GE.OR P0, PT, R4, R208, !P0 ;  /* 0x000000d00400720c */ /* 0x000fe40004706670 */
[----:B------:R-:W-:Y:S02]  /*116c0*/  ISETP.GE.AND P1, PT, R5, R203, PT ;  /* 0x000000cb0500720c */ /* 0x000fe40003f26270 */
[----:B------:R-:W-:Y:S02]  /*116d0*/  FMNMX.FTZ R8, R224, R8, !PT ;  /* 0x00000008e0087209 */ /* 0x000fe40007810000 */
[----:B-1----:R-:W-:Y:S02]  /*116e0*/  FMNMX.FTZ R73, R73, R11, !PT ;  /* 0x0000000b49497209 */ /* 0x002fe40007810000 */
[----:B------:R-:W-:Y:S02]  /*116f0*/  FSEL R47, R170, -INF , !P6 ;  /* 0xff800000aa2f7808 */ /* 0x000fe40007000000 */
[----:B------:R-:W-:Y:S02]  /*11700*/  FSEL R184, R56, -INF , !P0 ;  /* 0xff80000038b87808 */ /* 0x000fe40004000000 */
[----:B------:R-:W-:Y:S02]  /*11710*/  ISETP.GE.AND P0, PT, R2, R204, PT ;  /* 0x000000cc0200720c */ /* 0x000fe40003f06270 */
[----:B------:R-:W-:Y:S02]  /*11720*/  ISETP.GE.OR P6, PT, R5, R207, !P1 ;  /* 0x000000cf0500720c */ /* 0x000fe40004fc6670 */
[----:B------:R-:W-:Y:S02]  /*11730*/  FMNMX.FTZ R5, R29, R75, !PT ;  /* 0x0000004b1d057209 */ /* 0x000fe40007810000 */
[----:B------:R-:W-:Y:S02]  /*11740*/  FMNMX.FTZ R72, R235, R8, !PT ;  /* 0x00000008eb487209 */ /* 0x000fe40007810000 */
[----:B------:R-:W-:Y:S01]  /*11750*/  ISETP.GE.AND P1, PT, R4, R203, PT ;  /* 0x000000cb0400720c */ /* 0x000fe20003f26270 */
[----:B------:R-:W1:Y:S01]  /*11760*/  SHFL.BFLY PT, R8, R73, 0x1, 0x1f ;  /* 0x0c201f0049087f89 */ /* 0x000e6200000e0000 */
[----:B------:R-:W-:Y:S02]  /*11770*/  FMNMX.FTZ R5, R14, R5, !PT ;  /* 0x000000050e057209 */ /* 0x000fe40007810000 */
[----:B------:R-:W-:Y:S02]  /*11780*/  ISETP.GE.OR P0, PT, R2, R208, !P0 ;  /* 0x000000d00200720c */ /* 0x000fe40004706670 */
[----:B------:R-:W-:Y:S02]  /*11790*/  FSEL R48, R173, -INF , !P4 ;  /* 0xff800000ad307808 */ /* 0x000fe40006000000 */
[----:B------:R-:W-:Y:S02]  /*117a0*/  ISETP.GE.OR P4, PT, R4, R207, !P1 ;  /* 0x000000cf0400720c */ /* 0x000fe40004f86670 */
[----:B------:R-:W-:Y:S02]  /*117b0*/  FMNMX.FTZ R4, R13, R5, !PT ;  /* 0x000000050d047209 */ /* 0x000fe40007810000 */
[----:B------:R-:W-:Y:S02]  /*117c0*/  FSEL R213, R57, -INF , !P0 ;  /* 0xff80000039d57808 */ /* 0x000fe40004000000 */
[----:B------:R-:W-:Y:S02]  /*117d0*/  ISETP.GE.AND P0, PT, R2, R203, PT ;  /* 0x000000cb0200720c */ /* 0x000fe40003f06270 */
[----:B------:R-:W-:Y:S02]  /*117e0*/  ISETP.NE.AND P1, PT, R10, RZ, PT ;  /* 0x000000ff0a00720c */ /* 0x000fe40003f25270 */
        /* <DEDUP_REMOVED lines=8> */
[----:B-1----:R-:W-:Y:S02]  /*11870*/  FMNMX.FTZ R73, R73, R8, !PT ;  /* 0x0000000849497209 */ /* 0x002fe40007810000 */
[----:B------:R-:W-:Y:S02]  /*11880*/  FMNMX.FTZ R2, R48, R2, !PT ;  /* 0x0000000230027209 */ /* 0x000fe40007810000 */
[----:B------:R-:W-:Y:S01]  /*11890*/  FSEL R181, R60, -INF , !P0 ;  /* 0xff8000003cb57808 */ /* 0x000fe20004000000 */
[----:B------:R-:W-:Y:S01]  /*118a0*/  FMUL.FTZ R77, R73, c[0x0][0x23c] ;  /* 0x00008f00494d7a20 */ /* 0x000fe20000410000 */
[----:B------:R-:W-:Y:S02]  /*118b0*/  ISETP.GE.AND P0, PT, R0, R204, PT ;  /* 0x000000cc0000720c */ /* 0x000fe40003f06270 */
[----:B------:R-:W-:Y:S02]  /*118c0*/  FSEL R152, R167, -INF , !P5 ;  /* 0xff800000a7987808 */ /* 0x000fe40006800000 */
[----:B------:R-:W-:Y:S02]  /*118d0*/  FMNMX.FTZ R2, R154, R2, !PT ;  /* 0x000000029a027209 */ /* 0x000fe40007810000 */
[----:B------:R-:W-:Y:S02]  /*118e0*/  FSEL R151, R163, -INF , !P3 ;  /* 0xff800000a3977808 */ /* 0x000fe40005800000 */
[----:B------:R-:W-:Y:S02]  /*118f0*/  FSETP.NEU.FTZ.AND P3, PT, R73, -INF , PT ;  /* 0xff8000004900780b */ /* 0x000fe40003f7d000 */
[----:B------:R-:W-:Y:S02]  /*11900*/  ISETP.GE.OR P0, PT, R0, R208, !P0 ;  /* 0x000000d00000720c */ /* 0x000fe40004706670 */
        /* <DEDUP_REMOVED lines=11> */
[----:B------:R-:W-:Y:S01]  /*119c0*/  FSEL R178, R53, -INF , !P4 ;  /* 0xff80000035b27808 */ /* 0x000fe20006000000 */
[----:B------:R1:W-:Y:S01]  /*119d0*/  MUFU.EX2 R233, R2 ;  /* 0x0000000200e97308 */ /* 0x0003e20000000800 */
[----:B------:R-:W-:Y:S02]  /*119e0*/  FMNMX.FTZ R6, R26, R6, !PT ;  /* 0x000000061a067209 */ /* 0x000fe40007810000 */
[----:B------:R-:W-:Y:S02]  /*119f0*/  FMNMX.FTZ R72, R236, R72, !PT ;  /* 0x00000048ec487209 */ /* 0x000fe40007810000 */
[----:B------:R-:W-:Y:S02]  /*11a00*/  FMNMX.FTZ R6, R16, R6, !PT ;  /* 0x0000000610067209 */ /* 0x000fe40007810000 */
[----:B------:R-:W-:Y:S01]  /*11a10*/  ISETP.GE.AND P1, PT, R15, R203, PT ;  /* 0x000000cb0f00720c */ /* 0x000fe20003f26270 */
[----:B------:R-:W2:Y:S01]  /*11a20*/  SHFL.BFLY PT, R7, R72, 0x2, 0x1f ;  /* 0x0c401f0048077f89 */ /* 0x000ea200000e0000 */
[----:B------:R-:W-:Y:S02]  /*11a30*/  FMNMX.FTZ R6, R30, R6, !PT ;  /* 0x000000061e067209 */ /* 0x000fe40007810000 */
[----:B------:R-:W-:Y:S02]  /*11a40*/  FSEL R179, R54, -INF , !P2 ;  /* 0xff80000036b37808 */ /* 0x000fe40005000000 */
[----:B------:R-:W-:Y:S02]  /*11a50*/  FMNMX.FTZ R6, R31, R6, !PT ;  /* 0x000000061f067209 */ /* 0x000fe40007810000 */
[----:B------:R-:W-:Y:S01]  /*11a60*/  ISETP.GE.OR P1, PT, R15, R207, !P1 ;  /* 0x000000cf0f00720c */ /* 0x000fe20004f26670 */
[----:B------:R-:W-:Y:S01]  /*11a70*/  LDSM.16.MT88.4 R52, [R190+0x6000] ;  /* 0x00600000be34783b */ /* 0x000fe20000004200 */
[----:B------:R-:W-:Y:S02]  /*11a80*/  FMNMX.FTZ R6, R46, R6, !PT ;  /* 0x000000062e067209 */ /* 0x000fe40007810000 */
[----:B------:R-:W-:Y:S02]  /*11a90*/  FMNMX.FTZ R0, R178, R0, !PT ;  /* 0x00000000b2007209 */ /* 0x000fe40007810000 */
[----:B------:R-:W-:Y:S02]  /*11aa0*/  FMNMX.FTZ R71, R45, R6, !PT ;  /* 0x000000062d477209 */ /* 0x000fe40007810000 */
[----:B------:R-:W-:Y:S01]  /*11ab0*/  FSEL R183, R62, -INF , !P1 ;  /* 0xff8000003eb77808 */ /* 0x000fe20004800000 */
[--C-:B-1----:R-:W-:Y:S01]  /*11ac0*/  FFMA.FTZ R2, R19, c[0x0][0x23c], -R77.reuse ;  /* 0x00008f0013027a23 */ /* 0x102fe2000001084d */
[----:B------:R-:W-:Y:S02]  /*11ad0*/  FMNMX.FTZ R71, R157, R71, !PT ;  /* 0x000000479d477209 */ /* 0x000fe40007810000 */
[----:B------:R-:W-:Y:S01]  /*11ae0*/  FSEL R76, R63, -INF , !P0 ;  /* 0xff8000003f4c7808 */ /* 0x000fe20004000000 */
[----:B------:R1:W3:Y:S01]  /*11af0*/  MUFU.EX2 R239, R2 ;  /* 0x0000000200ef7308 */ /* 0x0002e20000000800 */
[----:B------:R-:W-:Y:S02]  /*11b00*/  FMNMX.FTZ R71, R156, R71, !PT ;  /* 0x000000479c477209 */ /* 0x000fe40007810000 */
[----:B------:R-:W-:Y:S02]  /*11b10*/  FMNMX.FTZ R0, R179, R0, !PT ;  /* 0x00000000b3007209 */ /* 0x000fe40007810000 */
[----:B--2---:R-:W-:Y:S02]  /*11b20*/  FMNMX.FTZ R72, R72, R7, !PT ;  /* 0x0000000748487209 */ /* 0x004fe40007810000 */
[----:B------:R-:W-:Y:S02]  /*11b30*/  FMNMX.FTZ R71, R155, R71, !PT ;  /* 0x000000479b477209 */ /* 0x000fe40007810000 */
[----:B------:R-:W-:Y:S01]  /*11b40*/  FMNMX.FTZ R0, R183, R0, !PT ;  /* 0x00000000b7007209 */ /* 0x000fe20007810000 */
[----:B------:R-:W2:Y:S01]  /*11b50*/  SHFL.BFLY PT, R4, R72, 0x1, 0x1f ;  /* 0x0c201f0048047f89 */ /* 0x000ea200000e0000 */
[----:B------:R-:W-:Y:S02]  /*11b60*/  FMNMX.FTZ R71, R164, R71, !PT ;  /* 0x00000047a4477209 */ /* 0x000fe40007810000 */
[----:B------:R-:W-:Y:S02]  /*11b70*/  FMNMX.FTZ R0, R76, R0, !PT ;  /* 0x000000004c007209 */ /* 0x000fe40007810000 */
[----:B------:R-:W-:Y:S02]  /*11b80*/  FMNMX.FTZ R71, R184, R71, !PT ;  /* 0x00000047b8477209 */ /* 0x000fe40007810000 */
[----:B------:R-:W-:Y:S02]  /*11b90*/  ISETP.NE.AND P5, PT, R42, RZ, PT ;  /* 0x000000ff2a00720c */ /* 0x000fe40003fa5270 */
[----:B------:R-:W-:Y:S04]  /*11ba0*/  FMNMX.FTZ R71, R213, R71, !PT ;  /* 0x00000047d5477209 */ /* 0x000fe80007810000 */
[----:B------:R-:W-:Y:S01]  /*11bb0*/  FMNMX.FTZ R71, R181, R71, !PT ;  /* 0x00000047b5477209 */ /* 0x000fe20007810000 */
[----:B-1----:R-:W1:Y:S01]  /*11bc0*/  SHFL.BFLY PT, R2, R0, 0x2, 0x1f ;  /* 0x0c401f0000027f89 */ /* 0x002e6200000e0000 */
[----:B---3--:R-:W-:Y:S02]  /*11bd0*/  F2FP.BF16.PACK_AB R144, R239, R233 ;  /* 0x000000e9ef90723e */ /* 0x008fe400000010ff */
[----:B------:R-:W-:Y:S05]  /*11be0*/  FMNMX.FTZ R71, R180, R71, !PT ;  /* 0x00000047b4477209 */ /* 0x000fea0007810000 */
[----:B------:R-:W3:Y:S01]  /*11bf0*/  SHFL.BFLY PT, R5, R71, 0x2, 0x1f ;  /* 0x0c401f0047057f89 */ /* 0x000ee200000e0000 */
[----:B--2---:R-:W-:Y:S04]  /*11c00*/  FMNMX.FTZ R72, R72, R4, !PT ;  /* 0x0000000448487209 */ /* 0x004fe80007810000 */
[C---:B------:R-:W-:Y:S01]  /*11c10*/  FSETP.NEU.FTZ.AND P2, PT, R72.reuse, -INF , PT ;  /* 0xff8000004800780b */ /* 0x040fe20003f5d000 */
[----:B------:R-:W-:Y:S05]  /*11c20*/  FMUL.FTZ R78, R72, c[0x0][0x23c] ;  /* 0x00008f00484e7a20 */ /* 0x000fea0000410000 */
[----:B------:R-:W-:Y:S02]  /*11c30*/  FSEL R78, R78, RZ, P2 ;  /* 0x000000ff4e4e7208 */ /* 0x000fe40001000000 */
[----:B-1----:R-:W-:Y:S03]  /*11c40*/  FMNMX.FTZ R0, R0, R2, !PT ;  /* 0x0000000200007209 */ /* 0x002fe60007810000 */
[--C-:B------:R-:W-:Y:S02]  /*11c50*/  FFMA.FTZ R2, R24, c[0x0][0x23c], -R78.reuse ;  /* 0x00008f0018027a23 */ /* 0x100fe4000001084e */
[--C-:B------:R-:W-:Y:S02]  /*11c60*/  FFMA.FTZ R4, R20, c[0x0][0x23c], -R78.reuse ;  /* 0x00008f0014047a23 */ /* 0x100fe4000001084e */
[----:B------:R1:W-:Y:S01]  /*11c70*/  MUFU.EX2 R226, R2 ;  /* 0x0000000200e27308 */ /* 0x0003e20000000800 */
[----:B---3--:R-:W-:Y:S05]  /*11c80*/  FMNMX.FTZ R71, R71, R5, !PT ;  /* 0x0000000547477209 */ /* 0x008fea0007810000 */
[----:B------:R-:W2:Y:S04]  /*11c90*/  SHFL.BFLY PT, R5, R71, 0x1, 0x1f ;  /* 0x0c201f0047057f89 */ /* 0x000ea800000e0000 */
[----:B------:R3:W-:Y:S04]  /*11ca0*/  MUFU.EX2 R228, R4 ;  /* 0x0000000400e47308 */ /* 0x0007e80000000800 */
[----:B-1----:R-:W1:Y:S01]  /*11cb0*/  SHFL.BFLY PT, R2, R0, 0x1, 0x1f ;  /* 0x0c201f0000027f89 */ /* 0x002e6200000e0000 */
[----:B--2---:R-:W-:Y:S01]  /*11cc0*/  FMNMX.FTZ R71, R71, R5, !PT ;  /* 0x0000000547477209 */ /* 0x004fe20007810000 */
[----:B------:R-:W-:Y:S02]  /*11cd0*/  FFMA.FTZ R5, R34, c[0x0][0x23c], -R77 ;  /* 0x00008f0022057a23 */ /* 0x000fe4000001084d */
[----:B---3--:R-:W-:Y:S01]  /*11ce0*/  FFMA.FTZ R4, R21, c[0x0][0x23c], -R78 ;  /* 0x00008f0015047a23 */ /* 0x008fe2000001084e */
[C---:B------:R-:W-:Y:S01]  /*11cf0*/  FSETP.NEU.FTZ.AND P1, PT, R71.reuse, -INF , PT ;  /* 0xff8000004700780b */ /* 0x040fe20003f3d000 */
[----:B------:R-:W-:Y:S01]  /*11d00*/  MUFU.EX2 R220, R5 ;  /* 0x0000000500dc7308 */ /* 0x000fe20000000800 */
[----:B------:R-:W-:Y:S05]  /*11d10*/  FMUL.FTZ R79, R71, c[0x0][0x23c] ;  /* 0x00008f00474f7a20 */ /* 0x000fea0000410000 */
[----:B------:R-:W-:Y:S04]  /*11d20*/  FSEL R79, R79, RZ, P1 ;  /* 0x000000ff4f4f7208 */ /* 0x000fe80000800000 */
[----:B------:R2:W3:Y:S01]  /*11d30*/  MUFU.EX2 R229, R4 ;  /* 0x0000000400e57308 */ /* 0x0004e20000000800 */
        /* <DEDUP_REMOVED lines=8> */
[----:B--2---:R-:W-:Y:S01]  /*11dc0*/  FFMA.FTZ R4, R22, c[0x0][0x23c], -R77 ;  /* 0x00008f0016047a23 */ /* 0x004fe2000001084d */
[----:B---3--:R-:W-:Y:S08]  /*11dd0*/  F2FP.BF16.PACK_AB R145, R229, R228 ;  /* 0x000000e4e591723e */ /* 0x008ff000000010ff */
[----:B------:R2:W-:Y:S01]  /*11de0*/  MUFU.EX2 R230, R4 ;  /* 0x0000000400e67308 */ /* 0x0005e20000000800 */
[----:B-1----:R-:W-:Y:S09]  /*11df0*/  FFMA.FTZ R0, R16, c[0x0][0x23c], -R79 ;  /* 0x00008f0010007a23 */ /* 0x002ff2000001084f */
[----:B------:R1:W3:Y:S01]  /*11e00*/  MUFU.EX2 R225, R0 ;  /* 0x0000000000e17308 */ /* 0x0002e20000000800 */
[--C-:B----4-:R-:W-:Y:S09]  /*11e10*/  FFMA.FTZ R2, R36, c[0x0][0x23c], -R77.reuse ;  /* 0x00008f0024027a23 */ /* 0x110ff2000001084d */
[----:B------:R4:W-:Y:S01]  /*11e20*/  MUFU.EX2 R216, R2 ;  /* 0x0000000200d87308 */ /* 0x0009e20000000800 */
[----:B--2---:R-:W-:Y:S02]  /*11e30*/  FFMA.FTZ R4, R23, c[0x0][0x23c], -R77 ;  /* 0x00008f0017047a23 */ /* 0x004fe4000001084d */
[----:B------:R-:W2:Y:S07]  /*11e40*/  LDSM.16.MT88.4 R20, [R189+0x6000] ;  /* 0x00600000bd14783b */ /* 0x000eae0000004200 */
[----:B------:R5:W5:Y:S01]  /*11e50*/  MUFU.EX2 R231, R4 ;  /* 0x0000000400e77308 */ /* 0x000b620000000800 */
[----:B-1----:R-:W-:Y:S01]  /*11e60*/  FFMA.FTZ R0, R29, c[0x0][0x23c], -R148 ;  /* 0x00008f001d007a23 */ /* 0x002fe20000010894 */
[----:B---3--:R-:W-:Y:S08]  /*11e70*/  F2FP.BF16.PACK_AB R66, R225, R223 ;  /* 0x000000dfe142723e */ /* 0x008ff000000010ff */
[----:B------:R1:W-:Y:S01]  /*11e80*/  MUFU.EX2 R185, R0 ;  /* 0x0000000000b97308 */ /* 0x0003e20000000800 */
[----:B----4-:R-:W-:Y:S01]  /*11e90*/  FSEL R2, R72, RZ, P2 ;  /* 0x000000ff48027208 */ /* 0x010fe20001000000 */
[----:B-----5:R-:W-:Y:S01]  /*11ea0*/  FFMA.FTZ R4, R27, c[0x0][0x23c], -R78 ;  /* 0x00008f001b047a23 */ /* 0x020fe2000001084e */
[----:B------:R-:W-:Y:S07]  /*11eb0*/  F2FP.BF16.PACK_AB R146, R231, R230 ;  /* 0x000000e6e792723e */ /* 0x000fee00000010ff */
[----:B------:R3:W4:Y:S01]  /*11ec0*/  MUFU.EX2 R227, R4 ;  /* 0x0000000400e37308 */ /* 0x0007220000000800 */
[--C-:B-1----:R-:W-:Y:S09]  /*11ed0*/  FFMA.FTZ R0, R14, c[0x0][0x23c], -R148.reuse ;  /* 0x00008f000e007a23 */ /* 0x102ff20000010894 */
[----:B------:R1:W5:Y:S01]  /*11ee0*/  MUFU.EX2 R186, R0 ;  /* 0x0000000000ba7308 */ /* 0x0003620000000800 */
[--C-:B---3--:R-:W-:Y:S01]  /*11ef0*/  FFMA.FTZ R4, R25, c[0x0][0x23c], -R79.reuse ;  /* 0x00008f0019047a23 */ /* 0x108fe2000001084f */
[----:B----4-:R-:W-:Y:S08]  /*11f00*/  F2FP.BF16.PACK_AB R147, R227, R226 ;  /* 0x000000e2e393723e */ /* 0x010ff000000010ff */
[----:B------:R3:W-:Y:S01]  /*11f10*/  MUFU.EX2 R221, R4 ;  /* 0x0000000400dd7308 */ /* 0x0007e20000000800 */
[--C-:B-1----:R-:W-:Y:S01]  /*11f20*/  FFMA.FTZ R0, R13, c[0x0][0x23c], -R148.reuse ;  /* 0x00008f000d007a23 */ /* 0x102fe20000010894 */
[----:B-----5:R-:W-:Y:S08]  /*11f30*/  F2FP.BF16.PACK_AB R65, R186, R185 ;  /* 0x000000b9ba41723e */ /* 0x020ff000000010ff */
[----:B------:R1:W-:Y:S01]  /*11f40*/  MUFU.EX2 R214, R0 ;  /* 0x0000000000d67308 */ /* 0x0003e20000000800 */
[----:B---3--:R-:W-:Y:S09]  /*11f50*/  FFMA.FTZ R4, R28, c[0x0][0x23c], -R79 ;  /* 0x00008f001c047a23 */ /* 0x008ff2000001084f */
[----:B------:R3:W4:Y:S01]  /*11f60*/  MUFU.EX2 R238, R4 ;  /* 0x0000000400ee7308 */ /* 0x0007220000000800 */
[----:B-1----:R-:W-:Y:S09]  /*11f70*/  FFMA.FTZ R0, R12, c[0x0][0x23c], -R148 ;  /* 0x00008f000c007a23 */ /* 0x002ff20000010894 */
[----:B------:R1:W5:Y:S01]  /*11f80*/  MUFU.EX2 R237, R0 ;  /* 0x0000000000ed7308 */ /* 0x0003620000000800 */
[--C-:B---3--:R-:W-:Y:S01]  /*11f90*/  FFMA.FTZ R4, R33, c[0x0][0x23c], -R78.reuse ;  /* 0x00008f0021047a23 */ /* 0x108fe2000001084e */
[----:B----4-:R-:W-:Y:S08]  /*11fa0*/  F2FP.BF16.PACK_AB R64, R238, R221 ;  /* 0x000000ddee40723e */ /* 0x010ff000000010ff */
[----:B------:R-:W-:Y:S01]  /*11fb0*/  MUFU.EX2 R187, R4 ;  /* 0x0000000400bb7308 */ /* 0x000fe20000000800 */
[----:B-1----:R-:W-:Y:S01]  /*11fc0*/  FFMA.FTZ R0, R35, c[0x0][0x23c], -R78 ;  /* 0x00008f0023007a23 */ /* 0x002fe2000001084e */
[----:B-----5:R-:W-:Y:S08]  /*11fd0*/  F2FP.BF16.PACK_AB R67, R237, R214 ;  /* 0x000000d6ed43723e */ /* 0x020ff000000010ff */
        /* <DEDUP_REMOVED lines=19> */
[----:B------:R-:W-:Y:S01]  /*12110*/  ISETP.GT.AND P0, PT, R212, R246, PT ;  /* 0x000000f6d400720c */ /* 0x000fe20003f04270 */
[----:B------:R-:W-:Y:S02]  /*12120*/  FMUL.FTZ R0, R0, c[0x0][0x23c] ;  /* 0x00008f0000007a20 */ /* 0x000fe40000410000 */
[C---:B------:R-:W-:Y:S02]  /*12130*/  FMUL.FTZ R7, R68.reuse, R83 ;  /* 0x0000005344077220 */ /* 0x040fe40000410000 */
[----:B------:R1:W3:Y:S01]  /*12140*/  MUFU.EX2 R3, R0 ;  /* 0x0000000000037308 */ /* 0x0002e20000000800 */
[----:B------:R-:W-:Y:S01]  /*12150*/  LDSM.16.MT88.4 R80, [R191+0x6000] ;  /* 0x00600000bf50783b */ /* 0x000fe20000004200 */
[C---:B------:R-:W-:Y:S02]  /*12160*/  FMUL.FTZ R18, R68.reuse, R94 ;  /* 0x0000005e44127220 */ /* 0x040fe40000410000 */
[----:B------:R-:W-:Y:S01]  /*12170*/  FMUL.FTZ R19, R68, R95 ;  /* 0x0000005f44137220 */ /* 0x000fe20000410000 */
[-C--:B--2---:R-:W-:Y:S01]  /*12180*/  HMMA.16816.F32.BF16 R4, R144, R20.reuse, R4 ;  /* 0x000000149004723c */ /* 0x084fe20000041804 */
[----:B------:R-:W-:Y:S02]  /*12190*/  FFMA.FTZ R74, R164, c[0x0][0x23c], -R79 ;  /* 0x00008f00a44a7a23 */ /* 0x000fe4000001084f */
[C---:B------:R-:W-:Y:S01]  /*121a0*/  FMUL.FTZ R34, R68.reuse, R110 ;  /* 0x0000006e44227220 */ /* 0x040fe20000410000 */
[----:B------:R-:W-:Y:S01]  /*121b0*/  LDSM.16.MT88.4 R92, [R192+0x6800] ;  /* 0x00680000c05c783b */ /* 0x000fe20000004200 */
[C---:B------:R-:W-:Y:S02]  /*121c0*/  FMUL.FTZ R35, R68.reuse, R111 ;  /* 0x0000006f44237220 */ /* 0x040fe40000410000 */
[C---:B------:R-:W-:Y:S02]  /*121d0*/  FMUL.FTZ R50, R68.reuse, R126 ;  /* 0x0000007e44327220 */ /* 0x040fe40000410000 */
[----:B------:R-:W-:Y:S03]  /*121e0*/  FMUL.FTZ R51, R68, R127 ;  /* 0x0000007f44337220 */ /* 0x000fe60000410000 */
[----:B------:R-:W-:Y:S01]  /*121f0*/  LDSM.16.MT88.4 R108, [R192+0x7800] ;  /* 0x00780000c06c783b */ /* 0x000fe20000004200 */
[----:B-1----:R-:W-:Y:S02]  /*12200*/  FADD.FTZ R0, -R2, R75 ;  /* 0x0000004b02007221 */ /* 0x002fe40000010100 */
[----:B------:R-:W-:Y:S02]  /*12210*/  FFMA.FTZ R2, R37, c[0x0][0x23c], -R77 ;  /* 0x00008f0025027a23 */ /* 0x000fe4000001084d */
[----:B------:R-:W-:Y:S03]  /*12220*/  FMUL.FTZ R0, R0, c[0x0][0x23c] ;  /* 0x00008f0000007a20 */ /* 0x000fe60000410000 */
[----:B------:R-:W1:Y:S01]  /*12230*/  LDSM.16.MT88.4 R36, [R192+0x6000] ;  /* 0x00600000c024783b */ /* 0x000e620000004200 */
[----:B------:R2:W-:Y:S01]  /*12240*/  MUFU.EX2 R182, R2 ;  /* 0x0000000200b67308 */ /* 0x0005e20000000800 */
[C---:B---3--:R-:W-:Y:S02]  /*12250*/  FMUL.FTZ R57, R3.reuse, R133 ;  /* 0x0000008503397220 */ /* 0x048fe40000410000 */
[C---:B------:R-:W-:Y:S02]  /*12260*/  FMUL.FTZ R56, R3.reuse, R132 ;  /* 0x0000008403387220 */ /* 0x040fe40000410000 */
[C---:B------:R-:W-:Y:S02]  /*12270*/  FMUL.FTZ R8, R3.reuse, R84 ;  /* 0x0000005403087220 */ /* 0x040fe40000410000 */
[C---:B------:R-:W-:Y:S02]  /*12280*/  FMUL.FTZ R9, R3.reuse, R85 ;  /* 0x0000005503097220 */ /* 0x040fe40000410000 */
[C---:B------:R-:W-:Y:S01]  /*12290*/  FMUL.FTZ R12, R3.reuse, R88 ;  /* 0x00000058030c7220 */ /* 0x040fe20000410000 */
[----:B------:R-:W3:Y:S01]  /*122a0*/  MUFU.EX2 R0, R0 ;  /* 0x0000000000007308 */ /* 0x000ee20000000800 */
[C---:B------:R-:W-:Y:S02]  /*122b0*/  FMUL.FTZ R13, R3.reuse, R89 ;  /* 0x00000059030d7220 */ /* 0x040fe40000410000 */
[C---:B------:R-:W-:Y:S02]  /*122c0*/  FMUL.FTZ R24, R3.reuse, R100 ;  /* 0x0000006403187220 */ /* 0x040fe40000410000 */
[C---:B------:R-:W-:Y:S02]  /*122d0*/  FMUL.FTZ R25, R3.reuse, R101 ;  /* 0x0000006503197220 */ /* 0x040fe40000410000 */
[C---:B------:R-:W-:Y:S02]  /*122e0*/  FMUL.FTZ R28, R3.reuse, R104 ;  /* 0x00000068031c7220 */ /* 0x040fe40000410000 */
[C---:B------:R-:W-:Y:S02]  /*122f0*/  FMUL.FTZ R29, R3.reuse, R105 ;  /* 0x00000069031d7220 */ /* 0x040fe40000410000 */
[C---:B------:R-:W-:Y:S02]  /*12300*/  FMUL.FTZ R60, R3.reuse, R136 ;  /* 0x00000088033c7220 */ /* 0x040fe40000410000 */
[C---:B------:R-:W-:Y:S02]  /*12310*/  FMUL.FTZ R61, R3.reuse, R137 ;  /* 0x00000089033d7220 */ /* 0x040fe40000410000 */
[--C-:B--2---:R-:W-:Y:S02]  /*12320*/  FFMA.FTZ R2, R40, c[0x0][0x23c], -R78.reuse ;  /* 0x00008f0028027a23 */ /* 0x104fe4000001084e */
[----:B------:R-:W-:Y:S02]  /*12330*/  FMUL.FTZ R40, R3, R116 ;  /* 0x0000007403287220 */ /* 0x000fe40000410000 */
[----:B------:R2:W-:Y:S01]  /*12340*/  MUFU.EX2 R177, R2 ;  /* 0x0000000200b17308 */ /* 0x0005e20000000800 */
[C---:B---3--:R-:W-:Y:S02]  /*12350*/  FMUL.FTZ R10, R0.reuse, R86 ;  /* 0x00000056000a7220 */ /* 0x048fe40000410000 */
[C---:B------:R-:W-:Y:S02]  /*12360*/  FMUL.FTZ R11, R0.reuse, R87 ;  /* 0x00000057000b7220 */ /* 0x040fe40000410000 */
[----:B------:R-:W3:Y:S01]  /*12370*/  LDSM.16.MT88.4 R84, [R189+0x6800] ;  /* 0x00680000bd54783b */ /* 0x000ee20000004200 */
[C---:B------:R-:W-:Y:S02]  /*12380*/  FMUL.FTZ R26, R0.reuse, R102 ;  /* 0x00000066001a7220 */ /* 0x040fe40000410000 */
[C---:B------:R-:W-:Y:S02]  /*12390*/  FMUL.FTZ R27, R0.reuse, R103 ;  /* 0x00000067001b7220 */ /* 0x040fe40000410000 */
[C---:B------:R-:W-:Y:S01]  /*123a0*/  HMMA.16816.F32.BF16 R8, R64.reuse, R20, R8 ;  /* 0x000000144008723c */ /* 0x040fe20000041808 */
[C---:B------:R-:W-:Y:S02]  /*123b0*/  FMUL.FTZ R14, R0.reuse, R90 ;  /* 0x0000005a000e7220 */ /* 0x040fe40000410000 */
[C---:B------:R-:W-:Y:S01]  /*123c0*/  FMUL.FTZ R15, R0.reuse, R91 ;  /* 0x0000005b000f7220 */ /* 0x040fe20000410000 */
[----:B------:R-:W-:Y:S01]  /*123d0*/  LDSM.16.MT88.4 R100, [R189+0x7800] ;  /* 0x00780000bd64783b */ /* 0x000fe20000004200 */
[C---:B------:R-:W-:Y:S02]  /*123e0*/  FMUL.FTZ R42, R0.reuse, R118 ;  /* 0x00000076002a7220 */ /* 0x040fe40000410000 */
[C---:B------:R-:W-:Y:S02]  /*123f0*/  FMUL.FTZ R20, R69.reuse, R96 ;  /* 0x0000006045147220 */ /* 0x040fe40000410000 */
[----:B------:R-:W-:Y:S01]  /*12400*/  FMUL.FTZ R21, R69, R97 ;  /* 0x0000006145157220 */ /* 0x000fe20000410000 */
[-C--:B------:R-:W-:Y:S02]  /*12410*/  HMMA.16816.F32.BF16 R12, R64, R22.reuse, R12 ;  /* 0x00000016400c723c */ /* 0x080fe4000004180c */
[----:B--2---:R-:W-:Y:S02]  /*12420*/  FFMA.FTZ R2, R41, c[0x0][0x23c], -R78 ;  /* 0x00008f0029027a23 */ /* 0x004fe4000001084e */
[----:B------:R-:W-:Y:S02]  /*12430*/  FMUL.FTZ R41, R3, R117 ;  /* 0x0000007503297220 */ /* 0x000fe40000410000 */
[----:B------:R2:W-:Y:S01]  /*12440*/  MUFU.EX2 R176, R2 ;  /* 0x0000000200b07308 */ /* 0x0005e20000000800 */
[C---:B------:R-:W-:Y:S01]  /*12450*/  FMUL.FTZ R62, R0.reuse, R138 ;  /* 0x0000008a003e7220 */ /* 0x040fe20000410000 */
[C---:B------:R-:W-:Y:S01]  /*12460*/  HMMA.16816.F32.BF16 R16, R144.reuse, R22, R16 ;  /* 0x000000169010723c */ /* 0x040fe20000041810 */
[----:B------:R-:W-:Y:S06]  /*12470*/  FMUL.FTZ R63, R0, R139 ;  /* 0x0000008b003f7220 */ /* 0x000fec0000410000 */
[C---:B------:R-:W-:Y:S02]  /*12480*/  FMUL.FTZ R22, R68.reuse, R98 ;  /* 0x0000006244167220 */ /* 0x040fe40000410000 */
[----:B------:R-:W-:Y:S02]  /*12490*/  FMUL.FTZ R23, R68, R99 ;  /* 0x0000006344177220 */ /* 0x000fe40000410000 */
[----:B------:R-:W4:Y:S05]  /*124a0*/  LDSM.16.MT88.4 R96, [R190+0x6800] ;  /* 0x00680000be60783b */ /* 0x000f2a0000004200 */
[-C--:B-1----:R-:W-:Y:S01]  /*124b0*/  HMMA.16816.F32.BF16 R20, R144, R36.reuse, R20 ;  /* 0x000000249014723c */ /* 0x082fe20000041814 */
[--C-:B--2---:R-:W-:Y:S07]  /*124c0*/  FFMA.FTZ R2, R30, c[0x0][0x23c], -R79.reuse ;  /* 0x00008f001e027a23 */ /* 0x104fee000001084f */
[C---:B------:R-:W-:Y:S01]  /*124d0*/  HMMA.16816.F32.BF16 R24, R64.reuse, R36, R24 ;  /* 0x000000244018723c */ /* 0x040fe20000041818 */
[C---:B------:R-:W-:Y:S01]  /*124e0*/  FMUL.FTZ R30, R0.reuse, R106 ;  /* 0x0000006a001e7220 */ /* 0x040fe20000410000 */
[----:B------:R1:W-:Y:S05]  /*124f0*/  MUFU.EX2 R175, R2 ;  /* 0x0000000200af7308 */ /* 0x0003ea0000000800 */
[C---:B------:R-:W-:Y:S02]  /*12500*/  FMUL.FTZ R36, R69.reuse, R112 ;  /* 0x0000007045247220 */ /* 0x040fe40000410000 */
[----:B------:R-:W-:Y:S03]  /*12510*/  FMUL.FTZ R37, R69, R113 ;  /* 0x0000007145257220 */ /* 0x000fe60000410000 */
[--C-:B-1----:R-:W-:Y:S02]  /*12520*/  FFMA.FTZ R2, R31, c[0x0][0x23c], -R79.reuse ;  /* 0x00008f001f027a23 */ /* 0x102fe4000001084f */
[----:B------:R-:W-:Y:S02]  /*12530*/  FMUL.FTZ R31, R0, R107 ;  /* 0x0000006b001f7220 */ /* 0x000fe40000410000 */
[----:B------:R1:W2:Y:S05]  /*12540*/  MUFU.EX2 R174, R2 ;  /* 0x0000000200ae7308 */ /* 0x0002aa0000000800 */
[-C--:B------:R-:W-:Y:S08]  /*12550*/  HMMA.16816.F32.BF16 R28, R64, R38.reuse, R28 ;  /* 0x00000026401c723c */ /* 0x080ff0000004181c */
[C---:B------:R-:W-:Y:S07]  /*12560*/  HMMA.16816.F32.BF16 R32, R144.reuse, R38, R32 ;  /* 0x000000269020723c */ /* 0x040fee0000041820 */
[C---:B------:R-:W-:Y:S02]  /*12570*/  FMUL.FTZ R38, R68.reuse, R114 ;  /* 0x0000007244267220 */ /* 0x040fe40000410000 */
[----:B------:R-:W-:Y:S03]  /*12580*/  FMUL.FTZ R39, R68, R115 ;  /* 0x0000007344277220 */ /* 0x000fe60000410000 */
[--C-:B-1----:R-:W-:Y:S01]  /*12590*/  FFMA.FTZ R2, R46, c[0x0][0x23c], -R79.reuse ;  /* 0x00008f002e027a23 */ /* 0x102fe2000001084f */
[----:B--2---:R-:W-:Y:S01]  /*125a0*/  F2FP.BF16.PACK_AB R88, R174, R175 ;  /* 0x000000afae58723e */ /* 0x004fe200000010ff */
[----:B------:R-:W-:Y:S02]  /*125b0*/  FMUL.FTZ R46, R0, R122 ;  /* 0x0000007a002e7220 */ /* 0x000fe40000410000 */
[-C--:B------:R-:W-:Y:S01]  /*125c0*/  HMMA.16816.F32.BF16 R36, R144, R52.reuse, R36 ;  /* 0x000000349024723c */ /* 0x080fe20000041824 */
[----:B------:R1:W-:Y:S02]  /*125d0*/  MUFU.EX2 R173, R2 ;  /* 0x0000000200ad7308 */ /* 0x0003e40000000800 */
[----:B-1----:R-:W-:Y:S02]  /*125e0*/  FFMA.FTZ R2, R45, c[0x0][0x23c], -R79 ;  /* 0x00008f002d027a23 */ /* 0x002fe4000001084f */
[C---:B------:R-:W-:Y:S06]  /*125f0*/  FMUL.FTZ R45, R3.reuse, R121 ;  /* 0x00000079032d7220 */ /* 0x040fec0000410000 */
[----:B------:R1:W2:Y:S02]  /*12600*/  MUFU.EX2 R172, R2 ;  /* 0x0000000200ac7308 */ /* 0x0002a40000000800 */
[--C-:B-1----:R-:W-:Y:S01]  /*12610*/  FFMA.FTZ R2, R44, c[0x0][0x23c], -R148.reuse ;  /* 0x00008f002c027a23 */ /* 0x102fe20000010894 */
[----:B--2---:R-:W-:Y:S01]  /*12620*/  F2FP.BF16.PACK_AB R90, R172, R173 ;  /* 0x000000adac5a723e */ /* 0x004fe200000010ff */
[----:B------:R-:W-:Y:S06]  /*12630*/  FMUL.FTZ R44, R3, R120 ;  /* 0x00000078032c7220 */ /* 0x000fec0000410000 */
[----:B------:R1:W-:Y:S02]  /*12640*/  MUFU.EX2 R171, R2 ;  /* 0x0000000200ab7308 */ /* 0x0003e40000000800 */
[--C-:B-1----:R-:W-:Y:S02]  /*12650*/  FFMA.FTZ R2, R43, c[0x0][0x23c], -R148.reuse ;  /* 0x00008f002b027a23 */ /* 0x102fe40000010894 */
[----:B------:R-:W-:Y:S06]  /*12660*/  FMUL.FTZ R43, R0, R119 ;  /* 0x00000077002b7220 */ /* 0x000fec0000410000 */
[----:B------:R1:W2:Y:S01]  /*12670*/  MUFU.EX2 R170, R2 ;  /* 0x0000000200aa7308 */ /* 0x0002a20000000800 */
[C---:B------:R-:W-:Y:S07]  /*12680*/  HMMA.16816.F32.BF16 R40, R64.reuse, R52, R40 ;  /* 0x000000344028723c */ /* 0x040fee0000041828 */
[C---:B------:R-:W-:Y:S02]  /*12690*/  FMUL.FTZ R52, R69.reuse, R128 ;  /* 0x0000008045347220 */ /* 0x040fe40000410000 */
[----:B------:R-:W-:Y:S03]  /*126a0*/  FMUL.FTZ R53, R69, R129 ;  /* 0x0000008145357220 */ /* 0x000fe60000410000 */
[--C-:B-1----:R-:W-:Y:S01]  /*126b0*/  FFMA.FTZ R2, R47, c[0x0][0x23c], -R148.reuse ;  /* 0x00008f002f027a23 */ /* 0x102fe20000010894 */
[----:B--2---:R-:W-:Y:S01]  /*126c0*/  F2FP.BF16.PACK_AB R89, R170, R171 ;  /* 0x000000abaa59723e */ /* 0x004fe200000010ff */
[----:B------:R-:W-:Y:S02]  /*126d0*/  FMUL.FTZ R47, R0, R123 ;  /* 0x0000007b002f7220 */ /* 0x000fe40000410000 */
[----:B------:R1:W-:Y:S05]  /*126e0*/  MUFU.EX2 R169, R2 ;  /* 0x0000000200a97308 */ /* 0x0003ea0000000800 */
[-C--:B------:R-:W-:Y:S01]  /*126f0*/  HMMA.16816.F32.BF16 R44, R64, R54.reuse, R44 ;  /* 0x00000036402c723c */ /* 0x080fe2000004182c */
[----:B-1----:R-:W-:Y:S02]  /*12700*/  FFMA.FTZ R2, R48, c[0x0][0x23c], -R148 ;  /* 0x00008f0030027a23 */ /* 0x002fe40000010894 */
[----:B------:R-:W-:Y:S02]  /*12710*/  FMUL.FTZ R48, R69, R124 ;  /* 0x0000007c45307220 */ /* 0x000fe40000410000 */
[----:B------:R1:W2:Y:S01]  /*12720*/  MUFU.EX2 R168, R2 ;  /* 0x0000000200a87308 */ /* 0x0002a20000000800 */
[----:B------:R-:W-:Y:S04]  /*12730*/  LDSM.16.MT88.4 R124, [R190+0x7800] ;  /* 0x00780000be7c783b */ /* 0x000fe80000004200 */
[C---:B------:R-:W-:Y:S07]  /*12740*/  HMMA.16816.F32.BF16 R48, R144.reuse, R54, R48 ;  /* 0x000000369030723c */ /* 0x040fee0000041830 */
[C---:B------:R-:W-:Y:S02]  /*12750*/  FMUL.FTZ R54, R68.reuse, R130 ;  /* 0x0000008244367220 */ /* 0x040fe40000410000 */
[----:B------:R-:W-:Y:S07]  /*12760*/  FMUL.FTZ R55, R68, R131 ;  /* 0x0000008344377220 */ /* 0x000fee0000410000 */
[-C--:B------:R-:W-:Y:S01]  /*12770*/  HMMA.16816.F32.BF16 R52, R144, R80.reuse, R52 ;  /* 0x000000509034723c */ /* 0x080fe20000041834 */
[--C-:B-1----:R-:W-:Y:S01]  /*12780*/  FFMA.FTZ R2, R58, c[0x0][0x23c], -R77.reuse ;  /* 0x00008f003a027a23 */ /* 0x102fe2000001084d */
[----:B--2---:R-:W-:Y:S01]  /*12790*/  F2FP.BF16.PACK_AB R91, R168, R169 ;  /* 0x000000a9a85b723e */ /* 0x004fe200000010ff */
[C---:B------:R-:W-:Y:S02]  /*127a0*/  FMUL.FTZ R58, R0.reuse, R134 ;  /* 0x00000086003a7220 */ /* 0x040fe40000410000 */
[----:B------:R1:W-:Y:S02]  /*127b0*/  MUFU.EX2 R167, R2 ;  /* 0x0000000200a77308 */ /* 0x0003e40000000800 */
[----:B-1----:R-:W-:Y:S02]  /*127c0*/  FFMA.FTZ R2, R59, c[0x0][0x23c], -R77 ;  /* 0x00008f003b027a23 */ /* 0x002fe4000001084d */
[C---:B------:R-:W-:Y:S06]  /*127d0*/  FMUL.FTZ R59, R0.reuse, R135 ;  /* 0x00000087003b7220 */ /* 0x040fec0000410000 */
[----:B------:R1:W2:Y:S01]  /*127e0*/  MUFU.EX2 R166, R2 ;  /* 0x0000000200a67308 */ /* 0x0002a20000000800 */
        /* <DEDUP_REMOVED lines=8> */
[----:B-1----:R-:W-:Y:S02]  /*12870*/  FFMA.FTZ R2, R149, c[0x0][0x23c], -R78 ;  /* 0x00008f0095027a23 */ /* 0x002fe4000001084e */
        /* <DEDUP_REMOVED lines=8> */
[-C--:B---3--:R-:W-:Y:S01]  /*12900*/  HMMA.16816.F32.BF16 R4, R80, R84.reuse, R4 ;  /* 0x000000545004723c */ /* 0x088fe20000041804 */
[--C-:B-1----:R-:W-:Y:S04]  /*12910*/  FFMA.FTZ R2, R150, c[0x0][0x23c], -R78.reuse ;  /* 0x00008f0096027a23 */ /* 0x102fe8000001084e */
[----:B------:R1:W3:Y:S03]  /*12920*/  MUFU.EX2 R135, R2 ;  /* 0x0000000200877308 */ /* 0x0002e60000000800 */
        /* <DEDUP_REMOVED lines=13> */
[-C--:B----4-:R-:W-:Y:S08]  /*12a00*/  HMMA.16816.F32.BF16 R36, R80, R96.reuse, R36 ;  /* 0x000000605024723c */ /* 0x090ff00000041824 */
        /* <DEDUP_REMOVED lines=13> */
[----:B------:R-:W-:Y:S02]  /*12ae0*/  F2FP.BF16.PACK_AB R80, R166, R167 ;  /* 0x000000a7a650723e */ /* 0x000fe400000010ff */
[----:B---3--:R-:W-:Y:S03]  /*12af0*/  F2FP.BF16.PACK_AB R81, R135, R163 ;  /* 0x000000a38751723e */ /* 0x008fe600000010ff */
[----:B-1----:R-:W-:Y:S01]  /*12b00*/  F2FP.BF16.PACK_AB R82, R161, R162 ;  /* 0x000000a2a152723e */ /* 0x002fe200000010ff */
[--C-:B----4-:R-:W-:Y:S01]  /*12b10*/  FFMA.FTZ R2, R157, c[0x0][0x23c], -R79.reuse ;  /* 0x00008f009d027a23 */ /* 0x110fe2000001084f */
[----:B-----5:R-:W-:Y:S01]  /*12b20*/  F2FP.BF16.PACK_AB R83, R159, R160 ;  /* 0x000000a09f53723e */ /* 0x020fe200000010ff */
[----:B------:R-:W-:Y:S06]  /*12b30*/  MUFU.EX2 R157, R74 ;  /* 0x0000004a009d7308 */ /* 0x000fec0000000800 */
[-C--:B------:R-:W-:Y:S04]  /*12b40*/  HMMA.16816.F32.BF16 R4, R80, R92.reuse, R4 ;  /* 0x0000005c5004723c */ /* 0x080fe80000041804 */
[----:B------:R1:W-:Y:S02]  /*12b50*/  MUFU.EX2 R134, R2 ;  /* 0x0000000200867308 */ /* 0x0003e40000000800 */
[--C-:B-1----:R-:W-:Y:S08]  /*12b60*/  FFMA.FTZ R2, R156, c[0x0][0x23c], -R79.reuse ;  /* 0x00008f009c027a23 */ /* 0x102ff0000001084f */
[----:B------:R1:W3:Y:S02]  /*12b70*/  MUFU.EX2 R133, R2 ;  /* 0x0000000200857308 */ /* 0x0002e40000000800 */
[----:B-1----:R-:W-:Y:S01]  /*12b80*/  FFMA.FTZ R2, R155, c[0x0][0x23c], -R79 ;  /* 0x00008f009b027a23 */ /* 0x002fe2000001084f */
[----:B---3--:R-:W-:Y:S07]  /*12b90*/  F2FP.BF16.PACK_AB R84, R133, R134 ;  /* 0x000000868554723e */ /* 0x008fee00000010ff */
        /* <DEDUP_REMOVED lines=11> */
[--C-:B-1----:R-:W-:Y:S01]  /*12c50*/  FFMA.FTZ R2, R219, c[0x0][0x23c], -R77.reuse ;  /* 0x00008f00db027a23 */ /* 0x102fe2000001084d */
[----:B---3--:R-:W-:Y:S07]  /*12c60*/  F2FP.BF16.PACK_AB R87, R155, R156 ;  /* 0x0000009c9b57723e */ /* 0x008fee00000010ff */
        /* <DEDUP_REMOVED lines=39> */
[--C-:B-1----:R-:W-:Y:S02]  /*12ee0*/  FFMA.FTZ R2, R213, c[0x0][0x23c], -R79.reuse ;  /* 0x00008f00d5027a23 */ /* 0x102fe4000001084f */
[----:B------:R-:W-:Y:S02]  /*12ef0*/  IMAD.MOV.U32 R213, RZ, RZ, R212 ;  /* 0x000000ffffd57224 */ /* 0x000fe400078e00d4 */
        /* <DEDUP_REMOVED lines=97> */
.L_x_1923:
[----:B------:R-:W1:Y:S01]  /*13510*/  SHFL.BFLY PT, R0, R240, 0x2, 0x1f ;  /* 0x0c401f00f0007f89 */ /* 0x000e6200000e0000 */
[----:B------:R-:W-:Y:S01]  /*13520*/  ISETP.NE.AND P0, PT, R252, -0x1, PT ;  /* 0xfffffffffc00780c */ /* 0x000fe20003f05270 */
[----:B------:R-:W2:Y:S01]  /*13530*/  LDC.U8 R44, c[0x0][0x329] ;  /* 0x0000ca40ff2c7b82 */ /* 0x000ea20000000000 */
[----:B------:R-:W-:Y:S01]  /*13540*/  BSSY B0, `(.L_x_1927) ;  /* 0x0000127000007945 */ /* 0x000fe20003800000 */
[----:B------:R-:W3:Y:S04]  /*13550*/  SHFL.BFLY PT, R2, R241, 0x2, 0x1f ;  /* 0x0c401f00f1027f89 */ /* 0x000ee800000e0000 */
[----:B------:R-:W4:Y:S04]  /*13560*/  SHFL.BFLY PT, R5, R243, 0x2, 0x1f ;  /* 0x0c401f00f3057f89 */ /* 0x000f2800000e0000 */
[----:B------:R-:W5:Y:S04]  /*13570*/  SHFL.BFLY PT, R4, R242, 0x2, 0x1f ;  /* 0x0c401f00f2047f89 */ /* 0x000f6800000e0000 */
[----:B------:R-:W2:Y:S04]  /*13580*/  S2R R62, SR_CTAID.Y ;  /* 0x00000000003e7919 */ /* 0x000ea80000002600 */
        /* <DEDUP_REMOVED lines=8> */
[----:B--2---:R-:W-:-:S03]  /*13610*/  @!P0 SHF.R.S32.HI R10, RZ, 0x1f, R62 ;  /* 0x0000001fff0a8819 */ /* 0x004fc6000001143e */
[----:B------:R-:W2:Y:S01]  /*13620*/  SHFL.BFLY PT, R6, R4, 0x1, 0x1f ;  /* 0x0c201f0004067f89 */ /* 0x000ea200000e0000 */
[----:B------:R-:W-:Y:S01]  /*13630*/  SHF.R.S32.HI R42, RZ, 0x1f, R61 ;  /* 0x0000001fff2a7819 */ /* 0x000fe2000001143d */
[----:B------:R-:W-:Y:S02]  /*13640*/  @!P0 IMAD R10, R10, c[0x0][0x1e0], RZ ;  /* 0x000078000a0a8a24 */ /* 0x000fe400078e02ff */
[----:B-1----:R-:W-:Y:S01]  /*13650*/  FADD.FTZ R38, R0, R3 ;  /* 0x0000000300267221 */ /* 0x002fe20000010000 */
[----:B------:R-:W-:Y:S01]  /*13660*/  MOV R0, 0x3f800000 ;  /* 0x3f80000000007802 */ /* 0x000fe20000000f00 */
[----:B---3--:R-:W-:-:S03]  /*13670*/  FADD.FTZ R39, R2, R8 ;  /* 0x0000000802277221 */ /* 0x008fc60000010000 */
[----:B------:R-:W-:Y:S01]  /*13680*/  FSETP.NE.FTZ.AND P3, PT, R38, RZ, PT ;  /* 0x000000ff2600720b */ /* 0x000fe20003f75000 */
[----:B------:R-:W-:Y:S01]  /*13690*/  @P0 IMAD.WIDE.U32 R2, R252, c[0x0][0x1e8], RZ ;  /* 0x00007a00fc020a25 */ /* 0x000fe200078e00ff */
[----:B------:R-:W-:-:S03]  /*136a0*/  FSETP.NE.FTZ.AND P6, PT, R39, RZ, PT ;  /* 0x000000ff2700720b */ /* 0x000fc60003fd5000 */
[----:B----4-:R-:W-:Y:S01]  /*136b0*/  FADD.FTZ R40, R5, R7 ;  /* 0x0000000705287221 */ /* 0x010fe20000010000 */
        /* <DEDUP_REMOVED lines=8> */
[----:B--2---:R-:W-:Y:S02]  /*13740*/  FADD.FTZ R41, R4, R6 ;  /* 0x0000000604297221 */ /* 0x004fe40000010000 */
        /* <DEDUP_REMOVED lines=28> */
[C---:B--2---:R-:W-:Y:S01]  /*13910*/  FMUL.FTZ R82, R3.reuse, R82 ;  /* 0x0000005203527220 */ /* 0x044fe20000410000 */
        /* <DEDUP_REMOVED lines=24> */
[-C--:B------:R-:W-:Y:S01]  /*13aa0*/  LEA.HI R3, R42, R61.reuse, RZ, 0x2 ;  /* 0x0000003d2a037211 */ /* 0x080fe200078f10ff */
[----:B---3--:R-:W-:Y:S01]  /*13ab0*/  FMUL.FTZ R84, R2, R84 ;  /* 0x0000005402547220 */ /* 0x008fe20000410000 */
[----:B------:R-:W-:Y:S01]  /*13ac0*/  LEA.HI R42, R42, R61, RZ, 0x5 ;  /* 0x0000003d2a2a7211 */ /* 0x000fe200078f28ff */
[C---:B------:R-:W-:Y:S01]  /*13ad0*/  FMUL.FTZ R14, R2.reuse, R85 ;  /* 0x00000055020e7220 */ /* 0x040fe20000410000 */
[----:B------:R-:W-:Y:S01]  /*13ae0*/  SHF.R.S32.HI R6, RZ, 0x2, R3 ;  /* 0x00000002ff067819 */ /* 0x000fe20000011403 */
[C---:B------:R-:W-:Y:S01]  /*13af0*/  FMUL.FTZ R88, R2.reuse, R88 ;  /* 0x0000005802587220 */ /* 0x040fe20000410000 */
[----:B------:R-:W-:Y:S01]  /*13b00*/  SHF.R.S32.HI R37, RZ, 0x5, R42 ;  /* 0x00000005ff257819 */ /* 0x000fe2000001142a */
        /* <DEDUP_REMOVED lines=57> */
[----:B------:R-:W-:Y:S02]  /*13ea0*/  MOV R6, 0xfffffff0 ;  /* 0xfffffff000067802 */ /* 0x000fe40000000f00 */
[----:B------:R-:W-:Y:S02]  /*13eb0*/  LEA R2, R2, R3, 0x1 ;  /* 0x0000000302027211 */ /* 0x000fe400078e08ff */
[----:B------:R-:W-:-:S02]  /*13ec0*/  R2P PR, R0, 0x6 ;  /* 0x0000000600007804 */ /* 0x000fc40000000000 */
[----:B------:R-:W-:Y:S02]  /*13ed0*/  SHF.L.U32 R2, R2, 0x1, RZ ;  /* 0x0000000102027819 */ /* 0x000fe400000006ff */
[----:B------:R-:W-:Y:S02]  /*13ee0*/  SEL R6, R6, 0x10, !P0 ;  /* 0x0000001006067807 */ /* 0x000fe40004000000 */
[C---:B------:R-:W-:Y:S01]  /*13ef0*/  IADD3 R0, R2.reuse, 0x40, RZ ;  /* 0x0000004002007810 */ /* 0x040fe20007ffe0ff */
[----:B------:R1:W-:Y:S01]  /*13f00*/  STS [R2], R7 ;  /* 0x0000000702007388 */ /* 0x0003e20000000800 */
[----:B------:R-:W-:Y:S01]  /*13f10*/  F2FP.BF16.PACK_AB R12, R135, R12 ;  /* 0x0000000c870c723e */ /* 0x000fe200000010ff */
[C---:B------:R-:W-:Y:S01]  /*13f20*/  IMAD.IADD R3, R2.reuse, 0x1, R6 ;  /* 0x0000000102037824 */ /* 0x040fe200078e0206 */
[----:B------:R-:W-:Y:S01]  /*13f30*/  F2FP.BF16.PACK_AB R8, R139, R8 ;  /* 0x000000088b08723e */ /* 0x000fe200000010ff */
[----:B------:R2:W-:Y:S02]  /*13f40*/  STS [R2+0x400], R5 ;  /* 0x0004000502007388 */ /* 0x0005e40000000800 */
[----:B------:R-:W-:-:S02]  /*13f50*/  @P2 IADD3 R0, R2, -0x40, RZ ;  /* 0xffffffc002002810 */ /* 0x000fc40007ffe0ff */
[----:B------:R3:W-:Y:S04]  /*13f60*/  STS [R3], R4 ;  /* 0x0000000403007388 */ /* 0x0007e80000000800 */
[----:B------:R4:W-:Y:S04]  /*13f70*/  STS [R3+0x400], R13 ;  /* 0x0004000d03007388 */ /* 0x0009e80000000800 */
[----:B------:R5:W-:Y:S04]  /*13f80*/  STS [R2+0x2000], R14 ;  /* 0x0020000e02007388 */ /* 0x000be80000000800 */
[----:B------:R5:W-:Y:S04]  /*13f90*/  STS [R2+0x2400], R15 ;  /* 0x0024000f02007388 */ /* 0x000be80000000800 */
[----:B------:R-:W-:Y:S01]  /*13fa0*/  STS [R3+0x2000], R22 ;  /* 0x0020001603007388 */ /* 0x000fe20000000800 */
[----:B-1----:R-:W-:-:S03]  /*13fb0*/  MOV R7, 0x20 ;  /* 0x0000002000077802 */ /* 0x002fc60000000f00 */
[----:B------:R1:W-:Y:S01]  /*13fc0*/  STS [R3+0x2400], R21 ;  /* 0x0024001503007388 */ /* 0x0003e20000000800 */
[----:B------:R-:W-:Y:S02]  /*13fd0*/  SEL R7, R7, 0xffffffe0, !P1 ;  /* 0xffffffe007077807 */ /* 0x000fe40004800000 */
[----:B------:R-:W-:Y:S02]  /*13fe0*/  ISETP.NE.AND P1, PT, R44, RZ, PT ;  /* 0x000000ff2c00720c */ /* 0x000fe40003f25270 */
[-C--:B--2---:R-:W-:Y:S02]  /*13ff0*/  IADD3 R5, R2, R7.reuse, RZ ;  /* 0x0000000702057210 */ /* 0x084fe40007ffe0ff */
[----:B---3--:R-:W-:Y:S01]  /*14000*/  IADD3 R4, R3, R7, RZ ;  /* 0x0000000703047210 */ /* 0x008fe20007ffe0ff */
[----:B----4-:R-:W2:Y:S02]  /*14010*/  LDC.U8 R13, c[0x0][0x328] ;  /* 0x0000ca00ff0d7b82 */ /* 0x010ea40000000000 */
[----:B------:R-:W-:Y:S01]  /*14020*/  STS [R5], R20 ;  /* 0x0000001405007388 */ /* 0x000fe20000000800 */
[----:B-----5:R-:W-:-:S03]  /*14030*/  MOV R14, 0x7f800000 ;  /* 0x7f800000000e7802 */ /* 0x020fc60000000f00 */
[----:B------:R-:W-:Y:S01]  /*14040*/  STS [R5+0x400], R19 ;  /* 0x0004001305007388 */ /* 0x000fe20000000800 */
[----:B------:R-:W-:-:S03]  /*14050*/  IADD3 R2, R7, 0x400, R0 ;  /* 0x0000040007027810 */ /* 0x000fc60007ffe000 */
[----:B------:R-:W-:Y:S01]  /*14060*/  STS [R4], R17 ;  /* 0x0000001104007388 */ /* 0x000fe20000000800 */
[----:B------:R-:W-:-:S03]  /*14070*/  MOV R15, 0x7f800000 ;  /* 0x7f800000000f7802 */ /* 0x000fc60000000f00 */
[----:B------:R3:W-:Y:S01]  /*14080*/  STS [R4+0x400], R16 ;  /* 0x0004001004007388 */ /* 0x0007e20000000800 */
[----:B-1----:R-:W-:-:S03]  /*14090*/  IADD3 R3, R7, R0, RZ ;  /* 0x0000000007037210 */ /* 0x002fc60007ffe0ff */
[----:B------:R-:W-:Y:S04]  /*140a0*/  STS [R5+0x2000], R18 ;  /* 0x0020001205007388 */ /* 0x000fe80000000800 */
[----:B------:R1:W-:Y:S01]  /*140b0*/  STS [R5+0x2400], R24 ;  /* 0x0024001805007388 */ /* 0x0003e20000000800 */
[----:B--2---:R-:W-:-:S03]  /*140c0*/  ISETP.NE.AND P2, PT, R13, RZ, PT ;  /* 0x000000ff0d00720c */ /* 0x004fc60003f45270 */
[----:B------:R-:W-:Y:S01]  /*140d0*/  STS [R4+0x2000], R23 ;  /* 0x0020001704007388 */ /* 0x000fe20000000800 */
[----:B------:R-:W-:Y:S02]  /*140e0*/  MOV R13, 0x7f800000 ;  /* 0x7f800000000d7802 */ /* 0x000fe40000000f00 */
[----:B------:R-:W-:Y:S01]  /*140f0*/  ISETP.NE.OR P0, PT, R44, RZ, !P2 ;  /* 0x000000ff2c00720c */ /* 0x000fe20005705670 */
[----:B------:R2:W-:Y:S04]  /*14100*/  STS [R4+0x2400], R32 ;  /* 0x0024002004007388 */ /* 0x0005e80000000800 */
[----:B------:R-:W-:Y:S04]  /*14110*/  STS [R0], R31 ;  /* 0x0000001f00007388 */ /* 0x000fe80000000800 */
[----:B------:R-:W-:Y:S01]  /*14120*/  STS [R0+0x400], R30 ;  /* 0x0004001e00007388 */ /* 0x000fe20000000800 */
[----:B---3--:R-:W-:-:S03]  /*14130*/  MOV R16, 0x7f800000 ;  /* 0x7f80000000107802 */ /* 0x008fc60000000f00 */
[----:B------:R-:W3:Y:S01]  /*14140*/  S2R R17, SR_CTAID.Z ;  /* 0x0000000000117919 */ /* 0x000ee20000002700 */
[C---:B-1----:R-:W-:Y:S01]  /*14150*/  IADD3 R5, R6.reuse, R2, RZ ;  /* 0x0000000206057210 */ /* 0x042fe20007ffe0ff */
[----:B------:R-:W-:Y:S02]  /*14160*/  IMAD.IADD R2, R6, 0x1, R0 ;  /* 0x0000000106027824 */ /* 0x000fe400078e0200 */
        /* <DEDUP_REMOVED lines=23> */
[----:B-1----:R-:W-:Y:S01]  /*142e0*/  @P5 MUFU.LG2 R10, R40 ;  /* 0x00000028000a5308 */ /* 0x002fe20000000c00 */
[----:B--2---:R-:W-:-:S07]  /*142f0*/  CS2R R2, SRZ ;  /* 0x0000000000027805 */ /* 0x004fce000001ff00 */
[----:B------:R-:W1:Y:S01]  /*14300*/  @P6 MUFU.LG2 R11, R39 ;  /* 0x00000027000b6308 */ /* 0x000e620000000c00 */
[----:B----4-:R-:W-:Y:S01]  /*14310*/  @!P1 MOV R0, c[0x0][0x214] ;  /* 0x0000850000009a02 */ /* 0x010fe20000000f00 */
[----:B-----5:R-:W2:Y:S03]  /*14320*/  S2R R8, SR_CTAID.X ;  /* 0x0000000000087919 */ /* 0x020ea60000002500 */
[----:B------:R-:W-:Y:S01]  /*14330*/  @!P1 SEL R4, R0, c[0x0][0x234], !P2 ;  /* 0x00008d0000049a07 */ /* 0x000fe20005000000 */
[----:B------:R-:W-:Y:S01]  /*14340*/  @P1 IMAD.MOV.U32 R0, RZ, RZ, 0x1 ;  /* 0x00000001ff001424 */ /* 0x000fe200078e00ff */
[----:B------:R-:W-:Y:S01]  /*14350*/  ISETP.NE.OR P2, PT, R252, -0x1, P0 ;  /* 0xfffffffffc00780c */ /* 0x000fe20000745670 */
[----:B------:R4:W4:Y:S01]  /*14360*/  LDS.128 R20, [R211] ;  /* 0x00000000d3147984 */ /* 0x0009220000000c00 */
[----:B------:R-:W-:Y:S01]  /*14370*/  @P1 MOV R5, c[0x0][0x210] ;  /* 0x0000840000051a02 */ /* 0x000fe20000000f00 */
[----:B------:R-:W-:Y:S01]  /*14380*/  @!P1 IMAD R0, R4, c[0x0][0x1c0], RZ ;  /* 0x0000700004009a24 */ /* 0x000fe200078e02ff */
[----:B------:R-:W5:Y:S01]  /*14390*/  @P4 MUFU.LG2 R9, R41 ;  /* 0x0000002900094308 */ /* 0x000f620000000c00 */
[----:B------:R4:W4:Y:S01]  /*143a0*/  LDS.128 R24, [R211+0x800] ;  /* 0x00080000d3187984 */ /* 0x0009220000000c00 */
[----:B------:R-:W-:Y:S01]  /*143b0*/  @!P1 MOV R5, 0x1 ;  /* 0x0000000100059802 */ /* 0x000fe20000000f00 */
[----:B------:R-:W-:-:S02]  /*143c0*/  IMAD R0, R62, R0, RZ ;  /* 0x000000003e007224 */ /* 0x000fc400078e02ff */
[----:B------:R4:W4:Y:S03]  /*143d0*/  LDS.128 R28, [R211+0x1000] ;  /* 0x00100000d31c7984 */ /* 0x0009260000000c00 */
[----:B------:R-:W-:Y:S01]  /*143e0*/  SEL R0, R0, RZ, P0 ;  /* 0x000000ff00007207 */ /* 0x000fe20000000000 */
[----:B------:R4:W4:Y:S01]  /*143f0*/  LDS.128 R32, [R211+0x1800] ;  /* 0x00180000d3207984 */ /* 0x0009220000000c00 */
[----:B------:R-:W-:Y:S01]  /*14400*/  @!P2 IMAD R252, R62, c[0x0][0x214], RZ ;  /* 0x000085003efcaa24 */ /* 0x000fe200078e02ff */
[----:B------:R-:W-:Y:S01]  /*14410*/  LOP3.LUT P2, RZ, R7, 0x3, RZ, 0xc0, !PT ;  /* 0x0000000307ff7812 */ /* 0x000fe2000784c0ff */
[----:B-1----:R-:W-:Y:S01]  /*14420*/  @P6 FMUL.FTZ R7, R11, 0.69314718246459960938 ;  /* 0x3f3172180b076820 */ /* 0x002fe20000410000 */
[----:B------:R1:W1:Y:S01]  /*14430*/  LDS.128 R44, [R211+0x2000] ;  /* 0x00200000d32c7984 */ /* 0x0002620000000c00 */
[--C-:B------:R-:W-:Y:S01]  /*14440*/  @!P0 IMAD.MOV.U32 R2, RZ, RZ, R252.reuse ;  /* 0x000000ffff028224 */ /* 0x100fe200078e00fc */
[----:B------:R-:W-:Y:S01]  /*14450*/  @!P0 SHF.R.S32.HI R3, RZ, 0x1f, R252 ;  /* 0x0000001fff038819 */ /* 0x000fe200000114fc */
[----:B---3--:R-:W-:Y:S01]  /*14460*/  IMAD R0, R17, R4, R0 ;  /* 0x0000000411007224 */ /* 0x008fe200078e0200 */
[----:B------:R3:W1:Y:S01]  /*14470*/  LDS.128 R48, [R211+0x2800] ;  /* 0x00280000d3307984 */ /* 0x0006620000000c00 */
[----:B--2---:R-:W-:-:S02]  /*14480*/  IMAD R6, R8, R5, RZ ;  /* 0x0000000508067224 */ /* 0x004fc400078e02ff */
[----:B-----5:R-:W-:Y:S01]  /*14490*/  @P4 FMUL.FTZ R4, R9, 0.69314718246459960938 ;  /* 0x3f31721809044820 */ /* 0x020fe20000410000 */
[----:B------:R3:W2:Y:S01]  /*144a0*/  LDS.128 R52, [R211+0x3000] ;  /* 0x00300000d3347984 */ /* 0x0006a20000000c00 */
[----:B------:R-:W-:Y:S01]  /*144b0*/  @P6 FFMA.FTZ R15, R72, c[0x0][0x238], R7 ;  /* 0x00008e00480f6a23 */ /* 0x000fe20000010007 */
[----:B------:R-:W-:Y:S01]  /*144c0*/  SHF.L.U32 R8, R6, 0x7, RZ ;  /* 0x0000000706087819 */ /* 0x000fe200000006ff */
[----:B------:R-:W-:Y:S01]  /*144d0*/  @P5 FMUL.FTZ R6, R10, 0.69314718246459960938 ;  /* 0x3f3172180a065820 */ /* 0x000fe20000410000 */
[----:B------:R3:W1:Y:S01]  /*144e0*/  LDS.128 R56, [R211+0x3800] ;  /* 0x00380000d3387984 */ /* 0x0006620000000c00 */
[----:B------:R-:W-:Y:S01]  /*144f0*/  @P4 FFMA.FTZ R14, R70, c[0x0][0x238], R4 ;  /* 0x00008e00460e4a23 */ /* 0x000fe20000010004 */
        /* <DEDUP_REMOVED lines=43> */
.L_x_1928:
[----:B------:R-:W-:Y:S05]  /*147b0*/  BSYNC B0 ;  /* 0x0000000000007941 */ /* 0x000fea0003800000 */
.L_x_1927:
[----:B---3--:R-:W3:Y:S01]  /*147c0*/  LDL.LU.64 R4, [R1+0x8] ;  /* 0x0000080001047983 */ /* 0x008ee20000300a00 */
[C---:B------:R-:W-:Y:S01]  /*147d0*/  IADD3 R2, P0, R250.reuse, R43, RZ ;  /* 0x0000002bfa027210 */ /* 0x040fe20007f1e0ff */
[----:B------:R-:W-:Y:S01]  /*147e0*/  BSSY B0, `(.L_x_1929) ;  /* 0x0000012000007945 */ /* 0x000fe20003800000 */
[----:B------:R-:W-:-:S02]  /*147f0*/  ISETP.GE.AND P1, PT, R250, c[0x0][0x220], PT ;  /* 0x00008800fa007a0c */ /* 0x000fc40003f26270 */
[----:B------:R-:W-:Y:S01]  /*14800*/  SHF.R.S32.HI R0, RZ, 0x1f, R17 ;  /* 0x0000001fff007819 */ /* 0x000fe20000011411 */
[----:B------:R-:W-:-:S04]  /*14810*/  IMAD.X R3, R251, 0x1, R60, P0 ;  /* 0x00000001fb037824 */ /* 0x000fc800000e063c */
[----:B------:R-:W-:Y:S02]  /*14820*/  IMAD R0, R0, c[0x0][0x1f0], RZ ;  /* 0x00007c0000007a24 */ /* 0x000fe400078e02ff */
[----:B------:R-:W-:-:S04]  /*14830*/  IMAD.WIDE.U32 R8, R17, c[0x0][0x1f0], R2 ;  /* 0x00007c0011087a25 */ /* 0x000fc800078e0002 */
[----:B------:R-:W-:-:S05]  /*14840*/  IMAD R0, R17, c[0x0][0x1f4], R0 ;  /* 0x00007d0011007a24 */ /* 0x000fca00078e0200 */
[----:B------:R-:W-:Y:S02]  /*14850*/  IADD3 R7, R0, R9, RZ ;  /* 0x0000000900077210 */ /* 0x000fe40007ffe0ff */
[----:B---3--:R-:W-:-:S13]  /*14860*/  ISETP.GE.OR P0, PT, R4, R247, P1 ;  /* 0x000000f70400720c */ /* 0x008fda0000f06670 */
        /* <DEDUP_REMOVED lines=9> */
.L_x_1930:
[----:B------:R-:W-:Y:S05]  /*14900*/  BSYNC B0 ;  /* 0x0000000000007941 */ /* 0x000fea0003800000 */
.L_x_1929:
        /* <DEDUP_REMOVED lines=15> */
.L_x_1932:
[----:B------:R-:W-:Y:S05]  /*14a00*/  BSYNC B0 ;  /* 0x0000000000007941 */ /* 0x000fea0003800000 */
.L_x_1931:
        /* <DEDUP_REMOVED lines=15> */
.L_x_1934:
[----:B------:R-:W-:Y:S05]  /*14b00*/  BSYNC B0 ;  /* 0x0000000000007941 */ /* 0x000fea0003800000 */
.L_x_1933:
        /* <DEDUP_REMOVED lines=15> */
.L_x_1936:
[----:B------:R-:W-:Y:S05]  /*14c00*/  BSYNC B0 ;  /* 0x0000000000007941 */ /* 0x000fea0003800000 */
.L_x_1935:
        /* <DEDUP_REMOVED lines=15> */
.L_x_1938:
[----:B------:R-:W-:Y:S05]  /*14d00*/  BSYNC B0 ;  /* 0x0000000000007941 */ /* 0x000fea0003800000 */
.L_x_1937:
[----:B------:R-:W5:Y:S01]  /*14d10*/  LDL.LU R0, [R1+0x40] ;  /* 0x0000400001007983 */ /* 0x000f620000300800 */
[----:B------:R-:W-:Y:S01]  /*14d20*/  BSSY B0, `(.L_x_1939) ;  /* 0x000000e000007945 */ /* 0x000fe20003800000 */
[----:B-----5:R-:W-:-:S13]  /*14d30*/  ISETP.GE.OR P0, PT, R0, R247, P1 ;  /* 0x000000f70000720c */ /* 0x020fda0000f06670 */
        /* <DEDUP_REMOVED lines=12> */
.L_x_1940:
[----:B------:R-:W-:Y:S05]  /*14e00*/  BSYNC B0 ;  /* 0x0000000000007941 */ /* 0x000fea0003800000 */
.L_x_1939:
        /* <DEDUP_REMOVED lines=15> */
.L_x_1942:
[----:B------:R-:W-:Y:S05]  /*14f00*/  BSYNC B0 ;  /* 0x0000000000007941 */ /* 0x000fea0003800000 */
.L_x_1941:
[----:B------:R-:W5:Y:S02]  /*14f10*/  LDL.LU R0, [R1+0x38] ;  /* 0x0000380001007983 */ /* 0x000f640000300800 */
[----:B-----5:R-:W-:-:S13]  /*14f20*/  ISETP.GE.OR P0, PT, R0, R247, P1 ;  /* 0x000000f70000720c */ /* 0x020fda0000f06670 */
[----:B------:R-:W-:Y:S05]  /*14f30*/  @P0 EXIT ;  /* 0x000000000000094d */ /* 0x000fea0003800000 */
[----:B------:R-:W-:Y:S01]  /*14f40*/  IADD3 R6, P0, R248, 0x70, RZ ;  /* 0x00000070f8067810 */ /* 0x000fe20007f1e0ff */
[----:B------:R-:W-:Y:S01]  /*14f50*/  IMAD.MOV.U32 R2, RZ, RZ, R8 ;  /* 0x000000ffff027224 */ /* 0x000fe200078e0008 */
[----:B------:R-:W-:-:S03]  /*14f60*/  MOV R3, R7 ;  /* 0x0000000700037202 */ /* 0x000fc60000000f00 */
[----:B------:R-:W-:Y:S02]  /*14f70*/  IMAD.X R0, RZ, RZ, R249, P0 ;  /* 0x000000ffff007224 */ /* 0x000fe400000e06f9 */
[----:B-1-3--:R-:W-:-:S04]  /*14f80*/  IMAD.WIDE.U32 R4, R6, c[0x0][0x1e8], R2 ;  /* 0x00007a0006047a25 */ /* 0x00afc800078e0002 */
[----:B------:R-:W-:Y:S01]  /*14f90*/  IMAD R0, R0, c[0x0][0x1e8], RZ ;  /* 0x00007a0000007a24 */ /* 0x000fe200078e02ff */
[----:B------:R-:W-:-:S03]  /*14fa0*/  LEA R2, P0, R4, c[0x0][0x1d0], 0x1 ;  /* 0x0000740004027a11 */ /* 0x000fc600078008ff */
[----:B------:R-:W-:-:S05]  /*14fb0*/  IMAD R0, R6, c[0x0][0x1ec], R0 ;  /* 0x00007b0006007a24 */ /* 0x000fca00078e0200 */
[----:B------:R-:W-:-:S04]  /*14fc0*/  IADD3 R0, R0, R5, RZ ;  /* 0x0000000500007210 */ /* 0x000fc80007ffe0ff */
[----:B------:R-:W-:-:S05]  /*14fd0*/  LEA.HI.X R3, R4, c[0x0][0x1d4], R0, 0x1, P0 ;  /* 0x0000750004037a11 */ /* 0x000fca00000f0c00 */
[----:B------:R-:W-:Y:S01]  /*14fe0*/  STG.E.128 [R2.64], R56 ;  /* 0x0000003802007986 */ /* 0x000fe2000c101d06 */
[----:B------:R-:W-:Y:S05]  /*14ff0*/  EXIT ;  /* 0x000000000000794d */ /* 0x000fea0003800000 */
.L_x_1943:
        /* <DEDUP_REMOVED lines=16> */
.L_x_2141:


//--------------------- .text._ZN5flash16flash_fwd_kernelI23Flash_fwd_kernel_traitsILi64ELi128ELi64ELi4ELb0ELb0EN7cutlass10bfloat16_tE19Flash_kernel_traitsILi64ELi128ELi64ELi4ES3_EELb1ELb0ELb1ELb1ELb0ELb0ELb0ELb1EEEvNS_16Flash_fwd_paramsE --------------------------
	.section	.text._ZN5flash16flash_fwd_kernelI23Flash_fwd_kernel_traitsILi64ELi128ELi64ELi4ELb0ELb0EN7cutlass10bfloat16_tE19Flash_kernel_traitsILi64ELi128ELi64ELi4ES3_EELb1ELb0ELb1ELb1ELb0ELb0ELb0ELb1EEEvNS_16Flash_fwd_paramsE,"ax",@progbits
	.sectioninfo	@"SHI_REGISTERS=255"
	.align	128
        .global         _ZN5flash16flash_fwd_kernelI23Flash_fwd_kernel_traitsILi64ELi128ELi64ELi4ELb0ELb0EN7cutlass10bfloat16_tE19Flash_kernel_traitsILi64ELi128ELi64ELi4ES3_EELb1ELb0ELb1ELb1ELb0ELb0ELb0ELb1EEEvNS_16Flash_fwd_paramsE
        .type           _ZN5flash16flash_fwd_kernelI23Flash_fwd_kernel_traitsILi64ELi128ELi64ELi4ELb0ELb0EN7cutlass10bfloat16_tE19Flash_kernel_traitsILi64ELi128ELi64ELi4ES3_EELb1ELb0ELb1ELb1ELb0ELb0ELb0ELb1EEEvNS_16Flash_fwd_paramsE,@function
        .size           _ZN5flash16flash_fwd_kernelI23Flash_fwd_kernel_traitsILi64ELi128ELi64ELi4ELb0ELb0EN7cutlass10bfloat16_tE19Flash_kernel_traitsILi64ELi128ELi64ELi4ES3_EELb1ELb0ELb1ELb1ELb0ELb0ELb0ELb1EEEvNS_16Flash_fwd_paramsE,(.L_x_2142 - _ZN5flash16flash_fwd_kernelI23Flash_fwd_kernel_traitsILi64ELi128ELi64ELi4ELb0ELb0EN7cutlass10bfloat16_tE19Flash_kernel_traitsILi64ELi128ELi64ELi4ES3_EELb1ELb0ELb1ELb1ELb0ELb0ELb0ELb1EEEvNS_16Flash_fwd_paramsE)
        .other          _ZN5flash16flash_fwd_kernelI23Flash_fwd_kernel_traitsILi64ELi128ELi64ELi4ELb0ELb0EN7cutlass10bfloat16_tE19Flash_kernel_traitsILi64ELi128ELi64ELi4ES3_EELb1ELb0ELb1ELb1ELb0ELb0ELb0ELb1EEEvNS_16Flash_fwd_paramsE,@"STO_CUDA_ENTRY STV_DEFAULT"
_ZN5flash16flash_fwd_kernelI23Flash_fwd_kernel_traitsILi64ELi128ELi64ELi4ELb0ELb0EN7cutlass10bfloat16_tE19Flash_kernel_traitsILi64ELi128ELi64ELi4ES3_EELb1ELb0ELb1ELb1ELb0ELb0ELb0ELb1EEEvNS_16Flash_fwd_paramsE:
.text._ZN5flash16flash_fwd_kernelI23Flash_fwd_kernel_traitsILi64ELi128ELi64ELi4ELb0ELb0EN7cutlass10bfloat16_tE19Flash_kernel_traitsILi64ELi128ELi64ELi4ES3_EELb1ELb0ELb1ELb1ELb0ELb0ELb0ELb1EEEvNS_16Flash_fwd_paramsE:
        /* <DEDUP_REMOVED lines=24> */
[----:B------:R-:W-:Y:S01]  /*0180*/  UISETP.NE.U32.AND UP0, UPT, URZ, UR4, UPT ;  /* 0x000000043f00728c */ /* 0x000fe2000bf05070 */
[----:B------:R-:W-:Y:S01]  /*0190*/  PLOP3.LUT P2, PT, PT, PT, UP2, 0x80, 0x0 ;  /* 0x000000000000781c */ /* 0x000fe20003f4f028 */
[----:B------:R-:W-:Y:S02]  /*01a0*/  ULDC.U8 UR9, c[0x0][0x312] ;  /* 0x0000c48000097ab9 */ /* 0x000fe40000000000 */
[----:B------:R-:W-:Y:S02]  /*01b0*/  UISETP.NE.AND.EX UP0, UPT, URZ, UR5, UPT, UP0 ;  /* 0x000000053f00728c */ /* 0x000fe4000bf05300 */
[----:B------:R-:W-:Y:S02]  /*01c0*/  UISETP.NE.AND UP3, UPT, UR9, URZ, UPT ;  /* 0x0000003f0900728c */ /* 0x000fe4000bf65270 */
[----:B------:R-:W-:Y:S02]  /*01d0*/  ULDC.64 UR4, c[0x0][0x250] ;  /* 0x0000940000047ab9 */ /* 0x000fe40000000a00 */
[----:B-----5:R-:W-:-:S02]  /*01e0*/  UIMAD.WIDE UR10, UR15, UR22, UR10 ;  /* 0x000000160f0a72a5 */ /* 0x020fc4000f8e020a */
[----:B-1----:R-:W-:-:S06]  /*01f0*/  ULOP3.LUT UR6, UR8, UR19, UR15, 0xfe, !UPT ;  /* 0x0000001308067292 */ /* 0x002fcc000f8efe0f */
[----:B--2---:R-:W-:Y:S01]  /*0200*/  LOP3.LUT P0, RZ, R23, UR6, RZ, 0xfc, !PT ;  /* 0x0000000617ff7c12 */ /* 0x004fe2000f80fcff */
[----:B------:R-:W-:Y:S02]  /*0210*/  @UP0 UIMAD.WIDE UR4, UR15, UR22, UR4 ;  /* 0x000000160f0402a5 */ /* 0x000fe4000f8e0204 */
[----:B------:R-:W-:Y:S02]  /*0220*/  ULDC.64 UR6, c[0x0][0x248] ;  /* 0x0000920000067ab9 */ /* 0x000fe40000000a00 */
[----:B------:R-:W-:-:S04]  /*0230*/  UISETP.EQ.U32.AND UP1, UPT, URZ, UR6, UPT ;  /* 0x000000063f00728c */ /* 0x000fc8000bf22070 */
[----:B------:R-:W-:-:S03]  /*0240*/  UISETP.EQ.OR.EX UP1, UPT, URZ, UR7, !UP3, UP1 ;  /* 0x000000073f00728c */ /* 0x000fc6000df22710 */
[----:B------:R-:W-:Y:S01]  /*0250*/  ULDC.64 UR6, c[0x0][0x248] ;  /* 0x0000920000067ab9 */ /* 0x000fe20000000a00 */
        /* <DEDUP_REMOVED lines=12> */
[----:B------:R-:W-:Y:S01]  /*0320*/  PLOP3.LUT P1, PT, PT, PT, UP1, 0x80, 0x0 ;  /* 0x000000000000781c */ /* 0x000fe20003f2f018 */
[----:B-1----:R-:W-:-:S02]  /*0330*/  @!P0 IMAD.MOV.U32 R4, RZ, RZ, R7 ;  /* 0x000000ffff048224 */ /* 0x002fc400078e0007 */
[----:B------:R-:W-:-:S05]  /*0340*/  @!P0 IMAD.MOV.U32 R5, RZ, RZ, R8 ;  /* 0x000000ffff058224 */ /* 0x000fca00078e0008 */
[----:B------:R1:W-:Y:S01]  /*0350*/  @!P0 STG.E.64 [R10.64+0x8], R4 ;  /* 0x000008040a008986 */ /* 0x0003e2000c101b22 */
[----:B------:R-:W-:-:S03]  /*0360*/  PLOP3.LUT P0, PT, PT, PT, UP0, 0x80, 0x0 ;  /* 0x000000000000781c */ /* 0x000fc60003f0f008 */
[----:B------:R2:W3:Y:S04]  /*0370*/  @P2 LDG.E R9, [R2.64] ;  /* 0x0000002202092981 */ /* 0x0004e8000c1e1900 */
[----:B------:R2:W4:Y:S01]  /*0380*/  @P2 LDG.E R6, [R2.64+0x4] ;  /* 0x0000042202062981 */ /* 0x000522000c1e1900 */
[----:B-1----:R-:W-:Y:S01]  /*0390*/  MOV R4, UR4 ;  /* 0x0000000400047c02 */ /* 0x002fe20008000f00 */
[----:B------:R-:W-:Y:S02]  /*03a0*/  IMAD.U32 R5, RZ, RZ, UR5 ;  /* 0x00000005ff057e24 */ /* 0x000fe4000f8e00ff */
[----:B--2---:R-:W-:Y:S01]  /*03b0*/  IMAD.U32 R2, RZ, RZ, UR6 ;  /* 0x00000006ff027e24 */ /* 0x004fe2000f8e00ff */
[----:B------:R-:W-:Y:S02]  /*03c0*/  MOV R3, UR7 ;  /* 0x0000000700037c02 */ /* 0x000fe40008000f00 */
[----:B------:R1:W2:Y:S04]  /*03d0*/  @P0 LDG.E R4, [R4.64] ;  /* 0x0000002204040981 */ /* 0x0002a8000c1e1900 */
[----:B------:R-:W5:Y:S01]  /*03e0*/  @!P1 LDG.E R0, [R2.64] ;  /* 0x0000002202009981 */ /* 0x000f62000c1e1900 */
[----:B------:R-:W-:Y:S01]  /*03f0*/  UMOV UR18, 0xffffffff ;  /* 0xffffffff00127882 */ /* 0x000fe20000000000 */
[----:B------:R-:W2:Y:S01]  /*0400*/  LDC.U8 R241, c[0x0][0x2d8] ;  /* 0x0000b600fff17b82 */ /* 0x000ea20000000000 */
[----:B------:R-:W-:-:S02]  /*0410*/  UMOV UR14, URZ ;  /* 0x0000003f000e7c82 */ /* 0x000fc40008000000 */
[----:B------:R-:W-:Y:S01]  /*0420*/  UMOV UR17, 0xffffffff ;  /* 0xffffffff00117882 */ /* 0x000fe20000000000 */
[----:B-1----:R-:W-:-:S04]  /*0430*/  SHF.R.S32.HI R5, RZ, 0x1f, R23 ;  /* 0x0000001fff057819 */ /* 0x002fc80000011417 */
        /* <DEDUP_REMOVED lines=8> */
[----:B--2---:R-:W-:-:S04]  /*04c0*/  LEA.HI R4, R5, R23, RZ, 0x5 ;  /* 0x0000001705047211 */ /* 0x004fc800078f28ff */
[----:B-1----:R-:W-:-:S05]  /*04d0*/  LOP3.LUT R0, R4, 0xffffffe0, RZ, 0xc0, !PT ;  /* 0xffffffe004007812 */ /* 0x002fca00078ec0ff */
[----:B------:R-:W-:Y:S01]  /*04e0*/  IMAD.IADD R65, R23, 0x1, -R0 ;  /* 0x0000000117417824 */ /* 0x000fe200078e0a00 */
[----:B---34-:R-:W-:Y:S05]  /*04f0*/  @!P0 BRA `(.L_x_1944) ;  /* 0x0000007000008947 */ /* 0x018fea0003800000 */
[----:B------:R-:W-:-:S13]  /*0500*/  PLOP3.LUT P0, PT, PT, PT, UP3, 0x80, 0x0 ;  /* 0x000000000000781c */ /* 0x000fda0003f0f038 */
[----:B------:R-:W2:Y:S04]  /*0510*/  @P0 LDG.E R0, [R2.64+0x4] ;  /* 0x0000042202000981 */ /* 0x000ea8000c1e1900 */
[----:B------:R-:W3:Y:S01]  /*0520*/  @!P0 LDG.E R2, [R2.64] ;  /* 0x0000002202028981 */ /* 0x000ee2000c1e1900 */
[----:B--2---:R-:W1:Y:S02]  /*0530*/  @P0 R2UR UR6, R0 ;  /* 0x00000000000603c2 */ /* 0x004e6400000e0000 */
[----:B-1----:R-:W-:-:S11]  /*0540*/  @UP3 UIADD3 UR6, UR6, -UR17, URZ ;  /* 0x8000001106063290 */ /* 0x002fd6000fffe03f */
[----:B---3--:R1:W2:Y:S02]  /*0550*/  @!P0 R2UR UR6, R2 ;  /* 0x00000000020683c2 */ /* 0x0082a400000e0000 */
[----:B-12---:R-:W-:Y:S05]  /*0560*/  BRA `(.L_x_1945) ;  /* 0x0000001000007947 */ /* 0x006fea0003800000 */
.L_x_1944:
[----:B------:R-:W-:Y:S02]  /*0570*/  ULDC UR6, c[0x0][0x218] ;  /* 0x0000860000067ab9 */ /* 0x000fe40000000800 */
.L_x_1945:
        /* <DEDUP_REMOVED lines=51> */
[----:B------:R-:W-:Y:S01]  /*08b0*/  SHF.R.S32.HI R4, RZ, 0x3, R4 ;  /* 0x00000003ff047819 */ /* 0x000fe20000011404 */
[----:B------:R-:W-:Y:S01]  /*08c0*/  UIADD3 UR21, -UR20, UR21, URZ ;  /* 0x0000001514157290 */ /* 0x000fe2000fffe13f */
[----:B------:R-:W-:Y:S01]  /*08d0*/  BSSY B0, `(.L_x_1947) ;  /* 0x000003f000007945 */ /* 0x000fe20003800000 */
[----:B------:R-:W-:Y:S01]  /*08e0*/  IMAD.IADD R14, R23, 0x1, -R0 ;  /* 0x00000001170e7824 */ /* 0x000fe200078e0a00 */
[----:B------:R-:W-:Y:S01]  /*08f0*/  @UP0 UIMAD.WIDE.U32 UR10, UR18, UR4, URZ ;  /* 0x00000004120a02a5 */ /* 0x000fe2000f8e003f */
[----:B------:R-:W-:Y:S01]  /*0900*/  SHF.R.S32.HI R5, RZ, 0x1f, R4 ;  /* 0x0000001fff057819 */ /* 0x000fe20000011404 */
[----:B------:R-:W-:Y:S01]  /*0910*/  @!UP0 USHF.R.S32.HI UR13, URZ, 0x1f, UR15 ;  /* 0x0000001f3f0d8899 */ /* 0x000fe2000801140f */
[----:B------:R-:W-:Y:S01]  /*0920*/  IMAD.SHL.U32 R0, R14, 0x8, RZ ;  /* 0x000000080e007824 */ /* 0x000fe200078e00ff */
[----:B------:R-:W-:Y:S01]  /*0930*/  @UP0 UIMAD UR9, UR18, UR5, UR11 ;  /* 0x00000005120902a4 */ /* 0x000fe2000f8e020b */
[----:B------:R-:W-:Y:S01]  /*0940*/  ISETP.GE.AND P4, PT, R4, UR21, PT ;  /* 0x0000001504007c0c */ /* 0x000fe2000bf86270 */
[----:B------:R-:W-:-:S02]  /*0950*/  @!UP0 UIMAD UR13, UR13, UR6, URZ ;  /* 0x000000060d0d82a4 */ /* 0x000fc4000f8e023f */
[----:B------:R-:W-:Y:S01]  /*0960*/  ULDC.U8 UR11, c[0x0][0x329] ;  /* 0x0000ca40000b7ab9 */ /* 0x000fe20000000000 */
[----:B------:R-:W-:Y:S01]  /*0970*/  ISETP.GE.AND P1, PT, R0, c[0x0][0x220], PT ;  /* 0x0000880000007a0c */ /* 0x000fe20003f26270 */
[----:B------:R-:W-:Y:S02]  /*0980*/  UISETP.NE.AND UP2, UPT, UR11, URZ, UPT ;  /* 0x0000003f0b00728c */ /* 0x000fe4000bf45270 */
[----:B------:R-:W-:Y:S02]  /*0990*/  ULDC.64 UR4, c[0x0][0x1f0] ;  /* 0x00007c0000047ab9 */ /* 0x000fe40000000a00 */
[----:B------:R-:W-:Y:S02]  /*09a0*/  UIMAD UR4, UR12, UR4, URZ ;  /* 0x000000040c0472a4 */ /* 0x000fe4000f8e023f */
[----:B------:R-:W-:Y:S02]  /*09b0*/  @!UP0 UIMAD UR13, UR15, UR7, UR13 ;  /* 0x000000070f0d82a4 */ /* 0x000fe4000f8e020d */
[----:B------:R-:W-:-:S02]  /*09c0*/  ULDC.U8 UR12, c[0x0][0x328] ;  /* 0x0000ca00000c7ab9 */ /* 0x000fc40000000000 */
[----:B------:R-:W-:Y:S02]  /*09d0*/  UISETP.NE.AND UP3, UPT, UR12, URZ, UPT ;  /* 0x0000003f0c00728c */ /* 0x000fe4000bf65270 */
[----:B------:R-:W-:Y:S02]  /*09e0*/  @!UP2 UISETP.NE.AND UP1, UPT, UR12, URZ, UPT ;  /* 0x0000003f0c00a28c */ /* 0x000fe4000bf25270 */
[----:B------:R-:W-:Y:S02]  /*09f0*/  UISETP.EQ.AND UP3, UPT, UR11, URZ, UP3 ;  /* 0x0000003f0b00728c */ /* 0x000fe40009f62270 */
[----:B------:R-:W-:Y:S02]  /*0a00*/  @!UP0 UIMAD.WIDE.U32 UR16, UR15, UR6, URZ ;  /* 0x000000060f1082a5 */ /* 0x000fe4000f8e003f */
[----:B------:R-:W-:Y:S02]  /*0a10*/  ULDC UR7, c[0x0][0x214] ;  /* 0x0000850000077ab9 */ /* 0x000fe40000000800 */
[----:B------:R-:W-:-:S02]  /*0a20*/  @UP2 ULDC UR11, c[0x0][0x210] ;  /* 0x00008400000b2ab9 */ /* 0x000fc40000000800 */
[----:B------:R-:W-:Y:S02]  /*0a30*/  ULDC UR6, c[0x0][0x234] ;  /* 0x00008d0000067ab9 */ /* 0x000fe40000000800 */
[----:B------:R-:W-:Y:S02]  /*0a40*/  @UP2 UIMAD UR11, UR11, UR7, URZ ;  /* 0x000000070b0b22a4 */ /* 0x000fe4000f8e023f */
[----:B------:R-:W-:Y:S02]  /*0a50*/  @!UP2 USEL UR11, UR7, UR6, !UP1 ;  /* 0x00000006070ba287 */ /* 0x000fe4000c800000 */
[----:B------:R-:W-:Y:S02]  /*0a60*/  UIMAD UR5, UR8, UR5, UR4 ;  /* 0x00000005080572a4 */ /* 0x000fe4000f8e0204 */
[----:B------:R-:W-:Y:S02]  /*0a70*/  @UP2 UMOV UR14, 0x1 ;  /* 0x00000001000e2882 */ /* 0x000fe40000000000 */
[----:B------:R-:W-:-:S02]  /*0a80*/  ULDC UR4, c[0x0][0x1c0] ;  /* 0x0000700000047ab9 */ /* 0x000fc40000000800 */
[----:B------:R-:W-:Y:S02]  /*0a90*/  @!UP2 UIMAD UR14, UR11, UR4, URZ ;  /* 0x000000040b0ea2a4 */ /* 0x000fe4000f8e023f */
[----:B------:R-:W-:Y:S02]  /*0aa0*/  @!UP0 UMOV UR10, UR16 ;  /* 0x00000010000a8c82 */ /* 0x000fe40008000000 */
[----:B------:R-:W-:Y:S01]  /*0ab0*/  @!UP0 UIADD3 UR9, UR17, UR13, URZ ;  /* 0x0000000d11098290 */ /* 0x000fe2000fffe03f */
[C---:B------:R-:W-:Y:S01]  /*0ac0*/  IADD3 R2, P0, R0.reuse, UR10, RZ ;  /* 0x0000000a00027c10 */ /* 0x040fe2000ff1e0ff */
[----:B------:R-:W-:Y:S02]  /*0ad0*/  @UP3 UIMAD UR12, UR15, UR7, URZ ;  /* 0x000000070f0c32a4 */ /* 0x000fe4000f8e023f */
[----:B------:R-:W-:Y:S02]  /*0ae0*/  UIMAD UR14, UR15, UR14, URZ ;  /* 0x0000000e0f0e72a4 */ /* 0x000fe4000f8e023f */
[----:B------:R-:W-:Y:S01]  /*0af0*/  @UP3 USEL UR12, UR12, UR18, !UP0 ;  /* 0x000000120c0c3287 */ /* 0x000fe2000c000000 */
[----:B------:R-:W-:Y:S01]  /*0b00*/  LEA.HI.X.SX32 R3, R0, UR9, 0x1, P0 ;  /* 0x0000000900037c11 */ /* 0x000fe200080f0eff */
[----:B------:R-:W-:Y:S01]  /*0b10*/  USEL UR14, UR14, URZ, !UP3 ;  /* 0x0000003f0e0e7287 */ /* 0x000fe2000d800000 */
[----:B------:R-:W-:Y:S01]  /*0b20*/  ISETP.GE.OR P0, PT, R4, UR21, P1 ;  /* 0x0000001504007c0c */ /* 0x000fe20008f06670 */
[----:B------:R-:W-:-:S02]  /*0b30*/  @UP2 ULDC UR22, c[0x0][0x210] ;  /* 0x0000840000162ab9 */ /* 0x000fc40000000800 */
[----:B------:R-:W-:Y:S01]  /*0b40*/  @!UP2 UMOV UR22, 0x1 ;  /* 0x000000010016a882 */ /* 0x000fe20000000000 */
[----:B-1----:R-:W-:Y:S01]  /*0b50*/  IMAD.WIDE.U32 R8, R8, c[0x0][0x1f0], R2 ;  /* 0x00007c0008087a25 */ /* 0x002fe200078e0002 */
[----:B------:R-:W-:Y:S02]  /*0b60*/  UIMAD UR14, UR8, UR11, UR14 ;  /* 0x0000000b080e72a4 */ /* 0x000fe4000f8e020e */
[----:B------:R-:W-:Y:S01]  /*0b70*/  UIMAD UR20, UR20, UR22, URZ ;  /* 0x00000016141472a4 */ /* 0x000fe2000f8e023f */
        /* <DEDUP_REMOVED lines=20> */
.L_x_1948:
[----:B------:R-:W-:Y:S05]  /*0cc0*/  BSYNC B0 ;  /* 0x0000000000007941 */ /* 0x000fea0003800000 */
.L_x_1947:
        /* <DEDUP_REMOVED lines=16> */
.L_x_1950:
[----:B------:R-:W-:Y:S05]  /*0dd0*/  BSYNC B0 ;  /* 0x0000000000007941 */ /* 0x000fea0003800000 */
.L_x_1949:
        /* <DEDUP_REMOVED lines=17> */
.L_x_1952:
[----:B------:R-:W-:Y:S05]  /*0ef0*/  BSYNC B0 ;  /* 0x0000000000007941 */ /* 0x000fea0003800000 */
.L_x_1951:
        /* <DEDUP_REMOVED lines=16> */
.L_x_1954:
[----:B------:R-:W-:Y:S05]  /*1000*/  BSYNC B0 ;  /* 0x0000000000007941 */ /* 0x000fea0003800000 */
.L_x_1953:
        /* <DEDUP_REMOVED lines=17> */
.L_x_1956:
[----:B------:R-:W-:Y:S05]  /*1120*/  BSYNC B0 ;  /* 0x0000000000007941 */ /* 0x000fea0003800000 */
.L_x_1955:
        /* <DEDUP_REMOVED lines=17> */
.L_x_1958:
[----:B------:R-:W-:Y:S05]  /*1240*/  BSYNC B0 ;  /* 0x0000000000007941 */ /* 0x000fea0003800000 */
.L_x_1957:
        /* <DEDUP_REMOVED lines=16> */
.L_x_1960:
[----:B------:R-:W-:Y:S05]  /*1350*/  BSYNC B0 ;  /* 0x0000000000007941 */ /* 0x000fea0003800000 */
.L_x_1959:
        /* <DEDUP_REMOVED lines=15> */
.L_x_1962:
[----:B------:R-:W-:Y:S05]  /*1450*/  BSYNC B0 ;  /* 0x0000000000007941 */ /* 0x000fea0003800000 */
.L_x_1961:
        /* <DEDUP_REMOVED lines=69> */
.L_x_1946:
        /* <DEDUP_REMOVED lines=14> */
[----:B------:R-:W-:Y:S02]  /*1990*/  @UP1 UIMAD UR16, UR16, UR5, UR27 ;  /* 0x00000005101012a4 */ /* 0x000fe4000f8e021b */
[----:B------:R-:W-:Y:S02]  /*19a0*/  ULDC UR6, c[0x0][0x1c0] ;  /* 0x0000700000067ab9 */ /* 0x000fe40000000800 */
[----:B------:R-:W-:Y:S02]  /*19b0*/  UIMAD UR6, UR15, UR6, UR8 ;  /* 0x000000060f0672a4 */ /* 0x000fe4000f8e0208 */
[----:B------:R-:W-:-:S02]  /*19c0*/  ULDC UR5, c[0x0][0x224] ;  /* 0x0000890000057ab9 */ /* 0x000fc40000000800 */
[----:B------:R-:W-:Y:S02]  /*19d0*/  UIMAD UR5, UR6, UR5, UR20 ;  /* 0x00000005060572a4 */ /* 0x000fe4000f8e0214 */
[----:B------:R-:W-:Y:S02]  /*19e0*/  USHF.L.U32 UR6, UR6, 0x5, URZ ;  /* 0x0000000506067899 */ /* 0x000fe4000800063f */
[----:B------:R-:W-:Y:S02]  /*19f0*/  @!UP0 UIMAD UR4, UR15, UR7, UR11 ;  /* 0x000000070f0482a4 */ /* 0x000fe4000f8e020b */
[----:B------:R-:W-:Y:S02]  /*1a00*/  USHF.R.S32.HI UR7, URZ, 0x1f, UR8 ;  /* 0x0000001f3f077899 */ /* 0x000fe40008011408 */
[----:B------:R-:W-:Y:S01]  /*1a10*/  IADD3 R170, P1, P0, R7, UR6, R65 ;  /* 0x0000000607aa7c10 */ /* 0x000fe2000f83e041 */
[----:B------:R-:W-:Y:S02]  /*1a20*/  ULDC UR11, c[0x0][0x228] ;  /* 0x00008a00000b7ab9 */ /* 0x000fe40000000800 */
[----:B------:R-:W-:-:S02]  /*1a30*/  UIMAD UR11, UR5, UR11, URZ ;  /* 0x0000000b050b72a4 */ /* 0x000fc4000f8e023f */
[----:B------:R1:W-:Y:S01]  /*1a40*/  STL [R1+0xf0], R170 ;  /* 0x0000f0aa01007387 */ /* 0x0003e20000100800 */
[----:B------:R-:W-:Y:S02]  /*1a50*/  USHF.R.S32.HI UR5, URZ, 0x1f, UR6 ;  /* 0x0000001f3f057899 */ /* 0x000fe40008011406 */
[----:B------:R-:W-:Y:S02]  /*1a60*/  @!UP0 UIADD3 UR13, UR29, UR4, URZ ;  /* 0x000000041d0d8290 */ /* 0x000fe4000fffe03f */
[----:B------:R-:W-:Y:S02]  /*1a70*/  @!UP0 UMOV UR24, UR28 ;  /* 0x0000001c00188c82 */ /* 0x000fe40008000000 */
[----:B------:R-:W-:Y:S01]  /*1a80*/  IADD3.X R151, R8, UR5, R0, P1, P0 ;  /* 0x0000000508977c10 */ /* 0x000fe20008fe0400 */
        /* <DEDUP_REMOVED lines=10> */
[----:B------:R-:W-:Y:S02]  /*1b30*/  UIMAD.WIDE.U32 UR26, UR15, UR4, UR26 ;  /* 0x000000040f1a72a5 */ /* 0x000fe4000f8e001a */
[----:B------:R-:W-:-:S04]  /*1b40*/  UIMAD UR5, UR15, UR5, UR6 ;  /* 0x000000050f0572a4 */ /* 0x000fc8000f8e0206 */
[----:B------:R-:W-:Y:S02]  /*1b50*/  UIADD3 UR16, UR27, UR5, URZ ;  /* 0x000000051b107290 */ /* 0x000fe4000fffe03f */
.L_x_1963:
        /* <DEDUP_REMOVED lines=44> */
.L_x_1964:
[CC--:B------:R-:W-:Y:S01]  /*1e20*/  LEA.HI R0, R5.reuse, R23.reuse, RZ, 0x3 ;  /* 0x0000001705007211 */ /* 0x0c0fe200078f18ff */
[----:B------:R-:W2:Y:S01]  /*1e30*/  S2R R10, SR_CTAID.Z ;  /* 0x00000000000a7919 */ /* 0x000ea20000002700 */
[CC--:B------:R-:W-:Y:S01]  /*1e40*/  LEA.HI R3, R5.reuse, R23.reuse, RZ, 0x6 ;  /* 0x0000001705037211 */ /* 0x0c0fe200078f30ff */
        /* <DEDUP_REMOVED lines=9> */
[----:B------:R-:W-:Y:S01]  /*1ee0*/  UIMAD UR5, UR8, UR5, UR4 ;  /* 0x00000005080572a4 */ /* 0x000fe2000f8e0204 */
[--C-:B------:R-:W-:Y:S01]  /*1ef0*/  SHF.R.S32.HI R13, RZ, 0x1f, R12.reuse ;  /* 0x0000001fff0d7819 */ /* 0x100fe2000001140c */
[----:B------:R-:W-:Y:S01]  /*1f00*/  IMAD.U32 R6, RZ, RZ, UR19 ;  /* 0x00000013ff067e24 */ /* 0x000fe2000f8e00ff */
[----:B------:R-:W-:Y:S01]  /*1f10*/  LOP3.LUT R0, R2, 0x1c0, RZ, 0xc0, !PT ;  /* 0x000001c002007812 */ /* 0x000fe200078ec0ff */
[----:B------:R-:W-:Y:S01]  /*1f20*/  IMAD.SHL.U32 R154, R24, 0x8, RZ ;  /* 0x00000008189a7824 */ /* 0x000fe200078e00ff */
[----:B------:R-:W-:Y:S01]  /*1f30*/  BSSY B0, `(.L_x_1965) ;  /* 0x000002b000007945 */ /* 0x000fe20003800000 */
[----:B------:R-:W-:Y:S01]  /*1f40*/  IMAD.WIDE R6, R6, 0x80, R12 ;  /* 0x0000008006067825 */ /* 0x000fe200078e020c */
[----:B------:R-:W-:-:S02]  /*1f50*/  SHF.R.U32.HI R2, RZ, 0x3, R0 ;  /* 0x00000003ff027819 */ /* 0x000fc40000011600 */
[--C-:B------:R-:W-:Y:S02]  /*1f60*/  LOP3.LUT R0, R0, 0x38, R154.reuse, 0xf8, !PT ;  /* 0x0000003800007812 */ /* 0x100fe400078ef89a */
[----:B------:R-:W-:Y:S02]  /*1f70*/  SHF.R.S32.HI R155, RZ, 0x1f, R154 ;  /* 0x0000001fff9b7819 */ /* 0x000fe4000001149a */
[----:B------:R-:W-:Y:S01]  /*1f80*/  LOP3.LUT R0, R0, R2, RZ, 0x3c, !PT ;  /* 0x0000000200007212 */ /* 0x000fe200078e3cff */
[----:B------:R-:W-:Y:S01]  /*1f90*/  IMAD.SHL.U32 R2, R3, 0x8, RZ ;  /* 0x0000000803027824 */ /* 0x000fe200078e00ff */
[----:B------:R-:W-:Y:S01]  /*1fa0*/  LOP3.LUT R3, R21, 0xfffffff0, RZ, 0xc0, !PT ;  /* 0xfffffff015037812 */ /* 0x000fe200078ec0ff */
[----:B------:R3:W-:Y:S01]  /*1fb0*/  STL.64 [R1+0x148], R154 ;  /* 0x0001489a01007387 */ /* 0x0007e20000100a00 */
[----:B------:R-:W-:Y:S02]  /*1fc0*/  SHF.R.S32.HI R19, RZ, 0x1f, R14 ;  /* 0x0000001fff137819 */ /* 0x000fe4000001140e */
[----:B------:R-:W-:Y:S01]  /*1fd0*/  LOP3.LUT R195, R0, 0xfffffe00, R2, 0xf8, !PT ;  /* 0xfffffe0000c37812 */ /* 0x000fe200078ef802 */
[----:B------:R-:W-:Y:S01]  /*1fe0*/  IMAD.IADD R15, R23, 0x1, -R3 ;  /* 0x00000001170f7824 */ /* 0x000fe200078e0a03 */
[----:B------:R-:W-:-:S02]  /*1ff0*/  IADD3 R2, P0, R154, UR24, RZ ;  /* 0x000000189a027c10 */ /* 0x000fc4000ff1e0ff */
[----:B------:R-:W-:Y:S01]  /*2000*/  SHF.R.S32.HI R0, RZ, 0x1f, R4 ;  /* 0x0000001fff007819 */ /* 0x000fe20000011404 */
[----:B------:R-:W-:Y:S01]  /*2010*/  IMAD.SHL.U32 R195, R195, 0x2, RZ ;  /* 0x00000002c3c37824 */ /* 0x000fe200078e00ff */
[----:B------:R-:W-:Y:S02]  /*2020*/  IADD3.X R3, R155, UR13, RZ, P0, !PT ;  /* 0x0000000d9b037c10 */ /* 0x000fe400087fe4ff */
[----:B------:R-:W-:Y:S02]  /*2030*/  ISETP.GE.AND P0, PT, R12, UR6, PT ;  /* 0x000000060c007c0c */ /* 0x000fe4000bf06270 */
[----:B------:R-:W-:Y:S01]  /*2040*/  SHF.R.S32.HI R4, RZ, 0x1f, R65 ;  /* 0x0000001fff047819 */ /* 0x000fe20000011441 */
[----:B--2---:R-:W-:Y:S01]  /*2050*/  IMAD.WIDE.U32 R10, R10, c[0x0][0x1a8], R2 ;  /* 0x00006a000a0a7a25 */ /* 0x004fe200078e0002 */
[----:B------:R-:W-:Y:S02]  /*2060*/  LEA.HI R0, R0, R20, RZ, 0x2 ;  /* 0x0000001400007211 */ /* 0x000fe400078f10ff */
[----:B------:R-:W-:-:S02]  /*2070*/  LEA.HI R148, R4, R65, RZ, 0x2 ;  /* 0x0000004104947211 */ /* 0x000fc400078f10ff */
[----:B------:R-:W-:Y:S02]  /*2080*/  LOP3.LUT R0, R0, 0xffffffc, RZ, 0xc0, !PT ;  /* 0x0ffffffc00007812 */ /* 0x000fe400078ec0ff */
[----:B------:R-:W-:Y:S02]  /*2090*/  SHF.R.S32.HI R64, RZ, 0x2, R148 ;  /* 0x00000002ff407819 */ /* 0x000fe40000011494 */
[----:B------:R-:W-:Y:S01]  /*20a0*/  SHF.R.S32.HI R4, RZ, 0x1f, R15 ;  /* 0x0000001fff047819 */ /* 0x000fe2000001140f */
[----:B------:R-:W-:Y:S01]  /*20b0*/  IMAD.IADD R0, R20, 0x1, -R0 ;  /* 0x0000000114007824 */ /* 0x000fe200078e0a00 */
[----:B------:R-:W-:Y:S02]  /*20c0*/  IADD3 R9, R11, UR5, RZ ;  /* 0x000000050b097c10 */ /* 0x000fe4000fffe0ff */
[----:B------:R-:W-:Y:S01]  /*20d0*/  LEA.HI R22, R4, R15, RZ, 0x3 ;  /* 0x0000000f04167211 */ /* 0x000fe200078f18ff */
[----:B------:R-:W-:Y:S01]  /*20e0*/  IMAD R149, R0, 0x10, R64 ;  /* 0x0000001000957824 */ /* 0x000fe200078e0240 */
[----:B------:R-:W-:Y:S05]  /*20f0*/  @P0 BRA `(.L_x_1966) ;  /* 0x000000e000000947 */ /* 0x000fea0003800000 */
[----:B---3--:R-:W-:-:S13]  /*2100*/  ISETP.GE.AND P0, PT, R154, c[0x0][0x220], PT ;  /* 0x000088009a007a0c */ /* 0x008fda0003f06270 */
        /* <DEDUP_REMOVED lines=13> */
.L_x_1966:
[----:B---3--:R-:W-:Y:S05]  /*21e0*/  BSYNC B0 ;  /* 0x0000000000007941 */ /* 0x008fea0003800000 */
.L_x_1965:
        /* <DEDUP_REMOVED lines=10> */
[----:B------:R-:W-:Y:S02]  /*2290*/  IMAD R4, R2, c[0x0][0x190], RZ ;  /* 0x0000640002047a24 */ /* 0x000fe400078e02ff */
        /* <DEDUP_REMOVED lines=10> */
.L_x_1968:
[----:B------:R-:W-:Y:S05]  /*2340*/  BSYNC B0 ;  /* 0x0000000000007941 */ /* 0x000fea0003800000 */
.L_x_1967:
        /* <DEDUP_REMOVED lines=21> */
.L_x_1970:
[----:B------:R-:W-:Y:S05]  /*24a0*/  BSYNC B0 ;  /* 0x0000000000007941 */ /* 0x000fea0003800000 */
.L_x_1969:
        /* <DEDUP_REMOVED lines=21> */
.L_x_1972:
[----:B------:R-:W-:Y:S05]  /*2600*/  BSYNC B0 ;  /* 0x0000000000007941 */ /* 0x000fea0003800000 */
.L_x_1971:
        /* <DEDUP_REMOVED lines=21> */
.L_x_1974:
[----:B------:R-:W-:Y:S05]  /*2760*/  BSYNC B0 ;  /* 0x0000000000007941 */ /* 0x000fea0003800000 */
.L_x_1973:
        /* <DEDUP_REMOVED lines=21> */
.L_x_1976:
[----:B------:R-:W-:Y:S05]  /*28c0*/  BSYNC B0 ;  /* 0x0000000000007941 */ /* 0x000fea0003800000 */
.L_x_1975:
        /* <DEDUP_REMOVED lines=21> */
.L_x_1978:
[----:B------:R-:W-:Y:S05]  /*2a20*/  BSYNC B0 ;  /* 0x0000000000007941 */ /* 0x000fea0003800000 */
.L_x_1977:
        /* <DEDUP_REMOVED lines=25> */
.L_x_1980:
[----:B------:R-:W-:Y:S05]  /*2bc0*/  BSYNC B0 ;  /* 0x0000000000007941 */ /* 0x000fea0003800000 */
.L_x_1979:
[C---:B------:R-:W-:Y:S01]  /*2bd0*/  IMAD R0, R13.reuse, c[0x0][0x198], RZ ;  /* 0x000066000d007a24 */ /* 0x040fe200078e02ff */
[----:B------:R-:W-:Y:S01]  /*2be0*/  UIADD3 UR38, UR10, -0x1, URZ ;  /* 0xffffffff0a267890 */ /* 0x000fe2000fffe03f */
[----:B----4-:R-:W-:Y:S01]  /*2bf0*/  IMAD.WIDE.U32 R4, R12, c[0x0][0x198], R154 ;  /* 0x000066000c047a25 */ /* 0x010fe200078e009a */
[----:B------:R-:W-:Y:S01]  /*2c00*/  LOP3.LUT R7, R22, 0xfffffff8, RZ, 0xc0, !PT ;  /* 0xfffffff816077812 */ /* 0x000fe200078ec0ff */
[----:B------:R-:W-:Y:S01]  /*2c10*/  BSSY B0, `(.L_x_1981) ;  /* 0x000002e000007945 */ /* 0x000fe20003800000 */
[----:B------:R-:W-:Y:S01]  /*2c20*/  UIMAD UR13, UR38, -0x40, UR12 ;  /* 0xffffffc0260d78a4 */ /* 0x000fe2000f8e020c */
[----:B------:R-:W-:Y:S01]  /*2c30*/  IMAD R0, R12, c[0x0][0x19c], R0 ;  /* 0x000067000c007a24 */ /* 0x000fe200078e0200 */
[----:B------:R-:W-:Y:S01]  /*2c40*/  IADD3 R4, P0, R4, UR26, RZ ;  /* 0x0000001a04047c10 */ /* 0x000fe2000ff1e0ff */
[----:B------:R-:W-:Y:S01]  /*2c50*/  IMAD R6, R13, c[0x0][0x1a0], RZ ;  /* 0x000068000d067a24 */ /* 0x000fe200078e02ff */
[----:B------:R-:W-:Y:S01]  /*2c60*/  IADD3 R15, R15, -R7, RZ ;  /* 0x800000070f0f7210 */ /* 0x000fe20007ffe0ff */
[----:B------:R-:W-:Y:S01]  /*2c70*/  IMAD.WIDE.U32 R2, R12, c[0x0][0x1a0], R154 ;  /* 0x000068000c027a25 */ /* 0x000fe200078e009a */
[----:B------:R-:W-:Y:S01]  /*2c80*/  IADD3.X R5, R5, UR16, R0, P0, !PT ;  /* 0x0000001005057c10 */ /* 0x000fe200087fe400 */
[----:B------:R-:W-:-:S02]  /*2c90*/  USHF.R.S32.HI UR27, URZ, 0x1f, UR38 ;  /* 0x0000001f3f1b7899 */ /* 0x000fc40008011426 */
[----:B------:R-:W-:Y:S01]  /*2ca0*/  IMAD R0, R12, c[0x0][0x1a4], R6 ;  /* 0x000069000c007a24 */ /* 0x000fe200078e0206 */
[----:B------:R-:W-:Y:S01]  /*2cb0*/  IADD3 R2, P0, R2, UR28, RZ ;  /* 0x0000001c02027c10 */ /* 0x000fe2000ff1e0ff */
[C---:B------:R-:W-:Y:S01]  /*2cc0*/  IMAD R6, R19.reuse, c[0x0][0x1b0], RZ ;  /* 0x00006c0013067a24 */ /* 0x040fe200078e02ff */
[----:B------:R-:W-:Y:S01]  /*2cd0*/  UIMAD UR5, UR23, UR38, URZ ;  /* 0x00000026170572a4 */ /* 0x000fe2000f8e023f */
[----:B------:R-:W-:Y:S01]  /*2ce0*/  IMAD R8, R19, c[0x0][0x1b8], RZ ;  /* 0x00006e0013087a24 */ /* 0x000fe200078e02ff */
[----:B------:R-:W-:Y:S01]  /*2cf0*/  IADD3.X R3, R3, UR17, R0, P0, !PT ;  /* 0x0000001103037c10 */ /* 0x000fe200087fe400 */
[C---:B------:R-:W-:Y:S01]  /*2d00*/  IMAD R0, R14.reuse, c[0x0][0x1b4], R6 ;  /* 0x00006d000e007a24 */ /* 0x040fe200078e0206 */
[----:B------:R-:W-:Y:S01]  /*2d10*/  R2P PR, R15, 0x6 ;  /* 0x000000060f007804 */ /* 0x000fe20000000000 */
[----:B------:R-:W-:Y:S01]  /*2d20*/  IMAD.WIDE.U32 R10, R14, c[0x0][0x1b0], R4 ;  /* 0x00006c000e0a7a25 */ /* 0x000fe200078e0004 */
[----:B------:R-:W-:Y:S01]  /*2d30*/  ISETP.GE.AND P0, PT, R12, UR13, PT ;  /* 0x0000000d0c007c0c */ /* 0x000fe2000bf06270 */
[----:B------:R-:W-:-:S02]  /*2d40*/  UIMAD UR5, UR27, UR24, UR5 ;  /* 0x000000181b0572a4 */ /* 0x000fc4000f8e0205 */
[C---:B------:R-:W-:Y:S01]  /*2d50*/  IMAD R8, R14.reuse, c[0x0][0x1bc], R8 ;  /* 0x00006f000e087a24 */ /* 0x040fe200078e0208 */
[----:B------:R-:W-:Y:S01]  /*2d60*/  IADD3 R153, R11, R0, RZ ;  /* 0x000000000b997210 */ /* 0x000fe20007ffe0ff */
[----:B------:R-:W-:Y:S01]  /*2d70*/  IMAD.WIDE.U32 R26, R14, c[0x0][0x1b8], R2 ;  /* 0x00006e000e1a7a25 */ /* 0x000fe200078e0002 */
[----:B------:R-:W-:Y:S01]  /*2d80*/  MOV R152, R10 ;  /* 0x0000000a00987202 */ /* 0x000fe20000000f00 */
[----:B------:R4:W-:Y:S01]  /*2d90*/  STL.64 [R1+0x158], R10 ;  /* 0x0001580a01007387 */ /* 0x0009e20000100a00 */
[----:B------:R-:W-:Y:S01]  /*2da0*/  MOV R3, 0x10 ;  /* 0x0000001000037802 */ /* 0x000fe20000000f00 */
[----:B------:R-:W-:Y:S01]  /*2db0*/  IMAD.U32 R150, RZ, RZ, UR24 ;  /* 0x00000018ff967e24 */ /* 0x000fe2000f8e00ff */
[----:B------:R-:W-:Y:S01]  /*2dc0*/  IADD3 R29, R27, R8, RZ ;  /* 0x000000081b1d7210 */ /* 0x000fe20007ffe0ff */
[----:B------:R4:W-:Y:S01]  /*2dd0*/  STL.64 [R1+0xf8], R26 ;  /* 0x0000f81a01007387 */ /* 0x0009e20000100a00 */
[----:B------:R-:W-:Y:S01]  /*2de0*/  IMAD.MOV.U32 R25, RZ, RZ, 0x20 ;  /* 0x00000020ff197424 */ /* 0x000fe200078e00ff */
[----:B------:R-:W-:Y:S01]  /*2df0*/  SEL R3, R3, 0xfffffff0, !P1 ;  /* 0xfffffff003037807 */ /* 0x000fe20004800000 */
[----:B------:R-:W-:Y:S01]  /*2e00*/  IMAD.WIDE.U32 R6, R150, UR38, R152 ;  /* 0x0000002696067c25 */ /* 0x000fe2000f8e0098 */
[----:B------:R4:W-:Y:S02]  /*2e10*/  STL.64 [R1+0x150], R152 ;  /* 0x0001509801007387 */ /* 0x0009e40000100a00 */
[----:B------:R-:W-:-:S02]  /*2e20*/  SEL R4, R25, 0xffffffe0, !P2 ;  /* 0xffffffe019047807 */ /* 0x000fc40005000000 */
[----:B------:R4:W-:Y:S01]  /*2e30*/  STL [R1+0xd4], R29 ;  /* 0x0000d41d01007387 */ /* 0x0009e20000100800 */
[----:B------:R-:W-:Y:S01]  /*2e40*/  IADD3 R9, R7, UR5, RZ ;  /* 0x0000000507097c10 */ /* 0x000fe2000fffe0ff */
        /* <DEDUP_REMOVED lines=10> */
.L_x_1982:
[----:B------:R-:W-:Y:S05]  /*2ef0*/  BSYNC B0 ;  /* 0x0000000000007941 */ /* 0x000fea0003800000 */
.L_x_1981:
        /* <DEDUP_REMOVED lines=11> */
[----:B----4-:R-:W-:-:S04]  /*2fb0*/  LEA R10, P0, R0, c[0x0][0x168], 0x1 ;  /* 0x00005a00000a7a11 */ /* 0x010fc800078008ff */
[----:B------:R-:W-:-:S05]  /*2fc0*/  LEA.HI.X R11, R0, c[0x0][0x16c], R2, 0x1, P0 ;  /* 0x00005b00000b7a11 */ /* 0x000fca00000f0c02 */
[----:B------:R-:W-:Y:S01]  /*2fd0*/  @!PT LDS RZ, [RZ] ;  /* 0x00000000fffff984 */ /* 0x000fe20000000800 */
[----:B------:R-:W-:Y:S01]  /*2fe0*/  @!PT LDS RZ, [RZ] ;  /* 0x00000000fffff984 */ /* 0x000fe20000000800 */
[----:B------:R-:W-:Y:S01]  /*2ff0*/  @!PT LDS RZ, [RZ] ;  /* 0x00000000fffff984 */ /* 0x000fe20000000800 */
[----:B------:R4:W-:Y:S04]  /*3000*/  LDGSTS.E.BYPASS.LTC128B.128 [R195+0x4800], [R10.64] ;  /* 0x048000000ac37fae */ /* 0x0009e8000b901d62 */
.L_x_1984:
[----:B------:R-:W-:Y:S05]  /*3010*/  BSYNC B0 ;  /* 0x0000000000007941 */ /* 0x000fea0003800000 */
.L_x_1983:
[----:B------:R-:W-:Y:S01]  /*3020*/  ISETP.GE.AND P0, PT, R17, UR13, PT ;  /* 0x0000000d11007c0c */ /* 0x000fe2000bf06270 */
[----:B------:R-:W-:-:S12]  /*3030*/  BSSY B0, `(.L_x_1985) ;  /* 0x000000f000007945 */ /* 0x000fd80003800000 */
        /* <DEDUP_REMOVED lines=14> */
.L_x_1986:
[----:B------:R-:W-:Y:S05]  /*3120*/  BSYNC B0 ;  /* 0x0000000000007941 */ /* 0x000fea0003800000 */
.L_x_1985:
        /* <DEDUP_REMOVED lines=18> */
.L_x_1988:
[----:B------:R-:W-:Y:S05]  /*3250*/  BSYNC B0 ;  /* 0x0000000000007941 */ /* 0x000fea0003800000 */
.L_x_1987:
[----:B------:R-:W-:Y:S01]  /*3260*/  ULDC.64 UR4, c[0x0][0x318] ;  /* 0x0000c60000047ab9 */ /* 0x000fe20000000a00 */
[----:B------:R-:W0:Y:S01]  /*3270*/  LDGDEPBAR ;  /* 0x00000000000079af */ /* 0x000e220000000000 */
[----:B------:R-:W-:Y:S01]  /*3280*/  UISETP.NE.U32.AND UP1, UPT, URZ, UR4, UPT ;  /* 0x000000043f00728c */ /* 0x000fe2000bf25070 */
[----:B----4-:R-:W-:Y:S02]  /*3290*/  IMAD.MOV.U32 R10, RZ, RZ, R28 ;  /* 0x000000ffff0a7224 */ /* 0x010fe400078e001c */
        /* <DEDUP_REMOVED lines=16> */
[----:B-1----:R-:W-:-:S05]  /*33a0*/  MOV R6, UR16 ;  /* 0x0000001000067c02 */ /* 0x002fca0008000f00 */
[----:B------:R-:W-:Y:S01]  /*33b0*/  IMAD.U32 R7, RZ, RZ, UR17 ;  /* 0x00000011ff077e24 */ /* 0x000fe2000f8e00ff */
[----:B------:R-:W1:Y:S01]  /*33c0*/  @P0 MUFU.RCP R2, c[0x0][0x238] ;  /* 0x00008e0000020b08 */ /* 0x000e620000001000 */
[----:B------:R-:W-:Y:S01]  /*33d0*/  ISETP.GE.AND P1, PT, R12, UR13, PT ;  /* 0x0000000d0c007c0c */ /* 0x000fe2000bf26270 */
[----:B------:R-:W-:Y:S01]  /*33e0*/  IMAD.MOV.U32 R10, RZ, RZ, R26 ;  /* 0x000000ffff0a7224 */ /* 0x000fe200078e001a */
[----:B------:R-:W-:Y:S01]  /*33f0*/  ULDC.64 UR16, c[0x0][0x1a0] ;  /* 0x0000680000107ab9 */ /* 0x000fe20000000a00 */
[----:B------:R4:W1:Y:S01]  /*3400*/  @P0 LDG.E R0, [R6.64] ;  /* 0x0000002206000981 */ /* 0x000862000c1e1900 */
[----:B------:R-:W-:Y:S01]  /*3410*/  USHF.L.U64.HI UR14, UR16, UR14, UR17 ;  /* 0x0000000e100e7299 */ /* 0x000fe20008010211 */
[----:B------:R-:W-:Y:S01]  /*3420*/  SHF.L.U32 R23, R23, 0x1, RZ ;  /* 0x0000000117177819 */ /* 0x000fe200000006ff */
[----:B------:R-:W-:Y:S01]  /*3430*/  USHF.L.U32 UR15, UR16, 0x6, URZ ;  /* 0x00000006100f7899 */ /* 0x000fe2000800063f */
[----:B------:R-:W-:Y:S01]  /*3440*/  BAR.SYNC.DEFER_BLOCKING 0x0 ;  /* 0x0000000000007b1d */ /* 0x000fe20000010000 */
[----:B------:R-:W-:Y:S01]  /*3450*/  UIMAD UR5, UR14, UR38, URZ ;  /* 0x000000260e0572a4 */ /* 0x000fe2000f8e023f */
[----:B------:R-:W-:Y:S01]  /*3460*/  LOP3.LUT R164, R23, 0x6, RZ, 0xc0, !PT ;  /* 0x0000000617a47812 */ /* 0x000fe200078ec0ff */
[----:B------:R-:W-:-:S02]  /*3470*/  UIADD3 UR8, UR36, -0x4ab325aa, URZ ;  /* 0xb54cda5624087890 */ /* 0x000fc4000fffe03f */
[----:B------:R-:W-:Y:S01]  /*3480*/  UIMAD UR5, UR27, UR15, UR5 ;  /* 0x0000000f1b0572a4 */ /* 0x000fe2000f8e0205 */
[----:B------:R2:W-:Y:S01]  /*3490*/  STL.64 [R1+0xd0], R10 ;  /* 0x0000d00a01007387 */ /* 0x0005e20000100a00 */
[----:B------:R-:W-:Y:S01]  /*34a0*/  UIADD3 UR7, UR37, 0x646e171e, URZ ;  /* 0x646e171e25077890 */ /* 0x000fe2000fffe03f */
[----:B------:R-:W-:Y:S01]  /*34b0*/  BSSY B0, `(.L_x_1989) ;  /* 0x0000018000007945 */ /* 0x000fe20003800000 */
[----:B----4-:R-:W-:Y:S01]  /*34c0*/  IMAD.U32 R6, RZ, RZ, UR38 ;  /* 0x00000026ff067e24 */ /* 0x010fe2000f8e00ff */
[----:B------:R2:W-:Y:S03]  /*34d0*/  @P1 STS.128 [R195+0x6000], RZ ;  /* 0x006000ffc3001388 */ /* 0x0005e60000000c00 */
[----:B------:R-:W-:-:S05]  /*34e0*/  IMAD.WIDE.U32 R6, R6, UR15, R10 ;  /* 0x0000000f06067c25 */ /* 0x000fca000f8e000a */
[----:B------:R-:W-:Y:S01]  /*34f0*/  IADD3 R9, R7, UR5, RZ ;  /* 0x0000000507097c10 */ /* 0x000fe2000fffe0ff */
[----:B-1----:R-:W-:Y:S01]  /*3500*/  @P0 FMUL.FTZ R0, R0, R2 ;  /* 0x0000000200000220 */ /* 0x002fe20000410000 */
[----:B------:R-:W-:Y:S01]  /*3510*/  LEA R2, R20, UR20, 0x4 ;  /* 0x0000001414027c11 */ /* 0x000fe2000f8e20ff */
[----:B------:R-:W-:Y:S02]  /*3520*/  UMOV UR20, URZ ;  /* 0x0000003f00147c82 */ /* 0x000fe40008000000 */
[----:B------:R1:W4:Y:S01]  /*3530*/  @P0 R2UR UR4, R0 ;  /* 0x00000000000403c2 */ /* 0x00032200000e0000 */
[----:B------:R-:W-:Y:S02]  /*3540*/  IADD3 R64, R64, R2, RZ ;  /* 0x0000000240407210 */ /* 0x000fe40007ffe0ff */
[----:B-1----:R-:W-:Y:S01]  /*3550*/  MOV R0, UR19 ;  /* 0x0000001300007c02 */ /* 0x002fe20008000f00 */
[----:B----4-:R-:W-:-:S04]  /*3560*/  @UP1 UMOV UR20, UR4 ;  /* 0x0000000400141c82 */ /* 0x010fc80008000000 */
[----:B------:R-:W-:-:S05]  /*3570*/  IMAD R165, R0, 0x8, R20 ;  /* 0x0000000800a57824 */ /* 0x000fca00078e0214 */
[----:B------:R2:W-:Y:S01]  /*3580*/  STL [R1+0xa4], R165 ;  /* 0x0000a4a501007387 */ /* 0x0005e20000100800 */
        /* <DEDUP_REMOVED lines=10> */
.L_x_1990:
[----:B------:R-:W-:Y:S05]  /*3630*/  BSYNC B0 ;  /* 0x0000000000007941 */ /* 0x000fea0003800000 */
.L_x_1989:
        /* <DEDUP_REMOVED lines=12> */
[----:B--2---:R-:W-:-:S04]  /*3700*/  LEA R10, P0, R0, c[0x0][0x170], 0x1 ;  /* 0x00005c00000a7a11 */ /* 0x004fc800078008ff */
[----:B------:R-:W-:-:S05]  /*3710*/  LEA.HI.X R11, R0, c[0x0][0x174], R2, 0x1, P0 ;  /* 0x00005d00000b7a11 */ /* 0x000fca00000f0c02 */
[----:B------:R-:W-:Y:S01]  /*3720*/  @!PT LDS RZ, [RZ] ;  /* 0x00000000fffff984 */ /* 0x000fe20000000800 */
[----:B------:R-:W-:Y:S01]  /*3730*/  @!PT LDS RZ, [RZ] ;  /* 0x00000000fffff984 */ /* 0x000fe20000000800 */
[----:B------:R-:W-:Y:S01]  /*3740*/  @!PT LDS RZ, [RZ] ;  /* 0x00000000fffff984 */ /* 0x000fe20000000800 */
[----:B------:R2:W-:Y:S04]  /*3750*/  LDGSTS.E.BYPASS.LTC128B.128 [R195+0x6800], [R10.64] ;  /* 0x068000000ac37fae */ /* 0x0005e8000b901d62 */
.L_x_1992:
[----:B------:R-:W-:Y:S05]  /*3760*/  BSYNC B0 ;  /* 0x0000000000007941 */ /* 0x000fea0003800000 */
.L_x_1991:
        /* <DEDUP_REMOVED lines=17> */
.L_x_1994:
[----:B------:R-:W-:Y:S05]  /*3880*/  BSYNC B0 ;  /* 0x0000000000007941 */ /* 0x000fea0003800000 */
.L_x_1993:
[----:B------:R-:W-:Y:S01]  /*3890*/  ISETP.GE.AND P0, PT, R16, UR13, PT ;  /* 0x0000000d10007c0c */ /* 0x000fe2000bf06270 */
[----:B------:R-:W-:Y:S01]  /*38a0*/  UIADD3 UR4, UR12, 0x1, -UR21 ;  /* 0x000000010c047890 */ /* 0x000fe2000fffe815 */
[----:B------:R-:W-:Y:S01]  /*38b0*/  IMAD.SHL.U32 R0, R22, 0x40, RZ ;  /* 0x0000004016007824 */ /* 0x000fe200078e00ff */
[----:B------:R-:W-:Y:S01]  /*38c0*/  ULDC UR5, c[0x0][0x2e8] ;  /* 0x0000ba0000057ab9 */ /* 0x000fe20000000800 */
[----:B------:R-:W-:Y:S01]  /*38d0*/  BSSY B0, `(.L_x_1995) ;  /* 0x0000014000007945 */ /* 0x000fe20003800000 */
[----:B------:R-:W-:Y:S02]  /*38e0*/  UIADD3 UR5, UR4, UR5, URZ ;  /* 0x0000000504057290 */ /* 0x000fe4000fffe03f */
[----:B------:R-:W-:-:S06]  /*38f0*/  LOP3.LUT R67, R0, 0xfffffe00, RZ, 0xc0, !PT ;  /* 0xfffffe0000437812 */ /* 0x000fcc00078ec0ff */
        /* <DEDUP_REMOVED lines=17> */
.L_x_1996:
[----:B------:R-:W-:Y:S05]  /*3a10*/  BSYNC B0 ;  /* 0x0000000000007941 */ /* 0x000fea0003800000 */
.L_x_1995:
[----:B-1----:R-:W-:Y:S01]  /*3a20*/  SHF.R.S32.HI R7, RZ, 0x4, R21 ;  /* 0x00000004ff077819 */ /* 0x002fe20000011415 */
[C---:B------:R-:W-:Y:S01]  /*3a30*/  IMAD.SHL.U32 R5, R24.reuse, 0x40, RZ ;  /* 0x0000004018057824 */ /* 0x040fe200078e00ff */
[----:B------:R-:W-:Y:S01]  /*3a40*/  R2P PR, R24, 0x6 ;  /* 0x0000000618007804 */ /* 0x000fe20000000000 */
[----:B------:R-:W-:Y:S01]  /*3a50*/  IMAD.SHL.U32 R2, R15, 0x40, RZ ;  /* 0x000000400f027824 */ /* 0x000fe200078e00ff */
[----:B------:R-:W-:Y:S01]  /*3a60*/  LEA.HI R0, R21, R7, RZ, 0x1 ;  /* 0x0000000715007211 */ /* 0x000fe200078f08ff */
[----:B------:R-:W-:Y:S01]  /*3a70*/  IMAD.SHL.U32 R12, R12, 0x8, RZ ;  /* 0x000000080c0c7824 */ /* 0x000fe200078e00ff */
[----:B------:R-:W0:Y:S01]  /*3a80*/  LDGDEPBAR ;  /* 0x00000000000079af */ /* 0x000e220000000000 */
[----:B------:R-:W-:Y:S01]  /*3a90*/  UISETP.GT.AND UP0, UPT, UR38, UR9, UPT ;  /* 0x000000092600728c */ /* 0x000fe2000bf04270 */
[----:B------:R-:W-:Y:S01]  /*3aa0*/  LOP3.LUT R0, R0, 0xfffffffe, RZ, 0xc0, !PT ;  /* 0xfffffffe00007812 */ /* 0x000fe200078ec0ff */
[----:B------:R-:W-:Y:S01]  /*3ab0*/  UIADD3 UR4, UR12, -UR21, URZ ;  /* 0x800000150c047290 */ /* 0x000fe2000fffe03f */
[----:B------:R-:W-:-:S02]  /*3ac0*/  LOP3.LUT R2, R2, 0x1c0, RZ, 0xc0, !PT ;  /* 0x000001c002027812 */ /* 0x000fc400078ec0ff */
[----:B------:R-:W-:Y:S01]  /*3ad0*/  LOP3.LUT R183, R183, 0xfffffff7, RZ, 0xc0, !PT ;  /* 0xfffffff7b7b77812 */ /* 0x000fe200078ec0ff */
[----:B------:R-:W-:Y:S01]  /*3ae0*/  IMAD.IADD R7, R7, 0x1, -R0 ;  /* 0x0000000107077824 */ /* 0x000fe200078e0a00 */
[----:B------:R-:W-:Y:S02]  /*3af0*/  LOP3.LUT R0, R5, 0x1c0, RZ, 0xc0, !PT ;  /* 0x000001c005007812 */ /* 0x000fe400078ec0ff */
[----:B------:R-:W-:Y:S01]  /*3b00*/  PLOP3.LUT P0, PT, PT, PT, UP0, 0x80, 0x0 ;  /* 0x000000000000781c */ /* 0x000fe20003f0f008 */
[----:B------:R-:W-:Y:S01]  /*3b10*/  IMAD.SHL.U32 R5, R7, 0x8, RZ ;  /* 0x0000000807057824 */ /* 0x000fe200078e00ff */
[----:B------:R-:W-:Y:S02]  /*3b20*/  LOP3.LUT R12, R0, 0x8, R12, 0xf8, !PT ;  /* 0x00000008000c7812 */ /* 0x000fe400078ef80c */
[----:B------:R-:W-:Y:S02]  /*3b30*/  SHF.R.U32.HI R0, RZ, 0x3, R0 ;  /* 0x00000003ff007819 */ /* 0x000fe40000011600 */
[----:B------:R-:W-:-:S02]  /*3b40*/  LOP3.LUT R6, R2, 0x8, R5, 0xf8, !PT ;  /* 0x0000000802067812 */ /* 0x000fc400078ef805 */
[----:B------:R-:W-:Y:S01]  /*3b50*/  SHF.R.U32.HI R5, RZ, 0x3, R2 ;  /* 0x00000003ff057819 */ /* 0x000fe20000011602 */
[----:B------:R-:W-:Y:S01]  /*3b60*/  IMAD R2, R20, 0x400, R67 ;  /* 0x0000040014027824 */ /* 0x000fe200078e0243 */
[----:B------:R-:W-:Y:S02]  /*3b70*/  LOP3.LUT R0, R12, R0, RZ, 0x3c, !PT ;  /* 0x000000000c007212 */ /* 0x000fe400078e3cff */
[----:B------:R-:W-:Y:S02]  /*3b80*/  LOP3.LUT R66, R6, R5, RZ, 0x3c, !PT ;  /* 0x0000000506427212 */ /* 0x000fe400078e3cff */
[C---:B------:R-:W-:Y:S01]  /*3b90*/  IADD3 R5, R64.reuse, 0x8, RZ ;  /* 0x0000000840057810 */ /* 0x040fe20007ffe0ff */
[----:B------:R-:W-:Y:S01]  /*3ba0*/  IMAD R0, R7, 0x200, R0 ;  /* 0x0000020007007824 */ /* 0x000fe200078e0200 */
[----:B------:R-:W-:Y:S01]  /*3bb0*/  IADD3 R6, R64, UR5, RZ ;  /* 0x0000000540067c10 */ /* 0x000fe2000fffe0ff */
[----:B------:R-:W-:Y:S01]  /*3bc0*/  IMAD.IADD R2, R66, 0x1, R2 ;  /* 0x0000000142027824 */ /* 0x000fe200078e0202 */
[----:B------:R-:W-:Y:S01]  /*3bd0*/  IADD3 R186, R5, UR4, RZ ;  /* 0x0000000405ba7c10 */ /* 0x000fe2000fffe0ff */
[----:B------:R-:W-:Y:S01]  /*3be0*/  IMAD.SHL.U32 R168, R0, 0x2, RZ ;  /* 0x0000000200a87824 */ /* 0x000fe200078e00ff */
[----:B------:R-:W-:Y:S01]  /*3bf0*/  SEL R0, R25, 0xffffffe0, !P1 ;  /* 0xffffffe019007807 */ /* 0x000fe20004800000 */
[----:B------:R-:W-:Y:S01]  /*3c00*/  IMAD.SHL.U32 R175, R2, 0x2, RZ ;  /* 0x0000000202af7824 */ /* 0x000fe200078e00ff */
[----:B------:R-:W-:-:S02]  /*3c10*/  IADD3 R7, R5, UR5, RZ ;  /* 0x0000000505077c10 */ /* 0x000fc4000fffe0ff */
[----:B------:R-:W-:Y:S01]  /*3c20*/  LDSM.16.M88.4 R36, [R168+0x4800] ;  /* 0x00480000a824783b */ /* 0x000fe20000000200 */
[C---:B------:R-:W-:Y:S01]  /*3c30*/  IMAD.IADD R174, R168.reuse, 0x1, R0 ;  /* 0x00000001a8ae7824 */ /* 0x040fe200078e0200 */
[C---:B------:R-:W-:Y:S01]  /*3c40*/  IADD3 R2, R168.reuse, 0x4000, RZ ;  /* 0x00004000a8027810 */ /* 0x040fe20007ffe0ff */
[C-C-:B------:R-:W-:Y:S01]  /*3c50*/  IMAD R178, R3.reuse, 0x2, R175.reuse ;  /* 0x0000000203b27824 */ /* 0x140fe200078e02af */
[----:B------:R-:W1:Y:S01]  /*3c60*/  LDSM.16.M88.4 R16, [R175] ;  /* 0x00000000af10783b */ /* 0x000e620000000200 */
[----:B------:R-:W-:Y:S01]  /*3c70*/  IADD3 R179, R168, 0x4040, RZ ;  /* 0x00004040a8b37810 */ /* 0x000fe20007ffe0ff */
[----:B------:R-:W-:Y:S01]  /*3c80*/  IMAD R176, R4, 0x2, R175 ;  /* 0x0000000204b07824 */ /* 0x000fe200078e02af */
[----:B------:R-:W-:Y:S01]  /*3c90*/  @P2 IADD3 R179, R2, -0x40, RZ ;  /* 0xffffffc002b32810 */ /* 0x000fe20007ffe0ff */
[----:B------:R-:W5:Y:S01]  /*3ca0*/  LDSM.16.M88.4 R12, [R175+0x2000] ;  /* 0x00200000af0c783b */ /* 0x000f620000000200 */
[C---:B------:R-:W-:Y:S01]  /*3cb0*/  IADD3 R2, R64.reuse, 0x40, RZ ;  /* 0x0000004040027810 */ /* 0x040fe20007ffe0ff */
[----:B------:R-:W-:Y:S01]  /*3cc0*/  IMAD R177, R3, 0x2, R176 ;  /* 0x0000000203b17824 */ /* 0x000fe200078e02b0 */
[----:B------:R-:W-:Y:S01]  /*3cd0*/  IADD3 R184, R64, UR4, RZ ;  /* 0x0000000440b87c10 */ /* 0x000fe2000fffe0ff */
[----:B------:R-:W2:Y:S01]  /*3ce0*/  LDSM.16.M88.4 R32, [R168+0x5000] ;  /* 0x00500000a820783b */ /* 0x000ea20000000200 */
[----:B------:R-:W-:Y:S01]  /*3cf0*/  IMAD.IADD R173, R0, 0x1, R179 ;  /* 0x0000000100ad7824 */ /* 0x000fe200078e02b3 */
[----:B------:R-:W-:-:S02]  /*3d00*/  IADD3 R0, R64, 0x48, RZ ;  /* 0x0000004840007810 */ /* 0x000fc40007ffe0ff */
[----:B------:R-:W3:Y:S01]  /*3d10*/  LDSM.16.M88.4 R20, [R168+0x4000] ;  /* 0x00400000a814783b */ /* 0x000ee20000000200 */
[C---:B------:R-:W-:Y:S02]  /*3d20*/  IADD3 R185, R2.reuse, UR4, RZ ;  /* 0x0000000402b97c10 */ /* 0x040fe4000fffe0ff */
[----:B------:R-:W-:Y:S01]  /*3d30*/  IADD3 R2, R2, UR5, RZ ;  /* 0x0000000502027c10 */ /* 0x000fe2000fffe0ff */
[----:B------:R-:W4:Y:S01]  /*3d40*/  LDSM.16.M88.4 R28, [R168+0x5800] ;  /* 0x00580000a81c783b */ /* 0x000f220000000200 */
[C---:B------:R-:W-:Y:S02]  /*3d50*/  IADD3 R5, R0.reuse, UR5, RZ ;  /* 0x0000000500057c10 */ /* 0x040fe4000fffe0ff */
[----:B------:R-:W-:Y:S01]  /*3d60*/  IADD3 R187, R0, UR4, RZ ;  /* 0x0000000400bb7c10 */ /* 0x000fe2000fffe0ff */
[----:B--2---:R-:W-:Y:S01]  /*3d70*/  LDSM.16.M88.4 R8, [R178+0x2000] ;  /* 0x00200000b208783b */ /* 0x004fe20000000200 */
[----:B------:R-:W-:Y:S02]  /*3d80*/  IMNMX R196, R6, UR12, PT ;  /* 0x0000000c06c47c17 */ /* 0x000fe4000b800200 */
[----:B------:R-:W-:Y:S01]  /*3d90*/  IMNMX R193, R2, UR12, PT ;  /* 0x0000000c02c17c17 */ /* 0x000fe2000b800200 */
[----:B------:R-:W2:Y:S01]  /*3da0*/  LDSM.16.M88.4 R52, [R174+0x5000] ;  /* 0x00500000ae34783b */ /* 0x000ea20000000200 */
[----:B------:R-:W-:-:S02]  /*3db0*/  IMNMX R192, R5, UR12, PT ;  /* 0x0000000c05c07c17 */ /* 0x000fc4000b800200 */
[----:B------:R-:W-:Y:S01]  /*3dc0*/  IADD3 R0, R184, -c[0x0][0x2e4], RZ ;  /* 0x8000b900b8007a10 */ /* 0x000fe20007ffe0ff */
[----:B------:R-:W2:Y:S01]  /*3dd0*/  LDSM.16.M88.4 R40, [R174+0x4800] ;  /* 0x00480000ae28783b */ /* 0x000ea20000000200 */
[----:B------:R-:W-:Y:S02]  /*3de0*/  IADD3 R2, R186, -c[0x0][0x2e4], RZ ;  /* 0x8000b900ba027a10 */ /* 0x000fe40007ffe0ff */
[----:B------:R-:W-:Y:S01]  /*3df0*/  IADD3 R5, R185, -c[0x0][0x2e4], RZ ;  /* 0x8000b900b9057a10 */ /* 0x000fe20007ffe0ff */
[----:B------:R-:W2:Y:S01]  /*3e00*/  LDSM.16.M88.4 R24, [R178] ;  /* 0x00000000b218783b */ /* 0x000ea20000000200 */
[----:B------:R-:W-:Y:S02]  /*3e10*/  IADD3 R6, R187, -c[0x0][0x2e4], RZ ;  /* 0x8000b900bb067a10 */ /* 0x000fe40007ffe0ff */
[----:B------:R-:W-:Y:S01]  /*3e20*/  @P0 LOP3.LUT R183, R183, 0x8, RZ, 0xfc, !PT ;  /* 0x00000008b7b70812 */ /* 0x000fe200078efcff */
[----:B------:R-:W2:Y:S01]  /*3e30*/  LDSM.16.M88.4 R60, [R174+0x5800] ;  /* 0x00580000ae3c783b */ /* 0x000ea20000000200 */
[----:B------:R-:W-:-:S02]  /*3e40*/  IMNMX R194, R7, UR12, PT ;  /* 0x0000000c07c27c17 */ /* 0x000fc4000b800200 */
[----:B------:R-:W-:Y:S01]  /*3e50*/  IMNMX R191, RZ, R0, !PT ;  /* 0x00000000ffbf7217 */ /* 0x000fe20007800200 */
[----:B------:R-:W2:Y:S01]  /*3e60*/  LDSM.16.M88.4 R44, [R174+0x4000] ;  /* 0x00400000ae2c783b */ /* 0x000ea20000000200 */
[-C--:B-1----:R-:W-:Y:S01]  /*3e70*/  HMMA.16816.F32.BF16 R48, R16, R36.reuse, RZ ;  /* 0x000000241030723c */ /* 0x082fe200000418ff */
[----:B------:R-:W-:Y:S02]  /*3e80*/  IMNMX R190, RZ, R2, !PT ;  /* 0x00000002ffbe7217 */ /* 0x000fe40007800200 */
[----:B------:R-:W-:Y:S02]  /*3e90*/  IMNMX R189, RZ, R5, !PT ;  /* 0x00000005ffbd7217 */ /* 0x000fe40007800200 */
[----:B------:R-:W-:Y:S02]  /*3ea0*/  IMNMX R188, RZ, R6, !PT ;  /* 0x00000006ffbc7217 */ /* 0x000fe40007800200 */
[C---:B------:R-:W-:Y:S01]  /*3eb0*/  IADD3 R182, R179.reuse, 0x800, RZ ;  /* 0x00000800b3b67810 */ /* 0x040fe20007ffe0ff */
[----:B-----5:R-:W-:Y:S01]  /*3ec0*/  HMMA.16816.F32.BF16 R84, R12, R36, RZ ;  /* 0x000000240c54723c */ /* 0x020fe200000418ff */
[----:B------:R-:W-:-:S02]  /*3ed0*/  IADD3 R181, R179, 0x1000, RZ ;  /* 0x00001000b3b57810 */ /* 0x000fc40007ffe0ff */
[----:B------:R-:W-:-:S05]  /*3ee0*/  IADD3 R180, R179, 0x1800, RZ ;  /* 0x00001800b3b47810 */ /* 0x000fca0007ffe0ff */
[C---:B------:R-:W-:Y:S08]  /*3ef0*/  HMMA.16816.F32.BF16 R80, R12.reuse, R38, RZ ;  /* 0x000000260c50723c */ /* 0x040ff000000418ff */
[----:B------:R-:W-:Y:S08]  /*3f00*/  HMMA.16816.F32.BF16 R72, R12, R34, RZ ;  /* 0x000000220c48723c */ /* 0x000ff000000418ff */
[-C--:B---3--:R-:W-:Y:S08]  /*3f10*/  HMMA.16816.F32.BF16 R96, R16, R20.reuse, RZ ;  /* 0x000000141060723c */ /* 0x088ff000000418ff */
[C---:B------:R-:W-:Y:S08]  /*3f20*/  HMMA.16816.F32.BF16 R92, R12.reuse, R20, RZ ;  /* 0x000000140c5c723c */ /* 0x040ff000000418ff */
[-C--:B------:R-:W-:Y:S08]  /*3f30*/  HMMA.16816.F32.BF16 R88, R12, R22.reuse, RZ ;  /* 0x000000160c58723c */ /* 0x080ff000000418ff */
[C---:B------:R-:W-:Y:S08]  /*3f40*/  HMMA.16816.F32.BF16 R100, R16.reuse, R22, RZ ;  /* 0x000000161064723c */ /* 0x040ff000000418ff */
[----:B------:R-:W-:Y:S08]  /*3f50*/  HMMA.16816.F32.BF16 R36, R16, R38, RZ ;  /* 0x000000261024723c */ /* 0x000ff000000418ff */
[----:B----4-:R-:W-:Y:S08]  /*3f60*/  HMMA.16816.F32.BF16 R56, R12, R30, RZ ;  /* 0x0000001e0c38723c */ /* 0x010ff000000418ff */
[----:B------:R-:W-:Y:S08]  /*3f70*/  HMMA.16816.F32.BF16 R20, R16, R32, RZ ;  /* 0x000000201014723c */ /* 0x000ff000000418ff */
[C---:B------:R-:W-:Y:S08]  /*3f80*/  HMMA.16816.F32.BF16 R68, R12.reuse, R28, RZ ;  /* 0x0000001c0c44723c */ /* 0x040ff000000418ff */
[----:B------:R-:W-:Y:S08]  /*3f90*/  HMMA.16816.F32.BF16 R76, R12, R32, RZ ;  /* 0x000000200c4c723c */ /* 0x000ff000000418ff */
[C---:B------:R-:W-:Y:S08]  /*3fa0*/  HMMA.16816.F32.BF16 R32, R16.reuse, R34, RZ ;  /* 0x000000221020723c */ /* 0x040ff000000418ff */
[C---:B------:R-:W-:Y:S08]  /*3fb0*/  HMMA.16816.F32.BF16 R12, R16.reuse, R28, RZ ;  /* 0x0000001c100c723c */ /* 0x040ff000000418ff */
[----:B------:R-:W-:Y:S01]  /*3fc0*/  HMMA.16816.F32.BF16 R28, R16, R30, RZ ;  /* 0x0000001e101c723c */ /* 0x000fe200000418ff */
[----:B------:R-:W-:Y:S07]  /*3fd0*/  LDSM.16.M88.4 R16, [R176+0x2000] ;  /* 0x00200000b010783b */ /* 0x000fee0000000200 */
[C---:B--2---:R-:W-:Y:S08]  /*3fe0*/  HMMA.16816.F32.BF16 R132, R8.reuse, R54, R72 ;  /* 0x000000360884723c */ /* 0x044ff00000041848 */
[C---:B------:R-:W-:Y:S08]  /*3ff0*/  HMMA.16816.F32.BF16 R104, R8.reuse, R40, R84 ;  /* 0x000000280868723c */ /* 0x040ff00000041854 */
[----:B------:R-:W-:Y:S08]  /*4000*/  HMMA.16816.F32.BF16 R140, R8, R42, R80 ;  /* 0x0000002a088c723c */ /* 0x000ff00000041850 */
[C---:B------:R-:W-:Y:S01]  /*4010*/  HMMA.16816.F32.BF16 R120, R24.reuse, R40, R48 ;  /* 0x000000281878723c */ /* 0x040fe20000041830 */
[----:B------:R-:W-:Y:S07]  /*4020*/  LDSM.16.M88.4 R48, [R179+0x800] ;  /* 0x00080000b330783b */ /* 0x000fee0000000200 */
[----:B------:R-:W-:Y:S01]  /*4030*/  HMMA.16816.F32.BF16 R72, R24, R42, R36 ;  /* 0x0000002a1848723c */ /* 0x000fe20000041824 */
[----:B------:R-:W1:Y:S04]  /*4040*/  LDSM.16.M88.4 R40, [R179+0x1800] ;  /* 0x00180000b328783b */ /* 0x000e680000000200 */
[----:B------:R-:W-:Y:S03]  /*4050*/  LDSM.16.M88.4 R36, [R173] ;  /* 0x00000000ad24783b */ /* 0x000fe60000000200 */
[----:B------:R-:W-:Y:S01]  /*4060*/  HMMA.16816.F32.BF16 R80, R8, R62, R56 ;  /* 0x0000003e0850723c */ /* 0x000fe20000041838 */
[----:B------:R-:W2:Y:S07]  /*4070*/  LDSM.16.M88.4 R56, [R179] ;  /* 0x00000000b338783b */ /* 0x000eae0000000200 */
[----:B------:R-:W-:Y:S01]  /*4080*/  HMMA.16816.F32.BF16 R124, R24, R52, R20 ;  /* 0x00000034187c723c */ /* 0x000fe20000041814 */
[----:B------:R-:W3:Y:S07]  /*4090*/  LDSM.16.M88.4 R20, [R176] ;  /* 0x00000000b014783b */ /* 0x000eee0000000200 */
[C---:B------:R-:W-:Y:S08]  /*40a0*/  HMMA.16816.F32.BF16 R108, R8.reuse, R60, R68 ;  /* 0x0000003c086c723c */ /* 0x040ff00000041844 */
[C---:B------:R-:W-:Y:S08]  /*40b0*/  HMMA.16816.F32.BF16 R92, R8.reuse, R44, R92 ;  /* 0x0000002c085c723c */ /* 0x040ff0000004185c */
[----:B------:R-:W-:Y:S08]  /*40c0*/  HMMA.16816.F32.BF16 R144, R8, R46, R88 ;  /* 0x0000002e0890723c */ /* 0x000ff00000041858 */
[C---:B------:R-:W-:Y:S08]  /*40d0*/  HMMA.16816.F32.BF16 R116, R24.reuse, R44, R96 ;  /* 0x0000002c1874723c */ /* 0x040ff00000041860 */
[----:B------:R-:W-:Y:S01]  /*40e0*/  HMMA.16816.F32.BF16 R68, R24, R46, R100 ;  /* 0x0000002e1844723c */ /* 0x000fe20000041864 */
[----:B------:R-:W4:Y:S07]  /*40f0*/  LDSM.16.M88.4 R44, [R179+0x1000] ;  /* 0x00100000b32c783b */ /* 0x000f2e0000000200 */
[----:B------:R-:W-:Y:S01]  /*4100*/  HMMA.16816.F32.BF16 R136, R8, R52, R76 ;  /* 0x000000340888723c */ /* 0x000fe2000004184c */
[----:B------:R-:W5:Y:S07]  /*4110*/  LDSM.16.M88.4 R8, [R177+0x2000] ;  /* 0x00200000b108783b */ /* 0x000f6e0000000200 */
[C---:B------:R-:W-:Y:S01]  /*4120*/  HMMA.16816.F32.BF16 R128, R24.reuse, R60, R12 ;  /* 0x0000003c1880723c */ /* 0x040fe2000004180c */
[----:B------:R-:W-:Y:S07]  /*4130*/  LDSM.16.M88.4 R12, [R177] ;  /* 0x00000000b10c783b */ /* 0x000fee0000000200 */
[C---:B------:R-:W-:Y:S01]  /*4140*/  HMMA.16816.F32.BF16 R76, R24.reuse, R54, R32 ;  /* 0x00000036184c723c */ /* 0x040fe20000041820 */
[----:B------:R-:W3:Y:S07]  /*4150*/  LDSM.16.M88.4 R32, [R173+0x800] ;  /* 0x00080000ad20783b */ /* 0x000eee0000000200 */
[----:B------:R-:W-:Y:S01]  /*4160*/  HMMA.16816.F32.BF16 R84, R24, R62, R28 ;  /* 0x0000003e1854723c */ /* 0x000fe2000004181c */
[----:B------:R-:W4:Y:S04]  /*4170*/  LDSM.16.M88.4 R28, [R173+0x1000] ;  /* 0x00100000ad1c783b */ /* 0x000f280000000200 */
[----:B------:R-:W4:Y:S01]  /*4180*/  LDSM.16.M88.4 R24, [R173+0x1800] ;  /* 0x00180000ad18783b */ /* 0x000f220000000200 */
[----:B------:R-:W-:-:S04]  /*4190*/  DEPBAR.LE SB0, 0x0 ;  /* 0x000080000000791a */ /* 0x000fc80000000000 */
[C---:B-1----:R-:W-:Y:S08]  /*41a0*/  HMMA.16816.F32.BF16 R88, R16.reuse, R40, R108 ;  /* 0x000000281058723c */ /* 0x042ff0000004186c */
[C---:B--2---:R-:W-:Y:S08]  /*41b0*/  HMMA.16816.F32.BF16 R112, R16.reuse, R56, R92 ;  /* 0x000000381070723c */ /* 0x044ff0000004185c */
[----:B------:R-:W-:Y:S08]  /*41c0*/  HMMA.16816.F32.BF16 R108, R16, R58, R144 ;  /* 0x0000003a106c723c */ /* 0x000ff00000041890 */
[C---:B---3--:R-:W-:Y:S08]  /*41d0*/  HMMA.16816.F32.BF16 R60, R20.reuse, R56, R116 ;  /* 0x00000038143c723c */ /* 0x048ff00000041874 */
[----:B------:R-:W-:Y:S08]  /*41e0*/  HMMA.16816.F32.BF16 R68, R20, R58, R68 ;  /* 0x0000003a1444723c */ /* 0x000ff00000041844 */
[C---:B------:R-:W-:Y:S08]  /*41f0*/  HMMA.16816.F32.BF16 R104, R16.reuse, R48, R104 ;  /* 0x000000301068723c */ /* 0x040ff00000041868 */
[----:B------:R-:W-:Y:S08]  /*4200*/  HMMA.16816.F32.BF16 R100, R16, R50, R140 ;  /* 0x000000321064723c */ /* 0x000ff0000004188c */
[C---:B------:R-:W-:Y:S08]  /*4210*/  HMMA.16816.F32.BF16 R56, R20.reuse, R48, R120 ;  /* 0x000000301438723c */ /* 0x040ff00000041878 */
[----:B------:R-:W-:Y:S08]  /*4220*/  HMMA.16816.F32.BF16 R52, R20, R50, R72 ;  /* 0x000000321434723c */ /* 0x000ff00000041848 */
[C---:B----4-:R-:W-:Y:S08]  /*4230*/  HMMA.16816.F32.BF16 R96, R16.reuse, R44, R136 ;  /* 0x0000002c1060723c */ /* 0x050ff00000041888 */
[C---:B------:R-:W-:Y:S08]  /*4240*/  HMMA.16816.F32.BF16 R92, R16.reuse, R46, R132 ;  /* 0x0000002e105c723c */ /* 0x040ff00000041884 */
[----:B------:R-:W-:Y:S08]  /*4250*/  HMMA.16816.F32.BF16 R80, R16, R42, R80 ;  /* 0x0000002a1050723c */ /* 0x000ff00000041850 */
[C---:B------:R-:W-:Y:S08]  /*4260*/  HMMA.16816.F32.BF16 R48, R20.reuse, R44, R124 ;  /* 0x0000002c1430723c */ /* 0x040ff0000004187c */
[C---:B------:R-:W-:Y:S08]  /*4270*/  HMMA.16816.F32.BF16 R44, R20.reuse, R46, R76 ;  /* 0x0000002e142c723c */ /* 0x040ff0000004184c */
[C---:B------:R-:W-:Y:S08]  /*4280*/  HMMA.16816.F32.BF16 R16, R20.reuse, R40, R128 ;  /* 0x000000281410723c */ /* 0x040ff00000041880 */
        /* <DEDUP_REMOVED lines=27> */
[----:B------:R-:W-:Y:S01]  /*4440*/  @!P0 IADD3 R0, P4, R6, UR25, RZ ;  /* 0x0000001906008c10 */ /* 0x000fe2000ff9e0ff */
        /* <DEDUP_REMOVED lines=39> */
.L_x_1999:
[----:B------:R-:W-:Y:S05]  /*46c0*/  BSYNC B0 ;  /* 0x0000000000007941 */ /* 0x000fea0003800000 */
.L_x_1998:
[----:B------:R-:W0:Y:S02]  /*46d0*/  LDGDEPBAR ;  /* 0x00000000000079af */ /* 0x000e240000000000 */
.L_x_1997:
[----:B------:R-:W-:Y:S01]  /*46e0*/  IMAD.U32 R2, RZ, RZ, UR38 ;  /* 0x00000026ff027e24 */ /* 0x000fe2000f8e00ff */
[----:B------:R-:W-:Y:S01]  /*46f0*/  LOP3.LUT R78, R151, UR36, RZ, 0x3c, !PT ;  /* 0x00000024974e7c12 */ /* 0x000fe2000f8e3cff */
[----:B------:R-:W-:Y:S01]  /*4700*/  UIADD3 UR28, UR37, -0x4498517b, URZ ;  /* 0xbb67ae85251c7890 */ /* 0x000fe2000fffe03f */
[----:B------:R-:W-:Y:S01]  /*4710*/  IADD3 R79, R165, 0x4, RZ ;  /* 0x00000004a54f7810 */ /* 0x000fe20007ffe0ff */
[----:B------:R-:W-:Y:S01]  /*4720*/  IMAD R2, R2, 0x40, R164 ;  /* 0x0000004002027824 */ /* 0x000fe200078e02a4 */
[----:B------:R-:W-:Y:S01]  /*4730*/  USHF.L.U32 UR4, UR38, 0x1, URZ ;  /* 0x0000000126047899 */ /* 0x000fe2000800063f */
[----:B------:R-:W-:Y:S01]  /*4740*/  STL [R1+0xa8], R78 ;  /* 0x0000a84e01007387 */ /* 0x000fe20000100800 */
[----:B------:R-:W-:Y:S01]  /*4750*/  UIADD3 UR29, UR36, -0x61c88647, URZ ;  /* 0x9e3779b9241d7890 */ /* 0x000fe2000fffe03f */
[----:B------:R-:W-:Y:S01]  /*4760*/  IMAD.IADD R0, R184, 0x1, -R2 ;  /* 0x00000001b8007824 */ /* 0x000fe200078e0a02 */
[C---:B-1----:R-:W-:Y:S01]  /*4770*/  IADD3 R10, R2.reuse, 0x1, RZ ;  /* 0x00000001020a7810 */ /* 0x042fe20007ffe0ff */
[----:B------:R-:W-:Y:S01]  /*4780*/  ULOP3.LUT UR5, UR4, UR37, URZ, 0x3c, !UPT ;  /* 0x0000002504057292 */ /* 0x000fe2000f8e3c3f */
[----:B------:R-:W-:Y:S01]  /*4790*/  IADD3 R16, R2, 0x8, RZ ;  /* 0x0000000802107810 */ /* 0x000fe20007ffe0ff */
[----:B------:R-:W-:Y:S01]  /*47a0*/  UIADD3 UR4, UR4, 0x1, URZ ;  /* 0x0000000104047890 */ /* 0x000fe2000fffe03f */
[----:B------:R-:W-:Y:S01]  /*47b0*/  IABS R0, R0 ;  /* 0x0000000000007213 */ /* 0x000fe20000000000 */
[----:B--2---:R-:W-:Y:S01]  /*47c0*/  IMAD.IADD R6, R184, 0x1, -R10 ;  /* 0x00000001b8067824 */ /* 0x004fe200078e0a0a */
[C---:B------:R-:W-:Y:S01]  /*47d0*/  IADD3 R18, R2.reuse, 0x9, RZ ;  /* 0x0000000902127810 */ /* 0x040fe20007ffe0ff */
[----:B------:R-:W-:Y:S01]  /*47e0*/  ULOP3.LUT UR4, UR4, UR37, URZ, 0x3c, !UPT ;  /* 0x0000002504047292 */ /* 0x000fe2000f8e3c3f */
[----:B------:R-:W-:Y:S01]  /*47f0*/  IADD3 R20, R2, 0x10, RZ ;  /* 0x0000001002147810 */ /* 0x000fe20007ffe0ff */
[----:B------:R-:W-:Y:S01]  /*4800*/  IMAD.MOV.U32 R5, RZ, RZ, R0 ;  /* 0x000000ffff057224 */ /* 0x000fe200078e0000 */
[----:B------:R-:W-:Y:S01]  /*4810*/  IABS R0, R6 ;  /* 0x0000000600007213 */ /* 0x000fe20000000000 */
[----:B------:R-:W-:Y:S01]  /*4820*/  IMAD.IADD R6, R184, 0x1, -R16 ;  /* 0x00000001b8067824 */ /* 0x000fe200078e0a10 */
[C---:B------:R-:W-:Y:S01]  /*4830*/  IADD3 R23, R2.reuse, 0x11, RZ ;  /* 0x0000001102177810 */ /* 0x040fe20007ffe0ff */
[----:B------:R1:W2:Y:S01]  /*4840*/  I2F R15, R5 ;  /* 0x00000005000f7306 */ /* 0x0002a20000201400 */
[C---:B------:R-:W-:Y:S01]  /*4850*/  IADD3 R25, R2.reuse, 0x18, RZ ;  /* 0x0000001802197810 */ /* 0x040fe20007ffe0ff */
[----:B------:R-:W-:Y:S01]  /*4860*/  UIADD3 UR27, UR36, 0x3c6ef372, URZ ;  /* 0x3c6ef372241b7890 */ /* 0x000fe2000fffe03f */
[C---:B------:R-:W-:Y:S01]  /*4870*/  IADD3 R28, R2.reuse, 0x19, RZ ;  /* 0x00000019021c7810 */ /* 0x040fe20007ffe0ff */
[----:B------:R-:W-:Y:S01]  /*4880*/  UIADD3 UR26, UR37, 0x76cf5d0a, URZ ;  /* 0x76cf5d0a251a7890 */ /* 0x000fe2000fffe03f */
[C---:B------:R-:W-:Y:S01]  /*4890*/  IADD3 R30, R2.reuse, 0x20, RZ ;  /* 0x00000020021e7810 */ /* 0x040fe20007ffe0ff */
[----:B------:R-:W-:Y:S01]  /*48a0*/  UIADD3 UR24, UR37, 0x32370b8f, URZ ;  /* 0x32370b8f25187890 */ /* 0x000fe2000fffe03f */
[C---:B------:R-:W-:Y:S01]  /*48b0*/  IADD3 R33, R2.reuse, 0x21, RZ ;  /* 0x0000002102217810 */ /* 0x040fe20007ffe0ff */
[----:B------:R-:W-:Y:S01]  /*48c0*/  UIADD3 UR25, UR36, -0x255992d5, URZ ;  /* 0xdaa66d2b24197890 */ /* 0x000fe2000fffe03f */
[C---:B------:R-:W-:Y:S01]  /*48d0*/  IADD3 R35, R2.reuse, 0x28, RZ ;  /* 0x0000002802237810 */ /* 0x040fe20007ffe0ff */
[----:B------:R-:W-:Y:S01]  /*48e0*/  UIADD3 UR23, UR36, 0x78dde6e4, URZ ;  /* 0x78dde6e424177890 */ /* 0x000fe2000fffe03f */
[C---:B------:R-:W-:Y:S01]  /*48f0*/  IADD3 R34, R2.reuse, 0x29, RZ ;  /* 0x0000002902227810 */ /* 0x040fe20007ffe0ff */
[----:B------:R-:W-:Y:S01]  /*4900*/  UIADD3 UR22, UR37, -0x126145ec, URZ ;  /* 0xed9eba1425167890 */ /* 0x000fe2000fffe03f */
[C---:B------:R-:W-:Y:S01]  /*4910*/  IADD3 R36, R2.reuse, 0x30, RZ ;  /* 0x0000003002247810 */ /* 0x040fe20007ffe0ff */
[----:B------:R-:W-:Y:S01]  /*4920*/  UIADD3 UR12, UR37, -0x56f99767, URZ ;  /* 0xa9066899250c7890 */ /* 0x000fe2000fffe03f */
[----:B------:R-:W-:Y:S01]  /*4930*/  IADD3 R37, R2, 0x31, RZ ;  /* 0x0000003102257810 */ /* 0x000fe20007ffe0ff */
[----:B-1----:R-:W-:Y:S01]  /*4940*/  IMAD.MOV.U32 R5, RZ, RZ, R0 ;  /* 0x000000ffff057224 */ /* 0x002fe200078e0000 */
[----:B------:R-:W-:Y:S01]  /*4950*/  IABS R0, R6 ;  /* 0x0000000600007213 */ /* 0x000fe20000000000 */
[----:B------:R-:W-:Y:S01]  /*4960*/  IMAD.IADD R6, R184, 0x1, -R18 ;  /* 0x00000001b8067824 */ /* 0x000fe200078e0a12 */
[C---:B------:R-:W-:Y:S01]  /*4970*/  IADD3 R38, R2.reuse, 0x38, RZ ;  /* 0x0000003802267810 */ /* 0x040fe20007ffe0ff */
[----:B------:R1:W3:Y:S01]  /*4980*/  I2F R14, R5 ;  /* 0x00000005000e7306 */ /* 0x0002e20000201400 */
[C---:B------:R-:W-:Y:S01]  /*4990*/  IADD3 R39, R2.reuse, 0x39, RZ ;  /* 0x0000003902277810 */ /* 0x040fe20007ffe0ff */
[----:B--2---:R-:W-:Y:S01]  /*49a0*/  FFMA.FTZ R15, R15, -UR20, R60 ;  /* 0x800000140f0f7c23 */ /* 0x004fe2000801003c */
[C---:B------:R-:W-:Y:S01]  /*49b0*/  ISETP.GE.AND P3, PT, R2.reuse, R196, PT ;  /* 0x000000c40200720c */ /* 0x040fe20003f66270 */
[----:B------:R-:W-:Y:S01]  /*49c0*/  UIADD3 UR13, UR36, 0x1715609d, URZ ;  /* 0x1715609d240d7890 */ /* 0x000fe2000fffe03f */
[----:B------:R-:W-:Y:S01]  /*49d0*/  ISETP.GE.AND P1, PT, R2, R193, PT ;  /* 0x000000c10200720c */ /* 0x000fe20003f26270 */
[----:B------:R-:W-:Y:S01]  /*49e0*/  IMAD.IADD R7, R184, 0x1, -R39 ;  /* 0x00000001b8077824 */ /* 0x000fe200078e0a27 */
[C---:B------:R-:W-:Y:S01]  /*49f0*/  ISETP.GE.AND P0, PT, R2.reuse, R192, PT ;  /* 0x000000c00200720c */ /* 0x040fe20003f06270 */
[----:B------:R2:W-:Y:S01]  /*4a00*/  STL [R1+0xec], R79 ;  /* 0x0000ec4f01007387 */ /* 0x0005e20000100800 */
[----:B------:R-:W-:-:S02]  /*4a10*/  ISETP.GE.AND P2, PT, R2, R194, PT ;  /* 0x000000c20200720c */ /* 0x000fc40003f46270 */
[C---:B------:R-:W-:Y:S02]  /*4a20*/  ISETP.LT.OR P4, PT, R2.reuse, R191, P3 ;  /* 0x000000bf0200720c */ /* 0x040fe40001f81670 */
[----:B------:R-:W-:Y:S02]  /*4a30*/  ISETP.LT.OR P1, PT, R2, R189, P1 ;  /* 0x000000bd0200720c */ /* 0x000fe40000f21670 */
[----:B------:R-:W-:Y:S01]  /*4a40*/  ISETP.GE.AND P3, PT, R10, R196, PT ;  /* 0x000000c40a00720c */ /* 0x000fe20003f66270 */
[----:B-1----:R-:W-:Y:S01]  /*4a50*/  IMAD.MOV.U32 R5, RZ, RZ, R0 ;  /* 0x000000ffff057224 */ /* 0x002fe200078e0000 */
[----:B------:R-:W-:Y:S01]  /*4a60*/  IABS R0, R6 ;  /* 0x0000000600007213 */ /* 0x000fe20000000000 */
[----:B------:R-:W-:Y:S01]  /*4a70*/  IMAD.IADD R6, R184, 0x1, -R20 ;  /* 0x00000001b8067824 */ /* 0x000fe200078e0a14 */
[C---:B------:R-:W-:Y:S01]  /*4a80*/  ISETP.LT.OR P6, PT, R2.reuse, R188, P0 ;  /* 0x000000bc0200720c */ /* 0x040fe200007c1670 */
[----:B------:R1:W4:Y:S01]  /*4a90*/  I2F R13, R5 ;  /* 0x00000005000d7306 */ /* 0x0003220000201400 */
[----:B------:R-:W-:Y:S01]  /*4aa0*/  ISETP.LT.OR P2, PT, R2, R190, P2 ;  /* 0x000000be0200720c */ /* 0x000fe20001741670 */
[----:B---3--:R-:W-:Y:S01]  /*4ab0*/  FFMA.FTZ R14, R14, -UR20, R61 ;  /* 0x800000140e0e7c23 */ /* 0x008fe2000801003d */
[----:B------:R-:W-:-:S02]  /*4ac0*/  ISETP.GE.AND P0, PT, R16, R196, PT ;  /* 0x000000c41000720c */ /* 0x000fc40003f06270 */
[----:B------:R-:W-:Y:S02]  /*4ad0*/  P2R R31, PR, RZ, 0x2 ;  /* 0x00000002ff1f7803 */ /* 0x000fe40000000000 */
[-C--:B------:R-:W-:Y:S02]  /*4ae0*/  ISETP.LT.OR P1, PT, R10, R191.reuse, P3 ;  /* 0x000000bf0a00720c */ /* 0x080fe40001f21670 */
[----:B------:R-:W-:Y:S02]  /*4af0*/  P2R R32, PR, RZ, 0x4 ;  /* 0x00000004ff207803 */ /* 0x000fe40000000000 */
[-C--:B------:R-:W-:Y:S02]  /*4b00*/  ISETP.LT.OR P3, PT, R16, R191.reuse, P0 ;  /* 0x000000bf1000720c */ /* 0x080fe40000761670 */
[-C--:B------:R-:W-:Y:S02]  /*4b10*/  ISETP.GE.AND P2, PT, R18, R196.reuse, PT ;  /* 0x000000c41200720c */ /* 0x080fe40003f46270 */
[----:B------:R-:W-:Y:S01]  /*4b20*/  ISETP.GE.AND P0, PT, R20, R196, PT ;  /* 0x000000c41400720c */ /* 0x000fe20003f06270 */
[----:B-1----:R-:W-:Y:S01]  /*4b30*/  IMAD.MOV.U32 R5, RZ, RZ, R0 ;  /* 0x000000ffff057224 */ /* 0x002fe200078e0000 */
[----:B------:R-:W-:Y:S01]  /*4b40*/  IABS R0, R6 ;  /* 0x0000000600007213 */ /* 0x000fe20000000000 */
[----:B------:R-:W-:Y:S01]  /*4b50*/  IMAD.IADD R6, R184, 0x1, -R23 ;  /* 0x00000001b8067824 */ /* 0x000fe200078e0a17 */
[----:B------:R-:W-:Y:S01]  /*4b60*/  FSEL R123, R14, -INF , !P1 ;  /* 0xff8000000e7b7808 */ /* 0x000fe20004800000 */
[----:B------:R1:W3:Y:S01]  /*4b70*/  I2F R12, R5 ;  /* 0x00000005000c7306 */ /* 0x0002e20000201400 */
[----:B----4-:R-:W-:Y:S01]  /*4b80*/  FFMA.FTZ R13, R13, -UR20, R68 ;  /* 0x800000140d0d7c23 */ /* 0x010fe20008010044 */
[----:B------:R-:W-:-:S02]  /*4b90*/  ISETP.LT.OR P1, PT, R18, R191, P2 ;  /* 0x000000bf1200720c */ /* 0x000fc40001721670 */
[----:B------:R-:W-:Y:S02]  /*4ba0*/  ISETP.LT.OR P0, PT, R20, R191, P0 ;  /* 0x000000bf1400720c */ /* 0x000fe40000701670 */
[----:B------:R-:W-:Y:S02]  /*4bb0*/  FSEL R128, R13, -INF , !P3 ;  /* 0xff8000000d807808 */ /* 0x000fe40005800000 */
[-C--:B------:R-:W-:Y:S02]  /*4bc0*/  ISETP.GE.AND P3, PT, R23, R196.reuse, PT ;  /* 0x000000c41700720c */ /* 0x080fe40003f66270 */
[-C--:B------:R-:W-:Y:S02]  /*4bd0*/  ISETP.GE.AND P2, PT, R25, R196.reuse, PT ;  /* 0x000000c41900720c */ /* 0x080fe40003f46270 */
[----:B------:R-:W-:Y:S02]  /*4be0*/  FSEL R122, R15, -INF , !P4 ;  /* 0xff8000000f7a7808 */ /* 0x000fe40006000000 */
[----:B------:R-:W-:Y:S01]  /*4bf0*/  ISETP.GE.AND P4, PT, R35, R196, PT ;  /* 0x000000c42300720c */ /* 0x000fe20003f86270 */
[----:B-1----:R-:W-:Y:S01]  /*4c00*/  IMAD.MOV.U32 R5, RZ, RZ, R0 ;  /* 0x000000ffff057224 */ /* 0x002fe200078e0000 */
[----:B------:R-:W-:Y:S01]  /*4c10*/  IABS R0, R6 ;  /* 0x0000000600007213 */ /* 0x000fe20000000000 */
[----:B------:R-:W-:-:S02]  /*4c20*/  IMAD.IADD R6, R184, 0x1, -R25 ;  /* 0x00000001b8067824 */ /* 0x000fc400078e0a19 */
[----:B------:R1:W4:Y:S01]  /*4c30*/  I2F R11, R5 ;  /* 0x00000005000b7306 */ /* 0x0003220000201400 */
[----:B---3--:R-:W-:-:S05]  /*4c40*/  FFMA.FTZ R12, R12, -UR20, R69 ;  /* 0x800000140c0c7c23 */ /* 0x008fca0008010045 */
[----:B------:R-:W-:Y:S02]  /*4c50*/  FSEL R129, R12, -INF , !P1 ;  /* 0xff8000000c817808 */ /* 0x000fe40004800000 */
[-C--:B------:R-:W-:Y:S02]  /*4c60*/  ISETP.LT.OR P1, PT, R23, R191.reuse, P3 ;  /* 0x000000bf1700720c */ /* 0x080fe40001f21670 */
[-C--:B------:R-:W-:Y:S02]  /*4c70*/  ISETP.LT.OR P3, PT, R25, R191.reuse, P2 ;  /* 0x000000bf1900720c */ /* 0x080fe40001761670 */
[----:B------:R-:W-:Y:S01]  /*4c80*/  ISETP.GE.AND P2, PT, R30, R196, PT ;  /* 0x000000c41e00720c */ /* 0x000fe20003f46270 */
[----:B-1----:R-:W-:Y:S01]  /*4c90*/  IMAD.MOV.U32 R5, RZ, RZ, R0 ;  /* 0x000000ffff057224 */ /* 0x002fe200078e0000 */
[----:B------:R-:W-:Y:S01]  /*4ca0*/  IABS R0, R6 ;  /* 0x0000000600007213 */ /* 0x000fe20000000000 */
[----:B------:R-:W-:Y:S01]  /*4cb0*/  IMAD.IADD R6, R184, 0x1, -R28 ;  /* 0x00000001b8067824 */ /* 0x000fe200078e0a1c */
[----:B------:R-:W-:Y:S01]  /*4cc0*/  ISETP.LT.OR P2, PT, R30, R191, P2 ;  /* 0x000000bf1e00720c */ /* 0x000fe20001741670 */
[----:B------:R1:W3:Y:S01]  /*4cd0*/  I2F R9, R5 ;  /* 0x0000000500097306 */ /* 0x0002e20000201400 */
[----:B----4-:R-:W-:-:S05]  /*4ce0*/  FFMA.FTZ R11, R11, -UR20, R56 ;  /* 0x800000140b0b7c23 */ /* 0x010fca0008010038 */
[----:B------:R-:W-:Y:S02]  /*4cf0*/  FSEL R133, R11, -INF , !P0 ;  /* 0xff8000000b857808 */ /* 0x000fe40004000000 */
[----:B------:R-:W-:Y:S01]  /*4d00*/  ISETP.GE.AND P0, PT, R28, R196, PT ;  /* 0x000000c41c00720c */ /* 0x000fe20003f06270 */
[----:B-1----:R-:W-:Y:S01]  /*4d10*/  IMAD.MOV.U32 R5, RZ, RZ, R0 ;  /* 0x000000ffff057224 */ /* 0x002fe200078e0000 */
[----:B------:R-:W-:Y:S01]  /*4d20*/  IABS R0, R6 ;  /* 0x0000000600007213 */ /* 0x000fe20000000000 */
[----:B------:R-:W-:Y:S02]  /*4d30*/  IMAD.IADD R6, R184, 0x1, -R30 ;  /* 0x00000001b8067824 */ /* 0x000fe400078e0a1e */
[----:B------:R1:W4:Y:S01]  /*4d40*/  I2F R8, R5 ;  /* 0x0000000500087306 */ /* 0x0003220000201400 */
[----:B---3--:R-:W-:-:S05]  /*4d50*/  FFMA.FTZ R9, R9, -UR20, R57 ;  /* 0x8000001409097c23 */ /* 0x008fca0008010039 */
[----:B------:R-:W-:Y:S02]  /*4d60*/  FSEL R134, R9, -INF , !P1 ;  /* 0xff80000009867808 */ /* 0x000fe40004800000 */
[----:B------:R-:W-:Y:S02]  /*4d70*/  ISETP.LT.OR P1, PT, R28, R191, P0 ;  /* 0x000000bf1c00720c */ /* 0x000fe40000721670 */
[----:B------:R-:W-:Y:S01]  /*4d80*/  ISETP.GE.AND P0, PT, R33, R196, PT ;  /* 0x000000c42100720c */ /* 0x000fe20003f06270 */
[----:B-1----:R-:W-:Y:S01]  /*4d90*/  IMAD.MOV.U32 R5, RZ, RZ, R0 ;  /* 0x000000ffff057224 */ /* 0x002fe200078e0000 */
[----:B------:R-:W-:Y:S01]  /*4da0*/  IABS R0, R6 ;  /* 0x0000000600007213 */ /* 0x000fe20000000000 */
[----:B------:R-:W-:Y:S02]  /*4db0*/  IMAD.IADD R6, R184, 0x1, -R33 ;  /* 0x00000001b8067824 */ /* 0x000fe400078e0a21 */
[----:B------:R1:W-:Y:S01]  /*4dc0*/  I2F R29, R5 ;  /* 0x00000005001d7306 */ /* 0x0003e20000201400 */
[----:B----4-:R-:W-:-:S05]  /*4dd0*/  FFMA.FTZ R8, R8, -UR20, R52 ;  /* 0x8000001408087c23 */ /* 0x010fca0008010034 */
[----:B------:R-:W-:Y:S02]  /*4de0*/  FSEL R139, R8, -INF , !P3 ;  /* 0xff800000088b7808 */ /* 0x000fe40005800000 */
[----:B------:R-:W-:Y:S01]  /*4df0*/  ISETP.GE.AND P3, PT, R36, R196, PT ;  /* 0x000000c42400720c */ /* 0x000fe20003f66270 */
[----:B-1----:R-:W-:Y:S01]  /*4e00*/  IMAD.MOV.U32 R5, RZ, RZ, R0 ;  /* 0x000000ffff057224 */ /* 0x002fe200078e0000 */
[----:B------:R-:W-:Y:S01]  /*4e10*/  IABS R0, R6 ;  /* 0x0000000600007213 */ /* 0x000fe20000000000 */
[C---:B------:R-:W-:Y:S02]  /*4e20*/  IMAD.IADD R6, R184.reuse, 0x1, -R35 ;  /* 0x00000001b8067824 */ /* 0x040fe400078e0a23 */
[----:B------:R1:W3:Y:S02]  /*4e30*/  I2F R19, R5 ;  /* 0x0000000500137306 */ /* 0x0002e40000201400 */
[----:B-1----:R-:W-:Y:S01]  /*4e40*/  IMAD.MOV.U32 R5, RZ, RZ, R0 ;  /* 0x000000ffff057224 */ /* 0x002fe200078e0000 */
[----:B------:R-:W-:Y:S01]  /*4e50*/  IABS R0, R6 ;  /* 0x0000000600007213 */ /* 0x000fe20000000000 */
[----:B------:R-:W-:-:S04]  /*4e60*/  IMAD.IADD R6, R184, 0x1, -R34 ;  /* 0x00000001b8067824 */ /* 0x000fc800078e0a22 */
        /* <DEDUP_REMOVED lines=8> */
[----:B------:R1:W3:Y:S01]  /*4ef0*/  I2F R24, R5 ;  /* 0x0000000500187306 */ /* 0x0002e20000201400 */
[----:B----4-:R-:W-:-:S02]  /*4f00*/  FFMA.FTZ R21, R21, -UR20, R49 ;  /* 0x8000001415157c23 */ /* 0x010fc40008010031 */
[----:B-1----:R-:W-:Y:S01]  /*4f10*/  IMAD.MOV.U32 R5, RZ, RZ, R0 ;  /* 0x000000ffff057224 */ /* 0x002fe200078e0000 */
[----:B------:R-:W-:Y:S01]  /*4f20*/  IABS R0, R6 ;  /* 0x0000000600007213 */ /* 0x000fe20000000000 */
[----:B------:R-:W-:-:S03]  /*4f30*/  IMAD.IADD R6, R184, 0x1, -R37 ;  /* 0x00000001b8067824 */ /* 0x000fc600078e0a25 */
[----:B------:R1:W4:Y:S01]  /*4f40*/  I2F R27, R5 ;  /* 0x00000005001b7306 */ /* 0x0003220000201400 */
[----:B---3--:R-:W-:-:S05]  /*4f50*/  FFMA.FTZ R24, R24, -UR20, R44 ;  /* 0x8000001418187c23 */ /* 0x008fca000801002c */
[----:B------:R-:W-:Y:S02]  /*4f60*/  FSEL R86, R24, -INF , !P2 ;  /* 0xff80000018567808 */ /* 0x000fe40005000000 */
[----:B------:R-:W-:Y:S01]  /*4f70*/  ISETP.LT.OR P2, PT, R36, R191, P3 ;  /* 0x000000bf2400720c */ /* 0x000fe20001f41670 */
[----:B-1----:R-:W-:Y:S01]  /*4f80*/  IMAD.MOV.U32 R5, RZ, RZ, R0 ;  /* 0x000000ffff057224 */ /* 0x002fe200078e0000 */
[----:B------:R-:W-:Y:S01]  /*4f90*/  IABS R0, R6 ;  /* 0x0000000600007213 */ /* 0x000fe20000000000 */
[----:B----4-:R-:W-:Y:S02]  /*4fa0*/  FFMA.FTZ R27, R27, -UR20, R45 ;  /* 0x800000141b1b7c23 */ /* 0x010fe4000801002d */
[----:B------:R1:W3:Y:S08]  /*4fb0*/  I2F R26, R5 ;  /* 0x00000005001a7306 */ /* 0x0002f00000201400 */
[----:B------:R-:W4:Y:S01]  /*4fc0*/  I2F R22, R0 ;  /* 0x0000000000167306 */ /* 0x000f220000201400 */
[----:B-1----:R-:W-:-:S02]  /*4fd0*/  IMAD.IADD R5, R184, 0x1, -R38 ;  /* 0x00000001b8057824 */ /* 0x002fc400078e0a26 */
[----:B---3--:R-:W-:-:S03]  /*4fe0*/  FFMA.FTZ R26, R26, -UR20, R40 ;  /* 0x800000141a1a7c23 */ /* 0x008fc60008010028 */
[----:B------:R-:W-:Y:S02]  /*4ff0*/  IABS R5, R5 ;  /* 0x0000000500057213 */ /* 0x000fe40000000000 */
[----:B------:R-:W-:Y:S01]  /*5000*/  FSEL R91, R26, -INF , !P2 ;  /* 0xff8000001a5b7808 */ /* 0x000fe20005000000 */
[----:B----4-:R-:W-:Y:S01]  /*5010*/  FFMA.FTZ R22, R22, -UR20, R41 ;  /* 0x8000001416167c23 */ /* 0x010fe20008010029 */
[----:B------:R-:W-:Y:S01]  /*5020*/  LOP3.LUT R0, R148, 0x7ffffffc, RZ, 0xc0, !PT ;  /* 0x7ffffffc94007812 */ /* 0x000fe200078ec0ff */
[----:B------:R-:W-:Y:S01]  /*5030*/  IMAD.MOV.U32 R6, RZ, RZ, R5 ;  /* 0x000000ffff067224 */ /* 0x000fe200078e0005 */
[----:B------:R-:W-:-:S03]  /*5040*/  ISETP.GE.AND P2, PT, R10, R194, PT ;  /* 0x000000c20a00720c */ /* 0x000fc60003f46270 */
[----:B------:R-:W-:Y:S01]  /*5050*/  IMAD.IADD R5, R65, 0x1, -R0 ;  /* 0x0000000141057824 */ /* 0x000fe200078e0a00 */
[----:B------:R-:W-:Y:S01]  /*5060*/  IABS R0, R7 ;  /* 0x0000000700007213 */ /* 0x000fe20000000000 */
[----:B------:R1:W3:Y:S01]  /*5070*/  I2F R17, R6 ;  /* 0x0000000600117306 */ /* 0x0002e20000201400 */
[----:B------:R-:W-:Y:S01]  /*5080*/  FFMA.FTZ R7, R29, -UR20, R53 ;  /* 0x800000141d077c23 */ /* 0x000fe20008010035 */
[----:B------:R-:W-:Y:S02]  /*5090*/  ISETP.LT.OR P5, PT, R10, R190, P2 ;  /* 0x000000be0a00720c */ /* 0x000fe400017a1670 */
[----:B------:R-:W-:Y:S02]  /*50a0*/  ISETP.NE.AND P2, PT, R32, RZ, PT ;  /* 0x000000ff2000720c */ /* 0x000fe40003f45270 */
[----:B------:R-:W-:Y:S02]  /*50b0*/  FSEL R140, R7, -INF , !P1 ;  /* 0xff800000078c7808 */ /* 0x000fe40004800000 */
[----:B------:R-:W-:-:S02]  /*50c0*/  ISETP.LT.OR P1, PT, R33, R191, P0 ;  /* 0x000000bf2100720c */ /* 0x000fc40000721670 */
[CC--:B------:R-:W-:Y:S02]  /*50d0*/  ISETP.GE.AND P0, PT, R34.reuse, R196.reuse, PT ;  /* 0x000000c42200720c */ /* 0x0c0fe40003f06270 */
[----:B------:R-:W-:Y:S02]  /*50e0*/  FSEL R77, R21, -INF , !P1 ;  /* 0xff800000154d7808 */ /* 0x000fe40004800000 */
[-C--:B------:R-:W-:Y:S01]  /*50f0*/  ISETP.LT.OR P1, PT, R34, R191.reuse, P0 ;  /* 0x000000bf2200720c */ /* 0x080fe20000721670 */
[----:B-1----:R-:W-:Y:S01]  /*5100*/  IMAD.SHL.U32 R6, R5, 0x2, RZ ;  /* 0x0000000205067824 */ /* 0x002fe200078e00ff */
[-C--:B------:R-:W-:Y:S01]  /*5110*/  ISETP.GE.AND P0, PT, R37, R196.reuse, PT ;  /* 0x000000c42500720c */ /* 0x080fe20003f06270 */
[----:B------:R-:W-:Y:S01]  /*5120*/  IMAD.MOV.U32 R5, RZ, RZ, R0 ;  /* 0x000000ffff057224 */ /* 0x000fe200078e0000 */
[----:B------:R-:W-:Y:S01]  /*5130*/  FSEL R90, R27, -INF , !P1 ;  /* 0xff8000001b5a7808 */ /* 0x000fe20004800000 */
[----:B------:R-:W-:Y:S01]  /*5140*/  IMAD R247, R149, c[0x0][0x228], R6 ;  /* 0x00008a0095f77a24 */ /* 0x000fe200078e0206 */
[----:B------:R-:W-:Y:S01]  /*5150*/  ISETP.LT.OR P1, PT, R37, R191, P0 ;  /* 0x000000bf2500720c */ /* 0x000fe20000721670 */
[----:B------:R-:W-:Y:S01]  /*5160*/  IMAD.IADD R6, R186, 0x1, -R2 ;  /* 0x00000001ba067824 */ /* 0x000fe200078e0a02 */
[----:B------:R-:W-:Y:S01]  /*5170*/  ISETP.GE.AND P0, PT, R39, R196, PT ;  /* 0x000000c42700720c */ /* 0x000fe20003f06270 */
[----:B------:R-:W1:Y:S01]  /*5180*/  I2F R5, R5 ;  /* 0x0000000500057306 */ /* 0x000e620000201400 */
[----:B---3--:R-:W-:Y:S01]  /*5190*/  FFMA.FTZ R17, R17, -UR20, R72 ;  /* 0x8000001411117c23 */ /* 0x008fe20008010048 */
[----:B------:R-:W-:Y:S01]  /*51a0*/  FSEL R94, R22, -INF , !P1 ;  /* 0xff800000165e7808 */ /* 0x000fe20004800000 */
[----:B------:R-:W-:Y:S01]  /*51b0*/  IMAD.IADD R0, R66, 0x1, R67 ;  /* 0x0000000142007824 */ /* 0x000fe200078e0243 */
[----:B------:R-:W-:-:S02]  /*51c0*/  IABS R6, R6 ;  /* 0x0000000600067213 */ /* 0x000fc40000000000 */
[-C--:B------:R-:W-:Y:S02]  /*51d0*/  ISETP.LT.OR P1, PT, R38, R191.reuse, P4 ;  /* 0x000000bf2600720c */ /* 0x080fe40002721670 */
[----:B------:R-:W3:Y:S01]  /*51e0*/  I2F R11, R6 ;  /* 0x00000006000b7306 */ /* 0x000ee20000201400 */
[----:B------:R-:W-:Y:S02]  /*51f0*/  ISETP.LT.OR P0, PT, R39, R191, P0 ;  /* 0x000000bf2700720c */ /* 0x000fe40000701670 */
[----:B------:R-:W-:Y:S02]  /*5200*/  FSEL R93, R17, -INF , !P1 ;  /* 0xff800000115d7808 */ /* 0x000fe40004800000 */
[----:B------:R-:W-:Y:S01]  /*5210*/  ISETP.GE.AND P1, PT, R10, R193, PT ;  /* 0x000000c10a00720c */ /* 0x000fe20003f26270 */
[----:B-1----:R-:W-:-:S03]  /*5220*/  FFMA.FTZ R29, R5, -UR20, R73 ;  /* 0x80000014051d7c23 */ /* 0x002fc60008010049 */
[----:B------:R-:W-:Y:S01]  /*5230*/  ISETP.LT.OR P4, PT, R10, R189, P1 ;  /* 0x000000bd0a00720c */ /* 0x000fe20000f81670 */
[--C-:B------:R-:W-:Y:S01]  /*5240*/  IMAD.IADD R5, R185, 0x1, -R2.reuse ;  /* 0x00000001b9057824 */ /* 0x100fe200078e0a02 */
[----:B------:R-:W-:Y:S01]  /*5250*/  ISETP.NE.AND P1, PT, R31, RZ, PT ;  /* 0x000000ff1f00720c */ /* 0x000fe20003f25270 */
[----:B------:R-:W-:Y:S01]  /*5260*/  IMAD.IADD R2, R187, 0x1, -R2 ;  /* 0x00000001bb027824 */ /* 0x000fe200078e0a02 */
[----:B------:R-:W-:Y:S02]  /*5270*/  FSEL R120, R29, -INF , !P0 ;  /* 0xff8000001d787808 */ /* 0x000fe40004000000 */
[----:B------:R-:W-:Y:S01]  /*5280*/  IABS R5, R5 ;  /* 0x0000000500057213 */ /* 0x000fe20000000000 */
[----:B---3--:R-:W-:Y:S01]  /*5290*/  FFMA.FTZ R7, R11, -UR20, R62 ;  /* 0x800000140b077c23 */ /* 0x008fe2000801003e */
[----:B------:R-:W-:Y:S01]  /*52a0*/  IABS R6, R2 ;  /* 0x0000000200067213 */ /* 0x000fe20000000000 */
[----:B------:R-:W-:Y:S01]  /*52b0*/  IMAD.IADD R2, R186, 0x1, -R10 ;  /* 0x00000001ba027824 */ /* 0x000fe200078e0a0a */
[----:B------:R1:W3:Y:S01]  /*52c0*/  I2F R8, R5 ;  /* 0x0000000500087306 */ /* 0x0002e20000201400 */
[----:B------:R-:W-:-:S02]  /*52d0*/  ISETP.GE.AND P0, PT, R10, R192, PT ;  /* 0x000000c00a00720c */ /* 0x000fc40003f06270 */
[----:B------:R-:W-:Y:S02]  /*52e0*/  FSEL R95, R7, -INF , !P2 ;  /* 0xff800000075f7808 */ /* 0x000fe40005000000 */
[----:B------:R-:W-:Y:S02]  /*52f0*/  IABS R2, R2 ;  /* 0x0000000200027213 */ /* 0x000fe40000000000 */
[----:B------:R-:W-:Y:S02]  /*5300*/  ISETP.LT.OR P3, PT, R10, R188, P0 ;  /* 0x000000bc0a00720c */ /* 0x000fe40000761670 */
[C---:B------:R-:W-:Y:S02]  /*5310*/  ISETP.GE.AND P2, PT, R16.reuse, R194, PT ;  /* 0x000000c21000720c */ /* 0x040fe40003f46270 */
[C---:B------:R-:W-:Y:S02]  /*5320*/  ISETP.GE.AND P0, PT, R16.reuse, R192, PT ;  /* 0x000000c01000720c */ /* 0x040fe40003f06270 */
[----:B------:R-:W-:Y:S01]  /*5330*/  ISETP.LT.OR P2, PT, R16, R190, P2 ;  /* 0x000000be1000720c */ /* 0x000fe20001741670 */
[----:B-1----:R-:W-:-:S03]  /*5340*/  IMAD.MOV.U32 R5, RZ, RZ, R6 ;  /* 0x000000ffff057224 */ /* 0x002fc600078e0006 */
[----:B------:R-:W-:Y:S01]  /*5350*/  P2R R11, PR, RZ, 0x4 ;  /* 0x00000004ff0b7803 */ /* 0x000fe20000000000 */
[----:B------:R-:W-:Y:S01]  /*5360*/  IMAD.IADD R6, R185, 0x1, -R10 ;  /* 0x00000001b9067824 */ /* 0x000fe200078e0a0a */
[----:B------:R-:W-:Y:S01]  /*5370*/  ISETP.GE.AND P2, PT, R18, R194, PT ;  /* 0x000000c21200720c */ /* 0x000fe20003f46270 */
[----:B------:R1:W4:Y:S01]  /*5380*/  I2F R9, R5 ;  /* 0x0000000500097306 */ /* 0x0003220000201400 */
[----:B---3--:R-:W-:-:S05]  /*5390*/  FFMA.FTZ R8, R8, -UR20, R112 ;  /* 0x8000001408087c23 */ /* 0x008fca0008010070 */
[----:B------:R-:W-:Y:S02]  /*53a0*/  FSEL R132, R8, -INF , !P1 ;  /* 0xff80000008847808 */ /* 0x000fe40004800000 */
[----:B------:R-:W-:-:S04]  /*53b0*/  ISETP.GE.AND P1, PT, R16, R193, PT ;  /* 0x000000c11000720c */ /* 0x000fc80003f26270 */
[----:B------:R-:W-:Y:S01]  /*53c0*/  ISETP.LT.OR P1, PT, R16, R189, P1 ;  /* 0x000000bd1000720c */ /* 0x000fe20000f21670 */
[----:B-1----:R-:W-:Y:S01]  /*53d0*/  IMAD.MOV.U32 R5, RZ, RZ, R2 ;  /* 0x000000ffff057224 */ /* 0x002fe200078e0002 */
[----:B------:R-:W-:Y:S01]  /*53e0*/  IABS R2, R6 ;  /* 0x0000000600027213 */ /* 0x000fe20000000000 */
[----:B------:R-:W-:Y:S01]  /*53f0*/  IMAD.IADD R6, R187, 0x1, -R10 ;  /* 0x00000001bb067824 */ /* 0x000fe200078e0a0a */
[----:B------:R-:W-:Y:S01]  /*5400*/  P2R R10, PR, RZ, 0x2 ;  /* 0x00000002ff0a7803 */ /* 0x000fe20000000000 */
[----:B------:R1:W3:Y:S01]  /*5410*/  I2F R19, R5 ;  /* 0x0000000500137306 */ /* 0x0002e20000201400 */
[----:B----4-:R-:W-:Y:S01]  /*5420*/  FFMA.FTZ R9, R9, -UR20, R114 ;  /* 0x8000001409097c23 */ /* 0x010fe20008010072 */
[----:B------:R-:W-:-:S04]  /*5430*/  ISETP.GE.AND P1, PT, R18, R193, PT ;  /* 0x000000c11200720c */ /* 0x000fc80003f26270 */
[----:B------:R-:W-:Y:S02]  /*5440*/  FSEL R225, R9, -INF , !P6 ;  /* 0xff80000009e17808 */ /* 0x000fe40007000000 */
[----:B------:R-:W-:Y:S02]  /*5450*/  ISETP.LT.OR P6, PT, R16, R188, P0 ;  /* 0x000000bc1000720c */ /* 0x000fe400007c1670 */
        /* <DEDUP_REMOVED lines=8> */
[----:B------:R-:W-:Y:S01]  /*54e0*/  ISETP.NE.AND P2, PT, R11, RZ, PT ;  /* 0x000000ff0b00720c */ /* 0x000fe20003f45270 */
[----:B-1----:R-:W-:Y:S01]  /*54f0*/  IMAD.MOV.U32 R5, RZ, RZ, R2 ;  /* 0x000000ffff057224 */ /* 0x002fe200078e0002 */
[----:B------:R-:W-:Y:S01]  /*5500*/  IABS R2, R6 ;  /* 0x0000000600027213 */ /* 0x000fe20000000000 */
[----:B------:R-:W-:Y:S02]  /*5510*/  IMAD.IADD R6, R185, 0x1, -R16 ;  /* 0x00000001b9067824 */ /* 0x000fe400078e0a10 */
[----:B------:R1:W3:Y:S01]  /*5520*/  I2F R12, R5 ;  /* 0x00000005000c7306 */ /* 0x0002e20000201400 */
[----:B----4-:R-:W-:-:S05]  /*5530*/  FFMA.FTZ R8, R13, -UR20, R113 ;  /* 0x800000140d087c23 */ /* 0x010fca0008010071 */
[----:B------:R-:W-:Y:S02]  /*5540*/  FSEL R135, R8, -INF , !P4 ;  /* 0xff80000008877808 */ /* 0x000fe40006000000 */
[----:B------:R-:W-:Y:S02]  /*5550*/  ISETP.LT.OR P4, PT, R18, R189, P1 ;  /* 0x000000bd1200720c */ /* 0x000fe40000f81670 */
[----:B------:R-:W-:Y:S01]  /*5560*/  ISETP.NE.AND P1, PT, R10, RZ, PT ;  /* 0x000000ff0a00720c */ /* 0x000fe20003f25270 */
        /* <DEDUP_REMOVED lines=12> */
[----:B----4-:R-:W-:-:S05]  /*5630*/  FFMA.FTZ R7, R21, -UR20, R70 ;  /* 0x8000001415077c23 */ /* 0x010fca0008010046 */
[----:B------:R-:W-:Y:S02]  /*5640*/  FSEL R92, R7, -INF , !P2 ;  /* 0xff800000075c7808 */ /* 0x000fe40005000000 */
[----:B------:R-:W-:-:S04]  /*5650*/  ISETP.GE.AND P2, PT, R20, R194, PT ;  /* 0x000000c21400720c */ /* 0x000fc80003f46270 */
[----:B------:R-:W-:Y:S01]  /*5660*/  ISETP.LT.OR P2, PT, R20, R190, P2 ;  /* 0x000000be1400720c */ /* 0x000fe20001741670 */
[----:B-1----:R-:W-:Y:S01]  /*5670*/  IMAD.MOV.U32 R5, RZ, RZ, R2 ;  /* 0x000000ffff057224 */ /* 0x002fe200078e0002 */
[----:B------:R-:W-:Y:S01]  /*5680*/  IABS R2, R6 ;  /* 0x0000000600027213 */ /* 0x000fe20000000000 */
[----:B------:R-:W-:Y:S01]  /*5690*/  IMAD.IADD R6, R185, 0x1, -R18 ;  /* 0x00000001b9067824 */ /* 0x000fe200078e0a12 */
[----:B------:R-:W-:Y:S01]  /*56a0*/  P2R R11, PR, RZ, 0x4 ;  /* 0x00000004ff0b7803 */ /* 0x000fe20000000000 */
[----:B------:R1:W4:Y:S01]  /*56b0*/  I2F R14, R5 ;  /* 0x00000005000e7306 */ /* 0x0003220000201400 */
[----:B---3--:R-:W-:Y:S01]  /*56c0*/  FFMA.FTZ R8, R17, -UR20, R108 ;  /* 0x8000001411087c23 */ /* 0x008fe2000801006c */
[----:B------:R-:W-:-:S04]  /*56d0*/  ISETP.GE.AND P2, PT, R23, R194, PT ;  /* 0x000000c21700720c */ /* 0x000fc80003f46270 */
        /* <DEDUP_REMOVED lines=123> */
[----:B------:R-:W-:Y:S01]  /*5e90*/  ISETP.NE.AND P5, PT, R8, RZ, PT ;  /* 0x000000ff0800720c */ /* 0x000fe20003fa5270 */
[----:B-1----:R-:W-:Y:S01]  /*5ea0*/  IMAD.MOV.U32 R5, RZ, RZ, R2 ;  /* 0x000000ffff057224 */ /* 0x002fe200078e0002 */
[----:B------:R-:W-:Y:S01]  /*5eb0*/  IABS R2, R6 ;  /* 0x0000000600027213 */ /* 0x000fe20000000000 */
[----:B------:R-:W-:Y:S02]  /*5ec0*/  IMAD.IADD R6, R185, 0x1, -R30 ;  /* 0x00000001b9067824 */ /* 0x000fe400078e0a1e */
[----:B------:R1:W3:Y:S01]  /*5ed0*/  I2F R16, R5 ;  /* 0x0000000500107306 */ /* 0x0002e20000201400 */
[----:B----4-:R-:W-:-:S05]  /*5ee0*/  FFMA.FTZ R9, R18, -UR20, R101 ;  /* 0x8000001412097c23 */ /* 0x010fca0008010065 */
[----:B------:R-:W-:Y:S02]  /*5ef0*/  FSEL R110, R9, -INF , !P4 ;  /* 0xff800000096e7808 */ /* 0x000fe40006000000 */
[----:B------:R-:W-:Y:S01]  /*5f00*/  ISETP.NE.AND P4, PT, R11, RZ, PT ;  /* 0x000000ff0b00720c */ /* 0x000fe20003f85270 */
[----:B-1----:R-:W-:Y:S01]  /*5f10*/  IMAD.MOV.U32 R5, RZ, RZ, R2 ;  /* 0x000000ffff057224 */ /* 0x002fe200078e0002 */
[----:B------:R-:W-:Y:S01]  /*5f20*/  IABS R2, R6 ;  /* 0x0000000600027213 */ /* 0x000fe20000000000 */
[----:B------:R-:W-:Y:S02]  /*5f30*/  IMAD.IADD R6, R187, 0x1, -R30 ;  /* 0x00000001bb067824 */ /* 0x000fe400078e0a1e */
[----:B------:R1:W4:Y:S01]  /*5f40*/  I2F R20, R5 ;  /* 0x0000000500147306 */ /* 0x0003220000201400 */
[----:B---3--:R-:W-:Y:S02]  /*5f50*/  FFMA.FTZ R10, R16, -UR20, R103 ;  /* 0x80000014100a7c23 */ /* 0x008fe40008010067 */
[----:B------:R-:W-:-:S03]  /*5f60*/  IMAD.WIDE.U32 R30, R165, -0x326172a9, RZ ;  /* 0xcd9e8d57a51e7825 */ /* 0x000fc600078e00ff */
[----:B------:R-:W-:Y:S02]  /*5f70*/  FSEL R114, R10, -INF , !P3 ;  /* 0xff8000000a727808 */ /* 0x000fe40005800000 */
[C---:B------:R-:W-:Y:S02]  /*5f80*/  ISETP.LT.OR P3, PT, R33.reuse, R190, P1 ;  /* 0x000000be2100720c */ /* 0x040fe40000f61670 */
[C---:B------:R-:W-:Y:S02]  /*5f90*/  ISETP.LT.OR P1, PT, R33.reuse, R189, P0 ;  /* 0x000000bd2100720c */ /* 0x040fe40000721670 */
[----:B------:R-:W-:Y:S02]  /*5fa0*/  ISETP.LT.OR P0, PT, R33, R188, P2 ;  /* 0x000000bc2100720c */ /* 0x000fe40001701670 */
[C---:B------:R-:W-:Y:S01]  /*5fb0*/  ISETP.GE.AND P2, PT, R35.reuse, R194, PT ;  /* 0x000000c22300720c */ /* 0x040fe20003f46270 */
[----:B-1----:R-:W-:Y:S01]  /*5fc0*/  IMAD.MOV.U32 R5, RZ, RZ, R2 ;  /* 0x000000ffff057224 */ /* 0x002fe200078e0002 */
[----:B------:R-:W-:Y:S01]  /*5fd0*/  IABS R2, R6 ;  /* 0x0000000600027213 */ /* 0x000fe20000000000 */
[----:B------:R-:W-:Y:S01]  /*5fe0*/  IMAD.IADD R6, R186, 0x1, -R33 ;  /* 0x00000001ba067824 */ /* 0x000fe200078e0a21 */
[----:B------:R-:W-:Y:S01]  /*5ff0*/  ISETP.LT.OR P2, PT, R35, R190, P2 ;  /* 0x000000be2300720c */ /* 0x000fe20001741670 */
[----:B------:R1:W3:Y:S01]  /*6000*/  I2F R19, R5 ;  /* 0x0000000500137306 */ /* 0x0002e20000201400 */
[----:B----4-:R-:W-:-:S05]  /*6010*/  FFMA.FTZ R7, R20, -UR20, R50 ;  /* 0x8000001414077c23 */ /* 0x010fca0008010032 */
[----:B------:R-:W-:Y:S02]  /*6020*/  FSEL R64, R7, -INF , !P4 ;  /* 0xff80000007407808 */ /* 0x000fe40006000000 */
[----:B------:R-:W-:-:S04]  /*6030*/  ISETP.GE.AND P4, PT, R34, R193, PT ;  /* 0x000000c12200720c */ /* 0x000fc80003f86270 */
[----:B------:R-:W-:Y:S01]  /*6040*/  ISETP.LT.OR P4, PT, R34, R189, P4 ;  /* 0x000000bd2200720c */ /* 0x000fe20002781670 */
[----:B-1----:R-:W-:Y:S01]  /*6050*/  IMAD.MOV.U32 R5, RZ, RZ, R2 ;  /* 0x000000ffff057224 */ /* 0x002fe200078e0002 */
[----:B------:R-:W-:Y:S01]  /*6060*/  IABS R2, R6 ;  /* 0x0000000600027213 */ /* 0x000fe20000000000 */
[----:B------:R-:W-:Y:S02]  /*6070*/  IMAD.IADD R6, R185, 0x1, -R33 ;  /* 0x00000001b9067824 */ /* 0x000fe400078e0a21 */
[----:B------:R1:W4:Y:S01]  /*6080*/  I2F R13, R5 ;  /* 0x00000005000d7306 */ /* 0x0003220000201400 */
[----:B---3--:R-:W-:-:S05]  /*6090*/  FFMA.FTZ R11, R19, -UR20, R96 ;  /* 0x80000014130b7c23 */ /* 0x008fca0008010060 */
[----:B------:R-:W-:Y:S02]  /*60a0*/  FSEL R147, R11, -INF , !P5 ;  /* 0xff8000000b937808 */ /* 0x000fe40006800000 */
[----:B------:R-:W-:Y:S02]  /*60b0*/  ISETP.GE.AND P5, PT, R35, R193, PT ;  /* 0x000000c12300720c */ /* 0x000fe40003fa6270 */
[----:B------:R-:W-:-:S05]  /*60c0*/  LOP3.LUT R11, R31, R78, RZ, 0x3c, !PT ;  /* 0x0000004e1f0b7212 */ /* 0x000fca00078e3cff */
[----:B------:R-:W-:-:S04]  /*60d0*/  IMAD.WIDE.U32 R248, R11, -0x2daee0ad, RZ ;  /* 0xd2511f530bf87825 */ /* 0x000fc800078e00ff */
[----:B-1----:R-:W-:Y:S01]  /*60e0*/  IMAD.MOV.U32 R5, RZ, RZ, R2 ;  /* 0x000000ffff057224 */ /* 0x002fe200078e0002 */
[----:B------:R-:W-:Y:S01]  /*60f0*/  IABS R2, R6 ;  /* 0x0000000600027213 */ /* 0x000fe20000000000 */
[----:B------:R-:W-:Y:S02]  /*6100*/  IMAD.IADD R6, R187, 0x1, -R33 ;  /* 0x00000001bb067824 */ /* 0x000fe400078e0a21 */
[----:B------:R1:W3:Y:S01]  /*6110*/  I2F R12, R5 ;  /* 0x00000005000c7306 */ /* 0x0002e20000201400 */
[----:B----4-:R-:W-:-:S05]  /*6120*/  FFMA.FTZ R10, R13, -UR20, R98 ;  /* 0x800000140d0a7c23 */ /* 0x010fca0008010062 */
[----:B------:R-:W-:Y:S02]  /*6130*/  FSEL R211, R10, -INF , !P6 ;  /* 0xff8000000ad37808 */ /* 0x000fe40007000000 */
[----:B------:R-:W-:Y:S02]  /*6140*/  P2R R10, PR, RZ, 0x10 ;  /* 0x00000010ff0a7803 */ /* 0x000fe40000000000 */
[----:B------:R-:W-:Y:S01]  /*6150*/  ISETP.GE.AND P6, PT, R35, R192, PT ;  /* 0x000000c02300720c */ /* 0x000fe20003fc6270 */
[----:B-1----:R-:W-:Y:S01]  /*6160*/  IMAD.MOV.U32 R5, RZ, RZ, R2 ;  /* 0x000000ffff057224 */ /* 0x002fe200078e0002 */
[----:B------:R-:W-:Y:S01]  /*6170*/  IABS R2, R6 ;  /* 0x0000000600027213 */ /* 0x000fe20000000000 */
[----:B------:R-:W-:Y:S02]  /*6180*/  IMAD.IADD R6, R186, 0x1, -R35 ;  /* 0x00000001ba067824 */ /* 0x000fe400078e0a23 */
[----:B------:R1:W4:Y:S01]  /*6190*/  I2F R17, R5 ;  /* 0x0000000500117306 */ /* 0x0003220000201400 */
[----:B---3--:R-:W-:-:S05]  /*61a0*/  FFMA.FTZ R12, R12, -UR20, R51 ;  /* 0x800000140c0c7c23 */ /* 0x008fca0008010033 */
[----:B------:R-:W-:Y:S02]  /*61b0*/  FSEL R65, R12, -INF , !P3 ;  /* 0xff8000000c417808 */ /* 0x000fe40005800000 */
[----:B------:R-:W-:Y:S01]  /*61c0*/  ISETP.LT.OR P3, PT, R35, R188, P6 ;  /* 0x000000bc2300720c */ /* 0x000fe20003761670 */
[----:B-1----:R-:W-:Y:S01]  /*61d0*/  IMAD.MOV.U32 R5, RZ, RZ, R2 ;  /* 0x000000ffff057224 */ /* 0x002fe200078e0002 */
[----:B------:R-:W-:Y:S01]  /*61e0*/  IABS R2, R6 ;  /* 0x0000000600027213 */ /* 0x000fe20000000000 */
[----:B------:R-:W-:Y:S02]  /*61f0*/  IMAD.IADD R6, R185, 0x1, -R35 ;  /* 0x00000001b9067824 */ /* 0x000fe400078e0a23 */
[----:B------:R1:W3:Y:S01]  /*6200*/  I2F R15, R5 ;  /* 0x00000005000f7306 */ /* 0x0002e20000201400 */
[----:B----4-:R-:W-:-:S05]  /*6210*/  FFMA.FTZ R9, R17, -UR20, R97 ;  /* 0x8000001411097c23 */ /* 0x010fca0008010061 */
[----:B------:R-:W-:Y:S02]  /*6220*/  FSEL R146, R9, -INF , !P1 ;  /* 0xff80000009927808 */ /* 0x000fe40004800000 */
[----:B------:R-:W-:Y:S02]  /*6230*/  ISETP.LT.OR P1, PT, R35, R189, P5 ;  /* 0x000000bd2300720c */ /* 0x000fe40002f21670 */
[----:B------:R-:W-:-:S04]  /*6240*/  ISETP.GE.AND P5, PT, R34, R194, PT ;  /* 0x000000c22200720c */ /* 0x000fc80003fa6270 */
[----:B------:R-:W-:Y:S01]  /*6250*/  ISETP.LT.OR P5, PT, R34, R190, P5 ;  /* 0x000000be2200720c */ /* 0x000fe20002fa1670 */
[----:B-1----:R-:W-:Y:S01]  /*6260*/  IMAD.MOV.U32 R5, RZ, RZ, R2 ;  /* 0x000000ffff057224 */ /* 0x002fe200078e0002 */
[----:B------:R-:W-:Y:S01]  /*6270*/  IABS R2, R6 ;  /* 0x0000000600027213 */ /* 0x000fe20000000000 */
[----:B------:R-:W-:Y:S01]  /*6280*/  IMAD.IADD R6, R187, 0x1, -R35 ;  /* 0x00000001bb067824 */ /* 0x000fe200078e0a23 */
[----:B------:R-:W-:Y:S01]  /*6290*/  P2R R9, PR, RZ, 0x20 ;  /* 0x00000020ff097803 */ /* 0x000fe20000000000 */
[----:B------:R1:W-:Y:S01]  /*62a0*/  I2F R18, R5 ;  /* 0x0000000500127306 */ /* 0x0003e20000201400 */
[----:B---3--:R-:W-:-:S05]  /*62b0*/  FFMA.FTZ R8, R15, -UR20, R99 ;  /* 0x800000140f087c23 */ /* 0x008fca0008010063 */
[----:B------:R-:W-:Y:S02]  /*62c0*/  FSEL R210, R8, -INF , !P0 ;  /* 0xff80000008d27808 */ /* 0x000fe40004000000 */
[----:B------:R-:W-:-:S04]  /*62d0*/  ISETP.GE.AND P0, PT, R34, R192, PT ;  /* 0x000000c02200720c */ /* 0x000fc80003f06270 */
[----:B------:R-:W-:Y:S02]  /*62e0*/  ISETP.LT.OR P6, PT, R34, R188, P0 ;  /* 0x000000bc2200720c */ /* 0x000fe400007c1670 */
[----:B------:R-:W-:Y:S01]  /*62f0*/  ISETP.GE.AND P0, PT, R36, R192, PT ;  /* 0x000000c02400720c */ /* 0x000fe20003f06270 */
        /* <DEDUP_REMOVED lines=9> */
[----:B------:R-:W-:Y:S02]  /*6390*/  FSEL R144, R7, -INF , !P1 ;  /* 0xff80000007907808 */ /* 0x000fe40004800000 */
[----:B------:R-:W-:-:S04]  /*63a0*/  ISETP.GE.AND P1, PT, R36, R193, PT ;  /* 0x000000c12400720c */ /* 0x000fc80003f26270 */
[----:B------:R-:W-:Y:S02]  /*63b0*/  ISETP.LT.OR P4, PT, R36, R189, P1 ;  /* 0x000000bd2400720c */ /* 0x000fe40000f81670 */
[----:B------:R-:W-:Y:S01]  /*63c0*/  ISETP.NE.AND P1, PT, R10, RZ, PT ;  /* 0x000000ff0a00720c */ /* 0x000fe20003f25270 */
[----:B------:R-:W-:Y:S02]  /*63d0*/  IMAD.IADD R10, R185, 0x1, -R37 ;  /* 0x00000001b90a7824 */ /* 0x000fe400078e0a25 */
[----:B-1----:R-:W-:Y:S01]  /*63e0*/  IMAD.MOV.U32 R5, RZ, RZ, R2 ;  /* 0x000000ffff057224 */ /* 0x002fe200078e0002 */
[----:B------:R-:W-:Y:S01]  /*63f0*/  IABS R2, R6 ;  /* 0x0000000600027213 */ /* 0x000fe20000000000 */
[----:B------:R-:W-:Y:S02]  /*6400*/  IMAD.IADD R6, R187, 0x1, -R34 ;  /* 0x00000001bb067824 */ /* 0x000fe400078e0a22 */
[----:B------:R1:W3:Y:S01]  /*6410*/  I2F R13, R5 ;  /* 0x00000005000d7306 */ /* 0x0002e20000201400 */
[----:B----4-:R-:W-:-:S02]  /*6420*/  FFMA.FTZ R8, R14, -UR20, R118 ;  /* 0x800000140e087c23 */ /* 0x010fc40008010076 */
[----:B------:R-:W-:-:S03]  /*6430*/  IMAD.WIDE.U32 R14, R79, -0x326172a9, RZ ;  /* 0xcd9e8d574f0e7825 */ /* 0x000fc600078e00ff */
[----:B------:R-:W-:Y:S02]  /*6440*/  FSEL R164, R8, -INF , !P3 ;  /* 0xff80000008a47808 */ /* 0x000fe40005800000 */
[----:B------:R-:W-:Y:S02]  /*6450*/  LOP3.LUT R11, R15, R78, RZ, 0x3c, !PT ;  /* 0x0000004e0f0b7212 */ /* 0x000fe400078e3cff */
[----:B------:R-:W-:Y:S02]  /*6460*/  ISETP.LT.OR P3, PT, R36, R188, P0 ;  /* 0x000000bc2400720c */ /* 0x000fe40000761670 */
[----:B------:R-:W-:Y:S01]  /*6470*/  ISETP.GE.AND P0, PT, R37, R192, PT ;  /* 0x000000c02500720c */ /* 0x000fe20003f06270 */
[----:B-1----:R-:W-:Y:S01]  /*6480*/  IMAD.MOV.U32 R5, RZ, RZ, R2 ;  /* 0x000000ffff057224 */ /* 0x002fe200078e0002 */
[----:B------:R-:W-:Y:S01]  /*6490*/  IABS R2, R6 ;  /* 0x0000000600027213 */ /* 0x000fe20000000000 */
[----:B---3--:R-:W-:Y:S02]  /*64a0*/  FFMA.FTZ R17, R13, -UR20, R47 ;  /* 0x800000140d117c23 */ /* 0x008fe4000801002f */
[----:B------:R1:W3:Y:S08]  /*64b0*/  I2F R6, R5 ;  /* 0x0000000500067306 */ /* 0x0002f00000201400 */
[----:B------:R-:W4:Y:S01]  /*64c0*/  I2F R2, R2 ;  /* 0x0000000200027306 */ /* 0x000f220000201400 */
[----:B-1----:R-:W-:-:S02]  /*64d0*/  FFMA.FTZ R5, R18, -UR20, R46 ;  /* 0x8000001412057c23 */ /* 0x002fc4000801002e */
[----:B---3--:R-:W-:Y:S02]  /*64e0*/  FFMA.FTZ R16, R6, -UR20, R117 ;  /* 0x8000001406107c23 */ /* 0x008fe40008010075 */
[--C-:B------:R-:W-:Y:S01]  /*64f0*/  IMAD.IADD R6, R185, 0x1, -R36.reuse ;  /* 0x00000001b9067824 */ /* 0x100fe200078e0a24 */
[----:B------:R-:W-:Y:S01]  /*6500*/  FSEL R66, R5, -INF , !P2 ;  /* 0xff80000005427808 */ /* 0x000fe20005000000 */
[----:B------:R-:W-:Y:S01]  /*6510*/  IMAD.WIDE.U32 R18, R11, -0x2daee0ad, RZ ;  /* 0xd2511f530b127825 */ /* 0x000fe200078e00ff */
[----:B------:R-:W-:Y:S02]  /*6520*/  ISETP.GE.AND P2, PT, R36, R194, PT ;  /* 0x000000c22400720c */ /* 0x000fe40003f46270 */
[----:B------:R-:W-:Y:S01]  /*6530*/  FSEL R141, R16, -INF , !P1 ;  /* 0xff800000108d7808 */ /* 0x000fe20004800000 */
[----:B----4-:R-:W-:Y:S01]  /*6540*/  FFMA.FTZ R13, R2, -UR20, R119 ;  /* 0x80000014020d7c23 */ /* 0x010fe20008010077 */
[----:B------:R-:W-:Y:S01]  /*6550*/  ISETP.LT.OR P5, PT, R36, R190, P2 ;  /* 0x000000be2400720c */ /* 0x000fe200017a1670 */
[----:B------:R-:W-:Y:S01]  /*6560*/  IMAD.IADD R2, R186, 0x1, -R36 ;  /* 0x00000001ba027824 */ /* 0x000fe200078e0a24 */
[----:B------:R-:W-:Y:S01]  /*6570*/  ISETP.NE.AND P2, PT, R9, RZ, PT ;  /* 0x000000ff0900720c */ /* 0x000fe20003f45270 */
[----:B------:R-:W-:Y:S01]  /*6580*/  IMAD.WIDE.U32 R8, R79, -0x326172a9, RZ ;  /* 0xcd9e8d574f087825 */ /* 0x000fe200078e00ff */
[----:B------:R-:W-:-:S02]  /*6590*/  ISETP.GE.AND P1, PT, R37, R193, PT ;  /* 0x000000c12500720c */ /* 0x000fc40003f26270 */
[----:B------:R-:W-:Y:S02]  /*65a0*/  IABS R2, R2 ;  /* 0x0000000200027213 */ /* 0x000fe40000000000 */
[----:B------:R-:W-:Y:S02]  /*65b0*/  LOP3.LUT R9, R9, R78, RZ, 0x3c, !PT ;  /* 0x0000004e09097212 */ /* 0x000fe400078e3cff */
[----:B------:R-:W-:Y:S01]  /*65c0*/  FSEL R62, R17, -INF , !P2 ;  /* 0xff800000113e7808 */ /* 0x000fe20005000000 */
[----:B------:R-:W-:Y:S01]  /*65d0*/  IMAD.MOV.U32 R5, RZ, RZ, R2 ;  /* 0x000000ffff057224 */ /* 0x000fe200078e0002 */
[----:B------:R-:W-:Y:S01]  /*65e0*/  IABS R2, R6 ;  /* 0x0000000600027213 */ /* 0x000fe20000000000 */
[----:B------:R-:W-:Y:S01]  /*65f0*/  IMAD.WIDE.U32 R6, R170, -0x2daee0ad, RZ ;  /* 0xd2511f53aa067825 */ /* 0x000fe200078e00ff */
[C---:B------:R-:W-:Y:S01]  /*6600*/  ISETP.GE.AND P2, PT, R37.reuse, R194, PT ;  /* 0x000000c22500720c */ /* 0x040fe20003f46270 */
[----:B------:R1:W-:Y:S01]  /*6610*/  I2F R22, R5 ;  /* 0x0000000500167306 */ /* 0x0003e20000201400 */
[----:B------:R-:W-:Y:S01]  /*6620*/  ISETP.LT.OR P1, PT, R37, R189, P1 ;  /* 0x000000bd2500720c */ /* 0x000fe20000f21670 */
[----:B------:R-:W-:Y:S01]  /*6630*/  IMAD.WIDE.U32 R16, R9, -0x2daee0ad, RZ ;  /* 0xd2511f5309107825 */ /* 0x000fe200078e00ff */
[----:B------:R-:W-:-:S02]  /*6640*/  LOP3.LUT R27, R249, UR28, R6, 0x96, !PT ;  /* 0x0000001cf91b7c12 */ /* 0x000fc4000f8e9606 */
[--C-:B------:R-:W-:Y:S02]  /*6650*/  LOP3.LUT R28, R19, UR28, R6.reuse, 0x96, !PT ;  /* 0x0000001c131c7c12 */ /* 0x100fe4000f8e9606 */
[----:B------:R-:W-:Y:S01]  /*6660*/  LOP3.LUT R26, R17, UR28, R6, 0x96, !PT ;  /* 0x0000001c111a7c12 */ /* 0x000fe2000f8e9606 */
[----:B------:R3:W4:Y:S01]  /*6670*/  I2F R20, R2 ;  /* 0x0000000200147306 */ /* 0x0007220000201400 */
[C---:B------:R-:W-:Y:S02]  /*6680*/  LOP3.LUT R21, R7.reuse, UR5, RZ, 0x3c, !PT ;  /* 0x0000000507157c12 */ /* 0x040fe4000f8e3cff */
[C---:B------:R-:W-:Y:S02]  /*6690*/  LOP3.LUT R23, R7.reuse, UR4, RZ, 0x3c, !PT ;  /* 0x0000000407177c12 */ /* 0x040fe4000f8e3cff */
[----:B------:R-:W-:Y:S02]  /*66a0*/  LOP3.LUT R25, R7, UR4, RZ, 0x3c, !PT ;  /* 0x0000000407197c12 */ /* 0x000fe4000f8e3cff */
[----:B------:R-:W-:Y:S01]  /*66b0*/  ISETP.LT.OR P2, PT, R37, R190, P2 ;  /* 0x000000be2500720c */ /* 0x000fe20001741670 */
[----:B-1----:R-:W-:Y:S01]  /*66c0*/  IMAD.IADD R5, R187, 0x1, -R36 ;  /* 0x00000001bb057824 */ /* 0x002fe200078e0a24 */
[----:B------:R-:W-:-:S02]  /*66d0*/  FSEL R143, R13, -INF , !P6 ;  /* 0xff8000000d8f7808 */ /* 0x000fc40007000000 */
[----:B------:R-:W-:Y:S02]  /*66e0*/  ISETP.LT.OR P6, PT, R37, R188, P0 ;  /* 0x000000bc2500720c */ /* 0x000fe400007c1670 */
[----:B------:R-:W-:Y:S02]  /*66f0*/  IABS R5, R5 ;  /* 0x0000000500057213 */ /* 0x000fe40000000000 */
[----:B------:R-:W-:Y:S01]  /*6700*/  P2R R13, PR, RZ, 0x2 ;  /* 0x00000002ff0d7803 */ /* 0x000fe20000000000 */
[----:B---3--:R-:W-:Y:S01]  /*6710*/  IMAD.IADD R2, R186, 0x1, -R37 ;  /* 0x00000001ba027824 */ /* 0x008fe200078e0a25 */
[----:B------:R1:W3:Y:S01]  /*6720*/  I2F R24, R5 ;  /* 0x0000000500187306 */ /* 0x0002e20000201400 */
[----:B----4-:R-:W-:Y:S01]  /*6730*/  FFMA.FTZ R6, R20, -UR20, R124 ;  /* 0x8000001414067c23 */ /* 0x010fe2000801007c */
[----:B------:R-:W-:Y:S02]  /*6740*/  P2R R15, PR, RZ, 0x4 ;  /* 0x00000004ff0f7803 */ /* 0x000fe40000000000 */
[----:B------:R-:W-:-:S02]  /*6750*/  IABS R2, R2 ;  /* 0x0000000200027213 */ /* 0x000fc40000000000 */
[C---:B------:R-:W-:Y:S02]  /*6760*/  ISETP.GE.AND P1, PT, R38.reuse, R193, PT ;  /* 0x000000c12600720c */ /* 0x040fe40003f26270 */
[C---:B------:R-:W-:Y:S02]  /*6770*/  ISETP.GE.AND P2, PT, R38.reuse, R194, PT ;  /* 0x000000c22600720c */ /* 0x040fe40003f46270 */
[C---:B------:R-:W-:Y:S02]  /*6780*/  ISETP.LT.OR P1, PT, R38.reuse, R189, P1 ;  /* 0x000000bd2600720c */ /* 0x040fe40000f21670 */
        /* <DEDUP_REMOVED lines=10> */
[----:B----4-:R-:W-:Y:S02]  /*6830*/  FFMA.FTZ R11, R12, -UR20, R43 ;  /* 0x800000140c0b7c23 */ /* 0x010fe4000801002b */
[----:B------:R1:W3:Y:S08]  /*6840*/  I2F R10, R5 ;  /* 0x00000005000a7306 */ /* 0x0002f00000201400 */
[----:B------:R-:W4:Y:S01]  /*6850*/  I2F R2, R2 ;  /* 0x0000000200027306 */ /* 0x000f220000201400 */
[----:B-1----:R-:W-:-:S02]  /*6860*/  FFMA.FTZ R5, R22, -UR20, R42 ;  /* 0x8000001416057c23 */ /* 0x002fc4000801002a */
[----:B---3--:R-:W-:Y:S01]  /*6870*/  FFMA.FTZ R10, R10, -UR20, R125 ;  /* 0x800000140a0a7c23 */ /* 0x008fe2000801007d */
[----:B------:R-:W-:Y:S01]  /*6880*/  FSEL R125, R6, -INF , !P4 ;  /* 0xff800000067d7808 */ /* 0x000fe20006000000 */
[--C-:B------:R-:W-:Y:S01]  /*6890*/  IMAD.IADD R6, R185, 0x1, -R38.reuse ;  /* 0x00000001b9067824 */ /* 0x100fe200078e0a26 */
[----:B------:R-:W-:Y:S02]  /*68a0*/  FSEL R63, R5, -INF , !P5 ;  /* 0xff800000053f7808 */ /* 0x000fe40006800000 */
[----:B------:R-:W-:Y:S01]  /*68b0*/  ISETP.LT.OR P5, PT, R38, R190, P2 ;  /* 0x000000be2600720c */ /* 0x000fe200017a1670 */
[----:B----4-:R-:W-:Y:S01]  /*68c0*/  FFMA.FTZ R9, R2, -UR20, R127 ;  /* 0x8000001402097c23 */ /* 0x010fe2000801007f */
[----:B------:R-:W-:Y:S01]  /*68d0*/  ISETP.NE.AND P2, PT, R15, RZ, PT ;  /* 0x000000ff0f00720c */ /* 0x000fe20003f45270 */
[----:B------:R-:W-:Y:S01]  /*68e0*/  IMAD.IADD R2, R186, 0x1, -R38 ;  /* 0x00000001ba027824 */ /* 0x000fe200078e0a26 */
[----:B------:R-:W-:Y:S02]  /*68f0*/  ISETP.LT.OR P4, PT, R38, R188, P0 ;  /* 0x000000bc2600720c */ /* 0x000fe40000781670 */
[----:B------:R-:W-:-:S02]  /*6900*/  FSEL R208, R9, -INF , !P6 ;  /* 0xff80000009d07808 */ /* 0x000fc40007000000 */
[----:B------:R-:W-:Y:S02]  /*6910*/  IABS R2, R2 ;  /* 0x0000000200027213 */ /* 0x000fe40000000000 */
[----:B------:R-:W-:Y:S02]  /*6920*/  FSEL R61, R11, -INF , !P2 ;  /* 0xff8000000b3d7808 */ /* 0x000fe40005000000 */
[C---:B------:R-:W-:Y:S01]  /*6930*/  ISETP.GE.AND P0, PT, R39.reuse, R193, PT ;  /* 0x000000c12700720c */ /* 0x040fe20003f06270 */
[----:B------:R-:W-:Y:S01]  /*6940*/  IMAD.MOV.U32 R5, RZ, RZ, R2 ;  /* 0x000000ffff057224 */ /* 0x000fe200078e0002 */
[----:B------:R-:W-:Y:S02]  /*6950*/  IABS R2, R6 ;  /* 0x0000000600027213 */ /* 0x000fe40000000000 */
[----:B------:R-:W-:Y:S01]  /*6960*/  P2R R6, PR, RZ, 0x2 ;  /* 0x00000002ff067803 */ /* 0x000fe20000000000 */
[----:B------:R1:W3:Y:S01]  /*6970*/  I2F R31, R5 ;  /* 0x00000005001f7306 */ /* 0x0002e20000201400 */
[----:B------:R-:W-:-:S02]  /*6980*/  ISETP.GE.AND P1, PT, R39, R194, PT ;  /* 0x000000c22700720c */ /* 0x000fc40003f26270 */
[----:B------:R-:W-:Y:S02]  /*6990*/  ISETP.GE.AND P2, PT, R39, R192, PT ;  /* 0x000000c02700720c */ /* 0x000fe40003f46270 */
[----:B------:R-:W-:Y:S01]  /*69a0*/  FSEL R119, R10, -INF , !P3 ;  /* 0xff8000000a777808 */ /* 0x000fe20005800000 */
[----:B------:R-:W-:Y:S01]  /*69b0*/  IMAD.WIDE.U32 R10, R23, -0x326172a9, RZ ;  /* 0xcd9e8d57170a7825 */ /* 0x000fe200078e00ff */
[----:B------:R-:W-:Y:S01]  /*69c0*/  ISETP.NE.AND P6, PT, R6, RZ, PT ;  /* 0x000000ff0600720c */ /* 0x000fe20003fc5270 */
[----:B------:R4:W5:Y:S01]  /*69d0*/  I2F R24, R2 ;  /* 0x0000000200187306 */ /* 0x0009620000201400 */
[----:B------:R-:W-:Y:S01]  /*69e0*/  ISETP.LT.OR P3, PT, R39, R190, P1 ;  /* 0x000000be2700720c */ /* 0x000fe20000f61670 */
[----:B------:R-:W-:Y:S01]  /*69f0*/  IMAD.WIDE.U32 R6, R21, -0x326172a9, RZ ;  /* 0xcd9e8d5715067825 */ /* 0x000fe200078e00ff */
[C---:B------:R-:W-:Y:S02]  /*6a00*/  ISETP.LT.OR P1, PT, R39.reuse, R189, P0 ;  /* 0x000000bd2700720c */ /* 0x040fe40000721670 */
[----:B------:R-:W-:-:S02]  /*6a10*/  ISETP.LT.OR P0, PT, R39, R188, P2 ;  /* 0x000000bc2700720c */ /* 0x000fc40001701670 */
[----:B------:R-:W-:Y:S01]  /*6a20*/  LOP3.LUT R22, R7, UR29, R8, 0x96, !PT ;  /* 0x0000001d07167c12 */ /* 0x000fe2000f8e9608 */
[----:B-1----:R-:W-:Y:S01]  /*6a30*/  IMAD.IADD R5, R187, 0x1, -R38 ;  /* 0x00000001bb057824 */ /* 0x002fe200078e0a26 */
[----:B------:R-:W-:Y:S01]  /*6a40*/  LOP3.LUT R21, R11, UR29, R8, 0x96, !PT ;  /* 0x0000001d0b157c12 */ /* 0x000fe2000f8e9608 */
[----:B---3--:R-:W-:Y:S01]  /*6a50*/  FFMA.FTZ R52, R31, -UR20, R74 ;  /* 0x800000141f347c23 */ /* 0x008fe2000801004a */
[----:B------:R-:W-:Y:S02]  /*6a60*/  LOP3.LUT R19, R7, UR29, R30, 0x96, !PT ;  /* 0x0000001d07137c12 */ /* 0x000fe4000f8e961e */
[----:B------:R-:W-:Y:S01]  /*6a70*/  IABS R5, R5 ;  /* 0x0000000500057213 */ /* 0x000fe20000000000 */
[----:B----4-:R-:W-:-:S03]  /*6a80*/  IMAD.IADD R2, R186, 0x1, -R39 ;  /* 0x00000001ba027824 */ /* 0x010fc600078e0a27 */
[----:B------:R1:W3:Y:S01]  /*6a90*/  I2F R32, R5 ;  /* 0x0000000500207306 */ /* 0x0002e20000201400 */
[----:B-----5:R-:W-:Y:S01]  /*6aa0*/  FFMA.FTZ R53, R24, -UR20, R80 ;  /* 0x8000001418357c23 */ /* 0x020fe20008010050 */
[----:B------:R-:W-:-:S05]  /*6ab0*/  IABS R2, R2 ;  /* 0x0000000200027213 */ /* 0x000fca0000000000 */
[----:B------:R-:W-:-:S04]  /*6ac0*/  IMAD.MOV.U32 R9, RZ, RZ, R2 ;  /* 0x000000ffff097224 */ /* 0x000fc800078e0002 */
[----:B------:R4:W5:Y:S01]  /*6ad0*/  I2F R20, R9 ;  /* 0x0000000900147306 */ /* 0x0009620000201400 */
[----:B-1----:R-:W-:Y:S02]  /*6ae0*/  IMAD.IADD R5, R185, 0x1, -R39 ;  /* 0x00000001b9057824 */ /* 0x002fe400078e0a27 */
[----:B---3--:R-:W-:-:S03]  /*6af0*/  FFMA.FTZ R56, R32, -UR20, R82 ;  /* 0x8000001420387c23 */ /* 0x008fc60008010052 */
[----:B------:R-:W-:Y:S01]  /*6b00*/  IABS R2, R5 ;  /* 0x0000000500027213 */ /* 0x000fe20000000000 */
[----:B------:R-:W-:Y:S01]  /*6b10*/  IMAD.IADD R5, R187, 0x1, -R39 ;  /* 0x00000001bb057824 */ /* 0x000fe200078e0a27 */
[----:B------:R-:W-:Y:S01]  /*6b20*/  FSEL R111, R56, -INF , !P4 ;  /* 0xff800000386f7808 */ /* 0x000fe20006000000 */
[----:B------:R-:W-:Y:S01]  /*6b30*/  IMAD.WIDE.U32 R38, R27, -0x326172a9, RZ ;  /* 0xcd9e8d571b267825 */ /* 0x000fe200078e00ff */
[----:B------:R1:W3:Y:S01]  /*6b40*/  I2F R17, R2 ;  /* 0x0000000200117306 */ /* 0x0002e20000201400 */
[----:B------:R-:W-:Y:S02]  /*6b50*/  LOP3.LUT R27, R7, UR29, R14, 0x96, !PT ;  /* 0x0000001d071b7c12 */ /* 0x000fe4000f8e960e */
[----:B------:R-:W-:Y:S01]  /*6b60*/  IABS R12, R5 ;  /* 0x00000005000c7213 */ /* 0x000fe20000000000 */
[----:B----4-:R-:W-:Y:S01]  /*6b70*/  IMAD.WIDE.U32 R8, R25, -0x326172a9, RZ ;  /* 0xcd9e8d5719087825 */ /* 0x010fe200078e00ff */
[----:B------:R-:W-:Y:S02]  /*6b80*/  LOP3.LUT R5, R11, UR29, R30, 0x96, !PT ;  /* 0x0000001d0b057c12 */ /* 0x000fe4000f8e961e */
[----:B------:R-:W-:Y:S01]  /*6b90*/  LOP3.LUT R11, R39, UR27, R6, 0x96, !PT ;  /* 0x0000001b270b7c12 */ /* 0x000fe2000f8e9606 */
[----:B-----5:R-:W-:Y:S01]  /*6ba0*/  FFMA.FTZ R57, R20, -UR20, R75 ;  /* 0x8000001414397c23 */ /* 0x020fe2000801004b */
[----:B------:R-:W-:Y:S01]  /*6bb0*/  LOP3.LUT R25, R9, UR29, R30, 0x96, !PT ;  /* 0x0000001d09197c12 */ /* 0x000fe2000f8e961e */
[----:B------:R-:W-:-:S04]  /*6bc0*/  IMAD.WIDE.U32 R20, R21, -0x2daee0ad, RZ ;  /* 0xd2511f5315147825 */ /* 0x000fc800078e00ff */
[----:B------:R-:W-:Y:S01]  /*6bd0*/  IMAD.WIDE.U32 R42, R11, -0x2daee0ad, RZ ;  /* 0xd2511f530b2a7825 */ /* 0x000fe200078e00ff */
[----:B------:R-:W-:-:S03]  /*6be0*/  LOP3.LUT R21, R21, UR26, R16, 0x96, !PT ;  /* 0x0000001a15157c12 */ /* 0x000fc6000f8e9610 */
[----:B-1----:R-:W-:Y:S02]  /*6bf0*/  IMAD.MOV.U32 R2, RZ, RZ, R12 ;  /* 0x000000ffff027224 */ /* 0x002fe400078e000c */
[----:B------:R-:W-:Y:S01]  /*6c00*/  IMAD.WIDE.U32 R12, R26, -0x326172a9, RZ ;  /* 0xcd9e8d571a0c7825 */ /* 0x000fe200078e00ff */
[----:B------:R-:W-:Y:S01]  /*6c10*/  LOP3.LUT R26, R9, UR29, R14, 0x96, !PT ;  /* 0x0000001d091a7c12 */ /* 0x000fe2000f8e960e */
[----:B------:R1:W4:Y:S02]  /*6c20*/  I2F R23, R2 ;  /* 0x0000000200177306 */ /* 0x0003240000201400 */
[----:B------:R-:W-:Y:S01]  /*6c30*/  IMAD.WIDE.U32 R14, R28, -0x326172a9, RZ ;  /* 0xcd9e8d571c0e7825 */ /* 0x000fe200078e00ff */
[C---:B------:R-:W-:Y:S02]  /*6c40*/  LOP3.LUT R29, R13.reuse, UR27, R6, 0x96, !PT ;  /* 0x0000001b0d1d7c12 */ /* 0x040fe4000f8e9606 */
[----:B------:R-:W-:Y:S01]  /*6c50*/  LOP3.LUT R28, R13, UR27, R10, 0x96, !PT ;  /* 0x0000001b0d1c7c12 */ /* 0x000fe2000f8e960a */
[----:B------:R-:W-:Y:S01]  /*6c60*/  IMAD.WIDE.U32 R6, R5, -0x2daee0ad, RZ ;  /* 0xd2511f5305067825 */ /* 0x000fe200078e00ff */
[----:B------:R-:W-:-:S03]  /*6c70*/  LOP3.LUT R30, R15, UR27, R8, 0x96, !PT ;  /* 0x0000001b0f1e7c12 */ /* 0x000fc6000f8e9608 */
[----:B---3--:R-:W-:Y:S01]  /*6c80*/  FFMA.FTZ R59, R17, -UR20, R81 ;  /* 0x80000014113b7c23 */ /* 0x008fe20008010051 */
[----:B------:R-:W-:Y:S01]  /*6c90*/  LOP3.LUT R5, R7, UR26, R248, 0x96, !PT ;  /* 0x0000001a07057c12 */ /* 0x000fe2000f8e96f8 */
[----:B------:R-:W-:Y:S01]  /*6ca0*/  IMAD.WIDE.U32 R30, R30, -0x2daee0ad, RZ ;  /* 0xd2511f531e1e7825 */ /* 0x000fe200078e00ff */
[----:B-1----:R-:W-:-:S03]  /*6cb0*/  LOP3.LUT R2, R39, UR27, R10, 0x96, !PT ;  /* 0x0000001b27027c12 */ /* 0x002fc6000f8e960a */
[----:B----4-:R-:W-:Y:S01]  /*6cc0*/  FFMA.FTZ R60, R23, -UR20, R83 ;  /* 0x80000014173c7c23 */ /* 0x010fe20008010053 */
[----:B------:R-:W-:Y:S01]  /*6cd0*/  LOP3.LUT R10, R39, UR27, R8, 0x96, !PT ;  /* 0x0000001b270a7c12 */ /* 0x000fe2000f8e9608 */
[----:B------:R-:W-:-:S03]  /*6ce0*/  IMAD.WIDE.U32 R8, R19, -0x2daee0ad, RZ ;  /* 0xd2511f5313087825 */ /* 0x000fc600078e00ff */
[----:B------:R-:W-:Y:S01]  /*6cf0*/  FSEL R108, R60, -INF , !P0 ;  /* 0xff8000003c6c7808 */ /* 0x000fe20004000000 */
[----:B------:R-:W-:Y:S01]  /*6d00*/  IMAD.WIDE.U32 R48, R2, -0x2daee0ad, RZ ;  /* 0xd2511f5302307825 */ /* 0x000fe200078e00ff */
[----:B------:R-:W-:Y:S02]  /*6d10*/  LOP3.LUT R13, R9, UR26, R248, 0x96, !PT ;  /* 0x0000001a090d7c12 */ /* 0x000fe4000f8e96f8 */
[----:B------:R-:W-:Y:S01]  /*6d20*/  LOP3.LUT R32, R43, UR24, R8, 0x96, !PT ;  /* 0x000000182b207c12 */ /* 0x000fe2000f8e9608 */
[----:B------:R-:W-:Y:S01]  /*6d30*/  IMAD.WIDE.U32 R46, R10, -0x2daee0ad, RZ ;  /* 0xd2511f530a2e7825 */ /* 0x000fe200078e00ff */
[----:B------:R-:W-:-:S03]  /*6d40*/  LOP3.LUT R2, R49, UR24, R6, 0x96, !PT ;  /* 0x0000001831027c12 */ /* 0x000fc6000f8e9606 */
[----:B------:R-:W-:-:S04]  /*6d50*/  IMAD.WIDE.U32 R6, R25, -0x2daee0ad, RZ ;  /* 0xd2511f5319067825 */ /* 0x000fc800078e00ff */
        /* <DEDUP_REMOVED lines=18> */
[----:B------:R-:W-:-:S03]  /*6e80*/  LOP3.LUT R35, R41, UR23, R10, 0x96, !PT ;  /* 0x0000001729237c12 */ /* 0x000fc6000f8e960a */
[----:B------:R-:W-:Y:S01]  /*6e90*/  IMAD.WIDE.U32 R32, R32, -0x326172a9, RZ ;  /* 0xcd9e8d5720207825 */ /* 0x000fe200078e00ff */
[C-C-:B------:R-:W-:Y:S02]  /*6ea0*/  LOP3.LUT R16, R9.reuse, UR25, R38.reuse, 0x96, !PT ;  /* 0x0000001909107c12 */ /* 0x140fe4000f8e9626 */
[----:B------:R-:W-:Y:S01]  /*6eb0*/  LOP3.LUT R41, R9, UR25, R38, 0x96, !PT ;  /* 0x0000001909297c12 */ /* 0x000fe2000f8e9626 */
[----:B------:R-:W-:Y:S01]  /*6ec0*/  IMAD.WIDE.U32 R24, R24, -0x326172a9, RZ ;  /* 0xcd9e8d5718187825 */ /* 0x000fe200078e00ff */
[C-C-:B------:R-:W-:Y:S02]  /*6ed0*/  LOP3.LUT R34, R33.reuse, UR23, R8.reuse, 0x96, !PT ;  /* 0x0000001721227c12 */ /* 0x140fe4000f8e9608 */
        /* <DEDUP_REMOVED lines=32> */
[----:B------:R-:W-:Y:S02]  /*70e0*/  LOP3.LUT R15, R55, UR12, R6, 0x96, !PT ;  /* 0x0000000c370f7c12 */ /* 0x000fe4000f8e9606 */
[----:B------:R-:W-:Y:S01]  /*70f0*/  FMNMX.FTZ R5, R122, R123, !PT ;  /* 0x0000007b7a057209 */ /* 0x000fe20007810000 */
[----:B------:R-:W-:-:S03]  /*7100*/  IMAD.WIDE.U32 R6, R31, -0x2daee0ad, RZ ;  /* 0xd2511f531f067825 */ /* 0x000fc600078e00ff */
        /* <DEDUP_REMOVED lines=11> */
[C-C-:B------:R-:W-:Y:S02]  /*71c0*/  LOP3.LUT R27, R7.reuse, UR13, R32.reuse, 0x96, !PT ;  /* 0x0000000d071b7c12 */ /* 0x140fe4000f8e9620 */
[----:B------:R-:W-:Y:S01]  /*71d0*/  LOP3.LUT R37, R7, UR13, R32, 0x96, !PT ;  /* 0x0000000d07257c12 */ /* 0x000fe2000f8e9620 */
[----:B------:R-:W-:Y:S01]  /*71e0*/  IMAD.WIDE.U32 R34, R25, -0x2daee0ad, RZ ;  /* 0xd2511f5319227825 */ /* 0x000fe200078e00ff */
[----:B------:R-:W-:Y:S02]  /*71f0*/  LOP3.LUT R16, R51, UR12, R16, 0x96, !PT ;  /* 0x0000000c33107c12 */ /* 0x000fe4000f8e9610 */
[----:B------:R-:W-:Y:S01]  /*7200*/  FMNMX.FTZ R5, R139, R5, !PT ;  /* 0x000000058b057209 */ /* 0x000fe20007810000 */
[----:B--2---:R-:W-:Y:S01]  /*7210*/  IMAD.WIDE.U32 R78, R24, -0x2daee0ad, RZ ;  /* 0xd2511f53184e7825 */ /* 0x004fe200078e00ff */
[----:B------:R-:W-:-:S02]  /*7220*/  LOP3.LUT R29, R35, UR12, R22, 0x96, !PT ;  /* 0x0000000c231d7c12 */ /* 0x000fc4000f8e9616 */
[----:B------:R-:W-:Y:S01]  /*7230*/  FMNMX.FTZ R5, R140, R5, !PT ;  /* 0x000000058c057209 */ /* 0x000fe20007810000 */
[----:B------:R-:W-:Y:S01]  /*7240*/  IMAD.WIDE.U32 R38, R2, -0x2daee0ad, RZ ;  /* 0xd2511f5302267825 */ /* 0x000fe200078e00ff */
[----:B------:R-:W-:Y:S02]  /*7250*/  LOP3.LUT R35, R79, UR12, R8, 0x96, !PT ;  /* 0x0000000c4f237c12 */ /* 0x000fe4000f8e9608 */
[----:B------:R-:W-:Y:S01]  /*7260*/  FMNMX.FTZ R5, R76, R5, !PT ;  /* 0x000000054c057209 */ /* 0x000fe20007810000 */
[----:B------:R-:W-:Y:S01]  /*7270*/  IMAD R2, R41, -0x2daee0ad, RZ ;  /* 0xd2511f5329027824 */ /* 0x000fe200078e02ff */
[----:B------:R-:W-:Y:S01]  /*7280*/  LOP3.LUT R18, R39, UR12, R18, 0x96, !PT ;  /* 0x0000000c27127c12 */ /* 0x000fe2000f8e9612 */
[----:B------:R-:W-:Y:S01]  /*7290*/  IMAD.WIDE.U32 R32, R43, -0x2daee0ad, RZ ;  /* 0xd2511f532b207825 */ /* 0x000fe200078e00ff */
[----:B------:R-:W-:-:S03]  /*72a0*/  FMNMX.FTZ R5, R77, R5, !PT ;  /* 0x000000054d057209 */ /* 0x000fc60007810000 */
[----:B------:R-:W-:Y:S01]  /*72b0*/  IMAD.WIDE.U32 R12, R13, -0x2daee0ad, RZ ;  /* 0xd2511f530d0c7825 */ /* 0x000fe200078e00ff */
[----:B------:R-:W-:-:S03]  /*72c0*/  LOP3.LUT R2, R33, UR12, R2, 0x96, !PT ;  /* 0x0000000c21027c12 */ /* 0x000fc6000f8e9602 */
[----:B------:R-:W-:Y:S01]  /*72d0*/  IMAD.WIDE.U32 R24, R17, -0x326172a9, RZ ;  /* 0xcd9e8d5711187825 */ /* 0x000fe200078e00ff */
[----:B------:R-:W-:Y:S02]  /*72e0*/  LOP3.LUT R30, R13, UR22, R30, 0x96, !PT ;  /* 0x000000160d1e7c12 */ /* 0x000fe4000f8e961e */
[----:B------:R-:W-:Y:S01]  /*72f0*/  LOP3.LUT R41, R81, UR12, R12, 0x96, !PT ;  /* 0x0000000c51297c12 */ /* 0x000fe2000f8e960c */
[----:B------:R-:W-:Y:S01]  /*7300*/  IMAD.WIDE.U32 R10, R11, -0x326172a9, RZ ;  /* 0xcd9e8d570b0a7825 */ /* 0x000fe200078e00ff */
[----:B------:R-:W-:Y:S02]  /*7310*/  LOP3.LUT R39, R25, UR13, R14, 0x96, !PT ;  /* 0x0000000d19277c12 */ /* 0x000fe4000f8e960e */
[----:B------:R-:W-:Y:S01]  /*7320*/  FSEL R81, R53, -INF , !P6 ;  /* 0xff80000035517808 */ /* 0x000fe20007000000 */
[----:B------:R-:W-:Y:S01]  /*7330*/  IMAD.WIDE.U32 R8, R15, -0x326172a9, RZ ;  /* 0xcd9e8d570f087825 */ /* 0x000fe200078e00ff */
[----:B------:R-:W-:-:S03]  /*7340*/  LOP3.LUT R40, R11, UR13, R40, 0x96, !PT ;  /* 0x0000000d0b287c12 */ /* 0x000fc6000f8e9628 */
[----:B------:R-:W-:Y:S01]  /*7350*/  IMAD.WIDE.U32 R30, R30, -0x326172a9, RZ ;  /* 0xcd9e8d571e1e7825 */ /* 0x000fe200078e00ff */
[----:B------:R-:W-:Y:S02]  /*7360*/  LOP3.LUT R14, R9, UR8, R10, 0x96, !PT ;  /* 0x00000008090e7c12 */ /* 0x000fe4000f8e960a */
[----:B------:R-:W-:Y:S01]  /*7370*/  LOP3.LUT R12, R8, 0xff, RZ, 0xc0, !PT ;  /* 0x000000ff080c7812 */ /* 0x000fe200078ec0ff */
[----:B------:R-:W-:Y:S01]  /*7380*/  IMAD.WIDE.U32 R10, R16, -0x326172a9, RZ ;  /* 0xcd9e8d57100a7825 */ /* 0x000fe200078e00ff */
[----:B------:R-:W-:Y:S02]  /*7390*/  LOP3.LUT R43, R8, 0xffff, RZ, 0xc0, !PT ;  /* 0x0000ffff082b7812 */ /* 0x000fe400078ec0ff */
[--C-:B------:R-:W-:Y:S01]  /*73a0*/  SHF.R.U32.HI R58, RZ, 0x10, R8.reuse ;  /* 0x00000010ff3a7819 */ /* 0x100fe20000011608 */
[----:B------:R-:W-:Y:S01]  /*73b0*/  IMAD.WIDE.U32 R16, R28, -0x326172a9, RZ ;  /* 0xcd9e8d571c107825 */ /* 0x000fe200078e00ff */
[----:B------:R-:W-:Y:S02]  /*73c0*/  SHF.R.U32.HI R13, RZ, 0x18, R8 ;  /* 0x00000018ff0d7819 */ /* 0x000fe40000011608 */
[----:B------:R-:W-:Y:S01]  /*73d0*/  LOP3.LUT R22, R11, UR8, R6, 0x96, !PT ;  /* 0x000000080b167c12 */ /* 0x000fe2000f8e9606 */
[----:B------:R-:W-:Y:S01]  /*73e0*/  IMAD.WIDE.U32 R8, R2, -0x326172a9, RZ ;  /* 0xcd9e8d5702087825 */ /* 0x000fe200078e00ff */
[----:B------:R-:W-:-:S02]  /*73f0*/  FMNMX.FTZ R2, R95, R112, !PT ;  /* 0x000000705f027209 */ /* 0x000fc40007810000 */
[----:B------:R-:W-:Y:S02]  /*7400*/  LOP3.LUT R73, R10, 0xff, RZ, 0xc0, !PT ;  /* 0x000000ff0a497812 */ /* 0x000fe400078ec0ff */
[----:B------:R-:W-:Y:S01]  /*7410*/  LOP3.LUT R23, R9, UR8, R6, 0x96, !PT ;  /* 0x0000000809177c12 */ /* 0x000fe2000f8e9606 */
[----:B------:R-:W-:Y:S01]  /*7420*/  IMAD.WIDE.U32 R6, R19, -0x326172a9, RZ ;  /* 0xcd9e8d5713067825 */ /* 0x000fe200078e00ff */
[----:B------:R-:W-:Y:S02]  /*7430*/  FMNMX.FTZ R2, R92, R2, !PT ;  /* 0x000000025c027209 */ /* 0x000fe40007810000 */
[----:B------:R-:W-:Y:S02]  /*7440*/  LOP3.LUT R72, R10, 0xffff, RZ, 0xc0, !PT ;  /* 0x0000ffff0a487812 */ /* 0x000fe400078ec0ff */
[C---:B------:R-:W-:Y:S02]  /*7450*/  LOP3.LUT R231, R6.reuse, 0xffff, RZ, 0xc0, !PT ;  /* 0x0000ffff06e77812 */ /* 0x040fe400078ec0ff */
[----:B------:R-:W-:-:S02]  /*7460*/  LOP3.LUT R234, R6, 0xff, RZ, 0xc0, !PT ;  /* 0x000000ff06ea7812 */ /* 0x000fc400078ec0ff */
[--C-:B------:R-:W-:Y:S02]  /*7470*/  SHF.R.U32.HI R233, RZ, 0x10, R6.reuse ;  /* 0x00000010ffe97819 */ /* 0x100fe40000011606 */
[----:B------:R-:W-:Y:S02]  /*7480*/  SHF.R.U32.HI R232, RZ, 0x18, R6 ;  /* 0x00000018ffe87819 */ /* 0x000fe40000011606 */
[----:B------:R-:W-:Y:S02]  /*7490*/  FMNMX.FTZ R6, R89, R2, !PT ;  /* 0x0000000259067209 */ /* 0x000fe40007810000 */
[--C-:B------:R-:W-:Y:S02]  /*74a0*/  SHF.R.U32.HI R67, RZ, 0x10, R10.reuse ;  /* 0x00000010ff437819 */ /* 0x100fe4000001160a */
[----:B------:R-:W-:Y:S01]  /*74b0*/  SHF.R.U32.HI R74, RZ, 0x18, R10 ;  /* 0x00000018ff4a7819 */ /* 0x000fe2000001160a */
[----:B------:R-:W-:Y:S01]  /*74c0*/  IMAD.WIDE.U32 R10, R21, -0x326172a9, RZ ;  /* 0xcd9e8d57150a7825 */ /* 0x000fe200078e00ff */
[----:B------:R-:W-:-:S02]  /*74d0*/  FMNMX.FTZ R2, R86, R5, !PT ;  /* 0x0000000556027209 */ /* 0x000fc40007810000 */
[----:B------:R-:W-:Y:S02]  /*74e0*/  FMNMX.FTZ R5, R132, R135, !PT ;  /* 0x0000008784057209 */ /* 0x000fe40007810000 */
[C---:B------:R-:W-:Y:S02]  /*74f0*/  LOP3.LUT R75, R8.reuse, 0xffff, RZ, 0xc0, !PT ;  /* 0x0000ffff084b7812 */ /* 0x040fe400078ec0ff */
[----:B------:R-:W-:Y:S02]  /*7500*/  LOP3.LUT R83, R8, 0xff, RZ, 0xc0, !PT ;  /* 0x000000ff08537812 */ /* 0x000fe400078ec0ff */
[--C-:B------:R-:W-:Y:S02]  /*7510*/  SHF.R.U32.HI R79, RZ, 0x10, R8.reuse ;  /* 0x00000010ff4f7819 */ /* 0x100fe40000011608 */
[----:B------:R-:W-:Y:S02]  /*7520*/  SHF.R.U32.HI R82, RZ, 0x18, R8 ;  /* 0x00000018ff527819 */ /* 0x000fe40000011608 */
[----:B------:R-:W-:-:S02]  /*7530*/  FMNMX.FTZ R6, R88, R6, !PT ;  /* 0x0000000658067209 */ /* 0x000fc40007810000 */
[----:B------:R-:W-:Y:S02]  /*7540*/  FMNMX.FTZ R8, R90, R2, !PT ;  /* 0x000000025a087209 */ /* 0x000fe40007810000 */
[----:B------:R-:W-:Y:S02]  /*7550*/  FMNMX.FTZ R2, R225, R149, !PT ;  /* 0x00000095e1027209 */ /* 0x000fe40007810000 */
[----:B------:R-:W-:Y:S02]  /*7560*/  LOP3.LUT R51, R7, UR8, R10, 0x96, !PT ;  /* 0x0000000807337c12 */ /* 0x000fe4000f8e960a */
        /* <DEDUP_REMOVED lines=33> */
[----:B------:R-:W-:Y:S02]  /*7780*/  LOP3.LUT R165, R31, UR13, R20, 0x96, !PT ;  /* 0x0000000d1fa57c12 */ /* 0x000fe4000f8e9614 */
[----:B------:R-:W-:-:S02]  /*7790*/  FMNMX.FTZ R2, R141, R5, !PT ;  /* 0x000000058d027209 */ /* 0x000fc40007810000 */
[----:B------:R-:W-:Y:S02]  /*77a0*/  FSEL R20, R57, -INF , !P3 ;  /* 0xff80000039147808 */ /* 0x000fe40005800000 */
[----:B------:R-:W-:Y:S02]  /*77b0*/  FMNMX.FTZ R5, R21, R7, !PT ;  /* 0x0000000715057209 */ /* 0x000fe40007810000 */
[----:B------:R-:W-:Y:S02]  /*77c0*/  FMNMX.FTZ R6, R143, R6, !PT ;  /* 0x000000068f067209 */ /* 0x000fe40007810000 */
[----:B------:R-:W-:Y:S02]  /*77d0*/  FMNMX.FTZ R71, R125, R2, !PT ;  /* 0x000000027d477209 */ /* 0x000fe40007810000 */
[----:B------:R-:W-:Y:S02]  /*77e0*/  FMNMX.FTZ R2, R20, R5, !PT ;  /* 0x0000000514027209 */ /* 0x000fe40007810000 */
[----:B------:R-:W-:Y:S01]  /*77f0*/  FMNMX.FTZ R5, R212, R6, !PT ;  /* 0x00000006d4057209 */ /* 0x000fe20007810000 */
[----:B------:R-:W-:Y:S01]  /*7800*/  IMAD.WIDE.U32 R6, R29, -0x326172a9, RZ ;  /* 0xcd9e8d571d067825 */ /* 0x000fe200078e00ff */
[----:B------:R-:W-:-:S02]  /*7810*/  LOP3.LUT R171, R11, UR13, R44, 0x96, !PT ;  /* 0x0000000d0bab7c12 */ /* 0x000fc4000f8e962c */
[----:B------:R-:W-:Y:S01]  /*7820*/  FMNMX.FTZ R71, R119, R71, !PT ;  /* 0x0000004777477209 */ /* 0x000fe20007810000 */
[----:B------:R-:W2:Y:S01]  /*7830*/  SHFL.BFLY PT, R11, R2, 0x2, 0x1f ;  /* 0x0c401f00020b7f89 */ /* 0x000ea200000e0000 */
[----:B------:R-:W-:Y:S02]  /*7840*/  FMNMX.FTZ R5, R208, R5, !PT ;  /* 0x00000005d0057209 */ /* 0x000fe40007810000 */
[----:B-1----:R-:W-:Y:S01]  /*7850*/  FMNMX.FTZ R70, R70, R8, !PT ;  /* 0x0000000846467209 */ /* 0x002fe20007810000 */
[----:B------:R-:W-:Y:S01]  /*7860*/  IMAD.WIDE.U32 R8, R27, -0x2daee0ad, RZ ;  /* 0xd2511f531b087825 */ /* 0x000fe200078e00ff */
[----:B------:R-:W-:Y:S02]  /*7870*/  FSEL R57, R59, -INF , !P1 ;  /* 0xff8000003b397808 */ /* 0x000fe40004800000 */
[----:B------:R-:W-:Y:S01]  /*7880*/  FMNMX.FTZ R71, R81, R71, !PT ;  /* 0x0000004751477209 */ /* 0x000fe20007810000 */
[----:B------:R-:W1:Y:S01]  /*7890*/  SHFL.BFLY PT, R10, R70, 0x1, 0x1f ;  /* 0x0c201f00460a7f89 */ /* 0x000e6200000e0000 */
[----:B------:R-:W-:-:S02]  /*78a0*/  FMNMX.FTZ R5, R111, R5, !PT ;  /* 0x000000056f057209 */ /* 0x000fc40007810000 */
[----:B------:R-:W-:Y:S02]  /*78b0*/  FMNMX.FTZ R71, R57, R71, !PT ;  /* 0x0000004739477209 */ /* 0x000fe40007810000 */
[----:B------:R-:W-:Y:S02]  /*78c0*/  FMNMX.FTZ R68, R108, R5, !PT ;  /* 0x000000056c447209 */ /* 0x000fe40007810000 */
[----:B------:R-:W-:Y:S01]  /*78d0*/  ISETP.GE.U32.AND P5, PT, R241, R12, PT ;  /* 0x0000000cf100720c */ /* 0x000fe20003fa6070 */
[----:B------:R-:W3:Y:S01]  /*78e0*/  SHFL.BFLY PT, R5, R71, 0x2, 0x1f ;  /* 0x0c401f0047057f89 */ /* 0x000ee200000e0000 */
[----:B------:R-:W-:Y:S02]  /*78f0*/  LOP3.LUT R44, R7, UR8, R36, 0x96, !PT ;  /* 0x00000008072c7c12 */ /* 0x000fe4000f8e9624 */
[C---:B------:R-:W-:Y:S01]  /*7900*/  LOP3.LUT R107, R6.reuse, 0xff, RZ, 0xc0, !PT ;  /* 0x000000ff066b7812 */ /* 0x040fe200078ec0ff */
[----:B------:R-:W4:Y:S01]  /*7910*/  SHFL.BFLY PT, R12, R68, 0x2, 0x1f ;  /* 0x0c401f00440c7f89 */ /* 0x000f2200000e0000 */
[----:B------:R-:W-:-:S02]  /*7920*/  LOP3.LUT R103, R6, 0xffff, RZ, 0xc0, !PT ;  /* 0x0000ffff06677812 */ /* 0x000fc400078ec0ff */
[--C-:B------:R-:W-:Y:S02]  /*7930*/  SHF.R.U32.HI R105, RZ, 0x10, R6.reuse ;  /* 0x00000010ff697819 */ /* 0x100fe40000011606 */
[----:B--2---:R-:W-:Y:S02]  /*7940*/  FMNMX.FTZ R2, R2, R11, !PT ;  /* 0x0000000b02027209 */ /* 0x004fe40007810000 */
[----:B------:R-:W-:Y:S01]  /*7950*/  SHF.R.U32.HI R27, RZ, 0x18, R6 ;  /* 0x00000018ff1b7819 */ /* 0x000fe20000011606 */
[----:B------:R-:W-:Y:S01]  /*7960*/  IMAD.WIDE.U32 R6, R35, -0x326172a9, RZ ;  /* 0xcd9e8d5723067825 */ /* 0x000fe200078e00ff */
[----:B------:R-:W-:Y:S01]  /*7970*/  LOP3.LUT R148, R17, UR13, R26, 0x96, !PT ;  /* 0x0000000d11947c12 */ /* 0x000fe2000f8e961a */
[----:B------:R-:W2:Y:S01]  /*7980*/  SHFL.BFLY PT, R69, R2, 0x1, 0x1f ;  /* 0x0c201f0002457f89 */ /* 0x000ea200000e0000 */
[----:B------:R-:W-:Y:S02]  /*7990*/  LOP3.LUT R15, R9, UR7, R50, 0x96, !PT ;  /* 0x00000007090f7c12 */ /* 0x000fe4000f8e9632 */
[----:B-1----:R-:W-:-:S02]  /*79a0*/  FMNMX.FTZ R70, R70, R10, !PT ;  /* 0x0000000a46467209 */ /* 0x002fc40007810000 */
[----:B------:R-:W-:Y:S02]  /*79b0*/  LOP3.LUT R49, R7, UR8, R16, 0x96, !PT ;  /* 0x0000000807317c12 */ /* 0x000fe4000f8e9610 */
[----:B------:R-:W-:Y:S02]  /*79c0*/  FSETP.NEU.FTZ.AND P0, PT, R70, -INF , PT ;  /* 0xff8000004600780b */ /* 0x000fe40003f1d000 */
[----:B------:R-:W-:Y:S02]  /*79d0*/  LOP3.LUT R126, R6, 0xff, RZ, 0xc0, !PT ;  /* 0x000000ff067e7812 */ /* 0x000fe400078ec0ff */
[----:B---3--:R-:W-:Y:S01]  /*79e0*/  FMNMX.FTZ R71, R71, R5, !PT ;  /* 0x0000000547477209 */ /* 0x008fe20007810000 */
[----:B------:R-:W-:Y:S01]  /*79f0*/  FMUL.FTZ R5, R70, c[0x0][0x23c] ;  /* 0x00008f0046057a20 */ /* 0x000fe20000410000 */
[----:B------:R-:W-:Y:S02]  /*7a00*/  LOP3.LUT R124, R6, 0xffff, RZ, 0xc0, !PT ;  /* 0x0000ffff067c7812 */ /* 0x000fe400078ec0ff */
[--C-:B------:R-:W-:Y:S01]  /*7a10*/  SHF.R.U32.HI R117, RZ, 0x10, R6.reuse ;  /* 0x00000010ff757819 */ /* 0x100fe20000011606 */
[----:B------:R-:W1:Y:S01]  /*7a20*/  SHFL.BFLY PT, R10, R71, 0x1, 0x1f ;  /* 0x0c201f00470a7f89 */ /* 0x000e6200000e0000 */
[----:B------:R-:W-:Y:S01]  /*7a30*/  SHF.R.U32.HI R127, RZ, 0x18, R6 ;  /* 0x00000018ff7f7819 */ /* 0x000fe20000011606 */
[----:B------:R-:W-:Y:S01]  /*7a40*/  IMAD.WIDE.U32 R6, R37, -0x2daee0ad, RZ ;  /* 0xd2511f5325067825 */ /* 0x000fe200078e00ff */
[----:B----4-:R-:W-:-:S02]  /*7a50*/  FMNMX.FTZ R68, R68, R12, !PT ;  /* 0x0000000c44447209 */ /* 0x010fc40007810000 */
[----:B------:R-:W-:Y:S02]  /*7a60*/  FSEL R5, R5, RZ, P0 ;  /* 0x000000ff05057208 */ /* 0x000fe40000000000 */
[----:B------:R-:W-:Y:S01]  /*7a70*/  LOP3.LUT R17, R7, UR7, R32, 0x96, !PT ;  /* 0x0000000707117c12 */ /* 0x000fe2000f8e9620 */
[----:B------:R-:W3:Y:S01]  /*7a80*/  SHFL.BFLY PT, R11, R68, 0x1, 0x1f ;  /* 0x0c201f00440b7f89 */ /* 0x000ee200000e0000 */
[----:B------:R-:W-:Y:S01]  /*7a90*/  LOP3.LUT R33, R6, 0xffff, RZ, 0xc0, !PT ;  /* 0x0000ffff06217812 */ /* 0x000fe200078ec0ff */
[--C-:B------:R-:W-:Y:S01]  /*7aa0*/  FFMA.FTZ R7, R76, c[0x0][0x23c], -R5.reuse ;  /* 0x00008f004c077a23 */ /* 0x100fe20000010805 */
[----:B------:R-:W-:Y:S02]  /*7ab0*/  LOP3.LUT R47, R6, 0xff, RZ, 0xc0, !PT ;  /* 0x000000ff062f7812 */ /* 0x000fe400078ec0ff */
[--C-:B------:R-:W-:Y:S01]  /*7ac0*/  SHF.R.U32.HI R50, RZ, 0x10, R6.reuse ;  /* 0x00000010ff327819 */ /* 0x100fe20000011606 */
[----:B------:R-:W4:Y:S01]  /*7ad0*/  MUFU.EX2 R99, R7 ;  /* 0x0000000700637308 */ /* 0x000f220000000800 */
[----:B------:R-:W-:Y:S01]  /*7ae0*/  SHF.R.U32.HI R52, RZ, 0x18, R6 ;  /* 0x00000018ff347819 */ /* 0x000fe20000011606 */
[----:B------:R-:W-:Y:S01]  /*7af0*/  FFMA.FTZ R6, R77, c[0x0][0x23c], -R5 ;  /* 0x00008f004d067a23 */ /* 0x000fe20000010805 */
[----:B------:R-:W-:-:S02]  /*7b00*/  LOP3.LUT R25, R8, 0xff, RZ, 0xc0, !PT ;  /* 0x000000ff08197812 */ /* 0x000fc400078ec0ff */
[----:B------:R-:W-:Y:S02]  /*7b10*/  LOP3.LUT R55, R8, 0xffff, RZ, 0xc0, !PT ;  /* 0x0000ffff08377812 */ /* 0x000fe400078ec0ff */
[--C-:B------:R-:W-:Y:S01]  /*7b20*/  SHF.R.U32.HI R53, RZ, 0x10, R8.reuse ;  /* 0x00000010ff357819 */ /* 0x100fe20000011608 */
[----:B------:R5:W1:Y:S01]  /*7b30*/  MUFU.EX2 R243, R6 ;  /* 0x0000000600f37308 */ /* 0x000a620000000800 */
[----:B------:R-:W-:Y:S01]  /*7b40*/  SHF.R.U32.HI R56, RZ, 0x18, R8 ;  /* 0x00000018ff387819 */ /* 0x000fe20000011608 */
[----:B------:R-:W-:Y:S01]  /*7b50*/  IMAD.WIDE.U32 R8, R42, -0x2daee0ad, RZ ;  /* 0xd2511f532a087825 */ /* 0x000fe200078e00ff */
[----:B--2---:R-:W-:Y:S02]  /*7b60*/  FMNMX.FTZ R69, R2, R69, !PT ;  /* 0x0000004502457209 */ /* 0x004fe40007810000 */
[----:B------:R-:W-:Y:S02]  /*7b70*/  LOP3.LUT R2, R14, 0xff, RZ, 0xc0, !PT ;  /* 0x000000ff0e027812 */ /* 0x000fe400078ec0ff */
[----:B------:R-:W-:-:S02]  /*7b80*/  LOP3.LUT R45, R9, UR7, R34, 0x96, !PT ;  /* 0x00000007092d7c12 */ /* 0x000fc4000f8e9622 */
[C---:B------:R-:W-:Y:S02]  /*7b90*/  LOP3.LUT R102, R8.reuse, 0xff, RZ, 0xc0, !PT ;  /* 0x000000ff08667812 */ /* 0x040fe400078ec0ff */
[----:B------:R-:W-:Y:S02]  /*7ba0*/  LOP3.LUT R116, R8, 0xffff, RZ, 0xc0, !PT ;  /* 0x0000ffff08747812 */ /* 0x000fe400078ec0ff */
[--C-:B------:R-:W-:Y:S02]  /*7bb0*/  SHF.R.U32.HI R118, RZ, 0x10, R8.reuse ;  /* 0x00000010ff767819 */ /* 0x100fe40000011608 */
[----:B------:R-:W-:Y:S01]  /*7bc0*/  SHF.R.U32.HI R101, RZ, 0x18, R8 ;  /* 0x00000018ff657819 */ /* 0x000fe20000011608 */
[C---:B-----5:R-:W-:Y:S01]  /*7bd0*/  FMUL.FTZ R6, R69.reuse, c[0x0][0x23c] ;  /* 0x00008f0045067a20 */ /* 0x060fe20000410000 */
[----:B------:R-:W-:Y:S01]  /*7be0*/  FSETP.NEU.FTZ.AND P0, PT, R69, -INF , PT ;  /* 0xff8000004500780b */ /* 0x000fe20003f1d000 */
[----:B------:R-:W-:Y:S01]  /*7bf0*/  IMAD.WIDE.U32 R8, R18, -0x326172a9, RZ ;  /* 0xcd9e8d5712087825 */ /* 0x000fe200078e00ff */
[----:B------:R-:W-:-:S02]  /*7c00*/  ISETP.GE.U32.AND P2, PT, R241, R2, PT ;  /* 0x00000002f100720c */ /* 0x000fc40003f46070 */
[----:B------:R-:W-:Y:S02]  /*7c10*/  FSEL R2, R6, RZ, P0 ;  /* 0x000000ff06027208 */ /* 0x000fe40000000000 */
[----:B------:R-:W-:Y:S02]  /*7c20*/  LOP3.LUT R18, R9, UR8, R24, 0x96, !PT ;  /* 0x0000000809127c12 */ /* 0x000fe4000f8e9618 */
[C---:B------:R-:W-:Y:S02]  /*7c30*/  LOP3.LUT R32, R8.reuse, 0xffff, RZ, 0xc0, !PT ;  /* 0x0000ffff08207812 */ /* 0x040fe400078ec0ff */
[----:B------:R-:W-:Y:S02]  /*7c40*/  LOP3.LUT R46, R8, 0xff, RZ, 0xc0, !PT ;  /* 0x000000ff082e7812 */ /* 0x000fe400078ec0ff */
[--C-:B------:R-:W-:Y:S02]  /*7c50*/  SHF.R.U32.HI R34, RZ, 0x10, R8.reuse ;  /* 0x00000010ff227819 */ /* 0x100fe40000011608 */
[----:B------:R-:W-:Y:S01]  /*7c60*/  SHF.R.U32.HI R35, RZ, 0x18, R8 ;  /* 0x00000018ff237819 */ /* 0x000fe20000011608 */
[----:B------:R-:W-:Y:S01]  /*7c70*/  IMAD.WIDE.U32 R8, R39, -0x2daee0ad, RZ ;  /* 0xd2511f5327087825 */ /* 0x000fe200078e00ff */
[----:B------:R-:W-:-:S02]  /*7c80*/  LOP3.LUT R6, R14, 0xffff, RZ, 0xc0, !PT ;  /* 0x0000ffff0e067812 */ /* 0x000fc400078ec0ff */
[----:B-1----:R-:W-:Y:S01]  /*7c90*/  FMNMX.FTZ R71, R71, R10, !PT ;  /* 0x0000000a47477209 */ /* 0x002fe20007810000 */
[----:B----4-:R-:W-:Y:S01]  /*7ca0*/  IMAD.MOV.U32 R39, RZ, RZ, R99 ;  /* 0x000000ffff277224 */ /* 0x010fe200078e0063 */
[----:B---3--:R-:W-:Y:S01]  /*7cb0*/  FMNMX.FTZ R68, R68, R11, !PT ;  /* 0x0000000b44447209 */ /* 0x008fe20007810000 */
[----:B------:R-:W-:Y:S01]  /*7cc0*/  FFMA.FTZ R10, R64, c[0x0][0x23c], -R2 ;  /* 0x00008f00400a7a23 */ /* 0x000fe20000010802 */
[----:B------:R-:W-:Y:S01]  /*7cd0*/  SHF.R.U32.HI R6, RZ, 0x8, R6 ;  /* 0x00000008ff067819 */ /* 0x000fe20000011606 */
[----:B------:R-:W-:Y:S01]  /*7ce0*/  FFMA.FTZ R11, R65, c[0x0][0x23c], -R2 ;  /* 0x00008f00410b7a23 */ /* 0x000fe20000010802 */
[C---:B------:R-:W-:Y:S01]  /*7cf0*/  FSETP.NEU.FTZ.AND P0, PT, R71.reuse, -INF , PT ;  /* 0xff8000004700780b */ /* 0x040fe20003f1d000 */
[----:B------:R-:W-:Y:S01]  /*7d00*/  FMUL.FTZ R7, R71, c[0x0][0x23c] ;  /* 0x00008f0047077a20 */ /* 0x000fe20000410000 */
[----:B------:R1:W-:Y:S01]  /*7d10*/  MUFU.EX2 R242, R10 ;  /* 0x0000000a00f27308 */ /* 0x0003e20000000800 */
[----:B------:R-:W-:Y:S02]  /*7d20*/  F2FP.BF16.PACK_AB R12, R243, R39 ;  /* 0x00000027f30c723e */ /* 0x000fe400000010ff */
[----:B------:R-:W-:Y:S01]  /*7d30*/  ISETP.GE.U32.AND P6, PT, R241, R13, PT ;  /* 0x0000000df100720c */ /* 0x000fe20003fc6070 */
[----:B------:R-:W-:Y:S01]  /*7d40*/  FMUL.FTZ R13, R68, c[0x0][0x23c] ;  /* 0x00008f00440d7a20 */ /* 0x000fe20000410000 */
[----:B------:R-:W-:-:S02]  /*7d50*/  FSEL R7, R7, RZ, P0 ;  /* 0x000000ff07077208 */ /* 0x000fc40000000000 */
[----:B------:R-:W-:Y:S01]  /*7d60*/  PRMT R230, R12, 0x7610, R230 ;  /* 0x000076100ce67816 */ /* 0x000fe200000000e6 */
[----:B------:R2:W3:Y:S01]  /*7d70*/  MUFU.EX2 R244, R11 ;  /* 0x0000000b00f47308 */ /* 0x0004e20000000800 */
[----:B------:R-:W-:Y:S02]  /*7d80*/  FSETP.NEU.FTZ.AND P0, PT, R68, -INF , PT ;  /* 0xff8000004400780b */ /* 0x000fe40003f1d000 */
[----:B------:R-:W-:Y:S01]  /*7d90*/  LOP3.LUT R19, R9, UR7, R38, 0x96, !PT ;  /* 0x0000000709137c12 */ /* 0x000fe2000f8e9626 */
[----:B------:R-:W-:Y:S01]  /*7da0*/  @!P2 HFMA2.BF16_V2 R96, -RZ.H0_H0, RZ.H0_H0, -R230.H0_H0 ;  /* 0x200000ffff60a231 */ /* 0x000fe200003409e6 */
[----:B------:R-:W-:Y:S02]  /*7db0*/  PRMT R229, R12, 0x7632, R229 ;  /* 0x000076320ce57816 */ /* 0x000fe400000000e5 */
[----:B------:R-:W-:Y:S02]  /*7dc0*/  LOP3.LUT R26, R8, 0xffff, RZ, 0xc0, !PT ;  /* 0x0000ffff081a7812 */ /* 0x000fe400078ec0ff */
[----:B-1----:R-:W-:-:S02]  /*7dd0*/  LOP3.LUT R10, R6, 0xffff, RZ, 0xc0, !PT ;  /* 0x0000ffff060a7812 */ /* 0x002fc400078ec0ff */
[----:B------:R-:W-:Y:S02]  /*7de0*/  FSEL R6, R13, RZ, P0 ;  /* 0x000000ff0d067208 */ /* 0x000fe40000000000 */
[----:B------:R-:W-:Y:S02]  /*7df0*/  ISETP.GE.U32.AND P1, PT, R241, R10, PT ;  /* 0x0000000af100720c */ /* 0x000fe40003f26070 */
[----:B------:R-:W-:Y:S01]  /*7e00*/  SHF.R.U32.HI R10, RZ, 0x18, R14 ;  /* 0x00000018ff0a7819 */ /* 0x000fe2000001160e */
[----:B--2---:R-:W-:Y:S01]  /*7e10*/  FFMA.FTZ R11, R86, c[0x0][0x23c], -R5 ;  /* 0x00008f00560b7a23 */ /* 0x004fe20000010805 */
[----:B------:R-:W-:Y:S02]  /*7e20*/  LOP3.LUT R29, R8, 0xff, RZ, 0xc0, !PT ;  /* 0x000000ff081d7812 */ /* 0x000fe400078ec0ff */
[--C-:B------:R-:W-:Y:S01]  /*7e30*/  SHF.R.U32.HI R28, RZ, 0x10, R8.reuse ;  /* 0x00000010ff1c7819 */ /* 0x100fe20000011608 */
[----:B------:R1:W-:Y:S01]  /*7e40*/  MUFU.EX2 R42, R11 ;  /* 0x0000000b002a7308 */ /* 0x0003e20000000800 */
[----:B------:R-:W-:Y:S01]  /*7e50*/  SHF.R.U32.HI R31, RZ, 0x18, R8 ;  /* 0x00000018ff1f7819 */ /* 0x000fe20000011608 */
[----:B------:R-:W-:Y:S01]  /*7e60*/  IMAD.WIDE.U32 R8, R41, -0x326172a9, RZ ;  /* 0xcd9e8d5729087825 */ /* 0x000fe200078e00ff */
[----:B------:R-:W-:-:S02]  /*7e70*/  ISETP.GE.U32.AND P0, PT, R241, R10, PT ;  /* 0x0000000af100720c */ /* 0x000fc40003f06070 */
[----:B------:R-:W-:Y:S01]  /*7e80*/  SHF.R.U32.HI R10, RZ, 0x10, R14 ;  /* 0x00000010ff0a7819 */ /* 0x000fe2000001160e */
[----:B------:R-:W-:Y:S01]  /*7e90*/  @!P1 HFMA2.BF16_V2 R97, -RZ.H0_H0, RZ.H0_H0, -R229.H0_H0 ;  /* 0x200000ffff619231 */ /* 0x000fe200003409e5 */
[----:B------:R-:W-:Y:S02]  /*7ea0*/  PRMT R246, R230, 0x5410, R229 ;  /* 0x00005410e6f67816 */ /* 0x000fe400000000e5 */
[----:B------:R-:W-:Y:S02]  /*7eb0*/  @!P2 PRMT R230, R96, 0x5410, RZ ;  /* 0x0000541060e6a816 */ /* 0x000fe400000000ff */
[----:B------:R-:W-:Y:S02]  /*7ec0*/  LOP3.LUT R10, R10, 0xff, RZ, 0xc0, !PT ;  /* 0x000000ff0a0a7812 */ /* 0x000fe400078ec0ff */
[C---:B------:R-:W-:Y:S02]  /*7ed0*/  LOP3.LUT R60, R8.reuse, 0xffff, RZ, 0xc0, !PT ;  /* 0x0000ffff083c7812 */ /* 0x040fe400078ec0ff */
[----:B------:R-:W-:Y:S01]  /*7ee0*/  LOP3.LUT R86, R8, 0xff, RZ, 0xc0, !PT ;  /* 0x000000ff08567812 */ /* 0x000fe200078ec0ff */
[----:B-1----:R-:W-:Y:S01]  /*7ef0*/  FFMA.FTZ R11, R90, c[0x0][0x23c], -R5 ;  /* 0x00008f005a0b7a23 */ /* 0x002fe20000010805 */
[----:B------:R-:W-:-:S02]  /*7f00*/  SHF.R.U32.HI R96, RZ, 0x10, R8 ;  /* 0x00000010ff607819 */ /* 0x000fc40000011608 */
[----:B------:R-:W-:Y:S01]  /*7f10*/  SHF.R.U32.HI R99, RZ, 0x18, R8 ;  /* 0x00000018ff637819 */ /* 0x000fe20000011608 */
[----:B------:R-:W-:Y:S01]  /*7f20*/  FFMA.FTZ R8, R62, c[0x0][0x23c], -R2 ;  /* 0x00008f003e087a23 */ /* 0x000fe20000010802 */
[----:B---3--:R-:W-:Y:S01]  /*7f30*/  F2FP.BF16.PACK_AB R12, R244, R242 ;  /* 0x000000f2f40c723e */ /* 0x008fe200000010ff */
[----:B------:R-:W1:Y:S01]  /*7f40*/  MUFU.EX2 R245, R11 ;  /* 0x0000000b00f57308 */ /* 0x000e620000000800 */
[----:B------:R-:W-:Y:S01]  /*7f50*/  LOP3.LUT R48, R9, UR8, R30, 0x96, !PT ;  /* 0x0000000809307c12 */ /* 0x000fe2000f8e961e */
[----:B------:R-:W-:Y:S01]  /*7f60*/  FFMA.FTZ R9, R66, c[0x0][0x23c], -R2 ;  /* 0x00008f0042097a23 */ /* 0x000fe20000010802 */
[----:B------:R-:W-:Y:S02]  /*7f70*/  ISETP.GE.U32.AND P2, PT, R241, R10, PT ;  /* 0x0000000af100720c */ /* 0x000fe40003f46070 */
[----:B------:R-:W-:Y:S02]  /*7f80*/  SHF.R.U32.HI R10, RZ, 0x8, R43 ;  /* 0x00000008ff0a7819 */ /* 0x000fe4000001162b */
[----:B------:R-:W-:Y:S01]  /*7f90*/  PRMT R228, R12, 0x7632, R228 ;  /* 0x000076320ce47816 */ /* 0x000fe200000000e4 */
[----:B------:R-:W2:Y:S01]  /*7fa0*/  MUFU.EX2 R16, R8 ;  /* 0x0000000800107308 */ /* 0x000ea20000000800 */
[----:B------:R-:W-:-:S02]  /*7fb0*/  @!P1 PRMT R229, R97, 0x5410, RZ ;  /* 0x0000541061e59816 */ /* 0x000fc400000000ff */
[----:B------:R-:W-:Y:S01]  /*7fc0*/  PRMT R227, R12, 0x7610, R227 ;  /* 0x000076100ce37816 */ /* 0x000fe200000000e3 */
[----:B------:R-:W-:Y:S01]  /*7fd0*/  @!P0 HFMA2.BF16_V2 R98, -RZ.H0_H0, RZ.H0_H0, -R228.H0_H0 ;  /* 0x200000ffff628231 */ /* 0x000fe200003409e4 */
[----:B------:R-:W-:Y:S02]  /*7fe0*/  FFMA.FTZ R12, R91, c[0x0][0x23c], -R5 ;  /* 0x00008f005b0c7a23 */ /* 0x000fe40000010805 */
[----:B------:R-:W-:Y:S01]  /*7ff0*/  PRMT R36, R227, 0x5410, R228 ;  /* 0x00005410e3247816 */ /* 0x000fe200000000e4 */
[----:B------:R3:W4:Y:S01]  /*8000*/  MUFU.EX2 R38, R9 ;  /* 0x0000000900267308 */ /* 0x0007220000000800 */
[----:B------:R-:W-:Y:S01]  /*8010*/  @!P0 PRMT R228, R98, 0x5410, RZ ;  /* 0x0000541062e48816 */ /* 0x000fe200000000ff */
[----:B------:R-:W-:Y:S01]  /*8020*/  @!P2 HFMA2.BF16_V2 R100, -RZ.H0_H0, RZ.H0_H0, -R227.H0_H0 ;  /* 0x200000ffff64a231 */ /* 0x000fe200003409e3 */
[----:B-1----:R-:W-:-:S04]  /*8030*/  F2FP.BF16.PACK_AB R11, R245, R42 ;  /* 0x0000002af50b723e */ /* 0x002fc800000010ff */
[C---:B------:R-:W-:Y:S01]  /*8040*/  PRMT R224, R11.reuse, 0x7610, R224 ;  /* 0x000076100be07816 */ /* 0x040fe200000000e0 */
[----:B------:R1:W-:Y:S01]  /*8050*/  MUFU.EX2 R66, R12 ;  /* 0x0000000c00427308 */ /* 0x0003e20000000800 */
[----:B--2---:R-:W-:Y:S01]  /*8060*/  IMAD.MOV.U32 R91, RZ, RZ, R16 ;  /* 0x000000ffff5b7224 */ /* 0x004fe200078e0010 */
[----:B------:R-:W-:Y:S01]  /*8070*/  PRMT R223, R11, 0x7632, R223 ;  /* 0x000076320bdf7816 */ /* 0x000fe200000000df */
[----:B------:R-:W-:Y:S01]  /*8080*/  FFMA.FTZ R11, R63, c[0x0][0x23c], -R2 ;  /* 0x00008f003f0b7a23 */ /* 0x000fe20000010802 */
[----:B------:R-:W-:Y:S01]  /*8090*/  @!P2 PRMT R227, R100, 0x5410, RZ ;  /* 0x0000541064e3a816 */ /* 0x000fe200000000ff */
[----:B------:R-:W-:Y:S01]  /*80a0*/  @!P5 HFMA2.BF16_V2 R104, -RZ.H0_H0, RZ.H0_H0, -R224.H0_H0 ;  /* 0x200000ffff68d231 */ /* 0x000fe200003409e0 */
[----:B------:R-:W-:Y:S01]  /*80b0*/  IMAD.MOV.U32 R63, RZ, RZ, R42 ;  /* 0x000000ffff3f7224 */ /* 0x000fe200078e002a */
[----:B---3--:R-:W-:Y:S01]  /*80c0*/  LOP3.LUT R9, R10, 0xffff, RZ, 0xc0, !PT ;  /* 0x0000ffff0a097812 */ /* 0x008fe200078ec0ff */
[----:B------:R-:W-:Y:S01]  /*80d0*/  MUFU.EX2 R252, R11 ;  /* 0x0000000b00fc7308 */ /* 0x000fe20000000800 */
[----:B------:R-:W-:-:S02]  /*80e0*/  LOP3.LUT R10, R58, 0xff, RZ, 0xc0, !PT ;  /* 0x000000ff3a0a7812 */ /* 0x000fc400078ec0ff */
[C---:B------:R-:W-:Y:S01]  /*80f0*/  ISETP.GE.U32.AND P1, PT, R241.reuse, R9, PT ;  /* 0x00000009f100720c */ /* 0x040fe20003f26070 */
[----:B------:R-:W-:Y:S01]  /*8100*/  IMAD.WIDE.U32 R8, R40, -0x2daee0ad, RZ ;  /* 0xd2511f5328087825 */ /* 0x000fe200078e00ff */
[----:B------:R-:W-:-:S04]  /*8110*/  ISETP.GE.U32.AND P0, PT, R241, R10, PT ;  /* 0x0000000af100720c */ /* 0x000fc80003f06070 */
[----:B------:R-:W-:Y:S02]  /*8120*/  LOP3.LUT R10, R9, UR7, R54, 0x96, !PT ;  /* 0x00000007090a7c12 */ /* 0x000fe4000f8e9636 */
[----:B-1----:R-:W-:Y:S01]  /*8130*/  LOP3.LUT R12, R8, 0xffff, RZ, 0xc0, !PT ;  /* 0x0000ffff080c7812 */ /* 0x002fe200078ec0ff */
[----:B------:R-:W-:Y:S01]  /*8140*/  FFMA.FTZ R9, R94, c[0x0][0x23c], -R5 ;  /* 0x00008f005e097a23 */ /* 0x000fe20000010805 */
[----:B------:R-:W-:Y:S02]  /*8150*/  LOP3.LUT R13, R8, 0xff, RZ, 0xc0, !PT ;  /* 0x000000ff080d7812 */ /* 0x000fe400078ec0ff */
[--C-:B------:R-:W-:Y:S01]  /*8160*/  SHF.R.U32.HI R16, RZ, 0x10, R8.reuse ;  /* 0x00000010ff107819 */ /* 0x100fe20000011608 */
[----:B------:R1:W2:Y:S01]  /*8170*/  MUFU.EX2 R37, R9 ;  /* 0x0000000900257308 */ /* 0x0002a20000000800 */
[----:B------:R-:W-:Y:S01]  /*8180*/  SHF.R.U32.HI R14, RZ, 0x18, R8 ;  /* 0x00000018ff0e7819 */ /* 0x000fe20000011608 */
[----:B------:R-:W-:Y:S01]  /*8190*/  @!P1 HFMA2.BF16_V2 R106, -RZ.H0_H0, RZ.H0_H0, -R223.H0_H0 ;  /* 0x200000ffff6a9231 */ /* 0x000fe200003409df */
[----:B------:R-:W-:-:S02]  /*81a0*/  LOP3.LUT R8, R10, 0xff, RZ, 0xc0, !PT ;  /* 0x000000ff0a087812 */ /* 0x000fc400078ec0ff */
[----:B------:R-:W-:Y:S02]  /*81b0*/  PRMT R54, R224, 0x5410, R223 ;  /* 0x00005410e0367816 */ /* 0x000fe400000000df */
[----:B------:R-:W-:Y:S02]  /*81c0*/  ISETP.GE.U32.AND P3, PT, R241, R8, PT ;  /* 0x00000008f100720c */ /* 0x000fe40003f66070 */
[----:B----4-:R-:W-:Y:S02]  /*81d0*/  F2FP.BF16.PACK_AB R8, R91, R38 ;  /* 0x000000265b08723e */ /* 0x010fe400000010ff */
[----:B------:R-:W-:Y:S02]  /*81e0*/  @!P1 PRMT R223, R106, 0x5410, RZ ;  /* 0x000054106adf9816 */ /* 0x000fe400000000ff */
[C---:B------:R-:W-:Y:S02]  /*81f0*/  PRMT R222, R8.reuse, 0x7632, R222 ;  /* 0x0000763208de7816 */ /* 0x040fe400000000de */
[----:B------:R-:W-:Y:S01]  /*8200*/  PRMT R221, R8, 0x7610, R221 ;  /* 0x0000761008dd7816 */ /* 0x000fe200000000dd */
[----:B-1----:R-:W-:Y:S01]  /*8210*/  FFMA.FTZ R9, R93, c[0x0][0x23c], -R5 ;  /* 0x00008f005d097a23 */ /* 0x002fe20000010805 */
[----:B------:R-:W-:Y:S01]  /*8220*/  SHF.R.U32.HI R8, RZ, 0x18, R10 ;  /* 0x00000018ff087819 */ /* 0x000fe2000001160a */
[----:B------:R-:W-:Y:S01]  /*8230*/  @!P6 HFMA2.BF16_V2 R113, -RZ.H0_H0, RZ.H0_H0, -R222.H0_H0 ;  /* 0x200000ffff71e231 */ /* 0x000fe200003409de */
[----:B--2---:R-:W-:Y:S01]  /*8240*/  F2FP.BF16.PACK_AB R11, R37, R66 ;  /* 0x00000042250b723e */ /* 0x004fe200000010ff */
[----:B------:R1:W2:Y:S01]  /*8250*/  MUFU.EX2 R24, R9 ;  /* 0x0000000900187308 */ /* 0x0002a20000000800 */
[----:B------:R-:W-:Y:S01]  /*8260*/  ISETP.GE.U32.AND P4, PT, R241, R8, PT ;  /* 0x00000008f100720c */ /* 0x000fe20003f86070 */
[----:B------:R-:W-:Y:S01]  /*8270*/  @!P0 HFMA2.BF16_V2 R150, -RZ.H0_H0, RZ.H0_H0, -R221.H0_H0 ;  /* 0x200000ffff968231 */ /* 0x000fe200003409dd */
[----:B------:R-:W-:-:S02]  /*8280*/  PRMT R219, R11, 0x7632, R219 ;  /* 0x000076320bdb7816 */ /* 0x000fc400000000db */
[----:B------:R-:W-:Y:S01]  /*8290*/  PRMT R220, R11, 0x7610, R220 ;  /* 0x000076100bdc7816 */ /* 0x000fe200000000dc */
[----:B------:R-:W-:Y:S01]  /*82a0*/  FFMA.FTZ R11, R112, c[0x0][0x23c], -R2 ;  /* 0x00008f00700b7a23 */ /* 0x000fe20000010802 */
[----:B------:R-:W-:Y:S02]  /*82b0*/  @!P5 PRMT R224, R104, 0x5410, RZ ;  /* 0x0000541068e0d816 */ /* 0x000fe400000000ff */
[----:B------:R-:W-:Y:S01]  /*82c0*/  PRMT R30, R220, 0x5410, R219 ;  /* 0x00005410dc1e7816 */ /* 0x000fe200000000db */
[----:B------:R-:W-:Y:S01]  /*82d0*/  @!P3 HFMA2.BF16_V2 R151, -RZ.H0_H0, RZ.H0_H0, -R220.H0_H0 ;  /* 0x200000ffff97b231 */ /* 0x000fe200003409dc */
[----:B------:R-:W-:-:S04]  /*82e0*/  ISETP.GE.U32.AND P5, PT, R241, R25, PT ;  /* 0x00000019f100720c */ /* 0x000fc80003fa6070 */
[----:B------:R-:W-:Y:S02]  /*82f0*/  @!P3 PRMT R220, R151, 0x5410, RZ ;  /* 0x0000541097dcb816 */ /* 0x000fe400000000ff */
[----:B-1----:R-:W-:Y:S02]  /*8300*/  LOP3.LUT R9, R10, 0xffff, RZ, 0xc0, !PT ;  /* 0x0000ffff0a097812 */ /* 0x002fe400078ec0ff */
[----:B------:R-:W-:Y:S01]  /*8310*/  ISETP.GE.U32.AND P3, PT, R241, R14, PT ;  /* 0x0000000ef100720c */ /* 0x000fe20003f66070 */
[----:B--2---:R-:W-:Y:S01]  /*8320*/  IMAD.MOV.U32 R14, RZ, RZ, R24 ;  /* 0x000000ffff0e7224 */ /* 0x004fe200078e0018 */
[----:B------:R-:W-:-:S04]  /*8330*/  SHF.R.U32.HI R9, RZ, 0x8, R9 ;  /* 0x00000008ff097819 */ /* 0x000fc80000011609 */
[----:B------:R-:W-:Y:S01]  /*8340*/  LOP3.LUT R8, R9, 0xffff, RZ, 0xc0, !PT ;  /* 0x0000ffff09087812 */ /* 0x000fe200078ec0ff */
[----:B------:R-:W-:Y:S01]  /*8350*/  FFMA.FTZ R9, R61, c[0x0][0x23c], -R2 ;  /* 0x00008f003d097a23 */ /* 0x000fe20000010802 */
[----:B------:R-:W-:Y:S02]  /*8360*/  PRMT R61, R221, 0x5410, R222 ;  /* 0x00005410dd3d7816 */ /* 0x000fe400000000de */
[----:B------:R-:W-:Y:S01]  /*8370*/  ISETP.GE.U32.AND P2, PT, R241, R8, PT ;  /* 0x00000008f100720c */ /* 0x000fe20003f46070 */
[----:B------:R1:W2:Y:S01]  /*8380*/  MUFU.EX2 R251, R9 ;  /* 0x0000000900fb7308 */ /* 0x0002a20000000800 */
[----:B------:R-:W-:Y:S02]  /*8390*/  SHF.R.U32.HI R8, RZ, 0x10, R10 ;  /* 0x00000010ff087819 */ /* 0x000fe4000001160a */
[----:B------:R-:W-:Y:S02]  /*83a0*/  @!P0 PRMT R221, R150, 0x5410, RZ ;  /* 0x0000541096dd8816 */ /* 0x000fe400000000ff */
[----:B------:R-:W-:-:S02]  /*83b0*/  LOP3.LUT R8, R8, 0xff, RZ, 0xc0, !PT ;  /* 0x000000ff08087812 */ /* 0x000fc400078ec0ff */
[C---:B------:R-:W-:Y:S01]  /*83c0*/  ISETP.GE.U32.AND P0, PT, R241.reuse, R13, PT ;  /* 0x0000000df100720c */ /* 0x040fe20003f06070 */
[----:B------:R-:W-:Y:S01]  /*83d0*/  IMAD.MOV.U32 R13, RZ, RZ, R30 ;  /* 0x000000ffff0d7224 */ /* 0x000fe200078e001e */
[----:B------:R-:W-:Y:S02]  /*83e0*/  ISETP.GE.U32.AND P1, PT, R241, R8, PT ;  /* 0x00000008f100720c */ /* 0x000fe40003f26070 */
[----:B------:R-:W-:Y:S01]  /*83f0*/  SHF.R.U32.HI R8, RZ, 0x8, R12 ;  /* 0x00000008ff087819 */ /* 0x000fe2000001160c */
[----:B------:R-:W-:Y:S01]  /*8400*/  @!P2 HFMA2.BF16_V2 R152, -RZ.H0_H0, RZ.H0_H0, -R219.H0_H0 ;  /* 0x200000ffff98a231 */ /* 0x000fe200003409db */
[----:B------:R-:W-:Y:S01]  /*8410*/  @!P6 PRMT R222, R113, 0x5410, RZ ;  /* 0x0000541071dee816 */ /* 0x000fe200000000ff */
[----:B------:R-:W-:Y:S01]  /*8420*/  IMAD.MOV.U32 R12, RZ, RZ, R36 ;  /* 0x000000ffff0c7224 */ /* 0x000fe200078e0024 */
[----:B------:R-:W-:Y:S01]  /*8430*/  LOP3.LUT R8, R8, 0xffff, RZ, 0xc0, !PT ;  /* 0x0000ffff08087812 */ /* 0x000fe200078ec0ff */
[----:B-1----:R-:W-:Y:S01]  /*8440*/  FFMA.FTZ R9, R120, c[0x0][0x23c], -R5 ;  /* 0x00008f0078097a23 */ /* 0x002fe20000010805 */
[----:B--2---:R-:W-:Y:S01]  /*8450*/  F2FP.BF16.PACK_AB R10, R251, R252 ;  /* 0x000000fcfb0a723e */ /* 0x004fe200000010ff */
[----:B------:R-:W-:Y:S01]  /*8460*/  IMAD.MOV.U32 R120, RZ, RZ, R247 ;  /* 0x000000ffff787224 */ /* 0x000fe200078e00f7 */
[----:B------:R-:W-:Y:S01]  /*8470*/  @!P2 PRMT R219, R152, 0x5410, RZ ;  /* 0x0000541098dba816 */ /* 0x000fe200000000ff */
[----:B------:R1:W2:Y:S01]  /*8480*/  MUFU.EX2 R65, R9 ;  /* 0x0000000900417308 */ /* 0x0002a20000000800 */
[----:B------:R-:W-:-:S02]  /*8490*/  PRMT R218, R10, 0x7632, R218 ;  /* 0x000076320ada7816 */ /* 0x000fc400000000da */
[----:B------:R-:W-:Y:S01]  /*84a0*/  PRMT R217, R10, 0x7610, R217 ;  /* 0x000076100ad97816 */ /* 0x000fe200000000d9 */
[----:B------:R-:W-:Y:S01]  /*84b0*/  FFMA.FTZ R10, R20, c[0x0][0x23c], -R2 ;  /* 0x00008f00140a7a23 */ /* 0x000fe20000010802 */
[----:B------:R-:W-:Y:S01]  /*84c0*/  ISETP.GE.U32.AND P2, PT, R241, R8, PT ;  /* 0x00000008f100720c */ /* 0x000fe20003f46070 */
[----:B------:R-:W-:Y:S01]  /*84d0*/  @!P4 HFMA2.BF16_V2 R153, -RZ.H0_H0, RZ.H0_H0, -R218.H0_H0 ;  /* 0x200000ffff99c231 */ /* 0x000fe200003409da */
[----:B------:R-:W-:Y:S01]  /*84e0*/  PRMT R62, R217, 0x5410, R218 ;  /* 0x00005410d93e7816 */ /* 0x000fe200000000da */
[----:B------:R3:W-:Y:S01]  /*84f0*/  MUFU.EX2 R250, R10 ;  /* 0x0000000a00fa7308 */ /* 0x0007e20000000800 */
[----:B------:R-:W-:Y:S01]  /*8500*/  @!P1 HFMA2.BF16_V2 R154, -RZ.H0_H0, RZ.H0_H0, -R217.H0_H0 ;  /* 0x200000ffff9a9231 */ /* 0x000fe200003409d9 */
[----:B------:R-:W-:Y:S01]  /*8510*/  ISETP.GE.U32.AND P6, PT, R241, R73, PT ;  /* 0x00000049f100720c */ /* 0x000fe20003fc6070 */
[----:B------:R-:W-:Y:S01]  /*8520*/  IMAD.MOV.U32 R73, RZ, RZ, R38 ;  /* 0x000000ffff497224 */ /* 0x000fe200078e0026 */
[----:B------:R-:W-:Y:S02]  /*8530*/  @!P4 PRMT R218, R153, 0x5410, RZ ;  /* 0x0000541099dac816 */ /* 0x000fe400000000ff */
[----:B------:R-:W-:Y:S01]  /*8540*/  @!P1 PRMT R217, R154, 0x5410, RZ ;  /* 0x000054109ad99816 */ /* 0x000fe200000000ff */
[----:B-1----:R-:W-:Y:S01]  /*8550*/  FFMA.FTZ R9, R122, c[0x0][0x23c], -R5 ;  /* 0x00008f007a097a23 */ /* 0x002fe20000010805 */
[----:B--2---:R-:W-:-:S03]  /*8560*/  F2FP.BF16.PACK_AB R8, R65, R24 ;  /* 0x000000184108723e */ /* 0x004fc600000010ff */
[----:B------:R1:W-:Y:S01]  /*8570*/  MUFU.EX2 R104, R9 ;  /* 0x0000000900687308 */ /* 0x0003e20000000800 */
[C---:B------:R-:W-:Y:S02]  /*8580*/  PRMT R216, R8.reuse, 0x7610, R216 ;  /* 0x0000761008d87816 */ /* 0x040fe400000000d8 */
[----:B------:R-:W-:Y:S01]  /*8590*/  PRMT R215, R8, 0x7632, R215 ;  /* 0x0000763208d77816 */ /* 0x000fe200000000d7 */
[----:B------:R-:W-:Y:S01]  /*85a0*/  FFMA.FTZ R8, R123, c[0x0][0x23c], -R5 ;  /* 0x00008f007b087a23 */ /* 0x000fe20000010805 */
[----:B---3--:R-:W-:Y:S01]  /*85b0*/  SHF.R.U32.HI R10, RZ, 0x10, R22 ;  /* 0x00000010ff0a7819 */ /* 0x008fe20000011616 */
[----:B------:R-:W-:Y:S01]  /*85c0*/  @!P0 HFMA2.BF16_V2 R156, -RZ.H0_H0, RZ.H0_H0, -R216.H0_H0 ;  /* 0x200000ffff9c8231 */ /* 0x000fe200003409d8 */
[----:B------:R-:W-:Y:S01]  /*85d0*/  PRMT R90, R216, 0x5410, R215 ;  /* 0x00005410d85a7816 */ /* 0x000fe200000000d7 */
[----:B------:R2:W3:Y:S01]  /*85e0*/  MUFU.EX2 R100, R8 ;  /* 0x0000000800647308 */ /* 0x0004e20000000800 */
[----:B------:R-:W-:Y:S01]  /*85f0*/  @!P2 HFMA2.BF16_V2 R155, -RZ.H0_H0, RZ.H0_H0, -R215.H0_H0 ;  /* 0x200000ffff9ba231 */ /* 0x000fe200003409d7 */
[----:B------:R-:W-:-:S02]  /*8600*/  LOP3.LUT R10, R10, 0xff, RZ, 0xc0, !PT ;  /* 0x000000ff0a0a7812 */ /* 0x000fc400078ec0ff */
[----:B------:R-:W-:Y:S02]  /*8610*/  @!P0 PRMT R216, R156, 0x5410, RZ ;  /* 0x000054109cd88816 */ /* 0x000fe400000000ff */
[----:B------:R-:W-:Y:S01]  /*8620*/  @!P2 PRMT R215, R155, 0x5410, RZ ;  /* 0x000054109bd7a816 */ /* 0x000fe200000000ff */
[----:B-1----:R-:W-:Y:S01]  /*8630*/  FFMA.FTZ R9, R21, c[0x0][0x23c], -R2 ;  /* 0x00008f0015097a23 */ /* 0x002fe20000010802 */
[----:B------:R-:W-:Y:S01]  /*8640*/  ISETP.GE.U32.AND P2, PT, R241, R10, PT ;  /* 0x0000000af100720c */ /* 0x000fe20003f46070 */
[----:B------:R-:W-:Y:S02]  /*8650*/  IMAD.MOV.U32 R21, RZ, RZ, R246 ;  /* 0x000000ffff157224 */ /* 0x000fe400078e00f6 */
[----:B------:R1:W4:Y:S01]  /*8660*/  MUFU.EX2 R247, R9 ;  /* 0x0000000900f77308 */ /* 0x0003220000000800 */
[----:B--2---:R-:W-:Y:S02]  /*8670*/  LOP3.LUT R8, R16, 0xff, RZ, 0xc0, !PT ;  /* 0x000000ff10087812 */ /* 0x004fe400078ec0ff */
[----:B---3--:R-:W-:-:S02]  /*8680*/  F2FP.BF16.PACK_AB R10, R100, R104 ;  /* 0x00000068640a723e */ /* 0x008fc400000010ff */
[----:B------:R-:W-:Y:S02]  /*8690*/  ISETP.GE.U32.AND P0, PT, R241, R8, PT ;  /* 0x00000008f100720c */ /* 0x000fe40003f06070 */
[C---:B------:R-:W-:Y:S02]  /*86a0*/  PRMT R59, R10.reuse, 0x7610, R59 ;  /* 0x000076100a3b7816 */ /* 0x040fe4000000003b */
[----:B------:R-:W-:Y:S02]  /*86b0*/  PRMT R58, R10, 0x7632, R58 ;  /* 0x000076320a3a7816 */ /* 0x000fe4000000003a */
[----:B------:R-:W-:Y:S02]  /*86c0*/  SHF.R.U32.HI R10, RZ, 0x8, R72 ;  /* 0x00000008ff0a7819 */ /* 0x000fe40000011648 */
[----:B-1----:R-:W-:Y:S02]  /*86d0*/  LOP3.LUT R9, R22, 0xff, RZ, 0xc0, !PT ;  /* 0x000000ff16097812 */ /* 0x002fe400078ec0ff */
[----:B----4-:R-:W-:-:S02]  /*86e0*/  F2FP.BF16.PACK_AB R8, R250, R247 ;  /* 0x000000f7fa08723e */ /* 0x010fc400000010ff */
[----:B------:R-:W-:Y:S01]  /*86f0*/  ISETP.GE.U32.AND P4, PT, R241, R9, PT ;  /* 0x00000009f100720c */ /* 0x000fe20003f86070 */
[----:B------:R-:W-:Y:S01]  /*8700*/  FFMA.FTZ R9, R95, c[0x0][0x23c], -R2 ;  /* 0x00008f005f097a23 */ /* 0x000fe20000010802 */
[C---:B------:R-:W-:Y:S01]  /*8710*/  PRMT R214, R8.reuse, 0x7610, R214 ;  /* 0x0000761008d67816 */ /* 0x040fe200000000d6 */
[----:B------:R1:W-:Y:S01]  /*8720*/  MUFU.EX2 R95, R11 ;  /* 0x0000000b005f7308 */ /* 0x0003e20000000800 */
[----:B------:R-:W-:Y:S02]  /*8730*/  PRMT R213, R8, 0x7632, R213 ;  /* 0x0000763208d57816 */ /* 0x000fe400000000d5 */
[----:B------:R-:W-:Y:S01]  /*8740*/  LOP3.LUT R10, R10, 0xffff, RZ, 0xc0, !PT ;  /* 0x0000ffff0a0a7812 */ /* 0x000fe200078ec0ff */
[----:B------:R-:W-:Y:S01]  /*8750*/  @!P0 HFMA2.BF16_V2 R157, -RZ.H0_H0, RZ.H0_H0, -R214.H0_H0 ;  /* 0x200000ffff9d8231 */ /* 0x000fe200003409d6 */
[----:B------:R-:W-:Y:S01]  /*8760*/  PRMT R122, R214, 0x5410, R213 ;  /* 0x00005410d67a7816 */ /* 0x000fe200000000d5 */
[----:B------:R-:W-:Y:S01]  /*8770*/  @!P3 HFMA2.BF16_V2 R158, -RZ.H0_H0, RZ.H0_H0, -R213.H0_H0 ;  /* 0x200000ffff9eb231 */ /* 0x000fe200003409d5 */
[----:B------:R-:W-:Y:S01]  /*8780*/  PRMT R40, R59, 0x5410, R58 ;  /* 0x000054103b287816 */ /* 0x000fe2000000003a */
[----:B------:R2:W3:Y:S01]  /*8790*/  MUFU.EX2 R30, R9 ;  /* 0x00000009001e7308 */ /* 0x0004e20000000800 */
[----:B------:R-:W-:Y:S01]  /*87a0*/  @!P0 PRMT R214, R157, 0x5410, RZ ;  /* 0x000054109dd68816 */ /* 0x000fe200000000ff */
[----:B------:R-:W-:Y:S01]  /*87b0*/  @!P4 HFMA2.BF16_V2 R159, -RZ.H0_H0, RZ.H0_H0, -R59.H0_H0 ;  /* 0x200000ffff9fc231 */ /* 0x000fe2000034093b */
[----:B------:R-:W-:-:S04]  /*87c0*/  @!P3 PRMT R213, R158, 0x5410, RZ ;  /* 0x000054109ed5b816 */ /* 0x000fc800000000ff */
[----:B------:R-:W-:Y:S02]  /*87d0*/  @!P4 PRMT R59, R159, 0x5410, RZ ;  /* 0x000054109f3bc816 */ /* 0x000fe400000000ff */
[----:B-1----:R-:W-:Y:S02]  /*87e0*/  LOP3.LUT R11, R23, 0xff, RZ, 0xc0, !PT ;  /* 0x000000ff170b7812 */ /* 0x002fe400078ec0ff */
[----:B--2---:R-:W-:Y:S01]  /*87f0*/  LOP3.LUT R9, R22, 0xffff, RZ, 0xc0, !PT ;  /* 0x0000ffff16097812 */ /* 0x004fe200078ec0ff */
[----:B---3--:R-:W-:-:S03]  /*8800*/  IMAD.MOV.U32 R72, RZ, RZ, R30 ;  /* 0x000000ffff487224 */ /* 0x008fc600078e001e */
[----:B------:R-:W-:Y:S01]  /*8810*/  SHF.R.U32.HI R8, RZ, 0x8, R9 ;  /* 0x00000008ff087819 */ /* 0x000fe20000011609 */
[----:B------:R-:W-:Y:S02]  /*8820*/  FFMA.FTZ R9, R128, c[0x0][0x23c], -R5 ;  /* 0x00008f0080097a23 */ /* 0x000fe40000010805 */
[----:B------:R-:W-:Y:S01]  /*8830*/  IMAD.MOV.U32 R128, RZ, RZ, R21 ;  /* 0x000000ffff807224 */ /* 0x000fe200078e0015 */
[----:B------:R-:W-:Y:S01]  /*8840*/  LOP3.LUT R8, R8, 0xffff, RZ, 0xc0, !PT ;  /* 0x0000ffff08087812 */ /* 0x000fe200078ec0ff */
[----:B------:R1:W-:Y:S03]  /*8850*/  MUFU.EX2 R98, R9 ;  /* 0x0000000900627308 */ /* 0x0003e60000000800 */
[----:B------:R-:W-:Y:S02]  /*8860*/  ISETP.GE.U32.AND P1, PT, R241, R8, PT ;  /* 0x00000008f100720c */ /* 0x000fe40003f26070 */
[----:B------:R-:W-:-:S04]  /*8870*/  SHF.R.U32.HI R8, RZ, 0x18, R22 ;  /* 0x00000018ff087819 */ /* 0x000fc80000011616 */
[----:B------:R-:W-:Y:S02]  /*8880*/  ISETP.GE.U32.AND P0, PT, R241, R8, PT ;  /* 0x00000008f100720c */ /* 0x000fe40003f06070 */
[----:B------:R-:W-:-:S04]  /*8890*/  F2FP.BF16.PACK_AB R8, R95, R30 ;  /* 0x0000001e5f08723e */ /* 0x000fc800000010ff */
[C---:B------:R-:W-:Y:S01]  /*88a0*/  PRMT R76, R8.reuse, 0x7632, R76 ;  /* 0x00007632084c7816 */ /* 0x040fe2000000004c */
[----:B-1----:R-:W-:Y:S01]  /*88b0*/  FFMA.FTZ R9, R129, c[0x0][0x23c], -R5 ;  /* 0x00008f0081097a23 */ /* 0x002fe20000010805 */
[----:B------:R-:W-:Y:S01]  /*88c0*/  PRMT R77, R8, 0x7610, R77 ;  /* 0x00007610084d7816 */ /* 0x000fe2000000004d */
[----:B------:R-:W-:Y:S01]  /*88d0*/  FFMA.FTZ R8, R89, c[0x0][0x23c], -R2 ;  /* 0x00008f0059087a23 */ /* 0x000fe20000010802 */
[----:B------:R-:W-:Y:S01]  /*88e0*/  @!P1 HFMA2.BF16_V2 R160, -RZ.H0_H0, RZ.H0_H0, -R58.H0_H0 ;  /* 0x200000ffffa09231 */ /* 0x000fe2000034093a */
[----:B------:R1:W2:Y:S01]  /*88f0*/  MUFU.EX2 R97, R9 ;  /* 0x0000000900617308 */ /* 0x0002a20000000800 */
[----:B------:R-:W-:Y:S01]  /*8900*/  PRMT R41, R77, 0x5410, R76 ;  /* 0x000054104d297816 */ /* 0x000fe2000000004c */
[----:B------:R-:W-:Y:S01]  /*8910*/  @!P0 HFMA2.BF16_V2 R162, -RZ.H0_H0, RZ.H0_H0, -R76.H0_H0 ;  /* 0x200000ffffa28231 */ /* 0x000fe2000034094c */
[----:B------:R-:W-:Y:S01]  /*8920*/  IMAD.MOV.U32 R89, RZ, RZ, R90 ;  /* 0x000000ffff597224 */ /* 0x000fe200078e005a */
[----:B------:R-:W-:Y:S01]  /*8930*/  @!P2 HFMA2.BF16_V2 R161, -RZ.H0_H0, RZ.H0_H0, -R77.H0_H0 ;  /* 0x200000ffffa1a231 */ /* 0x000fe2000034094d */
[----:B------:R-:W-:Y:S01]  /*8940*/  @!P1 PRMT R58, R160, 0x5410, RZ ;  /* 0x00005410a03a9816 */ /* 0x000fe200000000ff */
[----:B------:R-:W-:Y:S01]  /*8950*/  IMAD.MOV.U32 R129, RZ, RZ, R13 ;  /* 0x000000ffff817224 */ /* 0x000fe200078e000d */
[----:B------:R-:W-:Y:S01]  /*8960*/  @!P0 PRMT R76, R162, 0x5410, RZ ;  /* 0x00005410a24c8816 */ /* 0x000fe200000000ff */
[----:B------:R2:W-:Y:S01]  /*8970*/  MUFU.EX2 R93, R8 ;  /* 0x00000008005d7308 */ /* 0x0005e20000000800 */
[----:B------:R-:W-:Y:S01]  /*8980*/  ISETP.GE.U32.AND P0, PT, R241, R10, PT ;  /* 0x0000000af100720c */ /* 0x000fe20003f06070 */
[----:B------:R-:W-:Y:S01]  /*8990*/  FFMA.FTZ R10, R134, c[0x0][0x23c], -R5 ;  /* 0x00008f00860a7a23 */ /* 0x000fe20000010805 */
[----:B------:R-:W-:-:S02]  /*89a0*/  @!P2 PRMT R77, R161, 0x5410, RZ ;  /* 0x00005410a14da816 */ /* 0x000fc400000000ff */
[----:B------:R-:W-:Y:S01]  /*89b0*/  SHF.R.U32.HI R13, RZ, 0x18, R18 ;  /* 0x00000018ff0d7819 */ /* 0x000fe20000011612 */
[----:B-1----:R-:W-:Y:S02]  /*89c0*/  FFMA.FTZ R9, R92, c[0x0][0x23c], -R2 ;  /* 0x00008f005c097a23 */ /* 0x002fe40000010802 */
[----:B------:R-:W-:Y:S01]  /*89d0*/  MUFU.EX2 R113, R10 ;  /* 0x0000000a00717308 */ /* 0x000fe20000000800 */
[----:B------:R-:W-:Y:S01]  /*89e0*/  IMAD.MOV.U32 R92, RZ, RZ, R122 ;  /* 0x000000ffff5c7224 */ /* 0x000fe200078e007a */
[----:B--2---:R-:W-:-:S06]  /*89f0*/  F2FP.BF16.PACK_AB R8, R97, R98 ;  /* 0x000000626108723e */ /* 0x004fcc00000010ff */
[----:B------:R1:W2:Y:S01]  /*8a00*/  MUFU.EX2 R64, R9 ;  /* 0x0000000900407308 */ /* 0x0002a20000000800 */
[C---:B------:R-:W-:Y:S02]  /*8a10*/  PRMT R209, R8.reuse, 0x7610, R209 ;  /* 0x0000761008d17816 */ /* 0x040fe400000000d1 */
[----:B------:R-:W-:Y:S02]  /*8a20*/  PRMT R206, R8, 0x7632, R206 ;  /* 0x0000763208ce7816 */ /* 0x000fe400000000ce */
[----:B------:R-:W-:Y:S01]  /*8a30*/  LOP3.LUT R8, R15, 0xffff, RZ, 0xc0, !PT ;  /* 0x0000ffff0f087812 */ /* 0x000fe200078ec0ff */
[----:B------:R-:W-:Y:S01]  /*8a40*/  @!P6 HFMA2.BF16_V2 R163, -RZ.H0_H0, RZ.H0_H0, -R209.H0_H0 ;  /* 0x200000ffffa3e231 */ /* 0x000fe200003409d1 */
[----:B------:R-:W-:Y:S01]  /*8a50*/  PRMT R42, R209, 0x5410, R206 ;  /* 0x00005410d12a7816 */ /* 0x000fe200000000ce */
[----:B------:R-:W-:Y:S01]  /*8a60*/  @!P0 HFMA2.BF16_V2 R166, -RZ.H0_H0, RZ.H0_H0, -R206.H0_H0 ;  /* 0x200000ffffa68231 */ /* 0x000fe200003409ce */
[----:B------:R-:W-:Y:S02]  /*8a70*/  SHF.R.U32.HI R8, RZ, 0x8, R8 ;  /* 0x00000008ff087819 */ /* 0x000fe40000011608 */
[----:B------:R-:W-:-:S02]  /*8a80*/  @!P6 PRMT R209, R163, 0x5410, RZ ;  /* 0x00005410a3d1e816 */ /* 0x000fc400000000ff */
[----:B------:R-:W-:Y:S02]  /*8a90*/  LOP3.LUT R8, R8, 0xffff, RZ, 0xc0, !PT ;  /* 0x0000ffff08087812 */ /* 0x000fe400078ec0ff */
[----:B-1----:R-:W-:Y:S01]  /*8aa0*/  LOP3.LUT R9, R67, 0xff, RZ, 0xc0, !PT ;  /* 0x000000ff43097812 */ /* 0x002fe200078ec0ff */
[----:B------:R-:W-:Y:S01]  /*8ab0*/  IMAD.MOV.U32 R67, RZ, RZ, R120 ;  /* 0x000000ffff437224 */ /* 0x000fe200078e0078 */
[C---:B------:R-:W-:Y:S01]  /*8ac0*/  ISETP.GE.U32.AND P1, PT, R241.reuse, R8, PT ;  /* 0x00000008f100720c */ /* 0x040fe20003f26070 */
[----:B------:R-:W-:Y:S01]  /*8ad0*/  FFMA.FTZ R8, R84, c[0x0][0x23c], -R2 ;  /* 0x00008f0054087a23 */ /* 0x000fe20000010802 */
[----:B------:R-:W-:Y:S01]  /*8ae0*/  ISETP.GE.U32.AND P3, PT, R241, R9, PT ;  /* 0x00000009f100720c */ /* 0x000fe20003f66070 */
[----:B------:R-:W-:Y:S01]  /*8af0*/  FFMA.FTZ R9, R133, c[0x0][0x23c], -R5 ;  /* 0x00008f0085097a23 */ /* 0x000fe20000010805 */
[----:B------:R-:W-:Y:S01]  /*8b00*/  ISETP.GE.U32.AND P6, PT, R241, R74, PT ;  /* 0x0000004af100720c */ /* 0x000fe20003fc6070 */
[----:B------:R1:W-:Y:S01]  /*8b10*/  MUFU.EX2 R112, R8 ;  /* 0x0000000800707308 */ /* 0x0003e20000000800 */
[----:B------:R-:W-:Y:S01]  /*8b20*/  @!P0 PRMT R206, R166, 0x5410, RZ ;  /* 0x00005410a6ce8816 */ /* 0x000fe200000000ff */
[----:B------:R-:W-:Y:S01]  /*8b30*/  IMAD.MOV.U32 R133, RZ, RZ, R245 ;  /* 0x000000ffff857224 */ /* 0x000fe200078e00f5 */
[----:B--2---:R-:W-:-:S04]  /*8b40*/  F2FP.BF16.PACK_AB R10, R93, R64 ;  /* 0x000000405d0a723e */ /* 0x004fc800000010ff */
[C---:B------:R-:W-:Y:S01]  /*8b50*/  PRMT R205, R10.reuse, 0x7632, R205 ;  /* 0x000076320acd7816 */ /* 0x040fe200000000cd */
[----:B------:R2:W3:Y:S01]  /*8b60*/  MUFU.EX2 R94, R9 ;  /* 0x00000009005e7308 */ /* 0x0004e20000000800 */
[----:B------:R-:W-:-:S03]  /*8b70*/  PRMT R207, R10, 0x7610, R207 ;  /* 0x000076100acf7816 */ /* 0x000fc600000000cf */
[----:B------:R-:W-:Y:S01]  /*8b80*/  @!P6 HFMA2.BF16_V2 R169, -RZ.H0_H0, RZ.H0_H0, -R205.H0_H0 ;  /* 0x200000ffffa9e231 */ /* 0x000fe200003409cd */
[----:B------:R-:W-:Y:S01]  /*8b90*/  PRMT R43, R207, 0x5410, R205 ;  /* 0x00005410cf2b7816 */ /* 0x000fe200000000cd */
[----:B------:R-:W-:Y:S01]  /*8ba0*/  @!P3 HFMA2.BF16_V2 R167, -RZ.H0_H0, RZ.H0_H0, -R207.H0_H0 ;  /* 0x200000ffffa7b231 */ /* 0x000fe200003409cf */
[----:B-1----:R-:W-:Y:S02]  /*8bb0*/  SHF.R.U32.HI R8, RZ, 0x10, R15 ;  /* 0x00000010ff087819 */ /* 0x002fe4000001160f */
[----:B------:R-:W-:Y:S02]  /*8bc0*/  @!P6 PRMT R205, R169, 0x5410, RZ ;  /* 0x00005410a9cde816 */ /* 0x000fe400000000ff */
[----:B------:R-:W-:Y:S02]  /*8bd0*/  LOP3.LUT R8, R8, 0xff, RZ, 0xc0, !PT ;  /* 0x000000ff08087812 */ /* 0x000fe400078ec0ff */
[----:B------:R-:W-:Y:S02]  /*8be0*/  ISETP.GE.U32.AND P6, PT, R241, R27, PT ;  /* 0x0000001bf100720c */ /* 0x000fe40003fc6070 */
[----:B--2---:R-:W-:-:S02]  /*8bf0*/  LOP3.LUT R9, R15, 0xff, RZ, 0xc0, !PT ;  /* 0x000000ff0f097812 */ /* 0x004fc400078ec0ff */
[C---:B------:R-:W-:Y:S02]  /*8c00*/  ISETP.GE.U32.AND P0, PT, R241.reuse, R8, PT ;  /* 0x00000008f100720c */ /* 0x040fe40003f06070 */
[----:B------:R-:W-:Y:S01]  /*8c10*/  ISETP.GE.U32.AND P2, PT, R241, R9, PT ;  /* 0x00000009f100720c */ /* 0x000fe20003f46070 */
[----:B------:R-:W-:Y:S01]  /*8c20*/  FFMA.FTZ R9, R88, c[0x0][0x23c], -R2 ;  /* 0x00008f0058097a23 */ /* 0x000fe20000010802 */
[----:B------:R-:W-:Y:S01]  /*8c30*/  SHF.R.U32.HI R8, RZ, 0x18, R15 ;  /* 0x00000018ff087819 */ /* 0x000fe2000001160f */
[----:B------:R-:W-:Y:S01]  /*8c40*/  IMAD.MOV.U32 R88, RZ, RZ, R91 ;  /* 0x000000ffff587224 */ /* 0x000fe200078e005b */
[----:B------:R-:W-:Y:S01]  /*8c50*/  @!P3 PRMT R207, R167, 0x5410, RZ ;  /* 0x00005410a7cfb816 */ /* 0x000fe200000000ff */
[----:B------:R3:W1:Y:S01]  /*8c60*/  MUFU.EX2 R123, R9 ;  /* 0x00000009007b7308 */ /* 0x0006620000000800 */
[----:B------:R-:W-:Y:S02]  /*8c70*/  SHF.R.U32.HI R15, RZ, 0x18, R17 ;  /* 0x00000018ff0f7819 */ /* 0x000fe40000011611 */
[----:B---3--:R-:W-:-:S04]  /*8c80*/  F2FP.BF16.PACK_AB R9, R113, R94 ;  /* 0x0000005e7109723e */ /* 0x008fc800000010ff */
[C---:B------:R-:W-:Y:S02]  /*8c90*/  PRMT R204, R9.reuse, 0x7610, R204 ;  /* 0x0000761009cc7816 */ /* 0x040fe400000000cc */
[----:B------:R-:W-:Y:S01]  /*8ca0*/  PRMT R203, R9, 0x7632, R203 ;  /* 0x0000763209cb7816 */ /* 0x000fe200000000cb */
[----:B------:R-:W-:Y:S02]  /*8cb0*/  FFMA.FTZ R9, R139, c[0x0][0x23c], -R5 ;  /* 0x00008f008b097a23 */ /* 0x000fe40000010805 */
[----:B------:R-:W-:Y:S01]  /*8cc0*/  @!P2 HFMA2.BF16_V2 R172, -RZ.H0_H0, RZ.H0_H0, -R204.H0_H0 ;  /* 0x200000ffffaca231 */ /* 0x000fe200003409cc */
[----:B------:R-:W-:Y:S01]  /*8cd0*/  PRMT R36, R204, 0x5410, R203 ;  /* 0x00005410cc247816 */ /* 0x000fe200000000cb */
[----:B------:R-:W-:Y:S01]  /*8ce0*/  FFMA.FTZ R5, R140, c[0x0][0x23c], -R5 ;  /* 0x00008f008c057a23 */ /* 0x000fe20000010805 */
[----:B------:R2:W-:Y:S01]  /*8cf0*/  MUFU.EX2 R106, R9 ;  /* 0x00000009006a7308 */ /* 0x0005e20000000800 */
[----:B------:R-:W-:Y:S01]  /*8d00*/  @!P1 HFMA2.BF16_V2 R197, -RZ.H0_H0, RZ.H0_H0, -R203.H0_H0 ;  /* 0x200000ffffc59231 */ /* 0x000fe200003409cb */
[----:B------:R-:W-:Y:S01]  /*8d10*/  @!P2 PRMT R204, R172, 0x5410, RZ ;  /* 0x00005410accca816 */ /* 0x000fe200000000ff */
[----:B------:R-:W-:Y:S01]  /*8d20*/  IMAD.MOV.U32 R172, RZ, RZ, R133 ;  /* 0x000000ffffac7224 */ /* 0x000fe200078e0085 */
[----:B------:R-:W-:Y:S01]  /*8d30*/  ISETP.GE.U32.AND P2, PT, R241, R8, PT ;  /* 0x00000008f100720c */ /* 0x000fe20003f46070 */
[----:B------:R-:W-:Y:S01]  /*8d40*/  IMAD.MOV.U32 R133, RZ, RZ, R67 ;  /* 0x000000ffff857224 */ /* 0x000fe200078e0043 */
[----:B-1----:R-:W-:Y:S01]  /*8d50*/  F2FP.BF16.PACK_AB R8, R112, R123 ;  /* 0x0000007b7008723e */ /* 0x002fe200000010ff */
[----:B------:R-:W-:Y:S01]  /*8d60*/  IMAD.MOV.U32 R67, RZ, RZ, R128 ;  /* 0x000000ffff437224 */ /* 0x000fe200078e0080 */
[----:B------:R1:W3:Y:S01]  /*8d70*/  MUFU.EX2 R246, R5 ;  /* 0x0000000500f67308 */ /* 0x0002e20000000800 */
[----:B------:R-:W-:Y:S01]  /*8d80*/  @!P1 PRMT R203, R197, 0x5410, RZ ;  /* 0x00005410c5cb9816 */ /* 0x000fe200000000ff */
[----:B------:R-:W-:Y:S01]  /*8d90*/  IMAD.MOV.U32 R128, RZ, RZ, R12 ;  /* 0x000000ffff807224 */ /* 0x000fe200078e000c */
[----:B------:R-:W-:-:S02]  /*8da0*/  PRMT R202, R8, 0x7610, R202 ;  /* 0x0000761008ca7816 */ /* 0x000fc400000000ca */
[----:B------:R-:W-:Y:S02]  /*8db0*/  PRMT R201, R8, 0x7632, R201 ;  /* 0x0000763208c97816 */ /* 0x000fe400000000c9 */
[----:B------:R-:W-:Y:S01]  /*8dc0*/  LOP3.LUT R8, R53, 0xff, RZ, 0xc0, !PT ;  /* 0x000000ff35087812 */ /* 0x000fe200078ec0ff */
[----:B------:R-:W-:Y:S01]  /*8dd0*/  @!P0 HFMA2.BF16_V2 R198, -RZ.H0_H0, RZ.H0_H0, -R202.H0_H0 ;  /* 0x200000ffffc68231 */ /* 0x000fe200003409ca */
[----:B--2---:R-:W-:Y:S01]  /*8de0*/  SHF.R.U32.HI R9, RZ, 0x8, R75 ;  /* 0x00000008ff097819 */ /* 0x004fe2000001164b */
[----:B------:R-:W-:Y:S01]  /*8df0*/  IMAD.MOV.U32 R53, RZ, RZ, R37 ;  /* 0x000000ffff357224 */ /* 0x000fe200078e0025 */
[----:B------:R-:W-:Y:S01]  /*8e00*/  PRMT R37, R202, 0x5410, R201 ;  /* 0x00005410ca257816 */ /* 0x000fe200000000c9 */
[----:B------:R-:W-:Y:S01]  /*8e10*/  @!P2 HFMA2.BF16_V2 R199, -RZ.H0_H0, RZ.H0_H0, -R201.H0_H0 ;  /* 0x200000ffffc7a231 */ /* 0x000fe200003409c9 */
[----:B------:R-:W-:Y:S02]  /*8e20*/  @!P0 PRMT R202, R198, 0x5410, RZ ;  /* 0x00005410c6ca8816 */ /* 0x000fe400000000ff */
[----:B------:R-:W-:-:S02]  /*8e30*/  ISETP.GE.U32.AND P0, PT, R241, R8, PT ;  /* 0x00000008f100720c */ /* 0x000fc40003f06070 */
[----:B-1----:R-:W-:Y:S02]  /*8e40*/  LOP3.LUT R5, R79, 0xff, RZ, 0xc0, !PT ;  /* 0x000000ff4f057812 */ /* 0x002fe400078ec0ff */
[----:B------:R-:W-:Y:S01]  /*8e50*/  PRMT R24, R83, 0x5410, R9 ;  /* 0x0000541053187816 */ /* 0x000fe20000000009 */
[----:B------:R-:W-:Y:S01]  /*8e60*/  IMAD.SHL.U32 R169, R0, 0x2, RZ ;  /* 0x0000000200a97824 */ /* 0x000fe200078e00ff */
[----:B------:R-:W-:Y:S01]  /*8e70*/  PRMT R27, R5, 0x5410, R82 ;  /* 0x00005410051b7816 */ /* 0x000fe20000000052 */
[----:B------:R-:W-:Y:S01]  /*8e80*/  IMAD.MOV.U32 R83, RZ, RZ, R64 ;  /* 0x000000ffff537224 */ /* 0x000fe200078e0040 */
[----:B------:R-:W-:Y:S02]  /*8e90*/  LOP3.LUT R5, R23, 0xffff, RZ, 0xc0, !PT ;  /* 0x0000ffff17057812 */ /* 0x000fe400078ec0ff */
[----:B------:R-:W-:Y:S02]  /*8ea0*/  LOP3.LUT R8, R44, 0xff, RZ, 0xc0, !PT ;  /* 0x000000ff2c087812 */ /* 0x000fe400078ec0ff */
[----:B------:R-:W-:-:S02]  /*8eb0*/  SHF.R.U32.HI R5, RZ, 0x8, R5 ;  /* 0x00000008ff057819 */ /* 0x000fc40000011605 */
[----:B------:R-:W-:Y:S02]  /*8ec0*/  SHF.R.U32.HI R9, RZ, 0x10, R23 ;  /* 0x00000010ff097819 */ /* 0x000fe40000011617 */
[----:B------:R-:W-:Y:S02]  /*8ed0*/  ISETP.GE.U32.AND P4, PT, R241, R8, PT ;  /* 0x00000008f100720c */ /* 0x000fe40003f86070 */
[----:B------:R-:W-:Y:S02]  /*8ee0*/  PRMT R20, R11, 0x5410, R5 ;  /* 0x000054100b147816 */ /* 0x000fe40000000005 */
[----:B------:R-:W-:Y:S02]  /*8ef0*/  SHF.R.U32.HI R8, RZ, 0x18, R23 ;  /* 0x00000018ff087819 */ /* 0x000fe40000011617 */
[----:B------:R-:W-:Y:S02]  /*8f00*/  LOP3.LUT R5, R9, 0xff, RZ, 0xc0, !PT ;  /* 0x000000ff09057812 */ /* 0x000fe400078ec0ff */
[----:B------:R-:W-:Y:S01]  /*8f10*/  SHF.R.U32.HI R9, RZ, 0x8, R55 ;  /* 0x00000008ff097819 */ /* 0x000fe20000011637 */
[----:B------:R-:W-:Y:S01]  /*8f20*/  IMAD.MOV.U32 R55, RZ, RZ, R14 ;  /* 0x000000ffff377224 */ /* 0x000fe200078e000e */
[----:B------:R-:W-:-:S02]  /*8f30*/  PRMT R21, R5, 0x5410, R8 ;  /* 0x0000541005157816 */ /* 0x000fc40000000008 */
[----:B------:R-:W-:Y:S02]  /*8f40*/  LOP3.LUT R5, R9, 0xffff, RZ, 0xc0, !PT ;  /* 0x0000ffff09057812 */ /* 0x000fe400078ec0ff */
[----:B---3--:R-:W-:Y:S02]  /*8f50*/  F2FP.BF16.PACK_AB R10, R246, R106 ;  /* 0x0000006af60a723e */ /* 0x008fe400000010ff */
[----:B------:R-:W-:Y:S02]  /*8f60*/  ISETP.GE.U32.AND P1, PT, R241, R5, PT ;  /* 0x00000005f100720c */ /* 0x000fe40003f26070 */
[----:B------:R-:W-:Y:S02]  /*8f70*/  SHF.R.U32.HI R5, RZ, 0x8, R32 ;  /* 0x00000008ff057819 */ /* 0x000fe40000011620 */
[----:B------:R-:W-:Y:S02]  /*8f80*/  @!P2 PRMT R201, R199, 0x5410, RZ ;  /* 0x00005410c7c9a816 */ /* 0x000fe400000000ff */
[----:B------:R-:W-:Y:S01]  /*8f90*/  PRMT R23, R46, 0x5410, R5 ;  /* 0x000054102e177816 */ /* 0x000fe20000000005 */
[----:B------:R-:W-:Y:S01]  /*8fa0*/  FFMA.FTZ R5, R132, c[0x0][0x23c], -R7 ;  /* 0x00008f0084057a23 */ /* 0x000fe20000010807 */
[----:B------:R-:W-:-:S02]  /*8fb0*/  PRMT R200, R10, 0x7610, R200 ;  /* 0x000076100ac87816 */ /* 0x000fc400000000c8 */
[----:B------:R-:W-:Y:S01]  /*8fc0*/  PRMT R199, R10, 0x7632, R199 ;  /* 0x000076320ac77816 */ /* 0x000fe200000000c7 */
[--C-:B------:R-:W-:Y:S01]  /*8fd0*/  FFMA.FTZ R10, R87, c[0x0][0x23c], -R2.reuse ;  /* 0x00008f00570a7a23 */ /* 0x100fe20000010802 */
[----:B------:R1:W-:Y:S01]  /*8fe0*/  MUFU.EX2 R122, R5 ;  /* 0x00000005007a7308 */ /* 0x0003e20000000800 */
[----:B------:R-:W-:Y:S01]  /*8ff0*/  FFMA.FTZ R2, R85, c[0x0][0x23c], -R2 ;  /* 0x00008f0055027a23 */ /* 0x000fe20000010802 */
[----:B------:R-:W-:Y:S01]  /*9000*/  LOP3.LUT R9, R34, 0xff, RZ, 0xc0, !PT ;  /* 0x000000ff22097812 */ /* 0x000fe200078ec0ff */
[----:B------:R-:W-:Y:S01]  /*9010*/  @!P5 HFMA2.BF16_V2 R226, -RZ.H0_H0, RZ.H0_H0, -R200.H0_H0 ;  /* 0x200000ffffe2d231 */ /* 0x000fe200003409c8 */
[----:B------:R-:W-:Y:S01]  /*9020*/  SHF.R.U32.HI R8, RZ, 0x8, R33 ;  /* 0x00000008ff087819 */ /* 0x000fe20000011621 */
[----:B------:R-:W-:Y:S01]  /*9030*/  @!P1 HFMA2.BF16_V2 R235, -RZ.H0_H0, RZ.H0_H0, -R199.H0_H0 ;  /* 0x200000ffffeb9231 */ /* 0x000fe200003409c7 */
[----:B------:R-:W-:Y:S01]  /*9040*/  LOP3.LUT R11, R19, 0xffff, RZ, 0xc0, !PT ;  /* 0x0000ffff130b7812 */ /* 0x000fe200078ec0ff */
[----:B------:R-:W-:Y:S01]  /*9050*/  IMAD.MOV.U32 R87, RZ, RZ, R66 ;  /* 0x000000ffff577224 */ /* 0x000fe200078e0042 */
[----:B------:R2:W-:Y:S01]  /*9060*/  MUFU.EX2 R245, R2 ;  /* 0x0000000200f57308 */ /* 0x0005e20000000800 */
[----:B------:R-:W-:-:S02]  /*9070*/  PRMT R25, R47, 0x5410, R8 ;  /* 0x000054102f197816 */ /* 0x000fc40000000008 */
[----:B------:R-:W-:Y:S02]  /*9080*/  LOP3.LUT R8, R50, 0xff, RZ, 0xc0, !PT ;  /* 0x000000ff32087812 */ /* 0x000fe400078ec0ff */
[----:B------:R-:W-:Y:S02]  /*9090*/  LOP3.LUT R14, R18, 0xff, RZ, 0xc0, !PT ;  /* 0x000000ff120e7812 */ /* 0x000fe400078ec0ff */
[----:B------:R-:W-:Y:S01]  /*90a0*/  PRMT R22, R8, 0x5410, R52 ;  /* 0x0000541008167816 */ /* 0x000fe20000000034 */
[----:B------:R3:W4:Y:S01]  /*90b0*/  MUFU.EX2 R30, R10 ;  /* 0x0000000a001e7308 */ /* 0x0007220000000800 */
[----:B-1----:R-:W-:Y:S01]  /*90c0*/  SHF.R.U32.HI R5, RZ, 0x10, R44 ;  /* 0x00000010ff057819 */ /* 0x002fe2000001162c */
[----:B------:R-:W-:Y:S01]  /*90d0*/  IMAD.MOV.U32 R52, RZ, RZ, R65 ;  /* 0x000000ffff347224 */ /* 0x000fe200078e0041 */
[----:B------:R-:W-:Y:S02]  /*90e0*/  LOP3.LUT R8, R28, 0xff, RZ, 0xc0, !PT ;  /* 0x000000ff1c087812 */ /* 0x000fe400078ec0ff */
[----:B------:R-:W-:-:S02]  /*90f0*/  LOP3.LUT R5, R5, 0xff, RZ, 0xc0, !PT ;  /* 0x000000ff05057812 */ /* 0x000fc400078ec0ff */
[----:B------:R-:W-:Y:S01]  /*9100*/  PRMT R28, R8, 0x5410, R31 ;  /* 0x00005410081c7816 */ /* 0x000fe2000000001f */
[----:B------:R-:W-:Y:S01]  /*9110*/  FFMA.FTZ R8, R115, c[0x0][0x23c], -R7 ;  /* 0x00008f0073087a23 */ /* 0x000fe20000010807 */
[----:B--2---:R-:W-:Y:S01]  /*9120*/  SHF.R.U32.HI R2, RZ, 0x8, R26 ;  /* 0x00000008ff027819 */ /* 0x004fe2000001161a */
[C---:B------:R-:W-:Y:S01]  /*9130*/  IMAD R115, R241.reuse, 0x10000, R241 ;  /* 0x00010000f1737824 */ /* 0x040fe200078e02f1 */
[----:B------:R-:W-:Y:S01]  /*9140*/  ISETP.GE.U32.AND P3, PT, R241, R5, PT ;  /* 0x00000005f100720c */ /* 0x000fe20003f66070 */
[----:B------:R-:W-:Y:S01]  /*9150*/  FFMA.FTZ R5, R130, c[0x0][0x23c], -R7 ;  /* 0x00008f0082057a23 */ /* 0x000fe20000010807 */
[----:B------:R-:W-:Y:S02]  /*9160*/  PRMT R29, R29, 0x5410, R2 ;  /* 0x000054101d1d7816 */ /* 0x000fe40000000002 */
[----:B------:R-:W-:Y:S01]  /*9170*/  LOP3.LUT R2, R17, 0xffff, RZ, 0xc0, !PT ;  /* 0x0000ffff11027812 */ /* 0x000fe200078ec0ff */
[----:B------:R1:W-:Y:S01]  /*9180*/  MUFU.EX2 R120, R5 ;  /* 0x0000000500787308 */ /* 0x0003e20000000800 */
[----:B------:R-:W-:Y:S01]  /*9190*/  PRMT R26, R9, 0x5410, R35 ;  /* 0x00005410091a7816 */ /* 0x000fe20000000023 */
[----:B------:R-:W-:Y:S01]  /*91a0*/  FFMA.FTZ R9, R135, c[0x0][0x23c], -R7 ;  /* 0x00008f0087097a23 */ /* 0x000fe20000010807 */
[----:B---3--:R-:W-:-:S02]  /*91b0*/  LOP3.LUT R10, R17, 0xff, RZ, 0xc0, !PT ;  /* 0x000000ff110a7812 */ /* 0x008fc400078ec0ff */
[----:B------:R-:W-:Y:S02]  /*91c0*/  SHF.R.U32.HI R2, RZ, 0x8, R2 ;  /* 0x00000008ff027819 */ /* 0x000fe40000011602 */
[----:B------:R-:W-:Y:S01]  /*91d0*/  LOP3.LUT R12, R19, 0xff, RZ, 0xc0, !PT ;  /* 0x000000ff130c7812 */ /* 0x000fe200078ec0ff */
[----:B------:R2:W3:Y:S01]  /*91e0*/  MUFU.EX2 R90, R9 ;  /* 0x00000009005a7308 */ /* 0x0004e20000000800 */
[----:B------:R-:W-:Y:S02]  /*91f0*/  PRMT R16, R10, 0x5410, R2 ;  /* 0x000054100a107816 */ /* 0x000fe40000000002 */
[----:B------:R-:W-:Y:S02]  /*9200*/  LOP3.LUT R2, R18, 0xffff, RZ, 0xc0, !PT ;  /* 0x0000ffff12027812 */ /* 0x000fe400078ec0ff */
[----:B------:R-:W-:Y:S02]  /*9210*/  PRMT R38, R200, 0x5410, R199 ;  /* 0x00005410c8267816 */ /* 0x000fe400000000c7 */
[----:B------:R-:W-:Y:S01]  /*9220*/  @!P5 PRMT R200, R226, 0x5410, RZ ;  /* 0x00005410e2c8d816 */ /* 0x000fe200000000ff */
[----:B------:R-:W-:Y:S01]  /*9230*/  IMAD.MOV.U32 R226, RZ, RZ, R72 ;  /* 0x000000ffffe27224 */ /* 0x000fe200078e0048 */
[----:B-1----:R-:W-:Y:S01]  /*9240*/  SHF.R.U32.HI R5, RZ, 0x10, R18 ;  /* 0x00000010ff057819 */ /* 0x002fe20000011612 */
[----:B------:R-:W-:Y:S01]  /*9250*/  IMAD.MOV.U32 R18, RZ, RZ, R73 ;  /* 0x000000ffff127224 */ /* 0x000fe200078e0049 */
[----:B------:R-:W-:Y:S01]  /*9260*/  ISETP.GE.U32.AND P2, PT, R241, R56, PT ;  /* 0x00000038f100720c */ /* 0x000fe20003f46070 */
[----:B------:R-:W-:Y:S01]  /*9270*/  IMAD.MOV.U32 R73, RZ, RZ, R89 ;  /* 0x000000ffff497224 */ /* 0x000fe200078e0059 */
[----:B------:R-:W-:Y:S01]  /*9280*/  LOP3.LUT R5, R5, 0xff, RZ, 0xc0, !PT ;  /* 0x000000ff05057812 */ /* 0x000fe200078ec0ff */
[----:B------:R1:W5:Y:S01]  /*9290*/  MUFU.EX2 R89, R8 ;  /* 0x0000000800597308 */ /* 0x0003620000000800 */
[----:B------:R-:W-:Y:S01]  /*92a0*/  IMAD.MOV.U32 R72, RZ, RZ, R92 ;  /* 0x000000ffff487224 */ /* 0x000fe200078e005c */
[----:B--2---:R-:W-:Y:S01]  /*92b0*/  SHF.R.U32.HI R9, RZ, 0x10, R17 ;  /* 0x00000010ff097819 */ /* 0x004fe20000011611 */
[----:B------:R-:W-:Y:S01]  /*92c0*/  IMAD.MOV.U32 R92, RZ, RZ, R242 ;  /* 0x000000ffff5c7224 */ /* 0x000fe200078e00f2 */
[----:B------:R-:W-:Y:S01]  /*92d0*/  HSET2.LE.AND R0, R28, R115, PT ;  /* 0x000000731c007233 */ /* 0x000fe20003803000 */
[----:B------:R-:W-:Y:S01]  /*92e0*/  IMAD.MOV.U32 R56, RZ, RZ, R39 ;  /* 0x000000ffff387224 */ /* 0x000fe200078e0027 */
[----:B------:R-:W-:Y:S01]  /*92f0*/  LOP3.LUT R10, R9, 0xff, RZ, 0xc0, !PT ;  /* 0x000000ff090a7812 */ /* 0x000fe200078ec0ff */
[----:B------:R-:W-:Y:S01]  /*9300*/  IMAD.MOV.U32 R130, RZ, RZ, R72 ;  /* 0x000000ffff827224 */ /* 0x000fe200078e0048 */
[----:B------:R-:W-:Y:S01]  /*9310*/  SHF.R.U32.HI R9, RZ, 0x8, R2 ;  /* 0x00000008ff097819 */ /* 0x000fe20000011602 */
[----:B------:R-:W-:Y:S01]  /*9320*/  IMAD.MOV.U32 R17, RZ, RZ, R133 ;  /* 0x000000ffff117224 */ /* 0x000fe200078e0085 */
[----:B------:R-:W-:-:S02]  /*9330*/  SHF.R.U32.HI R2, RZ, 0x8, R11 ;  /* 0x00000008ff027819 */ /* 0x000fc4000001160b */
[----:B------:R-:W-:Y:S01]  /*9340*/  PRMT R11, R5, 0x5410, R13 ;  /* 0x00005410050b7816 */ /* 0x000fe2000000000d */
[----:B------:R-:W-:Y:S01]  /*9350*/  FFMA.FTZ R5, R136, c[0x0][0x23c], -R6 ;  /* 0x00008f0088057a23 */ /* 0x000fe20000010806 */
[----:B------:R-:W-:Y:S01]  /*9360*/  PRMT R13, R12, 0x5410, R2 ;  /* 0x000054100c0d7816 */ /* 0x000fe20000000002 */
[----:B-1----:R-:W-:Y:S02]  /*9370*/  FFMA.FTZ R8, R109, c[0x0][0x23c], -R7 ;  /* 0x00008f006d087a23 */ /* 0x002fe40000010807 */
[----:B------:R1:W-:Y:S01]  /*9380*/  MUFU.EX2 R85, R5 ;  /* 0x0000000500557308 */ /* 0x0003e20000000800 */
[----:B------:R-:W-:Y:S02]  /*9390*/  SHF.R.U32.HI R2, RZ, 0x10, R19 ;  /* 0x00000010ff027819 */ /* 0x000fe40000011613 */
[----:B------:R-:W-:Y:S02]  /*93a0*/  PRMT R14, R14, 0x5410, R9 ;  /* 0x000054100e0e7816 */ /* 0x000fe40000000009 */
[----:B------:R-:W-:-:S02]  /*93b0*/  LOP3.LUT R9, R2, 0xff, RZ, 0xc0, !PT ;  /* 0x000000ff02097812 */ /* 0x000fc400078ec0ff */
[----:B------:R-:W-:Y:S01]  /*93c0*/  LOP3.LUT R2, R44, 0xffff, RZ, 0xc0, !PT ;  /* 0x0000ffff2c027812 */ /* 0x000fe200078ec0ff */
[----:B------:R4:W-:Y:S01]  /*93d0*/  MUFU.EX2 R242, R8 ;  /* 0x0000000800f27308 */ /* 0x0009e20000000800 */
[----:B------:R-:W-:Y:S02]  /*93e0*/  PRMT R15, R10, 0x5410, R15 ;  /* 0x000054100a0f7816 */ /* 0x000fe4000000000f */
[----:B------:R-:W-:Y:S01]  /*93f0*/  SHF.R.U32.HI R10, RZ, 0x18, R19 ;  /* 0x00000018ff0a7819 */ /* 0x000fe20000011613 */
[----:B------:R-:W-:Y:S01]  /*9400*/  IMAD.MOV.U32 R19, RZ, RZ, R243 ;  /* 0x000000ffff137224 */ /* 0x000fe200078e00f3 */
[----:B------:R-:W-:Y:S02]  /*9410*/  SHF.R.U32.HI R2, RZ, 0x8, R2 ;  /* 0x00000008ff027819 */ /* 0x000fe40000011602 */
[----:B------:R-:W-:Y:S01]  /*9420*/  PRMT R12, R9, 0x5410, R10 ;  /* 0x00005410090c7816 */ /* 0x000fe2000000000a */
[----:B-1----:R-:W-:Y:S01]  /*9430*/  FFMA.FTZ R5, R131, c[0x0][0x23c], -R6 ;  /* 0x00008f0083057a23 */ /* 0x002fe20000010806 */
[----:B------:R-:W-:-:S02]  /*9440*/  LOP3.LUT R2, R2, 0xffff, RZ, 0xc0, !PT ;  /* 0x0000ffff02027812 */ /* 0x000fc400078ec0ff */
[----:B------:R-:W-:Y:S01]  /*9450*/  @!P1 PRMT R199, R235, 0x5410, RZ ;  /* 0x00005410ebc79816 */ /* 0x000fe200000000ff */
[----:B------:R1:W-:Y:S01]  /*9460*/  MUFU.EX2 R84, R5 ;  /* 0x0000000500547308 */ /* 0x0003e20000000800 */
[----:B----4-:R-:W-:Y:S01]  /*9470*/  F2FP.BF16.PACK_AB R8, R245, R30 ;  /* 0x0000001ef508723e */ /* 0x010fe200000010ff */
[--C-:B------:R-:W-:Y:S02]  /*9480*/  FFMA.FTZ R9, R121, c[0x0][0x23c], -R6.reuse ;  /* 0x00008f0079097a23 */ /* 0x100fe40000010806 */
[----:B------:R-:W-:Y:S01]  /*9490*/  FFMA.FTZ R10, R114, c[0x0][0x23c], -R6 ;  /* 0x00008f00720a7a23 */ /* 0x000fe20000010806 */
[C---:B------:R-:W-:Y:S01]  /*94a0*/  PRMT R198, R8.reuse, 0x7610, R198 ;  /* 0x0000761008c67816 */ /* 0x040fe200000000c6 */
[----:B------:R-:W-:Y:S01]  /*94b0*/  IMAD.MOV.U32 R131, RZ, RZ, R73 ;  /* 0x000000ffff837224 */ /* 0x000fe200078e0049 */
[----:B------:R-:W-:Y:S01]  /*94c0*/  PRMT R197, R8, 0x7632, R197 ;  /* 0x0000763208c57816 */ /* 0x000fe200000000c5 */
[----:B------:R-:W-:Y:S02]  /*94d0*/  IMAD.MOV.U32 R235, RZ, RZ, R67 ;  /* 0x000000ffffeb7224 */ /* 0x000fe400078e0043 */
[----:B-1----:R-:W-:Y:S01]  /*94e0*/  FFMA.FTZ R5, R110, c[0x0][0x23c], -R7 ;  /* 0x00008f006e057a23 */ /* 0x002fe20000010807 */
[----:B------:R-:W-:Y:S01]  /*94f0*/  @!P0 HFMA2.BF16_V2 R236, -RZ.H0_H0, RZ.H0_H0, -R198.H0_H0 ;  /* 0x200000ffffec8231 */ /* 0x000fe200003409c6 */
[----:B------:R-:W-:Y:S01]  /*9500*/  IMAD.MOV.U32 R110, RZ, RZ, R244 ;  /* 0x000000ffff6e7224 */ /* 0x000fe200078e00f4 */
[----:B---3--:R-:W-:Y:S01]  /*9510*/  F2FP.BF16.PACK_AB R8, R90, R122 ;  /* 0x0000007a5a08723e */ /* 0x008fe200000010ff */
[----:B------:R5:W1:Y:S01]  /*9520*/  MUFU.EX2 R244, R5 ;  /* 0x0000000500f47308 */ /* 0x000a620000000800 */
[----:B------:R-:W-:Y:S01]  /*9530*/  PRMT R39, R198, 0x5410, R197 ;  /* 0x00005410c6277816 */ /* 0x000fe200000000c5 */
[----:B------:R-:W2:Y:S01]  /*9540*/  LDSM.16.MT88.4 R72, [R169+0x6000] ;  /* 0x00600000a948783b */ /* 0x000ea20000004200 */
[C---:B------:R-:W-:Y:S01]  /*9550*/  PRMT R160, R8.reuse, 0x7610, R160 ;  /* 0x0000761008a07816 */ /* 0x040fe200000000a0 */
[----:B------:R-:W-:Y:S01]  /*9560*/  @!P2 HFMA2.BF16_V2 R237, -RZ.H0_H0, RZ.H0_H0, -R197.H0_H0 ;  /* 0x200000ffffeda231 */ /* 0x000fe200003409c5 */
[----:B------:R-:W-:Y:S01]  /*9570*/  PRMT R158, R8, 0x7632, R158 ;  /* 0x00007632089e7816 */ /* 0x000fe2000000009e */
[--C-:B------:R-:W-:Y:S01]  /*9580*/  HSET2.LE.AND R8, R21, R115.reuse, PT ;  /* 0x0000007315087233 */ /* 0x100fe20003803000 */
[----:B------:R-:W-:Y:S01]  /*9590*/  @!P0 PRMT R198, R236, 0x5410, RZ ;  /* 0x00005410ecc68816 */ /* 0x000fe200000000ff */
[----:B------:R3:W-:Y:S01]  /*95a0*/  MUFU.EX2 R91, R9 ;  /* 0x00000009005b7308 */ /* 0x0007e20000000800 */
[----:B------:R-:W-:Y:S01]  /*95b0*/  ISETP.GE.U32.AND P0, PT, R241, R2, PT ;  /* 0x00000002f100720c */ /* 0x000fe20003f06070 */
[----:B------:R-:W-:Y:S01]  /*95c0*/  HSET2.LE.AND R2, R20, R115, PT ;  /* 0x0000007314027233 */ /* 0x000fe20003803000 */
[----:B------:R-:W4:Y:S01]  /*95d0*/  LDSM.16.MT88.4 R64, [R169+0x6800] ;  /* 0x00680000a940783b */ /* 0x000f220000004200 */
[----:B-----5:R-:W-:-:S04]  /*95e0*/  F2FP.BF16.PACK_AB R5, R89, R120 ;  /* 0x000000785905723e */ /* 0x020fc800000010ff */
[----:B------:R-:W5:Y:S01]  /*95f0*/  MUFU.EX2 R243, R10 ;  /* 0x0000000a00f37308 */ /* 0x000f620000000800 */
[----:B------:R-:W-:Y:S01]  /*9600*/  LOP3.LUT R41, R8, R41, RZ, 0xc0, !PT ;  /* 0x0000002908297212 */ /* 0x000fe200078ec0ff */
[----:B------:R-:W-:Y:S01]  /*9610*/  IMAD.MOV.U32 R236, RZ, RZ, R30 ;  /* 0x000000ffffec7224 */ /* 0x000fe200078e001e */
[C---:B------:R-:W-:Y:S02]  /*9620*/  PRMT R167, R5.reuse, 0x7610, R167 ;  /* 0x0000761005a77816 */ /* 0x040fe400000000a7 */
[----:B------:R-:W-:Y:S01]  /*9630*/  PRMT R166, R5, 0x7632, R166 ;  /* 0x0000763205a67816 */ /* 0x000fe200000000a6 */
[--C-:B------:R-:W-:Y:S01]  /*9640*/  HSET2.LE.AND R5, R24, R115.reuse, PT ;  /* 0x0000007318057233 */ /* 0x100fe20003803000 */
[----:B-1----:R-:W-:Y:S02]  /*9650*/  F2FP.BF16.PACK_AB R8, R244, R242 ;  /* 0x000000f2f408723e */ /* 0x002fe400000010ff */
[----:B------:R-:W-:Y:S01]  /*9660*/  LOP3.LUT R40, R2, R40, RZ, 0xc0, !PT ;  /* 0x0000002802287212 */ /* 0x000fe200078ec0ff */
[--C-:B------:R-:W-:Y:S01]  /*9670*/  HSET2.LE.AND R2, R27, R115.reuse, PT ;  /* 0x000000731b027233 */ /* 0x100fe20003803000 */
[----:B------:R-:W-:Y:S01]  /*9680*/  LOP3.LUT R42, R5, R42, RZ, 0xc0, !PT ;  /* 0x0000002a052a7212 */ /* 0x000fe200078ec0ff */
[----:B------:R-:W-:Y:S01]  /*9690*/  HSET2.LE.AND R5, R16, R115, PT ;  /* 0x0000007310057233 */ /* 0x000fe20003803000 */
[----:B------:R-:W-:-:S02]  /*96a0*/  PRMT R161, R8, 0x7610, R161 ;  /* 0x0000761008a17816 */ /* 0x000fc400000000a1 */
[----:B------:R-:W-:Y:S01]  /*96b0*/  PRMT R159, R8, 0x7632, R159 ;  /* 0x00007632089f7816 */ /* 0x000fe2000000009f */
[----:B------:R-:W-:Y:S01]  /*96c0*/  FFMA.FTZ R8, R225, c[0x0][0x23c], -R6 ;  /* 0x00008f00e1087a23 */ /* 0x000fe20000010806 */
[----:B---3--:R-:W-:Y:S02]  /*96d0*/  F2FP.BF16.PACK_AB R9, R84, R85 ;  /* 0x000000555409723e */ /* 0x008fe400000010ff */
[----:B------:R-:W-:Y:S01]  /*96e0*/  LOP3.LUT R43, R2, R43, RZ, 0xc0, !PT ;  /* 0x0000002b022b7212 */ /* 0x000fe200078ec0ff */
[----:B------:R-:W-:Y:S01]  /*96f0*/  HSET2.LE.AND R2, R15, R115, PT ;  /* 0x000000730f027233 */ /* 0x000fe20003803000 */
[----:B------:R-:W-:Y:S01]  /*9700*/  LOP3.LUT R36, R5, R36, RZ, 0xc0, !PT ;  /* 0x0000002405247212 */ /* 0x000fe200078ec0ff */
[----:B------:R1:W-:Y:S01]  /*9710*/  MUFU.EX2 R50, R8 ;  /* 0x0000000800327308 */ /* 0x0003e20000000800 */
[----:B-----5:R-:W-:Y:S02]  /*9720*/  F2FP.BF16.PACK_AB R5, R243, R91 ;  /* 0x0000005bf305723e */ /* 0x020fe400000010ff */
[----:B------:R-:W-:-:S02]  /*9730*/  PRMT R163, R9, 0x7610, R163 ;  /* 0x0000761009a37816 */ /* 0x000fc400000000a3 */
[----:B------:R-:W-:Y:S01]  /*9740*/  PRMT R162, R9, 0x7632, R162 ;  /* 0x0000763209a27816 */ /* 0x000fe200000000a2 */
[----:B------:R-:W-:Y:S01]  /*9750*/  FFMA.FTZ R9, R137, c[0x0][0x23c], -R7 ;  /* 0x00008f0089097a23 */ /* 0x000fe20000010807 */
[----:B------:R-:W-:Y:S01]  /*9760*/  LOP3.LUT R37, R2, R37, RZ, 0xc0, !PT ;  /* 0x0000002502257212 */ /* 0x000fe200078ec0ff */
[--C-:B------:R-:W-:Y:S01]  /*9770*/  HSET2.LE.AND R2, R25, R115.reuse, PT ;  /* 0x0000007319027233 */ /* 0x100fe20003803000 */
[C---:B------:R-:W-:Y:S02]  /*9780*/  PRMT R157, R5.reuse, 0x7610, R157 ;  /* 0x00007610059d7816 */ /* 0x040fe4000000009d */
[----:B------:R-:W-:Y:S02]  /*9790*/  PRMT R156, R5, 0x7632, R156 ;  /* 0x00007632059c7816 */ /* 0x000fe4000000009c */
[----:B------:R-:W-:Y:S01]  /*97a0*/  @!P2 PRMT R197, R237, 0x5410, RZ ;  /* 0x00005410edc5a816 */ /* 0x000fe200000000ff */
[--C-:B-1----:R-:W-:Y:S01]  /*97b0*/  HSET2.LE.AND R8, R22, R115.reuse, PT ;  /* 0x0000007316087233 */ /* 0x102fe20003803000 */
[----:B------:R1:W-:Y:S01]  /*97c0*/  MUFU.EX2 R109, R9 ;  /* 0x00000009006d7308 */ /* 0x0003e20000000800 */
[----:B------:R-:W-:Y:S01]  /*97d0*/  HSET2.LE.AND R5, R23, R115, PT ;  /* 0x0000007317057233 */ /* 0x000fe20003803000 */
[----:B------:R-:W-:Y:S01]  /*97e0*/  LOP3.LUT R38, R2, R38, RZ, 0xc0, !PT ;  /* 0x0000002602267212 */ /* 0x000fe200078ec0ff */
[----:B------:R3:W5:Y:S01]  /*97f0*/  LDL.LU.S16 R237, [R1+0x30] ;  /* 0x0000300001ed7983 */ /* 0x0007620000300600 */
[----:B------:R-:W-:-:S02]  /*9800*/  LOP3.LUT R39, R8, R39, RZ, 0xc0, !PT ;  /* 0x0000002708277212 */ /* 0x000fc400078ec0ff */
[----:B------:R-:W-:Y:S01]  /*9810*/  PRMT R8, R167, 0x5410, R166 ;  /* 0x00005410a7087816 */ /* 0x000fe200000000a6 */
[--C-:B------:R-:W-:Y:S01]  /*9820*/  HSET2.LE.AND R2, R26, R115.reuse, PT ;  /* 0x000000731a027233 */ /* 0x100fe20003803000 */
[----:B------:R3:W3:Y:S02]  /*9830*/  LDL.LU.S16 R20, [R1+0x38] ;  /* 0x0000380001147983 */ /* 0x0006e40000300600 */
[----:B------:R-:W-:Y:S02]  /*9840*/  LOP3.LUT R34, R5, R8, RZ, 0xc0, !PT ;  /* 0x0000000805227212 */ /* 0x000fe400078ec0ff */
[----:B------:R-:W-:Y:S01]  /*9850*/  PRMT R5, R163, 0x5410, R162 ;  /* 0x00005410a3057816 */ /* 0x000fe200000000a2 */
[----:B------:R2:W3:Y:S01]  /*9860*/  LDL.LU.S16 R121, [R1+0x34] ;  /* 0x0000340001797983 */ /* 0x0004e20000300600 */
[----:B------:R-:W-:Y:S01]  /*9870*/  FFMA.FTZ R8, R138, c[0x0][0x23c], -R7 ;  /* 0x00008f008a087a23 */ /* 0x000fe20000010807 */
[----:B------:R-:W-:Y:S01]  /*9880*/  ISETP.GE.U32.AND P5, PT, R241, R107, PT ;  /* 0x0000006bf100720c */ /* 0x000fe20003fa6070 */
[--C-:B-1----:R-:W-:Y:S01]  /*9890*/  FFMA.FTZ R9, R149, c[0x0][0x23c], -R6.reuse ;  /* 0x00008f0095097a23 */ /* 0x102fe20000010806 */
[----:B------:R-:W-:Y:S01]  /*98a0*/  LOP3.LUT R35, R2, R5, RZ, 0xc0, !PT ;  /* 0x0000000502237212 */ /* 0x000fe200078ec0ff */
[----:B------:R-:W-:Y:S01]  /*98b0*/  HSET2.LE.AND R2, R29, R115, PT ;  /* 0x000000731d027233 */ /* 0x000fe20003803000 */
[----:B------:R-:W-:Y:S01]  /*98c0*/  PRMT R5, R161, 0x5410, R159 ;  /* 0x00005410a1057816 */ /* 0x000fe2000000009f */
[----:B------:R-:W1:Y:S03]  /*98d0*/  MUFU.EX2 R46, R9 ;  /* 0x00000009002e7308 */ /* 0x000e660000000800 */
[----:B------:R-:W-:Y:S01]  /*98e0*/  LOP3.LUT R30, R2, R5, RZ, 0xc0, !PT ;  /* 0x00000005021e7212 */ /* 0x000fe200078ec0ff */
[----:B------:R-:W-:Y:S01]  /*98f0*/  FFMA.FTZ R5, R142, c[0x0][0x23c], -R6 ;  /* 0x00008f008e057a23 */ /* 0x000fe20000010806 */
[----:B------:R-:W-:-:S03]  /*9900*/  PRMT R2, R157, 0x5410, R156 ;  /* 0x000054109d027816 */ /* 0x000fc6000000009c */
[----:B------:R2:W-:Y:S01]  /*9910*/  MUFU.EX2 R79, R5 ;  /* 0x00000005004f7308 */ /* 0x0005e20000000800 */
[----:B------:R-:W-:Y:S01]  /*9920*/  LOP3.LUT R31, R0, R2, RZ, 0xc0, !PT ;  /* 0x00000002001f7212 */ /* 0x000fe200078ec0ff */
[----:B------:R-:W-:Y:S01]  /*9930*/  HSET2.LE.AND R2, R14, R115, PT ;  /* 0x000000730e027233 */ /* 0x000fe20003803000 */
[----:B-1----:R-:W-:-:S05]  /*9940*/  F2FP.BF16.PACK_AB R0, R46, R50 ;  /* 0x000000322e00723e */ /* 0x002fca00000010ff */
[----:B------:R1:W1:Y:S01]  /*9950*/  MUFU.EX2 R82, R8 ;  /* 0x0000000800527308 */ /* 0x0002620000000800 */
[C---:B------:R-:W-:Y:S02]  /*9960*/  PRMT R151, R0.reuse, 0x7610, R151 ;  /* 0x0000761000977816 */ /* 0x040fe40000000097 */
[----:B------:R-:W-:Y:S01]  /*9970*/  PRMT R150, R0, 0x7632, R150 ;  /* 0x0000763200967816 */ /* 0x000fe20000000096 */
[----:B------:R-:W-:Y:S01]  /*9980*/  HSET2.LE.AND R0, R11, R115, PT ;  /* 0x000000730b007233 */ /* 0x000fe20003803000 */
[----:B--2---:R-:W-:-:S04]  /*9990*/  PRMT R5, R160, 0x5410, R158 ;  /* 0x00005410a0057816 */ /* 0x004fc8000000009e */
[----:B------:R-:W-:Y:S02]  /*99a0*/  LOP3.LUT R32, R2, R5, RZ, 0xc0, !PT ;  /* 0x0000000502207212 */ /* 0x000fe400078ec0ff */
[----:B------:R-:W-:Y:S01]  /*99b0*/  PRMT R2, R151, 0x5410, R150 ;  /* 0x0000541097027816 */ /* 0x000fe20000000096 */
[----:B-1----:R-:W-:-:S03]  /*99c0*/  FFMA.FTZ R8, R145, c[0x0][0x23c], -R6 ;  /* 0x00008f0091087a23 */ /* 0x002fc60000010806 */
[----:B------:R-:W-:Y:S01]  /*99d0*/  LOP3.LUT R33, R0, R2, RZ, 0xc0, !PT ;  /* 0x0000000200217212 */ /* 0x000fe200078ec0ff */
[----:B------:R-:W-:Y:S01]  /*99e0*/  HSET2.LE.AND R2, R13, R115, PT ;  /* 0x000000730d027233 */ /* 0x000fe20003803000 */
[----:B------:R-:W-:Y:S01]  /*99f0*/  F2FP.BF16.PACK_AB R0, R82, R109 ;  /* 0x0000006d5200723e */ /* 0x000fe200000010ff */
[----:B------:R1:W2:Y:S03]  /*9a00*/  MUFU.EX2 R47, R8 ;  /* 0x00000008002f7308 */ /* 0x0002a60000000800 */
[C---:B------:R-:W-:Y:S02]  /*9a10*/  PRMT R155, R0.reuse, 0x7610, R155 ;  /* 0x00007610009b7816 */ /* 0x040fe4000000009b */
[----:B------:R-:W-:-:S04]  /*9a20*/  PRMT R154, R0, 0x7632, R154 ;  /* 0x00007632009a7816 */ /* 0x000fc8000000009a */
[----:B------:R-:W-:-:S04]  /*9a30*/  PRMT R5, R155, 0x5410, R154 ;  /* 0x000054109b057816 */ /* 0x000fc8000000009a */
[----:B------:R-:W-:Y:S01]  /*9a40*/  LOP3.LUT R28, R2, R5, RZ, 0xc0, !PT ;  /* 0x00000005021c7212 */ /* 0x000fe200078ec0ff */
[----:B-1----:R-:W-:Y:S01]  /*9a50*/  HMMA.16816.F32.BF16 R8, R32, R72, RZ ;  /* 0x000000482008723c */ /* 0x002fe200000418ff */
[----:B--2---:R-:W-:-:S04]  /*9a60*/  F2FP.BF16.PACK_AB R0, R79, R47 ;  /* 0x0000002f4f00723e */ /* 0x004fc800000010ff */
[C---:B------:R-:W-:Y:S02]  /*9a70*/  PRMT R153, R0.reuse, 0x7610, R153 ;  /* 0x0000761000997816 */ /* 0x040fe40000000099 */
[----:B------:R-:W-:Y:S01]  /*9a80*/  PRMT R152, R0, 0x7632, R152 ;  /* 0x0000763200987816 */ /* 0x000fe20000000098 */
[----:B------:R-:W-:Y:S02]  /*9a90*/  HSET2.LE.AND R0, R12, R115, PT ;  /* 0x000000730c007233 */ /* 0x000fe40003803000 */
[----:B------:R-:W-:Y:S01]  /*9aa0*/  HMMA.16816.F32.BF16 R12, R40, R72, RZ ;  /* 0x00000048280c723c */ /* 0x000fe200000418ff */
[----:B------:R-:W-:-:S04]  /*9ab0*/  PRMT R2, R153, 0x5410, R152 ;  /* 0x0000541099027816 */ /* 0x000fc80000000098 */
[----:B------:R-:W-:Y:S02]  /*9ac0*/  LOP3.LUT R29, R0, R2, RZ, 0xc0, !PT ;  /* 0x00000002001d7212 */ /* 0x000fe400078ec0ff */
[----:B------:R-:W-:-:S04]  /*9ad0*/  SHF.R.U32.HI R0, RZ, 0x18, R44 ;  /* 0x00000018ff007819 */ /* 0x000fc8000001162c */
[----:B------:R-:W-:Y:S02]  /*9ae0*/  ISETP.GE.U32.AND P2, PT, R241, R0, PT ;  /* 0x00000000f100720c */ /* 0x000fe40003f46070 */
[----:B------:R-:W-:Y:S01]  /*9af0*/  SHF.R.U32.HI R0, RZ, 0x8, R103 ;  /* 0x00000008ff007819 */ /* 0x000fe20000011667 */
[----:B----4-:R-:W-:Y:S01]  /*9b00*/  HMMA.16816.F32.BF16 R132, R28, R64, R8 ;  /* 0x000000401c84723c */ /* 0x010fe20000041808 */
[----:B------:R1:W2:Y:S02]  /*9b10*/  LDL.LU.S16 R10, [R1+0x40] ;  /* 0x00004000010a7983 */ /* 0x0002a40000300600 */
[----:B------:R-:W-:-:S04]  /*9b20*/  LOP3.LUT R0, R0, 0xffff, RZ, 0xc0, !PT ;  /* 0x0000ffff00007812 */ /* 0x000fc800078ec0ff */
[----:B------:R-:W-:Y:S02]  /*9b30*/  ISETP.GE.U32.AND P1, PT, R241, R0, PT ;  /* 0x00000000f100720c */ /* 0x000fe40003f26070 */
[----:B------:R-:W-:Y:S01]  /*9b40*/  LOP3.LUT R0, R105, 0xff, RZ, 0xc0, !PT ;  /* 0x000000ff69007812 */ /* 0x000fe200078ec0ff */
[----:B------:R-:W-:Y:S01]  /*9b50*/  HMMA.16816.F32.BF16 R136, R36, R64, R12 ;  /* 0x000000402488723c */ /* 0x000fe2000004180c */
[----:B-----5:R-:W-:-:S05]  /*9b60*/  @!P3 HFMA2.BF16_V2 R237, -RZ.H0_H0, RZ.H0_H0, -R151.H0_H0 ;  /* 0x200000ffffedb231 */ /* 0x020fca0000340997 */
[----:B------:R-:W-:Y:S01]  /*9b70*/  PRMT R5, R237, 0x7610, R5 ;  /* 0x00007610ed057816 */ /* 0x000fe20000000005 */
[----:B---3--:R-:W-:-:S03]  /*9b80*/  @!P0 HFMA2.BF16_V2 R20, -RZ.H0_H0, RZ.H0_H0, -R158.H0_H0 ;  /* 0x200000ffff148231 */ /* 0x008fc6000034099e */
[----:B------:R-:W-:Y:S01]  /*9b90*/  @!P3 PRMT R151, R5, 0x5410, RZ ;  /* 0x000054100597b816 */ /* 0x000fe200000000ff */
[----:B------:R-:W-:Y:S01]  /*9ba0*/  @!P4 HFMA2.BF16_V2 R121, -RZ.H0_H0, RZ.H0_H0, -R160.H0_H0 ;  /* 0x200000ffff79c231 */ /* 0x000fe200003409a0 */
[----:B------:R1:W3:Y:S01]  /*9bb0*/  LDL.LU.S16 R5, [R1+0x3c] ;  /* 0x00003c0001057983 */ /* 0x0002e20000300600 */
[----:B------:R-:W-:-:S03]  /*9bc0*/  PRMT R8, R20, 0x7610, R8 ;  /* 0x0000761014087816 */ /* 0x000fc60000000008 */
[----:B------:R1:W4:Y:S01]  /*9bd0*/  LDL.LU.S16 R16, [R1+0x48] ;  /* 0x0000480001107983 */ /* 0x0003220000300600 */
[----:B------:R-:W-:Y:S02]  /*9be0*/  @!P0 PRMT R158, R8, 0x5410, RZ ;  /* 0x00005410089e8816 */ /* 0x000fe400000000ff */
[----:B------:R-:W-:Y:S02]  /*9bf0*/  ISETP.GE.U32.AND P0, PT, R241, R0, PT ;  /* 0x00000000f100720c */ /* 0x000fe40003f06070 */
[----:B------:R-:W-:Y:S01]  /*9c00*/  PRMT R9, R121, 0x7610, R9 ;  /* 0x0000761079097816 */ /* 0x000fe20000000009 */
[----:B------:R-:W-:-:S03]  /*9c10*/  IMAD.MOV.U32 R237, RZ, RZ, R56 ;  /* 0x000000ffffed7224 */ /* 0x000fc600078e0038 */
[----:B------:R-:W-:Y:S01]  /*9c20*/  @!P4 PRMT R160, R9, 0x5410, RZ ;  /* 0x0000541009a0c816 */ /* 0x000fe200000000ff */
[----:B------:R-:W-:Y:S01]  /*9c30*/  IMAD.WIDE.U32 R8, R148, -0x2daee0ad, RZ ;  /* 0xd2511f5394087825 */ /* 0x000fe200078e00ff */
[----:B------:R-:W-:Y:S01]  /*9c40*/  @!P1 HFMA2.BF16_V2 R238, -RZ.H0_H0, RZ.H0_H0, -R166.H0_H0 ;  /* 0x200000ffffee9231 */ /* 0x000fe200003409a6 */
[C---:B------:R-:W-:Y:S02]  /*9c50*/  ISETP.GE.U32.AND P3, PT, R241.reuse, R101, PT ;  /* 0x00000065f100720c */ /* 0x040fe40003f66070 */
[----:B------:R-:W-:Y:S01]  /*9c60*/  IMAD.MOV.U32 R20, RZ, RZ, R237 ;  /* 0x000000ffff147224 */ /* 0x000fe200078e00ed */
[C---:B------:R-:W-:Y:S01]  /*9c70*/  LOP3.LUT R11, R8.reuse, 0xff, RZ, 0xc0, !PT ;  /* 0x000000ff080b7812 */ /* 0x040fe200078ec0ff */
[----:B------:R-:W-:Y:S01]  /*9c80*/  IMAD.MOV.U32 R237, RZ, RZ, R236 ;  /* 0x000000ffffed7224 */ /* 0x000fe200078e00ec */
[----:B------:R-:W-:Y:S01]  /*9c90*/  LOP3.LUT R27, R8, 0xffff, RZ, 0xc0, !PT ;  /* 0x0000ffff081b7812 */ /* 0x000fe200078ec0ff */
[----:B------:R-:W-:Y:S01]  /*9ca0*/  IMAD.MOV.U32 R236, RZ, RZ, R110 ;  /* 0x000000ffffec7224 */ /* 0x000fe200078e006e */
[----:B------:R-:W-:Y:S01]  /*9cb0*/  SHF.R.U32.HI R12, RZ, 0x10, R8 ;  /* 0x00000010ff0c7819 */ /* 0x000fe20000011608 */
[----:B------:R-:W-:Y:S01]  /*9cc0*/  IMAD.MOV.U32 R110, RZ, RZ, R19 ;  /* 0x000000ffff6e7224 */ /* 0x000fe200078e0013 */
[----:B--2---:R-:W-:Y:S01]  /*9cd0*/  @!P0 HFMA2.BF16_V2 R10, -RZ.H0_H0, RZ.H0_H0, -R163.H0_H0 ;  /* 0x200000ffff0a8231 */ /* 0x004fe200003409a3 */
[----:B------:R-:W-:Y:S01]  /*9ce0*/  IMAD.MOV.U32 R56, RZ, RZ, R18 ;  /* 0x000000ffff387224 */ /* 0x000fe200078e0012 */
[----:B------:R-:W-:-:S03]  /*9cf0*/  ISETP.GE.U32.AND P4, PT, R241, R102, PT ;  /* 0x00000066f100720c */ /* 0x000fc60003f86070 */
[----:B------:R-:W-:Y:S02]  /*9d00*/  PRMT R2, R10, 0x7610, R2 ;  /* 0x000076100a027816 */ /* 0x000fe40000000002 */
[----:B------:R-:W-:Y:S02]  /*9d10*/  SHF.R.U32.HI R10, RZ, 0x18, R8 ;  /* 0x00000018ff0a7819 */ /* 0x000fe40000011608 */
[----:B------:R1:W2:Y:S04]  /*9d20*/  LDL.LU.S16 R8, [R1+0x4c] ;  /* 0x00004c0001087983 */ /* 0x0002a80000300600 */
[----:B------:R1:W5:Y:S01]  /*9d30*/  LDL.LU.S16 R19, [R1+0x50] ;  /* 0x0000500001137983 */ /* 0x0003620000300600 */
[----:B------:R-:W-:Y:S02]  /*9d40*/  @!P0 PRMT R163, R2, 0x5410, RZ ;  /* 0x0000541002a38816 */ /* 0x000fe400000000ff */
[----:B------:R-:W-:-:S02]  /*9d50*/  @!P1 PRMT R166, R238, 0x5410, RZ ;  /* 0x00005410eea69816 */ /* 0x000fc400000000ff */
[----:B------:R-:W-:Y:S02]  /*9d60*/  LOP3.LUT R18, R9, UR7, R78, 0x96, !PT ;  /* 0x0000000709127c12 */ /* 0x000fe4000f8e964e */
[----:B------:R-:W-:-:S04]  /*9d70*/  LOP3.LUT R2, R233, 0xff, RZ, 0xc0, !PT ;  /* 0x000000ffe9027812 */ /* 0x000fc800078ec0ff */
[----:B------:R-:W-:Y:S01]  /*9d80*/  PRMT R101, R2, 0x5410, R232 ;  /* 0x0000541002657816 */ /* 0x000fe200000000e8 */
[----:B---3--:R-:W-:-:S05]  /*9d90*/  @!P6 HFMA2.BF16_V2 R5, -RZ.H0_H0, RZ.H0_H0, -R162.H0_H0 ;  /* 0x200000ffff05e231 */ /* 0x008fca00003409a2 */
[----:B------:R-:W-:-:S04]  /*9da0*/  PRMT R0, R5, 0x7610, R0 ;  /* 0x0000761005007816 */ /* 0x000fc80000000000 */
[----:B------:R-:W-:Y:S02]  /*9db0*/  @!P6 PRMT R162, R0, 0x5410, RZ ;  /* 0x0000541000a2e816 */ /* 0x000fe400000000ff */
[----:B------:R-:W-:-:S04]  /*9dc0*/  LOP3.LUT R0, R45, 0xff, RZ, 0xc0, !PT ;  /* 0x000000ff2d007812 */ /* 0x000fc800078ec0ff */
[----:B------:R-:W-:Y:S02]  /*9dd0*/  ISETP.GE.U32.AND P0, PT, R241, R0, PT ;  /* 0x00000000f100720c */ /* 0x000fe40003f06070 */
[----:B------:R-:W-:-:S04]  /*9de0*/  LOP3.LUT R0, R45, 0xffff, RZ, 0xc0, !PT ;  /* 0x0000ffff2d007812 */ /* 0x000fc800078ec0ff */
[----:B------:R-:W-:-:S04]  /*9df0*/  SHF.R.U32.HI R0, RZ, 0x8, R0 ;  /* 0x00000008ff007819 */ /* 0x000fc80000011600 */
[----:B------:R-:W-:-:S03]  /*9e00*/  LOP3.LUT R0, R0, 0xffff, RZ, 0xc0, !PT ;  /* 0x0000ffff00007812 */ /* 0x000fc600078ec0ff */
[----:B----4-:R-:W-:Y:S01]  /*9e10*/  @!P0 HFMA2.BF16_V2 R16, -RZ.H0_H0, RZ.H0_H0, -R155.H0_H0 ;  /* 0x200000ffff108231 */ /* 0x010fe2000034099b */
[----:B------:R-:W-:Y:S02]  /*9e20*/  ISETP.GE.U32.AND P1, PT, R241, R0, PT ;  /* 0x00000000f100720c */ /* 0x000fe40003f26070 */
[----:B------:R-:W-:Y:S02]  /*9e30*/  SHF.R.U32.HI R0, RZ, 0x10, R45 ;  /* 0x00000010ff007819 */ /* 0x000fe4000001162d */
[----:B------:R-:W-:Y:S02]  /*9e40*/  PRMT R9, R16, 0x7610, R9 ;  /* 0x0000761010097816 */ /* 0x000fe40000000009 */
[----:B------:R-:W-:Y:S02]  /*9e50*/  LOP3.LUT R0, R0, 0xff, RZ, 0xc0, !PT ;  /* 0x000000ff00007812 */ /* 0x000fe400078ec0ff */
[----:B------:R-:W-:Y:S02]  /*9e60*/  @!P0 PRMT R155, R9, 0x5410, RZ ;  /* 0x00005410099b8816 */ /* 0x000fe400000000ff */
[----:B------:R-:W-:-:S02]  /*9e70*/  ISETP.GE.U32.AND P0, PT, R241, R0, PT ;  /* 0x00000000f100720c */ /* 0x000fc40003f06070 */
[----:B------:R-:W-:Y:S01]  /*9e80*/  SHF.R.U32.HI R0, RZ, 0x18, R45 ;  /* 0x00000018ff007819 */ /* 0x000fe2000001162d */
[----:B--2---:R-:W-:-:S10]  /*9e90*/  @!P1 HFMA2.BF16_V2 R8, -RZ.H0_H0, RZ.H0_H0, -R154.H0_H0 ;  /* 0x200000ffff089231 */ /* 0x004fd4000034099a */
[----:B-----5:R-:W-:Y:S01]  /*9ea0*/  @!P0 HFMA2.BF16_V2 R19, -RZ.H0_H0, RZ.H0_H0, -R153.H0_H0 ;  /* 0x200000ffff138231 */ /* 0x020fe20000340999 */
[----:B------:R-:W-:-:S04]  /*9eb0*/  PRMT R2, R8, 0x7610, R2 ;  /* 0x0000761008027816 */ /* 0x000fc80000000002 */
[----:B------:R-:W-:Y:S02]  /*9ec0*/  PRMT R15, R19, 0x7610, R15 ;  /* 0x00007610130f7816 */ /* 0x000fe4000000000f */
[----:B------:R-:W-:Y:S02]  /*9ed0*/  @!P1 PRMT R154, R2, 0x5410, RZ ;  /* 0x00005410029a9816 */ /* 0x000fe400000000ff */
[----:B------:R1:W2:Y:S01]  /*9ee0*/  LDL.LU.S16 R2, [R1+0x54] ;  /* 0x0000540001027983 */ /* 0x0002a20000300600 */
[----:B------:R-:W-:-:S03]  /*9ef0*/  @!P0 PRMT R153, R15, 0x5410, RZ ;  /* 0x000054100f998816 */ /* 0x000fc600000000ff */
[----:B------:R1:W3:Y:S04]  /*9f00*/  LDL.LU.S16 R45, [R1+0x64] ;  /* 0x00006400012d7983 */ /* 0x0002e80000300600 */
[----:B------:R1:W4:Y:S01]  /*9f10*/  LDL.LU.S16 R15, [R1+0x5c] ;  /* 0x00005c00010f7983 */ /* 0x0003220000300600 */
[----:B------:R-:W-:Y:S02]  /*9f20*/  ISETP.GE.U32.AND P1, PT, R241, R0, PT ;  /* 0x00000000f100720c */ /* 0x000fe40003f26070 */
[----:B------:R-:W-:-:S04]  /*9f30*/  SHF.R.U32.HI R0, RZ, 0x8, R116 ;  /* 0x00000008ff007819 */ /* 0x000fc80000011674 */
[----:B------:R-:W-:-:S04]  /*9f40*/  LOP3.LUT R0, R0, 0xffff, RZ, 0xc0, !PT ;  /* 0x0000ffff00007812 */ /* 0x000fc800078ec0ff */
[----:B------:R-:W-:Y:S01]  /*9f50*/  ISETP.GE.U32.AND P0, PT, R241, R0, PT ;  /* 0x00000000f100720c */ /* 0x000fe20003f06070 */
[----:B------:R-:W-:-:S04]  /*9f60*/  IMAD.WIDE.U32 R8, R171, -0x2daee0ad, RZ ;  /* 0xd2511f53ab087825 */ /* 0x000fc800078e00ff */
[----:B------:R-:W-:Y:S01]  /*9f70*/  IMAD.MOV.U32 R121, RZ, RZ, R20 ;  /* 0x000000ffff797224 */ /* 0x000fe200078e0014 */
[----:B------:R-:W-:Y:S02]  /*9f80*/  LOP3.LUT R16, R9, UR7, R170, 0x96, !PT ;  /* 0x0000000709107c12 */ /* 0x000fe4000f8e96aa */
[C---:B------:R-:W-:Y:S02]  /*9f90*/  LOP3.LUT R19, R8.reuse, 0xffff, RZ, 0xc0, !PT ;  /* 0x0000ffff08137812 */ /* 0x040fe400078ec0ff */
[----:B------:R-:W-:Y:S02]  /*9fa0*/  LOP3.LUT R22, R8, 0xff, RZ, 0xc0, !PT ;  /* 0x000000ff08167812 */ /* 0x000fe400078ec0ff */
[--C-:B------:R-:W-:Y:S02]  /*9fb0*/  SHF.R.U32.HI R21, RZ, 0x10, R8.reuse ;  /* 0x00000010ff157819 */ /* 0x100fe40000011608 */
[----:B------:R-:W-:Y:S01]  /*9fc0*/  SHF.R.U32.HI R20, RZ, 0x18, R8 ;  /* 0x00000018ff147819 */ /* 0x000fe20000011608 */
[----:B------:R-:W-:-:S05]  /*9fd0*/  IMAD.WIDE.U32 R8, R165, -0x2daee0ad, RZ ;  /* 0xd2511f53a5087825 */ /* 0x000fca00078e00ff */
[C---:B------:R-:W-:Y:S02]  /*9fe0*/  LOP3.LUT R23, R8.reuse, 0xffff, RZ, 0xc0, !PT ;  /* 0x0000ffff08177812 */ /* 0x040fe400078ec0ff */
[----:B------:R-:W-:Y:S02]  /*9ff0*/  LOP3.LUT R26, R8, 0xff, RZ, 0xc0, !PT ;  /* 0x000000ff081a7812 */ /* 0x000fe400078ec0ff */
[--C-:B------:R-:W-:Y:S02]  /*a000*/  SHF.R.U32.HI R25, RZ, 0x10, R8.reuse ;  /* 0x00000010ff197819 */ /* 0x100fe40000011608 */
[----:B------:R-:W-:Y:S01]  /*a010*/  SHF.R.U32.HI R24, RZ, 0x18, R8 ;  /* 0x00000018ff187819 */ /* 0x000fe20000011608 */
[----:B----4-:R-:W-:Y:S02]  /*a020*/  @!P0 HFMA2.BF16_V2 R15, -RZ.H0_H0, RZ.H0_H0, -R159.H0_H0 ;  /* 0x200000ffff0f8231 */ /* 0x010fe4000034099f */
[----:B---3--:R-:W-:-:S03]  /*a030*/  @!P4 HFMA2.BF16_V2 R45, -RZ.H0_H0, RZ.H0_H0, -R161.H0_H0 ;  /* 0x200000ffff2dc231 */ /* 0x008fc600003409a1 */
[----:B------:R-:W-:Y:S02]  /*a040*/  PRMT R8, R15, 0x7610, R8 ;  /* 0x000076100f087816 */ /* 0x000fe40000000008 */
[----:B------:R1:W3:Y:S01]  /*a050*/  LDL.LU.S16 R15, [R1+0x60] ;  /* 0x00006000010f7983 */ /* 0x0002e20000300600 */
[----:B------:R-:W-:Y:S02]  /*a060*/  PRMT R14, R45, 0x7610, R14 ;  /* 0x000076102d0e7816 */ /* 0x000fe4000000000e */
[----:B------:R-:W-:Y:S02]  /*a070*/  @!P0 PRMT R159, R8, 0x5410, RZ ;  /* 0x00005410089f8816 */ /* 0x000fe400000000ff */
[----:B------:R-:W-:Y:S02]  /*a080*/  @!P4 PRMT R161, R14, 0x5410, RZ ;  /* 0x000054100ea1c816 */ /* 0x000fe400000000ff */
[----:B------:R1:W4:Y:S04]  /*a090*/  LDL.LU.S16 R14, [R1+0x58] ;  /* 0x00005800010e7983 */ /* 0x0003280000300600 */
[----:B------:R1:W5:Y:S04]  /*a0a0*/  LDL.LU.S16 R8, [R1+0x68] ;  /* 0x0000680001087983 */ /* 0x0003680000300600 */
[----:B------:R1:W4:Y:S01]  /*a0b0*/  LDL.LU.S16 R78, [R1+0x6c] ;  /* 0x00006c00014e7983 */ /* 0x0003220000300600 */
[----:B--2---:R-:W-:Y:S01]  /*a0c0*/  @!P1 HFMA2.BF16_V2 R2, -RZ.H0_H0, RZ.H0_H0, -R152.H0_H0 ;  /* 0x200000ffff029231 */ /* 0x004fe20000340998 */
[----:B------:R-:W-:-:S04]  /*a0d0*/  IMAD.MOV.U32 R114, RZ, RZ, R121 ;  /* 0x000000ffff727224 */ /* 0x000fc800078e0079 */
[----:B------:R-:W-:Y:S01]  /*a0e0*/  PRMT R0, R2, 0x7610, R0 ;  /* 0x0000761002007816 */ /* 0x000fe20000000000 */
[----:B------:R-:W-:Y:S02]  /*a0f0*/  FFMA.FTZ R2, R147, c[0x0][0x23c], -R7 ;  /* 0x00008f0093027a23 */ /* 0x000fe40000010807 */
[----:B------:R-:W-:Y:S01]  /*a100*/  IMAD.MOV.U32 R121, RZ, RZ, R237 ;  /* 0x000000ffff797224 */ /* 0x000fe200078e00ed */
[----:B------:R-:W-:Y:S01]  /*a110*/  @!P1 PRMT R152, R0, 0x5410, RZ ;  /* 0x0000541000989816 */ /* 0x000fe200000000ff */
[----:B------:R-:W-:Y:S01]  /*a120*/  IMAD.MOV.U32 R237, RZ, RZ, R236 ;  /* 0x000000ffffed7224 */ /* 0x000fe200078e00ec */
[----:B------:R-:W-:Y:S01]  /*a130*/  LOP3.LUT R0, R118, 0xff, RZ, 0xc0, !PT ;  /* 0x000000ff76007812 */ /* 0x000fe200078ec0ff */
[----:B------:R2:W-:Y:S01]  /*a140*/  MUFU.EX2 R44, R2 ;  /* 0x00000002002c7308 */ /* 0x0005e20000000800 */
[----:B------:R-:W-:Y:S02]  /*a150*/  IMAD.MOV.U32 R225, RZ, RZ, R114 ;  /* 0x000000ffffe17224 */ /* 0x000fe400078e0072 */
[----:B------:R-:W-:Y:S01]  /*a160*/  IMAD.MOV.U32 R114, RZ, RZ, R121 ;  /* 0x000000ffff727224 */ /* 0x000fe200078e0079 */
[----:B------:R-:W-:Y:S01]  /*a170*/  ISETP.GE.U32.AND P1, PT, R241, R0, PT ;  /* 0x00000000f100720c */ /* 0x000fe20003f26070 */
[----:B------:R-:W-:Y:S01]  /*a180*/  IMAD.MOV.U32 R121, RZ, RZ, R237 ;  /* 0x000000ffff797224 */ /* 0x000fe200078e00ed */
[----:B------:R-:W-:Y:S01]  /*a190*/  @!P2 HFMA2.BF16_V2 R240, -RZ.H0_H0, RZ.H0_H0, -R150.H0_H0 ;  /* 0x200000fffff0a231 */ /* 0x000fe20000340996 */
[----:B------:R-:W-:Y:S01]  /*a1a0*/  LOP3.LUT R0, R117, 0xff, RZ, 0xc0, !PT ;  /* 0x000000ff75007812 */ /* 0x000fe200078ec0ff */
[----:B--2---:R-:W-:-:S04]  /*a1b0*/  FFMA.FTZ R2, R146, c[0x0][0x23c], -R7 ;  /* 0x00008f0092027a23 */ /* 0x004fc80000010807 */
[----:B------:R-:W2:Y:S01]  /*a1c0*/  MUFU.EX2 R237, R2 ;  /* 0x0000000200ed7308 */ /* 0x000ea20000000800 */
[----:B------:R-:W-:Y:S02]  /*a1d0*/  @!P2 PRMT R150, R240, 0x5410, RZ ;  /* 0x00005410f096a816 */ /* 0x000fe400000000ff */
[----:B------:R-:W-:Y:S02]  /*a1e0*/  ISETP.GE.U32.AND P2, PT, R241, R0, PT ;  /* 0x00000000f100720c */ /* 0x000fe40003f46070 */
[----:B------:R-:W-:-:S04]  /*a1f0*/  LOP3.LUT R0, R49, 0xff, RZ, 0xc0, !PT ;  /* 0x000000ff31007812 */ /* 0x000fc800078ec0ff */
[----:B------:R-:W-:Y:S02]  /*a200*/  ISETP.GE.U32.AND P0, PT, R241, R0, PT ;  /* 0x00000000f100720c */ /* 0x000fe40003f06070 */
[----:B--2---:R-:W-:-:S04]  /*a210*/  F2FP.BF16.PACK_AB R2, R237, R44 ;  /* 0x0000002ced02723e */ /* 0x004fc800000010ff */
[----:B------:R-:W-:Y:S02]  /*a220*/  PRMT R149, R2, 0x7610, R149 ;  /* 0x0000761002957816 */ /* 0x000fe40000000095 */
[----:B------:R-:W-:Y:S02]  /*a230*/  LOP3.LUT R0, R49, 0xffff, RZ, 0xc0, !PT ;  /* 0x0000ffff31007812 */ /* 0x000fe400078ec0ff */
[----:B------:R-:W-:Y:S02]  /*a240*/  SHF.R.U32.HI R5, RZ, 0x8, R231 ;  /* 0x00000008ff057819 */ /* 0x000fe400000116e7 */
[----:B------:R-:W-:Y:S02]  /*a250*/  SHF.R.U32.HI R0, RZ, 0x8, R0 ;  /* 0x00000008ff007819 */ /* 0x000fe40000011600 */
[----:B------:R-:W-:Y:S02]  /*a260*/  PRMT R103, R234, 0x5410, R5 ;  /* 0x00005410ea677816 */ /* 0x000fe40000000005 */
[----:B------:R-:W-:-:S02]  /*a270*/  PRMT R148, R2, 0x7632, R148 ;  /* 0x0000763202947816 */ /* 0x000fc40000000094 */
[----:B------:R-:W-:Y:S01]  /*a280*/  LOP3.LUT R0, R0, 0xffff, RZ, 0xc0, !PT ;  /* 0x0000ffff00007812 */ /* 0x000fe200078ec0ff */
[----:B------:R-:W-:Y:S02]  /*a290*/  IMAD.MOV.U32 R236, RZ, RZ, R110 ;  /* 0x000000ffffec7224 */ /* 0x000fe400078e006e */
[----:B------:R-:W-:Y:S02]  /*a2a0*/  IMAD.MOV.U32 R110, RZ, RZ, R56 ;  /* 0x000000ffff6e7224 */ /* 0x000fe400078e0038 */
[----:B------:R-:W-:Y:S02]  /*a2b0*/  IMAD.MOV.U32 R56, RZ, RZ, R131 ;  /* 0x000000ffff387224 */ /* 0x000fe400078e0083 */
[----:B------:R-:W-:Y:S01]  /*a2c0*/  IMAD.MOV.U32 R131, RZ, RZ, R17 ;  /* 0x000000ffff837224 */ /* 0x000fe200078e0011 */
[----:B------:R-:W-:Y:S01]  /*a2d0*/  LOP3.LUT R17, R9, UR7, R80, 0x96, !PT ;  /* 0x0000000709117c12 */ /* 0x000fe2000f8e9650 */
[----:B------:R-:W-:Y:S02]  /*a2e0*/  FFMA.FTZ R2, R144, c[0x0][0x23c], -R7 ;  /* 0x00008f0090027a23 */ /* 0x000fe40000010807 */
[----:B------:R-:W-:-:S02]  /*a2f0*/  IMAD.MOV.U32 R105, RZ, RZ, R236 ;  /* 0x000000ffff697224 */ /* 0x000fc400078e00ec */
[----:B------:R2:W-:Y:S02]  /*a300*/  MUFU.EX2 R236, R2 ;  /* 0x0000000200ec7308 */ /* 0x0005e40000000800 */
[----:B--2---:R-:W-:Y:S01]  /*a310*/  SHF.R.U32.HI R2, RZ, 0x10, R51 ;  /* 0x00000010ff027819 */ /* 0x004fe20000011633 */
[----:B---3--:R-:W-:-:S05]  /*a320*/  @!P1 HFMA2.BF16_V2 R15, -RZ.H0_H0, RZ.H0_H0, -R157.H0_H0 ;  /* 0x200000ffff0f9231 */ /* 0x008fca000034099d */
[----:B------:R-:W-:-:S04]  /*a330*/  PRMT R13, R15, 0x7610, R13 ;  /* 0x000076100f0d7816 */ /* 0x000fc8000000000d */
[----:B------:R-:W-:Y:S02]  /*a340*/  @!P1 PRMT R157, R13, 0x5410, RZ ;  /* 0x000054100d9d9816 */ /* 0x000fe400000000ff */
[----:B------:R-:W-:Y:S02]  /*a350*/  ISETP.GE.U32.AND P1, PT, R241, R11, PT ;  /* 0x0000000bf100720c */ /* 0x000fe40003f26070 */
[----:B------:R1:W2:Y:S01]  /*a360*/  LDL.LU.S16 R11, [R1+0x70] ;  /* 0x00007000010b7983 */ /* 0x0002a20000300600 */
[----:B-----5:R-:W-:Y:S01]  /*a370*/  @!P0 HFMA2.BF16_V2 R8, -RZ.H0_H0, RZ.H0_H0, -R149.H0_H0 ;  /* 0x200000ffff088231 */ /* 0x020fe20000340995 */
[----:B------:R-:W-:Y:S02]  /*a380*/  IMAD.MOV.U32 R15, RZ, RZ, R225 ;  /* 0x000000ffff0f7224 */ /* 0x000fe400078e00e1 */
[----:B------:R-:W-:Y:S02]  /*a390*/  IMAD.MOV.U32 R225, RZ, RZ, R114 ;  /* 0x000000ffffe17224 */ /* 0x000fe400078e0072 */
[----:B------:R-:W-:-:S02]  /*a3a0*/  PRMT R5, R8, 0x7610, R5 ;  /* 0x0000761008057816 */ /* 0x000fc40000000005 */
[----:B------:R-:W-:Y:S02]  /*a3b0*/  PRMT R114, R149, 0x5410, R148 ;  /* 0x0000541095727816 */ /* 0x000fe40000000094 */
[----:B------:R-:W-:Y:S02]  /*a3c0*/  @!P0 PRMT R149, R5, 0x5410, RZ ;  /* 0x0000541005958816 */ /* 0x000fe400000000ff */
[----:B------:R-:W-:Y:S02]  /*a3d0*/  ISETP.GE.U32.AND P0, PT, R241, R0, PT ;  /* 0x00000000f100720c */ /* 0x000fe40003f06070 */
[----:B------:R-:W-:Y:S01]  /*a3e0*/  LOP3.LUT R0, R51, 0xffff, RZ, 0xc0, !PT ;  /* 0x0000ffff33007812 */ /* 0x000fe200078ec0ff */
[----:B----4-:R-:W-:-:S03]  /*a3f0*/  @!P3 HFMA2.BF16_V2 R14, -RZ.H0_H0, RZ.H0_H0, -R156.H0_H0 ;  /* 0x200000ffff0eb231 */ /* 0x010fc6000034099c */
[----:B------:R-:W-:Y:S02]  /*a400*/  SHF.R.U32.HI R5, RZ, 0x8, R0 ;  /* 0x00000008ff057819 */ /* 0x000fe40000011600 */
[----:B------:R-:W-:-:S04]  /*a410*/  SHF.R.U32.HI R0, RZ, 0x8, R60 ;  /* 0x00000008ff007819 */ /* 0x000fc8000001163c */
[----:B------:R-:W-:Y:S02]  /*a420*/  PRMT R102, R86, 0x5410, R0 ;  /* 0x0000541056667816 */ /* 0x000fe40000000000 */
[----:B------:R-:W-:Y:S01]  /*a430*/  LOP3.LUT R0, R96, 0xff, RZ, 0xc0, !PT ;  /* 0x000000ff60007812 */ /* 0x000fe200078ec0ff */
[----:B------:R-:W-:Y:S01]  /*a440*/  @!P0 HFMA2.BF16_V2 R78, -RZ.H0_H0, RZ.H0_H0, -R148.H0_H0 ;  /* 0x200000ffff4e8231 */ /* 0x000fe20000340994 */
[----:B------:R-:W-:Y:S02]  /*a450*/  PRMT R9, R14, 0x7610, R9 ;  /* 0x000076100e097816 */ /* 0x000fe40000000009 */
[----:B------:R-:W-:Y:S02]  /*a460*/  PRMT R99, R0, 0x5410, R99 ;  /* 0x0000541000637816 */ /* 0x000fe40000000063 */
[----:B------:R-:W-:Y:S02]  /*a470*/  SHF.R.U32.HI R0, RZ, 0x8, R124 ;  /* 0x00000008ff007819 */ /* 0x000fe4000001167c */
[----:B------:R-:W-:-:S02]  /*a480*/  @!P3 PRMT R156, R9, 0x5410, RZ ;  /* 0x00005410099cb816 */ /* 0x000fc400000000ff */
[----:B------:R-:W-:Y:S02]  /*a490*/  LOP3.LUT R9, R51, 0xff, RZ, 0xc0, !PT ;  /* 0x000000ff33097812 */ /* 0x000fe400078ec0ff */
[--C-:B------:R-:W-:Y:S02]  /*a4a0*/  SHF.R.U32.HI R8, RZ, 0x18, R51.reuse ;  /* 0x00000018ff087819 */ /* 0x100fe40000011633 */
[----:B------:R-:W-:Y:S02]  /*a4b0*/  PRMT R51, R78, 0x7610, R51 ;  /* 0x000076104e337816 */ /* 0x000fe40000000033 */
[----:B------:R-:W-:Y:S02]  /*a4c0*/  LOP3.LUT R0, R0, 0xffff, RZ, 0xc0, !PT ;  /* 0x0000ffff00007812 */ /* 0x000fe400078ec0ff */
[----:B------:R-:W-:Y:S02]  /*a4d0*/  @!P0 PRMT R148, R51, 0x5410, RZ ;  /* 0x0000541033948816 */ /* 0x000fe400000000ff */
[----:B------:R-:W-:-:S02]  /*a4e0*/  ISETP.GE.U32.AND P0, PT, R241, R0, PT ;  /* 0x00000000f100720c */ /* 0x000fc40003f06070 */
[----:B------:R-:W-:Y:S02]  /*a4f0*/  LOP3.LUT R0, R12, 0xff, RZ, 0xc0, !PT ;  /* 0x000000ff0c007812 */ /* 0x000fe400078ec0ff */
[----:B------:R1:W3:Y:S01]  /*a500*/  LDL.LU.S16 R12, [R1+0x74] ;  /* 0x00007400010c7983 */ /* 0x0002e20000300600 */
[----:B------:R-:W-:-:S05]  /*a510*/  @!P5 HFMA2.BF16_V2 R239, -RZ.H0_H0, RZ.H0_H0, -R167.H0_H0 ;  /* 0x200000ffffefd231 */ /* 0x000fca00003409a7 */
[----:B------:R-:W-:Y:S02]  /*a520*/  @!P5 PRMT R167, R239, 0x5410, RZ ;  /* 0x00005410efa7d816 */ /* 0x000fe400000000ff */
[----:B------:R-:W-:Y:S01]  /*a530*/  ISETP.GE.U32.AND P5, PT, R241, R10, PT ;  /* 0x0000000af100720c */ /* 0x000fe20003fa6070 */
[----:B------:R-:W-:-:S04]  /*a540*/  FFMA.FTZ R10, R141, c[0x0][0x23c], -R7 ;  /* 0x00008f008d0a7a23 */ /* 0x000fc80000010807 */
[----:B------:R-:W4:Y:S01]  /*a550*/  MUFU.EX2 R116, R10 ;  /* 0x0000000a00747308 */ /* 0x000f220000000800 */
[----:B------:R-:W-:Y:S02]  /*a560*/  IMAD.MOV.U32 R14, RZ, RZ, R15 ;  /* 0x000000ffff0e7224 */ /* 0x000fe400078e000f */
[----:B------:R-:W-:Y:S01]  /*a570*/  IMAD.MOV.U32 R15, RZ, RZ, R225 ;  /* 0x000000ffff0f7224 */ /* 0x000fe200078e00e1 */
[----:B------:R-:W-:Y:S01]  /*a580*/  ISETP.GE.U32.AND P6, PT, R241, R126, PT ;  /* 0x0000007ef100720c */ /* 0x000fe20003fc6070 */
[----:B------:R-:W-:Y:S02]  /*a590*/  IMAD.MOV.U32 R225, RZ, RZ, R110 ;  /* 0x000000ffffe17224 */ /* 0x000fe400078e006e */
[----:B------:R-:W-:Y:S02]  /*a5a0*/  IMAD.MOV.U32 R110, RZ, RZ, R130 ;  /* 0x000000ffff6e7224 */ /* 0x000fe400078e0082 */
[----:B------:R-:W-:Y:S02]  /*a5b0*/  IMAD.MOV.U32 R130, RZ, RZ, R172 ;  /* 0x000000ffff827224 */ /* 0x000fe400078e00ac */
[----:B------:R-:W-:Y:S01]  /*a5c0*/  IMAD.MOV.U32 R172, RZ, RZ, R92 ;  /* 0x000000ffffac7224 */ /* 0x000fe200078e005c */
[----:B------:R-:W-:-:S02]  /*a5d0*/  PRMT R92, R9, 0x5410, R5 ;  /* 0x00005410095c7816 */ /* 0x000fc40000000005 */
[----:B----4-:R-:W-:-:S04]  /*a5e0*/  F2FP.BF16.PACK_AB R5, R116, R236 ;  /* 0x000000ec7405723e */ /* 0x010fc800000010ff */
[C---:B------:R-:W-:Y:S02]  /*a5f0*/  PRMT R147, R5.reuse, 0x7610, R147 ;  /* 0x0000761005937816 */ /* 0x040fe40000000093 */
[----:B------:R-:W-:-:S04]  /*a600*/  PRMT R146, R5, 0x7632, R146 ;  /* 0x0000763205927816 */ /* 0x000fc80000000092 */
[----:B------:R-:W-:Y:S01]  /*a610*/  PRMT R107, R147, 0x5410, R146 ;  /* 0x00005410936b7816 */ /* 0x000fe20000000092 */
[----:B--2---:R-:W-:-:S05]  /*a620*/  @!P6 HFMA2.BF16_V2 R11, -RZ.H0_H0, RZ.H0_H0, -R147.H0_H0 ;  /* 0x200000ffff0be231 */ /* 0x004fca0000340993 */
[----:B------:R-:W-:Y:S02]  /*a630*/  PRMT R10, R11, 0x7610, R10 ;  /* 0x000076100b0a7816 */ /* 0x000fe4000000000a */
[----:B------:R1:W2:Y:S02]  /*a640*/  LDL.LU.S16 R11, [R1+0x7c] ;  /* 0x00007c00010b7983 */ /* 0x0002a40000300600 */
[----:B------:R-:W-:Y:S02]  /*a650*/  @!P6 PRMT R147, R10, 0x5410, RZ ;  /* 0x000054100a93e816 */ /* 0x000fe400000000ff */
[----:B------:R1:W4:Y:S01]  /*a660*/  LDL.LU.S16 R10, [R1+0x78] ;  /* 0x00007800010a7983 */ /* 0x0003220000300600 */
[----:B---3--:R-:W-:-:S05]  /*a670*/  @!P0 HFMA2.BF16_V2 R12, -RZ.H0_H0, RZ.H0_H0, -R146.H0_H0 ;  /* 0x200000ffff0c8231 */ /* 0x008fca0000340992 */
[----:B------:R-:W-:-:S04]  /*a680*/  PRMT R9, R12, 0x7610, R9 ;  /* 0x000076100c097816 */ /* 0x000fc80000000009 */
[----:B------:R-:W-:Y:S02]  /*a690*/  @!P0 PRMT R146, R9, 0x5410, RZ ;  /* 0x0000541009928816 */ /* 0x000fe400000000ff */
[----:B------:R1:W3:Y:S01]  /*a6a0*/  LDL.LU.S16 R9, [R1+0x84] ;  /* 0x0000840001097983 */ /* 0x0002e20000300600 */
[----:B------:R-:W-:-:S04]  /*a6b0*/  LOP3.LUT R2, R2, 0xff, RZ, 0xc0, !PT ;  /* 0x000000ff02027812 */ /* 0x000fc800078ec0ff */
[----:B------:R-:W-:Y:S01]  /*a6c0*/  PRMT R45, R2, 0x5410, R8 ;  /* 0x00005410022d7816 */ /* 0x000fe20000000008 */
[--C-:B------:R-:W-:Y:S02]  /*a6d0*/  FFMA.FTZ R2, R164, c[0x0][0x23c], -R6.reuse ;  /* 0x00008f00a4027a23 */ /* 0x100fe40000010806 */
[----:B------:R-:W-:Y:S02]  /*a6e0*/  IMAD.MOV.U32 R13, RZ, RZ, R121 ;  /* 0x000000ffff0d7224 */ /* 0x000fe400078e0079 */
[----:B------:R5:W-:Y:S01]  /*a6f0*/  MUFU.EX2 R234, R2 ;  /* 0x0000000200ea7308 */ /* 0x000be20000000800 */
[----:B------:R-:W-:Y:S02]  /*a700*/  IMAD.MOV.U32 R121, RZ, RZ, R131 ;  /* 0x000000ffff797224 */ /* 0x000fe400078e0083 */
[----:B------:R-:W-:Y:S02]  /*a710*/  IMAD.MOV.U32 R131, RZ, RZ, R235 ;  /* 0x000000ffff837224 */ /* 0x000fe400078e00eb */
[----:B-----5:R-:W-:-:S04]  /*a720*/  FFMA.FTZ R2, R143, c[0x0][0x23c], -R6 ;  /* 0x00008f008f027a23 */ /* 0x020fc80000010806 */
[----:B------:R-:W5:Y:S01]  /*a730*/  MUFU.EX2 R235, R2 ;  /* 0x0000000200eb7308 */ /* 0x000f620000000800 */
[C---:B------:R-:W-:Y:S02]  /*a740*/  ISETP.GE.U32.AND P4, PT, R241.reuse, R0, PT ;  /* 0x00000000f100720c */ /* 0x040fe40003f86070 */
[----:B------:R-:W-:Y:S02]  /*a750*/  ISETP.GE.U32.AND P6, PT, R241, R127, PT ;  /* 0x0000007ff100720c */ /* 0x000fe40003fc6070 */
[----:B-----5:R-:W-:-:S04]  /*a760*/  F2FP.BF16.PACK_AB R0, R235, R234 ;  /* 0x000000eaeb00723e */ /* 0x020fc800000010ff */
[C---:B------:R-:W-:Y:S02]  /*a770*/  PRMT R145, R0.reuse, 0x7610, R145 ;  /* 0x0000761000917816 */ /* 0x040fe40000000091 */
[----:B------:R-:W-:Y:S01]  /*a780*/  PRMT R144, R0, 0x7632, R144 ;  /* 0x0000763200907816 */ /* 0x000fe20000000090 */
[----:B------:R-:W-:-:S03]  /*a790*/  IMAD.MOV.U32 R240, RZ, RZ, R105 ;  /* 0x000000fffff07224 */ /* 0x000fc600078e0069 */
[----:B------:R-:W-:Y:S01]  /*a7a0*/  PRMT R105, R145, 0x5410, R144 ;  /* 0x0000541091697816 */ /* 0x000fe20000000090 */
[----:B------:R-:W-:Y:S02]  /*a7b0*/  IMAD.MOV.U32 R165, RZ, RZ, R83 ;  /* 0x000000ffffa57224 */ /* 0x000fe400078e0053 */
[----:B------:R-:W-:Y:S02]  /*a7c0*/  IMAD.MOV.U32 R83, RZ, RZ, R172 ;  /* 0x000000ffff537224 */ /* 0x000fe400078e00ac */
[----:B------:R-:W-:Y:S02]  /*a7d0*/  IMAD R172, R3, 0x2, R169 ;  /* 0x0000000203ac7824 */ /* 0x000fe400078e02a9 */
[----:B------:R-:W-:Y:S02]  /*a7e0*/  IMAD.MOV.U32 R231, RZ, RZ, R13 ;  /* 0x000000ffffe77224 */ /* 0x000fe400078e000d */
[----:B------:R-:W-:Y:S02]  /*a7f0*/  IMAD.MOV.U32 R238, RZ, RZ, R87 ;  /* 0x000000ffffee7224 */ /* 0x000fe400078e0057 */
[----:B------:R-:W-:-:S02]  /*a800*/  IMAD.MOV.U32 R13, RZ, RZ, R52 ;  /* 0x000000ffff0d7224 */ /* 0x000fc400078e0034 */
[----:B------:R-:W-:Y:S02]  /*a810*/  IMAD.MOV.U32 R171, RZ, RZ, R55 ;  /* 0x000000ffffab7224 */ /* 0x000fe400078e0037 */
[----:B------:R-:W-:Y:S02]  /*a820*/  IMAD.MOV.U32 R80, RZ, RZ, R53 ;  /* 0x000000ffff507224 */ /* 0x000fe400078e0035 */
[----:B------:R-:W-:Y:S02]  /*a830*/  IMAD.MOV.U32 R87, RZ, RZ, R54 ;  /* 0x000000ffff577224 */ /* 0x000fe400078e0036 */
[----:B------:R-:W5:Y:S01]  /*a840*/  LDSM.16.MT88.4 R52, [R172+0x6000] ;  /* 0x00600000ac34783b */ /* 0x000f620000004200 */
[----:B------:R-:W-:Y:S02]  /*a850*/  IMAD.MOV.U32 R239, RZ, RZ, R240 ;  /* 0x000000ffffef7224 */ /* 0x000fe400078e00f0 */
[----:B------:R-:W-:Y:S02]  /*a860*/  IMAD.MOV.U32 R78, RZ, RZ, R61 ;  /* 0x000000ffff4e7224 */ /* 0x000fe400078e003d */
[----:B------:R-:W-:-:S02]  /*a870*/  IMAD.MOV.U32 R170, RZ, RZ, R63 ;  /* 0x000000ffffaa7224 */ /* 0x000fc400078e003f */
[----:B------:R-:W-:Y:S02]  /*a880*/  IMAD.MOV.U32 R240, RZ, RZ, R62 ;  /* 0x000000fffff07224 */ /* 0x000fe400078e003e */
[----:B------:R-:W1:Y:S01]  /*a890*/  LDSM.16.MT88.4 R60, [R172+0x6800] ;  /* 0x00680000ac3c783b */ /* 0x000e620000004200 */
[----:B------:R-:W-:Y:S02]  /*a8a0*/  IMAD.MOV.U32 R118, RZ, RZ, R80 ;  /* 0x000000ffff767224 */ /* 0x000fe400078e0050 */
[----:B------:R-:W-:Y:S02]  /*a8b0*/  IMAD.MOV.U32 R117, RZ, RZ, R171 ;  /* 0x000000ffff757224 */ /* 0x000fe400078e00ab */
[----:B------:R-:W-:Y:S02]  /*a8c0*/  IMAD.MOV.U32 R80, RZ, RZ, R238 ;  /* 0x000000ffff507224 */ /* 0x000fe400078e00ee */
[----:B------:R-:W-:Y:S02]  /*a8d0*/  IMAD.MOV.U32 R171, RZ, RZ, R14 ;  /* 0x000000ffffab7224 */ /* 0x000fe400078e000e */
[----:B------:R-:W-:Y:S01]  /*a8e0*/  IMAD.MOV.U32 R238, RZ, RZ, R15 ;  /* 0x000000ffffee7224 */ /* 0x000fe200078e000f */
[----:B--2---:R-:W-:-:S05]  /*a8f0*/  @!P2 HFMA2.BF16_V2 R11, -RZ.H0_H0, RZ.H0_H0, -R145.H0_H0 ;  /* 0x200000ffff0ba231 */ /* 0x004fca0000340991 */
[----:B------:R-:W-:Y:S01]  /*a900*/  PRMT R2, R11, 0x7610, R2 ;  /* 0x000076100b027816 */ /* 0x000fe20000000002 */
[----:B----4-:R-:W-:-:S03]  /*a910*/  @!P6 HFMA2.BF16_V2 R10, -RZ.H0_H0, RZ.H0_H0, -R144.H0_H0 ;  /* 0x200000ffff0ae231 */ /* 0x010fc60000340990 */
[----:B------:R-:W-:Y:S01]  /*a920*/  @!P2 PRMT R145, R2, 0x5410, RZ ;  /* 0x000054100291a816 */ /* 0x000fe200000000ff */
[----:B------:R-:W-:Y:S01]  /*a930*/  FFMA.FTZ R2, R125, c[0x0][0x23c], -R7 ;  /* 0x00008f007d027a23 */ /* 0x000fe20000010807 */
[----:B------:R-:W-:-:S03]  /*a940*/  PRMT R0, R10, 0x7610, R0 ;  /* 0x000076100a007816 */ /* 0x000fc60000000000 */
[----:B------:R2:W-:Y:S01]  /*a950*/  MUFU.EX2 R232, R2 ;  /* 0x0000000200e87308 */ /* 0x0005e20000000800 */
[----:B------:R-:W-:Y:S02]  /*a960*/  @!P6 PRMT R144, R0, 0x5410, RZ ;  /* 0x000054100090e816 */ /* 0x000fe400000000ff */
[----:B------:R-:W-:Y:S01]  /*a970*/  SHF.R.U32.HI R0, RZ, 0x18, R49 ;  /* 0x00000018ff007819 */ /* 0x000fe20000011631 */
[----:B--2---:R-:W-:-:S04]  /*a980*/  FFMA.FTZ R2, R119, c[0x0][0x23c], -R7 ;  /* 0x00008f0077027a23 */ /* 0x004fc80000010807 */
[----:B------:R-:W2:Y:S01]  /*a990*/  MUFU.EX2 R233, R2 ;  /* 0x0000000200e97308 */ /* 0x000ea20000000800 */
[----:B------:R-:W-:Y:S02]  /*a9a0*/  ISETP.GE.U32.AND P2, PT, R241, R0, PT ;  /* 0x00000000f100720c */ /* 0x000fe40003f46070 */
[----:B------:R-:W-:-:S04]  /*a9b0*/  LOP3.LUT R0, R18, 0xff, RZ, 0xc0, !PT ;  /* 0x000000ff12007812 */ /* 0x000fc800078ec0ff */
[----:B------:R-:W-:Y:S02]  /*a9c0*/  ISETP.GE.U32.AND P0, PT, R241, R0, PT ;  /* 0x00000000f100720c */ /* 0x000fe40003f06070 */
[----:B------:R-:W-:-:S04]  /*a9d0*/  SHF.R.U32.HI R0, RZ, 0x10, R49 ;  /* 0x00000010ff007819 */ /* 0x000fc80000011631 */
[----:B------:R-:W-:Y:S02]  /*a9e0*/  LOP3.LUT R0, R0, 0xff, RZ, 0xc0, !PT ;  /* 0x000000ff00007812 */ /* 0x000fe400078ec0ff */
[----:B--2---:R-:W-:Y:S02]  /*a9f0*/  F2FP.BF16.PACK_AB R2, R233, R232 ;  /* 0x000000e8e902723e */ /* 0x004fe400000010ff */
[----:B------:R-:W-:Y:S02]  /*aa00*/  ISETP.GE.U32.AND P3, PT, R241, R0, PT ;  /* 0x00000000f100720c */ /* 0x000fe40003f66070 */
[----:B------:R-:W-:Y:S02]  /*aa10*/  PRMT R143, R2, 0x7610, R143 ;  /* 0x00007610028f7816 */ /* 0x000fe4000000008f */
[----:B------:R-:W-:-:S03]  /*aa20*/  LOP3.LUT R0, R18, 0xffff, RZ, 0xc0, !PT ;  /* 0x0000ffff12007812 */ /* 0x000fc600078ec0ff */
[----:B---3--:R-:W-:Y:S01]  /*aa30*/  @!P0 HFMA2.BF16_V2 R9, -RZ.H0_H0, RZ.H0_H0, -R143.H0_H0 ;  /* 0x200000ffff098231 */ /* 0x008fe2000034098f */
[----:B------:R-:W-:Y:S02]  /*aa40*/  SHF.R.U32.HI R0, RZ, 0x8, R0 ;  /* 0x00000008ff007819 */ /* 0x000fe40000011600 */
[----:B------:R-:W-:Y:S02]  /*aa50*/  PRMT R142, R2, 0x7632, R142 ;  /* 0x00007632028e7816 */ /* 0x000fe4000000008e */
[----:B------:R-:W-:Y:S02]  /*aa60*/  PRMT R8, R9, 0x7610, R8 ;  /* 0x0000761009087816 */ /* 0x000fe40000000008 */
[----:B------:R-:W-:Y:S02]  /*aa70*/  LOP3.LUT R0, R0, 0xffff, RZ, 0xc0, !PT ;  /* 0x0000ffff00007812 */ /* 0x000fe400078ec0ff */
[----:B------:R-:W-:Y:S02]  /*aa80*/  PRMT R96, R143, 0x5410, R142 ;  /* 0x000054108f607816 */ /* 0x000fe4000000008e */
[----:B------:R-:W-:-:S02]  /*aa90*/  @!P0 PRMT R143, R8, 0x5410, RZ ;  /* 0x00005410088f8816 */ /* 0x000fc400000000ff */
[----:B------:R-:W-:Y:S01]  /*aaa0*/  ISETP.GE.U32.AND P0, PT, R241, R0, PT ;  /* 0x00000000f100720c */ /* 0x000fe20003f06070 */
[----:B------:R-:W-:Y:S02]  /*aab0*/  FFMA.FTZ R0, R81, c[0x0][0x23c], -R7 ;  /* 0x00008f0051007a23 */ /* 0x000fe40000010807 */
[----:B------:R-:W-:Y:S01]  /*aac0*/  IMAD.MOV.U32 R81, RZ, RZ, R170 ;  /* 0x000000ffff517224 */ /* 0x000fe200078e00aa */
[----:B-----5:R-:W-:Y:S01]  /*aad0*/  HMMA.16816.F32.BF16 R8, R32, R52, RZ ;  /* 0x000000342008723c */ /* 0x020fe200000418ff */
[----:B------:R-:W-:-:S07]  /*aae0*/  IMAD.MOV.U32 R170, RZ, RZ, R13 ;  /* 0x000000ffffaa7224 */ /* 0x000fce00078e000d */
[----:B------:R-:W-:Y:S01]  /*aaf0*/  HMMA.16816.F32.BF16 R12, R40, R52, RZ ;  /* 0x00000034280c723c */ /* 0x000fe200000418ff */
[----:B------:R2:W3:Y:S01]  /*ab00*/  LDL.LU.S16 R52, [R1+0x88] ;  /* 0x0000880001347983 */ /* 0x0004e20000300600 */
[----:B------:R-:W-:-:S05]  /*ab10*/  FFMA.FTZ R7, R57, c[0x0][0x23c], -R7 ;  /* 0x00008f0039077a23 */ /* 0x000fca0000010807 */
[----:B------:R-:W-:Y:S02]  /*ab20*/  IMAD.MOV.U32 R53, RZ, RZ, R231 ;  /* 0x000000ffff357224 */ /* 0x000fe400078e00e7 */
[----:B------:R4:W-:Y:S07]  /*ab30*/  MUFU.EX2 R231, R7 ;  /* 0x0000000700e77308 */ /* 0x0009ee0000000800 */
[----:B-1----:R-:W-:Y:S01]  /*ab40*/  HMMA.16816.F32.BF16 R124, R28, R60, R8 ;  /* 0x0000003c1c7c723c */ /* 0x002fe20000041808 */
[----:B------:R2:W5:Y:S04]  /*ab50*/  LDL.LU.S16 R10, [R1+0x94] ;  /* 0x00009400010a7983 */ /* 0x0005680000300600 */
[----:B----4-:R2:W4:Y:S01]  /*ab60*/  LDL.LU.S16 R7, [R1+0x90] ;  /* 0x0000900001077983 */ /* 0x0105220000300600 */
[----:B------:R-:W1:Y:S01]  /*ab70*/  MUFU.EX2 R86, R0 ;  /* 0x0000000000567308 */ /* 0x000e620000000800 */
[----:B------:R-:W-:Y:S01]  /*ab80*/  SHF.R.U32.HI R2, RZ, 0x8, R19 ;  /* 0x00000008ff027819 */ /* 0x000fe20000011613 */
[----:B------:R-:W-:-:S02]  /*ab90*/  IMAD.MOV.U32 R119, RZ, RZ, R165 ;  /* 0x000000ffff777224 */ /* 0x000fc400078e00a5 */
[----:B------:R-:W-:Y:S01]  /*aba0*/  IMAD.MOV.U32 R165, RZ, RZ, R88 ;  /* 0x000000ffffa57224 */ /* 0x000fe200078e0058 */
[----:B------:R-:W-:Y:S01]  /*abb0*/  PRMT R88, R22, 0x5410, R2 ;  /* 0x0000541016587816 */ /* 0x000fe20000000002 */
[----:B-1----:R-:W-:Y:S02]  /*abc0*/  IMAD.MOV.U32 R22, RZ, RZ, R86 ;  /* 0x000000ffff167224 */ /* 0x002fe400078e0056 */
[----:B------:R-:W-:Y:S01]  /*abd0*/  IMAD.MOV.U32 R86, RZ, RZ, R80 ;  /* 0x000000ffff567224 */ /* 0x000fe200078e0050 */
[----:B------:R-:W-:Y:S01]  /*abe0*/  LOP3.LUT R0, R21, 0xff, RZ, 0xc0, !PT ;  /* 0x000000ff15007812 */ /* 0x000fe200078ec0ff */
[----:B------:R-:W-:Y:S02]  /*abf0*/  IMAD.MOV.U32 R80, RZ, RZ, R170 ;  /* 0x000000ffff507224 */ /* 0x000fe400078e00aa */
[----:B------:R-:W-:Y:S02]  /*ac00*/  IMAD.MOV.U32 R170, RZ, RZ, R171 ;  /* 0x000000ffffaa7224 */ /* 0x000fe400078e00ab */
[----:B------:R-:W-:-:S02]  /*ac10*/  IMAD.MOV.U32 R171, RZ, RZ, R78 ;  /* 0x000000ffffab7224 */ /* 0x000fc400078e004e */
[----:B------:R-:W-:Y:S02]  /*ac20*/  IMAD.MOV.U32 R78, RZ, RZ, R240 ;  /* 0x000000ffff4e7224 */ /* 0x000fe400078e00f0 */
[----:B------:R-:W-:Y:S01]  /*ac30*/  IMAD.MOV.U32 R240, RZ, RZ, R87 ;  /* 0x000000fffff07224 */ /* 0x000fe200078e0057 */
[----:B------:R-:W-:Y:S02]  /*ac40*/  PRMT R87, R0, 0x5410, R20 ;  /* 0x0000541000577816 */ /* 0x000fe40000000014 */
[----:B------:R-:W-:-:S04]  /*ac50*/  SHF.R.U32.HI R0, RZ, 0x8, R27 ;  /* 0x00000008ff007819 */ /* 0x000fc8000001161b */
[----:B------:R-:W-:Y:S01]  /*ac60*/  LOP3.LUT R0, R0, 0xffff, RZ, 0xc0, !PT ;  /* 0x0000ffff00007812 */ /* 0x000fe200078ec0ff */
[----:B------:R-:W-:Y:S02]  /*ac70*/  IMAD.MOV.U32 R49, RZ, RZ, R116 ;  /* 0x000000ffff317224 */ /* 0x000fe400078e0074 */
[----:B------:R-:W-:Y:S02]  /*ac80*/  IMAD.MOV.U32 R116, RZ, RZ, R225 ;  /* 0x000000ffff747224 */ /* 0x000fe400078e00e1 */
[----:B------:R-:W-:Y:S01]  /*ac90*/  IMAD.MOV.U32 R225, RZ, RZ, R121 ;  /* 0x000000ffffe17224 */ /* 0x000fe200078e0079 */
[----:B------:R-:W-:Y:S01]  /*aca0*/  F2FP.BF16.PACK_AB R5, R231, R22 ;  /* 0x00000016e705723e */ /* 0x000fe200000010ff */
[----:B------:R-:W-:Y:S02]  /*acb0*/  IMAD.MOV.U32 R57, RZ, RZ, R239 ;  /* 0x000000ffff397224 */ /* 0x000fe400078e00ef */
[----:B------:R-:W-:Y:S02]  /*acc0*/  IMAD.MOV.U32 R121, RZ, RZ, R110 ;  /* 0x000000ffff797224 */ /* 0x000fe400078e006e */
[----:B------:R-:W-:-:S02]  /*acd0*/  IMAD.MOV.U32 R110, RZ, RZ, R131 ;  /* 0x000000ffff6e7224 */ /* 0x000fc400078e0083 */
[----:B------:R-:W-:Y:S02]  /*ace0*/  IMAD.MOV.U32 R239, RZ, RZ, R130 ;  /* 0x000000ffffef7224 */ /* 0x000fe400078e0082 */
[----:B------:R-:W-:Y:S02]  /*acf0*/  IMAD.MOV.U32 R51, RZ, RZ, R129 ;  /* 0x000000ffff337224 */ /* 0x000fe400078e0081 */
[----:B------:R-:W-:Y:S02]  /*ad00*/  IMAD.MOV.U32 R164, RZ, RZ, R128 ;  /* 0x000000ffffa47224 */ /* 0x000fe400078e0080 */
[----:B------:R-:W-:Y:S01]  /*ad10*/  HMMA.16816.F32.BF16 R128, R36, R60, R12 ;  /* 0x0000003c2480723c */ /* 0x000fe2000004180c */
[----:B------:R-:W-:-:S06]  /*ad20*/  PRMT R140, R5, 0x7632, R140 ;  /* 0x00007632058c7816 */ /* 0x000fcc000000008c */
[----:B------:R-:W-:Y:S02]  /*ad30*/  IMAD.MOV.U32 R13, RZ, RZ, R170 ;  /* 0x000000ffff0d7224 */ /* 0x000fe400078e00aa */
[----:B------:R-:W-:Y:S01]  /*ad40*/  IMAD.MOV.U32 R170, RZ, RZ, R83 ;  /* 0x000000ffffaa7224 */ /* 0x000fe200078e0053 */
[----:B------:R-:W-:Y:S01]  /*ad50*/  PRMT R141, R5, 0x7610, R141 ;  /* 0x00007610058d7816 */ /* 0x000fe2000000008d */
[----:B------:R-:W-:Y:S02]  /*ad60*/  IMAD.MOV.U32 R12, RZ, RZ, R119 ;  /* 0x000000ffff0c7224 */ /* 0x000fe400078e0077 */
[----:B------:R-:W-:Y:S02]  /*ad70*/  IMAD.MOV.U32 R14, RZ, RZ, R53 ;  /* 0x000000ffff0e7224 */ /* 0x000fe400078e0035 */
[----:B------:R-:W-:Y:S01]  /*ad80*/  IMAD.MOV.U32 R119, RZ, RZ, R86 ;  /* 0x000000ffff777224 */ /* 0x000fe200078e0056 */
[----:B------:R-:W-:Y:S01]  /*ad90*/  PRMT R86, R141, 0x5410, R140 ;  /* 0x000054108d567816 */ /* 0x000fe2000000008c */
        /* <DEDUP_REMOVED lines=15> */
[----:B------:R-:W-:-:S04]  /*ae90*/  LOP3.LUT R0, R48, 0xff, RZ, 0xc0, !PT ;  /* 0x000000ff30007812 */ /* 0x000fc800078ec0ff */
[----:B------:R-:W-:Y:S02]  /*aea0*/  PRMT R83, R0, 0x5410, R2 ;  /* 0x0000541000537816 */ /* 0x000fe40000000002 */
[----:B------:R-:W-:Y:S01]  /*aeb0*/  SHF.R.U32.HI R0, RZ, 0x10, R48 ;  /* 0x00000010ff007819 */ /* 0x000fe20000011630 */
[----:B----4-:R-:W-:-:S03]  /*aec0*/  @!P0 HFMA2.BF16_V2 R7, -RZ.H0_H0, RZ.H0_H0, -R140.H0_H0 ;  /* 0x200000ffff078231 */ /* 0x010fc6000034098c */
[----:B------:R-:W-:Y:S02]  /*aed0*/  LOP3.LUT R5, R0, 0xff, RZ, 0xc0, !PT ;  /* 0x000000ff00057812 */ /* 0x000fe400078ec0ff */
[----:B------:R-:W-:Y:S01]  /*aee0*/  LOP3.LUT R0, R25, 0xff, RZ, 0xc0, !PT ;  /* 0x000000ff19007812 */ /* 0x000fe200078ec0ff */
[----:B------:R-:W-:Y:S01]  /*aef0*/  IMAD.MOV.U32 R52, RZ, RZ, R171 ;  /* 0x000000ffff347224 */ /* 0x000fe200078e00ab */
[----:B------:R-:W-:Y:S01]  /*af00*/  PRMT R8, R7, 0x7610, R8 ;  /* 0x0000761007087816 */ /* 0x000fe20000000008 */
[----:B------:R-:W-:Y:S01]  /*af10*/  IMAD.MOV.U32 R171, RZ, RZ, R78 ;  /* 0x000000ffffab7224 */ /* 0x000fe200078e004e */
[----:B------:R-:W-:Y:S02]  /*af20*/  SHF.R.U32.HI R2, RZ, 0x8, R23 ;  /* 0x00000008ff027819 */ /* 0x000fe40000011617 */
[----:B------:R-:W-:Y:S02]  /*af30*/  PRMT R78, R0, 0x5410, R24 ;  /* 0x00005410004e7816 */ /* 0x000fe40000000018 */
[----:B------:R-:W-:-:S02]  /*af40*/  SHF.R.U32.HI R0, RZ, 0x18, R18 ;  /* 0x00000018ff007819 */ /* 0x000fc40000011612 */
[----:B------:R-:W-:Y:S01]  /*af50*/  SHF.R.U32.HI R7, RZ, 0x18, R48 ;  /* 0x00000018ff077819 */ /* 0x000fe20000011630 */
[----:B-----5:R-:W-:Y:S01]  /*af60*/  @!P1 HFMA2.BF16_V2 R10, -RZ.H0_H0, RZ.H0_H0, -R141.H0_H0 ;  /* 0x200000ffff0a9231 */ /* 0x020fe2000034098d */
[----:B------:R-:W-:Y:S02]  /*af70*/  PRMT R80, R26, 0x5410, R2 ;  /* 0x000054101a507816 */ /* 0x000fe40000000002 */
[----:B------:R-:W-:Y:S02]  /*af80*/  @!P0 PRMT R140, R8, 0x5410, RZ ;  /* 0x00005410088c8816 */ /* 0x000fe400000000ff */
[----:B------:R-:W-:Y:S02]  /*af90*/  ISETP.GE.U32.AND P0, PT, R241, R0, PT ;  /* 0x00000000f100720c */ /* 0x000fe40003f06070 */
[----:B------:R-:W-:Y:S02]  /*afa0*/  SHF.R.U32.HI R2, RZ, 0x10, R18 ;  /* 0x00000010ff027819 */ /* 0x000fe40000011612 */
[----:B------:R-:W-:-:S02]  /*afb0*/  PRMT R81, R5, 0x5410, R7 ;  /* 0x0000541005517816 */ /* 0x000fc40000000007 */
[----:B------:R-:W-:Y:S02]  /*afc0*/  LOP3.LUT R0, R16, 0xffff, RZ, 0xc0, !PT ;  /* 0x0000ffff10007812 */ /* 0x000fe400078ec0ff */
[----:B------:R-:W-:Y:S02]  /*afd0*/  SHF.R.U32.HI R5, RZ, 0x10, R16 ;  /* 0x00000010ff057819 */ /* 0x000fe40000011610 */
[----:B------:R-:W-:Y:S02]  /*afe0*/  LOP3.LUT R7, R2, 0xff, RZ, 0xc0, !PT ;  /* 0x000000ff02077812 */ /* 0x000fe400078ec0ff */
[----:B------:R-:W-:Y:S02]  /*aff0*/  PRMT R9, R10, 0x7610, R9 ;  /* 0x000076100a097816 */ /* 0x000fe40000000009 */
[----:B------:R-:W-:Y:S02]  /*b000*/  SHF.R.U32.HI R2, RZ, 0x8, R0 ;  /* 0x00000008ff027819 */ /* 0x000fe40000011600 */
[----:B------:R-:W-:-:S02]  /*b010*/  SHF.R.U32.HI R8, RZ, 0x18, R16 ;  /* 0x00000018ff087819 */ /* 0x000fc40000011610 */
[----:B------:R-:W-:Y:S02]  /*b020*/  LOP3.LUT R0, R5, 0xff, RZ, 0xc0, !PT ;  /* 0x000000ff05007812 */ /* 0x000fe400078ec0ff */
[----:B------:R-:W-:Y:S02]  /*b030*/  @!P1 PRMT R141, R9, 0x5410, RZ ;  /* 0x00005410098d9816 */ /* 0x000fe400000000ff */
[----:B------:R-:W-:Y:S02]  /*b040*/  LOP3.LUT R9, R16, 0xff, RZ, 0xc0, !PT ;  /* 0x000000ff10097812 */ /* 0x000fe400078ec0ff */
[----:B------:R-:W-:Y:S02]  /*b050*/  PRMT R51, R0, 0x5410, R8 ;  /* 0x0000541000337816 */ /* 0x000fe40000000008 */
[----:B------:R-:W-:Y:S01]  /*b060*/  LOP3.LUT R0, R17, 0xffff, RZ, 0xc0, !PT ;  /* 0x0000ffff11007812 */ /* 0x000fe200078ec0ff */
[----:B------:R-:W-:Y:S01]  /*b070*/  IMAD.MOV.U32 R48, RZ, RZ, R44 ;  /* 0x000000ffff307224 */ /* 0x000fe200078e002c */
[----:B------:R-:W-:-:S02]  /*b080*/  PRMT R44, R9, 0x5410, R2 ;  /* 0x00005410092c7816 */ /* 0x000fc40000000002 */
[----:B------:R-:W-:Y:S02]  /*b090*/  SHF.R.U32.HI R2, RZ, 0x8, R0 ;  /* 0x00000008ff027819 */ /* 0x000fe40000011600 */
[----:B------:R-:W-:-:S04]  /*b0a0*/  LOP3.LUT R0, R17, 0xff, RZ, 0xc0, !PT ;  /* 0x000000ff11007812 */ /* 0x000fc800078ec0ff */
[----:B------:R-:W-:Y:S02]  /*b0b0*/  PRMT R57, R0, 0x5410, R2 ;  /* 0x0000541000397816 */ /* 0x000fe40000000002 */
[--C-:B------:R-:W-:Y:S01]  /*b0c0*/  SHF.R.U32.HI R0, RZ, 0x10, R17.reuse ;  /* 0x00000010ff007819 */ /* 0x100fe20000011611 */
[----:B------:R-:W-:Y:S01]  /*b0d0*/  IMAD.MOV.U32 R23, RZ, RZ, R226 ;  /* 0x000000ffff177224 */ /* 0x000fe200078e00e2 */
[----:B------:R-:W-:Y:S02]  /*b0e0*/  SHF.R.U32.HI R5, RZ, 0x18, R17 ;  /* 0x00000018ff057819 */ /* 0x000fe40000011611 */
[----:B------:R-:W-:-:S04]  /*b0f0*/  LOP3.LUT R0, R0, 0xff, RZ, 0xc0, !PT ;  /* 0x000000ff00007812 */ /* 0x000fc800078ec0ff */
[----:B------:R-:W-:Y:S01]  /*b100*/  PRMT R56, R0, 0x5410, R5 ;  /* 0x0000541000387816 */ /* 0x000fe20000000005 */
[----:B------:R-:W-:Y:S02]  /*b110*/  FADD.FTZ R0, R23, R95 ;  /* 0x0000005f17007221 */ /* 0x000fe40000010000 */
[----:B------:R-:W-:Y:S02]  /*b120*/  IMAD.MOV.U32 R23, RZ, RZ, R27 ;  /* 0x000000ffff177224 */ /* 0x000fe400078e001b */
[--C-:B------:R-:W-:Y:S02]  /*b130*/  FFMA.FTZ R5, R211, c[0x0][0x23c], -R6.reuse ;  /* 0x00008f00d3057a23 */ /* 0x100fe40000010806 */
[----:B------:R-:W-:Y:S02]  /*b140*/  IMAD.MOV.U32 R27, RZ, RZ, R21 ;  /* 0x000000ffff1b7224 */ /* 0x000fe400078e0015 */
[----:B------:R-:W-:Y:S02]  /*b150*/  IMAD.MOV.U32 R21, RZ, RZ, R13 ;  /* 0x000000ffff157224 */ /* 0x000fe400078e000d */
[----:B------:R2:W3:Y:S01]  /*b160*/  LDL.LU.S16 R13, [R1+0x9c] ;  /* 0x00009c00010d7983 */ /* 0x0004e20000300600 */
[----:B------:R-:W-:-:S02]  /*b170*/  FFMA.FTZ R10, R212, c[0x0][0x23c], -R6 ;  /* 0x00008f00d40a7a23 */ /* 0x000fc40000010806 */
[----:B------:R1:W-:Y:S02]  /*b180*/  MUFU.EX2 R212, R5 ;  /* 0x0000000500d47308 */ /* 0x0003e40000000800 */
[----:B-1----:R-:W-:Y:S02]  /*b190*/  FADD.FTZ R5, R12, R0 ;  /* 0x000000000c057221 */ /* 0x002fe40000010000 */
[----:B------:R2:W4:Y:S01]  /*b1a0*/  LDL.LU.S16 R12, [R1+0x98] ;  /* 0x00009800010c7983 */ /* 0x0005220000300600 */
[----:B------:R-:W-:-:S04]  /*b1b0*/  FFMA.FTZ R2, R111, c[0x0][0x23c], -R6 ;  /* 0x00008f006f027a23 */ /* 0x000fc80000010806 */
[----:B------:R1:W-:Y:S01]  /*b1c0*/  MUFU.EX2 R226, R2 ;  /* 0x0000000200e27308 */ /* 0x0003e20000000800 */
[----:B------:R-:W-:Y:S01]  /*b1d0*/  IMAD.MOV.U32 R20, RZ, RZ, R225 ;  /* 0x000000ffff147224 */ /* 0x000fe200078e00e1 */
[----:B------:R-:W-:Y:S01]  /*b1e0*/  ISETP.GE.U32.AND P1, PT, R241, R7, PT ;  /* 0x00000007f100720c */ /* 0x000fe20003f26070 */
[--C-:B------:R-:W-:Y:S02]  /*b1f0*/  FFMA.FTZ R9, R210, c[0x0][0x23c], -R6.reuse ;  /* 0x00008f00d2097a23 */ /* 0x100fe40000010806 */
[--C-:B------:R-:W-:Y:S02]  /*b200*/  FFMA.FTZ R11, R208, c[0x0][0x23c], -R6.reuse ;  /* 0x00008f00d00b7a23 */ /* 0x100fe40000010806 */
[----:B-1----:R-:W-:-:S04]  /*b210*/  FFMA.FTZ R2, R108, c[0x0][0x23c], -R6 ;  /* 0x00008f006c027a23 */ /* 0x002fc80000010806 */
[----:B------:R1:W5:Y:S01]  /*b220*/  MUFU.EX2 R225, R2 ;  /* 0x0000000200e17308 */ /* 0x0003620000000800 */
[----:B------:R-:W-:Y:S02]  /*b230*/  FADD.FTZ R7, R122, R90 ;  /* 0x0000005a7a077221 */ /* 0x000fe40000010000 */
[----:B------:R-:W-:-:S04]  /*b240*/  FADD.FTZ R6, R50, R46 ;  /* 0x0000002e32067221 */ /* 0x000fc80000010000 */
[----:B------:R-:W-:Y:S02]  /*b250*/  FADD.FTZ R0, R85, R6 ;  /* 0x0000000655007221 */ /* 0x000fe40000010000 */
[----:B-1----:R-:W-:-:S04]  /*b260*/  FADD.FTZ R2, R104, R100 ;  /* 0x0000006468027221 */ /* 0x002fc80000010000 */
[----:B------:R-:W-:Y:S02]  /*b270*/  FADD.FTZ R8, R98, R2 ;  /* 0x0000000262087221 */ /* 0x000fe40000010000 */
[----:B------:R-:W-:Y:S02]  /*b280*/  FADD.FTZ R2, R120, R7 ;  /* 0x0000000778027221 */ /* 0x000fe40000010000 */
[----:B------:R-:W-:Y:S02]  /*b290*/  FADD.FTZ R7, R93, R5 ;  /* 0x000000055d077221 */ /* 0x000fe40000010000 */
[----:B------:R-:W-:Y:S02]  /*b2a0*/  FADD.FTZ R5, R89, R2 ;  /* 0x0000000259057221 */ /* 0x000fe40000010000 */
[----:B------:R-:W-:Y:S01]  /*b2b0*/  FADD.FTZ R2, R84, R0 ;  /* 0x0000000054027221 */ /* 0x000fe20000010000 */
[----:B-----5:R-:W-:-:S04]  /*b2c0*/  F2FP.BF16.PACK_AB R0, R225, R226 ;  /* 0x000000e2e100723e */ /* 0x020fc800000010ff */
[C---:B------:R-:W-:Y:S02]  /*b2d0*/  PRMT R73, R0.reuse, 0x7610, R73 ;  /* 0x0000761000497816 */ /* 0x040fe40000000049 */
[----:B------:R-:W-:Y:S01]  /*b2e0*/  PRMT R72, R0, 0x7632, R72 ;  /* 0x0000763200487816 */ /* 0x000fe20000000048 */
[----:B------:R-:W-:Y:S02]  /*b2f0*/  FADD.FTZ R6, R97, R8 ;  /* 0x0000000861067221 */ /* 0x000fe40000010000 */
[----:B------:R-:W-:Y:S01]  /*b300*/  IMAD.MOV.U32 R26, RZ, RZ, R15 ;  /* 0x000000ffff1a7224 */ /* 0x000fe200078e000f */
[----:B------:R-:W-:Y:S01]  /*b310*/  PRMT R50, R73, 0x5410, R72 ;  /* 0x0000541049327816 */ /* 0x000fe20000000048 */
[----:B------:R-:W-:Y:S02]  /*b320*/  FADD.FTZ R15, R94, R6 ;  /* 0x000000065e0f7221 */ /* 0x000fe40000010000 */
[----:B------:R-:W-:Y:S02]  /*b330*/  IMAD.MOV.U32 R25, RZ, RZ, R14 ;  /* 0x000000ffff197224 */ /* 0x000fe400078e000e */
[----:B------:R-:W-:Y:S01]  /*b340*/  FADD.FTZ R14, R123, R7 ;  /* 0x000000077b0e7221 */ /* 0x000fe20000010000 */
[----:B---3--:R-:W-:-:S05]  /*b350*/  @!P4 HFMA2.BF16_V2 R13, -RZ.H0_H0, RZ.H0_H0, -R73.H0_H0 ;  /* 0x200000ffff0dc231 */ /* 0x008fca0000340949 */
[----:B------:R-:W-:-:S04]  /*b360*/  PRMT R8, R13, 0x7610, R8 ;  /* 0x000076100d087816 */ /* 0x000fc80000000008 */
[----:B------:R-:W-:Y:S02]  /*b370*/  @!P4 PRMT R73, R8, 0x5410, RZ ;  /* 0x000054100849c816 */ /* 0x000fe400000000ff */
[----:B------:R2:W3:Y:S04]  /*b380*/  LDL.LU.S16 R8, [R1+0xac] ;  /* 0x0000ac0001087983 */ /* 0x0004e80000300600 */
[----:B------:R2:W5:Y:S01]  /*b390*/  LDL.LU.S16 R7, [R1+0xb4] ;  /* 0x0000b40001077983 */ /* 0x0005620000300600 */
[----:B----4-:R-:W-:-:S05]  /*b3a0*/  @!P5 HFMA2.BF16_V2 R12, -RZ.H0_H0, RZ.H0_H0, -R72.H0_H0 ;  /* 0x200000ffff0cd231 */ /* 0x010fca0000340948 */
[----:B------:R-:W-:-:S04]  /*b3b0*/  PRMT R6, R12, 0x7610, R6 ;  /* 0x000076100c067816 */ /* 0x000fc80000000006 */
[----:B------:R-:W-:Y:S02]  /*b3c0*/  @!P5 PRMT R72, R6, 0x5410, RZ ;  /* 0x000054100648d816 */ /* 0x000fe400000000ff */
[----:B------:R2:W4:Y:S01]  /*b3d0*/  LDL.LU.S16 R6, [R1+0xb0] ;  /* 0x0000b00001067983 */ /* 0x0005220000300600 */
[----:B------:R-:W-:Y:S02]  /*b3e0*/  IMAD.MOV.U32 R16, RZ, RZ, R170 ;  /* 0x000000ffff107224 */ /* 0x000fe400078e00aa */
[----:B------:R-:W-:Y:S02]  /*b3f0*/  IMAD R170, R4, 0x2, R169 ;  /* 0x0000000204aa7824 */ /* 0x000fe400078e02a9 */
[----:B------:R-:W-:Y:S02]  /*b400*/  IMAD.MOV.U32 R24, RZ, RZ, R23 ;  /* 0x000000ffff187224 */ /* 0x000fe400078e0017 */
[----:B------:R-:W-:Y:S02]  /*b410*/  IMAD.MOV.U32 R108, RZ, RZ, R20 ;  /* 0x000000ffff6c7224 */ /* 0x000fe400078e0014 */
[----:B------:R-:W-:-:S02]  /*b420*/  IMAD.MOV.U32 R17, RZ, RZ, R22 ;  /* 0x000000ffff117224 */ /* 0x000fc400078e0016 */
[----:B------:R-:W-:Y:S02]  /*b430*/  IMAD.MOV.U32 R111, RZ, RZ, R21 ;  /* 0x000000ffff6f7224 */ /* 0x000fe400078e0015 */
[----:B------:R-:W1:Y:S01]  /*b440*/  LDSM.16.MT88.4 R20, [R170+0x6000] ;  /* 0x00600000aa14783b */ /* 0x000e620000004200 */
[----:B------:R-:W2:Y:S08]  /*b450*/  MUFU.EX2 R208, R9 ;  /* 0x0000000900d07308 */ /* 0x000eb00000000800 */
[----:B------:R-:W-:Y:S08]  /*b460*/  MUFU.EX2 R210, R10 ;  /* 0x0000000a00d27308 */ /* 0x000ff00000000800 */
[----:B------:R-:W1:Y:S01]  /*b470*/  MUFU.EX2 R211, R11 ;  /* 0x0000000b00d37308 */ /* 0x000e620000000800 */
[----:B--2---:R-:W-:Y:S01]  /*b480*/  F2FP.BF16.PACK_AB R0, R208, R212 ;  /* 0x000000d4d000723e */ /* 0x004fe200000010ff */
[----:B------:R-:W-:-:S02]  /*b490*/  IMAD.MOV.U32 R122, RZ, RZ, R108 ;  /* 0x000000ffff7a7224 */ /* 0x000fc400078e006c */
[----:B------:R-:W-:Y:S02]  /*b4a0*/  IMAD.MOV.U32 R95, RZ, RZ, R111 ;  /* 0x000000ffff5f7224 */ /* 0x000fe400078e006f */
[----:B------:R-:W-:Y:S01]  /*b4b0*/  IMAD.MOV.U32 R90, RZ, RZ, R16 ;  /* 0x000000ffff5a7224 */ /* 0x000fe200078e0010 */
[C---:B------:R-:W-:Y:S01]  /*b4c0*/  PRMT R65, R0.reuse, 0x7610, R65 ;  /* 0x0000761000417816 */ /* 0x040fe20000000041 */
[----:B------:R-:W-:Y:S01]  /*b4d0*/  IMAD.MOV.U32 R100, RZ, RZ, R24 ;  /* 0x000000ffff647224 */ /* 0x000fe200078e0018 */
[----:B------:R-:W-:Y:S01]  /*b4e0*/  PRMT R64, R0, 0x7632, R64 ;  /* 0x0000763200407816 */ /* 0x000fe20000000040 */
[----:B------:R-:W-:Y:S02]  /*b4f0*/  IMAD.MOV.U32 R108, RZ, RZ, R26 ;  /* 0x000000ffff6c7224 */ /* 0x000fe400078e001a */
[----:B------:R-:W-:Y:S02]  /*b500*/  IMAD.MOV.U32 R111, RZ, RZ, R25 ;  /* 0x000000ffff6f7224 */ /* 0x000fe400078e0019 */
[----:B------:R-:W-:-:S02]  /*b510*/  IMAD.MOV.U32 R16, RZ, RZ, R27 ;  /* 0x000000ffff107224 */ /* 0x000fc400078e001b */
[----:B------:R-:W2:Y:S01]  /*b520*/  LDSM.16.MT88.4 R24, [R170+0x6800] ;  /* 0x00680000aa18783b */ /* 0x000ea20000004200 */
[----:B-1----:R-:W-:-:S04]  /*b530*/  F2FP.BF16.PACK_AB R0, R211, R210 ;  /* 0x000000d2d300723e */ /* 0x002fc800000010ff */
[C---:B------:R-:W-:Y:S02]  /*b540*/  PRMT R61, R0.reuse, 0x7610, R61 ;  /* 0x00007610003d7816 */ /* 0x040fe4000000003d */
[----:B------:R-:W-:Y:S01]  /*b550*/  PRMT R60, R0, 0x7632, R60 ;  /* 0x00007632003c7816 */ /* 0x000fe2000000003c */
[----:B------:R-:W-:Y:S01]  /*b560*/  FADD.FTZ R13, R109, R5 ;  /* 0x000000056d0d7221 */ /* 0x000fe20000010000 */
[----:B------:R-:W-:Y:S01]  /*b570*/  @!P2 HFMA2.BF16_V2 R4, -RZ.H0_H0, RZ.H0_H0, -R64.H0_H0 ;  /* 0x200000ffff04a231 */ /* 0x000fe20000340940 */
[----:B------:R-:W-:Y:S01]  /*b580*/  IMAD.MOV.U32 R18, RZ, RZ, R48 ;  /* 0x000000ffff127224 */ /* 0x000fe200078e0030 */
[----:B------:R-:W-:Y:S01]  /*b590*/  PRMT R48, R65, 0x5410, R64 ;  /* 0x0000541041307816 */ /* 0x000fe20000000040 */
[----:B------:R-:W-:Y:S02]  /*b5a0*/  FADD.FTZ R12, R47, R2 ;  /* 0x000000022f0c7221 */ /* 0x000fe40000010000 */
[----:B------:R-:W-:Y:S01]  /*b5b0*/  @!P2 PRMT R64, R4, 0x5410, RZ ;  /* 0x000054100440a816 */ /* 0x000fe200000000ff */
[----:B------:R-:W-:Y:S01]  /*b5c0*/  ULEA UR5, UR10, UR11, 0x6 ;  /* 0x0000000b0a057291 */ /* 0x000fe2000f8e303f */
[----:B------:R-:W-:-:S03]  /*b5d0*/  IMAD.MOV.U32 R104, RZ, RZ, R18 ;  /* 0x000000ffff687224 */ /* 0x000fc600078e0012 */
[----:B------:R-:W-:Y:S01]  /*b5e0*/  UIADD3 UR5, UR5, -0x40, URZ ;  /* 0xffffffc005057890 */ /* 0x000fe2000fffe03f */
[----:B------:R-:W-:Y:S02]  /*b5f0*/  IMAD.MOV.U32 R18, RZ, RZ, R19 ;  /* 0x000000ffff127224 */ /* 0x000fe400078e0013 */
[----:B------:R-:W-:Y:S01]  /*b600*/  IMAD.MOV.U32 R19, RZ, RZ, R49 ;  /* 0x000000ffff137224 */ /* 0x000fe200078e0031 */
[----:B------:R-:W-:Y:S01]  /*b610*/  PRMT R49, R61, 0x5410, R60 ;  /* 0x000054103d317816 */ /* 0x000fe2000000003c */
[----:B------:R-:W-:Y:S01]  /*b620*/  USHF.R.S32.HI UR4, URZ, 0x1f, UR5 ;  /* 0x0000001f3f047899 */ /* 0x000fe20008011405 */
[----:B------:R-:W-:Y:S02]  /*b630*/  IMAD.MOV.U32 R47, RZ, RZ, R18 ;  /* 0x000000ffff2f7224 */ /* 0x000fe400078e0012 */
[----:B------:R-:W-:Y:S02]  /*b640*/  IMAD.MOV.U32 R85, RZ, RZ, R164 ;  /* 0x000000ffff557224 */ /* 0x000fe400078e00a4 */
[----:B------:R-:W-:-:S02]  /*b650*/  IMAD.MOV.U32 R18, RZ, RZ, R171 ;  /* 0x000000ffff127224 */ /* 0x000fc400078e00ab */
[----:B------:R-:W-:Y:S02]  /*b660*/  IMAD R171, R3, 0x2, R170 ;  /* 0x0000000203ab7824 */ /* 0x000fe400078e02aa */
        /* <DEDUP_REMOVED lines=12> */
[----:B------:R-:W-:-:S05]  /*b730*/  HSET2.LE.AND R3, R44, R115, PT ;  /* 0x000000732c037233 */ /* 0x000fca0003803000 */
[----:B------:R-:W-:Y:S01]  /*b740*/  LOP3.LUT R100, R3, R100, RZ, 0xc0, !PT ;  /* 0x0000006403647212 */ /* 0x000fe200078ec0ff */
[----:B------:R-:W-:Y:S02]  /*b750*/  HSET2.LE.AND R3, R83, R115, PT ;  /* 0x0000007353037233 */ /* 0x000fe40003803000 */
[----:B---3--:R-:W-:Y:S02]  /*b760*/  @!P3 HFMA2.BF16_V2 R8, -RZ.H0_H0, RZ.H0_H0, -R65.H0_H0 ;  /* 0x200000ffff08b231 */ /* 0x008fe40000340941 */
[----:B-----5:R-:W-:-:S03]  /*b770*/  @!P1 HFMA2.BF16_V2 R7, -RZ.H0_H0, RZ.H0_H0, -R61.H0_H0 ;  /* 0x200000ffff079231 */ /* 0x020fc6000034093d */
[----:B------:R-:W-:Y:S02]  /*b780*/  PRMT R5, R8, 0x7610, R5 ;  /* 0x0000761008057816 */ /* 0x000fe40000000005 */
[----:B------:R-:W-:Y:S02]  /*b790*/  PRMT R2, R7, 0x7610, R2 ;  /* 0x0000761007027816 */ /* 0x000fe40000000002 */
[----:B------:R-:W-:Y:S01]  /*b7a0*/  @!P3 PRMT R65, R5, 0x5410, RZ ;  /* 0x000054100541b816 */ /* 0x000fe200000000ff */
[----:B----4-:R-:W-:-:S05]  /*b7b0*/  @!P0 HFMA2.BF16_V2 R6, -RZ.H0_H0, RZ.H0_H0, -R60.H0_H0 ;  /* 0x200000ffff068231 */ /* 0x010fca000034093c */
[----:B------:R-:W-:Y:S02]  /*b7c0*/  PRMT R0, R6, 0x7610, R0 ;  /* 0x0000761006007816 */ /* 0x000fe40000000000 */
[-C--:B------:R-:W-:Y:S02]  /*b7d0*/  HMMA.16816.F32.BF16 R4, R32, R20.reuse, RZ ;  /* 0x000000142004723c */ /* 0x080fe400000418ff */
[----:B------:R-:W-:Y:S02]  /*b7e0*/  @!P0 PRMT R60, R0, 0x5410, RZ ;  /* 0x00005410003c8816 */ /* 0x000fe400000000ff */
[----:B------:R-:W-:Y:S02]  /*b7f0*/  IADD3 R0, P0, R122, UR5, RZ ;  /* 0x000000057a007c10 */ /* 0x000fe4000ff1e0ff */
[----:B------:R-:W-:Y:S02]  /*b800*/  @!P1 PRMT R61, R2, 0x5410, RZ ;  /* 0x00005410023d9816 */ /* 0x000fe400000000ff */
[----:B------:R-:W-:Y:S01]  /*b810*/  LEA.HI.X.SX32 R2, R122, UR4, 0x1, P0 ;  /* 0x000000047a027c11 */ /* 0x000fe200080f0eff */
[----:B------:R-:W-:Y:S01]  /*b820*/  HMMA.16816.F32.BF16 R8, R40, R20, RZ ;  /* 0x000000142808723c */ /* 0x000fe200000418ff */
[----:B------:R-:W-:-:S04]  /*b830*/  LEA R164, P0, R0, c[0x0][0x1f8], 0x1 ;  /* 0x00007e0000a47a11 */ /* 0x000fc800078008ff */
[----:B------:R-:W-:Y:S02]  /*b840*/  LEA.HI.X R165, R0, c[0x0][0x1fc], R2, 0x1, P0 ;  /* 0x00007f0000a57a11 */ /* 0x000fe400000f0c02 */
[----:B------:R-:W-:Y:S02]  /*b850*/  IMAD.MOV.U32 R21, RZ, RZ, R110 ;  /* 0x000000ffff157224 */ /* 0x000fe400078e006e */
[----:B------:R-:W-:Y:S02]  /*b860*/  FADD.FTZ R2, R113, R15 ;  /* 0x0000000f71027221 */ /* 0x000fe40000010000 */
[----:B------:R-:W-:-:S04]  /*b870*/  FADD.FTZ R0, R112, R14 ;  /* 0x0000000e70007221 */ /* 0x000fc80000010000 */
[----:B--2---:R-:W-:Y:S07]  /*b880*/  HMMA.16816.F32.BF16 R108, R28, R24, R4 ;  /* 0x000000181c6c723c */ /* 0x004fee0000041804 */
[----:B------:R-:W-:Y:S02]  /*b890*/  FADD.FTZ R5, R82, R13 ;  /* 0x0000000d52057221 */ /* 0x000fe40000010000 */
[----:B------:R-:W-:Y:S02]  /*b8a0*/  FADD.FTZ R4, R79, R12 ;  /* 0x0000000c4f047221 */ /* 0x000fe40000010000 */
[----:B------:R-:W1:Y:S01]  /*b8b0*/  LDSM.16.MT88.4 R12, [R171+0x6000] ;  /* 0x00600000ab0c783b */ /* 0x000e620000004200 */
[----:B------:R-:W-:-:S02]  /*b8c0*/  FADD.FTZ R238, R238, R0 ;  /* 0x00000000eeee7221 */ /* 0x000fc40000010000 */
[----:B------:R-:W-:Y:S01]  /*b8d0*/  IMAD.MOV.U32 R0, RZ, RZ, c[0x0][0x228] ;  /* 0x00008a00ff007624 */ /* 0x000fe200078e00ff */
[----:B------:R-:W-:Y:S01]  /*b8e0*/  HMMA.16816.F32.BF16 R120, R36, R24, R8 ;  /* 0x000000182478723c */ /* 0x000fe20000041808 */
[----:B------:R-:W-:Y:S01]  /*b8f0*/  FADD.FTZ R239, R106, R2 ;  /* 0x000000026aef7221 */ /* 0x000fe20000010000 */
[--C-:B------:R-:W-:Y:S01]  /*b900*/  HSET2.LE.AND R2, R101, R115.reuse, PT ;  /* 0x0000007365027233 */ /* 0x100fe20003803000 */
[----:B------:R-:W-:Y:S01]  /*b910*/  IMAD.SHL.U32 R52, R0, 0x8, RZ ;  /* 0x0000000800347824 */ /* 0x000fe200078e00ff */
[----:B------:R-:W-:-:S03]  /*b920*/  HSET2.LE.AND R0, R103, R115, PT ;  /* 0x0000007367007233 */ /* 0x000fc60003803000 */
[----:B------:R-:W-:Y:S02]  /*b930*/  IMAD.MOV.U32 R9, RZ, RZ, R21 ;  /* 0x000000ffff097224 */ /* 0x000fe400078e0015 */
[----:B------:R-:W-:Y:S02]  /*b940*/  IMAD.MOV.U32 R21, RZ, RZ, R94 ;  /* 0x000000ffff157224 */ /* 0x000fe400078e005e */
[----:B------:R-:W-:Y:S01]  /*b950*/  IMAD.MOV.U32 R94, RZ, RZ, R89 ;  /* 0x000000ffff5e7224 */ /* 0x000fe200078e0059 */
[----:B------:R-:W-:Y:S01]  /*b960*/  LOP3.LUT R10, R0, R16, RZ, 0xc0, !PT ;  /* 0x00000010000a7212 */ /* 0x000fe200078ec0ff */
[----:B------:R-:W-:Y:S01]  /*b970*/  IMAD.MOV.U32 R89, RZ, RZ, R46 ;  /* 0x000000ffff597224 */ /* 0x000fe200078e002e */
[----:B------:R-:W-:Y:S01]  /*b980*/  LOP3.LUT R11, R2, R19, RZ, 0xc0, !PT ;  /* 0x00000013020b7212 */ /* 0x000fe200078ec0ff */
[----:B------:R-:W-:Y:S02]  /*b990*/  IMAD.MOV.U32 R46, RZ, RZ, R17 ;  /* 0x000000ffff2e7224 */ /* 0x000fe400078e0011 */
[----:B------:R-:W-:-:S02]  /*b9a0*/  IMAD.MOV.U32 R106, RZ, RZ, R18 ;  /* 0x000000ffff6a7224 */ /* 0x000fc400078e0012 */
[----:B------:R-:W2:Y:S01]  /*b9b0*/  LDSM.16.MT88.4 R16, [R171+0x6800] ;  /* 0x00680000ab10783b */ /* 0x000ea20000004200 */
[----:B------:R-:W-:Y:S02]  /*b9c0*/  IMAD.MOV.U32 R20, RZ, RZ, R47 ;  /* 0x000000ffff147224 */ /* 0x000fe400078e002f */
[----:B------:R-:W-:Y:S01]  /*b9d0*/  IMAD.MOV.U32 R47, RZ, RZ, R84 ;  /* 0x000000ffff2f7224 */ /* 0x000fe200078e0054 */
[----:B------:R3:W-:Y:S01]  /*b9e0*/  STG.E.U16 [R164.64], R59 ;  /* 0x0000003ba4007986 */ /* 0x0007e2000c101522 */
[----:B------:R-:W-:Y:S01]  /*b9f0*/  FADD.FTZ R242, R242, R5 ;  /* 0x00000005f2f27221 */ /* 0x000fe20000010000 */
[----:B------:R-:W-:Y:S01]  /*ba00*/  HSET2.LE.AND R2, R45, R115, PT ;  /* 0x000000732d027233 */ /* 0x000fe20003803000 */
[----:B------:R-:W-:Y:S02]  /*ba10*/  FADD.FTZ R240, R91, R4 ;  /* 0x000000045bf07221 */ /* 0x000fe40000010000 */
[----:B------:R-:W-:Y:S01]  /*ba20*/  IMAD.MOV.U32 R24, RZ, RZ, R46 ;  /* 0x000000ffff187224 */ /* 0x000fe200078e002e */
[----:B-1----:R-:W-:Y:S01]  /*ba30*/  HMMA.16816.F32.BF16 R4, R32, R12, RZ ;  /* 0x0000000c2004723c */ /* 0x002fe200000418ff */
[----:B---3--:R-:W-:-:S07]  /*ba40*/  IMAD.MOV.U32 R59, RZ, RZ, R47 ;  /* 0x000000ffff3b7224 */ /* 0x008fce00078e002f */
[----:B------:R-:W-:Y:S01]  /*ba50*/  HMMA.16816.F32.BF16 R44, R40, R12, RZ ;  /* 0x0000000c282c723c */ /* 0x000fe200000418ff */
[--C-:B------:R-:W-:Y:S01]  /*ba60*/  HSET2.LE.AND R0, R92, R115.reuse, PT ;  /* 0x000000735c007233 */ /* 0x100fe20003803000 */
[----:B------:R-:W-:Y:S02]  /*ba70*/  IMAD.MOV.U32 R84, RZ, RZ, R93 ;  /* 0x000000ffff547224 */ /* 0x000fe400078e005d */
[----:B------:R-:W-:Y:S02]  /*ba80*/  IMAD.MOV.U32 R93, RZ, RZ, R95 ;  /* 0x000000ffff5d7224 */ /* 0x000fe400078e005f */
[----:B------:R-:W-:Y:S01]  /*ba90*/  LOP3.LUT R8, R0, R9, RZ, 0xc0, !PT ;  /* 0x0000000900087212 */ /* 0x000fe200078ec0ff */
[----:B------:R-:W-:Y:S01]  /*baa0*/  IMAD.MOV.U32 R95, RZ, RZ, R53 ;  /* 0x000000ffff5f7224 */ /* 0x000fe200078e0035 */
[----:B------:R-:W-:Y:S01]  /*bab0*/  HSET2.LE.AND R0, R51, R115, PT ;  /* 0x0000007333007233 */ /* 0x000fe20003803000 */
[----:B------:R1:W-:Y:S01]  /*bac0*/  STG.E.U16 [R164.64+0x2], R58 ;  /* 0x0000023aa4007986 */ /* 0x0003e2000c101522 */
[----:B------:R-:W-:Y:S01]  /*bad0*/  LOP3.LUT R9, R2, R20, RZ, 0xc0, !PT ;  /* 0x0000001402097212 */ /* 0x000fe200078ec0ff */
[----:B------:R-:W-:-:S02]  /*bae0*/  IMAD.MOV.U32 R82, RZ, RZ, R84 ;  /* 0x000000ffff527224 */ /* 0x000fc400078e0054 */
[----:B------:R-:W-:Y:S01]  /*baf0*/  IMAD.MOV.U32 R112, RZ, RZ, R89 ;  /* 0x000000ffff707224 */ /* 0x000fe200078e0059 */
[----:B------:R-:W-:Y:S01]  /*bb00*/  LOP3.LUT R101, R0, R106, RZ, 0xc0, !PT ;  /* 0x0000006a00657212 */ /* 0x000fe200078ec0ff */
[----:B------:R-:W-:Y:S02]  /*bb10*/  IMAD.MOV.U32 R79, RZ, RZ, R94 ;  /* 0x000000ffff4f7224 */ /* 0x000fe400078e005e */
[----:B------:R-:W-:Y:S02]  /*bb20*/  IMAD.MOV.U32 R113, RZ, RZ, R93 ;  /* 0x000000ffff717224 */ /* 0x000fe400078e005d */
[----:B------:R-:W-:Y:S02]  /*bb30*/  IMAD.MOV.U32 R25, RZ, RZ, R95 ;  /* 0x000000ffff197224 */ /* 0x000fe400078e005f */
[----:B------:R-:W-:Y:S01]  /*bb40*/  IMAD.MOV.U32 R20, RZ, RZ, R119 ;  /* 0x000000ffff147224 */ /* 0x000fe200078e0077 */
[----:B--2---:R-:W-:Y:S01]  /*bb50*/  HMMA.16816.F32.BF16 R92, R28, R16, R4 ;  /* 0x000000101c5c723c */ /* 0x004fe20000041804 */
[----:B------:R-:W-:-:S02]  /*bb60*/  IMAD.MOV.U32 R84, RZ, RZ, R118 ;  /* 0x000000ffff547224 */ /* 0x000fc400078e0076 */
[----:B------:R-:W-:Y:S01]  /*bb70*/  IMAD.MOV.U32 R89, RZ, RZ, R116 ;  /* 0x000000ffff597224 */ /* 0x000fe200078e0074 */
[--C-:B------:R-:W-:Y:S01]  /*bb80*/  HSET2.LE.AND R0, R88, R115.reuse, PT ;  /* 0x0000007358007233 */ /* 0x100fe20003803000 */
[----:B------:R-:W-:Y:S01]  /*bb90*/  IMAD.WIDE R52, R52, 0x2, R164 ;  /* 0x0000000234347825 */ /* 0x000fe200078e02a4 */
[--C-:B------:R-:W-:Y:S02]  /*bba0*/  HSET2.LE.AND R2, R87, R115.reuse, PT ;  /* 0x0000007357027233 */ /* 0x100fe40003803000 */
[--C-:B------:R-:W-:Y:S02]  /*bbb0*/  HSET2.LE.AND R5, R81, R115.reuse, PT ;  /* 0x0000007351057233 */ /* 0x100fe40003803000 */
[----:B------:R-:W-:Y:S01]  /*bbc0*/  HSET2.LE.AND R13, R56, R115, PT ;  /* 0x00000073380d7233 */ /* 0x000fe20003803000 */
[----:B-1----:R-:W-:Y:S02]  /*bbd0*/  IMAD.MOV.U32 R58, RZ, RZ, R21 ;  /* 0x000000ffff3a7224 */ /* 0x002fe400078e0015 */
[----:B------:R-:W-:-:S02]  /*bbe0*/  IMAD.MOV.U32 R21, RZ, RZ, R117 ;  /* 0x000000ffff157224 */ /* 0x000fc400078e0075 */
[----:B------:R-:W-:Y:S01]  /*bbf0*/  HMMA.16816.F32.BF16 R116, R36, R16, R44 ;  /* 0x000000102474723c */ /* 0x000fe2000004182c */
[--C-:B------:R-:W-:Y:S01]  /*bc00*/  HSET2.LE.AND R7, R99, R115.reuse, PT ;  /* 0x0000007363077233 */ /* 0x100fe20003803000 */
[----:B------:R1:W-:Y:S01]  /*bc10*/  STG.E.U16 [R52.64], R77 ;  /* 0x0000004d34007986 */ /* 0x0003e2000c101522 */
[----:B------:R-:W-:-:S04]  /*bc20*/  HSET2.LE.AND R6, R102, R115, PT ;  /* 0x0000007366067233 */ /* 0x000fc80003803000 */
[--C-:B------:R-:W-:Y:S01]  /*bc30*/  HSET2.LE.AND R17, R78, R115.reuse, PT ;  /* 0x000000734e117233 */ /* 0x100fe20003803000 */
[----:B------:R-:W-:Y:S01]  /*bc40*/  IMAD.MOV.U32 R99, RZ, RZ, R79 ;  /* 0x000000ffff637224 */ /* 0x000fe200078e004f */
[----:B------:R-:W-:Y:S01]  /*bc50*/  HSET2.LE.AND R12, R57, R115, PT ;  /* 0x00000073390c7233 */ /* 0x000fe20003803000 */
[----:B------:R-:W-:Y:S01]  /*bc60*/  LOP3.LUT R102, R0, R58, RZ, 0xc0, !PT ;  /* 0x0000003a00667212 */ /* 0x000fe200078ec0ff */
[----:B------:R-:W-:Y:S01]  /*bc70*/  HMMA.16816.F32.BF16 R44, R32, R22, RZ ;  /* 0x00000016202c723c */ /* 0x000fe200000418ff */
[----:B------:R-:W-:Y:S02]  /*bc80*/  LOP3.LUT R103, R2, R59, RZ, 0xc0, !PT ;  /* 0x0000003b02677212 */ /* 0x000fe400078ec0ff */
[----:B------:R-:W-:Y:S02]  /*bc90*/  LOP3.LUT R5, R5, R48, RZ, 0xc0, !PT ;  /* 0x0000003005057212 */ /* 0x000fe400078ec0ff */
[----:B------:R-:W-:-:S03]  /*bca0*/  LOP3.LUT R79, R17, R50, RZ, 0xc0, !PT ;  /* 0x00000032114f7212 */ /* 0x000fc600078ec0ff */
[----:B------:R-:W-:Y:S01]  /*bcb0*/  HMMA.16816.F32.BF16 R56, R32, R74, RZ ;  /* 0x0000004a2038723c */ /* 0x000fe200000418ff */
[----:B-1----:R-:W-:-:S07]  /*bcc0*/  LOP3.LUT R77, R13, R49, RZ, 0xc0, !PT ;  /* 0x000000310d4d7212 */ /* 0x002fce00078ec0ff */
[C---:B------:R-:W-:Y:S08]  /*bcd0*/  HMMA.16816.F32.BF16 R48, R32.reuse, R54, RZ ;  /* 0x000000362030723c */ /* 0x040ff000000418ff */
[----:B------:R-:W-:Y:S01]  /*bce0*/  HMMA.16816.F32.BF16 R32, R32, R14, RZ ;  /* 0x0000000e2020723c */ /* 0x000fe200000418ff */
[----:B------:R-:W-:Y:S01]  /*bcf0*/  HSET2.LE.AND R16, R80, R115, PT ;  /* 0x0000007350107233 */ /* 0x000fe20003803000 */
[----:B------:R-:W-:-:S02]  /*bd00*/  IMAD.MOV.U32 R106, RZ, RZ, R112 ;  /* 0x000000ffff6a7224 */ /* 0x000fc400078e0070 */
[----:B------:R-:W-:Y:S02]  /*bd10*/  IMAD.MOV.U32 R91, RZ, RZ, R82 ;  /* 0x000000ffff5b7224 */ /* 0x000fe400078e0052 */
[----:B------:R-:W-:Y:S02]  /*bd20*/  IMAD.MOV.U32 R112, RZ, RZ, R24 ;  /* 0x000000ffff707224 */ /* 0x000fe400078e0018 */
[----:B------:R-:W-:Y:S02]  /*bd30*/  IMAD.MOV.U32 R82, RZ, RZ, R113 ;  /* 0x000000ffff527224 */ /* 0x000fe400078e0071 */
[----:B------:R-:W-:Y:S01]  /*bd40*/  IMAD.MOV.U32 R24, RZ, RZ, R20 ;  /* 0x000000ffff187224 */ /* 0x000fe200078e0014 */
[----:B------:R-:W-:Y:S01]  /*bd50*/  LOP3.LUT R78, R16, R86, RZ, 0xc0, !PT ;  /* 0x00000056104e7212 */ /* 0x000fe200078ec0ff */
[----:B------:R-:W-:Y:S02]  /*bd60*/  IMAD.MOV.U32 R113, RZ, RZ, R25 ;  /* 0x000000ffff717224 */ /* 0x000fe400078e0019 */
[----:B------:R-:W-:-:S02]  /*bd70*/  IMAD.MOV.U32 R20, RZ, RZ, R21 ;  /* 0x000000ffff147224 */ /* 0x000fc400078e0015 */
[----:B------:R-:W-:Y:S02]  /*bd80*/  IMAD.MOV.U32 R21, RZ, RZ, R84 ;  /* 0x000000ffff157224 */ /* 0x000fe400078e0054 */
[----:B------:R-:W-:Y:S01]  /*bd90*/  IMAD.MOV.U32 R25, RZ, RZ, R85 ;  /* 0x000000ffff197224 */ /* 0x000fe200078e0055 */
[----:B------:R-:W-:Y:S01]  /*bda0*/  HMMA.16816.F32.BF16 R56, R28, R66, R56 ;  /* 0x000000421c38723c */ /* 0x000fe20000041838 */
[----:B------:R-:W-:-:S07]  /*bdb0*/  IMAD.MOV.U32 R2, RZ, RZ, R20 ;  /* 0x000000ffff027224 */ /* 0x000fce00078e0014 */
[----:B------:R-:W-:Y:S01]  /*bdc0*/  HMMA.16816.F32.BF16 R84, R28, R26, R44 ;  /* 0x0000001a1c54723c */ /* 0x000fe2000004182c */
[----:B------:R-:W-:-:S07]  /*bdd0*/  IMAD.MOV.U32 R0, RZ, RZ, R21 ;  /* 0x000000ffff007224 */ /* 0x000fce00078e0015 */
[C---:B------:R-:W-:Y:S01]  /*bde0*/  HMMA.16816.F32.BF16 R48, R28.reuse, R62, R48 ;  /* 0x0000003e1c30723c */ /* 0x040fe20000041830 */
[----:B------:R1:W-:Y:S07]  /*bdf0*/  STG.E.U16 [R52.64+0x2], R76 ;  /* 0x0000024c34007986 */ /* 0x0003ee000c101522 */
[----:B------:R-:W-:Y:S08]  /*be00*/  HMMA.16816.F32.BF16 R44, R28, R18, R32 ;  /* 0x000000121c2c723c */ /* 0x000ff00000041820 */
[C---:B------:R-:W-:Y:S08]  /*be10*/  HMMA.16816.F32.BF16 R28, R40.reuse, R74, RZ ;  /* 0x0000004a281c723c */ /* 0x040ff000000418ff */
[----:B------:R-:W-:Y:S01]  /*be20*/  HMMA.16816.F32.BF16 R32, R40, R54, RZ ;  /* 0x000000362820723c */ /* 0x000fe200000418ff */
[----:B-1----:R-:W-:-:S07]  /*be30*/  LOP3.LUT R76, R12, R96, RZ, 0xc0, !PT ;  /* 0x000000600c4c7212 */ /* 0x002fce00078ec0ff */
[C---:B------:R-:W-:Y:S08]  /*be40*/  HMMA.16816.F32.BF16 R20, R40.reuse, R22, RZ ;  /* 0x000000162814723c */ /* 0x040ff000000418ff */
[----:B------:R-:W-:Y:S01]  /*be50*/  HMMA.16816.F32.BF16 R40, R40, R14, RZ ;  /* 0x0000000e2828723c */ /* 0x000fe200000418ff */
[----:B------:R-:W1:Y:S07]  /*be60*/  LDSM.16.MT88.4 R12, [R169+0x7000] ;  /* 0x00700000a90c783b */ /* 0x000e6e0000004200 */
[----:B------:R-:W-:Y:S01]  /*be70*/  HMMA.16816.F32.BF16 R28, R36, R66, R28 ;  /* 0x00000042241c723c */ /* 0x000fe2000004181c */
[----:B------:R-:W-:-:S02]  /*be80*/  LOP3.LUT R4, R3, R114, RZ, 0xc0, !PT ;  /* 0x0000007203047212 */ /* 0x000fc400078ec0ff */
[----:B------:R-:W-:Y:S02]  /*be90*/  LOP3.LUT R6, R6, R107, RZ, 0xc0, !PT ;  /* 0x0000006b06067212 */ /* 0x000fe400078ec0ff */
[----:B------:R-:W-:Y:S01]  /*bea0*/  LOP3.LUT R7, R7, R105, RZ, 0xc0, !PT ;  /* 0x0000006907077212 */ /* 0x000fe200078ec0ff */
[----:B------:R-:W-:Y:S02]  /*beb0*/  IMAD.MOV.U32 R74, RZ, RZ, R24 ;  /* 0x000000ffff4a7224 */ /* 0x000fe400078e0018 */
[----:B------:R-:W-:Y:S01]  /*bec0*/  HMMA.16816.F32.BF16 R32, R36, R62, R32 ;  /* 0x0000003e2420723c */ /* 0x000fe20000041820 */
[----:B------:R-:W-:Y:S02]  /*bed0*/  IMAD.MOV.U32 R54, RZ, RZ, R106 ;  /* 0x000000ffff367224 */ /* 0x000fe400078e006a */
[----:B------:R-:W-:Y:S02]  /*bee0*/  IMAD.MOV.U32 R3, RZ, RZ, R112 ;  /* 0x000000ffff037224 */ /* 0x000fe400078e0070 */
[----:B------:R-:W-:-:S02]  /*bef0*/  IMAD.MOV.U32 R75, RZ, RZ, R113 ;  /* 0x000000ffff4b7224 */ /* 0x000fc400078e0071 */
[----:B------:R-:W-:Y:S01]  /*bf00*/  IMAD.MOV.U32 R63, RZ, RZ, R25 ;  /* 0x000000ffff3f7224 */ /* 0x000fe200078e0019 */
[C---:B------:R-:W-:Y:S01]  /*bf10*/  HMMA.16816.F32.BF16 R40, R36.reuse, R18, R40 ;  /* 0x000000122428723c */ /* 0x040fe20000041828 */
[----:B------:R-:W-:Y:S01]  /*bf20*/  IMAD.MOV.U32 R62, RZ, RZ, R104 ;  /* 0x000000ffff3e7224 */ /* 0x000fe200078e0068 */
[----:B------:R-:W2:Y:S06]  /*bf30*/  LDSM.16.MT88.4 R16, [R170+0x7000] ;  /* 0x00700000aa10783b */ /* 0x000eac0000004200 */
[----:B------:R-:W-:Y:S01]  /*bf40*/  HMMA.16816.F32.BF16 R24, R36, R26, R20 ;  /* 0x0000001a2418723c */ /* 0x000fe20000041814 */
[----:B------:R-:W3:Y:S07]  /*bf50*/  LDSM.16.MT88.4 R20, [R172+0x7000] ;  /* 0x00700000ac14783b */ /* 0x000eee0000004200 */
[-C--:B-1----:R-:W-:Y:S08]  /*bf60*/  HMMA.16816.F32.BF16 R136, R8, R12.reuse, R136 ;  /* 0x0000000c0888723c */ /* 0x082ff00000041888 */
[C---:B------:R-:W-:Y:S01]  /*bf70*/  HMMA.16816.F32.BF16 R112, R4.reuse, R12, R132 ;  /* 0x0000000c0470723c */ /* 0x040fe20000041884 */
[----:B------:R-:W-:Y:S01]  /*bf80*/  IMAD.MOV.U32 R55, RZ, RZ, R82 ;  /* 0x000000ffff377224 */ /* 0x000fe200078e0052 */
[----:B------:R-:W-:Y:S06]  /*bf90*/  LDSM.16.MT88.4 R132, [R169+0x7800] ;  /* 0x00780000a984783b */ /* 0x000fec0000004200 */
[-C--:B------:R-:W-:Y:S08]  /*bfa0*/  HMMA.16816.F32.BF16 R104, R4, R14.reuse, R56 ;  /* 0x0000000e0468723c */ /* 0x080ff00000041838 */
[----:B------:R-:W-:Y:S01]  /*bfb0*/  HMMA.16816.F32.BF16 R36, R8, R14, R28 ;  /* 0x0000000e0824723c */ /* 0x000fe2000004181c */
[----:B------:R-:W1:Y:S01]  /*bfc0*/  LDSM.16.MT88.4 R12, [R171+0x7000] ;  /* 0x00700000ab0c783b */ /* 0x000e620000004200 */
[----:B------:R-:W-:-:S02]  /*bfd0*/  IMAD.MOV.U32 R66, RZ, RZ, R99 ;  /* 0x000000ffff427224 */ /* 0x000fc400078e0063 */
[----:B------:R-:W-:Y:S02]  /*bfe0*/  IMAD.MOV.U32 R67, RZ, RZ, R91 ;  /* 0x000000ffff437224 */ /* 0x000fe400078e005b */
[----:B------:R-:W-:Y:S02]  /*bff0*/  IMAD.MOV.U32 R59, RZ, RZ, R89 ;  /* 0x000000ffff3b7224 */ /* 0x000fe400078e0059 */
[----:B------:R-:W-:Y:S01]  /*c000*/  IMAD.MOV.U32 R58, RZ, RZ, R97 ;  /* 0x000000ffff3a7224 */ /* 0x000fe200078e0061 */
[----:B--2---:R-:W-:Y:S01]  /*c010*/  HMMA.16816.F32.BF16 R84, R4, R18, R84 ;  /* 0x000000120454723c */ /* 0x004fe20000041854 */
[----:B------:R-:W-:Y:S02]  /*c020*/  IMAD.MOV.U32 R57, RZ, RZ, R98 ;  /* 0x000000ffff397224 */ /* 0x000fe400078e0062 */
[----:B------:R-:W-:-:S05]  /*c030*/  IMAD.MOV.U32 R56, RZ, RZ, R90 ;  /* 0x000000ffff387224 */ /* 0x000fca00078e005a */
[C---:B---3--:R-:W-:Y:S01]  /*c040*/  HMMA.16816.F32.BF16 R96, R4.reuse, R20, R124 ;  /* 0x000000140460723c */ /* 0x048fe2000004187c */
[----:B------:R-:W-:Y:S07]  /*c050*/  LDSM.16.MT88.4 R124, [R172+0x7800] ;  /* 0x00780000ac7c783b */ /* 0x000fee0000004200 */
[C---:B------:R-:W-:Y:S08]  /*c060*/  HMMA.16816.F32.BF16 R88, R4.reuse, R16, R108 ;  /* 0x000000100458723c */ /* 0x040ff0000004186c */
[C---:B-1----:R-:W-:Y:S08]  /*c070*/  HMMA.16816.F32.BF16 R80, R4.reuse, R12, R92 ;  /* 0x0000000c0450723c */ /* 0x042ff0000004185c */
[C---:B------:R-:W-:Y:S08]  /*c080*/  HMMA.16816.F32.BF16 R92, R4.reuse, R22, R48 ;  /* 0x00000016045c723c */ /* 0x040ff00000041830 */
[----:B------:R-:W-:Y:S01]  /*c090*/  HMMA.16816.F32.BF16 R28, R4, R14, R44 ;  /* 0x0000000e041c723c */ /* 0x000fe2000004182c */
[----:B------:R-:W1:Y:S07]  /*c0a0*/  LDSM.16.MT88.4 R4, [R171+0x7800] ;  /* 0x00780000ab04783b */ /* 0x000e6e0000004200 */
[----:B------:R-:W-:Y:S01]  /*c0b0*/  HMMA.16816.F32.BF16 R108, R8, R12, R116 ;  /* 0x0000000c086c723c */ /* 0x000fe20000041874 */
[----:B------:R-:W2:Y:S01]  /*c0c0*/  LDSM.16.MT88.4 R116, [R170+0x7800] ;  /* 0x00780000aa74783b */ /* 0x000ea20000004200 */
[----:B------:R-:W-:-:S02]  /*c0d0*/  IMAD.MOV.U32 R49, RZ, RZ, R55 ;  /* 0x000000ffff317224 */ /* 0x000fc400078e0037 */
[----:B------:R-:W-:Y:S02]  /*c0e0*/  IMAD.MOV.U32 R55, RZ, RZ, R2 ;  /* 0x000000ffff377224 */ /* 0x000fe400078e0002 */
[----:B------:R-:W-:Y:S02]  /*c0f0*/  IMAD.MOV.U32 R2, RZ, RZ, c[0x0][0x228] ;  /* 0x00008a00ff027624 */ /* 0x000fe400078e00ff */
[----:B------:R-:W-:Y:S01]  /*c100*/  HMMA.16816.F32.BF16 R128, R8, R20, R128 ;  /* 0x000000140880723c */ /* 0x000fe20000041880 */
[----:B------:R-:W-:Y:S02]  /*c110*/  IMAD.MOV.U32 R50, RZ, RZ, R54 ;  /* 0x000000ffff327224 */ /* 0x000fe400078e0036 */
[----:B------:R-:W-:-:S05]  /*c120*/  IMAD.MOV.U32 R54, RZ, RZ, R0 ;  /* 0x000000ffff367224 */ /* 0x000fca00078e0000 */
[----:B------:R-:W-:Y:S01]  /*c130*/  HMMA.16816.F32.BF16 R120, R8, R16, R120 ;  /* 0x000000100878723c */ /* 0x000fe20000041878 */
[C---:B------:R-:W-:Y:S02]  /*c140*/  IMAD.SHL.U32 R0, R2.reuse, 0x40, RZ ;  /* 0x0000004002007824 */ /* 0x040fe400078e00ff */
[----:B------:R-:W-:-:S05]  /*c150*/  IMAD R2, R2, 0x48, RZ ;  /* 0x0000004802027824 */ /* 0x000fca00078e02ff */
[----:B------:R-:W-:Y:S01]  /*c160*/  HMMA.16816.F32.BF16 R32, R8, R22, R32 ;  /* 0x000000160820723c */ /* 0x000fe20000041820 */
[----:B------:R-:W-:-:S07]  /*c170*/  IMAD.MOV.U32 R51, RZ, RZ, R67 ;  /* 0x000000ffff337224 */ /* 0x000fce00078e0043 */
[----:B------:R-:W-:Y:S01]  /*c180*/  HMMA.16816.F32.BF16 R24, R8, R18, R24 ;  /* 0x000000120818723c */ /* 0x000fe20000041818 */
[----:B------:R-:W-:-:S07]  /*c190*/  IMAD.MOV.U32 R67, RZ, RZ, R74 ;  /* 0x000000ffff437224 */ /* 0x000fce00078e004a */
[----:B------:R-:W-:Y:S01]  /*c1a0*/  HMMA.16816.F32.BF16 R40, R8, R14, R40 ;  /* 0x0000000e0828723c */ /* 0x000fe20000041828 */
[----:B------:R-:W-:Y:S02]  /*c1b0*/  IMAD.MOV.U32 R74, RZ, RZ, R3 ;  /* 0x000000ffff4a7224 */ /* 0x000fe400078e0003 */
[----:B------:R-:W-:-:S05]  /*c1c0*/  IMAD.WIDE R2, R2, 0x2, R164 ;  /* 0x0000000202027825 */ /* 0x000fca00078e02a4 */
[-C--:B-1----:R-:W-:Y:S08]  /*c1d0*/  HMMA.16816.F32.BF16 R80, R76, R4.reuse, R80 ;  /* 0x000000044c50723c */ /* 0x082ff00000041850 */
[----:B------:R-:W-:Y:S07]  /*c1e0*/  HMMA.16816.F32.BF16 R108, R100, R4, R108 ;  /* 0x00000004646c723c */ /* 0x000fee000004186c */
[----:B------:R-:W-:-:S05]  /*c1f0*/  IMAD.WIDE R4, R0, 0x2, R164 ;  /* 0x0000000200047825 */ /* 0x000fca00078e02a4 */
        /* <DEDUP_REMOVED lines=15> */
[----:B------:R-:W-:Y:S03]  /*c2f0*/  HMMA.16816.F32.BF16 R112, R76, R132, R112 ;  /* 0x000000844c70723c */ /* 0x000fe60000041870 */
[----:B------:R-:W-:Y:S01]  /*c300*/  STG.E.U16 [R52.64+0x20], R202 ;  /* 0x000020ca34007986 */ /* 0x000fe2000c101522 */
[----:B------:R-:W-:-:S03]  /*c310*/  FADD.FTZ R10, R245, R238 ;  /* 0x000000eef50a7221 */ /* 0x000fc60000010000 */
        /* <DEDUP_REMOVED lines=9> */
[C---:B------:R-:W-:Y:S03]  /*c3b0*/  HMMA.16816.F32.BF16 R92, R76.reuse, R126, R92 ;  /* 0x0000007e4c5c723c */ /* 0x040fe6000004185c */
[----:B------:R-:W-:Y:S04]  /*c3c0*/  STG.E.U16 [R164.64+0x30], R200 ;  /* 0x000030c8a4007986 */ /* 0x000fe8000c101522 */
[----:B------:R-:W-:Y:S01]  /*c3d0*/  STG.E.U16 [R164.64+0x32], R199 ;  /* 0x000032c7a4007986 */ /* 0x000fe2000c101522 */
[C---:B--2---:R-:W-:Y:S03]  /*c3e0*/  HMMA.16816.F32.BF16 R88, R76.reuse, R116, R88 ;  /* 0x000000744c58723c */ /* 0x044fe60000041858 */
[----:B------:R-:W-:Y:S04]  /*c3f0*/  STG.E.U16 [R52.64+0x30], R198 ;  /* 0x000030c634007986 */ /* 0x000fe8000c101522 */
[----:B------:R-:W-:Y:S01]  /*c400*/  STG.E.U16 [R52.64+0x32], R197 ;  /* 0x000032c534007986 */ /* 0x000fe2000c101522 */
[----:B------:R-:W-:Y:S03]  /*c410*/  HMMA.16816.F32.BF16 R84, R76, R118, R84 ;  /* 0x000000764c54723c */ /* 0x000fe60000041854 */
[----:B------:R-:W-:Y:S05]  /*c420*/  STG.E.U16 [R4.64+0x30], R161 ;  /* 0x000030a104007986 */ /* 0x000fea000c101522 */
[----:B------:R-:W-:Y:S01]  /*c430*/  HMMA.16816.F32.BF16 R136, R100, R132, R136 ;  /* 0x000000846488723c */ /* 0x000fe20000041888 */
[----:B------:R-:W-:Y:S01]  /*c440*/  STG.E.U16 [R4.64+0x32], R159 ;  /* 0x0000329f04007986 */ /* 0x000fe2000c101522 */
[----:B------:R-:W-:-:S03]  /*c450*/  FADD.FTZ R0, R51, R0 ;  /* 0x0000000033007221 */ /* 0x000fc60000010000 */
[----:B------:R-:W-:Y:S03]  /*c460*/  STG.E.U16 [R2.64+0x30], R157 ;  /* 0x0000309d02007986 */ /* 0x000fe6000c101522 */
[C---:B------:R-:W-:Y:S01]  /*c470*/  HMMA.16816.F32.BF16 R128, R100.reuse, R124, R128 ;  /* 0x0000007c6480723c */ /* 0x040fe20000041880 */
[----:B------:R-:W-:Y:S07]  /*c480*/  STG.E.U16 [R2.64+0x32], R156 ;  /* 0x0000329c02007986 */ /* 0x000fee000c101522 */
[C---:B------:R-:W-:Y:S01]  /*c490*/  HMMA.16816.F32.BF16 R120, R100.reuse, R116, R120 ;  /* 0x000000746478723c */ /* 0x040fe20000041878 */
[----:B------:R-:W-:Y:S04]  /*c4a0*/  STG.E.U16 [R164.64+0x40], R230 ;  /* 0x000040e6a4007986 */ /* 0x000fe8000c101522 */
[----:B------:R-:W-:Y:S03]  /*c4b0*/  STG.E.U16 [R164.64+0x42], R229 ;  /* 0x000042e5a4007986 */ /* 0x000fe6000c101522 */
[C---:B------:R-:W-:Y:S01]  /*c4c0*/  HMMA.16816.F32.BF16 R132, R100.reuse, R134, R36 ;  /* 0x000000866484723c */ /* 0x040fe20000041824 */
[----:B------:R-:W-:Y:S07]  /*c4d0*/  STG.E.U16 [R52.64+0x40], R227 ;  /* 0x000040e334007986 */ /* 0x000fee000c101522 */
[C---:B------:R-:W-:Y:S01]  /*c4e0*/  HMMA.16816.F32.BF16 R124, R100.reuse, R126, R32 ;  /* 0x0000007e647c723c */ /* 0x040fe20000041820 */
[----:B------:R-:W-:Y:S07]  /*c4f0*/  STG.E.U16 [R52.64+0x42], R228 ;  /* 0x000042e434007986 */ /* 0x000fee000c101522 */
[----:B------:R-:W-:Y:S01]  /*c500*/  HMMA.16816.F32.BF16 R116, R100, R118, R24 ;  /* 0x000000766474723c */ /* 0x000fe20000041818 */
[----:B------:R-:W-:Y:S07]  /*c510*/  STG.E.U16 [R4.64+0x40], R149 ;  /* 0x0000409504007986 */ /* 0x000fee000c101522 */
[-C--:B------:R-:W-:Y:S01]  /*c520*/  HMMA.16816.F32.BF16 R76, R76, R6.reuse, R28 ;  /* 0x000000064c4c723c */ /* 0x080fe2000004181c */
[----:B------:R-:W-:Y:S07]  /*c530*/  STG.E.U16 [R4.64+0x42], R148 ;  /* 0x0000429404007986 */ /* 0x000fee000c101522 */
[----:B------:R-:W-:Y:S01]  /*c540*/  HMMA.16816.F32.BF16 R100, R100, R6, R40 ;  /* 0x000000066464723c */ /* 0x000fe20000041828 */
[----:B------:R-:W-:Y:S06]  /*c550*/  STG.E.U16 [R2.64+0x40], R65 ;  /* 0x0000404102007986 */ /* 0x000fec000c101522 */
[----:B------:R-:W-:-:S02]  /*c560*/  FADD.FTZ R7, R49, R8 ;  /* 0x0000000831077221 */ /* 0x000fc40000010000 */
[----:B------:R-:W-:Y:S01]  /*c570*/  FADD.FTZ R6, R50, R10 ;  /* 0x0000000a32067221 */ /* 0x000fe20000010000 */
[----:B------:R-:W-:Y:S01]  /*c580*/  STG.E.U16 [R2.64+0x42], R64 ;  /* 0x0000424002007986 */ /* 0x000fe2000c101522 */
[----:B------:R-:W-:Y:S02]  /*c590*/  FADD.FTZ R8, R212, R9 ;  /* 0x00000009d4087221 */ /* 0x000fe40000010000 */
[----:B------:R-:W-:Y:S01]  /*c5a0*/  FADD.FTZ R9, R56, R7 ;  /* 0x0000000738097221 */ /* 0x000fe20000010000 */
[----:B------:R-:W-:Y:S01]  /*c5b0*/  STG.E.U16 [R164.64+0x50], R224 ;  /* 0x000050e0a4007986 */ /* 0x000fe2000c101522 */
        /* <DEDUP_REMOVED lines=33> */
[----:B------:R1:W-:Y:S04]  /*c7d0*/  STG.E.U16 [R4.64+0x72], R140 ;  /* 0x0000728c04007986 */ /* 0x0003e8000c101522 */
[----:B------:R-:W-:Y:S04]  /*c7e0*/  STG.E.U16 [R2.64+0x70], R73 ;  /* 0x0000704902007986 */ /* 0x000fe8000c101522 */
[----:B------:R2:W-:Y:S01]  /*c7f0*/  STG.E.U16 [R2.64+0x72], R72 ;  /* 0x0000724802007986 */ /* 0x0005e2000c101522 */
[----:B------:R-:W-:-:S02]  /*c800*/  FADD.FTZ R0, R233, R0 ;  /* 0x00000000e9007221 */ /* 0x000fc40000010000 */
[----:B-1----:R-:W-:Y:S02]  /*c810*/  FADD.FTZ R5, R54, R9 ;  /* 0x0000000936057221 */ /* 0x002fe40000010000 */
[----:B--2---:R-:W-:Y:S02]  /*c820*/  FADD.FTZ R2, R252, R8 ;  /* 0x00000008fc027221 */ /* 0x004fe40000010000 */
        /* <DEDUP_REMOVED lines=11> */
[----:B------:R1:W-:Y:S04]  /*c8e0*/  STL [R1+0x120], R5 ;  /* 0x0001200501007387 */ /* 0x0003e80000100800 */
[----:B------:R1:W-:Y:S04]  /*c8f0*/  STL [R1+0x11c], R4 ;  /* 0x00011c0401007387 */ /* 0x0003e80000100800 */
[----:B------:R1:W-:Y:S04]  /*c900*/  STL [R1+0x124], R2 ;  /* 0x0001240201007387 */ /* 0x0003e80000100800 */
[----:B------:R1:W-:Y:S01]  /*c910*/  STL [R1+0x138], R0 ;  /* 0x0001380001007387 */ /* 0x0003e20000100800 */
[----:B------:R-:W-:-:S02]  /*c920*/  LOP3.LUT P6, RZ, R183, 0x8, RZ, 0xc0, !PT ;  /* 0x00000008b7ff7812 */ /* 0x000fc400078cc0ff */
[----:B------:R-:W-:-:S04]  /*c930*/  IADD3 R211, P0, R164, -0x80, RZ ;  /* 0xffffff80a4d37810 */ /* 0x000fc80007f1e0ff */
[----:B------:R-:W-:-:S07]  /*c940*/  IADD3.X R210, R165, -0x1, RZ, P0, !PT ;  /* 0xffffffffa5d27810 */ /* 0x000fce00007fe4ff */
[----:B------:R-:W-:Y:S05]  /*c950*/  @!P6 BRA `(.L_x_2000) ;  /* 0x00012b600000e947 */ /* 0x000fea0003800000 */
[----:B------:R-:W2:Y:S04]  /*c960*/  LDL.64 R74, [R1+0x148] ;  /* 0x00014800014a7983 */ /* 0x000ea80000100a00 */
[----:B------:R-:W3:Y:S01]  /*c970*/  LDL.64 R54, [R1+0xd0] ;  /* 0x0000d00001367983 */ /* 0x000ee20000100a00 */
[----:B------:R-:W-:Y:S01]  /*c980*/  UIADD3 UR4, UR10, -0x2, URZ ;  /* 0xfffffffe0a047890 */ /* 0x000fe2000fffe03f */
[----:B------:R-:W-:-:S04]  /*c990*/  DEPBAR.LE SB0, 0x0 ;  /* 0x000080000000791a */ /* 0x000fc80000000000 */
[----:B------:R-:W-:Y:S01]  /*c9a0*/  USHF.R.S32.HI UR11, URZ, 0x1f, UR4 ;  /* 0x0000001f3f0b7899 */ /* 0x000fe20008011404 */
[----:B-1----:R-:W-:Y:S01]  /*c9b0*/  IMAD.U32 R2, RZ, RZ, UR4 ;  /* 0x00000004ff027e24 */ /* 0x002fe2000f8e00ff */
[----:B------:R-:W-:Y:S01]  /*c9c0*/  UIMAD UR5, UR14, UR4, URZ ;  /* 0x000000040e0572a4 */ /* 0x000fe2000f8e023f */
[----:B------:R-:W1:Y:S01]  /*c9d0*/  S2R R239, SR_TID.X ;  /* 0x0000000000ef7919 */ /* 0x000e620000002100 */
[----:B------:R-:W-:Y:S02]  /*c9e0*/  UIADD3 UR38, UR10, -0x2, URZ ;  /* 0xfffffffe0a267890 */ /* 0x000fe4000fffe03f */
[----:B------:R-:W-:Y:S02]  /*c9f0*/  UIMAD UR5, UR11, UR15, UR5 ;  /* 0x0000000f0b0572a4 */ /* 0x000fe4000f8e0205 */
[----:B------:R-:W-:Y:S01]  /*ca00*/  UISETP.GT.AND UP0, UPT, UR38, UR9, UPT ;  /* 0x000000092600728c */ /* 0x000fe2000bf04270 */
[----:B-1----:R-:W-:-:S05]  /*ca10*/  IMAD.SHL.U32 R239, R239, 0x2, RZ ;  /* 0x00000002efef7824 */ /* 0x002fca00078e00ff */
[----:B------:R-:W-:Y:S01]  /*ca20*/  LOP3.LUT R239, R239, 0x6, RZ, 0xc0, !PT ;  /* 0x00000006efef7812 */ /* 0x000fe200078ec0ff */
[----:B------:R-:W-:Y:S01]  /*ca30*/  BAR.SYNC.DEFER_BLOCKING 0x0 ;  /* 0x0000000000007b1d */ /* 0x000fe20000010000 */
[----:B--2---:R-:W-:Y:S01]  /*ca40*/  ISETP.GE.AND P5, PT, R74, c[0x0][0x220], PT ;  /* 0x000088004a007a0c */ /* 0x004fe20003fa6270 */
[----:B------:R-:W-:Y:S02]  /*ca50*/  IMAD.MOV.U32 R75, RZ, RZ, 0x20 ;  /* 0x00000020ff4b7424 */ /* 0x000fe400078e00ff */
[----:B---3--:R-:W-:Y:S01]  /*ca60*/  IMAD.WIDE.U32 R2, R2, UR15, R54 ;  /* 0x0000000f02027c25 */ /* 0x008fe2000f8e0036 */
[----:B------:R-:W-:-:S03]  /*ca70*/  P2R R232, PR, RZ, 0x20 ;  /* 0x00000020ffe87803 */ /* 0x000fc60000000000 */
[----:B------:R-:W-:Y:S01]  /*ca80*/  IMAD.WIDE.U32 R12, R75, c[0x0][0x1a0], RZ ;  /* 0x000068004b0c7a25 */ /* 0x000fe200078e00ff */
[----:B------:R-:W-:-:S03]  /*ca90*/  IADD3 R3, R3, UR5, RZ ;  /* 0x0000000503037c10 */ /* 0x000fc6000fffe0ff */
[----:B------:R-:W-:Y:S02]  /*caa0*/  IMAD R6, R75, c[0x0][0x1a4], RZ ;  /* 0x000069004b067a24 */ /* 0x000fe400078e02ff */
[C---:B------:R-:W-:Y:S01]  /*cab0*/  @!P5 IADD3 R4, P0, R2.reuse, R12, RZ ;  /* 0x0000000c0204d210 */ /* 0x040fe20007f1e0ff */
[----:B------:R-:W-:Y:S01]  /*cac0*/  @!P5 IMAD.MOV.U32 R5, RZ, RZ, 0x30 ;  /* 0x00000030ff05d424 */ /* 0x000fe200078e00ff */
[C---:B------:R-:W-:Y:S01]  /*cad0*/  @!P5 IADD3 R0, P1, R2.reuse, UR17, RZ ;  /* 0x000000110200dc10 */ /* 0x040fe2000ff3e0ff */
[----:B------:R-:W-:Y:S01]  /*cae0*/  @P5 STS.128 [R195+0x6000], RZ ;  /* 0x006000ffc3005388 */ /* 0x000fe20000000c00 */
[----:B------:R-:W-:Y:S02]  /*caf0*/  @!P5 LEA R10, P2, R2, c[0x0][0x170], 0x1 ;  /* 0x00005c00020ada11 */ /* 0x000fe400078408ff */
[C---:B------:R-:W-:Y:S02]  /*cb00*/  @!P5 IADD3.X R12, R3.reuse, R13, R6, P0, !PT ;  /* 0x0000000d030cd210 */ /* 0x040fe400007fe406 */
[----:B------:R-:W-:-:S02]  /*cb10*/  @!P5 IADD3.X R7, R3, UR16, RZ, P1, !PT ;  /* 0x000000100307dc10 */ /* 0x000fc40008ffe4ff */
[--C-:B------:R-:W-:Y:S01]  /*cb20*/  @!P5 LEA.HI.X R11, R2, c[0x0][0x174], R3.reuse, 0x1, P2 ;  /* 0x00005d00020bda11 */ /* 0x100fe200010f0c03 */
[C---:B------:R-:W-:Y:S01]  /*cb30*/  @!P5 IMAD.WIDE.U32 R2, R5.reuse, c[0x0][0x1a0], R2 ;  /* 0x000068000502da25 */ /* 0x040fe200078e0002 */
[----:B------:R-:W-:Y:S02]  /*cb40*/  @!P5 LEA R8, P1, R0, c[0x0][0x170], 0x1 ;  /* 0x00005c000008da11 */ /* 0x000fe400078208ff */
[----:B------:R-:W-:Y:S01]  /*cb50*/  @!P5 LEA R6, P0, R4, c[0x0][0x170], 0x1 ;  /* 0x00005c000406da11 */ /* 0x000fe200078008ff */
[----:B------:R-:W-:Y:S01]  /*cb60*/  @!P5 IMAD R5, R5, c[0x0][0x1a4], RZ ;  /* 0x000069000505da24 */ /* 0x000fe200078e02ff */
[----:B------:R-:W-:Y:S01]  /*cb70*/  @!P5 LEA.HI.X R9, R0, c[0x0][0x174], R7, 0x1, P1 ;  /* 0x00005d000009da11 */ /* 0x000fe200008f0c07 */
[----:B------:R-:W-:Y:S01]  /*cb80*/  @!PT LDS RZ, [RZ] ;  /* 0x00000000fffff984 */ /* 0x000fe20000000800 */
[----:B------:R-:W-:Y:S01]  /*cb90*/  @!PT LDS RZ, [RZ] ;  /* 0x00000000fffff984 */ /* 0x000fe20000000800 */
[----:B------:R-:W-:Y:S01]  /*cba0*/  @!PT LDS RZ, [RZ] ;  /* 0x00000000fffff984 */ /* 0x000fe20000000800 */
[----:B------:R1:W-:Y:S01]  /*cbb0*/  @!P5 LDGSTS.E.BYPASS.LTC128B.128 [R195+0x6000], [R10.64] ;  /* 0x060000000ac3dfae */ /* 0x0003e2000b901d62 */
[----:B------:R-:W-:Y:S01]  /*cbc0*/  @!P5 LEA.HI.X R7, R4, c[0x0][0x174], R12, 0x1, P0 ;  /* 0x00005d000407da11 */ /* 0x000fe200000f0c0c */
[----:B------:R-:W-:Y:S01]  /*cbd0*/  @!P5 IMAD.IADD R5, R3, 0x1, R5 ;  /* 0x000000010305d824 */ /* 0x000fe200078e0205 */
[----:B------:R-:W-:Y:S01]  /*cbe0*/  @!P5 LEA R4, P0, R2, c[0x0][0x170], 0x1 ;  /* 0x00005c000204da11 */ /* 0x000fe200078008ff */
[----:B------:R-:W-:Y:S01]  /*cbf0*/  @P5 STS.128 [R195+0x6800], RZ ;  /* 0x006800ffc3005388 */ /* 0x000fe20000000c00 */
[----:B------:R-:W-:-:S02]  /*cc00*/  IMAD.U32 R0, RZ, RZ, UR38 ;  /* 0x00000026ff007e24 */ /* 0x000fc4000f8e00ff */
[----:B------:R-:W-:Y:S01]  /*cc10*/  @!P5 LEA.HI.X R5, R2, c[0x0][0x174], R5, 0x1, P0 ;  /* 0x00005d000205da11 */ /* 0x000fe200000f0c05 */
[----:B------:R-:W-:Y:S01]  /*cc20*/  @!PT LDS RZ, [RZ] ;  /* 0x00000000fffff984 */ /* 0x000fe20000000800 */
[----:B------:R-:W-:Y:S01]  /*cc30*/  @!PT LDS RZ, [RZ] ;  /* 0x00000000fffff984 */ /* 0x000fe20000000800 */
[----:B------:R-:W-:Y:S01]  /*cc40*/  @!PT LDS RZ, [RZ] ;  /* 0x00000000fffff984 */ /* 0x000fe20000000800 */
[----:B------:R1:W-:Y:S01]  /*cc50*/  @!P5 LDGSTS.E.BYPASS.LTC128B.128 [R195+0x6800], [R8.64] ;  /* 0x0680000008c3dfae */ /* 0x0003e2000b901d62 */
[----:B------:R-:W-:-:S03]  /*cc60*/  IMAD R0, R0, 0x40, R239 ;  /* 0x0000004000007824 */ /* 0x000fc600078e02ef */
[----:B------:R-:W-:Y:S01]  /*cc70*/  @P5 STS.128 [R195+0x7000], RZ ;  /* 0x007000ffc3005388 */ /* 0x000fe20000000c00 */
[----:B------:R-:W-:Y:S01]  /*cc80*/  IMAD.IADD R2, R184, 0x1, -R0 ;  /* 0x00000001b8027824 */ /* 0x000fe200078e0a00 */
[C---:B------:R-:W-:Y:S02]  /*cc90*/  ISETP.GE.AND P0, PT, R0.reuse, R196, PT ;  /* 0x000000c40000720c */ /* 0x040fe40003f06270 */
[----:B------:R-:W-:Y:S01]  /*cca0*/  @!PT LDS RZ, [RZ] ;  /* 0x00000000fffff984 */ /* 0x000fe20000000800 */
[----:B------:R-:W-:Y:S01]  /*ccb0*/  @!PT LDS RZ, [RZ] ;  /* 0x00000000fffff984 */ /* 0x000fe20000000800 */
[----:B------:R-:W-:Y:S01]  /*ccc0*/  @!PT LDS RZ, [RZ] ;  /* 0x00000000fffff984 */ /* 0x000fe20000000800 */
[----:B------:R2:W-:Y:S01]  /*ccd0*/  @!P5 LDGSTS.E.BYPASS.LTC128B.128 [R195+0x7000], [R6.64] ;  /* 0x0700000006c3dfae */ /* 0x0005e2000b901d62 */
[C---:B------:R-:W-:Y:S02]  /*cce0*/  ISETP.GE.AND P4, PT, R0.reuse, R194, PT ;  /* 0x000000c20000720c */ /* 0x040fe40003f86270 */
[----:B------:R-:W-:Y:S01]  /*ccf0*/  IABS R2, R2 ;  /* 0x0000000200027213 */ /* 0x000fe20000000000 */
[----:B------:R-:W-:Y:S01]  /*cd00*/  @P5 STS.128 [R195+0x7800], RZ ;  /* 0x007800ffc3005388 */ /* 0x000fe20000000c00 */
[C---:B------:R-:W-:Y:S02]  /*cd10*/  ISETP.LT.OR P0, PT, R0.reuse, R191, P0 ;  /* 0x000000bf0000720c */ /* 0x040fe40000701670 */
[----:B------:R-:W-:Y:S01]  /*cd20*/  ISETP.GE.AND P6, PT, R0, R193, PT ;  /* 0x000000c10000720c */ /* 0x000fe20003fc6270 */
[----:B------:R-:W-:Y:S01]  /*cd30*/  @!PT LDS RZ, [RZ] ;  /* 0x00000000fffff984 */ /* 0x000fe20000000800 */
[----:B------:R-:W-:Y:S01]  /*cd40*/  @!PT LDS RZ, [RZ] ;  /* 0x00000000fffff984 */ /* 0x000fe20000000800 */
[----:B------:R-:W-:Y:S01]  /*cd50*/  @!PT LDS RZ, [RZ] ;  /* 0x00000000fffff984 */ /* 0x000fe20000000800 */
[----:B------:R2:W-:Y:S01]  /*cd60*/  @!P5 LDGSTS.E.BYPASS.LTC128B.128 [R195+0x7800], [R4.64] ;  /* 0x0780000004c3dfae */ /* 0x0005e2000b901d62 */
[----:B------:R-:W-:-:S03]  /*cd70*/  IMAD.MOV.U32 R3, RZ, RZ, R2 ;  /* 0x000000ffff037224 */ /* 0x000fc600078e0002 */
[----:B------:R-:W-:Y:S04]  /*cd80*/  LDSM.16.M88.4 R16, [R175] ;  /* 0x00000000af10783b */ /* 0x000fe80000000200 */
[----:B------:R-:W3:Y:S04]  /*cd90*/  LDSM.16.M88.4 R24, [R168+0x4800] ;  /* 0x00480000a818783b */ /* 0x000ee80000000200 */
[----:B-1----:R-:W1:Y:S04]  /*cda0*/  LDSM.16.M88.4 R8, [R168+0x4000] ;  /* 0x00400000a808783b */ /* 0x002e680000000200 */
        /* <DEDUP_REMOVED lines=8> */
[C---:B---3--:R-:W-:Y:S03]  /*ce30*/  HMMA.16816.F32.BF16 R64, R16.reuse, R24, RZ ;  /* 0x000000181040723c */ /* 0x048fe600000418ff */
[----:B------:R-:W-:Y:S04]  /*ce40*/  LDSM.16.M88.4 R32, [R179] ;  /* 0x00000000b320783b */ /* 0x000fe80000000200 */
[----:B------:R-:W0:Y:S01]  /*ce50*/  LDGDEPBAR ;  /* 0x00000000000079af */ /* 0x000e220000000000 */
[C---:B-1----:R-:W-:Y:S08]  /*ce60*/  HMMA.16816.F32.BF16 R160, R16.reuse, R8, RZ ;  /* 0x0000000810a0723c */ /* 0x042ff000000418ff */
[----:B------:R-:W-:Y:S08]  /*ce70*/  HMMA.16816.F32.BF16 R216, R16, R10, RZ ;  /* 0x0000000a10d8723c */ /* 0x000ff000000418ff */
[C---:B--2---:R-:W-:Y:S08]  /*ce80*/  HMMA.16816.F32.BF16 R56, R4.reuse, R8, RZ ;  /* 0x000000080438723c */ /* 0x044ff000000418ff */
[C---:B------:R-:W-:Y:S01]  /*ce90*/  HMMA.16816.F32.BF16 R156, R4.reuse, R10, RZ ;  /* 0x0000000a049c723c */ /* 0x040fe200000418ff */
[----:B------:R-:W1:Y:S07]  /*cea0*/  LDSM.16.M88.4 R8, [R178+0x2000] ;  /* 0x00200000b208783b */ /* 0x000e6e0000000200 */
[C---:B------:R-:W-:Y:S08]  /*ceb0*/  HMMA.16816.F32.BF16 R148, R4.reuse, R26, RZ ;  /* 0x0000001a0494723c */ /* 0x040ff000000418ff */
[C---:B------:R-:W-:Y:S08]  /*cec0*/  HMMA.16816.F32.BF16 R140, R4.reuse, R22, RZ ;  /* 0x00000016048c723c */ /* 0x040ff000000418ff */
[C---:B------:R-:W-:Y:S08]  /*ced0*/  HMMA.16816.F32.BF16 R52, R4.reuse, R30, RZ ;  /* 0x0000001e0434723c */ /* 0x040ff000000418ff */
[----:B------:R-:W-:Y:S08]  /*cee0*/  HMMA.16816.F32.BF16 R152, R4, R24, RZ ;  /* 0x000000180498723c */ /* 0x000ff000000418ff */
[----:B------:R-:W-:Y:S08]  /*cef0*/  HMMA.16816.F32.BF16 R212, R16, R26, RZ ;  /* 0x0000001a10d4723c */ /* 0x000ff000000418ff */
[C---:B------:R-:W-:Y:S08]  /*cf00*/  HMMA.16816.F32.BF16 R144, R4.reuse, R20, RZ ;  /* 0x000000140490723c */ /* 0x040ff000000418ff */
[----:B------:R-:W-:Y:S01]  /*cf10*/  HMMA.16816.F32.BF16 R72, R4, R28, RZ ;  /* 0x0000001c0448723c */ /* 0x000fe200000418ff */
[----:B------:R-:W2:Y:S07]  /*cf20*/  LDSM.16.M88.4 R4, [R176+0x2000] ;  /* 0x00200000b004783b */ /* 0x000eae0000000200 */
[C---:B------:R-:W-:Y:S08]  /*cf30*/  HMMA.16816.F32.BF16 R24, R16.reuse, R20, RZ ;  /* 0x000000141018723c */ /* 0x040ff000000418ff */
[----:B------:R-:W-:Y:S01]  /*cf40*/  HMMA.16816.F32.BF16 R208, R16, R22, RZ ;  /* 0x0000001610d0723c */ /* 0x000fe200000418ff */
[----:B------:R-:W3:Y:S07]  /*cf50*/  LDSM.16.M88.4 R20, [R176] ;  /* 0x00000000b014783b */ /* 0x000eee0000000200 */
[C---:B-1----:R-:W-:Y:S08]  /*cf60*/  HMMA.16816.F32.BF16 R204, R8.reuse, R42, R148 ;  /* 0x0000002a08cc723c */ /* 0x042ff00000041894 */
        /* <DEDUP_REMOVED lines=15> */
[----:B------:R-:W1:Y:S07]  /*d060*/  LDSM.16.M88.4 R24, [R173] ;  /* 0x00000000ad18783b */ /* 0x000e6e0000000200 */
[-C--:B--2---:R-:W-:Y:S08]  /*d070*/  HMMA.16816.F32.BF16 R56, R4, R32.reuse, R56 ;  /* 0x000000200438723c */ /* 0x084ff00000041838 */
[----:B---3--:R-:W-:Y:S08]  /*d080*/  HMMA.16816.F32.BF16 R52, R20, R32, R52 ;  /* 0x000000201434723c */ /* 0x008ff00000041834 */
[C---:B------:R-:W-:Y:S08]  /*d090*/  HMMA.16816.F32.BF16 R64, R12.reuse, R40, R64 ;  /* 0x000000280c40723c */ /* 0x040ff00000041840 */
[C---:B------:R-:W-:Y:S01]  /*d0a0*/  HMMA.16816.F32.BF16 R224, R12.reuse, R48, R60 ;  /* 0x000000300ce0723c */ /* 0x040fe2000004183c */
[----:B------:R-:W2:Y:S07]  /*d0b0*/  LDSM.16.M88.4 R60, [R181] ;  /* 0x00000000b53c783b */ /* 0x000eae0000000200 */
[C---:B------:R-:W-:Y:S08]  /*d0c0*/  HMMA.16816.F32.BF16 R44, R12.reuse, R46, R216 ;  /* 0x0000002e0c2c723c */ /* 0x040ff000000418d8 */
[C---:B------:R-:W-:Y:S08]  /*d0d0*/  HMMA.16816.F32.BF16 R212, R12.reuse, R42, R212 ;  /* 0x0000002a0cd4723c */ /* 0x040ff000000418d4 */
[C---:B------:R-:W-:Y:S08]  /*d0e0*/  HMMA.16816.F32.BF16 R208, R12.reuse, R38, R208 ;  /* 0x000000260cd0723c */ /* 0x040ff000000418d0 */
[----:B------:R-:W-:Y:S07]  /*d0f0*/  HMMA.16816.F32.BF16 R228, R12, R50, R200 ;  /* 0x000000320ce4723c */ /* 0x000fee00000418c8 */
[--C-:B------:R-:W-:Y:S01]  /*d100*/  IMAD.IADD R12, R186, 0x1, -R0.reuse ;  /* 0x00000001ba0c7824 */ /* 0x100fe200078e0a00 */
[----:B-1----:R-:W-:Y:S04]  /*d110*/  HMMA.16816.F32.BF16 R56, R16, R24, R56 ;  /* 0x000000181038723c */ /* 0x002fe80000041838 */
[----:B------:R-:W-:Y:S01]  /*d120*/  IABS R2, R12 ;  /* 0x0000000c00027213 */ /* 0x000fe20000000000 */
[----:B------:R-:W-:-:S03]  /*d130*/  IMAD.IADD R12, R185, 0x1, -R0 ;  /* 0x00000001b90c7824 */ /* 0x000fc600078e0a00 */
[----:B------:R-:W-:Y:S01]  /*d140*/  HMMA.16816.F32.BF16 R52, R8, R24, R52 ;  /* 0x000000180834723c */ /* 0x000fe20000041834 */
[----:B------:R1:W3:Y:S07]  /*d150*/  I2F R25, R3 ;  /* 0x0000000300197306 */ /* 0x0002ee0000201400 */
[C---:B------:R-:W-:Y:S08]  /*d160*/  HMMA.16816.F32.BF16 R236, R4.reuse, R160, R72 ;  /* 0x000000a004ec723c */ /* 0x040ff00000041848 */
[----:B------:R-:W-:Y:S01]  /*d170*/  HMMA.16816.F32.BF16 R152, R4, R28, R152 ;  /* 0x0000001c0498723c */ /* 0x000fe20000041898 */
[----:B-1----:R-:W-:Y:S01]  /*d180*/  IMAD.MOV.U32 R3, RZ, RZ, R2 ;  /* 0x000000ffff037224 */ /* 0x002fe200078e0002 */
[----:B------:R-:W-:-:S03]  /*d190*/  IABS R2, R12 ;  /* 0x0000000c00027213 */ /* 0x000fc60000000000 */
[----:B------:R1:W4:Y:S02]  /*d1a0*/  I2F R24, R3 ;  /* 0x0000000300187306 */ /* 0x0003240000201400 */
[----:B------:R-:W-:Y:S01]  /*d1b0*/  IMAD.MOV.U32 R12, RZ, RZ, R2 ;  /* 0x000000ffff0c7224 */ /* 0x000fe200078e0002 */
[----:B------:R-:W-:Y:S01]  /*d1c0*/  IADD3 R2, R0, 0x1, RZ ;  /* 0x0000000100027810 */ /* 0x000fe20007ffe0ff */
[----:B--2---:R-:W-:Y:S03]  /*d1d0*/  HMMA.16816.F32.BF16 R200, R4, R60, R144 ;  /* 0x0000003c04c8723c */ /* 0x004fe60000041890 */
[----:B------:R-:W-:Y:S01]  /*d1e0*/  ISETP.GE.AND P3, PT, R2, R196, PT ;  /* 0x000000c40200720c */ /* 0x000fe20003f66270 */
[----:B------:R-:W-:Y:S01]  /*d1f0*/  IMAD.IADD R13, R184, 0x1, -R2 ;  /* 0x00000001b80d7824 */ /* 0x000fe200078e0a02 */
[----:B------:R2:W5:Y:S01]  /*d200*/  I2F R15, R12 ;  /* 0x0000000c000f7306 */ /* 0x0005620000201400 */
[----:B------:R-:W-:-:S02]  /*d210*/  ISETP.GE.AND P2, PT, R2, R194, PT ;  /* 0x000000c20200720c */ /* 0x000fc40003f46270 */
[C---:B------:R-:W-:Y:S01]  /*d220*/  HMMA.16816.F32.BF16 R40, R4.reuse, R34, R156 ;  /* 0x000000220428723c */ /* 0x040fe2000004189c */
[C---:B------:R-:W-:Y:S02]  /*d230*/  ISETP.GE.AND P1, PT, R2.reuse, R193, PT ;  /* 0x000000c10200720c */ /* 0x040fe40003f26270 */
[C---:B------:R-:W-:Y:S01]  /*d240*/  ISETP.LT.OR P3, PT, R2.reuse, R191, P3 ;  /* 0x000000bf0200720c */ /* 0x040fe20001f61670 */
[----:B-1----:R-:W-:Y:S01]  /*d250*/  IMAD.IADD R3, R187, 0x1, -R0 ;  /* 0x00000001bb037824 */ /* 0x002fe200078e0a00 */
[C---:B------:R-:W-:Y:S02]  /*d260*/  ISETP.LT.OR P5, PT, R2.reuse, R190, P2 ;  /* 0x000000be0200720c */ /* 0x040fe400017a1670 */
[----:B------:R-:W-:Y:S01]  /*d270*/  ISETP.LT.OR P1, PT, R2, R189, P1 ;  /* 0x000000bd0200720c */ /* 0x000fe20000f21670 */
[----:B------:R-:W-:Y:S01]  /*d280*/  HMMA.16816.F32.BF16 R204, R4, R30, R204 ;  /* 0x0000001e04cc723c */ /* 0x000fe200000418cc */
[----:B------:R-:W-:-:S05]  /*d290*/  IABS R3, R3 ;  /* 0x0000000300037213 */ /* 0x000fca0000000000 */
[----:B--2---:R-:W-:Y:S01]  /*d2a0*/  IMAD.MOV.U32 R12, RZ, RZ, R3 ;  /* 0x000000ffff0c7224 */ /* 0x004fe200078e0003 */
[----:B------:R-:W-:Y:S01]  /*d2b0*/  IABS R3, R13 ;  /* 0x0000000d00037213 */ /* 0x000fe20000000000 */
[----:B------:R-:W-:Y:S01]  /*d2c0*/  IMAD.IADD R13, R186, 0x1, -R2 ;  /* 0x00000001ba0d7824 */ /* 0x000fe200078e0a02 */
[C---:B------:R-:W-:Y:S01]  /*d2d0*/  HMMA.16816.F32.BF16 R72, R4.reuse, R62, R148 ;  /* 0x0000003e0448723c */ /* 0x040fe20000041894 */
[----:B------:R1:W2:Y:S07]  /*d2e0*/  I2F R14, R12 ;  /* 0x0000000c000e7306 */ /* 0x0002ae0000201400 */
[----:B------:R-:W-:Y:S07]  /*d2f0*/  HMMA.16816.F32.BF16 R244, R4, R162, R140 ;  /* 0x000000a204f4723c */ /* 0x000fee000004188c */
[----:B---3--:R-:W-:Y:S01]  /*d300*/  FFMA.FTZ R4, R25, -UR20, R52 ;  /* 0x8000001419047c23 */ /* 0x008fe20008010034 */
[C---:B------:R-:W-:Y:S01]  /*d310*/  HMMA.16816.F32.BF16 R32, R20.reuse, R34, R44 ;  /* 0x000000221420723c */ /* 0x040fe2000004182c */
[----:B-1----:R-:W-:Y:S01]  /*d320*/  IMAD.MOV.U32 R12, RZ, RZ, R3 ;  /* 0x000000ffff0c7224 */ /* 0x002fe200078e0003 */
[----:B------:R-:W-:Y:S01]  /*d330*/  IABS R3, R13 ;  /* 0x0000000d00037213 */ /* 0x000fe20000000000 */
[----:B----4-:R-:W-:Y:S01]  /*d340*/  FFMA.FTZ R6, R24, -UR20, R54 ;  /* 0x8000001418067c23 */ /* 0x010fe20008010036 */
[----:B------:R-:W-:Y:S01]  /*d350*/  FSEL R158, R4, -INF , !P0 ;  /* 0xff800000049e7808 */ /* 0x000fe20004000000 */
[----:B------:R-:W-:Y:S01]  /*d360*/  IMAD.IADD R4, R187, 0x1, -R2 ;  /* 0x00000001bb047824 */ /* 0x000fe200078e0a02 */
[C---:B------:R-:W-:Y:S01]  /*d370*/  ISETP.GE.AND P0, PT, R2.reuse, R192, PT ;  /* 0x000000c00200720c */ /* 0x040fe20003f06270 */
[----:B------:R-:W1:Y:S01]  /*d380*/  I2F R12, R12 ;  /* 0x0000000c000c7306 */ /* 0x000e620000201400 */
[----:B-----5:R-:W-:Y:S01]  /*d390*/  FFMA.FTZ R7, R15, -UR20, R56 ;  /* 0x800000140f077c23 */ /* 0x020fe20008010038 */
[----:B------:R-:W-:Y:S01]  /*d3a0*/  P2R R5, PR, RZ, 0x8 ;  /* 0x00000008ff057803 */ /* 0x000fe20000000000 */
[----:B------:R-:W-:Y:S01]  /*d3b0*/  HMMA.16816.F32.BF16 R36, R20, R28, R64 ;  /* 0x0000001c1424723c */ /* 0x000fe20000041840 */
[----:B------:R-:W-:Y:S01]  /*d3c0*/  ISETP.LT.OR P0, PT, R2, R188, P0 ;  /* 0x000000bc0200720c */ /* 0x000fe20000701670 */
[----:B--2---:R-:W-:Y:S01]  /*d3d0*/  FFMA.FTZ R14, R14, -UR20, R58 ;  /* 0x800000140e0e7c23 */ /* 0x004fe2000801003a */
[----:B------:R-:W-:-:S02]  /*d3e0*/  IABS R4, R4 ;  /* 0x0000000400047213 */ /* 0x000fc40000000000 */
[----:B------:R-:W2:Y:S01]  /*d3f0*/  I2F R3, R3 ;  /* 0x0000000300037306 */ /* 0x000ea20000201400 */
[----:B------:R-:W-:Y:S02]  /*d400*/  P2R R13, PR, RZ, 0x2 ;  /* 0x00000002ff0d7803 */ /* 0x000fe40000000000 */
[----:B------:R-:W-:Y:S01]  /*d410*/  ISETP.LT.OR P1, PT, R0, R189, P6 ;  /* 0x000000bd0000720c */ /* 0x000fe20003721670 */
[-C--:B------:R-:W-:Y:S03]  /*d420*/  HMMA.16816.F32.BF16 R40, R16, R26.reuse, R40 ;  /* 0x0000001a1028723c */ /* 0x080fe60000041828 */
[----:B------:R-:W-:Y:S01]  /*d430*/  FSEL R217, R7, -INF , !P1 ;  /* 0xff80000007d97808 */ /* 0x000fe20004800000 */
[----:B-1----:R-:W-:Y:S01]  /*d440*/  FFMA.FTZ R25, R12, -UR20, R53 ;  /* 0x800000140c197c23 */ /* 0x002fe20008010035 */
[----:B------:R-:W-:Y:S01]  /*d450*/  P2R R12, PR, RZ, 0x1 ;  /* 0x00000001ff0c7803 */ /* 0x000fe20000000000 */
[----:B------:R-:W1:Y:S01]  /*d460*/  I2F R28, R4 ;  /* 0x00000004001c7306 */ /* 0x000e620000201400 */
[----:B------:R-:W-:Y:S01]  /*d470*/  ISETP.LT.OR P0, PT, R0, R190, P4 ;  /* 0x000000be0000720c */ /* 0x000fe20002701670 */
[----:B------:R-:W-:Y:S01]  /*d480*/  HMMA.16816.F32.BF16 R32, R8, R26, R32 ;  /* 0x0000001a0820723c */ /* 0x000fe20000041820 */
[----:B------:R-:W-:-:S02]  /*d490*/  ISETP.NE.AND P4, PT, R5, RZ, PT ;  /* 0x000000ff0500720c */ /* 0x000fc40003f85270 */
[----:B------:R-:W-:Y:S01]  /*d4a0*/  FSEL R166, R6, -INF , !P0 ;  /* 0xff80000006a67808 */ /* 0x000fe20004000000 */
[----:B--2---:R-:W-:Y:S01]  /*d4b0*/  FFMA.FTZ R24, R3, -UR20, R55 ;  /* 0x8000001403187c23 */ /* 0x004fe20008010037 */
[C---:B------:R-:W-:Y:S01]  /*d4c0*/  ISETP.GE.AND P0, PT, R0.reuse, R192, PT ;  /* 0x000000c00000720c */ /* 0x040fe20003f06270 */
[----:B------:R-:W-:Y:S01]  /*d4d0*/  IMAD.IADD R3, R185, 0x1, -R2 ;  /* 0x00000001b9037824 */ /* 0x000fe200078e0a02 */
[C---:B------:R-:W-:Y:S01]  /*d4e0*/  IADD3 R2, R0.reuse, 0x8, RZ ;  /* 0x0000000800027810 */ /* 0x040fe20007ffe0ff */
[----:B------:R-:W-:Y:S01]  /*d4f0*/  HMMA.16816.F32.BF16 R44, R20, R30, R212 ;  /* 0x0000001e142c723c */ /* 0x000fe200000418d4 */
[----:B------:R-:W-:Y:S02]  /*d500*/  ISETP.LT.OR P0, PT, R0, R188, P0 ;  /* 0x000000bc0000720c */ /* 0x000fe40000701670 */
[----:B------:R-:W-:Y:S01]  /*d510*/  IABS R3, R3 ;  /* 0x0000000300037213 */ /* 0x000fe20000000000 */
[----:B------:R-:W-:Y:S01]  /*d520*/  IMAD.IADD R5, R186, 0x1, -R2 ;  /* 0x00000001ba057824 */ /* 0x000fe200078e0a02 */
[----:B------:R-:W-:-:S02]  /*d530*/  FSEL R235, R14, -INF , !P0 ;  /* 0xff8000000eeb7808 */ /* 0x000fc40004000000 */
[----:B------:R2:W-:Y:S01]  /*d540*/  I2F R15, R3 ;  /* 0x00000003000f7306 */ /* 0x0005e20000201400 */
[C---:B------:R-:W-:Y:S01]  /*d550*/  ISETP.GE.AND P3, PT, R2.reuse, R196, PT ;  /* 0x000000c40200720c */ /* 0x040fe20003f66270 */
[----:B------:R-:W-:Y:S01]  /*d560*/  HMMA.16816.F32.BF16 R48, R20, R60, R220 ;  /* 0x0000003c1430723c */ /* 0x000fe200000418dc */
[C---:B------:R-:W-:Y:S02]  /*d570*/  ISETP.GE.AND P2, PT, R2.reuse, R194, PT ;  /* 0x000000c20200720c */ /* 0x040fe40003f46270 */
[C---:B------:R-:W-:Y:S02]  /*d580*/  ISETP.GE.AND P1, PT, R2.reuse, R193, PT ;  /* 0x000000c10200720c */ /* 0x040fe40003f26270 */
[----:B------:R-:W-:Y:S02]  /*d590*/  ISETP.GE.AND P0, PT, R2, R192, PT ;  /* 0x000000c00200720c */ /* 0x000fe40003f06270 */
[----:B------:R-:W-:Y:S02]  /*d5a0*/  FSEL R64, R25, -INF , !P4 ;  /* 0xff80000019407808 */ /* 0x000fe40006000000 */
[----:B------:R-:W-:-:S02]  /*d5b0*/  FSEL R167, R24, -INF , !P5 ;  /* 0xff80000018a77808 */ /* 0x000fc40006800000 */
[C---:B------:R-:W-:Y:S02]  /*d5c0*/  ISETP.LT.OR P6, PT, R2.reuse, R191, P3 ;  /* 0x000000bf0200720c */ /* 0x040fe40001fc1670 */
[----:B------:R-:W-:Y:S01]  /*d5d0*/  ISETP.LT.OR P4, PT, R2, R190, P2 ;  /* 0x000000be0200720c */ /* 0x000fe20001781670 */
[----:B--2---:R-:W-:Y:S01]  /*d5e0*/  IMAD.IADD R3, R184, 0x1, -R2 ;  /* 0x00000001b8037824 */ /* 0x004fe200078e0a02 */
[C---:B------:R-:W-:Y:S02]  /*d5f0*/  ISETP.LT.OR P1, PT, R2.reuse, R189, P1 ;  /* 0x000000bd0200720c */ /* 0x040fe40000f21670 */
[----:B------:R-:W-:Y:S02]  /*d600*/  ISETP.LT.OR P5, PT, R2, R188, P0 ;  /* 0x000000bc0200720c */ /* 0x000fe400007a1670 */
[----:B------:R-:W-:Y:S02]  /*d610*/  IABS R3, R3 ;  /* 0x0000000300037213 */ /* 0x000fe40000000000 */
[----:B------:R-:W-:-:S02]  /*d620*/  ISETP.NE.AND P2, PT, R12, RZ, PT ;  /* 0x000000ff0c00720c */ /* 0x000fc40003f45270 */
[----:B------:R-:W-:Y:S01]  /*d630*/  ISETP.NE.AND P3, PT, R13, RZ, PT ;  /* 0x000000ff0d00720c */ /* 0x000fe20003f65270 */
[----:B------:R-:W-:Y:S01]  /*d640*/  IMAD.MOV.U32 R4, RZ, RZ, R3 ;  /* 0x000000ffff047224 */ /* 0x000fe200078e0003 */
[----:B------:R-:W-:Y:S01]  /*d650*/  IABS R3, R5 ;  /* 0x0000000500037213 */ /* 0x000fe20000000000 */
[----:B-1----:R-:W-:Y:S01]  /*d660*/  FFMA.FTZ R13, R28, -UR20, R59 ;  /* 0x800000141c0d7c23 */ /* 0x002fe2000801003b */
[----:B------:R-:W-:Y:S01]  /*d670*/  P2R R25, PR, RZ, 0x2 ;  /* 0x00000002ff197803 */ /* 0x000fe20000000000 */
[----:B------:R1:W-:Y:S03]  /*d680*/  I2F R6, R4 ;  /* 0x0000000400067306 */ /* 0x0003e60000201400 */
[----:B------:R-:W-:-:S05]  /*d690*/  FSEL R234, R13, -INF , !P2 ;  /* 0xff8000000dea7808 */ /* 0x000fca0005000000 */
[----:B------:R2:W3:Y:S01]  /*d6a0*/  I2F R5, R3 ;  /* 0x0000000300057306 */ /* 0x0004e20000201400 */
[----:B-1----:R-:W-:-:S05]  /*d6b0*/  IMAD.IADD R4, R185, 0x1, -R2 ;  /* 0x00000001b9047824 */ /* 0x002fca00078e0a02 */
[----:B--2---:R-:W-:Y:S01]  /*d6c0*/  IABS R3, R4 ;  /* 0x0000000400037213 */ /* 0x004fe20000000000 */
[----:B------:R-:W-:Y:S01]  /*d6d0*/  IMAD.IADD R4, R187, 0x1, -R2 ;  /* 0x00000001bb047824 */ /* 0x000fe200078e0a02 */
[----:B------:R-:W-:Y:S01]  /*d6e0*/  IADD3 R2, R0, 0x9, RZ ;  /* 0x0000000900027810 */ /* 0x000fe20007ffe0ff */
[----:B---3--:R-:W-:Y:S01]  /*d6f0*/  FFMA.FTZ R14, R5, -UR20, R34 ;  /* 0x80000014050e7c23 */ /* 0x008fe20008010022 */
[----:B------:R1:W-:Y:S02]  /*d700*/  I2F R27, R3 ;  /* 0x00000003001b7306 */ /* 0x0003e40000201400 */
[----:B------:R-:W-:Y:S01]  /*d710*/  IABS R7, R4 ;  /* 0x0000000400077213 */ /* 0x000fe20000000000 */
[----:B------:R-:W-:Y:S01]  /*d720*/  IMAD.IADD R4, R184, 0x1, -R2 ;  /* 0x00000001b8047824 */ /* 0x000fe200078e0a02 */
[C---:B------:R-:W-:Y:S02]  /*d730*/  ISETP.GE.AND P2, PT, R2.reuse, R194, PT ;  /* 0x000000c20200720c */ /* 0x040fe40003f46270 */
[----:B------:R-:W-:-:S02]  /*d740*/  ISETP.GE.AND P1, PT, R2, R193, PT ;  /* 0x000000c10200720c */ /* 0x000fc40003f26270 */
[----:B------:R-:W-:Y:S01]  /*d750*/  IABS R12, R4 ;  /* 0x00000004000c7213 */ /* 0x000fe20000000000 */
[----:B------:R2:W3:Y:S01]  /*d760*/  I2F R29, R7 ;  /* 0x00000007001d7306 */ /* 0x0004e20000201400 */
[----:B------:R-:W-:Y:S02]  /*d770*/  ISETP.GE.AND P0, PT, R2, R192, PT ;  /* 0x000000c00200720c */ /* 0x000fe40003f06270 */
[----:B------:R-:W-:Y:S02]  /*d780*/  FSEL R159, R14, -INF , !P4 ;  /* 0xff8000000e9f7808 */ /* 0x000fe40006000000 */
[----:B------:R-:W-:Y:S01]  /*d790*/  ISETP.LT.OR P4, PT, R2, R190, P2 ;  /* 0x000000be0200720c */ /* 0x000fe20001781670 */
[----:B-1----:R-:W-:Y:S02]  /*d7a0*/  FFMA.FTZ R3, R15, -UR20, R57 ;  /* 0x800000140f037c23 */ /* 0x002fe40008010039 */
[----:B------:R1:W4:Y:S01]  /*d7b0*/  I2F R24, R12 ;  /* 0x0000000c00187306 */ /* 0x0003220000201400 */
[----:B------:R-:W-:Y:S01]  /*d7c0*/  FFMA.FTZ R15, R6, -UR20, R32 ;  /* 0x80000014060f7c23 */ /* 0x000fe20008010020 */
[----:B------:R-:W-:-:S02]  /*d7d0*/  ISETP.LT.OR P1, PT, R2, R189, P1 ;  /* 0x000000bd0200720c */ /* 0x000fc40000f21670 */
[----:B------:R-:W-:Y:S01]  /*d7e0*/  FSEL R216, R3, -INF , !P3 ;  /* 0xff80000003d87808 */ /* 0x000fe20005800000 */
[----:B------:R-:W-:Y:S01]  /*d7f0*/  IMAD.IADD R3, R186, 0x1, -R2 ;  /* 0x00000001ba037824 */ /* 0x000fe200078e0a02 */
[C---:B------:R-:W-:Y:S01]  /*d800*/  ISETP.GE.AND P3, PT, R2.reuse, R196, PT ;  /* 0x000000c40200720c */ /* 0x040fe20003f66270 */
[----:B--2---:R-:W2:Y:S01]  /*d810*/  LDSM.16.M88.4 R4, [R173+0x800] ;  /* 0x00080000ad04783b */ /* 0x004ea20000000200 */
[----:B------:R-:W-:Y:S01]  /*d820*/  FSEL R157, R15, -INF , !P6 ;  /* 0xff8000000f9d7808 */ /* 0x000fe20007000000 */
[----:B---3--:R-:W-:Y:S01]  /*d830*/  FFMA.FTZ R14, R29, -UR20, R42 ;  /* 0x800000141d0e7c23 */ /* 0x008fe2000801002a */
[----:B------:R-:W-:Y:S02]  /*d840*/  IABS R3, R3 ;  /* 0x0000000300037213 */ /* 0x000fe40000000000 */
[C---:B------:R-:W-:Y:S02]  /*d850*/  ISETP.LT.OR P6, PT, R2.reuse, R191, P3 ;  /* 0x000000bf0200720c */ /* 0x040fe40001fc1670 */
[----:B------:R3:W5:Y:S01]  /*d860*/  I2F R13, R3 ;  /* 0x00000003000d7306 */ /* 0x0007620000201400 */
[----:B-1----:R-:W-:Y:S01]  /*d870*/  IMAD.IADD R12, R185, 0x1, -R2 ;  /* 0x00000001b90c7824 */ /* 0x002fe200078e0a02 */
[----:B------:R-:W-:-:S02]  /*d880*/  ISETP.LT.OR P0, PT, R2, R188, P0 ;  /* 0x000000bc0200720c */ /* 0x000fc40000701670 */
[----:B------:R-:W-:Y:S02]  /*d890*/  ISETP.NE.AND P3, PT, R25, RZ, PT ;  /* 0x000000ff1900720c */ /* 0x000fe40003f65270 */
[----:B------:R-:W-:Y:S02]  /*d8a0*/  P2R R26, PR, RZ, 0x2 ;  /* 0x00000002ff1a7803 */ /* 0x000fe40000000000 */
[----:B------:R-:W-:Y:S02]  /*d8b0*/  P2R R25, PR, RZ, 0x1 ;  /* 0x00000001ff197803 */ /* 0x000fe40000000000 */
[----:B------:R-:W-:Y:S02]  /*d8c0*/  FSEL R215, R14, -INF , !P5 ;  /* 0xff8000000ed77808 */ /* 0x000fe40006800000 */
[----:B---3--:R-:W-:Y:S01]  /*d8d0*/  IABS R3, R12 ;  /* 0x0000000c00037213 */ /* 0x008fe20000000000 */
[----:B------:R-:W-:Y:S01]  /*d8e0*/  IMAD.IADD R12, R187, 0x1, -R2 ;  /* 0x00000001bb0c7824 */ /* 0x000fe200078e0a02 */
[----:B------:R-:W-:-:S02]  /*d8f0*/  IADD3 R2, R0, 0x10, RZ ;  /* 0x0000001000027810 */ /* 0x000fc40007ffe0ff */
[----:B------:R1:W3:Y:S02]  /*d900*/  I2F R28, R3 ;  /* 0x00000003001c7306 */ /* 0x0002e40000201400 */
[----:B------:R-:W-:Y:S01]  /*d910*/  IABS R15, R12 ;  /* 0x0000000c000f7213 */ /* 0x000fe20000000000 */
[----:B------:R-:W-:Y:S01]  /*d920*/  FFMA.FTZ R12, R27, -UR20, R40 ;  /* 0x800000141b0c7c23 */ /* 0x000fe20008010028 */
[C---:B------:R-:W-:Y:S02]  /*d930*/  ISETP.GE.AND P2, PT, R2.reuse, R194, PT ;  /* 0x000000c20200720c */ /* 0x040fe40003f46270 */
[----:B------:R-:W-:Y:S01]  /*d940*/  ISETP.GE.AND P1, PT, R2, R193, PT ;  /* 0x000000c10200720c */ /* 0x000fe20003f26270 */
[----:B------:R-:W-:Y:S01]  /*d950*/  IMAD.MOV.U32 R27, RZ, RZ, R15 ;  /* 0x000000ffff1b7224 */ /* 0x000fe200078e000f */
[----:B------:R-:W-:Y:S01]  /*d960*/  FSEL R214, R12, -INF , !P3 ;  /* 0xff8000000cd67808 */ /* 0x000fe20005800000 */
[----:B----4-:R-:W-:Y:S01]  /*d970*/  FFMA.FTZ R15, R24, -UR20, R33 ;  /* 0x80000014180f7c23 */ /* 0x010fe20008010021 */
[C---:B------:R-:W-:Y:S01]  /*d980*/  ISETP.GE.AND P3, PT, R2.reuse, R196, PT ;  /* 0x000000c40200720c */ /* 0x040fe20003f66270 */
[----:B-----5:R-:W-:Y:S01]  /*d990*/  FFMA.FTZ R24, R13, -UR20, R35 ;  /* 0x800000140d187c23 */ /* 0x020fe20008010023 */
[----:B------:R-:W-:Y:S01]  /*d9a0*/  ISETP.GE.AND P0, PT, R2, R192, PT ;  /* 0x000000c00200720c */ /* 0x000fe20003f06270 */
[--C-:B------:R-:W-:Y:S01]  /*d9b0*/  IMAD.IADD R13, R186, 0x1, -R2.reuse ;  /* 0x00000001ba0d7824 */ /* 0x100fe200078e0a02 */
[----:B--2---:R-:W-:Y:S01]  /*d9c0*/  HMMA.16816.F32.BF16 R32, R8, R4, R36 ;  /* 0x000000040820723c */ /* 0x004fe20000041824 */
[----:B------:R-:W-:Y:S01]  /*d9d0*/  FSEL R149, R15, -INF , !P6 ;  /* 0xff8000000f957808 */ /* 0x000fe20007000000 */
[----:B-1----:R-:W-:Y:S01]  /*d9e0*/  IMAD.IADD R3, R184, 0x1, -R2 ;  /* 0x00000001b8037824 */ /* 0x002fe200078e0a02 */
[----:B------:R-:W-:Y:S01]  /*d9f0*/  FSEL R156, R24, -INF , !P4 ;  /* 0xff800000189c7808 */ /* 0x000fe20006000000 */
[----:B------:R-:W-:Y:S01]  /*da00*/  I2F R29, R27 ;  /* 0x0000001b001d7306 */ /* 0x000fe20000201400 */
[----:B------:R-:W-:-:S02]  /*da10*/  ISETP.LT.OR P6, PT, R2, R191, P3 ;  /* 0x000000bf0200720c */ /* 0x000fc40001fc1670 */
        /* <DEDUP_REMOVED lines=24> */
[----:B------:R-:W-:Y:S01]  /*dba0*/  FFMA.FTZ R12, R29, -UR20, R43 ;  /* 0x800000141d0c7c23 */ /* 0x000fe2000801002b */
[C---:B------:R-:W-:Y:S01]  /*dbb0*/  ISETP.GE.AND P3, PT, R2.reuse, R196, PT ;  /* 0x000000c40200720c */ /* 0x040fe20003f66270 */
[----:B------:R-:W-:Y:S01]  /*dbc0*/  HMMA.16816.F32.BF16 R40, R16, R6, R204 ;  /* 0x000000061028723c */ /* 0x000fe200000418cc */
[----:B------:R-:W-:Y:S01]  /*dbd0*/  ISETP.GE.AND P1, PT, R2, R193, PT ;  /* 0x000000c10200720c */ /* 0x000fe20003f26270 */
[----:B------:R2:W3:Y:S01]  /*dbe0*/  I2F R28, R5 ;  /* 0x00000005001c7306 */ /* 0x0004e20000201400 */
[----:B------:R-:W-:-:S02]  /*dbf0*/  FSEL R213, R12, -INF , !P2 ;  /* 0xff8000000cd57808 */ /* 0x000fc40005000000 */
[C---:B------:R-:W-:Y:S02]  /*dc00*/  ISETP.GE.AND P2, PT, R2.reuse, R194, PT ;  /* 0x000000c20200720c */ /* 0x040fe40003f46270 */
[C---:B------:R-:W-:Y:S02]  /*dc10*/  ISETP.GE.AND P0, PT, R2.reuse, R192, PT ;  /* 0x000000c00200720c */ /* 0x040fe40003f06270 */
[----:B------:R-:W-:Y:S01]  /*dc20*/  ISETP.LT.OR P6, PT, R2, R191, P3 ;  /* 0x000000bf0200720c */ /* 0x000fe20001fc1670 */
[----:B-1----:R-:W-:Y:S01]  /*dc30*/  IMAD.IADD R3, R184, 0x1, -R2 ;  /* 0x00000001b8037824 */ /* 0x002fe200078e0a02 */
[C---:B------:R-:W-:Y:S02]  /*dc40*/  ISETP.LT.OR P4, PT, R2.reuse, R190, P2 ;  /* 0x000000be0200720c */ /* 0x040fe40001781670 */
[----:B------:R-:W-:Y:S02]  /*dc50*/  ISETP.LT.OR P1, PT, R2, R189, P1 ;  /* 0x000000bd0200720c */ /* 0x000fe40000f21670 */
[----:B------:R-:W-:-:S02]  /*dc60*/  IABS R3, R3 ;  /* 0x0000000300037213 */ /* 0x000fc40000000000 */
[----:B------:R-:W-:Y:S01]  /*dc70*/  ISETP.LT.OR P0, PT, R2, R188, P0 ;  /* 0x000000bc0200720c */ /* 0x000fe20000701670 */
[----:B--2---:R-:W-:Y:S01]  /*dc80*/  IMAD.IADD R5, R186, 0x1, -R2 ;  /* 0x00000001ba057824 */ /* 0x004fe200078e0a02 */
[----:B------:R-:W-:Y:S01]  /*dc90*/  ISETP.NE.AND P3, PT, R24, RZ, PT ;  /* 0x000000ff1800720c */ /* 0x000fe20003f65270 */
[----:B------:R-:W-:Y:S01]  /*dca0*/  IMAD.MOV.U32 R4, RZ, RZ, R3 ;  /* 0x000000ffff047224 */ /* 0x000fe200078e0003 */
[----:B------:R-:W-:Y:S01]  /*dcb0*/  P2R R25, PR, RZ, 0x2 ;  /* 0x00000002ff197803 */ /* 0x000fe20000000000 */
[----:B---3--:R-:W-:Y:S01]  /*dcc0*/  FFMA.FTZ R12, R28, -UR20, R38 ;  /* 0x800000141c0c7c23 */ /* 0x008fe20008010026 */
[----:B------:R-:W-:Y:S01]  /*dcd0*/  IABS R3, R5 ;  /* 0x0000000500037213 */ /* 0x000fe20000000000 */
[----:B------:R1:W2:Y:S01]  /*dce0*/  I2F R15, R4 ;  /* 0x00000004000f7306 */ /* 0x0002a20000201400 */
[----:B------:R-:W-:Y:S01]  /*dcf0*/  HMMA.16816.F32.BF16 R28, R8, R6, R44 ;  /* 0x00000006081c723c */ /* 0x000fe2000004182c */
[----:B------:R-:W-:Y:S02]  /*dd00*/  P2R R24, PR, RZ, 0x1 ;  /* 0x00000001ff187803 */ /* 0x000fe40000000000 */
[----:B------:R-:W-:-:S04]  /*dd10*/  FSEL R199, R12, -INF , !P5 ;  /* 0xff8000000cc77808 */ /* 0x000fc80006800000 */
[----:B------:R3:W4:Y:S01]  /*dd20*/  I2F R5, R3 ;  /* 0x0000000300057306 */ /* 0x0007220000201400 */
[----:B------:R-:W-:Y:S01]  /*dd30*/  HMMA.16816.F32.BF16 R44, R20, R62, R208 ;  /* 0x0000003e142c723c */ /* 0x000fe200000418d0 */
[----:B-1----:R-:W-:Y:S02]  /*dd40*/  IMAD.IADD R4, R185, 0x1, -R2 ;  /* 0x00000001b9047824 */ /* 0x002fe400078e0a02 */
[----:B--2---:R-:W-:-:S05]  /*dd50*/  FFMA.FTZ R14, R15, -UR20, R33 ;  /* 0x800000140f0e7c23 */ /* 0x004fca0008010021 */
[----:B------:R-:W-:Y:S02]  /*dd60*/  FSEL R143, R14, -INF , !P6 ;  /* 0xff8000000e8f7808 */ /* 0x000fe40007000000 */
[----:B---3--:R-:W-:Y:S01]  /*dd70*/  IABS R3, R4 ;  /* 0x0000000400037213 */ /* 0x008fe20000000000 */
[----:B------:R-:W-:Y:S01]  /*dd80*/  IMAD.IADD R4, R187, 0x1, -R2 ;  /* 0x00000001bb047824 */ /* 0x000fe200078e0a02 */
[----:B------:R-:W-:Y:S02]  /*dd90*/  IADD3 R2, R0, 0x18, RZ ;  /* 0x0000001800027810 */ /* 0x000fe40007ffe0ff */
[----:B------:R1:W-:Y:S02]  /*dda0*/  I2F R26, R3 ;  /* 0x00000003001a7306 */ /* 0x0003e40000201400 */
[----:B------:R-:W-:Y:S01]  /*ddb0*/  IABS R13, R4 ;  /* 0x00000004000d7213 */ /* 0x000fe20000000000 */
[----:B------:R-:W-:Y:S01]  /*ddc0*/  FFMA.FTZ R4, R27, -UR20, R36 ;  /* 0x800000141b047c23 */ /* 0x000fe20008010024 */
[----:B------:R-:W-:-:S02]  /*ddd0*/  ISETP.GE.AND P2, PT, R2, R194, PT ;  /* 0x000000c20200720c */ /* 0x000fc40003f46270 */
[----:B------:R-:W-:Y:S01]  /*dde0*/  ISETP.GE.AND P1, PT, R2, R193, PT ;  /* 0x000000c10200720c */ /* 0x000fe20003f26270 */
[----:B------:R-:W-:Y:S01]  /*ddf0*/  IMAD.MOV.U32 R27, RZ, RZ, R13 ;  /* 0x000000ffff1b7224 */ /* 0x000fe200078e000d */
[----:B------:R-:W-:Y:S01]  /*de00*/  FSEL R198, R4, -INF , !P3 ;  /* 0xff80000004c67808 */ /* 0x000fe20005800000 */
[----:B----4-:R-:W-:Y:S01]  /*de10*/  FFMA.FTZ R13, R5, -UR20, R35 ;  /* 0x80000014050d7c23 */ /* 0x010fe20008010023 */
[----:B------:R-:W-:Y:S01]  /*de20*/  ISETP.GE.AND P3, PT, R2, R196, PT ;  /* 0x000000c40200720c */ /* 0x000fe20003f66270 */
[--C-:B------:R-:W-:Y:S01]  /*de30*/  IMAD.IADD R5, R186, 0x1, -R2.reuse ;  /* 0x00000001ba057824 */ /* 0x100fe200078e0a02 */
[----:B------:R-:W-:Y:S01]  /*de40*/  ISETP.GE.AND P0, PT, R2, R192, PT ;  /* 0x000000c00200720c */ /* 0x000fe20003f06270 */
[----:B------:R-:W2:Y:S01]  /*de50*/  I2F R32, R27 ;  /* 0x0000001b00207306 */ /* 0x000ea20000201400 */
[----:B------:R-:W-:Y:S01]  /*de60*/  FSEL R151, R13, -INF , !P4 ;  /* 0xff8000000d977808 */ /* 0x000fe20006000000 */
[----:B-1----:R-:W-:Y:S01]  /*de70*/  IMAD.IADD R3, R184, 0x1, -R2 ;  /* 0x00000001b8037824 */ /* 0x002fe200078e0a02 */
[----:B------:R-:W-:-:S02]  /*de80*/  ISETP.LT.OR P6, PT, R2, R191, P3 ;  /* 0x000000bf0200720c */ /* 0x000fc40001fc1670 */
[C---:B------:R-:W-:Y:S02]  /*de90*/  ISETP.LT.OR P4, PT, R2.reuse, R190, P2 ;  /* 0x000000be0200720c */ /* 0x040fe40001781670 */
[----:B------:R-:W-:Y:S02]  /*dea0*/  IABS R3, R3 ;  /* 0x0000000300037213 */ /* 0x000fe40000000000 */
[C---:B------:R-:W-:Y:S02]  /*deb0*/  ISETP.LT.OR P1, PT, R2.reuse, R189, P1 ;  /* 0x000000bd0200720c */ /* 0x040fe40000f21670 */
[----:B------:R-:W-:Y:S01]  /*dec0*/  ISETP.LT.OR P5, PT, R2, R188, P0 ;  /* 0x000000bc0200720c */ /* 0x000fe200007a1670 */
[----:B------:R-:W-:Y:S01]  /*ded0*/  IMAD.MOV.U32 R4, RZ, RZ, R3 ;  /* 0x000000ffff047224 */ /* 0x000fe200078e0003 */
[----:B------:R-:W-:Y:S02]  /*dee0*/  IABS R3, R5 ;  /* 0x0000000500037213 */ /* 0x000fe40000000000 */
[----:B------:R-:W-:Y:S01]  /*def0*/  ISETP.NE.AND P3, PT, R25, RZ, PT ;  /* 0x000000ff1900720c */ /* 0x000fe20003f65270 */
[----:B------:R1:W3:Y:S01]  /*df00*/  I2F R15, R4 ;  /* 0x00000004000f7306 */ /* 0x0002e20000201400 */
[----:B--2---:R-:W-:Y:S01]  /*df10*/  FFMA.FTZ R13, R32, -UR20, R39 ;  /* 0x80000014200d7c23 */ /* 0x004fe20008010027 */
[----:B------:R-:W-:-:S02]  /*df20*/  ISETP.NE.AND P2, PT, R24, RZ, PT ;  /* 0x000000ff1800720c */ /* 0x000fc40003f45270 */
[----:B------:R-:W-:Y:S02]  /*df30*/  P2R R24, PR, RZ, 0x2 ;  /* 0x00000002ff187803 */ /* 0x000fe40000000000 */
[----:B------:R-:W-:Y:S02]  /*df40*/  FSEL R197, R13, -INF , !P2 ;  /* 0xff8000000dc57808 */ /* 0x000fe40005000000 */
[----:B------:R-:W2:Y:S01]  /*df50*/  I2F R5, R3 ;  /* 0x0000000300057306 */ /* 0x000ea20000201400 */
[----:B-1----:R-:W-:Y:S02]  /*df60*/  IMAD.IADD R4, R185, 0x1, -R2 ;  /* 0x00000001b9047824 */ /* 0x002fe400078e0a02 */
[----:B---3--:R-:W-:-:S05]  /*df70*/  FFMA.FTZ R15, R15, -UR20, R28 ;  /* 0x800000140f0f7c23 */ /* 0x008fca000801001c */
[----:B------:R-:W-:Y:S01]  /*df80*/  FSEL R142, R15, -INF , !P6 ;  /* 0xff8000000f8e7808 */ /* 0x000fe20007000000 */
[----:B--2---:R-:W-:Y:S01]  /*df90*/  FFMA.FTZ R14, R5, -UR20, R30 ;  /* 0x80000014050e7c23 */ /* 0x004fe2000801001e */
        /* <DEDUP_REMOVED lines=9> */
[----:B------:R2:W3:Y:S01]  /*e030*/  I2F R30, R6 ;  /* 0x00000006001e7306 */ /* 0x0004e20000201400 */
[----:B------:R-:W-:Y:S02]  /*e040*/  IABS R12, R4 ;  /* 0x00000004000c7213 */ /* 0x000fe40000000000 */
[C---:B------:R-:W-:Y:S02]  /*e050*/  ISETP.GE.AND P0, PT, R2.reuse, R192, PT ;  /* 0x000000c00200720c */ /* 0x040fe40003f06270 */
[C---:B------:R-:W-:Y:S02]  /*e060*/  ISETP.LT.OR P4, PT, R2.reuse, R190, P2 ;  /* 0x000000be0200720c */ /* 0x040fe40001781670 */
[----:B------:R-:W-:Y:S01]  /*e070*/  ISETP.LT.OR P1, PT, R2, R189, P1 ;  /* 0x000000bd0200720c */ /* 0x000fe20000f21670 */
[----:B-1----:R-:W-:Y:S01]  /*e080*/  FFMA.FTZ R3, R26, -UR20, R37 ;  /* 0x800000141a037c23 */ /* 0x002fe20008010025 */
[----:B------:R1:W-:Y:S01]  /*e090*/  I2F R13, R12 ;  /* 0x0000000c000d7306 */ /* 0x0003e20000201400 */
[----:B------:R-:W-:-:S02]  /*e0a0*/  ISETP.LT.OR P0, PT, R2, R188, P0 ;  /* 0x000000bc0200720c */ /* 0x000fc40000701670 */
[----:B------:R-:W-:Y:S02]  /*e0b0*/  P2R R26, PR, RZ, 0x2 ;  /* 0x00000002ff1a7803 */ /* 0x000fe40000000000 */
[----:B------:R-:W-:Y:S01]  /*e0c0*/  FSEL R155, R3, -INF , !P3 ;  /* 0xff800000039b7808 */ /* 0x000fe20005800000 */
[----:B------:R-:W-:Y:S01]  /*e0d0*/  IMAD.IADD R3, R186, 0x1, -R2 ;  /* 0x00000001ba037824 */ /* 0x000fe200078e0a02 */
[----:B--2---:R-:W2:Y:S01]  /*e0e0*/  LDSM.16.M88.4 R4, [R173+0x1000] ;  /* 0x00100000ad04783b */ /* 0x004ea20000000200 */
[----:B------:R-:W-:Y:S01]  /*e0f0*/  ISETP.GE.AND P3, PT, R2, R196, PT ;  /* 0x000000c40200720c */ /* 0x000fe20003f66270 */
[----:B---3--:R-:W-:Y:S01]  /*e100*/  FFMA.FTZ R14, R30, -UR20, R42 ;  /* 0x800000141e0e7c23 */ /* 0x008fe2000801002a */
[----:B------:R-:W-:Y:S02]  /*e110*/  P2R R25, PR, RZ, 0x1 ;  /* 0x00000001ff197803 */ /* 0x000fe40000000000 */
[----:B------:R-:W-:Y:S02]  /*e120*/  IABS R3, R3 ;  /* 0x0000000300037213 */ /* 0x000fe40000000000 */
[----:B------:R-:W-:Y:S01]  /*e130*/  ISETP.LT.OR P6, PT, R2, R191, P3 ;  /* 0x000000bf0200720c */ /* 0x000fe20001fc1670 */
[----:B-1----:R-:W-:Y:S01]  /*e140*/  IMAD.IADD R12, R185, 0x1, -R2 ;  /* 0x00000001b90c7824 */ /* 0x002fe200078e0a02 */
[----:B------:R1:W3:Y:S01]  /*e150*/  I2F R15, R3 ;  /* 0x00000003000f7306 */ /* 0x0002e20000201400 */
[----:B------:R-:W-:-:S02]  /*e160*/  ISETP.NE.AND P3, PT, R24, RZ, PT ;  /* 0x000000ff1800720c */ /* 0x000fc40003f65270 */
[----:B------:R-:W-:Y:S02]  /*e170*/  FSEL R153, R14, -INF , !P5 ;  /* 0xff8000000e997808 */ /* 0x000fe40006800000 */
[----:B-1----:R-:W-:Y:S01]  /*e180*/  IABS R3, R12 ;  /* 0x0000000c00037213 */ /* 0x002fe20000000000 */
[----:B------:R-:W-:Y:S01]  /*e190*/  IMAD.IADD R12, R187, 0x1, -R2 ;  /* 0x00000001bb0c7824 */ /* 0x000fe200078e0a02 */
[----:B------:R-:W-:Y:S01]  /*e1a0*/  IADD3 R2, R0, 0x20, RZ ;  /* 0x0000002000027810 */ /* 0x000fe20007ffe0ff */
[----:B---3--:R-:W-:Y:S01]  /*e1b0*/  FFMA.FTZ R15, R15, -UR20, R31 ;  /* 0x800000140f0f7c23 */ /* 0x008fe2000801001f */
        /* <DEDUP_REMOVED lines=10> */
[----:B------:R-:W-:Y:S01]  /*e260*/  ISETP.GE.AND P0, PT, R2, R192, PT ;  /* 0x000000c00200720c */ /* 0x000fe20003f06270 */
[----:B--2---:R-:W-:Y:S01]  /*e270*/  HMMA.16816.F32.BF16 R32, R8, R4, R48 ;  /* 0x000000040820723c */ /* 0x004fe20000041830 */
[----:B------:R-:W-:Y:S01]  /*e280*/  FSEL R63, R24, -INF , !P6 ;  /* 0xff800000183f7808 */ /* 0x000fe20007000000 */
[----:B------:R-:W-:Y:S01]  /*e290*/  I2F R29, R27 ;  /* 0x0000001b001d7306 */ /* 0x000fe20000201400 */
[----:B-1----:R-:W-:Y:S01]  /*e2a0*/  IMAD.IADD R3, R184, 0x1, -R2 ;  /* 0x00000001b8037824 */ /* 0x002fe200078e0a02 */
[----:B------:R-:W-:-:S02]  /*e2b0*/  FSEL R141, R15, -INF , !P4 ;  /* 0xff8000000f8d7808 */ /* 0x000fc40006000000 */
[C---:B------:R-:W-:Y:S02]  /*e2c0*/  ISETP.LT.OR P6, PT, R2.reuse, R191, P3 ;  /* 0x000000bf0200720c */ /* 0x040fe40001fc1670 */
        /* <DEDUP_REMOVED lines=9> */
[----:B------:R-:W-:Y:S01]  /*e360*/  ISETP.NE.AND P3, PT, R26, RZ, PT ;  /* 0x000000ff1a00720c */ /* 0x000fe20003f65270 */
[----:B------:R-:W-:Y:S01]  /*e370*/  HMMA.16816.F32.BF16 R48, R20, R160, R224 ;  /* 0x000000a01430723c */ /* 0x000fe200000418e0 */
[----:B------:R-:W-:-:S02]  /*e380*/  ISETP.NE.AND P2, PT, R25, RZ, PT ;  /* 0x000000ff1900720c */ /* 0x000fc40003f45270 */
        /* <DEDUP_REMOVED lines=34> */
[----:B------:R-:W-:Y:S02]  /*e5b0*/  P2R R24, PR, RZ, 0x1 ;  /* 0x00000001ff187803 */ /* 0x000fe40000000000 */
[----:B------:R-:W-:-:S05]  /*e5c0*/  FSEL R146, R12, -INF , !P5 ;  /* 0xff8000000c927808 */ /* 0x000fca0006800000 */
        /* <DEDUP_REMOVED lines=149> */
[C---:B------:R-:W-:Y:S01]  /*ef20*/  ISETP.GE.AND P2, PT, R2.reuse, R194, PT ;  /* 0x000000c20200720c */ /* 0x040fe20003f46270 */
        /* <DEDUP_REMOVED lines=27> */
[----:B------:R-:W-:Y:S01]  /*f0e0*/  P2R R10, PR, RZ, 0x2 ;  /* 0x00000002ff0a7803 */ /* 0x000fe20000000000 */
[----:B-1----:R-:W-:Y:S01]  /*f0f0*/  IMAD.IADD R5, R184, 0x1, -R3 ;  /* 0x00000001b8057824 */ /* 0x002fe200078e0a03 */
[C---:B------:R-:W-:Y:S01]  /*f100*/  ISETP.GE.AND P1, PT, R0.reuse, R194, PT ;  /* 0x000000c20000720c */ /* 0x040fe20003f26270 */
        /* <DEDUP_REMOVED lines=30> */
[----:B------:R-:W-:Y:S01]  /*f2f0*/  ISETP.LT.OR P1, PT, R0, R188, P3 ;  /* 0x000000bc0000720c */ /* 0x000fe20001f21670 */
[----:B------:R2:W4:Y:S01]  /*f300*/  I2F R11, R2 ;  /* 0x00000002000b7306 */ /* 0x0005220000201400 */
        /* <DEDUP_REMOVED lines=9> */
[----:B------:R-:W-:Y:S01]  /*f3a0*/  PLOP3.LUT P0, PT, PT, PT, UP0, 0x80, 0x0 ;  /* 0x000000000000781c */ /* 0x000fe20003f0f008 */
[----:B-1----:R-:W-:Y:S01]  /*f3b0*/  IMAD.MOV.U32 R3, RZ, RZ, R2 ;  /* 0x000000ffff037224 */ /* 0x002fe200078e0002 */
[----:B------:R-:W-:Y:S01]  /*f3c0*/  IABS R2, R4 ;  /* 0x0000000400027213 */ /* 0x000fe20000000000 */
[----:B--2---:R-:W-:Y:S02]  /*f3d0*/  FFMA.FTZ R5, R9, -UR20, R31 ;  /* 0x8000001409057c23 */ /* 0x004fe4000801001f */
[----:B------:R1:W2:Y:S08]  /*f3e0*/  I2F R4, R3 ;  /* 0x0000000300047306 */ /* 0x0002b00000201400 */
[----:B------:R-:W3:Y:S01]  /*f3f0*/  I2F R2, R2 ;  /* 0x0000000200027306 */ /* 0x000ee20000201400 */
[----:B-1----:R-:W-:Y:S01]  /*f400*/  FFMA.FTZ R3, R12, -UR20, R18 ;  /* 0x800000140c037c23 */ /* 0x002fe20008010012 */
[----:B------:R-:W-:Y:S01]  /*f410*/  FSEL R18, R5, -INF , !P4 ;  /* 0xff80000005127808 */ /* 0x000fe20006000000 */
[----:B--2---:R-:W-:Y:S01]  /*f420*/  FFMA.FTZ R4, R4, -UR20, R17 ;  /* 0x8000001404047c23 */ /* 0x004fe20008010011 */
[----:B------:R-:W-:-:S02]  /*f430*/  FSEL R17, R6, -INF , !P6 ;  /* 0xff80000006117808 */ /* 0x000fc40007000000 */
        /* <DEDUP_REMOVED lines=8> */
[----:B------:R-:W-:Y:S01]  /*f4c0*/  IMAD.MOV.U32 R13, RZ, RZ, c[0x0][0x198] ;  /* 0x00006600ff0d7624 */ /* 0x000fe200078e00ff */
[----:B------:R-:W-:Y:S01]  /*f4d0*/  UIADD3 UR5, UR10, -0x3, URZ ;  /* 0xfffffffd0a057890 */ /* 0x000fe2000fffe03f */
[----:B------:R-:W-:Y:S01]  /*f4e0*/  IMAD.MOV.U32 R14, RZ, RZ, c[0x0][0x19c] ;  /* 0x00006700ff0e7624 */ /* 0x000fe200078e00ff */
[----:B------:R1:W-:Y:S01]  /*f4f0*/  @P5 STS.128 [R195+0x4000], RZ ;  /* 0x004000ffc3005388 */ /* 0x0003e20000000c00 */
[C---:B------:R-:W-:Y:S01]  /*f500*/  IMAD.SHL.U32 R0, R13.reuse, 0x40, RZ ;  /* 0x000000400d007824 */ /* 0x040fe200078e00ff */
[----:B------:R-:W-:Y:S01]  /*f510*/  USHF.R.S32.HI UR4, URZ, 0x1f, UR5 ;  /* 0x0000001f3f047899 */ /* 0x000fe20008011405 */
[----:B------:R-:W-:Y:S01]  /*f520*/  BSSY B0, `(.L_x_2002) ;  /* 0x000002c000007945 */ /* 0x000fe20003800000 */
[----:B------:R-:W-:-:S05]  /*f530*/  SHF.L.U64.HI R5, R13, 0x6, R14 ;  /* 0x000000060d057819 */ /* 0x000fca000001020e */
[----:B------:R-:W-:-:S04]  /*f540*/  IMAD R5, R5, UR5, RZ ;  /* 0x0000000505057c24 */ /* 0x000fc8000f8e02ff */
[----:B------:R-:W-:Y:S02]  /*f550*/  IMAD R5, R0, UR4, R5 ;  /* 0x0000000400057c24 */ /* 0x000fe4000f8e0205 */
[----:B--2---:R-:W-:Y:S02]  /*f560*/  IMAD.MOV.U32 R3, RZ, RZ, R251 ;  /* 0x000000ffff037224 */ /* 0x004fe400078e00fb */
[----:B---3--:R-:W-:-:S04]  /*f570*/  IMAD.MOV.U32 R2, RZ, RZ, R242 ;  /* 0x000000ffff027224 */ /* 0x008fc800078e00f2 */
[----:B------:R-:W-:-:S04]  /*f580*/  IMAD.WIDE.U32 R2, R0, UR5, R2 ;  /* 0x0000000500027c25 */ /* 0x000fc8000f8e0002 */
[----:B------:R-:W-:Y:S01]  /*f590*/  IMAD.IADD R5, R3, 0x1, R5 ;  /* 0x0000000103057824 */ /* 0x000fe200078e0205 */
[CC--:B------:R-:W-:Y:S02]  /*f5a0*/  @!P5 LEA R0, P3, R13.reuse, R2.reuse, 0x4 ;  /* 0x000000020d00d211 */ /* 0x0c0fe400078620ff */
[C---:B------:R-:W-:Y:S02]  /*f5b0*/  @!P5 LEA R4, P1, R13.reuse, R2, 0x5 ;  /* 0x000000020d04d211 */ /* 0x040fe400078228ff */
        /* <DEDUP_REMOVED lines=34> */
.L_x_2003:
[----:B------:R-:W-:Y:S05]  /*f7e0*/  BSYNC B0 ;  /* 0x0000000000007941 */ /* 0x000fea0003800000 */
.L_x_2002:
[----:B------:R-:W0:Y:S02]  /*f7f0*/  LDGDEPBAR ;  /* 0x00000000000079af */ /* 0x000e240000000000 */
.L_x_2001:
[----:B------:R-:W3:Y:S04]  /*f800*/  LDL R5, [R1+0xf0] ;  /* 0x0000f00001057983 */ /* 0x000ee80000100800 */
[----:B-1----:R-:W4:Y:S04]  /*f810*/  LDL R6, [R1+0xa4] ;  /* 0x0000a40001067983 */ /* 0x002f280000100800 */
[----:B--2---:R-:W4:Y:S01]  /*f820*/  LDL R4, [R1+0xec] ;  /* 0x0000ec0001047983 */ /* 0x004f220000100800 */
        /* <DEDUP_REMOVED lines=23> */
[----:B------:R-:W-:Y:S01]  /*f9a0*/  STL [R1+0x1b8], R194 ;  /* 0x0001b8c201007387 */ /* 0x000fe20000100800 */
[----:B------:R-:W-:-:S02]  /*f9b0*/  FMNMX.FTZ R3, R20, R3, !PT ;  /* 0x0000000314037209 */ /* 0x000fc40007810000 */
[----:B------:R-:W-:Y:S01]  /*f9c0*/  FMNMX.FTZ R2, R66, R0, !PT ;  /* 0x0000000042027209 */ /* 0x000fe20007810000 */
[----:B------:R1:W-:Y:S01]  /*f9d0*/  STL [R1+0x1b4], R193 ;  /* 0x0001b4c101007387 */ /* 0x0003e20000100800 */
[----:B------:R-:W-:-:S03]  /*f9e0*/  FMNMX.FTZ R0, R17, R3, !PT ;  /* 0x0000000311007209 */ /* 0x000fc60007810000 */
[----:B------:R-:W-:Y:S01]  /*f9f0*/  STL [R1+0x1b0], R192 ;  /* 0x0001b0c001007387 */ /* 0x000fe20000100800 */
[----:B------:R-:W-:-:S03]  /*fa00*/  FMNMX.FTZ R2, R56, R2, !PT ;  /* 0x0000000238027209 */ /* 0x000fc60007810000 */
[----:B------:R-:W-:Y:S04]  /*fa10*/  STL [R1+0x1ac], R191 ;  /* 0x0001acbf01007387 */ /* 0x000fe80000100800 */
[----:B------:R-:W-:Y:S04]  /*fa20*/  STL [R1+0x1a8], R190 ;  /* 0x0001a8be01007387 */ /* 0x000fe80000100800 */
[----:B------:R-:W-:Y:S01]  /*fa30*/  STL [R1+0x1a4], R189 ;  /* 0x0001a4bd01007387 */ /* 0x000fe20000100800 */
[----:B------:R-:W-:-:S03]  /*fa40*/  FMNMX.FTZ R2, R55, R2, !PT ;  /* 0x0000000237027209 */ /* 0x000fc60007810000 */
[----:B------:R-:W-:Y:S04]  /*fa50*/  STL [R1+0x1a0], R188 ;  /* 0x0001a0bc01007387 */ /* 0x000fe80000100800 */
[----:B------:R-:W-:Y:S01]  /*fa60*/  STL [R1+0x19c], R187 ;  /* 0x00019cbb01007387 */ /* 0x000fe20000100800 */
[----:B------:R-:W-:-:S03]  /*fa70*/  USHF.L.U32 UR5, UR38, 0x1, URZ ;  /* 0x0000000126057899 */ /* 0x000fc6000800063f */
[----:B------:R-:W-:Y:S01]  /*fa80*/  STL [R1+0x198], R186 ;  /* 0x000198ba01007387 */ /* 0x000fe20000100800 */
[----:B------:R-:W-:-:S03]  /*fa90*/  IMAD.U32 R3, RZ, RZ, UR37 ;  /* 0x00000025ff037e24 */ /* 0x000fc6000f8e00ff */
[----:B------:R-:W-:Y:S01]  /*faa0*/  STL [R1+0x194], R185 ;  /* 0x000194b901007387 */ /* 0x000fe20000100800 */
[----:B------:R-:W-:-:S03]  /*fab0*/  FMNMX.FTZ R2, R52, R2, !PT ;  /* 0x0000000234027209 */ /* 0x000fc60007810000 */
[----:B------:R-:W-:Y:S04]  /*fac0*/  STL [R1+0x190], R184 ;  /* 0x000190b801007387 */ /* 0x000fe80000100800 */
[----:B------:R-:W-:Y:S04]  /*fad0*/  STL [R1+0x18c], R183 ;  /* 0x00018cb701007387 */ /* 0x000fe80000100800 */
[----:B------:R-:W-:Y:S04]  /*fae0*/  STL [R1+0x188], R182 ;  /* 0x000188b601007387 */ /* 0x000fe80000100800 */
[----:B------:R-:W-:Y:S01]  /*faf0*/  STL [R1+0x184], R181 ;  /* 0x000184b501007387 */ /* 0x000fe20000100800 */
[----:B------:R-:W-:-:S03]  /*fb00*/  FMNMX.FTZ R2, R44, R2, !PT ;  /* 0x000000022c027209 */ /* 0x000fc60007810000 */
[----:B------:R-:W-:Y:S04]  /*fb10*/  STL [R1+0x180], R180 ;  /* 0x000180b401007387 */ /* 0x000fe80000100800 */
[----:B------:R-:W-:Y:S04]  /*fb20*/  STL [R1+0x17c], R179 ;  /* 0x00017cb301007387 */ /* 0x000fe80000100800 */
[----:B------:R4:W-:Y:S01]  /*fb30*/  STL [R1+0x178], R178 ;  /* 0x000178b201007387 */ /* 0x0009e20000100800 */
[----:B------:R-:W-:-:S04]  /*fb40*/  FMNMX.FTZ R8, R24, R2, !PT ;  /* 0x0000000218087209 */ /* 0x000fc80007810000 */
[----:B------:R-:W-:-:S05]  /*fb50*/  FMNMX.FTZ R8, R18, R8, !PT ;  /* 0x0000000812087209 */ /* 0x000fca0007810000 */
[----:B------:R-:W-:Y:S04]  /*fb60*/  SHFL.BFLY PT, R9, R8, 0x2, 0x1f ;  /* 0x0c401f0008097f89 */ /* 0x000fe800000e0000 */
[----:B------:R-:W-:Y:S04]  /*fb70*/  STL [R1+0x174], R177 ;  /* 0x000174b101007387 */ /* 0x000fe80000100800 */
[----:B------:R-:W-:Y:S04]  /*fb80*/  STL [R1+0x170], R176 ;  /* 0x000170b001007387 */ /* 0x000fe80000100800 */
[----:B------:R-:W-:Y:S04]  /*fb90*/  STL [R1+0x16c], R175 ;  /* 0x00016caf01007387 */ /* 0x000fe80000100800 */
[----:B------:R-:W-:Y:S04]  /*fba0*/  STL [R1+0x168], R174 ;  /* 0x000168ae01007387 */ /* 0x000fe80000100800 */
[----:B------:R-:W-:Y:S04]  /*fbb0*/  STL [R1+0x164], R173 ;  /* 0x000164ad01007387 */ /* 0x000fe80000100800 */
[----:B------:R-:W-:Y:S04]  /*fbc0*/  STL [R1+0x160], R168 ;  /* 0x000160a801007387 */ /* 0x000fe80000100800 */
[----:B-1----:R-:W2:Y:S01]  /*fbd0*/  LDL.LU R193, [R1+0x11c] ;  /* 0x00011c0001c17983 */ /* 0x002ea20000300800 */
[----:B---3--:R-:W-:-:S03]  /*fbe0*/  IMAD.WIDE.U32 R238, R5, -0x2daee0ad, RZ ;  /* 0xd2511f5305ee7825 */ /* 0x008fc600078e00ff */
[----:B------:R-:W1:Y:S01]  /*fbf0*/  SHFL.BFLY PT, R5, R0, 0x2, 0x1f ;  /* 0x0c401f0000057f89 */ /* 0x000e6200000e0000 */
[----:B----4-:R-:W-:Y:S01]  /*fc00*/  IMAD R178, R6, -0x326172a9, RZ ;  /* 0xcd9e8d5706b27824 */ /* 0x010fe200078e02ff */
[----:B------:R-:W-:Y:S02]  /*fc10*/  LOP3.LUT R226, R239, UR5, R3, 0x96, !PT ;  /* 0x00000005efe27c12 */ /* 0x000fe4000f8e9603 */
[----:B------:R-:W-:-:S03]  /*fc20*/  LOP3.LUT R6, R249, UR28, R238, 0x96, !PT ;  /* 0x0000001cf9067c12 */ /* 0x000fc6000f8e96ee */
[----:B------:R-:W-:-:S04]  /*fc30*/  IMAD.WIDE.U32 R22, R226, -0x326172a9, RZ ;  /* 0xcd9e8d57e2167825 */ /* 0x000fc800078e00ff */
[----:B------:R-:W-:Y:S01]  /*fc40*/  IMAD.WIDE.U32 R6, R6, -0x326172a9, RZ ;  /* 0xcd9e8d5706067825 */ /* 0x000fe200078e00ff */
[----:B------:R-:W-:-:S03]  /*fc50*/  LOP3.LUT R2, R23, UR29, R178, 0x96, !PT ;  /* 0x0000001d17027c12 */ /* 0x000fc6000f8e96b2 */
[----:B------:R-:W-:Y:S01]  /*fc60*/  IMAD.MOV.U32 R194, RZ, RZ, R4 ;  /* 0x000000ffffc27224 */ /* 0x000fe200078e0004 */
[----:B------:R-:W-:Y:S01]  /*fc70*/  LOP3.LUT R4, R7, UR27, R22, 0x96, !PT ;  /* 0x0000001b07047c12 */ /* 0x000fe2000f8e9616 */
[----:B------:R-:W-:Y:S01]  /*fc80*/  IMAD.WIDE.U32 R2, R2, -0x2daee0ad, RZ ;  /* 0xd2511f5302027825 */ /* 0x000fe200078e00ff */
[----:B-1----:R-:W-:-:S03]  /*fc90*/  FMNMX.FTZ R0, R0, R5, !PT ;  /* 0x0000000500007209 */ /* 0x002fc60007810000 */
[----:B------:R-:W-:Y:S01]  /*fca0*/  IMAD.WIDE.U32 R4, R4, -0x2daee0ad, RZ ;  /* 0xd2511f5304047825 */ /* 0x000fe200078e00ff */
[----:B------:R-:W-:-:S04]  /*fcb0*/  LOP3.LUT R3, R3, UR26, R248, 0x96, !PT ;  /* 0x0000001a03037c12 */ /* 0x000fc8000f8e96f8 */
[----:B------:R-:W-:Y:S01]  /*fcc0*/  LOP3.LUT R10, R5, UR24, R2, 0x96, !PT ;  /* 0x00000018050a7c12 */ /* 0x000fe2000f8e9602 */
[----:B------:R-:W-:Y:S01]  /*fcd0*/  IMAD.WIDE.U32 R2, R3, -0x326172a9, RZ ;  /* 0xcd9e8d5703027825 */ /* 0x000fe200078e00ff */
[----:B------:R-:W1:Y:S03]  /*fce0*/  SHFL.BFLY PT, R14, R0, 0x1, 0x1f ;  /* 0x0c201f00000e7f89 */ /* 0x000e6600000e0000 */
[----:B------:R-:W-:Y:S01]  /*fcf0*/  IMAD.WIDE.U32 R10, R10, -0x326172a9, RZ ;  /* 0xcd9e8d570a0a7825 */ /* 0x000fe200078e00ff */
[----:B------:R-:W-:-:S04]  /*fd00*/  LOP3.LUT R3, R3, UR25, R6, 0x96, !PT ;  /* 0x0000001903037c12 */ /* 0x000fc8000f8e9606 */
[----:B------:R-:W-:Y:S01]  /*fd10*/  LOP3.LUT R12, R11, UR23, R2, 0x96, !PT ;  /* 0x000000170b0c7c12 */ /* 0x000fe2000f8e9602 */
[----:B------:R-:W-:Y:S01]  /*fd20*/  IMAD.WIDE.U32 R2, R3, -0x2daee0ad, RZ ;  /* 0xd2511f5303027825 */ /* 0x000fe200078e00ff */
[----:B------:R-:W-:-:S03]  /*fd30*/  FMNMX.FTZ R11, R8, R9, !PT ;  /* 0x00000009080b7209 */ /* 0x000fc60007810000 */
[----:B------:R-:W-:Y:S01]  /*fd40*/  IMAD.WIDE.U32 R12, R12, -0x2daee0ad, RZ ;  /* 0xd2511f530c0c7825 */ /* 0x000fe200078e00ff */
[----:B------:R-:W-:-:S04]  /*fd50*/  LOP3.LUT R8, R3, UR22, R4, 0x96, !PT ;  /* 0x0000001603087c12 */ /* 0x000fc8000f8e9604 */
[----:B------:R-:W-:Y:S02]  /*fd60*/  LOP3.LUT R4, R13, UR12, R2, 0x96, !PT ;  /* 0x0000000c0d047c12 */ /* 0x000fe4000f8e9602 */
[----:B------:R-:W3:Y:S01]  /*fd70*/  SHFL.BFLY PT, R13, R11, 0x1, 0x1f ;  /* 0x0c201f000b0d7f89 */ /* 0x000ee200000e0000 */
[----:B-1----:R-:W-:Y:S01]  /*fd80*/  FMNMX.FTZ R242, R0, R14, !PT ;  /* 0x0000000e00f27209 */ /* 0x002fe20007810000 */
[----:B------:R-:W-:-:S03]  /*fd90*/  IMAD.WIDE.U32 R8, R8, -0x326172a9, RZ ;  /* 0xcd9e8d5708087825 */ /* 0x000fc600078e00ff */
[----:B------:R-:W-:Y:S01]  /*fda0*/  FSETP.NEU.FTZ.AND P1, PT, R242, -INF , PT ;  /* 0xff800000f200780b */ /* 0x000fe20003f3d000 */
[----:B------:R-:W-:-:S04]  /*fdb0*/  IMAD.WIDE.U32 R4, R4, -0x326172a9, RZ ;  /* 0xcd9e8d5704047825 */ /* 0x000fc800078e00ff */
[----:B------:R-:W-:Y:S01]  /*fdc0*/  FMUL.FTZ R2, R242, c[0x0][0x23c] ;  /* 0x00008f00f2027a20 */ /* 0x000fe20000410000 */
[----:B------:R-:W-:Y:S02]  /*fdd0*/  LOP3.LUT R10, R9, UR13, R10, 0x96, !PT ;  /* 0x0000000d090a7c12 */ /* 0x000fe4000f8e960a */
[--C-:B------:R-:W-:Y:S02]  /*fde0*/  SHF.R.U32.HI R0, RZ, 0x10, R4.reuse ;  /* 0x00000010ff007819 */ /* 0x100fe40000011604 */
[----:B------:R-:W-:Y:S02]  /*fdf0*/  FSEL R2, R2, RZ, P1 ;  /* 0x000000ff02027208 */ /* 0x000fe40000800000 */
[----:B------:R-:W-:Y:S02]  /*fe00*/  SHF.R.U32.HI R9, RZ, 0x18, R4 ;  /* 0x00000018ff097819 */ /* 0x000fe40000011604 */
[----:B------:R-:W-:Y:S02]  /*fe10*/  LOP3.LUT R8, R5, UR8, R8, 0x96, !PT ;  /* 0x0000000805087c12 */ /* 0x000fe4000f8e9608 */
[----:B------:R-:W-:-:S02]  /*fe20*/  LOP3.LUT R3, R4, 0xff, RZ, 0xc0, !PT ;  /* 0x000000ff04037812 */ /* 0x000fc400078ec0ff */
[----:B------:R-:W-:Y:S01]  /*fe30*/  LOP3.LUT R14, R4, 0xffff, RZ, 0xc0, !PT ;  /* 0x0000ffff040e7812 */ /* 0x000fe200078ec0ff */
[----:B------:R-:W-:Y:S01]  /*fe40*/  IMAD.WIDE.U32 R4, R10, -0x2daee0ad, RZ ;  /* 0xd2511f530a047825 */ /* 0x000fe200078e00ff */
[----:B------:R-:W-:Y:S02]  /*fe50*/  LOP3.LUT R15, R0, 0xff, RZ, 0xc0, !PT ;  /* 0x000000ff000f7812 */ /* 0x000fe400078ec0ff */
[----:B------:R-:W-:Y:S01]  /*fe60*/  ISETP.GE.U32.AND P6, PT, R241, R9, PT ;  /* 0x00000009f100720c */ /* 0x000fe20003fc6070 */
[--C-:B------:R-:W-:Y:S01]  /*fe70*/  FFMA.FTZ R0, R158, c[0x0][0x23c], -R2.reuse ;  /* 0x00008f009e007a23 */ /* 0x100fe20000010802 */
[----:B---3--:R-:W-:Y:S01]  /*fe80*/  FMNMX.FTZ R240, R11, R13, !PT ;  /* 0x0000000d0bf07209 */ /* 0x008fe20007810000 */
[----:B------:R-:W-:Y:S01]  /*fe90*/  FFMA.FTZ R9, R64, c[0x0][0x23c], -R2 ;  /* 0x00008f0040097a23 */ /* 0x000fe20000010802 */
[----:B------:R-:W-:Y:S01]  /*fea0*/  ISETP.GE.U32.AND P4, PT, R241, R3, PT ;  /* 0x00000003f100720c */ /* 0x000fe20003f86070 */
[----:B------:R1:W-:Y:S01]  /*feb0*/  MUFU.EX2 R161, R0 ;  /* 0x0000000000a17308 */ /* 0x0003e20000000800 */
[----:B------:R-:W-:-:S02]  /*fec0*/  LOP3.LUT R3, R5, UR7, R12, 0x96, !PT ;  /* 0x0000000705037c12 */ /* 0x000fc4000f8e960c */
[----:B------:R-:W-:Y:S01]  /*fed0*/  LOP3.LUT R11, R4, 0xffff, RZ, 0xc0, !PT ;  /* 0x0000ffff040b7812 */ /* 0x000fe200078ec0ff */
[C---:B------:R-:W-:Y:S01]  /*fee0*/  FMUL.FTZ R5, R240.reuse, c[0x0][0x23c] ;  /* 0x00008f00f0057a20 */ /* 0x040fe20000410000 */
[----:B------:R-:W-:-:S03]  /*fef0*/  FSETP.NEU.FTZ.AND P0, PT, R240, -INF , PT ;  /* 0xff800000f000780b */ /* 0x000fc60003f1d000 */
[----:B------:R3:W4:Y:S01]  /*ff00*/  MUFU.EX2 R163, R9 ;  /* 0x0000000900a37308 */ /* 0x0007220000000800 */
[----:B------:R-:W-:Y:S02]  /*ff10*/  LOP3.LUT R59, R4, 0xff, RZ, 0xc0, !PT ;  /* 0x000000ff043b7812 */ /* 0x000fe400078ec0ff */
[--C-:B------:R-:W-:Y:S02]  /*ff20*/  SHF.R.U32.HI R10, RZ, 0x10, R4.reuse ;  /* 0x00000010ff0a7819 */ /* 0x100fe40000011604 */
[----:B------:R-:W-:Y:S02]  /*ff30*/  SHF.R.U32.HI R64, RZ, 0x18, R4 ;  /* 0x00000018ff407819 */ /* 0x000fe40000011604 */
[----:B-1----:R-:W-:-:S04]  /*ff40*/  LOP3.LUT R0, R8, 0xffff, RZ, 0xc0, !PT ;  /* 0x0000ffff08007812 */ /* 0x002fc800078ec0ff */
[----:B------:R-:W-:Y:S02]  /*ff50*/  SHF.R.U32.HI R4, RZ, 0x8, R0 ;  /* 0x00000008ff047819 */ /* 0x000fe40000011600 */
[----:B------:R-:W-:Y:S02]  /*ff60*/  FSEL R0, R5, RZ, P0 ;  /* 0x000000ff05007208 */ /* 0x000fe40000000000 */
[----:B---3--:R-:W-:-:S03]  /*ff70*/  LOP3.LUT R9, R8, 0xff, RZ, 0xc0, !PT ;  /* 0x000000ff08097812 */ /* 0x008fc600078ec0ff */
[----:B------:R-:W-:Y:S01]  /*ff80*/  FFMA.FTZ R5, R166, c[0x0][0x23c], -R0 ;  /* 0x00008f00a6057a23 */ /* 0x000fe20000010800 */
[----:B------:R-:W-:Y:S02]  /*ff90*/  ISETP.GE.U32.AND P2, PT, R241, R9, PT ;  /* 0x00000009f100720c */ /* 0x000fe40003f46070 */
[----:B------:R-:W-:Y:S01]  /*ffa0*/  LOP3.LUT R4, R4, 0xffff, RZ, 0xc0, !PT ;  /* 0x0000ffff04047812 */ /* 0x000fe200078ec0ff */
[----:B------:R1:W-:Y:S01]  /*ffb0*/  MUFU.EX2 R158, R5 ;  /* 0x00000005009e7308 */ /* 0x0003e20000000800 */
[----:B----4-:R-:W-:Y:S02]  /*ffc0*/  F2FP.BF16.PACK_AB R9, R163, R161 ;  /* 0x000000a1a309723e */ /* 0x010fe400000010ff */
[----:B------:R-:W-:Y:S02]  /*ffd0*/  ISETP.GE.U32.AND P3, PT, R241, R4, PT ;  /* 0x00000004f100720c */ /* 0x000fe40003f66070 */
[----:B------:R-:W-:Y:S02]  /*ffe0*/  SHF.R.U32.HI R4, RZ, 0x18, R8 ;  /* 0x00000018ff047819 */ /* 0x000fe40000011608 */
[----:B------:R-:W-:-:S02]  /*fff0*/  PRMT R35, R9, 0x7610, R35 ;  /* 0x0000761009237816 */ /* 0x000fc40000000023 */
[----:B------:R-:W-:Y:S01]  /*10000*/  FSEL R62, R242, RZ, P1 ;  /* 0x000000fff23e7208 */ /* 0x000fe20000800000 */
[----:B-1----:R-:W-:Y:S01]  /*10010*/  FFMA.FTZ R5, R167, c[0x0][0x23c], -R0 ;  /* 0x00008f00a7057a23 */ /* 0x002fe20000010800 */
[----:B------:R-:W-:-:S03]  /*10020*/  ISETP.GE.U32.AND P1, PT, R241, R4, PT ;  /* 0x00000004f100720c */ /* 0x000fc60003f26070 */
[----:B------:R1:W-:Y:S01]  /*10030*/  MUFU.EX2 R160, R5 ;  /* 0x0000000500a07308 */ /* 0x0003e20000000800 */
[----:B------:R-:W-:Y:S01]  /*10040*/  SHF.R.U32.HI R4, RZ, 0x10, R8 ;  /* 0x00000010ff047819 */ /* 0x000fe20000011608 */
[----:B------:R-:W-:Y:S01]  /*10050*/  @!P2 HFMA2.BF16_V2 R16, -RZ.H0_H0, RZ.H0_H0, -R35.H0_H0 ;  /* 0x200000ffff10a231 */ /* 0x000fe20000340923 */
[----:B------:R-:W-:Y:S02]  /*10060*/  PRMT R34, R9, 0x7632, R34 ;  /* 0x0000763209227816 */ /* 0x000fe40000000022 */
[----:B------:R-:W-:Y:S02]  /*10070*/  LOP3.LUT R4, R4, 0xff, RZ, 0xc0, !PT ;  /* 0x000000ff04047812 */ /* 0x000fe400078ec0ff */
[----:B------:R-:W-:Y:S01]  /*10080*/  PRMT R252, R35, 0x5410, R34 ;  /* 0x0000541023fc7816 */ /* 0x000fe20000000022 */
[----:B-1----:R-:W-:-:S04]  /*10090*/  FFMA.FTZ R5, R157, c[0x0][0x23c], -R2 ;  /* 0x00008f009d057a23 */ /* 0x002fc80000010802 */
[----:B------:R1:W-:Y:S01]  /*100a0*/  MUFU.EX2 R162, R5 ;  /* 0x0000000500a27308 */ /* 0x0003e20000000800 */
[----:B------:R-:W-:Y:S02]  /*100b0*/  @!P2 PRMT R35, R16, 0x5410, RZ ;  /* 0x000054101023a816 */ /* 0x000fe400000000ff */
[----:B------:R-:W-:Y:S02]  /*100c0*/  ISETP.GE.U32.AND P2, PT, R241, R4, PT ;  /* 0x00000004f100720c */ /* 0x000fe40003f46070 */
[----:B------:R-:W-:Y:S01]  /*100d0*/  SHF.R.U32.HI R4, RZ, 0x8, R14 ;  /* 0x00000008ff047819 */ /* 0x000fe2000001160e */
[----:B-1----:R-:W-:-:S04]  /*100e0*/  FFMA.FTZ R5, R149, c[0x0][0x23c], -R2 ;  /* 0x00008f0095057a23 */ /* 0x002fc80000010802 */
[----:B------:R-:W1:Y:S01]  /*100f0*/  MUFU.EX2 R167, R5 ;  /* 0x0000000500a77308 */ /* 0x000e620000000800 */
[----:B------:R-:W-:Y:S02]  /*10100*/  LOP3.LUT R4, R4, 0xffff, RZ, 0xc0, !PT ;  /* 0x0000ffff04047812 */ /* 0x000fe400078ec0ff */
[----:B------:R-:W-:Y:S02]  /*10110*/  FSEL R51, R240, RZ, P0 ;  /* 0x000000fff0337208 */ /* 0x000fe40000000000 */
[----:B------:R-:W-:Y:S01]  /*10120*/  ISETP.GE.U32.AND P0, PT, R241, R4, PT ;  /* 0x00000004f100720c */ /* 0x000fe20003f06070 */
[----:B------:R-:W-:-:S04]  /*10130*/  FFMA.FTZ R4, R159, c[0x0][0x23c], -R0 ;  /* 0x00008f009f047a23 */ /* 0x000fc80000010800 */
[----:B------:R1:W-:Y:S02]  /*10140*/  MUFU.EX2 R157, R4 ;  /* 0x00000004009d7308 */ /* 0x0003e40000000800 */
[----:B-1----:R-:W-:-:S04]  /*10150*/  F2FP.BF16.PACK_AB R4, R167, R162 ;  /* 0x000000a2a704723e */ /* 0x002fc800000010ff */
[C---:B------:R-:W-:Y:S02]  /*10160*/  PRMT R31, R4.reuse, 0x7610, R31 ;  /* 0x00007610041f7816 */ /* 0x040fe4000000001f */
[----:B------:R-:W-:-:S03]  /*10170*/  PRMT R30, R4, 0x7632, R30 ;  /* 0x00007632041e7816 */ /* 0x000fc6000000001e */
[----:B------:R-:W-:Y:S01]  /*10180*/  @!P4 HFMA2.BF16_V2 R29, -RZ.H0_H0, RZ.H0_H0, -R31.H0_H0 ;  /* 0x200000ffff1dc231 */ /* 0x000fe2000034091f */
[----:B------:R-:W-:Y:S02]  /*10190*/  LOP3.LUT R4, R10, 0xff, RZ, 0xc0, !PT ;  /* 0x000000ff0a047812 */ /* 0x000fe400078ec0ff */
[----:B------:R-:W-:Y:S01]  /*101a0*/  PRMT R244, R31, 0x5410, R30 ;  /* 0x000054101ff47816 */ /* 0x000fe2000000001e */
[----:B------:R-:W-:Y:S01]  /*101b0*/  FFMA.FTZ R5, R156, c[0x0][0x23c], -R0 ;  /* 0x00008f009c057a23 */ /* 0x000fe20000010800 */
[----:B------:R-:W-:Y:S02]  /*101c0*/  @!P4 PRMT R31, R29, 0x5410, RZ ;  /* 0x000054101d1fc816 */ /* 0x000fe400000000ff */
[----:B------:R-:W-:Y:S01]  /*101d0*/  ISETP.GE.U32.AND P4, PT, R241, R4, PT ;  /* 0x00000004f100720c */ /* 0x000fe20003f86070 */
[----:B------:R-:W-:Y:S01]  /*101e0*/  FFMA.FTZ R4, R143, c[0x0][0x23c], -R2 ;  /* 0x00008f008f047a23 */ /* 0x000fe20000010802 */
[----:B------:R-:W1:Y:S01]  /*101f0*/  MUFU.EX2 R166, R5 ;  /* 0x0000000500a67308 */ /* 0x000e620000000800 */
[----:B------:R-:W-:Y:S01]  /*10200*/  F2FP.BF16.PACK_AB R8, R160, R158 ;  /* 0x0000009ea008723e */ /* 0x000fe200000010ff */
[----:B------:R-:W-:-:S06]  /*10210*/  @!P3 HFMA2.BF16_V2 R19, -RZ.H0_H0, RZ.H0_H0, -R34.H0_H0 ;  /* 0x200000ffff13b231 */ /* 0x000fcc0000340922 */
[----:B------:R3:W-:Y:S01]  /*10220*/  MUFU.EX2 R192, R4 ;  /* 0x0000000400c07308 */ /* 0x0007e20000000800 */
[----:B------:R-:W-:Y:S01]  /*10230*/  PRMT R32, R8, 0x7610, R32 ;  /* 0x0000761008207816 */ /* 0x000fe20000000020 */
[----:B------:R-:W-:Y:S01]  /*10240*/  @!P0 HFMA2.BF16_V2 R28, -RZ.H0_H0, RZ.H0_H0, -R30.H0_H0 ;  /* 0x200000ffff1c8231 */ /* 0x000fe2000034091e */
[----:B------:R-:W-:Y:S02]  /*10250*/  @!P3 PRMT R34, R19, 0x5410, RZ ;  /* 0x000054101322b816 */ /* 0x000fe400000000ff */
[----:B------:R-:W-:Y:S02]  /*10260*/  ISETP.GE.U32.AND P3, PT, R241, R15, PT ;  /* 0x0000000ff100720c */ /* 0x000fe40003f66070 */
[----:B---3--:R-:W-:-:S04]  /*10270*/  LOP3.LUT R4, R3, 0xffff, RZ, 0xc0, !PT ;  /* 0x0000ffff03047812 */ /* 0x008fc800078ec0ff */
[----:B------:R-:W-:Y:S01]  /*10280*/  SHF.R.U32.HI R4, RZ, 0x8, R4 ;  /* 0x00000008ff047819 */ /* 0x000fe20000011604 */
[----:B------:R-:W-:-:S03]  /*10290*/  @!P2 HFMA2.BF16_V2 R21, -RZ.H0_H0, RZ.H0_H0, -R32.H0_H0 ;  /* 0x200000ffff15a231 */ /* 0x000fc60000340920 */
[----:B------:R-:W-:Y:S02]  /*102a0*/  LOP3.LUT R4, R4, 0xffff, RZ, 0xc0, !PT ;  /* 0x0000ffff04047812 */ /* 0x000fe400078ec0ff */
[----:B------:R-:W-:Y:S02]  /*102b0*/  PRMT R33, R8, 0x7632, R33 ;  /* 0x0000763208217816 */ /* 0x000fe40000000021 */
[----:B------:R-:W-:Y:S02]  /*102c0*/  @!P0 PRMT R30, R28, 0x5410, RZ ;  /* 0x000054101c1e8816 */ /* 0x000fe400000000ff */
[----:B------:R-:W-:Y:S01]  /*102d0*/  ISETP.GE.U32.AND P0, PT, R241, R4, PT ;  /* 0x00000004f100720c */ /* 0x000fe20003f06070 */
[----:B------:R-:W-:Y:S01]  /*102e0*/  FFMA.FTZ R5, R148, c[0x0][0x23c], -R2 ;  /* 0x00008f0094057a23 */ /* 0x000fe20000010802 */
[----:B------:R-:W-:Y:S02]  /*102f0*/  SHF.R.U32.HI R4, RZ, 0x18, R3 ;  /* 0x00000018ff047819 */ /* 0x000fe40000011603 */
[----:B-1----:R-:W-:-:S02]  /*10300*/  F2FP.BF16.PACK_AB R8, R166, R157 ;  /* 0x0000009da608723e */ /* 0x002fc400000010ff */
[----:B------:R-:W-:Y:S02]  /*10310*/  PRMT R251, R32, 0x5410, R33 ;  /* 0x0000541020fb7816 */ /* 0x000fe40000000021 */
[----:B------:R-:W-:Y:S01]  /*10320*/  @!P2 PRMT R32, R21, 0x5410, RZ ;  /* 0x000054101520a816 */ /* 0x000fe200000000ff */
[----:B------:R1:W3:Y:S01]  /*10330*/  MUFU.EX2 R159, R5 ;  /* 0x00000005009f7308 */ /* 0x0002e20000000800 */
[----:B------:R-:W-:Y:S02]  /*10340*/  ISETP.GE.U32.AND P2, PT, R241, R4, PT ;  /* 0x00000004f100720c */ /* 0x000fe40003f46070 */
[C---:B------:R-:W-:Y:S02]  /*10350*/  PRMT R28, R8.reuse, 0x7610, R28 ;  /* 0x00007610081c7816 */ /* 0x040fe4000000001c */
[----:B------:R-:W-:Y:S02]  /*10360*/  FMNMX.FTZ R4, R71, R217, !PT ;  /* 0x000000d947047209 */ /* 0x000fe40007810000 */
[----:B------:R-:W-:Y:S01]  /*10370*/  PRMT R29, R8, 0x7632, R29 ;  /* 0x00007632081d7816 */ /* 0x000fe2000000001d */
[----:B------:R-:W-:Y:S01]  /*10380*/  @!P3 HFMA2.BF16_V2 R37, -RZ.H0_H0, RZ.H0_H0, -R28.H0_H0 ;  /* 0x200000ffff25b231 */ /* 0x000fe2000034091c */
[----:B------:R-:W-:-:S02]  /*10390*/  FMNMX.FTZ R4, R216, R4, !PT ;  /* 0x00000004d8047209 */ /* 0x000fc40007810000 */
[----:B-1----:R-:W-:Y:S02]  /*103a0*/  LOP3.LUT R5, R3, 0xff, RZ, 0xc0, !PT ;  /* 0x000000ff03057812 */ /* 0x002fe400078ec0ff */
[----:B------:R-:W-:Y:S01]  /*103b0*/  SHF.R.U32.HI R3, RZ, 0x10, R3 ;  /* 0x00000010ff037819 */ /* 0x000fe20000011603 */
[----:B------:R-:W-:Y:S01]  /*103c0*/  @!P1 HFMA2.BF16_V2 R27, -RZ.H0_H0, RZ.H0_H0, -R33.H0_H0 ;  /* 0x200000ffff1b9231 */ /* 0x000fe20000340921 */
[----:B------:R-:W-:Y:S02]  /*103d0*/  FMNMX.FTZ R4, R214, R4, !PT ;  /* 0x00000004d6047209 */ /* 0x000fe40007810000 */
[----:B------:R-:W-:Y:S02]  /*103e0*/  LOP3.LUT R3, R3, 0xff, RZ, 0xc0, !PT ;  /* 0x000000ff03037812 */ /* 0x000fe400078ec0ff */
[----:B------:R-:W-:Y:S02]  /*103f0*/  PRMT R250, R28, 0x5410, R29 ;  /* 0x000054101cfa7816 */ /* 0x000fe4000000001d */
[----:B------:R-:W-:-:S02]  /*10400*/  @!P3 PRMT R28, R37, 0x5410, RZ ;  /* 0x00005410251cb816 */ /* 0x000fc400000000ff */
[----:B------:R-:W-:Y:S02]  /*10410*/  ISETP.GE.U32.AND P3, PT, R241, R3, PT ;  /* 0x00000003f100720c */ /* 0x000fe40003f66070 */
[----:B------:R-:W-:Y:S02]  /*10420*/  FMNMX.FTZ R3, R212, R4, !PT ;  /* 0x00000004d4037209 */ /* 0x000fe40007810000 */
[----:B------:R-:W-:Y:S02]  /*10430*/  @!P1 PRMT R33, R27, 0x5410, RZ ;  /* 0x000054101b219816 */ /* 0x000fe400000000ff */
[----:B------:R-:W-:Y:S02]  /*10440*/  ISETP.GE.U32.AND P1, PT, R241, R5, PT ;  /* 0x00000005f100720c */ /* 0x000fe40003f26070 */
[----:B---3--:R-:W-:Y:S02]  /*10450*/  F2FP.BF16.PACK_AB R5, R192, R159 ;  /* 0x0000009fc005723e */ /* 0x008fe400000010ff */
[----:B------:R-:W-:-:S02]  /*10460*/  FMNMX.FTZ R3, R198, R3, !PT ;  /* 0x00000003c6037209 */ /* 0x000fc40007810000 */
[----:B------:R-:W-:Y:S02]  /*10470*/  PRMT R220, R5, 0x7632, R220 ;  /* 0x0000763205dc7816 */ /* 0x000fe400000000dc */
[----:B------:R-:W-:Y:S02]  /*10480*/  FMNMX.FTZ R4, R155, R3, !PT ;  /* 0x000000039b047209 */ /* 0x000fe40007810000 */
[----:B------:R-:W-:Y:S01]  /*10490*/  SHF.R.U32.HI R3, RZ, 0x8, R11 ;  /* 0x00000008ff037819 */ /* 0x000fe2000001160b */
[----:B------:R-:W-:Y:S01]  /*104a0*/  @!P0 HFMA2.BF16_V2 R39, -RZ.H0_H0, RZ.H0_H0, -R220.H0_H0 ;  /* 0x200000ffff278231 */ /* 0x000fe200003409dc */
[----:B------:R-:W-:Y:S02]  /*104b0*/  FMNMX.FTZ R4, R152, R4, !PT ;  /* 0x0000000498047209 */ /* 0x000fe40007810000 */
[----:B------:R-:W-:Y:S02]  /*104c0*/  PRMT R221, R5, 0x7610, R221 ;  /* 0x0000761005dd7816 */ /* 0x000fe400000000dd */
[----:B------:R-:W-:-:S02]  /*104d0*/  LOP3.LUT R3, R3, 0xffff, RZ, 0xc0, !PT ;  /* 0x0000ffff03037812 */ /* 0x000fc400078ec0ff */
[----:B------:R-:W-:Y:S02]  /*104e0*/  FMNMX.FTZ R4, R147, R4, !PT ;  /* 0x0000000493047209 */ /* 0x000fe40007810000 */
[----:B------:R-:W-:Y:S02]  /*104f0*/  PRMT R247, R221, 0x5410, R220 ;  /* 0x00005410ddf77816 */ /* 0x000fe400000000dc */
[----:B------:R-:W-:Y:S02]  /*10500*/  @!P0 PRMT R220, R39, 0x5410, RZ ;  /* 0x0000541027dc8816 */ /* 0x000fe400000000ff */
[----:B------:R-:W-:Y:S02]  /*10510*/  ISETP.GE.U32.AND P0, PT, R241, R3, PT ;  /* 0x00000003f100720c */ /* 0x000fe40003f06070 */
[----:B------:R-:W-:Y:S01]  /*10520*/  FMNMX.FTZ R3, R144, R4, !PT ;  /* 0x0000000490037209 */ /* 0x000fe20007810000 */
[--C-:B------:R-:W-:Y:S02]  /*10530*/  FFMA.FTZ R13, R63, c[0x0][0x23c], -R2.reuse ;  /* 0x00008f003f0d7a23 */ /* 0x100fe40000010802 */
[--C-:B------:R-:W-:Y:S01]  /*10540*/  FFMA.FTZ R39, R61, c[0x0][0x23c], -R2.reuse ;  /* 0x00008f003d277a23 */ /* 0x100fe20000010802 */
[----:B------:R-:W-:Y:S01]  /*10550*/  FMNMX.FTZ R3, R75, R3, !PT ;  /* 0x000000034b037209 */ /* 0x000fe20007810000 */
        /* <DEDUP_REMOVED lines=20> */
[----:B------:R-:W-:-:S02]  /*106a0*/  @!P1 HFMA2.BF16_V2 R38, -RZ.H0_H0, RZ.H0_H0, -R221.H0_H0 ;  /* 0x200000ffff269231 */ /* 0x000fc400003409dd */
[----:B------:R-:W-:Y:S01]  /*106b0*/  @!P6 HFMA2.BF16_V2 R36, -RZ.H0_H0, RZ.H0_H0, -R29.H0_H0 ;  /* 0x200000ffff24e231 */ /* 0x000fe2000034091d */
[----:B------:R-:W-:Y:S01]  /*106c0*/  FMNMX.FTZ R3, R153, R3, !PT ;  /* 0x0000000399037209 */ /* 0x000fe20007810000 */
[----:B------:R-:W1:Y:S01]  /*106d0*/  SHFL.BFLY PT, R4, R2, 0x2, 0x1f ;  /* 0x0c401f0002047f89 */ /* 0x000e6200000e0000 */
[----:B------:R-:W-:Y:S01]  /*106e0*/  @!P1 PRMT R221, R38, 0x5410, RZ ;  /* 0x0000541026dd9816 */ /* 0x000fe200000000ff */
[--C-:B------:R-:W-:Y:S01]  /*106f0*/  FFMA.FTZ R38, R56, c[0x0][0x23c], -R0.reuse ;  /* 0x00008f0038267a23 */ /* 0x100fe20000010800 */
[----:B------:R-:W-:Y:S01]  /*10700*/  @!P6 PRMT R29, R36, 0x5410, RZ ;  /* 0x00005410241de816 */ /* 0x000fe200000000ff */
        /* <DEDUP_REMOVED lines=11> */
[----:B------:R-:W-:Y:S01]  /*107c0*/  FMNMX.FTZ R0, R150, R3, !PT ;  /* 0x0000000396007209 */ /* 0x000fe20007810000 */
[----:B------:R-:W-:-:S03]  /*107d0*/  ULEA UR4, UR38, 0x1, 0x1 ;  /* 0x0000000126047891 */ /* 0x000fc6000f8e083f */
[----:B------:R-:W-:Y:S01]  /*107e0*/  FMNMX.FTZ R3, R146, R0, !PT ;  /* 0x0000000092037209 */ /* 0x000fe20007810000 */
[----:B------:R-:W-:-:S05]  /*107f0*/  IMAD.U32 R0, RZ, RZ, UR37 ;  /* 0x00000025ff007e24 */ /* 0x000fca000f8e00ff */
[----:B------:R-:W-:Y:S02]  /*10800*/  LOP3.LUT R14, R239, UR4, R0, 0x96, !PT ;  /* 0x00000004ef0e7c12 */ /* 0x000fe4000f8e9600 */
[----:B------:R-:W-:-:S03]  /*10810*/  FMNMX.FTZ R3, R140, R3, !PT ;  /* 0x000000038c037209 */ /* 0x000fc60007810000 */
[----:B------:R-:W-:Y:S01]  /*10820*/  IMAD.WIDE.U32 R14, R14, -0x326172a9, RZ ;  /* 0xcd9e8d570e0e7825 */ /* 0x000fe200078e00ff */
[----:B-1----:R-:W-:Y:S02]  /*10830*/  FMNMX.FTZ R0, R2, R4, !PT ;  /* 0x0000000402007209 */ /* 0x002fe40007810000 */
[----:B------:R-:W-:Y:S02]  /*10840*/  FMNMX.FTZ R3, R74, R3, !PT ;  /* 0x000000034a037209 */ /* 0x000fe40007810000 */
[----:B------:R-:W-:Y:S01]  /*10850*/  LOP3.LUT R4, R15, UR29, R178, 0x96, !PT ;  /* 0x0000001d0f047c12 */ /* 0x000fe2000f8e96b2 */
[----:B------:R1:W-:Y:S01]  /*10860*/  MUFU.EX2 R154, R5 ;  /* 0x00000005009a7308 */ /* 0x0003e20000000800 */
[----:B------:R-:W-:-:S04]  /*10870*/  FMNMX.FTZ R3, R72, R3, !PT ;  /* 0x0000000348037209 */ /* 0x000fc80007810000 */
[----:B------:R-:W-:-:S03]  /*10880*/  FMNMX.FTZ R3, R60, R3, !PT ;  /* 0x000000033c037209 */ /* 0x000fc60007810000 */
[----:B------:R3:W4:Y:S01]  /*10890*/  MUFU.EX2 R156, R8 ;  /* 0x00000008009c7308 */ /* 0x0007220000000800 */
[----:B-1----:R-:W-:-:S05]  /*108a0*/  IMAD.WIDE.U32 R4, R4, -0x2daee0ad, RZ ;  /* 0xd2511f5304047825 */ /* 0x002fca00078e00ff */
[----:B------:R-:W-:Y:S02]  /*108b0*/  LOP3.LUT R2, R5, UR26, R248, 0x96, !PT ;  /* 0x0000001a05027c12 */ /* 0x000fe4000f8e96f8 */
[----:B---3--:R-:W-:Y:S02]  /*108c0*/  LOP3.LUT R8, R7, UR27, R14, 0x96, !PT ;  /* 0x0000001b07087c12 */ /* 0x008fe4000f8e960e */
[----:B------:R-:W-:-:S03]  /*108d0*/  FMNMX.FTZ R5, R53, R3, !PT ;  /* 0x0000000335057209 */ /* 0x000fc60007810000 */
[----:B------:R-:W-:Y:S01]  /*108e0*/  IMAD.WIDE.U32 R8, R8, -0x2daee0ad, RZ ;  /* 0xd2511f5308087825 */ /* 0x000fe200078e00ff */
[----:B------:R-:W-:-:S04]  /*108f0*/  FMNMX.FTZ R5, R49, R5, !PT ;  /* 0x0000000531057209 */ /* 0x000fc80007810000 */
[----:B------:R-:W-:Y:S02]  /*10900*/  LOP3.LUT R7, R9, UR24, R4, 0x96, !PT ;  /* 0x0000001809077c12 */ /* 0x000fe4000f8e9604 */
[----:B------:R-:W-:Y:S01]  /*10910*/  FMNMX.FTZ R4, R47, R5, !PT ;  /* 0x000000052f047209 */ /* 0x000fe20007810000 */
[----:B------:R-:W-:Y:S04]  /*10920*/  SHFL.BFLY PT, R12, R0, 0x1, 0x1f ;  /* 0x0c201f00000c7f89 */ /* 0x000fe800000e0000 */
[----:B------:R-:W1:Y:S01]  /*10930*/  SHFL.BFLY PT, R11, R4, 0x2, 0x1f ;  /* 0x0c401f00040b7f89 */ /* 0x000e6200000e0000 */
[----:B------:R-:W-:-:S05]  /*10940*/  IMAD.WIDE.U32 R2, R2, -0x326172a9, RZ ;  /* 0xcd9e8d5702027825 */ /* 0x000fca00078e00ff */
[----:B------:R-:W-:Y:S01]  /*10950*/  LOP3.LUT R10, R3, UR25, R6, 0x96, !PT ;  /* 0x00000019030a7c12 */ /* 0x000fe2000f8e9606 */
[----:B------:R-:W-:Y:S01]  /*10960*/  IMAD.WIDE.U32 R6, R7, -0x326172a9, RZ ;  /* 0xcd9e8d5707067825 */ /* 0x000fe200078e00ff */
[----:B----4-:R-:W-:-:S04]  /*10970*/  F2FP.BF16.PACK_AB R3, R156, R154 ;  /* 0x0000009a9c03723e */ /* 0x010fc800000010ff */
[----:B------:R-:W-:Y:S02]  /*10980*/  PRMT R219, R3, 0x7632, R219 ;  /* 0x0000763203db7816 */ /* 0x000fe400000000db */
[----:B------:R-:W-:Y:S02]  /*10990*/  LOP3.LUT R9, R7, UR23, R2, 0x96, !PT ;  /* 0x0000001707097c12 */ /* 0x000fe4000f8e9602 */
[----:B------:R-:W-:Y:S01]  /*109a0*/  PRMT R218, R3, 0x7610, R218 ;  /* 0x0000761003da7816 */ /* 0x000fe200000000da */
[----:B------:R-:W-:Y:S01]  /*109b0*/  IMAD.WIDE.U32 R2, R10, -0x2daee0ad, RZ ;  /* 0xd2511f530a027825 */ /* 0x000fe200078e00ff */
[----:B------:R-:W-:Y:S04]  /*109c0*/  MUFU.EX2 R190, R16 ;  /* 0x0000001000be7308 */ /* 0x000fe80000000800 */
[----:B------:R-:W-:Y:S01]  /*109d0*/  LOP3.LUT R5, R3, UR22, R8, 0x96, !PT ;  /* 0x0000001603057c12 */ /* 0x000fe2000f8e9608 */
[----:B------:R-:W-:Y:S01]  /*109e0*/  IMAD.WIDE.U32 R8, R9, -0x2daee0ad, RZ ;  /* 0xd2511f5309087825 */ /* 0x000fe200078e00ff */
[----:B-1----:R-:W-:-:S02]  /*109f0*/  FMNMX.FTZ R7, R4, R11, !PT ;  /* 0x0000000b04077209 */ /* 0x002fc40007810000 */
[----:B------:R-:W1:Y:S01]  /*10a00*/  MUFU.EX2 R189, R13 ;  /* 0x0000000d00bd7308 */ /* 0x000e620000000800 */
[----:B------:R-:W-:Y:S02]  /*10a10*/  FMNMX.FTZ R246, R0, R12, !PT ;  /* 0x0000000c00f67209 */ /* 0x000fe40007810000 */
[----:B------:R-:W-:Y:S02]  /*10a20*/  LOP3.LUT R2, R9, UR12, R2, 0x96, !PT ;  /* 0x0000000c09027c12 */ /* 0x000fe4000f8e9602 */
[----:B------:R-:W3:Y:S01]  /*10a30*/  SHFL.BFLY PT, R9, R7, 0x1, 0x1f ;  /* 0x0c201f0007097f89 */ /* 0x000ee200000e0000 */
[C---:B------:R-:W-:Y:S01]  /*10a40*/  FMUL.FTZ R0, R246.reuse, c[0x0][0x23c] ;  /* 0x00008f00f6007a20 */ /* 0x040fe20000410000 */
[----:B------:R-:W-:Y:S01]  /*10a50*/  FSETP.NEU.FTZ.AND P1, PT, R246, -INF , PT ;  /* 0xff800000f600780b */ /* 0x000fe20003f3d000 */
[----:B------:R-:W-:Y:S01]  /*10a60*/  IMAD.WIDE.U32 R4, R5, -0x326172a9, RZ ;  /* 0xcd9e8d5705047825 */ /* 0x000fe200078e00ff */
[----:B------:R-:W-:-:S03]  /*10a70*/  ISETP.GE.U32.AND P6, PT, R241, R59, PT ;  /* 0x0000003bf100720c */ /* 0x000fc60003fc6070 */
[----:B------:R-:W-:Y:S01]  /*10a80*/  IMAD.WIDE.U32 R2, R2, -0x326172a9, RZ ;  /* 0xcd9e8d5702027825 */ /* 0x000fe200078e00ff */
[----:B------:R-:W-:Y:S02]  /*10a90*/  FSEL R0, R0, RZ, P1 ;  /* 0x000000ff00007208 */ /* 0x000fe40000800000 */
[----:B------:R-:W-:Y:S02]  /*10aa0*/  LOP3.LUT R10, R5, UR13, R6, 0x96, !PT ;  /* 0x0000000d050a7c12 */ /* 0x000fe4000f8e9606 */
[----:B------:R-:W-:Y:S01]  /*10ab0*/  LOP3.LUT R4, R3, UR8, R4, 0x96, !PT ;  /* 0x0000000803047c12 */ /* 0x000fe2000f8e9604 */
[--C-:B------:R-:W-:Y:S01]  /*10ac0*/  FFMA.FTZ R148, R152, c[0x0][0x23c], -R0.reuse ;  /* 0x00008f0098947a23 */ /* 0x100fe20000010800 */
[----:B-1----:R-:W-:Y:S01]  /*10ad0*/  F2FP.BF16.PACK_AB R5, R189, R190 ;  /* 0x000000bebd05723e */ /* 0x002fe200000010ff */
        /* <DEDUP_REMOVED lines=16> */
[C---:B------:R-:W-:Y:S02]  /*10be0*/  PRMT R217, R5.reuse, 0x7610, R217 ;  /* 0x0000761005d97816 */ /* 0x040fe400000000d9 */
[----:B------:R-:W-:Y:S02]  /*10bf0*/  SHF.R.U32.HI R0, RZ, 0x8, R0 ;  /* 0x00000008ff007819 */ /* 0x000fe40000011600 */
[----:B------:R-:W-:Y:S01]  /*10c00*/  PRMT R216, R5, 0x7632, R216 ;  /* 0x0000763205d87816 */ /* 0x000fe200000000d8 */
[----:B------:R-:W-:Y:S01]  /*10c10*/  @!P6 HFMA2.BF16_V2 R20, -RZ.H0_H0, RZ.H0_H0, -R217.H0_H0 ;  /* 0x200000ffff14e231 */ /* 0x000fe200003409d9 */
[----:B---3--:R-:W-:Y:S01]  /*10c20*/  FMNMX.FTZ R245, R7, R9, !PT ;  /* 0x0000000907f57209 */ /* 0x008fe20007810000 */
[----:B------:R-:W-:Y:S01]  /*10c30*/  FADD.FTZ R7, R69, -R51 ;  /* 0x8000003345077221 */ /* 0x000fe20000010000 */
[----:B------:R-:W-:-:S02]  /*10c40*/  LOP3.LUT R5, R0, 0xffff, RZ, 0xc0, !PT ;  /* 0x0000ffff00057812 */ /* 0x000fc400078ec0ff */
[----:B------:R-:W-:Y:S02]  /*10c50*/  PRMT R237, R217, 0x5410, R216 ;  /* 0x00005410d9ed7816 */ /* 0x000fe400000000d8 */
[----:B------:R-:W-:Y:S02]  /*10c60*/  @!P6 PRMT R217, R20, 0x5410, RZ ;  /* 0x0000541014d9e816 */ /* 0x000fe400000000ff */
[----:B------:R-:W-:Y:S01]  /*10c70*/  ISETP.GE.U32.AND P6, PT, R241, R5, PT ;  /* 0x00000005f100720c */ /* 0x000fe20003fc6070 */
[----:B------:R-:W-:-:S06]  /*10c80*/  FMUL.FTZ R5, R7, c[0x0][0x23c] ;  /* 0x00008f0007057a20 */ /* 0x000fcc0000410000 */
[----:B------:R-:W2:Y:S02]  /*10c90*/  MUFU.EX2 R5, R5 ;  /* 0x0000000500057308 */ /* 0x000ea40000000800 */
[----:B--2---:R-:W-:Y:S02]  /*10ca0*/  FFMA.FTZ R7, R193, R5, R158 ;  /* 0x00000005c1077223 */ /* 0x004fe4000001009e */
[----:B------:R-:W2:Y:S01]  /*10cb0*/  LDL.LU R193, [R1+0x120] ;  /* 0x0001200001c17983 */ /* 0x000ea20000300800 */
[----:B------:R-:W-:Y:S01]  /*10cc0*/  @!P2 HFMA2.BF16_V2 R17, -RZ.H0_H0, RZ.H0_H0, -R219.H0_H0 ;  /* 0x200000ffff11a231 */ /* 0x000fe200003409db */
[----:B------:R-:W-:Y:S01]  /*10cd0*/  PRMT R243, R218, 0x5410, R219 ;  /* 0x00005410daf37816 */ /* 0x000fe200000000db */
[----:B------:R-:W-:Y:S01]  /*10ce0*/  FMUL.FTZ R6, R245, c[0x0][0x23c] ;  /* 0x00008f00f5067a20 */ /* 0x000fe20000410000 */
[----:B------:R-:W-:Y:S01]  /*10cf0*/  @!P3 HFMA2.BF16_V2 R18, -RZ.H0_H0, RZ.H0_H0, -R218.H0_H0 ;  /* 0x200000ffff12b231 */ /* 0x000fe200003409da */
[----:B------:R-:W3:Y:S01]  /*10d00*/  LDL.LU R191, [R1+0x124] ;  /* 0x0001240001bf7983 */ /* 0x000ee20000300800 */
[----:B------:R-:W-:-:S02]  /*10d10*/  @!P2 PRMT R219, R17, 0x5410, RZ ;  /* 0x0000541011dba816 */ /* 0x000fc400000000ff */
[----:B------:R-:W-:-:S04]  /*10d20*/  FSETP.NEU.FTZ.AND P2, PT, R245, -INF , PT ;  /* 0xff800000f500780b */ /* 0x000fc80003f5d000 */
[----:B------:R-:W-:-:S05]  /*10d30*/  FSEL R0, R6, RZ, P2 ;  /* 0x000000ff06007208 */ /* 0x000fca0001000000 */
[--C-:B------:R-:W-:Y:S02]  /*10d40*/  FFMA.FTZ R17, R235, c[0x0][0x23c], -R0.reuse ;  /* 0x00008f00eb117a23 */ /* 0x100fe40000010800 */
[--C-:B------:R-:W-:Y:S01]  /*10d50*/  FFMA.FTZ R51, R153, c[0x0][0x23c], -R0.reuse ;  /* 0x00008f0099337a23 */ /* 0x100fe20000010800 */
[----:B------:R-:W-:Y:S01]  /*10d60*/  MUFU.EX2 R235, R21 ;  /* 0x0000001500eb7308 */ /* 0x000fe20000000800 */
[--C-:B------:R-:W-:Y:S01]  /*10d70*/  FFMA.FTZ R224, R60, c[0x0][0x23c], -R0.reuse ;  /* 0x00008f003ce07a23 */ /* 0x100fe20000010800 */
[----:B------:R-:W-:Y:S01]  /*10d80*/  @!P3 PRMT R218, R18, 0x5410, RZ ;  /* 0x0000541012dab816 */ /* 0x000fe200000000ff */
[----:B------:R-:W-:Y:S01]  /*10d90*/  FFMA.FTZ R59, R150, c[0x0][0x23c], -R0 ;  /* 0x00008f00963b7a23 */ /* 0x000fe20000010800 */
[----:B------:R-:W-:-:S04]  /*10da0*/  @!P0 HFMA2.BF16_V2 R60, -RZ.H0_H0, RZ.H0_H0, -R216.H0_H0 ;  /* 0x200000ffff3c8231 */ /* 0x000fc800003409d8 */
[----:B------:R-:W1:Y:S01]  /*10db0*/  MUFU.EX2 R153, R27 ;  /* 0x0000001b00997308 */ /* 0x000e620000000800 */
        /* <DEDUP_REMOVED lines=12> */
[----:B------:R-:W-:-:S02]  /*10e80*/  LOP3.LUT R0, R4, 0xff, RZ, 0xc0, !PT ;  /* 0x000000ff04007812 */ /* 0x000fc400078ec0ff */
[----:B------:R-:W-:Y:S02]  /*10e90*/  @!P0 PRMT R216, R60, 0x5410, RZ ;  /* 0x000054103cd88816 */ /* 0x000fe400000000ff */
[----:B------:R-:W-:Y:S02]  /*10ea0*/  ISETP.GE.U32.AND P0, PT, R241, R0, PT ;  /* 0x00000000f100720c */ /* 0x000fe40003f06070 */
[----:B------:R-:W-:Y:S01]  /*10eb0*/  SHF.R.U32.HI R0, RZ, 0x18, R4 ;  /* 0x00000018ff007819 */ /* 0x000fe20000011604 */
[----:B------:R-:W-:-:S03]  /*10ec0*/  FADD.FTZ R6, R70, -R62 ;  /* 0x8000003e46067221 */ /* 0x000fc60000010000 */
[----:B------:R-:W-:Y:S02]  /*10ed0*/  ISETP.GE.U32.AND P3, PT, R241, R0, PT ;  /* 0x00000000f100720c */ /* 0x000fe40003f66070 */
[----:B-1----:R-:W-:Y:S01]  /*10ee0*/  F2FP.BF16.PACK_AB R0, R235, R153 ;  /* 0x00000099eb00723e */ /* 0x002fe200000010ff */
[----:B------:R-:W-:-:S03]  /*10ef0*/  FMUL.FTZ R6, R6, c[0x0][0x23c] ;  /* 0x00008f0006067a20 */ /* 0x000fc60000410000 */
[C---:B------:R-:W-:Y:S02]  /*10f00*/  PRMT R215, R0.reuse, 0x7610, R215 ;  /* 0x0000761000d77816 */ /* 0x040fe400000000d7 */
[----:B------:R-:W-:Y:S02]  /*10f10*/  PRMT R214, R0, 0x7632, R214 ;  /* 0x0000763200d67816 */ /* 0x000fe400000000d6 */
[----:B------:R-:W-:Y:S02]  /*10f20*/  SHF.R.U32.HI R0, RZ, 0x10, R4 ;  /* 0x00000010ff007819 */ /* 0x000fe40000011604 */
[----:B------:R-:W2:Y:S02]  /*10f30*/  MUFU.EX2 R4, R6 ;  /* 0x0000000600047308 */ /* 0x000ea40000000800 */
[----:B--2---:R-:W-:Y:S02]  /*10f40*/  FFMA.FTZ R21, R193, R4, R161 ;  /* 0x00000004c1157223 */ /* 0x004fe400000100a1 */
[----:B------:R-:W2:Y:S04]  /*10f50*/  LDL.LU R193, [R1+0x138] ;  /* 0x0001380001c17983 */ /* 0x000ea80000300800 */
[----:B------:R-:W4:Y:S01]  /*10f60*/  LDL R186, [R1+0xa8] ;  /* 0x0000a80001ba7983 */ /* 0x000f220000100800 */
[----:B------:R-:W-:Y:S01]  /*10f70*/  MUFU.EX2 R62, R39 ;  /* 0x00000027003e7308 */ /* 0x000fe20000000800 */
[----:B------:R-:W-:Y:S01]  /*10f80*/  @!P4 HFMA2.BF16_V2 R70, -RZ.H0_H0, RZ.H0_H0, -R215.H0_H0 ;  /* 0x200000ffff46c231 */ /* 0x000fe200003409d7 */
[----:B------:R-:W-:-:S06]  /*10f90*/  FSEL R9, R246, RZ, P1 ;  /* 0x000000fff6097208 */ /* 0x000fcc0000800000 */
[----:B------:R-:W1:Y:S01]  /*10fa0*/  MUFU.EX2 R40, R40 ;  /* 0x0000002800287308 */ /* 0x000e620000000800 */
[----:B------:R-:W-:Y:S02]  /*10fb0*/  LOP3.LUT R0, R0, 0xff, RZ, 0xc0, !PT ;  /* 0x000000ff00007812 */ /* 0x000fe400078ec0ff */
[----:B------:R-:W-:Y:S02]  /*10fc0*/  ISETP.GE.U32.AND P1, PT, R241, R64, PT ;  /* 0x00000040f100720c */ /* 0x000fe40003f26070 */
[----:B------:R-:W-:Y:S02]  /*10fd0*/  PRMT R64, R215, 0x5410, R214 ;  /* 0x00005410d7407816 */ /* 0x000fe400000000d6 */
[----:B------:R-:W-:Y:S02]  /*10fe0*/  @!P4 PRMT R215, R70, 0x5410, RZ ;  /* 0x0000541046d7c816 */ /* 0x000fe400000000ff */
[----:B------:R-:W-:Y:S02]  /*10ff0*/  ISETP.GE.U32.AND P4, PT, R241, R0, PT ;  /* 0x00000000f100720c */ /* 0x000fe40003f86070 */
[----:B------:R-:W-:-:S02]  /*11000*/  LOP3.LUT R0, R2, 0xff, RZ, 0xc0, !PT ;  /* 0x000000ff02007812 */ /* 0x000fc400078ec0ff */
[----:B------:R-:W-:Y:S02]  /*11010*/  FSEL R6, R245, RZ, P2 ;  /* 0x000000fff5067208 */ /* 0x000fe40001000000 */
[----:B------:R-:W-:Y:S02]  /*11020*/  LOP3.LUT R11, R2, 0xffff, RZ, 0xc0, !PT ;  /* 0x0000ffff020b7812 */ /* 0x000fe400078ec0ff */
[----:B------:R-:W-:Y:S01]  /*11030*/  ISETP.GE.U32.AND P2, PT, R241, R0, PT ;  /* 0x00000000f100720c */ /* 0x000fe20003f46070 */
[----:B------:R-:W3:Y:S01]  /*11040*/  MUFU.EX2 R3, R42 ;  /* 0x0000002a00037308 */ /* 0x000ee20000000800 */
[----:B-1----:R-:W-:-:S04]  /*11050*/  F2FP.BF16.PACK_AB R0, R40, R62 ;  /* 0x0000003e2800723e */ /* 0x002fc800000010ff */
[C---:B------:R-:W-:Y:S02]  /*11060*/  PRMT R213, R0.reuse, 0x7610, R213 ;  /* 0x0000761000d57816 */ /* 0x040fe400000000d5 */
[----:B------:R-:W-:Y:S02]  /*11070*/  PRMT R212, R0, 0x7632, R212 ;  /* 0x0000763200d47816 */ /* 0x000fe400000000d4 */
[--C-:B------:R-:W-:Y:S01]  /*11080*/  SHF.R.U32.HI R16, RZ, 0x18, R2.reuse ;  /* 0x00000018ff107819 */ /* 0x100fe20000011602 */
[----:B------:R-:W-:Y:S01]  /*11090*/  @!P0 HFMA2.BF16_V2 R72, -RZ.H0_H0, RZ.H0_H0, -R213.H0_H0 ;  /* 0x200000ffff488231 */ /* 0x000fe200003409d5 */
[----:B------:R-:W-:Y:S02]  /*110a0*/  SHF.R.U32.HI R2, RZ, 0x10, R2 ;  /* 0x00000010ff027819 */ /* 0x000fe40000011602 */
[----:B------:R-:W-:Y:S01]  /*110b0*/  PRMT R234, R213, 0x5410, R212 ;  /* 0x00005410d5ea7816 */ /* 0x000fe200000000d4 */
[----:B------:R-:W-:Y:S01]  /*110c0*/  MUFU.EX2 R60, R36 ;  /* 0x00000024003c7308 */ /* 0x000fe20000000800 */
[----:B------:R-:W-:Y:S01]  /*110d0*/  @!P0 PRMT R213, R72, 0x5410, RZ ;  /* 0x0000541048d58816 */ /* 0x000fe200000000ff */
[----:B---3--:R-:W-:Y:S01]  /*110e0*/  IMAD.MOV.U32 R72, RZ, RZ, R3 ;  /* 0x000000ffff487224 */ /* 0x008fe200078e0003 */
[----:B------:R-:W-:Y:S01]  /*110f0*/  LOP3.LUT R0, R2, 0xff, RZ, 0xc0, !PT ;  /* 0x000000ff02007812 */ /* 0x000fe200078ec0ff */
[----:B------:R-:W-:-:S04]  /*11100*/  IMAD.WIDE.U32 R2, R10, -0x2daee0ad, RZ ;  /* 0xd2511f530a027825 */ /* 0x000fc800078e00ff */
[----:B------:R-:W1:Y:S01]  /*11110*/  MUFU.EX2 R188, R37 ;  /* 0x0000002500bc7308 */ /* 0x000e620000000800 */
[----:B------:R-:W-:Y:S01]  /*11120*/  FADD.FTZ R27, R160, R7 ;  /* 0x00000007a01b7221 */ /* 0x000fe20000010000 */
[C---:B------:R-:W-:Y:S01]  /*11130*/  LOP3.LUT R7, R2.reuse, 0xff, RZ, 0xc0, !PT ;  /* 0x000000ff02077812 */ /* 0x040fe200078ec0ff */
[----:B------:R-:W-:Y:S01]  /*11140*/  FADD.FTZ R9, R71, -R9 ;  /* 0x8000000947097221 */ /* 0x000fe20000010000 */
[----:B------:R-:W-:Y:S02]  /*11150*/  LOP3.LUT R13, R2, 0xffff, RZ, 0xc0, !PT ;  /* 0x0000ffff020d7812 */ /* 0x000fe400078ec0ff */
[----:B------:R-:W-:Y:S02]  /*11160*/  SHF.R.U32.HI R10, RZ, 0x18, R2 ;  /* 0x00000018ff0a7819 */ /* 0x000fe40000011602 */
[----:B------:R3:W-:Y:S01]  /*11170*/  MUFU.EX2 R36, R12 ;  /* 0x0000000c00247308 */ /* 0x0007e20000000800 */
[----:B------:R-:W-:Y:S01]  /*11180*/  @!P1 HFMA2.BF16_V2 R69, -RZ.H0_H0, RZ.H0_H0, -R214.H0_H0 ;  /* 0x200000ffff459231 */ /* 0x000fe200003409d6 */
[----:B------:R-:W-:-:S02]  /*11190*/  ISETP.GE.U32.AND P0, PT, R241, R0, PT ;  /* 0x00000000f100720c */ /* 0x000fc40003f06070 */
[----:B------:R-:W-:Y:S01]  /*111a0*/  LOP3.LUT R0, R3, UR7, R8, 0x96, !PT ;  /* 0x0000000703007c12 */ /* 0x000fe2000f8e9608 */
[----:B------:R-:W-:Y:S01]  /*111b0*/  FMUL.FTZ R3, R9, c[0x0][0x23c] ;  /* 0x00008f0009037a20 */ /* 0x000fe20000410000 */
[----:B------:R-:W-:Y:S01]  /*111c0*/  @!P1 PRMT R214, R69, 0x5410, RZ ;  /* 0x0000541045d69816 */ /* 0x000fe200000000ff */
[----:B------:R-:W-:Y:S01]  /*111d0*/  FADD.FTZ R8, R68, -R6 ;  /* 0x8000000644087221 */ /* 0x000fe20000010000 */
[----:B---3--:R-:W-:Y:S02]  /*111e0*/  SHF.R.U32.HI R12, RZ, 0x10, R2 ;  /* 0x00000010ff0c7819 */ /* 0x008fe40000011602 */
[----:B------:R-:W-:-:S04]  /*111f0*/  SHF.R.U32.HI R2, RZ, 0x8, R11 ;  /* 0x00000008ff027819 */ /* 0x000fc8000001160b */
[----:B------:R-:W-:Y:S01]  /*11200*/  LOP3.LUT R2, R2, 0xffff, RZ, 0xc0, !PT ;  /* 0x0000ffff02027812 */ /* 0x000fe200078ec0ff */
[----:B------:R-:W3:Y:S01]  /*11210*/  MUFU.EX2 R3, R3 ;  /* 0x0000000300037308 */ /* 0x000ee20000000800 */
[----:B-1----:R-:W-:Y:S02]  /*11220*/  F2FP.BF16.PACK_AB R6, R188, R60 ;  /* 0x0000003cbc06723e */ /* 0x002fe400000010ff */
[----:B------:R-:W-:Y:S02]  /*11230*/  ISETP.GE.U32.AND P1, PT, R241, R2, PT ;  /* 0x00000002f100720c */ /* 0x000fe40003f26070 */
[----:B------:R-:W-:Y:S01]  /*11240*/  SHF.R.U32.HI R2, RZ, 0x10, R0 ;  /* 0x00000010ff027819 */ /* 0x000fe20000011600 */
[----:B------:R-:W-:Y:S01]  /*11250*/  FMUL.FTZ R8, R8, c[0x0][0x23c] ;  /* 0x00008f0008087a20 */ /* 0x000fe20000410000 */
[C---:B------:R-:W-:Y:S01]  /*11260*/  PRMT R211, R6.reuse, 0x7632, R211 ;  /* 0x0000763206d37816 */ /* 0x040fe200000000d3 */
[----:B------:R-:W1:Y:S01]  /*11270*/  MUFU.EX2 R24, R24 ;  /* 0x0000001800187308 */ /* 0x000e620000000800 */
[----:B------:R-:W-:-:S02]  /*11280*/  PRMT R210, R6, 0x7610, R210 ;  /* 0x0000761006d27816 */ /* 0x000fc400000000d2 */
[----:B------:R-:W-:-:S05]  /*11290*/  LOP3.LUT R6, R2, 0xff, RZ, 0xc0, !PT ;  /* 0x000000ff02067812 */ /* 0x000fca00078ec0ff */
[----:B------:R-:W1:Y:S01]  /*112a0*/  MUFU.EX2 R38, R38 ;  /* 0x0000002600267308 */ /* 0x000e620000000800 */
[----:B------:R-:W-:-:S07]  /*112b0*/  @!P4 HFMA2.BF16_V2 R74, -RZ.H0_H0, RZ.H0_H0, -R210.H0_H0 ;  /* 0x200000ffff4ac231 */ /* 0x000fce00003409d2 */
[----:B------:R-:W-:Y:S08]  /*112c0*/  MUFU.EX2 R17, R17 ;  /* 0x0000001100117308 */ /* 0x000ff00000000800 */
[----:B------:R-:W-:Y:S01]  /*112d0*/  MUFU.EX2 R2, R8 ;  /* 0x0000000800027308 */ /* 0x000fe20000000800 */
[----:B------:R-:W-:Y:S01]  /*112e0*/  PRMT R70, R210, 0x5410, R211 ;  /* 0x00005410d2467816 */ /* 0x000fe200000000d3 */
[----:B------:R-:W-:Y:S01]  /*112f0*/  @!P6 HFMA2.BF16_V2 R71, -RZ.H0_H0, RZ.H0_H0, -R212.H0_H0 ;  /* 0x200000ffff47e231 */ /* 0x000fe200003409d4 */
[----:B------:R-:W-:-:S05]  /*11300*/  @!P4 PRMT R210, R74, 0x5410, RZ ;  /* 0x000054104ad2c816 */ /* 0x000fca00000000ff */
[----:B------:R-:W-:Y:S01]  /*11310*/  MUFU.EX2 R18, R18 ;  /* 0x0000001200127308 */ /* 0x000fe20000000800 */
[----:B------:R-:W-:Y:S01]  /*11320*/  ISETP.GE.U32.AND P4, PT, R241, R6, PT ;  /* 0x00000006f100720c */ /* 0x000fe20003f86070 */
[----:B---3--:R-:W-:-:S06]  /*11330*/  FFMA.FTZ R6, R191, R3, R36 ;  /* 0x00000003bf067223 */ /* 0x008fcc0000010024 */
[----:B------:R-:W-:Y:S01]  /*11340*/  MUFU.EX2 R180, R46 ;  /* 0x0000002e00b47308 */ /* 0x000fe20000000800 */
[----:B------:R-:W-:Y:S01]  /*11350*/  @!P6 PRMT R212, R71, 0x5410, RZ ;  /* 0x0000541047d4e816 */ /* 0x000fe200000000ff */
[----:B-1----:R-:W-:Y:S02]  /*11360*/  FADD.FTZ R11, R24, R6 ;  /* 0x00000006180b7221 */ /* 0x002fe40000010000 */
[----:B------:R-:W-:-:S04]  /*11370*/  IMAD.MOV.U32 R71, RZ, RZ, R38 ;  /* 0x000000ffff477224 */ /* 0x000fc800078e0026 */
[----:B------:R-:W1:Y:S01]  /*11380*/  MUFU.EX2 R41, R41 ;  /* 0x0000002900297308 */ /* 0x000e620000000800 */
[----:B------:R-:W-:-:S05]  /*11390*/  @!P3 HFMA2.BF16_V2 R75, -RZ.H0_H0, RZ.H0_H0, -R211.H0_H0 ;  /* 0x200000ffff4bb231 */ /* 0x000fca00003409d3 */
[----:B------:R-:W-:Y:S02]  /*113a0*/  @!P3 PRMT R211, R75, 0x5410, RZ ;  /* 0x000054104bd3b816 */ /* 0x000fe400000000ff */
[----:B------:R3:W-:Y:S01]  /*113b0*/  MUFU.EX2 R74, R54 ;  /* 0x00000036004a7308 */ /* 0x0007e20000000800 */
[----:B------:R-:W-:Y:S01]  /*113c0*/  ISETP.GE.U32.AND P6, PT, R241, R7, PT ;  /* 0x00000007f100720c */ /* 0x000fe20003fc6070 */
[----:B-1----:R-:W-:-:S06]  /*113d0*/  IMAD.MOV.U32 R75, RZ, RZ, R41 ;  /* 0x000000ffff4b7224 */ /* 0x002fcc00078e0029 */
[----:B------:R-:W1:Y:S01]  /*113e0*/  MUFU.EX2 R173, R58 ;  /* 0x0000003a00ad7308 */ /* 0x000e620000000800 */
[----:B------:R-:W-:-:S04]  /*113f0*/  F2FP.BF16.PACK_AB R7, R72, R75 ;  /* 0x0000004b4807723e */ /* 0x000fc800000010ff */
[C---:B------:R-:W-:Y:S02]  /*11400*/  PRMT R209, R7.reuse, 0x7610, R209 ;  /* 0x0000761007d17816 */ /* 0x040fe400000000d1 */
[----:B------:R-:W-:Y:S02]  /*11410*/  PRMT R208, R7, 0x7632, R208 ;  /* 0x0000763207d07816 */ /* 0x000fe400000000d0 */
[----:B------:R-:W-:Y:S01]  /*11420*/  LOP3.LUT R7, R0, 0xff, RZ, 0xc0, !PT ;  /* 0x000000ff00077812 */ /* 0x000fe200078ec0ff */
[----:B------:R-:W-:Y:S01]  /*11430*/  @!P2 HFMA2.BF16_V2 R140, -RZ.H0_H0, RZ.H0_H0, -R209.H0_H0 ;  /* 0x200000ffff8ca231 */ /* 0x000fe200003409d1 */
[----:B------:R-:W-:-:S04]  /*11440*/  PRMT R69, R209, 0x5410, R208 ;  /* 0x00005410d1457816 */ /* 0x000fc800000000d0 */
[----:B------:R-:W-:Y:S02]  /*11450*/  @!P2 PRMT R209, R140, 0x5410, RZ ;  /* 0x000054108cd1a816 */ /* 0x000fe400000000ff */
[----:B------:R-:W-:Y:S01]  /*11460*/  ISETP.GE.U32.AND P2, PT, R241, R7, PT ;  /* 0x00000007f100720c */ /* 0x000fe20003f46070 */
[----:B------:R-:W1:Y:S01]  /*11470*/  MUFU.EX2 R19, R19 ;  /* 0x0000001300137308 */ /* 0x000e620000000800 */
[----:B------:R-:W-:-:S07]  /*11480*/  F2FP.BF16.PACK_AB R36, R24, R36 ;  /* 0x000000241824723e */ /* 0x000fce00000010ff */
[----:B------:R-:W1:Y:S08]  /*11490*/  MUFU.EX2 R20, R20 ;  /* 0x0000001400147308 */ /* 0x000e700000000800 */
[----:B------:R-:W1:Y:S08]  /*114a0*/  MUFU.EX2 R26, R26 ;  /* 0x0000001a001a7308 */ /* 0x000e700000000800 */
[----:B------:R-:W1:Y:S08]  /*114b0*/  MUFU.EX2 R24, R61 ;  /* 0x0000003d00187308 */ /* 0x000e700000000800 */
[----:B------:R-:W1:Y:S08]  /*114c0*/  MUFU.EX2 R25, R25 ;  /* 0x0000001900197308 */ /* 0x000e700000000800 */
[----:B------:R-:W-:Y:S08]  /*114d0*/  MUFU.EX2 R168, R48 ;  /* 0x0000003000a87308 */ /* 0x000ff00000000800 */
[----:B------:R-:W1:Y:S08]  /*114e0*/  MUFU.EX2 R174, R52 ;  /* 0x0000003400ae7308 */ /* 0x000e700000000800 */
[----:B------:R-:W1:Y:S01]  /*114f0*/  MUFU.EX2 R176, R63 ;  /* 0x0000003f00b07308 */ /* 0x000e620000000800 */
[----:B------:R-:W-:Y:S01]  /*11500*/  FADD.FTZ R9, R157, R27 ;  /* 0x0000001b9d097221 */ /* 0x000fe20000010000 */
[----:B------:R-:W-:Y:S01]  /*11510*/  @!P1 HFMA2.BF16_V2 R141, -RZ.H0_H0, RZ.H0_H0, -R208.H0_H0 ;  /* 0x200000ffff8d9231 */ /* 0x000fe200003409d0 */
[----:B--2---:R-:W-:-:S04]  /*11520*/  FFMA.FTZ R6, R193, R2, R17 ;  /* 0x00000002c1067223 */ /* 0x004fc80000010011 */
[----:B------:R-:W-:Y:S01]  /*11530*/  FADD.FTZ R8, R18, R6 ;  /* 0x0000000612087221 */ /* 0x000fe20000010000 */
[----:B------:R-:W-:-:S04]  /*11540*/  F2FP.BF16.PACK_AB R6, R180, R71 ;  /* 0x00000047b406723e */ /* 0x000fc800000010ff */
[C---:B------:R-:W-:Y:S02]  /*11550*/  PRMT R207, R6.reuse, 0x7610, R207 ;  /* 0x0000761006cf7816 */ /* 0x040fe400000000cf */
[----:B------:R-:W-:-:S03]  /*11560*/  PRMT R206, R6, 0x7632, R206 ;  /* 0x0000763206ce7816 */ /* 0x000fc600000000ce */
[----:B------:R-:W-:Y:S01]  /*11570*/  @!P0 HFMA2.BF16_V2 R143, -RZ.H0_H0, RZ.H0_H0, -R207.H0_H0 ;  /* 0x200000ffff8f8231 */ /* 0x000fe200003409cf */
[----:B---3--:R-:W-:-:S04]  /*11580*/  PRMT R54, R207, 0x5410, R206 ;  /* 0x00005410cf367816 */ /* 0x008fc800000000ce */
[----:B------:R-:W-:Y:S02]  /*11590*/  @!P0 PRMT R207, R143, 0x5410, RZ ;  /* 0x000054108fcf8816 */ /* 0x000fe400000000ff */
[----:B------:R-:W-:Y:S02]  /*115a0*/  ISETP.GE.U32.AND P0, PT, R241, R16, PT ;  /* 0x00000010f100720c */ /* 0x000fe40003f06070 */
[----:B------:R-:W-:Y:S02]  /*115b0*/  SHF.R.U32.HI R6, RZ, 0x18, R0 ;  /* 0x00000018ff067819 */ /* 0x000fe40000011600 */
[----:B------:R-:W-:-:S04]  /*115c0*/  LOP3.LUT R0, R0, 0xffff, RZ, 0xc0, !PT ;  /* 0x0000ffff00007812 */ /* 0x000fc800078ec0ff */
[----:B------:R-:W-:-:S05]  /*115d0*/  SHF.R.U32.HI R0, RZ, 0x8, R0 ;  /* 0x00000008ff007819 */ /* 0x000fca0000011600 */
[----:B------:R-:W-:Y:S01]  /*115e0*/  @!P0 HFMA2.BF16_V2 R142, -RZ.H0_H0, RZ.H0_H0, -R206.H0_H0 ;  /* 0x200000ffff8e8231 */ /* 0x000fe200003409ce */
[----:B------:R-:W-:-:S04]  /*115f0*/  LOP3.LUT R0, R0, 0xffff, RZ, 0xc0, !PT ;  /* 0x0000ffff00007812 */ /* 0x000fc800078ec0ff */
[----:B------:R-:W-:Y:S02]  /*11600*/  @!P0 PRMT R206, R142, 0x5410, RZ ;  /* 0x000054108ece8816 */ /* 0x000fe400000000ff */
[----:B------:R-:W-:Y:S02]  /*11610*/  ISETP.GE.U32.AND P0, PT, R241, R0, PT ;  /* 0x00000000f100720c */ /* 0x000fe40003f06070 */
[----:B-1----:R-:W-:-:S04]  /*11620*/  F2FP.BF16.PACK_AB R0, R173, R74 ;  /* 0x0000004aad00723e */ /* 0x002fc800000010ff */
[C---:B------:R-:W-:Y:S02]  /*11630*/  PRMT R205, R0.reuse, 0x7610, R205 ;  /* 0x0000761000cd7816 */ /* 0x040fe400000000cd */
[----:B------:R-:W-:-:S03]  /*11640*/  PRMT R204, R0, 0x7632, R204 ;  /* 0x0000763200cc7816 */ /* 0x000fc600000000cc */
[----:B------:R-:W-:Y:S01]  /*11650*/  @!P2 HFMA2.BF16_V2 R145, -RZ.H0_H0, RZ.H0_H0, -R205.H0_H0 ;  /* 0x200000ffff91a231 */ /* 0x000fe200003409cd */
[----:B------:R-:W-:Y:S02]  /*11660*/  LOP3.LUT R0, R12, 0xff, RZ, 0xc0, !PT ;  /* 0x000000ff0c007812 */ /* 0x000fe400078ec0ff */
[----:B------:R-:W-:Y:S02]  /*11670*/  PRMT R46, R205, 0x5410, R204 ;  /* 0x00005410cd2e7816 */ /* 0x000fe400000000cc */
[----:B------:R-:W-:Y:S02]  /*11680*/  @!P2 PRMT R205, R145, 0x5410, RZ ;  /* 0x0000541091cda816 */ /* 0x000fe400000000ff */
[C---:B------:R-:W-:Y:S02]  /*11690*/  ISETP.GE.U32.AND P2, PT, R241.reuse, R0, PT ;  /* 0x00000000f100720c */ /* 0x040fe40003f46070 */
[----:B------:R-:W-:Y:S01]  /*116a0*/  ISETP.GE.U32.AND P3, PT, R241, R6, PT ;  /* 0x00000006f100720c */ /* 0x000fe20003f66070 */
[----:B------:R-:W-:Y:S01]  /*116b0*/  FADD.FTZ R6, R19, R8 ;  /* 0x0000000813067221 */ /* 0x000fe20000010000 */
[----:B------:R-:W-:Y:S01]  /*116c0*/  SHF.R.U32.HI R0, RZ, 0x8, R13 ;  /* 0x00000008ff007819 */ /* 0x000fe2000001160d */
[----:B------:R-:W-:Y:S01]  /*116d0*/  @!P0 HFMA2.BF16_V2 R144, -RZ.H0_H0, RZ.H0_H0, -R204.H0_H0 ;  /* 0x200000ffff908231 */ /* 0x000fe200003409cc */
[----:B------:R1:W-:Y:S01]  /*116e0*/  MUFU.EX2 R177, R56 ;  /* 0x0000003800b17308 */ /* 0x0003e20000000800 */
[----:B------:R-:W-:Y:S01]  /*116f0*/  FADD.FTZ R6, R20, R6 ;  /* 0x0000000614067221 */ /* 0x000fe20000010000 */
[----:B------:R-:W-:-:S02]  /*11700*/  LOP3.LUT R0, R0, 0xffff, RZ, 0xc0, !PT ;  /* 0x0000ffff00007812 */ /* 0x000fc400078ec0ff */
[----:B------:R-:W-:-:S04]  /*11710*/  @!P0 PRMT R204, R144, 0x5410, RZ ;  /* 0x0000541090cc8816 */ /* 0x000fc800000000ff */
[----:B------:R-:W2:Y:S01]  /*11720*/  MUFU.EX2 R175, R55 ;  /* 0x0000003700af7308 */ /* 0x000ea20000000800 */
[----:B------:R-:W-:Y:S01]  /*11730*/  ISETP.GE.U32.AND P0, PT, R241, R0, PT ;  /* 0x00000000f100720c */ /* 0x000fe20003f06070 */
[----:B------:R-:W-:Y:S01]  /*11740*/  FADD.FTZ R0, R26, R6 ;  /* 0x000000061a007221 */ /* 0x000fe20000010000 */
[----:B------:R-:W-:Y:S01]  /*11750*/  F2FP.BF16.PACK_AB R27, R20, R19 ;  /* 0x00000013141b723e */ /* 0x000fe200000010ff */
[----:B------:R-:W-:Y:S02]  /*11760*/  FMUL.FTZ R20, R131, R5 ;  /* 0x0000000583147220 */ /* 0x000fe40000410000 */
[----:B------:R-:W-:Y:S01]  /*11770*/  IMAD.MOV.U32 R131, RZ, RZ, R24 ;  /* 0x000000ffff837224 */ /* 0x000fe200078e0018 */
[----:B------:R-:W-:Y:S01]  /*11780*/  @!P1 PRMT R208, R141, 0x5410, RZ ;  /* 0x000054108dd09816 */ /* 0x000fe200000000ff */
[----:B------:R-:W-:Y:S01]  /*11790*/  FADD.FTZ R38, R25, R0 ;  /* 0x0000000019267221 */ /* 0x000fe20000010000 */
[----:B------:R-:W-:Y:S01]  /*117a0*/  F2FP.BF16.PACK_AB R37, R18, R17 ;  /* 0x000000111225723e */ /* 0x000fe200000010ff */
[----:B------:R-:W-:Y:S01]  /*117b0*/  FMUL.FTZ R185, R136, R4 ;  /* 0x0000000488b97220 */ /* 0x000fe20000410000 */
[----:B------:R-:W-:Y:S01]  /*117c0*/  ISETP.GE.U32.AND P1, PT, R241, R10, PT ;  /* 0x0000000af100720c */ /* 0x000fe20003f26070 */
[----:B------:R-:W-:Y:S01]  /*117d0*/  FMUL.FTZ R184, R137, R4 ;  /* 0x0000000489b87220 */ /* 0x000fe20000410000 */
[----:B------:R-:W-:Y:S01]  /*117e0*/  F2FP.BF16.PACK_AB R0, R174, R168 ;  /* 0x000000a8ae00723e */ /* 0x000fe200000010ff */
        /* <DEDUP_REMOVED lines=8> */
[-C--:B-1----:R-:W-:Y:S02]  /*11870*/  FMUL.FTZ R56, R116, R4.reuse ;  /* 0x0000000474387220 */ /* 0x082fe40000410000 */
[-C--:B------:R-:W-:Y:S02]  /*11880*/  FMUL.FTZ R187, R117, R4.reuse ;  /* 0x0000000475bb7220 */ /* 0x080fe40000410000 */
[-C--:B------:R-:W-:Y:S02]  /*11890*/  FMUL.FTZ R6, R108, R4.reuse ;  /* 0x000000046c067220 */ /* 0x080fe40000410000 */
[-C--:B------:R-:W-:Y:S02]  /*118a0*/  FMUL.FTZ R17, R109, R4.reuse ;  /* 0x000000046d117220 */ /* 0x080fe40000410000 */
[----:B------:R-:W-:-:S02]  /*118b0*/  FMUL.FTZ R193, R100, R4 ;  /* 0x0000000464c17220 */ /* 0x000fc40000410000 */
[----:B------:R-:W-:Y:S01]  /*118c0*/  FMUL.FTZ R10, R101, R4 ;  /* 0x00000004650a7220 */ /* 0x000fe20000410000 */
[----:B------:R-:W-:Y:S02]  /*118d0*/  F2FP.BF16.PACK_AB R4, R176, R131 ;  /* 0x00000083b004723e */ /* 0x000fe400000010ff */
[C---:B------:R-:W-:Y:S02]  /*118e0*/  PRMT R203, R0.reuse, 0x7610, R203 ;  /* 0x0000761000cb7816 */ /* 0x040fe400000000cb */
[----:B------:R-:W-:Y:S02]  /*118f0*/  PRMT R202, R0, 0x7632, R202 ;  /* 0x0000763200ca7816 */ /* 0x000fe400000000ca */
[----:B--2---:R-:W-:Y:S02]  /*11900*/  F2FP.BF16.PACK_AB R0, R175, R177 ;  /* 0x000000b1af00723e */ /* 0x004fe400000010ff */
[----:B------:R-:W-:Y:S02]  /*11910*/  PRMT R201, R4, 0x7610, R201 ;  /* 0x0000761004c97816 */ /* 0x000fe400000000c9 */
[----:B------:R-:W-:-:S02]  /*11920*/  PRMT R198, R0, 0x7632, R198 ;  /* 0x0000763200c67816 */ /* 0x000fc400000000c6 */
[----:B------:R-:W-:Y:S01]  /*11930*/  PRMT R200, R4, 0x7632, R200 ;  /* 0x0000763204c87816 */ /* 0x000fe200000000c8 */
[----:B------:R-:W-:Y:S01]  /*11940*/  @!P6 HFMA2.BF16_V2 R50, -RZ.H0_H0, RZ.H0_H0, -R201.H0_H0 ;  /* 0x200000ffff32e231 */ /* 0x000fe200003409c9 */
[-C--:B------:R-:W-:Y:S01]  /*11950*/  FMUL.FTZ R183, R138, R5.reuse ;  /* 0x000000058ab77220 */ /* 0x080fe20000410000 */
[----:B------:R-:W-:Y:S01]  /*11960*/  PRMT R199, R0, 0x7610, R199 ;  /* 0x0000761000c77816 */ /* 0x000fe200000000c7 */
[----:B------:R-:W-:Y:S01]  /*11970*/  IMAD.MOV.U32 R138, RZ, RZ, R17 ;  /* 0x000000ffff8a7224 */ /* 0x000fe200078e0011 */
[----:B------:R-:W-:Y:S01]  /*11980*/  @!P1 HFMA2.BF16_V2 R43, -RZ.H0_H0, RZ.H0_H0, -R198.H0_H0 ;  /* 0x200000ffff2b9231 */ /* 0x000fe200003409c6 */
[----:B------:R-:W-:Y:S01]  /*11990*/  FADD.FTZ R0, R163, R21 ;  /* 0x00000015a3007221 */ /* 0x000fe20000010000 */
[----:B------:R-:W-:Y:S01]  /*119a0*/  @!P0 HFMA2.BF16_V2 R49, -RZ.H0_H0, RZ.H0_H0, -R200.H0_H0 ;  /* 0x200000ffff318231 */ /* 0x000fe200003409c8 */
[----:B------:R-:W-:Y:S01]  /*119b0*/  IMAD.MOV.U32 R17, RZ, RZ, R40 ;  /* 0x000000ffff117224 */ /* 0x000fe200078e0028 */
[----:B------:R-:W-:Y:S01]  /*119c0*/  PRMT R40, R201, 0x5410, R200 ;  /* 0x00005410c9287816 */ /* 0x000fe200000000c8 */
[----:B------:R-:W-:Y:S01]  /*119d0*/  FMUL.FTZ R182, R139, R5 ;  /* 0x000000058bb67220 */ /* 0x000fe20000410000 */
[----:B------:R-:W-:Y:S01]  /*119e0*/  @!P6 PRMT R201, R50, 0x5410, RZ ;  /* 0x0000541032c9e816 */ /* 0x000fe200000000ff */
[----:B------:R-:W-:Y:S01]  /*119f0*/  IMAD.MOV.U32 R61, RZ, RZ, R178 ;  /* 0x000000ffff3d7224 */ /* 0x000fe200078e00b2 */
[----:B------:R-:W-:Y:S01]  /*11a00*/  F2FP.BF16.PACK_AB R25, R25, R26 ;  /* 0x0000001a1919723e */ /* 0x000fe200000010ff */
[----:B------:R-:W-:-:S02]  /*11a10*/  IMAD.MOV.U32 R139, RZ, RZ, R6 ;  /* 0x000000ffff8b7224 */ /* 0x000fc400078e0006 */
[----:B------:R-:W-:Y:S01]  /*11a20*/  IMAD.MOV.U32 R50, RZ, RZ, R41 ;  /* 0x000000ffff327224 */ /* 0x000fe200078e0029 */
[----:B------:R-:W-:Y:S01]  /*11a30*/  PRMT R41, R199, 0x5410, R198 ;  /* 0x00005410c7297816 */ /* 0x000fe200000000c6 */
[----:B------:R-:W-:Y:S01]  /*11a40*/  FADD.FTZ R0, R162, R0 ;  /* 0x00000000a2007221 */ /* 0x000fe20000010000 */
[----:B------:R-:W-:Y:S01]  /*11a50*/  @!P3 HFMA2.BF16_V2 R100, -RZ.H0_H0, RZ.H0_H0, -R202.H0_H0 ;  /* 0x200000ffff64b231 */ /* 0x000fe200003409ca */
[----:B------:R-:W-:Y:S01]  /*11a60*/  IMAD.MOV.U32 R136, RZ, RZ, R194 ;  /* 0x000000ffff887224 */ /* 0x000fe200078e00c2 */
[----:B------:R-:W-:Y:S01]  /*11a70*/  @!P1 PRMT R198, R43, 0x5410, RZ ;  /* 0x000054102bc69816 */ /* 0x000fe200000000ff */
        /* <DEDUP_REMOVED lines=14> */
[----:B------:R1:W2:Y:S01]  /*11b60*/  MUFU.EX2 R5, R44 ;  /* 0x0000002c00057308 */ /* 0x0002a20000000800 */
        /* <DEDUP_REMOVED lines=15> */
[----:B-1----:R-:W-:Y:S02]  /*11c60*/  FMUL.FTZ R44, R79, R2 ;  /* 0x000000024f2c7220 */ /* 0x002fe40000410000 */
[----:B------:R-:W-:Y:S02]  /*11c70*/  IMAD.MOV.U32 R49, RZ, RZ, R20 ;  /* 0x000000ffff317224 */ /* 0x000fe400078e0014 */
[----:B------:R-:W-:Y:S01]  /*11c80*/  FADD.FTZ R2, R167, R0 ;  /* 0x00000000a7027221 */ /* 0x000fe20000010000 */
[----:B------:R-:W-:Y:S01]  /*11c90*/  PRMT R42, R203, 0x5410, R202 ;  /* 0x00005410cb2a7816 */ /* 0x000fe200000000ca */
[----:B------:R-:W-:Y:S02]  /*11ca0*/  FADD.FTZ R0, R166, R9 ;  /* 0x00000009a6007221 */ /* 0x000fe40000010000 */
[----:B------:R-:W-:Y:S01]  /*11cb0*/  IMAD.WIDE.U32 R20, R136, -0x326172a9, RZ ;  /* 0xcd9e8d5788147825 */ /* 0x000fe200078e00ff */
[----:B------:R-:W-:Y:S01]  /*11cc0*/  @!P3 PRMT R202, R100, 0x5410, RZ ;  /* 0x0000541064cab816 */ /* 0x000fe200000000ff */
[----:B------:R1:W3:Y:S02]  /*11cd0*/  MUFU.EX2 R4, R45 ;  /* 0x0000002d00047308 */ /* 0x0002e40000000800 */
[----:B------:R-:W-:-:S02]  /*11ce0*/  IMAD.MOV.U32 R100, RZ, RZ, R16 ;  /* 0x000000ffff647224 */ /* 0x000fc400078e0010 */
[----:B------:R-:W-:Y:S01]  /*11cf0*/  FADD.FTZ R16, R154, R0 ;  /* 0x000000009a107221 */ /* 0x000fe20000010000 */
[----:B----4-:R-:W-:Y:S01]  /*11d00*/  LOP3.LUT R0, R21, R186, RZ, 0x3c, !PT ;  /* 0x000000ba15007212 */ /* 0x010fe200078e3cff */
[----:B------:R-:W-:Y:S01]  /*11d10*/  @!P2 HFMA2.BF16_V2 R47, -RZ.H0_H0, RZ.H0_H0, -R199.H0_H0 ;  /* 0x200000ffff2fa231 */ /* 0x000fe200003409c7 */
[----:B------:R-:W-:Y:S02]  /*11d20*/  FMUL.FTZ R108, R112, R3 ;  /* 0x00000003706c7220 */ /* 0x000fe40000410000 */
[----:B------:R-:W-:Y:S02]  /*11d30*/  IMAD.MOV.U32 R112, RZ, RZ, R7 ;  /* 0x000000ffff707224 */ /* 0x000fe400078e0007 */
[----:B------:R-:W-:Y:S01]  /*11d40*/  @!P2 PRMT R199, R47, 0x5410, RZ ;  /* 0x000054102fc7a816 */ /* 0x000fe200000000ff */
[----:B------:R-:W-:Y:S02]  /*11d50*/  IMAD.MOV.U32 R47, RZ, RZ, R10 ;  /* 0x000000ffff2f7224 */ /* 0x000fe400078e000a */
[----:B-1----:R-:W-:-:S02]  /*11d60*/  IMAD.MOV.U32 R45, RZ, RZ, R6 ;  /* 0x000000ffff2d7224 */ /* 0x002fc400078e0006 */
[----:B------:R-:W-:-:S04]  /*11d70*/  IMAD.WIDE.U32 R6, R0, -0x2daee0ad, RZ ;  /* 0xd2511f5300067825 */ /* 0x000fc800078e00ff */
[-C--:B------:R-:W-:Y:S02]  /*11d80*/  FMUL.FTZ R109, R113, R3.reuse ;  /* 0x00000003716d7220 */ /* 0x080fe40000410000 */
        /* <DEDUP_REMOVED lines=15> */
[----:B------:R-:W-:Y:S01]  /*11e80*/  FADD.FTZ R17, R159, R2 ;  /* 0x000000029f117221 */ /* 0x000fe20000010000 */
[----:B------:R-:W-:Y:S01]  /*11e90*/  LOP3.LUT R2, R23, UR29, R20, 0x96, !PT ;  /* 0x0000001d17027c12 */ /* 0x000fe2000f8e9614 */
[----:B--2---:R-:W-:Y:S01]  /*11ea0*/  FADD.FTZ R3, R5, R11 ;  /* 0x0000000b05037221 */ /* 0x004fe20000010000 */
[----:B------:R-:W-:Y:S01]  /*11eb0*/  LOP3.LUT R0, R7, UR28, R238, 0x96, !PT ;  /* 0x0000001c07007c12 */ /* 0x000fe2000f8e96ee */
[----:B------:R-:W-:Y:S01]  /*11ec0*/  IMAD.MOV.U32 R115, RZ, RZ, R19 ;  /* 0x000000ffff737224 */ /* 0x000fe200078e0013 */
[C---:B---3--:R-:W-:Y:S01]  /*11ed0*/  F2FP.BF16.PACK_AB R18, R4.reuse, R5 ;  /* 0x000000050412723e */ /* 0x048fe200000010ff */
[----:B------:R-:W-:-:S02]  /*11ee0*/  FADD.FTZ R19, R4, R3 ;  /* 0x0000000304137221 */ /* 0x000fc40000010000 */
[----:B------:R-:W-:-:S04]  /*11ef0*/  IMAD.WIDE.U32 R2, R2, -0x2daee0ad, RZ ;  /* 0xd2511f5302027825 */ /* 0x000fc800078e00ff */
[----:B------:R-:W-:Y:S01]  /*11f00*/  IMAD.WIDE.U32 R4, R0, -0x326172a9, RZ ;  /* 0xcd9e8d5700047825 */ /* 0x000fe200078e00ff */
[----:B------:R-:W-:-:S04]  /*11f10*/  LOP3.LUT R0, R3, UR26, R6, 0x96, !PT ;  /* 0x0000001a03007c12 */ /* 0x000fc8000f8e9606 */
[----:B------:R-:W-:Y:S01]  /*11f20*/  LOP3.LUT R3, R5, UR27, R22, 0x96, !PT ;  /* 0x0000001b05037c12 */ /* 0x000fe2000f8e9616 */
[----:B------:R-:W-:Y:S02]  /*11f30*/  IMAD.MOV.U32 R23, RZ, RZ, R8 ;  /* 0x000000ffff177224 */ /* 0x000fe400078e0008 */
[----:B------:R-:W-:Y:S02]  /*11f40*/  IMAD.MOV.U32 R7, RZ, RZ, R45 ;  /* 0x000000ffff077224 */ /* 0x000fe400078e002d */
[----:B------:R-:W-:-:S04]  /*11f50*/  IMAD.WIDE.U32 R8, R3, -0x2daee0ad, RZ ;  /* 0xd2511f5303087825 */ /* 0x000fc800078e00ff */
[----:B------:R-:W-:Y:S02]  /*11f60*/  IMAD.MOV.U32 R22, RZ, RZ, R113 ;  /* 0x000000ffff167224 */ /* 0x000fe400078e0071 */
        /* <DEDUP_REMOVED lines=12> */
[----:B------:R-:W-:Y:S02]  /*12030*/  IMAD.MOV.U32 R0, RZ, RZ, R9 ;  /* 0x000000ffff007224 */ /* 0x000fe400078e0009 */
[----:B------:R-:W-:-:S04]  /*12040*/  IMAD.WIDE.U32 R8, R3, -0x326172a9, RZ ;  /* 0xcd9e8d5703087825 */ /* 0x000fc800078e00ff */
[----:B------:R-:W-:-:S04]  /*12050*/  IMAD.WIDE.U32 R2, R2, -0x326172a9, RZ ;  /* 0xcd9e8d5702027825 */ /* 0x000fc800078e00ff */
[----:B------:R-:W-:Y:S01]  /*12060*/  IMAD.MOV.U32 R11, RZ, RZ, R0 ;  /* 0x000000ffff0b7224 */ /* 0x000fe200078e0000 */
[----:B------:R-:W-:Y:S01]  /*12070*/  LOP3.LUT R0, R3, UR8, R8, 0x96, !PT ;  /* 0x0000000803007c12 */ /* 0x000fe2000f8e9608 */
[----:B------:R-:W-:-:S03]  /*12080*/  IMAD.MOV.U32 R8, RZ, RZ, R7 ;  /* 0x000000ffff087224 */ /* 0x000fc600078e0007 */
[----:B------:R-:W-:-:S04]  /*12090*/  LOP3.LUT R7, R0, 0xff, RZ, 0xc0, !PT ;  /* 0x000000ff00077812 */ /* 0x000fc800078ec0ff */
[----:B------:R-:W-:Y:S02]  /*120a0*/  ISETP.GE.U32.AND P2, PT, R241, R7, PT ;  /* 0x00000007f100720c */ /* 0x000fe40003f46070 */
[----:B------:R-:W-:Y:S01]  /*120b0*/  LOP3.LUT R7, R0, 0xffff, RZ, 0xc0, !PT ;  /* 0x0000ffff00077812 */ /* 0x000fe200078ec0ff */
[----:B------:R-:W-:-:S03]  /*120c0*/  IMAD.MOV.U32 R21, RZ, RZ, R11 ;  /* 0x000000ffff157224 */ /* 0x000fc600078e000b */
[----:B------:R-:W-:Y:S02]  /*120d0*/  SHF.R.U32.HI R7, RZ, 0x8, R7 ;  /* 0x00000008ff077819 */ /* 0x000fe40000011607 */
[----:B------:R-:W-:Y:S01]  /*120e0*/  LOP3.LUT R11, R5, UR27, R14, 0x96, !PT ;  /* 0x0000001b050b7c12 */ /* 0x000fe2000f8e960e */
[----:B------:R-:W-:Y:S01]  /*120f0*/  IMAD.MOV.U32 R5, RZ, RZ, R193 ;  /* 0x000000ffff057224 */ /* 0x000fe200078e00c1 */
[----:B------:R-:W-:-:S04]  /*12100*/  LOP3.LUT R7, R7, 0xffff, RZ, 0xc0, !PT ;  /* 0x0000ffff07077812 */ /* 0x000fc800078ec0ff */
[----:B------:R-:W-:Y:S01]  /*12110*/  ISETP.GE.U32.AND P1, PT, R241, R7, PT ;  /* 0x00000007f100720c */ /* 0x000fe20003f26070 */
[----:B------:R-:W-:Y:S01]  /*12120*/  IMAD.MOV.U32 R7, RZ, RZ, R5 ;  /* 0x000000ffff077224 */ /* 0x000fe200078e0005 */
[--C-:B------:R-:W-:Y:S02]  /*12130*/  SHF.R.U32.HI R5, RZ, 0x10, R0.reuse ;  /* 0x00000010ff057819 */ /* 0x100fe40000011600 */
[----:B------:R-:W-:Y:S01]  /*12140*/  SHF.R.U32.HI R0, RZ, 0x18, R0 ;  /* 0x00000018ff007819 */ /* 0x000fe20000011600 */
[----:B------:R-:W-:-:S03]  /*12150*/  @!P4 HFMA2.BF16_V2 R146, -RZ.H0_H0, RZ.H0_H0, -R203.H0_H0 ;  /* 0x200000ffff92c231 */ /* 0x000fc600003409cb */
[----:B------:R-:W-:Y:S02]  /*12160*/  ISETP.GE.U32.AND P0, PT, R241, R0, PT ;  /* 0x00000000f100720c */ /* 0x000fe40003f06070 */
[----:B------:R-:W-:Y:S02]  /*12170*/  LOP3.LUT R0, R2, 0xff, RZ, 0xc0, !PT ;  /* 0x000000ff02007812 */ /* 0x000fe400078ec0ff */
[----:B------:R-:W-:Y:S02]  /*12180*/  @!P4 PRMT R203, R146, 0x5410, RZ ;  /* 0x0000541092cbc816 */ /* 0x000fe400000000ff */
[----:B------:R-:W-:Y:S02]  /*12190*/  LOP3.LUT R10, R9, UR13, R10, 0x96, !PT ;  /* 0x0000000d090a7c12 */ /* 0x000fe4000f8e960a */
[----:B------:R-:W-:Y:S02]  /*121a0*/  ISETP.GE.U32.AND P4, PT, R241, R0, PT ;  /* 0x00000000f100720c */ /* 0x000fe40003f86070 */
[----:B------:R-:W-:-:S02]  /*121b0*/  LOP3.LUT R9, R15, UR29, R20, 0x96, !PT ;  /* 0x0000001d0f097c12 */ /* 0x000fc4000f8e9614 */
[----:B------:R-:W-:Y:S02]  /*121c0*/  SHF.R.U32.HI R0, RZ, 0x10, R2 ;  /* 0x00000010ff007819 */ /* 0x000fe40000011602 */
[----:B------:R-:W-:Y:S02]  /*121d0*/  LOP3.LUT R5, R5, 0xff, RZ, 0xc0, !PT ;  /* 0x000000ff05057812 */ /* 0x000fe400078ec0ff */
[C---:B------:R-:W-:Y:S02]  /*121e0*/  PRMT R15, R36.reuse, 0x7610, R15 ;  /* 0x00007610240f7816 */ /* 0x040fe4000000000f */
[----:B------:R-:W-:Y:S02]  /*121f0*/  PRMT R14, R36, 0x7632, R14 ;  /* 0x00007632240e7816 */ /* 0x000fe4000000000e */
[----:B------:R-:W-:Y:S01]  /*12200*/  LOP3.LUT R0, R0, 0xff, RZ, 0xc0, !PT ;  /* 0x000000ff00007812 */ /* 0x000fe200078ec0ff */
[----:B------:R-:W-:Y:S01]  /*12210*/  @!P2 HFMA2.BF16_V2 R53, -RZ.H0_H0, RZ.H0_H0, -R15.H0_H0 ;  /* 0x200000ffff35a231 */ /* 0x000fe2000034090f */
[C---:B------:R-:W-:Y:S01]  /*12220*/  ISETP.GE.U32.AND P3, PT, R241.reuse, R5, PT ;  /* 0x00000005f100720c */ /* 0x040fe20003f66070 */
[----:B------:R-:W-:Y:S01]  /*12230*/  IMAD.MOV.U32 R5, RZ, RZ, R8 ;  /* 0x000000ffff057224 */ /* 0x000fe200078e0008 */
[----:B------:R-:W-:Y:S01]  /*12240*/  LOP3.LUT R3, R2, 0xffff, RZ, 0xc0, !PT ;  /* 0x0000ffff02037812 */ /* 0x000fe200078ec0ff */
[----:B------:R-:W-:Y:S01]  /*12250*/  @!P1 HFMA2.BF16_V2 R57, -RZ.H0_H0, RZ.H0_H0, -R14.H0_H0 ;  /* 0x200000ffff399231 */ /* 0x000fe2000034090e */
[----:B------:R-:W-:Y:S01]  /*12260*/  SHF.R.U32.HI R8, RZ, 0x18, R2 ;  /* 0x00000018ff087819 */ /* 0x000fe20000011602 */
[----:B------:R-:W-:Y:S01]  /*12270*/  IMAD.MOV.U32 R2, RZ, RZ, R23 ;  /* 0x000000ffff027224 */ /* 0x000fe200078e0017 */
[----:B------:R-:W-:Y:S01]  /*12280*/  ISETP.GE.U32.AND P6, PT, R241, R0, PT ;  /* 0x00000000f100720c */ /* 0x000fe20003fc6070 */
[----:B------:R-:W-:Y:S01]  /*12290*/  IMAD.MOV.U32 R36, RZ, RZ, R39 ;  /* 0x000000ffff247224 */ /* 0x000fe200078e0027 */
[----:B------:R-:W-:-:S02]  /*122a0*/  SHF.R.U32.HI R0, RZ, 0x8, R3 ;  /* 0x00000008ff007819 */ /* 0x000fc40000011603 */
[----:B------:R-:W-:Y:S02]  /*122b0*/  PRMT R39, R15, 0x5410, R14 ;  /* 0x000054100f277816 */ /* 0x000fe4000000000e */
[----:B------:R-:W-:Y:S01]  /*122c0*/  @!P2 PRMT R15, R53, 0x5410, RZ ;  /* 0x00005410350fa816 */ /* 0x000fe200000000ff */
[----:B------:R-:W-:Y:S01]  /*122d0*/  IMAD.MOV.U32 R53, RZ, RZ, R2 ;  /* 0x000000ffff357224 */ /* 0x000fe200078e0002 */
[----:B------:R-:W-:Y:S01]  /*122e0*/  LOP3.LUT R0, R0, 0xffff, RZ, 0xc0, !PT ;  /* 0x0000ffff00007812 */ /* 0x000fe200078ec0ff */
[----:B------:R-:W-:Y:S01]  /*122f0*/  IMAD.WIDE.U32 R2, R10, -0x2daee0ad, RZ ;  /* 0xd2511f530a027825 */ /* 0x000fe200078e00ff */
[----:B------:R-:W-:-:S03]  /*12300*/  @!P1 PRMT R14, R57, 0x5410, RZ ;  /* 0x00005410390e9816 */ /* 0x000fc600000000ff */
[----:B------:R-:W-:Y:S02]  /*12310*/  IMAD.MOV.U32 R57, RZ, RZ, R7 ;  /* 0x000000ffff397224 */ /* 0x000fe400078e0007 */
[----:B------:R1:W2:Y:S01]  /*12320*/  MUFU.EX2 R7, R66 ;  /* 0x0000004200077308 */ /* 0x0002a20000000800 */
[----:B------:R-:W-:Y:S02]  /*12330*/  ISETP.GE.U32.AND P2, PT, R241, R0, PT ;  /* 0x00000000f100720c */ /* 0x000fe40003f46070 */
[----:B------:R-:W-:-:S05]  /*12340*/  LOP3.LUT R0, R3, UR7, R12, 0x96, !PT ;  /* 0x0000000703007c12 */ /* 0x000fca000f8e960c */
[----:B------:R3:W4:Y:S01]  /*12350*/  MUFU.EX2 R10, R67 ;  /* 0x00000043000a7308 */ /* 0x0007220000000800 */
[----:B------:R-:W-:Y:S02]  /*12360*/  IMAD.MOV.U32 R20, RZ, RZ, R194 ;  /* 0x000000ffff147224 */ /* 0x000fe400078e00c2 */
[----:B-1----:R-:W-:Y:S01]  /*12370*/  IMAD.MOV.U32 R66, RZ, RZ, R5 ;  /* 0x000000ffff427224 */ /* 0x002fe200078e0005 */
[----:B------:R-:W-:Y:S01]  /*12380*/  SHF.R.U32.HI R5, RZ, 0x10, R0 ;  /* 0x00000010ff057819 */ /* 0x000fe20000011600 */
[----:B------:R-:W-:Y:S01]  /*12390*/  FADD.FTZ R23, R192, R17 ;  /* 0x00000011c0177221 */ /* 0x000fe20000010000 */
[----:B------:R-:W-:Y:S02]  /*123a0*/  PRMT R13, R37, 0x7610, R13 ;  /* 0x00007610250d7816 */ /* 0x000fe4000000000d */
[----:B------:R-:W-:Y:S01]  /*123b0*/  MUFU.EX2 R233, R233 ;  /* 0x000000e900e97308 */ /* 0x000fe20000000800 */
[----:B------:R-:W-:Y:S01]  /*123c0*/  LOP3.LUT R5, R5, 0xff, RZ, 0xc0, !PT ;  /* 0x000000ff05057812 */ /* 0x000fe200078ec0ff */
[----:B------:R-:W-:Y:S01]  /*123d0*/  IMAD.MOV.U32 R17, RZ, RZ, R20 ;  /* 0x000000ffff117224 */ /* 0x000fe200078e0014 */
[----:B------:R-:W-:Y:S01]  /*123e0*/  PRMT R12, R37, 0x7632, R12 ;  /* 0x00007632250c7816 */ /* 0x000fe2000000000c */
[----:B------:R-:W-:Y:S01]  /*123f0*/  IMAD.MOV.U32 R20, RZ, RZ, R115 ;  /* 0x000000ffff147224 */ /* 0x000fe200078e0073 */
[----:B------:R-:W-:Y:S01]  /*12400*/  ISETP.GE.U32.AND P1, PT, R241, R5, PT ;  /* 0x00000005f100720c */ /* 0x000fe20003f26070 */
[----:B--2---:R-:W-:Y:S01]  /*12410*/  FADD.FTZ R5, R7, R19 ;  /* 0x0000001307057221 */ /* 0x004fe20000010000 */
[----:B------:R-:W-:Y:S01]  /*12420*/  @!P3 HFMA2.BF16_V2 R68, -RZ.H0_H0, RZ.H0_H0, -R13.H0_H0 ;  /* 0x200000ffff44b231 */ /* 0x000fe2000034090d */
[----:B---3--:R-:W-:Y:S01]  /*12430*/  IMAD.MOV.U32 R67, RZ, RZ, R20 ;  /* 0x000000ffff437224 */ /* 0x008fe200078e0014 */
[----:B------:R-:W-:Y:S01]  /*12440*/  PRMT R167, R18, 0x7610, R167 ;  /* 0x0000761012a77816 */ /* 0x000fe200000000a7 */
[----:B----4-:R-:W-:Y:S01]  /*12450*/  FADD.FTZ R20, R10, R5 ;  /* 0x000000050a147221 */ /* 0x010fe20000010000 */
[----:B------:R-:W-:Y:S01]  /*12460*/  LOP3.LUT R5, R0, 0xff, RZ, 0xc0, !PT ;  /* 0x000000ff00057812 */ /* 0x000fe200078ec0ff */
[----:B------:R-:W-:Y:S01]  /*12470*/  MUFU.EX2 R236, R236 ;  /* 0x000000ec00ec7308 */ /* 0x000fe20000000800 */
[----:B------:R-:W-:Y:S01]  /*12480*/  PRMT R37, R13, 0x5410, R12 ;  /* 0x000054100d257816 */ /* 0x000fe2000000000c */
[----:B------:R-:W-:Y:S01]  /*12490*/  @!P4 HFMA2.BF16_V2 R73, -RZ.H0_H0, RZ.H0_H0, -R167.H0_H0 ;  /* 0x200000ffff49c231 */ /* 0x000fe200003409a7 */
[----:B------:R-:W-:Y:S01]  /*124a0*/  @!P3 PRMT R13, R68, 0x5410, RZ ;  /* 0x00005410440db816 */ /* 0x000fe200000000ff */
[----:B------:R-:W-:Y:S01]  /*124b0*/  IMAD.MOV.U32 R68, RZ, RZ, R66 ;  /* 0x000000ffff447224 */ /* 0x000fe200078e0042 */
[----:B------:R-:W-:Y:S01]  /*124c0*/  PRMT R163, R18, 0x7632, R163 ;  /* 0x0000763212a37816 */ /* 0x000fe200000000a3 */
[----:B------:R-:W-:Y:S01]  /*124d0*/  IMAD.MOV.U32 R66, RZ, RZ, R57 ;  /* 0x000000ffff427224 */ /* 0x000fe200078e0039 */
[----:B------:R-:W-:Y:S01]  /*124e0*/  ISETP.GE.U32.AND P3, PT, R241, R5, PT ;  /* 0x00000005f100720c */ /* 0x000fe20003f66070 */
[----:B------:R-:W-:Y:S01]  /*124f0*/  IMAD.MOV.U32 R57, RZ, RZ, R36 ;  /* 0x000000ffff397224 */ /* 0x000fe200078e0024 */
[----:B------:R-:W-:Y:S01]  /*12500*/  SHF.R.U32.HI R5, RZ, 0x18, R0 ;  /* 0x00000018ff057819 */ /* 0x000fe20000011600 */
[----:B------:R-:W-:Y:S01]  /*12510*/  UIADD3 UR5, UR5, 0x1, URZ ;  /* 0x0000000105057890 */ /* 0x000fe2000fffe03f */
[----:B------:R-:W-:Y:S01]  /*12520*/  LOP3.LUT R0, R0, 0xffff, RZ, 0xc0, !PT ;  /* 0x0000ffff00007812 */ /* 0x000fe200078ec0ff */
[----:B------:R1:W5:Y:S01]  /*12530*/  LDL.LU R194, [R1+0x1b8] ;  /* 0x0001b80001c27983 */ /* 0x0003620000300800 */
[----:B------:R-:W-:-:S02]  /*12540*/  PRMT R36, R167, 0x5410, R163 ;  /* 0x00005410a7247816 */ /* 0x000fc400000000a3 */
[----:B------:R-:W-:Y:S01]  /*12550*/  @!P4 PRMT R167, R73, 0x5410, RZ ;  /* 0x0000541049a7c816 */ /* 0x000fe200000000ff */
[----:B------:R-:W-:Y:S01]  /*12560*/  @!P2 HFMA2.BF16_V2 R76, -RZ.H0_H0, RZ.H0_H0, -R163.H0_H0 ;  /* 0x200000ffff4ca231 */ /* 0x000fe200003409a3 */
[----:B------:R-:W-:Y:S01]  /*12570*/  ISETP.GE.U32.AND P4, PT, R241, R8, PT ;  /* 0x00000008f100720c */ /* 0x000fe20003f86070 */
[----:B------:R-:W-:Y:S01]  /*12580*/  IMAD.WIDE.U32 R8, R9, -0x2daee0ad, RZ ;  /* 0xd2511f5309087825 */ /* 0x000fe200078e00ff */
[----:B------:R-:W-:Y:S02]  /*12590*/  SHF.R.U32.HI R0, RZ, 0x8, R0 ;  /* 0x00000008ff007819 */ /* 0x000fe40000011600 */
[----:B------:R-:W-:Y:S01]  /*125a0*/  F2FP.BF16.PACK_AB R7, R10, R7 ;  /* 0x000000070a07723e */ /* 0x000fe200000010ff */
[----:B------:R-:W-:Y:S01]  /*125b0*/  IMAD.WIDE.U32 R10, R11, -0x2daee0ad, RZ ;  /* 0xd2511f530b0a7825 */ /* 0x000fe200078e00ff */
[----:B------:R-:W-:Y:S01]  /*125c0*/  LOP3.LUT R0, R0, 0xffff, RZ, 0xc0, !PT ;  /* 0x0000ffff00007812 */ /* 0x000fe200078ec0ff */
[----:B------:R-:W-:Y:S01]  /*125d0*/  @!P0 HFMA2.BF16_V2 R65, -RZ.H0_H0, RZ.H0_H0, -R12.H0_H0 ;  /* 0x200000ffff418231 */ /* 0x000fe2000034090c */
[----:B------:R-:W-:-:S02]  /*125e0*/  LOP3.LUT R6, R9, UR26, R6, 0x96, !PT ;  /* 0x0000001a09067c12 */ /* 0x000fc4000f8e9606 */
[C---:B------:R-:W-:Y:S02]  /*125f0*/  PRMT R161, R27.reuse, 0x7610, R161 ;  /* 0x000076101ba17816 */ /* 0x040fe400000000a1 */
[----:B------:R-:W-:Y:S01]  /*12600*/  PRMT R162, R27, 0x7632, R162 ;  /* 0x000076321ba27816 */ /* 0x000fe200000000a2 */
[----:B------:R-:W-:Y:S01]  /*12610*/  IMAD.MOV.U32 R115, RZ, RZ, R47 ;  /* 0x000000ffff737224 */ /* 0x000fe200078e002f */
[----:B------:R-:W-:Y:S02]  /*12620*/  @!P2 PRMT R163, R76, 0x5410, RZ ;  /* 0x000054104ca3a816 */ /* 0x000fe400000000ff */
[C---:B------:R-:W-:Y:S02]  /*12630*/  PRMT R160, R25.reuse, 0x7632, R160 ;  /* 0x0000763219a07816 */ /* 0x040fe400000000a0 */
[----:B------:R-:W-:Y:S01]  /*12640*/  PRMT R159, R25, 0x7610, R159 ;  /* 0x00007610199f7816 */ /* 0x000fe2000000009f */
[----:B------:R-:W-:Y:S01]  /*12650*/  MUFU.EX2 R19, R148 ;  /* 0x0000009400137308 */ /* 0x000fe20000000800 */
[----:B------:R-:W-:Y:S01]  /*12660*/  ISETP.GE.U32.AND P2, PT, R241, R0, PT ;  /* 0x00000000f100720c */ /* 0x000fe20003f46070 */
[----:B------:R1:W5:Y:S01]  /*12670*/  LDL.LU R193, [R1+0x1b4] ;  /* 0x0001b40001c17983 */ /* 0x0003620000300800 */
[----:B------:R-:W-:-:S02]  /*12680*/  PRMT R197, R7, 0x7610, R197 ;  /* 0x0000761007c57816 */ /* 0x000fc400000000c5 */
[----:B------:R-:W-:Y:S01]  /*12690*/  PRMT R166, R7, 0x7632, R166 ;  /* 0x0000763207a67816 */ /* 0x000fe200000000a6 */
[----:B------:R-:W-:Y:S01]  /*126a0*/  IMAD.WIDE.U32 R6, R6, -0x326172a9, RZ ;  /* 0xcd9e8d5706067825 */ /* 0x000fe200078e00ff */
[----:B------:R-:W-:Y:S02]  /*126b0*/  LOP3.LUT R0, R11, UR24, R8, 0x96, !PT ;  /* 0x000000180b007c12 */ /* 0x000fe4000f8e9608 */
[----:B------:R-:W-:Y:S01]  /*126c0*/  @!P0 PRMT R12, R65, 0x5410, RZ ;  /* 0x00005410410c8816 */ /* 0x000fe200000000ff */
[----:B------:R-:W-:Y:S01]  /*126d0*/  @!P6 HFMA2.BF16_V2 R78, -RZ.H0_H0, RZ.H0_H0, -R161.H0_H0 ;  /* 0x200000ffff4ee231 */ /* 0x000fe200003409a1 */
[----:B------:R-:W-:Y:S01]  /*126e0*/  LOP3.LUT R4, R7, UR25, R4, 0x96, !PT ;  /* 0x0000001907047c12 */ /* 0x000fe2000f8e9604 */
[----:B------:R-:W-:Y:S01]  /*126f0*/  IMAD.WIDE.U32 R8, R0, -0x326172a9, RZ ;  /* 0xcd9e8d5700087825 */ /* 0x000fe200078e00ff */
[----:B------:R-:W-:-:S03]  /*12700*/  ISETP.GE.U32.AND P0, PT, R241, R5, PT ;  /* 0x00000005f100720c */ /* 0x000fc60003f06070 */
[----:B------:R-:W-:Y:S01]  /*12710*/  IMAD.MOV.U32 R73, RZ, RZ, R26 ;  /* 0x000000ffff497224 */ /* 0x000fe200078e001a */
[----:B------:R-:W-:Y:S01]  /*12720*/  LOP3.LUT R0, R9, UR23, R6, 0x96, !PT ;  /* 0x0000001709007c12 */ /* 0x000fe2000f8e9606 */
[----:B------:R-:W-:Y:S01]  /*12730*/  IMAD.WIDE.U32 R4, R4, -0x2daee0ad, RZ ;  /* 0xd2511f5304047825 */ /* 0x000fe200078e00ff */
[----:B------:R-:W-:-:S03]  /*12740*/  @!P4 HFMA2.BF16_V2 R77, -RZ.H0_H0, RZ.H0_H0, -R162.H0_H0 ;  /* 0x200000ffff4dc231 */ /* 0x000fc600003409a2 */
[----:B------:R-:W-:Y:S01]  /*12750*/  IMAD.MOV.U32 R47, RZ, RZ, R49 ;  /* 0x000000ffff2f7224 */ /* 0x000fe200078e0031 */
[----:B------:R-:W-:Y:S01]  /*12760*/  LOP3.LUT R5, R5, UR22, R10, 0x96, !PT ;  /* 0x0000001605057c12 */ /* 0x000fe2000f8e960a */
[----:B------:R-:W-:Y:S01]  /*12770*/  IMAD.WIDE.U32 R6, R0, -0x2daee0ad, RZ ;  /* 0xd2511f5300067825 */ /* 0x000fe200078e00ff */
[----:B------:R-:W-:Y:S01]  /*12780*/  @!P3 HFMA2.BF16_V2 R79, -RZ.H0_H0, RZ.H0_H0, -R197.H0_H0 ;  /* 0x200000ffff4fb231 */ /* 0x000fe200003409c5 */
[----:B------:R-:W-:Y:S01]  /*12790*/  PRMT R26, R161, 0x5410, R162 ;  /* 0x00005410a11a7816 */ /* 0x000fe200000000a2 */
[----:B------:R-:W2:Y:S01]  /*127a0*/  MUFU.EX2 R25, R147 ;  /* 0x0000009300197308 */ /* 0x000ea20000000800 */
[----:B------:R-:W-:Y:S01]  /*127b0*/  @!P6 PRMT R161, R78, 0x5410, RZ ;  /* 0x000054104ea1e816 */ /* 0x000fe200000000ff */
[----:B------:R-:W-:Y:S01]  /*127c0*/  IMAD.MOV.U32 R27, RZ, RZ, R17 ;  /* 0x000000ffff1b7224 */ /* 0x000fe200078e0011 */
[----:B------:R-:W-:Y:S01]  /*127d0*/  LOP3.LUT R7, R7, UR12, R4, 0x96, !PT ;  /* 0x0000000c07077c12 */ /* 0x000fe2000f8e9604 */
[----:B------:R-:W-:Y:S01]  /*127e0*/  IMAD.WIDE.U32 R4, R5, -0x326172a9, RZ ;  /* 0xcd9e8d5705047825 */ /* 0x000fe200078e00ff */
[----:B------:R-:W-:Y:S01]  /*127f0*/  @!P0 HFMA2.BF16_V2 R81, -RZ.H0_H0, RZ.H0_H0, -R160.H0_H0 ;  /* 0x200000ffff518231 */ /* 0x000fe200003409a0 */
[----:B------:R-:W-:-:S02]  /*12800*/  LOP3.LUT R0, R2, 0xff, RZ, 0xc0, !PT ;  /* 0x000000ff02007812 */ /* 0x000fc400078ec0ff */
[----:B------:R-:W-:Y:S01]  /*12810*/  IMAD.MOV.U32 R76, RZ, RZ, R67 ;  /* 0x000000ffff4c7224 */ /* 0x000fe200078e0043 */
[----:B------:R-:W-:Y:S01]  /*12820*/  @!P1 HFMA2.BF16_V2 R82, -RZ.H0_H0, RZ.H0_H0, -R159.H0_H0 ;  /* 0x200000ffff529231 */ /* 0x000fe2000034099f */
[----:B------:R-:W-:Y:S01]  /*12830*/  IMAD.MOV.U32 R78, RZ, RZ, R115 ;  /* 0x000000ffff4e7224 */ /* 0x000fe200078e0073 */
[----:B------:R-:W-:Y:S01]  /*12840*/  PRMT R115, R197, 0x5410, R166 ;  /* 0x00005410c5737816 */ /* 0x000fe200000000a6 */
[----:B------:R1:W5:Y:S01]  /*12850*/  LDL.LU R192, [R1+0x1b0] ;  /* 0x0001b00001c07983 */ /* 0x0003620000300800 */
[----:B------:R-:W-:Y:S01]  /*12860*/  @!P3 PRMT R197, R79, 0x5410, RZ ;  /* 0x000054104fc5b816 */ /* 0x000fe200000000ff */
[----:B------:R-:W-:Y:S01]  /*12870*/  IMAD.MOV.U32 R79, RZ, RZ, R66 ;  /* 0x000000ffff4f7224 */ /* 0x000fe200078e0042 */
[----:B------:R-:W-:Y:S02]  /*12880*/  LOP3.LUT R10, R2, 0xffff, RZ, 0xc0, !PT ;  /* 0x0000ffff020a7812 */ /* 0x000fe400078ec0ff */
[--C-:B------:R-:W-:Y:S02]  /*12890*/  SHF.R.U32.HI R11, RZ, 0x10, R2.reuse ;  /* 0x00000010ff0b7819 */ /* 0x100fe40000011602 */
[----:B------:R-:W-:Y:S01]  /*128a0*/  SHF.R.U32.HI R9, RZ, 0x18, R2 ;  /* 0x00000018ff097819 */ /* 0x000fe20000011602 */
[----:B------:R-:W-:Y:S01]  /*128b0*/  IMAD.WIDE.U32 R2, R7, -0x326172a9, RZ ;  /* 0xcd9e8d5707027825 */ /* 0x000fe200078e00ff */
[----:B------:R-:W-:-:S03]  /*128c0*/  LOP3.LUT R7, R5, UR13, R8, 0x96, !PT ;  /* 0x0000000d05077c12 */ /* 0x000fc6000f8e9608 */
[----:B------:R-:W-:Y:S01]  /*128d0*/  IMAD.MOV.U32 R66, RZ, RZ, R114 ;  /* 0x000000ffff427224 */ /* 0x000fe200078e0072 */
[----:B------:R-:W-:Y:S01]  /*128e0*/  PRMT R114, R159, 0x5410, R160 ;  /* 0x000054109f727816 */ /* 0x000fe200000000a0 */
[----:B------:R-:W-:Y:S01]  /*128f0*/  IMAD.MOV.U32 R49, RZ, RZ, R50 ;  /* 0x000000ffff317224 */ /* 0x000fe200078e0032 */
[----:B------:R-:W-:Y:S01]  /*12900*/  @!P0 PRMT R160, R81, 0x5410, RZ ;  /* 0x0000541051a08816 */ /* 0x000fe200000000ff */
[----:B------:R-:W-:Y:S01]  /*12910*/  IMAD.MOV.U32 R50, RZ, RZ, R24 ;  /* 0x000000ffff327224 */ /* 0x000fe200078e0018 */
[----:B------:R-:W-:Y:S01]  /*12920*/  ISETP.GE.U32.AND P0, PT, R241, R0, PT ;  /* 0x00000000f100720c */ /* 0x000fe20003f06070 */
[----:B------:R-:W-:Y:S01]  /*12930*/  FADD.FTZ R24, R156, R16 ;  /* 0x000000109c187221 */ /* 0x000fe20000010000 */
[----:B------:R-:W-:Y:S01]  /*12940*/  LOP3.LUT R4, R3, UR8, R4, 0x96, !PT ;  /* 0x0000000803047c12 */ /* 0x000fe2000f8e9604 */
[----:B------:R-:W-:Y:S01]  /*12950*/  IMAD.MOV.U32 R16, RZ, RZ, R191 ;  /* 0x000000ffff107224 */ /* 0x000fe200078e00bf */
[C---:B------:R-:W-:Y:S02]  /*12960*/  LOP3.LUT R0, R2.reuse, 0xff, RZ, 0xc0, !PT ;  /* 0x000000ff02007812 */ /* 0x040fe400078ec0ff */
[----:B------:R-:W-:-:S02]  /*12970*/  LOP3.LUT R8, R2, 0xffff, RZ, 0xc0, !PT ;  /* 0x0000ffff02087812 */ /* 0x000fc400078ec0ff */
[--C-:B------:R-:W-:Y:S02]  /*12980*/  SHF.R.U32.HI R17, RZ, 0x10, R2.reuse ;  /* 0x00000010ff117819 */ /* 0x100fe40000011602 */
[----:B------:R-:W-:Y:S01]  /*12990*/  SHF.R.U32.HI R5, RZ, 0x18, R2 ;  /* 0x00000018ff057819 */ /* 0x000fe20000011602 */
[----:B------:R-:W-:Y:S01]  /*129a0*/  IMAD.WIDE.U32 R2, R7, -0x2daee0ad, RZ ;  /* 0xd2511f5307027825 */ /* 0x000fe200078e00ff */
[----:B------:R-:W-:Y:S01]  /*129b0*/  @!P4 PRMT R162, R77, 0x5410, RZ ;  /* 0x000054104da2c816 */ /* 0x000fe200000000ff */
[----:B------:R-:W-:Y:S02]  /*129c0*/  @!P2 HFMA2.BF16_V2 R80, -RZ.H0_H0, RZ.H0_H0, -R166.H0_H0 ;  /* 0x200000ffff50a231 */ /* 0x000fe400003409a6 */
[----:B------:R-:W-:Y:S01]  /*129d0*/  IMAD.MOV.U32 R65, RZ, RZ, R21 ;  /* 0x000000ffff417224 */ /* 0x000fe200078e0015 */
[C---:B------:R-:W-:Y:S01]  /*129e0*/  LOP3.LUT R18, R2.reuse, 0xffff, RZ, 0xc0, !PT ;  /* 0x0000ffff02127812 */ /* 0x040fe200078ec0ff */
[----:B------:R-:W-:Y:S01]  /*129f0*/  IMAD.MOV.U32 R77, RZ, RZ, R16 ;  /* 0x000000ffff4d7224 */ /* 0x000fe200078e0010 */
[----:B------:R-:W-:Y:S01]  /*12a00*/  SHF.R.U32.HI R16, RZ, 0x10, R2 ;  /* 0x00000010ff107819 */ /* 0x000fe20000011602 */
[----:B------:R-:W-:Y:S01]  /*12a10*/  IMAD.MOV.U32 R67, RZ, RZ, R22 ;  /* 0x000000ffff437224 */ /* 0x000fe200078e0016 */
[----:B------:R-:W-:-:S02]  /*12a20*/  LOP3.LUT R22, R2, 0xff, RZ, 0xc0, !PT ;  /* 0x000000ff02167812 */ /* 0x000fc400078ec0ff */
[----:B------:R-:W-:Y:S01]  /*12a30*/  @!P1 PRMT R159, R82, 0x5410, RZ ;  /* 0x00005410529f9816 */ /* 0x000fe200000000ff */
[----:B------:R-:W-:Y:S01]  /*12a40*/  IMAD.MOV.U32 R81, RZ, RZ, R45 ;  /* 0x000000ffff517224 */ /* 0x000fe200078e002d */
[----:B------:R-:W-:Y:S01]  /*12a50*/  SHF.R.U32.HI R21, RZ, 0x18, R2 ;  /* 0x00000018ff157819 */ /* 0x000fe20000011602 */
[----:B------:R1:W5:Y:S01]  /*12a60*/  LDL.LU R191, [R1+0x1ac] ;  /* 0x0001ac0001bf7983 */ /* 0x0003620000300800 */
[----:B------:R-:W-:-:S04]  /*12a70*/  SHF.R.U32.HI R2, RZ, 0x8, R10 ;  /* 0x00000008ff027819 */ /* 0x000fc8000001160a */
[----:B------:R-:W-:Y:S02]  /*12a80*/  LOP3.LUT R2, R2, 0xffff, RZ, 0xc0, !PT ;  /* 0x0000ffff02027812 */ /* 0x000fe400078ec0ff */
[----:B------:R-:W-:Y:S02]  /*12a90*/  @!P2 PRMT R166, R80, 0x5410, RZ ;  /* 0x0000541050a6a816 */ /* 0x000fe400000000ff */
[----:B------:R-:W-:Y:S02]  /*12aa0*/  ISETP.GE.U32.AND P1, PT, R241, R2, PT ;  /* 0x00000002f100720c */ /* 0x000fe40003f26070 */
[----:B--2---:R-:W-:Y:S01]  /*12ab0*/  F2FP.BF16.PACK_AB R2, R25, R19 ;  /* 0x000000131902723e */ /* 0x004fe200000010ff */
[----:B------:R-:W-:Y:S01]  /*12ac0*/  MUFU.EX2 R10, R59 ;  /* 0x0000003b000a7308 */ /* 0x000fe20000000800 */
[----:B------:R-:W-:Y:S02]  /*12ad0*/  ISETP.GE.U32.AND P2, PT, R241, R9, PT ;  /* 0x00000009f100720c */ /* 0x000fe40003f46070 */
[----:B------:R-:W-:-:S05]  /*12ae0*/  PRMT R158, R2, 0x7610, R158 ;  /* 0x00007610029e7816 */ /* 0x000fca000000009e */
[----:B------:R-:W2:Y:S01]  /*12af0*/  MUFU.EX2 R9, R51 ;  /* 0x0000003300097308 */ /* 0x000ea20000000800 */
[----:B------:R-:W-:Y:S01]  /*12b00*/  PRMT R157, R2, 0x7632, R157 ;  /* 0x00007632029d7816 */ /* 0x000fe2000000009d */
[----:B------:R-:W-:Y:S01]  /*12b10*/  @!P0 HFMA2.BF16_V2 R83, -RZ.H0_H0, RZ.H0_H0, -R158.H0_H0 ;  /* 0x200000ffff538231 */ /* 0x000fe2000034099e */
[----:B------:R-:W-:Y:S01]  /*12b20*/  LOP3.LUT R2, R11, 0xff, RZ, 0xc0, !PT ;  /* 0x000000ff0b027812 */ /* 0x000fe200078ec0ff */
[----:B------:R-:W-:Y:S01]  /*12b30*/  IMAD.MOV.U32 R82, RZ, RZ, R113 ;  /* 0x000000ffff527224 */ /* 0x000fe200078e0071 */
[----:B------:R-:W-:Y:S02]  /*12b40*/  PRMT R113, R158, 0x5410, R157 ;  /* 0x000054109e717816 */ /* 0x000fe4000000009d */
[----:B------:R-:W-:Y:S02]  /*12b50*/  @!P0 PRMT R158, R83, 0x5410, RZ ;  /* 0x00005410539e8816 */ /* 0x000fe400000000ff */
[C---:B------:R-:W-:Y:S02]  /*12b60*/  ISETP.GE.U32.AND P0, PT, R241.reuse, R2, PT ;  /* 0x00000002f100720c */ /* 0x040fe40003f06070 */
[C---:B------:R-:W-:Y:S01]  /*12b70*/  ISETP.GE.U32.AND P6, PT, R241.reuse, R5, PT ;  /* 0x00000005f100720c */ /* 0x040fe20003fc6070 */
[----:B------:R-:W-:Y:S01]  /*12b80*/  FADD.FTZ R5, R190, R23 ;  /* 0x00000017be057221 */ /* 0x000fe20000010000 */
[----:B------:R-:W-:Y:S01]  /*12b90*/  MUFU.EX2 R11, R151 ;  /* 0x00000097000b7308 */ /* 0x000fe20000000800 */
[----:B------:R-:W-:Y:S01]  /*12ba0*/  ISETP.GE.U32.AND P3, PT, R241, R0, PT ;  /* 0x00000000f100720c */ /* 0x000fe20003f66070 */
[----:B------:R-:W-:Y:S01]  /*12bb0*/  IMAD.MOV.U32 R80, RZ, RZ, R112 ;  /* 0x000000ffff507224 */ /* 0x000fe200078e0070 */
[----:B--2---:R-:W-:Y:S01]  /*12bc0*/  F2FP.BF16.PACK_AB R2, R10, R9 ;  /* 0x000000090a02723e */ /* 0x004fe200000010ff */
[----:B------:R-:W-:Y:S01]  /*12bd0*/  @!P1 HFMA2.BF16_V2 R84, -RZ.H0_H0, RZ.H0_H0, -R157.H0_H0 ;  /* 0x200000ffff549231 */ /* 0x000fe2000034099d */
[----:B------:R-:W-:Y:S01]  /*12be0*/  LOP3.LUT R0, R3, UR7, R6, 0x96, !PT ;  /* 0x0000000703007c12 */ /* 0x000fe2000f8e9606 */
[----:B------:R-:W-:Y:S01]  /*12bf0*/  FADD.FTZ R7, R19, R20 ;  /* 0x0000001413077221 */ /* 0x000fe20000010000 */
[----:B------:R-:W-:Y:S01]  /*12c00*/  PRMT R156, R2, 0x7610, R156 ;  /* 0x00007610029c7816 */ /* 0x000fe2000000009c */
[----:B------:R-:W2:Y:S01]  /*12c10*/  MUFU.EX2 R23, R152 ;  /* 0x0000009800177308 */ /* 0x000ea20000000800 */
[----:B------:R-:W-:Y:S01]  /*12c20*/  LOP3.LUT R3, R4, 0xffff, RZ, 0xc0, !PT ;  /* 0x0000ffff04037812 */ /* 0x000fe200078ec0ff */
[----:B------:R-:W-:Y:S01]  /*12c30*/  IMAD.MOV.U32 R51, RZ, RZ, R68 ;  /* 0x000000ffff337224 */ /* 0x000fe200078e0044 */
[----:B------:R-:W-:Y:S01]  /*12c40*/  PRMT R155, R2, 0x7632, R155 ;  /* 0x00007632029b7816 */ /* 0x000fe2000000009b */
[----:B------:R-:W-:Y:S01]  /*12c50*/  @!P0 HFMA2.BF16_V2 R86, -RZ.H0_H0, RZ.H0_H0, -R156.H0_H0 ;  /* 0x200000ffff568231 */ /* 0x000fe2000034099c */
[----:B------:R-:W-:-:S03]  /*12c60*/  SHF.R.U32.HI R2, RZ, 0x8, R3 ;  /* 0x00000008ff027819 */ /* 0x000fc60000011603 */
[----:B------:R-:W-:Y:S01]  /*12c70*/  MUFU.EX2 R45, R150 ;  /* 0x00000096002d7308 */ /* 0x000fe20000000800 */
[----:B------:R-:W-:Y:S01]  /*12c80*/  LOP3.LUT R3, R4, 0xff, RZ, 0xc0, !PT ;  /* 0x000000ff04037812 */ /* 0x000fe200078ec0ff */
[----:B------:R-:W-:Y:S01]  /*12c90*/  IMAD.MOV.U32 R83, RZ, RZ, R65 ;  /* 0x000000ffff537224 */ /* 0x000fe200078e0041 */
[----:B------:R-:W-:Y:S01]  /*12ca0*/  PRMT R112, R156, 0x5410, R155 ;  /* 0x000054109c707816 */ /* 0x000fe2000000009b */
[----:B------:R-:W-:Y:S01]  /*12cb0*/  IMAD.MOV.U32 R59, RZ, RZ, R44 ;  /* 0x000000ffff3b7224 */ /* 0x000fe200078e002c */
[----:B------:R-:W-:Y:S01]  /*12cc0*/  LOP3.LUT R2, R2, 0xffff, RZ, 0xc0, !PT ;  /* 0x0000ffff02027812 */ /* 0x000fe200078ec0ff */
[----:B------:R1:W5:Y:S01]  /*12cd0*/  LDL.LU R190, [R1+0x1a8] ;  /* 0x0001a80001be7983 */ /* 0x0003620000300800 */
[----:B------:R-:W-:Y:S02]  /*12ce0*/  @!P0 PRMT R156, R86, 0x5410, RZ ;  /* 0x00005410569c8816 */ /* 0x000fe400000000ff */
[----:B------:R-:W-:Y:S02]  /*12cf0*/  ISETP.GE.U32.AND P0, PT, R241, R3, PT ;  /* 0x00000003f100720c */ /* 0x000fe40003f06070 */
[----:B------:R-:W-:-:S02]  /*12d00*/  @!P1 PRMT R157, R84, 0x5410, RZ ;  /* 0x00005410549d9816 */ /* 0x000fc400000000ff */
[----:B------:R-:W-:Y:S02]  /*12d10*/  ISETP.GE.U32.AND P1, PT, R241, R2, PT ;  /* 0x00000002f100720c */ /* 0x000fe40003f26070 */
[----:B--2---:R-:W-:Y:S01]  /*12d20*/  F2FP.BF16.PACK_AB R2, R23, R11 ;  /* 0x0000000b1702723e */ /* 0x004fe200000010ff */
[----:B------:R-:W-:Y:S01]  /*12d30*/  FADD.FTZ R6, R153, R24 ;  /* 0x0000001899067221 */ /* 0x000fe20000010000 */
[----:B------:R-:W2:Y:S02]  /*12d40*/  MUFU.EX2 R19, R149 ;  /* 0x0000009500137308 */ /* 0x000ea40000000800 */
[C---:B------:R-:W-:Y:S02]  /*12d50*/  PRMT R154, R2.reuse, 0x7610, R154 ;  /* 0x00007610029a7816 */ /* 0x040fe4000000009a */
[----:B------:R-:W-:Y:S02]  /*12d60*/  PRMT R153, R2, 0x7632, R153 ;  /* 0x0000763202997816 */ /* 0x000fe40000000099 */
[----:B------:R-:W-:Y:S01]  /*12d70*/  SHF.R.U32.HI R2, RZ, 0x10, R4 ;  /* 0x00000010ff027819 */ /* 0x000fe20000011604 */
[----:B------:R-:W-:Y:S01]  /*12d80*/  @!P0 HFMA2.BF16_V2 R88, -RZ.H0_H0, RZ.H0_H0, -R154.H0_H0 ;  /* 0x200000ffff588231 */ /* 0x000fe2000034099a */
[----:B------:R-:W-:-:S02]  /*12d90*/  IMAD.MOV.U32 R68, RZ, RZ, R100 ;  /* 0x000000ffff447224 */ /* 0x000fc400078e0064 */
[----:B------:R-:W-:Y:S01]  /*12da0*/  LOP3.LUT R2, R2, 0xff, RZ, 0xc0, !PT ;  /* 0x000000ff02027812 */ /* 0x000fe200078ec0ff */
[----:B------:R-:W-:Y:S01]  /*12db0*/  IMAD.MOV.U32 R100, RZ, RZ, R131 ;  /* 0x000000ffff647224 */ /* 0x000fe200078e0083 */
[----:B------:R-:W-:Y:S01]  /*12dc0*/  PRMT R131, R154, 0x5410, R153 ;  /* 0x000054109a837816 */ /* 0x000fe20000000099 */
[----:B------:R-:W-:Y:S01]  /*12dd0*/  @!P1 HFMA2.BF16_V2 R87, -RZ.H0_H0, RZ.H0_H0, -R153.H0_H0 ;  /* 0x200000ffff579231 */ /* 0x000fe20000340999 */
[----:B------:R-:W-:Y:S02]  /*12de0*/  @!P0 PRMT R154, R88, 0x5410, RZ ;  /* 0x00005410589a8816 */ /* 0x000fe400000000ff */
[----:B------:R-:W-:Y:S02]  /*12df0*/  ISETP.GE.U32.AND P0, PT, R241, R2, PT ;  /* 0x00000002f100720c */ /* 0x000fe40003f06070 */
[----:B------:R-:W-:Y:S01]  /*12e00*/  SHF.R.U32.HI R2, RZ, 0x18, R4 ;  /* 0x00000018ff027819 */ /* 0x000fe20000011604 */
[----:B------:R-:W-:Y:S01]  /*12e10*/  IMAD.MOV.U32 R86, RZ, RZ, R27 ;  /* 0x000000ffff567224 */ /* 0x000fe200078e001b */
[----:B------:R-:W-:Y:S01]  /*12e20*/  @!P1 PRMT R153, R87, 0x5410, RZ ;  /* 0x0000541057999816 */ /* 0x000fe200000000ff */
[----:B------:R-:W-:Y:S01]  /*12e30*/  MUFU.EX2 R27, R229 ;  /* 0x000000e5001b7308 */ /* 0x000fe20000000800 */
[----:B------:R-:W-:-:S02]  /*12e40*/  ISETP.GE.U32.AND P1, PT, R241, R2, PT ;  /* 0x00000002f100720c */ /* 0x000fc40003f26070 */
[----:B--2---:R-:W-:-:S05]  /*12e50*/  F2FP.BF16.PACK_AB R2, R45, R19 ;  /* 0x000000132d02723e */ /* 0x004fca00000010ff */
[----:B------:R-:W2:Y:S01]  /*12e60*/  MUFU.EX2 R65, R230 ;  /* 0x000000e600417308 */ /* 0x000ea20000000800 */
[C---:B------:R-:W-:Y:S02]  /*12e70*/  PRMT R152, R2.reuse, 0x7610, R152 ;  /* 0x0000761002987816 */ /* 0x040fe40000000098 */
[----:B------:R-:W-:Y:S02]  /*12e80*/  PRMT R151, R2, 0x7632, R151 ;  /* 0x0000763202977816 */ /* 0x000fe40000000097 */
[----:B------:R-:W-:Y:S01]  /*12e90*/  SHF.R.U32.HI R2, RZ, 0x8, R8 ;  /* 0x00000008ff027819 */ /* 0x000fe20000011608 */
[----:B------:R-:W-:Y:S01]  /*12ea0*/  @!P0 HFMA2.BF16_V2 R90, -RZ.H0_H0, RZ.H0_H0, -R152.H0_H0 ;  /* 0x200000ffff5a8231 */ /* 0x000fe20000340998 */
[----:B------:R-:W-:Y:S02]  /*12eb0*/  IMAD.MOV.U32 R84, RZ, RZ, R130 ;  /* 0x000000ffff547224 */ /* 0x000fe400078e0082 */
[----:B------:R-:W-:Y:S02]  /*12ec0*/  LOP3.LUT R2, R2, 0xffff, RZ, 0xc0, !PT ;  /* 0x0000ffff02027812 */ /* 0x000fe400078ec0ff */
[----:B------:R-:W-:-:S02]  /*12ed0*/  PRMT R130, R152, 0x5410, R151 ;  /* 0x0000541098827816 */ /* 0x000fc40000000097 */
[----:B------:R-:W-:Y:S02]  /*12ee0*/  @!P0 PRMT R152, R90, 0x5410, RZ ;  /* 0x000054105a988816 */ /* 0x000fe400000000ff */
[----:B------:R-:W-:Y:S02]  /*12ef0*/  ISETP.GE.U32.AND P0, PT, R241, R2, PT ;  /* 0x00000002f100720c */ /* 0x000fe40003f06070 */
[----:B--2---:R-:W-:Y:S01]  /*12f00*/  F2FP.BF16.PACK_AB R2, R65, R27 ;  /* 0x0000001b4102723e */ /* 0x004fe200000010ff */
[----:B------:R-:W-:Y:S01]  /*12f10*/  @!P1 HFMA2.BF16_V2 R89, -RZ.H0_H0, RZ.H0_H0, -R151.H0_H0 ;  /* 0x200000ffff599231 */ /* 0x000fe20000340997 */
[----:B------:R-:W-:Y:S02]  /*12f20*/  IMAD.MOV.U32 R24, RZ, RZ, R67 ;  /* 0x000000ffff187224 */ /* 0x000fe400078e0043 */
[C---:B------:R-:W-:Y:S01]  /*12f30*/  PRMT R150, R2.reuse, 0x7610, R150 ;  /* 0x0000761002967816 */ /* 0x040fe20000000096 */
[----:B------:R-:W-:Y:S01]  /*12f40*/  IMAD.MOV.U32 R67, RZ, RZ, R66 ;  /* 0x000000ffff437224 */ /* 0x000fe200078e0042 */
[----:B------:R-:W-:Y:S01]  /*12f50*/  PRMT R149, R2, 0x7632, R149 ;  /* 0x0000763202957816 */ /* 0x000fe20000000095 */
[----:B------:R-:W-:Y:S01]  /*12f60*/  MUFU.EX2 R44, R222 ;  /* 0x000000de002c7308 */ /* 0x000fe20000000800 */
[----:B------:R-:W-:-:S02]  /*12f70*/  LOP3.LUT R2, R17, 0xff, RZ, 0xc0, !PT ;  /* 0x000000ff11027812 */ /* 0x000fc400078ec0ff */
[----:B------:R-:W-:Y:S02]  /*12f80*/  @!P1 PRMT R151, R89, 0x5410, RZ ;  /* 0x0000541059979816 */ /* 0x000fe400000000ff */
[----:B------:R-:W-:-:S03]  /*12f90*/  ISETP.GE.U32.AND P1, PT, R241, R2, PT ;  /* 0x00000002f100720c */ /* 0x000fc60003f26070 */
[----:B------:R-:W2:Y:S01]  /*12fa0*/  MUFU.EX2 R66, R223 ;  /* 0x000000df00427308 */ /* 0x000ea20000000800 */
[----:B------:R-:W-:Y:S01]  /*12fb0*/  LOP3.LUT R2, R16, 0xff, RZ, 0xc0, !PT ;  /* 0x000000ff10027812 */ /* 0x000fe200078ec0ff */
[----:B------:R-:W-:Y:S02]  /*12fc0*/  FADD.FTZ R9, R9, R38 ;  /* 0x0000002609097221 */ /* 0x000fe40000010000 */
[----:B------:R-:W-:Y:S01]  /*12fd0*/  FADD.FTZ R8, R235, R6 ;  /* 0x00000006eb087221 */ /* 0x000fe20000010000 */
[----:B------:R-:W-:Y:S01]  /*12fe0*/  ISETP.GE.U32.AND P4, PT, R241, R2, PT ;  /* 0x00000002f100720c */ /* 0x000fe20003f86070 */
[----:B------:R-:W-:Y:S01]  /*12ff0*/  IMAD.MOV.U32 R38, RZ, RZ, R67 ;  /* 0x000000ffff267224 */ /* 0x000fe200078e0043 */
[----:B------:R-:W-:Y:S01]  /*13000*/  LOP3.LUT R2, R0, 0xffff, RZ, 0xc0, !PT ;  /* 0x0000ffff00027812 */ /* 0x000fe200078ec0ff */
[----:B------:R-:W-:Y:S01]  /*13010*/  MUFU.EX2 R67, R231 ;  /* 0x000000e700437308 */ /* 0x000fe20000000800 */
[----:B------:R-:W-:Y:S02]  /*13020*/  @!P2 HFMA2.BF16_V2 R85, -RZ.H0_H0, RZ.H0_H0, -R155.H0_H0 ;  /* 0x200000ffff55a231 */ /* 0x000fe4000034099b */
[----:B------:R-:W-:-:S05]  /*13030*/  SHF.R.U32.HI R2, RZ, 0x8, R2 ;  /* 0x00000008ff027819 */ /* 0x000fca0000011602 */
[----:B------:R-:W3:Y:S01]  /*13040*/  MUFU.EX2 R235, R232 ;  /* 0x000000e800eb7308 */ /* 0x000ee20000000800 */
[----:B------:R-:W-:Y:S01]  /*13050*/  @!P0 HFMA2.BF16_V2 R91, -RZ.H0_H0, RZ.H0_H0, -R149.H0_H0 ;  /* 0x200000ffff5b8231 */ /* 0x000fe20000340995 */
[----:B--2---:R-:W-:Y:S01]  /*13060*/  F2FP.BF16.PACK_AB R4, R66, R44 ;  /* 0x0000002c4204723e */ /* 0x004fe200000010ff */
[----:B------:R-:W-:Y:S01]  /*13070*/  IMAD.MOV.U32 R20, RZ, RZ, R129 ;  /* 0x000000ffff147224 */ /* 0x000fe200078e0081 */
[----:B------:R-:W-:Y:S02]  /*13080*/  LOP3.LUT R3, R0, 0xff, RZ, 0xc0, !PT ;  /* 0x000000ff00037812 */ /* 0x000fe400078ec0ff */
[----:B------:R-:W-:Y:S02]  /*13090*/  LOP3.LUT R2, R2, 0xffff, RZ, 0xc0, !PT ;  /* 0x0000ffff02027812 */ /* 0x000fe400078ec0ff */
[----:B------:R-:W-:Y:S02]  /*130a0*/  PRMT R129, R150, 0x5410, R149 ;  /* 0x0000541096817816 */ /* 0x000fe40000000095 */
[----:B------:R-:W-:-:S02]  /*130b0*/  @!P2 PRMT R155, R85, 0x5410, RZ ;  /* 0x00005410559ba816 */ /* 0x000fc400000000ff */
[----:B------:R-:W-:Y:S02]  /*130c0*/  @!P0 PRMT R149, R91, 0x5410, RZ ;  /* 0x000054105b958816 */ /* 0x000fe400000000ff */
[C---:B------:R-:W-:Y:S02]  /*130d0*/  PRMT R148, R4.reuse, 0x7610, R148 ;  /* 0x0000761004947816 */ /* 0x040fe40000000094 */
[C---:B------:R-:W-:Y:S02]  /*130e0*/  ISETP.GE.U32.AND P0, PT, R241.reuse, R3, PT ;  /* 0x00000003f100720c */ /* 0x040fe40003f06070 */
[----:B------:R-:W-:Y:S02]  /*130f0*/  ISETP.GE.U32.AND P2, PT, R241, R2, PT ;  /* 0x00000002f100720c */ /* 0x000fe40003f46070 */
[--C-:B------:R-:W-:Y:S02]  /*13100*/  SHF.R.U32.HI R2, RZ, 0x18, R0.reuse ;  /* 0x00000018ff027819 */ /* 0x100fe40000011600 */
[----:B------:R-:W-:Y:S01]  /*13110*/  SHF.R.U32.HI R0, RZ, 0x10, R0 ;  /* 0x00000010ff007819 */ /* 0x000fe20000011600 */
[----:B------:R-:W-:Y:S01]  /*13120*/  @!P1 HFMA2.BF16_V2 R93, -RZ.H0_H0, RZ.H0_H0, -R148.H0_H0 ;  /* 0x200000ffff5d9231 */ /* 0x000fe20000340994 */
[----:B------:R-:W-:Y:S01]  /*13130*/  PRMT R147, R4, 0x7632, R147 ;  /* 0x0000763204937816 */ /* 0x000fe20000000093 */
[----:B------:R-:W-:Y:S01]  /*13140*/  MUFU.EX2 R231, R227 ;  /* 0x000000e300e77308 */ /* 0x000fe20000000800 */
[----:B---3--:R-:W-:Y:S01]  /*13150*/  F2FP.BF16.PACK_AB R3, R235, R67 ;  /* 0x00000043eb03723e */ /* 0x008fe200000010ff */
[----:B------:R-:W-:Y:S01]  /*13160*/  IMAD.MOV.U32 R85, RZ, RZ, R128 ;  /* 0x000000ffff557224 */ /* 0x000fe200078e0080 */
[----:B------:R-:W-:-:S05]  /*13170*/  LOP3.LUT R0, R0, 0xff, RZ, 0xc0, !PT ;  /* 0x000000ff00007812 */ /* 0x000fca00078ec0ff */
[----:B------:R-:W2:Y:S01]  /*13180*/  MUFU.EX2 R232, R225 ;  /* 0x000000e100e87308 */ /* 0x000ea20000000800 */
[----:B------:R-:W-:Y:S02]  /*13190*/  PRMT R128, R148, 0x5410, R147 ;  /* 0x0000541094807816 */ /* 0x000fe40000000093 */
[----:B------:R-:W-:Y:S02]  /*131a0*/  PRMT R146, R3, 0x7610, R146 ;  /* 0x0000761003927816 */ /* 0x000fe40000000092 */
[----:B------:R-:W-:Y:S02]  /*131b0*/  @!P1 PRMT R148, R93, 0x5410, RZ ;  /* 0x000054105d949816 */ /* 0x000fe400000000ff */
[----:B------:R-:W-:Y:S02]  /*131c0*/  ISETP.GE.U32.AND P1, PT, R241, R0, PT ;  /* 0x00000000f100720c */ /* 0x000fe40003f26070 */
[----:B------:R-:W-:Y:S01]  /*131d0*/  SHF.R.U32.HI R0, RZ, 0x8, R18 ;  /* 0x00000008ff007819 */ /* 0x000fe20000011612 */
[----:B------:R-:W-:Y:S01]  /*131e0*/  @!P0 HFMA2.BF16_V2 R95, -RZ.H0_H0, RZ.H0_H0, -R146.H0_H0 ;  /* 0x200000ffff5f8231 */ /* 0x000fe20000340992 */
[----:B------:R-:W-:Y:S01]  /*131f0*/  PRMT R145, R3, 0x7632, R145 ;  /* 0x0000763203917816 */ /* 0x000fe20000000091 */
[----:B------:R-:W-:Y:S01]  /*13200*/  @!P3 HFMA2.BF16_V2 R92, -RZ.H0_H0, RZ.H0_H0, -R150.H0_H0 ;  /* 0x200000ffff5cb231 */ /* 0x000fe20000340996 */
[----:B------:R-:W-:Y:S01]  /*13210*/  LOP3.LUT R0, R0, 0xffff, RZ, 0xc0, !PT ;  /* 0x0000ffff00007812 */ /* 0x000fe200078ec0ff */
[----:B------:R-:W-:Y:S01]  /*13220*/  MUFU.EX2 R230, R224 ;  /* 0x000000e000e67308 */ /* 0x000fe20000000800 */
[----:B------:R-:W-:Y:S01]  /*13230*/  PRMT R223, R146, 0x5410, R145 ;  /* 0x0000541092df7816 */ /* 0x000fe20000000091 */
[----:B------:R-:W-:Y:S01]  /*13240*/  @!P6 HFMA2.BF16_V2 R94, -RZ.H0_H0, RZ.H0_H0, -R147.H0_H0 ;  /* 0x200000ffff5ee231 */ /* 0x000fe20000340993 */
[----:B------:R-:W-:Y:S01]  /*13250*/  @!P0 PRMT R146, R95, 0x5410, RZ ;  /* 0x000054105f928816 */ /* 0x000fe200000000ff */
[----:B------:R-:W-:Y:S01]  /*13260*/  FADD.FTZ R7, R25, R7 ;  /* 0x0000000719077221 */ /* 0x000fe20000010000 */
[----:B------:R-:W-:-:S03]  /*13270*/  ISETP.GE.U32.AND P0, PT, R241, R0, PT ;  /* 0x00000000f100720c */ /* 0x000fc60003f06070 */
[----:B------:R-:W3:Y:S01]  /*13280*/  MUFU.EX2 R229, R228 ;  /* 0x000000e400e57308 */ /* 0x000ee20000000800 */
[----:B--2---:R-:W-:Y:S01]  /*13290*/  F2FP.BF16.PACK_AB R0, R232, R231 ;  /* 0x000000e7e800723e */ /* 0x004fe200000010ff */
[----:B------:R-:W-:Y:S01]  /*132a0*/  IMAD.MOV.U32 R25, RZ, RZ, R61 ;  /* 0x000000ffff197224 */ /* 0x000fe200078e003d */
[----:B------:R-:W-:Y:S01]  /*132b0*/  @!P3 PRMT R150, R92, 0x5410, RZ ;  /* 0x000054105c96b816 */ /* 0x000fe200000000ff */
[----:B------:R-:W-:Y:S01]  /*132c0*/  IMAD.MOV.U32 R92, RZ, RZ, R86 ;  /* 0x000000ffff5c7224 */ /* 0x000fe200078e0056 */
[----:B------:R-:W-:Y:S01]  /*132d0*/  @!P6 PRMT R147, R94, 0x5410, RZ ;  /* 0x000054105e93e816 */ /* 0x000fe200000000ff */
[----:B------:R-:W-:Y:S01]  /*132e0*/  IMAD.MOV.U32 R94, RZ, RZ, R25 ;  /* 0x000000ffff5e7224 */ /* 0x000fe200078e0019 */
[C---:B------:R-:W-:Y:S01]  /*132f0*/  PRMT R140, R0.reuse, 0x7632, R140 ;  /* 0x00007632008c7816 */ /* 0x040fe2000000008c */
[----:B------:R-:W-:Y:S01]  /*13300*/  IMAD.MOV.U32 R25, RZ, RZ, R92 ;  /* 0x000000ffff197224 */ /* 0x000fe200078e005c */
[C---:B------:R-:W-:Y:S01]  /*13310*/  ISETP.GE.U32.AND P3, PT, R241.reuse, R2, PT ;  /* 0x00000002f100720c */ /* 0x040fe20003f66070 */
[----:B------:R-:W-:Y:S01]  /*13320*/  IMAD.MOV.U32 R86, RZ, RZ, R137 ;  /* 0x000000ffff567224 */ /* 0x000fe200078e0089 */
[----:B------:R-:W-:Y:S01]  /*13330*/  ISETP.GE.U32.AND P6, PT, R241, R21, PT ;  /* 0x00000015f100720c */ /* 0x000fe20003fc6070 */
[----:B------:R-:W-:Y:S01]  /*13340*/  IMAD.MOV.U32 R92, RZ, RZ, R20 ;  /* 0x000000ffff5c7224 */ /* 0x000fe200078e0014 */
[----:B------:R-:W-:Y:S01]  /*13350*/  @!P4 HFMA2.BF16_V2 R97, -RZ.H0_H0, RZ.H0_H0, -R0.H0_H0 ;  /* 0x200000ffff61c231 */ /* 0x000fe20000340900 */
[----:B------:R-:W-:Y:S01]  /*13360*/  @P4 PRMT R222, R0, 0x7610, R222 ;  /* 0x0000761000de4816 */ /* 0x000fe200000000de */
[----:B------:R-:W-:Y:S01]  /*13370*/  IMAD.WIDE.U32 R20, R226, -0x326172a9, RZ ;  /* 0xcd9e8d57e2147825 */ /* 0x000fe200078e00ff */
[----:B------:R-:W-:-:S02]  /*13380*/  F2FP.BF16.PACK_AB R2, R236, R233 ;  /* 0x000000e9ec02723e */ /* 0x000fc400000010ff */
[----:B------:R-:W-:Y:S01]  /*13390*/  PRMT R137, R0, 0x5410, R140 ;  /* 0x0000541000897816 */ /* 0x000fe2000000008c */
[----:B------:R-:W-:Y:S02]  /*133a0*/  IMAD.MOV.U32 R0, RZ, RZ, c[0x0][0x228] ;  /* 0x00008a00ff007624 */ /* 0x000fe400078e00ff */
[----:B------:R-:W-:Y:S01]  /*133b0*/  IMAD.MOV.U32 R88, RZ, RZ, R78 ;  /* 0x000000ffff587224 */ /* 0x000fe200078e004e */
[C---:B------:R-:W-:Y:S01]  /*133c0*/  PRMT R142, R2.reuse, 0x7610, R142 ;  /* 0x00007610028e7816 */ /* 0x040fe2000000008e */
[----:B------:R-:W-:Y:S01]  /*133d0*/  IMAD.MOV.U32 R78, RZ, RZ, R53 ;  /* 0x000000ffff4e7224 */ /* 0x000fe200078e0035 */
[----:B------:R-:W-:Y:S01]  /*133e0*/  PRMT R141, R2, 0x7632, R141 ;  /* 0x00007632028d7816 */ /* 0x000fe2000000008d */
[----:B------:R-:W-:Y:S01]  /*133f0*/  IMAD.MOV.U32 R53, RZ, RZ, R56 ;  /* 0x000000ffff357224 */ /* 0x000fe200078e0038 */
[----:B---3--:R-:W-:Y:S01]  /*13400*/  F2FP.BF16.PACK_AB R3, R229, R230 ;  /* 0x000000e6e503723e */ /* 0x008fe200000010ff */
[----:B------:R-:W-:Y:S01]  /*13410*/  IMAD.MOV.U32 R93, RZ, RZ, R58 ;  /* 0x000000ffff5d7224 */ /* 0x000fe200078e003a */
[----:B------:R-:W-:Y:S01]  /*13420*/  LOP3.LUT R2, R21, UR29, R94, 0x96, !PT ;  /* 0x0000001d15027c12 */ /* 0x000fe2000f8e965e */
[----:B------:R-:W-:-:S02]  /*13430*/  FADD.FTZ R4, R60, R8 ;  /* 0x000000083c047221 */ /* 0x000fc40000010000 */
[C---:B------:R-:W-:Y:S02]  /*13440*/  IMAD.SHL.U32 R60, R0.reuse, 0x8, RZ ;  /* 0x00000008003c7824 */ /* 0x040fe400078e00ff */
[C---:B------:R-:W-:Y:S02]  /*13450*/  IMAD.SHL.U32 R58, R0.reuse, 0x40, RZ ;  /* 0x00000040003a7824 */ /* 0x040fe400078e00ff */
[----:B------:R-:W-:Y:S01]  /*13460*/  IMAD R56, R0, 0x48, RZ ;  /* 0x0000004800387824 */ /* 0x000fe200078e02ff */
[----:B------:R-:W-:Y:S01]  /*13470*/  LOP3.LUT R0, R249, UR28, R238, 0x96, !PT ;  /* 0x0000001cf9007c12 */ /* 0x000fe2000f8e96ee */
[----:B------:R-:W-:Y:S01]  /*13480*/  FADD.FTZ R6, R10, R9 ;  /* 0x000000090a067221 */ /* 0x000fe20000010000 */
[----:B------:R-:W-:Y:S01]  /*13490*/  PRMT R144, R3, 0x7610, R144 ;  /* 0x0000761003907816 */ /* 0x000fe20000000090 */
[----:B------:R-:W-:Y:S01]  /*134a0*/  FADD.FTZ R16, R11, R7 ;  /* 0x000000070b107221 */ /* 0x000fe20000010000 */
[----:B------:R-:W-:Y:S01]  /*134b0*/  PRMT R143, R3, 0x7632, R143 ;  /* 0x00007632038f7816 */ /* 0x000fe2000000008f */
[----:B------:R-:W-:-:S02]  /*134c0*/  FADD.FTZ R228, R19, R6 ;  /* 0x0000000613e47221 */ /* 0x000fc40000010000 */
[----:B------:R-:W-:-:S04]  /*134d0*/  IMAD.WIDE.U32 R2, R2, -0x2daee0ad, RZ ;  /* 0xd2511f5302027825 */ /* 0x000fc800078e00ff */
[----:B------:R-:W-:Y:S01]  /*134e0*/  IMAD.WIDE.U32 R6, R0, -0x326172a9, RZ ;  /* 0xcd9e8d5700067825 */ /* 0x000fe200078e00ff */
[----:B------:R-:W-:-:S03]  /*134f0*/  LOP3.LUT R0, R3, UR26, R248, 0x96, !PT ;  /* 0x0000001a03007c12 */ /* 0x000fc6000f8e96f8 */
[----:B------:R-:W-:Y:S01]  /*13500*/  FADD.FTZ R5, R189, R5 ;  /* 0x00000005bd057221 */ /* 0x000fe20000010000 */
[----:B------:R-:W-:Y:S01]  /*13510*/  LOP3.LUT R3, R7, UR27, R20, 0x96, !PT ;  /* 0x0000001b07037c12 */ /* 0x000fe2000f8e9614 */
[----:B------:R-:W-:Y:S02]  /*13520*/  FADD.FTZ R225, R188, R4 ;  /* 0x00000004bce17221 */ /* 0x000fe40000010000 */
[----:B------:R-:W-:Y:S02]  /*13530*/  IMAD.MOV.U32 R87, RZ, RZ, R79 ;  /* 0x000000ffff577224 */ /* 0x000fe400078e004f */
[----:B------:R-:W-:Y:S02]  /*13540*/  IMAD.MOV.U32 R91, RZ, RZ, R59 ;  /* 0x000000ffff5b7224 */ /* 0x000fe400078e003b */
[----:B------:R-:W-:Y:S01]  /*13550*/  IMAD.MOV.U32 R90, RZ, RZ, R77 ;  /* 0x000000ffff5a7224 */ /* 0x000fe200078e004d */
[----:B------:R-:W-:Y:S01]  /*13560*/  @!P2 HFMA2.BF16_V2 R96, -RZ.H0_H0, RZ.H0_H0, -R145.H0_H0 ;  /* 0x200000ffff60a231 */ /* 0x000fe20000340991 */
[----:B------:R-:W-:-:S02]  /*13570*/  FADD.FTZ R5, R62, R5 ;  /* 0x000000053e057221 */ /* 0x000fc40000010000 */
[----:B------:R-:W-:Y:S02]  /*13580*/  IMAD.MOV.U32 R17, RZ, RZ, R84 ;  /* 0x000000ffff117224 */ /* 0x000fe400078e0054 */
[----:B------:R-:W-:Y:S02]  /*13590*/  FADD.FTZ R224, R23, R16 ;  /* 0x0000001017e07221 */ /* 0x000fe40000010000 */
[----:B------:R-:W-:Y:S01]  /*135a0*/  IMAD.MOV.U32 R89, RZ, RZ, R24 ;  /* 0x000000ffff597224 */ /* 0x000fe200078e0018 */
[----:B------:R-:W-:Y:S01]  /*135b0*/  @!P4 PRMT R222, R97, 0x5410, RZ ;  /* 0x0000541061dec816 */ /* 0x000fe200000000ff */
[----:B------:R-:W-:Y:S01]  /*135c0*/  FADD.FTZ R227, R93, R5 ;  /* 0x000000055de37221 */ /* 0x000fe20000010000 */
[----:B------:R-:W-:Y:S01]  /*135d0*/  @!P3 HFMA2.BF16_V2 R102, -RZ.H0_H0, RZ.H0_H0, -R143.H0_H0 ;  /* 0x200000ffff66b231 */ /* 0x000fe2000034098f */
[----:B------:R-:W-:Y:S01]  /*135e0*/  IMAD.WIDE.U32 R4, R3, -0x2daee0ad, RZ ;  /* 0xd2511f5303047825 */ /* 0x000fe200078e00ff */
[----:B------:R-:W-:Y:S01]  /*135f0*/  @!P1 HFMA2.BF16_V2 R103, -RZ.H0_H0, RZ.H0_H0, -R144.H0_H0 ;  /* 0x200000ffff679231 */ /* 0x000fe20000340990 */
[----:B------:R1:W5:Y:S02]  /*13600*/  LDL.LU R189, [R1+0x1a4] ;  /* 0x0001a40001bd7983 */ /* 0x0003640000300800 */
[----:B------:R-:W-:Y:S01]  /*13610*/  IMAD.WIDE.U32 R10, R0, -0x326172a9, RZ ;  /* 0xcd9e8d57000a7825 */ /* 0x000fe200078e00ff */
[----:B------:R-:W-:Y:S01]  /*13620*/  LOP3.LUT R0, R5, UR24, R2, 0x96, !PT ;  /* 0x0000001805007c12 */ /* 0x000fe2000f8e9602 */
[----:B------:R-:W-:-:S02]  /*13630*/  @!P0 HFMA2.BF16_V2 R99, -RZ.H0_H0, RZ.H0_H0, -R141.H0_H0 ;  /* 0x200000ffff638231 */ /* 0x000fc4000034098d */
[----:B------:R-:W-:Y:S02]  /*13640*/  IMAD.MOV.U32 R79, RZ, RZ, R47 ;  /* 0x000000ffff4f7224 */ /* 0x000fe400078e002f */
[----:B------:R-:W-:Y:S01]  /*13650*/  IMAD.MOV.U32 R77, RZ, RZ, R57 ;  /* 0x000000ffff4d7224 */ /* 0x000fe200078e0039 */
[----:B------:R-:W-:Y:S01]  /*13660*/  @!P2 PRMT R145, R96, 0x5410, RZ ;  /* 0x000054106091a816 */ /* 0x000fe200000000ff */
[----:B------:R-:W-:Y:S01]  /*13670*/  IMAD.MOV.U32 R47, RZ, RZ, R63 ;  /* 0x000000ffff2f7224 */ /* 0x000fe200078e003f */
[----:B------:R-:W-:Y:S01]  /*13680*/  @!P6 HFMA2.BF16_V2 R98, -RZ.H0_H0, RZ.H0_H0, -R140.H0_H0 ;  /* 0x200000ffff62e231 */ /* 0x000fe2000034098c */
[----:B------:R-:W-:Y:S01]  /*13690*/  IMAD.MOV.U32 R62, RZ, RZ, R164 ;  /* 0x000000ffff3e7224 */ /* 0x000fe200078e00a4 */
[----:B------:R1:W5:Y:S01]  /*136a0*/  LDL.LU R188, [R1+0x1a0] ;  /* 0x0001a00001bc7983 */ /* 0x0003620000300800 */
[----:B------:R-:W-:Y:S02]  /*136b0*/  IMAD.MOV.U32 R63, RZ, RZ, R165 ;  /* 0x000000ffff3f7224 */ /* 0x000fe400078e00a5 */
[----:B------:R-:W-:Y:S01]  /*136c0*/  IMAD.WIDE.U32 R8, R0, -0x326172a9, RZ ;  /* 0xcd9e8d5700087825 */ /* 0x000fe200078e00ff */
[----:B------:R-:W-:-:S03]  /*136d0*/  LOP3.LUT R3, R11, UR25, R6, 0x96, !PT ;  /* 0x000000190b037c12 */ /* 0x000fc6000f8e9606 */
[----:B------:R-:W-:Y:S01]  /*136e0*/  IMAD.WIDE R60, R60, 0x2, R62 ;  /* 0x000000023c3c7825 */ /* 0x000fe200078e023e */
[----:B------:R-:W-:-:S03]  /*136f0*/  LOP3.LUT R0, R9, UR23, R10, 0x96, !PT ;  /* 0x0000001709007c12 */ /* 0x000fc6000f8e960a */
[--C-:B------:R-:W-:Y:S01]  /*13700*/  IMAD.WIDE R58, R58, 0x2, R62.reuse ;  /* 0x000000023a3a7825 */ /* 0x100fe200078e023e */
[----:B------:R-:W-:Y:S03]  /*13710*/  STG.E.U16 [R62.64+-0x80], R35 ;  /* 0xffff80233e007986 */ /* 0x000fe6000c101522 */
        /* <DEDUP_REMOVED lines=8> */
[----:B------:R2:W-:Y:S01]  /*137a0*/  STG.E.U16 [R56.64+-0x7e], R12 ;  /* 0xffff820c38007986 */ /* 0x0005e2000c101522 */
[----:B------:R-:W-:-:S05]  /*137b0*/  LOP3.LUT R3, R3, UR22, R4, 0x96, !PT ;  /* 0x0000001603037c12 */ /* 0x000fca000f8e9604 */
[----:B------:R-:W-:-:S04]  /*137c0*/  IMAD.WIDE.U32 R4, R3, -0x326172a9, RZ ;  /* 0xcd9e8d5703047825 */ /* 0x000fc800078e00ff */
[----:B--2---:R-:W-:-:S05]  /*137d0*/  IMAD.WIDE.U32 R12, R0, -0x2daee0ad, RZ ;  /* 0xd2511f53000c7825 */ /* 0x004fca00078e00ff */
[----:B------:R-:W-:-:S05]  /*137e0*/  LOP3.LUT R2, R13, UR12, R2, 0x96, !PT ;  /* 0x0000000c0d027c12 */ /* 0x000fca000f8e9602 */
[----:B------:R-:W-:-:S05]  /*137f0*/  IMAD.WIDE.U32 R2, R2, -0x326172a9, RZ ;  /* 0xcd9e8d5702027825 */ /* 0x000fca00078e00ff */
[C---:B------:R-:W-:Y:S02]  /*13800*/  LOP3.LUT R0, R2.reuse, 0xffff, RZ, 0xc0, !PT ;  /* 0x0000ffff02007812 */ /* 0x040fe400078ec0ff */
[----:B------:R-:W-:Y:S02]  /*13810*/  LOP3.LUT R4, R3, UR8, R4, 0x96, !PT ;  /* 0x0000000803047c12 */ /* 0x000fe4000f8e9604 */
[----:B------:R-:W-:Y:S02]  /*13820*/  SHF.R.U32.HI R3, RZ, 0x8, R0 ;  /* 0x00000008ff037819 */ /* 0x000fe40000011600 */
[----:B------:R-:W-:Y:S01]  /*13830*/  LOP3.LUT R0, R2, 0xff, RZ, 0xc0, !PT ;  /* 0x000000ff02007812 */ /* 0x000fe200078ec0ff */
[----:B------:R-:W-:Y:S01]  /*13840*/  IMAD.MOV.U32 R93, RZ, RZ, R136 ;  /* 0x000000ffff5d7224 */ /* 0x000fe200078e0088 */
[----:B------:R-:W-:Y:S02]  /*13850*/  PRMT R136, R241, 0x7054, R241 ;  /* 0x00007054f1887816 */ /* 0x000fe400000000f1 */
[----:B------:R-:W-:-:S05]  /*13860*/  PRMT R0, R0, 0x5410, R3 ;  /* 0x0000541000007816 */ /* 0x000fca0000000003 */
[----:B------:R-:W-:-:S05]  /*13870*/  HSET2.LE.AND R0, R0, R136, PT ;  /* 0x0000008800007233 */ /* 0x000fca0003803000 */
[----:B------:R-:W-:Y:S02]  /*13880*/  LOP3.LUT R10, R0, R244, RZ, 0xc0, !PT ;  /* 0x000000f4000a7212 */ /* 0x000fe400078ec0ff */
[----:B------:R-:W-:Y:S02]  /*13890*/  SHF.R.U32.HI R0, RZ, 0x10, R2 ;  /* 0x00000010ff007819 */ /* 0x000fe40000011602 */
[----:B------:R-:W-:Y:S02]  /*138a0*/  LOP3.LUT R5, R5, UR13, R8, 0x96, !PT ;  /* 0x0000000d05057c12 */ /* 0x000fe4000f8e9608 */
[----:B------:R-:W-:Y:S02]  /*138b0*/  SHF.R.U32.HI R2, RZ, 0x18, R2 ;  /* 0x00000018ff027819 */ /* 0x000fe40000011602 */
[----:B------:R-:W-:-:S04]  /*138c0*/  LOP3.LUT R0, R0, 0xff, RZ, 0xc0, !PT ;  /* 0x000000ff00007812 */ /* 0x000fc800078ec0ff */
        /* <DEDUP_REMOVED lines=11> */
[----:B------:R-:W-:-:S04]  /*13980*/  LOP3.LUT R2, R4, 0xff, RZ, 0xc0, !PT ;  /* 0x000000ff04027812 */ /* 0x000fc800078ec0ff */
[----:B------:R-:W-:Y:S02]  /*13990*/  PRMT R13, R2, 0x5410, R3 ;  /* 0x00005410020d7816 */ /* 0x000fe40000000003 */
[--C-:B------:R-:W-:Y:S02]  /*139a0*/  SHF.R.U32.HI R3, RZ, 0x10, R4.reuse ;  /* 0x00000010ff037819 */ /* 0x100fe40000011604 */
[----:B------:R-:W-:Y:S02]  /*139b0*/  SHF.R.U32.HI R4, RZ, 0x18, R4 ;  /* 0x00000018ff047819 */ /* 0x000fe40000011604 */
[----:B------:R-:W-:Y:S02]  /*139c0*/  LOP3.LUT R3, R3, 0xff, RZ, 0xc0, !PT ;  /* 0x000000ff03037812 */ /* 0x000fe400078ec0ff */
[----:B------:R-:W-:Y:S02]  /*139d0*/  LOP3.LUT R2, R9, 0xff, RZ, 0xc0, !PT ;  /* 0x000000ff09027812 */ /* 0x000fe400078ec0ff */
[----:B------:R-:W-:-:S02]  /*139e0*/  PRMT R5, R3, 0x5410, R4 ;  /* 0x0000541003057816 */ /* 0x000fc40000000004 */
[----:B------:R-:W-:Y:S02]  /*139f0*/  PRMT R4, R2, 0x5410, R8 ;  /* 0x0000541002047816 */ /* 0x000fe40000000008 */
[----:B------:R-:W-:-:S04]  /*13a00*/  LOP3.LUT R2, R0, 0xffff, RZ, 0xc0, !PT ;  /* 0x0000ffff00027812 */ /* 0x000fc800078ec0ff */
[----:B------:R-:W-:Y:S02]  /*13a10*/  SHF.R.U32.HI R3, RZ, 0x8, R2 ;  /* 0x00000008ff037819 */ /* 0x000fe40000011602 */
[----:B------:R-:W-:-:S04]  /*13a20*/  LOP3.LUT R2, R0, 0xff, RZ, 0xc0, !PT ;  /* 0x000000ff00027812 */ /* 0x000fc800078ec0ff */
[----:B------:R-:W-:Y:S02]  /*13a30*/  PRMT R12, R2, 0x5410, R3 ;  /* 0x00005410020c7816 */ /* 0x000fe40000000003 */
[--C-:B------:R-:W-:Y:S02]  /*13a40*/  SHF.R.U32.HI R3, RZ, 0x10, R0.reuse ;  /* 0x00000010ff037819 */ /* 0x100fe40000011600 */
[----:B------:R-:W-:Y:S02]  /*13a50*/  SHF.R.U32.HI R2, RZ, 0x18, R0 ;  /* 0x00000018ff027819 */ /* 0x000fe40000011600 */
[----:B------:R-:W-:Y:S01]  /*13a60*/  LOP3.LUT R0, R3, 0xff, RZ, 0xc0, !PT ;  /* 0x000000ff03007812 */ /* 0x000fe200078ec0ff */
[----:B------:R-:W-:Y:S01]  /*13a70*/  HSET2.LE.AND R3, R4, R136, PT ;  /* 0x0000008804037233 */ /* 0x000fe20003803000 */
[----:B------:R-:W-:Y:S02]  /*13a80*/  ISETP.GE.U32.AND P2, PT, R241, R22, PT ;  /* 0x00000016f100720c */ /* 0x000fe40003f46070 */
[----:B------:R-:W-:-:S02]  /*13a90*/  PRMT R22, R0, 0x5410, R2 ;  /* 0x0000541000167816 */ /* 0x000fc40000000002 */
[----:B------:R-:W-:Y:S01]  /*13aa0*/  LOP3.LUT R15, R3, R64, RZ, 0xc0, !PT ;  /* 0x00000040030f7212 */ /* 0x000fe200078ec0ff */
[----:B------:R-:W-:Y:S01]  /*13ab0*/  IMAD.U32 R3, RZ, RZ, UR37 ;  /* 0x00000025ff037e24 */ /* 0x000fe2000f8e00ff */
[--C-:B------:R-:W-:Y:S02]  /*13ac0*/  HSET2.LE.AND R0, R14, R136.reuse, PT ;  /* 0x000000880e007233 */ /* 0x100fe40003803000 */
[--C-:B------:R-:W-:Y:S02]  /*13ad0*/  HSET2.LE.AND R2, R11, R136.reuse, PT ;  /* 0x000000880b027233 */ /* 0x100fe40003803000 */
[----:B------:R-:W-:Y:S02]  /*13ae0*/  LOP3.LUT R3, R239, UR5, R3, 0x96, !PT ;  /* 0x00000005ef037c12 */ /* 0x000fe4000f8e9603 */
[----:B------:R-:W-:Y:S01]  /*13af0*/  LOP3.LUT R11, R0, R250, RZ, 0xc0, !PT ;  /* 0x000000fa000b7212 */ /* 0x000fe200078ec0ff */
[--C-:B------:R-:W-:Y:S01]  /*13b00*/  HSET2.LE.AND R0, R13, R136.reuse, PT ;  /* 0x000000880d007233 */ /* 0x100fe20003803000 */
[----:B------:R-:W-:Y:S01]  /*13b10*/  LOP3.LUT R14, R2, R237, RZ, 0xc0, !PT ;  /* 0x000000ed020e7212 */ /* 0x000fe200078ec0ff */
[----:B------:R-:W-:Y:S01]  /*13b20*/  HSET2.LE.AND R2, R5, R136, PT ;  /* 0x0000008805027233 */ /* 0x000fe20003803000 */
[----:B------:R-:W-:-:S02]  /*13b30*/  IMAD.WIDE.U32 R4, R3, -0x326172a9, RZ ;  /* 0xcd9e8d5703047825 */ /* 0x000fc400078e00ff */
[----:B------:R-:W-:Y:S01]  /*13b40*/  LOP3.LUT R8, R0, R252, RZ, 0xc0, !PT ;  /* 0x000000fc00087212 */ /* 0x000fe200078ec0ff */
[----:B------:R-:W-:Y:S01]  /*13b50*/  HSET2.LE.AND R0, R12, R136, PT ;  /* 0x000000880c007233 */ /* 0x000fe20003803000 */
[----:B------:R-:W-:Y:S02]  /*13b60*/  LOP3.LUT R9, R2, R251, RZ, 0xc0, !PT ;  /* 0x000000fb02097212 */ /* 0x000fe400078ec0ff */
[----:B------:R-:W-:Y:S02]  /*13b70*/  LOP3.LUT R2, R5, UR29, R94, 0x96, !PT ;  /* 0x0000001d05027c12 */ /* 0x000fe4000f8e965e */
[----:B------:R-:W-:Y:S02]  /*13b80*/  LOP3.LUT R12, R0, R247, RZ, 0xc0, !PT ;  /* 0x000000f7000c7212 */ /* 0x000fe400078ec0ff */
[----:B------:R-:W-:Y:S01]  /*13b90*/  LOP3.LUT R0, R7, UR27, R4, 0x96, !PT ;  /* 0x0000001b07007c12 */ /* 0x000fe2000f8e9604 */
[----:B------:R-:W-:-:S04]  /*13ba0*/  IMAD.WIDE.U32 R2, R2, -0x2daee0ad, RZ ;  /* 0xd2511f5302027825 */ /* 0x000fc800078e00ff */
[----:B------:R-:W-:Y:S01]  /*13bb0*/  IMAD.MOV.U32 R94, RZ, RZ, R17 ;  /* 0x000000ffff5e7224 */ /* 0x000fe200078e0011 */
[----:B------:R-:W-:Y:S01]  /*13bc0*/  LOP3.LUT R3, R3, UR26, R248, 0x96, !PT ;  /* 0x0000001a03037c12 */ /* 0x000fe2000f8e96f8 */
[----:B------:R-:W-:-:S05]  /*13bd0*/  IMAD.WIDE.U32 R16, R0, -0x2daee0ad, RZ ;  /* 0xd2511f5300107825 */ /* 0x000fca00078e00ff */
[----:B------:R-:W-:Y:S01]  /*13be0*/  LOP3.LUT R0, R17, UR24, R2, 0x96, !PT ;  /* 0x0000001811007c12 */ /* 0x000fe2000f8e9602 */
[----:B------:R-:W-:-:S04]  /*13bf0*/  IMAD.WIDE.U32 R2, R3, -0x326172a9, RZ ;  /* 0xcd9e8d5703027825 */ /* 0x000fc800078e00ff */
[----:B------:R-:W-:Y:S01]  /*13c00*/  IMAD.WIDE.U32 R18, R0, -0x326172a9, RZ ;  /* 0xcd9e8d5700127825 */ /* 0x000fe200078e00ff */
[----:B------:R-:W-:-:S04]  /*13c10*/  LOP3.LUT R3, R3, UR25, R6, 0x96, !PT ;  /* 0x0000001903037c12 */ /* 0x000fc8000f8e9606 */
[----:B------:R-:W-:Y:S01]  /*13c20*/  LOP3.LUT R0, R19, UR23, R2, 0x96, !PT ;  /* 0x0000001713007c12 */ /* 0x000fe2000f8e9602 */
[----:B------:R-:W-:-:S05]  /*13c30*/  IMAD.WIDE.U32 R2, R3, -0x2daee0ad, RZ ;  /* 0xd2511f5303027825 */ /* 0x000fca00078e00ff */
[----:B------:R-:W-:Y:S01]  /*13c40*/  LOP3.LUT R3, R3, UR22, R16, 0x96, !PT ;  /* 0x0000001603037c12 */ /* 0x000fe2000f8e9610 */
[----:B------:R-:W-:Y:S01]  /*13c50*/  IMAD.WIDE.U32 R16, R0, -0x2daee0ad, RZ ;  /* 0xd2511f5300107825 */ /* 0x000fe200078e00ff */
[----:B------:R-:W-:-:S04]  /*13c60*/  HSET2.LE.AND R0, R22, R136, PT ;  /* 0x0000008816007233 */ /* 0x000fc80003803000 */
[----:B------:R-:W-:Y:S01]  /*13c70*/  LOP3.LUT R2, R17, UR12, R2, 0x96, !PT ;  /* 0x0000000c11027c12 */ /* 0x000fe2000f8e9602 */
[----:B------:R-:W-:-:S04]  /*13c80*/  IMAD.WIDE.U32 R6, R3, -0x326172a9, RZ ;  /* 0xcd9e8d5703067825 */ /* 0x000fc800078e00ff */
[----:B------:R-:W-:Y:S01]  /*13c90*/  IMAD.WIDE.U32 R2, R2, -0x326172a9, RZ ;  /* 0xcd9e8d5702027825 */ /* 0x000fe200078e00ff */
[----:B------:R-:W-:Y:S02]  /*13ca0*/  LOP3.LUT R13, R0, R243, RZ, 0xc0, !PT ;  /* 0x000000f3000d7212 */ /* 0x000fe400078ec0ff */
[----:B------:R-:W-:Y:S02]  /*13cb0*/  LOP3.LUT R18, R7, UR13, R18, 0x96, !PT ;  /* 0x0000000d07127c12 */ /* 0x000fe4000f8e9612 */
[----:B------:R-:W-:Y:S02]  /*13cc0*/  LOP3.LUT R0, R3, UR8, R6, 0x96, !PT ;  /* 0x0000000803007c12 */ /* 0x000fe4000f8e9606 */
[C---:B------:R-:W-:Y:S02]  /*13cd0*/  LOP3.LUT R3, R2.reuse, 0xffff, RZ, 0xc0, !PT ;  /* 0x0000ffff02037812 */ /* 0x040fe400078ec0ff */
[----:B------:R-:W-:Y:S02]  /*13ce0*/  SHF.R.U32.HI R7, RZ, 0x10, R2 ;  /* 0x00000010ff077819 */ /* 0x000fe40000011602 */
[----:B------:R-:W-:-:S02]  /*13cf0*/  LOP3.LUT R17, R2, 0xff, RZ, 0xc0, !PT ;  /* 0x000000ff02117812 */ /* 0x000fc400078ec0ff */
[----:B------:R-:W-:Y:S02]  /*13d00*/  SHF.R.U32.HI R6, RZ, 0x18, R2 ;  /* 0x00000018ff067819 */ /* 0x000fe40000011602 */
[----:B------:R-:W-:Y:S02]  /*13d10*/  SHF.R.U32.HI R3, RZ, 0x8, R3 ;  /* 0x00000008ff037819 */ /* 0x000fe40000011603 */
[----:B------:R-:W-:Y:S02]  /*13d20*/  LOP3.LUT R2, R7, 0xff, RZ, 0xc0, !PT ;  /* 0x000000ff07027812 */ /* 0x000fe400078ec0ff */
[----:B------:R-:W-:Y:S02]  /*13d30*/  PRMT R19, R17, 0x5410, R3 ;  /* 0x0000541011137816 */ /* 0x000fe40000000003 */
[----:B------:R-:W-:Y:S02]  /*13d40*/  PRMT R17, R2, 0x5410, R6 ;  /* 0x0000541002117816 */ /* 0x000fe40000000006 */
[----:B------:R-:W-:Y:S01]  /*13d50*/  LOP3.LUT R2, R0, 0xffff, RZ, 0xc0, !PT ;  /* 0x0000ffff00027812 */ /* 0x000fe200078ec0ff */
[----:B------:R-:W-:-:S03]  /*13d60*/  IMAD.MOV.U32 R24, RZ, RZ, R138 ;  /* 0x000000ffff187224 */ /* 0x000fc600078e008a */
[----:B------:R-:W-:Y:S01]  /*13d70*/  SHF.R.U32.HI R3, RZ, 0x8, R2 ;  /* 0x00000008ff037819 */ /* 0x000fe20000011602 */
[----:B------:R-:W-:Y:S01]  /*13d80*/  IMAD.MOV.U32 R96, RZ, RZ, R89 ;  /* 0x000000ffff607224 */ /* 0x000fe200078e0059 */
[----:B------:R-:W-:Y:S01]  /*13d90*/  LOP3.LUT R2, R0, 0xff, RZ, 0xc0, !PT ;  /* 0x000000ff00027812 */ /* 0x000fe200078ec0ff */
[----:B------:R-:W-:Y:S02]  /*13da0*/  IMAD.MOV.U32 R89, RZ, RZ, R88 ;  /* 0x000000ffff597224 */ /* 0x000fe400078e0058 */
[----:B------:R-:W-:Y:S01]  /*13db0*/  IMAD.MOV.U32 R88, RZ, RZ, R24 ;  /* 0x000000ffff587224 */ /* 0x000fe200078e0018 */
[----:B------:R-:W-:Y:S01]  /*13dc0*/  PRMT R24, R2, 0x5410, R3 ;  /* 0x0000541002187816 */ /* 0x000fe20000000003 */
[----:B------:R-:W-:Y:S01]  /*13dd0*/  IMAD.WIDE.U32 R2, R18, -0x2daee0ad, RZ ;  /* 0xd2511f5312027825 */ /* 0x000fe200078e00ff */
[--C-:B------:R-:W-:Y:S02]  /*13de0*/  SHF.R.U32.HI R6, RZ, 0x10, R0.reuse ;  /* 0x00000010ff067819 */ /* 0x100fe40000011600 */
[----:B------:R-:W-:-:S02]  /*13df0*/  SHF.R.U32.HI R7, RZ, 0x18, R0 ;  /* 0x00000018ff077819 */ /* 0x000fc40000011600 */
        /* <DEDUP_REMOVED lines=15> */
[--C-:B------:R-:W-:Y:S02]  /*13ef0*/  SHF.R.U32.HI R3, RZ, 0x10, R2.reuse ;  /* 0x00000010ff037819 */ /* 0x100fe40000011602 */
[----:B------:R-:W-:Y:S01]  /*13f00*/  SHF.R.U32.HI R6, RZ, 0x18, R2 ;  /* 0x00000018ff067819 */ /* 0x000fe20000011602 */
[--C-:B------:R-:W-:Y:S01]  /*13f10*/  HSET2.LE.AND R2, R17, R136.reuse, PT ;  /* 0x0000008811027233 */ /* 0x100fe20003803000 */
[----:B------:R-:W-:Y:S01]  /*13f20*/  LOP3.LUT R3, R3, 0xff, RZ, 0xc0, !PT ;  /* 0x000000ff03037812 */ /* 0x000fe200078ec0ff */
[----:B------:R-:W-:Y:S01]  /*13f30*/  IMAD.MOV.U32 R251, RZ, RZ, R93 ;  /* 0x000000fffffb7224 */ /* 0x000fe200078e005d */
[----:B------:R-:W-:Y:S01]  /*13f40*/  HSET2.LE.AND R0, R19, R136, PT ;  /* 0x0000008813007233 */ /* 0x000fe20003803000 */
[----:B------:R-:W-:Y:S01]  /*13f50*/  IMAD.MOV.U32 R93, RZ, RZ, R25 ;  /* 0x000000ffff5d7224 */ /* 0x000fe200078e0019 */
[----:B------:R-:W-:Y:S01]  /*13f60*/  PRMT R25, R3, 0x5410, R6 ;  /* 0x0000541003197816 */ /* 0x000fe20000000006 */
[----:B------:R-:W-:Y:S01]  /*13f70*/  IMAD.MOV.U32 R97, RZ, RZ, R186 ;  /* 0x000000ffff617224 */ /* 0x000fe200078e00ba */
[----:B------:R-:W-:Y:S01]  /*13f80*/  LOP3.LUT R19, R2, R54, RZ, 0xc0, !PT ;  /* 0x0000003602137212 */ /* 0x000fe200078ec0ff */
[----:B------:R-:W-:Y:S01]  /*13f90*/  IMAD.WIDE.U32 R2, R251, -0x326172a9, RZ ;  /* 0xcd9e8d57fb027825 */ /* 0x000fe200078e00ff */
[----:B------:R-:W-:-:S04]  /*13fa0*/  LOP3.LUT R18, R0, R69, RZ, 0xc0, !PT ;  /* 0x0000004500127212 */ /* 0x000fc800078ec0ff */
[----:B------:R-:W-:-:S05]  /*13fb0*/  LOP3.LUT R0, R3, R97, RZ, 0x3c, !PT ;  /* 0x0000006103007212 */ /* 0x000fca00078e3cff */
[----:B------:R-:W-:Y:S01]  /*13fc0*/  IMAD.WIDE.U32 R34, R0, -0x2daee0ad, RZ ;  /* 0xd2511f5300227825 */ /* 0x000fe200078e00ff */
[----:B------:R-:W-:-:S04]  /*13fd0*/  LOP3.LUT R6, R21, UR29, R2, 0x96, !PT ;  /* 0x0000001d15067c12 */ /* 0x000fc8000f8e9602 */
[----:B------:R-:W-:Y:S02]  /*13fe0*/  LOP3.LUT R0, R35, UR28, R238, 0x96, !PT ;  /* 0x0000001c23007c12 */ /* 0x000fe4000f8e96ee */
[----:B------:R-:W-:Y:S01]  /*13ff0*/  LOP3.LUT R35, R5, UR29, R2, 0x96, !PT ;  /* 0x0000001d05237c12 */ /* 0x000fe2000f8e9602 */
[----:B------:R-:W-:Y:S02]  /*14000*/  HSET2.LE.AND R2, R16, R136, PT ;  /* 0x0000008810027233 */ /* 0x000fe40003803000 */
[----:B------:R-:W-:Y:S01]  /*14010*/  IMAD.WIDE.U32 R32, R0, -0x326172a9, RZ ;  /* 0xcd9e8d5700207825 */ /* 0x000fe200078e00ff */
[----:B------:R-:W-:Y:S01]  /*14020*/  @!P2 HFMA2.BF16_V2 R101, -RZ.H0_H0, RZ.H0_H0, -R142.H0_H0 ;  /* 0x200000ffff65a231 */ /* 0x000fe2000034098e */
[----:B------:R2:W-:Y:S01]  /*14030*/  STG.E.U16 [R62.64+-0x6e], R30 ;  /* 0xffff921e3e007986 */ /* 0x0005e2000c101522 */
[----:B------:R-:W-:Y:S01]  /*14040*/  LOP3.LUT R17, R2, R70, RZ, 0xc0, !PT ;  /* 0x0000004602117212 */ /* 0x000fe200078ec0ff */
[--C-:B------:R-:W-:Y:S02]  /*14050*/  HSET2.LE.AND R0, R24, R136.reuse, PT ;  /* 0x0000008818007233 */ /* 0x100fe40003803000 */
[----:B------:R-:W-:-:S02]  /*14060*/  HSET2.LE.AND R3, R23, R136, PT ;  /* 0x0000008817037233 */ /* 0x000fc40003803000 */
[--C-:B------:R-:W-:Y:S01]  /*14070*/  HSET2.LE.AND R2, R22, R136.reuse, PT ;  /* 0x0000008816027233 */ /* 0x100fe20003803000 */
[----:B------:R-:W-:Y:S02]  /*14080*/  LOP3.LUT R5, R33, UR27, R20, 0x96, !PT ;  /* 0x0000001b21057c12 */ /* 0x000fe4000f8e9614 */
[----:B------:R-:W-:Y:S01]  /*14090*/  PRMT R138, R142, 0x5410, R141 ;  /* 0x000054108e8a7816 */ /* 0x000fe2000000008d */
[----:B------:R-:W-:Y:S01]  /*140a0*/  IMAD.MOV.U32 R84, RZ, RZ, R139 ;  /* 0x000000ffff547224 */ /* 0x000fe200078e008b */
[----:B------:R-:W-:Y:S01]  /*140b0*/  @!P2 PRMT R142, R101, 0x5410, RZ ;  /* 0x00005410658ea816 */ /* 0x000fe200000000ff */
[----:B------:R-:W-:Y:S01]  /*140c0*/  STG.E.U16 [R62.64+-0x70], R31 ;  /* 0xffff901f3e007986 */ /* 0x000fe2000c101522 */
[----:B------:R-:W-:Y:S01]  /*140d0*/  LOP3.LUT R16, R0, R234, RZ, 0xc0, !PT ;  /* 0x000000ea00107212 */ /* 0x000fe200078ec0ff */
[----:B------:R-:W-:Y:S01]  /*140e0*/  HSET2.LE.AND R0, R7, R136, PT ;  /* 0x0000008807007233 */ /* 0x000fe20003803000 */
[----:B------:R-:W-:Y:S01]  /*140f0*/  LOP3.LUT R101, R2, R42, RZ, 0xc0, !PT ;  /* 0x0000002a02657212 */ /* 0x000fe200078ec0ff */
[----:B------:R-:W3:Y:S01]  /*14100*/  LDSM.16.MT88.4 R20, [R169+0x6000] ;  /* 0x00600000a914783b */ /* 0x000ee20000004200 */
[----:B------:R-:W-:Y:S01]  /*14110*/  LOP3.LUT R33, R33, UR27, R4, 0x96, !PT ;  /* 0x0000001b21217c12 */ /* 0x000fe2000f8e9604 */
[----:B------:R-:W-:Y:S01]  /*14120*/  IMAD.WIDE.U32 R4, R5, -0x2daee0ad, RZ ;  /* 0xd2511f5305047825 */ /* 0x000fe200078e00ff */
[----:B------:R-:W-:-:S03]  /*14130*/  PRMT R139, R144, 0x5410, R143 ;  /* 0x00005410908b7816 */ /* 0x000fc6000000008f */
[----:B--2---:R-:W-:Y:S02]  /*14140*/  IMAD.MOV.U32 R30, RZ, RZ, R83 ;  /* 0x000000ffff1e7224 */ /* 0x004fe400078e0053 */
[----:B------:R-:W-:Y:S02]  /*14150*/  IMAD.MOV.U32 R83, RZ, RZ, R80 ;  /* 0x000000ffff537224 */ /* 0x000fe400078e0050 */
[----:B------:R-:W-:Y:S02]  /*14160*/  IMAD.MOV.U32 R80, RZ, RZ, R68 ;  /* 0x000000ffff507224 */ /* 0x000fe400078e0044 */
[----:B------:R-:W-:Y:S01]  /*14170*/  IMAD.MOV.U32 R68, RZ, RZ, R100 ;  /* 0x000000ffff447224 */ /* 0x000fe200078e0064 */
[----:B------:R-:W-:Y:S01]  /*14180*/  LOP3.LUT R100, R3, R46, RZ, 0xc0, !PT ;  /* 0x0000002e03647212 */ /* 0x000fe200078ec0ff */
[----:B------:R-:W-:Y:S01]  /*14190*/  IMAD.WIDE.U32 R2, R6, -0x2daee0ad, RZ ;  /* 0xd2511f5306027825 */ /* 0x000fe200078e00ff */
[----:B------:R-:W-:Y:S02]  /*141a0*/  @!P3 PRMT R143, R102, 0x5410, RZ ;  /* 0x00005410668fb816 */ /* 0x000fe400000000ff */
[----:B------:R-:W-:-:S02]  /*141b0*/  LOP3.LUT R102, R0, R40, RZ, 0xc0, !PT ;  /* 0x0000002800667212 */ /* 0x000fc400078ec0ff */
[----:B------:R-:W-:Y:S02]  /*141c0*/  LOP3.LUT R3, R3, UR26, R34, 0x96, !PT ;  /* 0x0000001a03037c12 */ /* 0x000fe4000f8e9622 */
[----:B------:R-:W-:-:S03]  /*141d0*/  LOP3.LUT R0, R5, UR24, R2, 0x96, !PT ;  /* 0x0000001805007c12 */ /* 0x000fc6000f8e9602 */
[----:B------:R-:W-:-:S04]  /*141e0*/  IMAD.WIDE.U32 R2, R3, -0x326172a9, RZ ;  /* 0xcd9e8d5703027825 */ /* 0x000fc800078e00ff */
[----:B------:R-:W-:Y:S01]  /*141f0*/  IMAD.WIDE.U32 R6, R0, -0x326172a9, RZ ;  /* 0xcd9e8d5700067825 */ /* 0x000fe200078e00ff */
[----:B------:R-:W-:-:S04]  /*14200*/  LOP3.LUT R3, R3, UR25, R32, 0x96, !PT ;  /* 0x0000001903037c12 */ /* 0x000fc8000f8e9620 */
[----:B------:R-:W-:Y:S01]  /*14210*/  LOP3.LUT R0, R7, UR23, R2, 0x96, !PT ;  /* 0x0000001707007c12 */ /* 0x000fe2000f8e9602 */
[----:B------:R-:W-:Y:S01]  /*14220*/  STG.E.U16 [R60.64+-0x70], R28 ;  /* 0xffff901c3c007986 */ /* 0x000fe2000c101522 */
[----:B------:R-:W-:-:S03]  /*14230*/  IMAD.WIDE.U32 R2, R3, -0x2daee0ad, RZ ;  /* 0xd2511f5303027825 */ /* 0x000fc600078e00ff */
[----:B------:R2:W-:Y:S02]  /*14240*/  STG.E.U16 [R60.64+-0x6e], R29 ;  /* 0xffff921d3c007986 */ /* 0x0005e4000c101522 */
[----:B------:R-:W-:-:S05]  /*14250*/  LOP3.LUT R3, R3, UR22, R4, 0x96, !PT ;  /* 0x0000001603037c12 */ /* 0x000fca000f8e9604 */
[----:B------:R-:W-:Y:S01]  /*14260*/  IMAD.WIDE.U32 R4, R3, -0x326172a9, RZ ;  /* 0xcd9e8d5703047825 */ /* 0x000fe200078e00ff */
[----:B------:R-:W-:-:S03]  /*14270*/  @!P1 PRMT R144, R103, 0x5410, RZ ;  /* 0x0000541067909816 */ /* 0x000fc600000000ff */
[----:B--2---:R-:W-:-:S05]  /*14280*/  IMAD.WIDE.U32 R28, R0, -0x2daee0ad, RZ ;  /* 0xd2511f53001c7825 */ /* 0x004fca00078e00ff */
[----:B------:R-:W-:Y:S01]  /*14290*/  LOP3.LUT R2, R29, UR12, R2, 0x96, !PT ;  /* 0x0000000c1d027c12 */ /* 0x000fe2000f8e9602 */
[----:B------:R-:W-:-:S04]  /*142a0*/  HSET2.LE.AND R0, R25, R136, PT ;  /* 0x0000008819007233 */ /* 0x000fc80003803000 */
[----:B------:R-:W-:Y:S01]  /*142b0*/  IMAD.WIDE.U32 R2, R2, -0x326172a9, RZ ;  /* 0xcd9e8d5702027825 */ /* 0x000fe200078e00ff */
[----:B------:R-:W-:Y:S02]  /*142c0*/  LOP3.LUT R29, R5, UR13, R6, 0x96, !PT ;  /* 0x0000000d051d7c12 */ /* 0x000fe4000f8e9606 */
[----:B------:R-:W-:Y:S02]  /*142d0*/  LOP3.LUT R103, R0, R41, RZ, 0xc0, !PT ;  /* 0x0000002900677212 */ /* 0x000fe400078ec0ff */
[----:B------:R-:W-:Y:S02]  /*142e0*/  SHF.R.U32.HI R5, RZ, 0x10, R2 ;  /* 0x00000010ff057819 */ /* 0x000fe40000011602 */
[----:B------:R-:W-:Y:S02]  /*142f0*/  LOP3.LUT R0, R3, UR8, R4, 0x96, !PT ;  /* 0x0000000803007c12 */ /* 0x000fe4000f8e9604 */
[C---:B------:R-:W-:Y:S02]  /*14300*/  LOP3.LUT R3, R2.reuse, 0xffff, RZ, 0xc0, !PT ;  /* 0x0000ffff02037812 */ /* 0x040fe400078ec0ff */
[----:B------:R-:W-:-:S02]  /*14310*/  LOP3.LUT R6, R2, 0xff, RZ, 0xc0, !PT ;  /* 0x000000ff02067812 */ /* 0x000fc400078ec0ff */
[----:B------:R-:W-:Y:S02]  /*14320*/  SHF.R.U32.HI R4, RZ, 0x18, R2 ;  /* 0x00000018ff047819 */ /* 0x000fe40000011602 */
[----:B------:R-:W-:Y:S02]  /*14330*/  LOP3.LUT R2, R5, 0xff, RZ, 0xc0, !PT ;  /* 0x000000ff05027812 */ /* 0x000fe400078ec0ff */
[----:B------:R-:W-:Y:S02]  /*14340*/  SHF.R.U32.HI R3, RZ, 0x8, R3 ;  /* 0x00000008ff037819 */ /* 0x000fe40000011603 */
[----:B------:R-:W-:Y:S02]  /*14350*/  PRMT R5, R2, 0x5410, R4 ;  /* 0x0000541002057816 */ /* 0x000fe40000000004 */
[----:B------:R-:W-:Y:S02]  /*14360*/  LOP3.LUT R2, R0, 0xffff, RZ, 0xc0, !PT ;  /* 0x0000ffff00027812 */ /* 0x000fe400078ec0ff */
[----:B------:R-:W-:-:S02]  /*14370*/  PRMT R6, R6, 0x5410, R3 ;  /* 0x0000541006067816 */ /* 0x000fc40000000003 */
[----:B------:R-:W-:Y:S02]  /*14380*/  SHF.R.U32.HI R3, RZ, 0x8, R2 ;  /* 0x00000008ff037819 */ /* 0x000fe40000011602 */
[----:B------:R-:W-:-:S04]  /*14390*/  LOP3.LUT R2, R0, 0xff, RZ, 0xc0, !PT ;  /* 0x000000ff00027812 */ /* 0x000fc800078ec0ff */
[----:B------:R-:W-:Y:S02]  /*143a0*/  PRMT R4, R2, 0x5410, R3 ;  /* 0x0000541002047816 */ /* 0x000fe40000000003 */
[--C-:B------:R-:W-:Y:S02]  /*143b0*/  SHF.R.U32.HI R3, RZ, 0x10, R0.reuse ;  /* 0x00000010ff037819 */ /* 0x100fe40000011600 */
[----:B------:R-:W-:Y:S02]  /*143c0*/  SHF.R.U32.HI R2, RZ, 0x18, R0 ;  /* 0x00000018ff027819 */ /* 0x000fe40000011600 */
[----:B------:R-:W-:-:S04]  /*143d0*/  LOP3.LUT R0, R3, 0xff, RZ, 0xc0, !PT ;  /* 0x000000ff03007812 */ /* 0x000fc800078ec0ff */
[----:B------:R-:W-:Y:S01]  /*143e0*/  PRMT R24, R0, 0x5410, R2 ;  /* 0x0000541000187816 */ /* 0x000fe20000000002 */
[--C-:B------:R-:W-:Y:S01]  /*143f0*/  HSET2.LE.AND R0, R6, R136.reuse, PT ;  /* 0x0000008806007233 */ /* 0x100fe20003803000 */
[----:B------:R-:W-:Y:S01]  /*14400*/  IMAD.MOV.U32 R95, RZ, RZ, R91 ;  /* 0x000000ffff5f7224 */ /* 0x000fe200078e005b */
[--C-:B------:R-:W-:Y:S02]  /*14410*/  HSET2.LE.AND R2, R5, R136.reuse, PT ;  /* 0x0000008805027233 */ /* 0x100fe40003803000 */
[--C-:B------:R-:W-:Y:S01]  /*14420*/  HSET2.LE.AND R3, R4, R136.reuse, PT ;  /* 0x0000008804037233 */ /* 0x100fe20003803000 */
[----:B------:R-:W-:Y:S01]  /*14430*/  LOP3.LUT R6, R0, R36, RZ, 0xc0, !PT ;  /* 0x0000002400067212 */ /* 0x000fe200078ec0ff */
[----:B------:R-:W-:Y:S01]  /*14440*/  HSET2.LE.AND R0, R24, R136, PT ;  /* 0x0000008818007233 */ /* 0x000fe20003803000 */
[----:B------:R-:W-:Y:S01]  /*14450*/  @!P0 PRMT R141, R99, 0x5410, RZ ;  /* 0x00005410638d8816 */ /* 0x000fe200000000ff */
[----:B------:R-:W-:Y:S01]  /*14460*/  IMAD.MOV.U32 R97, RZ, RZ, R96 ;  /* 0x000000ffff617224 */ /* 0x000fe200078e0060 */
[----:B------:R-:W-:Y:S01]  /*14470*/  @!P6 PRMT R140, R98, 0x5410, RZ ;  /* 0x00005410628ce816 */ /* 0x000fe200000000ff */
[----:B------:R-:W-:Y:S01]  /*14480*/  IMAD.MOV.U32 R96, RZ, RZ, R95 ;  /* 0x000000ffff607224 */ /* 0x000fe200078e005f */
[----:B------:R-:W-:Y:S01]  /*14490*/  LOP3.LUT R7, R2, R26, RZ, 0xc0, !PT ;  /* 0x0000001a02077212 */ /* 0x000fe200078ec0ff */
[----:B------:R-:W-:Y:S01]  /*144a0*/  IMAD.MOV.U32 R99, RZ, RZ, R94 ;  /* 0x000000ffff637224 */ /* 0x000fe200078e005e */
[----:B------:R-:W-:Y:S01]  /*144b0*/  LOP3.LUT R4, R3, R39, RZ, 0xc0, !PT ;  /* 0x0000002703047212 */ /* 0x000fe200078ec0ff */
[----:B------:R-:W-:Y:S01]  /*144c0*/  IMAD.MOV.U32 R31, RZ, RZ, R93 ;  /* 0x000000ffff1f7224 */ /* 0x000fe200078e005d */
[----:B------:R-:W-:Y:S01]  /*144d0*/  LOP3.LUT R5, R0, R37, RZ, 0xc0, !PT ;  /* 0x0000002500057212 */ /* 0x000fe200078ec0ff */
        /* <DEDUP_REMOVED lines=11> */
[----:B---3--:R-:W-:Y:S01]  /*14590*/  HMMA.16816.F32.BF16 R92, R8, R20, R92 ;  /* 0x00000014085c723c */ /* 0x008fe2000004185c */
        /* <DEDUP_REMOVED lines=8> */
[----:B------:R-:W-:Y:S01]  /*14620*/  IMAD.MOV.U32 R96, RZ, RZ, R84 ;  /* 0x000000ffff607224 */ /* 0x000fe200078e0054 */
[C---:B------:R-:W-:Y:S08]  /*14630*/  HMMA.16816.F32.BF16 R88, R4.reuse, R20, R108 ;  /* 0x000000140458723c */ /* 0x040ff0000004186c */
[----:B------:R-:W-:Y:S01]  /*14640*/  HMMA.16816.F32.BF16 R84, R4, R22, R104 ;  /* 0x000000160454723c */ /* 0x000fe20000041868 */
[----:B------:R-:W2:Y:S01]  /*14650*/  LDSM.16.MT88.4 R20, [R172+0x6000] ;  /* 0x00600000ac14783b */ /* 0x000ea20000004200 */
        /* <DEDUP_REMOVED lines=17> */
[----:B--2---:R-:W-:Y:S01]  /*14770*/  HMMA.16816.F32.BF16 R72, R4, R20, R116 ;  /* 0x000000140448723c */ /* 0x004fe20000041874 */
[----:B------:R-:W-:-:S06]  /*14780*/  IMAD.MOV.U32 R234, RZ, RZ, R66 ;  /* 0x000000ffffea7224 */ /* 0x000fcc00078e0042 */
[----:B------:R-:W-:Y:S02]  /*14790*/  IMAD.MOV.U32 R117, RZ, RZ, R27 ;  /* 0x000000ffff757224 */ /* 0x000fe400078e001b */
[----:B------:R-:W2:Y:S01]  /*147a0*/  LDSM.16.MT88.4 R24, [R170+0x6000] ;  /* 0x00600000aa18783b */ /* 0x000ea20000004200 */
[----:B------:R-:W-:Y:S01]  /*147b0*/  IMAD.MOV.U32 R30, RZ, RZ, R65 ;  /* 0x000000ffff1e7224 */ /* 0x000fe200078e0041 */
[----:B------:R-:W-:Y:S01]  /*147c0*/  HMMA.16816.F32.BF16 R76, R8, R20, R76 ;  /* 0x00000014084c723c */ /* 0x000fe2000004184c */
[----:B------:R-:W-:-:S07]  /*147d0*/  IMAD.MOV.U32 R119, RZ, RZ, R71 ;  /* 0x000000ffff777224 */ /* 0x000fce00078e0047 */
[-C--:B------:R-:W-:Y:S08]  /*147e0*/  HMMA.16816.F32.BF16 R68, R4, R22.reuse, R120 ;  /* 0x000000160444723c */ /* 0x080ff00000041878 */
[----:B------:R-:W-:Y:S01]  /*147f0*/  HMMA.16816.F32.BF16 R64, R8, R22, R48 ;  /* 0x000000160840723c */ /* 0x000fe20000041830 */
[----:B------:R-:W3:Y:S01]  /*14800*/  LDSM.16.MT88.4 R20, [R171+0x6000] ;  /* 0x00600000ab14783b */ /* 0x000ee20000004200 */
        /* <DEDUP_REMOVED lines=10> */
[C---:B--2---:R-:W-:Y:S01]  /*148b0*/  HMMA.16816.F32.BF16 R44, R4.reuse, R26, R132 ;  /* 0x0000001a042c723c */ /* 0x044fe20000041884 */
[----:B------:R-:W-:Y:S02]  /*148c0*/  IMAD.MOV.U32 R53, RZ, RZ, R187 ;  /* 0x000000ffff357224 */ /* 0x000fe400078e00bb */
[----:B------:R-:W-:Y:S01]  /*148d0*/  IMAD.MOV.U32 R99, RZ, RZ, R181 ;  /* 0x000000ffff637224 */ /* 0x000fe200078e00b5 */
[----:B------:R-:W-:Y:S03]  /*148e0*/  STG.E.U16 [R58.64+-0x70], R167 ;  /* 0xffff90a73a007986 */ /* 0x000fe6000c101522 */
[----:B------:R-:W-:Y:S01]  /*148f0*/  IMAD.MOV.U32 R133, RZ, RZ, R119 ;  /* 0x000000ffff857224 */ /* 0x000fe200078e0077 */
[----:B------:R-:W-:Y:S01]  /*14900*/  HMMA.16816.F32.BF16 R48, R4, R24, R124 ;  /* 0x000000180430723c */ /* 0x000fe2000004187c */
[----:B------:R-:W-:Y:S01]  /*14910*/  IMAD.MOV.U32 R135, RZ, RZ, R3 ;  /* 0x000000ffff877224 */ /* 0x000fe200078e0003 */
[----:B------:R-:W-:Y:S01]  /*14920*/  STG.E.U16 [R58.64+-0x6e], R163 ;  /* 0xffff92a33a007986 */ /* 0x000fe2000c101522 */
[----:B------:R-:W-:-:S02]  /*14930*/  IMAD.MOV.U32 R119, RZ, RZ, R2 ;  /* 0x000000ffff777224 */ /* 0x000fc400078e0002 */
[----:B------:R-:W-:Y:S01]  /*14940*/  IMAD.WIDE.U32 R2, R29, -0x2daee0ad, RZ ;  /* 0xd2511f531d027825 */ /* 0x000fe200078e00ff */
[----:B------:R1:W5:Y:S03]  /*14950*/  LDL.LU R187, [R1+0x19c] ;  /* 0x00019c0001bb7983 */ /* 0x0003660000300800 */
[----:B------:R-:W-:Y:S01]  /*14960*/  IMAD.MOV.U32 R97, RZ, RZ, R53 ;  /* 0x000000ffff617224 */ /* 0x000fe200078e0035 */
[----:B---3--:R-:W-:Y:S01]  /*14970*/  HMMA.16816.F32.BF16 R40, R4, R20, R40 ;  /* 0x000000140428723c */ /* 0x008fe20000041828 */
[----:B------:R-:W-:Y:S01]  /*14980*/  IMAD.MOV.U32 R134, RZ, RZ, R0 ;  /* 0x000000ffff867224 */ /* 0x000fe200078e0000 */
[----:B------:R-:W-:Y:S01]  /*14990*/  LOP3.LUT R0, R3, UR7, R28, 0x96, !PT ;  /* 0x0000000703007c12 */ /* 0x000fe2000f8e961c */
[----:B------:R-:W-:Y:S01]  /*149a0*/  IMAD.MOV.U32 R53, RZ, RZ, R179 ;  /* 0x000000ffff357224 */ /* 0x000fe200078e00b3 */
[----:B------:R-:W-:Y:S01]  /*149b0*/  LOP3.LUT R3, R2, 0xffff, RZ, 0xc0, !PT ;  /* 0x0000ffff02037812 */ /* 0x000fe200078ec0ff */
[----:B------:R-:W-:-:S02]  /*149c0*/  IMAD.MOV.U32 R105, RZ, RZ, R239 ;  /* 0x000000ffff697224 */ /* 0x000fc400078e00ef */
[----:B------:R-:W-:Y:S01]  /*149d0*/  IMAD.MOV.U32 R108, RZ, RZ, R226 ;  /* 0x000000ffff6c7224 */ /* 0x000fe200078e00e2 */
[----:B------:R-:W-:Y:S01]  /*149e0*/  HMMA.16816.F32.BF16 R36, R4, R22, R36 ;  /* 0x000000160424723c */ /* 0x000fe20000041824 */
[----:B------:R-:W-:Y:S01]  /*149f0*/  SHF.R.U32.HI R3, RZ, 0x8, R3 ;  /* 0x00000008ff037819 */ /* 0x000fe20000011603 */
[----:B------:R-:W-:Y:S01]  /*14a00*/  IMAD.MOV.U32 R132, RZ, RZ, R117 ;  /* 0x000000ffff847224 */ /* 0x000fe200078e0075 */
[----:B------:R-:W-:Y:S04]  /*14a10*/  STG.E.U16 [R56.64+-0x70], R161 ;  /* 0xffff90a138007986 */ /* 0x000fe8000c101522 */
[----:B------:R-:W-:Y:S01]  /*14a20*/  SHF.R.U32.HI R5, RZ, 0x10, R2 ;  /* 0x00000010ff057819 */ /* 0x000fe20000011602 */
[----:B------:R-:W-:Y:S01]  /*14a30*/  STG.E.U16 [R56.64+-0x6e], R162 ;  /* 0xffff92a238007986 */ /* 0x000fe2000c101522 */
[----:B------:R-:W-:-:S02]  /*14a40*/  LOP3.LUT R6, R2, 0xff, RZ, 0xc0, !PT ;  /* 0x000000ff02067812 */ /* 0x000fc400078ec0ff */
[----:B------:R-:W-:Y:S01]  /*14a50*/  SHF.R.U32.HI R4, RZ, 0x18, R2 ;  /* 0x00000018ff047819 */ /* 0x000fe20000011602 */
[----:B------:R-:W-:Y:S01]  /*14a60*/  IMAD.MOV.U32 R247, RZ, RZ, R173 ;  /* 0x000000fffff77224 */ /* 0x000fe200078e00ad */
[----:B------:R-:W-:Y:S01]  /*14a70*/  LOP3.LUT R2, R5, 0xff, RZ, 0xc0, !PT ;  /* 0x000000ff05027812 */ /* 0x000fe200078ec0ff */
[C---:B------:R-:W-:Y:S01]  /*14a80*/  HMMA.16816.F32.BF16 R52, R8.reuse, R24, R52 ;  /* 0x000000180834723c */ /* 0x040fe20000041834 */
[----:B------:R-:W-:Y:S01]  /*14a90*/  PRMT R7, R6, 0x5410, R3 ;  /* 0x0000541006077816 */ /* 0x000fe20000000003 */
[----:B------:R-:W-:Y:S01]  /*14aa0*/  IMAD.MOV.U32 R252, RZ, RZ, R174 ;  /* 0x000000fffffc7224 */ /* 0x000fe200078e00ae */
[--C-:B------:R-:W-:Y:S01]  /*14ab0*/  SHF.R.U32.HI R3, RZ, 0x10, R0.reuse ;  /* 0x00000010ff037819 */ /* 0x100fe20000011600 */
[----:B------:R1:W5:Y:S04]  /*14ac0*/  LDL.LU R186, [R1+0x198] ;  /* 0x0001980001ba7983 */ /* 0x0003680000300800 */
[C---:B------:R-:W-:Y:S01]  /*14ad0*/  HMMA.16816.F32.BF16 R96, R8.reuse, R26, R96 ;  /* 0x0000001a0860723c */ /* 0x040fe20000041860 */
[----:B------:R-:W-:Y:S01]  /*14ae0*/  LOP3.LUT R6, R0, 0xff, RZ, 0xc0, !PT ;  /* 0x000000ff00067812 */ /* 0x000fe200078ec0ff */
[----:B------:R-:W2:Y:S06]  /*14af0*/  LDSM.16.MT88.4 R24, [R170+0x6800] ;  /* 0x00680000aa18783b */ /* 0x000eac0000004200 */
[----:B------:R-:W-:Y:S01]  /*14b00*/  HMMA.16816.F32.BF16 R104, R8, R20, R104 ;  /* 0x000000140868723c */ /* 0x000fe20000041868 */
[----:B------:R-:W-:-:S07]  /*14b10*/  SHF.R.U32.HI R5, RZ, 0x18, R0 ;  /* 0x00000018ff057819 */ /* 0x000fce0000011600 */
[----:B------:R-:W-:Y:S01]  /*14b20*/  HMMA.16816.F32.BF16 R108, R8, R22, R108 ;  /* 0x00000016086c723c */ /* 0x000fe2000004186c */
[----:B------:R-:W3:Y:S01]  /*14b30*/  LDSM.16.MT88.4 R20, [R169+0x6800] ;  /* 0x00680000a914783b */ /* 0x000ee20000004200 */
[----:B------:R-:W-:-:S03]  /*14b40*/  IMAD.MOV.U32 R239, RZ, RZ, R168 ;  /* 0x000000ffffef7224 */ /* 0x000fc600078e00a8 */
[----:B------:R-:W-:Y:S02]  /*14b50*/  STG.E.U16 [R62.64+-0x60], R221 ;  /* 0xffffa0dd3e007986 */ /* 0x000fe4000c101522 */
[----:B------:R-:W-:Y:S02]  /*14b60*/  PRMT R8, R2, 0x5410, R4 ;  /* 0x0000541002087816 */ /* 0x000fe40000000004 */
[----:B------:R-:W-:Y:S01]  /*14b70*/  LOP3.LUT R2, R0, 0xffff, RZ, 0xc0, !PT ;  /* 0x0000ffff00027812 */ /* 0x000fe200078ec0ff */
[----:B------:R-:W-:Y:S03]  /*14b80*/  STG.E.U16 [R62.64+-0x5e], R220 ;  /* 0xffffa2dc3e007986 */ /* 0x000fe6000c101522 */
[----:B------:R-:W-:Y:S01]  /*14b90*/  SHF.R.U32.HI R4, RZ, 0x8, R2 ;  /* 0x00000008ff047819 */ /* 0x000fe20000011602 */
[----:B------:R1:W5:Y:S01]  /*14ba0*/  LDL.LU R185, [R1+0x194] ;  /* 0x0001940001b97983 */ /* 0x0003620000300800 */
[----:B------:R-:W-:-:S02]  /*14bb0*/  LOP3.LUT R2, R3, 0xff, RZ, 0xc0, !PT ;  /* 0x000000ff03027812 */ /* 0x000fc400078ec0ff */
[----:B------:R-:W-:Y:S01]  /*14bc0*/  PRMT R4, R6, 0x5410, R4 ;  /* 0x0000541006047816 */ /* 0x000fe20000000004 */
[--C-:B------:R-:W-:Y:S01]  /*14bd0*/  HSET2.LE.AND R0, R7, R136.reuse, PT ;  /* 0x0000008807007233 */ /* 0x100fe20003803000 */
[----:B------:R-:W-:Y:S01]  /*14be0*/  PRMT R3, R2, 0x5410, R5 ;  /* 0x0000541002037816 */ /* 0x000fe20000000005 */
[----:B--2---:R-:W-:Y:S02]  /*14bf0*/  HMMA.16816.F32.BF16 R52, R12, R24, R52 ;  /* 0x000000180c34723c */ /* 0x004fe40000041834 */
[----:B------:R-:W-:-:S06]  /*14c00*/  HSET2.LE.AND R2, R4, R136, PT ;  /* 0x0000008804027233 */ /* 0x000fcc0003803000 */
[----:B---3--:R-:W-:Y:S01]  /*14c10*/  HMMA.16816.F32.BF16 R80, R12, R22, R80 ;  /* 0x000000160c50723c */ /* 0x008fe20000041850 */
[--C-:B------:R-:W-:Y:S01]  /*14c20*/  HSET2.LE.AND R3, R3, R136.reuse, PT ;  /* 0x0000008803037233 */ /* 0x100fe20003803000 */
[----:B------:R-:W-:Y:S01]  /*14c30*/  LOP3.LUT R6, R0, R113, RZ, 0xc0, !PT ;  /* 0x0000007100067212 */ /* 0x000fe200078ec0ff */
[----:B------:R-:W-:Y:S01]  /*14c40*/  HSET2.LE.AND R0, R8, R136, PT ;  /* 0x0000008808007233 */ /* 0x000fe20003803000 */
[----:B------:R-:W-:Y:S01]  /*14c50*/  LOP3.LUT R4, R2, R115, RZ, 0xc0, !PT ;  /* 0x0000007302047212 */ /* 0x000fe200078ec0ff */
[----:B------:R-:W-:Y:S01]  /*14c60*/  IMAD.MOV.U32 R2, RZ, RZ, R30 ;  /* 0x000000ffff027224 */ /* 0x000fe200078e001e */
[----:B------:R-:W-:Y:S01]  /*14c70*/  LOP3.LUT R5, R3, R114, RZ, 0xc0, !PT ;  /* 0x0000007203057212 */ /* 0x000fe200078ec0ff */
[----:B------:R-:W-:Y:S01]  /*14c80*/  IMAD.MOV.U32 R3, RZ, RZ, R31 ;  /* 0x000000ffff037224 */ /* 0x000fe200078e001f */
[----:B------:R-:W2:Y:S04]  /*14c90*/  LDSM.16.MT88.4 R8, [R172+0x6800] ;  /* 0x00680000ac08783b */ /* 0x000ea80000004200 */
[----:B------:R-:W3:Y:S01]  /*14ca0*/  LDSM.16.MT88.4 R28, [R171+0x6800] ;  /* 0x00680000ab1c783b */ /* 0x000ee20000004200 */
[----:B------:R-:W-:Y:S01]  /*14cb0*/  LOP3.LUT R7, R0, R112, RZ, 0xc0, !PT ;  /* 0x0000007000077212 */ /* 0x000fe200078ec0ff */
[----:B------:R-:W-:-:S02]  /*14cc0*/  IMAD.MOV.U32 R0, RZ, RZ, R118 ;  /* 0x000000ffff007224 */ /* 0x000fc400078e0076 */
[----:B------:R-:W-:Y:S04]  /*14cd0*/  STG.E.U16 [R60.64+-0x60], R218 ;  /* 0xffffa0da3c007986 */ /* 0x000fe8000c101522 */
[----:B------:R-:W-:Y:S01]  /*14ce0*/  HMMA.16816.F32.BF16 R124, R4, R22, R84 ;  /* 0x00000016047c723c */ /* 0x000fe20000041854 */
[----:B------:R-:W-:Y:S01]  /*14cf0*/  STG.E.U16 [R60.64+-0x5e], R219 ;  /* 0xffffa2db3c007986 */ /* 0x000fe2000c101522 */
[----:B------:R-:W-:-:S03]  /*14d00*/  IMAD.MOV.U32 R250, RZ, RZ, R177 ;  /* 0x000000fffffa7224 */ /* 0x000fc600078e00b1 */
[----:B------:R1:W5:Y:S02]  /*14d10*/  LDL.LU R184, [R1+0x190] ;  /* 0x0001900001b87983 */ /* 0x0003640000300800 */
[----:B------:R-:W-:Y:S01]  /*14d20*/  IMAD.MOV.U32 R87, RZ, RZ, R119 ;  /* 0x000000ffff577224 */ /* 0x000fe200078e0077 */
[C---:B------:R-:W-:Y:S08]  /*14d30*/  HMMA.16816.F32.BF16 R112, R4.reuse, R20, R88 ;  /* 0x000000140470723c */ /* 0x040ff00000041858 */
[-C--:B--2---:R-:W-:Y:S08]  /*14d40*/  HMMA.16816.F32.BF16 R120, R4, R8.reuse, R72 ;  /* 0x000000080478723c */ /* 0x084ff00000041848 */
[C---:B------:R-:W-:Y:S08]  /*14d50*/  HMMA.16816.F32.BF16 R76, R12.reuse, R8, R76 ;  /* 0x000000080c4c723c */ /* 0x040ff0000004184c */
[----:B------:R-:W-:Y:S01]  /*14d60*/  HMMA.16816.F32.BF16 R64, R12, R10, R64 ;  /* 0x0000000a0c40723c */ /* 0x000fe20000041840 */
[----:B------:R-:W-:Y:S04]  /*14d70*/  STG.E.U16 [R58.64+-0x60], R197 ;  /* 0xffffa0c53a007986 */ /* 0x000fe8000c101522 */
[----:B------:R-:W-:Y:S03]  /*14d80*/  STG.E.U16 [R58.64+-0x5e], R166 ;  /* 0xffffa2a63a007986 */ /* 0x000fe6000c101522 */
[C---:B------:R-:W-:Y:S01]  /*14d90*/  HMMA.16816.F32.BF16 R88, R4.reuse, R24, R48 ;  /* 0x000000180458723c */ /* 0x040fe20000041830 */
[----:B------:R1:W5:Y:S07]  /*14da0*/  LDL.LU R183, [R1+0x18c] ;  /* 0x00018c0001b77983 */ /* 0x00036e0000300800 */
[C---:B------:R-:W-:Y:S01]  /*14db0*/  HMMA.16816.F32.BF16 R116, R4.reuse, R10, R68 ;  /* 0x0000000a0474723c */ /* 0x040fe20000041844 */
[----:B------:R-:W-:Y:S01]  /*14dc0*/  IMAD.MOV.U32 R51, RZ, RZ, R87 ;  /* 0x000000ffff337224 */ /* 0x000fe200078e0057 */
[----:B------:R-:W2:Y:S06]  /*14dd0*/  LDSM.16.MT88.4 R8, [R170+0x7000] ;  /* 0x00700000aa08783b */ /* 0x000eac0000004200 */
[C---:B---3--:R-:W-:Y:S01]  /*14de0*/  HMMA.16816.F32.BF16 R72, R4.reuse, R28, R40 ;  /* 0x0000001c0448723c */ /* 0x048fe20000041828 */
[----:B------:R-:W-:Y:S04]  /*14df0*/  STG.E.U16 [R56.64+-0x60], R159 ;  /* 0xffffa09f38007986 */ /* 0x000fe8000c101522 */
[----:B------:R-:W-:Y:S03]  /*14e00*/  STG.E.U16 [R56.64+-0x5e], R160 ;  /* 0xffffa2a038007986 */ /* 0x000fe6000c101522 */
[C---:B------:R-:W-:Y:S01]  /*14e10*/  HMMA.16816.F32.BF16 R84, R4.reuse, R26, R44 ;  /* 0x0000001a0454723c */ /* 0x040fe2000004182c */
[----:B------:R1:W5:Y:S07]  /*14e20*/  LDL.LU R182, [R1+0x188] ;  /* 0x0001880001b67983 */ /* 0x00036e0000300800 */
[----:B------:R-:W-:Y:S08]  /*14e30*/  HMMA.16816.F32.BF16 R68, R4, R30, R36 ;  /* 0x0000001e0444723c */ /* 0x000ff00000041824 */
[----:B------:R-:W-:Y:S01]  /*14e40*/  HMMA.16816.F32.BF16 R40, R12, R28, R104 ;  /* 0x0000001c0c28723c */ /* 0x000fe20000041868 */
[----:B------:R-:W-:-:S07]  /*14e50*/  IMAD.MOV.U32 R6, RZ, RZ, R51 ;  /* 0x000000ffff067224 */ /* 0x000fce00078e0033 */
[----:B--2---:R-:W-:Y:S01]  /*14e60*/  HMMA.16816.F32.BF16 R52, R16, R8, R52 ;  /* 0x000000081034723c */ /* 0x004fe20000041834 */
[----:B------:R-:W-:Y:S01]  /*14e70*/  IMAD.MOV.U32 R7, RZ, RZ, R3 ;  /* 0x000000ffff077224 */ /* 0x000fe200078e0003 */
[----:B------:R-:W-:Y:S01]  /*14e80*/  STG.E.U16 [R62.64+-0x50], R217 ;  /* 0xffffb0d93e007986 */ /* 0x000fe2000c101522 */
[----:B------:R-:W-:-:S03]  /*14e90*/  IMAD.WIDE.U32 R4, R33, -0x2daee0ad, RZ ;  /* 0xd2511f5321047825 */ /* 0x000fc600078e00ff */
[----:B------:R-:W-:Y:S02]  /*14ea0*/  STG.E.U16 [R62.64+-0x4e], R216 ;  /* 0xffffb2d83e007986 */ /* 0x000fe4000c101522 */
[----:B------:R-:W-:Y:S02]  /*14eb0*/  HMMA.16816.F32.BF16 R48, R12, R20, R92 ;  /* 0x000000140c30723c */ /* 0x000fe4000004185c */
[----:B------:R-:W-:Y:S01]  /*14ec0*/  LDSM.16.MT88.4 R20, [R169+0x7000] ;  /* 0x00700000a914783b */ /* 0x000fe20000004200 */
[----:B------:R-:W-:-:S03]  /*14ed0*/  IMAD.MOV.U32 R244, RZ, RZ, R176 ;  /* 0x000000fffff47224 */ /* 0x000fc600078e00b0 */
[----:B------:R1:W5:Y:S01]  /*14ee0*/  LDL.LU R181, [R1+0x184] ;  /* 0x0001840001b57983 */ /* 0x0003620000300800 */
[----:B------:R-:W-:Y:S02]  /*14ef0*/  IMAD.MOV.U32 R94, RZ, RZ, R2 ;  /* 0x000000ffff5e7224 */ /* 0x000fe400078e0002 */
[----:B------:R-:W-:Y:S01]  /*14f00*/  IMAD.WIDE.U32 R2, R35, -0x2daee0ad, RZ ;  /* 0xd2511f5323027825 */ /* 0x000fe200078e00ff */
[----:B------:R-:W-:Y:S01]  /*14f10*/  HMMA.16816.F32.BF16 R44, R12, R26, R96 ;  /* 0x0000001a0c2c723c */ /* 0x000fe20000041860 */
[----:B------:R-:W-:Y:S02]  /*14f20*/  LDSM.16.MT88.4 R24, [R171+0x7000] ;  /* 0x00700000ab18783b */ /* 0x000fe40000004200 */
[----:B------:R-:W-:Y:S01]  /*14f30*/  IMAD.MOV.U32 R95, RZ, RZ, R0 ;  /* 0x000000ffff5f7224 */ /* 0x000fe200078e0000 */
[----:B------:R-:W-:-:S04]  /*14f40*/  LOP3.LUT R3, R3, UR26, R34, 0x96, !PT ;  /* 0x0000001a03037c12 */ /* 0x000fc8000f8e9622 */
[----:B------:R-:W-:Y:S01]  /*14f50*/  HMMA.16816.F32.BF16 R36, R12, R30, R108 ;  /* 0x0000001e0c24723c */ /* 0x000fe2000004186c */
[----:B------:R-:W-:Y:S01]  /*14f60*/  LOP3.LUT R0, R5, UR24, R2, 0x96, !PT ;  /* 0x0000001805007c12 */ /* 0x000fe2000f8e9602 */
[----:B------:R-:W-:Y:S01]  /*14f70*/  IMAD.WIDE.U32 R2, R3, -0x326172a9, RZ ;  /* 0xcd9e8d5703027825 */ /* 0x000fe200078e00ff */
[----:B------:R-:W2:Y:S03]  /*14f80*/  LDSM.16.MT88.4 R12, [R172+0x7000] ;  /* 0x00700000ac0c783b */ /* 0x000ea60000004200 */
[----:B------:R-:W-:Y:S01]  /*14f90*/  IMAD.WIDE.U32 R34, R0, -0x326172a9, RZ ;  /* 0xcd9e8d5700227825 */ /* 0x000fe200078e00ff */
[----:B------:R-:W-:Y:S01]  /*14fa0*/  LOP3.LUT R3, R3, UR25, R32, 0x96, !PT ;  /* 0x0000001903037c12 */ /* 0x000fe2000f8e9620 */
[----:B------:R-:W-:Y:S03]  /*14fb0*/  STG.E.U16 [R60.64+-0x50], R215 ;  /* 0xffffb0d73c007986 */ /* 0x000fe6000c101522 */
[----:B------:R-:W-:Y:S01]  /*14fc0*/  LOP3.LUT R0, R35, UR23, R2, 0x96, !PT ;  /* 0x0000001723007c12 */ /* 0x000fe2000f8e9602 */
[----:B------:R-:W-:Y:S01]  /*14fd0*/  IMAD.WIDE.U32 R2, R3, -0x2daee0ad, RZ ;  /* 0xd2511f5303027825 */ /* 0x000fe200078e00ff */
[----:B------:R-:W-:Y:S03]  /*14fe0*/  STG.E.U16 [R60.64+-0x4e], R214 ;  /* 0xffffb2d63c007986 */ /* 0x000fe6000c101522 */
[----:B------:R-:W-:Y:S01]  /*14ff0*/  IMAD.WIDE.U32 R32, R0, -0x2daee0ad, RZ ;  /* 0xd2511f5300207825 */ /* 0x000fe200078e00ff */
[----:B------:R-:W-:Y:S01]  /*15000*/  LOP3.LUT R0, R3, UR22, R4, 0x96, !PT ;  /* 0x0000001603007c12 */ /* 0x000fe2000f8e9604 */
[----:B------:R1:W5:Y:S03]  /*15010*/  LDL.LU R180, [R1+0x180] ;  /* 0x0001800001b47983 */ /* 0x0003660000300800 */
[----:B------:R-:W-:Y:S01]  /*15020*/  LOP3.LUT R2, R33, UR12, R2, 0x96, !PT ;  /* 0x0000000c21027c12 */ /* 0x000fe2000f8e9602 */
[----:B------:R-:W-:-:S04]  /*15030*/  IMAD.WIDE.U32 R28, R0, -0x326172a9, RZ ;  /* 0xcd9e8d57001c7825 */ /* 0x000fc800078e00ff */
[----:B------:R-:W-:Y:S02]  /*15040*/  IMAD.MOV.U32 R111, RZ, RZ, R6 ;  /* 0x000000ffff6f7224 */ /* 0x000fe400078e0006 */
[----:B------:R-:W-:Y:S02]  /*15050*/  IMAD.MOV.U32 R110, RZ, RZ, R7 ;  /* 0x000000ffff6e7224 */ /* 0x000fe400078e0007 */
[----:B------:R-:W-:Y:S02]  /*15060*/  IMAD.MOV.U32 R31, RZ, RZ, R94 ;  /* 0x000000ffff1f7224 */ /* 0x000fe400078e005e */
[----:B------:R-:W-:Y:S01]  /*15070*/  IMAD.MOV.U32 R30, RZ, RZ, R95 ;  /* 0x000000ffff1e7224 */ /* 0x000fe200078e005f */
[----:B------:R-:W-:Y:S01]  /*15080*/  HMMA.16816.F32.BF16 R44, R16, R10, R44 ;  /* 0x0000000a102c723c */ /* 0x000fe2000004182c */
[----:B------:R-:W-:-:S04]  /*15090*/  IMAD.WIDE.U32 R2, R2, -0x326172a9, RZ ;  /* 0xcd9e8d5702027825 */ /* 0x000fc800078e00ff */
[----:B------:R-:W-:Y:S01]  /*150a0*/  IMAD.MOV.U32 R35, RZ, RZ, R133 ;  /* 0x000000ffff237224 */ /* 0x000fe200078e0085 */
[----:B------:R-:W-:Y:S02]  /*150b0*/  LOP3.LUT R0, R3, UR8, R28, 0x96, !PT ;  /* 0x0000000803007c12 */ /* 0x000fe4000f8e961c */
[----:B--2---:R-:W-:Y:S01]  /*150c0*/  HMMA.16816.F32.BF16 R64, R16, R14, R64 ;  /* 0x0000000e1040723c */ /* 0x004fe20000041840 */
[----:B------:R-:W-:Y:S01]  /*150d0*/  LOP3.LUT R3, R2, 0xffff, RZ, 0xc0, !PT ;  /* 0x0000ffff02037812 */ /* 0x000fe200078ec0ff */
[----:B------:R-:W-:Y:S01]  /*150e0*/  STG.E.U16 [R58.64+-0x50], R158 ;  /* 0xffffb09e3a007986 */ /* 0x000fe2000c101522 */
[C---:B------:R-:W-:Y:S02]  /*150f0*/  LOP3.LUT R4, R0.reuse, 0xffff, RZ, 0xc0, !PT ;  /* 0x0000ffff00047812 */ /* 0x040fe400078ec0ff */
[----:B------:R-:W-:Y:S01]  /*15100*/  SHF.R.U32.HI R5, RZ, 0x8, R3 ;  /* 0x00000008ff057819 */ /* 0x000fe20000011603 */
[----:B------:R-:W-:Y:S01]  /*15110*/  STG.E.U16 [R58.64+-0x4e], R157 ;  /* 0xffffb29d3a007986 */ /* 0x000fe2000c101522 */
[----:B------:R-:W-:-:S02]  /*15120*/  LOP3.LUT R6, R0, 0xff, RZ, 0xc0, !PT ;  /* 0x000000ff00067812 */ /* 0x000fc400078ec0ff */
[----:B------:R-:W-:Y:S01]  /*15130*/  SHF.R.U32.HI R3, RZ, 0x8, R4 ;  /* 0x00000008ff037819 */ /* 0x000fe20000011604 */
[----:B------:R1:W5:Y:S01]  /*15140*/  LDL.LU R179, [R1+0x17c] ;  /* 0x00017c0001b37983 */ /* 0x0003620000300800 */
[----:B------:R-:W-:Y:S02]  /*15150*/  LOP3.LUT R7, R2, 0xff, RZ, 0xc0, !PT ;  /* 0x000000ff02077812 */ /* 0x000fe400078ec0ff */
[--C-:B------:R-:W-:Y:S02]  /*15160*/  SHF.R.U32.HI R4, RZ, 0x10, R2.reuse ;  /* 0x00000010ff047819 */ /* 0x100fe40000011602 */
[----:B------:R-:W-:Y:S01]  /*15170*/  SHF.R.U32.HI R28, RZ, 0x18, R2 ;  /* 0x00000018ff1c7819 */ /* 0x000fe20000011602 */
[----:B------:R-:W-:Y:S01]  /*15180*/  STG.E.U16 [R56.64+-0x50], R156 ;  /* 0xffffb09c38007986 */ /* 0x000fe2000c101522 */
[----:B------:R-:W-:Y:S02]  /*15190*/  SHF.R.U32.HI R2, RZ, 0x10, R0 ;  /* 0x00000010ff027819 */ /* 0x000fe40000011600 */
[----:B------:R-:W-:Y:S01]  /*151a0*/  PRMT R3, R6, 0x5410, R3 ;  /* 0x0000541006037816 */ /* 0x000fe20000000003 */
[----:B------:R-:W-:Y:S01]  /*151b0*/  STG.E.U16 [R56.64+-0x4e], R155 ;  /* 0xffffb29b38007986 */ /* 0x000fe2000c101522 */
[----:B------:R-:W-:-:S02]  /*151c0*/  PRMT R7, R7, 0x5410, R5 ;  /* 0x0000541007077816 */ /* 0x000fc40000000005 */
[----:B------:R-:W-:Y:S01]  /*151d0*/  SHF.R.U32.HI R5, RZ, 0x18, R0 ;  /* 0x00000018ff057819 */ /* 0x000fe20000011600 */
[----:B------:R-:W-:Y:S01]  /*151e0*/  IMAD.MOV.U32 R226, RZ, RZ, R175 ;  /* 0x000000ffffe27224 */ /* 0x000fe200078e00af */
[----:B------:R-:W-:Y:S01]  /*151f0*/  LOP3.LUT R2, R2, 0xff, RZ, 0xc0, !PT ;  /* 0x000000ff02027812 */ /* 0x000fe200078ec0ff */
[--C-:B------:R-:W-:Y:S01]  /*15200*/  HSET2.LE.AND R0, R3, R136.reuse, PT ;  /* 0x0000008803007233 */ /* 0x100fe20003803000 */
[----:B------:R-:W-:Y:S01]  /*15210*/  LOP3.LUT R4, R4, 0xff, RZ, 0xc0, !PT ;  /* 0x000000ff04047812 */ /* 0x000fe200078ec0ff */
[----:B------:R1:W5:Y:S01]  /*15220*/  LDL.LU R178, [R1+0x178] ;  /* 0x0001780001b27983 */ /* 0x0003620000300800 */
[----:B------:R-:W-:Y:S02]  /*15230*/  PRMT R2, R2, 0x5410, R5 ;  /* 0x0000541002027816 */ /* 0x000fe40000000005 */
[----:B------:R-:W-:Y:S01]  /*15240*/  PRMT R3, R4, 0x5410, R28 ;  /* 0x0000541004037816 */ /* 0x000fe2000000001c */
[----:B------:R-:W-:Y:S01]  /*15250*/  STG.E.U16 [R62.64+-0x40], R213 ;  /* 0xffffc0d53e007986 */ /* 0x000fe2000c101522 */
[----:B------:R-:W-:Y:S01]  /*15260*/  LOP3.LUT R4, R0, R131, RZ, 0xc0, !PT ;  /* 0x0000008300047212 */ /* 0x000fe200078ec0ff */
[----:B------:R-:W-:-:S02]  /*15270*/  HSET2.LE.AND R0, R2, R136, PT ;  /* 0x0000008802007233 */ /* 0x000fc40003803000 */
[--C-:B------:R-:W-:Y:S01]  /*15280*/  HSET2.LE.AND R2, R7, R136.reuse, PT ;  /* 0x0000008807027233 */ /* 0x100fe20003803000 */
[----:B------:R-:W-:Y:S01]  /*15290*/  STG.E.U16 [R62.64+-0x3e], R212 ;  /* 0xffffc2d43e007986 */ /* 0x000fe2000c101522 */
[----:B------:R-:W-:-:S03]  /*152a0*/  HSET2.LE.AND R3, R3, R136, PT ;  /* 0x0000008803037233 */ /* 0x000fc60003803000 */
[----:B------:R-:W-:Y:S01]  /*152b0*/  LOP3.LUT R6, R2, R129, RZ, 0xc0, !PT ;  /* 0x0000008102067212 */ /* 0x000fe200078ec0ff */
[----:B------:R1:W5:Y:S01]  /*152c0*/  LDL.LU R177, [R1+0x174] ;  /* 0x0001740001b17983 */ /* 0x0003620000300800 */
[----:B------:R-:W-:Y:S02]  /*152d0*/  LOP3.LUT R2, R29, UR13, R34, 0x96, !PT ;  /* 0x0000000d1d027c12 */ /* 0x000fe4000f8e9622 */
[----:B------:R-:W-:Y:S02]  /*152e0*/  LOP3.LUT R7, R3, R128, RZ, 0xc0, !PT ;  /* 0x0000008003077212 */ /* 0x000fe400078ec0ff */
[----:B------:R-:W-:Y:S01]  /*152f0*/  LOP3.LUT R5, R0, R130, RZ, 0xc0, !PT ;  /* 0x0000008200057212 */ /* 0x000fe200078ec0ff */
[----:B------:R-:W-:Y:S01]  /*15300*/  IMAD.WIDE.U32 R2, R2, -0x2daee0ad, RZ ;  /* 0xd2511f5302027825 */ /* 0x000fe200078e00ff */
[----:B------:R-:W-:Y:S04]  /*15310*/  STG.E.U16 [R60.64+-0x40], R210 ;  /* 0xffffc0d23c007986 */ /* 0x000fe8000c101522 */
[C---:B------:R-:W-:Y:S01]  /*15320*/  LOP3.LUT R0, R2.reuse, 0xffff, RZ, 0xc0, !PT ;  /* 0x0000ffff02007812 */ /* 0x040fe200078ec0ff */
[C---:B------:R-:W-:Y:S01]  /*15330*/  HMMA.16816.F32.BF16 R112, R4.reuse, R20, R112 ;  /* 0x000000140470723c */ /* 0x040fe20000041870 */
[----:B------:R-:W-:Y:S04]  /*15340*/  STG.E.U16 [R60.64+-0x3e], R211 ;  /* 0xffffc2d33c007986 */ /* 0x000fe8000c101522 */
[----:B------:R1:W5:Y:S03]  /*15350*/  LDL.LU R176, [R1+0x170] ;  /* 0x0001700001b07983 */ /* 0x0003660000300800 */
[C---:B------:R-:W-:Y:S01]  /*15360*/  HMMA.16816.F32.BF16 R104, R4.reuse, R22, R124 ;  /* 0x000000160468723c */ /* 0x040fe2000004187c */
[----:B------:R-:W-:Y:S01]  /*15370*/  IMAD.MOV.U32 R29, RZ, RZ, R135 ;  /* 0x000000ffff1d7224 */ /* 0x000fe200078e0087 */
[----:B------:R-:W-:Y:S06]  /*15380*/  LDSM.16.MT88.4 R124, [R172+0x7800] ;  /* 0x00780000ac7c783b */ /* 0x000fec0000004200 */
[C---:B------:R-:W-:Y:S08]  /*15390*/  HMMA.16816.F32.BF16 R96, R4.reuse, R12, R120 ;  /* 0x0000000c0460723c */ /* 0x040ff00000041878 */
[C---:B------:R-:W-:Y:S01]  /*153a0*/  HMMA.16816.F32.BF16 R92, R4.reuse, R14, R116 ;  /* 0x0000000e045c723c */ /* 0x040fe20000041874 */
[----:B------:R-:W-:Y:S01]  /*153b0*/  IMAD.MOV.U32 R34, RZ, RZ, R134 ;  /* 0x000000ffff227224 */ /* 0x000fe200078e0086 */
[----:B------:R-:W-:Y:S06]  /*153c0*/  LDSM.16.MT88.4 R116, [R170+0x7800] ;  /* 0x00780000aa74783b */ /* 0x000fec0000004200 */
[C---:B------:R-:W-:Y:S08]  /*153d0*/  HMMA.16816.F32.BF16 R88, R4.reuse, R8, R88 ;  /* 0x000000080458723c */ /* 0x040ff00000041858 */
[C---:B------:R-:W-:Y:S08]  /*153e0*/  HMMA.16816.F32.BF16 R84, R4.reuse, R10, R84 ;  /* 0x0000000a0454723c */ /* 0x040ff00000041854 */
[C---:B------:R-:W-:Y:S08]  /*153f0*/  HMMA.16816.F32.BF16 R72, R4.reuse, R24, R72 ;  /* 0x000000180448723c */ /* 0x040ff00000041848 */
[----:B------:R-:W-:Y:S08]  /*15400*/  HMMA.16816.F32.BF16 R68, R4, R26, R68 ;  /* 0x0000001a0444723c */ /* 0x000ff00000041844 */
[----:B------:R-:W-:Y:S01]  /*15410*/  HMMA.16816.F32.BF16 R128, R16, R12, R76 ;  /* 0x0000000c1080723c */ /* 0x000fe2000004184c */
[----:B------:R-:W-:Y:S01]  /*15420*/  SHF.R.U32.HI R4, RZ, 0x8, R0 ;  /* 0x00000008ff047819 */ /* 0x000fe20000011600 */
[----:B------:R-:W-:Y:S01]  /*15430*/  IMAD.MOV.U32 R10, RZ, RZ, R132 ;  /* 0x000000ffff0a7224 */ /* 0x000fe200078e0084 */
[----:B------:R-:W-:Y:S01]  /*15440*/  LOP3.LUT R0, R3, UR7, R32, 0x96, !PT ;  /* 0x0000000703007c12 */ /* 0x000fe2000f8e9620 */
[----:B------:R-:W-:Y:S01]  /*15450*/  IMAD.MOV.U32 R11, RZ, RZ, R111 ;  /* 0x000000ffff0b7224 */ /* 0x000fe200078e006f */
[----:B------:R-:W-:Y:S01]  /*15460*/  LOP3.LUT R5, R2, 0xff, RZ, 0xc0, !PT ;  /* 0x000000ff02057812 */ /* 0x000fe200078ec0ff */
[----:B------:R-:W-:Y:S01]  /*15470*/  IMAD.MOV.U32 R9, RZ, RZ, R110 ;  /* 0x000000ffff097224 */ /* 0x000fe200078e006e */
[--C-:B------:R-:W-:Y:S01]  /*15480*/  SHF.R.U32.HI R3, RZ, 0x10, R2.reuse ;  /* 0x00000010ff037819 */ /* 0x100fe20000011602 */
[----:B------:R-:W2:Y:S01]  /*15490*/  LDSM.16.MT88.4 R132, [R169+0x7800] ;  /* 0x00780000a984783b */ /* 0x000ea20000004200 */
[----:B------:R-:W-:-:S02]  /*154a0*/  SHF.R.U32.HI R7, RZ, 0x18, R2 ;  /* 0x00000018ff077819 */ /* 0x000fc40000011602 */
[C---:B------:R-:W-:Y:S01]  /*154b0*/  LOP3.LUT R2, R0.reuse, 0xffff, RZ, 0xc0, !PT ;  /* 0x0000ffff00027812 */ /* 0x040fe200078ec0ff */
[----:B------:R-:W3:Y:S01]  /*154c0*/  LDSM.16.MT88.4 R12, [R171+0x7800] ;  /* 0x00780000ab0c783b */ /* 0x000ee20000004200 */
[----:B------:R-:W-:Y:S02]  /*154d0*/  PRMT R8, R5, 0x5410, R4 ;  /* 0x0000541005087816 */ /* 0x000fe40000000004 */
[--C-:B------:R-:W-:Y:S01]  /*154e0*/  SHF.R.U32.HI R4, RZ, 0x10, R0.reuse ;  /* 0x00000010ff047819 */ /* 0x100fe20000011600 */
[----:B------:R1:W-:Y:S01]  /*154f0*/  STG.E.U16 [R58.64+-0x40], R154 ;  /* 0xffffc09a3a007986 */ /* 0x0003e2000c101522 */
[----:B------:R-:W-:Y:S02]  /*15500*/  LOP3.LUT R6, R0, 0xff, RZ, 0xc0, !PT ;  /* 0x000000ff00067812 */ /* 0x000fe400078ec0ff */
[----:B------:R-:W-:Y:S01]  /*15510*/  SHF.R.U32.HI R5, RZ, 0x18, R0 ;  /* 0x00000018ff057819 */ /* 0x000fe20000011600 */
[----:B------:R1:W-:Y:S01]  /*15520*/  STG.E.U16 [R58.64+-0x3e], R153 ;  /* 0xffffc2993a007986 */ /* 0x0003e2000c101522 */
[----:B------:R-:W-:-:S02]  /*15530*/  SHF.R.U32.HI R0, RZ, 0x8, R2 ;  /* 0x00000008ff007819 */ /* 0x000fc40000011602 */
[----:B------:R-:W-:Y:S01]  /*15540*/  LOP3.LUT R2, R4, 0xff, RZ, 0xc0, !PT ;  /* 0x000000ff04027812 */ /* 0x000fe200078ec0ff */
[C---:B------:R-:W-:Y:S01]  /*15550*/  HMMA.16816.F32.BF16 R48, R16.reuse, R20, R48 ;  /* 0x000000141030723c */ /* 0x040fe20000041830 */
[----:B------:R-:W-:Y:S01]  /*15560*/  LOP3.LUT R3, R3, 0xff, RZ, 0xc0, !PT ;  /* 0x000000ff03037812 */ /* 0x000fe200078ec0ff */
[----:B------:R1:W5:Y:S01]  /*15570*/  LDL.LU R175, [R1+0x16c] ;  /* 0x00016c0001af7983 */ /* 0x0003620000300800 */
[----:B------:R-:W-:Y:S02]  /*15580*/  PRMT R0, R6, 0x5410, R0 ;  /* 0x0000541006007816 */ /* 0x000fe40000000000 */
[----:B------:R-:W-:Y:S01]  /*15590*/  PRMT R2, R2, 0x5410, R5 ;  /* 0x0000541002027816 */ /* 0x000fe20000000005 */
[----:B------:R1:W-:Y:S01]  /*155a0*/  STG.E.U16 [R56.64+-0x40], R152 ;  /* 0xffffc09838007986 */ /* 0x0003e2000c101522 */
[----:B------:R-:W-:Y:S01]  /*155b0*/  PRMT R4, R3, 0x5410, R7 ;  /* 0x0000541003047816 */ /* 0x000fe20000000007 */
[--C-:B------:R-:W-:Y:S02]  /*155c0*/  HSET2.LE.AND R0, R0, R136.reuse, PT ;  /* 0x0000008800007233 */ /* 0x100fe40003803000 */
[--C-:B------:R-:W-:Y:S01]  /*155d0*/  HSET2.LE.AND R3, R8, R136.reuse, PT ;  /* 0x0000008808037233 */ /* 0x100fe20003803000 */
[----:B------:R1:W-:Y:S01]  /*155e0*/  STG.E.U16 [R56.64+-0x3e], R151 ;  /* 0xffffc29738007986 */ /* 0x0003e2000c101522 */
[--C-:B------:R-:W-:Y:S01]  /*155f0*/  HSET2.LE.AND R2, R2, R136.reuse, PT ;  /* 0x0000008802027233 */ /* 0x100fe20003803000 */
[----:B------:R-:W-:Y:S01]  /*15600*/  LOP3.LUT R76, R0, R223, RZ, 0xc0, !PT ;  /* 0x000000df004c7212 */ /* 0x000fe200078ec0ff */
[----:B------:R-:W-:Y:S01]  /*15610*/  HSET2.LE.AND R4, R4, R136, PT ;  /* 0x0000008804047233 */ /* 0x000fe20003803000 */
[----:B------:R-:W-:Y:S01]  /*15620*/  LOP3.LUT R78, R3, R138, RZ, 0xc0, !PT ;  /* 0x0000008a034e7212 */ /* 0x000fe200078ec0ff */
[----:B------:R-:W-:Y:S01]  /*15630*/  FADD.FTZ R0, R29, R228 ;  /* 0x000000e41d007221 */ /* 0x000fe20000010000 */
[----:B------:R-:W-:Y:S01]  /*15640*/  LOP3.LUT R77, R2, R139, RZ, 0xc0, !PT ;  /* 0x0000008b024d7212 */ /* 0x000fe200078ec0ff */
[----:B------:R-:W-:Y:S01]  /*15650*/  FADD.FTZ R3, R34, R227 ;  /* 0x000000e322037221 */ /* 0x000fe20000010000 */
[----:B------:R-:W-:Y:S01]  /*15660*/  LOP3.LUT R79, R4, R137, RZ, 0xc0, !PT ;  /* 0x00000089044f7212 */ /* 0x000fe200078ec0ff */
[----:B------:R-:W-:Y:S01]  /*15670*/  FADD.FTZ R2, R35, R225 ;  /* 0x000000e123027221 */ /* 0x000fe20000010000 */
[----:B------:R-:W-:Y:S01]  /*15680*/  HMMA.16816.F32.BF16 R20, R16, R22, R80 ;  /* 0x000000161014723c */ /* 0x000fe20000041850 */
[----:B------:R-:W-:Y:S01]  /*15690*/  FADD.FTZ R5, R10, R224 ;  /* 0x000000e00a057221 */ /* 0x000fe20000010000 */
[----:B------:R1:W5:Y:S01]  /*156a0*/  LDL.LU R174, [R1+0x168] ;  /* 0x0001680001ae7983 */ /* 0x0003620000300800 */
[----:B------:R-:W-:-:S02]  /*156b0*/  FADD.FTZ R4, R11, R0 ;  /* 0x000000000b047221 */ /* 0x000fc40000010000 */
[----:B------:R-:W-:Y:S01]  /*156c0*/  FADD.FTZ R6, R9, R3 ;  /* 0x0000000309067221 */ /* 0x000fe20000010000 */
[----:B------:R1:W-:Y:S01]  /*156d0*/  STG.E.U16 [R62.64+-0x30], R209 ;  /* 0xffffd0d13e007986 */ /* 0x0003e2000c101522 */
[----:B------:R-:W-:Y:S02]  /*156e0*/  FADD.FTZ R2, R30, R2 ;  /* 0x000000021e027221 */ /* 0x000fe40000010000 */
[----:B------:R-:W-:Y:S01]  /*156f0*/  FADD.FTZ R0, R31, R5 ;  /* 0x000000051f007221 */ /* 0x000fe20000010000 */
[----:B------:R1:W-:Y:S01]  /*15700*/  STG.E.U16 [R62.64+-0x2e], R208 ;  /* 0xffffd2d03e007986 */ /* 0x0003e2000c101522 */
[----:B------:R-:W-:Y:S02]  /*15710*/  FADD.FTZ R3, R234, R4 ;  /* 0x00000004ea037221 */ /* 0x000fe40000010000 */
        /* <DEDUP_REMOVED lines=21> */
[----:B------:R-:W-:-:S03]  /*15870*/  FADD.FTZ R3, R226, R3 ;  /* 0x00000003e2037221 */ /* 0x000fc60000010000 */
[----:B------:R1:W-:Y:S01]  /*15880*/  STG.E.U16 [R56.64+-0x30], R148 ;  /* 0xffffd09438007986 */ /* 0x0003e2000c101522 */
[----:B------:R-:W-:-:S03]  /*15890*/  FADD.FTZ R2, R236, R2 ;  /* 0x00000002ec027221 */ /* 0x000fc60000010000 */
[----:B------:R1:W-:Y:S01]  /*158a0*/  STG.E.U16 [R56.64+-0x2e], R147 ;  /* 0xffffd29338007986 */ /* 0x0003e2000c101522 */
[----:B------:R-:W-:-:S03]  /*158b0*/  FADD.FTZ R0, R232, R0 ;  /* 0x00000000e8007221 */ /* 0x000fc60000010000 */
[----:B------:R1:W-:Y:S04]  /*158c0*/  STG.E.U16 [R62.64+-0x20], R205 ;  /* 0xffffe0cd3e007986 */ /* 0x0003e8000c101522 */
[----:B------:R1:W-:Y:S04]  /*158d0*/  STG.E.U16 [R62.64+-0x1e], R204 ;  /* 0xffffe2cc3e007986 */ /* 0x0003e8000c101522 */
[----:B------:R1:W-:Y:S04]  /*158e0*/  STG.E.U16 [R60.64+-0x20], R203 ;  /* 0xffffe0cb3c007986 */ /* 0x0003e8000c101522 */
[----:B------:R1:W-:Y:S04]  /*158f0*/  STG.E.U16 [R60.64+-0x1e], R202 ;  /* 0xffffe2ca3c007986 */ /* 0x0003e8000c101522 */
[----:B------:R1:W-:Y:S04]  /*15900*/  STG.E.U16 [R58.64+-0x20], R146 ;  /* 0xffffe0923a007986 */ /* 0x0003e8000c101522 */
[----:B------:R1:W-:Y:S01]  /*15910*/  STG.E.U16 [R58.64+-0x1e], R145 ;  /* 0xffffe2913a007986 */ /* 0x0003e2000c101522 */
[----:B------:R-:W-:-:S03]  /*15920*/  UISETP.GT.AND UP0, UPT, UR38, UR9, UPT ;  /* 0x000000092600728c */ /* 0x000fc6000bf04270 */
[----:B------:R1:W-:Y:S04]  /*15930*/  STG.E.U16 [R56.64+-0x20], R144 ;  /* 0xffffe09038007986 */ /* 0x0003e8000c101522 */
[----:B------:R1:W-:Y:S04]  /*15940*/  STG.E.U16 [R56.64+-0x1e], R143 ;  /* 0xffffe28f38007986 */ /* 0x0003e8000c101522 */
[----:B------:R1:W-:Y:S04]  /*15950*/  STG.E.U16 [R62.64+-0x10], R201 ;  /* 0xfffff0c93e007986 */ /* 0x0003e8000c101522 */
[----:B------:R1:W-:Y:S04]  /*15960*/  STG.E.U16 [R62.64+-0xe], R200 ;  /* 0xfffff2c83e007986 */ /* 0x0003e8000c101522 */
[----:B------:R1:W-:Y:S04]  /*15970*/  STL [R1+0x120], R4 ;  /* 0x0001200401007387 */ /* 0x0003e80000100800 */
        /* <DEDUP_REMOVED lines=8> */
[----:B------:R1:W-:Y:S01]  /*15a00*/  STL [R1+0x138], R0 ;  /* 0x0001380001007387 */ /* 0x0003e20000100800 */
[----:B------:R-:W-:Y:S01]  /*15a10*/  PLOP3.LUT P0, PT, PT, PT, UP0, 0x80, 0x0 ;  /* 0x000000000000781c */ /* 0x000fe20003f0f008 */
[----:B--2---:R-:W-:Y:S01]  /*15a20*/  HMMA.16816.F32.BF16 R112, R76, R132, R112 ;  /* 0x000000844c70723c */ /* 0x004fe20000041870 */
[----:B------:R-:W-:-:S07]  /*15a30*/  IADD3 R211, P1, R164, -0x100, RZ ;  /* 0xffffff00a4d37810 */ /* 0x000fce0007f3e0ff */
[----:B------:R-:W-:Y:S01]  /*15a40*/  HMMA.16816.F32.BF16 R104, R76, R134, R104 ;  /* 0x000000864c68723c */ /* 0x000fe20000041868 */
[----:B------:R-:W-:-:S07]  /*15a50*/  IADD3.X R210, R165, -0x1, RZ, P1, !PT ;  /* 0xffffffffa5d27810 */ /* 0x000fce0000ffe4ff */
[C---:B------:R-:W-:Y:S08]  /*15a60*/  HMMA.16816.F32.BF16 R96, R76.reuse, R124, R96 ;  /* 0x0000007c4c60723c */ /* 0x040ff00000041860 */
[C---:B------:R-:W-:Y:S08]  /*15a70*/  HMMA.16816.F32.BF16 R92, R76.reuse, R126, R92 ;  /* 0x0000007e4c5c723c */ /* 0x040ff0000004185c */
[C---:B------:R-:W-:Y:S08]  /*15a80*/  HMMA.16816.F32.BF16 R88, R76.reuse, R116, R88 ;  /* 0x000000744c58723c */ /* 0x040ff00000041858 */
[----:B------:R-:W-:Y:S08]  /*15a90*/  HMMA.16816.F32.BF16 R84, R76, R118, R84 ;  /* 0x000000764c54723c */ /* 0x000ff00000041854 */
[C---:B------:R-:W-:Y:S08]  /*15aa0*/  HMMA.16816.F32.BF16 R136, R100.reuse, R132, R48 ;  /* 0x000000846488723c */ /* 0x040ff00000041830 */
[C---:B------:R-:W-:Y:S08]  /*15ab0*/  HMMA.16816.F32.BF16 R128, R100.reuse, R124, R128 ;  /* 0x0000007c6480723c */ /* 0x040ff00000041880 */
[----:B------:R-:W-:Y:S08]  /*15ac0*/  HMMA.16816.F32.BF16 R120, R100, R116, R52 ;  /* 0x000000746478723c */ /* 0x000ff00000041834 */
[----:B---3--:R-:W-:Y:S08]  /*15ad0*/  HMMA.16816.F32.BF16 R80, R76, R12, R72 ;  /* 0x0000000c4c50723c */ /* 0x008ff00000041848 */
[C---:B------:R-:W-:Y:S08]  /*15ae0*/  HMMA.16816.F32.BF16 R132, R100.reuse, R134, R20 ;  /* 0x000000866484723c */ /* 0x040ff00000041814 */
[C---:B------:R-:W-:Y:S08]  /*15af0*/  HMMA.16816.F32.BF16 R124, R100.reuse, R126, R64 ;  /* 0x0000007e647c723c */ /* 0x040ff00000041840 */
[C---:B------:R-:W-:Y:S08]  /*15b00*/  HMMA.16816.F32.BF16 R116, R100.reuse, R118, R44 ;  /* 0x000000766474723c */ /* 0x040ff0000004182c */
[----:B------:R-:W-:Y:S08]  /*15b10*/  HMMA.16816.F32.BF16 R108, R100, R12, R40 ;  /* 0x0000000c646c723c */ /* 0x000ff00000041828 */
[-C--:B------:R-:W-:Y:S08]  /*15b20*/  HMMA.16816.F32.BF16 R76, R76, R14.reuse, R68 ;  /* 0x0000000e4c4c723c */ /* 0x080ff00000041844 */
[----:B------:R-:W-:Y:S01]  /*15b30*/  HMMA.16816.F32.BF16 R100, R100, R14, R36 ;  /* 0x0000000e6464723c */ /* 0x000fe20000041824 */
[----:B------:R-:W-:-:S02]  /*15b40*/  IMAD.MOV.U32 R69, RZ, RZ, R240 ;  /* 0x000000ffff457224 */ /* 0x000fc400078e00f0 */
[----:B------:R-:W-:Y:S02]  /*15b50*/  IMAD.MOV.U32 R70, RZ, RZ, R242 ;  /* 0x000000ffff467224 */ /* 0x000fe400078e00f2 */
[----:B------:R-:W-:Y:S02]  /*15b60*/  IMAD.MOV.U32 R68, RZ, RZ, R245 ;  /* 0x000000ffff447224 */ /* 0x000fe400078e00f5 */
[----:B------:R-:W-:Y:S01]  /*15b70*/  IMAD.MOV.U32 R71, RZ, RZ, R246 ;  /* 0x000000ffff477224 */ /* 0x000fe200078e00f6 */
[----:B------:R-:W-:Y:S05]  /*15b80*/  @!P0 BRA `(.L_x_2000) ;  /* 0x0000993000008947 */ /* 0x000fea0003800000 */
[----:B-1----:R-:W2:Y:S04]  /*15b90*/  LDL.64 R30, [R1+0xf8] ;  /* 0x0000f800011e7983 */ /* 0x002ea80000100a00 */
[----:B------:R-:W3:Y:S01]  /*15ba0*/  LDL.64 R238, [R1+0xd0] ;  /* 0x0000d00001ee7983 */ /* 0x000ee20000100a00 */
[----:B------:R-:W-:Y:S01]  /*15bb0*/  UIADD3 UR38, UR10, -0x3, URZ ;  /* 0xfffffffd0a267890 */ /* 0x000fe2000fffe03f */
[----:B------:R-:W-:-:S04]  /*15bc0*/  DEPBAR.LE SB0, 0x0 ;  /* 0x000080000000791a */ /* 0x000fc80000000000 */
[----:B------:R-:W-:Y:S01]  /*15bd0*/  USHF.R.S32.HI UR11, URZ, 0x1f, UR38 ;  /* 0x0000001f3f0b7899 */ /* 0x000fe20008011426 */
[----:B------:R-:W-:Y:S01]  /*15be0*/  BAR.SYNC.DEFER_BLOCKING 0x0 ;  /* 0x0000000000007b1d */ /* 0x000fe20000010000 */
[----:B------:R-:W-:Y:S01]  /*15bf0*/  IMAD.MOV.U32 R12, RZ, RZ, c[0x0][0x1a0] ;  /* 0x00006800ff0c7624 */ /* 0x000fe200078e00ff */
[----:B------:R-:W-:Y:S01]  /*15c00*/  P2R R247, PR, RZ, 0x20 ;  /* 0x00000020fff77803 */ /* 0x000fe20000000000 */
[----:B------:R-:W-:Y:S01]  /*15c10*/  @!P5 IMAD.MOV.U32 R7, RZ, RZ, c[0x0][0x1a4] ;  /* 0x00006900ff07d624 */ /* 0x000fe200078e00ff */
[----:B------:R-:W-:Y:S02]  /*15c20*/  UISETP.GT.AND UP0, UPT, UR38, UR9, UPT ;  /* 0x000000092600728c */ /* 0x000fe4000bf04270 */
[----:B------:R-:W-:Y:S01]  /*15c30*/  ULDC.64 UR4, c[0x0][0x1a0] ;  /* 0x0000680000047ab9 */ /* 0x000fe20000000a00 */
[----:B------:R-:W1:Y:S01]  /*15c40*/  S2R R244, SR_TID.X ;  /* 0x0000000000f47919 */ /* 0x000e620000002100 */
[----:B------:R-:W-:Y:S02]  /*15c50*/  UIMAD UR11, UR11, UR4, URZ ;  /* 0x000000040b0b72a4 */ /* 0x000fe4000f8e023f */
[----:B------:R-:W-:-:S02]  /*15c60*/  UIMAD.WIDE.U32 UR30, UR38, UR4, URZ ;  /* 0x00000004261e72a5 */ /* 0x000fc4000f8e003f */
[----:B------:R-:W-:-:S04]  /*15c70*/  UIMAD UR5, UR38, UR5, UR11 ;  /* 0x00000005260572a4 */ /* 0x000fc8000f8e020b */
[----:B------:R-:W-:Y:S01]  /*15c80*/  UIADD3 UR5, UR31, UR5, URZ ;  /* 0x000000051f057290 */ /* 0x000fe2000fffe03f */
[----:B------:R-:W-:Y:S02]  /*15c90*/  IMAD.U32 R4, RZ, RZ, UR30 ;  /* 0x0000001eff047e24 */ /* 0x000fe4000f8e00ff */
[----:B------:R-:W-:-:S03]  /*15ca0*/  IMAD.U32 R5, RZ, RZ, UR31 ;  /* 0x0000001fff057e24 */ /* 0x000fc6000f8e00ff */
[----:B------:R-:W-:Y:S01]  /*15cb0*/  IMAD.U32 R3, RZ, RZ, UR5 ;  /* 0x00000005ff037e24 */ /* 0x000fe2000f8e00ff */
[----:B------:R-:W-:Y:S01]  /*15cc0*/  @P5 STS.128 [R195+0x6000], RZ ;  /* 0x006000ffc3005388 */ /* 0x000fe20000000c00 */
[----:B-1----:R-:W-:-:S05]  /*15cd0*/  IMAD.SHL.U32 R244, R244, 0x2, RZ ;  /* 0x00000002f4f47824 */ /* 0x002fca00078e00ff */
[----:B------:R-:W-:Y:S02]  /*15ce0*/  LOP3.LUT R244, R244, 0x6, RZ, 0xc0, !PT ;  /* 0x00000006f4f47812 */ /* 0x000fe400078ec0ff */
[----:B--2---:R-:W-:-:S04]  /*15cf0*/  LEA R2, P0, R4, R30, 0x6 ;  /* 0x0000001e04027211 */ /* 0x004fc800078030ff */
[----:B------:R-:W-:Y:S02]  /*15d00*/  @!P5 IADD3 R0, P1, R2, UR17, RZ ;  /* 0x000000110200dc10 */ /* 0x000fe4000ff3e0ff */
[----:B---3--:R-:W-:Y:S02]  /*15d10*/  LEA.HI.X R3, R4, R239, R3, 0x6, P0 ;  /* 0x000000ef04037211 */ /* 0x008fe400000f3403 */
[----:B------:R-:W-:Y:S02]  /*15d20*/  @!P5 LEA R8, P0, R0, c[0x0][0x170], 0x1 ;  /* 0x00005c000008da11 */ /* 0x000fe400078008ff */
[----:B------:R-:W-:Y:S02]  /*15d30*/  @!P5 IADD3.X R5, R3, UR16, RZ, P1, !PT ;  /* 0x000000100305dc10 */ /* 0x000fe40008ffe4ff */
[----:B------:R-:W-:Y:S02]  /*15d40*/  @!P5 LEA R4, P2, R12, R2, 0x5 ;  /* 0x000000020c04d211 */ /* 0x000fe400078428ff */
[----:B------:R-:W-:Y:S01]  /*15d50*/  @!P5 LEA.HI.X R9, R0, c[0x0][0x174], R5, 0x1, P0 ;  /* 0x00005d000009da11 */ /* 0x000fe200000f0c05 */
[----:B------:R-:W-:Y:S01]  /*15d60*/  @!P5 IMAD.MOV.U32 R0, RZ, RZ, c[0x0][0x1a4] ;  /* 0x00006900ff00d624 */ /* 0x000fe200078e00ff */
[----:B------:R-:W-:-:S02]  /*15d70*/  @!P5 LEA R10, P1, R2, c[0x0][0x170], 0x1 ;  /* 0x00005c00020ada11 */ /* 0x000fc400078208ff */
[----:B------:R-:W-:Y:S01]  /*15d80*/  @!P5 LEA.HI.X R7, R12, R3, R7, 0x5, P2 ;  /* 0x000000030c07d211 */ /* 0x000fe200010f2c07 */
[----:B------:R-:W-:Y:S01]  /*15d90*/  @!P5 IMAD R0, R0, 0x30, RZ ;  /* 0x000000300000d824 */ /* 0x000fe200078e02ff */
[--C-:B------:R-:W-:Y:S01]  /*15da0*/  @!P5 LEA.HI.X R11, R2, c[0x0][0x174], R3.reuse, 0x1, P1 ;  /* 0x00005d00020bda11 */ /* 0x100fe200008f0c03 */
[----:B------:R-:W-:Y:S01]  /*15db0*/  @!P5 IMAD.WIDE.U32 R2, R12, 0x30, R2 ;  /* 0x000000300c02d825 */ /* 0x000fe200078e0002 */
[----:B------:R-:W-:-:S03]  /*15dc0*/  @!P5 LEA R6, P0, R4, c[0x0][0x170], 0x1 ;  /* 0x00005c000406da11 */ /* 0x000fc600078008ff */
[----:B------:R-:W-:Y:S01]  /*15dd0*/  @!P5 IMAD.IADD R0, R0, 0x1, R3 ;  /* 0x000000010000d824 */ /* 0x000fe200078e0203 */
[----:B------:R-:W-:Y:S01]  /*15de0*/  @!P5 LEA.HI.X R7, R4, c[0x0][0x174], R7, 0x1, P0 ;  /* 0x00005d000407da11 */ /* 0x000fe200000f0c07 */
[----:B------:R-:W-:Y:S01]  /*15df0*/  @!PT LDS RZ, [RZ] ;  /* 0x00000000fffff984 */ /* 0x000fe20000000800 */
[----:B------:R-:W-:Y:S01]  /*15e00*/  @!PT LDS RZ, [RZ] ;  /* 0x00000000fffff984 */ /* 0x000fe20000000800 */
[----:B------:R-:W-:Y:S01]  /*15e10*/  @!PT LDS RZ, [RZ] ;  /* 0x00000000fffff984 */ /* 0x000fe20000000800 */
[----:B------:R1:W-:Y:S01]  /*15e20*/  @!P5 LDGSTS.E.BYPASS.LTC128B.128 [R195+0x6000], [R10.64] ;  /* 0x060000000ac3dfae */ /* 0x0003e2000b901d62 */
[----:B------:R-:W-:-:S03]  /*15e30*/  @!P5 LEA R4, P0, R2, c[0x0][0x170], 0x1 ;  /* 0x00005c000204da11 */ /* 0x000fc600078008ff */
[----:B------:R-:W-:Y:S01]  /*15e40*/  @P5 STS.128 [R195+0x6800], RZ ;  /* 0x006800ffc3005388 */ /* 0x000fe20000000c00 */
[----:B------:R-:W-:Y:S01]  /*15e50*/  @!P5 LEA.HI.X R5, R2, c[0x0][0x174], R0, 0x1, P0 ;  /* 0x00005d000205da11 */ /* 0x000fe200000f0c00 */
[----:B------:R-:W-:Y:S02]  /*15e60*/  IMAD.U32 R0, RZ, RZ, UR38 ;  /* 0x00000026ff007e24 */ /* 0x000fe4000f8e00ff */
[----:B------:R-:W-:Y:S01]  /*15e70*/  @!PT LDS RZ, [RZ] ;  /* 0x00000000fffff984 */ /* 0x000fe20000000800 */
[----:B------:R-:W-:Y:S01]  /*15e80*/  @!PT LDS RZ, [RZ] ;  /* 0x00000000fffff984 */ /* 0x000fe20000000800 */
[----:B------:R-:W-:Y:S01]  /*15e90*/  @!PT LDS RZ, [RZ] ;  /* 0x00000000fffff984 */ /* 0x000fe20000000800 */
[----:B------:R1:W-:Y:S02]  /*15ea0*/  @!P5 LDGSTS.E.BYPASS.LTC128B.128 [R195+0x6800], [R8.64] ;  /* 0x0680000008c3dfae */ /* 0x0003e4000b901d62 */
[----:B------:R-:W-:Y:S02]  /*15eb0*/  IMAD R0, R0, 0x40, R244 ;  /* 0x0000004000007824 */ /* 0x000fe400078e02f4 */
[----:B------:R-:W-:Y:S02]  /*15ec0*/  @P5 STS.128 [R195+0x7000], RZ ;  /* 0x007000ffc3005388 */ /* 0x000fe40000000c00 */
[----:B-----5:R-:W-:Y:S01]  /*15ed0*/  IMAD.IADD R2, R184, 0x1, -R0 ;  /* 0x00000001b8027824 */ /* 0x020fe200078e0a00 */
[C---:B------:R-:W-:Y:S01]  /*15ee0*/  ISETP.GE.AND P0, PT, R0.reuse, R196, PT ;  /* 0x000000c40000720c */ /* 0x040fe20003f06270 */
[----:B------:R-:W-:Y:S01]  /*15ef0*/  @!PT LDS RZ, [RZ] ;  /* 0x00000000fffff984 */ /* 0x000fe20000000800 */
[----:B------:R-:W-:Y:S01]  /*15f00*/  @!PT LDS RZ, [RZ] ;  /* 0x00000000fffff984 */ /* 0x000fe20000000800 */
[----:B------:R-:W-:Y:S01]  /*15f10*/  @!PT LDS RZ, [RZ] ;  /* 0x00000000fffff984 */ /* 0x000fe20000000800 */
[----:B------:R2:W-:Y:S01]  /*15f20*/  @!P5 LDGSTS.E.BYPASS.LTC128B.128 [R195+0x7000], [R6.64] ;  /* 0x0700000006c3dfae */ /* 0x0005e2000b901d62 */
[----:B------:R-:W-:-:S02]  /*15f30*/  ISETP.GE.AND P4, PT, R0, R194, PT ;  /* 0x000000c20000720c */ /* 0x000fc40003f86270 */
        /* <DEDUP_REMOVED lines=11> */
[----:B------:R-:W4:Y:S04]  /*15ff0*/  LDSM.16.M88.4 R12, [R175+0x2000] ;  /* 0x00200000af0c783b */ /* 0x000f280000000200 */
[----:B-1----:R-:W-:Y:S04]  /*16000*/  LDSM.16.M88.4 R8, [R178] ;  /* 0x00000000b208783b */ /* 0x002fe80000000200 */
[----:B------:R-:W1:Y:S04]  /*16010*/  LDSM.16.M88.4 R48, [R174+0x4000] ;  /* 0x00400000ae30783b */ /* 0x000e680000000200 */
[----:B------:R-:W-:Y:S04]  /*16020*/  LDSM.16.M88.4 R40, [R168+0x4800] ;  /* 0x00480000a828783b */ /* 0x000fe80000000200 */
[----:B--2---:R-:W2:Y:S04]  /*16030*/  LDSM.16.M88.4 R4, [R178+0x2000] ;  /* 0x00200000b204783b */ /* 0x004ea80000000200 */
[----:B------:R-:W1:Y:S04]  /*16040*/  LDSM.16.M88.4 R36, [R168+0x5000] ;  /* 0x00500000a824783b */ /* 0x000e680000000200 */
[----:B------:R-:W2:Y:S04]  /*16050*/  LDSM.16.M88.4 R32, [R168+0x5800] ;  /* 0x00580000a820783b */ /* 0x000ea80000000200 */
[----:B------:R-:W-:Y:S04]  /*16060*/  LDSM.16.M88.4 R20, [R176+0x2000] ;  /* 0x00200000b014783b */ /* 0x000fe80000000200 */
[----:B------:R-:W2:Y:S01]  /*16070*/  LDSM.16.M88.4 R44, [R179] ;  /* 0x00000000b32c783b */ /* 0x000ea20000000200 */
[-C--:B---3--:R-:W-:Y:S03]  /*16080*/  HMMA.16816.F32.BF16 R68, R16, R28.reuse, RZ ;  /* 0x0000001c1044723c */ /* 0x088fe600000418ff */
[----:B------:R-:W3:Y:S04]  /*16090*/  LDSM.16.M88.4 R60, [R174+0x4800] ;  /* 0x00480000ae3c783b */ /* 0x000ee80000000200 */
[----:B------:R-:W3:Y:S01]  /*160a0*/  LDSM.16.M88.4 R24, [R176] ;  /* 0x00000000b018783b */ /* 0x000ee20000000200 */
[C---:B----4-:R-:W-:Y:S03]  /*160b0*/  HMMA.16816.F32.BF16 R64, R12.reuse, R28, RZ ;  /* 0x0000001c0c40723c */ /* 0x050fe600000418ff */
[----:B------:R-:W4:Y:S04]  /*160c0*/  LDSM.16.M88.4 R56, [R174+0x5000] ;  /* 0x00500000ae38783b */ /* 0x000f280000000200 */
[----:B------:R-:W3:Y:S01]  /*160d0*/  LDSM.16.M88.4 R52, [R174+0x5800] ;  /* 0x00580000ae34783b */ /* 0x000ee20000000200 */
[----:B------:R-:W-:Y:S03]  /*160e0*/  HMMA.16816.F32.BF16 R156, R12, R30, RZ ;  /* 0x0000001e0c9c723c */ /* 0x000fe600000418ff */
[----:B------:R-:W-:Y:S04]  /*160f0*/  LDSM.16.M88.4 R228, [R181] ;  /* 0x00000000b5e4783b */ /* 0x000fe80000000200 */
[----:B------:R-:W0:Y:S01]  /*16100*/  LDGDEPBAR ;  /* 0x00000000000079af */ /* 0x000e220000000000 */
[-C--:B-1----:R-:W-:Y:S08]  /*16110*/  HMMA.16816.F32.BF16 R72, R8, R48.reuse, R68 ;  /* 0x000000300848723c */ /* 0x082ff00000041844 */
[----:B--2---:R-:W-:Y:S08]  /*16120*/  HMMA.16816.F32.BF16 R64, R4, R48, R64 ;  /* 0x000000300440723c */ /* 0x004ff00000041840 */
[C---:B------:R-:W-:Y:S08]  /*16130*/  HMMA.16816.F32.BF16 R68, R12.reuse, R40, RZ ;  /* 0x000000280c44723c */ /* 0x040ff000000418ff */
[C---:B------:R-:W-:Y:S08]  /*16140*/  HMMA.16816.F32.BF16 R140, R12.reuse, R36, RZ ;  /* 0x000000240c8c723c */ /* 0x040ff000000418ff */
[C---:B------:R-:W-:Y:S08]  /*16150*/  HMMA.16816.F32.BF16 R144, R12.reuse, R32, RZ ;  /* 0x000000200c90723c */ /* 0x040ff000000418ff */
[C---:B------:R-:W-:Y:S08]  /*16160*/  HMMA.16816.F32.BF16 R160, R12.reuse, R42, RZ ;  /* 0x0000002a0ca0723c */ /* 0x040ff000000418ff */
[C---:B------:R-:W-:Y:S08]  /*16170*/  HMMA.16816.F32.BF16 R204, R12.reuse, R38, RZ ;  /* 0x000000260ccc723c */ /* 0x040ff000000418ff */
[----:B------:R-:W-:Y:S01]  /*16180*/  HMMA.16816.F32.BF16 R200, R12, R34, RZ ;  /* 0x000000220cc8723c */ /* 0x000fe200000418ff */
[----:B------:R-:W-:Y:S07]  /*16190*/  LDSM.16.M88.4 R12, [R177] ;  /* 0x00000000b10c783b */ /* 0x000fee0000000200 */
[C---:B------:R-:W-:Y:S01]  /*161a0*/  HMMA.16816.F32.BF16 R224, R16.reuse, R30, RZ ;  /* 0x0000001e10e0723c */ /* 0x040fe200000418ff */
[----:B------:R-:W1:Y:S07]  /*161b0*/  LDSM.16.M88.4 R28, [R173] ;  /* 0x00000000ad1c783b */ /* 0x000e6e0000000200 */
[C---:B------:R-:W-:Y:S08]  /*161c0*/  HMMA.16816.F32.BF16 R212, R16.reuse, R40, RZ ;  /* 0x0000002810d4723c */ /* 0x040ff000000418ff */
[C---:B------:R-:W-:Y:S08]  /*161d0*/  HMMA.16816.F32.BF16 R220, R16.reuse, R42, RZ ;  /* 0x0000002a10dc723c */ /* 0x040ff000000418ff */
[C---:B------:R-:W-:Y:S08]  /*161e0*/  HMMA.16816.F32.BF16 R208, R16.reuse, R36, RZ ;  /* 0x0000002410d0723c */ /* 0x040ff000000418ff */
[C---:B------:R-:W-:Y:S08]  /*161f0*/  HMMA.16816.F32.BF16 R216, R16.reuse, R38, RZ ;  /* 0x0000002610d8723c */ /* 0x040ff000000418ff */
[C---:B------:R-:W-:Y:S08]  /*16200*/  HMMA.16816.F32.BF16 R152, R16.reuse, R32, RZ ;  /* 0x000000201098723c */ /* 0x040ff000000418ff */
[----:B------:R-:W-:Y:S01]  /*16210*/  HMMA.16816.F32.BF16 R148, R16, R34, RZ ;  /* 0x000000221094723c */ /* 0x000fe200000418ff */
[----:B------:R-:W-:Y:S04]  /*16220*/  LDSM.16.M88.4 R16, [R177+0x2000] ;  /* 0x00200000b110783b */ /* 0x000fe80000000200 */
[----:B------:R-:W-:Y:S03]  /*16230*/  LDSM.16.M88.4 R32, [R182] ;  /* 0x00000000b620783b */ /* 0x000fe60000000200 */
[----:B------:R-:W-:Y:S08]  /*16240*/  HMMA.16816.F32.BF16 R40, R20, R44, R64 ;  /* 0x0000002c1428723c */ /* 0x000ff00000041840 */
[----:B---3--:R-:W-:Y:S08]  /*16250*/  HMMA.16816.F32.BF16 R64, R4, R60, R68 ;  /* 0x0000003c0440723c */ /* 0x008ff00000041844 */
[----:B------:R-:W-:Y:S08]  /*16260*/  HMMA.16816.F32.BF16 R36, R24, R44, R72 ;  /* 0x0000002c1824723c */ /* 0x000ff00000041848 */
[C---:B----4-:R-:W-:Y:S08]  /*16270*/  HMMA.16816.F32.BF16 R68, R4.reuse, R56, R140 ;  /* 0x000000380444723c */ /* 0x050ff0000004188c */
[C---:B------:R-:W-:Y:S08]  /*16280*/  HMMA.16816.F32.BF16 R72, R4.reuse, R52, R144 ;  /* 0x000000340448723c */ /* 0x040ff00000041890 */
[C---:B------:R-:W-:Y:S08]  /*16290*/  HMMA.16816.F32.BF16 R140, R4.reuse, R50, R156 ;  /* 0x00000032048c723c */ /* 0x040ff0000004189c */
[C---:B------:R-:W-:Y:S08]  /*162a0*/  HMMA.16816.F32.BF16 R144, R4.reuse, R62, R160 ;  /* 0x0000003e0490723c */ /* 0x040ff000000418a0 */
[C---:B------:R-:W-:Y:S08]  /*162b0*/  HMMA.16816.F32.BF16 R204, R4.reuse, R58, R204 ;  /* 0x0000003a04cc723c */ /* 0x040ff000000418cc */
[----:B------:R-:W-:Y:S01]  /*162c0*/  HMMA.16816.F32.BF16 R156, R4, R54, R200 ;  /* 0x00000036049c723c */ /* 0x000fe200000418c8 */
[----:B------:R-:W2:Y:S06]  /*162d0*/  LDSM.16.M88.4 R200, [R180] ;  /* 0x00000000b4c8783b */ /* 0x000eac0000000200 */
[--C-:B------:R-:W-:Y:S01]  /*162e0*/  IMAD.IADD R4, R186, 0x1, -R0.reuse ;  /* 0x00000001ba047824 */ /* 0x100fe200078e0a00 */
[----:B------:R-:W-:Y:S04]  /*162f0*/  HMMA.16816.F32.BF16 R160, R8, R60, R212 ;  /* 0x0000003c08a0723c */ /* 0x000fe800000418d4 */
[----:B------:R-:W-:Y:S01]  /*16300*/  IABS R2, R4 ;  /* 0x0000000400027213 */ /* 0x000fe20000000000 */
[----:B------:R-:W-:-:S03]  /*16310*/  IMAD.IADD R4, R185, 0x1, -R0 ;  /* 0x00000001b9047824 */ /* 0x000fc600078e0a00 */
[C---:B------:R-:W-:Y:S08]  /*16320*/  HMMA.16816.F32.BF16 R48, R8.reuse, R50, R224 ;  /* 0x000000320830723c */ /* 0x040ff000000418e0 */
[C---:B------:R-:W-:Y:S08]  /*16330*/  HMMA.16816.F32.BF16 R208, R8.reuse, R56, R208 ;  /* 0x0000003808d0723c */ /* 0x040ff000000418d0 */
[C---:B------:R-:W-:Y:S08]  /*16340*/  HMMA.16816.F32.BF16 R212, R8.reuse, R52, R152 ;  /* 0x0000003408d4723c */ /* 0x040ff00000041898 */
[C---:B------:R-:W-:Y:S08]  /*16350*/  HMMA.16816.F32.BF16 R220, R8.reuse, R62, R220 ;  /* 0x0000003e08dc723c */ /* 0x040ff000000418dc */
[C---:B------:R-:W-:Y:S08]  /*16360*/  HMMA.16816.F32.BF16 R216, R8.reuse, R58, R216 ;  /* 0x0000003a08d8723c */ /* 0x040ff000000418d8 */
[----:B------:R-:W-:Y:S01]  /*16370*/  HMMA.16816.F32.BF16 R224, R8, R54, R148 ;  /* 0x0000003608e0723c */ /* 0x000fe20000041894 */
[----:B------:R3:W-:Y:S07]  /*16380*/  I2F R8, R3 ;  /* 0x0000000300087306 */ /* 0x0007ee0000201400 */
[----:B-1----:R-:W-:Y:S08]  /*16390*/  HMMA.16816.F32.BF16 R36, R12, R28, R36 ;  /* 0x0000001c0c24723c */ /* 0x002ff00000041824 */
[----:B--2---:R-:W-:Y:S01]  /*163a0*/  HMMA.16816.F32.BF16 R52, R20, R202, R156 ;  /* 0x000000ca1434723c */ /* 0x004fe2000004189c */
[----:B---3--:R-:W-:Y:S01]  /*163b0*/  IMAD.MOV.U32 R3, RZ, RZ, R2 ;  /* 0x000000ffff037224 */ /* 0x008fe200078e0002 */
[----:B------:R-:W-:-:S03]  /*163c0*/  IABS R2, R4 ;  /* 0x0000000400027213 */ /* 0x000fc60000000000 */
[----:B------:R1:W2:Y:S02]  /*163d0*/  I2F R6, R3 ;  /* 0x0000000300067306 */ /* 0x0002a40000201400 */
[----:B------:R-:W-:Y:S01]  /*163e0*/  IMAD.MOV.U32 R4, RZ, RZ, R2 ;  /* 0x000000ffff047224 */ /* 0x000fe200078e0002 */
[----:B------:R-:W-:Y:S01]  /*163f0*/  IADD3 R2, R0, 0x1, RZ ;  /* 0x0000000100027810 */ /* 0x000fe20007ffe0ff */
[----:B------:R-:W-:Y:S03]  /*16400*/  HMMA.16816.F32.BF16 R56, R16, R28, R40 ;  /* 0x0000001c1038723c */ /* 0x000fe60000041828 */
[----:B------:R-:W-:Y:S01]  /*16410*/  ISETP.GE.AND P3, PT, R2, R196, PT ;  /* 0x000000c40200720c */ /* 0x000fe20003f66270 */
[----:B------:R-:W-:Y:S01]  /*16420*/  IMAD.IADD R5, R184, 0x1, -R2 ;  /* 0x00000001b8057824 */ /* 0x000fe200078e0a02 */
[----:B------:R3:W4:Y:S01]  /*16430*/  I2F R7, R4 ;  /* 0x0000000400077306 */ /* 0x0007220000201400 */
[----:B------:R-:W-:-:S02]  /*16440*/  ISETP.GE.AND P2, PT, R2, R194, PT ;  /* 0x000000c20200720c */ /* 0x000fc40003f46270 */
[-C--:B------:R-:W-:Y:S01]  /*16450*/  HMMA.16816.F32.BF16 R40, R20, R46.reuse, R140 ;  /* 0x0000002e1428723c */ /* 0x080fe2000004188c */
[C---:B------:R-:W-:Y:S02]  /*16460*/  ISETP.GE.AND P1, PT, R2.reuse, R193, PT ;  /* 0x000000c10200720c */ /* 0x040fe40003f26270 */
[C---:B------:R-:W-:Y:S01]  /*16470*/  ISETP.LT.OR P3, PT, R2.reuse, R191, P3 ;  /* 0x000000bf0200720c */ /* 0x040fe20001f61670 */
[----:B-1----:R-:W-:Y:S01]  /*16480*/  IMAD.IADD R3, R187, 0x1, -R0 ;  /* 0x00000001bb037824 */ /* 0x002fe200078e0a00 */
[----:B------:R-:W-:Y:S01]  /*16490*/  ISETP.LT.OR P5, PT, R2, R190, P2 ;  /* 0x000000be0200720c */ /* 0x000fe200017a1670 */
[----:B--2---:R-:W-:Y:S01]  /*164a0*/  FFMA.FTZ R6, R6, -UR20, R38 ;  /* 0x8000001406067c23 */ /* 0x004fe20008010026 */
[----:B------:R-:W-:Y:S01]  /*164b0*/  ISETP.LT.OR P1, PT, R2, R189, P1 ;  /* 0x000000bd0200720c */ /* 0x000fe20000f21670 */
[----:B------:R-:W-:Y:S01]  /*164c0*/  HMMA.16816.F32.BF16 R44, R24, R46, R48 ;  /* 0x0000002e182c723c */ /* 0x000fe20000041830 */
[----:B------:R-:W-:Y:S02]  /*164d0*/  IABS R3, R3 ;  /* 0x0000000300037213 */ /* 0x000fe40000000000 */
[----:B------:R-:W-:-:S02]  /*164e0*/  P2R R9, PR, RZ, 0x2 ;  /* 0x00000002ff097803 */ /* 0x000fc40000000000 */
[----:B------:R-:W-:Y:S01]  /*164f0*/  ISETP.LT.OR P1, PT, R0, R189, P6 ;  /* 0x000000bd0000720c */ /* 0x000fe20003721670 */
[----:B---3--:R-:W-:Y:S01]  /*16500*/  IMAD.MOV.U32 R4, RZ, RZ, R3 ;  /* 0x000000ffff047224 */ /* 0x008fe200078e0003 */
[----:B------:R-:W-:Y:S01]  /*16510*/  IABS R3, R5 ;  /* 0x0000000500037213 */ /* 0x000fe20000000000 */
[----:B------:R-:W-:Y:S01]  /*16520*/  IMAD.IADD R5, R186, 0x1, -R2 ;  /* 0x00000001ba057824 */ /* 0x000fe200078e0a02 */
[----:B------:R-:W-:Y:S01]  /*16530*/  HMMA.16816.F32.BF16 R64, R20, R32, R64 ;  /* 0x000000201440723c */ /* 0x000fe20000041840 */
[----:B------:R1:W2:Y:S01]  /*16540*/  I2F R10, R4 ;  /* 0x00000004000a7306 */ /* 0x0002a20000201400 */
[----:B----4-:R-:W-:-:S05]  /*16550*/  FFMA.FTZ R7, R7, -UR20, R56 ;  /* 0x8000001407077c23 */ /* 0x010fca0008010038 */
[----:B------:R-:W-:Y:S01]  /*16560*/  FSEL R235, R7, -INF , !P1 ;  /* 0xff80000007eb7808 */ /* 0x000fe20004800000 */
[C---:B------:R-:W-:Y:S07]  /*16570*/  HMMA.16816.F32.BF16 R60, R20.reuse, R228, R68 ;  /* 0x000000e4143c723c */ /* 0x040fee0000041844 */
[----:B------:R-:W-:Y:S01]  /*16580*/  IMAD.MOV.U32 R70, RZ, RZ, R53 ;  /* 0x000000ffff467224 */ /* 0x000fe200078e0035 */
[----:B------:R-:W-:Y:S01]  /*16590*/  HMMA.16816.F32.BF16 R236, R20, R200, R72 ;  /* 0x000000c814ec723c */ /* 0x000fe20000041848 */
[----:B-1----:R-:W-:Y:S01]  /*165a0*/  IMAD.MOV.U32 R4, RZ, RZ, R3 ;  /* 0x000000ffff047224 */ /* 0x002fe200078e0003 */
[----:B------:R-:W-:Y:S01]  /*165b0*/  IABS R3, R5 ;  /* 0x0000000500037213 */ /* 0x000fe20000000000 */
[----:B------:R-:W-:-:S02]  /*165c0*/  IMAD.MOV.U32 R69, RZ, RZ, R54 ;  /* 0x000000ffff457224 */ /* 0x000fc400078e0036 */
[----:B------:R1:W3:Y:S01]  /*165d0*/  I2F R5, R4 ;  /* 0x0000000400057306 */ /* 0x0002e20000201400 */
[----:B------:R-:W-:Y:S02]  /*165e0*/  IMAD.MOV.U32 R68, RZ, RZ, R55 ;  /* 0x000000ffff447224 */ /* 0x000fe400078e0037 */
[C---:B------:R-:W-:Y:S01]  /*165f0*/  HMMA.16816.F32.BF16 R144, R20.reuse, R34, R144 ;  /* 0x000000221490723c */ /* 0x040fe20000041890 */
[----:B------:R-:W-:Y:S02]  /*16600*/  IMAD.MOV.U32 R73, RZ, RZ, R52 ;  /* 0x000000ffff497224 */ /* 0x000fe400078e0034 */
[----:B--2---:R-:W-:Y:S02]  /*16610*/  FFMA.FTZ R10, R10, -UR20, R58 ;  /* 0x800000140a0a7c23 */ /* 0x004fe4000801003a */
[----:B------:R-:W2:Y:S03]  /*16620*/  I2F R3, R3 ;  /* 0x0000000300037306 */ /* 0x000ea60000201400 */
[----:B------:R-:W-:Y:S01]  /*16630*/  HMMA.16816.F32.BF16 R204, R20, R230, R204 ;  /* 0x000000e614cc723c */ /* 0x000fe200000418cc */
[----:B-1----:R-:W-:-:S06]  /*16640*/  FFMA.FTZ R4, R8, -UR20, R36 ;  /* 0x8000001408047c23 */ /* 0x002fcc0008010024 */
[----:B---3--:R-:W-:Y:S01]  /*16650*/  FFMA.FTZ R21, R5, -UR20, R37 ;  /* 0x8000001405157c23 */ /* 0x008fe20008010025 */
[----:B------:R-:W-:Y:S01]  /*16660*/  P2R R5, PR, RZ, 0x8 ;  /* 0x00000008ff057803 */ /* 0x000fe20000000000 */
[----:B------:R-:W-:Y:S01]  /*16670*/  HMMA.16816.F32.BF16 R52, R24, R32, R160 ;  /* 0x000000201834723c */ /* 0x000fe200000418a0 */
[----:B------:R-:W-:Y:S01]  /*16680*/  FSEL R72, R4, -INF , !P0 ;  /* 0xff80000004487808 */ /* 0x000fe20004000000 */
[--C-:B------:R-:W-:Y:S01]  /*16690*/  IMAD.IADD R4, R187, 0x1, -R2.reuse ;  /* 0x00000001bb047824 */ /* 0x100fe200078e0a02 */
[C---:B------:R-:W-:Y:S01]  /*166a0*/  ISETP.GE.AND P0, PT, R2.reuse, R192, PT ;  /* 0x000000c00200720c */ /* 0x040fe20003f06270 */
[----:B--2---:R-:W-:Y:S02]  /*166b0*/  FFMA.FTZ R20, R3, -UR20, R39 ;  /* 0x8000001403147c23 */ /* 0x004fe40008010027 */
[----:B------:R-:W-:Y:S01]  /*166c0*/  IMAD.IADD R3, R185, 0x1, -R2 ;  /* 0x00000001b9037824 */ /* 0x000fe200078e0a02 */
[----:B------:R-:W-:Y:S01]  /*166d0*/  ISETP.LT.OR P0, PT, R2, R188, P0 ;  /* 0x000000bc0200720c */ /* 0x000fe20000701670 */
[----:B------:R-:W-:Y:S01]  /*166e0*/  HMMA.16816.F32.BF16 R44, R12, R30, R44 ;  /* 0x0000001e0c2c723c */ /* 0x000fe2000004182c */
[----:B------:R-:W-:-:S02]  /*166f0*/  IADD3 R2, R0, 0x8, RZ ;  /* 0x0000000800027810 */ /* 0x000fc40007ffe0ff */
[----:B------:R-:W-:Y:S02]  /*16700*/  IABS R3, R3 ;  /* 0x0000000300037213 */ /* 0x000fe40000000000 */
[----:B------:R-:W-:Y:S02]  /*16710*/  P2R R8, PR, RZ, 0x1 ;  /* 0x00000001ff087803 */ /* 0x000fe40000000000 */
[----:B------:R1:W-:Y:S01]  /*16720*/  I2F R11, R3 ;  /* 0x00000003000b7306 */ /* 0x0003e20000201400 */
[----:B------:R-:W-:Y:S01]  /*16730*/  ISETP.LT.OR P0, PT, R0, R190, P4 ;  /* 0x000000be0000720c */ /* 0x000fe20002701670 */
[----:B------:R-:W-:Y:S01]  /*16740*/  HMMA.16816.F32.BF16 R40, R16, R30, R40 ;  /* 0x0000001e1028723c */ /* 0x000fe20000041828 */
[----:B------:R-:W-:Y:S02]  /*16750*/  IABS R4, R4 ;  /* 0x0000000400047213 */ /* 0x000fe40000000000 */
[----:B------:R-:W-:Y:S01]  /*16760*/  ISETP.NE.AND P4, PT, R5, RZ, PT ;  /* 0x000000ff0500720c */ /* 0x000fe20003f85270 */
[----:B------:R-:W-:Y:S01]  /*16770*/  IMAD.IADD R5, R186, 0x1, -R2 ;  /* 0x00000001ba057824 */ /* 0x000fe200078e0a02 */
[----:B------:R-:W-:Y:S01]  /*16780*/  FSEL R162, R6, -INF , !P0 ;  /* 0xff80000006a27808 */ /* 0x000fe20004000000 */
[----:B------:R2:W3:Y:S01]  /*16790*/  I2F R22, R4 ;  /* 0x0000000400167306 */ /* 0x0004e20000201400 */
[----:B------:R-:W-:Y:S01]  /*167a0*/  ISETP.GE.AND P0, PT, R0, R192, PT ;  /* 0x000000c00000720c */ /* 0x000fe20003f06270 */
[----:B------:R-:W-:Y:S01]  /*167b0*/  HMMA.16816.F32.BF16 R48, R24, R34, R220 ;  /* 0x000000221830723c */ /* 0x000fe200000418dc */
[----:B------:R-:W-:-:S02]  /*167c0*/  ISETP.GE.AND P3, PT, R2, R196, PT ;  /* 0x000000c40200720c */ /* 0x000fc40003f66270 */
[----:B------:R-:W-:Y:S02]  /*167d0*/  ISETP.LT.OR P0, PT, R0, R188, P0 ;  /* 0x000000bc0000720c */ /* 0x000fe40000701670 */
[----:B------:R-:W-:Y:S01]  /*167e0*/  ISETP.GE.AND P2, PT, R2, R194, PT ;  /* 0x000000c20200720c */ /* 0x000fe20003f46270 */
[----:B-1----:R-:W-:Y:S01]  /*167f0*/  IMAD.IADD R3, R184, 0x1, -R2 ;  /* 0x00000001b8037824 */ /* 0x002fe200078e0a02 */
[----:B------:R-:W-:Y:S02]  /*16800*/  FSEL R244, R10, -INF , !P0 ;  /* 0xff8000000af47808 */ /* 0x000fe40004000000 */
[C---:B------:R-:W-:Y:S02]  /*16810*/  ISETP.GE.AND P1, PT, R2.reuse, R193, PT ;  /* 0x000000c10200720c */ /* 0x040fe40003f26270 */
[----:B------:R-:W-:Y:S02]  /*16820*/  IABS R3, R3 ;  /* 0x0000000300037213 */ /* 0x000fe40000000000 */
[----:B------:R-:W-:-:S02]  /*16830*/  ISETP.GE.AND P0, PT, R2, R192, PT ;  /* 0x000000c00200720c */ /* 0x000fc40003f06270 */
[----:B------:R-:W-:Y:S01]  /*16840*/  FSEL R159, R21, -INF , !P4 ;  /* 0xff800000159f7808 */ /* 0x000fe20006000000 */
[----:B--2---:R-:W-:Y:S01]  /*16850*/  IMAD.MOV.U32 R4, RZ, RZ, R3 ;  /* 0x000000ffff047224 */ /* 0x004fe200078e0003 */
[----:B------:R-:W-:Y:S02]  /*16860*/  IABS R3, R5 ;  /* 0x0000000500037213 */ /* 0x000fe40000000000 */
[----:B------:R-:W-:Y:S01]  /*16870*/  FSEL R166, R20, -INF , !P5 ;  /* 0xff80000014a67808 */ /* 0x000fe20006800000 */
[----:B------:R1:W-:Y:S01]  /*16880*/  I2F R6, R4 ;  /* 0x0000000400067306 */ /* 0x0003e20000201400 */
[C---:B------:R-:W-:Y:S02]  /*16890*/  ISETP.LT.OR P6, PT, R2.reuse, R191, P3 ;  /* 0x000000bf0200720c */ /* 0x040fe40001fc1670 */
[C---:B------:R-:W-:Y:S02]  /*168a0*/  ISETP.LT.OR P4, PT, R2.reuse, R190, P2 ;  /* 0x000000be0200720c */ /* 0x040fe40001781670 */
[----:B------:R-:W-:-:S02]  /*168b0*/  ISETP.LT.OR P1, PT, R2, R189, P1 ;  /* 0x000000bd0200720c */ /* 0x000fc40000f21670 */
[----:B------:R-:W-:Y:S01]  /*168c0*/  ISETP.LT.OR P5, PT, R2, R188, P0 ;  /* 0x000000bc0200720c */ /* 0x000fe200007a1670 */
[----:B------:R2:W4:Y:S01]  /*168d0*/  I2F R5, R3 ;  /* 0x0000000300057306 */ /* 0x0005220000201400 */
[----:B------:R-:W-:Y:S02]  /*168e0*/  ISETP.NE.AND P2, PT, R8, RZ, PT ;  /* 0x000000ff0800720c */ /* 0x000fe40003f45270 */
[----:B------:R-:W-:Y:S01]  /*168f0*/  ISETP.NE.AND P3, PT, R9, RZ, PT ;  /* 0x000000ff0900720c */ /* 0x000fe20003f65270 */
[----:B---3--:R-:W-:Y:S01]  /*16900*/  FFMA.FTZ R9, R22, -UR20, R59 ;  /* 0x8000001416097c23 */ /* 0x008fe2000801003b */
[----:B------:R-:W-:Y:S01]  /*16910*/  P2R R21, PR, RZ, 0x2 ;  /* 0x00000002ff157803 */ /* 0x000fe20000000000 */
[----:B-1----:R-:W-:-:S03]  /*16920*/  IMAD.IADD R4, R185, 0x1, -R2 ;  /* 0x00000001b9047824 */ /* 0x002fc600078e0a02 */
[----:B------:R-:W-:Y:S02]  /*16930*/  FSEL R243, R9, -INF , !P2 ;  /* 0xff80000009f37808 */ /* 0x000fe40005000000 */
[----:B--2---:R-:W-:Y:S01]  /*16940*/  IABS R3, R4 ;  /* 0x0000000400037213 */ /* 0x004fe20000000000 */
[----:B------:R-:W-:Y:S01]  /*16950*/  IMAD.IADD R4, R187, 0x1, -R2 ;  /* 0x00000001bb047824 */ /* 0x000fe200078e0a02 */
[----:B------:R-:W-:Y:S01]  /*16960*/  IADD3 R2, R0, 0x9, RZ ;  /* 0x0000000900027810 */ /* 0x000fe20007ffe0ff */
[----:B----4-:R-:W-:Y:S01]  /*16970*/  FFMA.FTZ R10, R5, -UR20, R46 ;  /* 0x80000014050a7c23 */ /* 0x010fe2000801002e */
[----:B------:R1:W-:Y:S02]  /*16980*/  I2F R23, R3 ;  /* 0x0000000300177306 */ /* 0x0003e40000201400 */
[----:B------:R-:W-:Y:S01]  /*16990*/  IABS R7, R4 ;  /* 0x0000000400077213 */ /* 0x000fe20000000000 */
[----:B------:R-:W-:Y:S01]  /*169a0*/  IMAD.IADD R4, R184, 0x1, -R2 ;  /* 0x00000001b8047824 */ /* 0x000fe200078e0a02 */
[----:B------:R-:W-:-:S02]  /*169b0*/  ISETP.GE.AND P2, PT, R2, R194, PT ;  /* 0x000000c20200720c */ /* 0x000fc40003f46270 */
[C---:B------:R-:W-:Y:S02]  /*169c0*/  ISETP.GE.AND P1, PT, R2.reuse, R193, PT ;  /* 0x000000c10200720c */ /* 0x040fe40003f26270 */
        /* <DEDUP_REMOVED lines=17> */
[----:B------:R3:W3:Y:S01]  /*16ae0*/  I2F R9, R3 ;  /* 0x0000000300097306 */ /* 0x0006e20000201400 */
        /* <DEDUP_REMOVED lines=18> */
[----:B------:R-:W-:Y:S01]  /*16c10*/  FFMA.FTZ R20, R9, -UR20, R47 ;  /* 0x8000001409147c23 */ /* 0x000fe2000801002f */
        /* <DEDUP_REMOVED lines=22> */
[----:B------:R-:W-:Y:S02]  /*16d80*/  P2R R20, PR, RZ, 0x2 ;  /* 0x00000002ff147803 */ /* 0x000fe40000000000 */
[----:B------:R-:W-:Y:S01]  /*16d90*/  HMMA.16816.F32.BF16 R44, R24, R230, R216 ;  /* 0x000000e6182c723c */ /* 0x000fe200000418d8 */
[----:B-1----:R-:W-:Y:S02]  /*16da0*/  IMAD.IADD R8, R185, 0x1, -R2 ;  /* 0x00000001b9087824 */ /* 0x002fe400078e0a02 */
[----:B--2---:R-:W-:-:S04]  /*16db0*/  FFMA.FTZ R9, R9, -UR20, R32 ;  /* 0x8000001409097c23 */ /* 0x004fc80008010020 */
[----:B------:R-:W-:Y:S02]  /*16dc0*/  IMAD.MOV.U32 R219, RZ, RZ, R68 ;  /* 0x000000ffffdb7224 */ /* 0x000fe400078e0044 */
[----:B------:R-:W-:Y:S01]  /*16dd0*/  IMAD.MOV.U32 R216, RZ, RZ, R73 ;  /* 0x000000ffffd87224 */ /* 0x000fe200078e0049 */
[----:B------:R-:W-:Y:S01]  /*16de0*/  FSEL R149, R9, -INF , !P6 ;  /* 0xff80000009957808 */ /* 0x000fe20007000000 */
[----:B---3--:R-:W-:Y:S01]  /*16df0*/  FFMA.FTZ R10, R10, -UR20, R34 ;  /* 0x800000140a0a7c23 */ /* 0x008fe20008010022 */
[----:B------:R-:W-:Y:S01]  /*16e00*/  IABS R3, R8 ;  /* 0x0000000800037213 */ /* 0x000fe20000000000 */
[----:B------:R-:W-:Y:S01]  /*16e10*/  IMAD.IADD R8, R187, 0x1, -R2 ;  /* 0x00000001bb087824 */ /* 0x000fe200078e0a02 */
[----:B------:R-:W-:Y:S01]  /*16e20*/  IADD3 R2, R0, 0x11, RZ ;  /* 0x0000001100027810 */ /* 0x000fe20007ffe0ff */
[----:B------:R-:W-:Y:S01]  /*16e30*/  IMAD.MOV.U32 R217, RZ, RZ, R70 ;  /* 0x000000ffffd97224 */ /* 0x000fe200078e0046 */
[----:B------:R1:W-:Y:S01]  /*16e40*/  I2F R23, R3 ;  /* 0x0000000300177306 */ /* 0x0003e20000201400 */
[----:B------:R-:W-:Y:S01]  /*16e50*/  FSEL R152, R10, -INF , !P4 ;  /* 0xff8000000a987808 */ /* 0x000fe20006000000 */
[----:B------:R-:W-:Y:S01]  /*16e60*/  IMAD.MOV.U32 R218, RZ, RZ, R69 ;  /* 0x000000ffffda7224 */ /* 0x000fe200078e0045 */
        /* <DEDUP_REMOVED lines=244> */
[C---:B------:R-:W-:Y:S01]  /*17db0*/  ISETP.LT.OR P1, PT, R3.reuse, R189, P1 ;  /* 0x000000bd0300720c */ /* 0x040fe20000f21670 */
        /* <DEDUP_REMOVED lines=9> */
[----:B------:R-:W-:Y:S02]  /*17e50*/  ISETP.NE.AND P3, PT, R29, RZ, PT ;  /* 0x000000ff1d00720c */ /* 0x000fe40003f65270 */
[----:B------:R-:W-:Y:S01]  /*17e60*/  P2R R23, PR, RZ, 0x2 ;  /* 0x00000002ff177803 */ /* 0x000fe20000000000 */
        /* <DEDUP_REMOVED lines=14> */
[C---:B------:R-:W-:Y:S01]  /*17f50*/  ISETP.GE.AND P1, PT, R2.reuse, R193, PT ;  /* 0x000000c10200720c */ /* 0x040fe20003f26270 */
[----:B------:R-:W-:Y:S01]  /*17f60*/  HMMA.16816.F32.BF16 R16, R16, R6, R216 ;  /* 0x000000061010723c */ /* 0x000fe200000418d8 */
[C---:B------:R-:W-:Y:S01]  /*17f70*/  ISETP.GE.AND P0, PT, R2.reuse, R192, PT ;  /* 0x000000c00200720c */ /* 0x040fe20003f06270 */
[----:B------:R-:W2:Y:S01]  /*17f80*/  I2F R22, R9 ;  /* 0x0000000900167306 */ /* 0x000ea20000201400 */
[C---:B------:R-:W-:Y:S02]  /*17f90*/  ISETP.LT.OR P1, PT, R2.reuse, R189, P1 ;  /* 0x000000bd0200720c */ /* 0x040fe40000f21670 */
[----:B------:R-:W-:Y:S01]  /*17fa0*/  ISETP.LT.OR P0, PT, R2, R188, P0 ;  /* 0x000000bc0200720c */ /* 0x000fe20000701670 */
[----:B-1----:R-:W-:-:S05]  /*17fb0*/  IMAD.IADD R8, R186, 0x1, -R3 ;  /* 0x00000001ba087824 */ /* 0x002fca00078e0a03 */
[----:B------:R-:W-:-:S04]  /*17fc0*/  IABS R8, R8 ;  /* 0x0000000800087213 */ /* 0x000fc80000000000 */
[----:B--2---:R-:W-:Y:S01]  /*17fd0*/  FFMA.FTZ R20, R22, -UR20, R32 ;  /* 0x8000001416147c23 */ /* 0x004fe20008010020 */
[----:B------:R-:W-:Y:S01]  /*17fe0*/  P2R R22, PR, RZ, 0x2 ;  /* 0x00000002ff167803 */ /* 0x000fe20000000000 */
[----:B------:R-:W-:Y:S01]  /*17ff0*/  IMAD.MOV.U32 R9, RZ, RZ, R8 ;  /* 0x000000ffff097224 */ /* 0x000fe200078e0008 */
[----:B------:R-:W-:Y:S01]  /*18000*/  IABS R8, R10 ;  /* 0x0000000a00087213 */ /* 0x000fe20000000000 */
[----:B------:R-:W-:Y:S01]  /*18010*/  IMAD.IADD R10, R187, 0x1, -R3 ;  /* 0x00000001bb0a7824 */ /* 0x000fe200078e0a03 */
[----:B------:R-:W-:Y:S01]  /*18020*/  FSEL R42, R20, -INF , !P6 ;  /* 0xff800000142a7808 */ /* 0x000fe20007000000 */
[----:B------:R1:W2:Y:S01]  /*18030*/  I2F R11, R9 ;  /* 0x00000009000b7306 */ /* 0x0002a20000201400 */
[----:B------:R-:W-:Y:S01]  /*18040*/  IMAD.IADD R3, R186, 0x1, -R2 ;  /* 0x00000001ba037824 */ /* 0x000fe200078e0a02 */
[----:B------:R-:W-:-:S04]  /*18050*/  P2R R20, PR, RZ, 0x1 ;  /* 0x00000001ff147803 */ /* 0x000fc80000000000 */
[----:B------:R-:W-:Y:S02]  /*18060*/  IABS R4, R3 ;  /* 0x0000000300047213 */ /* 0x000fe40000000000 */
[C---:B------:R-:W-:Y:S02]  /*18070*/  IADD3 R3, R0.reuse, 0x38, RZ ;  /* 0x0000003800037810 */ /* 0x040fe40007ffe0ff */
[----:B------:R-:W-:Y:S02]  /*18080*/  IADD3 R0, R0, 0x39, RZ ;  /* 0x0000003900007810 */ /* 0x000fe40007ffe0ff */
[C---:B------:R-:W-:Y:S02]  /*18090*/  ISETP.GE.AND P1, PT, R3.reuse, R193, PT ;  /* 0x000000c10300720c */ /* 0x040fe40003f26270 */
[C---:B------:R-:W-:Y:S01]  /*180a0*/  ISETP.GE.AND P0, PT, R3.reuse, R192, PT ;  /* 0x000000c00300720c */ /* 0x040fe20003f06270 */
[----:B-1----:R-:W-:Y:S01]  /*180b0*/  IMAD.MOV.U32 R9, RZ, RZ, R8 ;  /* 0x000000ffff097224 */ /* 0x002fe200078e0008 */
[----:B------:R-:W-:Y:S01]  /*180c0*/  IABS R8, R10 ;  /* 0x0000000a00087213 */ /* 0x000fe20000000000 */
[----:B------:R-:W-:Y:S01]  /*180d0*/  IMAD.IADD R10, R184, 0x1, -R2 ;  /* 0x00000001b80a7824 */ /* 0x000fe200078e0a02 */
[----:B------:R-:W-:Y:S01]  /*180e0*/  ISETP.LT.OR P1, PT, R3, R189, P1 ;  /* 0x000000bd0300720c */ /* 0x000fe20000f21670 */
[----:B------:R1:W3:Y:S01]  /*180f0*/  I2F R26, R9 ;  /* 0x00000009001a7306 */ /* 0x0002e20000201400 */
[----:B--2---:R-:W-:-:S05]  /*18100*/  FFMA.FTZ R11, R11, -UR20, R34 ;  /* 0x800000140b0b7c23 */ /* 0x004fca0008010022 */
[----:B------:R-:W-:Y:S01]  /*18110*/  FSEL R40, R11, -INF , !P4 ;  /* 0xff8000000b287808 */ /* 0x000fe20006000000 */
[----:B-1----:R-:W-:Y:S01]  /*18120*/  IMAD.MOV.U32 R9, RZ, RZ, R8 ;  /* 0x000000ffff097224 */ /* 0x002fe200078e0008 */
[----:B------:R-:W-:Y:S01]  /*18130*/  IABS R8, R10 ;  /* 0x0000000a00087213 */ /* 0x000fe20000000000 */
[----:B------:R-:W-:Y:S02]  /*18140*/  FFMA.FTZ R10, R30, -UR20, R41 ;  /* 0x800000141e0a7c23 */ /* 0x000fe40008010029 */
[----:B------:R1:W-:Y:S01]  /*18150*/  I2F R25, R9 ;  /* 0x0000000900197306 */ /* 0x0003e20000201400 */
[----:B------:R-:W-:Y:S01]  /*18160*/  HMMA.16816.F32.BF16 R28, R12, R6, R44 ;  /* 0x000000060c1c723c */ /* 0x000fe2000004182c */
[----:B------:R-:W-:Y:S01]  /*18170*/  IMAD.MOV.U32 R5, RZ, RZ, R8 ;  /* 0x000000ffff057224 */ /* 0x000fe200078e0008 */
[----:B------:R-:W-:Y:S01]  /*18180*/  FSEL R74, R10, -INF , !P3 ;  /* 0xff8000000a4a7808 */ /* 0x000fe20005800000 */
[----:B------:R-:W-:Y:S01]  /*18190*/  IMAD.IADD R8, R185, 0x1, -R2 ;  /* 0x00000001b9087824 */ /* 0x000fe200078e0a02 */
[----:B------:R-:W-:-:S04]  /*181a0*/  ISETP.GE.AND P3, PT, R2, R196, PT ;  /* 0x000000c40200720c */ /* 0x000fc80003f66270 */
[----:B------:R-:W-:Y:S02]  /*181b0*/  ISETP.LT.OR P6, PT, R2, R191, P3 ;  /* 0x000000bf0200720c */ /* 0x000fe40001fc1670 */
[----:B------:R-:W-:Y:S01]  /*181c0*/  ISETP.NE.AND P3, PT, R23, RZ, PT ;  /* 0x000000ff1700720c */ /* 0x000fe20003f65270 */
[----:B-1----:R-:W-:Y:S02]  /*181d0*/  FFMA.FTZ R9, R24, -UR20, R43 ;  /* 0x8000001418097c23 */ /* 0x002fe4000801002b */
[----:B------:R1:W2:Y:S03]  /*181e0*/  I2F R24, R5 ;  /* 0x0000000500187306 */ /* 0x0002a60000201400 */
[----:B------:R-:W-:Y:S01]  /*181f0*/  FSEL R75, R9, -INF , !P2 ;  /* 0xff800000094b7808 */ /* 0x000fe20005000000 */
[----:B---3--:R-:W-:Y:S01]  /*18200*/  FFMA.FTZ R9, R26, -UR20, R36 ;  /* 0x800000141a097c23 */ /* 0x008fe20008010024 */
[----:B------:R-:W-:-:S04]  /*18210*/  ISETP.GE.AND P2, PT, R2, R194, PT ;  /* 0x000000c20200720c */ /* 0x000fc80003f46270 */
[----:B------:R-:W-:Y:S02]  /*18220*/  ISETP.LT.OR P4, PT, R2, R190, P2 ;  /* 0x000000be0200720c */ /* 0x000fe40001781670 */
[----:B------:R-:W-:Y:S02]  /*18230*/  FSEL R67, R9, -INF , !P3 ;  /* 0xff80000009437808 */ /* 0x000fe40005800000 */
        /* <DEDUP_REMOVED lines=10> */
[----:B------:R-:W-:Y:S02]  /*182e0*/  ISETP.NE.AND P6, PT, R20, RZ, PT ;  /* 0x000000ff1400720c */ /* 0x000fe40003fc5270 */
[----:B------:R-:W-:Y:S02]  /*182f0*/  P2R R10, PR, RZ, 0x2 ;  /* 0x00000002ff0a7803 */ /* 0x000fe40000000000 */
[----:B------:R-:W-:Y:S01]  /*18300*/  ISETP.GE.AND P1, PT, R0, R194, PT ;  /* 0x000000c20000720c */ /* 0x000fe20003f26270 */
[----:B-1----:R-:W-:Y:S01]  /*18310*/  IMAD.MOV.U32 R5, RZ, RZ, R4 ;  /* 0x000000ffff057224 */ /* 0x002fe200078e0004 */
[----:B------:R-:W-:Y:S01]  /*18320*/  IABS R4, R8 ;  /* 0x0000000800047213 */ /* 0x000fe20000000000 */
[----:B---3--:R-:W-:-:S02]  /*18330*/  FFMA.FTZ R11, R21, -UR20, R35 ;  /* 0x80000014150b7c23 */ /* 0x008fc40008010023 */
[----:B------:R1:W2:Y:S01]  /*18340*/  I2F R27, R5 ;  /* 0x00000005001b7306 */ /* 0x0002a20000201400 */
[----:B------:R-:W-:Y:S02]  /*18350*/  FFMA.FTZ R8, R25, -UR20, R38 ;  /* 0x8000001419087c23 */ /* 0x000fe40008010026 */
[----:B------:R-:W-:Y:S02]  /*18360*/  FSEL R38, R11, -INF , !P4 ;  /* 0xff8000000b267808 */ /* 0x000fe40006000000 */
[C---:B------:R-:W-:Y:S02]  /*18370*/  ISETP.LT.OR P4, PT, R3.reuse, R191, P3 ;  /* 0x000000bf0300720c */ /* 0x040fe40001f81670 */
[----:B------:R-:W-:Y:S01]  /*18380*/  FSEL R73, R8, -INF , !P5 ;  /* 0xff80000008497808 */ /* 0x000fe20006800000 */
[----:B------:R-:W3:Y:S01]  /*18390*/  I2F R23, R4 ;  /* 0x0000000400177306 */ /* 0x000ee20000201400 */
[C---:B------:R-:W-:Y:S02]  /*183a0*/  ISETP.LT.OR P3, PT, R3.reuse, R190, P2 ;  /* 0x000000be0300720c */ /* 0x040fe40001761670 */
[----:B------:R-:W-:-:S02]  /*183b0*/  ISETP.LT.OR P5, PT, R3, R188, P0 ;  /* 0x000000bc0300720c */ /* 0x000fc400007a1670 */
[----:B------:R-:W-:Y:S02]  /*183c0*/  ISETP.NE.AND P2, PT, R22, RZ, PT ;  /* 0x000000ff1600720c */ /* 0x000fe40003f45270 */
[----:B------:R-:W-:Y:S01]  /*183d0*/  ISETP.GE.AND P0, PT, R0, R193, PT ;  /* 0x000000c10000720c */ /* 0x000fe20003f06270 */
[----:B-1----:R-:W-:Y:S02]  /*183e0*/  IMAD.IADD R5, R184, 0x1, -R3 ;  /* 0x00000001b8057824 */ /* 0x002fe400078e0a03 */
[----:B--2---:R-:W-:-:S03]  /*183f0*/  FFMA.FTZ R8, R27, -UR20, R37 ;  /* 0x800000141b087c23 */ /* 0x004fc60008010025 */
[----:B------:R-:W-:Y:S02]  /*18400*/  IABS R5, R5 ;  /* 0x0000000500057213 */ /* 0x000fe40000000000 */
[----:B------:R-:W-:Y:S01]  /*18410*/  FSEL R63, R8, -INF , !P2 ;  /* 0xff800000083f7808 */ /* 0x000fe20005000000 */
[----:B---3--:R-:W-:Y:S01]  /*18420*/  FFMA.FTZ R7, R23, -UR20, R39 ;  /* 0x8000001417077c23 */ /* 0x008fe20008010027 */
[C---:B------:R-:W-:Y:S01]  /*18430*/  ISETP.GE.AND P2, PT, R0.reuse, R196, PT ;  /* 0x000000c40000720c */ /* 0x040fe20003f46270 */
[----:B------:R-:W-:Y:S02]  /*18440*/  IMAD.MOV.U32 R4, RZ, RZ, R5 ;  /* 0x000000ffff047224 */ /* 0x000fe400078e0005 */
[----:B------:R-:W-:Y:S01]  /*18450*/  IMAD.IADD R5, R185, 0x1, -R3 ;  /* 0x00000001b9057824 */ /* 0x000fe200078e0a03 */
[----:B------:R-:W-:Y:S01]  /*18460*/  FSEL R66, R7, -INF , !P6 ;  /* 0xff80000007427808 */ /* 0x000fe20007000000 */
[----:B------:R1:W-:Y:S01]  /*18470*/  I2F R15, R4 ;  /* 0x00000004000f7306 */ /* 0x0003e20000201400 */
[----:B------:R-:W-:-:S02]  /*18480*/  ISETP.LT.OR P6, PT, R0, R191, P2 ;  /* 0x000000bf0000720c */ /* 0x000fc400017c1670 */
[----:B------:R-:W-:Y:S02]  /*18490*/  ISETP.LT.OR P2, PT, R0, R189, P0 ;  /* 0x000000bd0000720c */ /* 0x000fe40000741670 */
[----:B------:R-:W-:Y:S01]  /*184a0*/  ISETP.NE.AND P0, PT, R10, RZ, PT ;  /* 0x000000ff0a00720c */ /* 0x000fe20003f05270 */
[----:B-1----:R-:W-:Y:S01]  /*184b0*/  IMAD.MOV.U32 R4, RZ, RZ, R2 ;  /* 0x000000ffff047224 */ /* 0x002fe200078e0002 */
[----:B------:R-:W-:Y:S01]  /*184c0*/  IABS R2, R5 ;  /* 0x0000000500027213 */ /* 0x000fe20000000000 */
[----:B------:R-:W-:Y:S02]  /*184d0*/  IMAD.IADD R5, R187, 0x1, -R3 ;  /* 0x00000001bb057824 */ /* 0x000fe400078e0a03 */
        /* <DEDUP_REMOVED lines=48> */
[----:B------:R-:W-:Y:S01]  /*187e0*/  @!P5 IMAD.MOV.U32 R7, RZ, RZ, c[0x0][0x19c] ;  /* 0x00006700ff07d624 */ /* 0x000fe200078e00ff */
[----:B------:R-:W-:Y:S01]  /*187f0*/  UIMAD.WIDE.U32 UR30, UR11, UR4, URZ ;  /* 0x000000040b1e72a5 */ /* 0x000fe2000f8e003f */
[----:B------:R1:W-:Y:S01]  /*18800*/  @P5 STS.128 [R195+0x4000], RZ ;  /* 0x004000ffc3005388 */ /* 0x0003e20000000c00 */
[----:B------:R-:W-:Y:S01]  /*18810*/  UIMAD UR10, UR10, UR4, URZ ;  /* 0x000000040a0a72a4 */ /* 0x000fe2000f8e023f */
[----:B------:R-:W-:Y:S03]  /*18820*/  BSSY B0, `(.L_x_2005) ;  /* 0x000002c000007945 */ /* 0x000fe60003800000 */
[----:B------:R-:W-:Y:S01]  /*18830*/  UIMAD UR5, UR11, UR5, UR10 ;  /* 0x000000050b0572a4 */ /* 0x000fe2000f8e020a */
[----:B------:R-:W-:-:S02]  /*18840*/  IMAD.U32 R2, RZ, RZ, UR30 ;  /* 0x0000001eff027e24 */ /* 0x000fc4000f8e00ff */
[----:B------:R-:W-:Y:S01]  /*18850*/  IMAD.U32 R4, RZ, RZ, UR30 ;  /* 0x0000001eff047e24 */ /* 0x000fe2000f8e00ff */
[----:B------:R-:W-:-:S06]  /*18860*/  UIADD3 UR5, UR31, UR5, URZ ;  /* 0x000000051f057290 */ /* 0x000fcc000fffe03f */
[----:B------:R-:W-:Y:S01]  /*18870*/  IMAD.U32 R3, RZ, RZ, UR5 ;  /* 0x00000005ff037e24 */ /* 0x000fe2000f8e00ff */
[----:B--2---:R-:W-:-:S04]  /*18880*/  LEA R2, P0, R2, R210, 0x6 ;  /* 0x000000d202027211 */ /* 0x004fc800078030ff */
[-C--:B------:R-:W-:Y:S02]  /*18890*/  @!P5 LEA R0, P4, R12, R2.reuse, 0x4 ;  /* 0x000000020c00d211 */ /* 0x080fe400078820ff */
[----:B---3--:R-:W-:Y:S02]  /*188a0*/  LEA.HI.X R3, R4, R223, R3, 0x6, P0 ;  /* 0x000000df04037211 */ /* 0x008fe400000f3403 */
[----:B------:R-:W-:Y:S02]  /*188b0*/  @!P5 LEA R5, P1, R12, R2, 0x5 ;  /* 0x000000020c05d211 */ /* 0x000fe400078228ff */
[----:B------:R-:W-:Y:S02]  /*188c0*/  @!P5 LEA R8, P3, R2, c[0x0][0x168], 0x1 ;  /* 0x00005a000208da11 */ /* 0x000fe400078608ff */
[----:B------:R-:W-:Y:S02]  /*188d0*/  @!P5 LEA R6, P2, R0, c[0x0][0x168], 0x1 ;  /* 0x00005a000006da11 */ /* 0x000fe400078408ff */
[----:B------:R-:W-:-:S02]  /*188e0*/  @!P5 LEA.HI.X R11, R12, R3, R9, 0x4, P4 ;  /* 0x000000030c0bd211 */ /* 0x000fc400020f2409 */
        /* <DEDUP_REMOVED lines=31> */
.L_x_2006:
[----:B------:R-:W-:Y:S05]  /*18ae0*/  BSYNC B0 ;  /* 0x0000000000007941 */ /* 0x000fea0003800000 */
.L_x_2005:
[----:B------:R-:W0:Y:S02]  /*18af0*/  LDGDEPBAR ;  /* 0x00000000000079af */ /* 0x000e240000000000 */
.L_x_2004:
[----:B-1----:R-:W2:Y:S04]  /*18b00*/  LDL R6, [R1+0xf0] ;  /* 0x0000f00001067983 */ /* 0x002ea80000100800 */
[----:B------:R-:W3:Y:S01]  /*18b10*/  LDL R5, [R1+0xa4] ;  /* 0x0000a40001057983 */ /* 0x000ee20000100800 */
[----:B------:R-:W-:Y:S01]  /*18b20*/  FMNMX.FTZ R0, R242, R72, !PT ;  /* 0x00000048f2007209 */ /* 0x000fe20007810000 */
[----:B------:R-:W-:Y:S01]  /*18b30*/  USHF.L.U32 UR5, UR38, 0x1, URZ ;  /* 0x0000000126057899 */ /* 0x000fe2000800063f */
[----:B------:R-:W-:Y:S01]  /*18b40*/  IMAD.MOV.U32 R202, RZ, RZ, R251 ;  /* 0x000000ffffca7224 */ /* 0x000fe200078e00fb */
        /* <DEDUP_REMOVED lines=37> */
[----:B------:R-:W-:Y:S01]  /*18da0*/  FMNMX.FTZ R0, R56, R3, !PT ;  /* 0x0000000338007209 */ /* 0x000fe20007810000 */
[----:B------:R-:W-:Y:S01]  /*18db0*/  IMAD.U32 R3, RZ, RZ, UR37 ;  /* 0x00000025ff037e24 */ /* 0x000fe2000f8e00ff */
[----:B------:R-:W-:Y:S01]  /*18dc0*/  FMNMX.FTZ R2, R144, R2, !PT ;  /* 0x0000000290027209 */ /* 0x000fe20007810000 */
[----:B------:R-:W-:Y:S03]  /*18dd0*/  STL [R1+0x174], R177 ;  /* 0x000174b101007387 */ /* 0x000fe60000100800 */
[----:B------:R-:W-:Y:S01]  /*18de0*/  FMNMX.FTZ R2, R68, R2, !PT ;  /* 0x0000000244027209 */ /* 0x000fe20007810000 */
[----:B------:R-:W1:Y:S03]  /*18df0*/  SHFL.BFLY PT, R4, R0, 0x2, 0x1f ;  /* 0x0c401f0000047f89 */ /* 0x000e6600000e0000 */
        /* <DEDUP_REMOVED lines=11> */
[----:B------:R-:W4:Y:S01]  /*18eb0*/  LDL.LU R228, [R1+0x120] ;  /* 0x0001200001e47983 */ /* 0x000f220000300800 */
[----:B-1----:R-:W-:-:S03]  /*18ec0*/  FMNMX.FTZ R0, R0, R4, !PT ;  /* 0x0000000400007209 */ /* 0x002fc60007810000 */
[----:B------:R-:W1:Y:S04]  /*18ed0*/  SHFL.BFLY PT, R69, R8, 0x2, 0x1f ;  /* 0x0c401f0008457f89 */ /* 0x000e6800000e0000 */
[----:B------:R-:W1:Y:S04]  /*18ee0*/  SHFL.BFLY PT, R70, R0, 0x1, 0x1f ;  /* 0x0c201f0000467f89 */ /* 0x000e6800000e0000 */
[----:B------:R-:W4:Y:S01]  /*18ef0*/  LDL.LU R203, [R1+0x11c] ;  /* 0x00011c0001cb7983 */ /* 0x000f220000300800 */
[----:B------:R-:W-:-:S03]  /*18f00*/  ULEA UR4, UR38, 0x1, 0x1 ;  /* 0x0000000126047891 */ /* 0x000fc6000f8e083f */
[----:B------:R-:W4:Y:S01]  /*18f10*/  LDL.LU R247, [R1+0x124] ;  /* 0x0001240001f77983 */ /* 0x000f220000300800 */
[----:B-1----:R-:W-:Y:S02]  /*18f20*/  FMNMX.FTZ R69, R8, R69, !PT ;  /* 0x0000004508457209 */ /* 0x002fe40007810000 */
[----:B------:R-:W-:Y:S01]  /*18f30*/  FMNMX.FTZ R70, R0, R70, !PT ;  /* 0x0000004600467209 */ /* 0x000fe20007810000 */
[----:B--2---:R-:W-:-:S04]  /*18f40*/  IMAD.WIDE.U32 R238, R6, -0x2daee0ad, RZ ;  /* 0xd2511f5306ee7825 */ /* 0x004fc800078e00ff */
[----:B---3--:R-:W-:Y:S01]  /*18f50*/  IMAD R174, R5, -0x326172a9, RZ ;  /* 0xcd9e8d5705ae7824 */ /* 0x008fe200078e02ff */
[----:B------:R-:W-:Y:S01]  /*18f60*/  LOP3.LUT R3, R239, UR5, R3, 0x96, !PT ;  /* 0x00000005ef037c12 */ /* 0x000fe2000f8e9603 */
[----:B------:R-:W-:Y:S01]  /*18f70*/  ULOP3.LUT UR4, UR4, UR37, URZ, 0x3c, !UPT ;  /* 0x0000002504047292 */ /* 0x000fe2000f8e3c3f */
[----:B------:R-:W-:Y:S01]  /*18f80*/  LOP3.LUT R6, R249, UR28, R238, 0x96, !PT ;  /* 0x0000001cf9067c12 */ /* 0x000fe2000f8e96ee */
[----:B------:R-:W2:Y:S02]  /*18f90*/  LDL.LU R237, [R1+0x138] ;  /* 0x0001380001ed7983 */ /* 0x000ea40000300800 */
[----:B------:R-:W-:-:S04]  /*18fa0*/  IMAD.WIDE.U32 R26, R3, -0x326172a9, RZ ;  /* 0xcd9e8d57031a7825 */ /* 0x000fc800078e00ff */
        /* <DEDUP_REMOVED lines=20> */
[----:B------:R-:W-:-:S04]  /*190f0*/  IMAD.WIDE.U32 R4, R4, -0x326172a9, RZ ;  /* 0xcd9e8d5704047825 */ /* 0x000fc800078e00ff */
[----:B------:R-:W-:Y:S01]  /*19100*/  FFMA.FTZ R3, R72, c[0x0][0x23c], -R2 ;  /* 0x00008f0048037a23 */ /* 0x000fe20000010802 */
[----:B------:R-:W-:Y:S02]  /*19110*/  LOP3.LUT R0, R4, 0xff, RZ, 0xc0, !PT ;  /* 0x000000ff04007812 */ /* 0x000fe400078ec0ff */
[----:B------:R-:W-:Y:S01]  /*19120*/  LOP3.LUT R8, R5, UR8, R8, 0x96, !PT ;  /* 0x0000000805087c12 */ /* 0x000fe2000f8e9608 */
[----:B------:R3:W-:Y:S01]  /*19130*/  MUFU.EX2 R200, R3 ;  /* 0x0000000300c87308 */ /* 0x0007e20000000800 */
[----:B------:R-:W-:Y:S02]  /*19140*/  ISETP.GE.U32.AND P3, PT, R241, R0, PT ;  /* 0x00000000f100720c */ /* 0x000fe40003f66070 */
[----:B------:R-:W-:-:S04]  /*19150*/  LOP3.LUT R0, R8, 0xffff, RZ, 0xc0, !PT ;  /* 0x0000ffff08007812 */ /* 0x000fc800078ec0ff */
[----:B------:R-:W-:Y:S01]  /*19160*/  SHF.R.U32.HI R0, RZ, 0x8, R0 ;  /* 0x00000008ff007819 */ /* 0x000fe20000011600 */
[----:B---3--:R-:W-:-:S04]  /*19170*/  FFMA.FTZ R3, R159, c[0x0][0x23c], -R2 ;  /* 0x00008f009f037a23 */ /* 0x008fc80000010802 */
[----:B------:R3:W3:Y:S01]  /*19180*/  MUFU.EX2 R201, R3 ;  /* 0x0000000300c97308 */ /* 0x0006e20000000800 */
[----:B------:R-:W-:Y:S02]  /*19190*/  LOP3.LUT R13, R4, 0xffff, RZ, 0xc0, !PT ;  /* 0x0000ffff040d7812 */ /* 0x000fe400078ec0ff */
[----:B-1----:R-:W-:Y:S02]  /*191a0*/  FMNMX.FTZ R69, R69, R11, !PT ;  /* 0x0000000b45457209 */ /* 0x002fe40007810000 */
[----:B------:R-:W-:Y:S02]  /*191b0*/  LOP3.LUT R0, R0, 0xffff, RZ, 0xc0, !PT ;  /* 0x0000ffff00007812 */ /* 0x000fe400078ec0ff */
[----:B------:R-:W-:Y:S02]  /*191c0*/  SHF.R.U32.HI R5, RZ, 0x10, R4 ;  /* 0x00000010ff057819 */ /* 0x000fe40000011604 */
[----:B------:R-:W-:Y:S02]  /*191d0*/  ISETP.GE.U32.AND P0, PT, R241, R0, PT ;  /* 0x00000000f100720c */ /* 0x000fe40003f06070 */
[----:B------:R-:W-:-:S02]  /*191e0*/  LOP3.LUT R0, R5, 0xff, RZ, 0xc0, !PT ;  /* 0x000000ff05007812 */ /* 0x000fc400078ec0ff */
[----:B---3--:R-:W-:Y:S02]  /*191f0*/  LOP3.LUT R3, R8, 0xff, RZ, 0xc0, !PT ;  /* 0x000000ff08037812 */ /* 0x008fe400078ec0ff */
[----:B------:R-:W-:Y:S02]  /*19200*/  FSETP.NEU.FTZ.AND P5, PT, R69, -INF , PT ;  /* 0xff8000004500780b */ /* 0x000fe40003fbd000 */
[----:B------:R-:W-:Y:S01]  /*19210*/  ISETP.GE.U32.AND P1, PT, R241, R3, PT ;  /* 0x00000003f100720c */ /* 0x000fe20003f26070 */
[----:B------:R-:W-:Y:S01]  /*19220*/  FMUL.FTZ R3, R69, c[0x0][0x23c] ;  /* 0x00008f0045037a20 */ /* 0x000fe20000410000 */
[----:B------:R-:W-:Y:S02]  /*19230*/  LOP3.LUT R10, R9, UR13, R10, 0x96, !PT ;  /* 0x0000000d090a7c12 */ /* 0x000fe4000f8e960a */
[----:B------:R-:W-:Y:S02]  /*19240*/  SHF.R.U32.HI R4, RZ, 0x18, R4 ;  /* 0x00000018ff047819 */ /* 0x000fe40000011604 */
[----:B------:R-:W-:-:S02]  /*19250*/  ISETP.GE.U32.AND P4, PT, R241, R0, PT ;  /* 0x00000000f100720c */ /* 0x000fc40003f86070 */
[----:B------:R-:W-:Y:S02]  /*19260*/  F2FP.BF16.PACK_AB R9, R201, R200 ;  /* 0x000000c8c909723e */ /* 0x000fe400000010ff */
[----:B------:R-:W-:Y:S02]  /*19270*/  FSEL R0, R3, RZ, P5 ;  /* 0x000000ff03007208 */ /* 0x000fe40002800000 */
[----:B------:R-:W-:Y:S01]  /*19280*/  ISETP.GE.U32.AND P2, PT, R241, R4, PT ;  /* 0x00000004f100720c */ /* 0x000fe20003f46070 */
[----:B------:R-:W-:Y:S01]  /*19290*/  IMAD.WIDE.U32 R4, R10, -0x2daee0ad, RZ ;  /* 0xd2511f530a047825 */ /* 0x000fe200078e00ff */
[C---:B------:R-:W-:Y:S02]  /*192a0*/  PRMT R51, R9.reuse, 0x7610, R51 ;  /* 0x0000761009337816 */ /* 0x040fe40000000033 */
[----:B------:R-:W-:Y:S01]  /*192b0*/  PRMT R50, R9, 0x7632, R50 ;  /* 0x0000763209327816 */ /* 0x000fe20000000032 */
[----:B------:R-:W-:Y:S01]  /*192c0*/  FFMA.FTZ R9, R162, c[0x0][0x23c], -R0 ;  /* 0x00008f00a2097a23 */ /* 0x000fe20000010800 */
[----:B------:R-:W-:-:S02]  /*192d0*/  LOP3.LUT R3, R5, UR7, R12, 0x96, !PT ;  /* 0x0000000705037c12 */ /* 0x000fc4000f8e960c */
[C---:B------:R-:W-:Y:S01]  /*192e0*/  LOP3.LUT R10, R4.reuse, 0xff, RZ, 0xc0, !PT ;  /* 0x000000ff040a7812 */ /* 0x040fe200078ec0ff */
[----:B------:R1:W-:Y:S01]  /*192f0*/  MUFU.EX2 R159, R9 ;  /* 0x00000009009f7308 */ /* 0x0003e20000000800 */
[----:B------:R-:W-:Y:S02]  /*19300*/  LOP3.LUT R12, R4, 0xffff, RZ, 0xc0, !PT ;  /* 0x0000ffff040c7812 */ /* 0x000fe400078ec0ff */
[----:B------:R-:W-:Y:S01]  /*19310*/  SHF.R.U32.HI R72, RZ, 0x18, R4 ;  /* 0x00000018ff487819 */ /* 0x000fe20000011604 */
[----:B------:R-:W-:Y:S01]  /*19320*/  @!P0 HFMA2.BF16_V2 R14, -RZ.H0_H0, RZ.H0_H0, -R50.H0_H0 ;  /* 0x200000ffff0e8231 */ /* 0x000fe20000340932 */
[----:B------:R-:W-:Y:S02]  /*19330*/  PRMT R168, R51, 0x5410, R50 ;  /* 0x0000541033a87816 */ /* 0x000fe40000000032 */
[----:B-1----:R-:W-:Y:S01]  /*19340*/  SHF.R.U32.HI R9, RZ, 0x10, R4 ;  /* 0x00000010ff097819 */ /* 0x002fe20000011604 */
[----:B------:R-:W-:-:S04]  /*19350*/  FFMA.FTZ R4, R166, c[0x0][0x23c], -R0 ;  /* 0x00008f00a6047a23 */ /* 0x000fc80000010800 */
[----:B------:R1:W3:Y:S01]  /*19360*/  MUFU.EX2 R35, R4 ;  /* 0x0000000400237308 */ /* 0x0002e20000000800 */
[----:B------:R-:W-:Y:S01]  /*19370*/  @!P0 PRMT R50, R14, 0x5410, RZ ;  /* 0x000054100e328816 */ /* 0x000fe200000000ff */
[----:B------:R-:W-:Y:S01]  /*19380*/  @!P1 HFMA2.BF16_V2 R15, -RZ.H0_H0, RZ.H0_H0, -R51.H0_H0 ;  /* 0x200000ffff0f9231 */ /* 0x000fe20000340933 */
[----:B------:R-:W-:Y:S01]  /*19390*/  FFMA.FTZ R5, R158, c[0x0][0x23c], -R2 ;  /* 0x00008f009e057a23 */ /* 0x000fe20000010802 */
[----:B-1----:R-:W-:-:S04]  /*193a0*/  SHF.R.U32.HI R4, RZ, 0x18, R8 ;  /* 0x00000018ff047819 */ /* 0x002fc80000011608 */
[----:B------:R-:W-:Y:S02]  /*193b0*/  ISETP.GE.U32.AND P0, PT, R241, R4, PT ;  /* 0x00000004f100720c */ /* 0x000fe40003f06070 */
[----:B------:R-:W-:Y:S01]  /*193c0*/  SHF.R.U32.HI R4, RZ, 0x10, R8 ;  /* 0x00000010ff047819 */ /* 0x000fe20000011608 */
[----:B------:R3:W-:Y:S03]  /*193d0*/  MUFU.EX2 R158, R5 ;  /* 0x00000005009e7308 */ /* 0x0007e60000000800 */
[----:B------:R-:W-:Y:S02]  /*193e0*/  LOP3.LUT R4, R4, 0xff, RZ, 0xc0, !PT ;  /* 0x000000ff04047812 */ /* 0x000fe400078ec0ff */
[----:B------:R-:W-:Y:S02]  /*193f0*/  @!P1 PRMT R51, R15, 0x5410, RZ ;  /* 0x000054100f339816 */ /* 0x000fe400000000ff */
[----:B------:R-:W-:Y:S01]  /*19400*/  ISETP.GE.U32.AND P1, PT, R241, R4, PT ;  /* 0x00000004f100720c */ /* 0x000fe20003f26070 */
[----:B------:R-:W-:Y:S01]  /*19410*/  FFMA.FTZ R4, R150, c[0x0][0x23c], -R2 ;  /* 0x00008f0096047a23 */ /* 0x000fe20000010802 */
[----:B---3--:R-:W-:-:S03]  /*19420*/  F2FP.BF16.PACK_AB R5, R35, R159 ;  /* 0x0000009f2305723e */ /* 0x008fc600000010ff */
[----:B------:R1:W3:Y:S01]  /*19430*/  MUFU.EX2 R162, R4 ;  /* 0x0000000400a27308 */ /* 0x0002e20000000800 */
[C---:B------:R-:W-:Y:S02]  /*19440*/  PRMT R48, R5.reuse, 0x7632, R48 ;  /* 0x0000763205307816 */ /* 0x040fe40000000030 */
[----:B------:R-:W-:-:S03]  /*19450*/  PRMT R41, R5, 0x7610, R41 ;  /* 0x0000761005297816 */ /* 0x000fc60000000029 */
[----:B------:R-:W-:Y:S01]  /*19460*/  @!P0 HFMA2.BF16_V2 R16, -RZ.H0_H0, RZ.H0_H0, -R48.H0_H0 ;  /* 0x200000ffff108231 */ /* 0x000fe20000340930 */
[----:B------:R-:W-:Y:S02]  /*19470*/  PRMT R181, R41, 0x5410, R48 ;  /* 0x0000541029b57816 */ /* 0x000fe40000000030 */
[----:B-1----:R-:W-:-:S04]  /*19480*/  SHF.R.U32.HI R4, RZ, 0x8, R13 ;  /* 0x00000008ff047819 */ /* 0x002fc8000001160d */
[----:B------:R-:W-:Y:S02]  /*19490*/  LOP3.LUT R4, R4, 0xffff, RZ, 0xc0, !PT ;  /* 0x0000ffff04047812 */ /* 0x000fe400078ec0ff */
[----:B------:R-:W-:Y:S02]  /*194a0*/  @!P0 PRMT R48, R16, 0x5410, RZ ;  /* 0x0000541010308816 */ /* 0x000fe400000000ff */
[----:B------:R-:W-:Y:S01]  /*194b0*/  ISETP.GE.U32.AND P0, PT, R241, R4, PT ;  /* 0x00000004f100720c */ /* 0x000fe20003f06070 */
[----:B------:R-:W-:-:S04]  /*194c0*/  FFMA.FTZ R4, R160, c[0x0][0x23c], -R0 ;  /* 0x00008f00a0047a23 */ /* 0x000fc80000010800 */
[----:B------:R1:W-:Y:S02]  /*194d0*/  MUFU.EX2 R32, R4 ;  /* 0x0000000400207308 */ /* 0x0003e40000000800 */
[----:B-1----:R-:W-:-:S06]  /*194e0*/  FFMA.FTZ R4, R155, c[0x0][0x23c], -R0 ;  /* 0x00008f009b047a23 */ /* 0x002fcc0000010800 */
[----:B------:R1:W1:Y:S01]  /*194f0*/  MUFU.EX2 R33, R4 ;  /* 0x0000000400217308 */ /* 0x0002620000000800 */
[----:B---3--:R-:W-:-:S04]  /*19500*/  F2FP.BF16.PACK_AB R5, R162, R158 ;  /* 0x0000009ea205723e */ /* 0x008fc800000010ff */
[C---:B------:R-:W-:Y:S02]  /*19510*/  PRMT R47, R5.reuse, 0x7610, R47 ;  /* 0x00007610052f7816 */ /* 0x040fe4000000002f */
[----:B------:R-:W-:Y:S02]  /*19520*/  PRMT R46, R5, 0x7632, R46 ;  /* 0x00007632052e7816 */ /* 0x000fe4000000002e */
[----:B-1----:R-:W-:-:S04]  /*19530*/  LOP3.LUT R4, R9, 0xff, RZ, 0xc0, !PT ;  /* 0x000000ff09047812 */ /* 0x002fc800078ec0ff */
[----:B------:R-:W-:Y:S02]  /*19540*/  ISETP.GE.U32.AND P6, PT, R241, R4, PT ;  /* 0x00000004f100720c */ /* 0x000fe40003fc6070 */
[----:B------:R-:W-:Y:S01]  /*19550*/  F2FP.BF16.PACK_AB R4, R33, R32 ;  /* 0x000000202104723e */ /* 0x000fe200000010ff */
[----:B------:R-:W-:-:S03]  /*19560*/  FFMA.FTZ R5, R149, c[0x0][0x23c], -R2 ;  /* 0x00008f0095057a23 */ /* 0x000fc60000010802 */
[C---:B------:R-:W-:Y:S02]  /*19570*/  PRMT R45, R4.reuse, 0x7632, R45 ;  /* 0x00007632042d7816 */ /* 0x040fe4000000002d */
[----:B------:R-:W-:Y:S01]  /*19580*/  PRMT R44, R4, 0x7610, R44 ;  /* 0x00007610042c7816 */ /* 0x000fe2000000002c */
[----:B------:R-:W-:Y:S01]  /*19590*/  FFMA.FTZ R4, R71, c[0x0][0x23c], -R2 ;  /* 0x00008f0047047a23 */ /* 0x000fe20000010802 */
[----:B------:R1:W-:Y:S08]  /*195a0*/  MUFU.EX2 R160, R5 ;  /* 0x0000000500a07308 */ /* 0x0003f00000000800 */
[----:B------:R3:W3:Y:S01]  /*195b0*/  MUFU.EX2 R166, R4 ;  /* 0x0000000400a67308 */ /* 0x0006e20000000800 */
[----:B------:R-:W-:Y:S01]  /*195c0*/  @!P0 HFMA2.BF16_V2 R18, -RZ.H0_H0, RZ.H0_H0, -R46.H0_H0 ;  /* 0x200000ffff128231 */ /* 0x000fe2000034092e */
[----:B------:R-:W-:Y:S01]  /*195d0*/  PRMT R184, R47, 0x5410, R46 ;  /* 0x000054102fb87816 */ /* 0x000fe2000000002e */
[----:B------:R-:W-:Y:S01]  /*195e0*/  @!P1 HFMA2.BF16_V2 R17, -RZ.H0_H0, RZ.H0_H0, -R41.H0_H0 ;  /* 0x200000ffff119231 */ /* 0x000fe20000340929 */
[----:B-1----:R-:W-:-:S02]  /*195f0*/  LOP3.LUT R5, R3, 0xff, RZ, 0xc0, !PT ;  /* 0x000000ff03057812 */ /* 0x002fc400078ec0ff */
[----:B------:R-:W-:Y:S02]  /*19600*/  @!P0 PRMT R46, R18, 0x5410, RZ ;  /* 0x00005410122e8816 */ /* 0x000fe400000000ff */
[----:B---3--:R-:W-:-:S04]  /*19610*/  LOP3.LUT R4, R3, 0xffff, RZ, 0xc0, !PT ;  /* 0x0000ffff03047812 */ /* 0x008fc800078ec0ff */
[----:B------:R-:W-:Y:S02]  /*19620*/  SHF.R.U32.HI R4, RZ, 0x8, R4 ;  /* 0x00000008ff047819 */ /* 0x000fe40000011604 */
[----:B------:R-:W-:Y:S02]  /*19630*/  ISETP.GE.U32.AND P0, PT, R241, R5, PT ;  /* 0x00000005f100720c */ /* 0x000fe40003f06070 */
[----:B------:R-:W-:Y:S02]  /*19640*/  LOP3.LUT R4, R4, 0xffff, RZ, 0xc0, !PT ;  /* 0x0000ffff04047812 */ /* 0x000fe400078ec0ff */
[----:B------:R-:W-:Y:S02]  /*19650*/  F2FP.BF16.PACK_AB R5, R166, R160 ;  /* 0x000000a0a605723e */ /* 0x000fe400000010ff */
[----:B------:R-:W-:Y:S02]  /*19660*/  @!P1 PRMT R41, R17, 0x5410, RZ ;  /* 0x0000541011299816 */ /* 0x000fe400000000ff */
[----:B------:R-:W-:Y:S01]  /*19670*/  ISETP.GE.U32.AND P1, PT, R241, R4, PT ;  /* 0x00000004f100720c */ /* 0x000fe20003f26070 */
[----:B------:R-:W-:Y:S01]  /*19680*/  FFMA.FTZ R4, R152, c[0x0][0x23c], -R0 ;  /* 0x00008f0098047a23 */ /* 0x000fe20000010800 */
[----:B------:R-:W-:-:S02]  /*19690*/  PRMT R227, R5, 0x7610, R227 ;  /* 0x0000761005e37816 */ /* 0x000fc400000000e3 */
[----:B------:R-:W-:Y:S01]  /*196a0*/  PRMT R226, R5, 0x7632, R226 ;  /* 0x0000763205e27816 */ /* 0x000fe200000000e2 */
[----:B------:R-:W-:Y:S01]  /*196b0*/  FFMA.FTZ R5, R148, c[0x0][0x23c], -R0 ;  /* 0x00008f0094057a23 */ /* 0x000fe20000010800 */
[----:B------:R1:W-:Y:S01]  /*196c0*/  MUFU.EX2 R34, R4 ;  /* 0x0000000400227308 */ /* 0x0003e20000000800 */
[----:B------:R-:W-:-:S07]  /*196d0*/  @!P0 HFMA2.BF16_V2 R22, -RZ.H0_H0, RZ.H0_H0, -R227.H0_H0 ;  /* 0x200000ffff168231 */ /* 0x000fce00003409e3 */
[----:B------:R-:W3:Y:S01]  /*196e0*/  MUFU.EX2 R49, R5 ;  /* 0x0000000500317308 */ /* 0x000ee20000000800 */
[----:B------:R-:W-:Y:S01]  /*196f0*/  @!P1 HFMA2.BF16_V2 R23, -RZ.H0_H0, RZ.H0_H0, -R226.H0_H0 ;  /* 0x200000ffff179231 */ /* 0x000fe200003409e2 */
[----:B------:R-:W-:Y:S02]  /*19700*/  PRMT R178, R227, 0x5410, R226 ;  /* 0x00005410e3b27816 */ /* 0x000fe400000000e2 */
[--C-:B-1----:R-:W-:Y:S02]  /*19710*/  SHF.R.U32.HI R4, RZ, 0x18, R3.reuse ;  /* 0x00000018ff047819 */ /* 0x102fe40000011603 */
[----:B------:R-:W-:Y:S02]  /*19720*/  SHF.R.U32.HI R3, RZ, 0x10, R3 ;  /* 0x00000010ff037819 */ /* 0x000fe40000011603 */
[----:B------:R-:W-:Y:S02]  /*19730*/  @!P0 PRMT R227, R22, 0x5410, RZ ;  /* 0x0000541016e38816 */ /* 0x000fe400000000ff */
[----:B------:R-:W-:-:S02]  /*19740*/  LOP3.LUT R3, R3, 0xff, RZ, 0xc0, !PT ;  /* 0x000000ff03037812 */ /* 0x000fc400078ec0ff */
[----:B------:R-:W-:Y:S02]  /*19750*/  LOP3.LUT R16, R239, UR4, RZ, 0x3c, !PT ;  /* 0x00000004ef107c12 */ /* 0x000fe4000f8e3cff */
[----:B------:R-:W-:Y:S02]  /*19760*/  ISETP.GE.U32.AND P0, PT, R241, R4, PT ;  /* 0x00000004f100720c */ /* 0x000fe40003f06070 */
[----:B------:R-:W-:Y:S01]  /*19770*/  @!P1 PRMT R226, R23, 0x5410, RZ ;  /* 0x0000541017e29816 */ /* 0x000fe200000000ff */
[----:B------:R-:W-:Y:S01]  /*19780*/  IMAD.WIDE.U32 R16, R16, -0x326172a9, RZ ;  /* 0xcd9e8d5710107825 */ /* 0x000fe200078e00ff */
[----:B------:R-:W-:Y:S02]  /*19790*/  ISETP.GE.U32.AND P1, PT, R241, R3, PT ;  /* 0x00000003f100720c */ /* 0x000fe40003f26070 */
[----:B---3--:R-:W-:Y:S02]  /*197a0*/  F2FP.BF16.PACK_AB R3, R49, R34 ;  /* 0x000000223103723e */ /* 0x008fe400000010ff */
[----:B------:R-:W-:-:S02]  /*197b0*/  ISETP.GE.U32.AND P5, PT, R241, R10, PT ;  /* 0x0000000af100720c */ /* 0x000fc40003fa6070 */
[----:B------:R-:W-:Y:S02]  /*197c0*/  PRMT R225, R3, 0x7632, R225 ;  /* 0x0000763203e17816 */ /* 0x000fe400000000e1 */
[----:B------:R-:W-:Y:S02]  /*197d0*/  LOP3.LUT R4, R17, UR29, R174, 0x96, !PT ;  /* 0x0000001d11047c12 */ /* 0x000fe4000f8e96ae */
[----:B------:R-:W-:Y:S02]  /*197e0*/  LOP3.LUT R10, R7, UR27, R16, 0x96, !PT ;  /* 0x0000001b070a7c12 */ /* 0x000fe4000f8e9610 */
[----:B------:R-:W-:Y:S01]  /*197f0*/  SHF.R.U32.HI R7, RZ, 0x8, R12 ;  /* 0x00000008ff077819 */ /* 0x000fe2000001160c */
[----:B------:R-:W-:Y:S01]  /*19800*/  @!P0 HFMA2.BF16_V2 R28, -RZ.H0_H0, RZ.H0_H0, -R225.H0_H0 ;  /* 0x200000ffff1c8231 */ /* 0x000fe200003409e1 */
[----:B------:R-:W-:Y:S01]  /*19810*/  PRMT R224, R3, 0x7610, R224 ;  /* 0x0000761003e07816 */ /* 0x000fe200000000e0 */
[----:B------:R-:W-:Y:S01]  /*19820*/  IMAD.WIDE.U32 R4, R4, -0x2daee0ad, RZ ;  /* 0xd2511f5304047825 */ /* 0x000fe200078e00ff */
[----:B------:R-:W-:-:S02]  /*19830*/  LOP3.LUT R3, R7, 0xffff, RZ, 0xc0, !PT ;  /* 0x0000ffff07037812 */ /* 0x000fc400078ec0ff */
[----:B------:R-:W-:Y:S01]  /*19840*/  PRMT R179, R224, 0x5410, R225 ;  /* 0x00005410e0b37816 */ /* 0x000fe200000000e1 */
[----:B------:R-:W-:Y:S01]  /*19850*/  IMAD.WIDE.U32 R10, R10, -0x2daee0ad, RZ ;  /* 0xd2511f530a0a7825 */ /* 0x000fe200078e00ff */
[----:B------:R-:W-:Y:S02]  /*19860*/  @!P0 PRMT R225, R28, 0x5410, RZ ;  /* 0x000054101ce18816 */ /* 0x000fe400000000ff */
[----:B------:R-:W-:Y:S02]  /*19870*/  LOP3.LUT R5, R5, UR26, R248, 0x96, !PT ;  /* 0x0000001a05057c12 */ /* 0x000fe4000f8e96f8 */
[----:B------:R-:W-:Y:S02]  /*19880*/  ISETP.GE.U32.AND P0, PT, R241, R3, PT ;  /* 0x00000003f100720c */ /* 0x000fe40003f06070 */
[----:B------:R-:W-:Y:S02]  /*19890*/  FMNMX.FTZ R3, R246, R235, !PT ;  /* 0x000000ebf6037209 */ /* 0x000fe40007810000 */
[----:B------:R-:W-:Y:S01]  /*198a0*/  LOP3.LUT R8, R11, UR24, R4, 0x96, !PT ;  /* 0x000000180b087c12 */ /* 0x000fe2000f8e9604 */
[----:B------:R-:W-:Y:S01]  /*198b0*/  IMAD.WIDE.U32 R4, R5, -0x326172a9, RZ ;  /* 0xcd9e8d5705047825 */ /* 0x000fe200078e00ff */
[----:B------:R-:W-:-:S03]  /*198c0*/  FMNMX.FTZ R3, R233, R3, !PT ;  /* 0x00000003e9037209 */ /* 0x000fc60007810000 */
[----:B------:R-:W-:Y:S01]  /*198d0*/  IMAD.WIDE.U32 R8, R8, -0x326172a9, RZ ;  /* 0xcd9e8d5708087825 */ /* 0x000fe200078e00ff */
[----:B------:R-:W-:Y:S02]  /*198e0*/  FMNMX.FTZ R3, R221, R3, !PT ;  /* 0x00000003dd037209 */ /* 0x000fe40007810000 */
[----:B------:R-:W-:Y:S02]  /*198f0*/  LOP3.LUT R5, R5, UR25, R6, 0x96, !PT ;  /* 0x0000001905057c12 */ /* 0x000fe4000f8e9606 */
[----:B------:R-:W-:Y:S02]  /*19900*/  FMNMX.FTZ R3, R220, R3, !PT ;  /* 0x00000003dc037209 */ /* 0x000fe40007810000 */
[----:B------:R-:W-:Y:S01]  /*19910*/  LOP3.LUT R11, R9, UR23, R4, 0x96, !PT ;  /* 0x00000017090b7c12 */ /* 0x000fe2000f8e9604 */
[----:B------:R-:W-:Y:S01]  /*19920*/  IMAD.WIDE.U32 R4, R5, -0x2daee0ad, RZ ;  /* 0xd2511f5305047825 */ /* 0x000fe200078e00ff */
[----:B------:R-:W-:-:S04]  /*19930*/  FMNMX.FTZ R3, R199, R3, !PT ;  /* 0x00000003c7037209 */ /* 0x000fc80007810000 */
[----:B------:R-:W-:Y:S01]  /*19940*/  LOP3.LUT R6, R5, UR22, R10, 0x96, !PT ;  /* 0x0000001605067c12 */ /* 0x000fe2000f8e960a */
[----:B------:R-:W-:Y:S01]  /*19950*/  IMAD.WIDE.U32 R10, R11, -0x2daee0ad, RZ ;  /* 0xd2511f530b0a7825 */ /* 0x000fe200078e00ff */
[----:B------:R-:W-:Y:S01]  /*19960*/  FMNMX.FTZ R3, R167, R3, !PT ;  /* 0x00000003a7037209 */ /* 0x000fe20007810000 */
[----:B------:R-:W-:Y:S02]  /*19970*/  @!P4 HFMA2.BF16_V2 R21, -RZ.H0_H0, RZ.H0_H0, -R44.H0_H0 ;  /* 0x200000ffff15c231 */ /* 0x000fe4000034092c */
[----:B------:R-:W-:Y:S01]  /*19980*/  FFMA.FTZ R42, R42, c[0x0][0x23c], -R2 ;  /* 0x00008f002a2a7a23 */ /* 0x000fe20000010802 */
[----:B------:R-:W-:Y:S01]  /*19990*/  FMNMX.FTZ R3, R163, R3, !PT ;  /* 0x00000003a3037209 */ /* 0x000fe20007810000 */
[----:B------:R-:W-:Y:S01]  /*199a0*/  IMAD.WIDE.U32 R6, R6, -0x326172a9, RZ ;  /* 0xcd9e8d5706067825 */ /* 0x000fe200078e00ff */
[----:B------:R-:W-:Y:S01]  /*199b0*/  LOP3.LUT R4, R11, UR12, R4, 0x96, !PT ;  /* 0x0000000c0b047c12 */ /* 0x000fe2000f8e9604 */
[----:B------:R1:W-:Y:S01]  /*199c0*/  MUFU.EX2 R182, R42 ;  /* 0x0000002a00b67308 */ /* 0x0003e20000000800 */
[----:B------:R-:W-:-:S02]  /*199d0*/  FMNMX.FTZ R3, R154, R3, !PT ;  /* 0x000000039a037209 */ /* 0x000fc40007810000 */
[----:B------:R-:W-:Y:S01]  /*199e0*/  PRMT R188, R44, 0x5410, R45 ;  /* 0x000054102cbc7816 */ /* 0x000fe2000000002d */
[----:B------:R-:W-:Y:S01]  /*199f0*/  IMAD.WIDE.U32 R4, R4, -0x326172a9, RZ ;  /* 0xcd9e8d5704047825 */ /* 0x000fe200078e00ff */
[----:B------:R-:W-:Y:S02]  /*19a00*/  @!P4 PRMT R44, R21, 0x5410, RZ ;  /* 0x00005410152cc816 */ /* 0x000fe400000000ff */
[----:B------:R-:W-:Y:S02]  /*19a10*/  LOP3.LUT R21, R7, UR13, R8, 0x96, !PT ;  /* 0x0000000d07157c12 */ /* 0x000fe4000f8e9608 */
[----:B------:R-:W-:Y:S01]  /*19a20*/  FMNMX.FTZ R7, R147, R3, !PT ;  /* 0x0000000393077209 */ /* 0x000fe20007810000 */
[----:B-1----:R-:W-:Y:S02]  /*19a30*/  IMAD.MOV.U32 R42, RZ, RZ, R184 ;  /* 0x000000ffff2a7224 */ /* 0x002fe400078e00b8 */
[----:B------:R-:W3:Y:S01]  /*19a40*/  LDL R184, [R1+0xa8] ;  /* 0x0000a80001b87983 */ /* 0x000ee20000100800 */
[----:B------:R-:W-:-:S02]  /*19a50*/  LOP3.LUT R3, R5, UR8, R6, 0x96, !PT ;  /* 0x0000000805037c12 */ /* 0x000fc4000f8e9606 */
[----:B------:R-:W-:-:S04]  /*19a60*/  FMNMX.FTZ R6, R143, R7, !PT ;  /* 0x000000078f067209 */ /* 0x000fc80007810000 */
[----:B------:R-:W-:Y:S02]  /*19a70*/  FMNMX.FTZ R7, R140, R6, !PT ;  /* 0x000000068c077209 */ /* 0x000fe40007810000 */
[----:B------:R-:W-:-:S04]  /*19a80*/  LOP3.LUT R6, R3, 0xffff, RZ, 0xc0, !PT ;  /* 0x0000ffff03067812 */ /* 0x000fc800078ec0ff */
[----:B------:R-:W-:-:S04]  /*19a90*/  SHF.R.U32.HI R6, RZ, 0x8, R6 ;  /* 0x00000008ff067819 */ /* 0x000fc80000011606 */
[----:B------:R-:W-:Y:S02]  /*19aa0*/  LOP3.LUT R6, R6, 0xffff, RZ, 0xc0, !PT ;  /* 0x0000ffff06067812 */ /* 0x000fe400078ec0ff */
[----:B------:R-:W-:Y:S02]  /*19ab0*/  FMNMX.FTZ R7, R74, R7, !PT ;  /* 0x000000074a077209 */ /* 0x000fe40007810000 */
[----:B------:R-:W-:Y:S02]  /*19ac0*/  ISETP.GE.U32.AND P4, PT, R241, R6, PT ;  /* 0x00000006f100720c */ /* 0x000fe40003f86070 */
[----:B------:R-:W-:Y:S02]  /*19ad0*/  FMNMX.FTZ R6, R245, R244, !PT ;  /* 0x000000f4f5067209 */ /* 0x000fe40007810000 */
[----:B------:R-:W-:Y:S02]  /*19ae0*/  FMNMX.FTZ R7, R67, R7, !PT ;  /* 0x0000000743077209 */ /* 0x000fe40007810000 */
[----:B------:R-:W-:-:S02]  /*19af0*/  FMNMX.FTZ R6, R243, R6, !PT ;  /* 0x00000006f3067209 */ /* 0x000fc40007810000 */
[----:B------:R-:W-:Y:S02]  /*19b00*/  FMNMX.FTZ R7, R63, R7, !PT ;  /* 0x000000073f077209 */ /* 0x000fe40007810000 */
[----:B------:R-:W-:Y:S02]  /*19b10*/  FMNMX.FTZ R6, R234, R6, !PT ;  /* 0x00000006ea067209 */ /* 0x000fe40007810000 */
[----:B------:R-:W-:Y:S02]  /*19b20*/  FMNMX.FTZ R71, R62, R7, !PT ;  /* 0x000000073e477209 */ /* 0x000fe40007810000 */
[----:B------:R-:W-:Y:S01]  /*19b30*/  FMNMX.FTZ R7, R232, R6, !PT ;  /* 0x00000006e8077209 */ /* 0x000fe20007810000 */
[----:B------:R-:W-:Y:S01]  /*19b40*/  FFMA.FTZ R6, R153, c[0x0][0x23c], -R2 ;  /* 0x00008f0099067a23 */ /* 0x000fe20000010802 */
[----:B------:R-:W-:-:S03]  /*19b50*/  FMNMX.FTZ R71, R25, R71, !PT ;  /* 0x0000004719477209 */ /* 0x000fc60007810000 */
[----:B------:R1:W-:Y:S01]  /*19b60*/  MUFU.EX2 R230, R6 ;  /* 0x0000000600e67308 */ /* 0x0003e20000000800 */
[----:B------:R-:W-:Y:S01]  /*19b70*/  @!P2 HFMA2.BF16_V2 R20, -RZ.H0_H0, RZ.H0_H0, -R45.H0_H0 ;  /* 0x200000ffff14a231 */ /* 0x000fe2000034092d */
[----:B------:R-:W2:Y:S01]  /*19b80*/  SHFL.BFLY PT, R8, R71, 0x2, 0x1f ;  /* 0x0c401f0047087f89 */ /* 0x000ea200000e0000 */
[--C-:B------:R-:W-:Y:S02]  /*19b90*/  FFMA.FTZ R22, R52, c[0x0][0x23c], -R2.reuse ;  /* 0x00008f0034167a23 */ /* 0x100fe40000010802 */
[----:B------:R-:W-:Y:S01]  /*19ba0*/  FFMA.FTZ R14, R141, c[0x0][0x23c], -R2 ;  /* 0x00008f008d0e7a23 */ /* 0x000fe20000010802 */
[----:B------:R-:W-:Y:S02]  /*19bb0*/  @!P2 PRMT R45, R20, 0x5410, RZ ;  /* 0x00005410142da816 */ /* 0x000fe400000000ff */
[----:B-1----:R-:W-:-:S04]  /*19bc0*/  FMNMX.FTZ R6, R208, R7, !PT ;  /* 0x00000007d0067209 */ /* 0x002fc80007810000 */
[----:B------:R-:W-:Y:S01]  /*19bd0*/  FMNMX.FTZ R6, R198, R6, !PT ;  /* 0x00000006c6067209 */ /* 0x000fe20007810000 */
[----:B------:R-:W-:-:S03]  /*19be0*/  FFMA.FTZ R7, R145, c[0x0][0x23c], -R2 ;  /* 0x00008f0091077a23 */ /* 0x000fc60000010802 */
[----:B------:R-:W-:Y:S01]  /*19bf0*/  FMNMX.FTZ R6, R197, R6, !PT ;  /* 0x00000006c5067209 */ /* 0x000fe20007810000 */
[--C-:B------:R-:W-:Y:S02]  /*19c00*/  FFMA.FTZ R15, R61, c[0x0][0x23c], -R2.reuse ;  /* 0x00008f003d0f7a23 */ /* 0x100fe40000010802 */
[--C-:B------:R-:W-:Y:S02]  /*19c10*/  FFMA.FTZ R20, R59, c[0x0][0x23c], -R2.reuse ;  /* 0x00008f003b147a23 */ /* 0x100fe40000010802 */
[--C-:B------:R-:W-:Y:S02]  /*19c20*/  FFMA.FTZ R52, R24, c[0x0][0x23c], -R2.reuse ;  /* 0x00008f0018347a23 */ /* 0x100fe40000010802 */
[--C-:B------:R-:W-:Y:S02]  /*19c30*/  FFMA.FTZ R57, R57, c[0x0][0x23c], -R2.reuse ;  /* 0x00008f0039397a23 */ /* 0x100fe40000010802 */
[----:B------:R-:W-:Y:S01]  /*19c40*/  FFMA.FTZ R56, R56, c[0x0][0x23c], -R2 ;  /* 0x00008f0038387a23 */ /* 0x000fe20000010802 */
[----:B------:R-:W-:-:S04]  /*19c50*/  FMNMX.FTZ R2, R161, R6, !PT ;  /* 0x00000006a1027209 */ /* 0x000fc80007810000 */
[----:B------:R-:W-:-:S04]  /*19c60*/  FMNMX.FTZ R2, R156, R2, !PT ;  /* 0x000000029c027209 */ /* 0x000fc80007810000 */
[----:B------:R-:W-:Y:S01]  /*19c70*/  FMNMX.FTZ R2, R146, R2, !PT ;  /* 0x0000000292027209 */ /* 0x000fe20007810000 */
[----:B------:R-:W-:-:S03]  /*19c80*/  @!P1 HFMA2.BF16_V2 R29, -RZ.H0_H0, RZ.H0_H0, -R224.H0_H0 ;  /* 0x200000ffff1d9231 */ /* 0x000fc600003409e0 */
[----:B------:R-:W-:Y:S01]  /*19c90*/  FMNMX.FTZ R2, R142, R2, !PT ;  /* 0x000000028e027209 */ /* 0x000fe20007810000 */
[----:B------:R-:W1:Y:S01]  /*19ca0*/  MUFU.EX2 R187, R7 ;  /* 0x0000000700bb7308 */ /* 0x000e620000000800 */
[----:B------:R-:W-:Y:S02]  /*19cb0*/  @!P1 PRMT R224, R29, 0x5410, RZ ;  /* 0x000054101de09816 */ /* 0x000fe400000000ff */
[----:B------:R-:W-:Y:S01]  /*19cc0*/  FMNMX.FTZ R2, R75, R2, !PT ;  /* 0x000000024b027209 */ /* 0x000fe20007810000 */
[--C-:B------:R-:W-:Y:S01]  /*19cd0*/  FFMA.FTZ R9, R151, c[0x0][0x23c], -R0.reuse ;  /* 0x00008f0097097a23 */ /* 0x100fe20000010800 */
[----:B--2---:R-:W-:Y:S01]  /*19ce0*/  FMNMX.FTZ R71, R71, R8, !PT ;  /* 0x0000000847477209 */ /* 0x004fe20007810000 */
        /* <DEDUP_REMOVED lines=9> */
[----:B------:R-:W-:-:S04]  /*19d80*/  FMNMX.FTZ R0, R73, R2, !PT ;  /* 0x0000000249007209 */ /* 0x000fc80007810000 */
[----:B------:R-:W-:-:S04]  /*19d90*/  FMNMX.FTZ R68, R66, R0, !PT ;  /* 0x0000000042447209 */ /* 0x000fc80007810000 */
[----:B------:R-:W-:Y:S02]  /*19da0*/  FMNMX.FTZ R68, R65, R68, !PT ;  /* 0x0000004441447209 */ /* 0x000fe40007810000 */
[----:B-1----:R-:W-:Y:S02]  /*19db0*/  F2FP.BF16.PACK_AB R6, R187, R230 ;  /* 0x000000e6bb06723e */ /* 0x002fe400000010ff */
[----:B------:R-:W-:Y:S02]  /*19dc0*/  FMNMX.FTZ R68, R64, R68, !PT ;  /* 0x0000004440447209 */ /* 0x000fe40007810000 */
[----:B------:R-:W-:-:S03]  /*19dd0*/  PRMT R223, R6, 0x7610, R223 ;  /* 0x0000761006df7816 */ /* 0x000fc600000000df */
[----:B------:R-:W1:Y:S01]  /*19de0*/  SHFL.BFLY PT, R7, R68, 0x2, 0x1f ;  /* 0x0c401f0044077f89 */ /* 0x000e6200000e0000 */
[----:B------:R-:W-:-:S03]  /*19df0*/  PRMT R222, R6, 0x7632, R222 ;  /* 0x0000763206de7816 */ /* 0x000fc600000000de */
[----:B------:R-:W2:Y:S01]  /*19e00*/  SHFL.BFLY PT, R6, R71, 0x1, 0x1f ;  /* 0x0c201f0047067f89 */ /* 0x000ea200000e0000 */
[----:B------:R-:W-:Y:S01]  /*19e10*/  @!P3 HFMA2.BF16_V2 R19, -RZ.H0_H0, RZ.H0_H0, -R47.H0_H0 ;  /* 0x200000ffff13b231 */ /* 0x000fe2000034092f */
[----:B------:R-:W-:-:S04]  /*19e20*/  LOP3.LUT R0, R3, 0xff, RZ, 0xc0, !PT ;  /* 0x000000ff03007812 */ /* 0x000fc800078ec0ff */
[----:B------:R-:W-:Y:S02]  /*19e30*/  @!P3 PRMT R47, R19, 0x5410, RZ ;  /* 0x00005410132fb816 */ /* 0x000fe400000000ff */
[C---:B------:R-:W-:Y:S02]  /*19e40*/  ISETP.GE.U32.AND P1, PT, R241.reuse, R0, PT ;  /* 0x00000000f100720c */ /* 0x040fe40003f26070 */
[C---:B------:R-:W-:Y:S02]  /*19e50*/  FSETP.NEU.FTZ.AND P3, PT, R70.reuse, -INF , PT ;  /* 0xff8000004600780b */ /* 0x040fe40003f7d000 */
[----:B------:R-:W-:Y:S02]  /*19e60*/  SHF.R.U32.HI R0, RZ, 0x18, R3 ;  /* 0x00000018ff007819 */ /* 0x000fe40000011603 */
[----:B------:R-:W-:Y:S02]  /*19e70*/  FSEL R2, R70, RZ, P3 ;  /* 0x000000ff46027208 */ /* 0x000fe40001800000 */
[----:B------:R-:W-:-:S02]  /*19e80*/  ISETP.GE.U32.AND P2, PT, R241, R0, PT ;  /* 0x00000000f100720c */ /* 0x000fc40003f46070 */
[----:B------:R-:W-:Y:S02]  /*19e90*/  SHF.R.U32.HI R0, RZ, 0x10, R3 ;  /* 0x00000010ff007819 */ /* 0x000fe40000011603 */
[C---:B------:R-:W-:Y:S01]  /*19ea0*/  FSETP.NEU.FTZ.AND P3, PT, R69.reuse, -INF , PT ;  /* 0xff8000004500780b */ /* 0x040fe20003f7d000 */
[----:B------:R-:W-:Y:S01]  /*19eb0*/  FADD.FTZ R3, R242, -R2 ;  /* 0x80000002f2037221 */ /* 0x000fe20000010000 */
[----:B-1----:R-:W-:Y:S01]  /*19ec0*/  FMNMX.FTZ R68, R68, R7, !PT ;  /* 0x0000000744447209 */ /* 0x002fe20007810000 */
[----:B------:R-:W-:Y:S01]  /*19ed0*/  @!P0 HFMA2.BF16_V2 R24, -RZ.H0_H0, RZ.H0_H0, -R222.H0_H0 ;  /* 0x200000ffff188231 */ /* 0x000fe200003409de */
[----:B------:R-:W-:Y:S02]  /*19ee0*/  LOP3.LUT R0, R0, 0xff, RZ, 0xc0, !PT ;  /* 0x000000ff00007812 */ /* 0x000fe400078ec0ff */
[----:B------:R-:W-:Y:S01]  /*19ef0*/  FSEL R2, R69, RZ, P3 ;  /* 0x000000ff45027208 */ /* 0x000fe20001800000 */
[----:B------:R-:W-:Y:S01]  /*19f00*/  MUFU.EX2 R58, R8 ;  /* 0x00000008003a7308 */ /* 0x000fe20000000800 */
[----:B--2---:R-:W-:Y:S01]  /*19f10*/  FMNMX.FTZ R71, R71, R6, !PT ;  /* 0x0000000647477209 */ /* 0x004fe20007810000 */
[----:B------:R-:W1:Y:S01]  /*19f20*/  SHFL.BFLY PT, R7, R68, 0x1, 0x1f ;  /* 0x0c201f0044077f89 */ /* 0x000e6200000e0000 */
[----:B------:R-:W-:Y:S01]  /*19f30*/  ISETP.GE.U32.AND P3, PT, R241, R0, PT ;  /* 0x00000000f100720c */ /* 0x000fe20003f66070 */
[----:B------:R-:W-:Y:S01]  /*19f40*/  FADD.FTZ R0, R240, -R2 ;  /* 0x80000002f0007221 */ /* 0x000fe20000010000 */
[----:B------:R-:W-:-:S03]  /*19f50*/  PRMT R180, R223, 0x5410, R222 ;  /* 0x00005410dfb47816 */ /* 0x000fc600000000de */
[----:B------:R-:W2:Y:S01]  /*19f60*/  MUFU.EX2 R61, R9 ;  /* 0x00000009003d7308 */ /* 0x000ea20000000800 */
[----:B------:R-:W-:Y:S01]  /*19f70*/  @!P0 PRMT R222, R24, 0x5410, RZ ;  /* 0x0000541018de8816 */ /* 0x000fe200000000ff */
[C---:B------:R-:W-:Y:S01]  /*19f80*/  FMUL.FTZ R2, R71.reuse, c[0x0][0x23c] ;  /* 0x00008f0047027a20 */ /* 0x040fe20000410000 */
[----:B------:R-:W-:Y:S01]  /*19f90*/  FSETP.NEU.FTZ.AND P0, PT, R71, -INF , PT ;  /* 0xff8000004700780b */ /* 0x000fe20003f1d000 */
[----:B------:R-:W-:Y:S01]  /*19fa0*/  FMUL.FTZ R0, R0, c[0x0][0x23c] ;  /* 0x00008f0000007a20 */ /* 0x000fe20000410000 */
[----:B------:R-:W-:Y:S02]  /*19fb0*/  @!P5 HFMA2.BF16_V2 R31, -RZ.H0_H0, RZ.H0_H0, -R223.H0_H0 ;  /* 0x200000ffff1fd231 */ /* 0x000fe400003409df */
[----:B------:R-:W-:Y:S01]  /*19fc0*/  FSEL R2, R2, RZ, P0 ;  /* 0x000000ff02027208 */ /* 0x000fe20000000000 */
[----:B------:R-:W-:Y:S02]  /*19fd0*/  FMUL.FTZ R3, R3, c[0x0][0x23c] ;  /* 0x00008f0003037a20 */ /* 0x000fe40000410000 */
[----:B------:R-:W4:Y:S01]  /*19fe0*/  MUFU.EX2 R0, R0 ;  /* 0x0000000000007308 */ /* 0x000f220000000800 */
[----:B------:R-:W-:Y:S01]  /*19ff0*/  @!P5 PRMT R223, R31, 0x5410, RZ ;  /* 0x000054101fdfd816 */ /* 0x000fe200000000ff */
        /* <DEDUP_REMOVED lines=17> */
[----:B--2---:R-:W-:Y:S01]  /*1a110*/  F2FP.BF16.PACK_AB R2, R61, R58 ;  /* 0x0000003a3d02723e */ /* 0x004fe200000010ff */
[----:B------:R2:W2:Y:S03]  /*1a120*/  MUFU.EX2 R6, R3 ;  /* 0x0000000300067308 */ /* 0x0004a60000000800 */
[C---:B------:R-:W-:Y:S02]  /*1a130*/  PRMT R221, R2.reuse, 0x7610, R221 ;  /* 0x0000761002dd7816 */ /* 0x040fe400000000dd */
[----:B------:R-:W-:Y:S02]  /*1a140*/  PRMT R220, R2, 0x7632, R220 ;  /* 0x0000763202dc7816 */ /* 0x000fe400000000dc */
[----:B-1----:R-:W-:Y:S01]  /*1a150*/  FMNMX.FTZ R68, R68, R7, !PT ;  /* 0x0000000744447209 */ /* 0x002fe20007810000 */
[----:B------:R-:W-:Y:S01]  /*1a160*/  @!P6 HFMA2.BF16_V2 R25, -RZ.H0_H0, RZ.H0_H0, -R221.H0_H0 ;  /* 0x200000ffff19e231 */ /* 0x000fe200003409dd */
[----:B------:R-:W-:-:S02]  /*1a170*/  LOP3.LUT R13, R4, 0xff, RZ, 0xc0, !PT ;  /* 0x000000ff040d7812 */ /* 0x000fc400078ec0ff */
[----:B------:R-:W-:Y:S02]  /*1a180*/  LOP3.LUT R11, R4, 0xffff, RZ, 0xc0, !PT ;  /* 0x0000ffff040b7812 */ /* 0x000fe400078ec0ff */
[--C-:B------:R-:W-:Y:S02]  /*1a190*/  SHF.R.U32.HI R19, RZ, 0x18, R4.reuse ;  /* 0x00000018ff137819 */ /* 0x100fe40000011604 */
[----:B--2---:R-:W-:Y:S01]  /*1a1a0*/  SHF.R.U32.HI R3, RZ, 0x10, R4 ;  /* 0x00000010ff037819 */ /* 0x004fe20000011604 */
[----:B------:R-:W-:Y:S01]  /*1a1b0*/  IMAD.WIDE.U32 R4, R21, -0x2daee0ad, RZ ;  /* 0xd2511f5315047825 */ /* 0x000fe200078e00ff */
[----:B------:R-:W-:Y:S02]  /*1a1c0*/  @!P5 HFMA2.BF16_V2 R62, -RZ.H0_H0, RZ.H0_H0, -R220.H0_H0 ;  /* 0x200000ffff3ed231 */ /* 0x000fe400003409dc */
[----:B------:R-:W-:Y:S01]  /*1a1d0*/  LOP3.LUT R3, R3, 0xff, RZ, 0xc0, !PT ;  /* 0x000000ff03037812 */ /* 0x000fe200078ec0ff */
[----:B----4-:R-:W-:Y:S01]  /*1a1e0*/  FFMA.FTZ R9, R203, R0, R159 ;  /* 0x00000000cb097223 */ /* 0x010fe2000001009f */
[----:B------:R-:W-:Y:S01]  /*1a1f0*/  PRMT R175, R221, 0x5410, R220 ;  /* 0x00005410ddaf7816 */ /* 0x000fe200000000dc */
[----:B------:R-:W-:Y:S01]  /*1a200*/  MUFU.EX2 R186, R14 ;  /* 0x0000000e00ba7308 */ /* 0x000fe20000000800 */
[----:B------:R-:W-:Y:S01]  /*1a210*/  @!P6 PRMT R221, R25, 0x5410, RZ ;  /* 0x0000541019dde816 */ /* 0x000fe200000000ff */
[----:B------:R-:W-:Y:S01]  /*1a220*/  FMUL.FTZ R2, R68, c[0x0][0x23c] ;  /* 0x00008f0044027a20 */ /* 0x000fe20000410000 */
[----:B------:R-:W-:-:S02]  /*1a230*/  FSEL R12, R71, RZ, P0 ;  /* 0x000000ff470c7208 */ /* 0x000fc40000000000 */
[----:B------:R-:W-:-:S03]  /*1a240*/  FSETP.NEU.FTZ.AND P0, PT, R68, -INF , PT ;  /* 0xff8000004400780b */ /* 0x000fc60003f1d000 */
[----:B------:R1:W2:Y:S01]  /*1a250*/  MUFU.EX2 R185, R15 ;  /* 0x0000000f00b97308 */ /* 0x0002a20000000800 */
[----:B------:R-:W-:Y:S02]  /*1a260*/  ISETP.GE.U32.AND P6, PT, R241, R3, PT ;  /* 0x00000003f100720c */ /* 0x000fe40003fc6070 */
[----:B------:R-:W-:Y:S02]  /*1a270*/  LOP3.LUT R3, R5, UR7, R10, 0x96, !PT ;  /* 0x0000000705037c12 */ /* 0x000fe4000f8e960a */
[----:B------:R-:W-:Y:S01]  /*1a280*/  @!P5 PRMT R220, R62, 0x5410, RZ ;  /* 0x000054103edcd816 */ /* 0x000fe200000000ff */
[----:B------:R-:W-:Y:S01]  /*1a290*/  FFMA.FTZ R8, R228, R6, R200 ;  /* 0x00000006e4087223 */ /* 0x000fe200000100c8 */
[----:B------:R-:W-:Y:S01]  /*1a2a0*/  FSEL R2, R2, RZ, P0 ;  /* 0x000000ff02027208 */ /* 0x000fe20000000000 */
[----:B------:R-:W-:Y:S01]  /*1a2b0*/  MUFU.EX2 R62, R29 ;  /* 0x0000001d003e7308 */ /* 0x000fe20000000800 */
[----:B------:R-:W-:Y:S01]  /*1a2c0*/  IMAD.MOV.U32 R236, RZ, RZ, R202 ;  /* 0x000000ffffec7224 */ /* 0x000fe200078e00ca */
[----:B-1----:R-:W-:Y:S01]  /*1a2d0*/  LOP3.LUT R15, R4, 0xffff, RZ, 0xc0, !PT ;  /* 0x0000ffff040f7812 */ /* 0x002fe200078ec0ff */
[----:B------:R-:W-:-:S05]  /*1a2e0*/  FADD.FTZ R5, R35, R9 ;  /* 0x0000000923057221 */ /* 0x000fca0000010000 */
[----:B------:R-:W1:Y:S01]  /*1a2f0*/  MUFU.EX2 R35, R30 ;  /* 0x0000001e00237308 */ /* 0x000e620000000800 */
[----:B------:R-:W-:Y:S02]  /*1a300*/  FADD.FTZ R63, R201, R8 ;  /* 0x00000008c93f7221 */ /* 0x000fe40000010000 */
[--C-:B------:R-:W-:Y:S02]  /*1a310*/  FFMA.FTZ R10, R244, c[0x0][0x23c], -R2.reuse ;  /* 0x00008f00f40a7a23 */ /* 0x100fe40000010802 */
[--C-:B------:R-:W-:Y:S02]  /*1a320*/  FFMA.FTZ R14, R243, c[0x0][0x23c], -R2.reuse ;  /* 0x00008f00f30e7a23 */ /* 0x100fe40000010802 */
[--C-:B------:R-:W-:Y:S01]  /*1a330*/  FFMA.FTZ R21, R232, c[0x0][0x23c], -R2.reuse ;  /* 0x00008f00e8157a23 */ /* 0x100fe20000010802 */
[----:B------:R4:W-:Y:S01]  /*1a340*/  MUFU.EX2 R191, R20 ;  /* 0x0000001400bf7308 */ /* 0x0009e20000000800 */
[--C-:B------:R-:W-:Y:S02]  /*1a350*/  FFMA.FTZ R25, R198, c[0x0][0x23c], -R2.reuse ;  /* 0x00008f00c6197a23 */ /* 0x100fe40000010802 */
[----:B------:R-:W-:-:S02]  /*1a360*/  FFMA.FTZ R67, R197, c[0x0][0x23c], -R2 ;  /* 0x00008f00c5437a23 */ /* 0x000fc40000010802 */
[--C-:B------:R-:W-:Y:S02]  /*1a370*/  FFMA.FTZ R72, R161, c[0x0][0x23c], -R2.reuse ;  /* 0x00008f00a1487a23 */ /* 0x100fe40000010802 */
[--C-:B------:R-:W-:Y:S01]  /*1a380*/  FFMA.FTZ R147, R156, c[0x0][0x23c], -R2.reuse ;  /* 0x00008f009c937a23 */ /* 0x100fe20000010802 */
[----:B------:R1:W1:Y:S01]  /*1a390*/  MUFU.EX2 R177, R22 ;  /* 0x0000001600b17308 */ /* 0x0002620000000800 */
[--C-:B------:R-:W-:Y:S02]  /*1a3a0*/  FFMA.FTZ R146, R146, c[0x0][0x23c], -R2.reuse ;  /* 0x00008f0092927a23 */ /* 0x100fe40000010802 */
[--C-:B------:R-:W-:Y:S02]  /*1a3b0*/  FFMA.FTZ R200, R142, c[0x0][0x23c], -R2.reuse ;  /* 0x00008f008ec87a23 */ /* 0x100fe40000010802 */
[--C-:B------:R-:W-:Y:S02]  /*1a3c0*/  FFMA.FTZ R201, R75, c[0x0][0x23c], -R2.reuse ;  /* 0x00008f004bc97a23 */ /* 0x100fe40000010802 */
[----:B------:R-:W-:-:S02]  /*1a3d0*/  FFMA.FTZ R229, R73, c[0x0][0x23c], -R2 ;  /* 0x00008f0049e57a23 */ /* 0x000fc40000010802 */
[--C-:B----4-:R-:W-:Y:S02]  /*1a3e0*/  FFMA.FTZ R20, R234, c[0x0][0x23c], -R2.reuse ;  /* 0x00008f00ea147a23 */ /* 0x110fe40000010802 */
[--C-:B------:R-:W-:Y:S02]  /*1a3f0*/  FFMA.FTZ R228, R66, c[0x0][0x23c], -R2.reuse ;  /* 0x00008f0042e47a23 */ /* 0x100fe40000010802 */
[--C-:B------:R-:W-:Y:S02]  /*1a400*/  FFMA.FTZ R202, R65, c[0x0][0x23c], -R2.reuse ;  /* 0x00008f0041ca7a23 */ /* 0x100fe40000010802 */
[--C-:B------:R-:W-:Y:S02]  /*1a410*/  FFMA.FTZ R203, R64, c[0x0][0x23c], -R2.reuse ;  /* 0x00008f0040cb7a23 */ /* 0x100fe40000010802 */
[----:B-1----:R-:W-:Y:S01]  /*1a420*/  FFMA.FTZ R22, R208, c[0x0][0x23c], -R2 ;  /* 0x00008f00d0167a23 */ /* 0x002fe20000010802 */
[----:B------:R-:W-:Y:S02]  /*1a430*/  SHF.R.U32.HI R2, RZ, 0x8, R11 ;  /* 0x00000008ff027819 */ /* 0x000fe4000001160b */
[----:B------:R-:W-:-:S02]  /*1a440*/  LOP3.LUT R23, R4, 0xff, RZ, 0xc0, !PT ;  /* 0x000000ff04177812 */ /* 0x000fc400078ec0ff */
[--C-:B------:R-:W-:Y:S02]  /*1a450*/  SHF.R.U32.HI R8, RZ, 0x10, R4.reuse ;  /* 0x00000010ff087819 */ /* 0x100fe40000011604 */
[----:B------:R-:W-:Y:S02]  /*1a460*/  SHF.R.U32.HI R7, RZ, 0x18, R4 ;  /* 0x00000018ff077819 */ /* 0x000fe40000011604 */
[----:B--2---:R-:W-:Y:S02]  /*1a470*/  F2FP.BF16.PACK_AB R4, R185, R186 ;  /* 0x000000bab904723e */ /* 0x004fe400000010ff */
[----:B------:R-:W-:Y:S02]  /*1a480*/  LOP3.LUT R2, R2, 0xffff, RZ, 0xc0, !PT ;  /* 0x0000ffff02027812 */ /* 0x000fe400078ec0ff */
[----:B------:R-:W-:Y:S02]  /*1a490*/  FSEL R18, R68, RZ, P0 ;  /* 0x000000ff44127208 */ /* 0x000fe40000000000 */
[----:B------:R-:W-:-:S02]  /*1a4a0*/  PRMT R219, R4, 0x7610, R219 ;  /* 0x0000761004db7816 */ /* 0x000fc400000000db */
[----:B------:R-:W-:Y:S02]  /*1a4b0*/  ISETP.GE.U32.AND P0, PT, R241, R2, PT ;  /* 0x00000002f100720c */ /* 0x000fe40003f06070 */
[----:B------:R-:W-:Y:S02]  /*1a4c0*/  F2FP.BF16.PACK_AB R2, R35, R62 ;  /* 0x0000003e2302723e */ /* 0x000fe400000010ff */
[----:B------:R-:W-:Y:S01]  /*1a4d0*/  PRMT R218, R4, 0x7632, R218 ;  /* 0x0000763204da7816 */ /* 0x000fe200000000da */
[----:B------:R-:W-:Y:S01]  /*1a4e0*/  @!P1 HFMA2.BF16_V2 R74, -RZ.H0_H0, RZ.H0_H0, -R219.H0_H0 ;  /* 0x200000ffff4a9231 */ /* 0x000fe200003409db */
[C---:B------:R-:W-:Y:S02]  /*1a4f0*/  PRMT R217, R2.reuse, 0x7632, R217 ;  /* 0x0000763202d97816 */ /* 0x040fe400000000d9 */
[----:B------:R-:W-:Y:S02]  /*1a500*/  PRMT R216, R2, 0x7610, R216 ;  /* 0x0000761002d87816 */ /* 0x000fe400000000d8 */
[----:B------:R-:W-:Y:S01]  /*1a510*/  SHF.R.U32.HI R2, RZ, 0x10, R3 ;  /* 0x00000010ff027819 */ /* 0x000fe20000011603 */
[----:B------:R-:W-:Y:S01]  /*1a520*/  @!P4 HFMA2.BF16_V2 R75, -RZ.H0_H0, RZ.H0_H0, -R218.H0_H0 ;  /* 0x200000ffff4bc231 */ /* 0x000fe200003409da */
[----:B------:R-:W-:Y:S01]  /*1a530*/  PRMT R183, R219, 0x5410, R218 ;  /* 0x00005410dbb77816 */ /* 0x000fe200000000da */
[----:B------:R1:W2:Y:S01]  /*1a540*/  MUFU.EX2 R173, R37 ;  /* 0x0000002500ad7308 */ /* 0x0002a20000000800 */
[----:B------:R-:W-:-:S02]  /*1a550*/  @!P1 PRMT R219, R74, 0x5410, RZ ;  /* 0x000054104adb9816 */ /* 0x000fc400000000ff */
[----:B------:R-:W-:Y:S02]  /*1a560*/  LOP3.LUT R2, R2, 0xff, RZ, 0xc0, !PT ;  /* 0x000000ff02027812 */ /* 0x000fe400078ec0ff */
[----:B------:R-:W-:Y:S02]  /*1a570*/  ISETP.GE.U32.AND P1, PT, R241, R13, PT ;  /* 0x0000000df100720c */ /* 0x000fe40003f26070 */
[----:B------:R-:W-:Y:S02]  /*1a580*/  @!P4 PRMT R218, R75, 0x5410, RZ ;  /* 0x000054104bdac816 */ /* 0x000fe400000000ff */
[----:B------:R-:W-:Y:S01]  /*1a590*/  ISETP.GE.U32.AND P4, PT, R241, R2, PT ;  /* 0x00000002f100720c */ /* 0x000fe20003f86070 */
[----:B-1----:R-:W-:Y:S01]  /*1a5a0*/  IMAD.MOV.U32 R37, RZ, RZ, R177 ;  /* 0x000000ffff257224 */ /* 0x002fe200078e00b1 */
[----:B------:R-:W1:Y:S04]  /*1a5b0*/  MUFU.EX2 R192, R36 ;  /* 0x0000002400c07308 */ /* 0x000e680000000800 */
[----:B------:R-:W-:Y:S01]  /*1a5c0*/  F2FP.BF16.PACK_AB R2, R37, R191 ;  /* 0x000000bf2502723e */ /* 0x000fe200000010ff */
[----:B------:R-:W-:-:S03]  /*1a5d0*/  FADD.FTZ R5, R32, R5 ;  /* 0x0000000520057221 */ /* 0x000fc60000010000 */
[C---:B------:R-:W-:Y:S01]  /*1a5e0*/  PRMT R215, R2.reuse, 0x7610, R215 ;  /* 0x0000761002d77816 */ /* 0x040fe200000000d7 */
[----:B------:R-:W-:Y:S01]  /*1a5f0*/  @!P3 HFMA2.BF16_V2 R65, -RZ.H0_H0, RZ.H0_H0, -R216.H0_H0 ;  /* 0x200000ffff41b231 */ /* 0x000fe200003409d8 */
[----:B------:R-:W-:Y:S01]  /*1a600*/  ISETP.GE.U32.AND P5, PT, R241, R7, PT ;  /* 0x00000007f100720c */ /* 0x000fe20003fa6070 */
[----:B------:R-:W-:Y:S01]  /*1a610*/  FADD.FTZ R7, R33, R5 ;  /* 0x0000000521077221 */ /* 0x000fe20000010000 */
[----:B------:R-:W-:Y:S01]  /*1a620*/  PRMT R214, R2, 0x7632, R214 ;  /* 0x0000763202d67816 */ /* 0x000fe200000000d6 */
[----:B------:R-:W-:Y:S01]  /*1a630*/  @!P1 HFMA2.BF16_V2 R73, -RZ.H0_H0, RZ.H0_H0, -R215.H0_H0 ;  /* 0x200000ffff499231 */ /* 0x000fe200003409d7 */
[----:B------:R-:W-:Y:S01]  /*1a640*/  FADD.FTZ R5, R246, -R12 ;  /* 0x8000000cf6057221 */ /* 0x000fe20000010000 */
[----:B------:R-:W-:Y:S01]  /*1a650*/  LOP3.LUT R2, R3, 0xff, RZ, 0xc0, !PT ;  /* 0x000000ff03027812 */ /* 0x000fe200078ec0ff */
[----:B------:R-:W4:Y:S01]  /*1a660*/  MUFU.EX2 R189, R52 ;  /* 0x0000003400bd7308 */ /* 0x000f220000000800 */
[----:B--2---:R-:W-:Y:S01]  /*1a670*/  IMAD.MOV.U32 R12, RZ, RZ, R173 ;  /* 0x000000ffff0c7224 */ /* 0x004fe200078e00ad */
[----:B------:R-:W-:Y:S01]  /*1a680*/  PRMT R74, R216, 0x5410, R217 ;  /* 0x00005410d84a7816 */ /* 0x000fe200000000d9 */
[----:B------:R-:W-:Y:S01]  /*1a690*/  @!P2 HFMA2.BF16_V2 R64, -RZ.H0_H0, RZ.H0_H0, -R217.H0_H0 ;  /* 0x200000ffff40a231 */ /* 0x000fe200003409d9 */
[----:B------:R-:W-:-:S02]  /*1a6a0*/  PRMT R173, R215, 0x5410, R214 ;  /* 0x00005410d7ad7816 */ /* 0x000fc400000000d6 */
[----:B------:R-:W-:Y:S02]  /*1a6b0*/  @!P3 PRMT R216, R65, 0x5410, RZ ;  /* 0x0000541041d8b816 */ /* 0x000fe400000000ff */
[----:B------:R-:W-:Y:S02]  /*1a6c0*/  @!P1 PRMT R215, R73, 0x5410, RZ ;  /* 0x0000541049d79816 */ /* 0x000fe400000000ff */
[C---:B------:R-:W-:Y:S02]  /*1a6d0*/  ISETP.GE.U32.AND P1, PT, R241.reuse, R2, PT ;  /* 0x00000002f100720c */ /* 0x040fe40003f26070 */
[----:B------:R-:W-:Y:S02]  /*1a6e0*/  ISETP.GE.U32.AND P3, PT, R241, R19, PT ;  /* 0x00000013f100720c */ /* 0x000fe40003f66070 */
[----:B------:R-:W-:Y:S01]  /*1a6f0*/  SHF.R.U32.HI R2, RZ, 0x18, R3 ;  /* 0x00000018ff027819 */ /* 0x000fe20000011603 */
[----:B------:R-:W-:Y:S01]  /*1a700*/  @!P0 HFMA2.BF16_V2 R66, -RZ.H0_H0, RZ.H0_H0, -R214.H0_H0 ;  /* 0x200000ffff428231 */ /* 0x000fe200003409d6 */
[----:B------:R-:W-:-:S02]  /*1a710*/  @!P2 PRMT R217, R64, 0x5410, RZ ;  /* 0x0000541040d9a816 */ /* 0x000fc400000000ff */
[----:B-1----:R-:W-:Y:S02]  /*1a720*/  F2FP.BF16.PACK_AB R4, R12, R192 ;  /* 0x000000c00c04723e */ /* 0x002fe400000010ff */
[----:B------:R-:W-:Y:S02]  /*1a730*/  ISETP.GE.U32.AND P2, PT, R241, R2, PT ;  /* 0x00000002f100720c */ /* 0x000fe40003f46070 */
[----:B------:R-:W-:Y:S02]  /*1a740*/  LOP3.LUT R2, R8, 0xff, RZ, 0xc0, !PT ;  /* 0x000000ff08027812 */ /* 0x000fe400078ec0ff */
[----:B------:R-:W-:Y:S02]  /*1a750*/  LOP3.LUT R3, R3, 0xffff, RZ, 0xc0, !PT ;  /* 0x0000ffff03037812 */ /* 0x000fe400078ec0ff */
[----:B------:R-:W-:Y:S02]  /*1a760*/  PRMT R212, R4, 0x7632, R212 ;  /* 0x0000763204d47816 */ /* 0x000fe400000000d4 */
[----:B------:R-:W-:-:S02]  /*1a770*/  @!P0 PRMT R214, R66, 0x5410, RZ ;  /* 0x0000541042d68816 */ /* 0x000fc400000000ff */
[----:B------:R-:W-:Y:S02]  /*1a780*/  ISETP.GE.U32.AND P0, PT, R241, R2, PT ;  /* 0x00000002f100720c */ /* 0x000fe40003f06070 */
[----:B------:R-:W-:Y:S01]  /*1a790*/  SHF.R.U32.HI R2, RZ, 0x8, R3 ;  /* 0x00000008ff027819 */ /* 0x000fe20000011603 */
[----:B------:R-:W-:Y:S01]  /*1a7a0*/  @!P3 HFMA2.BF16_V2 R141, -RZ.H0_H0, RZ.H0_H0, -R212.H0_H0 ;  /* 0x200000ffff8db231 */ /* 0x000fe200003409d4 */
[----:B------:R-:W-:Y:S02]  /*1a7b0*/  PRMT R213, R4, 0x7610, R213 ;  /* 0x0000761004d57816 */ /* 0x000fe400000000d5 */
[----:B----4-:R-:W-:Y:S01]  /*1a7c0*/  F2FP.BF16.PACK_AB R3, R189, R182 ;  /* 0x000000b6bd03723e */ /* 0x010fe200000010ff */
[----:B------:R1:W2:Y:S01]  /*1a7d0*/  MUFU.EX2 R11, R39 ;  /* 0x00000027000b7308 */ /* 0x0002a20000000800 */
[----:B------:R-:W-:Y:S02]  /*1a7e0*/  LOP3.LUT R2, R2, 0xffff, RZ, 0xc0, !PT ;  /* 0x0000ffff02027812 */ /* 0x000fe400078ec0ff */
[----:B------:R-:W-:-:S02]  /*1a7f0*/  PRMT R211, R3, 0x7610, R211 ;  /* 0x0000761003d37816 */ /* 0x000fc400000000d3 */
[----:B------:R-:W-:-:S03]  /*1a800*/  PRMT R210, R3, 0x7632, R210 ;  /* 0x0000763203d27816 */ /* 0x000fc600000000d2 */
[----:B------:R-:W-:Y:S01]  /*1a810*/  @!P1 HFMA2.BF16_V2 R142, -RZ.H0_H0, RZ.H0_H0, -R211.H0_H0 ;  /* 0x200000ffff8e9231 */ /* 0x000fe200003409d3 */
[----:B-1----:R-:W-:Y:S02]  /*1a820*/  PRMT R39, R213, 0x5410, R212 ;  /* 0x00005410d5277816 */ /* 0x002fe400000000d4 */
[----:B------:R-:W-:Y:S02]  /*1a830*/  @!P3 PRMT R212, R141, 0x5410, RZ ;  /* 0x000054108dd4b816 */ /* 0x000fe400000000ff */
[----:B------:R-:W-:Y:S02]  /*1a840*/  ISETP.GE.U32.AND P3, PT, R241, R2, PT ;  /* 0x00000002f100720c */ /* 0x000fe40003f66070 */
[----:B------:R-:W-:Y:S01]  /*1a850*/  SHF.R.U32.HI R2, RZ, 0x8, R15 ;  /* 0x00000008ff027819 */ /* 0x000fe2000001160f */
[----:B------:R-:W-:Y:S01]  /*1a860*/  FADD.FTZ R4, R245, -R18 ;  /* 0x80000012f5047221 */ /* 0x000fe20000010000 */
[----:B------:R-:W-:Y:S02]  /*1a870*/  PRMT R177, R211, 0x5410, R210 ;  /* 0x00005410d3b17816 */ /* 0x000fe400000000d2 */
[----:B------:R-:W-:-:S02]  /*1a880*/  LOP3.LUT R2, R2, 0xffff, RZ, 0xc0, !PT ;  /* 0x0000ffff02027812 */ /* 0x000fc400078ec0ff */
[----:B------:R-:W-:Y:S02]  /*1a890*/  @!P1 PRMT R211, R142, 0x5410, RZ ;  /* 0x000054108ed39816 */ /* 0x000fe400000000ff */
[----:B------:R-:W-:Y:S01]  /*1a8a0*/  ISETP.GE.U32.AND P1, PT, R241, R2, PT ;  /* 0x00000002f100720c */ /* 0x000fe20003f26070 */
[----:B------:R-:W-:Y:S01]  /*1a8b0*/  FMUL.FTZ R2, R4, c[0x0][0x23c] ;  /* 0x00008f0004027a20 */ /* 0x000fe20000410000 */
[----:B------:R-:W1:Y:S01]  /*1a8c0*/  MUFU.EX2 R40, R40 ;  /* 0x0000002800287308 */ /* 0x000e620000000800 */
[----:B--2---:R-:W-:-:S07]  /*1a8d0*/  IMAD.MOV.U32 R73, RZ, RZ, R11 ;  /* 0x000000ffff497224 */ /* 0x004fce00078e000b */
[----:B------:R-:W2:Y:S08]  /*1a8e0*/  MUFU.EX2 R56, R56 ;  /* 0x0000003800387308 */ /* 0x000eb00000000800 */
[----:B------:R-:W-:Y:S08]  /*1a8f0*/  MUFU.EX2 R10, R10 ;  /* 0x0000000a000a7308 */ /* 0x000ff00000000800 */
[----:B------:R-:W4:Y:S01]  /*1a900*/  MUFU.EX2 R2, R2 ;  /* 0x0000000200027308 */ /* 0x000f220000000800 */
[----:B-1----:R-:W-:-:S07]  /*1a910*/  F2FP.BF16.PACK_AB R4, R73, R40 ;  /* 0x000000284904723e */ /* 0x002fce00000010ff */
[----:B------:R-:W1:Y:S08]  /*1a920*/  MUFU.EX2 R14, R14 ;  /* 0x0000000e000e7308 */ /* 0x000e700000000800 */
[----:B------:R-:W1:Y:S01]  /*1a930*/  MUFU.EX2 R176, R57 ;  /* 0x0000003900b07308 */ /* 0x000e620000000800 */
[C---:B------:R-:W-:Y:S01]  /*1a940*/  PRMT R209, R4.reuse, 0x7610, R209 ;  /* 0x0000761004d17816 */ /* 0x040fe200000000d1 */
[----:B--2---:R-:W-:Y:S01]  /*1a950*/  IMAD.MOV.U32 R13, RZ, RZ, R56 ;  /* 0x000000ffff0d7224 */ /* 0x004fe200078e0038 */
[----:B------:R-:W-:-:S05]  /*1a960*/  PRMT R208, R4, 0x7632, R208 ;  /* 0x0000763204d07816 */ /* 0x000fca00000000d0 */
[----:B------:R-:W-:Y:S01]  /*1a970*/  MUFU.EX2 R43, R43 ;  /* 0x0000002b002b7308 */ /* 0x000fe20000000800 */
[----:B----4-:R-:W-:-:S07]  /*1a980*/  FFMA.FTZ R4, R237, R2, R10 ;  /* 0x00000002ed047223 */ /* 0x010fce000001000a */
[----:B------:R-:W2:Y:S01]  /*1a990*/  MUFU.EX2 R57, R53 ;  /* 0x0000003500397308 */ /* 0x000ea20000000800 */
[----:B-1----:R-:W-:Y:S01]  /*1a9a0*/  FADD.FTZ R8, R14, R4 ;  /* 0x000000040e087221 */ /* 0x002fe20000010000 */
[----:B------:R-:W-:-:S06]  /*1a9b0*/  F2FP.BF16.PACK_AB R4, R13, R176 ;  /* 0x000000b00d04723e */ /* 0x000fcc00000010ff */
[----:B------:R-:W1:Y:S01]  /*1a9c0*/  MUFU.EX2 R20, R20 ;  /* 0x0000001400147308 */ /* 0x000e620000000800 */
[----:B------:R-:W-:Y:S01]  /*1a9d0*/  FMUL.FTZ R3, R5, c[0x0][0x23c] ;  /* 0x00008f0005037a20 */ /* 0x000fe20000410000 */
[----:B------:R-:W-:-:S06]  /*1a9e0*/  PRMT R207, R4, 0x7610, R207 ;  /* 0x0000761004cf7816 */ /* 0x000fcc00000000cf */
[----:B------:R-:W4:Y:S01]  /*1a9f0*/  MUFU.EX2 R21, R21 ;  /* 0x0000001500157308 */ /* 0x000f220000000800 */
[----:B------:R-:W-:Y:S02]  /*1aa00*/  PRMT R206, R4, 0x7632, R206 ;  /* 0x0000763204ce7816 */ /* 0x000fe400000000ce */
[----:B--2---:R-:W-:-:S05]  /*1aa10*/  F2FP.BF16.PACK_AB R4, R57, R43 ;  /* 0x0000002b3904723e */ /* 0x004fca00000010ff */
[----:B------:R-:W2:Y:S01]  /*1aa20*/  MUFU.EX2 R22, R22 ;  /* 0x0000001600167308 */ /* 0x000ea20000000800 */
[C---:B------:R-:W-:Y:S02]  /*1aa30*/  PRMT R205, R4.reuse, 0x7610, R205 ;  /* 0x0000761004cd7816 */ /* 0x040fe400000000cd */
[----:B------:R-:W-:Y:S01]  /*1aa40*/  PRMT R204, R4, 0x7632, R204 ;  /* 0x0000763204cc7816 */ /* 0x000fe200000000cc */
[----:B-1----:R-:W-:-:S04]  /*1aa50*/  FADD.FTZ R4, R20, R8 ;  /* 0x0000000814047221 */ /* 0x002fc80000010000 */
[----:B------:R-:W1:Y:S01]  /*1aa60*/  MUFU.EX2 R25, R25 ;  /* 0x0000001900197308 */ /* 0x000e620000000800 */
[----:B----4-:R-:W-:-:S07]  /*1aa70*/  FADD.FTZ R4, R21, R4 ;  /* 0x0000000415047221 */ /* 0x010fce0000010000 */
[----:B------:R-:W-:Y:S08]  /*1aa80*/  MUFU.EX2 R24, R24 ;  /* 0x0000001800187308 */ /* 0x000ff00000000800 */
[----:B------:R-:W4:Y:S01]  /*1aa90*/  MUFU.EX2 R3, R3 ;  /* 0x0000000300037308 */ /* 0x000f220000000800 */
[----:B--2---:R-:W-:-:S07]  /*1aaa0*/  FADD.FTZ R4, R22, R4 ;  /* 0x0000000416047221 */ /* 0x004fce0000010000 */
[----:B------:R-:W2:Y:S01]  /*1aab0*/  MUFU.EX2 R28, R28 ;  /* 0x0000001c001c7308 */ /* 0x000ea20000000800 */
[----:B-1----:R-:W-:-:S07]  /*1aac0*/  FADD.FTZ R36, R25, R4 ;  /* 0x0000000419247221 */ /* 0x002fce0000010000 */
[----:B------:R-:W1:Y:S01]  /*1aad0*/  MUFU.EX2 R31, R31 ;  /* 0x0000001f001f7308 */ /* 0x000e620000000800 */
[----:B----4-:R-:W-:Y:S02]  /*1aae0*/  FFMA.FTZ R5, R247, R3, R24 ;  /* 0x00000003f7057223 */ /* 0x010fe40000010018 */
[----:B------:R-:W-:-:S05]  /*1aaf0*/  IMAD.MOV.U32 R52, RZ, RZ, R236 ;  /* 0x000000ffff347224 */ /* 0x000fca00078e00ec */
[----:B------:R-:W4:Y:S01]  /*1ab00*/  MUFU.EX2 R38, R38 ;  /* 0x0000002600267308 */ /* 0x000f220000000800 */
[-C--:B------:R-:W-:Y:S02]  /*1ab10*/  FMUL.FTZ R236, R124, R6.reuse ;  /* 0x000000067cec7220 */ /* 0x080fe40000410000 */
[-C--:B------:R-:W-:Y:S02]  /*1ab20*/  FMUL.FTZ R237, R125, R6.reuse ;  /* 0x000000067ded7220 */ /* 0x080fe40000410000 */
[----:B------:R-:W-:-:S03]  /*1ab30*/  FMUL.FTZ R244, R120, R6 ;  /* 0x0000000678f47220 */ /* 0x000fc60000410000 */
[----:B------:R-:W1:Y:S01]  /*1ab40*/  MUFU.EX2 R4, R60 ;  /* 0x0000003c00047308 */ /* 0x000e620000000800 */
[----:B------:R-:W-:Y:S01]  /*1ab50*/  FMUL.FTZ R245, R121, R6 ;  /* 0x0000000679f57220 */ /* 0x000fe20000410000 */
[----:B------:R-:W-:Y:S01]  /*1ab60*/  @!P6 HFMA2.BF16_V2 R140, -RZ.H0_H0, RZ.H0_H0, -R213.H0_H0 ;  /* 0x200000ffff8ce231 */ /* 0x000fe200003409d5 */
[----:B------:R-:W-:Y:S02]  /*1ab70*/  FADD.FTZ R9, R158, R63 ;  /* 0x0000003f9e097221 */ /* 0x000fe40000010000 */
        /* <DEDUP_REMOVED lines=16> */
[----:B--2---:R-:W-:Y:S01]  /*1ac80*/  FADD.FTZ R5, R28, R5 ;  /* 0x000000051c057221 */ /* 0x004fe20000010000 */
[----:B------:R-:W2:Y:S01]  /*1ac90*/  MUFU.EX2 R3, R59 ;  /* 0x0000003b00037308 */ /* 0x000ea20000000800 */
[----:B------:R-:W-:Y:S01]  /*1aca0*/  FADD.FTZ R9, R162, R9 ;  /* 0x00000009a2097221 */ /* 0x000fe20000010000 */
[----:B------:R-:W-:Y:S01]  /*1acb0*/  @!P6 PRMT R213, R140, 0x5410, RZ ;  /* 0x000054108cd5e816 */ /* 0x000fe200000000ff */
[----:B------:R-:W-:Y:S01]  /*1acc0*/  FADD.FTZ R7, R34, R7 ;  /* 0x0000000722077221 */ /* 0x000fe20000010000 */
[----:B------:R-:W-:Y:S01]  /*1acd0*/  F2FP.BF16.PACK_AB R34, R25, R22 ;  /* 0x000000161922723e */ /* 0x000fe200000010ff */
[----:B-1----:R-:W-:Y:S02]  /*1ace0*/  FADD.FTZ R5, R31, R5 ;  /* 0x000000051f057221 */ /* 0x002fe40000010000 */
[----:B------:R-:W-:Y:S02]  /*1acf0*/  IMAD.MOV.U32 R64, RZ, RZ, R238 ;  /* 0x000000ffff407224 */ /* 0x000fe400078e00ee */
[----:B------:R-:W-:-:S02]  /*1ad00*/  IMAD.MOV.U32 R65, RZ, RZ, R239 ;  /* 0x000000ffff417224 */ /* 0x000fc400078e00ef */
        /* <DEDUP_REMOVED lines=18> */
[----:B------:R-:W-:Y:S02]  /*1ae30*/  IMAD.MOV.U32 R19, RZ, RZ, R168 ;  /* 0x000000ffff137224 */ /* 0x000fe400078e00a8 */
[----:B------:R-:W-:Y:S01]  /*1ae40*/  FADD.FTZ R0, R160, R9 ;  /* 0x00000009a0007221 */ /* 0x000fe20000010000 */
[----:B------:R-:W-:Y:S01]  /*1ae50*/  ISETP.GE.U32.AND P6, PT, R241, R23, PT ;  /* 0x00000017f100720c */ /* 0x000fe20003fc6070 */
[----:B----4-:R-:W-:Y:S01]  /*1ae60*/  FADD.FTZ R5, R38, R5 ;  /* 0x0000000526057221 */ /* 0x010fe20000010000 */
[----:B------:R-:W-:Y:S01]  /*1ae70*/  F2FP.BF16.PACK_AB R30, R21, R20 ;  /* 0x00000014151e723e */ /* 0x000fe200000010ff */
[----:B------:R-:W-:Y:S02]  /*1ae80*/  FADD.FTZ R23, R49, R7 ;  /* 0x0000000731177221 */ /* 0x000fe40000010000 */
[----:B------:R-:W-:Y:S02]  /*1ae90*/  FADD.FTZ R20, R166, R0 ;  /* 0x00000000a6147221 */ /* 0x000fe40000010000 */
[----:B------:R-:W-:-:S02]  /*1aea0*/  IMAD.MOV.U32 R49, RZ, RZ, R19 ;  /* 0x000000ffff317224 */ /* 0x000fc400078e0013 */
[----:B------:R-:W-:Y:S02]  /*1aeb0*/  FADD.FTZ R0, R4, R5 ;  /* 0x0000000504007221 */ /* 0x000fe40000010000 */
[----:B------:R-:W-:Y:S01]  /*1aec0*/  IMAD.WIDE.U32 R18, R52, -0x326172a9, RZ ;  /* 0xcd9e8d5734127825 */ /* 0x000fe200078e00ff */
[----:B------:R-:W-:-:S03]  /*1aed0*/  F2FP.BF16.PACK_AB R29, R28, R24 ;  /* 0x000000181c1d723e */ /* 0x000fc600000010ff */
[----:B--2---:R-:W-:Y:S01]  /*1aee0*/  FADD.FTZ R28, R3, R0 ;  /* 0x00000000031c7221 */ /* 0x004fe20000010000 */
[----:B---3--:R-:W-:Y:S01]  /*1aef0*/  LOP3.LUT R0, R19, R184, RZ, 0x3c, !PT ;  /* 0x000000b813007212 */ /* 0x008fe200078e3cff */
[----:B------:R-:W-:Y:S01]  /*1af00*/  IMAD.MOV.U32 R66, RZ, RZ, R181 ;  /* 0x000000ffff427224 */ /* 0x000fe200078e00b5 */
[----:B------:R-:W-:Y:S01]  /*1af10*/  F2FP.BF16.PACK_AB R31, R38, R31 ;  /* 0x0000001f261f723e */ /* 0x000fe200000010ff */
        /* <DEDUP_REMOVED lines=12> */
[----:B------:R-:W-:-:S04]  /*1afe0*/  IMAD.WIDE.U32 R6, R0, -0x2daee0ad, RZ ;  /* 0xd2511f5300067825 */ /* 0x000fc800078e00ff */
        /* <DEDUP_REMOVED lines=16> */
[----:B------:R-:W-:Y:S02]  /*1b0f0*/  LOP3.LUT R2, R27, UR29, R18, 0x96, !PT ;  /* 0x0000001d1b027c12 */ /* 0x000fe4000f8e9612 */
[----:B------:R-:W-:Y:S02]  /*1b100*/  LOP3.LUT R0, R7, UR28, R64, 0x96, !PT ;  /* 0x0000001c07007c12 */ /* 0x000fe4000f8e9640 */
[----:B------:R-:W-:Y:S01]  /*1b110*/  F2FP.BF16.PACK_AB R24, R3, R4 ;  /* 0x000000040318723e */ /* 0x000fe200000010ff */
[----:B------:R-:W-:-:S04]  /*1b120*/  IMAD.WIDE.U32 R2, R2, -0x2daee0ad, RZ ;  /* 0xd2511f5302027825 */ /* 0x000fc800078e00ff */
[----:B------:R-:W-:Y:S01]  /*1b130*/  IMAD.WIDE.U32 R4, R0, -0x326172a9, RZ ;  /* 0xcd9e8d5700047825 */ /* 0x000fe200078e00ff */
[----:B------:R-:W-:-:S04]  /*1b140*/  LOP3.LUT R0, R3, UR26, R6, 0x96, !PT ;  /* 0x0000001a03007c12 */ /* 0x000fc8000f8e9606 */
[----:B------:R-:W-:Y:S01]  /*1b150*/  LOP3.LUT R3, R5, UR27, R26, 0x96, !PT ;  /* 0x0000001b05037c12 */ /* 0x000fe2000f8e961a */
[----:B------:R-:W-:-:S04]  /*1b160*/  IMAD.MOV.U32 R60, RZ, RZ, R12 ;  /* 0x000000ffff3c7224 */ /* 0x000fc800078e000c */
[----:B------:R-:W-:-:S04]  /*1b170*/  IMAD.WIDE.U32 R8, R3, -0x2daee0ad, RZ ;  /* 0xd2511f5303087825 */ /* 0x000fc800078e00ff */
[----:B------:R-:W-:Y:S02]  /*1b180*/  IMAD.MOV.U32 R59, RZ, RZ, R13 ;  /* 0x000000ffff3b7224 */ /* 0x000fe400078e000d */
[----:B------:R-:W-:Y:S01]  /*1b190*/  IMAD.WIDE.U32 R12, R0, -0x326172a9, RZ ;  /* 0xcd9e8d57000c7825 */ /* 0x000fe200078e00ff */
[----:B------:R-:W-:Y:S02]  /*1b1a0*/  LOP3.LUT R0, R9, UR24, R2, 0x96, !PT ;  /* 0x0000001809007c12 */ /* 0x000fe4000f8e9602 */
[----:B------:R-:W-:Y:S01]  /*1b1b0*/  F2FP.BF16.PACK_AB R32, R14, R10 ;  /* 0x0000000a0e20723e */ /* 0x000fe200000010ff */
[----:B------:R-:W-:Y:S02]  /*1b1c0*/  IMAD.MOV.U32 R21, RZ, RZ, R11 ;  /* 0x000000ffff157224 */ /* 0x000fe400078e000b */
[----:B------:R-:W-:Y:S01]  /*1b1d0*/  IMAD.WIDE.U32 R10, R0, -0x326172a9, RZ ;  /* 0xcd9e8d57000a7825 */ /* 0x000fe200078e00ff */
[----:B------:R-:W-:Y:S02]  /*1b1e0*/  PRMT R15, R207, 0x5410, R206 ;  /* 0x00005410cf0f7816 */ /* 0x000fe400000000ce */
[----:B------:R-:W-:-:S02]  /*1b1f0*/  LOP3.LUT R3, R13, UR25, R4, 0x96, !PT ;  /* 0x000000190d037c12 */ /* 0x000fc4000f8e9604 */
[----:B------:R-:W-:Y:S01]  /*1b200*/  LOP3.LUT R0, R11, UR23, R12, 0x96, !PT ;  /* 0x000000170b007c12 */ /* 0x000fe2000f8e960c */
[----:B------:R-:W-:Y:S02]  /*1b210*/  IMAD.MOV.U32 R13, RZ, RZ, R15 ;  /* 0x000000ffff0d7224 */ /* 0x000fe400078e000f */
[----:B------:R-:W-:-:S04]  /*1b220*/  IMAD.WIDE.U32 R2, R3, -0x2daee0ad, RZ ;  /* 0xd2511f5303027825 */ /* 0x000fc800078e00ff */
[----:B------:R-:W-:Y:S01]  /*1b230*/  IMAD.WIDE.U32 R14, R0, -0x2daee0ad, RZ ;  /* 0xd2511f53000e7825 */ /* 0x000fe200078e00ff */
[----:B------:R-:W-:-:S04]  /*1b240*/  LOP3.LUT R3, R3, UR22, R8, 0x96, !PT ;  /* 0x0000001603037c12 */ /* 0x000fc8000f8e9608 */
[----:B------:R-:W-:Y:S01]  /*1b250*/  LOP3.LUT R2, R15, UR12, R2, 0x96, !PT ;  /* 0x0000000c0f027c12 */ /* 0x000fe2000f8e9602 */
[----:B------:R-:W-:-:S04]  /*1b260*/  IMAD.WIDE.U32 R8, R3, -0x326172a9, RZ ;  /* 0xcd9e8d5703087825 */ /* 0x000fc800078e00ff */
[----:B------:R-:W-:Y:S01]  /*1b270*/  IMAD.WIDE.U32 R2, R2, -0x326172a9, RZ ;  /* 0xcd9e8d5702027825 */ /* 0x000fe200078e00ff */
[----:B------:R-:W-:-:S04]  /*1b280*/  @!P1 HFMA2.BF16_V2 R148, -RZ.H0_H0, RZ.H0_H0, -R206.H0_H0 ;  /* 0x200000ffff949231 */ /* 0x000fc800003409ce */
[----:B------:R-:W-:-:S04]  /*1b290*/  LOP3.LUT R0, R3, UR8, R8, 0x96, !PT ;  /* 0x0000000803007c12 */ /* 0x000fc8000f8e9608 */
[----:B------:R-:W-:Y:S01]  /*1b2a0*/  LOP3.LUT R7, R0, 0xff, RZ, 0xc0, !PT ;  /* 0x000000ff00077812 */ /* 0x000fe200078ec0ff */
[----:B------:R-:W-:Y:S01]  /*1b2b0*/  @!P2 HFMA2.BF16_V2 R143, -RZ.H0_H0, RZ.H0_H0, -R208.H0_H0 ;  /* 0x200000ffff8fa231 */ /* 0x000fe200003409d0 */
[----:B------:R-:W-:Y:S02]  /*1b2c0*/  @!P1 PRMT R206, R148, 0x5410, RZ ;  /* 0x0000541094ce9816 */ /* 0x000fe400000000ff */
[----:B------:R-:W-:Y:S02]  /*1b2d0*/  LOP3.LUT R15, R9, UR13, R10, 0x96, !PT ;  /* 0x0000000d090f7c12 */ /* 0x000fe4000f8e960a */
[----:B------:R-:W-:Y:S02]  /*1b2e0*/  ISETP.GE.U32.AND P1, PT, R241, R7, PT ;  /* 0x00000007f100720c */ /* 0x000fe40003f26070 */
[----:B------:R-:W-:Y:S02]  /*1b2f0*/  LOP3.LUT R9, R5, UR27, R16, 0x96, !PT ;  /* 0x0000001b05097c12 */ /* 0x000fe4000f8e9610 */
[----:B------:R-:W-:-:S02]  /*1b300*/  LOP3.LUT R7, R0, 0xffff, RZ, 0xc0, !PT ;  /* 0x0000ffff00077812 */ /* 0x000fc400078ec0ff */
[--C-:B------:R-:W-:Y:S02]  /*1b310*/  SHF.R.U32.HI R5, RZ, 0x10, R0.reuse ;  /* 0x00000010ff057819 */ /* 0x100fe40000011600 */
[----:B------:R-:W-:Y:S01]  /*1b320*/  SHF.R.U32.HI R0, RZ, 0x18, R0 ;  /* 0x00000018ff007819 */ /* 0x000fe20000011600 */
[----:B------:R-:W-:Y:S01]  /*1b330*/  @!P3 HFMA2.BF16_V2 R145, -RZ.H0_H0, RZ.H0_H0, -R210.H0_H0 ;  /* 0x200000ffff91b231 */ /* 0x000fe200003409d2 */
[----:B------:R-:W-:Y:S02]  /*1b340*/  PRMT R33, R209, 0x5410, R208 ;  /* 0x00005410d1217816 */ /* 0x000fe400000000d0 */
[----:B------:R-:W-:Y:S02]  /*1b350*/  @!P2 PRMT R208, R143, 0x5410, RZ ;  /* 0x000054108fd0a816 */ /* 0x000fe400000000ff */
[----:B------:R-:W-:Y:S02]  /*1b360*/  ISETP.GE.U32.AND P2, PT, R241, R0, PT ;  /* 0x00000000f100720c */ /* 0x000fe40003f46070 */
[----:B------:R-:W-:-:S02]  /*1b370*/  LOP3.LUT R0, R2, 0xff, RZ, 0xc0, !PT ;  /* 0x000000ff02007812 */ /* 0x000fc400078ec0ff */
[----:B------:R-:W-:Y:S02]  /*1b380*/  LOP3.LUT R8, R17, UR29, R18, 0x96, !PT ;  /* 0x0000001d11087c12 */ /* 0x000fe4000f8e9612 */
[----:B------:R-:W-:Y:S02]  /*1b390*/  @!P3 PRMT R210, R145, 0x5410, RZ ;  /* 0x0000541091d2b816 */ /* 0x000fe400000000ff */
[----:B------:R-:W-:Y:S01]  /*1b3a0*/  SHF.R.U32.HI R7, RZ, 0x8, R7 ;  /* 0x00000008ff077819 */ /* 0x000fe20000011607 */
[----:B------:R-:W-:Y:S01]  /*1b3b0*/  @!P0 HFMA2.BF16_V2 R152, -RZ.H0_H0, RZ.H0_H0, -R205.H0_H0 ;  /* 0x200000ffff988231 */ /* 0x000fe200003409cd */
[----:B------:R-:W-:Y:S02]  /*1b3c0*/  ISETP.GE.U32.AND P3, PT, R241, R0, PT ;  /* 0x00000000f100720c */ /* 0x000fe40003f66070 */
[----:B------:R-:W-:Y:S02]  /*1b3d0*/  SHF.R.U32.HI R0, RZ, 0x18, R2 ;  /* 0x00000018ff007819 */ /* 0x000fe40000011602 */
[----:B------:R-:W-:-:S02]  /*1b3e0*/  LOP3.LUT R16, R2, 0xffff, RZ, 0xc0, !PT ;  /* 0x0000ffff02107812 */ /* 0x000fc400078ec0ff */
[----:B------:R-:W-:Y:S01]  /*1b3f0*/  SHF.R.U32.HI R19, RZ, 0x10, R2 ;  /* 0x00000010ff137819 */ /* 0x000fe20000011602 */
[----:B------:R-:W-:Y:S01]  /*1b400*/  IMAD.WIDE.U32 R2, R8, -0x2daee0ad, RZ ;  /* 0xd2511f5308027825 */ /* 0x000fe200078e00ff */
[----:B------:R-:W-:Y:S01]  /*1b410*/  LOP3.LUT R7, R7, 0xffff, RZ, 0xc0, !PT ;  /* 0x0000ffff07077812 */ /* 0x000fe200078ec0ff */
[----:B------:R-:W-:Y:S01]  /*1b420*/  @!P5 HFMA2.BF16_V2 R151, -RZ.H0_H0, RZ.H0_H0, -R204.H0_H0 ;  /* 0x200000ffff97d231 */ /* 0x000fe200003409cc */
[----:B------:R-:W-:Y:S02]  /*1b430*/  PRMT R56, R205, 0x5410, R204 ;  /* 0x00005410cd387816 */ /* 0x000fe400000000cc */
[----:B------:R-:W-:Y:S02]  /*1b440*/  @!P0 PRMT R205, R152, 0x5410, RZ ;  /* 0x0000541098cd8816 */ /* 0x000fe400000000ff */
[----:B------:R-:W-:Y:S02]  /*1b450*/  ISETP.GE.U32.AND P0, PT, R241, R7, PT ;  /* 0x00000007f100720c */ /* 0x000fe40003f06070 */
[----:B------:R-:W-:Y:S01]  /*1b460*/  LOP3.LUT R3, R3, UR26, R6, 0x96, !PT ;  /* 0x0000001a03037c12 */ /* 0x000fe2000f8e9606 */
[----:B------:R-:W-:Y:S01]  /*1b470*/  IMAD.WIDE.U32 R6, R9, -0x2daee0ad, RZ ;  /* 0xd2511f5309067825 */ /* 0x000fe200078e00ff */
[----:B------:R-:W-:-:S02]  /*1b480*/  @!P5 PRMT R204, R151, 0x5410, RZ ;  /* 0x0000541097ccd816 */ /* 0x000fc400000000ff */
[----:B------:R-:W-:Y:S02]  /*1b490*/  ISETP.GE.U32.AND P5, PT, R241, R0, PT ;  /* 0x00000000f100720c */ /* 0x000fe40003fa6070 */
[----:B------:R-:W-:Y:S01]  /*1b4a0*/  LOP3.LUT R0, R7, UR24, R2, 0x96, !PT ;  /* 0x0000001807007c12 */ /* 0x000fe2000f8e9602 */
[----:B------:R-:W-:Y:S01]  /*1b4b0*/  IMAD.WIDE.U32 R2, R3, -0x326172a9, RZ ;  /* 0xcd9e8d5703027825 */ /* 0x000fe200078e00ff */
[----:B------:R-:W-:-:S03]  /*1b4c0*/  @!P4 HFMA2.BF16_V2 R144, -RZ.H0_H0, RZ.H0_H0, -R209.H0_H0 ;  /* 0x200000ffff90c231 */ /* 0x000fc600003409d1 */
[----:B------:R-:W-:Y:S01]  /*1b4d0*/  IMAD.WIDE.U32 R10, R0, -0x326172a9, RZ ;  /* 0xcd9e8d57000a7825 */ /* 0x000fe200078e00ff */
[----:B------:R-:W-:Y:S02]  /*1b4e0*/  LOP3.LUT R5, R5, 0xff, RZ, 0xc0, !PT ;  /* 0x000000ff05057812 */ /* 0x000fe400078ec0ff */
[----:B------:R-:W-:Y:S02]  /*1b4f0*/  LOP3.LUT R3, R3, UR25, R4, 0x96, !PT ;  /* 0x0000001903037c12 */ /* 0x000fe4000f8e9604 */
[----:B------:R-:W-:Y:S02]  /*1b500*/  LOP3.LUT R2, R11, UR23, R2, 0x96, !PT ;  /* 0x000000170b027c12 */ /* 0x000fe4000f8e9602 */
[----:B------:R-:W-:Y:S01]  /*1b510*/  @!P4 PRMT R209, R144, 0x5410, RZ ;  /* 0x0000541090d1c816 */ /* 0x000fe200000000ff */
[----:B------:R-:W-:Y:S01]  /*1b520*/  IMAD.MOV.U32 R9, RZ, RZ, R13 ;  /* 0x000000ffff097224 */ /* 0x000fe200078e000d */
[----:B------:R-:W-:Y:S01]  /*1b530*/  ISETP.GE.U32.AND P4, PT, R241, R5, PT ;  /* 0x00000005f100720c */ /* 0x000fe20003f86070 */
[----:B------:R-:W-:-:S04]  /*1b540*/  IMAD.WIDE.U32 R4, R3, -0x2daee0ad, RZ ;  /* 0xd2511f5303047825 */ /* 0x000fc800078e00ff */
[----:B------:R-:W-:Y:S01]  /*1b550*/  IMAD.WIDE.U32 R12, R2, -0x2daee0ad, RZ ;  /* 0xd2511f53020c7825 */ /* 0x000fe200078e00ff */
[----:B------:R-:W-:-:S03]  /*1b560*/  LOP3.LUT R5, R5, UR22, R6, 0x96, !PT ;  /* 0x0000001605057c12 */ /* 0x000fc6000f8e9606 */
[----:B------:R-:W-:Y:S01]  /*1b570*/  IMAD.WIDE.U32 R2, R15, -0x2daee0ad, RZ ;  /* 0xd2511f530f027825 */ /* 0x000fe200078e00ff */
[----:B------:R-:W-:-:S03]  /*1b580*/  LOP3.LUT R6, R13, UR12, R4, 0x96, !PT ;  /* 0x0000000c0d067c12 */ /* 0x000fc6000f8e9604 */
[----:B------:R-:W-:Y:S01]  /*1b590*/  IMAD.MOV.U32 R13, RZ, RZ, R21 ;  /* 0x000000ffff0d7224 */ /* 0x000fe200078e0015 */
[----:B------:R-:W-:Y:S01]  /*1b5a0*/  LOP3.LUT R0, R3, UR7, R14, 0x96, !PT ;  /* 0x0000000703007c12 */ /* 0x000fe2000f8e960e */
[----:B------:R-:W-:Y:S01]  /*1b5b0*/  IMAD.WIDE.U32 R4, R5, -0x326172a9, RZ ;  /* 0xcd9e8d5705047825 */ /* 0x000fe200078e00ff */
[C---:B------:R-:W-:Y:S02]  /*1b5c0*/  LOP3.LUT R18, R2.reuse, 0xff, RZ, 0xc0, !PT ;  /* 0x000000ff02127812 */ /* 0x040fe400078ec0ff */
[----:B------:R-:W-:Y:S02]  /*1b5d0*/  LOP3.LUT R15, R2, 0xffff, RZ, 0xc0, !PT ;  /* 0x0000ffff020f7812 */ /* 0x000fe400078ec0ff */
[--C-:B------:R-:W-:Y:S02]  /*1b5e0*/  SHF.R.U32.HI R17, RZ, 0x10, R2.reuse ;  /* 0x00000010ff117819 */ /* 0x100fe40000011602 */
[----:B------:R-:W-:Y:S01]  /*1b5f0*/  SHF.R.U32.HI R21, RZ, 0x18, R2 ;  /* 0x00000018ff157819 */ /* 0x000fe20000011602 */
[----:B------:R-:W-:Y:S01]  /*1b600*/  IMAD.WIDE.U32 R2, R6, -0x326172a9, RZ ;  /* 0xcd9e8d5706027825 */ /* 0x000fe200078e00ff */
[----:B------:R-:W-:-:S02]  /*1b610*/  PRMT R7, R29, 0x7632, R7 ;  /* 0x000076321d077816 */ /* 0x000fc40000000007 */
[----:B------:R-:W-:Y:S01]  /*1b620*/  PRMT R8, R29, 0x7610, R8 ;  /* 0x000076101d087816 */ /* 0x000fe20000000008 */
[----:B------:R-:W-:Y:S01]  /*1b630*/  FADD.FTZ R11, R230, R20 ;  /* 0x00000014e60b7221 */ /* 0x000fe20000010000 */
[----:B------:R-:W-:Y:S01]  /*1b640*/  LOP3.LUT R6, R3, UR8, R4, 0x96, !PT ;  /* 0x0000000803067c12 */ /* 0x000fe2000f8e9604 */
[----:B------:R-:W-:Y:S01]  /*1b650*/  IMAD.MOV.U32 R230, RZ, RZ, R22 ;  /* 0x000000ffffe67224 */ /* 0x000fe200078e0016 */
[----:B------:R-:W-:Y:S01]  /*1b660*/  @!P0 HFMA2.BF16_V2 R76, -RZ.H0_H0, RZ.H0_H0, -R7.H0_H0 ;  /* 0x200000ffff4c8231 */ /* 0x000fe20000340907 */
[----:B------:R-:W-:Y:S01]  /*1b670*/  IMAD.MOV.U32 R20, RZ, RZ, R9 ;  /* 0x000000ffff147224 */ /* 0x000fe200078e0009 */
[C---:B------:R-:W-:Y:S01]  /*1b680*/  LOP3.LUT R22, R2.reuse, 0xffff, RZ, 0xc0, !PT ;  /* 0x0000ffff02167812 */ /* 0x040fe200078ec0ff */
[----:B------:R-:W-:Y:S01]  /*1b690*/  IMAD.MOV.U32 R29, RZ, RZ, R25 ;  /* 0x000000ffff1d7224 */ /* 0x000fe200078e0019 */
[----:B------:R-:W-:Y:S01]  /*1b6a0*/  LOP3.LUT R9, R2, 0xff, RZ, 0xc0, !PT ;  /* 0x000000ff02097812 */ /* 0x000fe200078ec0ff */
[----:B------:R-:W-:Y:S01]  /*1b6b0*/  IMAD.MOV.U32 R3, RZ, RZ, R13 ;  /* 0x000000ffff037224 */ /* 0x000fe200078e000d */
[--C-:B------:R-:W-:Y:S01]  /*1b6c0*/  SHF.R.U32.HI R14, RZ, 0x10, R2.reuse ;  /* 0x00000010ff0e7819 */ /* 0x100fe20000011602 */
[----:B------:R-:W-:Y:S01]  /*1b6d0*/  FADD.FTZ R13, R58, R23 ;  /* 0x000000173a0d7221 */ /* 0x000fe20000010000 */
[----:B------:R-:W-:Y:S01]  /*1b6e0*/  SHF.R.U32.HI R25, RZ, 0x18, R2 ;  /* 0x00000018ff197819 */ /* 0x000fe20000011602 */
[----:B------:R-:W-:-:S02]  /*1b6f0*/  IMAD.MOV.U32 R2, RZ, RZ, R192 ;  /* 0x000000ffff027224 */ /* 0x000fc400078e00c0 */
[----:B------:R-:W-:Y:S01]  /*1b700*/  IMAD.MOV.U32 R23, RZ, RZ, R52 ;  /* 0x000000ffff177224 */ /* 0x000fe200078e0034 */
[----:B------:R-:W-:Y:S01]  /*1b710*/  PRMT R52, R8, 0x5410, R7 ;  /* 0x0000541008347816 */ /* 0x000fe20000000007 */
[----:B------:R-:W-:Y:S01]  /*1b720*/  @!P1 HFMA2.BF16_V2 R77, -RZ.H0_H0, RZ.H0_H0, -R8.H0_H0 ;  /* 0x200000ffff4d9231 */ /* 0x000fe20000340908 */
[----:B------:R-:W-:Y:S01]  /*1b730*/  @!P0 PRMT R7, R76, 0x5410, RZ ;  /* 0x000054104c078816 */ /* 0x000fe200000000ff */
[----:B------:R-:W-:Y:S01]  /*1b740*/  IMAD.MOV.U32 R76, RZ, RZ, R2 ;  /* 0x000000ffff4c7224 */ /* 0x000fe200078e0002 */
[----:B------:R-:W-:Y:S01]  /*1b750*/  SHF.R.U32.HI R2, RZ, 0x8, R16 ;  /* 0x00000008ff027819 */ /* 0x000fe20000011610 */
[----:B------:R-:W-:Y:S01]  /*1b760*/  @!P6 HFMA2.BF16_V2 R149, -RZ.H0_H0, RZ.H0_H0, -R207.H0_H0 ;  /* 0x200000ffff95e231 */ /* 0x000fe200003409cf */
[----:B------:R-:W-:Y:S01]  /*1b770*/  LOP3.LUT R10, R5, UR13, R10, 0x96, !PT ;  /* 0x0000000d050a7c12 */ /* 0x000fe2000f8e960a */
[----:B------:R1:W5:Y:S01]  /*1b780*/  LDL.LU R192, [R1+0x1b0] ;  /* 0x0001b00001c07983 */ /* 0x0003620000300800 */
[----:B------:R-:W-:Y:S02]  /*1b790*/  LOP3.LUT R2, R2, 0xffff, RZ, 0xc0, !PT ;  /* 0x0000ffff02027812 */ /* 0x000fe400078ec0ff */
[----:B------:R-:W-:-:S02]  /*1b7a0*/  @!P1 PRMT R8, R77, 0x5410, RZ ;  /* 0x000054104d089816 */ /* 0x000fc400000000ff */
[----:B------:R-:W-:Y:S02]  /*1b7b0*/  ISETP.GE.U32.AND P1, PT, R241, R2, PT ;  /* 0x00000002f100720c */ /* 0x000fe40003f26070 */
[----:B------:R-:W-:Y:S02]  /*1b7c0*/  LOP3.LUT R2, R19, 0xff, RZ, 0xc0, !PT ;  /* 0x000000ff13027812 */ /* 0x000fe400078ec0ff */
[C---:B------:R-:W-:Y:S02]  /*1b7d0*/  PRMT R5, R32.reuse, 0x7610, R5 ;  /* 0x0000761020057816 */ /* 0x040fe40000000005 */
[----:B------:R-:W-:Y:S02]  /*1b7e0*/  PRMT R4, R32, 0x7632, R4 ;  /* 0x0000763220047816 */ /* 0x000fe40000000004 */
[----:B------:R-:W-:Y:S02]  /*1b7f0*/  ISETP.GE.U32.AND P0, PT, R241, R2, PT ;  /* 0x00000002f100720c */ /* 0x000fe40003f06070 */
[----:B------:R-:W-:Y:S01]  /*1b800*/  SHF.R.U32.HI R2, RZ, 0x10, R0 ;  /* 0x00000010ff027819 */ /* 0x000fe20000011600 */
[----:B------:R-:W-:Y:S01]  /*1b810*/  @!P4 HFMA2.BF16_V2 R78, -RZ.H0_H0, RZ.H0_H0, -R5.H0_H0 ;  /* 0x200000ffff4ec231 */ /* 0x000fe20000340905 */
[----:B------:R-:W-:Y:S01]  /*1b820*/  PRMT R199, R31, 0x7610, R199 ;  /* 0x000076101fc77816 */ /* 0x000fe200000000c7 */
[----:B------:R-:W-:Y:S01]  /*1b830*/  @!P2 HFMA2.BF16_V2 R79, -RZ.H0_H0, RZ.H0_H0, -R4.H0_H0 ;  /* 0x200000ffff4fa231 */ /* 0x000fe20000340904 */
[----:B------:R-:W-:Y:S01]  /*1b840*/  IMAD.MOV.U32 R19, RZ, RZ, R76 ;  /* 0x000000ffff137224 */ /* 0x000fe200078e004c */
[----:B------:R-:W-:Y:S01]  /*1b850*/  LOP3.LUT R2, R2, 0xff, RZ, 0xc0, !PT ;  /* 0x000000ff02027812 */ /* 0x000fe200078ec0ff */
[----:B------:R-:W-:Y:S01]  /*1b860*/  IMAD.MOV.U32 R76, RZ, RZ, R49 ;  /* 0x000000ffff4c7224 */ /* 0x000fe200078e0031 */
[----:B------:R-:W-:Y:S01]  /*1b870*/  PRMT R49, R5, 0x5410, R4 ;  /* 0x0000541005317816 */ /* 0x000fe20000000004 */
[----:B------:R-:W-:Y:S01]  /*1b880*/  IMAD.MOV.U32 R32, RZ, RZ, R188 ;  /* 0x000000ffff207224 */ /* 0x000fe200078e00bc */
[----:B------:R-:W-:Y:S01]  /*1b890*/  @!P4 PRMT R5, R78, 0x5410, RZ ;  /* 0x000054104e05c816 */ /* 0x000fe200000000ff */
[----:B------:R-:W-:Y:S01]  /*1b8a0*/  @!P3 HFMA2.BF16_V2 R80, -RZ.H0_H0, RZ.H0_H0, -R199.H0_H0 ;  /* 0x200000ffff50b231 */ /* 0x000fe200003409c7 */
[----:B------:R-:W-:-:S02]  /*1b8b0*/  PRMT R167, R31, 0x7632, R167 ;  /* 0x000076321fa77816 */ /* 0x000fc400000000a7 */
[----:B------:R-:W-:Y:S02]  /*1b8c0*/  ISETP.GE.U32.AND P4, PT, R241, R2, PT ;  /* 0x00000002f100720c */ /* 0x000fe40003f86070 */
[----:B------:R-:W-:Y:S01]  /*1b8d0*/  @!P2 PRMT R4, R79, 0x5410, RZ ;  /* 0x000054104f04a816 */ /* 0x000fe200000000ff */
[----:B------:R-:W-:Y:S01]  /*1b8e0*/  IMAD.MOV.U32 R79, RZ, RZ, R32 ;  /* 0x000000ffff4f7224 */ /* 0x000fe200078e0020 */
[----:B------:R-:W-:Y:S02]  /*1b8f0*/  LOP3.LUT R2, R0, 0xff, RZ, 0xc0, !PT ;  /* 0x000000ff00027812 */ /* 0x000fe400078ec0ff */
[----:B------:R-:W-:Y:S02]  /*1b900*/  PRMT R32, R199, 0x5410, R167 ;  /* 0x00005410c7207816 */ /* 0x000fe400000000a7 */
[----:B------:R-:W-:Y:S02]  /*1b910*/  @!P3 PRMT R199, R80, 0x5410, RZ ;  /* 0x0000541050c7b816 */ /* 0x000fe400000000ff */
[----:B------:R-:W-:-:S02]  /*1b920*/  ISETP.GE.U32.AND P3, PT, R241, R2, PT ;  /* 0x00000002f100720c */ /* 0x000fc40003f66070 */
[----:B------:R-:W-:Y:S02]  /*1b930*/  SHF.R.U32.HI R2, RZ, 0x18, R0 ;  /* 0x00000018ff027819 */ /* 0x000fe40000011600 */
[----:B------:R-:W-:Y:S02]  /*1b940*/  PRMT R166, R30, 0x7610, R166 ;  /* 0x000076101ea67816 */ /* 0x000fe400000000a6 */
[----:B------:R-:W-:Y:S01]  /*1b950*/  LOP3.LUT R0, R0, 0xffff, RZ, 0xc0, !PT ;  /* 0x0000ffff00007812 */ /* 0x000fe200078ec0ff */
[----:B------:R-:W-:Y:S01]  /*1b960*/  @!P1 HFMA2.BF16_V2 R81, -RZ.H0_H0, RZ.H0_H0, -R167.H0_H0 ;  /* 0x200000ffff519231 */ /* 0x000fe200003409a7 */
[----:B------:R-:W-:Y:S01]  /*1b970*/  PRMT R198, R30, 0x7632, R198 ;  /* 0x000076321ec67816 */ /* 0x000fe200000000c6 */
[----:B------:R-:W-:Y:S01]  /*1b980*/  @!P0 HFMA2.BF16_V2 R83, -RZ.H0_H0, RZ.H0_H0, -R166.H0_H0 ;  /* 0x200000ffff538231 */ /* 0x000fe200003409a6 */
[----:B------:R-:W-:Y:S01]  /*1b990*/  SHF.R.U32.HI R0, RZ, 0x8, R0 ;  /* 0x00000008ff007819 */ /* 0x000fe20000011600 */
[----:B------:R-:W-:Y:S01]  /*1b9a0*/  IMAD.MOV.U32 R78, RZ, RZ, R20 ;  /* 0x000000ffff4e7224 */ /* 0x000fe200078e0014 */
[----:B------:R-:W-:Y:S01]  /*1b9b0*/  ISETP.GE.U32.AND P2, PT, R241, R2, PT ;  /* 0x00000002f100720c */ /* 0x000fe20003f46070 */
[----:B------:R-:W-:Y:S01]  /*1b9c0*/  IMAD.MOV.U32 R31, RZ, RZ, R3 ;  /* 0x000000ffff1f7224 */ /* 0x000fe200078e0003 */
[----:B------:R-:W-:Y:S01]  /*1b9d0*/  PRMT R197, R24, 0x7610, R197 ;  /* 0x0000761018c57816 */ /* 0x000fe200000000c5 */
[----:B------:R-:W-:Y:S01]  /*1b9e0*/  IMAD.MOV.U32 R16, RZ, RZ, R189 ;  /* 0x000000ffff107224 */ /* 0x000fe200078e00bd */
[----:B------:R-:W-:Y:S01]  /*1b9f0*/  LOP3.LUT R0, R0, 0xffff, RZ, 0xc0, !PT ;  /* 0x0000ffff00007812 */ /* 0x000fe200078ec0ff */
[----:B------:R-:W-:Y:S01]  /*1ba00*/  IMAD.WIDE.U32 R2, R10, -0x2daee0ad, RZ ;  /* 0xd2511f530a027825 */ /* 0x000fe200078e00ff */
[----:B------:R-:W-:-:S03]  /*1ba10*/  @!P1 PRMT R167, R81, 0x5410, RZ ;  /* 0x0000541051a79816 */ /* 0x000fc600000000ff */
[----:B------:R-:W-:Y:S01]  /*1ba20*/  IMAD.MOV.U32 R80, RZ, RZ, R33 ;  /* 0x000000ffff507224 */ /* 0x000fe200078e0021 */
[----:B------:R-:W-:Y:S01]  /*1ba30*/  PRMT R33, R166, 0x5410, R198 ;  /* 0x00005410a6217816 */ /* 0x000fe200000000c6 */
[----:B------:R-:W-:Y:S01]  /*1ba40*/  IMAD.MOV.U32 R81, RZ, RZ, R78 ;  /* 0x000000ffff517224 */ /* 0x000fe200078e004e */
[----:B------:R-:W-:Y:S01]  /*1ba50*/  @!P0 PRMT R166, R83, 0x5410, RZ ;  /* 0x0000541053a68816 */ /* 0x000fe200000000ff */
[----:B------:R-:W-:Y:S01]  /*1ba60*/  FADD.FTZ R20, R187, R11 ;  /* 0x0000000bbb147221 */ /* 0x000fe20000010000 */
[----:B------:R-:W-:Y:S01]  /*1ba70*/  @!P3 HFMA2.BF16_V2 R100, -RZ.H0_H0, RZ.H0_H0, -R197.H0_H0 ;  /* 0x200000ffff64b231 */ /* 0x000fe200003409c5 */
[----:B------:R-:W-:Y:S01]  /*1ba80*/  IMAD.MOV.U32 R78, RZ, RZ, R19 ;  /* 0x000000ffff4e7224 */ /* 0x000fe200078e0013 */
[----:B------:R-:W-:Y:S01]  /*1ba90*/  PRMT R163, R24, 0x7632, R163 ;  /* 0x0000763218a37816 */ /* 0x000fe200000000a3 */
[----:B------:R-:W-:Y:S01]  /*1baa0*/  IMAD.MOV.U32 R83, RZ, RZ, R16 ;  /* 0x000000ffff537224 */ /* 0x000fe200078e0010 */
[----:B------:R-:W-:Y:S02]  /*1bab0*/  ISETP.GE.U32.AND P0, PT, R241, R0, PT ;  /* 0x00000000f100720c */ /* 0x000fe40003f06070 */
[----:B------:R-:W-:-:S02]  /*1bac0*/  LOP3.LUT R24, R2, 0xff, RZ, 0xc0, !PT ;  /* 0x000000ff02187812 */ /* 0x000fc400078ec0ff */
[----:B------:R-:W-:Y:S02]  /*1bad0*/  LOP3.LUT R19, R2, 0xffff, RZ, 0xc0, !PT ;  /* 0x0000ffff02137812 */ /* 0x000fe400078ec0ff */
[--C-:B------:R-:W-:Y:S02]  /*1bae0*/  SHF.R.U32.HI R16, RZ, 0x10, R2.reuse ;  /* 0x00000010ff107819 */ /* 0x100fe40000011602 */
[----:B------:R-:W-:Y:S01]  /*1baf0*/  SHF.R.U32.HI R11, RZ, 0x18, R2 ;  /* 0x00000018ff0b7819 */ /* 0x000fe20000011602 */
[----:B------:R-:W-:Y:S01]  /*1bb00*/  IMAD.MOV.U32 R30, RZ, RZ, R73 ;  /* 0x000000ffff1e7224 */ /* 0x000fe200078e0049 */
[----:B------:R-:W-:Y:S02]  /*1bb10*/  SHF.R.U32.HI R2, RZ, 0x8, R15 ;  /* 0x00000008ff027819 */ /* 0x000fe4000001160f */
[----:B------:R-:W-:Y:S02]  /*1bb20*/  PRMT R73, R197, 0x5410, R163 ;  /* 0x00005410c5497816 */ /* 0x000fe400000000a3 */
[----:B------:R-:W-:Y:S01]  /*1bb30*/  @!P3 PRMT R197, R100, 0x5410, RZ ;  /* 0x0000541064c5b816 */ /* 0x000fe200000000ff */
[----:B------:R-:W-:Y:S01]  /*1bb40*/  IMAD.MOV.U32 R100, RZ, RZ, R23 ;  /* 0x000000ffff647224 */ /* 0x000fe200078e0017 */
[----:B------:R-:W-:Y:S01]  /*1bb50*/  LOP3.LUT R0, R3, UR7, R12, 0x96, !PT ;  /* 0x0000000703007c12 */ /* 0x000fe2000f8e960c */
[----:B------:R-:W-:Y:S01]  /*1bb60*/  MUFU.EX2 R23, R154 ;  /* 0x0000009a00177308 */ /* 0x000fe20000000800 */
[----:B------:R-:W-:-:S07]  /*1bb70*/  LOP3.LUT R2, R2, 0xffff, RZ, 0xc0, !PT ;  /* 0x0000ffff02027812 */ /* 0x000fce00078ec0ff */
[----:B------:R-:W2:Y:S01]  /*1bb80*/  MUFU.EX2 R3, R150 ;  /* 0x0000009600037308 */ /* 0x000ea20000000800 */
[----:B------:R-:W-:Y:S02]  /*1bb90*/  ISETP.GE.U32.AND P1, PT, R241, R2, PT ;  /* 0x00000002f100720c */ /* 0x000fe40003f26070 */
[----:B------:R-:W-:Y:S01]  /*1bba0*/  LOP3.LUT R2, R17, 0xff, RZ, 0xc0, !PT ;  /* 0x000000ff11027812 */ /* 0x000fe200078ec0ff */
[----:B------:R-:W-:-:S04]  /*1bbb0*/  @!P0 HFMA2.BF16_V2 R101, -RZ.H0_H0, RZ.H0_H0, -R163.H0_H0 ;  /* 0x200000ffff658231 */ /* 0x000fc800003409a3 */
[----:B------:R-:W-:Y:S01]  /*1bbc0*/  MUFU.EX2 R15, R67 ;  /* 0x00000043000f7308 */ /* 0x000fe20000000800 */
[----:B------:R-:W-:-:S07]  /*1bbd0*/  @!P0 PRMT R163, R101, 0x5410, RZ ;  /* 0x0000541065a38816 */ /* 0x000fce00000000ff */
[----:B------:R-:W3:Y:S01]  /*1bbe0*/  MUFU.EX2 R17, R72 ;  /* 0x0000004800117308 */ /* 0x000ee20000000800 */
[----:B------:R-:W-:Y:S02]  /*1bbf0*/  @!P6 PRMT R207, R149, 0x5410, RZ ;  /* 0x0000541095cfe816 */ /* 0x000fe400000000ff */
[C---:B------:R-:W-:Y:S02]  /*1bc00*/  ISETP.GE.U32.AND P0, PT, R241.reuse, R2, PT ;  /* 0x00000002f100720c */ /* 0x040fe40003f06070 */
[----:B------:R-:W-:Y:S01]  /*1bc10*/  ISETP.GE.U32.AND P6, PT, R241, R9, PT ;  /* 0x00000009f100720c */ /* 0x000fe20003fc6070 */
[----:B--2---:R-:W-:Y:S01]  /*1bc20*/  FADD.FTZ R9, R3, R28 ;  /* 0x0000001c03097221 */ /* 0x004fe20000010000 */
[----:B------:R-:W-:Y:S02]  /*1bc30*/  LOP3.LUT R2, R14, 0xff, RZ, 0xc0, !PT ;  /* 0x000000ff0e027812 */ /* 0x000fe400078ec0ff */
[----:B------:R-:W-:Y:S02]  /*1bc40*/  F2FP.BF16.PACK_AB R3, R23, R3 ;  /* 0x000000031703723e */ /* 0x000fe400000010ff */
[----:B------:R-:W-:-:S02]  /*1bc50*/  ISETP.GE.U32.AND P3, PT, R241, R2, PT ;  /* 0x00000002f100720c */ /* 0x000fc40003f66070 */
[----:B------:R-:W-:Y:S02]  /*1bc60*/  LOP3.LUT R2, R6, 0xffff, RZ, 0xc0, !PT ;  /* 0x0000ffff06027812 */ /* 0x000fe400078ec0ff */
[C---:B------:R-:W-:Y:S02]  /*1bc70*/  PRMT R162, R34.reuse, 0x7632, R162 ;  /* 0x0000763222a27816 */ /* 0x040fe400000000a2 */
[C---:B------:R-:W-:Y:S02]  /*1bc80*/  PRMT R160, R3.reuse, 0x7610, R160 ;  /* 0x0000761003a07816 */ /* 0x040fe400000000a0 */
[----:B------:R-:W-:Y:S01]  /*1bc90*/  PRMT R159, R3, 0x7632, R159 ;  /* 0x00007632039f7816 */ /* 0x000fe2000000009f */
[----:B------:R-:W-:Y:S01]  /*1bca0*/  @!P5 HFMA2.BF16_V2 R82, -RZ.H0_H0, RZ.H0_H0, -R198.H0_H0 ;  /* 0x200000ffff52d231 */ /* 0x000fe200003409c6 */
[----:B---3--:R-:W-:Y:S02]  /*1bcb0*/  F2FP.BF16.PACK_AB R3, R17, R15 ;  /* 0x0000000f1103723e */ /* 0x008fe400000010ff */
[----:B------:R-:W-:Y:S01]  /*1bcc0*/  SHF.R.U32.HI R2, RZ, 0x8, R2 ;  /* 0x00000008ff027819 */ /* 0x000fe20000011602 */
[----:B------:R-:W-:Y:S01]  /*1bcd0*/  @!P2 HFMA2.BF16_V2 R102, -RZ.H0_H0, RZ.H0_H0, -R162.H0_H0 ;  /* 0x200000ffff66a231 */ /* 0x000fe200003409a2 */
[----:B------:R-:W-:Y:S01]  /*1bce0*/  PRMT R161, R34, 0x7610, R161 ;  /* 0x0000761022a17816 */ /* 0x000fe200000000a1 */
[----:B------:R-:W-:Y:S01]  /*1bcf0*/  FADD.FTZ R10, R15, R36 ;  /* 0x000000240f0a7221 */ /* 0x000fe20000010000 */
[----:B------:R-:W-:Y:S01]  /*1bd00*/  PRMT R158, R3, 0x7610, R158 ;  /* 0x00007610039e7816 */ /* 0x000fe2000000009e */
[----:B------:R-:W-:Y:S01]  /*1bd10*/  MUFU.EX2 R14, R153 ;  /* 0x00000099000e7308 */ /* 0x000fe20000000800 */
[----:B------:R-:W-:Y:S01]  /*1bd20*/  @!P5 PRMT R198, R82, 0x5410, RZ ;  /* 0x0000541052c6d816 */ /* 0x000fe200000000ff */
[----:B------:R-:W-:Y:S01]  /*1bd30*/  IMAD.MOV.U32 R82, RZ, RZ, R66 ;  /* 0x000000ffff527224 */ /* 0x000fe200078e0042 */
[----:B------:R-:W-:Y:S01]  /*1bd40*/  LOP3.LUT R2, R2, 0xffff, RZ, 0xc0, !PT ;  /* 0x0000ffff02027812 */ /* 0x000fe200078ec0ff */
[----:B------:R-:W-:Y:S01]  /*1bd50*/  @!P0 HFMA2.BF16_V2 R111, -RZ.H0_H0, RZ.H0_H0, -R158.H0_H0 ;  /* 0x200000ffff6f8231 */ /* 0x000fe2000034099e */
[----:B------:R-:W-:-:S03]  /*1bd60*/  PRMT R66, R161, 0x5410, R162 ;  /* 0x00005410a1427816 */ /* 0x000fc600000000a2 */
[----:B------:R-:W2:Y:S01]  /*1bd70*/  MUFU.EX2 R15, R155 ;  /* 0x0000009b000f7308 */ /* 0x000ea20000000800 */
[----:B------:R-:W-:Y:S02]  /*1bd80*/  @!P2 PRMT R162, R102, 0x5410, RZ ;  /* 0x0000541066a2a816 */ /* 0x000fe400000000ff */
[----:B------:R-:W-:Y:S01]  /*1bd90*/  PRMT R157, R3, 0x7632, R157 ;  /* 0x00007632039d7816 */ /* 0x000fe2000000009d */
[----:B------:R-:W-:Y:S01]  /*1bda0*/  @!P4 HFMA2.BF16_V2 R103, -RZ.H0_H0, RZ.H0_H0, -R161.H0_H0 ;  /* 0x200000ffff67c231 */ /* 0x000fe200003409a1 */
[C---:B------:R-:W-:Y:S02]  /*1bdb0*/  ISETP.GE.U32.AND P5, PT, R241.reuse, R18, PT ;  /* 0x00000012f100720c */ /* 0x040fe40003fa6070 */
[----:B------:R-:W-:Y:S01]  /*1bdc0*/  ISETP.GE.U32.AND P2, PT, R241, R2, PT ;  /* 0x00000002f100720c */ /* 0x000fe20003f46070 */
[----:B------:R-:W-:Y:S01]  /*1bdd0*/  IMAD.MOV.U32 R102, RZ, RZ, R64 ;  /* 0x000000ffff667224 */ /* 0x000fe200078e0040 */
[----:B------:R-:W-:Y:S01]  /*1bde0*/  LOP3.LUT R2, R6, 0xff, RZ, 0xc0, !PT ;  /* 0x000000ff06027812 */ /* 0x000fe200078ec0ff */
[----:B------:R-:W-:Y:S01]  /*1bdf0*/  @!P1 HFMA2.BF16_V2 R109, -RZ.H0_H0, RZ.H0_H0, -R159.H0_H0 ;  /* 0x200000ffff6d9231 */ /* 0x000fe2000034099f */
[----:B------:R-:W-:-:S02]  /*1be00*/  PRMT R64, R158, 0x5410, R157 ;  /* 0x000054109e407816 */ /* 0x000fc4000000009d */
[----:B------:R-:W-:Y:S02]  /*1be10*/  @!P0 PRMT R158, R111, 0x5410, RZ ;  /* 0x000054106f9e8816 */ /* 0x000fe400000000ff */
[----:B------:R-:W-:Y:S02]  /*1be20*/  ISETP.GE.U32.AND P0, PT, R241, R2, PT ;  /* 0x00000002f100720c */ /* 0x000fe40003f06070 */
[----:B------:R-:W-:Y:S01]  /*1be30*/  @!P4 PRMT R161, R103, 0x5410, RZ ;  /* 0x0000541067a1c816 */ /* 0x000fe200000000ff */
[----:B------:R-:W-:Y:S01]  /*1be40*/  IMAD.MOV.U32 R103, RZ, RZ, R65 ;  /* 0x000000ffff677224 */ /* 0x000fe200078e0041 */
[----:B------:R-:W-:Y:S02]  /*1be50*/  SHF.R.U32.HI R2, RZ, 0x18, R6 ;  /* 0x00000018ff027819 */ /* 0x000fe40000011606 */
[----:B------:R-:W-:Y:S02]  /*1be60*/  PRMT R65, R160, 0x5410, R159 ;  /* 0x00005410a0417816 */ /* 0x000fe4000000009f */
[----:B------:R-:W-:-:S02]  /*1be70*/  @!P1 PRMT R159, R109, 0x5410, RZ ;  /* 0x000054106d9f9816 */ /* 0x000fc400000000ff */
[----:B------:R-:W-:Y:S02]  /*1be80*/  ISETP.GE.U32.AND P1, PT, R241, R2, PT ;  /* 0x00000002f100720c */ /* 0x000fe40003f26070 */
[----:B--2---:R-:W-:Y:S01]  /*1be90*/  F2FP.BF16.PACK_AB R2, R15, R14 ;  /* 0x0000000e0f02723e */ /* 0x004fe200000010ff */
[----:B------:R-:W-:Y:S01]  /*1bea0*/  @!P5 HFMA2.BF16_V2 R108, -RZ.H0_H0, RZ.H0_H0, -R160.H0_H0 ;  /* 0x200000ffff6cd231 */ /* 0x000fe200003409a0 */
[----:B------:R-:W-:Y:S01]  /*1beb0*/  FADD.FTZ R12, R61, R13 ;  /* 0x0000000d3d0c7221 */ /* 0x000fe20000010000 */
[----:B------:R-:W-:Y:S01]  /*1bec0*/  MUFU.EX2 R109, R146 ;  /* 0x00000092006d7308 */ /* 0x000fe20000000800 */
[C---:B------:R-:W-:Y:S02]  /*1bed0*/  PRMT R156, R2.reuse, 0x7610, R156 ;  /* 0x00007610029c7816 */ /* 0x040fe4000000009c */
[----:B------:R-:W-:-:S05]  /*1bee0*/  PRMT R155, R2, 0x7632, R155 ;  /* 0x00007632029b7816 */ /* 0x000fca000000009b */
[----:B------:R-:W2:Y:S01]  /*1bef0*/  MUFU.EX2 R13, R147 ;  /* 0x00000093000d7308 */ /* 0x000ea20000000800 */
[----:B------:R-:W-:Y:S02]  /*1bf00*/  @!P5 PRMT R160, R108, 0x5410, RZ ;  /* 0x000054106ca0d816 */ /* 0x000fe400000000ff */
[----:B------:R-:W-:Y:S01]  /*1bf10*/  SHF.R.U32.HI R2, RZ, 0x10, R6 ;  /* 0x00000010ff027819 */ /* 0x000fe20000011606 */
[----:B------:R-:W-:Y:S01]  /*1bf20*/  @!P0 HFMA2.BF16_V2 R117, -RZ.H0_H0, RZ.H0_H0, -R156.H0_H0 ;  /* 0x200000ffff758231 */ /* 0x000fe2000034099c */
[----:B------:R-:W-:Y:S01]  /*1bf30*/  ISETP.GE.U32.AND P5, PT, R241, R21, PT ;  /* 0x00000015f100720c */ /* 0x000fe20003fa6070 */
[----:B------:R-:W-:Y:S01]  /*1bf40*/  IMAD.MOV.U32 R101, RZ, RZ, R79 ;  /* 0x000000ffff657224 */ /* 0x000fe200078e004f */
[----:B------:R-:W-:Y:S01]  /*1bf50*/  LOP3.LUT R2, R2, 0xff, RZ, 0xc0, !PT ;  /* 0x000000ff02027812 */ /* 0x000fe200078ec0ff */
[----:B------:R-:W-:Y:S01]  /*1bf60*/  IMAD.MOV.U32 R79, RZ, RZ, R230 ;  /* 0x000000ffff4f7224 */ /* 0x000fe200078e00e6 */
[----:B------:R-:W-:Y:S02]  /*1bf70*/  PRMT R230, R156, 0x5410, R155 ;  /* 0x000054109ce67816 */ /* 0x000fe4000000009b */
[----:B------:R-:W-:-:S02]  /*1bf80*/  @!P0 PRMT R156, R117, 0x5410, RZ ;  /* 0x00005410759c8816 */ /* 0x000fc400000000ff */
[----:B------:R-:W-:Y:S02]  /*1bf90*/  ISETP.GE.U32.AND P0, PT, R241, R2, PT ;  /* 0x00000002f100720c */ /* 0x000fe40003f06070 */
[----:B--2---:R-:W-:-:S03]  /*1bfa0*/  F2FP.BF16.PACK_AB R3, R109, R13 ;  /* 0x0000000d6d03723e */ /* 0x004fc600000010ff */
[----:B------:R-:W-:Y:S01]  /*1bfb0*/  @!P5 HFMA2.BF16_V2 R110, -RZ.H0_H0, RZ.H0_H0, -R157.H0_H0 ;  /* 0x200000ffff6ed231 */ /* 0x000fe2000034099d */
[C---:B------:R-:W-:Y:S02]  /*1bfc0*/  PRMT R154, R3.reuse, 0x7610, R154 ;  /* 0x00007610039a7816 */ /* 0x040fe4000000009a */
[----:B------:R-:W-:Y:S02]  /*1bfd0*/  SHF.R.U32.HI R2, RZ, 0x8, R22 ;  /* 0x00000008ff027819 */ /* 0x000fe40000011616 */
[----:B------:R-:W-:Y:S01]  /*1bfe0*/  @!P5 PRMT R157, R110, 0x5410, RZ ;  /* 0x000054106e9dd816 */ /* 0x000fe200000000ff */
[----:B------:R-:W-:Y:S02]  /*1bff0*/  IMAD.MOV.U32 R110, RZ, RZ, R102 ;  /* 0x000000ffff6e7224 */ /* 0x000fe400078e0066 */
[----:B------:R-:W-:Y:S01]  /*1c000*/  @!P0 HFMA2.BF16_V2 R119, -RZ.H0_H0, RZ.H0_H0, -R154.H0_H0 ;  /* 0x200000ffff778231 */ /* 0x000fe2000034099a */
[----:B------:R-:W-:Y:S01]  /*1c010*/  IMAD.MOV.U32 R102, RZ, RZ, R78 ;  /* 0x000000ffff667224 */ /* 0x000fe200078e004e */
[----:B------:R-:W-:Y:S01]  /*1c020*/  PRMT R153, R3, 0x7632, R153 ;  /* 0x0000763203997816 */ /* 0x000fe20000000099 */
[----:B------:R-:W-:Y:S01]  /*1c030*/  IMAD.MOV.U32 R58, RZ, RZ, R191 ;  /* 0x000000ffff3a7224 */ /* 0x000fe200078e00bf */
[----:B------:R-:W-:Y:S01]  /*1c040*/  LOP3.LUT R2, R2, 0xffff, RZ, 0xc0, !PT ;  /* 0x0000ffff02027812 */ /* 0x000fe200078ec0ff */
[----:B------:R-:W-:Y:S01]  /*1c050*/  IMAD.MOV.U32 R78, RZ, RZ, R76 ;  /* 0x000000ffff4e7224 */ /* 0x000fe200078e004c */
[----:B------:R1:W5:Y:S01]  /*1c060*/  LDL.LU R191, [R1+0x1ac] ;  /* 0x0001ac0001bf7983 */ /* 0x0003620000300800 */
[----:B------:R-:W-:-:S02]  /*1c070*/  IMAD.MOV.U32 R77, RZ, RZ, R190 ;  /* 0x000000ffff4d7224 */ /* 0x000fc400078e00be */
[----:B------:R-:W-:Y:S01]  /*1c080*/  IMAD.MOV.U32 R76, RZ, RZ, R180 ;  /* 0x000000ffff4c7224 */ /* 0x000fe200078e00b4 */
[----:B------:R1:W5:Y:S01]  /*1c090*/  LDL.LU R190, [R1+0x1a8] ;  /* 0x0001a80001be7983 */ /* 0x0003620000300800 */
[----:B------:R2:W-:Y:S01]  /*1c0a0*/  MUFU.EX2 R180, R231 ;  /* 0x000000e700b47308 */ /* 0x0005e20000000800 */
[----:B------:R-:W-:Y:S02]  /*1c0b0*/  FADD.FTZ R3, R186, R20 ;  /* 0x00000014ba037221 */ /* 0x000fe40000010000 */
[----:B------:R1:W5:Y:S04]  /*1c0c0*/  LDL.LU R189, [R1+0x1a4] ;  /* 0x0001a40001bd7983 */ /* 0x0003680000300800 */
[----:B------:R1:W5:Y:S04]  /*1c0d0*/  LDL.LU R188, [R1+0x1a0] ;  /* 0x0001a00001bc7983 */ /* 0x0003680000300800 */
[----:B------:R1:W5:Y:S04]  /*1c0e0*/  LDL.LU R187, [R1+0x19c] ;  /* 0x00019c0001bb7983 */ /* 0x0003680000300800 */
[----:B------:R1:W5:Y:S01]  /*1c0f0*/  LDL.LU R186, [R1+0x198] ;  /* 0x0001980001ba7983 */ /* 0x0003620000300800 */
[----:B--2---:R-:W-:-:S02]  /*1c100*/  PRMT R231, R154, 0x5410, R153 ;  /* 0x000054109ae77816 */ /* 0x004fc40000000099 */
[----:B------:R-:W-:Y:S02]  /*1c110*/  @!P0 PRMT R154, R119, 0x5410, RZ ;  /* 0x00005410779a8816 */ /* 0x000fe400000000ff */
[----:B------:R-:W-:Y:S02]  /*1c120*/  ISETP.GE.U32.AND P0, PT, R241, R2, PT ;  /* 0x00000002f100720c */ /* 0x000fe40003f06070 */
[----:B------:R-:W-:Y:S02]  /*1c130*/  LOP3.LUT R2, R16, 0xff, RZ, 0xc0, !PT ;  /* 0x000000ff10027812 */ /* 0x000fe400078ec0ff */
[----:B------:R1:W2:Y:S01]  /*1c140*/  LDL.LU.S16 R16, [R1+0x8] ;  /* 0x0000080001107983 */ /* 0x0002a20000300600 */
[----:B------:R-:W-:Y:S02]  /*1c150*/  IMAD.MOV.U32 R34, RZ, RZ, R100 ;  /* 0x000000ffff227224 */ /* 0x000fe400078e0064 */
[----:B------:R-:W-:Y:S02]  /*1c160*/  IMAD.MOV.U32 R100, RZ, RZ, R80 ;  /* 0x000000ffff647224 */ /* 0x000fe400078e0050 */
[----:B------:R-:W3:Y:S01]  /*1c170*/  MUFU.EX2 R80, R233 ;  /* 0x000000e900507308 */ /* 0x000ee20000000800 */
[----:B------:R-:W-:Y:S01]  /*1c180*/  @!P1 HFMA2.BF16_V2 R118, -RZ.H0_H0, RZ.H0_H0, -R153.H0_H0 ;  /* 0x200000ffff769231 */ /* 0x000fe20000340999 */
[----:B------:R-:W-:-:S02]  /*1c190*/  IMAD.MOV.U32 R72, RZ, RZ, R60 ;  /* 0x000000ffff487224 */ /* 0x000fc400078e003c */
[----:B------:R-:W-:Y:S02]  /*1c1a0*/  IMAD.MOV.U32 R18, RZ, RZ, R81 ;  /* 0x000000ffff127224 */ /* 0x000fe400078e0051 */
[----:B------:R-:W-:Y:S01]  /*1c1b0*/  IMAD.MOV.U32 R60, RZ, RZ, R181 ;  /* 0x000000ffff3c7224 */ /* 0x000fe200078e00b5 */
[----:B------:R-:W-:Y:S01]  /*1c1c0*/  @!P1 PRMT R153, R118, 0x5410, RZ ;  /* 0x0000541076999816 */ /* 0x000fe200000000ff */
[----:B------:R-:W-:Y:S01]  /*1c1d0*/  MUFU.EX2 R181, R200 ;  /* 0x000000c800b57308 */ /* 0x000fe20000000800 */
[----:B------:R-:W-:-:S07]  /*1c1e0*/  ISETP.GE.U32.AND P1, PT, R241, R2, PT ;  /* 0x00000002f100720c */ /* 0x000fce0003f26070 */
[----:B------:R-:W4:Y:S01]  /*1c1f0*/  MUFU.EX2 R81, R201 ;  /* 0x000000c900517308 */ /* 0x000f220000000800 */
[----:B---3--:R-:W-:-:S04]  /*1c200*/  F2FP.BF16.PACK_AB R2, R80, R180 ;  /* 0x000000b45002723e */ /* 0x008fc800000010ff */
[C---:B------:R-:W-:Y:S02]  /*1c210*/  PRMT R152, R2.reuse, 0x7610, R152 ;  /* 0x0000761002987816 */ /* 0x040fe40000000098 */
[----:B------:R-:W-:Y:S02]  /*1c220*/  PRMT R151, R2, 0x7632, R151 ;  /* 0x0000763202977816 */ /* 0x000fe40000000097 */
[----:B------:R-:W-:-:S04]  /*1c230*/  SHF.R.U32.HI R2, RZ, 0x10, R0 ;  /* 0x00000010ff027819 */ /* 0x000fc80000011600 */
[----:B------:R-:W-:-:S04]  /*1c240*/  LOP3.LUT R2, R2, 0xff, RZ, 0xc0, !PT ;  /* 0x000000ff02027812 */ /* 0x000fc800078ec0ff */
[----:B------:R-:W-:Y:S02]  /*1c250*/  ISETP.GE.U32.AND P4, PT, R241, R2, PT ;  /* 0x00000002f100720c */ /* 0x000fe40003f86070 */
[----:B----4-:R-:W-:Y:S01]  /*1c260*/  F2FP.BF16.PACK_AB R2, R81, R181 ;  /* 0x000000b55102723e */ /* 0x010fe200000010ff */
[----:B------:R-:W-:-:S03]  /*1c270*/  IMAD.MOV.U32 R111, RZ, RZ, R103 ;  /* 0x000000ffff6f7224 */ /* 0x000fc600078e0067 */
[C---:B------:R-:W-:Y:S02]  /*1c280*/  PRMT R150, R2.reuse, 0x7610, R150 ;  /* 0x0000761002967816 */ /* 0x040fe40000000096 */
[----:B------:R-:W-:Y:S02]  /*1c290*/  PRMT R149, R2, 0x7632, R149 ;  /* 0x0000763202957816 */ /* 0x000fe40000000095 */
[----:B------:R-:W-:Y:S01]  /*1c2a0*/  SHF.R.U32.HI R2, RZ, 0x8, R19 ;  /* 0x00000008ff027819 */ /* 0x000fe20000011613 */
[----:B------:R-:W-:Y:S01]  /*1c2b0*/  @!P2 HFMA2.BF16_V2 R116, -RZ.H0_H0, RZ.H0_H0, -R155.H0_H0 ;  /* 0x200000ffff74a231 */ /* 0x000fe2000034099b */
[----:B------:R-:W-:Y:S02]  /*1c2c0*/  IMAD.MOV.U32 R67, RZ, RZ, R82 ;  /* 0x000000ffff437224 */ /* 0x000fe400078e0052 */
[----:B------:R-:W-:Y:S01]  /*1c2d0*/  IMAD.MOV.U32 R103, RZ, RZ, R57 ;  /* 0x000000ffff677224 */ /* 0x000fe200078e0039 */
[----:B------:R-:W-:Y:S01]  /*1c2e0*/  MUFU.EX2 R82, R240 ;  /* 0x000000f000527308 */ /* 0x000fe20000000800 */
[----:B------:R-:W-:Y:S01]  /*1c2f0*/  LOP3.LUT R2, R2, 0xffff, RZ, 0xc0, !PT ;  /* 0x0000ffff02027812 */ /* 0x000fe200078ec0ff */
[----:B------:R-:W-:Y:S01]  /*1c300*/  @!P0 HFMA2.BF16_V2 R232, -RZ.H0_H0, RZ.H0_H0, -R151.H0_H0 ;  /* 0x200000ffffe88231 */ /* 0x000fe20000340997 */
[----:B------:R-:W-:-:S05]  /*1c310*/  @!P2 PRMT R155, R116, 0x5410, RZ ;  /* 0x00005410749ba816 */ /* 0x000fca00000000ff */
[----:B------:R-:W3:Y:S01]  /*1c320*/  MUFU.EX2 R57, R235 ;  /* 0x000000eb00397308 */ /* 0x000ee20000000800 */
[C---:B------:R-:W-:Y:S02]  /*1c330*/  ISETP.GE.U32.AND P2, PT, R241.reuse, R2, PT ;  /* 0x00000002f100720c */ /* 0x040fe40003f46070 */
[----:B------:R-:W-:Y:S01]  /*1c340*/  LOP3.LUT R2, R0, 0xff, RZ, 0xc0, !PT ;  /* 0x000000ff00027812 */ /* 0x000fe200078ec0ff */
[----:B------:R-:W-:Y:S01]  /*1c350*/  @!P3 HFMA2.BF16_V2 R250, -RZ.H0_H0, RZ.H0_H0, -R150.H0_H0 ;  /* 0x200000fffffab231 */ /* 0x000fe20000340996 */
[----:B------:R-:W-:Y:S02]  /*1c360*/  PRMT R201, R152, 0x5410, R151 ;  /* 0x0000541098c97816 */ /* 0x000fe40000000097 */
[----:B------:R-:W-:Y:S02]  /*1c370*/  @!P0 PRMT R151, R232, 0x5410, RZ ;  /* 0x00005410e8978816 */ /* 0x000fe400000000ff */
[----:B------:R-:W-:Y:S02]  /*1c380*/  ISETP.GE.U32.AND P0, PT, R241, R2, PT ;  /* 0x00000002f100720c */ /* 0x000fe40003f06070 */
[----:B------:R-:W-:-:S02]  /*1c390*/  SHF.R.U32.HI R2, RZ, 0x18, R0 ;  /* 0x00000018ff027819 */ /* 0x000fc40000011600 */
[----:B------:R-:W-:Y:S02]  /*1c3a0*/  PRMT R200, R150, 0x5410, R149 ;  /* 0x0000541096c87816 */ /* 0x000fe40000000095 */
[----:B------:R-:W-:Y:S02]  /*1c3b0*/  @!P3 PRMT R150, R250, 0x5410, RZ ;  /* 0x00005410fa96b816 */ /* 0x000fe400000000ff */
[----:B------:R-:W-:Y:S02]  /*1c3c0*/  ISETP.GE.U32.AND P3, PT, R241, R2, PT ;  /* 0x00000002f100720c */ /* 0x000fe40003f66070 */
[----:B---3--:R-:W-:-:S04]  /*1c3d0*/  F2FP.BF16.PACK_AB R2, R82, R57 ;  /* 0x000000395202723e */ /* 0x008fc800000010ff */
[C---:B------:R-:W-:Y:S02]  /*1c3e0*/  PRMT R148, R2.reuse, 0x7610, R148 ;  /* 0x0000761002947816 */ /* 0x040fe40000000094 */
[----:B------:R-:W-:Y:S02]  /*1c3f0*/  ISETP.GE.U32.AND P5, PT, R241, R11, PT ;  /* 0x0000000bf100720c */ /* 0x000fe40003fa6070 */
[----:B------:R-:W-:-:S04]  /*1c400*/  PRMT R147, R2, 0x7632, R147 ;  /* 0x0000763202937816 */ /* 0x000fc80000000093 */
[----:B------:R-:W-:Y:S01]  /*1c410*/  PRMT R235, R148, 0x5410, R147 ;  /* 0x0000541094eb7816 */ /* 0x000fe20000000093 */
[----:B--2---:R-:W-:-:S05]  /*1c420*/  @!P0 HFMA2.BF16_V2 R16, -RZ.H0_H0, RZ.H0_H0, -R148.H0_H0 ;  /* 0x200000ffff108231 */ /* 0x004fca0000340994 */
[----:B------:R-:W-:-:S04]  /*1c430*/  PRMT R11, R16, 0x7610, R11 ;  /* 0x00007610100b7816 */ /* 0x000fc8000000000b */
[----:B------:R-:W-:Y:S02]  /*1c440*/  @!P0 PRMT R148, R11, 0x5410, RZ ;  /* 0x000054100b948816 */ /* 0x000fe400000000ff */
[----:B------:R1:W2:Y:S01]  /*1c450*/  LDL.LU.S16 R11, [R1+0xc] ;  /* 0x00000c00010b7983 */ /* 0x0002a20000300600 */
[----:B------:R-:W-:Y:S01]  /*1c460*/  LOP3.LUT R0, R0, 0xffff, RZ, 0xc0, !PT ;  /* 0x0000ffff00007812 */ /* 0x000fe200078ec0ff */
[----:B------:R-:W-:-:S03]  /*1c470*/  @!P6 HFMA2.BF16_V2 R234, -RZ.H0_H0, RZ.H0_H0, -R152.H0_H0 ;  /* 0x200000ffffeae231 */ /* 0x000fc60000340998 */
[----:B------:R-:W-:Y:S02]  /*1c480*/  SHF.R.U32.HI R0, RZ, 0x8, R0 ;  /* 0x00000008ff007819 */ /* 0x000fe40000011600 */
[----:B------:R-:W-:Y:S02]  /*1c490*/  @!P6 PRMT R152, R234, 0x5410, RZ ;  /* 0x00005410ea98e816 */ /* 0x000fe400000000ff */
[----:B------:R-:W-:Y:S02]  /*1c4a0*/  LOP3.LUT R0, R0, 0xffff, RZ, 0xc0, !PT ;  /* 0x0000ffff00007812 */ /* 0x000fe400078ec0ff */
[C---:B------:R-:W-:Y:S02]  /*1c4b0*/  ISETP.GE.U32.AND P6, PT, R241.reuse, R25, PT ;  /* 0x00000019f100720c */ /* 0x040fe40003fc6070 */
[----:B------:R-:W-:Y:S01]  /*1c4c0*/  ISETP.GE.U32.AND P0, PT, R241, R0, PT ;  /* 0x00000000f100720c */ /* 0x000fe20003f06070 */
[----:B------:R-:W-:Y:S02]  /*1c4d0*/  FADD.FTZ R6, R17, R10 ;  /* 0x0000000a11067221 */ /* 0x000fe40000010000 */
[----:B------:R-:W-:-:S02]  /*1c4e0*/  IMAD.MOV.U32 R28, RZ, RZ, R34 ;  /* 0x000000ffff1c7224 */ /* 0x000fc400078e0022 */
[----:B------:R3:W-:Y:S06]  /*1c4f0*/  MUFU.EX2 R34, R242 ;  /* 0x000000f200227308 */ /* 0x0007ec0000000800 */
[----:B------:R-:W-:-:S05]  /*1c500*/  @!P6 HFMA2.BF16_V2 R243, -RZ.H0_H0, RZ.H0_H0, -R149.H0_H0 ;  /* 0x200000fffff3e231 */ /* 0x000fca0000340995 */
[----:B------:R-:W-:Y:S01]  /*1c510*/  @!P6 PRMT R149, R243, 0x5410, RZ ;  /* 0x00005410f395e816 */ /* 0x000fe200000000ff */
[----:B------:R-:W-:Y:S02]  /*1c520*/  FADD.FTZ R243, R13, R6 ;  /* 0x000000060df37221 */ /* 0x000fe40000010000 */
[----:B---3--:R-:W-:Y:S02]  /*1c530*/  FADD.FTZ R242, R185, R3 ;  /* 0x00000003b9f27221 */ /* 0x008fe40000010000 */
[----:B------:R1:W5:Y:S01]  /*1c540*/  LDL.LU R185, [R1+0x194] ;  /* 0x0001940001b97983 */ /* 0x0003620000300800 */
[----:B--2---:R-:W-:-:S05]  /*1c550*/  @!P0 HFMA2.BF16_V2 R11, -RZ.H0_H0, RZ.H0_H0, -R147.H0_H0 ;  /* 0x200000ffff0b8231 */ /* 0x004fca0000340993 */
[----:B------:R-:W-:Y:S02]  /*1c560*/  PRMT R13, R11, 0x7610, R13 ;  /* 0x000076100b0d7816 */ /* 0x000fe4000000000d */
[----:B------:R1:W2:Y:S01]  /*1c570*/  LDL.LU.S16 R11, [R1+0x30] ;  /* 0x00003000010b7983 */ /* 0x0002a20000300600 */
[----:B------:R-:W-:Y:S02]  /*1c580*/  IMAD.MOV.U32 R21, RZ, RZ, R18 ;  /* 0x000000ffff157224 */ /* 0x000fe400078e0012 */
[----:B------:R-:W-:Y:S01]  /*1c590*/  IMAD.MOV.U32 R18, RZ, RZ, R102 ;  /* 0x000000ffff127224 */ /* 0x000fe200078e0066 */
[----:B------:R1:W3:Y:S01]  /*1c5a0*/  LDL.LU.S16 R16, [R1+0x2c] ;  /* 0x00002c0001107983 */ /* 0x0002e20000300600 */
[----:B------:R-:W-:Y:S02]  /*1c5b0*/  IMAD.MOV.U32 R102, RZ, RZ, R78 ;  /* 0x000000ffff667224 */ /* 0x000fe400078e004e */
[----:B------:R-:W-:Y:S02]  /*1c5c0*/  IMAD.MOV.U32 R78, RZ, RZ, R79 ;  /* 0x000000ffff4e7224 */ /* 0x000fe400078e004f */
[----:B------:R-:W-:-:S02]  /*1c5d0*/  IMAD.MOV.U32 R79, RZ, RZ, R76 ;  /* 0x000000ffff4f7224 */ /* 0x000fc400078e004c */
[----:B------:R-:W-:Y:S02]  /*1c5e0*/  IMAD.MOV.U32 R76, RZ, RZ, R77 ;  /* 0x000000ffff4c7224 */ /* 0x000fe400078e004d */
[----:B------:R-:W-:Y:S02]  /*1c5f0*/  IMAD.MOV.U32 R36, RZ, RZ, R58 ;  /* 0x000000ffff247224 */ /* 0x000fe400078e003a */
[----:B------:R-:W-:Y:S01]  /*1c600*/  IMAD.MOV.U32 R77, RZ, RZ, R168 ;  /* 0x000000ffff4d7224 */ /* 0x000fe200078e00a8 */
[----:B------:R-:W-:Y:S08]  /*1c610*/  MUFU.EX2 R58, R229 ;  /* 0x000000e5003a7308 */ /* 0x000ff00000000800 */
[----:B------:R-:W4:Y:S01]  /*1c620*/  MUFU.EX2 R168, R228 ;  /* 0x000000e400a87308 */ /* 0x000f220000000800 */
[----:B------:R-:W-:Y:S01]  /*1c630*/  FADD.FTZ R9, R23, R9 ;  /* 0x0000000917097221 */ /* 0x000fe20000010000 */
[----:B------:R-:W-:Y:S01]  /*1c640*/  @!P0 PRMT R147, R13, 0x5410, RZ ;  /* 0x000054100d938816 */ /* 0x000fe200000000ff */
[----:B------:R-:W-:Y:S01]  /*1c650*/  FADD.FTZ R10, R62, R12 ;  /* 0x0000000c3e0a7221 */ /* 0x000fe20000010000 */
[----:B----4-:R-:W-:-:S04]  /*1c660*/  F2FP.BF16.PACK_AB R3, R168, R58 ;  /* 0x0000003aa803723e */ /* 0x010fc800000010ff */
[----:B------:R-:W-:Y:S01]  /*1c670*/  PRMT R146, R3, 0x7610, R146 ;  /* 0x0000761003927816 */ /* 0x000fe20000000092 */
[----:B------:R-:W-:Y:S02]  /*1c680*/  FADD.FTZ R9, R14, R9 ;  /* 0x000000090e097221 */ /* 0x000fe40000010000 */
[----:B------:R1:W4:Y:S04]  /*1c690*/  LDL.LU.S16 R14, [R1+0x28] ;  /* 0x00002800010e7983 */ /* 0x0003280000300600 */
[----:B------:R1:W4:Y:S01]  /*1c6a0*/  LDL.LU.S16 R13, [R1+0x14] ;  /* 0x00001400010d7983 */ /* 0x0003220000300600 */
[----:B--2---:R-:W-:-:S05]  /*1c6b0*/  @!P4 HFMA2.BF16_V2 R11, -RZ.H0_H0, RZ.H0_H0, -R146.H0_H0 ;  /* 0x200000ffff0bc231 */ /* 0x004fca0000340992 */
[----:B------:R-:W-:Y:S02]  /*1c6c0*/  PRMT R12, R11, 0x7610, R12 ;  /* 0x000076100b0c7816 */ /* 0x000fe4000000000c */
[----:B------:R1:W2:Y:S01]  /*1c6d0*/  LDL.LU.S16 R11, [R1+0x10] ;  /* 0x00001000010b7983 */ /* 0x0002a20000300600 */
[----:B------:R-:W-:Y:S01]  /*1c6e0*/  IMAD.MOV.U32 R108, RZ, RZ, R59 ;  /* 0x000000ffff6c7224 */ /* 0x000fe200078e003b */
[----:B------:R-:W-:Y:S01]  /*1c6f0*/  MUFU.EX2 R61, R202 ;  /* 0x000000ca003d7308 */ /* 0x000fe20000000800 */
[----:B------:R-:W-:-:S07]  /*1c700*/  IMAD.MOV.U32 R59, RZ, RZ, R183 ;  /* 0x000000ffff3b7224 */ /* 0x000fce00078e00b7 */
[----:B------:R-:W1:Y:S08]  /*1c710*/  MUFU.EX2 R183, R203 ;  /* 0x000000cb00b77308 */ /* 0x000e700000000800 */
[----:B------:R-:W3:Y:S01]  /*1c720*/  MUFU.EX2 R251, R251 ;  /* 0x000000fb00fb7308 */ /* 0x000ee20000000800 */
[----:B------:R-:W-:Y:S02]  /*1c730*/  PRMT R145, R3, 0x7632, R145 ;  /* 0x0000763203917816 */ /* 0x000fe40000000091 */
[----:B-1----:R-:W-:-:S04]  /*1c740*/  F2FP.BF16.PACK_AB R0, R183, R61 ;  /* 0x0000003db700723e */ /* 0x002fc800000010ff */
[C---:B------:R-:W-:Y:S01]  /*1c750*/  PRMT R142, R0.reuse, 0x7632, R142 ;  /* 0x00007632008e7816 */ /* 0x040fe2000000008e */
[----:B---3--:R-:W-:Y:S01]  /*1c760*/  @!P3 HFMA2.BF16_V2 R16, -RZ.H0_H0, RZ.H0_H0, -R145.H0_H0 ;  /* 0x200000ffff10b231 */ /* 0x008fe20000340991 */
[----:B------:R-:W-:Y:S01]  /*1c770*/  F2FP.BF16.PACK_AB R2, R251, R34 ;  /* 0x00000022fb02723e */ /* 0x000fe200000010ff */
[----:B------:R-:W-:Y:S01]  /*1c780*/  @!P1 HFMA2.BF16_V2 R252, -RZ.H0_H0, RZ.H0_H0, -R0.H0_H0 ;  /* 0x200000fffffc9231 */ /* 0x000fe20000340900 */
[C---:B------:R-:W-:Y:S01]  /*1c790*/  @P1 PRMT R228, R0.reuse, 0x7610, R228 ;  /* 0x0000761000e41816 */ /* 0x040fe200000000e4 */
[----:B------:R-:W-:Y:S01]  /*1c7a0*/  FADD.FTZ R250, R35, R10 ;  /* 0x0000000a23fa7221 */ /* 0x000fe20000010000 */
[----:B------:R-:W-:Y:S01]  /*1c7b0*/  PRMT R232, R0, 0x5410, R142 ;  /* 0x0000541000e87816 */ /* 0x000fe2000000008e */
[----:B------:R-:W-:Y:S01]  /*1c7c0*/  IMAD.MOV.U32 R0, RZ, RZ, c[0x0][0x228] ;  /* 0x00008a00ff007624 */ /* 0x000fe200078e00ff */
[C---:B------:R-:W-:Y:S02]  /*1c7d0*/  PRMT R144, R2.reuse, 0x7610, R144 ;  /* 0x0000761002907816 */ /* 0x040fe40000000090 */
[----:B------:R-:W-:-:S02]  /*1c7e0*/  PRMT R143, R2, 0x7632, R143 ;  /* 0x00007632028f7816 */ /* 0x000fc4000000008f */
[----:B------:R-:W-:Y:S01]  /*1c7f0*/  PRMT R10, R16, 0x7610, R10 ;  /* 0x00007610100a7816 */ /* 0x000fe2000000000a */
[----:B------:R-:W-:Y:S01]  /*1c800*/  IMAD.MOV.U32 R16, RZ, RZ, R102 ;  /* 0x000000ffff107224 */ /* 0x000fe200078e0066 */
[----:B------:R-:W-:Y:S01]  /*1c810*/  ISETP.GE.U32.AND P6, PT, R241, R24, PT ;  /* 0x00000018f100720c */ /* 0x000fe20003fc6070 */
[----:B------:R-:W-:Y:S02]  /*1c820*/  IMAD.MOV.U32 R102, RZ, RZ, R140 ;  /* 0x000000ffff667224 */ /* 0x000fe400078e008c */
[----:B------:R-:W-:Y:S02]  /*1c830*/  IMAD.MOV.U32 R118, RZ, RZ, R42 ;  /* 0x000000ffff767224 */ /* 0x000fe400078e002a */
[----:B------:R-:W-:Y:S02]  /*1c840*/  IMAD.MOV.U32 R116, RZ, RZ, R103 ;  /* 0x000000ffff747224 */ /* 0x000fe400078e0067 */
[----:B------:R-:W-:Y:S02]  /*1c850*/  IMAD.MOV.U32 R140, RZ, RZ, R164 ;  /* 0x000000ffff8c7224 */ /* 0x000fe400078e00a4 */
[----:B------:R-:W-:-:S02]  /*1c860*/  IMAD.SHL.U32 R42, R0, 0x8, RZ ;  /* 0x00000008002a7824 */ /* 0x000fc400078e00ff */
        /* <DEDUP_REMOVED lines=11> */
[----:B------:R-:W-:-:S02]  /*1c920*/  IMAD.SHL.U32 R40, R0, 0x40, RZ ;  /* 0x0000004000287824 */ /* 0x000fc400078e00ff */
[----:B------:R-:W-:Y:S01]  /*1c930*/  IMAD R38, R0, 0x48, RZ ;  /* 0x0000004800267824 */ /* 0x000fe200078e02ff */
[----:B------:R-:W-:Y:S01]  /*1c940*/  LOP3.LUT R0, R249, UR28, R24, 0x96, !PT ;  /* 0x0000001cf9007c12 */ /* 0x000fe2000f8e9618 */
[----:B------:R-:W-:Y:S02]  /*1c950*/  IMAD.MOV.U32 R17, RZ, RZ, R28 ;  /* 0x000000ffff117224 */ /* 0x000fe400078e001c */
[----:B------:R-:W-:Y:S02]  /*1c960*/  IMAD.MOV.U32 R119, RZ, RZ, R67 ;  /* 0x000000ffff777224 */ /* 0x000fe400078e0043 */
[----:B------:R-:W-:Y:S01]  /*1c970*/  IMAD.MOV.U32 R28, RZ, RZ, R29 ;  /* 0x000000ffff1c7224 */ /* 0x000fe200078e001d */
[----:B----4-:R-:W-:Y:S01]  /*1c980*/  @!P6 HFMA2.BF16_V2 R14, -RZ.H0_H0, RZ.H0_H0, -R144.H0_H0 ;  /* 0x200000ffff0ee231 */ /* 0x010fe20000340990 */
[----:B------:R-:W-:Y:S02]  /*1c990*/  IMAD.MOV.U32 R117, RZ, RZ, R36 ;  /* 0x000000ffff757224 */ /* 0x000fe400078e0024 */
[----:B------:R-:W-:-:S02]  /*1c9a0*/  IMAD.MOV.U32 R67, RZ, RZ, R39 ;  /* 0x000000ffff437224 */ /* 0x000fc400078e0027 */
[----:B------:R-:W-:Y:S02]  /*1c9b0*/  IMAD.MOV.U32 R29, RZ, RZ, R37 ;  /* 0x000000ffff1d7224 */ /* 0x000fe400078e0025 */
[----:B------:R-:W-:Y:S01]  /*1c9c0*/  IMAD.WIDE.U32 R36, R0, -0x326172a9, RZ ;  /* 0xcd9e8d5700247825 */ /* 0x000fe200078e00ff */
[----:B------:R-:W-:Y:S01]  /*1c9d0*/  LOP3.LUT R0, R55, UR26, R248, 0x96, !PT ;  /* 0x0000001a37007c12 */ /* 0x000fe2000f8e96f8 */
[----:B------:R-:W-:Y:S01]  /*1c9e0*/  @!P2 HFMA2.BF16_V2 R13, -RZ.H0_H0, RZ.H0_H0, -R143.H0_H0 ;  /* 0x200000ffff0da231 */ /* 0x000fe2000034098f */
[----:B------:R-:W-:Y:S02]  /*1c9f0*/  PRMT R6, R14, 0x7610, R6 ;  /* 0x000076100e067816 */ /* 0x000fe40000000006 */
[----:B------:R-:W-:Y:S02]  /*1ca00*/  PRMT R233, R144, 0x5410, R143 ;  /* 0x0000541090e97816 */ /* 0x000fe4000000008f */
[----:B------:R-:W-:Y:S02]  /*1ca10*/  @!P6 PRMT R144, R6, 0x5410, RZ ;  /* 0x000054100690e816 */ /* 0x000fe400000000ff */
[----:B------:R-:W-:-:S04]  /*1ca20*/  PRMT R3, R13, 0x7610, R3 ;  /* 0x000076100d037816 */ /* 0x000fc80000000003 */
[----:B------:R-:W-:Y:S02]  /*1ca30*/  @!P2 PRMT R143, R3, 0x5410, RZ ;  /* 0x00005410038fa816 */ /* 0x000fe400000000ff */
[----:B------:R-:W-:Y:S02]  /*1ca40*/  PRMT R229, R241, 0x7054, R241 ;  /* 0x00007054f1e57816 */ /* 0x000fe400000000f1 */
[----:B------:R-:W-:Y:S02]  /*1ca50*/  PRMT R234, R146, 0x5410, R145 ;  /* 0x0000541092ea7816 */ /* 0x000fe40000000091 */
[----:B------:R-:W-:Y:S01]  /*1ca60*/  @!P3 PRMT R145, R10, 0x5410, RZ ;  /* 0x000054100a91b816 */ /* 0x000fe200000000ff */
[----:B------:R-:W-:Y:S01]  /*1ca70*/  IMAD.WIDE.U32 R202, R17, -0x326172a9, RZ ;  /* 0xcd9e8d5711ca7825 */ /* 0x000fe200078e00ff */
[----:B------:R-:W-:-:S03]  /*1ca80*/  @!P1 PRMT R228, R252, 0x5410, RZ ;  /* 0x00005410fce49816 */ /* 0x000fc600000000ff */
[----:B------:R-:W-:Y:S02]  /*1ca90*/  FADD.FTZ R240, R15, R9 ;  /* 0x000000090ff07221 */ /* 0x000fe40000010000 */
[----:B------:R-:W-:Y:S02]  /*1caa0*/  IMAD.MOV.U32 R252, RZ, RZ, R116 ;  /* 0x000000fffffc7224 */ /* 0x000fe400078e0074 */
[----:B------:R-:W-:Y:S02]  /*1cab0*/  IMAD.MOV.U32 R116, RZ, RZ, R110 ;  /* 0x000000ffff747224 */ /* 0x000fe400078e006e */
[----:B------:R-:W-:Y:S01]  /*1cac0*/  IMAD.MOV.U32 R110, RZ, RZ, R30 ;  /* 0x000000ffff6e7224 */ /* 0x000fe200078e001e */
[----:B------:R-:W-:Y:S01]  /*1cad0*/  @!P4 PRMT R146, R12, 0x5410, RZ ;  /* 0x000054100c92c816 */ /* 0x000fe200000000ff */
[----:B------:R-:W-:Y:S02]  /*1cae0*/  IMAD.MOV.U32 R12, RZ, RZ, R103 ;  /* 0x000000ffff0c7224 */ /* 0x000fe400078e0067 */
[----:B------:R-:W-:-:S02]  /*1caf0*/  IMAD.MOV.U32 R103, RZ, RZ, R28 ;  /* 0x000000ffff677224 */ /* 0x000fc400078e001c */
[----:B------:R-:W-:Y:S02]  /*1cb00*/  IMAD.MOV.U32 R14, RZ, RZ, R29 ;  /* 0x000000ffff0e7224 */ /* 0x000fe400078e001d */
[----:B------:R-:W-:Y:S01]  /*1cb10*/  IMAD.MOV.U32 R62, RZ, RZ, R18 ;  /* 0x000000ffff3e7224 */ /* 0x000fe200078e0012 */
[----:B--2---:R-:W-:-:S05]  /*1cb20*/  @!P5 HFMA2.BF16_V2 R11, -RZ.H0_H0, RZ.H0_H0, -R142.H0_H0 ;  /* 0x200000ffff0bd231 */ /* 0x004fca000034098e */
[----:B------:R-:W-:Y:S01]  /*1cb30*/  PRMT R2, R11, 0x7610, R2 ;  /* 0x000076100b027816 */ /* 0x000fe20000000002 */
[----:B------:R-:W-:Y:S02]  /*1cb40*/  IMAD.MOV.U32 R11, RZ, RZ, R101 ;  /* 0x000000ffff0b7224 */ /* 0x000fe400078e0065 */
[----:B------:R-:W-:Y:S02]  /*1cb50*/  IMAD.MOV.U32 R101, RZ, RZ, R141 ;  /* 0x000000ffff657224 */ /* 0x000fe400078e008d */
[----:B------:R-:W-:-:S04]  /*1cb60*/  IMAD.MOV.U32 R141, RZ, RZ, R165 ;  /* 0x000000ffff8d7224 */ /* 0x000fc800078e00a5 */
[--C-:B------:R-:W-:Y:S01]  /*1cb70*/  IMAD.WIDE R42, R42, 0x2, R140.reuse ;  /* 0x000000022a2a7825 */ /* 0x100fe200078e028c */
[----:B------:R-:W-:Y:S04]  /*1cb80*/  STG.E.U16 [R140.64+-0x100], R51 ;  /* 0xffff00338c007986 */ /* 0x000fe8000c101522 */
[----:B------:R-:W-:Y:S01]  /*1cb90*/  STG.E.U16 [R140.64+-0xfe], R50 ;  /* 0xffff02328c007986 */ /* 0x000fe2000c101522 */
[----:B------:R-:W-:-:S03]  /*1cba0*/  IMAD.WIDE R38, R38, 0x2, R140 ;  /* 0x0000000226267825 */ /* 0x000fc600078e028c */
[----:B------:R1:W-:Y:S01]  /*1cbb0*/  STG.E.U16 [R42.64+-0x100], R41 ;  /* 0xffff00292a007986 */ /* 0x0003e2000c101522 */
[----:B------:R-:W-:-:S03]  /*1cbc0*/  @!P5 PRMT R142, R2, 0x5410, RZ ;  /* 0x00005410028ed816 */ /* 0x000fc600000000ff */
[----:B------:R-:W-:Y:S01]  /*1cbd0*/  STG.E.U16 [R42.64+-0xfe], R48 ;  /* 0xffff02302a007986 */ /* 0x000fe2000c101522 */
[----:B------:R-:W-:Y:S01]  /*1cbe0*/  LOP3.LUT R2, R37, UR27, R26, 0x96, !PT ;  /* 0x0000001b25027c12 */ /* 0x000fe2000f8e961a */
[----:B-1----:R-:W-:-:S05]  /*1cbf0*/  IMAD.WIDE R40, R40, 0x2, R140 ;  /* 0x0000000228287825 */ /* 0x002fca00078e028c */
[----:B------:R-:W-:Y:S04]  /*1cc00*/  STG.E.U16 [R40.64+-0x100], R8 ;  /* 0xffff000828007986 */ /* 0x000fe8000c101522 */
[----:B------:R1:W-:Y:S04]  /*1cc10*/  STG.E.U16 [R40.64+-0xfe], R7 ;  /* 0xffff020728007986 */ /* 0x0003e8000c101522 */
[----:B------:R-:W-:Y:S04]  /*1cc20*/  STG.E.U16 [R38.64+-0x100], R5 ;  /* 0xffff000526007986 */ /* 0x000fe8000c101522 */
[----:B------:R2:W-:Y:S01]  /*1cc30*/  STG.E.U16 [R38.64+-0xfe], R4 ;  /* 0xffff020426007986 */ /* 0x0005e2000c101522 */
[----:B-1----:R-:W-:-:S04]  /*1cc40*/  IMAD.WIDE.U32 R6, R2, -0x2daee0ad, RZ ;  /* 0xd2511f5302067825 */ /* 0x002fc800078e00ff */
[----:B--2---:R-:W-:-:S05]  /*1cc50*/  IMAD.WIDE.U32 R4, R0, -0x326172a9, RZ ;  /* 0xcd9e8d5700047825 */ /* 0x004fca00078e00ff */
[----:B------:R-:W-:Y:S02]  /*1cc60*/  LOP3.LUT R2, R5, UR25, R36, 0x96, !PT ;  /* 0x0000001905027c12 */ /* 0x000fe4000f8e9624 */
[----:B------:R-:W-:-:S03]  /*1cc70*/  LOP3.LUT R0, R7, UR24, R54, 0x96, !PT ;  /* 0x0000001807007c12 */ /* 0x000fc6000f8e9636 */
        /* <DEDUP_REMOVED lines=27> */
[----:B------:R-:W-:Y:S01]  /*1ce30*/  PRMT R3, R0, 0x5410, R2 ;  /* 0x0000541000037816 */ /* 0x000fe20000000002 */
[----:B------:R-:W-:-:S04]  /*1ce40*/  HSET2.LE.AND R0, R5, R229, PT ;  /* 0x000000e505007233 */ /* 0x000fc80003803000 */
[--C-:B------:R-:W-:Y:S01]  /*1ce50*/  HSET2.LE.AND R3, R3, R229.reuse, PT ;  /* 0x000000e503037233 */ /* 0x100fe20003803000 */
[----:B------:R-:W-:Y:S02]  /*1ce60*/  LOP3.LUT R11, R0, R11, RZ, 0xc0, !PT ;  /* 0x0000000b000b7212 */ /* 0x000fe400078ec0ff */
[----:B------:R-:W-:Y:S02]  /*1ce70*/  LOP3.LUT R0, R203, R184, RZ, 0x3c, !PT ;  /* 0x000000b8cb007212 */ /* 0x000fe400078e3cff */
[----:B------:R-:W-:Y:S01]  /*1ce80*/  LOP3.LUT R9, R3, R119, RZ, 0xc0, !PT ;  /* 0x0000007703097212 */ /* 0x000fe200078ec0ff */
[----:B------:R-:W-:Y:S01]  /*1ce90*/  IMAD.MOV.U32 R119, RZ, RZ, R111 ;  /* 0x000000ffff777224 */ /* 0x000fe200078e006f */
[----:B------:R-:W-:Y:S01]  /*1cea0*/  HSET2.LE.AND R2, R4, R229, PT ;  /* 0x000000e504027233 */ /* 0x000fe20003803000 */
[----:B------:R-:W-:Y:S02]  /*1ceb0*/  IMAD.MOV.U32 R111, RZ, RZ, R31 ;  /* 0x000000ffff6f7224 */ /* 0x000fe400078e001f */
[----:B------:R-:W-:Y:S01]  /*1cec0*/  IMAD.MOV.U32 R55, RZ, RZ, R12 ;  /* 0x000000ffff377224 */ /* 0x000fe200078e000c */
[----:B------:R-:W-:Y:S01]  /*1ced0*/  STG.E.U16 [R140.64+-0xf0], R47 ;  /* 0xffff102f8c007986 */ /* 0x000fe2000c101522 */
[----:B------:R-:W-:-:S03]  /*1cee0*/  IMAD.WIDE.U32 R30, R0, -0x2daee0ad, RZ ;  /* 0xd2511f53001e7825 */ /* 0x000fc600078e00ff */
[----:B------:R-:W-:Y:S02]  /*1cef0*/  STG.E.U16 [R140.64+-0xee], R46 ;  /* 0xffff122e8c007986 */ /* 0x000fe4000c101522 */
[----:B------:R-:W-:Y:S01]  /*1cf00*/  LOP3.LUT R0, R31, UR28, R24, 0x96, !PT ;  /* 0x0000001c1f007c12 */ /* 0x000fe2000f8e9618 */
[----:B------:R-:W-:Y:S01]  /*1cf10*/  IMAD.MOV.U32 R118, RZ, RZ, R21 ;  /* 0x000000ffff767224 */ /* 0x000fe200078e0015 */
[----:B------:R-:W-:Y:S01]  /*1cf20*/  UIADD3 UR5, UR5, 0x1, URZ ;  /* 0x0000000105057890 */ /* 0x000fe2000fffe03f */
[----:B------:R-:W-:Y:S01]  /*1cf30*/  IMAD.MOV.U32 R51, RZ, RZ, R109 ;  /* 0x000000ffff337224 */ /* 0x000fe200078e006d */
[----:B------:R1:W5:Y:S01]  /*1cf40*/  LDL.LU R184, [R1+0x190] ;  /* 0x0001900001b87983 */ /* 0x0003620000300800 */
[----:B------:R-:W-:Y:S01]  /*1cf50*/  IMAD.WIDE.U32 R28, R0, -0x326172a9, RZ ;  /* 0xcd9e8d57001c7825 */ /* 0x000fe200078e00ff */
[----:B------:R-:W-:Y:S02]  /*1cf60*/  LOP3.LUT R8, R2, R16, RZ, 0xc0, !PT ;  /* 0x0000001002087212 */ /* 0x000fe400078ec0ff */
[----:B------:R-:W-:-:S02]  /*1cf70*/  LOP3.LUT R2, R27, UR29, R202, 0x96, !PT ;  /* 0x0000001d1b027c12 */ /* 0x000fc4000f8e96ca */
        /* <DEDUP_REMOVED lines=14> */
[----:B------:R-:W-:-:S04]  /*1d060*/  LOP3.LUT R0, R2, 0xffff, RZ, 0xc0, !PT ;  /* 0x0000ffff02007812 */ /* 0x000fc800078ec0ff */
[----:B------:R-:W-:Y:S02]  /*1d070*/  SHF.R.U32.HI R4, RZ, 0x8, R0 ;  /* 0x00000008ff047819 */ /* 0x000fe40000011600 */
[----:B------:R-:W-:-:S04]  /*1d080*/  LOP3.LUT R0, R2, 0xff, RZ, 0xc0, !PT ;  /* 0x000000ff02007812 */ /* 0x000fc800078ec0ff */
[----:B------:R-:W-:Y:S01]  /*1d090*/  PRMT R0, R0, 0x5410, R4 ;  /* 0x0000541000007816 */ /* 0x000fe20000000004 */
[----:B------:R-:W-:-:S04]  /*1d0a0*/  IMAD.WIDE.U32 R16, R7, -0x326172a9, RZ ;  /* 0xcd9e8d5707107825 */ /* 0x000fc800078e00ff */
[----:B------:R-:W-:Y:S01]  /*1d0b0*/  HSET2.LE.AND R0, R0, R229, PT ;  /* 0x000000e500007233 */ /* 0x000fe20003803000 */
[----:B------:R-:W-:-:S04]  /*1d0c0*/  SHF.R.U32.HI R4, RZ, 0x10, R2 ;  /* 0x00000010ff047819 */ /* 0x000fc80000011602 */
[----:B------:R-:W-:Y:S02]  /*1d0d0*/  LOP3.LUT R6, R0, R32, RZ, 0xc0, !PT ;  /* 0x0000002000067212 */ /* 0x000fe400078ec0ff */
[----:B------:R-:W-:Y:S02]  /*1d0e0*/  LOP3.LUT R0, R3, UR8, R16, 0x96, !PT ;  /* 0x0000000803007c12 */ /* 0x000fe4000f8e9610 */
        /* <DEDUP_REMOVED lines=15> */
[----:B------:R-:W-:-:S05]  /*1d1e0*/  HSET2.LE.AND R0, R0, R229, PT ;  /* 0x000000e500007233 */ /* 0x000fca0003803000 */
[----:B------:R-:W-:Y:S01]  /*1d1f0*/  LOP3.LUT R5, R0, R49, RZ, 0xc0, !PT ;  /* 0x0000003100057212 */ /* 0x000fe200078ec0ff */
[----:B------:R-:W-:Y:S02]  /*1d200*/  IMAD.MOV.U32 R0, RZ, RZ, R14 ;  /* 0x000000ffff007224 */ /* 0x000fe400078e000e */
[----:B------:R-:W2:Y:S01]  /*1d210*/  LDSM.16.MT88.4 R12, [R169+0x6000] ;  /* 0x00600000a90c783b */ /* 0x000ea20000004200 */
[----:B------:R-:W-:-:S03]  /*1d220*/  IMAD.MOV.U32 R26, RZ, RZ, R24 ;  /* 0x000000ffff1a7224 */ /* 0x000fc600078e0018 */
[----:B------:R-:W-:Y:S01]  /*1d230*/  STG.E.U16 [R42.64+-0xf0], R44 ;  /* 0xffff102c2a007986 */ /* 0x000fe2000c101522 */
[----:B------:R-:W-:-:S03]  /*1d240*/  IMAD.MOV.U32 R27, RZ, RZ, R25 ;  /* 0x000000ffff1b7224 */ /* 0x000fc600078e0019 */
[----:B------:R2:W-:Y:S01]  /*1d250*/  STG.E.U16 [R42.64+-0xee], R45 ;  /* 0xffff122d2a007986 */ /* 0x0005e2000c101522 */
[----:B------:R-:W-:Y:S02]  /*1d260*/  IMAD.MOV.U32 R54, RZ, RZ, R62 ;  /* 0x000000ffff367224 */ /* 0x000fe400078e003e */
[----:B------:R-:W-:Y:S02]  /*1d270*/  IMAD.MOV.U32 R25, RZ, RZ, R118 ;  /* 0x000000ffff197224 */ /* 0x000fe400078e0076 */
[----:B------:R-:W-:Y:S02]  /*1d280*/  IMAD.MOV.U32 R24, RZ, RZ, R119 ;  /* 0x000000ffff187224 */ /* 0x000fe400078e0077 */
[----:B------:R-:W-:Y:S02]  /*1d290*/  IMAD.MOV.U32 R48, RZ, RZ, R116 ;  /* 0x000000ffff307224 */ /* 0x000fe400078e0074 */
[----:B------:R-:W-:Y:S02]  /*1d2a0*/  IMAD.MOV.U32 R50, RZ, RZ, R117 ;  /* 0x000000ffff327224 */ /* 0x000fe400078e0075 */
[----:B------:R-:W-:Y:S01]  /*1d2b0*/  IMAD.MOV.U32 R109, RZ, RZ, R60 ;  /* 0x000000ffff6d7224 */ /* 0x000fe200078e003c */
[C---:B--2---:R-:W-:Y:S07]  /*1d2c0*/  HMMA.16816.F32.BF16 R44, R8.reuse, R12, R136 ;  /* 0x0000000c082c723c */ /* 0x044fee0000041888 */
[----:B------:R-:W-:Y:S01]  /*1d2d0*/  IMAD.MOV.U32 R139, RZ, RZ, R108 ;  /* 0x000000ffff8b7224 */ /* 0x000fe200078e006c */
[----:B------:R-:W-:Y:S01]  /*1d2e0*/  HMMA.16816.F32.BF16 R116, R8, R14, R132 ;  /* 0x0000000e0874723c */ /* 0x000fe20000041884 */
[----:B------:R-:W-:-:S02]  /*1d2f0*/  IMAD.MOV.U32 R138, RZ, RZ, R61 ;  /* 0x000000ffff8a7224 */ /* 0x000fc400078e003d */
[----:B------:R-:W-:Y:S02]  /*1d300*/  IMAD.MOV.U32 R137, RZ, RZ, R34 ;  /* 0x000000ffff897224 */ /* 0x000fe400078e0022 */
[----:B------:R-:W-:-:S03]  /*1d310*/  IMAD.MOV.U32 R108, RZ, RZ, R63 ;  /* 0x000000ffff6c7224 */ /* 0x000fc600078e003f */
[C---:B------:R-:W-:Y:S08]  /*1d320*/  HMMA.16816.F32.BF16 R32, R4.reuse, R12, R112 ;  /* 0x0000000c0420723c */ /* 0x040ff00000041870 */
[----:B------:R-:W-:Y:S01]  /*1d330*/  HMMA.16816.F32.BF16 R60, R4, R14, R104 ;  /* 0x0000000e043c723c */ /* 0x000fe20000041868 */
[----:B------:R-:W2:Y:S01]  /*1d340*/  LDSM.16.MT88.4 R12, [R172+0x6000] ;  /* 0x00600000ac0c783b */ /* 0x000ea20000004200 */
[----:B------:R-:W-:-:S02]  /*1d350*/  IMAD.MOV.U32 R3, RZ, RZ, R54 ;  /* 0x000000ffff037224 */ /* 0x000fc400078e0036 */
[----:B------:R-:W-:Y:S02]  /*1d360*/  IMAD.MOV.U32 R2, RZ, RZ, R55 ;  /* 0x000000ffff027224 */ /* 0x000fe400078e0037 */
[----:B------:R-:W-:Y:S02]  /*1d370*/  IMAD.MOV.U32 R133, RZ, RZ, R110 ;  /* 0x000000ffff857224 */ /* 0x000fe400078e006e */
[----:B------:R-:W-:Y:S01]  /*1d380*/  IMAD.MOV.U32 R136, RZ, RZ, R111 ;  /* 0x000000ffff887224 */ /* 0x000fe200078e006f */
[----:B--2---:R-:W-:Y:S07]  /*1d390*/  HMMA.16816.F32.BF16 R112, R8, R12, R128 ;  /* 0x0000000c0870723c */ /* 0x004fee0000041880 */
[----:B------:R-:W-:-:S02]  /*1d3a0*/  IMAD.MOV.U32 R128, RZ, RZ, R59 ;  /* 0x000000ffff807224 */ /* 0x000fc400078e003b */
[----:B------:R-:W-:Y:S02]  /*1d3b0*/  IMAD.MOV.U32 R129, RZ, RZ, R58 ;  /* 0x000000ffff817224 */ /* 0x000fe400078e003a */
[----:B------:R-:W-:Y:S02]  /*1d3c0*/  IMAD.MOV.U32 R130, RZ, RZ, R57 ;  /* 0x000000ffff827224 */ /* 0x000fe400078e0039 */
[----:B------:R-:W-:Y:S02]  /*1d3d0*/  IMAD.MOV.U32 R131, RZ, RZ, R56 ;  /* 0x000000ffff837224 */ /* 0x000fe400078e0038 */
[----:B------:R-:W-:Y:S07]  /*1d3e0*/  HMMA.16816.F32.BF16 R56, R4, R12, R96 ;  /* 0x0000000c0438723c */ /* 0x000fee0000041860 */
[----:B------:R-:W-:-:S02]  /*1d3f0*/  IMAD.MOV.U32 R97, RZ, RZ, R109 ;  /* 0x000000ffff617224 */ /* 0x000fc400078e006d */
[----:B------:R-:W-:Y:S02]  /*1d400*/  IMAD.MOV.U32 R98, RZ, RZ, R108 ;  /* 0x000000ffff627224 */ /* 0x000fe400078e006c */
[----:B------:R-:W-:Y:S01]  /*1d410*/  IMAD.MOV.U32 R99, RZ, RZ, R53 ;  /* 0x000000ffff637224 */ /* 0x000fe200078e0035 */
[-C--:B------:R-:W-:Y:S08]  /*1d420*/  HMMA.16816.F32.BF16 R108, R8, R14.reuse, R236 ;  /* 0x0000000e086c723c */ /* 0x080ff000000418ec */
        /* <DEDUP_REMOVED lines=10> */
[-C--:B--2---:R-:W-:Y:S08]  /*1d4d0*/  HMMA.16816.F32.BF16 R48, R4, R12.reuse, R88 ;  /* 0x0000000c0430723c */ /* 0x084ff00000041858 */
[----:B------:R-:W-:Y:S08]  /*1d4e0*/  HMMA.16816.F32.BF16 R104, R8, R12, R244 ;  /* 0x0000000c0868723c */ /* 0x000ff000000418f4 */
        /* <DEDUP_REMOVED lines=39> */
[----:B------:R-:W-:Y:S01]  /*1d760*/  LOP3.LUT R0, R17, UR13, R18, 0x96, !PT ;  /* 0x0000000d11007c12 */ /* 0x000fe2000f8e9612 */
[----:B------:R-:W-:Y:S01]  /*1d770*/  IMAD.WIDE.U32 R2, R23, -0x2daee0ad, RZ ;  /* 0xd2511f5317027825 */ /* 0x000fe200078e00ff */
[----:B--2---:R-:W-:Y:S03]  /*1d780*/  HMMA.16816.F32.BF16 R96, R8, R12, R96 ;  /* 0x0000000c0860723c */ /* 0x004fe60000041860 */
[----:B------:R-:W-:-:S02]  /*1d790*/  IMAD.MOV.U32 R134, RZ, RZ, R138 ;  /* 0x000000ffff867224 */ /* 0x000fc400078e008a */
[----:B------:R-:W-:Y:S02]  /*1d7a0*/  IMAD.MOV.U32 R136, RZ, RZ, R82 ;  /* 0x000000ffff887224 */ /* 0x000fe400078e0052 */
[----:B------:R-:W-:Y:S01]  /*1d7b0*/  IMAD.MOV.U32 R137, RZ, RZ, R81 ;  /* 0x000000ffff897224 */ /* 0x000fe200078e0051 */
[----:B------:R-:W-:Y:S01]  /*1d7c0*/  HMMA.16816.F32.BF16 R84, R4, R12, R120 ;  /* 0x0000000c0454723c */ /* 0x000fe20000041878 */
[----:B------:R-:W-:-:S07]  /*1d7d0*/  IMAD.MOV.U32 R138, RZ, RZ, R80 ;  /* 0x000000ffff8a7224 */ /* 0x000fce00078e0050 */
[-C--:B------:R-:W-:Y:S07]  /*1d7e0*/  HMMA.16816.F32.BF16 R80, R4, R14.reuse, R124 ;  /* 0x0000000e0450723c */ /* 0x080fee000004187c */
[----:B------:R-:W-:Y:S01]  /*1d7f0*/  LOP3.LUT R4, R3, UR7, R22, 0x96, !PT ;  /* 0x0000000703047c12 */ /* 0x000fe2000f8e9616 */
[----:B------:R-:W-:Y:S01]  /*1d800*/  HMMA.16816.F32.BF16 R76, R8, R14, R76 ;  /* 0x0000000e084c723c */ /* 0x000fe2000004184c */
[----:B------:R-:W-:-:S06]  /*1d810*/  LOP3.LUT R5, R2, 0xffff, RZ, 0xc0, !PT ;  /* 0x0000ffff02057812 */ /* 0x000fcc00078ec0ff */
[----:B------:R-:W-:Y:S02]  /*1d820*/  LOP3.LUT R10, R2, 0xff, RZ, 0xc0, !PT ;  /* 0x000000ff020a7812 */ /* 0x000fe400078ec0ff */
[--C-:B------:R-:W-:Y:S02]  /*1d830*/  SHF.R.U32.HI R9, RZ, 0x10, R2.reuse ;  /* 0x00000010ff097819 */ /* 0x100fe40000011602 */
[----:B------:R-:W-:Y:S01]  /*1d840*/  SHF.R.U32.HI R8, RZ, 0x18, R2 ;  /* 0x00000018ff087819 */ /* 0x000fe20000011602 */
[----:B------:R-:W-:Y:S01]  /*1d850*/  IMAD.WIDE.U32 R2, R0, -0x2daee0ad, RZ ;  /* 0xd2511f5300027825 */ /* 0x000fe200078e00ff */
[----:B------:R-:W-:-:S04]  /*1d860*/  SHF.R.U32.HI R5, RZ, 0x8, R5 ;  /* 0x00000008ff057819 */ /* 0x000fc80000011605 */
[C---:B------:R-:W-:Y:S02]  /*1d870*/  LOP3.LUT R6, R2.reuse, 0xffff, RZ, 0xc0, !PT ;  /* 0x0000ffff02067812 */ /* 0x040fe400078ec0ff */
[----:B------:R-:W-:Y:S02]  /*1d880*/  LOP3.LUT R7, R2, 0xff, RZ, 0xc0, !PT ;  /* 0x000000ff02077812 */ /* 0x000fe400078ec0ff */
[--C-:B------:R-:W-:Y:S02]  /*1d890*/  SHF.R.U32.HI R11, RZ, 0x10, R2.reuse ;  /* 0x00000010ff0b7819 */ /* 0x100fe40000011602 */
[----:B------:R-:W-:Y:S02]  /*1d8a0*/  SHF.R.U32.HI R12, RZ, 0x18, R2 ;  /* 0x00000018ff0c7819 */ /* 0x000fe40000011602 */
[----:B------:R-:W-:Y:S02]  /*1d8b0*/  SHF.R.U32.HI R2, RZ, 0x8, R6 ;  /* 0x00000008ff027819 */ /* 0x000fe40000011606 */
[----:B------:R-:W-:-:S02]  /*1d8c0*/  LOP3.LUT R0, R3, UR7, R20, 0x96, !PT ;  /* 0x0000000703007c12 */ /* 0x000fc4000f8e9614 */
[----:B------:R-:W-:Y:S01]  /*1d8d0*/  PRMT R14, R10, 0x5410, R5 ;  /* 0x000054100a0e7816 */ /* 0x000fe20000000005 */
[----:B------:R-:W-:Y:S01]  /*1d8e0*/  IMAD.MOV.U32 R244, RZ, RZ, R178 ;  /* 0x000000fffff47224 */ /* 0x000fe200078e00b2 */
[----:B------:R-:W-:Y:S01]  /*1d8f0*/  LOP3.LUT R3, R9, 0xff, RZ, 0xc0, !PT ;  /* 0x000000ff09037812 */ /* 0x000fe200078ec0ff */
[----:B------:R-:W-:Y:S01]  /*1d900*/  IMAD.MOV.U32 R122, RZ, RZ, R245 ;  /* 0x000000ffff7a7224 */ /* 0x000fe200078e00f5 */
[----:B------:R-:W-:Y:S01]  /*1d910*/  PRMT R10, R7, 0x5410, R2 ;  /* 0x00005410070a7816 */ /* 0x000fe20000000002 */
[----:B------:R-:W-:Y:S01]  /*1d920*/  IMAD.MOV.U32 R123, RZ, RZ, R236 ;  /* 0x000000ffff7b7224 */ /* 0x000fe200078e00ec */
[C---:B------:R-:W-:Y:S01]  /*1d930*/  LOP3.LUT R2, R4.reuse, 0xffff, RZ, 0xc0, !PT ;  /* 0x0000ffff04027812 */ /* 0x040fe200078ec0ff */
[----:B------:R-:W-:Y:S01]  /*1d940*/  IMAD.MOV.U32 R121, RZ, RZ, R247 ;  /* 0x000000ffff797224 */ /* 0x000fe200078e00f7 */
[----:B------:R-:W-:Y:S01]  /*1d950*/  PRMT R13, R3, 0x5410, R8 ;  /* 0x00005410030d7816 */ /* 0x000fe20000000008 */
[----:B------:R-:W-:Y:S01]  /*1d960*/  IMAD.MOV.U32 R120, RZ, RZ, R246 ;  /* 0x000000ffff787224 */ /* 0x000fe200078e00f6 */
[----:B------:R-:W-:Y:S01]  /*1d970*/  SHF.R.U32.HI R6, RZ, 0x10, R4 ;  /* 0x00000010ff067819 */ /* 0x000fe20000011604 */
[----:B------:R-:W-:Y:S01]  /*1d980*/  LDSM.16.MT88.4 R20, [R172+0x6800] ;  /* 0x00680000ac14783b */ /* 0x000fe20000004200 */
[----:B------:R-:W-:-:S02]  /*1d990*/  LOP3.LUT R7, R4, 0xff, RZ, 0xc0, !PT ;  /* 0x000000ff04077812 */ /* 0x000fc400078ec0ff */
[----:B------:R-:W-:Y:S02]  /*1d9a0*/  SHF.R.U32.HI R3, RZ, 0x8, R2 ;  /* 0x00000008ff037819 */ /* 0x000fe40000011602 */
[----:B------:R-:W-:Y:S02]  /*1d9b0*/  SHF.R.U32.HI R5, RZ, 0x18, R4 ;  /* 0x00000018ff057819 */ /* 0x000fe40000011604 */
[----:B------:R-:W-:Y:S02]  /*1d9c0*/  LOP3.LUT R2, R6, 0xff, RZ, 0xc0, !PT ;  /* 0x000000ff06027812 */ /* 0x000fe400078ec0ff */
[----:B------:R-:W-:Y:S02]  /*1d9d0*/  PRMT R7, R7, 0x5410, R3 ;  /* 0x0000541007077816 */ /* 0x000fe40000000003 */
[----:B------:R-:W-:Y:S02]  /*1d9e0*/  PRMT R9, R2, 0x5410, R5 ;  /* 0x0000541002097816 */ /* 0x000fe40000000005 */
[----:B------:R-:W-:-:S02]  /*1d9f0*/  LOP3.LUT R2, R0, 0xffff, RZ, 0xc0, !PT ;  /* 0x0000ffff00027812 */ /* 0x000fc400078ec0ff */
[--C-:B------:R-:W-:Y:S02]  /*1da00*/  SHF.R.U32.HI R3, RZ, 0x10, R0.reuse ;  /* 0x00000010ff037819 */ /* 0x100fe40000011600 */
[----:B------:R-:W-:Y:S02]  /*1da10*/  LOP3.LUT R6, R0, 0xff, RZ, 0xc0, !PT ;  /* 0x000000ff00067812 */ /* 0x000fe400078ec0ff */
[----:B------:R-:W-:Y:S01]  /*1da20*/  SHF.R.U32.HI R5, RZ, 0x18, R0 ;  /* 0x00000018ff057819 */ /* 0x000fe20000011600 */
[----:B------:R-:W-:Y:S01]  /*1da30*/  HSET2.LE.AND R0, R7, R229, PT ;  /* 0x000000e507007233 */ /* 0x000fe20003803000 */
[----:B------:R-:W-:Y:S02]  /*1da40*/  IMAD.MOV.U32 R236, RZ, RZ, R92 ;  /* 0x000000ffffec7224 */ /* 0x000fe400078e005c */
[----:B------:R-:W-:Y:S02]  /*1da50*/  IMAD.MOV.U32 R247, RZ, RZ, R93 ;  /* 0x000000fffff77224 */ /* 0x000fe400078e005d */
[----:B------:R-:W-:Y:S01]  /*1da60*/  LOP3.LUT R8, R0, R244, RZ, 0xc0, !PT ;  /* 0x000000f400087212 */ /* 0x000fe200078ec0ff */
[----:B------:R-:W-:-:S02]  /*1da70*/  IMAD.MOV.U32 R245, RZ, RZ, R94 ;  /* 0x000000fffff57224 */ /* 0x000fc400078e005e */
[----:B------:R-:W-:Y:S02]  /*1da80*/  IMAD.MOV.U32 R244, RZ, RZ, R95 ;  /* 0x000000fffff47224 */ /* 0x000fe400078e005f */
[----:B------:R-:W-:Y:S02]  /*1da90*/  IMAD.MOV.U32 R92, RZ, RZ, R26 ;  /* 0x000000ffff5c7224 */ /* 0x000fe400078e001a */
[----:B------:R-:W-:Y:S02]  /*1daa0*/  IMAD.MOV.U32 R93, RZ, RZ, R27 ;  /* 0x000000ffff5d7224 */ /* 0x000fe400078e001b */
[----:B------:R-:W-:Y:S02]  /*1dab0*/  IMAD.MOV.U32 R94, RZ, RZ, R24 ;  /* 0x000000ffff5e7224 */ /* 0x000fe400078e0018 */
[----:B------:R-:W-:Y:S02]  /*1dac0*/  IMAD.MOV.U32 R95, RZ, RZ, R25 ;  /* 0x000000ffff5f7224 */ /* 0x000fe400078e0019 */
[----:B------:R-:W2:Y:S01]  /*1dad0*/  LDSM.16.MT88.4 R24, [R169+0x6800] ;  /* 0x00680000a918783b */ /* 0x000ea20000004200 */
[----:B------:R-:W-:Y:S01]  /*1dae0*/  LOP3.LUT R4, R11, 0xff, RZ, 0xc0, !PT ;  /* 0x000000ff0b047812 */ /* 0x000fe200078ec0ff */
[----:B------:R-:W-:-:S03]  /*1daf0*/  HSET2.LE.AND R0, R9, R229, PT ;  /* 0x000000e509007233 */ /* 0x000fc60003803000 */
[----:B------:R-:W-:Y:S02]  /*1db00*/  PRMT R12, R4, 0x5410, R12 ;  /* 0x00005410040c7816 */ /* 0x000fe4000000000c */
[----:B------:R-:W-:Y:S02]  /*1db10*/  SHF.R.U32.HI R4, RZ, 0x8, R2 ;  /* 0x00000008ff047819 */ /* 0x000fe40000011602 */
[----:B------:R-:W-:Y:S01]  /*1db20*/  LOP3.LUT R2, R3, 0xff, RZ, 0xc0, !PT ;  /* 0x000000ff03027812 */ /* 0x000fe200078ec0ff */
[----:B------:R-:W-:Y:S01]  /*1db30*/  IMAD.MOV.U32 R246, RZ, RZ, R129 ;  /* 0x000000fffff67224 */ /* 0x000fe200078e0081 */
[----:B------:R-:W-:Y:S01]  /*1db40*/  LOP3.LUT R9, R0, R122, RZ, 0xc0, !PT ;  /* 0x0000007a00097212 */ /* 0x000fe200078ec0ff */
[----:B------:R-:W-:Y:S01]  /*1db50*/  IMAD.MOV.U32 R122, RZ, RZ, R123 ;  /* 0x000000ffff7a7224 */ /* 0x000fe200078e007b */
[----:B------:R-:W-:Y:S01]  /*1db60*/  PRMT R5, R2, 0x5410, R5 ;  /* 0x0000541002057816 */ /* 0x000fe20000000005 */
[--C-:B------:R-:W-:Y:S01]  /*1db70*/  HSET2.LE.AND R0, R14, R229.reuse, PT ;  /* 0x000000e50e007233 */ /* 0x100fe20003803000 */
[----:B------:R-:W-:Y:S01]  /*1db80*/  PRMT R4, R6, 0x5410, R4 ;  /* 0x0000541006047816 */ /* 0x000fe20000000004 */
[----:B------:R-:W-:-:S02]  /*1db90*/  HSET2.LE.AND R2, R13, R229, PT ;  /* 0x000000e50d027233 */ /* 0x000fc40003803000 */
[--C-:B------:R-:W-:Y:S01]  /*1dba0*/  HSET2.LE.AND R3, R10, R229.reuse, PT ;  /* 0x000000e50a037233 */ /* 0x100fe20003803000 */
[----:B------:R-:W-:Y:S01]  /*1dbb0*/  IMAD.MOV.U32 R123, RZ, RZ, R246 ;  /* 0x000000ffff7b7224 */ /* 0x000fe200078e00f6 */
[----:B------:R-:W-:Y:S01]  /*1dbc0*/  LOP3.LUT R10, R0, R122, RZ, 0xc0, !PT ;  /* 0x0000007a000a7212 */ /* 0x000fe200078ec0ff */
[----:B------:R-:W-:Y:S01]  /*1dbd0*/  IMAD.MOV.U32 R129, RZ, RZ, R177 ;  /* 0x000000ffff817224 */ /* 0x000fe200078e00b1 */
[----:B------:R-:W-:Y:S01]  /*1dbe0*/  LOP3.LUT R11, R2, R175, RZ, 0xc0, !PT ;  /* 0x000000af020b7212 */ /* 0x000fe200078ec0ff */
[----:B------:R-:W-:Y:S01]  /*1dbf0*/  IMAD.MOV.U32 R246, RZ, RZ, R92 ;  /* 0x000000fffff67224 */ /* 0x000fe200078e005c */
[----:B------:R-:W-:Y:S01]  /*1dc00*/  LOP3.LUT R6, R3, R65, RZ, 0xc0, !PT ;  /* 0x0000004103067212 */ /* 0x000fe200078ec0ff */
[----:B------:R-:W-:Y:S01]  /*1dc10*/  IMAD.MOV.U32 R92, RZ, RZ, R93 ;  /* 0x000000ffff5c7224 */ /* 0x000fe200078e005d */
[--C-:B------:R-:W-:Y:S01]  /*1dc20*/  HSET2.LE.AND R0, R12, R229.reuse, PT ;  /* 0x000000e50c007233 */ /* 0x100fe20003803000 */
[----:B------:R-:W-:Y:S01]  /*1dc30*/  IMAD.MOV.U32 R93, RZ, RZ, R94 ;  /* 0x000000ffff5d7224 */ /* 0x000fe200078e005e */
[----:B------:R-:W-:-:S02]  /*1dc40*/  HSET2.LE.AND R2, R4, R229, PT ;  /* 0x000000e504027233 */ /* 0x000fc40003803000 */
[----:B------:R-:W-:Y:S01]  /*1dc50*/  HSET2.LE.AND R3, R5, R229, PT ;  /* 0x000000e505037233 */ /* 0x000fe20003803000 */
[----:B------:R-:W-:Y:S01]  /*1dc60*/  IMAD.MOV.U32 R94, RZ, RZ, R95 ;  /* 0x000000ffff5e7224 */ /* 0x000fe200078e005f */
[----:B------:R-:W3:Y:S01]  /*1dc70*/  LDSM.16.MT88.4 R12, [R171+0x6800] ;  /* 0x00680000ab0c783b */ /* 0x000ee20000004200 */
[----:B------:R-:W-:Y:S01]  /*1dc80*/  IMAD.MOV.U32 R95, RZ, RZ, R129 ;  /* 0x000000ffff5f7224 */ /* 0x000fe200078e0081 */
[----:B------:R-:W-:Y:S01]  /*1dc90*/  LOP3.LUT R7, R0, R64, RZ, 0xc0, !PT ;  /* 0x0000004000077212 */ /* 0x000fe200078ec0ff */
[----:B------:R-:W-:Y:S01]  /*1dca0*/  IMAD.MOV.U32 R129, RZ, RZ, R130 ;  /* 0x000000ffff817224 */ /* 0x000fe200078e0082 */
[----:B------:R-:W-:Y:S01]  /*1dcb0*/  LOP3.LUT R4, R2, R73, RZ, 0xc0, !PT ;  /* 0x0000004902047212 */ /* 0x000fe200078ec0ff */
[----:B------:R-:W-:Y:S01]  /*1dcc0*/  IMAD.MOV.U32 R130, RZ, RZ, R131 ;  /* 0x000000ffff827224 */ /* 0x000fe200078e0083 */
[----:B------:R-:W-:Y:S01]  /*1dcd0*/  LOP3.LUT R5, R3, R66, RZ, 0xc0, !PT ;  /* 0x0000004203057212 */ /* 0x000fe200078ec0ff */
        /* <DEDUP_REMOVED lines=13> */
[----:B------:R-:W-:Y:S02]  /*1ddb0*/  IMAD.MOV.U32 R130, RZ, RZ, R137 ;  /* 0x000000ffff827224 */ /* 0x000fe400078e0089 */
[----:B------:R-:W-:-:S02]  /*1ddc0*/  IMAD.MOV.U32 R131, RZ, RZ, R138 ;  /* 0x000000ffff837224 */ /* 0x000fc400078e008a */
[----:B------:R-:W-:-:S03]  /*1ddd0*/  IMAD.MOV.U32 R2, RZ, RZ, R139 ;  /* 0x000000ffff027224 */ /* 0x000fc600078e008b */
[----:B------:R-:W-:Y:S07]  /*1dde0*/  HMMA.16816.F32.BF16 R136, R8, R24, R44 ;  /* 0x000000180888723c */ /* 0x000fee000004182c */
[----:B------:R-:W-:Y:S02]  /*1ddf0*/  IMAD.MOV.U32 R24, RZ, RZ, R18 ;  /* 0x000000ffff187224 */ /* 0x000fe400078e0012 */
[----:B------:R-:W-:Y:S02]  /*1de00*/  IMAD.MOV.U32 R25, RZ, RZ, R19 ;  /* 0x000000ffff197224 */ /* 0x000fe400078e0013 */
[----:B------:R-:W2:Y:S01]  /*1de10*/  LDSM.16.MT88.4 R16, [R170+0x6800] ;  /* 0x00680000aa10783b */ /* 0x000ea20000004200 */
[----:B------:R-:W-:Y:S01]  /*1de20*/  IMAD.U32 R0, RZ, RZ, UR37 ;  /* 0x00000025ff007e24 */ /* 0x000fe2000f8e00ff */
[----:B---3--:R-:W-:Y:S04]  /*1de30*/  HMMA.16816.F32.BF16 R44, R4, R14, R80 ;  /* 0x0000000e042c723c */ /* 0x008fe80000041850 */
[----:B------:R-:W-:Y:S01]  /*1de40*/  LOP3.LUT R0, R25, UR5, R0, 0x96, !PT ;  /* 0x0000000519007c12 */ /* 0x000fe2000f8e9600 */
[----:B------:R-:W-:-:S02]  /*1de50*/  IMAD.MOV.U32 R3, RZ, RZ, R72 ;  /* 0x000000ffff037224 */ /* 0x000fc400078e0048 */
[----:B------:R-:W-:Y:S01]  /*1de60*/  IMAD.MOV.U32 R34, RZ, RZ, R75 ;  /* 0x000000ffff227224 */ /* 0x000fe200078e004b */
[----:B------:R-:W-:Y:S01]  /*1de70*/  HMMA.16816.F32.BF16 R116, R8, R26, R116 ;  /* 0x0000001a0874723c */ /* 0x000fe20000041874 */
[----:B------:R-:W-:-:S07]  /*1de80*/  IMAD.MOV.U32 R35, RZ, RZ, R74 ;  /* 0x000000ffff237224 */ /* 0x000fce00078e004a */
[----:B------:R-:W-:Y:S01]  /*1de90*/  HMMA.16816.F32.BF16 R112, R8, R20, R112 ;  /* 0x000000140870723c */ /* 0x000fe20000041870 */
[----:B------:R-:W-:-:S07]  /*1dea0*/  IMAD.MOV.U32 R33, RZ, RZ, R67 ;  /* 0x000000ffff217224 */ /* 0x000fce00078e0043 */
[C---:B------:R-:W-:Y:S08]  /*1deb0*/  HMMA.16816.F32.BF16 R108, R8.reuse, R22, R108 ;  /* 0x00000016086c723c */ /* 0x040ff0000004186c */
[C---:B------:R-:W-:Y:S08]  /*1dec0*/  HMMA.16816.F32.BF16 R96, R8.reuse, R12, R96 ;  /* 0x0000000c0860723c */ /* 0x040ff00000041860 */
[C---:B--2---:R-:W-:Y:S08]  /*1ded0*/  HMMA.16816.F32.BF16 R104, R8.reuse, R16, R104 ;  /* 0x000000100868723c */ /* 0x044ff00000041868 */
[C---:B------:R-:W-:Y:S08]  /*1dee0*/  HMMA.16816.F32.BF16 R100, R8.reuse, R18, R100 ;  /* 0x000000120864723c */ /* 0x040ff00000041864 */
[----:B------:R-:W-:Y:S07]  /*1def0*/  HMMA.16816.F32.BF16 R80, R8, R14, R76 ;  /* 0x0000000e0850723c */ /* 0x000fee000004184c */
[----:B------:R-:W-:Y:S01]  /*1df00*/  IMAD.WIDE.U32 R8, R0, -0x326172a9, RZ ;  /* 0xcd9e8d5700087825 */ /* 0x000fe200078e00ff */
[----:B------:R-:W-:Y:S04]  /*1df10*/  HMMA.16816.F32.BF16 R72, R4, R26, R60 ;  /* 0x0000001a0448723c */ /* 0x000fe8000004183c */
[----:B------:R-:W-:-:S04]  /*1df20*/  LOP3.LUT R0, R29, UR27, R8, 0x96, !PT ;  /* 0x0000001b1d007c12 */ /* 0x000fc8000f8e9608 */
[C---:B------:R-:W-:Y:S08]  /*1df30*/  HMMA.16816.F32.BF16 R60, R4.reuse, R22, R52 ;  /* 0x00000016043c723c */ /* 0x040ff00000041834 */
[C---:B------:R-:W-:Y:S07]  /*1df40*/  HMMA.16816.F32.BF16 R52, R4.reuse, R18, R88 ;  /* 0x000000120434723c */ /* 0x040fee0000041858 */
[----:B------:R-:W-:Y:S01]  /*1df50*/  IMAD.MOV.U32 R91, RZ, RZ, R2 ;  /* 0x000000ffff5b7224 */ /* 0x000fe200078e0002 */
[----:B------:R-:W-:Y:S01]  /*1df60*/  LOP3.LUT R2, R9, UR29, R202, 0x96, !PT ;  /* 0x0000001d09027c12 */ /* 0x000fe2000f8e96ca */
[----:B------:R-:W-:Y:S01]  /*1df70*/  HMMA.16816.F32.BF16 R64, R4, R20, R56 ;  /* 0x000000140440723c */ /* 0x000fe20000041838 */
[----:B------:R-:W-:Y:S01]  /*1df80*/  IMAD.MOV.U32 R90, RZ, RZ, R3 ;  /* 0x000000ffff5a7224 */ /* 0x000fe200078e0003 */
[----:B------:R-:W-:Y:S02]  /*1df90*/  LDSM.16.MT88.4 R20, [R170+0x7000] ;  /* 0x00700000aa14783b */ /* 0x000fe40000004200 */
[----:B------:R-:W-:-:S04]  /*1dfa0*/  IMAD.WIDE.U32 R2, R2, -0x2daee0ad, RZ ;  /* 0xd2511f5302027825 */ /* 0x000fc800078e00ff */
[C---:B------:R-:W-:Y:S01]  /*1dfb0*/  HMMA.16816.F32.BF16 R56, R4.reuse, R16, R48 ;  /* 0x000000100438723c */ /* 0x040fe20000041830 */
[----:B------:R-:W-:Y:S01]  /*1dfc0*/  LOP3.LUT R3, R3, UR26, R30, 0x96, !PT ;  /* 0x0000001a03037c12 */ /* 0x000fe2000f8e961e */
[----:B------:R-:W-:Y:S01]  /*1dfd0*/  IMAD.MOV.U32 R25, RZ, RZ, R33 ;  /* 0x000000ffff197224 */ /* 0x000fe200078e0021 */
[----:B------:R-:W-:Y:S05]  /*1dfe0*/  LDSM.16.MT88.4 R16, [R172+0x7000] ;  /* 0x00700000ac10783b */ /* 0x000fea0000004200 */
[----:B------:R-:W-:Y:S01]  /*1dff0*/  HMMA.16816.F32.BF16 R48, R4, R12, R84 ;  /* 0x0000000c0430723c */ /* 0x000fe20000041854 */
[----:B------:R-:W-:Y:S01]  /*1e000*/  IMAD.MOV.U32 R24, RZ, RZ, R34 ;  /* 0x000000ffff187224 */ /* 0x000fe200078e0022 */
[----:B------:R-:W2:Y:S05]  /*1e010*/  LDSM.16.MT88.4 R12, [R169+0x7000] ;  /* 0x00700000a90c783b */ /* 0x000eaa0000004200 */
[----:B------:R-:W-:-:S05]  /*1e020*/  IMAD.WIDE.U32 R6, R0, -0x2daee0ad, RZ ;  /* 0xd2511f5300067825 */ /* 0x000fca00078e00ff */
        /* <DEDUP_REMOVED lines=8> */
[----:B------:R-:W-:-:S03]  /*1e0b0*/  LOP3.LUT R4, R5, UR22, R6, 0x96, !PT ;  /* 0x0000001605047c12 */ /* 0x000fc6000f8e9606 */
[----:B------:R-:W-:-:S04]  /*1e0c0*/  IMAD.WIDE.U32 R2, R2, -0x326172a9, RZ ;  /* 0xcd9e8d5702027825 */ /* 0x000fc800078e00ff */
[----:B------:R-:W-:Y:S01]  /*1e0d0*/  IMAD.WIDE.U32 R10, R4, -0x326172a9, RZ ;  /* 0xcd9e8d57040a7825 */ /* 0x000fe200078e00ff */
[----:B------:R-:W-:-:S03]  /*1e0e0*/  LOP3.LUT R0, R2, 0xffff, RZ, 0xc0, !PT ;  /* 0x0000ffff02007812 */ /* 0x000fc600078ec0ff */
[----:B------:R-:W-:Y:S01]  /*1e0f0*/  IMAD.MOV.U32 R89, RZ, RZ, R35 ;  /* 0x000000ffff597224 */ /* 0x000fe200078e0023 */
[----:B------:R-:W-:Y:S01]  /*1e100*/  SHF.R.U32.HI R5, RZ, 0x8, R0 ;  /* 0x00000008ff057819 */ /* 0x000fe20000011600 */
[----:B------:R-:W3:Y:S01]  /*1e110*/  LDSM.16.MT88.4 R32, [R171+0x7000] ;  /* 0x00700000ab20783b */ /* 0x000ee20000004200 */
[----:B------:R-:W-:Y:S02]  /*1e120*/  LOP3.LUT R0, R3, UR8, R10, 0x96, !PT ;  /* 0x0000000803007c12 */ /* 0x000fe4000f8e960a */
[----:B------:R-:W-:Y:S02]  /*1e130*/  LOP3.LUT R4, R2, 0xff, RZ, 0xc0, !PT ;  /* 0x000000ff02047812 */ /* 0x000fe400078ec0ff */
[--C-:B------:R-:W-:Y:S02]  /*1e140*/  SHF.R.U32.HI R6, RZ, 0x10, R2.reuse ;  /* 0x00000010ff067819 */ /* 0x100fe40000011602 */
[----:B------:R-:W-:Y:S02]  /*1e150*/  SHF.R.U32.HI R7, RZ, 0x18, R2 ;  /* 0x00000018ff077819 */ /* 0x000fe40000011602 */
[----:B------:R-:W-:-:S04]  /*1e160*/  LOP3.LUT R2, R0, 0xffff, RZ, 0xc0, !PT ;  /* 0x0000ffff00027812 */ /* 0x000fc800078ec0ff */
[----:B------:R-:W-:Y:S02]  /*1e170*/  SHF.R.U32.HI R3, RZ, 0x8, R2 ;  /* 0x00000008ff037819 */ /* 0x000fe40000011602 */
[----:B------:R-:W-:-:S04]  /*1e180*/  LOP3.LUT R2, R0, 0xff, RZ, 0xc0, !PT ;  /* 0x000000ff00027812 */ /* 0x000fc800078ec0ff */
[----:B------:R-:W-:Y:S02]  /*1e190*/  PRMT R3, R2, 0x5410, R3 ;  /* 0x0000541002037816 */ /* 0x000fe40000000003 */
[--C-:B------:R-:W-:Y:S02]  /*1e1a0*/  SHF.R.U32.HI R2, RZ, 0x10, R0.reuse ;  /* 0x00000010ff027819 */ /* 0x100fe40000011600 */
[----:B------:R-:W-:Y:S02]  /*1e1b0*/  PRMT R10, R4, 0x5410, R5 ;  /* 0x00005410040a7816 */ /* 0x000fe40000000005 */
[----:B------:R-:W-:Y:S02]  /*1e1c0*/  SHF.R.U32.HI R5, RZ, 0x18, R0 ;  /* 0x00000018ff057819 */ /* 0x000fe40000011600 */
[----:B------:R-:W-:Y:S02]  /*1e1d0*/  LOP3.LUT R2, R2, 0xff, RZ, 0xc0, !PT ;  /* 0x000000ff02027812 */ /* 0x000fe400078ec0ff */
[----:B------:R-:W-:Y:S01]  /*1e1e0*/  LOP3.LUT R4, R6, 0xff, RZ, 0xc0, !PT ;  /* 0x000000ff06047812 */ /* 0x000fe200078ec0ff */
[----:B------:R-:W-:Y:S01]  /*1e1f0*/  HSET2.LE.AND R0, R3, R229, PT ;  /* 0x000000e503007233 */ /* 0x000fe20003803000 */
[----:B------:R-:W-:-:S02]  /*1e200*/  PRMT R2, R2, 0x5410, R5 ;  /* 0x0000541002027816 */ /* 0x000fc40000000005 */
[----:B------:R-:W-:Y:S02]  /*1e210*/  PRMT R3, R4, 0x5410, R7 ;  /* 0x0000541004037816 */ /* 0x000fe40000000007 */
[----:B------:R-:W-:Y:S01]  /*1e220*/  LOP3.LUT R4, R0, R230, RZ, 0xc0, !PT ;  /* 0x000000e600047212 */ /* 0x000fe200078ec0ff */
[--C-:B------:R-:W-:Y:S02]  /*1e230*/  HSET2.LE.AND R0, R2, R229.reuse, PT ;  /* 0x000000e502007233 */ /* 0x100fe40003803000 */
[--C-:B------:R-:W-:Y:S02]  /*1e240*/  HSET2.LE.AND R2, R10, R229.reuse, PT ;  /* 0x000000e50a027233 */ /* 0x100fe40003803000 */
[----:B------:R-:W-:Y:S01]  /*1e250*/  HSET2.LE.AND R3, R3, R229, PT ;  /* 0x000000e503037233 */ /* 0x000fe20003803000 */
[----:B------:R-:W-:Y:S01]  /*1e260*/  IMAD.MOV.U32 R88, RZ, RZ, R174 ;  /* 0x000000ffff587224 */ /* 0x000fe200078e00ae */
[----:B------:R-:W-:Y:S02]  /*1e270*/  LOP3.LUT R5, R0, R231, RZ, 0xc0, !PT ;  /* 0x000000e700057212 */ /* 0x000fe400078ec0ff */
[----:B------:R-:W-:-:S02]  /*1e280*/  LOP3.LUT R6, R2, R201, RZ, 0xc0, !PT ;  /* 0x000000c902067212 */ /* 0x000fc400078ec0ff */
[----:B------:R-:W-:Y:S02]  /*1e290*/  LOP3.LUT R7, R3, R200, RZ, 0xc0, !PT ;  /* 0x000000c803077212 */ /* 0x000fe400078ec0ff */
[----:B------:R-:W-:Y:S02]  /*1e2a0*/  LOP3.LUT R2, R9, UR29, R88, 0x96, !PT ;  /* 0x0000001d09027c12 */ /* 0x000fe4000f8e9658 */
[----:B------:R-:W-:-:S03]  /*1e2b0*/  LOP3.LUT R0, R37, UR27, R8, 0x96, !PT ;  /* 0x0000001b25007c12 */ /* 0x000fc6000f8e9608 */
[----:B--2---:R-:W-:Y:S01]  /*1e2c0*/  HMMA.16816.F32.BF16 R92, R4, R12, R92 ;  /* 0x0000000c045c723c */ /* 0x004fe2000004185c */
[----:B------:R-:W-:-:S07]  /*1e2d0*/  IMAD.WIDE.U32 R2, R2, -0x2daee0ad, RZ ;  /* 0xd2511f5302027825 */ /* 0x000fce00078e00ff */
[----:B------:R-:W-:Y:S01]  /*1e2e0*/  HMMA.16816.F32.BF16 R72, R4, R14, R72 ;  /* 0x0000000e0448723c */ /* 0x000fe20000041848 */
[----:B------:R-:W-:-:S07]  /*1e2f0*/  LOP3.LUT R3, R3, UR26, R248, 0x96, !PT ;  /* 0x0000001a03037c12 */ /* 0x000fce000f8e96f8 */
[C---:B------:R-:W-:Y:S08]  /*1e300*/  HMMA.16816.F32.BF16 R64, R4.reuse, R16, R64 ;  /* 0x000000100440723c */ /* 0x040ff00000041840 */
[C---:B------:R-:W-:Y:S08]  /*1e310*/  HMMA.16816.F32.BF16 R60, R4.reuse, R18, R60 ;  /* 0x00000012043c723c */ /* 0x040ff0000004183c */
[C---:B------:R-:W-:Y:S08]  /*1e320*/  HMMA.16816.F32.BF16 R56, R4.reuse, R20, R56 ;  /* 0x000000140438723c */ /* 0x040ff00000041838 */
[C---:B------:R-:W-:Y:S08]  /*1e330*/  HMMA.16816.F32.BF16 R52, R4.reuse, R22, R52 ;  /* 0x000000160434723c */ /* 0x040ff00000041834 */
[C---:B---3--:R-:W-:Y:S08]  /*1e340*/  HMMA.16816.F32.BF16 R48, R4.reuse, R32, R48 ;  /* 0x000000200430723c */ /* 0x048ff00000041830 */
[----:B------:R-:W-:Y:S07]  /*1e350*/  HMMA.16816.F32.BF16 R200, R4, R34, R44 ;  /* 0x0000002204c8723c */ /* 0x000fee000004182c */
[----:B------:R-:W-:-:S05]  /*1e360*/  IMAD.WIDE.U32 R4, R0, -0x2daee0ad, RZ ;  /* 0xd2511f5300047825 */ /* 0x000fca00078e00ff */
[----:B------:R-:W-:Y:S01]  /*1e370*/  LOP3.LUT R0, R5, UR24, R2, 0x96, !PT ;  /* 0x0000001805007c12 */ /* 0x000fe2000f8e9602 */
[----:B------:R-:W-:-:S04]  /*1e380*/  IMAD.WIDE.U32 R2, R3, -0x326172a9, RZ ;  /* 0xcd9e8d5703027825 */ /* 0x000fc800078e00ff */
[----:B------:R-:W-:Y:S01]  /*1e390*/  IMAD.WIDE.U32 R6, R0, -0x326172a9, RZ ;  /* 0xcd9e8d5700067825 */ /* 0x000fe200078e00ff */
[----:B------:R-:W-:-:S04]  /*1e3a0*/  LOP3.LUT R3, R3, UR25, R36, 0x96, !PT ;  /* 0x0000001903037c12 */ /* 0x000fc8000f8e9624 */
[----:B------:R-:W-:Y:S01]  /*1e3b0*/  LOP3.LUT R0, R7, UR23, R2, 0x96, !PT ;  /* 0x0000001707007c12 */ /* 0x000fe2000f8e9602 */
[----:B------:R-:W-:Y:S02]  /*1e3c0*/  IMAD.MOV.U32 R88, RZ, RZ, R24 ;  /* 0x000000ffff587224 */ /* 0x000fe400078e0018 */
[----:B------:R-:W-:Y:S02]  /*1e3d0*/  IMAD.MOV.U32 R87, RZ, RZ, R25 ;  /* 0x000000ffff577224 */ /* 0x000fe400078e0019 */
[----:B------:R-:W-:-:S04]  /*1e3e0*/  IMAD.WIDE.U32 R2, R3, -0x2daee0ad, RZ ;  /* 0xd2511f5303027825 */ /* 0x000fc800078e00ff */
[----:B------:R-:W-:Y:S01]  /*1e3f0*/  IMAD.WIDE.U32 R24, R0, -0x2daee0ad, RZ ;  /* 0xd2511f5300187825 */ /* 0x000fe200078e00ff */
[----:B------:R-:W-:-:S04]  /*1e400*/  LOP3.LUT R0, R3, UR22, R4, 0x96, !PT ;  /* 0x0000001603007c12 */ /* 0x000fc8000f8e9604 */
[----:B------:R-:W-:Y:S01]  /*1e410*/  LOP3.LUT R2, R25, UR12, R2, 0x96, !PT ;  /* 0x0000000c19027c12 */ /* 0x000fe2000f8e9602 */
[----:B------:R-:W-:-:S04]  /*1e420*/  IMAD.WIDE.U32 R4, R0, -0x326172a9, RZ ;  /* 0xcd9e8d5700047825 */ /* 0x000fc800078e00ff */
[----:B------:R-:W-:Y:S01]  /*1e430*/  IMAD.WIDE.U32 R2, R2, -0x326172a9, RZ ;  /* 0xcd9e8d5702027825 */ /* 0x000fe200078e00ff */
[----:B------:R-:W-:-:S04]  /*1e440*/  LOP3.LUT R25, R5, UR13, R6, 0x96, !PT ;  /* 0x0000000d05197c12 */ /* 0x000fc8000f8e9606 */
[----:B------:R-:W-:Y:S02]  /*1e450*/  SHF.R.U32.HI R5, RZ, 0x10, R2 ;  /* 0x00000010ff057819 */ /* 0x000fe40000011602 */
[----:B------:R-:W-:Y:S02]  /*1e460*/  LOP3.LUT R0, R3, UR8, R4, 0x96, !PT ;  /* 0x0000000803007c12 */ /* 0x000fe4000f8e9604 */
[C---:B------:R-:W-:Y:S02]  /*1e470*/  LOP3.LUT R3, R2.reuse, 0xffff, RZ, 0xc0, !PT ;  /* 0x0000ffff02037812 */ /* 0x040fe400078ec0ff */
[----:B------:R-:W-:Y:S02]  /*1e480*/  LOP3.LUT R6, R2, 0xff, RZ, 0xc0, !PT ;  /* 0x000000ff02067812 */ /* 0x000fe400078ec0ff */
[----:B------:R-:W-:Y:S02]  /*1e490*/  SHF.R.U32.HI R4, RZ, 0x18, R2 ;  /* 0x00000018ff047819 */ /* 0x000fe40000011602 */
[----:B------:R-:W-:-:S02]  /*1e4a0*/  LOP3.LUT R2, R5, 0xff, RZ, 0xc0, !PT ;  /* 0x000000ff05027812 */ /* 0x000fc400078ec0ff */
[----:B------:R-:W-:Y:S02]  /*1e4b0*/  SHF.R.U32.HI R3, RZ, 0x8, R3 ;  /* 0x00000008ff037819 */ /* 0x000fe40000011603 */
[----:B------:R-:W-:Y:S02]  /*1e4c0*/  PRMT R8, R2, 0x5410, R4 ;  /* 0x0000541002087816 */ /* 0x000fe40000000004 */
[----:B------:R-:W-:Y:S02]  /*1e4d0*/  LOP3.LUT R2, R0, 0xffff, RZ, 0xc0, !PT ;  /* 0x0000ffff00027812 */ /* 0x000fe400078ec0ff */
[----:B------:R-:W-:Y:S02]  /*1e4e0*/  PRMT R7, R6, 0x5410, R3 ;  /* 0x0000541006077816 */ /* 0x000fe40000000003 */
[----:B------:R-:W-:Y:S02]  /*1e4f0*/  SHF.R.U32.HI R3, RZ, 0x10, R0 ;  /* 0x00000010ff037819 */ /* 0x000fe40000011600 */
[----:B------:R-:W-:-:S02]  /*1e500*/  LOP3.LUT R6, R0, 0xff, RZ, 0xc0, !PT ;  /* 0x000000ff00067812 */ /* 0x000fc400078ec0ff */
[----:B------:R-:W-:Y:S01]  /*1e510*/  SHF.R.U32.HI R4, RZ, 0x8, R2 ;  /* 0x00000008ff047819 */ /* 0x000fe20000011602 */
[----:B------:R-:W-:Y:S01]  /*1e520*/  IMAD.MOV.U32 R86, RZ, RZ, R173 ;  /* 0x000000ffff567224 */ /* 0x000fe200078e00ad */
[----:B------:R-:W-:Y:S01]  /*1e530*/  SHF.R.U32.HI R5, RZ, 0x18, R0 ;  /* 0x00000018ff057819 */ /* 0x000fe20000011600 */
[--C-:B------:R-:W-:Y:S01]  /*1e540*/  HSET2.LE.AND R0, R7, R229.reuse, PT ;  /* 0x000000e507007233 */ /* 0x100fe20003803000 */
[----:B------:R-:W-:Y:S02]  /*1e550*/  LOP3.LUT R2, R3, 0xff, RZ, 0xc0, !PT ;  /* 0x000000ff03027812 */ /* 0x000fe400078ec0ff */
[----:B------:R-:W-:Y:S02]  /*1e560*/  PRMT R4, R6, 0x5410, R4 ;  /* 0x0000541006047816 */ /* 0x000fe40000000004 */
[----:B------:R-:W-:Y:S01]  /*1e570*/  LOP3.LUT R6, R0, R86, RZ, 0xc0, !PT ;  /* 0x0000005600067212 */ /* 0x000fe200078ec0ff */
[----:B------:R-:W-:Y:S01]  /*1e580*/  IMAD.MOV.U32 R86, RZ, RZ, R87 ;  /* 0x000000ffff567224 */ /* 0x000fe200078e0057 */
[----:B------:R-:W-:Y:S01]  /*1e590*/  PRMT R3, R2, 0x5410, R5 ;  /* 0x0000541002037816 */ /* 0x000fe20000000005 */
[----:B------:R-:W-:Y:S01]  /*1e5a0*/  IMAD.MOV.U32 R87, RZ, RZ, R88 ;  /* 0x000000ffff577224 */ /* 0x000fe200078e0058 */
[----:B------:R-:W-:Y:S01]  /*1e5b0*/  HSET2.LE.AND R2, R4, R229, PT ;  /* 0x000000e504027233 */ /* 0x000fe20003803000 */
[----:B------:R-:W-:-:S02]  /*1e5c0*/  IMAD.MOV.U32 R88, RZ, RZ, R89 ;  /* 0x000000ffff587224 */ /* 0x000fc400078e0059 */
[--C-:B------:R-:W-:Y:S02]  /*1e5d0*/  HSET2.LE.AND R3, R3, R229.reuse, PT ;  /* 0x000000e503037233 */ /* 0x100fe40003803000 */
[----:B------:R-:W-:Y:S02]  /*1e5e0*/  LOP3.LUT R4, R2, R87, RZ, 0xc0, !PT ;  /* 0x0000005702047212 */ /* 0x000fe400078ec0ff */
[----:B------:R-:W-:Y:S01]  /*1e5f0*/  LOP3.LUT R2, R11, UR13, R26, 0x96, !PT ;  /* 0x0000000d0b027c12 */ /* 0x000fe2000f8e961a */
[----:B------:R-:W-:Y:S01]  /*1e600*/  HSET2.LE.AND R0, R8, R229, PT ;  /* 0x000000e508007233 */ /* 0x000fe20003803000 */
[----:B------:R-:W-:-:S03]  /*1e610*/  LOP3.LUT R5, R3, R88, RZ, 0xc0, !PT ;  /* 0x0000005803057212 */ /* 0x000fc600078ec0ff */
[----:B------:R-:W-:Y:S01]  /*1e620*/  IMAD.WIDE.U32 R2, R2, -0x2daee0ad, RZ ;  /* 0xd2511f5302027825 */ /* 0x000fe200078e00ff */
[----:B------:R-:W-:-:S04]  /*1e630*/  LOP3.LUT R7, R0, R86, RZ, 0xc0, !PT ;  /* 0x0000005600077212 */ /* 0x000fc800078ec0ff */
[C---:B------:R-:W-:Y:S02]  /*1e640*/  LOP3.LUT R0, R2.reuse, 0xffff, RZ, 0xc0, !PT ;  /* 0x0000ffff02007812 */ /* 0x040fe400078ec0ff */
[----:B------:R-:W-:Y:S02]  /*1e650*/  LOP3.LUT R9, R2, 0xff, RZ, 0xc0, !PT ;  /* 0x000000ff02097812 */ /* 0x000fe400078ec0ff */
[----:B------:R-:W-:Y:S02]  /*1e660*/  SHF.R.U32.HI R8, RZ, 0x8, R0 ;  /* 0x00000008ff087819 */ /* 0x000fe40000011600 */
[----:B------:R-:W-:Y:S01]  /*1e670*/  LOP3.LUT R0, R3, UR7, R28, 0x96, !PT ;  /* 0x0000000703007c12 */ /* 0x000fe2000f8e961c */
[----:B------:R-:W-:Y:S01]  /*1e680*/  HMMA.16816.F32.BF16 R136, R4, R12, R136 ;  /* 0x0000000c0488723c */ /* 0x000fe20000041888 */
[----:B------:R-:W-:Y:S01]  /*1e690*/  SHF.R.U32.HI R3, RZ, 0x10, R2 ;  /* 0x00000010ff037819 */ /* 0x000fe20000011602 */
[----:B------:R-:W-:Y:S01]  /*1e6a0*/  IMAD.MOV.U32 R89, RZ, RZ, R90 ;  /* 0x000000ffff597224 */ /* 0x000fe200078e005a */
[----:B------:R-:W-:Y:S01]  /*1e6b0*/  SHF.R.U32.HI R11, RZ, 0x18, R2 ;  /* 0x00000018ff0b7819 */ /* 0x000fe20000011602 */
[----:B------:R-:W-:Y:S01]  /*1e6c0*/  IMAD.MOV.U32 R90, RZ, RZ, R91 ;  /* 0x000000ffff5a7224 */ /* 0x000fe200078e005b */
[----:B------:R-:W-:-:S02]  /*1e6d0*/  LOP3.LUT R2, R0, 0xffff, RZ, 0xc0, !PT ;  /* 0x0000ffff00027812 */ /* 0x000fc400078ec0ff */
[----:B------:R-:W-:Y:S01]  /*1e6e0*/  PRMT R12, R9, 0x5410, R8 ;  /* 0x00005410090c7816 */ /* 0x000fe20000000008 */
[----:B------:R-:W-:Y:S01]  /*1e6f0*/  IMAD.MOV.U32 R91, RZ, RZ, R124 ;  /* 0x000000ffff5b7224 */ /* 0x000fe200078e007c */
[----:B------:R-:W-:Y:S01]  /*1e700*/  SHF.R.U32.HI R8, RZ, 0x10, R0 ;  /* 0x00000010ff087819 */ /* 0x000fe20000011600 */
[----:B------:R-:W-:Y:S01]  /*1e710*/  IMAD.MOV.U32 R124, RZ, RZ, R125 ;  /* 0x000000ffff7c7224 */ /* 0x000fe200078e007d */
[----:B------:R-:W-:Y:S01]  /*1e720*/  LOP3.LUT R10, R0, 0xff, RZ, 0xc0, !PT ;  /* 0x000000ff000a7812 */ /* 0x000fe200078ec0ff */
[----:B------:R-:W-:Y:S01]  /*1e730*/  IMAD.MOV.U32 R125, RZ, RZ, R126 ;  /* 0x000000ffff7d7224 */ /* 0x000fe200078e007e */
[----:B------:R-:W-:Y:S01]  /*1e740*/  SHF.R.U32.HI R9, RZ, 0x18, R0 ;  /* 0x00000018ff097819 */ /* 0x000fe20000011600 */
[----:B------:R-:W-:Y:S01]  /*1e750*/  IMAD.MOV.U32 R88, RZ, RZ, R89 ;  /* 0x000000ffff587224 */ /* 0x000fe200078e0059 */
[----:B------:R-:W-:Y:S01]  /*1e760*/  SHF.R.U32.HI R0, RZ, 0x8, R2 ;  /* 0x00000008ff007819 */ /* 0x000fe20000011602 */
[----:B------:R-:W-:Y:S01]  /*1e770*/  IMAD.MOV.U32 R126, RZ, RZ, R127 ;  /* 0x000000ffff7e7224 */ /* 0x000fe200078e007f */
[----:B------:R-:W-:Y:S01]  /*1e780*/  LOP3.LUT R2, R8, 0xff, RZ, 0xc0, !PT ;  /* 0x000000ff08027812 */ /* 0x000fe200078ec0ff */
[----:B------:R-:W-:-:S02]  /*1e790*/  IMAD.MOV.U32 R89, RZ, RZ, R90 ;  /* 0x000000ffff597224 */ /* 0x000fc400078e005a */
[----:B------:R-:W-:Y:S02]  /*1e7a0*/  IMAD.MOV.U32 R127, RZ, RZ, R120 ;  /* 0x000000ffff7f7224 */ /* 0x000fe400078e0078 */
[----:B------:R-:W-:Y:S02]  /*1e7b0*/  IMAD.MOV.U32 R90, RZ, RZ, R91 ;  /* 0x000000ffff5a7224 */ /* 0x000fe400078e005b */
[----:B------:R-:W-:Y:S01]  /*1e7c0*/  IMAD.MOV.U32 R91, RZ, RZ, R124 ;  /* 0x000000ffff5b7224 */ /* 0x000fe200078e007c */
[----:B------:R-:W-:Y:S01]  /*1e7d0*/  LOP3.LUT R3, R3, 0xff, RZ, 0xc0, !PT ;  /* 0x000000ff03037812 */ /* 0x000fe200078ec0ff */
[----:B------:R-:W-:Y:S01]  /*1e7e0*/  IMAD.MOV.U32 R124, RZ, RZ, R125 ;  /* 0x000000ffff7c7224 */ /* 0x000fe200078e007d */
[----:B------:R-:W-:Y:S01]  /*1e7f0*/  PRMT R2, R2, 0x5410, R9 ;  /* 0x0000541002027816 */ /* 0x000fe20000000009 */
[----:B------:R-:W-:Y:S02]  /*1e800*/  IMAD.MOV.U32 R125, RZ, RZ, R126 ;  /* 0x000000ffff7d7224 */ /* 0x000fe400078e007e */
[----:B------:R-:W-:Y:S01]  /*1e810*/  IMAD.MOV.U32 R126, RZ, RZ, R127 ;  /* 0x000000ffff7e7224 */ /* 0x000fe200078e007f */
[----:B------:R-:W-:Y:S01]  /*1e820*/  PRMT R8, R3, 0x5410, R11 ;  /* 0x0000541003087816 */ /* 0x000fe2000000000b */
[----:B------:R-:W-:Y:S01]  /*1e830*/  IMAD.MOV.U32 R120, RZ, RZ, R121 ;  /* 0x000000ffff787224 */ /* 0x000fe200078e0079 */
[----:B------:R-:W-:Y:S01]  /*1e840*/  PRMT R0, R10, 0x5410, R0 ;  /* 0x000054100a007816 */ /* 0x000fe20000000000 */
[----:B------:R-:W-:Y:S01]  /*1e850*/  IMAD.MOV.U32 R121, RZ, RZ, R122 ;  /* 0x000000ffff797224 */ /* 0x000fe200078e007a */
[--C-:B------:R-:W-:Y:S01]  /*1e860*/  HSET2.LE.AND R2, R2, R229.reuse, PT ;  /* 0x000000e502027233 */ /* 0x100fe20003803000 */
[----:B------:R-:W-:Y:S01]  /*1e870*/  IMAD.MOV.U32 R122, RZ, RZ, R123 ;  /* 0x000000ffff7a7224 */ /* 0x000fe200078e007b */
[----:B------:R-:W-:Y:S01]  /*1e880*/  HSET2.LE.AND R3, R12, R229, PT ;  /* 0x000000e50c037233 */ /* 0x000fe20003803000 */
[----:B------:R-:W-:-:S02]  /*1e890*/  IMAD.MOV.U32 R78, RZ, RZ, R126 ;  /* 0x000000ffff4e7224 */ /* 0x000fc400078e007e */
[----:B------:R-:W-:Y:S02]  /*1e8a0*/  IMAD.MOV.U32 R123, RZ, RZ, R244 ;  /* 0x000000ffff7b7224 */ /* 0x000fe400078e00f4 */
[----:B------:R-:W-:Y:S02]  /*1e8b0*/  IMAD.MOV.U32 R244, RZ, RZ, R245 ;  /* 0x000000fffff47224 */ /* 0x000fe400078e00f5 */
[----:B------:R-:W-:Y:S02]  /*1e8c0*/  IMAD.MOV.U32 R127, RZ, RZ, R120 ;  /* 0x000000ffff7f7224 */ /* 0x000fe400078e0078 */
[----:B------:R-:W-:Y:S02]  /*1e8d0*/  IMAD.MOV.U32 R245, RZ, RZ, R128 ;  /* 0x000000fffff57224 */ /* 0x000fe400078e0080 */
[----:B------:R-:W-:Y:S01]  /*1e8e0*/  IMAD.MOV.U32 R120, RZ, RZ, R121 ;  /* 0x000000ffff787224 */ /* 0x000fe200078e0079 */
[----:B------:R-:W-:Y:S01]  /*1e8f0*/  HSET2.LE.AND R0, R0, R229, PT ;  /* 0x000000e500007233 */ /* 0x000fe20003803000 */
[----:B------:R-:W-:Y:S01]  /*1e900*/  IMAD.MOV.U32 R128, RZ, RZ, R168 ;  /* 0x000000ffff807224 */ /* 0x000fe200078e00a8 */
[----:B------:R-:W-:Y:S01]  /*1e910*/  LOP3.LUT R77, R2, R234, RZ, 0xc0, !PT ;  /* 0x000000ea024d7212 */ /* 0x000fe200078ec0ff */
[----:B------:R-:W-:-:S02]  /*1e920*/  IMAD.MOV.U32 R121, RZ, RZ, R122 ;  /* 0x000000ffff797224 */ /* 0x000fc400078e007a */
[----:B------:R-:W-:Y:S01]  /*1e930*/  IMAD.MOV.U32 R11, RZ, RZ, R78 ;  /* 0x000000ffff0b7224 */ /* 0x000fe200078e004e */
[----:B------:R-:W-:Y:S01]  /*1e940*/  LOP3.LUT R78, R3, R233, RZ, 0xc0, !PT ;  /* 0x000000e9034e7212 */ /* 0x000fe200078ec0ff */
[----:B------:R-:W-:Y:S02]  /*1e950*/  IMAD.MOV.U32 R122, RZ, RZ, R123 ;  /* 0x000000ffff7a7224 */ /* 0x000fe400078e007b */
[----:B------:R-:W-:Y:S02]  /*1e960*/  IMAD.MOV.U32 R123, RZ, RZ, R244 ;  /* 0x000000ffff7b7224 */ /* 0x000fe400078e00f4 */
[----:B------:R-:W-:Y:S01]  /*1e970*/  IMAD.WIDE.U32 R2, R25, -0x2daee0ad, RZ ;  /* 0xd2511f5319027825 */ /* 0x000fe200078e00ff */
[----:B------:R-:W-:-:S03]  /*1e980*/  LOP3.LUT R76, R0, R235, RZ, 0xc0, !PT ;  /* 0x000000eb004c7212 */ /* 0x000fc600078ec0ff */
[----:B------:R-:W-:Y:S02]  /*1e990*/  IMAD.MOV.U32 R248, RZ, RZ, R245 ;  /* 0x000000fffff87224 */ /* 0x000fe400078e00f5 */
[----:B------:R-:W-:Y:S02]  /*1e9a0*/  IMAD.MOV.U32 R245, RZ, RZ, R128 ;  /* 0x000000fffff57224 */ /* 0x000fe400078e0080 */
[----:B------:R-:W-:Y:S02]  /*1e9b0*/  IMAD.MOV.U32 R244, RZ, RZ, R129 ;  /* 0x000000fffff47224 */ /* 0x000fe400078e0081 */
[----:B------:R-:W-:Y:S02]  /*1e9c0*/  IMAD.MOV.U32 R37, RZ, RZ, R130 ;  /* 0x000000ffff257224 */ /* 0x000fe400078e0082 */
[----:B------:R-:W-:Y:S02]  /*1e9d0*/  IMAD.MOV.U32 R36, RZ, RZ, R131 ;  /* 0x000000ffff247224 */ /* 0x000fe400078e0083 */
[----:B------:R-:W-:Y:S01]  /*1e9e0*/  HMMA.16816.F32.BF16 R128, R4, R16, R112 ;  /* 0x000000100480723c */ /* 0x000fe20000041870 */
[----:B------:R-:W-:Y:S01]  /*1e9f0*/  IMAD.MOV.U32 R27, RZ, RZ, R88 ;  /* 0x000000ffff1b7224 */ /* 0x000fe200078e0058 */
[----:B------:R-:W-:Y:S01]  /*1ea00*/  LOP3.LUT R0, R3, UR7, R24, 0x96, !PT ;  /* 0x0000000703007c12 */ /* 0x000fe2000f8e9618 */
[----:B------:R-:W-:-:S02]  /*1ea10*/  IMAD.MOV.U32 R79, RZ, RZ, R120 ;  /* 0x000000ffff4f7224 */ /* 0x000fc400078e0078 */
[----:B------:R-:W-:Y:S02]  /*1ea20*/  IMAD.MOV.U32 R84, RZ, RZ, R121 ;  /* 0x000000ffff547224 */ /* 0x000fe400078e0079 */
[----:B------:R-:W-:Y:S01]  /*1ea30*/  IMAD.MOV.U32 R85, RZ, RZ, R122 ;  /* 0x000000ffff557224 */ /* 0x000fe200078e007a */
[----:B------:R-:W-:Y:S01]  /*1ea40*/  HMMA.16816.F32.BF16 R16, R4, R18, R108 ;  /* 0x000000120410723c */ /* 0x000fe2000004186c */
[----:B------:R-:W-:Y:S01]  /*1ea50*/  IMAD.MOV.U32 R88, RZ, RZ, R123 ;  /* 0x000000ffff587224 */ /* 0x000fe200078e007b */
[----:B------:R-:W-:Y:S01]  /*1ea60*/  LOP3.LUT R3, R2, 0xffff, RZ, 0xc0, !PT ;  /* 0x0000ffff02037812 */ /* 0x000fe200078ec0ff */
[----:B------:R-:W-:-:S05]  /*1ea70*/  HSET2.LE.AND R8, R8, R229, PT ;  /* 0x000000e508087233 */ /* 0x000fca0003803000 */
[----:B------:R-:W-:Y:S01]  /*1ea80*/  HMMA.16816.F32.BF16 R120, R4, R20, R104 ;  /* 0x000000140478723c */ /* 0x000fe20000041868 */
[----:B------:R-:W-:-:S07]  /*1ea90*/  SHF.R.U32.HI R3, RZ, 0x8, R3 ;  /* 0x00000008ff037819 */ /* 0x000fce0000011603 */
[----:B------:R-:W-:Y:S01]  /*1eaa0*/  HMMA.16816.F32.BF16 R108, R4, R32, R96 ;  /* 0x00000020046c723c */ /* 0x000fe20000041860 */
[----:B------:R-:W-:-:S07]  /*1eab0*/  IMAD.MOV.U32 R10, RZ, RZ, R79 ;  /* 0x000000ffff0a7224 */ /* 0x000fce00078e004f */
[C---:B------:R-:W-:Y:S01]  /*1eac0*/  HMMA.16816.F32.BF16 R44, R4.reuse, R14, R116 ;  /* 0x0000000e042c723c */ /* 0x040fe20000041874 */
[----:B------:R-:W-:Y:S01]  /*1ead0*/  LOP3.LUT R79, R8, R232, RZ, 0xc0, !PT ;  /* 0x000000e8084f7212 */ /* 0x000fe200078ec0ff */
[----:B------:R-:W-:Y:S01]  /*1eae0*/  IMAD.MOV.U32 R30, RZ, RZ, R91 ;  /* 0x000000ffff1e7224 */ /* 0x000fe200078e005b */
[----:B------:R-:W-:Y:S05]  /*1eaf0*/  LDSM.16.MT88.4 R116, [R170+0x7800] ;  /* 0x00780000aa74783b */ /* 0x000fea0000004200 */
[C---:B------:R-:W-:Y:S08]  /*1eb00*/  HMMA.16816.F32.BF16 R20, R4.reuse, R22, R100 ;  /* 0x000000160414723c */ /* 0x040ff00000041864 */
[----:B------:R-:W-:Y:S01]  /*1eb10*/  HMMA.16816.F32.BF16 R32, R4, R34, R80 ;  /* 0x000000220420723c */ /* 0x000fe20000041850 */
[----:B------:R-:W-:Y:S01]  /*1eb20*/  IMAD.MOV.U32 R31, RZ, RZ, R90 ;  /* 0x000000ffff1f7224 */ /* 0x000fe200078e005a */
[----:B------:R-:W-:Y:S05]  /*1eb30*/  LDSM.16.MT88.4 R12, [R171+0x7800] ;  /* 0x00780000ab0c783b */ /* 0x000fea0000004200 */
[----:B------:R-:W-:-:S02]  /*1eb40*/  SHF.R.U32.HI R4, RZ, 0x10, R2 ;  /* 0x00000010ff047819 */ /* 0x000fc40000011602 */
[----:B------:R-:W-:Y:S02]  /*1eb50*/  LOP3.LUT R5, R2, 0xff, RZ, 0xc0, !PT ;  /* 0x000000ff02057812 */ /* 0x000fe400078ec0ff */
[----:B------:R-:W-:Y:S02]  /*1eb60*/  SHF.R.U32.HI R6, RZ, 0x18, R2 ;  /* 0x00000018ff067819 */ /* 0x000fe40000011602 */
[----:B------:R-:W-:Y:S02]  /*1eb70*/  LOP3.LUT R4, R4, 0xff, RZ, 0xc0, !PT ;  /* 0x000000ff04047812 */ /* 0x000fe400078ec0ff */
[----:B------:R-:W-:Y:S02]  /*1eb80*/  LOP3.LUT R2, R0, 0xffff, RZ, 0xc0, !PT ;  /* 0x0000ffff00027812 */ /* 0x000fe400078ec0ff */
[----:B------:R-:W-:Y:S02]  /*1eb90*/  PRMT R8, R5, 0x5410, R3 ;  /* 0x0000541005087816 */ /* 0x000fe40000000003 */
[----:B------:R-:W-:-:S02]  /*1eba0*/  PRMT R7, R4, 0x5410, R6 ;  /* 0x0000541004077816 */ /* 0x000fc40000000006 */
[----:B------:R-:W-:Y:S02]  /*1ebb0*/  SHF.R.U32.HI R3, RZ, 0x10, R0 ;  /* 0x00000010ff037819 */ /* 0x000fe40000011600 */
[----:B------:R-:W-:Y:S02]  /*1ebc0*/  LOP3.LUT R6, R0, 0xff, RZ, 0xc0, !PT ;  /* 0x000000ff00067812 */ /* 0x000fe400078ec0ff */
[----:B------:R-:W-:Y:S02]  /*1ebd0*/  SHF.R.U32.HI R4, RZ, 0x8, R2 ;  /* 0x00000008ff047819 */ /* 0x000fe40000011602 */
[----:B------:R-:W-:Y:S02]  /*1ebe0*/  SHF.R.U32.HI R5, RZ, 0x18, R0 ;  /* 0x00000018ff057819 */ /* 0x000fe40000011600 */
[----:B------:R-:W-:Y:S01]  /*1ebf0*/  LOP3.LUT R2, R3, 0xff, RZ, 0xc0, !PT ;  /* 0x000000ff03027812 */ /* 0x000fe200078ec0ff */
[----:B------:R-:W-:Y:S01]  /*1ec00*/  IMAD.MOV.U32 R91, RZ, RZ, R124 ;  /* 0x000000ffff5b7224 */ /* 0x000fe200078e007c */
[----:B------:R-:W-:Y:S01]  /*1ec10*/  PRMT R0, R6, 0x5410, R4 ;  /* 0x0000541006007816 */ /* 0x000fe20000000004 */
[----:B------:R-:W-:Y:S01]  /*1ec20*/  IMAD.MOV.U32 R26, RZ, RZ, R89 ;  /* 0x000000ffff1a7224 */ /* 0x000fe200078e0059 */
[----:B------:R-:W-:Y:S01]  /*1ec30*/  PRMT R2, R2, 0x5410, R5 ;  /* 0x0000541002027816 */ /* 0x000fe20000000005 */
[----:B------:R-:W-:-:S02]  /*1ec40*/  IMAD.MOV.U32 R90, RZ, RZ, R125 ;  /* 0x000000ffff5a7224 */ /* 0x000fc400078e007d */
[----:B------:R-:W-:Y:S01]  /*1ec50*/  IMAD.MOV.U32 R86, RZ, RZ, R132 ;  /* 0x000000ffff567224 */ /* 0x000fe200078e0084 */
[--C-:B------:R-:W-:Y:S01]  /*1ec60*/  HSET2.LE.AND R0, R0, R229.reuse, PT ;  /* 0x000000e500007233 */ /* 0x100fe20003803000 */
[----:B------:R-:W-:Y:S02]  /*1ec70*/  IMAD.MOV.U32 R87, RZ, RZ, R133 ;  /* 0x000000ffff577224 */ /* 0x000fe400078e0085 */
[----:B------:R-:W-:Y:S02]  /*1ec80*/  IMAD.MOV.U32 R29, RZ, RZ, R134 ;  /* 0x000000ffff1d7224 */ /* 0x000fe400078e0086 */
[----:B------:R-:W-:Y:S02]  /*1ec90*/  IMAD.MOV.U32 R28, RZ, RZ, R135 ;  /* 0x000000ffff1c7224 */ /* 0x000fe400078e0087 */
[----:B------:R-:W-:Y:S01]  /*1eca0*/  IMAD.MOV.U32 R89, RZ, RZ, R127 ;  /* 0x000000ffff597224 */ /* 0x000fe200078e007f */
[----:B------:R-:W2:Y:S01]  /*1ecb0*/  LDSM.16.MT88.4 R132, [R169+0x7800] ;  /* 0x00780000a984783b */ /* 0x000ea20000004200 */
[----:B------:R-:W-:Y:S01]  /*1ecc0*/  IMAD.MOV.U32 R100, RZ, RZ, R91 ;  /* 0x000000ffff647224 */ /* 0x000fe200078e005b */
[----:B------:R-:W-:-:S02]  /*1ecd0*/  HSET2.LE.AND R2, R2, R229, PT ;  /* 0x000000e502027233 */ /* 0x000fc40003803000 */
[----:B------:R-:W3:Y:S01]  /*1ece0*/  LDSM.16.MT88.4 R124, [R172+0x7800] ;  /* 0x00780000ac7c783b */ /* 0x000ee20000004200 */
[----:B------:R-:W-:Y:S01]  /*1ecf0*/  IMAD.MOV.U32 R101, RZ, RZ, R90 ;  /* 0x000000ffff657224 */ /* 0x000fe200078e005a */
[----:B------:R-:W-:Y:S01]  /*1ed00*/  LOP3.LUT R100, R0, R100, RZ, 0xc0, !PT ;  /* 0x0000006400647212 */ /* 0x000fe200078ec0ff */
[----:B------:R-:W-:Y:S01]  /*1ed10*/  IMAD.MOV.U32 R102, RZ, RZ, R89 ;  /* 0x000000ffff667224 */ /* 0x000fe200078e0059 */
[--C-:B------:R-:W-:Y:S01]  /*1ed20*/  HSET2.LE.AND R0, R8, R229.reuse, PT ;  /* 0x000000e508007233 */ /* 0x100fe20003803000 */
[----:B------:R-:W-:Y:S01]  /*1ed30*/  IMAD.MOV.U32 R9, RZ, RZ, R86 ;  /* 0x000000ffff097224 */ /* 0x000fe200078e0056 */
[----:B------:R-:W-:Y:S01]  /*1ed40*/  LOP3.LUT R101, R2, R101, RZ, 0xc0, !PT ;  /* 0x0000006502657212 */ /* 0x000fe200078ec0ff */
[----:B------:R-:W-:Y:S01]  /*1ed50*/  IMAD.MOV.U32 R103, RZ, RZ, R88 ;  /* 0x000000ffff677224 */ /* 0x000fe200078e0058 */
[----:B------:R-:W-:Y:S01]  /*1ed60*/  HSET2.LE.AND R2, R7, R229, PT ;  /* 0x000000e507027233 */ /* 0x000fe20003803000 */
[----:B------:R-:W-:Y:S01]  /*1ed70*/  LOP3.LUT R102, R0, R102, RZ, 0xc0, !PT ;  /* 0x0000006600667212 */ /* 0x000fe200078ec0ff */
[----:B------:R-:W-:-:S02]  /*1ed80*/  FADD.FTZ R0, R9, R243 ;  /* 0x000000f309007221 */ /* 0x000fc40000010000 */
[----:B------:R-:W-:Y:S01]  /*1ed90*/  FADD.FTZ R3, R10, R242 ;  /* 0x000000f20a037221 */ /* 0x000fe20000010000 */
[----:B------:R-:W-:Y:S01]  /*1eda0*/  LOP3.LUT R103, R2, R103, RZ, 0xc0, !PT ;  /* 0x0000006702677212 */ /* 0x000fe200078ec0ff */
[----:B------:R-:W-:Y:S01]  /*1edb0*/  FADD.FTZ R5, R11, R250 ;  /* 0x000000fa0b057221 */ /* 0x000fe20000010000 */
[----:B------:R-:W-:Y:S01]  /*1edc0*/  STG.E.U16 [R40.64+-0xf0], R199 ;  /* 0xffff10c728007986 */ /* 0x000fe2000c101522 */
[----:B------:R-:W-:Y:S02]  /*1edd0*/  FADD.FTZ R2, R28, R240 ;  /* 0x000000f01c027221 */ /* 0x000fe40000010000 */
[----:B------:R-:W-:Y:S01]  /*1ede0*/  FADD.FTZ R0, R29, R0 ;  /* 0x000000001d007221 */ /* 0x000fe20000010000 */
[----:B------:R-:W-:Y:S01]  /*1edf0*/  STG.E.U16 [R40.64+-0xee], R167 ;  /* 0xffff12a728007986 */ /* 0x000fe2000c101522 */
[----:B------:R-:W-:Y:S02]  /*1ee00*/  FADD.FTZ R3, R26, R3 ;  /* 0x000000031a037221 */ /* 0x000fe40000010000 */
[----:B------:R-:W-:Y:S01]  /*1ee10*/  IMAD.MOV.U32 R249, RZ, RZ, R87 ;  /* 0x000000fffff97224 */ /* 0x000fe200078e0057 */
[----:B------:R-:W-:Y:S01]  /*1ee20*/  STG.E.U16 [R38.64+-0xf0], R166 ;  /* 0xffff10a626007986 */ /* 0x000fe2000c101522 */
[----:B------:R-:W-:-:S03]  /*1ee30*/  FADD.FTZ R5, R27, R5 ;  /* 0x000000051b057221 */ /* 0x000fc60000010000 */
[----:B------:R-:W-:Y:S01]  /*1ee40*/  STG.E.U16 [R38.64+-0xee], R198 ;  /* 0xffff12c626007986 */ /* 0x000fe2000c101522 */
[----:B------:R-:W-:Y:S02]  /*1ee50*/  IMAD.MOV.U32 R231, RZ, RZ, R85 ;  /* 0x000000ffffe77224 */ /* 0x000fe400078e0055 */
[----:B------:R-:W-:Y:S01]  /*1ee60*/  FADD.FTZ R2, R36, R2 ;  /* 0x0000000224027221 */ /* 0x000fe20000010000 */
[----:B------:R-:W-:Y:S01]  /*1ee70*/  STG.E.U16 [R140.64+-0xe0], R227 ;  /* 0xffff20e38c007986 */ /* 0x000fe2000c101522 */
[----:B------:R-:W-:-:S03]  /*1ee80*/  IMAD.MOV.U32 R230, RZ, RZ, R84 ;  /* 0x000000ffffe67224 */ /* 0x000fc600078e0054 */
[----:B------:R-:W-:Y:S01]  /*1ee90*/  STG.E.U16 [R140.64+-0xde], R226 ;  /* 0xffff22e28c007986 */ /* 0x000fe2000c101522 */
[----:B------:R-:W-:-:S03]  /*1eea0*/  FADD.FTZ R0, R37, R0 ;  /* 0x0000000025007221 */ /* 0x000fc60000010000 */
        /* <DEDUP_REMOVED lines=8> */
[----:B------:R-:W-:Y:S04]  /*1ef30*/  STG.E.U16 [R38.64+-0xe0], R161 ;  /* 0xffff20a126007986 */ /* 0x000fe8000c101522 */
[----:B------:R-:W-:Y:S01]  /*1ef40*/  STG.E.U16 [R38.64+-0xde], R162 ;  /* 0xffff22a226007986 */ /* 0x000fe2000c101522 */
[----:B------:R-:W-:-:S03]  /*1ef50*/  IMAD.MOV.U32 R252, RZ, RZ, R183 ;  /* 0x000000fffffc7224 */ /* 0x000fc600078e00b7 */
[----:B------:R-:W-:Y:S01]  /*1ef60*/  STG.E.U16 [R140.64+-0xd0], R223 ;  /* 0xffff30df8c007986 */ /* 0x000fe2000c101522 */
[----:B------:R-:W-:-:S03]  /*1ef70*/  FADD.FTZ R3, R30, R3 ;  /* 0x000000031e037221 */ /* 0x000fc60000010000 */
[----:B------:R-:W-:Y:S01]  /*1ef80*/  STG.E.U16 [R140.64+-0xce], R222 ;  /* 0xffff32de8c007986 */ /* 0x000fe2000c101522 */
[----:B------:R-:W-:-:S03]  /*1ef90*/  FADD.FTZ R5, R31, R5 ;  /* 0x000000051f057221 */ /* 0x000fc60000010000 */
[----:B------:R-:W-:Y:S04]  /*1efa0*/  STG.E.U16 [R42.64+-0xd0], R221 ;  /* 0xffff30dd2a007986 */ /* 0x000fe8000c101522 */
        /* <DEDUP_REMOVED lines=8> */
[----:B------:R1:W5:Y:S04]  /*1f030*/  LDL.LU R183, [R1+0x18c] ;  /* 0x00018c0001b77983 */ /* 0x0003680000300800 */
        /* <DEDUP_REMOVED lines=29> */
[----:B------:R-:W-:Y:S04]  /*1f210*/  STG.E.U16 [R38.64+-0xae], R149 ;  /* 0xffff529526007986 */ /* 0x000fe8000c101522 */
[----:B------:R1:W5:Y:S04]  /*1f220*/  LDL.LU R175, [R1+0x16c] ;  /* 0x00016c0001af7983 */ /* 0x0003680000300800 */
[----:B------:R4:W-:Y:S04]  /*1f230*/  STG.E.U16 [R140.64+-0xa0], R211 ;  /* 0xffff60d38c007986 */ /* 0x0009e8000c101522 */
[----:B------:R1:W-:Y:S04]  /*1f240*/  STG.E.U16 [R140.64+-0x9e], R210 ;  /* 0xffff62d28c007986 */ /* 0x0003e8000c101522 */
[----:B------:R1:W5:Y:S04]  /*1f250*/  LDL.LU R174, [R1+0x168] ;  /* 0x0001680001ae7983 */ /* 0x0003680000300800 */
[----:B------:R1:W-:Y:S04]  /*1f260*/  STG.E.U16 [R42.64+-0xa0], R209 ;  /* 0xffff60d12a007986 */ /* 0x0003e8000c101522 */
[----:B------:R1:W-:Y:S04]  /*1f270*/  STG.E.U16 [R42.64+-0x9e], R208 ;  /* 0xffff62d02a007986 */ /* 0x0003e8000c101522 */
[----:B------:R1:W5:Y:S04]  /*1f280*/  LDL.LU R173, [R1+0x164] ;  /* 0x0001640001ad7983 */ /* 0x0003680000300800 */
[----:B------:R1:W-:Y:S04]  /*1f290*/  STG.E.U16 [R40.64+-0xa0], R148 ;  /* 0xffff609428007986 */ /* 0x0003e8000c101522 */
[----:B------:R1:W-:Y:S01]  /*1f2a0*/  STG.E.U16 [R40.64+-0x9e], R147 ;  /* 0xffff629328007986 */ /* 0x0003e2000c101522 */
[C---:B--2---:R-:W-:Y:S03]  /*1f2b0*/  HMMA.16816.F32.BF16 R112, R76.reuse, R132, R92 ;  /* 0x000000844c70723c */ /* 0x044fe6000004185c */
[----:B------:R2:W5:Y:S04]  /*1f2c0*/  LDL.LU R168, [R1+0x160] ;  /* 0x0001600001a87983 */ /* 0x0005680000300800 */
[----:B------:R2:W-:Y:S04]  /*1f2d0*/  STG.E.U16 [R38.64+-0xa0], R146 ;  /* 0xffff609226007986 */ /* 0x0005e8000c101522 */
[----:B------:R2:W-:Y:S01]  /*1f2e0*/  STG.E.U16 [R38.64+-0x9e], R145 ;  /* 0xffff629126007986 */ /* 0x0005e2000c101522 */
[C---:B------:R-:W-:Y:S03]  /*1f2f0*/  HMMA.16816.F32.BF16 R104, R76.reuse, R134, R72 ;  /* 0x000000864c68723c */ /* 0x040fe60000041848 */
[----:B------:R2:W-:Y:S04]  /*1f300*/  STG.E.U16 [R140.64+-0x90], R207 ;  /* 0xffff70cf8c007986 */ /* 0x0005e8000c101522 */
[----:B------:R2:W-:Y:S01]  /*1f310*/  STG.E.U16 [R140.64+-0x8e], R206 ;  /* 0xffff72ce8c007986 */ /* 0x0005e2000c101522 */
[C---:B---3--:R-:W-:Y:S03]  /*1f320*/  HMMA.16816.F32.BF16 R96, R76.reuse, R124, R64 ;  /* 0x0000007c4c60723c */ /* 0x048fe60000041840 */
[----:B------:R2:W-:Y:S04]  /*1f330*/  STL [R1+0x120], R4 ;  /* 0x0001200401007387 */ /* 0x0005e80000100800 */
[----:B------:R2:W-:Y:S01]  /*1f340*/  STG.E.U16 [R42.64+-0x90], R205 ;  /* 0xffff70cd2a007986 */ /* 0x0005e2000c101522 */
[C---:B------:R-:W-:Y:S03]  /*1f350*/  HMMA.16816.F32.BF16 R92, R76.reuse, R126, R60 ;  /* 0x0000007e4c5c723c */ /* 0x040fe6000004183c */
[----:B------:R2:W-:Y:S04]  /*1f360*/  STG.E.U16 [R42.64+-0x8e], R204 ;  /* 0xffff72cc2a007986 */ /* 0x0005e8000c101522 */
[----:B------:R2:W-:Y:S01]  /*1f370*/  STL [R1+0x11c], R3 ;  /* 0x00011c0301007387 */ /* 0x0005e20000100800 */
[C---:B------:R-:W-:Y:S03]  /*1f380*/  HMMA.16816.F32.BF16 R88, R76.reuse, R116, R56 ;  /* 0x000000744c58723c */ /* 0x040fe60000041838 */
[----:B------:R2:W-:Y:S04]  /*1f390*/  STG.E.U16 [R40.64+-0x90], R144 ;  /* 0xffff709028007986 */ /* 0x0005e8000c101522 */
[----:B------:R2:W-:Y:S01]  /*1f3a0*/  STG.E.U16 [R40.64+-0x8e], R143 ;  /* 0xffff728f28007986 */ /* 0x0005e2000c101522 */
[----:B------:R-:W-:Y:S03]  /*1f3b0*/  HMMA.16816.F32.BF16 R84, R76, R118, R52 ;  /* 0x000000764c54723c */ /* 0x000fe60000041834 */
[----:B------:R2:W-:Y:S04]  /*1f3c0*/  STL [R1+0x124], R2 ;  /* 0x0001240201007387 */ /* 0x0005e80000100800 */
[----:B------:R2:W-:Y:S01]  /*1f3d0*/  STG.E.U16 [R38.64+-0x90], R228 ;  /* 0xffff70e426007986 */ /* 0x0005e2000c101522 */
[C---:B------:R-:W-:Y:S03]  /*1f3e0*/  HMMA.16816.F32.BF16 R136, R100.reuse, R132, R136 ;  /* 0x000000846488723c */ /* 0x040fe60000041888 */
[----:B------:R2:W-:Y:S04]  /*1f3f0*/  STG.E.U16 [R38.64+-0x8e], R142 ;  /* 0xffff728e26007986 */ /* 0x0005e8000c101522 */
[----:B------:R2:W-:Y:S01]  /*1f400*/  STL [R1+0x138], R0 ;  /* 0x0001380001007387 */ /* 0x0005e20000100800 */
        /* <DEDUP_REMOVED lines=9> */
[----:B----4-:R-:W-:-:S04]  /*1f4a0*/  IADD3 R211, P0, R164, -0x180, RZ ;  /* 0xfffffe80a4d37810 */ /* 0x010fc80007f1e0ff */
[----:B-1----:R-:W-:-:S03]  /*1f4b0*/  IADD3.X R210, R165, -0x1, RZ, P0, !PT ;  /* 0xffffffffa5d27810 */ /* 0x002fc600007fe4ff */
.L_x_2000:
[----:B-12---:R-:W-:-:S06]  /*1f4c0*/  UISETP.GT.AND UP0, UPT, UR38, UR9, UPT ;  /* 0x000000092600728c */ /* 0x006fcc000bf04270 */
[----:B------:R-:W-:-:S13]  /*1f4d0*/  PLOP3.LUT P0, PT, PT, PT, UP0, 0x80, 0x0 ;  /* 0x000000000000781c */ /* 0x000fda0003f0f008 */
[----:B------:R-:W-:Y:S05]  /*1f4e0*/  @!P0 BRA `(.L_x_2007) ;  /* 0x0000910000008947 */ /* 0x000fea0003800000 */
[----:B------:R-:W2:Y:S01]  /*1f4f0*/  LDL.LU R0, [R1+0xec] ;  /* 0x0000ec0001007983 */ /* 0x000ea20000300800 */
[----:B------:R-:W-:Y:S01]  /*1f500*/  ULDC.64 UR4, c[0x0][0x1a0] ;  /* 0x0000680000047ab9 */ /* 0x000fe20000000a00 */
[----:B------:R-:W-:Y:S01]  /*1f510*/  IMAD.MOV.U32 R73, RZ, RZ, R69 ;  /* 0x000000ffff497224 */ /* 0x000fe200078e0045 */
[----:B------:R-:W-:Y:S01]  /*1f520*/  USHF.L.U64.HI UR10, UR4, 0x5, UR5 ;  /* 0x00000005040a7899 */ /* 0x000fe20008010205 */
[----:B------:R-:W3:Y:S01]  /*1f530*/  LDL.64 R10, [R1+0x148] ;  /* 0x00014800010a7983 */ /* 0x000ee20000100a00 */
[----:B------:R-:W-:Y:S01]  /*1f540*/  USHF.L.U32 UR11, UR4, 0x5, URZ ;  /* 0x00000005040b7899 */ /* 0x000fe2000800063f */
[----:B------:R-:W-:Y:S01]  /*1f550*/  IMAD.MOV.U32 R72, RZ, RZ, R70 ;  /* 0x000000ffff487224 */ /* 0x000fe200078e0046 */
[----:B------:R-:W-:Y:S01]  /*1f560*/  UIMAD.WIDE.U32 UR22, UR4, 0x30, URZ ;  /* 0x00000030041678a5 */ /* 0x000fe2000f8e003f */
[----:B------:R-:W4:Y:S01]  /*1f570*/  LDL.LU R2, [R1+0xa8] ;  /* 0x0000a80001027983 */ /* 0x000f220000300800 */
[----:B------:R-:W-:Y:S01]  /*1f580*/  UIMAD UR25, UR5, 0x30, URZ ;  /* 0x00000030051978a4 */ /* 0x000fe2000f8e023f */
[----:B------:R-:W-:Y:S01]  /*1f590*/  MOV R75, R68 ;  /* 0x00000044004b7202 */ /* 0x000fe20000000f00 */
[----:B------:R-:W-:Y:S01]  /*1f5a0*/  IMAD.MOV.U32 R74, RZ, RZ, R71 ;  /* 0x000000ffff4a7224 */ /* 0x000fe200078e0047 */
[----:B------:R-:W2:Y:S01]  /*1f5b0*/  LDL.LU R3, [R1+0xf0] ;  /* 0x0000f00001037983 */ /* 0x000ea20000300800 */
        /* <DEDUP_REMOVED lines=8> */
[----:B------:R-:W2:Y:S01]  /*1f640*/  LDL.LU R8, [R1+0xa4] ;  /* 0x0000a40001087983 */ /* 0x000ea20000300800 */
        /* <DEDUP_REMOVED lines=20> */
[----:B---3--:R-:W-:Y:S01]  /*1f790*/  MOV R12, R10 ;  /* 0x0000000a000c7202 */ /* 0x008fe20000000f00 */
[----:B------:R-:W-:Y:S02]  /*1f7a0*/  IMAD.MOV.U32 R13, RZ, RZ, R11 ;  /* 0x000000ffff0d7224 */ /* 0x000fe400078e000b */
[----:B--2---:R-:W-:-:S04]  /*1f7b0*/  IMAD.WIDE.U32 R10, R8, -0x326172a9, RZ ;  /* 0xcd9e8d57080a7825 */ /* 0x004fc800078e00ff */
[----:B------:R-:W-:Y:S01]  /*1f7c0*/  IMAD.WIDE.U32 R8, R0, -0x326172a9, RZ ;  /* 0xcd9e8d5700087825 */ /* 0x000fe200078e00ff */
[----:B------:R-:W-:Y:S01]  /*1f7d0*/  STL.64 [R1+0x130], R10 ;  /* 0x0001300a01007387 */ /* 0x000fe20000100a00 */
[----:B----4-:R-:W-:-:S03]  /*1f7e0*/  LOP3.LUT R0, R11, R2, RZ, 0x3c, !PT ;  /* 0x000000020b007212 */ /* 0x010fc600078e3cff */
[----:B------:R1:W-:Y:S01]  /*1f7f0*/  STL.64 [R1+0x128], R8 ;  /* 0x0001280801007387 */ /* 0x0003e20000100a00 */
[----:B------:R-:W-:Y:S02]  /*1f800*/  LOP3.LUT R2, R9, R2, RZ, 0x3c, !PT ;  /* 0x0000000209027212 */ /* 0x000fe400078e3cff */
[----:B------:R-:W-:Y:S01]  /*1f810*/  ISETP.GE.AND P0, PT, R12, c[0x0][0x220], PT ;  /* 0x000088000c007a0c */ /* 0x000fe20003f06270 */
[----:B-1----:R-:W-:Y:S01]  /*1f820*/  IMAD.WIDE.U32 R8, R3, -0x2daee0ad, RZ ;  /* 0xd2511f5303087825 */ /* 0x002fe200078e00ff */
[----:B------:R-:W-:Y:S02]  /*1f830*/  PRMT R3, R241, 0x7054, R241 ;  /* 0x00007054f1037816 */ /* 0x000fe400000000f1 */
[----:B------:R-:W-:Y:S01]  /*1f840*/  MOV R3, R7 ;  /* 0x0000000700037202 */ /* 0x000fe20000000f00 */
[----:B------:R-:W-:Y:S01]  /*1f850*/  IMAD.WIDE.U32 R10, R0, -0x2daee0ad, RZ ;  /* 0xd2511f53000a7825 */ /* 0x000fe200078e00ff */
[----:B------:R1:W-:Y:S04]  /*1f860*/  STL.64 [R1], R8 ;  /* 0x0000000801007387 */ /* 0x0003e80000100a00 */
[----:B------:R2:W-:Y:S01]  /*1f870*/  STL.64 [R1+0x10], R10 ;  /* 0x0000100a01007387 */ /* 0x0005e20000100a00 */
[----:B-1----:R-:W-:Y:S01]  /*1f880*/  IMAD.WIDE.U32 R8, R2, -0x2daee0ad, RZ ;  /* 0xd2511f5302087825 */ /* 0x002fe200078e00ff */
[----:B------:R-:W-:-:S05]  /*1f890*/  MOV R2, R4 ;  /* 0x0000000400027202 */ /* 0x000fca0000000f00 */
[----:B------:R2:W-:Y:S04]  /*1f8a0*/  STL.64 [R1+0x140], R2 ;  /* 0x0001400201007387 */ /* 0x0005e80000100a00 */
[----:B------:R2:W-:Y:S01]  /*1f8b0*/  STL.64 [R1+0x18], R8 ;  /* 0x0000180801007387 */ /* 0x0005e20000100a00 */
[----:B------:R-:W-:Y:S01]  /*1f8c0*/  @P0 LOP3.LUT R183, R183, 0x4, RZ, 0xfc, !PT ;  /* 0x00000004b7b70812 */ /* 0x000fe200078efcff */
[----:B------:R-:W-:Y:S05]  /*1f8d0*/  BRA `(.L_x_2008) ;  /* 0x0000034000007947 */ /* 0x000fea0003800000 */
.L_x_2010:
        /* <DEDUP_REMOVED lines=17> */
[----:B---3--:R-:W-:Y:S02]  /*1f9f0*/  LEA.HI.X R2, R70, R199, R2, 0x6, P1 ;  /* 0x000000c746027211 */ /* 0x008fe400008f3402 */
[----:B------:R-:W-:Y:S02]  /*1fa00*/  @!P6 LEA R69, P0, R3, R0, 0x4 ;  /* 0x000000000345e211 */ /* 0x000fe400078020ff */
[C---:B------:R-:W-:Y:S02]  /*1fa10*/  @!P6 LEA.HI.X R143, R0.reuse, c[0x0][0x16c], R2, 0x1, P3 ;  /* 0x00005b00008fea11 */ /* 0x040fe400018f0c02 */
[----:B------:R-:W-:Y:S02]  /*1fa20*/  @!P6 LEA R140, P2, R69, c[0x0][0x168], 0x1 ;  /* 0x00005a00458cea11 */ /* 0x000fe400078408ff */
[----:B------:R-:W-:Y:S01]  /*1fa30*/  @!P6 LEA.HI.X R3, R3, R2, R68, 0x4, P0 ;  /* 0x000000020303e211 */ /* 0x000fe200000f2444 */
[----:B------:R-:W-:Y:S01]  /*1fa40*/  @!PT LDS RZ, [RZ] ;  /* 0x00000000fffff984 */ /* 0x000fe20000000800 */
[----:B------:R-:W-:Y:S01]  /*1fa50*/  @!PT LDS RZ, [RZ] ;  /* 0x00000000fffff984 */ /* 0x000fe20000000800 */
[----:B------:R-:W-:Y:S01]  /*1fa60*/  @!PT LDS RZ, [RZ] ;  /* 0x00000000fffff984 */ /* 0x000fe20000000800 */
[----:B------:R1:W-:Y:S01]  /*1fa70*/  @!P6 LDGSTS.E.BYPASS.LTC128B.128 [R195+0x4000], [R142.64] ;  /* 0x040000008ec3efae */ /* 0x0003e2000b901d62 */
[----:B------:R-:W-:Y:S02]  /*1fa80*/  @!P6 IADD3 R71, P5, R0, UR13, RZ ;  /* 0x0000000d0047ec10 */ /* 0x000fe4000ffbe0ff */
[----:B------:R-:W-:Y:S01]  /*1fa90*/  @!P6 LEA.HI.X R141, R69, c[0x0][0x16c], R3, 0x1, P2 ;  /* 0x00005b00458dea11 */ /* 0x000fe200010f0c03 */
[----:B------:R1:W-:Y:S01]  /*1faa0*/  @P6 STS.128 [R195+0x4800], RZ ;  /* 0x004800ffc3006388 */ /* 0x0003e20000000c00 */
[C---:B------:R-:W-:Y:S02]  /*1fab0*/  @!P6 LEA R70, P1, R71.reuse, c[0x0][0x168], 0x1 ;  /* 0x00005a004746ea11 */ /* 0x040fe400078208ff */
        /* <DEDUP_REMOVED lines=22> */
.L_x_2008:
[----:B------:R-:W3:Y:S01]  /*1fc20*/  LDL.64 R4, [R1+0x140] ;  /* 0x0001400001047983 */ /* 0x000ee20000100a00 */
[----:B------:R-:W-:Y:S04]  /*1fc30*/  DEPBAR.LE SB0, 0x0 ;  /* 0x000080000000791a */ /* 0x000fe80000000000 */
[----:B------:R-:W-:Y:S01]  /*1fc40*/  UIADD3 UR24, UR38, -0x1, URZ ;  /* 0xffffffff26187890 */ /* 0x000fe2000fffe03f */
[----:B------:R-:W-:Y:S01]  /*1fc50*/  BAR.SYNC.DEFER_BLOCKING 0x0 ;  /* 0x0000000000007b1d */ /* 0x000fe20000010000 */
[----:B------:R-:W-:Y:S02]  /*1fc60*/  LOP3.LUT P6, RZ, R183, 0x4, RZ, 0xc0, !PT ;  /* 0x00000004b7ff7812 */ /* 0x000fe400078cc0ff */
[----:B------:R-:W-:Y:S02]  /*1fc70*/  USHF.R.S32.HI UR5, URZ, 0x1f, UR24 ;  /* 0x0000001f3f057899 */ /* 0x000fe40008011418 */
[----:B------:R-:W-:Y:S01]  /*1fc80*/  UIMAD UR4, UR14, UR24, URZ ;  /* 0x000000180e0472a4 */ /* 0x000fe2000f8e023f */
[----:B--2---:R-:W-:Y:S01]  /*1fc90*/  IMAD.U32 R2, RZ, RZ, UR24 ;  /* 0x00000018ff027e24 */ /* 0x004fe2000f8e00ff */
[----:B------:R-:W-:Y:S02]  /*1fca0*/  UISETP.GT.AND UP0, UPT, UR24, UR9, UPT ;  /* 0x000000091800728c */ /* 0x000fe4000bf04270 */
[----:B------:R-:W-:Y:S05]  /*1fcb0*/  UIMAD UR4, UR5, UR15, UR4 ;  /* 0x0000000f050472a4 */ /* 0x000fea000f8e0204 */
[----:B------:R-:W-:Y:S01]  /*1fcc0*/  @P6 STS.128 [R195+0x6000], RZ ;  /* 0x006000ffc3006388 */ /* 0x000fe20000000c00 */
[----:B---3--:R-:W-:Y:S05]  /*1fcd0*/  IMAD.WIDE.U32 R2, R2, UR15, R4 ;  /* 0x0000000f02027c25 */ /* 0x008fea000f8e0004 */
        /* <DEDUP_REMOVED lines=21> */
[----:B------:R-:W-:Y:S02]  /*1fe30*/  @!P6 LEA R4, P0, R12, c[0x0][0x170], 0x1 ;  /* 0x00005c000c04ea11 */ /* 0x000fe400078008ff */
        /* <DEDUP_REMOVED lines=31> */
[----:B------:R-:W-:Y:S07]  /*20030*/  LDSM.16.M88.4 R164, [R182] ;  /* 0x00000000b6a4783b */ /* 0x000fee0000000200 */
        /* <DEDUP_REMOVED lines=26> */
[----:B------:R-:W3:Y:S07]  /*201e0*/  LDSM.16.M88.4 R156, [R181] ;  /* 0x00000000b59c783b */ /* 0x000eee0000000200 */
[-C--:B------:R-:W-:Y:S08]  /*201f0*/  HMMA.16816.F32.BF16 R52, R140, R160.reuse, R52 ;  /* 0x000000a08c34723c */ /* 0x080ff00000041834 */
[C---:B------:R-:W-:Y:S08]  /*20200*/  HMMA.16816.F32.BF16 R56, R148.reuse, R160, R56 ;  /* 0x000000a09438723c */ /* 0x040ff00000041838 */
[-C--:B------:R-:W-:Y:S01]  /*20210*/  HMMA.16816.F32.BF16 R60, R148, R162.reuse, R60 ;  /* 0x000000a2943c723c */ /* 0x080fe2000004183c */
[----:B------:R-:W4:Y:S07]  /*20220*/  LDSM.16.M88.4 R148, [R180] ;  /* 0x00000000b494783b */ /* 0x000f2e0000000200 */
[----:B------:R-:W-:Y:S01]  /*20230*/  HMMA.16816.F32.BF16 R64, R140, R162, R64 ;  /* 0x000000a28c40723c */ /* 0x000fe20000041840 */
[----:B------:R-:W-:Y:S06]  /*20240*/  LDSM.16.M88.4 R140, [R177] ;  /* 0x00000000b18c783b */ /* 0x000fec0000000200 */
[----:B------:R-:W-:Y:S01]  /*20250*/  LDSM.16.M88.4 R160, [R177+0x2000] ;  /* 0x00200000b1a0783b */ /* 0x000fe20000000200 */
        /* <DEDUP_REMOVED lines=15> */
[-C--:B----4-:R-:W-:Y:S08]  /*20350*/  HMMA.16816.F32.BF16 R52, R68, R148.reuse, R52 ;  /* 0x000000944434723c */ /* 0x090ff00000041834 */
[C---:B------:R-:W-:Y:S08]  /*20360*/  HMMA.16816.F32.BF16 R56, R152.reuse, R148, R56 ;  /* 0x000000949838723c */ /* 0x040ff00000041838 */
[-C--:B------:R-:W-:Y:S01]  /*20370*/  HMMA.16816.F32.BF16 R60, R152, R150.reuse, R60 ;  /* 0x00000096983c723c */ /* 0x080fe2000004183c */
[----:B------:R-:W3:Y:S01]  /*20380*/  LDSM.16.M88.4 R152, [R173+0x1800] ;  /* 0x00180000ad98783b */ /* 0x000ee20000000200 */
[----:B------:R-:W-:Y:S05]  /*20390*/  DEPBAR.LE SB0, 0x0 ;  /* 0x000080000000791a */ /* 0x000fea0000000000 */
[----:B------:R-:W-:Y:S01]  /*203a0*/  BAR.SYNC.DEFER_BLOCKING 0x0 ;  /* 0x0000000000007b1d */ /* 0x000fe20000010000 */
[----:B------:R-:W-:Y:S08]  /*203b0*/  HMMA.16816.F32.BF16 R64, R68, R150, R64 ;  /* 0x000000964440723c */ /* 0x000ff00000041840 */
[-C--:B-1----:R-:W-:Y:S08]  /*203c0*/  HMMA.16816.F32.BF16 R4, R140, R144.reuse, R4 ;  /* 0x000000908c04723c */ /* 0x082ff00000041804 */
        /* <DEDUP_REMOVED lines=16> */
[----:B------:R-:W-:Y:S01]  /*204d0*/  HMMA.16816.F32.BF16 R64, R140, R154, R64 ;  /* 0x0000009a8c40723c */ /* 0x000fe20000041840 */
[----:B------:R-:W-:-:S07]  /*204e0*/  @P0 BRA `(.L_x_2010) ;  /* 0xfffff3f000000947 */ /* 0x000fce000383ffff */
.L_x_2009:
[----:B------:R-:W-:Y:S01]  /*204f0*/  LOP3.LUT R183, R183, 0xfffffff7, RZ, 0xc0, !PT ;  /* 0xfffffff7b7b77812 */ /* 0x000fe200078ec0ff */
[----:B------:R-:W2:Y:S01]  /*20500*/  S2R R2, SR_TID.X ;  /* 0x0000000000027919 */ /* 0x000ea20000002100 */
[----:B------:R-:W-:Y:S01]  /*20510*/  IMAD.U32 R0, RZ, RZ, UR24 ;  /* 0x00000018ff007e24 */ /* 0x000fe2000f8e00ff */
[----:B------:R-:W-:Y:S02]  /*20520*/  UIADD3 UR4, UR37, -0x4498517b, URZ ;  /* 0xbb67ae8525047890 */ /* 0x000fe4000fffe03f */
[----:B------:R-:W-:Y:S02]  /*20530*/  USHF.L.U32 UR45, UR24, 0x1, URZ ;  /* 0x00000001182d7899 */ /* 0x000fe4000800063f */
[----:B------:R-:W-:Y:S02]  /*20540*/  UIADD3 UR44, UR36, -0x61c88647, URZ ;  /* 0x9e3779b9242c7890 */ /* 0x000fe4000fffe03f */
[----:B------:R-:W-:Y:S01]  /*20550*/  STL [R1+0x178], R178 ;  /* 0x000178b201007387 */ /* 0x000fe20000100800 */
[----:B------:R-:W-:Y:S02]  /*20560*/  ULOP3.LUT UR5, UR45, UR37, URZ, 0x3c, !UPT ;  /* 0x000000252d057292 */ /* 0x000fe4000f8e3c3f */
[----:B------:R-:W-:Y:S01]  /*20570*/  UIADD3 UR43, UR36, 0x3c6ef372, URZ ;  /* 0x3c6ef372242b7890 */ /* 0x000fe2000fffe03f */
[----:B------:R-:W-:Y:S01]  /*20580*/  STL [R1+0x174], R177 ;  /* 0x000174b101007387 */ /* 0x000fe20000100800 */
[----:B------:R-:W-:Y:S02]  /*20590*/  UIADD3 UR42, UR37, 0x76cf5d0a, URZ ;  /* 0x76cf5d0a252a7890 */ /* 0x000fe4000fffe03f */
[----:B------:R-:W-:Y:S01]  /*205a0*/  UIADD3 UR40, UR37, 0x32370b8f, URZ ;  /* 0x32370b8f25287890 */ /* 0x000fe2000fffe03f */
[----:B------:R3:W-:Y:S01]  /*205b0*/  STL [R1+0x170], R176 ;  /* 0x000170b001007387 */ /* 0x0007e20000100800 */
[----:B------:R-:W-:Y:S02]  /*205c0*/  UIADD3 UR39, UR36, 0x78dde6e4, URZ ;  /* 0x78dde6e424277890 */ /* 0x000fe4000fffe03f */
[----:B------:R-:W-:Y:S01]  /*205d0*/  UIADD3 UR41, UR36, -0x255992d5, URZ ;  /* 0xdaa66d2b24297890 */ /* 0x000fe2000fffe03f */
[----:B------:R-:W-:Y:S01]  /*205e0*/  STL [R1+0x16c], R175 ;  /* 0x00016caf01007387 */ /* 0x000fe20000100800 */
[----:B------:R-:W-:Y:S02]  /*205f0*/  UIADD3 UR38, UR37, -0x126145ec, URZ ;  /* 0xed9eba1425267890 */ /* 0x000fe4000fffe03f */
[----:B------:R-:W-:Y:S01]  /*20600*/  UIADD3 UR45, UR45, 0x1, URZ ;  /* 0x000000012d2d7890 */ /* 0x000fe2000fffe03f */
[----:B--2---:R-:W-:Y:S01]  /*20610*/  IMAD.SHL.U32 R2, R2, 0x2, RZ ;  /* 0x0000000202027824 */ /* 0x004fe200078e00ff */
[----:B------:R2:W-:Y:S01]  /*20620*/  STL [R1+0x168], R174 ;  /* 0x000168ae01007387 */ /* 0x0005e20000100800 */
[----:B------:R-:W-:Y:S02]  /*20630*/  UISETP.GT.AND UP0, UPT, UR24, UR9, UPT ;  /* 0x000000091800728c */ /* 0x000fe4000bf04270 */
[----:B------:R-:W-:Y:S01]  /*20640*/  ULOP3.LUT UR45, UR45, UR37, URZ, 0x3c, !UPT ;  /* 0x000000252d2d7292 */ /* 0x000fe2000f8e3c3f */
[----:B------:R-:W-:Y:S01]  /*20650*/  LOP3.LUT R2, R2, 0x6, RZ, 0xc0, !PT ;  /* 0x0000000602027812 */ /* 0x000fe200078ec0ff */
[----:B------:R-:W-:Y:S04]  /*20660*/  STL [R1+0x164], R173 ;  /* 0x000164ad01007387 */ /* 0x000fe80000100800 */
[----:B------:R-:W-:Y:S01]  /*20670*/  IMAD R0, R0, 0x40, R2 ;  /* 0x0000004000007824 */ /* 0x000fe200078e0202 */
[----:B------:R-:W-:Y:S03]  /*20680*/  STL [R1+0x160], R168 ;  /* 0x000160a801007387 */ /* 0x000fe60000100800 */
[--C-:B------:R-:W-:Y:S01]  /*20690*/  IMAD.IADD R2, R184, 0x1, -R0.reuse ;  /* 0x00000001b8027824 */ /* 0x100fe200078e0a00 */
[----:B------:R-:W4:Y:S01]  /*206a0*/  LDL.64 R198, [R1+0x18] ;  /* 0x0000180001c67983 */ /* 0x000f220000100a00 */
[--C-:B------:R-:W-:Y:S03]  /*206b0*/  IMAD.IADD R3, R186, 0x1, -R0.reuse ;  /* 0x00000001ba037824 */ /* 0x100fe600078e0a00 */
[----:B------:R-:W-:Y:S02]  /*206c0*/  IABS R2, R2 ;  /* 0x0000000200027213 */ /* 0x000fe40000000000 */
[----:B---3--:R-:W3:Y:S02]  /*206d0*/  LDL.64 R176, [R1] ;  /* 0x0000000001b07983 */ /* 0x008ee40000100a00 */
[----:B------:R1:W1:Y:S04]  /*206e0*/  I2F R148, R2 ;  /* 0x0000000200947306 */ /* 0x0002680000201400 */
[----:B------:R-:W3:Y:S06]  /*206f0*/  LDL.64 R222, [R1+0x10] ;  /* 0x0000100001de7983 */ /* 0x000eec0000100a00 */
[----:B--2---:R-:W2:Y:S01]  /*20700*/  LDL.64 R174, [R1+0x128] ;  /* 0x0001280001ae7983 */ /* 0x004ea20000100a00 */
[----:B-1----:R-:W-:Y:S01]  /*20710*/  IABS R2, R3 ;  /* 0x0000000300027213 */ /* 0x002fe20000000000 */
[----:B------:R-:W-:Y:S02]  /*20720*/  IMAD.IADD R3, R185, 0x1, -R0 ;  /* 0x00000001b9037824 */ /* 0x000fe400078e0a00 */
[----:B------:R-:W-:Y:S01]  /*20730*/  FFMA.FTZ R4, R148, -UR20, R4 ;  /* 0x8000001494047c23 */ /* 0x000fe20008010004 */
[----:B------:R1:W1:Y:S02]  /*20740*/  I2F R147, R2 ;  /* 0x0000000200937306 */ /* 0x0002640000201400 */
[----:B-1----:R-:W-:Y:S01]  /*20750*/  IABS R2, R3 ;  /* 0x0000000300027213 */ /* 0x002fe20000000000 */
[----:B------:R-:W-:Y:S02]  /*20760*/  IMAD.IADD R3, R187, 0x1, -R0 ;  /* 0x00000001bb037824 */ /* 0x000fe400078e0a00 */
[----:B------:R-:W-:Y:S05]  /*20770*/  FFMA.FTZ R6, R147, -UR20, R6 ;  /* 0x8000001493067c23 */ /* 0x000fea0008010006 */
[----:B------:R1:W1:Y:S01]  /*20780*/  I2F R145, R2 ;  /* 0x0000000200917306 */ /* 0x0002620000201400 */
[----:B------:R-:W-:Y:S09]  /*20790*/  IABS R3, R3 ;  /* 0x0000000300037213 */ /* 0x000ff20000000000 */
[----:B------:R1:W1:Y:S02]  /*207a0*/  I2F R144, R3 ;  /* 0x0000000300907306 */ /* 0x0002640000201400 */
[----:B-1----:R-:W-:Y:S01]  /*207b0*/  IADD3 R2, R0, 0x1, RZ ;  /* 0x0000000100027810 */ /* 0x002fe20007ffe0ff */
[----:B------:R-:W-:Y:S03]  /*207c0*/  FFMA.FTZ R8, R145, -UR20, R8 ;  /* 0x8000001491087c23 */ /* 0x000fe60008010008 */
[----:B------:R-:W-:Y:S01]  /*207d0*/  ISETP.GE.AND P3, PT, R2, R191, PT ;  /* 0x000000bf0200720c */ /* 0x000fe20003f66270 */
[--C-:B------:R-:W-:Y:S01]  /*207e0*/  IMAD.IADD R68, R184, 0x1, -R2.reuse ;  /* 0x00000001b8447824 */ /* 0x100fe200078e0a02 */
[C---:B------:R-:W-:Y:S02]  /*207f0*/  ISETP.GE.AND P2, PT, R2.reuse, R190, PT ;  /* 0x000000be0200720c */ /* 0x040fe40003f46270 */
[----:B------:R-:W-:Y:S02]  /*20800*/  ISETP.GE.AND P1, PT, R2, R189, PT ;  /* 0x000000bd0200720c */ /* 0x000fe40003f26270 */
[----:B------:R-:W-:Y:S01]  /*20810*/  IABS R3, R68 ;  /* 0x0000004400037213 */ /* 0x000fe20000000000 */
[----:B------:R-:W-:Y:S01]  /*20820*/  IMAD.IADD R68, R186, 0x1, -R2 ;  /* 0x00000001ba447824 */ /* 0x000fe200078e0a02 */
[----:B------:R-:W-:Y:S01]  /*20830*/  ISETP.GE.AND P0, PT, R2, R188, PT ;  /* 0x000000bc0200720c */ /* 0x000fe20003f06270 */
[----:B------:R-:W-:Y:S01]  /*20840*/  FFMA.FTZ R10, R144, -UR20, R10 ;  /* 0x80000014900a7c23 */ /* 0x000fe2000801000a */
[C---:B------:R-:W-:Y:S01]  /*20850*/  ISETP.GE.OR P5, PT, R2.reuse, R196, !P3 ;  /* 0x000000c40200720c */ /* 0x040fe20005fa6670 */
[----:B------:R1:W1:Y:S01]  /*20860*/  I2F R143, R3 ;  /* 0x00000003008f7306 */ /* 0x0002620000201400 */
[C---:B------:R-:W-:Y:S02]  /*20870*/  ISETP.GE.OR P4, PT, R2.reuse, R194, !P2 ;  /* 0x000000c20200720c */ /* 0x040fe40005786670 */
[C---:B------:R-:W-:Y:S02]  /*20880*/  ISETP.GE.OR P1, PT, R2.reuse, R193, !P1 ;  /* 0x000000c10200720c */ /* 0x040fe40004f26670 */
[----:B------:R-:W-:Y:S11]  /*20890*/  ISETP.GE.OR P0, PT, R2, R192, !P0 ;  /* 0x000000c00200720c */ /* 0x000ff60004706670 */
[----:B------:R-:W-:Y:S02]  /*208a0*/  @P1 LOP3.LUT R183, R183, 0x8, RZ, 0xfc, !PT ;  /* 0x00000008b7b71812 */ /* 0x000fe400078efcff */
[C---:B------:R-:W-:Y:S02]  /*208b0*/  ISETP.GE.AND P1, PT, R0.reuse, R191, PT ;  /* 0x000000bf0000720c */ /* 0x040fe40003f26270 */
[----:B------:R-:W-:Y:S02]  /*208c0*/  LOP3.LUT R183, R183, 0xfffffffd, RZ, 0xc0, !PT ;  /* 0xfffffffdb7b77812 */ /* 0x000fe400078ec0ff */
[----:B------:R-:W-:Y:S02]  /*208d0*/  ISETP.GE.OR P1, PT, R0, R196, !P1 ;  /* 0x000000c40000720c */ /* 0x000fe40004f26670 */
[----:B-1----:R-:W-:Y:S01]  /*208e0*/  IABS R3, R68 ;  /* 0x0000004400037213 */ /* 0x002fe20000000000 */
[--C-:B------:R-:W-:Y:S01]  /*208f0*/  IMAD.IADD R68, R185, 0x1, -R2.reuse ;  /* 0x00000001b9447824 */ /* 0x100fe200078e0a02 */
[----:B------:R-:W-:Y:S01]  /*20900*/  FSEL R214, R4, -INF , !P1 ;  /* 0xff80000004d67808 */ /* 0x000fe20004800000 */
[----:B------:R-:W-:Y:S01]  /*20910*/  FFMA.FTZ R5, R143, -UR20, R5 ;  /* 0x800000148f057c23 */ /* 0x000fe20008010005 */
[----:B------:R-:W-:Y:S01]  /*20920*/  @P0 LOP3.LUT R183, R183, 0x2, RZ, 0xfc, !PT ;  /* 0x00000002b7b70812 */ /* 0x000fe200078efcff */
[----:B------:R1:W1:Y:S01]  /*20930*/  I2F R142, R3 ;  /* 0x00000003008e7306 */ /* 0x0002620000201400 */
[C---:B------:R-:W-:Y:S02]  /*20940*/  ISETP.GE.AND P0, PT, R0.reuse, R190, PT ;  /* 0x000000be0000720c */ /* 0x040fe40003f06270 */
[----:B------:R-:W-:Y:S02]  /*20950*/  FSEL R211, R5, -INF , !P5 ;  /* 0xff80000005d37808 */ /* 0x000fe40006800000 */
[C---:B------:R-:W-:Y:S02]  /*20960*/  ISETP.GE.OR P0, PT, R0.reuse, R194, !P0 ;  /* 0x000000c20000720c */ /* 0x040fe40004706670 */
[----:B------:R-:W-:Y:S02]  /*20970*/  ISETP.GE.AND P1, PT, R0, R189, PT ;  /* 0x000000bd0000720c */ /* 0x000fe40003f26270 */
[----:B------:R-:W-:Y:S02]  /*20980*/  FSEL R216, R6, -INF , !P0 ;  /* 0xff80000006d87808 */ /* 0x000fe40004000000 */
[C---:B------:R-:W-:Y:S02]  /*20990*/  ISETP.GE.OR P1, PT, R0.reuse, R193, !P1 ;  /* 0x000000c10000720c */ /* 0x040fe40004f26670 */
[----:B------:R-:W-:Y:S02]  /*209a0*/  ISETP.GE.AND P0, PT, R0, R188, PT ;  /* 0x000000bc0000720c */ /* 0x000fe40003f06270 */
[----:B------:R-:W-:Y:S02]  /*209b0*/  FSEL R220, R8, -INF , !P1 ;  /* 0xff80000008dc7808 */ /* 0x000fe40004800000 */
[----:B------:R-:W-:Y:S04]  /*209c0*/  ISETP.GE.OR P0, PT, R0, R192, !P0 ;  /* 0x000000c00000720c */ /* 0x000fe80004706670 */
[----:B------:R-:W-:Y:S02]  /*209d0*/  FSEL R221, R10, -INF , !P0 ;  /* 0xff8000000add7808 */ /* 0x000fe40004000000 */
[----:B-1----:R-:W-:Y:S01]  /*209e0*/  IABS R3, R68 ;  /* 0x0000004400037213 */ /* 0x002fe20000000000 */
[----:B------:R-:W-:Y:S02]  /*209f0*/  IMAD.IADD R68, R187, 0x1, -R2 ;  /* 0x00000001bb447824 */ /* 0x000fe400078e0a02 */
[----:B------:R-:W-:Y:S01]  /*20a00*/  FFMA.FTZ R7, R142, -UR20, R7 ;  /* 0x800000148e077c23 */ /* 0x000fe20008010007 */
[----:B------:R1:W1:Y:S04]  /*20a10*/  I2F R151, R3 ;  /* 0x0000000300977306 */ /* 0x0002680000201400 */
[----:B------:R-:W-:Y:S02]  /*20a20*/  FSEL R213, R7, -INF , !P4 ;  /* 0xff80000007d57808 */ /* 0x000fe40006000000 */
[----:B-1----:R-:W-:Y:S01]  /*20a30*/  IABS R3, R68 ;  /* 0x0000004400037213 */ /* 0x002fe20000000000 */
[----:B------:R-:W-:Y:S01]  /*20a40*/  FFMA.FTZ R9, R151, -UR20, R9 ;  /* 0x8000001497097c23 */ /* 0x000fe20008010009 */
[----:B------:R-:W-:Y:S02]  /*20a50*/  IADD3 R68, R0, 0x8, RZ ;  /* 0x0000000800447810 */ /* 0x000fe40007ffe0ff */
[----:B------:R1:W1:Y:S02]  /*20a60*/  I2F R150, R3 ;  /* 0x0000000300967306 */ /* 0x0002640000201400 */
[----:B------:R-:W-:Y:S01]  /*20a70*/  ISETP.GE.AND P1, PT, R68, R189, PT ;  /* 0x000000bd4400720c */ /* 0x000fe20003f26270 */
[--C-:B------:R-:W-:Y:S01]  /*20a80*/  IMAD.IADD R69, R184, 0x1, -R68.reuse ;  /* 0x00000001b8457824 */ /* 0x100fe200078e0a44 */
[C---:B------:R-:W-:Y:S02]  /*20a90*/  ISETP.GE.AND P3, PT, R68.reuse, R191, PT ;  /* 0x000000bf4400720c */ /* 0x040fe40003f66270 */
[C---:B------:R-:W-:Y:S02]  /*20aa0*/  ISETP.GE.OR P1, PT, R68.reuse, R193, !P1 ;  /* 0x000000c14400720c */ /* 0x040fe40004f26670 */
[C---:B------:R-:W-:Y:S02]  /*20ab0*/  ISETP.GE.AND P2, PT, R68.reuse, R190, PT ;  /* 0x000000be4400720c */ /* 0x040fe40003f46270 */
[C---:B------:R-:W-:Y:S02]  /*20ac0*/  ISETP.GE.AND P0, PT, R68.reuse, R188, PT ;  /* 0x000000bc4400720c */ /* 0x040fe40003f06270 */
[C---:B------:R-:W-:Y:S02]  /*20ad0*/  ISETP.GE.OR P5, PT, R68.reuse, R196, !P3 ;  /* 0x000000c44400720c */ /* 0x040fe40005fa6670 */
[C---:B------:R-:W-:Y:S02]  /*20ae0*/  LOP3.LUT P3, RZ, R183.reuse, 0x8, RZ, 0xc0, !PT ;  /* 0x00000008b7ff7812 */ /* 0x040fe4000786c0ff */
[C---:B------:R-:W-:Y:S02]  /*20af0*/  ISETP.GE.OR P4, PT, R68.reuse, R194, !P2 ;  /* 0x000000c24400720c */ /* 0x040fe40005786670 */
[C---:B------:R-:W-:Y:S02]  /*20b00*/  LOP3.LUT P2, RZ, R183.reuse, 0x2, RZ, 0xc0, !PT ;  /* 0x00000002b7ff7812 */ /* 0x040fe4000784c0ff */
[----:B------:R-:W-:Y:S02]  /*20b10*/  LOP3.LUT R183, R183, 0xfffffffe, RZ, 0xc0, !PT ;  /* 0xfffffffeb7b77812 */ /* 0x000fe400078ec0ff */
[----:B------:R-:W-:Y:S02]  /*20b20*/  ISETP.GE.OR P6, PT, R68, R192, !P0 ;  /* 0x000000c04400720c */ /* 0x000fe400047c6670 */
[----:B-1----:R-:W-:Y:S01]  /*20b30*/  IABS R3, R69 ;  /* 0x0000004500037213 */ /* 0x002fe20000000000 */
[--C-:B------:R-:W-:Y:S01]  /*20b40*/  IMAD.IADD R69, R186, 0x1, -R68.reuse ;  /* 0x00000001ba457824 */ /* 0x100fe200078e0a44 */
[----:B------:R-:W-:Y:S01]  /*20b50*/  @P1 LOP3.LUT R183, R183, 0x1, RZ, 0xfc, !PT ;  /* 0x00000001b7b71812 */ /* 0x000fe200078efcff */
[----:B------:R-:W-:Y:S01]  /*20b60*/  FFMA.FTZ R11, R150, -UR20, R11 ;  /* 0x80000014960b7c23 */ /* 0x000fe2000801000b */
[----:B------:R-:W-:Y:S01]  /*20b70*/  FSEL R212, R9, -INF , !P3 ;  /* 0xff80000009d47808 */ /* 0x000fe20005800000 */
[----:B------:R1:W1:Y:S03]  /*20b80*/  I2F R149, R3 ;  /* 0x0000000300957306 */ /* 0x0002660000201400 */
[----:B------:R-:W-:Y:S02]  /*20b90*/  FSEL R219, R11, -INF , !P2 ;  /* 0xff8000000bdb7808 */ /* 0x000fe40005000000 */
[----:B-1----:R-:W-:Y:S01]  /*20ba0*/  IABS R3, R69 ;  /* 0x0000004500037213 */ /* 0x002fe20000000000 */
[----:B------:R-:W-:Y:S02]  /*20bb0*/  IMAD.IADD R69, R185, 0x1, -R68 ;  /* 0x00000001b9457824 */ /* 0x000fe400078e0a44 */
[----:B------:R-:W-:Y:S02]  /*20bc0*/  FFMA.FTZ R16, R149, -UR20, R16 ;  /* 0x8000001495107c23 */ /* 0x000fe40008010010 */
[----:B------:R1:W1:Y:S03]  /*20bd0*/  I2F R146, R3 ;  /* 0x0000000300927306 */ /* 0x0002660000201400 */
[----:B------:R-:W-:Y:S02]  /*20be0*/  FSEL R151, R16, -INF , !P5 ;  /* 0xff80000010977808 */ /* 0x000fe40006800000 */
[----:B-1----:R-:W-:Y:S01]  /*20bf0*/  IABS R3, R69 ;  /* 0x0000004500037213 */ /* 0x002fe20000000000 */
[----:B------:R-:W-:Y:S02]  /*20c00*/  IMAD.IADD R69, R187, 0x1, -R68 ;  /* 0x00000001bb457824 */ /* 0x000fe400078e0a44 */
[----:B------:R-:W-:Y:S02]  /*20c10*/  FFMA.FTZ R18, R146, -UR20, R18 ;  /* 0x8000001492127c23 */ /* 0x000fe40008010012 */
[----:B------:R1:W1:Y:S01]  /*20c20*/  I2F R158, R3 ;  /* 0x00000003009e7306 */ /* 0x0002620000201400 */
[----:B------:R-:W-:Y:S02]  /*20c30*/  IABS R69, R69 ;  /* 0x0000004500457213 */ /* 0x000fe40000000000 */
[----:B------:R-:W-:Y:S07]  /*20c40*/  FSEL R208, R18, -INF , !P4 ;  /* 0xff80000012d07808 */ /* 0x000fee0006000000 */
[----:B------:R4:W4:Y:S01]  /*20c50*/  I2F R155, R69 ;  /* 0x00000045009b7306 */ /* 0x0009220000201400 */
[----:B-1----:R-:W-:Y:S01]  /*20c60*/  IADD3 R3, R0, 0x9, RZ ;  /* 0x0000000900037810 */ /* 0x002fe20007ffe0ff */
[----:B------:R-:W-:Y:S03]  /*20c70*/  FFMA.FTZ R12, R158, -UR20, R12 ;  /* 0x800000149e0c7c23 */ /* 0x000fe6000801000c */
[C---:B------:R-:W-:Y:S01]  /*20c80*/  ISETP.GE.AND P3, PT, R3.reuse, R191, PT ;  /* 0x000000bf0300720c */ /* 0x040fe20003f66270 */
[--C-:B------:R-:W-:Y:S01]  /*20c90*/  IMAD.IADD R70, R184, 0x1, -R3.reuse ;  /* 0x00000001b8467824 */ /* 0x100fe200078e0a03 */
[C---:B------:R-:W-:Y:S02]  /*20ca0*/  ISETP.GE.AND P2, PT, R3.reuse, R190, PT ;  /* 0x000000be0300720c */ /* 0x040fe40003f46270 */
[C---:B------:R-:W-:Y:S02]  /*20cb0*/  ISETP.GE.AND P1, PT, R3.reuse, R189, PT ;  /* 0x000000bd0300720c */ /* 0x040fe40003f26270 */
[----:B----4-:R-:W-:Y:S01]  /*20cc0*/  IABS R69, R70 ;  /* 0x0000004600457213 */ /* 0x010fe20000000000 */
[--C-:B------:R-:W-:Y:S01]  /*20cd0*/  IMAD.IADD R70, R186, 0x1, -R3.reuse ;  /* 0x00000001ba467824 */ /* 0x100fe200078e0a03 */
[----:B------:R-:W-:Y:S01]  /*20ce0*/  ISETP.GE.AND P0, PT, R3, R188, PT ;  /* 0x000000bc0300720c */ /* 0x000fe20003f06270 */
[----:B------:R-:W-:Y:S01]  /*20cf0*/  FFMA.FTZ R14, R155, -UR20, R14 ;  /* 0x800000149b0e7c23 */ /* 0x000fe2000801000e */
[C---:B------:R-:W-:Y:S01]  /*20d00*/  ISETP.GE.OR P5, PT, R3.reuse, R196, !P3 ;  /* 0x000000c40300720c */ /* 0x040fe20005fa6670 */
[----:B------:R1:W4:Y:S01]  /*20d10*/  I2F R157, R69 ;  /* 0x00000045009d7306 */ /* 0x0003220000201400 */
[C---:B------:R-:W-:Y:S02]  /*20d20*/  ISETP.GE.OR P4, PT, R3.reuse, R194, !P2 ;  /* 0x000000c20300720c */ /* 0x040fe40005786670 */
[C---:B------:R-:W-:Y:S02]  /*20d30*/  ISETP.GE.OR P1, PT, R3.reuse, R193, !P1 ;  /* 0x000000c10300720c */ /* 0x040fe40004f26670 */
[----:B------:R-:W-:Y:S02]  /*20d40*/  ISETP.GE.OR P0, PT, R3, R192, !P0 ;  /* 0x000000c00300720c */ /* 0x000fe40004706670 */
[C---:B------:R-:W-:Y:S02]  /*20d50*/  LOP3.LUT P3, RZ, R183.reuse, 0x1, RZ, 0xc0, !PT ;  /* 0x00000001b7ff7812 */ /* 0x040fe4000786c0ff */
[----:B------:R-:W-:Y:S02]  /*20d60*/  LOP3.LUT R183, R183, 0xfffffff7, RZ, 0xc0, !PT ;  /* 0xfffffff7b7b77812 */ /* 0x000fe400078ec0ff */
[----:B------:R-:W-:Y:S02]  /*20d70*/  FSEL R197, R12, -INF , !P3 ;  /* 0xff8000000cc57808 */ /* 0x000fe40005800000 */
[----:B------:R-:W-:Y:S03]  /*20d80*/  FSEL R210, R14, -INF , !P6 ;  /* 0xff8000000ed27808 */ /* 0x000fe60007000000 */
[----:B------:R-:W-:Y:S04]  /*20d90*/  @P1 LOP3.LUT R183, R183, 0x8, RZ, 0xfc, !PT ;  /* 0x00000008b7b71812 */ /* 0x000fe800078efcff */
[----:B------:R-:W-:Y:S02]  /*20da0*/  LOP3.LUT R183, R183, 0xfffffffd, RZ, 0xc0, !PT ;  /* 0xfffffffdb7b77812 */ /* 0x000fe400078ec0ff */
[----:B-1----:R-:W-:Y:S01]  /*20db0*/  IABS R69, R70 ;  /* 0x0000004600457213 */ /* 0x002fe20000000000 */
[----:B------:R-:W-:Y:S01]  /*20dc0*/  IMAD.IADD R70, R185, 0x1, -R3 ;  /* 0x00000001b9467824 */ /* 0x000fe200078e0a03 */
[----:B------:R-:W-:Y:S01]  /*20dd0*/  @P0 LOP3.LUT R183, R183, 0x2, RZ, 0xfc, !PT ;  /* 0x00000002b7b70812 */ /* 0x000fe200078efcff */
[----:B----4-:R-:W-:Y:S01]  /*20de0*/  FFMA.FTZ R17, R157, -UR20, R17 ;  /* 0x800000149d117c23 */ /* 0x010fe20008010011 */
[----:B------:R1:W4:Y:S02]  /*20df0*/  I2F R154, R69 ;  /* 0x00000045009a7306 */ /* 0x0003240000201400 */
[----:B-1----:R-:W-:Y:S01]  /*20e00*/  IABS R69, R70 ;  /* 0x0000004600457213 */ /* 0x002fe20000000000 */
[----:B------:R-:W-:Y:S02]  /*20e10*/  IMAD.IADD R70, R187, 0x1, -R3 ;  /* 0x00000001bb467824 */ /* 0x000fe400078e0a03 */
[----:B----4-:R-:W-:Y:S01]  /*20e20*/  FFMA.FTZ R19, R154, -UR20, R19 ;  /* 0x800000149a137c23 */ /* 0x010fe20008010013 */
[----:B------:R-:W-:Y:S04]  /*20e30*/  FSEL R154, R17, -INF , !P5 ;  /* 0xff800000119a7808 */ /* 0x000fe80006800000 */
[----:B------:R1:W4:Y:S01]  /*20e40*/  I2F R161, R69 ;  /* 0x0000004500a17306 */ /* 0x0003220000201400 */
[----:B------:R-:W-:Y:S02]  /*20e50*/  IABS R70, R70 ;  /* 0x0000004600467213 */ /* 0x000fe40000000000 */
[----:B------:R-:W-:Y:S07]  /*20e60*/  FSEL R157, R19, -INF , !P4 ;  /* 0xff800000139d7808 */ /* 0x000fee0006000000 */
[----:B------:R2:W2:Y:S01]  /*20e70*/  I2F R160, R70 ;  /* 0x0000004600a07306 */ /* 0x0004a20000201400 */
[----:B-1----:R-:W-:Y:S01]  /*20e80*/  IADD3 R69, R0, 0x10, RZ ;  /* 0x0000001000457810 */ /* 0x002fe20007ffe0ff */
[----:B----4-:R-:W-:Y:S03]  /*20e90*/  FFMA.FTZ R13, R161, -UR20, R13 ;  /* 0x80000014a10d7c23 */ /* 0x010fe6000801000d */
[C---:B------:R-:W-:Y:S01]  /*20ea0*/  ISETP.GE.AND P2, PT, R69.reuse, R190, PT ;  /* 0x000000be4500720c */ /* 0x040fe20003f46270 */
[--C-:B------:R-:W-:Y:S01]  /*20eb0*/  IMAD.IADD R71, R184, 0x1, -R69.reuse ;  /* 0x00000001b8477824 */ /* 0x100fe200078e0a45 */
[C---:B------:R-:W-:Y:S02]  /*20ec0*/  ISETP.GE.AND P3, PT, R69.reuse, R191, PT ;  /* 0x000000bf4500720c */ /* 0x040fe40003f66270 */
[C---:B------:R-:W-:Y:S02]  /*20ed0*/  ISETP.GE.OR P4, PT, R69.reuse, R194, !P2 ;  /* 0x000000c24500720c */ /* 0x040fe40005786670 */
[----:B--2---:R-:W-:Y:S01]  /*20ee0*/  IABS R70, R71 ;  /* 0x0000004700467213 */ /* 0x004fe20000000000 */
[----:B------:R-:W-:Y:S01]  /*20ef0*/  IMAD.IADD R71, R186, 0x1, -R69 ;  /* 0x00000001ba477824 */ /* 0x000fe200078e0a45 */
[C---:B------:R-:W-:Y:S01]  /*20f00*/  ISETP.GE.OR P5, PT, R69.reuse, R196, !P3 ;  /* 0x000000c44500720c */ /* 0x040fe20005fa6670 */
[----:B------:R-:W-:Y:S01]  /*20f10*/  FFMA.FTZ R15, R160, -UR20, R15 ;  /* 0x80000014a00f7c23 */ /* 0x000fe2000801000f */
[----:B------:R-:W-:Y:S01]  /*20f20*/  ISETP.GE.AND P0, PT, R69, R188, PT ;  /* 0x000000bc4500720c */ /* 0x000fe20003f06270 */
[----:B------:R1:W2:Y:S01]  /*20f30*/  I2F R159, R70 ;  /* 0x00000046009f7306 */ /* 0x0002a20000201400 */
[----:B------:R-:W-:Y:S01]  /*20f40*/  LOP3.LUT P2, RZ, R183, 0x2, RZ, 0xc0, !PT ;  /* 0x00000002b7ff7812 */ /* 0x000fe2000784c0ff */
[----:B------:R-:W4:Y:S01]  /*20f50*/  LDL.64 R160, [R1+0x130] ;  /* 0x0001300001a07983 */ /* 0x000f220000100a00 */
[C---:B------:R-:W-:Y:S02]  /*20f60*/  ISETP.GE.OR P6, PT, R69.reuse, R192, !P0 ;  /* 0x000000c04500720c */ /* 0x040fe400047c6670 */
[----:B------:R-:W-:Y:S02]  /*20f70*/  ISETP.GE.AND P1, PT, R69, R189, PT ;  /* 0x000000bd4500720c */ /* 0x000fe40003f26270 */
[----:B------:R-:W-:Y:S02]  /*20f80*/  LOP3.LUT P3, RZ, R183, 0x8, RZ, 0xc0, !PT ;  /* 0x00000008b7ff7812 */ /* 0x000fe4000786c0ff */
[----:B------:R-:W-:Y:S02]  /*20f90*/  ISETP.GE.OR P1, PT, R69, R193, !P1 ;  /* 0x000000c14500720c */ /* 0x000fe40004f26670 */
[----:B------:R-:W-:Y:S02]  /*20fa0*/  LOP3.LUT R183, R183, 0xfffffffe, RZ, 0xc0, !PT ;  /* 0xfffffffeb7b77812 */ /* 0x000fe400078ec0ff */
[----:B------:R-:W-:Y:S09]  /*20fb0*/  FSEL R155, R13, -INF , !P3 ;  /* 0xff8000000d9b7808 */ /* 0x000ff20005800000 */
[----:B------:R-:W-:Y:S02]  /*20fc0*/  @P1 LOP3.LUT R183, R183, 0x1, RZ, 0xfc, !PT ;  /* 0x00000001b7b71812 */ /* 0x000fe400078efcff */
[----:B-1----:R-:W-:Y:S01]  /*20fd0*/  IABS R70, R71 ;  /* 0x0000004700467213 */ /* 0x002fe20000000000 */
[--C-:B------:R-:W-:Y:S02]  /*20fe0*/  IMAD.IADD R71, R185, 0x1, -R69.reuse ;  /* 0x00000001b9477824 */ /* 0x100fe400078e0a45 */
[----:B--2---:R-:W-:Y:S01]  /*20ff0*/  FFMA.FTZ R20, R159, -UR20, R20 ;  /* 0x800000149f147c23 */ /* 0x004fe20008010014 */
[----:B------:R1:W2:Y:S04]  /*21000*/  I2F R156, R70 ;  /* 0x00000046009c7306 */ /* 0x0002a80000201400 */
[----:B------:R-:W-:Y:S02]  /*21010*/  FSEL R150, R20, -INF , !P5 ;  /* 0xff80000014967808 */ /* 0x000fe40006800000 */
[----:B-1----:R-:W-:Y:S01]  /*21020*/  IABS R70, R71 ;  /* 0x0000004700467213 */ /* 0x002fe20000000000 */
[----:B------:R-:W-:Y:S02]  /*21030*/  IMAD.IADD R71, R187, 0x1, -R69 ;  /* 0x00000001bb477824 */ /* 0x000fe400078e0a45 */
[----:B--2---:R-:W-:Y:S01]  /*21040*/  FFMA.FTZ R22, R156, -UR20, R22 ;  /* 0x800000149c167c23 */ /* 0x004fe20008010016 */
[----:B------:R-:W-:Y:S01]  /*21050*/  FSEL R156, R15, -INF , !P2 ;  /* 0xff8000000f9c7808 */ /* 0x000fe20005000000 */
[----:B------:R1:W2:Y:S03]  /*21060*/  I2F R165, R70 ;  /* 0x0000004600a57306 */ /* 0x0002a60000201400 */
[----:B------:R-:W-:Y:S02]  /*21070*/  FSEL R202, R22, -INF , !P4 ;  /* 0xff80000016ca7808 */ /* 0x000fe40006000000 */
[----:B-1----:R-:W-:Y:S01]  /*21080*/  IABS R70, R71 ;  /* 0x0000004700467213 */ /* 0x002fe20000000000 */
[----:B--2---:R-:W-:Y:S01]  /*21090*/  FFMA.FTZ R24, R165, -UR20, R24 ;  /* 0x80000014a5187c23 */ /* 0x004fe20008010018 */
[----:B------:R-:W-:Y:S03]  /*210a0*/  IADD3 R71, R0, 0x11, RZ ;  /* 0x0000001100477810 */ /* 0x000fe60007ffe0ff */
[----:B------:R1:W2:Y:S01]  /*210b0*/  I2F R164, R70 ;  /* 0x0000004600a47306 */ /* 0x0002a20000201400 */
[C---:B------:R-:W-:Y:S01]  /*210c0*/  ISETP.GE.AND P0, PT, R71.reuse, R188, PT ;  /* 0x000000bc4700720c */ /* 0x040fe20003f06270 */
[--C-:B------:R-:W-:Y:S01]  /*210d0*/  IMAD.IADD R140, R184, 0x1, -R71.reuse ;  /* 0x00000001b88c7824 */ /* 0x100fe200078e0a47 */
[----:B------:R-:W-:Y:S01]  /*210e0*/  ISETP.GE.AND P2, PT, R71, R190, PT ;  /* 0x000000be4700720c */ /* 0x000fe20003f46270 */
[--C-:B------:R-:W-:Y:S01]  /*210f0*/  IMAD.IADD R141, R187, 0x1, -R71.reuse ;  /* 0x00000001bb8d7824 */ /* 0x100fe200078e0a47 */
[C---:B------:R-:W-:Y:S02]  /*21100*/  ISETP.GE.OR P0, PT, R71.reuse, R192, !P0 ;  /* 0x000000c04700720c */ /* 0x040fe40004706670 */
[C---:B------:R-:W-:Y:S02]  /*21110*/  ISETP.GE.OR P4, PT, R71.reuse, R194, !P2 ;  /* 0x000000c24700720c */ /* 0x040fe40005786670 */
[----:B------:R-:W-:Y:S02]  /*21120*/  P2R R7, PR, RZ, 0x1 ;  /* 0x00000001ff077803 */ /* 0x000fe40000000000 */
[C---:B------:R-:W-:Y:S02]  /*21130*/  ISETP.GE.AND P3, PT, R71.reuse, R191, PT ;  /* 0x000000bf4700720c */ /* 0x040fe40003f66270 */
[C---:B------:R-:W-:Y:S02]  /*21140*/  ISETP.GE.AND P1, PT, R71.reuse, R189, PT ;  /* 0x000000bd4700720c */ /* 0x040fe40003f26270 */
[----:B------:R-:W-:Y:S02]  /*21150*/  ISETP.GE.OR P5, PT, R71, R196, !P3 ;  /* 0x000000c44700720c */ /* 0x000fe40005fa6670 */
[----:B------:R-:W-:Y:S02]  /*21160*/  LOP3.LUT P3, RZ, R183, 0x1, RZ, 0xc0, !PT ;  /* 0x00000001b7ff7812 */ /* 0x000fe4000786c0ff */
[----:B------:R-:W-:Y:S02]  /*21170*/  ISETP.GE.OR P1, PT, R71, R193, !P1 ;  /* 0x000000c14700720c */ /* 0x000fe40004f26670 */
[----:B------:R-:W-:Y:S02]  /*21180*/  FSEL R203, R24, -INF , !P3 ;  /* 0xff80000018cb7808 */ /* 0x000fe40005800000 */
[----:B-1----:R-:W-:Y:S01]  /*21190*/  IABS R70, R140 ;  /* 0x0000008c00467213 */ /* 0x002fe20000000000 */
[--C-:B------:R-:W-:Y:S01]  /*211a0*/  IMAD.IADD R140, R186, 0x1, -R71.reuse ;  /* 0x00000001ba8c7824 */ /* 0x100fe200078e0a47 */
[----:B------:R-:W-:Y:S01]  /*211b0*/  P2R R8, PR, RZ, 0x2 ;  /* 0x00000002ff087803 */ /* 0x000fe20000000000 */
[----:B--2---:R-:W-:Y:S01]  /*211c0*/  FFMA.FTZ R26, R164, -UR20, R26 ;  /* 0x80000014a41a7c23 */ /* 0x004fe2000801001a */
[----:B------:R-:W-:Y:S01]  /*211d0*/  LOP3.LUT R183, R183, 0xffbfffff, RZ, 0xc0, !PT ;  /* 0xffbfffffb7b77812 */ /* 0x000fe200078ec0ff */
[----:B------:R1:W2:Y:S03]  /*211e0*/  I2F R163, R70 ;  /* 0x0000004600a37306 */ /* 0x0002a60000201400 */
[----:B------:R-:W-:Y:S02]  /*211f0*/  FSEL R204, R26, -INF , !P6 ;  /* 0xff8000001acc7808 */ /* 0x000fe40007000000 */
[----:B-1----:R-:W-:Y:S01]  /*21200*/  IABS R70, R140 ;  /* 0x0000008c00467213 */ /* 0x002fe20000000000 */
[----:B------:R-:W-:Y:S02]  /*21210*/  IMAD.IADD R140, R185, 0x1, -R71 ;  /* 0x00000001b98c7824 */ /* 0x000fe400078e0a47 */
[----:B--2---:R-:W-:Y:S02]  /*21220*/  FFMA.FTZ R21, R163, -UR20, R21 ;  /* 0x80000014a3157c23 */ /* 0x004fe40008010015 */
[----:B------:R1:W2:Y:S01]  /*21230*/  I2F R162, R70 ;  /* 0x0000004600a27306 */ /* 0x0002a20000201400 */
[----:B------:R-:W-:Y:S02]  /*21240*/  IABS R140, R140 ;  /* 0x0000008c008c7213 */ /* 0x000fe40000000000 */
[----:B------:R-:W-:Y:S07]  /*21250*/  FSEL R26, R21, -INF , !P5 ;  /* 0xff800000151a7808 */ /* 0x000fee0006800000 */
[----:B------:R-:W3:Y:S01]  /*21260*/  I2F R167, R140 ;  /* 0x0000008c00a77306 */ /* 0x000ee20000201400 */
[----:B-1----:R-:W-:Y:S01]  /*21270*/  IADD3 R70, R0, 0x18, RZ ;  /* 0x0000001800467810 */ /* 0x002fe20007ffe0ff */
[----:B--2---:R-:W-:Y:S03]  /*21280*/  FFMA.FTZ R23, R162, -UR20, R23 ;  /* 0x80000014a2177c23 */ /* 0x004fe60008010017 */
[----:B------:R-:W-:Y:S01]  /*21290*/  ISETP.GE.AND P2, PT, R70, R190, PT ;  /* 0x000000be4600720c */ /* 0x000fe20003f46270 */
[--C-:B------:R-:W-:Y:S01]  /*212a0*/  IMAD.IADD R2, R186, 0x1, -R70.reuse ;  /* 0x00000001ba027824 */ /* 0x100fe200078e0a46 */
[----:B------:R-:W-:Y:S01]  /*212b0*/  FSEL R205, R23, -INF , !P4 ;  /* 0xff80000017cd7808 */ /* 0x000fe20006000000 */
[--C-:B------:R-:W-:Y:S01]  /*212c0*/  IMAD.IADD R6, R187, 0x1, -R70.reuse ;  /* 0x00000001bb067824 */ /* 0x100fe200078e0a46 */
[----:B------:R-:W-:Y:S01]  /*212d0*/  ISETP.GE.OR P4, PT, R70, R194, !P2 ;  /* 0x000000c24600720c */ /* 0x000fe20005786670 */
[--C-:B------:R-:W-:Y:S01]  /*212e0*/  IMAD.IADD R4, R185, 0x1, -R70.reuse ;  /* 0x00000001b9047824 */ /* 0x100fe200078e0a46 */
[----:B------:R-:W-:Y:S01]  /*212f0*/  IABS R2, R2 ;  /* 0x0000000200027213 */ /* 0x000fe20000000000 */
[----:B---3--:R-:W-:Y:S01]  /*21300*/  FFMA.FTZ R25, R167, -UR20, R25 ;  /* 0x80000014a7197c23 */ /* 0x008fe20008010019 */
[----:B------:R-:W-:Y:S01]  /*21310*/  IABS R140, R141 ;  /* 0x0000008d008c7213 */ /* 0x000fe20000000000 */
[----:B------:R-:W-:Y:S01]  /*21320*/  IMAD.IADD R141, R184, 0x1, -R70 ;  /* 0x00000001b88d7824 */ /* 0x000fe200078e0a46 */
[----:B------:R-:W-:Y:S01]  /*21330*/  ISETP.NE.AND P2, PT, R7, RZ, PT ;  /* 0x000000ff0700720c */ /* 0x000fe20003f45270 */
[----:B------:R1:W2:Y:S01]  /*21340*/  I2F R144, R2 ;  /* 0x0000000200907306 */ /* 0x0002a20000201400 */
[C---:B------:R-:W-:Y:S02]  /*21350*/  ISETP.GE.AND P3, PT, R70.reuse, R191, PT ;  /* 0x000000bf4600720c */ /* 0x040fe40003f66270 */
[C---:B------:R-:W-:Y:S02]  /*21360*/  ISETP.GE.AND P1, PT, R70.reuse, R189, PT ;  /* 0x000000bd4600720c */ /* 0x040fe40003f26270 */
[C---:B------:R-:W-:Y:S02]  /*21370*/  ISETP.GE.AND P0, PT, R70.reuse, R188, PT ;  /* 0x000000bc4600720c */ /* 0x040fe40003f06270 */
[----:B------:R-:W-:Y:S02]  /*21380*/  ISETP.GE.OR P5, PT, R70, R196, !P3 ;  /* 0x000000c44600720c */ /* 0x000fe40005fa6670 */
[----:B------:R-:W-:Y:S01]  /*21390*/  ISETP.NE.AND P3, PT, R8, RZ, PT ;  /* 0x000000ff0800720c */ /* 0x000fe20003f65270 */
[----:B------:R3:W3:Y:S01]  /*213a0*/  I2F R166, R140 ;  /* 0x0000008c00a67306 */ /* 0x0006e20000201400 */
[C---:B------:R-:W-:Y:S02]  /*213b0*/  ISETP.GE.OR P1, PT, R70.reuse, R193, !P1 ;  /* 0x000000c14600720c */ /* 0x040fe40004f26670 */
[----:B------:R-:W-:Y:S02]  /*213c0*/  ISETP.GE.OR P6, PT, R70, R192, !P0 ;  /* 0x000000c04600720c */ /* 0x000fe400047c6670 */
[----:B------:R-:W-:Y:S02]  /*213d0*/  P2R R8, PR, RZ, 0x2 ;  /* 0x00000002ff087803 */ /* 0x000fe40000000000 */
[----:B------:R-:W-:Y:S02]  /*213e0*/  FSEL R25, R25, -INF , !P3 ;  /* 0xff80000019197808 */ /* 0x000fe40005800000 */
[----:B-1----:R-:W-:Y:S01]  /*213f0*/  IABS R2, R4 ;  /* 0x0000000400027213 */ /* 0x002fe20000000000 */
[----:B--2---:R-:W-:Y:S01]  /*21400*/  FFMA.FTZ R34, R144, -UR20, R34 ;  /* 0x8000001490227c23 */ /* 0x004fe20008010022 */
[----:B------:R-:W-:Y:S01]  /*21410*/  IADD3 R4, R0, 0x19, RZ ;  /* 0x0000001900047810 */ /* 0x000fe20007ffe0ff */
[----:B------:R1:W2:Y:S01]  /*21420*/  LDL.S16 R144, [R1+0x7c] ;  /* 0x00007c0001907983 */ /* 0x0002a20000100600 */
[----:B------:R1:W1:Y:S02]  /*21430*/  I2F R147, R2 ;  /* 0x0000000200937306 */ /* 0x0002640000201400 */
[----:B------:R-:W-:Y:S01]  /*21440*/  ISETP.GE.AND P3, PT, R4, R191, PT ;  /* 0x000000bf0400720c */ /* 0x000fe20003f66270 */
[----:B------:R-:W-:Y:S01]  /*21450*/  IMAD.IADD R5, R184, 0x1, -R4 ;  /* 0x00000001b8057824 */ /* 0x000fe200078e0a04 */
[----:B------:R-:W-:Y:S02]  /*21460*/  ISETP.GE.AND P1, PT, R4, R189, PT ;  /* 0x000000bd0400720c */ /* 0x000fe40003f26270 */
[----:B---3--:R-:W-:Y:S01]  /*21470*/  IABS R140, R141 ;  /* 0x0000008d008c7213 */ /* 0x008fe20000000000 */
[----:B------:R-:W-:Y:S01]  /*21480*/  FFMA.FTZ R27, R166, -UR20, R27 ;  /* 0x80000014a61b7c23 */ /* 0x000fe2000801001b */
[----:B------:R-:W-:Y:S02]  /*21490*/  ISETP.GE.AND P0, PT, R4, R188, PT ;  /* 0x000000bc0400720c */ /* 0x000fe40003f06270 */
[----:B------:R-:W-:Y:S01]  /*214a0*/  FSEL R34, R34, -INF , !P4 ;  /* 0xff80000022227808 */ /* 0x000fe20006000000 */
[----:B------:R-:W3:Y:S01]  /*214b0*/  I2F R148, R140 ;  /* 0x0000008c00947306 */ /* 0x000ee20000201400 */
[----:B------:R-:W-:Y:S02]  /*214c0*/  FSEL R27, R27, -INF , !P2 ;  /* 0xff8000001b1b7808 */ /* 0x000fe40005000000 */
[C---:B------:R-:W-:Y:S02]  /*214d0*/  ISETP.GE.AND P2, PT, R4.reuse, R190, PT ;  /* 0x000000be0400720c */ /* 0x040fe40003f46270 */
[C---:B------:R-:W-:Y:S02]  /*214e0*/  ISETP.GE.OR P1, PT, R4.reuse, R193, !P1 ;  /* 0x000000c10400720c */ /* 0x040fe40004f26670 */
[C---:B------:R-:W-:Y:S02]  /*214f0*/  ISETP.GE.OR P4, PT, R4.reuse, R194, !P2 ;  /* 0x000000c20400720c */ /* 0x040fe40005786670 */
[----:B------:R-:W-:Y:S02]  /*21500*/  ISETP.GE.OR P0, PT, R4, R192, !P0 ;  /* 0x000000c00400720c */ /* 0x000fe40004706670 */
[----:B------:R-:W-:Y:S02]  /*21510*/  P2R R9, PR, RZ, 0x2 ;  /* 0x00000002ff097803 */ /* 0x000fe40000000000 */
[----:B-1----:R-:W-:Y:S01]  /*21520*/  IABS R2, R6 ;  /* 0x0000000600027213 */ /* 0x002fe20000000000 */
[----:B------:R-:W-:Y:S03]  /*21530*/  FFMA.FTZ R28, R147, -UR20, R28 ;  /* 0x80000014931c7c23 */ /* 0x000fe6000801001c */
[----:B------:R1:W1:Y:S01]  /*21540*/  I2F R145, R2 ;  /* 0x0000000200917306 */ /* 0x0002620000201400 */
[----:B---3--:R-:W-:Y:S05]  /*21550*/  FFMA.FTZ R32, R148, -UR20, R32 ;  /* 0x8000001494207c23 */ /* 0x008fea0008010020 */
[----:B------:R-:W-:Y:S02]  /*21560*/  FSEL R32, R32, -INF , !P5 ;  /* 0xff80000020207808 */ /* 0x000fe40006800000 */
[----:B------:R-:W-:Y:S02]  /*21570*/  ISETP.GE.OR P5, PT, R4, R196, !P3 ;  /* 0x000000c40400720c */ /* 0x000fe40005fa6670 */
[----:B------:R-:W-:Y:S02]  /*21580*/  ISETP.NE.AND P3, PT, R8, RZ, PT ;  /* 0x000000ff0800720c */ /* 0x000fe40003f65270 */
[----:B------:R-:W-:Y:S02]  /*21590*/  P2R R8, PR, RZ, 0x1 ;  /* 0x00000001ff087803 */ /* 0x000fe40000000000 */
[----:B------:R-:W-:Y:S02]  /*215a0*/  FSEL R28, R28, -INF , !P3 ;  /* 0xff8000001c1c7808 */ /* 0x000fe40005800000 */
[----:B-1----:R-:W-:Y:S01]  /*215b0*/  IABS R2, R5 ;  /* 0x0000000500027213 */ /* 0x002fe20000000000 */
[----:B------:R-:W-:Y:S02]  /*215c0*/  FFMA.FTZ R30, R145, -UR20, R30 ;  /* 0x80000014911e7c23 */ /* 0x000fe4000801001e */
[----:B------:R1:W3:Y:S02]  /*215d0*/  LDL.S16 R145, [R1+0x74] ;  /* 0x0000740001917983 */ /* 0x0002e40000100600 */
[----:B------:R-:W-:Y:S01]  /*215e0*/  IMAD.MOV.U32 R5, RZ, RZ, R2 ;  /* 0x000000ffff057224 */ /* 0x000fe200078e0002 */
[----:B------:R-:W-:Y:S01]  /*215f0*/  FSEL R30, R30, -INF , !P6 ;  /* 0xff8000001e1e7808 */ /* 0x000fe20007000000 */
[--C-:B------:R-:W-:Y:S02]  /*21600*/  IMAD.IADD R2, R186, 0x1, -R4.reuse ;  /* 0x00000001ba027824 */ /* 0x100fe400078e0a04 */
[----:B------:R1:W1:Y:S03]  /*21610*/  I2F R143, R5 ;  /* 0x00000005008f7306 */ /* 0x0002660000201400 */
[----:B------:R-:W-:Y:S07]  /*21620*/  IABS R2, R2 ;  /* 0x0000000200027213 */ /* 0x000fee0000000000 */
[----:B------:R4:W4:Y:S01]  /*21630*/  I2F R140, R2 ;  /* 0x00000002008c7306 */ /* 0x0009220000201400 */
[--C-:B-1----:R-:W-:Y:S02]  /*21640*/  IMAD.IADD R5, R185, 0x1, -R4.reuse ;  /* 0x00000001b9057824 */ /* 0x102fe400078e0a04 */
[----:B------:R-:W-:Y:S02]  /*21650*/  FFMA.FTZ R33, R143, -UR20, R33 ;  /* 0x800000148f217c23 */ /* 0x000fe40008010021 */
[----:B------:R1:W2:Y:S03]  /*21660*/  LDL.S16 R143, [R1+0x88] ;  /* 0x00008800018f7983 */ /* 0x0002a60000100600 */
[----:B------:R-:W-:Y:S02]  /*21670*/  FSEL R33, R33, -INF , !P5 ;  /* 0xff80000021217808 */ /* 0x000fe40006800000 */
[----:B----4-:R-:W-:Y:S01]  /*21680*/  IABS R2, R5 ;  /* 0x0000000500027213 */ /* 0x010fe20000000000 */
[----:B------:R-:W-:Y:S01]  /*21690*/  IMAD.IADD R5, R187, 0x1, -R4 ;  /* 0x00000001bb057824 */ /* 0x000fe200078e0a04 */
[----:B------:R-:W-:Y:S01]  /*216a0*/  IADD3 R4, R0, 0x29, RZ ;  /* 0x0000002900047810 */ /* 0x000fe20007ffe0ff */
[----:B------:R-:W-:Y:S01]  /*216b0*/  FFMA.FTZ R35, R140, -UR20, R35 ;  /* 0x800000148c237c23 */ /* 0x000fe20008010023 */
[----:B------:R4:W1:Y:S04]  /*216c0*/  I2F R142, R2 ;  /* 0x00000002008e7306 */ /* 0x0008680000201400 */
[----:B------:R-:W-:Y:S02]  /*216d0*/  FSEL R35, R35, -INF , !P4 ;  /* 0xff80000023237808 */ /* 0x000fe40006000000 */
[----:B----4-:R-:W-:Y:S01]  /*216e0*/  IABS R2, R5 ;  /* 0x0000000500027213 */ /* 0x010fe20000000000 */
[----:B-1----:R-:W-:Y:S01]  /*216f0*/  FFMA.FTZ R29, R142, -UR20, R29 ;  /* 0x800000148e1d7c23 */ /* 0x002fe2000801001d */
[----:B------:R-:W-:Y:S01]  /*21700*/  IADD3 R5, R0, 0x20, RZ ;  /* 0x0000002000057810 */ /* 0x000fe20007ffe0ff */
[----:B------:R1:W4:Y:S01]  /*21710*/  LDL.S16 R142, [R1+0x78] ;  /* 0x00007800018e7983 */ /* 0x0003220000100600 */
[----:B------:R1:W1:Y:S02]  /*21720*/  I2F R141, R2 ;  /* 0x00000002008d7306 */ /* 0x0002640000201400 */
[C---:B------:R-:W-:Y:S01]  /*21730*/  ISETP.GE.AND P3, PT, R5.reuse, R191, PT ;  /* 0x000000bf0500720c */ /* 0x040fe20003f66270 */
[--C-:B------:R-:W-:Y:S01]  /*21740*/  IMAD.IADD R3, R184, 0x1, -R5.reuse ;  /* 0x00000001b8037824 */ /* 0x100fe200078e0a05 */
[----:B------:R-:W-:Y:S01]  /*21750*/  ISETP.GE.AND P2, PT, R5, R190, PT ;  /* 0x000000be0500720c */ /* 0x000fe20003f46270 */
[--C-:B------:R-:W-:Y:S01]  /*21760*/  IMAD.IADD R6, R187, 0x1, -R5.reuse ;  /* 0x00000001bb067824 */ /* 0x100fe200078e0a05 */
[C---:B------:R-:W-:Y:S02]  /*21770*/  ISETP.GE.AND P1, PT, R5.reuse, R189, PT ;  /* 0x000000bd0500720c */ /* 0x040fe40003f26270 */
[C---:B------:R-:W-:Y:S02]  /*21780*/  ISETP.GE.AND P0, PT, R5.reuse, R188, PT ;  /* 0x000000bc0500720c */ /* 0x040fe40003f06270 */
[C---:B------:R-:W-:Y:S02]  /*21790*/  ISETP.GE.OR P5, PT, R5.reuse, R196, !P3 ;  /* 0x000000c40500720c */ /* 0x040fe40005fa6670 */
[C---:B------:R-:W-:Y:S02]  /*217a0*/  ISETP.GE.OR P4, PT, R5.reuse, R194, !P2 ;  /* 0x000000c20500720c */ /* 0x040fe40005786670 */
[C---:B------:R-:W-:Y:S02]  /*217b0*/  ISETP.GE.OR P1, PT, R5.reuse, R193, !P1 ;  /* 0x000000c10500720c */ /* 0x040fe40004f26670 */
[----:B------:R-:W-:Y:S02]  /*217c0*/  ISETP.GE.OR P6, PT, R5, R192, !P0 ;  /* 0x000000c00500720c */ /* 0x000fe400047c6670 */
[----:B------:R-:W-:Y:S02]  /*217d0*/  ISETP.NE.AND P3, PT, R9, RZ, PT ;  /* 0x000000ff0900720c */ /* 0x000fe40003f65270 */
[----:B------:R-:W-:Y:S02]  /*217e0*/  ISETP.NE.AND P2, PT, R8, RZ, PT ;  /* 0x000000ff0800720c */ /* 0x000fe40003f45270 */
[----:B------:R-:W-:Y:S02]  /*217f0*/  FSEL R29, R29, -INF , !P3 ;  /* 0xff8000001d1d7808 */ /* 0x000fe40005800000 */
[----:B-1----:R-:W-:Y:S01]  /*21800*/  IABS R2, R3 ;  /* 0x0000000300027213 */ /* 0x002fe20000000000 */
[----:B------:R-:W-:Y:S02]  /*21810*/  IMAD.IADD R3, R186, 0x1, -R5 ;  /* 0x00000001ba037824 */ /* 0x000fe400078e0a05 */
[----:B------:R-:W-:Y:S01]  /*21820*/  FFMA.FTZ R31, R141, -UR20, R31 ;  /* 0x800000148d1f7c23 */ /* 0x000fe2000801001f */
[----:B------:R1:W1:Y:S04]  /*21830*/  I2F R12, R2 ;  /* 0x00000002000c7306 */ /* 0x0002680000201400 */
[----:B------:R-:W-:Y:S02]  /*21840*/  FSEL R31, R31, -INF , !P2 ;  /* 0xff8000001f1f7808 */ /* 0x000fe40005000000 */
[----:B-1----:R-:W-:Y:S01]  /*21850*/  IABS R2, R3 ;  /* 0x0000000300027213 */ /* 0x002fe20000000000 */
[----:B------:R-:W-:Y:S02]  /*21860*/  IMAD.IADD R3, R185, 0x1, -R5 ;  /* 0x00000001b9037824 */ /* 0x000fe400078e0a05 */
[----:B------:R-:W-:Y:S01]  /*21870*/  FFMA.FTZ R36, R12, -UR20, R36 ;  /* 0x800000140c247c23 */ /* 0x000fe20008010024 */
[----:B------:R1:W1:Y:S01]  /*21880*/  I2F R11, R2 ;  /* 0x00000002000b7306 */ /* 0x0002620000201400 */
[----:B------:R-:W-:Y:S01]  /*21890*/  IMAD.IADD R5, R186, 0x1, -R4 ;  /* 0x00000001ba057824 */ /* 0x000fe200078e0a04 */
[----:B------:R-:W-:Y:S02]  /*218a0*/  IABS R3, R3 ;  /* 0x0000000300037213 */ /* 0x000fe40000000000 */
[----:B------:R-:W-:Y:S02]  /*218b0*/  FSEL R36, R36, -INF , !P5 ;  /* 0xff80000024247808 */ /* 0x000fe40006800000 */
[----:B------:R-:W-:Y:S04]  /*218c0*/  IABS R5, R5 ;  /* 0x0000000500057213 */ /* 0x000fe80000000000 */
[----:B------:R1:W1:Y:S02]  /*218d0*/  I2F R68, R3 ;  /* 0x0000000300447306 */ /* 0x0002640000201400 */
[----:B-1----:R-:W-:Y:S01]  /*218e0*/  IADD3 R2, R0, 0x21, RZ ;  /* 0x0000002100027810 */ /* 0x002fe20007ffe0ff */
[----:B------:R-:W-:Y:S07]  /*218f0*/  FFMA.FTZ R38, R11, -UR20, R38 ;  /* 0x800000140b267c23 */ /* 0x000fee0008010026 */
[----:B------:R-:W1:Y:S01]  /*21900*/  I2F R11, R5 ;  /* 0x00000005000b7306 */ /* 0x000e620000201400 */
[C---:B------:R-:W-:Y:S02]  /*21910*/  ISETP.GE.AND P3, PT, R2.reuse, R191, PT ;  /* 0x000000bf0200720c */ /* 0x040fe40003f66270 */
[C---:B------:R-:W-:Y:S02]  /*21920*/  ISETP.GE.AND P2, PT, R2.reuse, R190, PT ;  /* 0x000000be0200720c */ /* 0x040fe40003f46270 */
[----:B------:R-:W-:Y:S02]  /*21930*/  ISETP.GE.AND P0, PT, R2, R188, PT ;  /* 0x000000bc0200720c */ /* 0x000fe40003f06270 */
[----:B------:R-:W-:Y:S01]  /*21940*/  IABS R3, R6 ;  /* 0x0000000600037213 */ /* 0x000fe20000000000 */
[----:B------:R-:W-:Y:S01]  /*21950*/  IMAD.IADD R6, R184, 0x1, -R2 ;  /* 0x00000001b8067824 */ /* 0x000fe200078e0a02 */
[----:B------:R-:W-:Y:S01]  /*21960*/  FSEL R38, R38, -INF , !P4 ;  /* 0xff80000026267808 */ /* 0x000fe20006000000 */
[----:B------:R-:W-:Y:S01]  /*21970*/  FFMA.FTZ R40, R68, -UR20, R40 ;  /* 0x8000001444287c23 */ /* 0x000fe20008010028 */
[C---:B------:R-:W-:Y:S01]  /*21980*/  ISETP.GE.OR P5, PT, R2.reuse, R196, !P3 ;  /* 0x000000c40200720c */ /* 0x040fe20005fa6670 */
[----:B------:R1:W1:Y:S01]  /*21990*/  I2F R22, R3 ;  /* 0x0000000300167306 */ /* 0x0002620000201400 */
[C---:B------:R-:W-:Y:S02]  /*219a0*/  ISETP.GE.OR P4, PT, R2.reuse, R194, !P2 ;  /* 0x000000c20200720c */ /* 0x040fe40005786670 */
[----:B------:R-:W-:Y:S01]  /*219b0*/  ISETP.GE.OR P0, PT, R2, R192, !P0 ;  /* 0x000000c00200720c */ /* 0x000fe20004706670 */
[----:B-1----:R-:W-:Y:S01]  /*219c0*/  FFMA.FTZ R51, R11, -UR20, R51 ;  /* 0x800000140b337c23 */ /* 0x002fe20008010033 */
[----:B------:R-:W-:Y:S01]  /*219d0*/  IABS R3, R6 ;  /* 0x0000000600037213 */ /* 0x000fe20000000000 */
[----:B------:R-:W-:Y:S04]  /*219e0*/  FFMA.FTZ R42, R22, -UR20, R42 ;  /* 0x80000014162a7c23 */ /* 0x000fe8000801002a */
[----:B------:R-:W-:Y:S01]  /*219f0*/  IMAD.MOV.U32 R6, RZ, RZ, R3 ;  /* 0x000000ffff067224 */ /* 0x000fe200078e0003 */
[----:B------:R-:W-:Y:S01]  /*21a00*/  FSEL R42, R42, -INF , !P6 ;  /* 0xff8000002a2a7808 */ /* 0x000fe20007000000 */
[--C-:B------:R-:W-:Y:S02]  /*21a10*/  IMAD.IADD R3, R186, 0x1, -R2.reuse ;  /* 0x00000001ba037824 */ /* 0x100fe400078e0a02 */
[----:B------:R1:W1:Y:S03]  /*21a20*/  I2F R20, R6 ;  /* 0x0000000600147306 */ /* 0x0002660000201400 */
[----:B------:R-:W-:Y:S07]  /*21a30*/  IABS R3, R3 ;  /* 0x0000000300037213 */ /* 0x000fee0000000000 */
[----:B------:R1:W1:Y:S02]  /*21a40*/  I2F R10, R3 ;  /* 0x00000003000a7306 */ /* 0x0002640000201400 */
[--C-:B-1----:R-:W-:Y:S02]  /*21a50*/  IMAD.IADD R6, R185, 0x1, -R2.reuse ;  /* 0x00000001b9067824 */ /* 0x102fe400078e0a02 */
[----:B------:R-:W-:Y:S05]  /*21a60*/  FFMA.FTZ R37, R20, -UR20, R37 ;  /* 0x8000001414257c23 */ /* 0x000fea0008010025 */
[----:B------:R-:W-:Y:S02]  /*21a70*/  FSEL R37, R37, -INF , !P5 ;  /* 0xff80000025257808 */ /* 0x000fe40006800000 */
[----:B------:R-:W-:Y:S01]  /*21a80*/  IABS R3, R6 ;  /* 0x0000000600037213 */ /* 0x000fe20000000000 */
[----:B------:R-:W-:Y:S02]  /*21a90*/  IMAD.IADD R6, R187, 0x1, -R2 ;  /* 0x00000001bb067824 */ /* 0x000fe400078e0a02 */
[----:B------:R-:W-:Y:S01]  /*21aa0*/  FFMA.FTZ R39, R10, -UR20, R39 ;  /* 0x800000140a277c23 */ /* 0x000fe20008010027 */
[----:B------:R1:W1:Y:S02]  /*21ab0*/  I2F R19, R3 ;  /* 0x0000000300137306 */ /* 0x0002640000201400 */
[----:B------:R-:W-:Y:S02]  /*21ac0*/  IABS R6, R6 ;  /* 0x0000000600067213 */ /* 0x000fe40000000000 */
[----:B------:R-:W-:Y:S06]  /*21ad0*/  FSEL R39, R39, -INF , !P4 ;  /* 0xff80000027277808 */ /* 0x000fec0006000000 */
[----:B------:R1:W1:Y:S02]  /*21ae0*/  I2F R18, R6 ;  /* 0x0000000600127306 */ /* 0x0002640000201400 */
[----:B-1----:R-:W-:Y:S01]  /*21af0*/  IADD3 R3, R0, 0x28, RZ ;  /* 0x0000002800037810 */ /* 0x002fe20007ffe0ff */
[----:B------:R-:W-:Y:S03]  /*21b00*/  FFMA.FTZ R41, R19, -UR20, R41 ;  /* 0x8000001413297c23 */ /* 0x000fe60008010029 */
[C---:B------:R-:W-:Y:S01]  /*21b10*/  ISETP.GE.AND P2, PT, R3.reuse, R190, PT ;  /* 0x000000be0300720c */ /* 0x040fe20003f46270 */
[--C-:B------:R-:W-:Y:S03]  /*21b20*/  IMAD.IADD R7, R184, 0x1, -R3.reuse ;  /* 0x00000001b8077824 */ /* 0x100fe600078e0a03 */
[----:B------:R-:W-:Y:S02]  /*21b30*/  ISETP.GE.OR P4, PT, R3, R194, !P2 ;  /* 0x000000c20300720c */ /* 0x000fe40005786670 */
[----:B------:R-:W-:Y:S01]  /*21b40*/  IABS R6, R7 ;  /* 0x0000000700067213 */ /* 0x000fe20000000000 */
[----:B------:R-:W-:Y:S02]  /*21b50*/  IMAD.IADD R7, R186, 0x1, -R3 ;  /* 0x00000001ba077824 */ /* 0x000fe400078e0a03 */
[----:B------:R-:W-:Y:S01]  /*21b60*/  FFMA.FTZ R43, R18, -UR20, R43 ;  /* 0x80000014122b7c23 */ /* 0x000fe2000801002b */
[----:B------:R1:W1:Y:S02]  /*21b70*/  I2F R17, R6 ;  /* 0x0000000600117306 */ /* 0x0002640000201400 */
[----:B-1----:R-:W-:Y:S01]  /*21b80*/  IABS R6, R7 ;  /* 0x0000000700067213 */ /* 0x002fe20000000000 */
[----:B------:R-:W-:Y:S04]  /*21b90*/  FFMA.FTZ R48, R17, -UR20, R48 ;  /* 0x8000001411307c23 */ /* 0x000fe80008010030 */
[----:B------:R-:W-:Y:S02]  /*21ba0*/  IMAD.MOV.U32 R7, RZ, RZ, R6 ;  /* 0x000000ffff077224 */ /* 0x000fe400078e0006 */
[--C-:B------:R-:W-:Y:S02]  /*21bb0*/  IMAD.IADD R6, R185, 0x1, -R3.reuse ;  /* 0x00000001b9067824 */ /* 0x100fe400078e0a03 */
[----:B------:R1:W1:Y:S03]  /*21bc0*/  I2F R14, R7 ;  /* 0x00000007000e7306 */ /* 0x0002660000201400 */
[----:B------:R-:W-:Y:S07]  /*21bd0*/  IABS R6, R6 ;  /* 0x0000000600067213 */ /* 0x000fee0000000000 */
[----:B------:R2:W2:Y:S01]  /*21be0*/  I2F R16, R6 ;  /* 0x0000000600107306 */ /* 0x0004a20000201400 */
[----:B-1----:R-:W-:Y:S02]  /*21bf0*/  IMAD.IADD R7, R187, 0x1, -R3 ;  /* 0x00000001bb077824 */ /* 0x002fe400078e0a03 */
[----:B------:R-:W-:Y:S05]  /*21c00*/  FFMA.FTZ R50, R14, -UR20, R50 ;  /* 0x800000140e327c23 */ /* 0x000fea0008010032 */
[----:B------:R-:W-:Y:S02]  /*21c10*/  FSEL R50, R50, -INF , !P4 ;  /* 0xff80000032327808 */ /* 0x000fe40006000000 */
[----:B--2---:R-:W-:Y:S01]  /*21c20*/  IABS R6, R7 ;  /* 0x0000000700067213 */ /* 0x004fe20000000000 */
[----:B------:R-:W-:Y:S02]  /*21c30*/  IMAD.IADD R7, R184, 0x1, -R4 ;  /* 0x00000001b8077824 */ /* 0x000fe400078e0a04 */
[----:B------:R-:W-:Y:S01]  /*21c40*/  FFMA.FTZ R44, R16, -UR20, R44 ;  /* 0x80000014102c7c23 */ /* 0x000fe2000801002c */
[----:B------:R1:W2:Y:S02]  /*21c50*/  I2F R15, R6 ;  /* 0x00000006000f7306 */ /* 0x0002a40000201400 */
[----:B-1----:R-:W-:Y:S01]  /*21c60*/  IABS R6, R7 ;  /* 0x0000000700067213 */ /* 0x002fe20000000000 */
[----:B--2---:R-:W-:Y:S01]  /*21c70*/  FFMA.FTZ R46, R15, -UR20, R46 ;  /* 0x800000140f2e7c23 */ /* 0x004fe2000801002e */
[----:B------:R-:W-:Y:S02]  /*21c80*/  P2R R7, PR, RZ, 0x2 ;  /* 0x00000002ff077803 */ /* 0x000fe40000000000 */
[C---:B------:R-:W-:Y:S04]  /*21c90*/  ISETP.GE.AND P1, PT, R2.reuse, R189, PT ;  /* 0x000000bd0200720c */ /* 0x040fe80003f26270 */
[----:B------:R1:W2:Y:S01]  /*21ca0*/  I2F R13, R6 ;  /* 0x00000006000d7306 */ /* 0x0002a20000201400 */
[----:B------:R-:W-:Y:S02]  /*21cb0*/  ISETP.NE.AND P3, PT, R7, RZ, PT ;  /* 0x000000ff0700720c */ /* 0x000fe40003f65270 */
[----:B------:R-:W-:Y:S02]  /*21cc0*/  ISETP.GE.OR P1, PT, R2, R193, !P1 ;  /* 0x000000c10200720c */ /* 0x000fe40004f26670 */
[----:B------:R-:W-:Y:S02]  /*21cd0*/  IADD3 R2, R0, 0x30, RZ ;  /* 0x0000003000027810 */ /* 0x000fe40007ffe0ff */
[----:B------:R-:W-:Y:S02]  /*21ce0*/  P2R R8, PR, RZ, 0x2 ;  /* 0x00000002ff087803 */ /* 0x000fe40000000000 */
[----:B------:R-:W-:Y:S02]  /*21cf0*/  FSEL R40, R40, -INF , !P3 ;  /* 0xff80000028287808 */ /* 0x000fe40005800000 */
[C---:B------:R-:W-:Y:S02]  /*21d00*/  ISETP.GE.AND P3, PT, R3.reuse, R191, PT ;  /* 0x000000bf0300720c */ /* 0x040fe40003f66270 */
[----:B------:R-:W-:Y:S02]  /*21d10*/  P2R R7, PR, RZ, 0x1 ;  /* 0x00000001ff077803 */ /* 0x000fe40000000000 */
[C---:B------:R-:W-:Y:S02]  /*21d20*/  ISETP.GE.OR P5, PT, R3.reuse, R196, !P3 ;  /* 0x000000c40300720c */ /* 0x040fe40005fa6670 */
[----:B------:R-:W-:Y:S02]  /*21d30*/  ISETP.NE.AND P3, PT, R8, RZ, PT ;  /* 0x000000ff0800720c */ /* 0x000fe40003f65270 */
[C---:B------:R-:W-:Y:S02]  /*21d40*/  ISETP.GE.AND P1, PT, R3.reuse, R189, PT ;  /* 0x000000bd0300720c */ /* 0x040fe40003f26270 */
[C---:B------:R-:W-:Y:S02]  /*21d50*/  ISETP.GE.AND P0, PT, R3.reuse, R188, PT ;  /* 0x000000bc0300720c */ /* 0x040fe40003f06270 */
[----:B------:R-:W-:Y:S01]  /*21d60*/  ISETP.GE.OR P1, PT, R3, R193, !P1 ;  /* 0x000000c10300720c */ /* 0x000fe20004f26670 */
[--C-:B-1----:R-:W-:Y:S01]  /*21d70*/  IMAD.IADD R6, R185, 0x1, -R4.reuse ;  /* 0x00000001b9067824 */ /* 0x102fe200078e0a04 */
[----:B------:R-:W-:Y:S01]  /*21d80*/  ISETP.GE.OR P6, PT, R3, R192, !P0 ;  /* 0x000000c00300720c */ /* 0x000fe200047c6670 */
[----:B--2---:R-:W-:Y:S01]  /*21d90*/  FFMA.FTZ R49, R13, -UR20, R49 ;  /* 0x800000140d317c23 */ /* 0x004fe20008010031 */
[----:B------:R-:W-:Y:S02]  /*21da0*/  IADD3 R3, R0, 0x31, RZ ;  /* 0x0000003100037810 */ /* 0x000fe40007ffe0ff */
[----:B------:R-:W-:Y:S01]  /*21db0*/  IABS R5, R6 ;  /* 0x0000000600057213 */ /* 0x000fe20000000000 */
[----:B------:R-:W-:Y:S01]  /*21dc0*/  IMAD.IADD R6, R187, 0x1, -R4 ;  /* 0x00000001bb067824 */ /* 0x000fe200078e0a04 */
[----:B------:R-:W-:Y:S02]  /*21dd0*/  ISETP.NE.AND P2, PT, R7, RZ, PT ;  /* 0x000000ff0700720c */ /* 0x000fe40003f45270 */
[----:B------:R-:W-:Y:S01]  /*21de0*/  P2R R7, PR, RZ, 0x2 ;  /* 0x00000002ff077803 */ /* 0x000fe20000000000 */
[----:B------:R-:W1:Y:S01]  /*21df0*/  I2F R12, R5 ;  /* 0x00000005000c7306 */ /* 0x000e620000201400 */
[----:B------:R-:W-:Y:S02]  /*21e00*/  FSEL R41, R41, -INF , !P3 ;  /* 0xff80000029297808 */ /* 0x000fe40005800000 */
[C---:B------:R-:W-:Y:S02]  /*21e10*/  ISETP.GE.AND P3, PT, R4.reuse, R191, PT ;  /* 0x000000bf0400720c */ /* 0x040fe40003f66270 */
[----:B------:R-:W-:Y:S02]  /*21e20*/  FSEL R43, R43, -INF , !P2 ;  /* 0xff8000002b2b7808 */ /* 0x000fe40005000000 */
[C---:B------:R-:W-:Y:S02]  /*21e30*/  ISETP.GE.AND P2, PT, R4.reuse, R190, PT ;  /* 0x000000be0400720c */ /* 0x040fe40003f46270 */
[C---:B------:R-:W-:Y:S02]  /*21e40*/  ISETP.GE.AND P1, PT, R4.reuse, R189, PT ;  /* 0x000000bd0400720c */ /* 0x040fe40003f26270 */
[----:B------:R-:W-:Y:S02]  /*21e50*/  ISETP.GE.AND P0, PT, R4, R188, PT ;  /* 0x000000bc0400720c */ /* 0x000fe40003f06270 */
[----:B------:R-:W-:Y:S02]  /*21e60*/  FSEL R48, R48, -INF , !P5 ;  /* 0xff80000030307808 */ /* 0x000fe40006800000 */
[C---:B------:R-:W-:Y:S02]  /*21e70*/  ISETP.GE.OR P5, PT, R4.reuse, R196, !P3 ;  /* 0x000000c40400720c */ /* 0x040fe40005fa6670 */
[C---:B------:R-:W-:Y:S02]  /*21e80*/  ISETP.GE.OR P4, PT, R4.reuse, R194, !P2 ;  /* 0x000000c20400720c */ /* 0x040fe40005786670 */
[C---:B------:R-:W-:Y:S02]  /*21e90*/  ISETP.GE.OR P1, PT, R4.reuse, R193, !P1 ;  /* 0x000000c10400720c */ /* 0x040fe40004f26670 */
[----:B------:R-:W-:Y:S01]  /*21ea0*/  ISETP.GE.OR P0, PT, R4, R192, !P0 ;  /* 0x000000c00400720c */ /* 0x000fe20004706670 */
[----:B------:R-:W-:Y:S01]  /*21eb0*/  IMAD.IADD R4, R186, 0x1, -R3 ;  /* 0x00000001ba047824 */ /* 0x000fe200078e0a03 */
[----:B------:R-:W-:Y:S01]  /*21ec0*/  ISETP.NE.AND P3, PT, R7, RZ, PT ;  /* 0x000000ff0700720c */ /* 0x000fe20003f65270 */
[----:B-1----:R-:W-:Y:S01]  /*21ed0*/  FFMA.FTZ R45, R12, -UR20, R45 ;  /* 0x800000140c2d7c23 */ /* 0x002fe2000801002d */
[----:B------:R-:W-:Y:S01]  /*21ee0*/  IABS R5, R6 ;  /* 0x0000000600057213 */ /* 0x000fe20000000000 */
[--C-:B------:R-:W-:Y:S01]  /*21ef0*/  IMAD.IADD R6, R184, 0x1, -R2.reuse ;  /* 0x00000001b8067824 */ /* 0x100fe200078e0a02 */
[----:B------:R-:W-:Y:S02]  /*21f00*/  IABS R4, R4 ;  /* 0x0000000400047213 */ /* 0x000fe40000000000 */
[----:B------:R-:W-:Y:S01]  /*21f10*/  P2R R7, PR, RZ, 0x2 ;  /* 0x00000002ff077803 */ /* 0x000fe20000000000 */
[----:B------:R-:W1:Y:S01]  /*21f20*/  I2F R10, R5 ;  /* 0x00000005000a7306 */ /* 0x000e620000201400 */
[----:B------:R-:W-:Y:S02]  /*21f30*/  FSEL R44, R44, -INF , !P3 ;  /* 0xff8000002c2c7808 */ /* 0x000fe40005800000 */
[C---:B------:R-:W-:Y:S02]  /*21f40*/  ISETP.GE.AND P3, PT, R2.reuse, R191, PT ;  /* 0x000000bf0200720c */ /* 0x040fe40003f66270 */
[C---:B------:R-:W-:Y:S02]  /*21f50*/  ISETP.GE.AND P2, PT, R2.reuse, R190, PT ;  /* 0x000000be0200720c */ /* 0x040fe40003f46270 */
[----:B------:R-:W-:Y:S02]  /*21f60*/  ISETP.GE.AND P1, PT, R2, R189, PT ;  /* 0x000000bd0200720c */ /* 0x000fe40003f26270 */
[----:B------:R-:W-:Y:S01]  /*21f70*/  FSEL R46, R46, -INF , !P6 ;  /* 0xff8000002e2e7808 */ /* 0x000fe20007000000 */
[----:B------:R-:W2:Y:S01]  /*21f80*/  I2F R20, R4 ;  /* 0x0000000400147306 */ /* 0x000ea20000201400 */
[----:B------:R-:W-:Y:S02]  /*21f90*/  FSEL R49, R49, -INF , !P5 ;  /* 0xff80000031317808 */ /* 0x000fe40006800000 */
[----:B------:R-:W-:Y:S02]  /*21fa0*/  FSEL R51, R51, -INF , !P4 ;  /* 0xff80000033337808 */ /* 0x000fe40006000000 */
[C---:B------:R-:W-:Y:S02]  /*21fb0*/  ISETP.GE.OR P5, PT, R2.reuse, R196, !P3 ;  /* 0x000000c40200720c */ /* 0x040fe40005fa6670 */
[C---:B------:R-:W-:Y:S02]  /*21fc0*/  ISETP.GE.OR P4, PT, R2.reuse, R194, !P2 ;  /* 0x000000c20200720c */ /* 0x040fe40005786670 */
[----:B------:R-:W-:Y:S02]  /*21fd0*/  ISETP.GE.OR P1, PT, R2, R193, !P1 ;  /* 0x000000c10200720c */ /* 0x000fe40004f26670 */
[----:B------:R-:W-:Y:S02]  /*21fe0*/  ISETP.NE.AND P3, PT, R7, RZ, PT ;  /* 0x000000ff0700720c */ /* 0x000fe40003f65270 */
[----:B------:R-:W-:Y:S01]  /*21ff0*/  P2R R7, PR, RZ, 0x2 ;  /* 0x00000002ff077803 */ /* 0x000fe20000000000 */
[----:B-1----:R-:W-:Y:S01]  /*22000*/  FFMA.FTZ R47, R10, -UR20, R47 ;  /* 0x800000140a2f7c23 */ /* 0x002fe2000801002f */
[----:B------:R-:W-:Y:S01]  /*22010*/  IABS R5, R6 ;  /* 0x0000000600057213 */ /* 0x000fe20000000000 */
[----:B------:R-:W-:Y:S01]  /*22020*/  IMAD.IADD R6, R186, 0x1, -R2 ;  /* 0x00000001ba067824 */ /* 0x000fe200078e0a02 */
[----:B------:R-:W-:Y:S02]  /*22030*/  FSEL R45, R45, -INF , !P3 ;  /* 0xff8000002d2d7808 */ /* 0x000fe40005800000 */
[C---:B------:R-:W-:Y:S01]  /*22040*/  ISETP.GE.AND P3, PT, R3.reuse, R191, PT ;  /* 0x000000bf0300720c */ /* 0x040fe20003f66270 */
[----:B------:R1:W1:Y:S01]  /*22050*/  I2F R9, R5 ;  /* 0x0000000500097306 */ /* 0x0002620000201400 */
[C---:B------:R-:W-:Y:S01]  /*22060*/  ISETP.GE.AND P1, PT, R3.reuse, R189, PT ;  /* 0x000000bd0300720c */ /* 0x040fe20003f26270 */
[----:B--2---:R-:W-:Y:S03]  /*22070*/  FFMA.FTZ R55, R20, -UR20, R55 ;  /* 0x8000001414377c23 */ /* 0x004fe60008010037 */
[----:B------:R-:W-:Y:S01]  /*22080*/  ISETP.GE.OR P1, PT, R3, R193, !P1 ;  /* 0x000000c10300720c */ /* 0x000fe20004f26670 */
[----:B------:R-:W-:Y:S03]  /*22090*/  IMAD.MOV.U32 R20, RZ, RZ, R198 ;  /* 0x000000ffff147224 */ /* 0x000fe600078e00c6 */
[----:B------:R-:W-:Y:S02]  /*220a0*/  P2R R11, PR, RZ, 0x2 ;  /* 0x00000002ff0b7803 */ /* 0x000fe40000000000 */
[----:B-1----:R-:W-:Y:S01]  /*220b0*/  IABS R5, R6 ;  /* 0x0000000600057213 */ /* 0x002fe20000000000 */
[----:B------:R-:W-:Y:S04]  /*220c0*/  FFMA.FTZ R52, R9, -UR20, R52 ;  /* 0x8000001409347c23 */ /* 0x000fe80008010034 */
[----:B------:R-:W-:Y:S01]  /*220d0*/  IMAD.MOV.U32 R6, RZ, RZ, R5 ;  /* 0x000000ffff067224 */ /* 0x000fe200078e0005 */
[----:B------:R-:W-:Y:S01]  /*220e0*/  FSEL R52, R52, -INF , !P5 ;  /* 0xff80000034347808 */ /* 0x000fe20006800000 */
[----:B------:R-:W-:Y:S01]  /*220f0*/  IMAD.IADD R5, R185, 0x1, -R2 ;  /* 0x00000001b9057824 */ /* 0x000fe200078e0a02 */
[----:B------:R-:W-:Y:S01]  /*22100*/  ISETP.GE.OR P5, PT, R3, R196, !P3 ;  /* 0x000000c40300720c */ /* 0x000fe20005fa6670 */
[----:B------:R1:W2:Y:S01]  /*22110*/  I2F R8, R6 ;  /* 0x0000000600087306 */ /* 0x0002a20000201400 */
[----:B------:R-:W-:Y:S02]  /*22120*/  ISETP.NE.AND P3, PT, R7, RZ, PT ;  /* 0x000000ff0700720c */ /* 0x000fe40003f65270 */
[----:B------:R-:W-:Y:S02]  /*22130*/  IABS R5, R5 ;  /* 0x0000000500057213 */ /* 0x000fe40000000000 */
[----:B------:R-:W-:Y:S01]  /*22140*/  LOP3.LUT R7, R177, UR5, RZ, 0x3c, !PT ;  /* 0x00000005b1077c12 */ /* 0x000fe2000f8e3cff */
[----:B------:R-:W-:Y:S04]  /*22150*/  UIADD3 UR5, UR36, 0x1715609d, URZ ;  /* 0x1715609d24057890 */ /* 0x000fe8000fffe03f */
[----:B------:R3:W3:Y:S01]  /*22160*/  I2F R24, R5 ;  /* 0x0000000500187306 */ /* 0x0006e20000201400 */
[----:B------:R-:W-:Y:S05]  /*22170*/  IMAD.WIDE.U32 R16, R7, -0x326172a9, RZ ;  /* 0xcd9e8d5707107825 */ /* 0x000fea00078e00ff */
[C---:B------:R-:W-:Y:S02]  /*22180*/  LOP3.LUT R7, R17.reuse, UR44, R160, 0x96, !PT ;  /* 0x0000002c11077c12 */ /* 0x040fe4000f8e96a0 */
[----:B------:R-:W-:Y:S01]  /*22190*/  LOP3.LUT R12, R17, UR44, R174, 0x96, !PT ;  /* 0x0000002c110c7c12 */ /* 0x000fe2000f8e96ae */
[----:B-1----:R-:W-:Y:S02]  /*221a0*/  IMAD.IADD R6, R187, 0x1, -R2 ;  /* 0x00000001bb067824 */ /* 0x002fe400078e0a02 */
[----:B--2---:R-:W-:Y:S05]  /*221b0*/  FFMA.FTZ R54, R8, -UR20, R54 ;  /* 0x8000001408367c23 */ /* 0x004fea0008010036 */
[----:B------:R-:W-:Y:S02]  /*221c0*/  FSEL R54, R54, -INF , !P4 ;  /* 0xff80000036367808 */ /* 0x000fe40006000000 */
[----:B---3--:R-:W-:Y:S01]  /*221d0*/  IABS R5, R6 ;  /* 0x0000000600057213 */ /* 0x008fe20000000000 */
[--C-:B------:R-:W-:Y:S02]  /*221e0*/  IMAD.IADD R6, R184, 0x1, -R3.reuse ;  /* 0x00000001b8067824 */ /* 0x100fe400078e0a03 */
[----:B------:R-:W-:Y:S01]  /*221f0*/  FFMA.FTZ R56, R24, -UR20, R56 ;  /* 0x8000001418387c23 */ /* 0x000fe20008010038 */
[----:B------:R1:W2:Y:S04]  /*22200*/  I2F R23, R5 ;  /* 0x0000000500177306 */ /* 0x0002a80000201400 */
[----:B------:R-:W-:Y:S02]  /*22210*/  FSEL R56, R56, -INF , !P3 ;  /* 0xff80000038387808 */ /* 0x000fe40005800000 */
[----:B-1----:R-:W-:Y:S01]  /*22220*/  IABS R5, R6 ;  /* 0x0000000600057213 */ /* 0x002fe20000000000 */
[----:B--2---:R-:W-:Y:S01]  /*22230*/  FFMA.FTZ R58, R23, -UR20, R58 ;  /* 0x80000014173a7c23 */ /* 0x004fe2000801003a */
[----:B------:R-:W-:Y:S02]  /*22240*/  P2R R6, PR, RZ, 0x1 ;  /* 0x00000001ff067803 */ /* 0x000fe40000000000 */
[----:B------:R-:W-:Y:S01]  /*22250*/  ISETP.GE.AND P0, PT, R2, R188, PT ;  /* 0x000000bc0200720c */ /* 0x000fe20003f06270 */
[----:B------:R1:W2:Y:S01]  /*22260*/  I2F R22, R5 ;  /* 0x0000000500167306 */ /* 0x0002a20000201400 */
[----:B------:R-:W-:Y:S02]  /*22270*/  ISETP.NE.AND P2, PT, R6, RZ, PT ;  /* 0x000000ff0600720c */ /* 0x000fe40003f45270 */
[----:B------:R-:W-:Y:S02]  /*22280*/  ISETP.GE.OR P6, PT, R2, R192, !P0 ;  /* 0x000000c00200720c */ /* 0x000fe400047c6670 */
[C---:B------:R-:W-:Y:S02]  /*22290*/  IADD3 R2, R0.reuse, 0x38, RZ ;  /* 0x0000003800027810 */ /* 0x040fe40007ffe0ff */
[----:B------:R-:W-:Y:S02]  /*222a0*/  FSEL R47, R47, -INF , !P2 ;  /* 0xff8000002f2f7808 */ /* 0x000fe40005000000 */
[----:B------:R-:W-:Y:S01]  /*222b0*/  ISETP.GE.AND P2, PT, R3, R190, PT ;  /* 0x000000be0300720c */ /* 0x000fe20003f46270 */
[--C-:B------:R-:W-:Y:S01]  /*222c0*/  IMAD.IADD R6, R185, 0x1, -R2.reuse ;  /* 0x00000001b9067824 */ /* 0x100fe200078e0a02 */
[C---:B------:R-:W-:Y:S02]  /*222d0*/  ISETP.GE.AND P0, PT, R3.reuse, R188, PT ;  /* 0x000000bc0300720c */ /* 0x040fe40003f06270 */
[C---:B------:R-:W-:Y:S02]  /*222e0*/  ISETP.GE.OR P4, PT, R3.reuse, R194, !P2 ;  /* 0x000000c20300720c */ /* 0x040fe40005786670 */
[----:B------:R-:W-:Y:S02]  /*222f0*/  ISETP.GE.OR P0, PT, R3, R192, !P0 ;  /* 0x000000c00300720c */ /* 0x000fe40004706670 */
[----:B------:R-:W-:Y:S02]  /*22300*/  IADD3 R0, R0, 0x39, RZ ;  /* 0x0000003900007810 */ /* 0x000fe40007ffe0ff */
[----:B------:R-:W-:Y:S02]  /*22310*/  P2R R9, PR, RZ, 0x1 ;  /* 0x00000001ff097803 */ /* 0x000fe40000000000 */
[C---:B------:R-:W-:Y:S02]  /*22320*/  ISETP.GE.AND P3, PT, R2.reuse, R191, PT ;  /* 0x000000bf0200720c */ /* 0x040fe40003f66270 */
[C---:B------:R-:W-:Y:S01]  /*22330*/  ISETP.GE.AND P2, PT, R2.reuse, R190, PT ;  /* 0x000000be0200720c */ /* 0x040fe20003f46270 */
[----:B-1----:R-:W-:Y:S01]  /*22340*/  IMAD.IADD R5, R185, 0x1, -R3 ;  /* 0x00000001b9057824 */ /* 0x002fe200078e0a03 */
[----:B------:R-:W-:Y:S01]  /*22350*/  ISETP.GE.AND P1, PT, R2, R189, PT ;  /* 0x000000bd0200720c */ /* 0x000fe20003f26270 */
[----:B--2---:R-:W-:Y:S01]  /*22360*/  FFMA.FTZ R53, R22, -UR20, R53 ;  /* 0x8000001416357c23 */ /* 0x004fe20008010035 */
[----:B------:R-:W-:Y:S02]  /*22370*/  ISETP.GE.AND P0, PT, R2, R188, PT ;  /* 0x000000bc0200720c */ /* 0x000fe40003f06270 */
[----:B------:R-:W-:Y:S01]  /*22380*/  IABS R4, R5 ;  /* 0x0000000500047213 */ /* 0x000fe20000000000 */
[C---:B------:R-:W-:Y:S01]  /*22390*/  IMAD.IADD R5, R187.reuse, 0x1, -R3 ;  /* 0x00000001bb057824 */ /* 0x040fe200078e0a03 */
[----:B------:R-:W-:Y:S01]  /*223a0*/  FSEL R58, R58, -INF , !P6 ;  /* 0xff8000003a3a7808 */ /* 0x000fe20007000000 */
[--C-:B------:R-:W-:Y:S01]  /*223b0*/  IMAD.IADD R3, R187, 0x1, -R2.reuse ;  /* 0x00000001bb037824 */ /* 0x100fe200078e0a02 */
[----:B------:R-:W-:Y:S01]  /*223c0*/  FSEL R53, R53, -INF , !P5 ;  /* 0xff80000035357808 */ /* 0x000fe20006800000 */
[----:B------:R1:W2:Y:S01]  /*223d0*/  I2F R21, R4 ;  /* 0x0000000400157306 */ /* 0x0002a20000201400 */
[----:B------:R-:W-:Y:S02]  /*223e0*/  IABS R5, R5 ;  /* 0x0000000500057213 */ /* 0x000fe40000000000 */
[----:B------:R-:W-:Y:S02]  /*223f0*/  IABS R3, R3 ;  /* 0x0000000300037213 */ /* 0x000fe40000000000 */
[----:B------:R-:W-:Y:S02]  /*22400*/  FSEL R55, R55, -INF , !P4 ;  /* 0xff80000037377808 */ /* 0x000fe40006000000 */
[C---:B------:R-:W-:Y:S02]  /*22410*/  ISETP.GE.OR P4, PT, R2.reuse, R196, !P3 ;  /* 0x000000c40200720c */ /* 0x040fe40005f86670 */
[C---:B------:R-:W-:Y:S01]  /*22420*/  ISETP.GE.OR P3, PT, R2.reuse, R194, !P2 ;  /* 0x000000c20200720c */ /* 0x040fe20005766670 */
[----:B------:R3:W3:Y:S01]  /*22430*/  I2F R18, R5 ;  /* 0x0000000500127306 */ /* 0x0006e20000201400 */
[C---:B------:R-:W-:Y:S02]  /*22440*/  ISETP.GE.OR P6, PT, R2.reuse, R193, !P1 ;  /* 0x000000c10200720c */ /* 0x040fe40004fc6670 */
[----:B------:R-:W-:Y:S02]  /*22450*/  ISETP.GE.OR P5, PT, R2, R192, !P0 ;  /* 0x000000c00200720c */ /* 0x000fe400047a6670 */
[----:B------:R-:W-:Y:S02]  /*22460*/  ISETP.NE.AND P2, PT, R11, RZ, PT ;  /* 0x000000ff0b00720c */ /* 0x000fe40003f45270 */
[----:B------:R-:W-:Y:S02]  /*22470*/  ISETP.NE.AND P1, PT, R9, RZ, PT ;  /* 0x000000ff0900720c */ /* 0x000fe40003f25270 */
[----:B------:R-:W-:Y:S01]  /*22480*/  ISETP.GE.AND P0, PT, R0, R189, PT ;  /* 0x000000bd0000720c */ /* 0x000fe20003f06270 */
[----:B------:R-:W4:Y:S01]  /*22490*/  I2F R10, R3 ;  /* 0x00000003000a7306 */ /* 0x000f220000201400 */
[--C-:B-1----:R-:W-:Y:S02]  /*224a0*/  IMAD.IADD R4, R184, 0x1, -R2.reuse ;  /* 0x00000001b8047824 */ /* 0x102fe400078e0a02 */
[----:B--2---:R-:W-:Y:S02]  /*224b0*/  FFMA.FTZ R57, R21, -UR20, R57 ;  /* 0x8000001415397c23 */ /* 0x004fe40008010039 */
[----:B------:R-:W-:Y:S01]  /*224c0*/  IMAD.MOV.U32 R21, RZ, RZ, R199 ;  /* 0x000000ffff157224 */ /* 0x000fe200078e00c7 */
[----:B------:R-:W-:Y:S02]  /*224d0*/  IABS R4, R4 ;  /* 0x0000000400047213 */ /* 0x000fe40000000000 */
[----:B------:R-:W-:Y:S02]  /*224e0*/  FSEL R57, R57, -INF , !P2 ;  /* 0xff80000039397808 */ /* 0x000fe40005000000 */
[----:B------:R-:W-:Y:S01]  /*224f0*/  ISETP.GE.AND P2, PT, R0, R191, PT ;  /* 0x000000bf0000720c */ /* 0x000fe20003f46270 */
[----:B------:R1:W2:Y:S01]  /*22500*/  I2F R15, R4 ;  /* 0x00000004000f7306 */ /* 0x0002a20000201400 */
[----:B---3--:R-:W-:Y:S02]  /*22510*/  IMAD.IADD R5, R186, 0x1, -R2 ;  /* 0x00000001ba057824 */ /* 0x008fe400078e0a02 */
[----:B------:R-:W-:Y:S05]  /*22520*/  FFMA.FTZ R59, R18, -UR20, R59 ;  /* 0x80000014123b7c23 */ /* 0x000fea000801003b */
[----:B------:R-:W-:Y:S02]  /*22530*/  FSEL R59, R59, -INF , !P1 ;  /* 0xff8000003b3b7808 */ /* 0x000fe40004800000 */
[----:B------:R-:W-:Y:S01]  /*22540*/  ISETP.GE.AND P1, PT, R0, R190, PT ;  /* 0x000000be0000720c */ /* 0x000fe20003f26270 */
[----:B----4-:R-:W-:Y:S05]  /*22550*/  FFMA.FTZ R62, R10, -UR20, R62 ;  /* 0x800000140a3e7c23 */ /* 0x010fea000801003e */
[----:B------:R-:W-:Y:S02]  /*22560*/  FSEL R62, R62, -INF , !P5 ;  /* 0xff8000003e3e7808 */ /* 0x000fe40006800000 */
[----:B-1----:R-:W-:Y:S01]  /*22570*/  IABS R4, R5 ;  /* 0x0000000500047213 */ /* 0x002fe20000000000 */
[----:B--2---:R-:W-:Y:S04]  /*22580*/  FFMA.FTZ R64, R15, -UR20, R64 ;  /* 0x800000140f407c23 */ /* 0x004fe80008010040 */
[----:B------:R-:W-:Y:S01]  /*22590*/  IMAD.MOV.U32 R5, RZ, RZ, R4 ;  /* 0x000000ffff057224 */ /* 0x000fe200078e0004 */
[----:B------:R-:W-:Y:S01]  /*225a0*/  IABS R4, R6 ;  /* 0x0000000600047213 */ /* 0x000fe20000000000 */
[----:B------:R-:W-:Y:S01]  /*225b0*/  IMAD.IADD R6, R184, 0x1, -R0 ;  /* 0x00000001b8067824 */ /* 0x000fe200078e0a00 */
[----:B------:R-:W-:Y:S01]  /*225c0*/  FSEL R64, R64, -INF , !P4 ;  /* 0xff80000040407808 */ /* 0x000fe20006000000 */
[----:B------:R1:W2:Y:S01]  /*225d0*/  I2F R14, R5 ;  /* 0x00000005000e7306 */ /* 0x0002a20000201400 */
[C---:B------:R-:W-:Y:S02]  /*225e0*/  ISETP.GE.OR P4, PT, R0.reuse, R196, !P2 ;  /* 0x000000c40000720c */ /* 0x040fe40005786670 */
[----:B------:R-:W-:Y:S02]  /*225f0*/  IABS R3, R6 ;  /* 0x0000000600037213 */ /* 0x000fe40000000000 */
[C---:B------:R-:W-:Y:S02]  /*22600*/  ISETP.GE.OR P2, PT, R0.reuse, R194, !P1 ;  /* 0x000000c20000720c */ /* 0x040fe40004f46670 */
[----:B------:R-:W-:Y:S03]  /*22610*/  ISETP.GE.OR P1, PT, R0, R193, !P0 ;  /* 0x000000c10000720c */ /* 0x000fe60004726670 */
[----:B------:R3:W4:Y:S01]  /*22620*/  I2F R13, R4 ;  /* 0x00000004000d7306 */ /* 0x0007220000201400 */
[----:B-1----:R-:W-:Y:S01]  /*22630*/  LOP3.LUT R5, R223, UR4, R176, 0x96, !PT ;  /* 0x00000004df057c12 */ /* 0x002fe2000f8e96b0 */
[----:B--2---:R-:W-:Y:S04]  /*22640*/  FFMA.FTZ R66, R14, -UR20, R66 ;  /* 0x800000140e427c23 */ /* 0x004fe80008010042 */
[----:B------:R-:W-:Y:S01]  /*22650*/  IMAD.WIDE.U32 R242, R5, -0x326172a9, RZ ;  /* 0xcd9e8d5705f27825 */ /* 0x000fe200078e00ff */
[----:B------:R-:W-:Y:S02]  /*22660*/  FSEL R66, R66, -INF , !P3 ;  /* 0xff80000042427808 */ /* 0x000fe40005800000 */
[C---:B------:R-:W-:Y:S02]  /*22670*/  ISETP.GE.AND P3, PT, R0.reuse, R188, PT ;  /* 0x000000bc0000720c */ /* 0x040fe40003f66270 */
[----:B---3--:R-:W-:Y:S01]  /*22680*/  LOP3.LUT R4, R199, UR4, R176, 0x96, !PT ;  /* 0x00000004c7047c12 */ /* 0x008fe2000f8e96b0 */
[----:B------:R-:W-:Y:S01]  /*22690*/  UIADD3 UR4, UR37, -0x56f99767, URZ ;  /* 0xa906689925047890 */ /* 0x000fe2000fffe03f */
[----:B------:R-:W-:Y:S01]  /*226a0*/  LOP3.LUT R19, R243, UR43, R16, 0x96, !PT ;  /* 0x0000002bf3137c12 */ /* 0x000fe2000f8e9610 */
[----:B----4-:R-:W-:Y:S01]  /*226b0*/  FFMA.FTZ R60, R13, -UR20, R60 ;  /* 0x800000140d3c7c23 */ /* 0x010fe2000801003c */
[----:B------:R-:W-:Y:S01]  /*226c0*/  ISETP.GE.OR P0, PT, R0, R192, !P3 ;  /* 0x000000c00000720c */ /* 0x000fe20005f06670 */
[----:B------:R-:W-:Y:S03]  /*226d0*/  IMAD.WIDE.U32 R244, R4, -0x326172a9, RZ ;  /* 0xcd9e8d5704f47825 */ /* 0x000fe600078e00ff */
[----:B------:R-:W-:Y:S01]  /*226e0*/  FSEL R60, R60, -INF , !P6 ;  /* 0xff8000003c3c7808 */ /* 0x000fe20007000000 */
[----:B------:R-:W-:Y:S01]  /*226f0*/  IMAD.MOV.U32 R4, RZ, RZ, R3 ;  /* 0x000000ffff047224 */ /* 0x000fe200078e0003 */
[----:B------:R-:W-:Y:S01]  /*22700*/  LOP3.LUT R16, R245, UR43, R16, 0x96, !PT ;  /* 0x0000002bf5107c12 */ /* 0x000fe2000f8e9610 */
[--C-:B------:R-:W-:Y:S02]  /*22710*/  IMAD.IADD R3, R186, 0x1, -R0.reuse ;  /* 0x00000001ba037824 */ /* 0x100fe400078e0a00 */
[----:B------:R1:W2:Y:S01]  /*22720*/  I2F R8, R4 ;  /* 0x0000000400087306 */ /* 0x0002a20000201400 */
[----:B------:R-:W-:Y:S02]  /*22730*/  IMAD.WIDE.U32 R18, R19, -0x2daee0ad, RZ ;  /* 0xd2511f5313127825 */ /* 0x000fe400078e00ff */
[----:B------:R-:W-:Y:S02]  /*22740*/  IABS R3, R3 ;  /* 0x0000000300037213 */ /* 0x000fe40000000000 */
[----:B------:R-:W-:Y:S05]  /*22750*/  IMAD.WIDE.U32 R16, R16, -0x2daee0ad, RZ ;  /* 0xd2511f5310107825 */ /* 0x000fea00078e00ff */
[----:B------:R3:W4:Y:S01]  /*22760*/  I2F R6, R3 ;  /* 0x0000000300067306 */ /* 0x0007220000201400 */
[--C-:B-1----:R-:W-:Y:S02]  /*22770*/  IMAD.IADD R4, R185, 0x1, -R0.reuse ;  /* 0x00000001b9047824 */ /* 0x102fe400078e0a00 */
[----:B--2---:R-:W-:Y:S05]  /*22780*/  FFMA.FTZ R65, R8, -UR20, R65 ;  /* 0x8000001408417c23 */ /* 0x004fea0008010041 */
[----:B------:R-:W-:Y:S02]  /*22790*/  FSEL R65, R65, -INF , !P4 ;  /* 0xff80000041417808 */ /* 0x000fe40006000000 */
[----:B---3--:R-:W-:Y:S01]  /*227a0*/  IABS R3, R4 ;  /* 0x0000000400037213 */ /* 0x008fe20000000000 */
[----:B------:R-:W-:Y:S01]  /*227b0*/  IMAD.IADD R4, R187, 0x1, -R0 ;  /* 0x00000001bb047824 */ /* 0x000fe200078e0a00 */
[----:B------:R-:W-:Y:S01]  /*227c0*/  FMNMX.FTZ R0, R220, R74, !PT ;  /* 0x0000004adc007209 */ /* 0x000fe20007810000 */
[----:B----4-:R-:W-:Y:S01]  /*227d0*/  FFMA.FTZ R67, R6, -UR20, R67 ;  /* 0x8000001406437c23 */ /* 0x010fe20008010043 */
[----:B------:R-:W1:Y:S02]  /*227e0*/  I2F R5, R3 ;  /* 0x0000000300057306 */ /* 0x000e640000201400 */
[----:B------:R-:W-:Y:S02]  /*227f0*/  IABS R4, R4 ;  /* 0x0000000400047213 */ /* 0x000fe40000000000 */
[----:B------:R-:W-:Y:S03]  /*22800*/  FSEL R67, R67, -INF , !P2 ;  /* 0xff80000043437808 */ /* 0x000fe60005000000 */
[----:B------:R-:W-:Y:S04]  /*22810*/  IMAD.MOV.U32 R2, RZ, RZ, R4 ;  /* 0x000000ffff027224 */ /* 0x000fe800078e0004 */
[----:B------:R2:W3:Y:S01]  /*22820*/  I2F R4, R2 ;  /* 0x0000000200047306 */ /* 0x0004e20000201400 */
[----:B-1----:R-:W-:Y:S05]  /*22830*/  FFMA.FTZ R61, R5, -UR20, R61 ;  /* 0x80000014053d7c23 */ /* 0x002fea000801003d */
[----:B------:R-:W-:Y:S01]  /*22840*/  FSEL R61, R61, -INF , !P1 ;  /* 0xff8000003d3d7808 */ /* 0x000fe20004800000 */
[----:B--2---:R-:W-:Y:S04]  /*22850*/  IMAD.WIDE.U32 R2, R7, -0x2daee0ad, RZ ;  /* 0xd2511f5307027825 */ /* 0x004fe800078e00ff */
[----:B---3--:R-:W-:Y:S01]  /*22860*/  FFMA.FTZ R63, R4, -UR20, R63 ;  /* 0x80000014043f7c23 */ /* 0x008fe2000801003f */
[----:B------:R-:W-:Y:S01]  /*22870*/  LOP3.LUT R9, R3, UR42, R222, 0x96, !PT ;  /* 0x0000002a03097c12 */ /* 0x000fe2000f8e96de */
[----:B------:R-:W-:Y:S01]  /*22880*/  IMAD.WIDE.U32 R6, R12, -0x2daee0ad, RZ ;  /* 0xd2511f530c067825 */ /* 0x000fe200078e00ff */
[----:B------:R-:W-:Y:S02]  /*22890*/  FMNMX.FTZ R3, R214, R72, !PT ;  /* 0x00000048d6037209 */ /* 0x000fe40007810000 */
[----:B------:R-:W-:Y:S02]  /*228a0*/  LOP3.LUT R15, R19, UR40, R2, 0x96, !PT ;  /* 0x00000028130f7c12 */ /* 0x000fe4000f8e9602 */
        /* <DEDUP_REMOVED lines=8> */
[----:B------:R-:W-:Y:S01]  /*22930*/  IMAD.WIDE.U32 R4, R9, -0x326172a9, RZ ;  /* 0xcd9e8d5709047825 */ /* 0x000fe200078e00ff */
        /* <DEDUP_REMOVED lines=50> */
[----:B------:R-:W-:Y:S01]  /*22c60*/  LOP3.LUT R2, R7, UR42, R20, 0x96, !PT ;  /* 0x0000002a07027c12 */ /* 0x000fe2000f8e9614 */
[----:B------:R-:W2:Y:S01]  /*22c70*/  SHFL.BFLY PT, R71, R0, 0x2, 0x1f ;  /* 0x0c401f0000477f89 */ /* 0x000ea200000e0000 */
[----:B------:R-:W-:Y:S02]  /*22c80*/  FMNMX.FTZ R3, R51, R3, !PT ;  /* 0x0000000333037209 */ /* 0x000fe40007810000 */
[----:B------:R-:W-:Y:S02]  /*22c90*/  LOP3.LUT R6, R17, UR40, R6, 0x96, !PT ;  /* 0x0000002811067c12 */ /* 0x000fe4000f8e9606 */
[----:B------:R-:W-:Y:S02]  /*22ca0*/  FMNMX.FTZ R3, R54, R3, !PT ;  /* 0x0000000336037209 */ /* 0x000fe40007810000 */
[----:B------:R-:W-:Y:S01]  /*22cb0*/  FSEL R63, R63, -INF , !P0 ;  /* 0xff8000003f3f7808 */ /* 0x000fe20004000000 */
[----:B------:R-:W-:Y:S01]  /*22cc0*/  IMAD.WIDE.U32 R6, R6, -0x326172a9, RZ ;  /* 0xcd9e8d5706067825 */ /* 0x000fe200078e00ff */
[----:B------:R-:W-:Y:S02]  /*22cd0*/  FMNMX.FTZ R3, R55, R3, !PT ;  /* 0x0000000337037209 */ /* 0x000fe40007810000 */
[----:B------:R-:W-:Y:S02]  /*22ce0*/  FMNMX.FTZ R68, R63, R68, !PT ;  /* 0x000000443f447209 */ /* 0x000fe40007810000 */
[----:B------:R-:W-:Y:S02]  /*22cf0*/  FMNMX.FTZ R3, R66, R3, !PT ;  /* 0x0000000342037209 */ /* 0x000fe40007810000 */
[----:B-1----:R-:W-:Y:S01]  /*22d00*/  FMNMX.FTZ R11, R11, R12, !PT ;  /* 0x0000000c0b0b7209 */ /* 0x002fe20007810000 */
[----:B------:R-:W1:Y:S01]  /*22d10*/  SHFL.BFLY PT, R14, R68, 0x2, 0x1f ;  /* 0x0c401f00440e7f89 */ /* 0x000e6200000e0000 */
[----:B------:R-:W-:Y:S01]  /*22d20*/  FMNMX.FTZ R10, R67, R3, !PT ;  /* 0x00000003430a7209 */ /* 0x000fe20007810000 */
[----:B------:R-:W-:Y:S01]  /*22d30*/  IMAD.WIDE.U32 R2, R2, -0x326172a9, RZ ;  /* 0xcd9e8d5702027825 */ /* 0x000fe200078e00ff */
[----:B------:R-:W-:Y:S02]  /*22d40*/  LOP3.LUT R5, R5, UR41, R242, 0x96, !PT ;  /* 0x0000002905057c12 */ /* 0x000fe4000f8e96f2 */
[----:B------:R-:W-:Y:S02]  /*22d50*/  LOP3.LUT R9, R9, UR39, R4, 0x96, !PT ;  /* 0x0000002709097c12 */ /* 0x000fe4000f8e9604 */
[----:B------:R-:W-:Y:S01]  /*22d60*/  LOP3.LUT R7, R7, UR39, R2, 0x96, !PT ;  /* 0x0000002707077c12 */ /* 0x000fe2000f8e9602 */
[----:B------:R-:W-:Y:S01]  /*22d70*/  IMAD.WIDE.U32 R4, R5, -0x2daee0ad, RZ ;  /* 0xd2511f5305047825 */ /* 0x000fe200078e00ff */
[----:B--2---:R-:W-:Y:S01]  /*22d80*/  FMNMX.FTZ R71, R0, R71, !PT ;  /* 0x0000004700477209 */ /* 0x004fe20007810000 */
[----:B------:R-:W2:Y:S01]  /*22d90*/  SHFL.BFLY PT, R70, R11, 0x1, 0x1f ;  /* 0x0c201f000b467f89 */ /* 0x000ea200000e0000 */
[----:B------:R-:W-:Y:S01]  /*22da0*/  LOP3.LUT R3, R3, UR41, R244, 0x96, !PT ;  /* 0x0000002903037c12 */ /* 0x000fe2000f8e96f4 */
[----:B------:R-:W-:Y:S01]  /*22db0*/  IMAD.WIDE.U32 R206, R7, -0x2daee0ad, RZ ;  /* 0xd2511f5307ce7825 */ /* 0x000fe200078e00ff */
[----:B------:R-:W-:Y:S03]  /*22dc0*/  LOP3.LUT R5, R5, UR38, R18, 0x96, !PT ;  /* 0x0000002605057c12 */ /* 0x000fe6000f8e9612 */
[----:B------:R-:W-:Y:S02]  /*22dd0*/  IMAD.WIDE.U32 R198, R9, -0x2daee0ad, RZ ;  /* 0xd2511f5309c67825 */ /* 0x000fe400078e00ff */
[----:B------:R-:W3:Y:S02]  /*22de0*/  SHFL.BFLY PT, R7, R71, 0x1, 0x1f ;  /* 0x0c201f0047077f89 */ /* 0x000ee400000e0000 */
[----:B------:R-:W-:Y:S01]  /*22df0*/  IMAD.WIDE.U32 R166, R5, -0x326172a9, RZ ;  /* 0xcd9e8d5705a67825 */ /* 0x000fe200078e00ff */
[----:B------:R-:W-:Y:S02]  /*22e00*/  LOP3.LUT R146, R199, UR4, R4, 0x96, !PT ;  /* 0x00000004c7927c12 */ /* 0x000fe4000f8e9604 */
[----:B-1----:R-:W-:Y:S01]  /*22e10*/  FMNMX.FTZ R68, R68, R14, !PT ;  /* 0x0000000e44447209 */ /* 0x002fe20007810000 */
[----:B------:R-:W-:Y:S01]  /*22e20*/  IMAD.WIDE.U32 R2, R3, -0x2daee0ad, RZ ;  /* 0xd2511f5303027825 */ /* 0x000fe200078e00ff */
[----:B------:R-:W-:Y:S01]  /*22e30*/  LOP3.LUT R209, R167, UR5, R8, 0x96, !PT ;  /* 0x00000005a7d17c12 */ /* 0x000fe2000f8e9608 */
[----:B------:R-:W1:Y:S02]  /*22e40*/  SHFL.BFLY PT, R13, R10, 0x2, 0x1f ;  /* 0x0c401f000a0d7f89 */ /* 0x000e6400000e0000 */
[----:B------:R-:W-:Y:S01]  /*22e50*/  IMAD.WIDE.U32 R146, R146, -0x326172a9, RZ ;  /* 0xcd9e8d5792927825 */ /* 0x000fe200078e00ff */
[----:B------:R-:W-:Y:S02]  /*22e60*/  LOP3.LUT R3, R3, UR38, R16, 0x96, !PT ;  /* 0x0000002603037c12 */ /* 0x000fe4000f8e9610 */
[----:B------:R-:W-:Y:S02]  /*22e70*/  LOP3.LUT R148, R207, UR4, R2, 0x96, !PT ;  /* 0x00000004cf947c12 */ /* 0x000fe4000f8e9602 */
[----:B--2---:R-:W-:Y:S01]  /*22e80*/  FMNMX.FTZ R70, R11, R70, !PT ;  /* 0x000000460b467209 */ /* 0x004fe20007810000 */
[----:B------:R-:W-:Y:S01]  /*22e90*/  IMAD.WIDE.U32 R200, R3, -0x326172a9, RZ ;  /* 0xcd9e8d5703c87825 */ /* 0x000fe200078e00ff */
[----:B------:R-:W-:Y:S01]  /*22ea0*/  LOP3.LUT R0, R147, UR8, R166, 0x96, !PT ;  /* 0x0000000893007c12 */ /* 0x000fe2000f8e96a6 */
[----:B------:R-:W2:Y:S01]  /*22eb0*/  SHFL.BFLY PT, R12, R68, 0x1, 0x1f ;  /* 0x0c201f00440c7f89 */ /* 0x000ea200000e0000 */
[----:B------:R-:W-:Y:S01]  /*22ec0*/  FSETP.NEU.FTZ.AND P0, PT, R70, -INF , PT ;  /* 0xff8000004600780b */ /* 0x000fe20003f1d000 */
[----:B------:R-:W-:Y:S01]  /*22ed0*/  IMAD.WIDE.U32 R148, R148, -0x326172a9, RZ ;  /* 0xcd9e8d5794947825 */ /* 0x000fe200078e00ff */
[----:B------:R-:W-:Y:S02]  /*22ee0*/  LOP3.LUT R218, R201, UR5, R6, 0x96, !PT ;  /* 0x00000005c9da7c12 */ /* 0x000fe4000f8e9606 */
[----:B---3--:R-:W-:Y:S01]  /*22ef0*/  FMNMX.FTZ R71, R71, R7, !PT ;  /* 0x0000000747477209 */ /* 0x008fe20007810000 */
[----:B------:R-:W-:Y:S01]  /*22f00*/  FMUL.FTZ R7, R70, c[0x0][0x23c] ;  /* 0x00008f0046077a20 */ /* 0x000fe20000410000 */
[----:B------:R-:W-:Y:S02]  /*22f10*/  LOP3.LUT R9, R149, UR8, R200, 0x96, !PT ;  /* 0x0000000895097c12 */ /* 0x000fe4000f8e96c8 */
[C---:B------:R-:W-:Y:S01]  /*22f20*/  FSETP.NEU.FTZ.AND P1, PT, R71.reuse, -INF , PT ;  /* 0xff8000004700780b */ /* 0x040fe20003f3d000 */
[----:B------:R-:W-:Y:S01]  /*22f30*/  FMUL.FTZ R8, R71, c[0x0][0x23c] ;  /* 0x00008f0047087a20 */ /* 0x000fe20000410000 */
[----:B------:R-:W-:Y:S02]  /*22f40*/  FSEL R7, R7, RZ, P0 ;  /* 0x000000ff07077208 */ /* 0x000fe40000000000 */
[--C-:B------:R-:W-:Y:S02]  /*22f50*/  SHF.R.U32.HI R2, RZ, 0x10, R0.reuse ;  /* 0x00000010ff027819 */ /* 0x100fe40000011600 */
[----:B-1----:R-:W-:Y:S01]  /*22f60*/  FMNMX.FTZ R10, R10, R13, !PT ;  /* 0x0000000d0a0a7209 */ /* 0x002fe20007810000 */
[--C-:B------:R-:W-:Y:S01]  /*22f70*/  FFMA.FTZ R22, R26, c[0x0][0x23c], -R7.reuse ;  /* 0x00008f001a167a23 */ /* 0x100fe20000010807 */
[----:B------:R-:W-:Y:S01]  /*22f80*/  FSEL R8, R8, RZ, P1 ;  /* 0x000000ff08087208 */ /* 0x000fe20000800000 */
[----:B------:R1:W3:Y:S01]  /*22f90*/  LDL.S16 R26, [R1+0x84] ;  /* 0x00008400011a7983 */ /* 0x0002e20000100600 */
[----:B------:R-:W-:Y:S01]  /*22fa0*/  LOP3.LUT R5, R0, 0xff, RZ, 0xc0, !PT ;  /* 0x000000ff00057812 */ /* 0x000fe200078ec0ff */
[--C-:B------:R-:W-:Y:S01]  /*22fb0*/  FFMA.FTZ R178, R65, c[0x0][0x23c], -R7.reuse ;  /* 0x00008f0041b27a23 */ /* 0x100fe20000010807 */
[----:B------:R-:W-:Y:S01]  /*22fc0*/  SHF.R.U32.HI R4, RZ, 0x18, R0 ;  /* 0x00000018ff047819 */ /* 0x000fe20000011600 */
[----:B------:R-:W4:Y:S01]  /*22fd0*/  SHFL.BFLY PT, R69, R10, 0x1, 0x1f ;  /* 0x0c201f000a457f89 */ /* 0x000f2200000e0000 */
[----:B------:R-:W-:Y:S01]  /*22fe0*/  LOP3.LUT R3, R9, 0xff, RZ, 0xc0, !PT ;  /* 0x000000ff09037812 */ /* 0x000fe200078ec0ff */
[--C-:B------:R-:W-:Y:S01]  /*22ff0*/  FFMA.FTZ R15, R154, c[0x0][0x23c], -R7.reuse ;  /* 0x00008f009a0f7a23 */ /* 0x100fe20000010807 */
[----:B--2---:R-:W-:Y:S01]  /*23000*/  FMNMX.FTZ R68, R68, R12, !PT ;  /* 0x0000000c44447209 */ /* 0x004fe20007810000 */
[----:B------:R-:W-:Y:S01]  /*23010*/  FFMA.FTZ R230, R37, c[0x0][0x23c], -R7 ;  /* 0x00008f0025e67a23 */ /* 0x000fe20000010807 */
[----:B------:R-:W-:Y:S01]  /*23020*/  LOP3.LUT R2, R2, 0xff, RZ, 0xc0, !PT ;  /* 0x000000ff02027812 */ /* 0x000fe200078ec0ff */
[--C-:B------:R-:W-:Y:S01]  /*23030*/  FFMA.FTZ R207, R25, c[0x0][0x23c], -R8.reuse ;  /* 0x00008f0019cf7a23 */ /* 0x100fe20000010808 */
[----:B------:R-:W-:Y:S01]  /*23040*/  LOP3.LUT R0, R0, 0xffff, RZ, 0xc0, !PT ;  /* 0x0000ffff00007812 */ /* 0x000fe200078ec0ff */
[----:B------:R-:W-:Y:S01]  /*23050*/  IMAD.MOV.U32 R37, RZ, RZ, R175 ;  /* 0x000000ffff257224 */ /* 0x000fe200078e00af */
[C---:B------:R-:W-:Y:S01]  /*23060*/  ISETP.GE.U32.AND P5, PT, R241.reuse, R3, PT ;  /* 0x00000003f100720c */ /* 0x040fe20003fa6070 */
[--C-:B------:R-:W-:Y:S01]  /*23070*/  FFMA.FTZ R175, R60, c[0x0][0x23c], -R8.reuse ;  /* 0x00008f003caf7a23 */ /* 0x100fe20000010808 */
[----:B------:R-:W-:Y:S01]  /*23080*/  ISETP.GE.U32.AND P3, PT, R241, R2, PT ;  /* 0x00000002f100720c */ /* 0x000fe20003f66070 */
[----:B------:R-:W-:Y:S01]  /*23090*/  FFMA.FTZ R17, R155, c[0x0][0x23c], -R8 ;  /* 0x00008f009b117a23 */ /* 0x000fe20000010808 */
[----:B------:R-:W-:Y:S01]  /*230a0*/  SHF.R.U32.HI R3, RZ, 0x8, R0 ;  /* 0x00000008ff037819 */ /* 0x000fe20000011600 */
[----:B------:R-:W-:Y:S01]  /*230b0*/  FFMA.FTZ R224, R41, c[0x0][0x23c], -R8 ;  /* 0x00008f0029e07a23 */ /* 0x000fe20000010808 */
[----:B------:R-:W-:Y:S01]  /*230c0*/  FSEL R2, R70, RZ, P0 ;  /* 0x000000ff46027208 */ /* 0x000fe20000000000 */
[--C-:B------:R-:W-:Y:S01]  /*230d0*/  FFMA.FTZ R12, R214, c[0x0][0x23c], -R7.reuse ;  /* 0x00008f00d60c7a23 */ /* 0x100fe20000010807 */
[----:B------:R-:W-:Y:S01]  /*230e0*/  FSETP.NEU.FTZ.AND P0, PT, R68, -INF , PT ;  /* 0xff8000004400780b */ /* 0x000fe20003f1d000 */
[--C-:B------:R-:W-:Y:S01]  /*230f0*/  FFMA.FTZ R11, R211, c[0x0][0x23c], -R7.reuse ;  /* 0x00008f00d30b7a23 */ /* 0x100fe20000010807 */
[----:B------:R-:W-:Y:S01]  /*23100*/  ISETP.GE.U32.AND P4, PT, R241, R5, PT ;  /* 0x00000005f100720c */ /* 0x000fe20003f86070 */
[--C-:B------:R-:W-:Y:S01]  /*23110*/  FFMA.FTZ R211, R32, c[0x0][0x23c], -R7.reuse ;  /* 0x00008f0020d37a23 */ /* 0x100fe20000010807 */
[----:B------:R-:W-:Y:S01]  /*23120*/  LOP3.LUT R5, R3, 0xffff, RZ, 0xc0, !PT ;  /* 0x0000ffff03057812 */ /* 0x000fe200078ec0ff */
[--C-:B------:R-:W-:Y:S01]  /*23130*/  FFMA.FTZ R151, R151, c[0x0][0x23c], -R7.reuse ;  /* 0x00008f0097977a23 */ /* 0x100fe20000010807 */
[----:B------:R-:W-:Y:S01]  /*23140*/  FSEL R3, R68, RZ, P0 ;  /* 0x000000ff44037208 */ /* 0x000fe20000000000 */
[--C-:B------:R-:W-:Y:S01]  /*23150*/  FFMA.FTZ R19, R150, c[0x0][0x23c], -R7.reuse ;  /* 0x00008f0096137a23 */ /* 0x100fe20000010807 */
[----:B----4-:R-:W-:Y:S01]  /*23160*/  FMNMX.FTZ R69, R10, R69, !PT ;  /* 0x000000450a457209 */ /* 0x010fe20007810000 */
[--C-:B------:R-:W-:Y:S01]  /*23170*/  FFMA.FTZ R215, R33, c[0x0][0x23c], -R7.reuse ;  /* 0x00008f0021d77a23 */ /* 0x100fe20000010807 */
[----:B------:R-:W-:Y:S01]  /*23180*/  ISETP.GE.U32.AND P6, PT, R241, R4, PT ;  /* 0x00000004f100720c */ /* 0x000fe20003fc6070 */
[--C-:B------:R-:W-:Y:S01]  /*23190*/  FFMA.FTZ R229, R36, c[0x0][0x23c], -R7.reuse ;  /* 0x00008f0024e57a23 */ /* 0x100fe20000010807 */
[C---:B------:R-:W-:Y:S01]  /*231a0*/  FSETP.NEU.FTZ.AND P2, PT, R69.reuse, -INF , PT ;  /* 0xff8000004500780b */ /* 0x040fe20003f5d000 */
[----:B------:R-:W-:Y:S01]  /*231b0*/  FMUL.FTZ R6, R69, c[0x0][0x23c] ;  /* 0x00008f0045067a20 */ /* 0x000fe20000410000 */
[----:B------:R-:W-:Y:S01]  /*231c0*/  FSEL R4, R71, RZ, P1 ;  /* 0x000000ff47047208 */ /* 0x000fe20000800000 */
[----:B------:R-:W-:Y:S01]  /*231d0*/  IMAD.MOV.U32 R36, RZ, RZ, R174 ;  /* 0x000000ffff247224 */ /* 0x000fe200078e00ae */
[----:B------:R-:W-:Y:S01]  /*231e0*/  ISETP.GE.U32.AND P1, PT, R241, R5, PT ;  /* 0x00000005f100720c */ /* 0x000fe20003f26070 */
[----:B------:R-:W-:Y:S01]  /*231f0*/  FFMA.FTZ R174, R61, c[0x0][0x23c], -R8 ;  /* 0x00008f003dae7a23 */ /* 0x000fe20000010808 */
[----:B------:R-:W-:Y:S01]  /*23200*/  FSEL R6, R6, RZ, P2 ;  /* 0x000000ff06067208 */ /* 0x000fe20001000000 */
[--C-:B------:R-:W-:Y:S01]  /*23210*/  FFMA.FTZ R234, R48, c[0x0][0x23c], -R7.reuse ;  /* 0x00008f0030ea7a23 */ /* 0x100fe20000010807 */
[----:B------:R-:W-:Y:S01]  /*23220*/  FSEL R0, R69, RZ, P2 ;  /* 0x000000ff45007208 */ /* 0x000fe20001000000 */
[----:B------:R-:W-:Y:S01]  /*23230*/  IMAD.MOV.U32 R48, RZ, RZ, R176 ;  /* 0x000000ffff307224 */ /* 0x000fe200078e00b0 */
[----:B------:R-:W-:Y:S01]  /*23240*/  MUFU.EX2 R12, R12 ;  /* 0x0000000c000c7308 */ /* 0x000fe20000000800 */
[--C-:B------:R-:W-:Y:S02]  /*23250*/  FFMA.FTZ R176, R67, c[0x0][0x23c], -R6.reuse ;  /* 0x00008f0043b07a23 */ /* 0x100fe40000010806 */
[--C-:B------:R-:W-:Y:S02]  /*23260*/  FFMA.FTZ R10, R216, c[0x0][0x23c], -R6.reuse ;  /* 0x00008f00d80a7a23 */ /* 0x100fe40000010806 */
[--C-:B------:R-:W-:Y:S02]  /*23270*/  FFMA.FTZ R159, R157, c[0x0][0x23c], -R6.reuse ;  /* 0x00008f009d9f7a23 */ /* 0x100fe40000010806 */
[--C-:B------:R-:W-:Y:S02]  /*23280*/  FFMA.FTZ R205, R205, c[0x0][0x23c], -R6.reuse ;  /* 0x00008f00cdcd7a23 */ /* 0x100fe40000010806 */
[--C-:B------:R-:W-:Y:S01]  /*23290*/  FFMA.FTZ R231, R50, c[0x0][0x23c], -R6.reuse ;  /* 0x00008f0032e77a23 */ /* 0x100fe20000010806 */
[----:B------:R-:W-:Y:S01]  /*232a0*/  MUFU.EX2 R164, R11 ;  /* 0x0000000b00a47308 */ /* 0x000fe20000000800 */
[----:B------:R-:W-:Y:S02]  /*232b0*/  FFMA.FTZ R237, R49, c[0x0][0x23c], -R7 ;  /* 0x00008f0031ed7a23 */ /* 0x000fe40000010807 */
[----:B------:R-:W-:Y:S02]  /*232c0*/  IMAD.MOV.U32 R49, RZ, RZ, R177 ;  /* 0x000000ffff317224 */ /* 0x000fe400078e00b1 */
[--C-:B------:R-:W-:Y:S02]  /*232d0*/  FFMA.FTZ R177, R66, c[0x0][0x23c], -R6.reuse ;  /* 0x00008f0042b17a23 */ /* 0x100fe40000010806 */
[--C-:B------:R-:W-:Y:S02]  /*232e0*/  FFMA.FTZ R240, R52, c[0x0][0x23c], -R7.reuse ;  /* 0x00008f0034f07a23 */ /* 0x100fe40000010807 */
[--C-:B------:R-:W-:Y:S01]  /*232f0*/  FFMA.FTZ R239, R53, c[0x0][0x23c], -R7.reuse ;  /* 0x00008f0035ef7a23 */ /* 0x100fe20000010807 */
[----:B------:R-:W-:Y:S01]  /*23300*/  MUFU.EX2 R10, R10 ;  /* 0x0000000a000a7308 */ /* 0x000fe20000000800 */
[----:B------:R-:W-:Y:S02]  /*23310*/  FFMA.FTZ R252, R64, c[0x0][0x23c], -R7 ;  /* 0x00008f0040fc7a23 */ /* 0x000fe40000010807 */
        /* <DEDUP_REMOVED lines=10> */
[----:B------:R-:W-:Y:S01]  /*233c0*/  MUFU.EX2 R151, R151 ;  /* 0x0000009700977308 */ /* 0x000fe20000000800 */
[----:B------:R-:W-:Y:S02]  /*233d0*/  FFMA.FTZ R247, R55, c[0x0][0x23c], -R6 ;  /* 0x00008f0037f77a23 */ /* 0x000fe40000010806 */
[----:B------:R-:W-:Y:S02]  /*233e0*/  FFMA.FTZ R6, R212, c[0x0][0x23c], -R8 ;  /* 0x00008f00d4067a23 */ /* 0x000fe40000010808 */
[----:B------:R-:W-:Y:S02]  /*233f0*/  IMAD.MOV.U32 R32, RZ, RZ, R222 ;  /* 0x000000ffff207224 */ /* 0x000fe400078e00de */
[----:B------:R-:W-:Y:S02]  /*23400*/  FADD.FTZ R5, -R3, R75 ;  /* 0x0000004b03057221 */ /* 0x000fe40000010100 */
[----:B------:R-:W-:Y:S01]  /*23410*/  FMUL.FTZ R3, R68, c[0x0][0x23c] ;  /* 0x00008f0044037a20 */ /* 0x000fe20000410000 */
[----:B------:R4:W-:Y:S01]  /*23420*/  MUFU.EX2 R222, R6 ;  /* 0x0000000600de7308 */ /* 0x0009e20000000800 */
[----:B------:R-:W-:Y:S02]  /*23430*/  IMAD.MOV.U32 R38, RZ, RZ, R48 ;  /* 0x000000ffff267224 */ /* 0x000fe400078e0030 */
[----:B------:R-:W-:Y:S01]  /*23440*/  IMAD.MOV.U32 R39, RZ, RZ, R49 ;  /* 0x000000ffff277224 */ /* 0x000fe200078e0031 */
[----:B------:R-:W-:Y:S01]  /*23450*/  FSEL R3, R3, RZ, P0 ;  /* 0x000000ff03037208 */ /* 0x000fe20000000000 */
[----:B------:R-:W-:Y:S01]  /*23460*/  IMAD.MOV.U32 R50, RZ, RZ, R36 ;  /* 0x000000ffff327224 */ /* 0x000fe200078e0024 */
[----:B--2---:R-:W-:Y:S01]  /*23470*/  F2FP.BF16.PACK_AB R7, R163, R10 ;  /* 0x0000000aa307723e */ /* 0x004fe200000010ff */
[----:B------:R-:W-:Y:S01]  /*23480*/  IMAD.MOV.U32 R51, RZ, RZ, R37 ;  /* 0x000000ffff337224 */ /* 0x000fe200078e0025 */
[----:B------:R-:W-:Y:S01]  /*23490*/  IADD3 R154, P0, R152, UR28, RZ ;  /* 0x0000001c989a7c10 */ /* 0x000fe2000ff1e0ff */
[--C-:B------:R-:W-:Y:S01]  /*234a0*/  FFMA.FTZ R232, R46, c[0x0][0x23c], -R3.reuse ;  /* 0x00008f002ee87a23 */ /* 0x100fe20000010803 */
[----:B------:R-:W-:Y:S01]  /*234b0*/  MUFU.EX2 R162, R15 ;  /* 0x0000000f00a27308 */ /* 0x000fe20000000800 */
[--C-:B------:R-:W-:Y:S01]  /*234c0*/  FFMA.FTZ R173, R62, c[0x0][0x23c], -R3.reuse ;  /* 0x00008f003ead7a23 */ /* 0x100fe20000010803 */
[----:B------:R-:W-:Y:S01]  /*234d0*/  IADD3.X R155, R153, UR27, RZ, P0, !PT ;  /* 0x0000001b999b7c10 */ /* 0x000fe200087fe4ff */
[--C-:B------:R-:W-:Y:S01]  /*234e0*/  FFMA.FTZ R168, R63, c[0x0][0x23c], -R3.reuse ;  /* 0x00008f003fa87a23 */ /* 0x100fe20000010803 */
[----:B------:R-:W-:Y:S01]  /*234f0*/  @!P3 HFMA2.BF16_V2 R142, -RZ.H0_H0, RZ.H0_H0, -R7.H0_H0 ;  /* 0x200000ffff8eb231 */ /* 0x000fe20000340907 */
[--C-:B------:R-:W-:Y:S02]  /*23500*/  FFMA.FTZ R18, R156, c[0x0][0x23c], -R3.reuse ;  /* 0x00008f009c127a23 */ /* 0x100fe40000010803 */
[----:B------:R-:W-:Y:S02]  /*23510*/  FFMA.FTZ R204, R204, c[0x0][0x23c], -R3 ;  /* 0x00008f00cccc7a23 */ /* 0x000fe40000010803 */
[----:B------:R-:W-:Y:S01]  /*23520*/  PRMT R25, R142, 0x7610, R25 ;  /* 0x000076108e197816 */ /* 0x000fe20000000019 */
[--C-:B------:R-:W-:Y:S01]  /*23530*/  FFMA.FTZ R208, R27, c[0x0][0x23c], -R3.reuse ;  /* 0x00008f001bd07a23 */ /* 0x100fe20000010803 */
[----:B------:R-:W-:Y:S01]  /*23540*/  MUFU.EX2 R158, R158 ;  /* 0x0000009e009e7308 */ /* 0x000fe20000000800 */
[--C-:B------:R-:W-:Y:S01]  /*23550*/  FFMA.FTZ R226, R43, c[0x0][0x23c], -R3.reuse ;  /* 0x00008f002be27a23 */ /* 0x100fe20000010803 */
[----:B----4-:R-:W-:Y:S01]  /*23560*/  F2FP.BF16.PACK_AB R6, R164, R12 ;  /* 0x0000000ca406723e */ /* 0x010fe200000010ff */
[--C-:B------:R-:W-:Y:S02]  /*23570*/  FFMA.FTZ R235, R47, c[0x0][0x23c], -R3.reuse ;  /* 0x00008f002feb7a23 */ /* 0x100fe40000010803 */
[--C-:B------:R-:W-:Y:S02]  /*23580*/  FFMA.FTZ R13, R221, c[0x0][0x23c], -R3.reuse ;  /* 0x00008f00dd0d7a23 */ /* 0x100fe40000010803 */
[--C-:B------:R-:W-:Y:S01]  /*23590*/  FFMA.FTZ R14, R219, c[0x0][0x23c], -R3.reuse ;  /* 0x00008f00db0e7a23 */ /* 0x100fe20000010803 */
[----:B------:R-:W-:Y:S01]  /*235a0*/  @!P4 HFMA2.BF16_V2 R145, -RZ.H0_H0, RZ.H0_H0, -R6.H0_H0 ;  /* 0x200000ffff91c231 */ /* 0x000fe20000340906 */
[--C-:B------:R-:W-:Y:S01]  /*235b0*/  FFMA.FTZ R150, R210, c[0x0][0x23c], -R3.reuse ;  /* 0x00008f00d2967a23 */ /* 0x100fe20000010803 */
[----:B------:R-:W2:Y:S01]  /*235c0*/  MUFU.EX2 R159, R159 ;  /* 0x0000009f009f7308 */ /* 0x000ea20000000800 */
[--C-:B------:R-:W-:Y:S02]  /*235d0*/  FFMA.FTZ R210, R30, c[0x0][0x23c], -R3.reuse ;  /* 0x00008f001ed27a23 */ /* 0x100fe40000010803 */
[--C-:B------:R-:W-:Y:S01]  /*235e0*/  FFMA.FTZ R212, R31, c[0x0][0x23c], -R3.reuse ;  /* 0x00008f001fd47a23 */ /* 0x100fe20000010803 */
[----:B------:R-:W-:Y:S01]  /*235f0*/  @!P4 STL.S16 [R1+0x74], R145 ;  /* 0x000074910100c387 */ /* 0x000fe20000100600 */
[--C-:B------:R-:W-:Y:S02]  /*23600*/  FFMA.FTZ R227, R42, c[0x0][0x23c], -R3.reuse ;  /* 0x00008f002ae37a23 */ /* 0x100fe40000010803 */
[--C-:B------:R-:W-:Y:S02]  /*23610*/  FFMA.FTZ R249, R58, c[0x0][0x23c], -R3.reuse ;  /* 0x00008f003af97a23 */ /* 0x100fe40000010803 */
[--C-:B------:R-:W-:Y:S01]  /*23620*/  FFMA.FTZ R251, R59, c[0x0][0x23c], -R3.reuse ;  /* 0x00008f003bfb7a23 */ /* 0x100fe20000010803 */
[----:B------:R-:W-:Y:S01]  /*23630*/  PRMT R3, R6, 0x7632, R3 ;  /* 0x0000763206037816 */ /* 0x000fe20000000003 */
[--C-:B------:R-:W-:Y:S01]  /*23640*/  FFMA.FTZ R11, R220, c[0x0][0x23c], -R8.reuse ;  /* 0x00008f00dc0b7a23 */ /* 0x100fe20000010808 */
[----:B------:R-:W-:Y:S01]  /*23650*/  MUFU.EX2 R221, R17 ;  /* 0x0000001100dd7308 */ /* 0x000fe20000000800 */
[----:B------:R-:W-:Y:S02]  /*23660*/  IMAD.MOV.U32 R33, RZ, RZ, R223 ;  /* 0x000000ffff217224 */ /* 0x000fe400078e00df */
[----:B------:R-:W-:Y:S01]  /*23670*/  @!P1 HFMA2.BF16_V2 R144, -RZ.H0_H0, RZ.H0_H0, -R3.H0_H0 ;  /* 0x200000ffff909231 */ /* 0x000fe20000340903 */
[--C-:B------:R-:W-:Y:S02]  /*23680*/  FFMA.FTZ R16, R197, c[0x0][0x23c], -R8.reuse ;  /* 0x00008f00c5107a23 */ /* 0x100fe40000010808 */
[--C-:B------:R-:W-:Y:S02]  /*23690*/  FFMA.FTZ R203, R203, c[0x0][0x23c], -R8.reuse ;  /* 0x00008f00cbcb7a23 */ /* 0x100fe40000010808 */
[----:B------:R-:W-:Y:S01]  /*236a0*/  PRMT R27, R144, 0x7610, R27 ;  /* 0x00007610901b7816 */ /* 0x000fe2000000001b */
[----:B------:R4:W-:Y:S01]  /*236b0*/  @!P1 STL.S16 [R1+0x7c], R144 ;  /* 0x00007c9001009387 */ /* 0x0009e20000100600 */
[----:B------:R-:W-:Y:S01]  /*236c0*/  MUFU.EX2 R11, R11 ;  /* 0x0000000b000b7308 */ /* 0x000fe20000000800 */
[----:B------:R-:W-:Y:S01]  /*236d0*/  FFMA.FTZ R213, R28, c[0x0][0x23c], -R8 ;  /* 0x00008f001cd57a23 */ /* 0x000fe20000010808 */
[----:B------:R-:W-:Y:S01]  /*236e0*/  PRMT R28, R145, 0x7610, R28 ;  /* 0x00007610911c7816 */ /* 0x000fe2000000001c */
[----:B------:R1:W-:Y:S01]  /*236f0*/  @!P3 STL.S16 [R1+0x78], R142 ;  /* 0x0000788e0100b387 */ /* 0x0003e20000100600 */
[--C-:B------:R-:W-:Y:S02]  /*23700*/  FFMA.FTZ R216, R29, c[0x0][0x23c], -R8.reuse ;  /* 0x00008f001dd87a23 */ /* 0x100fe40000010808 */
[--C-:B------:R-:W-:Y:S02]  /*23710*/  FFMA.FTZ R223, R40, c[0x0][0x23c], -R8.reuse ;  /* 0x00008f0028df7a23 */ /* 0x100fe40000010808 */
[--C-:B------:R-:W-:Y:S02]  /*23720*/  FFMA.FTZ R236, R44, c[0x0][0x23c], -R8.reuse ;  /* 0x00008f002cec7a23 */ /* 0x100fe40000010808 */
[----:B------:R-:W-:Y:S01]  /*23730*/  MUFU.EX2 R220, R14 ;  /* 0x0000000e00dc7308 */ /* 0x000fe20000000800 */
[--C-:B------:R-:W-:Y:S02]  /*23740*/  FFMA.FTZ R238, R45, c[0x0][0x23c], -R8.reuse ;  /* 0x00008f002dee7a23 */ /* 0x100fe40000010808 */
[--C-:B------:R-:W-:Y:S02]  /*23750*/  FFMA.FTZ R248, R56, c[0x0][0x23c], -R8.reuse ;  /* 0x00008f0038f87a23 */ /* 0x100fe40000010808 */
[--C-:B------:R-:W-:Y:S01]  /*23760*/  FFMA.FTZ R250, R57, c[0x0][0x23c], -R8.reuse ;  /* 0x00008f0039fa7a23 */ /* 0x100fe20000010808 */
[----:B------:R-:W-:Y:S01]  /*23770*/  PRMT R8, R7, 0x7632, R8 ;  /* 0x0000763207087816 */ /* 0x000fe20000000008 */
[----:B------:R-:W-:Y:S01]  /*23780*/  FADD.FTZ R0, -R0, R73 ;  /* 0x0000004900007221 */ /* 0x000fe20000010100 */
[----:B--2---:R-:W-:Y:S01]  /*23790*/  F2FP.BF16.PACK_AB R73, R159, R158 ;  /* 0x0000009e9f49723e */ /* 0x004fe200000010ff */
[----:B------:R-:W-:Y:S01]  /*237a0*/  IMAD.MOV.U32 R52, RZ, RZ, R32 ;  /* 0x000000ffff347224 */ /* 0x000fe200078e0020 */
[----:B------:R-:W-:Y:S01]  /*237b0*/  MUFU.EX2 R219, R16 ;  /* 0x0000001000db7308 */ /* 0x000fe20000000800 */
[----:B------:R-:W-:Y:S01]  /*237c0*/  @!P6 HFMA2.BF16_V2 R143, -RZ.H0_H0, RZ.H0_H0, -R8.H0_H0 ;  /* 0x200000ffff8fe231 */ /* 0x000fe20000340908 */
[----:B------:R-:W-:Y:S01]  /*237d0*/  IMAD.MOV.U32 R32, RZ, RZ, R160 ;  /* 0x000000ffff207224 */ /* 0x000fe200078e00a0 */
[----:B----4-:R-:W-:Y:S01]  /*237e0*/  PRMT R144, R7, 0x5410, R8 ;  /* 0x0000541007907816 */ /* 0x010fe20000000008 */
[----:B------:R-:W-:Y:S01]  /*237f0*/  FMUL.FTZ R0, R0, c[0x0][0x23c] ;  /* 0x00008f0000007a20 */ /* 0x000fe20000410000 */
[----:B------:R-:W-:Y:S01]  /*23800*/  @!P3 PRMT R7, R25, 0x5410, RZ ;  /* 0x000054101907b816 */ /* 0x000fe200000000ff */
[----:B------:R-:W-:Y:S01]  /*23810*/  @!P6 STL.S16 [R1+0x88], R143 ;  /* 0x0000888f0100e387 */ /* 0x000fe20000100600 */
[----:B-1----:R-:W-:Y:S01]  /*23820*/  PRMT R142, R6, 0x5410, R3 ;  /* 0x00005410068e7816 */ /* 0x002fe20000000003 */
[----:B------:R-:W-:Y:S01]  /*23830*/  IMAD.MOV.U32 R54, RZ, RZ, R32 ;  /* 0x000000ffff367224 */ /* 0x000fe200078e0020 */
[----:B------:R-:W-:Y:S01]  /*23840*/  @!P1 PRMT R3, R27, 0x5410, RZ ;  /* 0x000054101b039816 */ /* 0x000fe200000000ff */
[----:B------:R-:W1:Y:S01]  /*23850*/  MUFU.EX2 R67, R0 ;  /* 0x0000000000437308 */ /* 0x000e620000000800 */
[----:B------:R-:W-:Y:S01]  /*23860*/  PRMT R24, R143, 0x7610, R24 ;  /* 0x000076108f187816 */ /* 0x000fe20000000018 */
[----:B------:R-:W-:Y:S01]  /*23870*/  IMAD.MOV.U32 R53, RZ, RZ, R33 ;  /* 0x000000ffff357224 */ /* 0x000fe200078e0021 */
[----:B------:R-:W-:Y:S01]  /*23880*/  @!P4 PRMT R6, R28, 0x5410, RZ ;  /* 0x000054101c06c816 */ /* 0x000fe200000000ff */
[----:B------:R2:W-:Y:S01]  /*23890*/  STG.E.U16 [R152.64+0x2], R3 ;  /* 0x0000020398007986 */ /* 0x0005e2000c101522 */
[----:B------:R-:W-:Y:S01]  /*238a0*/  @!P6 PRMT R8, R24, 0x5410, RZ ;  /* 0x000054101808e816 */ /* 0x000fe200000000ff */
[----:B------:R-:W-:Y:S01]  /*238b0*/  IMAD.MOV.U32 R33, RZ, RZ, R161 ;  /* 0x000000ffff217224 */ /* 0x000fe200078e00a1 */
[----:B------:R-:W-:Y:S01]  /*238c0*/  IADD3 R156, P1, R152, UR33, RZ ;  /* 0x00000021989c7c10 */ /* 0x000fe2000ff3e0ff */
[----:B------:R4:W-:Y:S01]  /*238d0*/  STG.E.U16 [R152.64], R6 ;  /* 0x0000000698007986 */ /* 0x0009e2000c101522 */
[----:B------:R-:W-:Y:S01]  /*238e0*/  FADD.FTZ R2, -R2, R72 ;  /* 0x0000004802027221 */ /* 0x000fe20000010100 */
[----:B------:R-:W-:Y:S01]  /*238f0*/  MUFU.EX2 R150, R150 ;  /* 0x0000009600967308 */ /* 0x000fe20000000800 */
[----:B------:R-:W-:Y:S01]  /*23900*/  IADD3.X R157, R153, UR32, RZ, P1, !PT ;  /* 0x00000020999d7c10 */ /* 0x000fe20008ffe4ff */
[----:B------:R4:W-:Y:S01]  /*23910*/  STG.E.U16 [R154.64], R7 ;  /* 0x000000079a007986 */ /* 0x0009e2000c101522 */
[----:B------:R-:W-:Y:S02]  /*23920*/  IMAD.MOV.U32 R55, RZ, RZ, R33 ;  /* 0x000000ffff377224 */ /* 0x000fe400078e0021 */
[----:B------:R-:W-:Y:S01]  /*23930*/  FMUL.FTZ R2, R2, c[0x0][0x23c] ;  /* 0x00008f0002027a20 */ /* 0x000fe20000410000 */
[----:B------:R-:W-:Y:S01]  /*23940*/  STG.E.U16 [R154.64+0x2], R8 ;  /* 0x000002089a007986 */ /* 0x000fe2000c101522 */
[----:B------:R-:W-:Y:S01]  /*23950*/  FADD.FTZ R4, -R4, R74 ;  /* 0x0000004a04047221 */ /* 0x000fe20000010100 */
[----:B------:R-:W-:Y:S01]  /*23960*/  F2FP.BF16.PACK_AB R74, R162, R151 ;  /* 0x00000097a24a723e */ /* 0x000fe200000010ff */
[----:B------:R-:W-:Y:S01]  /*23970*/  IMAD.MOV.U32 R34, RZ, RZ, R52 ;  /* 0x000000ffff227224 */ /* 0x000fe200078e0034 */
[----:B------:R-:W-:Y:S01]  /*23980*/  MUFU.EX2 R203, R203 ;  /* 0x000000cb00cb7308 */ /* 0x000fe20000000800 */
[----:B------:R-:W-:Y:S01]  /*23990*/  IMAD.MOV.U32 R35, RZ, RZ, R53 ;  /* 0x000000ffff237224 */ /* 0x000fe200078e0035 */
[----:B------:R-:W-:Y:S01]  /*239a0*/  PRMT R72, R74, 0x7632, R72 ;  /* 0x000076324a487816 */ /* 0x000fe20000000048 */
[----:B-1----:R-:W-:Y:S02]  /*239b0*/  FMUL.FTZ R66, R67, R102 ;  /* 0x0000006643427220 */ /* 0x002fe40000410000 */
[----:B------:R-:W-:Y:S01]  /*239c0*/  FMUL.FTZ R0, R4, c[0x0][0x23c] ;  /* 0x00008f0004007a20 */ /* 0x000fe20000410000 */
[----:B------:R-:W-:Y:S02]  /*239d0*/  LOP3.LUT R4, R148, 0xff, RZ, 0xc0, !PT ;  /* 0x000000ff94047812 */ /* 0x000fe400078ec0ff */
[----:B--2---:R-:W-:Y:S03]  /*239e0*/  F2FP.BF16.PACK_AB R3, R222, R11 ;  /* 0x0000000bde03723e */ /* 0x004fe600000010ff */
[----:B------:R-:W1:Y:S01]  /*239f0*/  MUFU.EX2 R0, R0 ;  /* 0x0000000000007308 */ /* 0x000e620000000800 */
[C---:B------:R-:W-:Y:S02]  /*23a00*/  PRMT R141, R3.reuse, 0x7632, R141 ;  /* 0x00007632038d7816 */ /* 0x040fe4000000008d */
[----:B----4-:R-:W-:Y:S02]  /*23a10*/  IADD3 R6, P0, R154, UR48, RZ ;  /* 0x000000309a067c10 */ /* 0x010fe4000ff1e0ff */
[----:B------:R-:W-:Y:S02]  /*23a20*/  PRMT R145, R3, 0x5410, R141 ;  /* 0x0000541003917816 */ /* 0x000fe4000000008d */
[----:B------:R-:W-:Y:S02]  /*23a30*/  IADD3.X R7, R155, UR29, RZ, P0, !PT ;  /* 0x0000001d9b077c10 */ /* 0x000fe400087fe4ff */
[----:B------:R-:W-:Y:S04]  /*23a40*/  IADD3 R160, P0, R152, UR31, RZ ;  /* 0x0000001f98a07c10 */ /* 0x000fe8000ff1e0ff */
[----:B------:R-:W-:Y:S01]  /*23a50*/  IADD3.X R161, R153, UR30, RZ, P0, !PT ;  /* 0x0000001e99a17c10 */ /* 0x000fe200087fe4ff */
[C---:B-1----:R-:W-:Y:S02]  /*23a60*/  FMUL.FTZ R60, R0.reuse, R76 ;  /* 0x0000004c003c7220 */ /* 0x042fe40000410000 */
[C---:B------:R-:W-:Y:S02]  /*23a70*/  FMUL.FTZ R28, R0.reuse, R92 ;  /* 0x0000005c001c7220 */ /* 0x040fe40000410000 */
[C---:B------:R-:W-:Y:S02]  /*23a80*/  FMUL.FTZ R41, R0.reuse, R89 ;  /* 0x0000005900297220 */ /* 0x040fe40000410000 */
[C---:B------:R-:W-:Y:S02]  /*23a90*/  FMUL.FTZ R29, R0.reuse, R93 ;  /* 0x0000005d001d7220 */ /* 0x040fe40000410000 */
[C---:B------:R-:W-:Y:S02]  /*23aa0*/  FMUL.FTZ R40, R0.reuse, R88 ;  /* 0x0000005800287220 */ /* 0x040fe40000410000 */
[C---:B------:R-:W-:Y:S01]  /*23ab0*/  FMUL.FTZ R44, R0.reuse, R84 ;  /* 0x00000054002c7220 */ /* 0x040fe20000410000 */
[----:B------:R1:W-:Y:S01]  /*23ac0*/  MUFU.EX2 R88, R19 ;  /* 0x0000001300587308 */ /* 0x0003e20000000800 */
[C---:B------:R-:W-:Y:S02]  /*23ad0*/  FMUL.FTZ R45, R0.reuse, R85 ;  /* 0x00000055002d7220 */ /* 0x040fe40000410000 */
[----:B------:R-:W-:Y:S01]  /*23ae0*/  FMUL.FTZ R56, R0, R80 ;  /* 0x0000005000387220 */ /* 0x000fe20000410000 */
[----:B------:R-:W-:Y:S01]  /*23af0*/  PRMT R80, R74, 0x5410, R72 ;  /* 0x000054104a507816 */ /* 0x000fe20000000048 */
[C---:B------:R-:W-:Y:S02]  /*23b00*/  FMUL.FTZ R57, R0.reuse, R81 ;  /* 0x0000005100397220 */ /* 0x040fe40000410000 */
[----:B------:R-:W-:Y:S03]  /*23b10*/  FMUL.FTZ R61, R0, R77 ;  /* 0x0000004d003d7220 */ /* 0x000fe60000410000 */
[----:B------:R2:W-:Y:S10]  /*23b20*/  MUFU.EX2 R85, R22 ;  /* 0x0000001600557308 */ /* 0x0005f40000000800 */
[----:B------:R-:W-:Y:S01]  /*23b30*/  MUFU.EX2 R84, R205 ;  /* 0x000000cd00547308 */ /* 0x000fe20000000800 */
[C---:B-1----:R-:W-:Y:S02]  /*23b40*/  FMUL.FTZ R19, R67.reuse, R135 ;  /* 0x0000008743137220 */ /* 0x042fe40000410000 */
[----:B--2---:R-:W-:Y:S01]  /*23b50*/  FMUL.FTZ R22, R67, R130 ;  /* 0x0000008243167220 */ /* 0x004fe20000410000 */
[----:B---3--:R-:W-:Y:S05]  /*23b60*/  @!P5 HFMA2.BF16_V2 R26, -RZ.H0_H0, RZ.H0_H0, -R3.H0_H0 ;  /* 0x200000ffff1ad231 */ /* 0x008fea0000340903 */
[----:B------:R-:W-:Y:S01]  /*23b70*/  PRMT R23, R26, 0x7610, R23 ;  /* 0x000076101a177816 */ /* 0x000fe20000000017 */
[----:B------:R1:W-:Y:S03]  /*23b80*/  @!P5 STL.S16 [R1+0x84], R26 ;  /* 0x0000841a0100d387 */ /* 0x0003e60000100600 */
[----:B------:R-:W-:Y:S05]  /*23b90*/  @!P5 PRMT R3, R23, 0x5410, RZ ;  /* 0x000054101703d816 */ /* 0x000fea00000000ff */
[----:B------:R2:W-:Y:S04]  /*23ba0*/  STG.E.U16 [R6.64], R3 ;  /* 0x0000000306007986 */ /* 0x0005e8000c101522 */
[----:B-1----:R1:W3:Y:S04]  /*23bb0*/  LDL.S16 R26, [R1+0x80] ;  /* 0x00008000011a7983 */ /* 0x0022e80000100600 */
[----:B------:R-:W4:Y:S04]  /*23bc0*/  LDL.LU R25, [R1+0x120] ;  /* 0x0001200001197983 */ /* 0x000f280000300800 */
[----:B------:R-:W4:Y:S01]  /*23bd0*/  LDL.LU R24, [R1+0x11c] ;  /* 0x00011c0001187983 */ /* 0x000f220000300800 */
[----:B--2---:R-:W-:Y:S02]  /*23be0*/  LOP3.LUT R3, R9, 0xffff, RZ, 0xc0, !PT ;  /* 0x0000ffff09037812 */ /* 0x004fe400078ec0ff */
[----:B------:R-:W-:Y:S01]  /*23bf0*/  LOP3.LUT R6, R146, 0xff, RZ, 0xc0, !PT ;  /* 0x000000ff92067812 */ /* 0x000fe200078ec0ff */
[----:B------:R1:W2:Y:S01]  /*23c00*/  LDL.S16 R23, [R1+0x8c] ;  /* 0x00008c0001177983 */ /* 0x0002a20000100600 */
[----:B------:R-:W-:Y:S02]  /*23c10*/  SHF.R.U32.HI R3, RZ, 0x8, R3 ;  /* 0x00000008ff037819 */ /* 0x000fe40000011603 */
[----:B------:R-:W-:Y:S01]  /*23c20*/  ISETP.GE.U32.AND P5, PT, R241, R6, PT ;  /* 0x00000006f100720c */ /* 0x000fe20003fa6070 */
[----:B------:R-:W2:Y:S01]  /*23c30*/  LDL.LU R8, [R1+0x124] ;  /* 0x0001240001087983 */ /* 0x000ea20000300800 */
[----:B------:R-:W-:Y:S02]  /*23c40*/  LOP3.LUT R7, R3, 0xffff, RZ, 0xc0, !PT ;  /* 0x0000ffff03077812 */ /* 0x000fe400078ec0ff */
[--C-:B------:R-:W-:Y:S02]  /*23c50*/  SHF.R.U32.HI R6, RZ, 0x18, R146.reuse ;  /* 0x00000018ff067819 */ /* 0x100fe40000011692 */
[C---:B------:R-:W-:Y:S02]  /*23c60*/  ISETP.GE.U32.AND P2, PT, R241.reuse, R7, PT ;  /* 0x00000007f100720c */ /* 0x040fe40003f46070 */
[----:B------:R-:W-:Y:S02]  /*23c70*/  ISETP.GE.U32.AND P6, PT, R241, R6, PT ;  /* 0x00000006f100720c */ /* 0x000fe40003fc6070 */
[--C-:B------:R-:W-:Y:S02]  /*23c80*/  SHF.R.U32.HI R3, RZ, 0x18, R9.reuse ;  /* 0x00000018ff037819 */ /* 0x100fe40000011609 */
[----:B------:R-:W-:Y:S02]  /*23c90*/  SHF.R.U32.HI R9, RZ, 0x10, R9 ;  /* 0x00000010ff097819 */ /* 0x000fe40000011609 */
[----:B------:R-:W-:Y:S02]  /*23ca0*/  SHF.R.U32.HI R7, RZ, 0x10, R146 ;  /* 0x00000010ff077819 */ /* 0x000fe40000011692 */
[----:B------:R-:W-:Y:S02]  /*23cb0*/  LOP3.LUT R9, R9, 0xff, RZ, 0xc0, !PT ;  /* 0x000000ff09097812 */ /* 0x000fe400078ec0ff */
[----:B------:R-:W-:Y:S02]  /*23cc0*/  LOP3.LUT R201, R7, 0xff, RZ, 0xc0, !PT ;  /* 0x000000ff07c97812 */ /* 0x000fe400078ec0ff */
[C---:B------:R-:W-:Y:S01]  /*23cd0*/  ISETP.GE.U32.AND P0, PT, R241.reuse, R9, PT ;  /* 0x00000009f100720c */ /* 0x040fe20003f06070 */
[----:B------:R-:W-:Y:S01]  /*23ce0*/  FMUL.FTZ R9, R0, R113 ;  /* 0x0000007100097220 */ /* 0x000fe20000410000 */
[----:B------:R-:W-:Y:S02]  /*23cf0*/  ISETP.GE.U32.AND P3, PT, R241, R3, PT ;  /* 0x00000003f100720c */ /* 0x000fe40003f66070 */
[----:B------:R-:W-:Y:S04]  /*23d00*/  LOP3.LUT R3, R146, 0xffff, RZ, 0xc0, !PT ;  /* 0x0000ffff92037812 */ /* 0x000fe800078ec0ff */
[----:B------:R-:W-:Y:S04]  /*23d10*/  SHF.R.U32.HI R3, RZ, 0x8, R3 ;  /* 0x00000008ff037819 */ /* 0x000fe80000011603 */
[----:B------:R-:W-:Y:S04]  /*23d20*/  LOP3.LUT R3, R3, 0xffff, RZ, 0xc0, !PT ;  /* 0x0000ffff03037812 */ /* 0x000fe800078ec0ff */
[----:B------:R-:W-:Y:S02]  /*23d30*/  ISETP.GE.U32.AND P4, PT, R241, R3, PT ;  /* 0x00000003f100720c */ /* 0x000fe40003f86070 */
[----:B------:R1:W1:Y:S02]  /*23d40*/  MUFU.EX2 R3, R2 ;  /* 0x0000000200037308 */ /* 0x0002640000000800 */
[----:B-1----:R-:W-:Y:S02]  /*23d50*/  FMUL.FTZ R2, R5, c[0x0][0x23c] ;  /* 0x00008f0005027a20 */ /* 0x002fe40000410000 */
[C---:B------:R-:W-:Y:S02]  /*23d60*/  FMUL.FTZ R32, R3.reuse, R124 ;  /* 0x0000007c03207220 */ /* 0x040fe40000410000 */
[C---:B------:R-:W-:Y:S04]  /*23d70*/  FMUL.FTZ R33, R3.reuse, R125 ;  /* 0x0000007d03217220 */ /* 0x040fe80000410000 */
[----:B------:R-:W1:Y:S01]  /*23d80*/  MUFU.EX2 R2, R2 ;  /* 0x0000000200027308 */ /* 0x000e620000000800 */
[C---:B------:R-:W-:Y:S02]  /*23d90*/  FMUL.FTZ R16, R3.reuse, R132 ;  /* 0x0000008403107220 */ /* 0x040fe40000410000 */
        /* <DEDUP_REMOVED lines=8> */
[----:B------:R-:W-:Y:S01]  /*23e20*/  FMUL.FTZ R65, R3, R101 ;  /* 0x0000006503417220 */ /* 0x000fe20000410000 */
[----:B------:R-:W-:Y:S01]  /*23e30*/  MUFU.EX2 R100, R210 ;  /* 0x000000d200647308 */ /* 0x000fe20000000800 */
[C---:B-1----:R-:W-:Y:S02]  /*23e40*/  FMUL.FTZ R62, R2.reuse, R78 ;  /* 0x0000004e023e7220 */ /* 0x042fe40000410000 */
[C---:B------:R-:W-:Y:S02]  /*23e50*/  FMUL.FTZ R47, R2.reuse, R87 ;  /* 0x00000057022f7220 */ /* 0x040fe40000410000 */
[C---:B------:R-:W-:Y:S02]  /*23e60*/  FMUL.FTZ R43, R2.reuse, R91 ;  /* 0x0000005b022b7220 */ /* 0x040fe40000410000 */
[C---:B------:R-:W-:Y:S03]  /*23e70*/  FMUL.FTZ R14, R2.reuse, R106 ;  /* 0x0000006a020e7220 */ /* 0x040fe60000410000 */
[----:B------:R-:W-:Y:S01]  /*23e80*/  MUFU.EX2 R101, R208 ;  /* 0x000000d000657308 */ /* 0x000fe20000000800 */
        /* <DEDUP_REMOVED lines=10> */
[----:B------:R-:W-:Y:S04]  /*23f30*/  IMAD.WIDE.U32 R82, R209, -0x2daee0ad, RZ ;  /* 0xd2511f53d1527825 */ /* 0x000fe800078e00ff */
[----:B------:R-:W-:Y:S02]  /*23f40*/  IMAD.MOV.U32 R107, RZ, RZ, R39 ;  /* 0x000000ffff6b7224 */ /* 0x000fe400078e0027 */
[----:B------:R-:W-:Y:S02]  /*23f50*/  IMAD.MOV.U32 R106, RZ, RZ, R38 ;  /* 0x000000ffff6a7224 */ /* 0x000fe400078e0026 */
[----:B------:R-:W-:Y:S02]  /*23f60*/  IMAD.MOV.U32 R99, RZ, RZ, R35 ;  /* 0x000000ffff637224 */ /* 0x000fe400078e0023 */
[C---:B------:R-:W-:Y:S02]  /*23f70*/  FMUL.FTZ R38, R67.reuse, R122 ;  /* 0x0000007a43267220 */ /* 0x040fe40000410000 */
[C---:B------:R-:W-:Y:S02]  /*23f80*/  FMUL.FTZ R35, R67.reuse, R127 ;  /* 0x0000007f43237220 */ /* 0x040fe40000410000 */
[----:B------:R-:W-:Y:S01]  /*23f90*/  FMUL.FTZ R39, R67, R123 ;  /* 0x0000007b43277220 */ /* 0x000fe20000410000 */
[----:B-1----:R-:W-:Y:S01]  /*23fa0*/  SHF.R.U32.HI R202, RZ, 0x18, R148 ;  /* 0x00000018ffca7819 */ /* 0x002fe20000011694 */
[----:B---3--:R-:W-:Y:S01]  /*23fb0*/  @!P2 HFMA2.BF16_V2 R26, -RZ.H0_H0, RZ.H0_H0, -R141.H0_H0 ;  /* 0x200000ffff1aa231 */ /* 0x008fe2000034098d */
[----:B----4-:R-:W-:Y:S04]  /*23fc0*/  FFMA.FTZ R165, R3, R25, R12 ;  /* 0x0000001903a57223 */ /* 0x010fe8000001000c */
[----:B------:R-:W-:Y:S01]  /*23fd0*/  PRMT R6, R26, 0x7610, R6 ;  /* 0x000076101a067816 */ /* 0x000fe20000000006 */
[----:B------:R1:W-:Y:S01]  /*23fe0*/  @!P2 STL.S16 [R1+0x80], R26 ;  /* 0x0000801a0100a387 */ /* 0x0003e20000100600 */
[----:B------:R-:W-:Y:S02]  /*23ff0*/  FMUL.FTZ R12, R0, R104 ;  /* 0x00000068000c7220 */ /* 0x000fe40000410000 */
[----:B------:R-:W-:Y:S01]  /*24000*/  @!P2 PRMT R141, R6, 0x5410, RZ ;  /* 0x00005410068da816 */ /* 0x000fe200000000ff */
[----:B------:R-:W3:Y:S01]  /*24010*/  LDL.LU R7, [R1+0x138] ;  /* 0x0001380001077983 */ /* 0x000ee20000300800 */
[----:B------:R-:W-:Y:S01]  /*24020*/  ISETP.GE.U32.AND P2, PT, R241, R4, PT ;  /* 0x00000004f100720c */ /* 0x000fe20003f46070 */
[----:B------:R-:W4:Y:S01]  /*24030*/  MUFU.EX2 R6, R13 ;  /* 0x0000000d00067308 */ /* 0x000f220000000800 */
[----:B------:R-:W-:Y:S01]  /*24040*/  LOP3.LUT R4, R148, 0xffff, RZ, 0xc0, !PT ;  /* 0x0000ffff94047812 */ /* 0x000fe200078ec0ff */
[----:B------:R-:W-:Y:S01]  /*24050*/  STG.E.U16 [R160.64], R141 ;  /* 0x0000008da0007986 */ /* 0x000fe2000c101522 */
[C---:B------:R-:W-:Y:S02]  /*24060*/  FFMA.FTZ R199, R67.reuse, R24, R10 ;  /* 0x0000001843c77223 */ /* 0x040fe4000001000a */
[----:B------:R-:W-:Y:S01]  /*24070*/  SHF.R.U32.HI R4, RZ, 0x8, R4 ;  /* 0x00000008ff047819 */ /* 0x000fe20000011604 */
[----:B------:R-:W-:Y:S02]  /*24080*/  IMAD.MOV.U32 R104, RZ, RZ, R50 ;  /* 0x000000ffff687224 */ /* 0x000fe400078e0032 */
[----:B------:R-:W-:Y:S01]  /*24090*/  FMUL.FTZ R50, R67, R118 ;  /* 0x0000007643327220 */ /* 0x000fe20000410000 */
[----:B------:R-:W-:Y:S01]  /*240a0*/  LOP3.LUT R4, R4, 0xffff, RZ, 0xc0, !PT ;  /* 0x0000ffff04047812 */ /* 0x000fe200078ec0ff */
[C---:B--2---:R-:W-:Y:S02]  /*240b0*/  FFMA.FTZ R197, R0.reuse, R8, R11 ;  /* 0x0000000800c57223 */ /* 0x044fe4000001000b */
[----:B------:R-:W-:Y:S01]  /*240c0*/  FMUL.FTZ R8, R0, R112 ;  /* 0x0000007000087220 */ /* 0x000fe20000410000 */
[----:B------:R-:W-:Y:S01]  /*240d0*/  ISETP.GE.U32.AND P1, PT, R241, R4, PT ;  /* 0x00000004f100720c */ /* 0x000fe20003f26070 */
[----:B------:R-:W-:Y:S02]  /*240e0*/  FMUL.FTZ R4, R3, R136 ;  /* 0x0000008803047220 */ /* 0x000fe40000410000 */
[----:B------:R-:W-:Y:S02]  /*240f0*/  FMUL.FTZ R11, R2, R115 ;  /* 0x00000073020b7220 */ /* 0x000fe40000410000 */
[----:B------:R-:W-:Y:S01]  /*24100*/  FADD.FTZ R79, R222, R197 ;  /* 0x000000c5de4f7221 */ /* 0x000fe20000010000 */
[----:B------:R-:W-:Y:S01]  /*24110*/  LOP3.LUT R197, R82, 0xffff, RZ, 0xc0, !PT ;  /* 0x0000ffff52c57812 */ /* 0x000fe200078ec0ff */
[C---:B------:R-:W-:Y:S02]  /*24120*/  FMUL.FTZ R24, R0.reuse, R96 ;  /* 0x0000006000187220 */ /* 0x040fe40000410000 */
[----:B------:R-:W-:Y:S01]  /*24130*/  FMUL.FTZ R25, R0, R97 ;  /* 0x0000006100197220 */ /* 0x000fe20000410000 */
[----:B----4-:R-:W-:Y:S01]  /*24140*/  F2FP.BF16.PACK_AB R140, R220, R6 ;  /* 0x00000006dc8c723e */ /* 0x010fe200000010ff */
[----:B------:R-:W-:Y:S01]  /*24150*/  FMUL.FTZ R13, R0, R105 ;  /* 0x00000069000d7220 */ /* 0x000fe20000410000 */
[----:B------:R2:W4:Y:S01]  /*24160*/  MUFU.EX2 R97, R18 ;  /* 0x0000001200617308 */ /* 0x0005220000000800 */
[----:B------:R-:W-:Y:S01]  /*24170*/  IMAD.MOV.U32 R105, RZ, RZ, R51 ;  /* 0x000000ffff697224 */ /* 0x000fe200078e0033 */
[C---:B------:R-:W-:Y:S01]  /*24180*/  PRMT R75, R140.reuse, 0x7632, R75 ;  /* 0x000076328c4b7816 */ /* 0x040fe2000000004b */
[----:B------:R-:W-:Y:S01]  /*24190*/  @!P0 HFMA2.BF16_V2 R23, -RZ.H0_H0, RZ.H0_H0, -R140.H0_H0 ;  /* 0x200000ffff178231 */ /* 0x000fe2000034098c */
[----:B------:R-:W-:Y:S02]  /*241a0*/  FMUL.FTZ R51, R67, R119 ;  /* 0x0000007743337220 */ /* 0x000fe40000410000 */
[----:B------:R-:W-:Y:S01]  /*241b0*/  PRMT R143, R140, 0x5410, R75 ;  /* 0x000054108c8f7816 */ /* 0x000fe2000000004b */
[----:B------:R-:W-:Y:S01]  /*241c0*/  IMAD.MOV.U32 R133, RZ, RZ, R105 ;  /* 0x000000ffff857224 */ /* 0x000fe200078e0069 */
[----:B------:R-:W-:Y:S01]  /*241d0*/  PRMT R5, R23, 0x7610, R5 ;  /* 0x0000761017057816 */ /* 0x000fe20000000005 */
[----:B------:R2:W-:Y:S01]  /*241e0*/  @!P0 STL.S16 [R1+0x8c], R23 ;  /* 0x00008c1701008387 */ /* 0x0005e20000100600 */
[C---:B-1----:R-:W-:Y:S01]  /*241f0*/  FMUL.FTZ R26, R2.reuse, R98 ;  /* 0x00000062021a7220 */ /* 0x042fe20000410000 */
[----:B------:R-:W-:Y:S01]  /*24200*/  MUFU.EX2 R105, R207 ;  /* 0x000000cf00697308 */ /* 0x000fe20000000800 */
[----:B------:R-:W-:Y:S01]  /*24210*/  @!P0 PRMT R140, R5, 0x5410, RZ ;  /* 0x00005410058c8816 */ /* 0x000fe200000000ff */
[----:B------:R1:W4:Y:S01]  /*24220*/  LDL.S16 R10, [R1+0x94] ;  /* 0x00009400010a7983 */ /* 0x0003220000100600 */
[----:B------:R-:W-:Y:S02]  /*24230*/  IMAD.MOV.U32 R98, RZ, RZ, R34 ;  /* 0x000000ffff627224 */ /* 0x000fe400078e0022 */
[----:B------:R-:W-:Y:S01]  /*24240*/  IMAD.MOV.U32 R132, RZ, RZ, R104 ;  /* 0x000000ffff847224 */ /* 0x000fe200078e0068 */
[----:B------:R1:W4:Y:S01]  /*24250*/  LDL.S16 R5, [R1+0x9c] ;  /* 0x00009c0001057983 */ /* 0x0003220000100600 */
[----:B------:R-:W-:Y:S02]  /*24260*/  IMAD.MOV.U32 R115, RZ, RZ, R55 ;  /* 0x000000ffff737224 */ /* 0x000fe400078e0037 */
[C---:B------:R-:W-:Y:S01]  /*24270*/  FMUL.FTZ R55, R67.reuse, R111 ;  /* 0x0000006f43377220 */ /* 0x040fe20000410000 */
[----:B------:R1:W-:Y:S01]  /*24280*/  STG.E.U16 [R156.64], R140 ;  /* 0x0000008c9c007986 */ /* 0x0003e2000c101522 */
[C---:B------:R-:W-:Y:S02]  /*24290*/  FMUL.FTZ R34, R67.reuse, R126 ;  /* 0x0000007e43227220 */ /* 0x040fe40000410000 */
[----:B--2---:R-:W-:Y:S01]  /*242a0*/  FMUL.FTZ R23, R67, R131 ;  /* 0x0000008343177220 */ /* 0x004fe20000410000 */
[----:B-1----:R-:W-:Y:S01]  /*242b0*/  MUFU.EX2 R140, R236 ;  /* 0x000000ec008c7308 */ /* 0x002fe20000000800 */
[----:B---3--:R-:W-:Y:S02]  /*242c0*/  FFMA.FTZ R167, R2, R7, R6 ;  /* 0x0000000702a77223 */ /* 0x008fe40000010006 */
[----:B------:R-:W-:Y:S02]  /*242d0*/  IMAD.MOV.U32 R7, RZ, RZ, R21 ;  /* 0x000000ffff077224 */ /* 0x000fe400078e0015 */
[C---:B------:R-:W-:Y:S02]  /*242e0*/  FMUL.FTZ R21, R3.reuse, R129 ;  /* 0x0000008103157220 */ /* 0x040fe40000410000 */
[----:B------:R-:W-:Y:S02]  /*242f0*/  IMAD.MOV.U32 R6, RZ, RZ, R20 ;  /* 0x000000ffff067224 */ /* 0x000fe400078e0014 */
[----:B------:R-:W-:Y:S02]  /*24300*/  FMUL.FTZ R20, R3, R128 ;  /* 0x0000008003147220 */ /* 0x000fe40000410000 */
[----:B------:R-:W-:Y:S02]  /*24310*/  FADD.FTZ R81, R220, R167 ;  /* 0x000000a7dc517221 */ /* 0x000fe40000010000 */
[----:B------:R-:W-:Y:S02]  /*24320*/  IMAD.MOV.U32 R113, RZ, RZ, R7 ;  /* 0x000000ffff717224 */ /* 0x000fe400078e0007 */
[----:B------:R-:W-:Y:S02]  /*24330*/  IMAD.MOV.U32 R129, RZ, RZ, R115 ;  /* 0x000000ffff817224 */ /* 0x000fe400078e0073 */
[----:B------:R-:W-:Y:S02]  /*24340*/  IMAD.MOV.U32 R129, RZ, RZ, R133 ;  /* 0x000000ffff817224 */ /* 0x000fe400078e0085 */
[----:B------:R-:W-:Y:S01]  /*24350*/  IMAD.MOV.U32 R133, RZ, RZ, R113 ;  /* 0x000000ffff857224 */ /* 0x000fe200078e0071 */
[----:B------:R-:W-:Y:S01]  /*24360*/  LOP3.LUT R133, R82, 0xff, RZ, 0xc0, !PT ;  /* 0x000000ff52857812 */ /* 0x000fe200078ec0ff */
[C---:B------:R-:W-:Y:S02]  /*24370*/  FMUL.FTZ R7, R67.reuse, R139 ;  /* 0x0000008b43077220 */ /* 0x040fe40000410000 */
[----:B------:R-:W-:Y:S02]  /*24380*/  IMAD.MOV.U32 R112, RZ, RZ, R6 ;  /* 0x000000ffff707224 */ /* 0x000fe400078e0006 */
[----:B------:R-:W-:Y:S01]  /*24390*/  FMUL.FTZ R6, R67, R138 ;  /* 0x0000008a43067220 */ /* 0x000fe20000410000 */
[----:B----4-:R-:W-:Y:S02]  /*243a0*/  @!P3 HFMA2.BF16_V2 R10, -RZ.H0_H0, RZ.H0_H0, -R75.H0_H0 ;  /* 0x200000ffff0ab231 */ /* 0x010fe4000034094b */
[----:B------:R-:W-:Y:S03]  /*243b0*/  @!P5 HFMA2.BF16_V2 R5, -RZ.H0_H0, RZ.H0_H0, -R74.H0_H0 ;  /* 0x200000ffff05d231 */ /* 0x000fe6000034094a */
[----:B------:R-:W-:Y:S01]  /*243c0*/  PRMT R0, R10, 0x7610, R0 ;  /* 0x000076100a007816 */ /* 0x000fe20000000000 */
[----:B------:R1:W-:Y:S03]  /*243d0*/  @!P3 STL.S16 [R1+0x94], R10 ;  /* 0x0000940a0100b387 */ /* 0x0003e60000100600 */
[----:B------:R-:W-:Y:S01]  /*243e0*/  @!P3 PRMT R75, R0, 0x5410, RZ ;  /* 0x00005410004bb816 */ /* 0x000fe200000000ff */
[----:B------:R2:W3:Y:S01]  /*243f0*/  LDL.S16 R78, [R1+0x90] ;  /* 0x00009000014e7983 */ /* 0x0004e20000100600 */
[----:B------:R-:W-:Y:S02]  /*24400*/  ISETP.GE.U32.AND P3, PT, R241, R201, PT ;  /* 0x000000c9f100720c */ /* 0x000fe40003f66070 */
[----:B------:R-:W-:Y:S01]  /*24410*/  PRMT R18, R5, 0x7610, R18 ;  /* 0x0000761005127816 */ /* 0x000fe20000000012 */
[----:B------:R4:W-:Y:S01]  /*24420*/  @!P5 STL.S16 [R1+0x9c], R5 ;  /* 0x00009c050100d387 */ /* 0x0009e20000100600 */
[----:B------:R-:W-:Y:S02]  /*24430*/  SHF.R.U32.HI R0, RZ, 0x10, R148 ;  /* 0x00000010ff007819 */ /* 0x000fe40000011694 */
[----:B------:R-:W-:Y:S01]  /*24440*/  @!P5 PRMT R74, R18, 0x5410, RZ ;  /* 0x00005410124ad816 */ /* 0x000fe200000000ff */
[----:B------:R2:W2:Y:S01]  /*24450*/  LDL.S16 R76, [R1+0x98] ;  /* 0x00009800014c7983 */ /* 0x0004a20000100600 */
[----:B------:R-:W-:Y:S01]  /*24460*/  LOP3.LUT R0, R0, 0xff, RZ, 0xc0, !PT ;  /* 0x000000ff00007812 */ /* 0x000fe200078ec0ff */
[----:B------:R-:W-:Y:S01]  /*24470*/  FMUL.FTZ R18, R67, R134 ;  /* 0x0000008643127220 */ /* 0x000fe20000410000 */
[----:B------:R-:W-:Y:S01]  /*24480*/  LOP3.LUT R201, R82, 0xff, RZ, 0xc0, !PT ;  /* 0x000000ff52c97812 */ /* 0x000fe200078ec0ff */
[----:B------:R2:W2:Y:S01]  /*24490*/  LDL.S16 R92, [R1+0xa4] ;  /* 0x0000a400015c7983 */ /* 0x0004a20000100600 */
[----:B------:R-:W-:Y:S01]  /*244a0*/  ISETP.GE.U32.AND P0, PT, R241, R0, PT ;  /* 0x00000000f100720c */ /* 0x000fe20003f06070 */
[----:B------:R-:W-:Y:S02]  /*244b0*/  FADD.FTZ R0, R164, R165 ;  /* 0x000000a5a4007221 */ /* 0x000fe40000010000 */
[----:B------:R4:W-:Y:S04]  /*244c0*/  STG.E.U16 [R156.64+0x2], R75 ;  /* 0x0000024b9c007986 */ /* 0x0009e8000c101522 */
[----:B------:R4:W-:Y:S01]  /*244d0*/  STG.E.U16 [R152.64+0x10], R74 ;  /* 0x0000104a98007986 */ /* 0x0009e2000c101522 */
[----:B-1----:R-:W-:Y:S01]  /*244e0*/  FMUL.FTZ R10, R2, R114 ;  /* 0x00000072020a7220 */ /* 0x002fe20000410000 */
[----:B------:R-:W-:Y:S01]  /*244f0*/  F2FP.BF16.PACK_AB R2, R221, R219 ;  /* 0x000000dbdd02723e */ /* 0x000fe200000010ff */
[----:B------:R-:W-:Y:S02]  /*24500*/  IMAD.MOV.U32 R114, RZ, RZ, R54 ;  /* 0x000000ffff727224 */ /* 0x000fe400078e0036 */
[----:B------:R-:W-:Y:S02]  /*24510*/  FMUL.FTZ R54, R67, R110 ;  /* 0x0000006e43367220 */ /* 0x000fe40000410000 */
[----:B------:R-:W-:Y:S01]  /*24520*/  IMAD.MOV.U32 R128, RZ, RZ, R114 ;  /* 0x000000ffff807224 */ /* 0x000fe200078e0072 */
[----:B------:R-:W-:Y:S01]  /*24530*/  MUFU.EX2 R110, R216 ;  /* 0x000000d8006e7308 */ /* 0x000fe20000000800 */
[----:B----4-:R-:W-:Y:S01]  /*24540*/  FMUL.FTZ R5, R3, R137 ;  /* 0x0000008903057220 */ /* 0x010fe20000410000 */
[----:B------:R-:W-:Y:S01]  /*24550*/  PRMT R3, R73, 0x7632, R3 ;  /* 0x0000763249037816 */ /* 0x000fe20000000003 */
[----:B------:R-:W-:Y:S02]  /*24560*/  FMUL.FTZ R67, R67, R103 ;  /* 0x0000006743437220 */ /* 0x000fe40000410000 */
[----:B------:R-:W-:Y:S05]  /*24570*/  IMAD.WIDE.U32 R114, R218, -0x2daee0ad, RZ ;  /* 0xd2511f53da727825 */ /* 0x000fea00078e00ff */
[----:B------:R-:W-:Y:S01]  /*24580*/  MUFU.EX2 R75, R230 ;  /* 0x000000e6004b7308 */ /* 0x000fe20000000800 */
[----:B------:R-:W-:Y:S04]  /*24590*/  LOP3.LUT R74, R82, 0xffff, RZ, 0xc0, !PT ;  /* 0x0000ffff524a7812 */ /* 0x000fe800078ec0ff */
[----:B------:R-:W-:Y:S01]  /*245a0*/  SHF.R.U32.HI R74, RZ, 0x8, R74 ;  /* 0x00000008ff4a7819 */ /* 0x000fe2000001164a */
[----:B---3--:R-:W-:Y:S05]  /*245b0*/  @!P4 HFMA2.BF16_V2 R78, -RZ.H0_H0, RZ.H0_H0, -R72.H0_H0 ;  /* 0x200000ffff4ec231 */ /* 0x008fea0000340948 */
[----:B------:R-:W-:Y:S01]  /*245c0*/  PRMT R77, R78, 0x7610, R77 ;  /* 0x000076104e4d7816 */ /* 0x000fe2000000004d */
[----:B------:R1:W-:Y:S01]  /*245d0*/  @!P4 STL.S16 [R1+0x90], R78 ;  /* 0x0000904e0100c387 */ /* 0x0003e20000100600 */
[----:B--2---:R-:W-:Y:S02]  /*245e0*/  @!P3 HFMA2.BF16_V2 R76, -RZ.H0_H0, RZ.H0_H0, -R73.H0_H0 ;  /* 0x200000ffff4cb231 */ /* 0x004fe40000340949 */
[----:B------:R-:W-:Y:S01]  /*245f0*/  @!P4 PRMT R72, R77, 0x5410, RZ ;  /* 0x000054104d48c816 */ /* 0x000fe200000000ff */
[----:B------:R2:W3:Y:S01]  /*24600*/  LDL.S16 R87, [R1+0xa0] ;  /* 0x0000a00001577983 */ /* 0x0004e20000100600 */
[----:B------:R-:W-:Y:S01]  /*24610*/  PRMT R77, R73, 0x5410, R3 ;  /* 0x00005410494d7816 */ /* 0x000fe20000000003 */
[----:B------:R-:W-:Y:S01]  /*24620*/  @!P6 HFMA2.BF16_V2 R92, -RZ.H0_H0, RZ.H0_H0, -R3.H0_H0 ;  /* 0x200000ffff5ce231 */ /* 0x000fe20000340903 */
[----:B------:R-:W-:Y:S01]  /*24630*/  PRMT R86, R76, 0x7610, R86 ;  /* 0x000076104c567816 */ /* 0x000fe20000000056 */
[----:B------:R2:W4:Y:S03]  /*24640*/  LDL.S16 R89, [R1+0xa8] ;  /* 0x0000a80001597983 */ /* 0x0005260000100600 */
[----:B------:R-:W-:Y:S01]  /*24650*/  @!P3 PRMT R73, R86, 0x5410, RZ ;  /* 0x000054105649b816 */ /* 0x000fe200000000ff */
[----:B------:R2:W-:Y:S01]  /*24660*/  @!P3 STL.S16 [R1+0x98], R76 ;  /* 0x0000984c0100b387 */ /* 0x0005e20000100600 */
[----:B------:R-:W-:Y:S03]  /*24670*/  FADD.FTZ R86, R151, R0 ;  /* 0x0000000097567221 */ /* 0x000fe60000010000 */
[----:B------:R3:W4:Y:S04]  /*24680*/  LDL.S16 R91, [R1+0xac] ;  /* 0x0000ac00015b7983 */ /* 0x0007280000100600 */
[----:B------:R2:W-:Y:S04]  /*24690*/  @!P6 STL.S16 [R1+0xa4], R92 ;  /* 0x0000a45c0100e387 */ /* 0x0005e80000100600 */
[----:B------:R-:W-:Y:S01]  /*246a0*/  STG.E.U16 [R152.64+0x12], R72 ;  /* 0x0000124898007986 */ /* 0x000fe2000c101522 */
[----:B-1----:R-:W-:Y:S01]  /*246b0*/  FADD.FTZ R78, R163, R199 ;  /* 0x000000c7a34e7221 */ /* 0x002fe20000010000 */
[----:B------:R-:W-:Y:S02]  /*246c0*/  SHF.R.U32.HI R199, RZ, 0x18, R82 ;  /* 0x00000018ffc77819 */ /* 0x000fe40000011652 */
[----:B------:R1:W-:Y:S01]  /*246d0*/  STG.E.U16 [R154.64+0x10], R73 ;  /* 0x000010499a007986 */ /* 0x0003e2000c101522 */
[--C-:B------:R-:W-:Y:S01]  /*246e0*/  FADD.FTZ R93, R158, R78.reuse ;  /* 0x0000004e9e5d7221 */ /* 0x100fe20000010000 */
[----:B------:R-:W-:Y:S03]  /*246f0*/  PRMT R78, R92, 0x7610, R78 ;  /* 0x000076105c4e7816 */ /* 0x000fe6000000004e */
[----:B------:R-:W-:Y:S01]  /*24700*/  FADD.FTZ R93, R159, R93 ;  /* 0x0000005d9f5d7221 */ /* 0x000fe20000010000 */
[----:B------:R-:W-:Y:S02]  /*24710*/  @!P6 PRMT R3, R78, 0x5410, RZ ;  /* 0x000054104e03e816 */ /* 0x000fe400000000ff */
[----:B--2---:R-:W-:Y:S03]  /*24720*/  LOP3.LUT R76, R83, UR7, R198, 0x96, !PT ;  /* 0x00000007534c7c12 */ /* 0x004fe6000f8e96c6 */
[----:B------:R2:W-:Y:S01]  /*24730*/  STG.E.U16 [R154.64+0x12], R3 ;  /* 0x000012039a007986 */ /* 0x0005e2000c101522 */
[C---:B------:R-:W-:Y:S02]  /*24740*/  LOP3.LUT R0, R76.reuse, 0xffff, RZ, 0xc0, !PT ;  /* 0x0000ffff4c007812 */ /* 0x040fe400078ec0ff */
[----:B------:R-:W-:Y:S02]  /*24750*/  LOP3.LUT R164, R76, 0xff, RZ, 0xc0, !PT ;  /* 0x000000ff4ca47812 */ /* 0x000fe400078ec0ff */
[----:B------:R-:W-:Y:S01]  /*24760*/  SHF.R.U32.HI R0, RZ, 0x8, R0 ;  /* 0x00000008ff007819 */ /* 0x000fe20000011600 */
[----:B------:R-:W3:Y:S01]  /*24770*/  MUFU.EX2 R92, R204 ;  /* 0x000000cc005c7308 */ /* 0x000ee20000000800 */
[----:B------:R-:W-:Y:S02]  /*24780*/  SHF.R.U32.HI R158, RZ, 0x18, R76 ;  /* 0x00000018ff9e7819 */ /* 0x000fe4000001164c */
[----:B------:R-:W-:Y:S02]  /*24790*/  LOP3.LUT R163, R0, 0xffff, RZ, 0xc0, !PT ;  /* 0x0000ffff00a37812 */ /* 0x000fe400078ec0ff */
[C---:B------:R-:W-:Y:S02]  /*247a0*/  PRMT R0, R2.reuse, 0x7632, R0 ;  /* 0x0000763202007816 */ /* 0x040fe40000000000 */
[C---:B------:R-:W-:Y:S02]  /*247b0*/  ISETP.GE.U32.AND P6, PT, R241.reuse, R163, PT ;  /* 0x000000a3f100720c */ /* 0x040fe40003fc6070 */
[----:B------:R-:W-:Y:S01]  /*247c0*/  PRMT R78, R2, 0x5410, R0 ;  /* 0x00005410024e7816 */ /* 0x000fe20000000000 */
[----:B-1----:R-:W-:Y:S01]  /*247d0*/  MUFU.EX2 R73, R237 ;  /* 0x000000ed00497308 */ /* 0x002fe20000000800 */
[----:B------:R-:W-:Y:S02]  /*247e0*/  ISETP.GE.U32.AND P4, PT, R241, R158, PT ;  /* 0x0000009ef100720c */ /* 0x000fe40003f86070 */
[----:B--2---:R-:W-:Y:S01]  /*247f0*/  LOP3.LUT R3, R149, UR8, R200, 0x96, !PT ;  /* 0x0000000895037c12 */ /* 0x004fe2000f8e96c8 */
[----:B---3--:R-:W-:Y:S02]  /*24800*/  @!P2 HFMA2.BF16_V2 R87, -RZ.H0_H0, RZ.H0_H0, -R2.H0_H0 ;  /* 0x200000ffff57a231 */ /* 0x008fe40000340902 */
[----:B----4-:R-:W-:Y:S03]  /*24810*/  @!P1 HFMA2.BF16_V2 R89, -RZ.H0_H0, RZ.H0_H0, -R0.H0_H0 ;  /* 0x200000ffff599231 */ /* 0x010fe60000340900 */
[----:B------:R-:W-:Y:S01]  /*24820*/  PRMT R94, R87, 0x7610, R94 ;  /* 0x00007610575e7816 */ /* 0x000fe2000000005e */
[----:B------:R1:W-:Y:S01]  /*24830*/  @!P2 STL.S16 [R1+0xa0], R87 ;  /* 0x0000a0570100a387 */ /* 0x0003e20000100600 */
[----:B------:R-:W-:Y:S03]  /*24840*/  PRMT R96, R89, 0x7610, R96 ;  /* 0x0000761059607816 */ /* 0x000fe60000000060 */
[----:B------:R2:W-:Y:S01]  /*24850*/  @!P1 STL.S16 [R1+0xa8], R89 ;  /* 0x0000a85901009387 */ /* 0x0005e20000100600 */
[----:B------:R-:W-:Y:S01]  /*24860*/  @!P2 PRMT R2, R94, 0x5410, RZ ;  /* 0x000054105e02a816 */ /* 0x000fe200000000ff */
[----:B------:R-:W-:Y:S01]  /*24870*/  FADD.FTZ R94, R150, R81 ;  /* 0x00000051965e7221 */ /* 0x000fe20000010000 */
[----:B------:R-:W-:Y:S02]  /*24880*/  @!P1 PRMT R0, R96, 0x5410, RZ ;  /* 0x0000541060009816 */ /* 0x000fe400000000ff */
[C---:B------:R-:W-:Y:S01]  /*24890*/  ISETP.GE.U32.AND P1, PT, R241.reuse, R202, PT ;  /* 0x000000caf100720c */ /* 0x040fe20003f26070 */
[----:B------:R3:W-:Y:S01]  /*248a0*/  STG.E.U16 [R160.64+0xe], R2 ;  /* 0x00000e02a0007986 */ /* 0x0007e2000c101522 */
[----:B------:R-:W-:Y:S02]  /*248b0*/  ISETP.GE.U32.AND P2, PT, R241, R164, PT ;  /* 0x000000a4f100720c */ /* 0x000fe40003f46070 */
[----:B------:R-:W-:Y:S01]  /*248c0*/  LOP3.LUT R81, R115, UR7, R206, 0x96, !PT ;  /* 0x0000000773517c12 */ /* 0x000fe2000f8e96ce */
[----:B------:R4:W-:Y:S01]  /*248d0*/  STG.E.U16 [R160.64+0x10], R0 ;  /* 0x00001000a0007986 */ /* 0x0009e2000c101522 */
[----:B-1----:R-:W-:Y:S01]  /*248e0*/  FADD.FTZ R87, R219, R79 ;  /* 0x0000004fdb577221 */ /* 0x002fe20000010000 */
[----:B------:R-:W-:Y:S02]  /*248f0*/  SHF.R.U32.HI R79, RZ, 0x10, R76 ;  /* 0x00000010ff4f7819 */ /* 0x000fe4000001164c */
[----:B------:R-:W-:Y:S01]  /*24900*/  F2FP.BF16.PACK_AB R76, R97, R150 ;  /* 0x00000096614c723e */ /* 0x000fe200000010ff */
[----:B------:R-:W-:Y:S01]  /*24910*/  FADD.FTZ R96, R221, R87 ;  /* 0x00000057dd607221 */ /* 0x000fe20000010000 */
[----:B------:R-:W-:Y:S01]  /*24920*/  LOP3.LUT R87, R107, UR45, RZ, 0x3c, !PT ;  /* 0x0000002d6b577c12 */ /* 0x000fe2000f8e3cff */
[----:B------:R-:W-:Y:S01]  /*24930*/  FADD.FTZ R97, R97, R94 ;  /* 0x0000005e61617221 */ /* 0x000fe20000010000 */
[----:B------:R-:W-:Y:S01]  /*24940*/  LOP3.LUT R151, R79, 0xff, RZ, 0xc0, !PT ;  /* 0x000000ff4f977812 */ /* 0x000fe200078ec0ff */
[----:B------:R-:W-:Y:S01]  /*24950*/  @!P0 HFMA2.BF16_V2 R91, -RZ.H0_H0, RZ.H0_H0, -R76.H0_H0 ;  /* 0x200000ffff5b8231 */ /* 0x000fe2000034094c */
[----:B------:R-:W-:Y:S01]  /*24960*/  LOP3.LUT R150, R81, 0xff, RZ, 0xc0, !PT ;  /* 0x000000ff51967812 */ /* 0x000fe200078ec0ff */
[----:B------:R-:W-:Y:S01]  /*24970*/  IMAD.WIDE.U32 R116, R87, -0x326172a9, RZ ;  /* 0xcd9e8d5757747825 */ /* 0x000fe200078e00ff */
[----:B------:R-:W-:Y:S01]  /*24980*/  ISETP.GE.U32.AND P5, PT, R241, R151, PT ;  /* 0x00000097f100720c */ /* 0x000fe20003fa6070 */
[----:B------:R-:W-:Y:S01]  /*24990*/  MUFU.EX2 R87, R215 ;  /* 0x000000d700577308 */ /* 0x000fe20000000800 */
[----:B------:R-:W-:Y:S01]  /*249a0*/  PRMT R95, R91, 0x7610, R95 ;  /* 0x000076105b5f7816 */ /* 0x000fe2000000005f */
[----:B------:R1:W-:Y:S01]  /*249b0*/  @!P0 STL.S16 [R1+0xac], R91 ;  /* 0x0000ac5b01008387 */ /* 0x0003e20000100600 */
[----:B------:R-:W-:Y:S01]  /*249c0*/  LOP3.LUT R94, R117, UR44, R128, 0x96, !PT ;  /* 0x0000002c755e7c12 */ /* 0x000fe2000f8e9680 */
[--C-:B--2---:R-:W-:Y:S01]  /*249d0*/  FADD.FTZ R89, R162, R86.reuse ;  /* 0x00000056a2597221 */ /* 0x104fe20000010000 */
[C---:B------:R-:W-:Y:S01]  /*249e0*/  PRMT R86, R76.reuse, 0x7632, R86 ;  /* 0x000076324c567816 */ /* 0x040fe20000000056 */
[----:B------:R2:W2:Y:S01]  /*249f0*/  LDL.S16 R125, [R1+0xb8] ;  /* 0x0000b800017d7983 */ /* 0x0004a20000100600 */
[----:B------:R-:W-:Y:S01]  /*24a00*/  ISETP.GE.U32.AND P3, PT, R241, R150, PT ;  /* 0x00000096f100720c */ /* 0x000fe20003f66070 */
[----:B------:R-:W-:Y:S01]  /*24a10*/  IMAD.MOV.U32 R128, RZ, RZ, R132 ;  /* 0x000000ffff807224 */ /* 0x000fe200078e0084 */
[----:B------:R-:W-:Y:S01]  /*24a20*/  PRMT R79, R76, 0x5410, R86 ;  /* 0x000054104c4f7816 */ /* 0x000fe20000000056 */
[----:B------:R2:W2:Y:S01]  /*24a30*/  LDL.S16 R124, [R1+0xbc] ;  /* 0x0000bc00017c7983 */ /* 0x0004a20000100600 */
[----:B------:R-:W-:Y:S01]  /*24a40*/  @!P0 PRMT R76, R95, 0x5410, RZ ;  /* 0x000054105f4c8816 */ /* 0x000fe200000000ff */
[----:B------:R-:W-:Y:S01]  /*24a50*/  IMAD.WIDE.U32 R94, R94, -0x2daee0ad, RZ ;  /* 0xd2511f535e5e7825 */ /* 0x000fe200078e00ff */
[----:B------:R-:W-:Y:S01]  /*24a60*/  ISETP.GE.U32.AND P0, PT, R241, R133, PT ;  /* 0x00000085f100720c */ /* 0x000fe20003f06070 */
[----:B------:R2:W2:Y:S01]  /*24a70*/  LDL.S16 R122, [R1+0xe0] ;  /* 0x0000e000017a7983 */ /* 0x0004a20000100600 */
[----:B---3--:R-:W-:Y:S01]  /*24a80*/  LOP3.LUT R2, R3, 0xffff, RZ, 0xc0, !PT ;  /* 0x0000ffff03027812 */ /* 0x008fe200078ec0ff */
[----:B------:R-:W-:Y:S01]  /*24a90*/  FADD.FTZ R89, R88, R89 ;  /* 0x0000005958597221 */ /* 0x000fe20000010000 */
[----:B------:R-:W-:Y:S01]  /*24aa0*/  LOP3.LUT R98, R95, UR42, R98, 0x96, !PT ;  /* 0x0000002a5f627c12 */ /* 0x000fe2000f8e9662 */
[----:B------:R3:W3:Y:S01]  /*24ab0*/  LDL.S16 R119, [R1+0xdc] ;  /* 0x0000dc0001777983 */ /* 0x0006e20000100600 */
[C---:B------:R-:W-:Y:S01]  /*24ac0*/  F2FP.BF16.PACK_AB R88, R85.reuse, R88 ;  /* 0x000000585558723e */ /* 0x040fe200000010ff */
[----:B------:R-:W-:Y:S01]  /*24ad0*/  FADD.FTZ R106, R85, R89 ;  /* 0x00000059556a7221 */ /* 0x000fe20000010000 */
[----:B------:R-:W-:Y:S01]  /*24ae0*/  SHF.R.U32.HI R2, RZ, 0x8, R2 ;  /* 0x00000008ff027819 */ /* 0x000fe20000011602 */
[----:B------:R-:W-:Y:S01]  /*24af0*/  FADD.FTZ R85, R90, R93 ;  /* 0x0000005d5a557221 */ /* 0x000fe20000010000 */
[----:B------:R-:W-:Y:S01]  /*24b00*/  F2FP.BF16.PACK_AB R90, R84, R90 ;  /* 0x0000005a545a723e */ /* 0x000fe200000010ff */
[----:B------:R-:W-:Y:S01]  /*24b10*/  IMAD.WIDE.U32 R98, R98, -0x326172a9, RZ ;  /* 0xcd9e8d5762627825 */ /* 0x000fe200078e00ff */
[----:B----4-:R-:W-:Y:S01]  /*24b20*/  LOP3.LUT R0, R148, 0xffff, RZ, 0xc0, !PT ;  /* 0x0000ffff94007812 */ /* 0x010fe200078ec0ff */
[----:B------:R4:W4:Y:S01]  /*24b30*/  LDL.S16 R118, [R1+0xd8] ;  /* 0x0000d80001767983 */ /* 0x0009220000100600 */
[----:B-1----:R-:W1:Y:S01]  /*24b40*/  MUFU.EX2 R91, R211 ;  /* 0x000000d3005b7308 */ /* 0x002e620000000800 */
[----:B------:R-:W-:Y:S01]  /*24b50*/  FADD.FTZ R104, R84, R85 ;  /* 0x0000005554687221 */ /* 0x000fe20000010000 */
[----:B------:R-:W-:Y:S01]  /*24b60*/  LOP3.LUT R95, R99, UR41, R242, 0x96, !PT ;  /* 0x00000029635f7c12 */ /* 0x000fe2000f8e96f2 */
[----:B------:R-:W-:Y:S01]  /*24b70*/  FADD.FTZ R84, R203, R96 ;  /* 0x00000060cb547221 */ /* 0x000fe20000010000 */
[----:B------:R-:W-:Y:S01]  /*24b80*/  LOP3.LUT R96, R243, UR43, R116, 0x96, !PT ;  /* 0x0000002bf3607c12 */ /* 0x000fe2000f8e9674 */
[----:B------:R-:W-:Y:S01]  /*24b90*/  FADD.FTZ R93, R92, R97 ;  /* 0x000000615c5d7221 */ /* 0x000fe20000010000 */
[----:B------:R-:W-:Y:S01]  /*24ba0*/  F2FP.BF16.PACK_AB R85, R105, R203 ;  /* 0x000000cb6955723e */ /* 0x000fe200000010ff */
[----:B------:R2:W4:Y:S01]  /*24bb0*/  LDL.S16 R113, [R1+0xc8] ;  /* 0x0000c80001717983 */ /* 0x0005220000100600 */
[----:B------:R-:W-:Y:S01]  /*24bc0*/  F2FP.BF16.PACK_AB R92, R101, R92 ;  /* 0x0000005c655c723e */ /* 0x000fe200000010ff */
[----:B------:R-:W-:Y:S01]  /*24bd0*/  IMAD.WIDE.U32 R96, R96, -0x2daee0ad, RZ ;  /* 0xd2511f5360607825 */ /* 0x000fe200078e00ff */
[----:B------:R-:W-:Y:S01]  /*24be0*/  SHF.R.U32.HI R0, RZ, 0x8, R0 ;  /* 0x00000008ff007819 */ /* 0x000fe20000011600 */
[----:B------:R2:W4:Y:S01]  /*24bf0*/  LDL.S16 R107, [R1+0xc4] ;  /* 0x0000c400016b7983 */ /* 0x0005220000100600 */
[----:B------:R-:W1:Y:S01]  /*24c00*/  MUFU.EX2 R89, R214 ;  /* 0x000000d600597308 */ /* 0x000e620000000800 */
[----:B------:R-:W-:Y:S01]  /*24c10*/  FADD.FTZ R105, R105, R84 ;  /* 0x0000005469697221 */ /* 0x000fe20000010000 */
[----:B------:R-:W-:Y:S01]  /*24c20*/  LOP3.LUT R97, R97, UR40, R94, 0x96, !PT ;  /* 0x0000002861617c12 */ /* 0x000fe2000f8e965e */
[----:B------:R-:W-:Y:S01]  /*24c30*/  IMAD.WIDE.U32 R94, R95, -0x2daee0ad, RZ ;  /* 0xd2511f535f5e7825 */ /* 0x000fe200078e00ff */
[----:B------:R-:W-:Y:S03]  /*24c40*/  STG.E.U16 [R156.64+0x10], R76 ;  /* 0x0000104c9c007986 */ /* 0x000fe6000c101522 */
[----:B------:R-:W-:Y:S01]  /*24c50*/  IMAD.MOV.U32 R132, RZ, RZ, R112 ;  /* 0x000000ffff847224 */ /* 0x000fe200078e0070 */
[----:B------:R-:W-:Y:S01]  /*24c60*/  LOP3.LUT R102, R95, UR38, R96, 0x96, !PT ;  /* 0x000000265f667c12 */ /* 0x000fe2000f8e9660 */
[----:B------:R-:W-:Y:S01]  /*24c70*/  IMAD.WIDE.U32 R96, R97, -0x326172a9, RZ ;  /* 0xcd9e8d5761607825 */ /* 0x000fe200078e00ff */
[----:B------:R-:W1:Y:S02]  /*24c80*/  MUFU.EX2 R84, R217 ;  /* 0x000000d900547308 */ /* 0x000e640000000800 */
[----:B-1----:R-:W-:Y:S01]  /*24c90*/  F2FP.BF16.PACK_AB R95, R87, R91 ;  /* 0x0000005b575f723e */ /* 0x002fe200000010ff */
[----:B------:R-:W-:Y:S01]  /*24ca0*/  FADD.FTZ R101, R101, R93 ;  /* 0x0000005d65657221 */ /* 0x000fe20000010000 */
[----:B------:R-:W-:Y:S01]  /*24cb0*/  LOP3.LUT R98, R97, UR39, R98, 0x96, !PT ;  /* 0x0000002761627c12 */ /* 0x000fe2000f8e9662 */
[----:B------:R-:W-:Y:S01]  /*24cc0*/  FADD.FTZ R93, R91, R106 ;  /* 0x0000006a5b5d7221 */ /* 0x000fe20000010000 */
[----:B------:R-:W-:Y:S01]  /*24cd0*/  LOP3.LUT R106, R245, UR43, R116, 0x96, !PT ;  /* 0x0000002bf56a7c12 */ /* 0x000fe2000f8e9674 */
[----:B------:R-:W-:Y:S03]  /*24ce0*/  IMAD.WIDE.U32 R102, R102, -0x326172a9, RZ ;  /* 0xcd9e8d5766667825 */ /* 0x000fe600078e00ff */
[----:B------:R-:W1:Y:S01]  /*24cf0*/  MUFU.EX2 R112, R212 ;  /* 0x000000d400707308 */ /* 0x000e620000000800 */
[----:B------:R-:W-:Y:S01]  /*24d00*/  IMAD.WIDE.U32 R138, R98, -0x2daee0ad, RZ ;  /* 0xd2511f53628a7825 */ /* 0x000fe200078e00ff */
[----:B------:R-:W-:Y:S02]  /*24d10*/  LOP3.LUT R209, R103, UR5, R96, 0x96, !PT ;  /* 0x0000000567d17c12 */ /* 0x000fe4000f8e9660 */
[----:B------:R-:W-:Y:S01]  /*24d20*/  LOP3.LUT R98, R117, UR44, R128, 0x96, !PT ;  /* 0x0000002c75627c12 */ /* 0x000fe2000f8e9680 */
[----:B------:R-:W-:Y:S01]  /*24d30*/  FADD.FTZ R91, R89, R104 ;  /* 0x00000068595b7221 */ /* 0x000fe20000010000 */
[----:B------:R-:W-:Y:S01]  /*24d40*/  LOP3.LUT R111, R139, UR4, R94, 0x96, !PT ;  /* 0x000000048b6f7c12 */ /* 0x000fe2000f8e965e */
[----:B------:R-:W-:Y:S01]  /*24d50*/  FADD.FTZ R109, R87, R93 ;  /* 0x0000005d576d7221 */ /* 0x000fe20000010000 */
[----:B------:R-:W-:Y:S02]  /*24d60*/  PRMT R87, R88, 0x7632, R87 ;  /* 0x0000763258577816 */ /* 0x000fe40000000057 */
[----:B------:R-:W-:Y:S01]  /*24d70*/  SHF.R.U32.HI R93, RZ, 0x10, R81 ;  /* 0x00000010ff5d7819 */ /* 0x000fe20000011651 */
[----:B------:R-:W1:Y:S01]  /*24d80*/  MUFU.EX2 R99, R213 ;  /* 0x000000d500637308 */ /* 0x000e620000000800 */
[C---:B------:R-:W-:Y:S01]  /*24d90*/  F2FP.BF16.PACK_AB R96, R84.reuse, R89 ;  /* 0x000000595460723e */ /* 0x040fe200000010ff */
[----:B------:R-:W-:Y:S01]  /*24da0*/  FADD.FTZ R108, R84, R91 ;  /* 0x0000005b546c7221 */ /* 0x000fe20000010000 */
[----:B------:R-:W-:Y:S01]  /*24db0*/  PRMT R89, R90, 0x7632, R89 ;  /* 0x000076325a597816 */ /* 0x000fe20000000059 */
[----:B------:R-:W-:Y:S01]  /*24dc0*/  FADD.FTZ R84, R100, R101 ;  /* 0x0000006564547221 */ /* 0x000fe20000010000 */
[----:B------:R-:W-:Y:S05]  /*24dd0*/  LOP3.LUT R93, R93, 0xff, RZ, 0xc0, !PT ;  /* 0x000000ff5d5d7812 */ /* 0x000fea00078ec0ff */
[----:B------:R-:W-:Y:S01]  /*24de0*/  MUFU.EX2 R103, R229 ;  /* 0x000000e500677308 */ /* 0x000fe20000000800 */
[C---:B-1----:R-:W-:Y:S01]  /*24df0*/  F2FP.BF16.PACK_AB R100, R112.reuse, R100 ;  /* 0x000000647064723e */ /* 0x042fe200000010ff */
[----:B------:R-:W-:Y:S01]  /*24e00*/  FADD.FTZ R112, R112, R84 ;  /* 0x0000005470707221 */ /* 0x000fe20000010000 */
[----:B------:R-:W-:Y:S02]  /*24e10*/  LOP3.LUT R84, R81, 0xffff, RZ, 0xc0, !PT ;  /* 0x0000ffff51547812 */ /* 0x000fe400078ec0ff */
[----:B------:R-:W-:Y:S02]  /*24e20*/  SHF.R.U32.HI R81, RZ, 0x18, R81 ;  /* 0x00000018ff517819 */ /* 0x000fe40000011651 */
[----:B------:R-:W-:Y:S02]  /*24e30*/  SHF.R.U32.HI R84, RZ, 0x8, R84 ;  /* 0x00000008ff547819 */ /* 0x000fe40000011654 */
[----:B------:R-:W-:Y:S02]  /*24e40*/  PRMT R212, R241, 0x7054, R241 ;  /* 0x00007054f1d47816 */ /* 0x000fe400000000f1 */
[----:B------:R-:W-:Y:S01]  /*24e50*/  F2FP.BF16.PACK_AB R97, R110, R99 ;  /* 0x000000636e61723e */ /* 0x000fe200000010ff */
[----:B------:R-:W-:Y:S02]  /*24e60*/  FADD.FTZ R91, R99, R105 ;  /* 0x00000069635b7221 */ /* 0x000fe40000010000 */
[----:B------:R-:W-:Y:S04]  /*24e70*/  IMAD.WIDE.U32 R98, R98, -0x2daee0ad, RZ ;  /* 0xd2511f5362627825 */ /* 0x000fe800078e00ff */
[----:B------:R-:W-:Y:S01]  /*24e80*/  FADD.FTZ R110, R110, R91 ;  /* 0x0000005b6e6e7221 */ /* 0x000fe20000010000 */
[----:B------:R-:W-:Y:S02]  /*24e90*/  LOP3.LUT R91, R84, 0xffff, RZ, 0xc0, !PT ;  /* 0x0000ffff545b7812 */ /* 0x000fe400078ec0ff */
[----:B------:R-:W-:Y:S02]  /*24ea0*/  PRMT R84, R85, 0x7632, R84 ;  /* 0x0000763255547816 */ /* 0x000fe40000000054 */
[----:B------:R-:W-:Y:S02]  /*24eb0*/  LOP3.LUT R104, R99, UR42, R132, 0x96, !PT ;  /* 0x0000002a63687c12 */ /* 0x000fe4000f8e9684 */
[----:B------:R-:W-:Y:S03]  /*24ec0*/  LOP3.LUT R132, R74, 0xffff, RZ, 0xc0, !PT ;  /* 0x0000ffff4a847812 */ /* 0x000fe600078ec0ff */
[----:B------:R-:W-:Y:S01]  /*24ed0*/  IMAD.WIDE.U32 R104, R104, -0x326172a9, RZ ;  /* 0xcd9e8d5768687825 */ /* 0x000fe200078e00ff */
[----:B--2---:R-:W-:Y:S02]  /*24ee0*/  @!P1 HFMA2.BF16_V2 R125, -RZ.H0_H0, RZ.H0_H0, -R86.H0_H0 ;  /* 0x200000ffff7d9231 */ /* 0x004fe40000340956 */
[----:B------:R-:W-:Y:S03]  /*24ef0*/  @!P2 HFMA2.BF16_V2 R124, -RZ.H0_H0, RZ.H0_H0, -R88.H0_H0 ;  /* 0x200000ffff7ca231 */ /* 0x000fe60000340958 */
[----:B------:R-:W-:Y:S01]  /*24f00*/  PRMT R141, R125, 0x7610, R141 ;  /* 0x000076107d8d7816 */ /* 0x000fe2000000008d */
[----:B------:R-:W-:Y:S01]  /*24f10*/  @!P1 STL.S16 [R1+0xb8], R125 ;  /* 0x0000b87d01009387 */ /* 0x000fe20000100600 */
[----:B------:R-:W-:Y:S01]  /*24f20*/  @!P6 HFMA2.BF16_V2 R122, -RZ.H0_H0, RZ.H0_H0, -R87.H0_H0 ;  /* 0x200000ffff7ae231 */ /* 0x000fe20000340957 */
[----:B------:R-:W-:Y:S02]  /*24f30*/  PRMT R207, R124, 0x7610, R207 ;  /* 0x000076107ccf7816 */ /* 0x000fe400000000cf */
[----:B------:R1:W-:Y:S01]  /*24f40*/  @!P2 STL.S16 [R1+0xbc], R124 ;  /* 0x0000bc7c0100a387 */ /* 0x0003e20000100600 */
[----:B------:R-:W-:Y:S01]  /*24f50*/  PRMT R236, R141, 0x7610, R236 ;  /* 0x000076108dec7816 */ /* 0x000fe200000000ec */
[----:B---3--:R-:W-:Y:S01]  /*24f60*/  @!P5 HFMA2.BF16_V2 R119, -RZ.H0_H0, RZ.H0_H0, -R90.H0_H0 ;  /* 0x200000ffff77d231 */ /* 0x008fe2000034095a */
[----:B------:R-:W-:Y:S01]  /*24f70*/  PRMT R211, R122, 0x7610, R211 ;  /* 0x000076107ad37816 */ /* 0x000fe200000000d3 */
[----:B------:R2:W3:Y:S01]  /*24f80*/  LDL.S16 R94, [R1+0xc0] ;  /* 0x0000c000015e7983 */ /* 0x0004e20000100600 */
[----:B------:R-:W-:Y:S02]  /*24f90*/  SHF.R.U32.HI R141, RZ, 0x18, R114 ;  /* 0x00000018ff8d7819 */ /* 0x000fe40000011672 */
[----:B------:R-:W-:Y:S01]  /*24fa0*/  PRMT R120, R119, 0x7610, R120 ;  /* 0x0000761077787816 */ /* 0x000fe20000000078 */
[----:B------:R-:W-:Y:S01]  /*24fb0*/  @!P6 STL.S16 [R1+0xe0], R122 ;  /* 0x0000e07a0100e387 */ /* 0x000fe20000100600 */
[----:B------:R-:W-:Y:S01]  /*24fc0*/  ISETP.GE.U32.AND P6, PT, R241, R91, PT ;  /* 0x0000005bf100720c */ /* 0x000fe20003fc6070 */
[----:B----4-:R-:W-:Y:S01]  /*24fd0*/  @!P4 HFMA2.BF16_V2 R118, -RZ.H0_H0, RZ.H0_H0, -R89.H0_H0 ;  /* 0x200000ffff76c231 */ /* 0x010fe20000340959 */
[----:B------:R-:W-:Y:S01]  /*24fe0*/  LOP3.LUT R91, R147, UR8, R166, 0x96, !PT ;  /* 0x00000008935b7c12 */ /* 0x000fe2000f8e96a6 */
[----:B------:R-:W-:Y:S01]  /*24ff0*/  @!P5 STL.S16 [R1+0xdc], R119 ;  /* 0x0000dc770100d387 */ /* 0x000fe20000100600 */
[C---:B------:R-:W-:Y:S02]  /*25000*/  ISETP.GE.U32.AND P5, PT, R241.reuse, R93, PT ;  /* 0x0000005df100720c */ /* 0x040fe40003fa6070 */
[----:B------:R-:W-:Y:S01]  /*25010*/  PRMT R137, R118, 0x7610, R137 ;  /* 0x0000761076897816 */ /* 0x000fe20000000089 */
[----:B------:R-:W-:Y:S01]  /*25020*/  @!P4 STL.S16 [R1+0xd8], R118 ;  /* 0x0000d8760100c387 */ /* 0x000fe20000100600 */
[----:B------:R-:W-:Y:S01]  /*25030*/  LOP3.LUT R93, R146, 0xffff, RZ, 0xc0, !PT ;  /* 0x0000ffff925d7812 */ /* 0x000fe200078ec0ff */
[----:B------:R-:W-:Y:S01]  /*25040*/  @!P3 HFMA2.BF16_V2 R113, -RZ.H0_H0, RZ.H0_H0, -R85.H0_H0 ;  /* 0x200000ffff71b231 */ /* 0x000fe20000340955 */
[----:B------:R-:W-:Y:S02]  /*25050*/  ISETP.GE.U32.AND P4, PT, R241, R81, PT ;  /* 0x00000051f100720c */ /* 0x000fe40003f86070 */
[----:B------:R-:W-:Y:S01]  /*25060*/  SHF.R.U32.HI R93, RZ, 0x8, R93 ;  /* 0x00000008ff5d7819 */ /* 0x000fe2000001165d */
[----:B------:R-:W-:Y:S01]  /*25070*/  @!P6 HFMA2.BF16_V2 R107, -RZ.H0_H0, RZ.H0_H0, -R84.H0_H0 ;  /* 0x200000ffff6be231 */ /* 0x000fe20000340954 */
[----:B------:R-:W-:Y:S01]  /*25080*/  PRMT R123, R113, 0x7610, R123 ;  /* 0x00007610717b7816 */ /* 0x000fe2000000007b */
[----:B------:R-:W-:Y:S01]  /*25090*/  @!P3 STL.S16 [R1+0xc8], R113 ;  /* 0x0000c8710100b387 */ /* 0x000fe20000100600 */
[----:B------:R-:W-:Y:S01]  /*250a0*/  SHF.R.U32.HI R81, RZ, 0x10, R82 ;  /* 0x00000010ff517819 */ /* 0x000fe20000011652 */
[----:B-1----:R-:W-:Y:S01]  /*250b0*/  MUFU.EX2 R124, R224 ;  /* 0x000000e0007c7308 */ /* 0x002fe20000000800 */
[----:B------:R-:W-:Y:S01]  /*250c0*/  PRMT R121, R107, 0x7610, R121 ;  /* 0x000076106b797816 */ /* 0x000fe20000000079 */
[----:B------:R1:W-:Y:S01]  /*250d0*/  @!P6 STL.S16 [R1+0xc4], R107 ;  /* 0x0000c46b0100e387 */ /* 0x0003e20000100600 */
[----:B------:R-:W-:Y:S02]  /*250e0*/  SHF.R.U32.HI R74, RZ, 0x10, R91 ;  /* 0x00000010ff4a7819 */ /* 0x000fe4000001165b */
[----:B------:R-:W-:Y:S02]  /*250f0*/  LOP3.LUT R125, R83, UR7, R198, 0x96, !PT ;  /* 0x00000007537d7c12 */ /* 0x000fe4000f8e96c6 */
[----:B------:R-:W-:Y:S02]  /*25100*/  SHF.R.U32.HI R198, RZ, 0x10, R82 ;  /* 0x00000010ffc67819 */ /* 0x000fe40000011652 */
[----:B------:R-:W-:Y:S02]  /*25110*/  @P6 LOP3.LUT R183, R183, 0x400000, RZ, 0xfc, !PT ;  /* 0x00400000b7b76812 */ /* 0x000fe400078efcff */
[----:B------:R-:W-:Y:S02]  /*25120*/  PRMT R149, R123, 0x7610, R149 ;  /* 0x000076107b957816 */ /* 0x000fe40000000095 */
[----:B------:R-:W-:Y:S04]  /*25130*/  LOP3.LUT R183, R183, 0xff7fffff, RZ, 0xc0, !PT ;  /* 0xff7fffffb7b77812 */ /* 0x000fe800078ec0ff */
[----:B------:R-:W-:Y:S04]  /*25140*/  @P5 LOP3.LUT R183, R183, 0x800000, RZ, 0xfc, !PT ;  /* 0x00800000b7b75812 */ /* 0x000fe800078efcff */
[----:B------:R-:W-:Y:S04]  /*25150*/  LOP3.LUT R183, R183, 0xfeffffff, RZ, 0xc0, !PT ;  /* 0xfeffffffb7b77812 */ /* 0x000fe800078ec0ff */
[----:B------:R-:W-:Y:S01]  /*25160*/  @P4 LOP3.LUT R183, R183, 0x1000000, RZ, 0xfc, !PT ;  /* 0x01000000b7b74812 */ /* 0x000fe200078efcff */
[----:B-1----:R-:W-:Y:S03]  /*25170*/  IMAD.WIDE.U32 R106, R106, -0x2daee0ad, RZ ;  /* 0xd2511f536a6a7825 */ /* 0x002fe600078e00ff */
[----:B------:R-:W-:Y:S02]  /*25180*/  LOP3.LUT R183, R183, 0xfdffffff, RZ, 0xc0, !PT ;  /* 0xfdffffffb7b77812 */ /* 0x000fe400078ec0ff */
[----:B------:R-:W-:Y:S02]  /*25190*/  LOP3.LUT R107, R107, UR40, R98, 0x96, !PT ;  /* 0x000000286b6b7c12 */ /* 0x000fe4000f8e9662 */
[----:B------:R-:W-:Y:S05]  /*251a0*/  LOP3.LUT R98, R105, UR41, R244, 0x96, !PT ;  /* 0x0000002969627c12 */ /* 0x000fea000f8e96f4 */
[----:B------:R-:W-:Y:S05]  /*251b0*/  IMAD.WIDE.U32 R98, R98, -0x2daee0ad, RZ ;  /* 0xd2511f5362627825 */ /* 0x000fea00078e00ff */
[----:B------:R-:W-:Y:S01]  /*251c0*/  LOP3.LUT R105, R99, UR38, R106, 0x96, !PT ;  /* 0x0000002663697c12 */ /* 0x000fe2000f8e966a */
[----:B------:R-:W-:Y:S01]  /*251d0*/  IMAD.WIDE.U32 R106, R107, -0x326172a9, RZ ;  /* 0xcd9e8d576b6a7825 */ /* 0x000fe200078e00ff */
[----:B------:R-:W-:Y:S01]  /*251e0*/  PRMT R99, R97, 0x7632, R99 ;  /* 0x0000763261637816 */ /* 0x000fe20000000063 */
[----:B------:R-:W-:Y:S03]  /*251f0*/  UMOV UR38, UR24 ;  /* 0x0000001800267c82 */ /* 0x000fe60008000000 */
[----:B------:R-:W-:Y:S02]  /*25200*/  LOP3.LUT R104, R107, UR39, R104, 0x96, !PT ;  /* 0x000000276b687c12 */ /* 0x000fe4000f8e9668 */
[----:B------:R-:W-:Y:S03]  /*25210*/  MUFU.EX2 R107, R223 ;  /* 0x000000df006b7308 */ /* 0x000fe60000000800 */
[----:B------:R-:W-:Y:S04]  /*25220*/  IMAD.WIDE.U32 R204, R104, -0x2daee0ad, RZ ;  /* 0xd2511f5368cc7825 */ /* 0x000fe800078e00ff */
[----:B------:R-:W-:Y:S01]  /*25230*/  IMAD.WIDE.U32 R104, R105, -0x326172a9, RZ ;  /* 0xcd9e8d5769687825 */ /* 0x000fe200078e00ff */
[----:B------:R-:W-:Y:S02]  /*25240*/  LOP3.LUT R119, R205, UR4, R98, 0x96, !PT ;  /* 0x00000004cd777c12 */ /* 0x000fe4000f8e9662 */
[----:B------:R-:W-:Y:S02]  /*25250*/  LOP3.LUT R98, R91, 0xffff, RZ, 0xc0, !PT ;  /* 0x0000ffff5b627812 */ /* 0x000fe400078ec0ff */
[----:B------:R-:W-:Y:S02]  /*25260*/  LOP3.LUT R208, R105, UR5, R106, 0x96, !PT ;  /* 0x0000000569d07c12 */ /* 0x000fe4000f8e966a */
[----:B------:R-:W-:Y:S01]  /*25270*/  SHF.R.U32.HI R98, RZ, 0x8, R98 ;  /* 0x00000008ff627819 */ /* 0x000fe20000011662 */
[----:B------:R-:W1:Y:S02]  /*25280*/  MUFU.EX2 R105, R225 ;  /* 0x000000e100697308 */ /* 0x000e640000000800 */
[----:B-1----:R-:W-:Y:S01]  /*25290*/  FADD.FTZ R72, R105, R108 ;  /* 0x0000006c69487221 */ /* 0x002fe20000010000 */
[----:B---3--:R-:W-:Y:S05]  /*252a0*/  @!P5 HFMA2.BF16_V2 R94, -RZ.H0_H0, RZ.H0_H0, -R92.H0_H0 ;  /* 0x200000ffff5ed231 */ /* 0x008fea000034095c */
[----:B------:R-:W-:Y:S01]  /*252b0*/  PRMT R210, R94, 0x7610, R210 ;  /* 0x000076105ed27816 */ /* 0x000fe200000000d2 */
[----:B------:R1:W-:Y:S03]  /*252c0*/  @!P5 STL.S16 [R1+0xc0], R94 ;  /* 0x0000c05e0100d387 */ /* 0x0003e60000100600 */
[----:B------:R-:W-:Y:S01]  /*252d0*/  PRMT R245, R210, 0x7610, R245 ;  /* 0x00007610d2f57816 */ /* 0x000fe200000000f5 */
[----:B------:R2:W3:Y:S04]  /*252e0*/  LDL.S16 R118, [R1+0xb0] ;  /* 0x0000b00001767983 */ /* 0x0004e80000100600 */
[----:B------:R2:W4:Y:S04]  /*252f0*/  LDL.S16 R117, [R1+0xb4] ;  /* 0x0000b40001757983 */ /* 0x0005280000100600 */
[----:B------:R2:W2:Y:S04]  /*25300*/  LDL.S16 R116, [R1+0xd4] ;  /* 0x0000d40001747983 */ /* 0x0004a80000100600 */
[----:B------:R2:W2:Y:S01]  /*25310*/  LDL.S16 R113, [R1+0xd0] ;  /* 0x0000d00001717983 */ /* 0x0004a20000100600 */
[----:B-1----:R-:W-:Y:S04]  /*25320*/  LOP3.LUT R94, R146, 0xff, RZ, 0xc0, !PT ;  /* 0x000000ff925e7812 */ /* 0x002fe800078ec0ff */
[----:B------:R-:W-:Y:S02]  /*25330*/  PRMT R136, R94, 0x5410, R93 ;  /* 0x000054105e887816 */ /* 0x000fe4000000005d */
[--C-:B------:R-:W-:Y:S02]  /*25340*/  SHF.R.U32.HI R93, RZ, 0x10, R146.reuse ;  /* 0x00000010ff5d7819 */ /* 0x100fe40000011692 */
[----:B------:R-:W-:Y:S02]  /*25350*/  SHF.R.U32.HI R146, RZ, 0x18, R146 ;  /* 0x00000018ff927819 */ /* 0x000fe40000011692 */
[----:B------:R-:W-:Y:S02]  /*25360*/  LOP3.LUT R93, R93, 0xff, RZ, 0xc0, !PT ;  /* 0x000000ff5d5d7812 */ /* 0x000fe400078ec0ff */
[----:B------:R-:W-:Y:S02]  /*25370*/  LOP3.LUT R94, R91, 0xff, RZ, 0xc0, !PT ;  /* 0x000000ff5b5e7812 */ /* 0x000fe400078ec0ff */
[----:B------:R-:W-:Y:S02]  /*25380*/  PRMT R135, R93, 0x5410, R146 ;  /* 0x000054105d877816 */ /* 0x000fe40000000092 */
[----:B------:R-:W-:Y:S02]  /*25390*/  PRMT R93, R92, 0x7632, R93 ;  /* 0x000076325c5d7816 */ /* 0x000fe4000000005d */
[----:B------:R-:W-:Y:S02]  /*253a0*/  PRMT R101, R94, 0x5410, R98 ;  /* 0x000054105e657816 */ /* 0x000fe40000000062 */
[----:B------:R-:W-:Y:S02]  /*253b0*/  PRMT R94, R95, 0x7632, R94 ;  /* 0x000076325f5e7816 */ /* 0x000fe4000000005e */
[----:B------:R-:W-:Y:S02]  /*253c0*/  PRMT R98, R96, 0x7632, R98 ;  /* 0x0000763260627816 */ /* 0x000fe40000000062 */
[----:B------:R-:W-:Y:S01]  /*253d0*/  SHF.R.U32.HI R91, RZ, 0x18, R91 ;  /* 0x00000018ff5b7819 */ /* 0x000fe2000001165b */
[----:B---3--:R-:W-:Y:S02]  /*253e0*/  @!P4 HFMA2.BF16_V2 R118, -RZ.H0_H0, RZ.H0_H0, -R93.H0_H0 ;  /* 0x200000ffff76c231 */ /* 0x008fe4000034095d */
[----:B----4-:R-:W-:Y:S03]  /*253f0*/  @!P0 HFMA2.BF16_V2 R117, -RZ.H0_H0, RZ.H0_H0, -R95.H0_H0 ;  /* 0x200000ffff758231 */ /* 0x010fe6000034095f */
[----:B------:R-:W-:Y:S01]  /*25400*/  PRMT R244, R118, 0x7610, R244 ;  /* 0x0000761076f47816 */ /* 0x000fe200000000f4 */
[----:B------:R1:W-:Y:S01]  /*25410*/  @!P4 STL.S16 [R1+0xb0], R118 ;  /* 0x0000b0760100c387 */ /* 0x0003e20000100600 */
[----:B------:R-:W-:Y:S03]  /*25420*/  PRMT R243, R117, 0x7610, R243 ;  /* 0x0000761075f37816 */ /* 0x000fe600000000f3 */
[----:B------:R3:W4:Y:S04]  /*25430*/  LDL.S16 R106, [R1+0xcc] ;  /* 0x0000cc00016a7983 */ /* 0x0007280000100600 */
[----:B------:R3:W-:Y:S01]  /*25440*/  @!P0 STL.S16 [R1+0xb4], R117 ;  /* 0x0000b47501008387 */ /* 0x0007e20000100600 */
[----:B------:R-:W-:Y:S11]  /*25450*/  ISETP.GE.U32.AND P0, PT, R241, R132, PT ;  /* 0x00000084f100720c */ /* 0x000ff60003f06070 */
[----:B------:R-:W-:Y:S02]  /*25460*/  @!UPT UIADD3 URZ, URZ, URZ, URZ ;  /* 0x0000003f3f3ff290 */ /* 0x000fe4000fffe03f */
[----:B--2---:R-:W-:Y:S01]  /*25470*/  @!P0 HFMA2.BF16_V2 R116, -RZ.H0_H0, RZ.H0_H0, -R94.H0_H0 ;  /* 0x200000ffff748231 */ /* 0x004fe2000034095e */
[----:B-1----:R-:W-:Y:S02]  /*25480*/  LOP3.LUT R118, R81, 0xff, RZ, 0xc0, !PT ;  /* 0x000000ff51767812 */ /* 0x002fe400078ec0ff */
[----:B------:R-:W-:Y:S02]  /*25490*/  LOP3.LUT R81, R74, 0xff, RZ, 0xc0, !PT ;  /* 0x000000ff4a517812 */ /* 0x000fe400078ec0ff */
[----:B------:R1:W-:Y:S01]  /*254a0*/  @!P0 STL.S16 [R1+0xd4], R116 ;  /* 0x0000d47401008387 */ /* 0x0003e20000100600 */
[----:B------:R-:W-:Y:S01]  /*254b0*/  ISETP.GE.U32.AND P0, PT, R241, R118, PT ;  /* 0x00000076f100720c */ /* 0x000fe20003f06070 */
[----:B------:R-:W2:Y:S01]  /*254c0*/  MUFU.EX2 R74, R228 ;  /* 0x000000e4004a7308 */ /* 0x000ea20000000800 */
[----:B------:R-:W-:Y:S01]  /*254d0*/  PRMT R242, R116, 0x7610, R242 ;  /* 0x0000761074f27816 */ /* 0x000fe200000000f2 */
[----:B------:R1:W4:Y:S01]  /*254e0*/  LDL.S16 R122, [R1+0xf0] ;  /* 0x0000f000017a7983 */ /* 0x0003220000100600 */
[----:B---3--:R-:W-:Y:S02]  /*254f0*/  SHF.R.U32.HI R117, RZ, 0x18, R82 ;  /* 0x00000018ff757819 */ /* 0x008fe40000011652 */
[----:B------:R-:W-:Y:S01]  /*25500*/  PRMT R134, R81, 0x5410, R91 ;  /* 0x0000541051867816 */ /* 0x000fe2000000005b */
[----:B------:R-:W-:Y:S01]  /*25510*/  FADD.FTZ R81, R103, R109 ;  /* 0x0000006d67517221 */ /* 0x000fe20000010000 */
[----:B------:R-:W-:Y:S02]  /*25520*/  SHF.R.U32.HI R82, RZ, 0x10, R114 ;  /* 0x00000010ff527819 */ /* 0x000fe40000011672 */
[----:B------:R-:W-:Y:S02]  /*25530*/  F2FP.BF16.PACK_AB R103, R75, R103 ;  /* 0x000000674b67723e */ /* 0x000fe400000010ff */
[----:B------:R-:W-:Y:S01]  /*25540*/  LOP3.LUT R82, R82, 0xff, RZ, 0xc0, !PT ;  /* 0x000000ff52527812 */ /* 0x000fe200078ec0ff */
[----:B------:R-:W-:Y:S03]  /*25550*/  @!P0 HFMA2.BF16_V2 R113, -RZ.H0_H0, RZ.H0_H0, -R96.H0_H0 ;  /* 0x200000ffff718231 */ /* 0x000fe60000340960 */
[----:B------:R-:W-:Y:S02]  /*25560*/  ISETP.GE.U32.AND P1, PT, R241, R82, PT ;  /* 0x00000052f100720c */ /* 0x000fe40003f26070 */
[----:B------:R-:W-:Y:S01]  /*25570*/  PRMT R230, R113, 0x7610, R230 ;  /* 0x0000761071e67816 */ /* 0x000fe200000000e6 */
[----:B------:R3:W-:Y:S01]  /*25580*/  @!P0 STL.S16 [R1+0xd0], R113 ;  /* 0x0000d07101008387 */ /* 0x0007e20000100600 */
[C---:B------:R-:W-:Y:S02]  /*25590*/  ISETP.GE.U32.AND P0, PT, R241.reuse, R117, PT ;  /* 0x00000075f100720c */ /* 0x040fe40003f06070 */
[----:B------:R-:W-:Y:S02]  /*255a0*/  SHF.R.U32.HI R82, RZ, 0x18, R114 ;  /* 0x00000018ff527819 */ /* 0x000fe40000011672 */
[C---:B--2---:R-:W-:Y:S01]  /*255b0*/  F2FP.BF16.PACK_AB R105, R74.reuse, R105 ;  /* 0x000000694a69723e */ /* 0x044fe200000010ff */
[----:B------:R-:W-:Y:S01]  /*255c0*/  FADD.FTZ R91, R74, R72 ;  /* 0x000000484a5b7221 */ /* 0x000fe20000010000 */
[C---:B------:R-:W-:Y:S04]  /*255d0*/  LOP3.LUT R72, R114.reuse, 0xff, RZ, 0xc0, !PT ;  /* 0x000000ff72487812 */ /* 0x040fe800078ec0ff */
[----:B------:R-:W-:Y:S02]  /*255e0*/  ISETP.GE.U32.AND P3, PT, R241, R72, PT ;  /* 0x00000048f100720c */ /* 0x000fe40003f66070 */
[----:B------:R-:W-:Y:S04]  /*255f0*/  LOP3.LUT R72, R114, 0xffff, RZ, 0xc0, !PT ;  /* 0x0000ffff72487812 */ /* 0x000fe800078ec0ff */
[----:B------:R-:W-:Y:S04]  /*25600*/  SHF.R.U32.HI R72, RZ, 0x8, R72 ;  /* 0x00000008ff487819 */ /* 0x000fe80000011648 */
[----:B------:R-:W-:Y:S03]  /*25610*/  LOP3.LUT R72, R72, 0xffff, RZ, 0xc0, !PT ;  /* 0x0000ffff48487812 */ /* 0x000fe600078ec0ff */
[----:B------:R-:W-:Y:S02]  /*25620*/  @P3 LOP3.LUT R183, R183, 0x2000000, RZ, 0xfc, !PT ;  /* 0x02000000b7b73812 */ /* 0x000fe400078efcff */
[----:B------:R-:W-:Y:S01]  /*25630*/  ISETP.GE.U32.AND P2, PT, R241, R72, PT ;  /* 0x00000048f100720c */ /* 0x000fe20003f46070 */
[----:B------:R-:W-:Y:S01]  /*25640*/  HSET2.LE.AND R72, R101, R212, PT ;  /* 0x000000d465487233 */ /* 0x000fe20003803000 */
[----:B------:R-:W-:Y:S01]  /*25650*/  LOP3.LUT R183, R183, 0xfbffffff, RZ, 0xc0, !PT ;  /* 0xfbffffffb7b77812 */ /* 0x000fe200078ec0ff */
[----:B------:R2:W-:Y:S03]  /*25660*/  MUFU.EX2 R101, R231 ;  /* 0x000000e700657308 */ /* 0x0005e60000000800 */
[----:B------:R-:W-:Y:S02]  /*25670*/  LOP3.LUT R72, R72, R142, RZ, 0xc0, !PT ;  /* 0x0000008e48487212 */ /* 0x000fe400078ec0ff */
[----:B------:R-:W-:Y:S05]  /*25680*/  PRMT R142, R137, 0x7610, R142 ;  /* 0x00007610898e7816 */ /* 0x000fea000000008e */
[----:B------:R-:W-:Y:S01]  /*25690*/  @P2 LOP3.LUT R183, R183, 0x4000000, RZ, 0xfc, !PT ;  /* 0x04000000b7b72812 */ /* 0x000fe200078efcff */
[----:B------:R-:W-:Y:S03]  /*256a0*/  MUFU.EX2 R137, R238 ;  /* 0x000000ee00897308 */ /* 0x000fe60000000800 */
[----:B------:R-:W-:Y:S04]  /*256b0*/  LOP3.LUT R183, R183, 0xf7ffffff, RZ, 0xc0, !PT ;  /* 0xf7ffffffb7b77812 */ /* 0x000fe800078ec0ff */
[----:B------:R-:W-:Y:S02]  /*256c0*/  @P1 LOP3.LUT R183, R183, 0x8000000, RZ, 0xfc, !PT ;  /* 0x08000000b7b71812 */ /* 0x000fe400078efcff */
[----:B--2---:R-:W-:Y:S01]  /*256d0*/  PRMT R231, R211, 0x7610, R231 ;  /* 0x00007610d3e77816 */ /* 0x004fe200000000e7 */
[----:B----4-:R-:W-:Y:S05]  /*256e0*/  @!P0 HFMA2.BF16_V2 R106, -RZ.H0_H0, RZ.H0_H0, -R98.H0_H0 ;  /* 0x200000ffff6a8231 */ /* 0x010fea0000340962 */
[----:B------:R-:W-:Y:S01]  /*256f0*/  PRMT R229, R106, 0x7610, R229 ;  /* 0x000076106ae57816 */ /* 0x000fe200000000e5 */
[----:B------:R2:W-:Y:S01]  /*25700*/  @!P0 STL.S16 [R1+0xcc], R106 ;  /* 0x0000cc6a01008387 */ /* 0x0005e20000100600 */
[----:B------:R-:W-:Y:S03]  /*25710*/  ISETP.GE.U32.AND P0, PT, R241, R82, PT ;  /* 0x00000052f100720c */ /* 0x000fe60003f06070 */
[----:B-1----:R1:W4:Y:S04]  /*25720*/  LDL.S16 R116, [R1+0xec] ;  /* 0x0000ec0001747983 */ /* 0x0023280000100600 */
[----:B---3--:R1:W3:Y:S01]  /*25730*/  LDL.S16 R113, [R1+0xe8] ;  /* 0x0000e80001717983 */ /* 0x0082e20000100600 */
[----:B------:R-:W-:Y:S01]  /*25740*/  @!P3 HFMA2.BF16_V2 R122, -RZ.H0_H0, RZ.H0_H0, -R97.H0_H0 ;  /* 0x200000ffff7ab231 */ /* 0x000fe20000340961 */
[----:B--2---:R-:W-:Y:S04]  /*25750*/  FADD.FTZ R106, R75, R81 ;  /* 0x000000514b6a7221 */ /* 0x004fe80000010000 */
[----:B------:R-:W-:Y:S01]  /*25760*/  PRMT R228, R122, 0x7610, R228 ;  /* 0x000076107ae47816 */ /* 0x000fe200000000e4 */
[----:B------:R-:W-:Y:S01]  /*25770*/  @!P3 STL.S16 [R1+0xf0], R122 ;  /* 0x0000f07a0100b387 */ /* 0x000fe20000100600 */
[----:B------:R-:W-:Y:S02]  /*25780*/  IMAD.WIDE.U32 R74, R111, -0x326172a9, RZ ;  /* 0xcd9e8d576f4a7825 */ /* 0x000fe400078e00ff */
[----:B------:R-:W2:Y:S01]  /*25790*/  MUFU.EX2 R111, R227 ;  /* 0x000000e3006f7308 */ /* 0x000ea20000000800 */
[----:B------:R1:W3:Y:S01]  /*257a0*/  LDL.S16 R108, [R1+0xe4] ;  /* 0x0000e400016c7983 */ /* 0x0002e20000100600 */
[----:B------:R-:W-:Y:S01]  /*257b0*/  FADD.FTZ R81, R107, R110 ;  /* 0x0000006e6b517221 */ /* 0x000fe20000010000 */
[C---:B------:R-:W-:Y:S02]  /*257c0*/  F2FP.BF16.PACK_AB R107, R124.reuse, R107 ;  /* 0x0000006b7c6b723e */ /* 0x040fe400000010ff */
[C-C-:B------:R-:W-:Y:S01]  /*257d0*/  LOP3.LUT R131, R75.reuse, UR8, R102.reuse, 0x96, !PT ;  /* 0x000000084b837c12 */ /* 0x140fe2000f8e9666 */
[----:B------:R-:W-:Y:S01]  /*257e0*/  FADD.FTZ R124, R124, R81 ;  /* 0x000000517c7c7221 */ /* 0x000fe20000010000 */
[--C-:B------:R-:W-:Y:S02]  /*257f0*/  LOP3.LUT R81, R75, UR8, R102.reuse, 0x96, !PT ;  /* 0x000000084b517c12 */ /* 0x100fe4000f8e9666 */
[----:B------:R-:W-:Y:S02]  /*25800*/  PRMT R102, R100, 0x7632, R102 ;  /* 0x0000763264667816 */ /* 0x000fe40000000066 */
[C---:B------:R-:W-:Y:S02]  /*25810*/  LOP3.LUT R130, R74.reuse, 0xff, RZ, 0xc0, !PT ;  /* 0x000000ff4a827812 */ /* 0x040fe400078ec0ff */
[C---:B------:R-:W-:Y:S02]  /*25820*/  LOP3.LUT R139, R74.reuse, 0xffff, RZ, 0xc0, !PT ;  /* 0x0000ffff4a8b7812 */ /* 0x040fe400078ec0ff */
[--C-:B------:R-:W-:Y:S02]  /*25830*/  SHF.R.U32.HI R147, RZ, 0x18, R74.reuse ;  /* 0x00000018ff937819 */ /* 0x100fe4000001164a */
[--C-:B------:R-:W-:Y:S02]  /*25840*/  SHF.R.U32.HI R159, RZ, 0x10, R74.reuse ;  /* 0x00000010ff9f7819 */ /* 0x100fe4000001164a */
[C---:B------:R-:W-:Y:S02]  /*25850*/  LOP3.LUT R162, R74.reuse, 0xffff, RZ, 0xc0, !PT ;  /* 0x0000ffff4aa27812 */ /* 0x040fe400078ec0ff */
[----:B------:R-:W-:Y:S02]  /*25860*/  LOP3.LUT R165, R74, 0xff, RZ, 0xc0, !PT ;  /* 0x000000ff4aa57812 */ /* 0x000fe400078ec0ff */
[----:B------:R-:W-:Y:S01]  /*25870*/  SHF.R.U32.HI R167, RZ, 0x10, R74 ;  /* 0x00000010ffa77819 */ /* 0x000fe2000001164a */
[----:B--2---:R-:W-:Y:S01]  /*25880*/  FADD.FTZ R83, R111, R112 ;  /* 0x000000706f537221 */ /* 0x004fe20000010000 */
[----:B------:R-:W-:Y:S02]  /*25890*/  SHF.R.U32.HI R166, RZ, 0x18, R74 ;  /* 0x00000018ffa67819 */ /* 0x000fe4000001164a */
[----:B------:R-:W-:Y:S02]  /*258a0*/  LOP3.LUT R74, R3, 0xff, RZ, 0xc0, !PT ;  /* 0x000000ff034a7812 */ /* 0x000fe400078ec0ff */
[----:B------:R-:W-:Y:S02]  /*258b0*/  PRMT R75, R120, 0x7610, R75 ;  /* 0x00007610784b7816 */ /* 0x000fe4000000004b */
[----:B------:R-:W-:Y:S02]  /*258c0*/  PRMT R112, R74, 0x5410, R2 ;  /* 0x000054104a707816 */ /* 0x000fe40000000002 */
[--C-:B------:R-:W-:Y:S02]  /*258d0*/  SHF.R.U32.HI R2, RZ, 0x10, R3.reuse ;  /* 0x00000010ff027819 */ /* 0x100fe40000011603 */
[----:B------:R-:W-:Y:S02]  /*258e0*/  SHF.R.U32.HI R74, RZ, 0x18, R3 ;  /* 0x00000018ff4a7819 */ /* 0x000fe40000011603 */
[----:B------:R-:W-:Y:S02]  /*258f0*/  LOP3.LUT R3, R2, 0xff, RZ, 0xc0, !PT ;  /* 0x000000ff02037812 */ /* 0x000fe400078ec0ff */
[----:B------:R-:W-:Y:S01]  /*25900*/  LOP3.LUT R128, R81, 0xff, RZ, 0xc0, !PT ;  /* 0x000000ff51807812 */ /* 0x000fe200078ec0ff */
[----:B------:R2:W-:Y:S01]  /*25910*/  MUFU.EX2 R2, R233 ;  /* 0x000000e900027308 */ /* 0x0005e20000000800 */
[----:B------:R-:W-:Y:S02]  /*25920*/  SHF.R.U32.HI R120, RZ, 0x18, R81 ;  /* 0x00000018ff787819 */ /* 0x000fe40000011651 */
[----:B------:R-:W-:Y:S02]  /*25930*/  PRMT R205, R75, 0x7610, R205 ;  /* 0x000076104bcd7816 */ /* 0x000fe400000000cd */
[----:B------:R-:W-:Y:S02]  /*25940*/  PRMT R109, R107, 0x7632, R109 ;  /* 0x000076326b6d7816 */ /* 0x000fe4000000006d */
[----:B------:R-:W-:Y:S02]  /*25950*/  PRMT R237, R205, 0x7610, R237 ;  /* 0x00007610cded7816 */ /* 0x000fe400000000ed */
[----:B--2---:R-:W-:Y:S01]  /*25960*/  PRMT R233, R207, 0x7610, R233 ;  /* 0x00007610cfe97816 */ /* 0x004fe200000000e9 */
[----:B----4-:R-:W-:Y:S02]  /*25970*/  @!P2 HFMA2.BF16_V2 R116, -RZ.H0_H0, RZ.H0_H0, -R99.H0_H0 ;  /* 0x200000ffff74a231 */ /* 0x010fe40000340963 */
[----:B---3--:R-:W-:Y:S03]  /*25980*/  @!P1 HFMA2.BF16_V2 R113, -RZ.H0_H0, RZ.H0_H0, -R100.H0_H0 ;  /* 0x200000ffff719231 */ /* 0x008fe60000340964 */
[----:B------:R-:W-:Y:S01]  /*25990*/  PRMT R225, R116, 0x7610, R225 ;  /* 0x0000761074e17816 */ /* 0x000fe200000000e1 */
[----:B------:R2:W-:Y:S01]  /*259a0*/  @!P2 STL.S16 [R1+0xec], R116 ;  /* 0x0000ec740100a387 */ /* 0x0005e20000100600 */
[----:B------:R-:W-:Y:S02]  /*259b0*/  ISETP.GE.U32.AND P2, PT, R241, R120, PT ;  /* 0x00000078f100720c */ /* 0x000fe40003f46070 */
[----:B------:R-:W-:Y:S01]  /*259c0*/  PRMT R224, R113, 0x7610, R224 ;  /* 0x0000761071e07816 */ /* 0x000fe200000000e0 */
[----:B------:R3:W-:Y:S01]  /*259d0*/  @!P1 STL.S16 [R1+0xe8], R113 ;  /* 0x0000e87101009387 */ /* 0x0007e20000100600 */
[----:B------:R-:W-:Y:S01]  /*259e0*/  ISETP.GE.U32.AND P1, PT, R241, R128, PT ;  /* 0x00000080f100720c */ /* 0x000fe20003f26070 */
[----:B------:R-:W-:Y:S01]  /*259f0*/  @!P0 HFMA2.BF16_V2 R108, -RZ.H0_H0, RZ.H0_H0, -R102.H0_H0 ;  /* 0x200000ffff6c8231 */ /* 0x000fe20000340966 */
[----:B--2---:R-:W2:Y:S04]  /*25a00*/  MUFU.EX2 R116, R226 ;  /* 0x000000e200747308 */ /* 0x004ea80000000800 */
[----:B------:R-:W-:Y:S01]  /*25a10*/  PRMT R223, R108, 0x7610, R223 ;  /* 0x000076106cdf7816 */ /* 0x000fe200000000df */
[----:B------:R4:W-:Y:S05]  /*25a20*/  @!P0 STL.S16 [R1+0xe4], R108 ;  /* 0x0000e46c01008387 */ /* 0x0009ea0000100600 */
[----:B---3--:R-:W3:Y:S01]  /*25a30*/  MUFU.EX2 R113, R234 ;  /* 0x000000ea00717308 */ /* 0x008ee20000000800 */
[C---:B--2---:R-:W-:Y:S01]  /*25a40*/  F2FP.BF16.PACK_AB R111, R116.reuse, R111 ;  /* 0x0000006f746f723e */ /* 0x044fe200000010ff */
[----:B------:R-:W-:Y:S01]  /*25a50*/  FADD.FTZ R116, R116, R83 ;  /* 0x0000005374747221 */ /* 0x000fe20000010000 */
[----:B------:R-:W-:Y:S02]  /*25a60*/  PRMT R226, R149, 0x7610, R226 ;  /* 0x0000761095e27816 */ /* 0x000fe400000000e2 */
[----:B----4-:R-:W-:Y:S02]  /*25a70*/  PRMT R108, R3, 0x5410, R74 ;  /* 0x00005410036c7816 */ /* 0x010fe4000000004a */
[----:B------:R-:W-:Y:S02]  /*25a80*/  LOP3.LUT R3, R148, 0xff, RZ, 0xc0, !PT ;  /* 0x000000ff94037812 */ /* 0x000fe400078ec0ff */
[----:B------:R-:W-:Y:S02]  /*25a90*/  SHF.R.U32.HI R74, RZ, 0x10, R148 ;  /* 0x00000010ff4a7819 */ /* 0x000fe40000011694 */
[----:B------:R-:W-:Y:S01]  /*25aa0*/  PRMT R82, R3, 0x5410, R0 ;  /* 0x0000541003527816 */ /* 0x000fe20000000000 */
[----:B------:R-:W-:Y:S01]  /*25ab0*/  FADD.FTZ R0, R101, R91 ;  /* 0x0000005b65007221 */ /* 0x000fe20000010000 */
[----:B------:R-:W-:Y:S01]  /*25ac0*/  SHF.R.U32.HI R148, RZ, 0x18, R148 ;  /* 0x00000018ff947819 */ /* 0x000fe20000011694 */
[----:B---3--:R-:W-:Y:S01]  /*25ad0*/  FADD.FTZ R3, R113, R106 ;  /* 0x0000006a71037221 */ /* 0x008fe20000010000 */
[----:B------:R-:W-:Y:S01]  /*25ae0*/  F2FP.BF16.PACK_AB R113, R73, R113 ;  /* 0x000000714971723e */ /* 0x000fe200000010ff */
[----:B------:R-:W-:Y:S01]  /*25af0*/  FADD.FTZ R203, R2, R0 ;  /* 0x0000000002cb7221 */ /* 0x000fe20000010000 */
[----:B------:R-:W-:Y:S01]  /*25b00*/  LOP3.LUT R0, R81, 0xffff, RZ, 0xc0, !PT ;  /* 0x0000ffff51007812 */ /* 0x000fe200078ec0ff */
[----:B------:R-:W-:Y:S01]  /*25b10*/  FADD.FTZ R146, R73, R3 ;  /* 0x0000000349927221 */ /* 0x000fe20000010000 */
[----:B------:R-:W-:Y:S01]  /*25b20*/  LOP3.LUT R73, R74, 0xff, RZ, 0xc0, !PT ;  /* 0x000000ff4a497812 */ /* 0x000fe200078ec0ff */
[----:B------:R1:W2:Y:S01]  /*25b30*/  LDL.S16 R91, [R1+0x10c] ;  /* 0x00010c00015b7983 */ /* 0x0002a20000100600 */
[----:B------:R-:W-:Y:S01]  /*25b40*/  SHF.R.U32.HI R74, RZ, 0x10, R81 ;  /* 0x00000010ff4a7819 */ /* 0x000fe20000011651 */
[--C-:B------:R-:W-:Y:S01]  /*25b50*/  HSET2.LE.AND R82, R82, R212.reuse, PT ;  /* 0x000000d452527233 */ /* 0x100fe20003803000 */
[----:B------:R-:W-:Y:S01]  /*25b60*/  PRMT R83, R73, 0x5410, R148 ;  /* 0x0000541049537816 */ /* 0x000fe20000000094 */
[----:B------:R3:W-:Y:S01]  /*25b70*/  MUFU.EX2 R81, R232 ;  /* 0x000000e800517308 */ /* 0x0007e20000000800 */
[----:B------:R-:W-:Y:S02]  /*25b80*/  LOP3.LUT R127, R74, 0xff, RZ, 0xc0, !PT ;  /* 0x000000ff4a7f7812 */ /* 0x000fe400078ec0ff */
[----:B------:R-:W-:Y:S01]  /*25b90*/  SHF.R.U32.HI R73, RZ, 0x8, R0 ;  /* 0x00000008ff497819 */ /* 0x000fe20000011600 */
[----:B------:R1:W4:Y:S01]  /*25ba0*/  LDL.S16 R74, [R1+0x110] ;  /* 0x00011000014a7983 */ /* 0x0003220000100600 */
[----:B------:R-:W-:Y:S01]  /*25bb0*/  F2FP.BF16.PACK_AB R101, R2, R101 ;  /* 0x000000650265723e */ /* 0x000fe200000010ff */
[----:B------:R-:W-:Y:S01]  /*25bc0*/  IMAD.WIDE.U32 R2, R119, -0x326172a9, RZ ;  /* 0xcd9e8d5777027825 */ /* 0x000fe200078e00ff */
[----:B------:R-:W-:Y:S01]  /*25bd0*/  LOP3.LUT R119, R73, 0xffff, RZ, 0xc0, !PT ;  /* 0x0000ffff49777812 */ /* 0x000fe200078ec0ff */
[--C-:B------:R-:W-:Y:S01]  /*25be0*/  HSET2.LE.AND R83, R83, R212.reuse, PT ;  /* 0x000000d453537233 */ /* 0x100fe20003803000 */
[C---:B------:R-:W-:Y:S02]  /*25bf0*/  ISETP.GE.U32.AND P5, PT, R241.reuse, R127, PT ;  /* 0x0000007ff100720c */ /* 0x040fe40003fa6070 */
[----:B------:R-:W-:Y:S02]  /*25c00*/  ISETP.GE.U32.AND P6, PT, R241, R119, PT ;  /* 0x00000077f100720c */ /* 0x000fe40003fc6070 */
[C-C-:B------:R-:W-:Y:S02]  /*25c10*/  LOP3.LUT R0, R3.reuse, UR8, R104.reuse, 0x96, !PT ;  /* 0x0000000803007c12 */ /* 0x140fe4000f8e9668 */
[--C-:B------:R-:W-:Y:S02]  /*25c20*/  LOP3.LUT R129, R3, UR8, R104.reuse, 0x96, !PT ;  /* 0x0000000803817c12 */ /* 0x100fe4000f8e9668 */
[----:B------:R-:W-:Y:S02]  /*25c30*/  PRMT R104, R103, 0x7632, R104 ;  /* 0x0000763267687816 */ /* 0x000fe40000000068 */
[----:B------:R-:W-:Y:S02]  /*25c40*/  PRMT R106, R105, 0x7632, R106 ;  /* 0x00007632696a7816 */ /* 0x000fe4000000006a */
[C---:B------:R-:W-:Y:S02]  /*25c50*/  LOP3.LUT R126, R0.reuse, 0xff, RZ, 0xc0, !PT ;  /* 0x000000ff007e7812 */ /* 0x040fe400078ec0ff */
[----:B------:R-:W-:Y:S01]  /*25c60*/  LOP3.LUT R73, R0, 0xffff, RZ, 0xc0, !PT ;  /* 0x0000ffff00497812 */ /* 0x000fe200078ec0ff */
[----:B---3--:R1:W3:Y:S01]  /*25c70*/  LDL.S16 R232, [R1+0x114] ;  /* 0x0001140001e87983 */ /* 0x0082e20000100600 */
[----:B------:R-:W-:Y:S02]  /*25c80*/  ISETP.GE.U32.AND P3, PT, R241, R126, PT ;  /* 0x0000007ef100720c */ /* 0x000fe40003f66070 */
[----:B------:R-:W-:Y:S02]  /*25c90*/  SHF.R.U32.HI R73, RZ, 0x8, R73 ;  /* 0x00000008ff497819 */ /* 0x000fe40000011649 */
[----:B------:R-:W-:Y:S02]  /*25ca0*/  PRMT R148, R121, 0x7610, R148 ;  /* 0x0000761079947816 */ /* 0x000fe40000000094 */
[----:B------:R-:W-:Y:S02]  /*25cb0*/  LOP3.LUT R122, R73, 0xffff, RZ, 0xc0, !PT ;  /* 0x0000ffff497a7812 */ /* 0x000fe400078ec0ff */
[--C-:B------:R-:W-:Y:S02]  /*25cc0*/  SHF.R.U32.HI R73, RZ, 0x10, R0.reuse ;  /* 0x00000010ff497819 */ /* 0x100fe40000011600 */
[----:B------:R-:W-:Y:S02]  /*25cd0*/  ISETP.GE.U32.AND P4, PT, R241, R122, PT ;  /* 0x0000007af100720c */ /* 0x000fe40003f86070 */
[----:B------:R-:W-:Y:S01]  /*25ce0*/  LOP3.LUT R123, R73, 0xff, RZ, 0xc0, !PT ;  /* 0x000000ff497b7812 */ /* 0x000fe200078ec0ff */
[----:B------:R-:W-:Y:S01]  /*25cf0*/  HSET2.LE.AND R73, R134, R212, PT ;  /* 0x000000d486497233 */ /* 0x000fe20003803000 */
[----:B------:R-:W-:Y:S02]  /*25d00*/  SHF.R.U32.HI R121, RZ, 0x18, R0 ;  /* 0x00000018ff797819 */ /* 0x000fe40000011600 */
[----:B------:R-:W-:Y:S02]  /*25d10*/  PRMT R110, R111, 0x7632, R110 ;  /* 0x000076326f6e7816 */ /* 0x000fe4000000006e */
[----:B------:R-:W-:Y:S02]  /*25d20*/  LOP3.LUT R82, R82, R78, RZ, 0xc0, !PT ;  /* 0x0000004e52527212 */ /* 0x000fe400078ec0ff */
[----:B------:R-:W-:Y:S02]  /*25d30*/  LOP3.LUT R83, R83, R79, RZ, 0xc0, !PT ;  /* 0x0000004f53537212 */ /* 0x000fe400078ec0ff */
[----:B------:R-:W-:Y:S02]  /*25d40*/  LOP3.LUT R73, R73, R144, RZ, 0xc0, !PT ;  /* 0x0000009049497212 */ /* 0x000fe400078ec0ff */
[----:B------:R-:W-:Y:S02]  /*25d50*/  PRMT R227, R148, 0x7610, R227 ;  /* 0x0000761094e37816 */ /* 0x000fe400000000e3 */
[----:B------:R-:W-:Y:S02]  /*25d60*/  PRMT R234, R142, 0x7610, R234 ;  /* 0x000076108eea7816 */ /* 0x000fe400000000ea */
[----:B------:R-:W-:Y:S02]  /*25d70*/  F2FP.BF16.PACK_AB R0, R137, R140 ;  /* 0x0000008c8900723e */ /* 0x000fe400000010ff */
[C---:B------:R-:W-:Y:S02]  /*25d80*/  LOP3.LUT R134, R2.reuse, 0xff, RZ, 0xc0, !PT ;  /* 0x000000ff02867812 */ /* 0x040fe400078ec0ff */
[C---:B------:R-:W-:Y:S02]  /*25d90*/  LOP3.LUT R142, R2.reuse, 0xffff, RZ, 0xc0, !PT ;  /* 0x0000ffff028e7812 */ /* 0x040fe400078ec0ff */
[----:B------:R-:W-:Y:S02]  /*25da0*/  LOP3.LUT R144, R2, 0xff, RZ, 0xc0, !PT ;  /* 0x000000ff02907812 */ /* 0x000fe400078ec0ff */
[--C-:B------:R-:W-:Y:S02]  /*25db0*/  SHF.R.U32.HI R148, RZ, 0x10, R2.reuse ;  /* 0x00000010ff947819 */ /* 0x100fe40000011602 */
[----:B------:R-:W-:Y:S01]  /*25dc0*/  SHF.R.U32.HI R149, RZ, 0x18, R2 ;  /* 0x00000018ff957819 */ /* 0x000fe20000011602 */
[----:B--2---:R-:W-:Y:S05]  /*25dd0*/  @!P5 HFMA2.BF16_V2 R91, -RZ.H0_H0, RZ.H0_H0, -R105.H0_H0 ;  /* 0x200000ffff5bd231 */ /* 0x004fea0000340969 */
[----:B------:R-:W-:Y:S01]  /*25de0*/  PRMT R220, R91, 0x7610, R220 ;  /* 0x000076105bdc7816 */ /* 0x000fe200000000dc */
[----:B----4-:R-:W-:Y:S05]  /*25df0*/  @!P6 HFMA2.BF16_V2 R74, -RZ.H0_H0, RZ.H0_H0, -R104.H0_H0 ;  /* 0x200000ffff4ae231 */ /* 0x010fea0000340968 */
[----:B------:R-:W-:Y:S01]  /*25e00*/  PRMT R221, R74, 0x7610, R221 ;  /* 0x000076104add7816 */ /* 0x000fe200000000dd */
[----:B---3--:R-:W-:Y:S05]  /*25e10*/  @!P1 HFMA2.BF16_V2 R232, -RZ.H0_H0, RZ.H0_H0, -R103.H0_H0 ;  /* 0x200000ffffe89231 */ /* 0x008fea0000340967 */
[----:B------:R-:W-:Y:S01]  /*25e20*/  PRMT R222, R232, 0x7610, R222 ;  /* 0x00007610e8de7816 */ /* 0x000fe200000000de */
[----:B------:R2:W-:Y:S01]  /*25e30*/  @!P1 STL.S16 [R1+0x114], R232 ;  /* 0x000114e801009387 */ /* 0x0005e20000100600 */
[----:B------:R-:W-:Y:S03]  /*25e40*/  LOP3.LUT P1, RZ, R183, 0x8000000, RZ, 0xc0, !PT ;  /* 0x08000000b7ff7812 */ /* 0x000fe6000782c0ff */
[----:B------:R3:W-:Y:S01]  /*25e50*/  @!P6 STL.S16 [R1+0x110], R74 ;  /* 0x0001104a0100e387 */ /* 0x0007e20000100600 */
[C---:B------:R-:W-:Y:S03]  /*25e60*/  ISETP.GE.U32.AND P6, PT, R241.reuse, R121, PT ;  /* 0x00000079f100720c */ /* 0x040fe60003fc6070 */
[----:B------:R3:W-:Y:S01]  /*25e70*/  @!P5 STL.S16 [R1+0x10c], R91 ;  /* 0x00010c5b0100d387 */ /* 0x0007e20000100600 */
[----:B------:R-:W-:Y:S03]  /*25e80*/  ISETP.GE.U32.AND P5, PT, R241, R123, PT ;  /* 0x0000007bf100720c */ /* 0x000fe60003fa6070 */
[----:B------:R1:W4:Y:S04]  /*25e90*/  LDL.S16 R75, [R1+0x108] ;  /* 0x00010800014b7983 */ /* 0x0003280000100600 */
[----:B--2---:R1:W2:Y:S04]  /*25ea0*/  LDL.S16 R232, [R1+0x100] ;  /* 0x0001000001e87983 */ /* 0x0042a80000100600 */
[----:B---3--:R1:W3:Y:S04]  /*25eb0*/  LDL.S16 R74, [R1+0xf8] ;  /* 0x0000f800014a7983 */ /* 0x0082e80000100600 */
[----:B------:R1:W3:Y:S01]  /*25ec0*/  LDL.S16 R91, [R1+0xfc] ;  /* 0x0000fc00015b7983 */ /* 0x0002e20000100600 */
[----:B----4-:R-:W-:Y:S05]  /*25ed0*/  @!P2 HFMA2.BF16_V2 R75, -RZ.H0_H0, RZ.H0_H0, -R106.H0_H0 ;  /* 0x200000ffff4ba231 */ /* 0x010fea000034096a */
[----:B------:R-:W-:Y:S01]  /*25ee0*/  PRMT R219, R75, 0x7610, R219 ;  /* 0x000076104bdb7816 */ /* 0x000fe200000000db */
[----:B------:R4:W-:Y:S01]  /*25ef0*/  @!P2 STL.S16 [R1+0x108], R75 ;  /* 0x0001084b0100a387 */ /* 0x0009e20000100600 */
[----:B------:R-:W-:Y:S01]  /*25f00*/  LOP3.LUT P2, RZ, R183, 0x4000000, RZ, 0xc0, !PT ;  /* 0x04000000b7ff7812 */ /* 0x000fe2000784c0ff */
[----:B--2---:R-:W-:Y:S02]  /*25f10*/  @!P3 HFMA2.BF16_V2 R232, -RZ.H0_H0, RZ.H0_H0, -R107.H0_H0 ;  /* 0x200000ffffe8b231 */ /* 0x004fe4000034096b */
[----:B---3--:R-:W-:Y:S03]  /*25f20*/  @!P5 HFMA2.BF16_V2 R74, -RZ.H0_H0, RZ.H0_H0, -R111.H0_H0 ;  /* 0x200000ffff4ad231 */ /* 0x008fe6000034096f */
[----:B------:R-:W-:Y:S01]  /*25f30*/  PRMT R218, R232, 0x7610, R218 ;  /* 0x00007610e8da7816 */ /* 0x000fe200000000da */
[----:B------:R-:W-:Y:S01]  /*25f40*/  @!P4 HFMA2.BF16_V2 R91, -RZ.H0_H0, RZ.H0_H0, -R109.H0_H0 ;  /* 0x200000ffff5bc231 */ /* 0x000fe2000034096d */
[----:B------:R-:W-:Y:S04]  /*25f50*/  PRMT R216, R74, 0x7610, R216 ;  /* 0x000076104ad87816 */ /* 0x000fe800000000d8 */
[----:B------:R-:W-:Y:S01]  /*25f60*/  PRMT R217, R91, 0x7610, R217 ;  /* 0x000076105bd97816 */ /* 0x000fe200000000d9 */
[----:B----4-:R1:W2:Y:S04]  /*25f70*/  LDL.S16 R75, [R1+0xf4] ;  /* 0x0000f400014b7983 */ /* 0x0102a80000100600 */
[----:B------:R3:W-:Y:S01]  /*25f80*/  @!P3 STL.S16 [R1+0x100], R232 ;  /* 0x000100e80100b387 */ /* 0x0007e20000100600 */
[C---:B------:R-:W-:Y:S03]  /*25f90*/  LOP3.LUT P3, RZ, R183.reuse, 0x2000000, RZ, 0xc0, !PT ;  /* 0x02000000b7ff7812 */ /* 0x040fe6000786c0ff */
[----:B---3--:R1:W3:Y:S04]  /*25fa0*/  LDL.S16 R232, [R1+0x104] ;  /* 0x0001040001e87983 */ /* 0x0082e80000100600 */
[----:B------:R4:W-:Y:S01]  /*25fb0*/  @!P4 STL.S16 [R1+0xfc], R91 ;  /* 0x0000fc5b0100c387 */ /* 0x0009e20000100600 */
[----:B------:R-:W-:Y:S03]  /*25fc0*/  LOP3.LUT P4, RZ, R183, 0x1000000, RZ, 0xc0, !PT ;  /* 0x01000000b7ff7812 */ /* 0x000fe6000788c0ff */
[----:B------:R1:W-:Y:S01]  /*25fd0*/  @!P5 STL.S16 [R1+0xf8], R74 ;  /* 0x0000f84a0100d387 */ /* 0x0003e20000100600 */
[----:B------:R-:W-:Y:S01]  /*25fe0*/  ISETP.GE.U32.AND P5, PT, R241, R130, PT ;  /* 0x00000082f100720c */ /* 0x000fe20003fa6070 */
[----:B----4-:R-:W4:Y:S01]  /*25ff0*/  MUFU.EX2 R91, R235 ;  /* 0x000000eb005b7308 */ /* 0x010f220000000800 */
[--C-:B-1----:R-:W-:Y:S01]  /*26000*/  HSET2.LE.AND R74, R136, R212.reuse, PT ;  /* 0x000000d4884a7233 */ /* 0x102fe20003803000 */
[----:B------:R-:W-:Y:S04]  /*26010*/  LOP3.LUT R136, R2, 0xffff, RZ, 0xc0, !PT ;  /* 0x0000ffff02887812 */ /* 0x000fe800078ec0ff */
[----:B------:R-:W-:Y:S01]  /*26020*/  LOP3.LUT R74, R74, R80, RZ, 0xc0, !PT ;  /* 0x000000504a4a7212 */ /* 0x000fe200078ec0ff */
[----:B------:R-:W-:Y:S01]  /*26030*/  FADD.FTZ R80, R140, R124 ;  /* 0x0000007c8c507221 */ /* 0x000fe20000010000 */
[----:B------:R-:W-:Y:S02]  /*26040*/  LOP3.LUT R124, R115, UR7, R206, 0x96, !PT ;  /* 0x00000007737c7c12 */ /* 0x000fe4000f8e96ce */
[----:B------:R-:W-:Y:S01]  /*26050*/  MUFU.EX2 R3, R239 ;  /* 0x000000ef00037308 */ /* 0x000fe20000000800 */
[----:B------:R-:W-:Y:S01]  /*26060*/  SHF.R.U32.HI R140, RZ, 0x10, R114 ;  /* 0x00000010ff8c7819 */ /* 0x000fe20000011672 */
[----:B------:R-:W-:Y:S01]  /*26070*/  FADD.FTZ R205, R137, R80 ;  /* 0x0000005089cd7221 */ /* 0x000fe20000010000 */
[----:B------:R-:W-:Y:S01]  /*26080*/  SHF.R.U32.HI R137, RZ, 0x18, R2 ;  /* 0x00000018ff897819 */ /* 0x000fe20000011602 */
[----:B------:R-:W-:Y:S01]  /*26090*/  HSET2.LE.AND R80, R112, R212, PT ;  /* 0x000000d470507233 */ /* 0x000fe20003803000 */
[----:B------:R-:W-:Y:S04]  /*260a0*/  PRMT R112, R113, 0x7632, R112 ;  /* 0x0000763271707816 */ /* 0x000fe80000000070 */
[----:B------:R-:W-:Y:S02]  /*260b0*/  LOP3.LUT R80, R80, R145, RZ, 0xc0, !PT ;  /* 0x0000009150507212 */ /* 0x000fe400078ec0ff */
[----:B----4-:R-:W-:Y:S01]  /*260c0*/  F2FP.BF16.PACK_AB R200, R91, R81 ;  /* 0x000000515bc8723e */ /* 0x010fe200000010ff */
[----:B--2---:R-:W-:Y:S05]  /*260d0*/  @!P6 HFMA2.BF16_V2 R75, -RZ.H0_H0, RZ.H0_H0, -R110.H0_H0 ;  /* 0x200000ffff4be231 */ /* 0x004fea000034096e */
[----:B------:R-:W-:Y:S01]  /*260e0*/  PRMT R215, R75, 0x7610, R215 ;  /* 0x000076104bd77816 */ /* 0x000fe200000000d7 */
[----:B------:R1:W-:Y:S01]  /*260f0*/  @!P6 STL.S16 [R1+0xf4], R75 ;  /* 0x0000f44b0100e387 */ /* 0x0003e20000100600 */
[C---:B------:R-:W-:Y:S11]  /*26100*/  ISETP.GE.U32.AND P6, PT, R241.reuse, R202, PT ;  /* 0x000000caf100720c */ /* 0x040ff60003fc6070 */
[----:B------:R-:W-:Y:S02]  /*26110*/  @!UPT UIADD3 URZ, URZ, URZ, URZ ;  /* 0x0000003f3f3ff290 */ /* 0x000fe4000fffe03f */
[----:B------:R-:W-:Y:S02]  /*26120*/  @!P6 PRMT R86, R236, 0x5410, RZ ;  /* 0x00005410ec56e816 */ /* 0x000fe400000000ff */
[----:B------:R-:W-:Y:S02]  /*26130*/  ISETP.GE.U32.AND P6, PT, R241, R163, PT ;  /* 0x000000a3f100720c */ /* 0x000fe40003fc6070 */
[----:B------:R-:W-:Y:S01]  /*26140*/  MUFU.EX2 R163, R175 ;  /* 0x000000af00a37308 */ /* 0x000fe20000000800 */
[----:B------:R-:W-:Y:S01]  /*26150*/  STG.E.U16 [R156.64+0x12], R86 ;  /* 0x000012569c007986 */ /* 0x000fe2000c101522 */
[----:B---3--:R-:W-:Y:S02]  /*26160*/  @!P5 HFMA2.BF16_V2 R232, -RZ.H0_H0, RZ.H0_H0, -R113.H0_H0 ;  /* 0x200000ffffe8d231 */ /* 0x008fe40000340971 */
[--C-:B-1----:R-:W-:Y:S01]  /*26170*/  HSET2.LE.AND R75, R135, R212.reuse, PT ;  /* 0x000000d4874b7233 */ /* 0x102fe20003803000 */
[----:B------:R-:W-:Y:S02]  /*26180*/  SHF.R.U32.HI R135, RZ, 0x10, R2 ;  /* 0x00000010ff877819 */ /* 0x000fe40000011602 */
[----:B------:R-:W-:Y:S01]  /*26190*/  PRMT R2, R88, 0x5410, R87 ;  /* 0x0000541058027816 */ /* 0x000fe20000000057 */
[----:B------:R-:W-:Y:S01]  /*261a0*/  @!P5 STL.S16 [R1+0x104], R232 ;  /* 0x000104e80100d387 */ /* 0x000fe20000100600 */
[----:B------:R-:W-:Y:S01]  /*261b0*/  LOP3.LUT R75, R75, R77, RZ, 0xc0, !PT ;  /* 0x0000004d4b4b7212 */ /* 0x000fe200078ec0ff */
[----:B------:R-:W-:Y:S01]  /*261c0*/  FADD.FTZ R77, R81, R116 ;  /* 0x00000074514d7221 */ /* 0x000fe20000010000 */
[----:B------:R-:W-:Y:S01]  /*261d0*/  @!P6 PRMT R87, R231, 0x5410, RZ ;  /* 0x00005410e757e816 */ /* 0x000fe200000000ff */
[----:B------:R1:W2:Y:S01]  /*261e0*/  LDL.S16 R211, [R1+0x118] ;  /* 0x0001180001d37983 */ /* 0x0002a20000100600 */
[----:B------:R-:W-:Y:S01]  /*261f0*/  ISETP.GE.U32.AND P6, PT, R241, R151, PT ;  /* 0x00000097f100720c */ /* 0x000fe20003fc6070 */
[----:B------:R-:W-:Y:S01]  /*26200*/  FADD.FTZ R207, R91, R77 ;  /* 0x0000004d5bcf7221 */ /* 0x000fe20000010000 */
[----:B------:R-:W-:Y:S01]  /*26210*/  SHF.R.U32.HI R91, RZ, 0x8, R139 ;  /* 0x00000008ff5b7819 */ /* 0x000fe2000001168b */
[----:B------:R-:W3:Y:S01]  /*26220*/  LDSM.16.MT88.4 R76, [R169+0x6000] ;  /* 0x00600000a94c783b */ /* 0x000ee20000004200 */
[----:B------:R-:W-:Y:S01]  /*26230*/  LOP3.LUT R139, R114, 0xffff, RZ, 0xc0, !PT ;  /* 0x0000ffff728b7812 */ /* 0x000fe200078ec0ff */
[----:B------:R-:W-:Y:S01]  /*26240*/  HSET2.LE.AND R81, R108, R212, PT ;  /* 0x000000d46c517233 */ /* 0x000fe20003803000 */
[----:B------:R-:W-:Y:S01]  /*26250*/  PRMT R108, R90, 0x5410, R89 ;  /* 0x000054105a6c7816 */ /* 0x000fe20000000059 */
[----:B------:R-:W-:Y:S01]  /*26260*/  MUFU.EX2 R151, R168 ;  /* 0x000000a800977308 */ /* 0x000fe20000000800 */
[----:B------:R-:W-:Y:S02]  /*26270*/  PRMT R115, R85, 0x5410, R84 ;  /* 0x0000541055737816 */ /* 0x000fe40000000054 */
[----:B------:R-:W-:Y:S01]  /*26280*/  LOP3.LUT R81, R81, R143, RZ, 0xc0, !PT ;  /* 0x0000008f51517212 */ /* 0x000fe200078ec0ff */
[----:B------:R-:W-:Y:S01]  /*26290*/  STG.E.U16 [R152.64+0x22], R87 ;  /* 0x0000225798007986 */ /* 0x000fe2000c101522 */
[----:B------:R-:W-:Y:S02]  /*262a0*/  LOP3.LUT R91, R91, 0xffff, RZ, 0xc0, !PT ;  /* 0x0000ffff5b5b7812 */ /* 0x000fe400078ec0ff */
[----:B------:R-:W-:Y:S02]  /*262b0*/  @!P6 PRMT R90, R237, 0x5410, RZ ;  /* 0x00005410ed5ae816 */ /* 0x000fe400000000ff */
[C---:B------:R-:W-:Y:S02]  /*262c0*/  ISETP.GE.U32.AND P6, PT, R241.reuse, R150, PT ;  /* 0x00000096f100720c */ /* 0x040fe40003fc6070 */
[----:B------:R-:W-:Y:S01]  /*262d0*/  ISETP.GE.U32.AND P5, PT, R241, R91, PT ;  /* 0x0000005bf100720c */ /* 0x000fe20003fa6070 */
[----:B------:R-:W4:Y:S01]  /*262e0*/  MUFU.EX2 R150, R246 ;  /* 0x000000f600967308 */ /* 0x000f220000000800 */
[----:B------:R-:W-:Y:S02]  /*262f0*/  PRMT R116, R92, 0x5410, R93 ;  /* 0x000054105c747816 */ /* 0x000fe4000000005d */
[----:B------:R-:W-:Y:S02]  /*26300*/  @!P4 PRMT R93, R244, 0x5410, RZ ;  /* 0x00005410f45dc816 */ /* 0x000fe400000000ff */
[----:B------:R-:W-:Y:S02]  /*26310*/  LOP3.LUT R143, R114, 0xff, RZ, 0xc0, !PT ;  /* 0x000000ff728f7812 */ /* 0x000fe400078ec0ff */
[----:B------:R-:W-:Y:S02]  /*26320*/  PRMT R114, R96, 0x5410, R98 ;  /* 0x0000541060727816 */ /* 0x000fe40000000062 */
[----:B------:R-:W-:Y:S02]  /*26330*/  PRMT R214, R232, 0x7610, R214 ;  /* 0x00007610e8d67816 */ /* 0x000fe400000000d6 */
[----:B------:R-:W-:Y:S02]  /*26340*/  @!P6 PRMT R85, R226, 0x5410, RZ ;  /* 0x00005410e255e816 */ /* 0x000fe400000000ff */
[----:B------:R-:W-:Y:S01]  /*26350*/  LOP3.LUT P6, RZ, R183, 0x400000, RZ, 0xc0, !PT ;  /* 0x00400000b7ff7812 */ /* 0x000fe200078cc0ff */
[-C--:B---3--:R-:W-:Y:S01]  /*26360*/  HMMA.16816.F32.BF16 R4, R72, R76.reuse, R4 ;  /* 0x0000004c4804723c */ /* 0x088fe20000041804 */
[----:B----4-:R-:W-:Y:S11]  /*26370*/  FADD.FTZ R203, R150, R203 ;  /* 0x000000cb96cb7221 */ /* 0x010ff60000010000 */
[----:B------:R-:W-:Y:S02]  /*26380*/  @!P6 PRMT R84, R227, 0x5410, RZ ;  /* 0x00005410e354e816 */ /* 0x000fe400000000ff */
[----:B------:R-:W-:Y:S01]  /*26390*/  ISETP.GE.U32.AND P6, PT, R241, R132, PT ;  /* 0x00000084f100720c */ /* 0x000fe20003fc6070 */
[C---:B------:R-:W-:Y:S08]  /*263a0*/  HMMA.16816.F32.BF16 R8, R80.reuse, R76, R8 ;  /* 0x0000004c5008723c */ /* 0x040ff00000041808 */
[-C--:B------:R-:W-:Y:S08]  /*263b0*/  HMMA.16816.F32.BF16 R12, R80, R78.reuse, R12 ;  /* 0x0000004e500c723c */ /* 0x080ff0000004180c */
[C---:B------:R-:W-:Y:S01]  /*263c0*/  HMMA.16816.F32.BF16 R16, R72.reuse, R78, R16 ;  /* 0x0000004e4810723c */ /* 0x040fe20000041810 */
[----:B------:R-:W3:Y:S07]  /*263d0*/  LDSM.16.MT88.4 R76, [R172+0x6000] ;  /* 0x00600000ac4c783b */ /* 0x000eee0000004200 */
[-C--:B---3--:R-:W-:Y:S08]  /*263e0*/  HMMA.16816.F32.BF16 R20, R72, R76.reuse, R20 ;  /* 0x0000004c4814723c */ /* 0x088ff00000041814 */
[C---:B------:R-:W-:Y:S01]  /*263f0*/  HMMA.16816.F32.BF16 R24, R80.reuse, R76, R24 ;  /* 0x0000004c5018723c */ /* 0x040fe20000041818 */
[----:B------:R-:W3:Y:S07]  /*26400*/  MUFU.EX2 R76, R240 ;  /* 0x000000f0004c7308 */ /* 0x000eee0000000800 */
[-C--:B------:R-:W-:Y:S08]  /*26410*/  HMMA.16816.F32.BF16 R28, R80, R78.reuse, R28 ;  /* 0x0000004e501c723c */ /* 0x080ff0000004181c */
[C---:B------:R-:W-:Y:S01]  /*26420*/  HMMA.16816.F32.BF16 R32, R72.reuse, R78, R32 ;  /* 0x0000004e4820723c */ /* 0x040fe20000041820 */
[----:B---3--:R-:W-:Y:S03]  /*26430*/  F2FP.BF16.PACK_AB R145, R3, R76 ;  /* 0x0000004c0391723e */ /* 0x008fe600000010ff */
[----:B------:R-:W-:Y:S01]  /*26440*/  FADD.FTZ R77, R76, R146 ;  /* 0x000000924c4d7221 */ /* 0x000fe20000010000 */
[----:B------:R-:W-:Y:S01]  /*26450*/  LOP3.LUT R76, R159, 0xff, RZ, 0xc0, !PT ;  /* 0x000000ff9f4c7812 */ /* 0x000fe200078ec0ff */
[----:B------:R-:W-:Y:S02]  /*26460*/  MUFU.EX2 R146, R249 ;  /* 0x000000f900927308 */ /* 0x000fe40000000800 */
[----:B------:R-:W-:Y:S01]  /*26470*/  FADD.FTZ R206, R3, R77 ;  /* 0x0000004d03ce7221 */ /* 0x000fe20000010000 */
[----:B------:R-:W-:Y:S03]  /*26480*/  PRMT R3, R95, 0x5410, R94 ;  /* 0x000054105f037816 */ /* 0x000fe6000000005e */
[----:B------:R-:W-:Y:S02]  /*26490*/  @!P6 PRMT R94, R242, 0x5410, RZ ;  /* 0x00005410f25ee816 */ /* 0x000fe400000000ff */
[----:B------:R-:W-:Y:S02]  /*264a0*/  ISETP.GE.U32.AND P6, PT, R241, R117, PT ;  /* 0x00000075f100720c */ /* 0x000fe40003fc6070 */
[----:B------:R-:W-:Y:S02]  /*264b0*/  PRMT R117, R97, 0x5410, R99 ;  /* 0x0000541061757816 */ /* 0x000fe40000000063 */
[----:B------:R-:W-:Y:S02]  /*264c0*/  @!P3 PRMT R97, R228, 0x5410, RZ ;  /* 0x00005410e461b816 */ /* 0x000fe400000000ff */
[----:B------:R-:W-:Y:S02]  /*264d0*/  ISETP.GE.U32.AND P3, PT, R241, R76, PT ;  /* 0x0000004cf100720c */ /* 0x000fe40003f66070 */
[----:B------:R-:W-:Y:S02]  /*264e0*/  LOP3.LUT R76, R135, 0xff, RZ, 0xc0, !PT ;  /* 0x000000ff874c7812 */ /* 0x000fe400078ec0ff */
[----:B------:R-:W-:Y:S02]  /*264f0*/  @!P2 PRMT R99, R225, 0x5410, RZ ;  /* 0x00005410e163a816 */ /* 0x000fe400000000ff */
[----:B------:R-:W-:Y:S02]  /*26500*/  ISETP.GE.U32.AND P4, PT, R241, R76, PT ;  /* 0x0000004cf100720c */ /* 0x000fe40003f86070 */
[----:B------:R-:W-:Y:S02]  /*26510*/  SHF.R.U32.HI R76, RZ, 0x8, R136 ;  /* 0x00000008ff4c7819 */ /* 0x000fe40000011688 */
[----:B------:R-:W-:Y:S02]  /*26520*/  @!P6 PRMT R98, R229, 0x5410, RZ ;  /* 0x00005410e562e816 */ /* 0x000fe400000000ff */
[----:B------:R-:W-:Y:S02]  /*26530*/  LOP3.LUT R76, R76, 0xffff, RZ, 0xc0, !PT ;  /* 0x0000ffff4c4c7812 */ /* 0x000fe400078ec0ff */
[----:B------:R-:W-:Y:S02]  /*26540*/  ISETP.GE.U32.AND P6, PT, R241, R119, PT ;  /* 0x00000077f100720c */ /* 0x000fe40003fc6070 */
[----:B------:R-:W-:Y:S02]  /*26550*/  PRMT R119, R103, 0x5410, R104 ;  /* 0x0000541067777816 */ /* 0x000fe40000000068 */
[----:B------:R-:W-:Y:S09]  /*26560*/  ISETP.GE.U32.AND P2, PT, R241, R147, PT ;  /* 0x00000093f100720c */ /* 0x000ff20003f46070 */
[----:B------:R-:W-:Y:S02]  /*26570*/  @!P6 PRMT R104, R221, 0x5410, RZ ;  /* 0x00005410dd68e816 */ /* 0x000fe400000000ff */
[----:B------:R-:W-:Y:S02]  /*26580*/  ISETP.GE.U32.AND P6, PT, R241, R120, PT ;  /* 0x00000078f100720c */ /* 0x000fe40003fc6070 */
[----:B------:R-:W-:Y:S11]  /*26590*/  PRMT R120, R105, 0x5410, R106 ;  /* 0x0000541069787816 */ /* 0x000ff6000000006a */
[----:B------:R-:W-:Y:S02]  /*265a0*/  @!P6 PRMT R106, R219, 0x5410, RZ ;  /* 0x00005410db6ae816 */ /* 0x000fe400000000ff */
[----:B------:R-:W-:Y:S02]  /*265b0*/  ISETP.GE.U32.AND P6, PT, R241, R122, PT ;  /* 0x0000007af100720c */ /* 0x000fe40003fc6070 */
[----:B------:R-:W-:Y:S11]  /*265c0*/  PRMT R122, R107, 0x5410, R109 ;  /* 0x000054106b7a7816 */ /* 0x000ff6000000006d */
[----:B------:R-:W-:Y:S02]  /*265d0*/  @!P6 PRMT R109, R217, 0x5410, RZ ;  /* 0x00005410d96de816 */ /* 0x000fe400000000ff */
[----:B------:R-:W-:Y:S02]  /*265e0*/  ISETP.GE.U32.AND P6, PT, R241, R121, PT ;  /* 0x00000079f100720c */ /* 0x000fe40003fc6070 */
[----:B------:R-:W-:Y:S01]  /*265f0*/  PRMT R121, R113, 0x5410, R112 ;  /* 0x0000541071797816 */ /* 0x000fe20000000070 */
[----:B--2---:R-:W-:Y:S05]  /*26600*/  @!P5 HFMA2.BF16_V2 R211, -RZ.H0_H0, RZ.H0_H0, -R112.H0_H0 ;  /* 0x200000ffffd3d231 */ /* 0x004fea0000340970 */
[----:B------:R2:W-:Y:S01]  /*26610*/  @!P5 STL.S16 [R1+0x118], R211 ;  /* 0x000118d30100d387 */ /* 0x0005e20000100600 */
[----:B------:R-:W-:Y:S03]  /*26620*/  PRMT R213, R211, 0x7610, R213 ;  /* 0x00007610d3d57816 */ /* 0x000fe600000000d5 */
[----:B------:R1:W3:Y:S04]  /*26630*/  LDL.S16 R136, [R1+0x70] ;  /* 0x0000700001887983 */ /* 0x0002e80000100600 */
[----:B------:R1:W4:Y:S01]  /*26640*/  LDL.S16 R135, [R1+0x68] ;  /* 0x0000680001877983 */ /* 0x0003220000100600 */
[----:B--2---:R-:W-:Y:S04]  /*26650*/  IADD3 R211, P5, R152, -0x80, RZ ;  /* 0xffffff8098d37810 */ /* 0x004fe80007fbe0ff */
[----:B------:R-:W-:Y:S02]  /*26660*/  IADD3.X R210, R153, -0x1, RZ, P5, !PT ;  /* 0xffffffff99d27810 */ /* 0x000fe40002ffe4ff */
[----:B------:R-:W-:Y:S02]  /*26670*/  ISETP.GE.U32.AND P5, PT, R241, R164, PT ;  /* 0x000000a4f100720c */ /* 0x000fe40003fa6070 */
[----:B------:R-:W-:Y:S11]  /*26680*/  MUFU.EX2 R164, R176 ;  /* 0x000000b000a47308 */ /* 0x000ff60000000800 */
[----:B------:R-:W-:Y:S02]  /*26690*/  @!P5 PRMT R88, R233, 0x5410, RZ ;  /* 0x00005410e958d816 */ /* 0x000fe400000000ff */
[----:B------:R-:W-:Y:S01]  /*266a0*/  ISETP.GE.U32.AND P5, PT, R241, R158, PT ;  /* 0x0000009ef100720c */ /* 0x000fe20003fa6070 */
[----:B------:R-:W-:Y:S02]  /*266b0*/  IMAD.WIDE.U32 R158, R208, -0x2daee0ad, RZ ;  /* 0xd2511f53d09e7825 */ /* 0x000fe400078e00ff */
[----:B------:R2:W-:Y:S04]  /*266c0*/  STG.E.U16 [R152.64+0x20], R88 ;  /* 0x0000205898007986 */ /* 0x0005e8000c101522 */
[----:B------:R-:W-:Y:S06]  /*266d0*/  STG.E.U16 [R154.64+0x20], R90 ;  /* 0x0000205a9a007986 */ /* 0x000fec000c101522 */
[----:B------:R-:W-:Y:S02]  /*266e0*/  @!P5 PRMT R89, R234, 0x5410, RZ ;  /* 0x00005410ea59d816 */ /* 0x000fe400000000ff */
[----:B------:R-:W-:Y:S03]  /*266f0*/  LOP3.LUT P5, RZ, R183, 0x800000, RZ, 0xc0, !PT ;  /* 0x00800000b7ff7812 */ /* 0x000fe600078ac0ff */
[----:B------:R-:W-:Y:S04]  /*26700*/  STG.E.U16 [R154.64+0x22], R89 ;  /* 0x000022599a007986 */ /* 0x000fe8000c101522 */
[----:B------:R1:W-:Y:S04]  /*26710*/  STG.E.U16 [R160.64+0x1e], R85 ;  /* 0x00001e55a0007986 */ /* 0x0003e8000c101522 */
[----:B------:R1:W-:Y:S02]  /*26720*/  STG.E.U16 [R160.64+0x20], R84 ;  /* 0x00002054a0007986 */ /* 0x0003e4000c101522 */
[----:B------:R-:W-:Y:S02]  /*26730*/  @!P5 PRMT R92, R245, 0x5410, RZ ;  /* 0x00005410f55cd816 */ /* 0x000fe400000000ff */
[----:B------:R-:W-:Y:S01]  /*26740*/  ISETP.GE.U32.AND P5, PT, R241, R133, PT ;  /* 0x00000085f100720c */ /* 0x000fe20003fa6070 */
[----:B------:R1:W-:Y:S01]  /*26750*/  STG.E.U16 [R156.64+0x22], R93 ;  /* 0x0000225d9c007986 */ /* 0x0003e2000c101522 */
[----:B--2---:R-:W-:Y:S02]  /*26760*/  SHF.R.U32.HI R88, RZ, 0x8, R197 ;  /* 0x00000008ff587819 */ /* 0x004fe400000116c5 */
[----:B------:R-:W-:Y:S01]  /*26770*/  MUFU.EX2 R197, R251 ;  /* 0x000000fb00c57308 */ /* 0x000fe20000000800 */
[----:B------:R2:W2:Y:S04]  /*26780*/  LDL.S16 R133, [R1+0x60] ;  /* 0x0000600001857983 */ /* 0x0004a80000100600 */
[----:B------:R-:W-:Y:S04]  /*26790*/  STG.E.U16 [R156.64+0x20], R92 ;  /* 0x0000205c9c007986 */ /* 0x000fe8000c101522 */
[----:B------:R-:W-:Y:S01]  /*267a0*/  @!P5 PRMT R95, R243, 0x5410, RZ ;  /* 0x00005410f35fd816 */ /* 0x000fe200000000ff */
[----:B------:R1:W-:Y:S01]  /*267b0*/  STG.E.U16 [R152.64+0x32], R94 ;  /* 0x0000325e98007986 */ /* 0x0003e2000c101522 */
[----:B------:R-:W-:Y:S02]  /*267c0*/  ISETP.GE.U32.AND P5, PT, R241, R118, PT ;  /* 0x00000076f100720c */ /* 0x000fe40003fa6070 */
[----:B------:R-:W-:Y:S01]  /*267d0*/  PRMT R118, R100, 0x5410, R102 ;  /* 0x0000541064767816 */ /* 0x000fe20000000066 */
[----:B------:R1:W-:Y:S01]  /*267e0*/  STG.E.U16 [R152.64+0x30], R95 ;  /* 0x0000305f98007986 */ /* 0x0003e2000c101522 */
[----:B------:R-:W-:Y:S02]  /*267f0*/  @!P0 PRMT R102, R223, 0x5410, RZ ;  /* 0x00005410df668816 */ /* 0x000fe400000000ff */
[----:B------:R-:W-:Y:S01]  /*26800*/  ISETP.GE.U32.AND P0, PT, R241, R76, PT ;  /* 0x0000004cf100720c */ /* 0x000fe20003f06070 */
[----:B------:R-:W-:Y:S01]  /*26810*/  STG.E.U16 [R154.64+0x32], R98 ;  /* 0x000032629a007986 */ /* 0x000fe2000c101522 */
[----:B------:R-:W-:Y:S02]  /*26820*/  SHF.R.U32.HI R76, RZ, 0x8, R162 ;  /* 0x00000008ff4c7819 */ /* 0x000fe400000116a2 */
[----:B-1----:R-:W-:Y:S01]  /*26830*/  LOP3.LUT R85, R167, 0xff, RZ, 0xc0, !PT ;  /* 0x000000ffa7557812 */ /* 0x002fe200078ec0ff */
[----:B------:R-:W1:Y:S01]  /*26840*/  MUFU.EX2 R162, R174 ;  /* 0x000000ae00a27308 */ /* 0x000e620000000800 */
[----:B------:R-:W-:Y:S02]  /*26850*/  PRMT R165, R165, 0x5410, R76 ;  /* 0x00005410a5a57816 */ /* 0x000fe4000000004c */
[----:B------:R-:W-:Y:S01]  /*26860*/  @!P5 PRMT R96, R230, 0x5410, RZ ;  /* 0x00005410e660d816 */ /* 0x000fe200000000ff */
[----:B------:R-:W1:Y:S01]  /*26870*/  LDSM.16.MT88.4 R76, [R170+0x6000] ;  /* 0x00600000aa4c783b */ /* 0x000e620000004200 */
[----:B------:R-:W-:Y:S02]  /*26880*/  ISETP.GE.U32.AND P5, PT, R241, R128, PT ;  /* 0x00000080f100720c */ /* 0x000fe40003fa6070 */
[----:B------:R-:W-:Y:S02]  /*26890*/  SHF.R.U32.HI R84, RZ, 0x8, R142 ;  /* 0x00000008ff547819 */ /* 0x000fe4000001168e */
[----:B------:R-:W-:Y:S01]  /*268a0*/  PRMT R166, R85, 0x5410, R166 ;  /* 0x0000541055a67816 */ /* 0x000fe200000000a6 */
[----:B------:R-:W-:Y:S01]  /*268b0*/  MUFU.EX2 R167, R252 ;  /* 0x000000fc00a77308 */ /* 0x000fe20000000800 */
[----:B------:R-:W-:Y:S01]  /*268c0*/  PRMT R144, R144, 0x5410, R84 ;  /* 0x0000541090907816 */ /* 0x000fe20000000054 */
[----:B------:R-:W-:Y:S01]  /*268d0*/  STG.E.U16 [R154.64+0x30], R96 ;  /* 0x000030609a007986 */ /* 0x000fe2000c101522 */
[----:B------:R-:W-:Y:S02]  /*268e0*/  LOP3.LUT R89, R125, 0xff, RZ, 0xc0, !PT ;  /* 0x000000ff7d597812 */ /* 0x000fe400078ec0ff */
[----:B------:R-:W-:Y:S01]  /*268f0*/  @!P1 PRMT R100, R224, 0x5410, RZ ;  /* 0x00005410e0649816 */ /* 0x000fe200000000ff */
[----:B------:R-:W1:Y:S01]  /*26900*/  LDSM.16.MT88.4 R84, [R171+0x6000] ;  /* 0x00600000ab54783b */ /* 0x000e620000004200 */
[C---:B------:R-:W-:Y:S02]  /*26910*/  ISETP.GE.U32.AND P1, PT, R241.reuse, R134, PT ;  /* 0x00000086f100720c */ /* 0x040fe40003f26070 */
[----:B------:R-:W-:Y:S02]  /*26920*/  @!P5 PRMT R103, R222, 0x5410, RZ ;  /* 0x00005410de67d816 */ /* 0x000fe400000000ff */
[----:B------:R-:W-:Y:S02]  /*26930*/  ISETP.GE.U32.AND P5, PT, R241, R127, PT ;  /* 0x0000007ff100720c */ /* 0x000fe40003fa6070 */
[----:B------:R-:W-:Y:S01]  /*26940*/  PRMT R127, R201, 0x5410, R88 ;  /* 0x00005410c97f7816 */ /* 0x000fe20000000058 */
[----:B------:R1:W2:Y:S01]  /*26950*/  LDL.S16 R134, [R1+0x50] ;  /* 0x0000500001867983 */ /* 0x0002a20000100600 */
[C---:B------:R-:W-:Y:S02]  /*26960*/  PRMT R93, R200.reuse, 0x7610, R93 ;  /* 0x00007610c85d7816 */ /* 0x040fe4000000005d */
[----:B------:R-:W-:Y:S01]  /*26970*/  PRMT R94, R200, 0x7632, R94 ;  /* 0x00007632c85e7816 */ /* 0x000fe2000000005e */
[----:B------:R1:W-:Y:S02]  /*26980*/  STG.E.U16 [R160.64+0x2e], R97 ;  /* 0x00002e61a0007986 */ /* 0x0003e4000c101522 */
[----:B-1----:R-:W-:Y:S01]  /*26990*/  F2FP.BF16.PACK_AB R142, R162, R163 ;  /* 0x000000a3a28e723e */ /* 0x002fe200000010ff */
[----:B------:R-:W-:Y:S01]  /*269a0*/  FADD.FTZ R200, R146, R207 ;  /* 0x000000cf92c87221 */ /* 0x000fe20000010000 */
[----:B------:R-:W-:Y:S01]  /*269b0*/  PRMT R95, R93, 0x5410, R94 ;  /* 0x000054105d5f7816 */ /* 0x000fe2000000005e */
[----:B------:R-:W-:Y:S01]  /*269c0*/  STG.E.U16 [R160.64+0x30], R99 ;  /* 0x00003063a0007986 */ /* 0x000fe2000c101522 */
[----:B------:R-:W-:Y:S02]  /*269d0*/  F2FP.BF16.PACK_AB R146, R197, R146 ;  /* 0x00000092c592723e */ /* 0x000fe400000010ff */
[----:B------:R-:W-:Y:S01]  /*269e0*/  @!P5 PRMT R105, R220, 0x5410, RZ ;  /* 0x00005410dc69d816 */ /* 0x000fe200000000ff */
[----:B------:R-:W-:Y:S01]  /*269f0*/  STG.E.U16 [R156.64+0x30], R100 ;  /* 0x000030649c007986 */ /* 0x000fe2000c101522 */
[C---:B------:R-:W-:Y:S03]  /*26a00*/  ISETP.GE.U32.AND P5, PT, R241.reuse, R126, PT ;  /* 0x0000007ef100720c */ /* 0x040fe60003fa6070 */
[----:B------:R-:W-:Y:S01]  /*26a10*/  STG.E.U16 [R156.64+0x32], R102 ;  /* 0x000032669c007986 */ /* 0x000fe2000c101522 */
[-C--:B------:R-:W-:Y:S03]  /*26a20*/  HMMA.16816.F32.BF16 R36, R72, R76.reuse, R36 ;  /* 0x0000004c4824723c */ /* 0x080fe60000041824 */
[----:B------:R-:W-:Y:S04]  /*26a30*/  STG.E.U16 [R152.64+0x40], R103 ;  /* 0x0000406798007986 */ /* 0x000fe8000c101522 */
[----:B------:R-:W-:Y:S02]  /*26a40*/  STG.E.U16 [R152.64+0x42], R104 ;  /* 0x0000426898007986 */ /* 0x000fe4000c101522 */
[----:B------:R-:W-:Y:S02]  /*26a50*/  @!P5 PRMT R107, R218, 0x5410, RZ ;  /* 0x00005410da6bd816 */ /* 0x000fe400000000ff */
[----:B------:R-:W-:Y:S01]  /*26a60*/  ISETP.GE.U32.AND P5, PT, R241, R123, PT ;  /* 0x0000007bf100720c */ /* 0x000fe20003fa6070 */
[C---:B------:R-:W-:Y:S01]  /*26a70*/  HMMA.16816.F32.BF16 R40, R80.reuse, R76, R40 ;  /* 0x0000004c5028723c */ /* 0x040fe20000041828 */
[----:B------:R-:W-:Y:S01]  /*26a80*/  STG.E.U16 [R154.64+0x40], R105 ;  /* 0x000040699a007986 */ /* 0x000fe2000c101522 */
[----:B------:R-:W-:Y:S02]  /*26a90*/  PRMT R123, R111, 0x5410, R110 ;  /* 0x000054106f7b7816 */ /* 0x000fe4000000006e */
[----:B------:R-:W-:Y:S01]  /*26aa0*/  @!P6 PRMT R110, R215, 0x5410, RZ ;  /* 0x00005410d76ee816 */ /* 0x000fe200000000ff */
[----:B------:R-:W-:Y:S02]  /*26ab0*/  STG.E.U16 [R154.64+0x42], R106 ;  /* 0x0000426a9a007986 */ /* 0x000fe4000c101522 */
[----:B------:R-:W-:Y:S01]  /*26ac0*/  LOP3.LUT R76, R125, 0xffff, RZ, 0xc0, !PT ;  /* 0x0000ffff7d4c7812 */ /* 0x000fe200078ec0ff */
[-C--:B------:R-:W-:Y:S01]  /*26ad0*/  HMMA.16816.F32.BF16 R44, R80, R78.reuse, R44 ;  /* 0x0000004e502c723c */ /* 0x080fe2000004182c */
[----:B------:R-:W-:Y:S01]  /*26ae0*/  ISETP.GE.U32.AND P6, PT, R241, R91, PT ;  /* 0x0000005bf100720c */ /* 0x000fe20003fc6070 */
[----:B------:R-:W-:Y:S02]  /*26af0*/  STG.E.U16 [R160.64+0x3e], R107 ;  /* 0x00003e6ba0007986 */ /* 0x000fe4000c101522 */
[----:B------:R-:W-:Y:S02]  /*26b00*/  SHF.R.U32.HI R76, RZ, 0x8, R76 ;  /* 0x00000008ff4c7819 */ /* 0x000fe4000001164c */
[----:B------:R-:W-:Y:S01]  /*26b10*/  LOP3.LUT R77, R140, 0xff, RZ, 0xc0, !PT ;  /* 0x000000ff8c4d7812 */ /* 0x000fe200078ec0ff */
[----:B------:R-:W-:Y:S01]  /*26b20*/  STG.E.U16 [R160.64+0x40], R109 ;  /* 0x0000406da0007986 */ /* 0x000fe2000c101522 */
[----:B------:R-:W-:Y:S01]  /*26b30*/  PRMT R126, R89, 0x5410, R76 ;  /* 0x00005410597e7816 */ /* 0x000fe2000000004c */
[C---:B------:R-:W-:Y:S02]  /*26b40*/  HMMA.16816.F32.BF16 R48, R72.reuse, R78, R48 ;  /* 0x0000004e4830723c */ /* 0x040fe40000041830 */
[----:B------:R-:W1:Y:S01]  /*26b50*/  LDSM.16.MT88.4 R88, [R169+0x6800] ;  /* 0x00680000a958783b */ /* 0x000e620000004200 */
[--C-:B------:R-:W-:Y:S02]  /*26b60*/  SHF.R.U32.HI R76, RZ, 0x10, R125.reuse ;  /* 0x00000010ff4c7819 */ /* 0x100fe4000001167d */
[----:B------:R-:W-:Y:S02]  /*26b70*/  SHF.R.U32.HI R125, RZ, 0x18, R125 ;  /* 0x00000018ff7d7819 */ /* 0x000fe4000001167d */
[----:B------:R-:W-:Y:S01]  /*26b80*/  LOP3.LUT R76, R76, 0xff, RZ, 0xc0, !PT ;  /* 0x000000ff4c4c7812 */ /* 0x000fe200078ec0ff */
[-C--:B------:R-:W-:Y:S01]  /*26b90*/  HMMA.16816.F32.BF16 R52, R72, R84.reuse, R52 ;  /* 0x000000544834723c */ /* 0x080fe20000041834 */
[----:B------:R-:W-:Y:S01]  /*26ba0*/  LOP3.LUT R79, R198, 0xff, RZ, 0xc0, !PT ;  /* 0x000000ffc64f7812 */ /* 0x000fe200078ec0ff */
[----:B------:R-:W-:Y:S01]  /*26bb0*/  STG.E.U16 [R156.64+0x42], R110 ;  /* 0x0000426e9c007986 */ /* 0x000fe2000c101522 */
[----:B------:R-:W-:Y:S01]  /*26bc0*/  MUFU.EX2 R198, R250 ;  /* 0x000000fa00c67308 */ /* 0x000fe20000000800 */
[----:B------:R-:W-:Y:S02]  /*26bd0*/  SHF.R.U32.HI R78, RZ, 0x8, R139 ;  /* 0x00000008ff4e7819 */ /* 0x000fe4000001168b */
[----:B------:R-:W-:Y:S02]  /*26be0*/  PRMT R132, R77, 0x5410, R141 ;  /* 0x000054104d847816 */ /* 0x000fe4000000008d */
[----:B------:R-:W-:Y:S01]  /*26bf0*/  PRMT R125, R76, 0x5410, R125 ;  /* 0x000054104c7d7816 */ /* 0x000fe2000000007d */
[C---:B------:R-:W-:Y:S03]  /*26c00*/  HMMA.16816.F32.BF16 R56, R80.reuse, R84, R56 ;  /* 0x000000545038723c */ /* 0x040fe60000041838 */
[----:B------:R-:W-:Y:S02]  /*26c10*/  LOP3.LUT R76, R124, 0xffff, RZ, 0xc0, !PT ;  /* 0x0000ffff7c4c7812 */ /* 0x000fe400078ec0ff */
[----:B------:R-:W-:Y:S02]  /*26c20*/  SHF.R.U32.HI R77, RZ, 0x10, R124 ;  /* 0x00000010ff4d7819 */ /* 0x000fe4000001167c */
[----:B------:R-:W-:Y:S01]  /*26c30*/  PRMT R128, R79, 0x5410, R199 ;  /* 0x000054104f807816 */ /* 0x000fe200000000c7 */
[-C--:B------:R-:W-:Y:S01]  /*26c40*/  HMMA.16816.F32.BF16 R60, R80, R86.reuse, R60 ;  /* 0x00000056503c723c */ /* 0x080fe2000004183c */
[----:B------:R-:W-:Y:S01]  /*26c50*/  @!P5 PRMT R111, R216, 0x5410, RZ ;  /* 0x00005410d86fd816 */ /* 0x000fe200000000ff */
[----:B------:R-:W1:Y:S01]  /*26c60*/  MUFU.EX2 R199, R247 ;  /* 0x000000f700c77308 */ /* 0x000e620000000800 */
[----:B------:R-:W-:Y:S02]  /*26c70*/  ISETP.GE.U32.AND P5, PT, R241, R130, PT ;  /* 0x00000082f100720c */ /* 0x000fe40003fa6070 */
[----:B------:R-:W-:Y:S01]  /*26c80*/  PRMT R130, R143, 0x5410, R78 ;  /* 0x000054108f827816 */ /* 0x000fe2000000004e */
[----:B------:R-:W-:Y:S01]  /*26c90*/  STG.E.U16 [R156.64+0x40], R111 ;  /* 0x0000406f9c007986 */ /* 0x000fe2000c101522 */
[----:B------:R-:W-:Y:S01]  /*26ca0*/  LOP3.LUT R79, R124, 0xff, RZ, 0xc0, !PT ;  /* 0x000000ff7c4f7812 */ /* 0x000fe200078ec0ff */
[----:B------:R-:W-:Y:S01]  /*26cb0*/  HMMA.16816.F32.BF16 R64, R72, R86, R64 ;  /* 0x000000564840723c */ /* 0x000fe20000041840 */
[----:B------:R-:W-:Y:S01]  /*26cc0*/  SHF.R.U32.HI R124, RZ, 0x18, R124 ;  /* 0x00000018ff7c7819 */ /* 0x000fe2000001167c */
[----:B------:R-:W1:Y:S02]  /*26cd0*/  LDSM.16.MT88.4 R72, [R172+0x6800] ;  /* 0x00680000ac48783b */ /* 0x000e640000004200 */
[----:B------:R-:W-:Y:S01]  /*26ce0*/  SHF.R.U32.HI R78, RZ, 0x8, R76 ;  /* 0x00000008ff4e7819 */ /* 0x000fe2000001164c */
[--C-:B------:R-:W-:Y:S01]  /*26cf0*/  HSET2.LE.AND R82, R130, R212.reuse, PT ;  /* 0x000000d482527233 */ /* 0x100fe20003803000 */
[----:B------:R-:W-:Y:S01]  /*26d00*/  LOP3.LUT R77, R77, 0xff, RZ, 0xc0, !PT ;  /* 0x000000ff4d4d7812 */ /* 0x000fe200078ec0ff */
[--C-:B------:R-:W-:Y:S01]  /*26d10*/  HSET2.LE.AND R83, R132, R212.reuse, PT ;  /* 0x000000d484537233 */ /* 0x100fe20003803000 */
[----:B------:R-:W-:Y:S01]  /*26d20*/  PRMT R84, R79, 0x5410, R78 ;  /* 0x000054104f547816 */ /* 0x000fe2000000004e */
[--C-:B------:R-:W-:Y:S03]  /*26d30*/  HSET2.LE.AND R78, R127, R212.reuse, PT ;  /* 0x000000d47f4e7233 */ /* 0x100fe60003803000 */
[----:B------:R-:W-:Y:S01]  /*26d40*/  PRMT R124, R77, 0x5410, R124 ;  /* 0x000054104d7c7816 */ /* 0x000fe2000000007c */
[--C-:B------:R-:W-:Y:S01]  /*26d50*/  HSET2.LE.AND R79, R128, R212.reuse, PT ;  /* 0x000000d4804f7233 */ /* 0x100fe20003803000 */
[----:B------:R-:W-:Y:S01]  /*26d60*/  LOP3.LUT R78, R78, R3, RZ, 0xc0, !PT ;  /* 0x000000034e4e7212 */ /* 0x000fe200078ec0ff */
[--C-:B------:R-:W-:Y:S01]  /*26d70*/  HSET2.LE.AND R76, R126, R212.reuse, PT ;  /* 0x000000d47e4c7233 */ /* 0x100fe20003803000 */
[----:B------:R-:W-:Y:S01]  /*26d80*/  LOP3.LUT R82, R82, R117, RZ, 0xc0, !PT ;  /* 0x0000007552527212 */ /* 0x000fe200078ec0ff */
[--C-:B------:R-:W-:Y:S01]  /*26d90*/  HSET2.LE.AND R77, R125, R212.reuse, PT ;  /* 0x000000d47d4d7233 */ /* 0x100fe20003803000 */
[----:B------:R-:W-:Y:S01]  /*26da0*/  LOP3.LUT R79, R79, R114, RZ, 0xc0, !PT ;  /* 0x000000724f4f7212 */ /* 0x000fe200078ec0ff */
[--C-:B------:R-:W-:Y:S01]  /*26db0*/  HSET2.LE.AND R81, R124, R212.reuse, PT ;  /* 0x000000d47c517233 */ /* 0x100fe20003803000 */
[----:B------:R-:W-:Y:S01]  /*26dc0*/  LOP3.LUT R76, R76, R2, RZ, 0xc0, !PT ;  /* 0x000000024c4c7212 */ /* 0x000fe200078ec0ff */
[----:B------:R-:W-:Y:S01]  /*26dd0*/  HSET2.LE.AND R80, R84, R212, PT ;  /* 0x000000d454507233 */ /* 0x000fe20003803000 */
[----:B------:R-:W-:Y:S02]  /*26de0*/  LOP3.LUT R77, R77, R108, RZ, 0xc0, !PT ;  /* 0x0000006c4d4d7212 */ /* 0x000fe400078ec0ff */
[----:B------:R-:W-:Y:S02]  /*26df0*/  @!P6 PRMT R112, R213, 0x5410, RZ ;  /* 0x00005410d570e816 */ /* 0x000fe400000000ff */
[----:B------:R-:W-:Y:S02]  /*26e00*/  LOP3.LUT R86, R131, 0xff, RZ, 0xc0, !PT ;  /* 0x000000ff83567812 */ /* 0x000fe400078ec0ff */
[----:B------:R-:W-:Y:S01]  /*26e10*/  LOP3.LUT R97, R159, UR7, R204, 0x96, !PT ;  /* 0x000000079f617c12 */ /* 0x000fe2000f8e96cc */
[-C--:B-1----:R-:W-:Y:S01]  /*26e20*/  HMMA.16816.F32.BF16 R4, R76, R88.reuse, R4 ;  /* 0x000000584c04723c */ /* 0x082fe20000041804 */
[----:B------:R-:W-:Y:S01]  /*26e30*/  STG.E.U16 [R152.64+0x52], R112 ;  /* 0x0000527098007986 */ /* 0x000fe2000c101522 */
[----:B------:R-:W-:Y:S02]  /*26e40*/  LOP3.LUT R80, R80, R115, RZ, 0xc0, !PT ;  /* 0x0000007350507212 */ /* 0x000fe400078ec0ff */
[----:B------:R-:W-:Y:S01]  /*26e50*/  LOP3.LUT R81, R81, R116, RZ, 0xc0, !PT ;  /* 0x0000007451517212 */ /* 0x000fe200078ec0ff */
[----:B------:R-:W-:Y:S01]  /*26e60*/  IMAD.WIDE.U32 R116, R209, -0x2daee0ad, RZ ;  /* 0xd2511f53d1747825 */ /* 0x000fe200078e00ff */
[----:B------:R-:W-:Y:S02]  /*26e70*/  LOP3.LUT R83, R83, R118, RZ, 0xc0, !PT ;  /* 0x0000007653537212 */ /* 0x000fe400078ec0ff */
[----:B------:R-:W-:Y:S02]  /*26e80*/  @!P5 PRMT R113, R214, 0x5410, RZ ;  /* 0x00005410d671d816 */ /* 0x000fe400000000ff */
[----:B------:R-:W-:Y:S02]  /*26e90*/  ISETP.GE.U32.AND P5, PT, R241, R137, PT ;  /* 0x00000089f100720c */ /* 0x000fe40003fa6070 */
[----:B------:R-:W-:Y:S01]  /*26ea0*/  LOP3.LUT R92, R117, UR7, R138, 0x96, !PT ;  /* 0x00000007755c7c12 */ /* 0x000fe2000f8e968a */
[C---:B------:R-:W-:Y:S01]  /*26eb0*/  HMMA.16816.F32.BF16 R8, R80.reuse, R88, R8 ;  /* 0x000000585008723c */ /* 0x040fe20000041808 */
[----:B------:R-:W-:Y:S01]  /*26ec0*/  STG.E.U16 [R152.64+0x50], R113 ;  /* 0x0000507198007986 */ /* 0x000fe2000c101522 */
[----:B------:R-:W-:Y:S02]  /*26ed0*/  LOP3.LUT R2, R148, 0xff, RZ, 0xc0, !PT ;  /* 0x000000ff94027812 */ /* 0x000fe400078ec0ff */
[C---:B------:R-:W-:Y:S01]  /*26ee0*/  PRMT R3, R101.reuse, 0x7632, R3 ;  /* 0x0000763265037816 */ /* 0x040fe20000000003 */
[----:B------:R-:W1:Y:S01]  /*26ef0*/  MUFU.EX2 R148, R248 ;  /* 0x000000f800947308 */ /* 0x000e620000000800 */
[----:B------:R-:W-:Y:S02]  /*26f00*/  PRMT R126, R2, 0x5410, R149 ;  /* 0x00005410027e7816 */ /* 0x000fe40000000095 */
[C---:B------:R-:W-:Y:S01]  /*26f10*/  LOP3.LUT R84, R92.reuse, 0xffff, RZ, 0xc0, !PT ;  /* 0x0000ffff5c547812 */ /* 0x040fe200078ec0ff */
[-C--:B------:R-:W-:Y:S03]  /*26f20*/  HMMA.16816.F32.BF16 R12, R80, R90.reuse, R12 ;  /* 0x0000005a500c723c */ /* 0x080fe6000004180c */
[----:B------:R-:W-:Y:S02]  /*26f30*/  SHF.R.U32.HI R84, RZ, 0x8, R84 ;  /* 0x00000008ff547819 */ /* 0x000fe40000011654 */
[----:B------:R-:W-:Y:S02]  /*26f40*/  PRMT R114, R101, 0x5410, R3 ;  /* 0x0000541065727816 */ /* 0x000fe40000000003 */
[--C-:B------:R-:W-:Y:S01]  /*26f50*/  SHF.R.U32.HI R88, RZ, 0x18, R92.reuse ;  /* 0x00000018ff587819 */ /* 0x100fe2000001165c */
[C---:B------:R-:W-:Y:S01]  /*26f60*/  HMMA.16816.F32.BF16 R16, R76.reuse, R90, R16 ;  /* 0x0000005a4c10723c */ /* 0x040fe20000041810 */
[----:B------:R-:W-:Y:S03]  /*26f70*/  LOP3.LUT R124, R92, 0xff, RZ, 0xc0, !PT ;  /* 0x000000ff5c7c7812 */ /* 0x000fe600078ec0ff */
[----:B------:R-:W-:Y:S02]  /*26f80*/  SHF.R.U32.HI R92, RZ, 0x10, R92 ;  /* 0x00000010ff5c7819 */ /* 0x000fe4000001165c */
[----:B------:R-:W-:Y:S02]  /*26f90*/  PRMT R108, R145, 0x7632, R108 ;  /* 0x00007632916c7816 */ /* 0x000fe4000000006c */
[-C--:B------:R-:W-:Y:S01]  /*26fa0*/  HMMA.16816.F32.BF16 R20, R76, R72.reuse, R20 ;  /* 0x000000484c14723c */ /* 0x080fe20000041814 */
[----:B------:R-:W-:Y:S03]  /*26fb0*/  F2FP.BF16.PACK_AB R150, R199, R150 ;  /* 0x00000096c796723e */ /* 0x000fe600000010ff */
[----:B------:R-:W-:Y:S01]  /*26fc0*/  LOP3.LUT R91, R129, 0xff, RZ, 0xc0, !PT ;  /* 0x000000ff815b7812 */ /* 0x000fe200078ec0ff */
[----:B-1----:R-:W-:Y:S01]  /*26fd0*/  FADD.FTZ R201, R148, R205 ;  /* 0x000000cd94c97221 */ /* 0x002fe20000010000 */
[----:B------:R-:W-:Y:S02]  /*26fe0*/  PRMT R149, R150, 0x7632, R149 ;  /* 0x0000763296957816 */ /* 0x000fe40000000095 */
[C---:B------:R-:W-:Y:S01]  /*26ff0*/  HMMA.16816.F32.BF16 R24, R80.reuse, R72, R24 ;  /* 0x000000485018723c */ /* 0x040fe20000041818 */
[----:B------:R-:W-:Y:S03]  /*27000*/  F2FP.BF16.PACK_AB R148, R198, R148 ;  /* 0x00000094c694723e */ /* 0x000fe600000010ff */
[----:B------:R-:W-:Y:S02]  /*27010*/  SHF.R.U32.HI R99, RZ, 0x18, R129 ;  /* 0x00000018ff637819 */ /* 0x000fe40000011681 */
[----:B------:R-:W-:Y:S02]  /*27020*/  PRMT R147, R148, 0x7632, R147 ;  /* 0x0000763294937816 */ /* 0x000fe40000000093 */
[----:B------:R-:W-:Y:S01]  /*27030*/  LOP3.LUT R72, R92, 0xff, RZ, 0xc0, !PT ;  /* 0x000000ff5c487812 */ /* 0x000fe200078ec0ff */
[-C--:B------:R-:W-:Y:S03]  /*27040*/  HMMA.16816.F32.BF16 R28, R80, R74.reuse, R28 ;  /* 0x0000004a501c723c */ /* 0x080fe6000004181c */
[----:B------:R-:W-:Y:S02]  /*27050*/  SHF.R.U32.HI R92, RZ, 0x18, R131 ;  /* 0x00000018ff5c7819 */ /* 0x000fe40000011683 */
[----:B------:R-:W-:Y:S02]  /*27060*/  LOP3.LUT R104, R116, 0xff, RZ, 0xc0, !PT ;  /* 0x000000ff74687812 */ /* 0x000fe400078ec0ff */
[----:B------:R-:W-:Y:S01]  /*27070*/  LOP3.LUT R115, R117, UR7, R138, 0x96, !PT ;  /* 0x0000000775737c12 */ /* 0x000fe2000f8e968a */
[C---:B------:R-:W-:Y:S01]  /*27080*/  HMMA.16816.F32.BF16 R32, R76.reuse, R74, R32 ;  /* 0x0000004a4c20723c */ /* 0x040fe20000041820 */
[----:B------:R-:W-:Y:S03]  /*27090*/  SHF.R.U32.HI R102, RZ, 0x10, R116 ;  /* 0x00000010ff667819 */ /* 0x000fe60000011674 */
[----:B------:R-:W-:Y:S01]  /*270a0*/  PRMT R141, R142, 0x7632, R141 ;  /* 0x000076328e8d7816 */ /* 0x000fe2000000008d */
[----:B---3--:R-:W-:Y:S05]  /*270b0*/  @!P3 HFMA2.BF16_V2 R136, -RZ.H0_H0, RZ.H0_H0, -R101.H0_H0 ;  /* 0x200000ffff88b231 */ /* 0x008fea0000340965 */
[----:B------:R-:W-:Y:S02]  /*270c0*/  @!P3 STL.S16 [R1+0x70], R136 ;  /* 0x000070880100b387 */ /* 0x000fe40000100600 */
[----:B----4-:R-:W-:Y:S01]  /*270d0*/  @!P2 HFMA2.BF16_V2 R135, -RZ.H0_H0, RZ.H0_H0, -R3.H0_H0 ;  /* 0x200000ffff87a231 */ /* 0x010fe20000340903 */
[----:B------:R-:W-:Y:S01]  /*270e0*/  PRMT R2, R136, 0x7610, R2 ;  /* 0x0000761088027816 */ /* 0x000fe20000000002 */
[----:B------:R1:W3:Y:S03]  /*270f0*/  LDL.S16 R89, [R1+0x5c] ;  /* 0x00005c0001597983 */ /* 0x0002e60000100600 */
[----:B------:R-:W-:Y:S01]  /*27100*/  @!P3 PRMT R101, R2, 0x5410, RZ ;  /* 0x000054100265b816 */ /* 0x000fe200000000ff */
[----:B------:R-:W-:Y:S01]  /*27110*/  @!P2 STL.S16 [R1+0x68], R135 ;  /* 0x000068870100a387 */ /* 0x000fe20000100600 */
[----:B------:R-:W-:Y:S02]  /*27120*/  LOP3.LUT R2, R131, 0xffff, RZ, 0xc0, !PT ;  /* 0x0000ffff83027812 */ /* 0x000fe400078ec0ff */
[----:B------:R-:W-:Y:S01]  /*27130*/  ISETP.GE.U32.AND P3, PT, R241, R88, PT ;  /* 0x00000058f100720c */ /* 0x000fe20003f66070 */
[----:B------:R-:W-:Y:S01]  /*27140*/  STG.E.U16 [R154.64+0x50], R101 ;  /* 0x000050659a007986 */ /* 0x000fe2000c101522 */
[----:B------:R-:W-:Y:S02]  /*27150*/  SHF.R.U32.HI R85, RZ, 0x8, R2 ;  /* 0x00000008ff557819 */ /* 0x000fe40000011602 */
[----:B------:R-:W-:Y:S02]  /*27160*/  LOP3.LUT R2, R84, 0xffff, RZ, 0xc0, !PT ;  /* 0x0000ffff54027812 */ /* 0x000fe400078ec0ff */
[----:B------:R-:W-:Y:S02]  /*27170*/  PRMT R87, R135, 0x7610, R87 ;  /* 0x0000761087577816 */ /* 0x000fe40000000057 */
[----:B------:R-:W-:Y:S02]  /*27180*/  ISETP.GE.U32.AND P6, PT, R241, R2, PT ;  /* 0x00000002f100720c */ /* 0x000fe40003fc6070 */
[----:B------:R-:W-:Y:S02]  /*27190*/  PRMT R2, R0, 0x7632, R2 ;  /* 0x0000763200027816 */ /* 0x000fe40000000002 */
[----:B------:R-:W-:Y:S02]  /*271a0*/  PRMT R125, R86, 0x5410, R85 ;  /* 0x00005410567d7816 */ /* 0x000fe40000000055 */
[----:B------:R-:W-:Y:S02]  /*271b0*/  @!P2 PRMT R3, R87, 0x5410, RZ ;  /* 0x000054105703a816 */ /* 0x000fe400000000ff */
[----:B------:R-:W4:Y:S01]  /*271c0*/  LDSM.16.MT88.4 R84, [R170+0x6800] ;  /* 0x00680000aa54783b */ /* 0x000f220000004200 */
[----:B------:R-:W-:Y:S07]  /*271d0*/  PRMT R96, R0, 0x5410, R2 ;  /* 0x0000541000607816 */ /* 0x000fee0000000002 */
[----:B------:R-:W-:Y:S01]  /*271e0*/  STG.E.U16 [R154.64+0x52], R3 ;  /* 0x000052039a007986 */ /* 0x000fe2000c101522 */
[-C--:B----4-:R-:W-:Y:S01]  /*271f0*/  HMMA.16816.F32.BF16 R36, R76, R84.reuse, R36 ;  /* 0x000000544c24723c */ /* 0x090fe20000041824 */
[----:B--2---:R-:W-:Y:S07]  /*27200*/  @!P0 HFMA2.BF16_V2 R133, -RZ.H0_H0, RZ.H0_H0, -R2.H0_H0 ;  /* 0x200000ffff858231 */ /* 0x004fee0000340902 */
[C---:B------:R-:W-:Y:S01]  /*27210*/  HMMA.16816.F32.BF16 R40, R80.reuse, R84, R40 ;  /* 0x000000545028723c */ /* 0x040fe20000041828 */
[----:B------:R-:W-:Y:S06]  /*27220*/  PRMT R88, R133, 0x7610, R88 ;  /* 0x0000761085587816 */ /* 0x000fec0000000058 */
[----:B------:R-:W-:Y:S01]  /*27230*/  SHF.R.U32.HI R84, RZ, 0x18, R97 ;  /* 0x00000018ff547819 */ /* 0x000fe20000011661 */
[-C--:B------:R-:W-:Y:S01]  /*27240*/  HMMA.16816.F32.BF16 R44, R80, R86.reuse, R44 ;  /* 0x00000056502c723c */ /* 0x080fe2000004182c */
[----:B------:R-:W-:Y:S03]  /*27250*/  @!P0 PRMT R2, R88, 0x5410, RZ ;  /* 0x0000541058028816 */ /* 0x000fe600000000ff */
[----:B------:R-:W-:Y:S02]  /*27260*/  LOP3.LUT R88, R129, 0xffff, RZ, 0xc0, !PT ;  /* 0x0000ffff81587812 */ /* 0x000fe400078ec0ff */
[----:B------:R-:W-:Y:S02]  /*27270*/  STG.E.U16 [R160.64+0x50], R2 ;  /* 0x00005002a0007986 */ /* 0x000fe4000c101522 */
[C---:B------:R-:W-:Y:S01]  /*27280*/  HMMA.16816.F32.BF16 R48, R76.reuse, R86, R48 ;  /* 0x000000564c30723c */ /* 0x040fe20000041830 */
[----:B------:R-:W-:Y:S04]  /*27290*/  SHF.R.U32.HI R88, RZ, 0x8, R88 ;  /* 0x00000008ff587819 */ /* 0x000fe80000011658 */
[----:B------:R-:W-:Y:S02]  /*272a0*/  PRMT R118, R91, 0x5410, R88 ;  /* 0x000054105b767816 */ /* 0x000fe40000000058 */
[----:B------:R-:W-:Y:S02]  /*272b0*/  HSET2.LE.AND R87, R166, R212, PT ;  /* 0x000000d4a6577233 */ /* 0x000fe40003803000 */
[----:B------:R-:W2:Y:S03]  /*272c0*/  MUFU.EX2 R166, R178 ;  /* 0x000000b200a67308 */ /* 0x000ea60000000800 */
[----:B------:R-:W-:Y:S01]  /*272d0*/  LOP3.LUT R87, R87, R114, RZ, 0xc0, !PT ;  /* 0x0000007257577212 */ /* 0x000fe200078ec0ff */
[----:B------:R-:W-:Y:S05]  /*272e0*/  @!P1 HFMA2.BF16_V2 R134, -RZ.H0_H0, RZ.H0_H0, -R0.H0_H0 ;  /* 0x200000ffff869231 */ /* 0x000fea0000340900 */
[----:B------:R-:W-:Y:S01]  /*272f0*/  @!P1 STL.S16 [R1+0x50], R134 ;  /* 0x0000508601009387 */ /* 0x000fe20000100600 */
[----:B------:R-:W-:Y:S03]  /*27300*/  PRMT R90, R134, 0x7610, R90 ;  /* 0x00007610865a7816 */ /* 0x000fe6000000005a */
[----:B------:R4:W-:Y:S01]  /*27310*/  @!P0 STL.S16 [R1+0x60], R133 ;  /* 0x0000608501008387 */ /* 0x0009e20000100600 */
[----:B------:R-:W-:Y:S02]  /*27320*/  ISETP.GE.U32.AND P0, PT, R241, R72, PT ;  /* 0x00000048f100720c */ /* 0x000fe40003f06070 */
[----:B------:R-:W-:Y:S02]  /*27330*/  LOP3.LUT R72, R97, 0xff, RZ, 0xc0, !PT ;  /* 0x000000ff61487812 */ /* 0x000fe400078ec0ff */
[----:B------:R-:W-:Y:S02]  /*27340*/  @!P1 PRMT R0, R90, 0x5410, RZ ;  /* 0x000054105a009816 */ /* 0x000fe400000000ff */
[----:B------:R-:W-:Y:S02]  /*27350*/  ISETP.GE.U32.AND P2, PT, R241, R72, PT ;  /* 0x00000048f100720c */ /* 0x000fe40003f46070 */
[----:B------:R-:W-:Y:S01]  /*27360*/  SHF.R.U32.HI R90, RZ, 0x10, R129 ;  /* 0x00000010ff5a7819 */ /* 0x000fe20000011681 */
[----:B------:R-:W-:Y:S03]  /*27370*/  STG.E.U16 [R160.64+0x4e], R0 ;  /* 0x00004e00a0007986 */ /* 0x000fe6000c101522 */
[----:B------:R-:W-:Y:S02]  /*27380*/  LOP3.LUT R98, R90, 0xff, RZ, 0xc0, !PT ;  /* 0x000000ff5a627812 */ /* 0x000fe400078ec0ff */
[----:B------:R-:W-:Y:S02]  /*27390*/  LOP3.LUT R90, R97, 0xffff, RZ, 0xc0, !PT ;  /* 0x0000ffff615a7812 */ /* 0x000fe400078ec0ff */
[----:B------:R-:W-:Y:S02]  /*273a0*/  PRMT R99, R98, 0x5410, R99 ;  /* 0x0000541062637816 */ /* 0x000fe40000000063 */
[----:B------:R-:W-:Y:S04]  /*273b0*/  SHF.R.U32.HI R88, RZ, 0x8, R90 ;  /* 0x00000008ff587819 */ /* 0x000fe8000001165a */
[----:B------:R-:W-:Y:S01]  /*273c0*/  LOP3.LUT R88, R88, 0xffff, RZ, 0xc0, !PT ;  /* 0x0000ffff58587812 */ /* 0x000fe200078ec0ff */
[----:B----4-:R1:W2:Y:S03]  /*273d0*/  LDL.S16 R133, [R1+0x6c] ;  /* 0x00006c0001857983 */ /* 0x0102a60000100600 */
[----:B------:R-:W-:Y:S01]  /*273e0*/  ISETP.GE.U32.AND P1, PT, R241, R88, PT ;  /* 0x00000058f100720c */ /* 0x000fe20003f26070 */
[----:B---3--:R-:W-:Y:S05]  /*273f0*/  @!P4 HFMA2.BF16_V2 R89, -RZ.H0_H0, RZ.H0_H0, -R93.H0_H0 ;  /* 0x200000ffff59c231 */ /* 0x008fea000034095d */
[----:B------:R3:W-:Y:S01]  /*27400*/  @!P4 STL.S16 [R1+0x5c], R89 ;  /* 0x00005c590100c387 */ /* 0x0007e20000100600 */
[----:B------:R-:W-:Y:S03]  /*27410*/  PRMT R73, R89, 0x7610, R73 ;  /* 0x0000761059497816 */ /* 0x000fe60000000049 */
[----:B------:R1:W4:Y:S01]  /*27420*/  LDL.S16 R132, [R1+0x58] ;  /* 0x0000580001847983 */ /* 0x0003220000100600 */
[----:B------:R-:W-:Y:S02]  /*27430*/  @!P4 PRMT R93, R73, 0x5410, RZ ;  /* 0x00005410495dc816 */ /* 0x000fe400000000ff */
[----:B------:R-:W-:Y:S01]  /*27440*/  ISETP.GE.U32.AND P4, PT, R241, R124, PT ;  /* 0x0000007cf100720c */ /* 0x000fe20003f86070 */
[----:B------:R1:W4:Y:S04]  /*27450*/  LDL.S16 R130, [R1+0x54] ;  /* 0x0000540001827983 */ /* 0x0003280000100600 */
[----:B------:R1:W4:Y:S04]  /*27460*/  LDL.S16 R128, [R1+0x4c] ;  /* 0x00004c0001807983 */ /* 0x0003280000100600 */
[----:B------:R1:W4:Y:S04]  /*27470*/  LDL.S16 R127, [R1+0x64] ;  /* 0x00006400017f7983 */ /* 0x0003280000100600 */
[----:B------:R-:W1:Y:S01]  /*27480*/  LDSM.16.MT88.4 R72, [R171+0x6800] ;  /* 0x00680000ab48783b */ /* 0x000e620000004200 */
[----:B---3--:R-:W-:Y:S07]  /*27490*/  SHF.R.U32.HI R89, RZ, 0x10, R131 ;  /* 0x00000010ff597819 */ /* 0x008fee0000011683 */
[----:B------:R-:W-:Y:S01]  /*274a0*/  STG.E.U16 [R156.64+0x50], R93 ;  /* 0x0000505d9c007986 */ /* 0x000fe2000c101522 */
[----:B------:R-:W-:Y:S04]  /*274b0*/  LOP3.LUT R89, R89, 0xff, RZ, 0xc0, !PT ;  /* 0x000000ff59597812 */ /* 0x000fe800078ec0ff */
[--C-:B------:R-:W-:Y:S02]  /*274c0*/  PRMT R100, R89, 0x5410, R92.reuse ;  /* 0x0000541059647816 */ /* 0x100fe4000000005c */
[----:B------:R-:W-:Y:S02]  /*274d0*/  PRMT R92, R145, 0x7610, R92 ;  /* 0x00007610915c7816 */ /* 0x000fe4000000005c */
[----:B------:R-:W-:Y:S02]  /*274e0*/  PRMT R145, R146, 0x7632, R145 ;  /* 0x0000763292917816 */ /* 0x000fe40000000091 */
[----:B------:R-:W-:Y:S01]  /*274f0*/  PRMT R98, R92, 0x5410, R108 ;  /* 0x000054105c627816 */ /* 0x000fe2000000006c */
[-C--:B-1----:R-:W-:Y:S08]  /*27500*/  HMMA.16816.F32.BF16 R52, R76, R72.reuse, R52 ;  /* 0x000000484c34723c */ /* 0x082ff00000041834 */
[C---:B------:R-:W-:Y:S08]  /*27510*/  HMMA.16816.F32.BF16 R56, R80.reuse, R72, R56 ;  /* 0x000000485038723c */ /* 0x040ff00000041838 */
[-C--:B------:R-:W-:Y:S07]  /*27520*/  HMMA.16816.F32.BF16 R60, R80, R74.reuse, R60 ;  /* 0x0000004a503c723c */ /* 0x080fee000004183c */
[--C-:B------:R-:W-:Y:S01]  /*27530*/  HSET2.LE.AND R80, R118, R212.reuse, PT ;  /* 0x000000d476507233 */ /* 0x100fe20003803000 */
[----:B------:R-:W-:Y:S01]  /*27540*/  HMMA.16816.F32.BF16 R64, R76, R74, R64 ;  /* 0x0000004a4c40723c */ /* 0x000fe20000041840 */
[--C-:B------:R-:W-:Y:S03]  /*27550*/  HSET2.LE.AND R83, R126, R212.reuse, PT ;  /* 0x000000d47e537233 */ /* 0x100fe60003803000 */
[--C-:B------:R-:W-:Y:S01]  /*27560*/  HSET2.LE.AND R81, R99, R212.reuse, PT ;  /* 0x000000d463517233 */ /* 0x100fe20003803000 */
[----:B------:R-:W-:Y:S01]  /*27570*/  LOP3.LUT R80, R80, R122, RZ, 0xc0, !PT ;  /* 0x0000007a50507212 */ /* 0x000fe200078ec0ff */
[----:B------:R-:W-:Y:S01]  /*27580*/  HSET2.LE.AND R82, R144, R212, PT ;  /* 0x000000d490527233 */ /* 0x000fe20003803000 */
[----:B------:R-:W-:Y:S02]  /*27590*/  LOP3.LUT R83, R83, R95, RZ, 0xc0, !PT ;  /* 0x0000005f53537212 */ /* 0x000fe400078ec0ff */
[----:B------:R-:W-:Y:S03]  /*275a0*/  LOP3.LUT R81, R81, R123, RZ, 0xc0, !PT ;  /* 0x0000007b51517212 */ /* 0x000fe600078ec0ff */
[----:B------:R-:W-:Y:S02]  /*275b0*/  LOP3.LUT R82, R82, R96, RZ, 0xc0, !PT ;  /* 0x0000006052527212 */ /* 0x000fe400078ec0ff */
[----:B------:R-:W-:Y:S02]  /*275c0*/  LOP3.LUT R76, R116, 0xffff, RZ, 0xc0, !PT ;  /* 0x0000ffff744c7812 */ /* 0x000fe400078ec0ff */
[----:B------:R-:W-:Y:S02]  /*275d0*/  SHF.R.U32.HI R77, RZ, 0x18, R116 ;  /* 0x00000018ff4d7819 */ /* 0x000fe40000011674 */
[----:B------:R-:W-:Y:S02]  /*275e0*/  SHF.R.U32.HI R76, RZ, 0x8, R76 ;  /* 0x00000008ff4c7819 */ /* 0x000fe4000001164c */
[----:B------:R-:W-:Y:S02]  /*275f0*/  PRMT R95, R148, 0x5410, R147 ;  /* 0x00005410945f7816 */ /* 0x000fe40000000093 */
[----:B------:R-:W-:Y:S02]  /*27600*/  LOP3.LUT R76, R76, 0xffff, RZ, 0xc0, !PT ;  /* 0x0000ffff4c4c7812 */ /* 0x000fe400078ec0ff */
[----:B------:R-:W-:Y:S02]  /*27610*/  LOP3.LUT R99, R116, 0xffff, RZ, 0xc0, !PT ;  /* 0x0000ffff74637812 */ /* 0x000fe400078ec0ff */
[----:B------:R-:W-:Y:S02]  /*27620*/  LOP3.LUT R96, R159, UR7, R204, 0x96, !PT ;  /* 0x000000079f607c12 */ /* 0x000fe4000f8e96cc */
[----:B--2---:R-:W-:Y:S04]  /*27630*/  F2FP.BF16.PACK_AB R144, R166, R167 ;  /* 0x000000a7a690723e */ /* 0x004fe800000010ff */
[----:B------:R-:W-:Y:S01]  /*27640*/  PRMT R143, R144, 0x7632, R143 ;  /* 0x00007632908f7816 */ /* 0x000fe2000000008f */
[----:B------:R-:W-:Y:S05]  /*27650*/  @!P5 HFMA2.BF16_V2 R133, -RZ.H0_H0, RZ.H0_H0, -R94.H0_H0 ;  /* 0x200000ffff85d231 */ /* 0x000fea000034095e */
[----:B------:R-:W-:Y:S01]  /*27660*/  @!P5 STL.S16 [R1+0x6c], R133 ;  /* 0x00006c850100d387 */ /* 0x000fe20000100600 */
[----:B------:R-:W-:Y:S04]  /*27670*/  PRMT R90, R133, 0x7610, R90 ;  /* 0x00007610855a7816 */ /* 0x000fe8000000005a */
[----:B------:R-:W-:Y:S02]  /*27680*/  @!P5 PRMT R94, R90, 0x5410, RZ ;  /* 0x000054105a5ed816 */ /* 0x000fe400000000ff */
[----:B------:R-:W-:Y:S02]  /*27690*/  ISETP.GE.U32.AND P5, PT, R241, R84, PT ;  /* 0x00000054f100720c */ /* 0x000fe40003fa6070 */
[----:B------:R-:W-:Y:S01]  /*276a0*/  SHF.R.U32.HI R84, RZ, 0x10, R116 ;  /* 0x00000010ff547819 */ /* 0x000fe20000011674 */
[----:B------:R-:W-:Y:S03]  /*276b0*/  STG.E.U16 [R156.64+0x52], R94 ;  /* 0x0000525e9c007986 */ /* 0x000fe6000c101522 */
[----:B------:R-:W-:Y:S02]  /*276c0*/  LOP3.LUT R202, R84, 0xff, RZ, 0xc0, !PT ;  /* 0x000000ff54ca7812 */ /* 0x000fe400078ec0ff */
[----:B------:R-:W-:Y:S02]  /*276d0*/  SHF.R.U32.HI R84, RZ, 0x10, R97 ;  /* 0x00000010ff547819 */ /* 0x000fe40000011661 */
[----:B------:R-:W-:Y:S02]  /*276e0*/  PRMT R97, R150, 0x5410, R149 ;  /* 0x0000541096617816 */ /* 0x000fe40000000095 */
[----:B------:R-:W-:Y:S01]  /*276f0*/  LOP3.LUT R72, R84, 0xff, RZ, 0xc0, !PT ;  /* 0x000000ff54487812 */ /* 0x000fe200078ec0ff */
[----:B------:R-:W-:Y:S05]  /*27700*/  HSET2.LE.AND R84, R125, R212, PT ;  /* 0x000000d47d547233 */ /* 0x000fea0003803000 */
[----:B------:R-:W-:Y:S01]  /*27710*/  LOP3.LUT R84, R84, R119, RZ, 0xc0, !PT ;  /* 0x0000007754547212 */ /* 0x000fe200078ec0ff */
[----:B----4-:R-:W-:Y:S02]  /*27720*/  @!P4 HFMA2.BF16_V2 R132, -RZ.H0_H0, RZ.H0_H0, -R92.H0_H0 ;  /* 0x200000ffff84c231 */ /* 0x010fe4000034095c */
[----:B------:R-:W-:Y:S03]  /*27730*/  @!P6 HFMA2.BF16_V2 R130, -RZ.H0_H0, RZ.H0_H0, -R108.H0_H0 ;  /* 0x200000ffff82e231 */ /* 0x000fe6000034096c */
[----:B------:R-:W-:Y:S01]  /*27740*/  @!P4 STL.S16 [R1+0x58], R132 ;  /* 0x000058840100c387 */ /* 0x000fe20000100600 */
[----:B------:R-:W-:Y:S01]  /*27750*/  PRMT R89, R132, 0x7610, R89 ;  /* 0x0000761084597816 */ /* 0x000fe20000000059 */
[----:B------:R-:W-:Y:S02]  /*27760*/  @!P0 HFMA2.BF16_V2 R128, -RZ.H0_H0, RZ.H0_H0, -R150.H0_H0 ;  /* 0x200000ffff808231 */ /* 0x000fe40000340996 */
[----:B------:R-:W-:Y:S01]  /*27770*/  LDSM.16.MT88.4 R132, [R169+0x7800] ;  /* 0x00780000a984783b */ /* 0x000fe20000004200 */
[----:B------:R-:W-:Y:S01]  /*27780*/  PRMT R88, R130, 0x7610, R88 ;  /* 0x0000761082587816 */ /* 0x000fe20000000058 */
[----:B------:R-:W-:Y:S01]  /*27790*/  @!P3 HFMA2.BF16_V2 R127, -RZ.H0_H0, RZ.H0_H0, -R149.H0_H0 ;  /* 0x200000ffff7fb231 */ /* 0x000fe20000340995 */
[----:B------:R-:W-:Y:S02]  /*277a0*/  @!P4 PRMT R92, R89, 0x5410, RZ ;  /* 0x00005410595cc816 */ /* 0x000fe400000000ff */
[----:B------:R-:W-:Y:S03]  /*277b0*/  @!P6 PRMT R108, R88, 0x5410, RZ ;  /* 0x00005410586ce816 */ /* 0x000fe600000000ff */
[----:B------:R-:W1:Y:S01]  /*277c0*/  LDSM.16.MT88.4 R88, [R169+0x7000] ;  /* 0x00700000a958783b */ /* 0x000e620000004200 */
[----:B------:R-:W-:Y:S02]  /*277d0*/  PRMT R86, R127, 0x7610, R86 ;  /* 0x000076107f567816 */ /* 0x000fe40000000056 */
[----:B------:R-:W-:Y:S02]  /*277e0*/  ISETP.GE.U32.AND P4, PT, R241, R76, PT ;  /* 0x0000004cf100720c */ /* 0x000fe40003f86070 */
[----:B------:R-:W-:Y:S01]  /*277f0*/  @!P3 PRMT R149, R86, 0x5410, RZ ;  /* 0x000054105695b816 */ /* 0x000fe200000000ff */
[--C-:B------:R-:W-:Y:S01]  /*27800*/  HSET2.LE.AND R86, R165, R212.reuse, PT ;  /* 0x000000d4a5567233 */ /* 0x100fe20003803000 */
[----:B------:R-:W-:Y:S01]  /*27810*/  PRMT R85, R128, 0x7610, R85 ;  /* 0x0000761080557816 */ /* 0x000fe20000000055 */
[----:B------:R-:W-:Y:S01]  /*27820*/  STG.E.U16 [R152.64+0x60], R92 ;  /* 0x0000605c98007986 */ /* 0x000fe2000c101522 */
[----:B------:R-:W2:Y:S02]  /*27830*/  MUFU.EX2 R165, R177 ;  /* 0x000000b100a57308 */ /* 0x000ea40000000800 */
[----:B------:R-:W-:Y:S01]  /*27840*/  @!P0 PRMT R150, R85, 0x5410, RZ ;  /* 0x0000541055968816 */ /* 0x000fe200000000ff */
[----:B------:R-:W-:Y:S01]  /*27850*/  @!P6 STL.S16 [R1+0x54], R130 ;  /* 0x000054820100e387 */ /* 0x000fe20000100600 */
[----:B------:R-:W-:Y:S01]  /*27860*/  HSET2.LE.AND R85, R100, R212, PT ;  /* 0x000000d464557233 */ /* 0x000fe20003803000 */
[----:B------:R-:W-:Y:S02]  /*27870*/  LOP3.LUT R86, R86, R121, RZ, 0xc0, !PT ;  /* 0x0000007956567212 */ /* 0x000fe400078ec0ff */
[----:B------:R-:W-:Y:S01]  /*27880*/  @!P0 STL.S16 [R1+0x4c], R128 ;  /* 0x00004c8001008387 */ /* 0x000fe20000100600 */
[----:B------:R-:W-:Y:S02]  /*27890*/  ISETP.GE.U32.AND P0, PT, R241, R72, PT ;  /* 0x00000048f100720c */ /* 0x000fe40003f06070 */
[----:B------:R-:W-:Y:S01]  /*278a0*/  LOP3.LUT R85, R85, R120, RZ, 0xc0, !PT ;  /* 0x0000007855557212 */ /* 0x000fe200078ec0ff */
[----:B------:R3:W-:Y:S01]  /*278b0*/  @!P3 STL.S16 [R1+0x64], R127 ;  /* 0x0000647f0100b387 */ /* 0x0007e20000100600 */
[C---:B------:R-:W-:Y:S02]  /*278c0*/  ISETP.GE.U32.AND P6, PT, R241.reuse, R77, PT ;  /* 0x0000004df100720c */ /* 0x040fe40003fc6070 */
[----:B------:R-:W-:Y:S01]  /*278d0*/  LOP3.LUT R100, R116, 0xff, RZ, 0xc0, !PT ;  /* 0x000000ff74647812 */ /* 0x000fe200078ec0ff */
[----:B------:R4:W4:Y:S01]  /*278e0*/  LDL.S16 R125, [R1+0x38] ;  /* 0x00003800017d7983 */ /* 0x0009220000100600 */
[----:B------:R-:W-:Y:S03]  /*278f0*/  SHF.R.U32.HI R116, RZ, 0x18, R116 ;  /* 0x00000018ff747819 */ /* 0x000fe60000011674 */
[----:B------:R4:W4:Y:S04]  /*27900*/  LDL.S16 R124, [R1+0x44] ;  /* 0x00004400017c7983 */ /* 0x0009280000100600 */
[----:B------:R4:W4:Y:S01]  /*27910*/  LDL.S16 R103, [R1+0x40] ;  /* 0x0000400001677983 */ /* 0x0009220000100600 */
[----:B--2---:R-:W-:Y:S03]  /*27920*/  F2FP.BF16.PACK_AB R140, R164, R165 ;  /* 0x000000a5a48c723e */ /* 0x004fe600000010ff */
[----:B------:R-:W2:Y:S01]  /*27930*/  LDSM.16.MT88.4 R72, [R172+0x7000] ;  /* 0x00700000ac48783b */ /* 0x000ea20000004200 */
[----:B------:R-:W-:Y:S01]  /*27940*/  PRMT R3, R140, 0x7632, R3 ;  /* 0x000076328c037816 */ /* 0x000fe20000000003 */
[-C--:B-1----:R-:W-:Y:S06]  /*27950*/  HMMA.16816.F32.BF16 R4, R84, R88.reuse, R4 ;  /* 0x000000585404723c */ /* 0x082fec0000041804 */
[----:B------:R-:W-:Y:S02]  /*27960*/  STG.E.U16 [R152.64+0x62], R108 ;  /* 0x0000626c98007986 */ /* 0x000fe4000c101522 */
[C---:B------:R-:W-:Y:S02]  /*27970*/  HMMA.16816.F32.BF16 R8, R80.reuse, R88, R8 ;  /* 0x000000585008723c */ /* 0x040fe40000041808 */
[----:B---3--:R1:W3:Y:S04]  /*27980*/  LDL.S16 R127, [R1+0x3c] ;  /* 0x00003c00017f7983 */ /* 0x0082e80000100600 */
[----:B------:R-:W-:Y:S01]  /*27990*/  STG.E.U16 [R154.64+0x60], R150 ;  /* 0x000060969a007986 */ /* 0x000fe2000c101522 */
[----:B------:R-:W-:Y:S01]  /*279a0*/  PRMT R89, R146, 0x5410, R145 ;  /* 0x0000541092597816 */ /* 0x000fe20000000091 */
[-C--:B------:R-:W-:Y:S02]  /*279b0*/  HMMA.16816.F32.BF16 R12, R80, R90.reuse, R12 ;  /* 0x0000005a500c723c */ /* 0x080fe4000004180c */
[----:B------:R-:W-:Y:S02]  /*279c0*/  STG.E.U16 [R154.64+0x62], R149 ;  /* 0x000062959a007986 */ /* 0x000fe4000c101522 */
[----:B------:R-:W-:Y:S04]  /*279d0*/  SHF.R.U32.HI R88, RZ, 0x8, R99 ;  /* 0x00000008ff587819 */ /* 0x000fe80000011663 */
[C---:B------:R-:W-:Y:S07]  /*279e0*/  HMMA.16816.F32.BF16 R16, R84.reuse, R90, R16 ;  /* 0x0000005a5410723c */ /* 0x040fee0000041810 */
[----:B------:R-:W-:Y:S04]  /*279f0*/  LOP3.LUT R90, R158, 0xff, RZ, 0xc0, !PT ;  /* 0x000000ff9e5a7812 */ /* 0x000fe800078ec0ff */
[----:B------:R-:W-:Y:S01]  /*27a00*/  ISETP.GE.U32.AND P3, PT, R241, R90, PT ;  /* 0x0000005af100720c */ /* 0x000fe20003f66070 */
[-C--:B--2---:R-:W-:Y:S01]  /*27a10*/  HMMA.16816.F32.BF16 R20, R84, R72.reuse, R20 ;  /* 0x000000485414723c */ /* 0x084fe20000041814 */
[----:B------:R-:W-:Y:S07]  /*27a20*/  LOP3.LUT R90, R102, 0xff, RZ, 0xc0, !PT ;  /* 0x000000ff665a7812 */ /* 0x000fee00078ec0ff */
[C---:B------:R-:W-:Y:S07]  /*27a30*/  HMMA.16816.F32.BF16 R24, R80.reuse, R72, R24 ;  /* 0x000000485018723c */ /* 0x040fee0000041818 */
[----:B------:R-:W-:Y:S01]  /*27a40*/  LOP3.LUT R72, R158, 0xffff, RZ, 0xc0, !PT ;  /* 0x0000ffff9e487812 */ /* 0x000fe200078ec0ff */
[-C--:B------:R-:W-:Y:S04]  /*27a50*/  HMMA.16816.F32.BF16 R28, R80, R74.reuse, R28 ;  /* 0x0000004a501c723c */ /* 0x080fe8000004181c */
[----:B------:R-:W-:Y:S04]  /*27a60*/  SHF.R.U32.HI R72, RZ, 0x8, R72 ;  /* 0x00000008ff487819 */ /* 0x000fe80000011648 */
[C---:B------:R-:W-:Y:S01]  /*27a70*/  HMMA.16816.F32.BF16 R32, R84.reuse, R74, R32 ;  /* 0x0000004a5420723c */ /* 0x040fe20000041820 */
[----:B----4-:R-:W-:Y:S03]  /*27a80*/  @!P1 HFMA2.BF16_V2 R125, -RZ.H0_H0, RZ.H0_H0, -R147.H0_H0 ;  /* 0x200000ffff7d9231 */ /* 0x010fe60000340993 */
[----:B------:R-:W-:Y:S02]  /*27a90*/  @!P0 HFMA2.BF16_V2 R124, -RZ.H0_H0, RZ.H0_H0, -R146.H0_H0 ;  /* 0x200000ffff7c8231 */ /* 0x000fe40000340992 */
[----:B------:R-:W-:Y:S01]  /*27aa0*/  PRMT R78, R125, 0x7610, R78 ;  /* 0x000076107d4e7816 */ /* 0x000fe2000000004e */
[----:B------:R-:W-:Y:S05]  /*27ab0*/  @!P5 HFMA2.BF16_V2 R103, -RZ.H0_H0, RZ.H0_H0, -R145.H0_H0 ;  /* 0x200000ffff67d231 */ /* 0x000fea0000340991 */
[----:B------:R-:W-:Y:S02]  /*27ac0*/  @!P1 PRMT R147, R78, 0x5410, RZ ;  /* 0x000054104e939816 */ /* 0x000fe400000000ff */
[----:B------:R-:W-:Y:S02]  /*27ad0*/  PRMT R105, R124, 0x7610, R105 ;  /* 0x000076107c697816 */ /* 0x000fe40000000069 */
[----:B------:R-:W-:Y:S01]  /*27ae0*/  PRMT R91, R103, 0x7610, R91 ;  /* 0x00007610675b7816 */ /* 0x000fe2000000005b */
[----:B------:R-:W-:Y:S01]  /*27af0*/  STG.E.U16 [R160.64+0x60], R147 ;  /* 0x00006093a0007986 */ /* 0x000fe2000c101522 */
[----:B------:R-:W-:Y:S02]  /*27b00*/  @!P0 PRMT R146, R105, 0x5410, RZ ;  /* 0x0000541069928816 */ /* 0x000fe400000000ff */
[----:B------:R-:W-:Y:S02]  /*27b10*/  PRMT R105, R100, 0x5410, R88 ;  /* 0x0000541064697816 */ /* 0x000fe40000000058 */
[C---:B------:R-:W-:Y:S02]  /*27b20*/  LOP3.LUT R88, R158.reuse, 0xffff, RZ, 0xc0, !PT ;  /* 0x0000ffff9e587812 */ /* 0x040fe400078ec0ff */
[----:B------:R-:W2:Y:S01]  /*27b30*/  MUFU.EX2 R159, R173 ;  /* 0x000000ad009f7308 */ /* 0x000ea20000000800 */
[----:B------:R-:W-:Y:S01]  /*27b40*/  @!P5 PRMT R145, R91, 0x5410, RZ ;  /* 0x000054105b91d816 */ /* 0x000fe200000000ff */
[----:B------:R-:W-:Y:S01]  /*27b50*/  HSET2.LE.AND R102, R105, R212, PT ;  /* 0x000000d469667233 */ /* 0x000fe20003803000 */
[----:B------:R-:W-:Y:S01]  /*27b60*/  SHF.R.U32.HI R73, RZ, 0x8, R88 ;  /* 0x00000008ff497819 */ /* 0x000fe20000011658 */
[----:B---3--:R-:W-:Y:S01]  /*27b70*/  @!P2 HFMA2.BF16_V2 R127, -RZ.H0_H0, RZ.H0_H0, -R148.H0_H0 ;  /* 0x200000ffff7fa231 */ /* 0x008fe20000340994 */
[----:B------:R-:W-:Y:S02]  /*27b80*/  LOP3.LUT R88, R158, 0xff, RZ, 0xc0, !PT ;  /* 0x000000ff9e587812 */ /* 0x000fe400078ec0ff */
[----:B------:R-:W-:Y:S02]  /*27b90*/  LOP3.LUT R73, R73, 0xffff, RZ, 0xc0, !PT ;  /* 0x0000ffff49497812 */ /* 0x000fe400078ec0ff */
[----:B------:R-:W-:Y:S01]  /*27ba0*/  @!P2 STL.S16 [R1+0x3c], R127 ;  /* 0x00003c7f0100a387 */ /* 0x000fe20000100600 */
[----:B------:R-:W-:Y:S02]  /*27bb0*/  PRMT R79, R127, 0x7610, R79 ;  /* 0x000076107f4f7816 */ /* 0x000fe4000000004f */
[----:B------:R-:W-:Y:S01]  /*27bc0*/  PRMT R106, R88, 0x5410, R72 ;  /* 0x00005410586a7816 */ /* 0x000fe20000000048 */
[----:B------:R-:W-:Y:S01]  /*27bd0*/  @!P1 STL.S16 [R1+0x38], R125 ;  /* 0x0000387d01009387 */ /* 0x000fe20000100600 */
[----:B------:R-:W-:Y:S02]  /*27be0*/  @!P2 PRMT R148, R79, 0x5410, RZ ;  /* 0x000054104f94a816 */ /* 0x000fe400000000ff */
[C---:B------:R-:W-:Y:S01]  /*27bf0*/  ISETP.GE.U32.AND P2, PT, R241.reuse, R73, PT ;  /* 0x00000049f100720c */ /* 0x040fe20003f46070 */
[----:B------:R-:W3:Y:S01]  /*27c00*/  LDSM.16.MT88.4 R76, [R170+0x7000] ;  /* 0x00700000aa4c783b */ /* 0x000ee20000004200 */
[----:B------:R-:W-:Y:S02]  /*27c10*/  ISETP.GE.U32.AND P1, PT, R241, R104, PT ;  /* 0x00000068f100720c */ /* 0x000fe40003f26070 */
[--C-:B------:R-:W-:Y:S02]  /*27c20*/  SHF.R.U32.HI R88, RZ, 0x10, R158.reuse ;  /* 0x00000010ff587819 */ /* 0x100fe4000001169e */
[----:B------:R-:W-:Y:S02]  /*27c30*/  SHF.R.U32.HI R91, RZ, 0x18, R158 ;  /* 0x00000018ff5b7819 */ /* 0x000fe4000001169e */
[----:B--2---:R-:W-:Y:S01]  /*27c40*/  F2FP.BF16.PACK_AB R2, R151, R159 ;  /* 0x0000009f9702723e */ /* 0x004fe200000010ff */
[----:B------:R1:W5:Y:S01]  /*27c50*/  LDL.LU R178, [R1+0x178] ;  /* 0x0001780001b27983 */ /* 0x0003620000300800 */
[----:B------:R-:W-:Y:S02]  /*27c60*/  LOP3.LUT R88, R88, 0xff, RZ, 0xc0, !PT ;  /* 0x000000ff58587812 */ /* 0x000fe400078ec0ff */
[----:B------:R-:W-:Y:S01]  /*27c70*/  PRMT R0, R2, 0x7632, R0 ;  /* 0x0000763202007816 */ /* 0x000fe20000000000 */
[----:B------:R-:W-:Y:S01]  /*27c80*/  @!P0 STL.S16 [R1+0x44], R124 ;  /* 0x0000447c01008387 */ /* 0x000fe20000100600 */
[----:B------:R-:W-:Y:S02]  /*27c90*/  PRMT R104, R88, 0x5410, R91 ;  /* 0x0000541058687816 */ /* 0x000fe4000000005b */
[----:B------:R-:W-:Y:S01]  /*27ca0*/  PRMT R88, R144, 0x5410, R143 ;  /* 0x0000541090587816 */ /* 0x000fe2000000008f */
[----:B------:R1:W2:Y:S01]  /*27cb0*/  LDL.S16 R107, [R1+0x48] ;  /* 0x00004800016b7983 */ /* 0x0002a20000100600 */
[----:B------:R-:W-:Y:S02]  /*27cc0*/  LOP3.LUT R100, R96, 0xff, RZ, 0xc0, !PT ;  /* 0x000000ff60647812 */ /* 0x000fe400078ec0ff */
[----:B------:R-:W-:Y:S01]  /*27cd0*/  LOP3.LUT R102, R102, R88, RZ, 0xc0, !PT ;  /* 0x0000005866667212 */ /* 0x000fe200078ec0ff */
[----:B------:R-:W4:Y:S01]  /*27ce0*/  LDSM.16.MT88.4 R72, [R171+0x7000] ;  /* 0x00700000ab48783b */ /* 0x000f220000004200 */
[----:B------:R-:W-:Y:S04]  /*27cf0*/  LOP3.LUT R91, R96, 0xffff, RZ, 0xc0, !PT ;  /* 0x0000ffff605b7812 */ /* 0x000fe800078ec0ff */
[----:B------:R-:W-:Y:S03]  /*27d00*/  SHF.R.U32.HI R91, RZ, 0x8, R91 ;  /* 0x00000008ff5b7819 */ /* 0x000fe6000001165b */
[----:B------:R-:W1:Y:S01]  /*27d10*/  LDSM.16.MT88.4 R124, [R172+0x7800] ;  /* 0x00780000ac7c783b */ /* 0x000e620000004200 */
[----:B------:R-:W-:Y:S07]  /*27d20*/  PRMT R91, R100, 0x5410, R91 ;  /* 0x00005410645b7816 */ /* 0x000fee000000005b */
[----:B------:R-:W-:Y:S01]  /*27d30*/  STG.E.U16 [R160.64+0x5e], R148 ;  /* 0x00005e94a0007986 */ /* 0x000fe2000c101522 */
[-C--:B---3--:R-:W-:Y:S03]  /*27d40*/  HMMA.16816.F32.BF16 R36, R84, R76.reuse, R36 ;  /* 0x0000004c5424723c */ /* 0x088fe60000041824 */
[----:B------:R3:W5:Y:S04]  /*27d50*/  LDL.LU R177, [R1+0x174] ;  /* 0x0001740001b17983 */ /* 0x0007680000300800 */
[----:B------:R-:W-:Y:S01]  /*27d60*/  STG.E.U16 [R156.64+0x60], R146 ;  /* 0x000060929c007986 */ /* 0x000fe2000c101522 */
[C---:B------:R-:W-:Y:S03]  /*27d70*/  HMMA.16816.F32.BF16 R40, R80.reuse, R76, R40 ;  /* 0x0000004c5028723c */ /* 0x040fe60000041828 */
[----:B------:R1:W-:Y:S01]  /*27d80*/  @!P5 STL.S16 [R1+0x40], R103 ;  /* 0x000040670100d387 */ /* 0x0003e20000100600 */
[----:B------:R-:W-:Y:S03]  /*27d90*/  ISETP.GE.U32.AND P5, PT, R241, R202, PT ;  /* 0x000000caf100720c */ /* 0x000fe60003fa6070 */
[----:B------:R3:W5:Y:S01]  /*27da0*/  LDL.LU R176, [R1+0x170] ;  /* 0x0001700001b07983 */ /* 0x0007620000300800 */
[----:B------:R-:W-:Y:S01]  /*27db0*/  LOP3.LUT R77, R115, 0xffff, RZ, 0xc0, !PT ;  /* 0x0000ffff734d7812 */ /* 0x000fe200078ec0ff */
[-C--:B------:R-:W-:Y:S02]  /*27dc0*/  HMMA.16816.F32.BF16 R44, R80, R78.reuse, R44 ;  /* 0x0000004e502c723c */ /* 0x080fe4000004182c */
[----:B------:R3:W5:Y:S01]  /*27dd0*/  LDL.LU R175, [R1+0x16c] ;  /* 0x00016c0001af7983 */ /* 0x0007620000300800 */
[----:B------:R-:W-:Y:S03]  /*27de0*/  SHF.R.U32.HI R76, RZ, 0x10, R115 ;  /* 0x00000010ff4c7819 */ /* 0x000fe60000011673 */
[----:B------:R-:W-:Y:S01]  /*27df0*/  STG.E.U16 [R156.64+0x62], R145 ;  /* 0x000062919c007986 */ /* 0x000fe2000c101522 */
[----:B------:R-:W-:Y:S01]  /*27e00*/  SHF.R.U32.HI R77, RZ, 0x8, R77 ;  /* 0x00000008ff4d7819 */ /* 0x000fe2000001164d */
[C---:B------:R-:W-:Y:S01]  /*27e10*/  HMMA.16816.F32.BF16 R48, R84.reuse, R78, R48 ;  /* 0x0000004e5430723c */ /* 0x040fe20000041830 */
[----:B------:R-:W-:Y:S06]  /*27e20*/  LOP3.LUT R76, R76, 0xff, RZ, 0xc0, !PT ;  /* 0x000000ff4c4c7812 */ /* 0x000fec00078ec0ff */
[--C-:B------:R-:W-:Y:S01]  /*27e30*/  HSET2.LE.AND R78, R106, R212.reuse, PT ;  /* 0x000000d46a4e7233 */ /* 0x100fe20003803000 */
[-C--:B----4-:R-:W-:Y:S01]  /*27e40*/  HMMA.16816.F32.BF16 R52, R84, R72.reuse, R52 ;  /* 0x000000485434723c */ /* 0x090fe20000041834 */
[--C-:B------:R-:W-:Y:S03]  /*27e50*/  HSET2.LE.AND R79, R104, R212.reuse, PT ;  /* 0x000000d4684f7233 */ /* 0x100fe60003803000 */
[----:B-1----:R-:W-:Y:S02]  /*27e60*/  PRMT R103, R90, 0x5410, R116 ;  /* 0x000054105a677816 */ /* 0x002fe40000000074 */
[----:B------:R-:W1:Y:S01]  /*27e70*/  LDSM.16.MT88.4 R116, [R170+0x7800] ;  /* 0x00780000aa74783b */ /* 0x000e620000004200 */
[--C-:B------:R-:W-:Y:S01]  /*27e80*/  SHF.R.U32.HI R90, RZ, 0x10, R158.reuse ;  /* 0x00000010ff5a7819 */ /* 0x100fe2000001169e */
[C---:B------:R-:W-:Y:S01]  /*27e90*/  HMMA.16816.F32.BF16 R56, R80.reuse, R72, R56 ;  /* 0x000000485038723c */ /* 0x040fe20000041838 */
[----:B------:R-:W-:Y:S03]  /*27ea0*/  HSET2.LE.AND R103, R103, R212, PT ;  /* 0x000000d467677233 */ /* 0x000fe60003803000 */
[----:B------:R-:W-:Y:S02]  /*27eb0*/  LOP3.LUT R90, R90, 0xff, RZ, 0xc0, !PT ;  /* 0x000000ff5a5a7812 */ /* 0x000fe400078ec0ff */
[----:B------:R-:W-:Y:S02]  /*27ec0*/  SHF.R.U32.HI R158, RZ, 0x18, R158 ;  /* 0x00000018ff9e7819 */ /* 0x000fe4000001169e */
[-C--:B------:R-:W-:Y:S01]  /*27ed0*/  HMMA.16816.F32.BF16 R60, R80, R74.reuse, R60 ;  /* 0x0000004a503c723c */ /* 0x080fe2000004183c */
[----:B------:R-:W-:Y:S02]  /*27ee0*/  PRMT R72, R140, 0x5410, R3 ;  /* 0x000054108c487816 */ /* 0x000fe40000000003 */
[----:B------:R-:W-:Y:S02]  /*27ef0*/  ISETP.GE.U32.AND P0, PT, R241, R158, PT ;  /* 0x0000009ef100720c */ /* 0x000fe40003f06070 */
[----:B------:R-:W-:Y:S02]  /*27f00*/  LOP3.LUT R103, R103, R72, RZ, 0xc0, !PT ;  /* 0x0000004867677212 */ /* 0x000fe400078ec0ff */
[----:B------:R-:W-:Y:S01]  /*27f10*/  PRMT R80, R142, 0x5410, R141 ;  /* 0x000054108e507816 */ /* 0x000fe2000000008d */
[----:B------:R-:W-:Y:S01]  /*27f20*/  HMMA.16816.F32.BF16 R64, R84, R74, R64 ;  /* 0x0000004a5440723c */ /* 0x000fe20000041840 */
[----:B------:R-:W4:Y:S03]  /*27f30*/  LDSM.16.MT88.4 R72, [R171+0x7800] ;  /* 0x00780000ab48783b */ /* 0x000f260000004200 */
[----:B------:R-:W-:Y:S02]  /*27f40*/  LOP3.LUT R78, R78, R80, RZ, 0xc0, !PT ;  /* 0x000000504e4e7212 */ /* 0x000fe400078ec0ff */
[----:B------:R-:W-:Y:S06]  /*27f50*/  PRMT R80, R2, 0x5410, R0 ;  /* 0x0000541002507816 */ /* 0x000fec0000000000 */
[----:B------:R-:W-:Y:S01]  /*27f60*/  LOP3.LUT R79, R79, R80, RZ, 0xc0, !PT ;  /* 0x000000504f4f7212 */ /* 0x000fe200078ec0ff */
[----:B--2---:R-:W-:Y:S05]  /*27f70*/  @!P1 HFMA2.BF16_V2 R107, -RZ.H0_H0, RZ.H0_H0, -R144.H0_H0 ;  /* 0x200000ffff6b9231 */ /* 0x004fea0000340990 */
[----:B------:R2:W-:Y:S01]  /*27f80*/  @!P1 STL.S16 [R1+0x48], R107 ;  /* 0x0000486b01009387 */ /* 0x0005e20000100600 */
[----:B------:R-:W-:Y:S03]  /*27f90*/  PRMT R99, R107, 0x7610, R99 ;  /* 0x000076106b637816 */ /* 0x000fe60000000063 */
[----:B------:R3:W5:Y:S01]  /*27fa0*/  LDL.LU R174, [R1+0x168] ;  /* 0x0001680001ae7983 */ /* 0x0007620000300800 */
[----:B------:R-:W-:Y:S02]  /*27fb0*/  @!P1 PRMT R144, R99, 0x5410, RZ ;  /* 0x0000541063909816 */ /* 0x000fe400000000ff */
[----:B------:R-:W-:Y:S01]  /*27fc0*/  LOP3.LUT R99, R115, 0xff, RZ, 0xc0, !PT ;  /* 0x000000ff73637812 */ /* 0x000fe200078ec0ff */
[----:B------:R3:W5:Y:S01]  /*27fd0*/  LDL.LU R173, [R1+0x164] ;  /* 0x0001640001ad7983 */ /* 0x0007620000300800 */
[----:B------:R-:W-:Y:S02]  /*27fe0*/  SHF.R.U32.HI R115, RZ, 0x18, R115 ;  /* 0x00000018ff737819 */ /* 0x000fe40000011673 */
[----:B------:R-:W-:Y:S01]  /*27ff0*/  ISETP.GE.U32.AND P1, PT, R241, R90, PT ;  /* 0x0000005af100720c */ /* 0x000fe20003f26070 */
[----:B------:R3:W5:Y:S01]  /*28000*/  LDL.LU R168, [R1+0x160] ;  /* 0x0001600001a87983 */ /* 0x0007620000300800 */
[----:B------:R-:W-:Y:S02]  /*28010*/  PRMT R76, R76, 0x5410, R115 ;  /* 0x000054104c4c7816 */ /* 0x000fe40000000073 */
[----:B------:R-:W-:Y:S01]  /*28020*/  PRMT R77, R99, 0x5410, R77 ;  /* 0x00005410634d7816 */ /* 0x000fe2000000004d */
[----:B------:R3:W3:Y:S01]  /*28030*/  LDL.S16 R204, [R1+0x34] ;  /* 0x0000340001cc7983 */ /* 0x0006e20000100600 */
[--C-:B------:R-:W-:Y:S01]  /*28040*/  SHF.R.U32.HI R90, RZ, 0x10, R96.reuse ;  /* 0x00000010ff5a7819 */ /* 0x100fe20000011660 */
[--C-:B------:R-:W-:Y:S01]  /*28050*/  HSET2.LE.AND R101, R76, R212.reuse, PT ;  /* 0x000000d44c657233 */ /* 0x100fe20003803000 */
[----:B------:R-:W-:Y:S01]  /*28060*/  SHF.R.U32.HI R96, RZ, 0x18, R96 ;  /* 0x00000018ff607819 */ /* 0x000fe20000011660 */
[----:B------:R1:W4:Y:S01]  /*28070*/  LDL.S16 R111, [R1+0x30] ;  /* 0x00003000016f7983 */ /* 0x0003220000100600 */
[----:B------:R-:W-:Y:S01]  /*28080*/  LOP3.LUT R90, R90, 0xff, RZ, 0xc0, !PT ;  /* 0x000000ff5a5a7812 */ /* 0x000fe200078ec0ff */
[--C-:B------:R-:W-:Y:S01]  /*28090*/  HSET2.LE.AND R100, R77, R212.reuse, PT ;  /* 0x000000d44d647233 */ /* 0x100fe20003803000 */
[----:B------:R-:W-:Y:S01]  /*280a0*/  LOP3.LUT R101, R101, R97, RZ, 0xc0, !PT ;  /* 0x0000006165657212 */ /* 0x000fe200078ec0ff */
[----:B------:R1:W4:Y:S01]  /*280b0*/  LDL.S16 R110, [R1+0x2c] ;  /* 0x00002c00016e7983 */ /* 0x0003220000100600 */
[----:B------:R-:W-:Y:S01]  /*280c0*/  PRMT R90, R90, 0x5410, R96 ;  /* 0x000054105a5a7816 */ /* 0x000fe20000000060 */
[--C-:B------:R-:W-:Y:S01]  /*280d0*/  HSET2.LE.AND R76, R91, R212.reuse, PT ;  /* 0x000000d45b4c7233 */ /* 0x100fe20003803000 */
[----:B------:R-:W-:Y:S01]  /*280e0*/  LOP3.LUT R100, R100, R98, RZ, 0xc0, !PT ;  /* 0x0000006264647212 */ /* 0x000fe200078ec0ff */
[----:B------:R1:W4:Y:S02]  /*280f0*/  LDL.S16 R109, [R1+0x28] ;  /* 0x00002800016d7983 */ /* 0x0003240000100600 */
[----:B------:R-:W-:Y:S01]  /*28100*/  HSET2.LE.AND R77, R90, R212, PT ;  /* 0x000000d45a4d7233 */ /* 0x000fe20003803000 */
[----:B------:R-:W-:Y:S01]  /*28110*/  LOP3.LUT R76, R76, R95, RZ, 0xc0, !PT ;  /* 0x0000005f4c4c7212 */ /* 0x000fe200078ec0ff */
[----:B------:R1:W4:Y:S02]  /*28120*/  LDL.S16 R83, [R1+0x24] ;  /* 0x0000240001537983 */ /* 0x0003240000100600 */
[-C--:B------:R-:W-:Y:S01]  /*28130*/  HMMA.16816.F32.BF16 R136, R100, R132.reuse, R4 ;  /* 0x000000846488723c */ /* 0x080fe20000041804 */
[----:B------:R-:W-:Y:S01]  /*28140*/  LOP3.LUT R77, R77, R89, RZ, 0xc0, !PT ;  /* 0x000000594d4d7212 */ /* 0x000fe200078ec0ff */
[----:B------:R1:W4:Y:S04]  /*28150*/  LDL.S16 R82, [R1+0x20] ;  /* 0x0000200001527983 */ /* 0x0003280000100600 */
[----:B------:R1:W4:Y:S02]  /*28160*/  LDL.S16 R81, [R1+0xc] ;  /* 0x00000c0001517983 */ /* 0x0003240000100600 */
[C---:B------:R-:W-:Y:S02]  /*28170*/  HMMA.16816.F32.BF16 R112, R76.reuse, R132, R8 ;  /* 0x000000844c70723c */ /* 0x040fe40000041808 */
[----:B------:R-:W-:Y:S06]  /*28180*/  STG.E.U16 [R152.64+0x70], R144 ;  /* 0x0000709098007986 */ /* 0x000fec000c101522 */
[-C--:B--2---:R-:W-:Y:S08]  /*28190*/  HMMA.16816.F32.BF16 R104, R76, R134.reuse, R12 ;  /* 0x000000864c68723c */ /* 0x084ff0000004180c */
        /* <DEDUP_REMOVED lines=8> */
[C---:B------:R-:W-:Y:S01]  /*28220*/  HMMA.16816.F32.BF16 R116, R100.reuse, R118, R48 ;  /* 0x000000766474723c */ /* 0x040fe20000041830 */
[----:B---3--:R-:W-:Y:S03]  /*28230*/  @!P4 HFMA2.BF16_V2 R204, -RZ.H0_H0, RZ.H0_H0, -R143.H0_H0 ;  /* 0x200000ffffccc231 */ /* 0x008fe6000034098f */
[----:B----4-:R-:W-:Y:S02]  /*28240*/  @!P5 HFMA2.BF16_V2 R111, -RZ.H0_H0, RZ.H0_H0, -R140.H0_H0 ;  /* 0x200000ffff6fd231 */ /* 0x010fe4000034098c */
[----:B------:R-:W-:Y:S01]  /*28250*/  @!P4 STL.S16 [R1+0x34], R204 ;  /* 0x000034cc0100c387 */ /* 0x000fe20000100600 */
[----:B------:R-:W-:Y:S01]  /*28260*/  PRMT R10, R204, 0x7610, R10 ;  /* 0x00007610cc0a7816 */ /* 0x000fe2000000000a */
[----:B------:R-:W-:Y:S02]  /*28270*/  @!P6 HFMA2.BF16_V2 R110, -RZ.H0_H0, RZ.H0_H0, -R3.H0_H0 ;  /* 0x200000ffff6ee231 */ /* 0x000fe40000340903 */
[----:B------:R-:W-:Y:S02]  /*28280*/  @!P5 STL.S16 [R1+0x30], R111 ;  /* 0x0000306f0100d387 */ /* 0x000fe40000100600 */
[----:B------:R-:W-:Y:S01]  /*28290*/  @!P4 PRMT R143, R10, 0x5410, RZ ;  /* 0x000054100a8fc816 */ /* 0x000fe200000000ff */
[----:B------:R-:W-:Y:S01]  /*282a0*/  @!P3 HFMA2.BF16_V2 R109, -RZ.H0_H0, RZ.H0_H0, -R142.H0_H0 ;  /* 0x200000ffff6db231 */ /* 0x000fe2000034098e */
[----:B------:R-:W-:Y:S01]  /*282b0*/  @!P6 STL.S16 [R1+0x2c], R110 ;  /* 0x00002c6e0100e387 */ /* 0x000fe20000100600 */
[----:B------:R-:W-:Y:S01]  /*282c0*/  PRMT R9, R111, 0x7610, R9 ;  /* 0x000076106f097816 */ /* 0x000fe20000000009 */
[----:B------:R-:W-:Y:S02]  /*282d0*/  @!P2 HFMA2.BF16_V2 R83, -RZ.H0_H0, RZ.H0_H0, -R141.H0_H0 ;  /* 0x200000ffff53a231 */ /* 0x000fe4000034098d */
[----:B------:R-:W-:Y:S01]  /*282e0*/  STG.E.U16 [R152.64+0x72], R143 ;  /* 0x0000728f98007986 */ /* 0x000fe2000c101522 */
[----:B------:R-:W-:Y:S01]  /*282f0*/  PRMT R8, R110, 0x7610, R8 ;  /* 0x000076106e087816 */ /* 0x000fe20000000008 */
[----:B------:R-:W-:Y:S02]  /*28300*/  @!P1 HFMA2.BF16_V2 R82, -RZ.H0_H0, RZ.H0_H0, -R2.H0_H0 ;  /* 0x200000ffff529231 */ /* 0x000fe40000340902 */
[----:B------:R1:W-:Y:S01]  /*28310*/  @!P3 STL.S16 [R1+0x28], R109 ;  /* 0x0000286d0100b387 */ /* 0x0003e20000100600 */
[----:B------:R-:W-:Y:S02]  /*28320*/  @!P5 PRMT R140, R9, 0x5410, RZ ;  /* 0x00005410098cd816 */ /* 0x000fe400000000ff */
[----:B------:R-:W-:Y:S01]  /*28330*/  @!P6 PRMT R3, R8, 0x5410, RZ ;  /* 0x000054100803e816 */ /* 0x000fe200000000ff */
[----:B------:R-:W-:Y:S01]  /*28340*/  @!P2 STL.S16 [R1+0x24], R83 ;  /* 0x000024530100a387 */ /* 0x000fe20000100600 */
[----:B------:R-:W-:Y:S01]  /*28350*/  PRMT R7, R109, 0x7610, R7 ;  /* 0x000076106d077816 */ /* 0x000fe20000000007 */
[----:B------:R-:W-:Y:S01]  /*28360*/  @!P0 HFMA2.BF16_V2 R81, -RZ.H0_H0, RZ.H0_H0, -R0.H0_H0 ;  /* 0x200000ffff518231 */ /* 0x000fe20000340900 */
[----:B------:R-:W-:Y:S01]  /*28370*/  PRMT R6, R83, 0x7610, R6 ;  /* 0x0000761053067816 */ /* 0x000fe20000000006 */
[----:B------:R-:W-:Y:S01]  /*28380*/  STG.E.U16 [R154.64+0x70], R140 ;  /* 0x0000708c9a007986 */ /* 0x000fe2000c101522 */
[----:B------:R-:W-:Y:S02]  /*28390*/  @!P3 PRMT R142, R7, 0x5410, RZ ;  /* 0x00005410078eb816 */ /* 0x000fe400000000ff */
[----:B------:R-:W-:Y:S01]  /*283a0*/  @!P2 PRMT R141, R6, 0x5410, RZ ;  /* 0x00005410068da816 */ /* 0x000fe200000000ff */
[----:B------:R2:W-:Y:S01]  /*283b0*/  STG.E.U16 [R154.64+0x72], R3 ;  /* 0x000072039a007986 */ /* 0x0005e2000c101522 */
[----:B------:R-:W-:Y:S02]  /*283c0*/  PRMT R5, R82, 0x7610, R5 ;  /* 0x0000761052057816 */ /* 0x000fe40000000005 */
[----:B------:R-:W-:Y:S01]  /*283d0*/  PRMT R4, R81, 0x7610, R4 ;  /* 0x0000761051047816 */ /* 0x000fe20000000004 */
[----:B------:R-:W-:Y:S01]  /*283e0*/  STG.E.U16 [R160.64+0x6e], R142 ;  /* 0x00006e8ea0007986 */ /* 0x000fe2000c101522 */
[----:B------:R-:W-:Y:S01]  /*283f0*/  @!P1 PRMT R2, R5, 0x5410, RZ ;  /* 0x0000541005029816 */ /* 0x000fe200000000ff */
[----:B------:R-:W-:Y:S01]  /*28400*/  FADD.FTZ R5, R167, R206 ;  /* 0x000000cea7057221 */ /* 0x000fe20000010000 */
[----:B------:R-:W-:Y:S01]  /*28410*/  @!P0 PRMT R0, R4, 0x5410, RZ ;  /* 0x0000541004008816 */ /* 0x000fe200000000ff */
[----:B------:R-:W-:Y:S02]  /*28420*/  STG.E.U16 [R160.64+0x70], R141 ;  /* 0x0000708da0007986 */ /* 0x000fe4000c101522 */
[----:B------:R-:W-:Y:S02]  /*28430*/  FADD.FTZ R5, R166, R5 ;  /* 0x00000005a6057221 */ /* 0x000fe40000010000 */
[----:B------:R3:W-:Y:S01]  /*28440*/  STG.E.U16 [R156.64+0x70], R2 ;  /* 0x000070029c007986 */ /* 0x0007e2000c101522 */
[-C--:B-1----:R-:W-:Y:S03]  /*28450*/  HMMA.16816.F32.BF16 R108, R100, R72.reuse, R52 ;  /* 0x00000048646c723c */ /* 0x082fe60000041834 */
[----:B------:R1:W-:Y:S04]  /*28460*/  STG.E.U16 [R156.64+0x72], R0 ;  /* 0x000072009c007986 */ /* 0x0003e8000c101522 */
[----:B------:R-:W-:Y:S04]  /*28470*/  @!P1 STL.S16 [R1+0x20], R82 ;  /* 0x0000205201009387 */ /* 0x000fe80000100600 */
[----:B------:R4:W-:Y:S01]  /*28480*/  @!P0 STL.S16 [R1+0xc], R81 ;  /* 0x00000c5101008387 */ /* 0x0009e20000100600 */
[----:B------:R-:W-:Y:S01]  /*28490*/  PLOP3.LUT P0, PT, PT, PT, UP0, 0x80, 0x0 ;  /* 0x000000000000781c */ /* 0x000fe20003f0f008 */
[----:B--2---:R-:W-:Y:S02]  /*284a0*/  FADD.FTZ R3, R197, R200 ;  /* 0x000000c8c5037221 */ /* 0x004fe40000010000 */
[----:B------:R2:W-:Y:S01]  /*284b0*/  STL [R1+0x120], R5 ;  /* 0x0001200501007387 */ /* 0x0005e20000100800 */
[----:B---3--:R-:W-:Y:S04]  /*284c0*/  FADD.FTZ R2, R199, R203 ;  /* 0x000000cbc7027221 */ /* 0x008fe80000010000 */
[----:B------:R-:W-:Y:S02]  /*284d0*/  FADD.FTZ R4, R165, R2 ;  /* 0x00000002a5047221 */ /* 0x000fe40000010000 */
[----:B-1----:R-:W-:Y:S01]  /*284e0*/  FADD.FTZ R0, R198, R201 ;  /* 0x000000c9c6007221 */ /* 0x002fe20000010000 */
[C---:B----4-:R-:W-:Y:S03]  /*284f0*/  HMMA.16816.F32.BF16 R80, R76.reuse, R72, R56 ;  /* 0x000000484c50723c */ /* 0x050fe60000041838 */
[----:B------:R-:W-:Y:S02]  /*28500*/  FADD.FTZ R2, R163, R0 ;  /* 0x00000000a3027221 */ /* 0x000fe40000010000 */
[----:B------:R-:W-:Y:S02]  /*28510*/  FADD.FTZ R0, R159, R3 ;  /* 0x000000039f007221 */ /* 0x000fe40000010000 */
[----:B------:R-:W-:Y:S02]  /*28520*/  FADD.FTZ R3, R164, R4 ;  /* 0x00000004a4037221 */ /* 0x000fe40000010000 */
[----:B------:R-:W-:Y:S01]  /*28530*/  FADD.FTZ R2, R162, R2 ;  /* 0x00000002a2027221 */ /* 0x000fe20000010000 */
[-C--:B------:R-:W-:Y:S02]  /*28540*/  HMMA.16816.F32.BF16 R76, R76, R74.reuse, R60 ;  /* 0x0000004a4c4c723c */ /* 0x080fe4000004183c */
[----:B------:R-:W-:Y:S01]  /*28550*/  FADD.FTZ R0, R151, R0 ;  /* 0x0000000097007221 */ /* 0x000fe20000010000 */
[----:B------:R2:W-:Y:S01]  /*28560*/  STL [R1+0x11c], R3 ;  /* 0x00011c0301007387 */ /* 0x0005e20000100800 */
[----:B------:R-:W-:Y:S03]  /*28570*/  IMAD.MOV.U32 R73, RZ, RZ, R69 ;  /* 0x000000ffff497224 */ /* 0x000fe600078e0045 */
[----:B------:R2:W-:Y:S01]  /*28580*/  STL [R1+0x124], R2 ;  /* 0x0001240201007387 */ /* 0x0005e20000100800 */
[----:B------:R-:W-:Y:S01]  /*28590*/  IMAD.MOV.U32 R72, RZ, RZ, R70 ;  /* 0x000000ffff487224 */ /* 0x000fe200078e0046 */
[----:B------:R-:W-:Y:S02]  /*285a0*/  HMMA.16816.F32.BF16 R100, R100, R74, R64 ;  /* 0x0000004a6464723c */ /* 0x000fe40000041840 */
[----:B------:R2:W-:Y:S05]  /*285b0*/  STL [R1+0x138], R0 ;  /* 0x0001380001007387 */ /* 0x0005ea0000100800 */
[----:B------:R-:W-:Y:S02]  /*285c0*/  IMAD.MOV.U32 R75, RZ, RZ, R68 ;  /* 0x000000ffff4b7224 */ /* 0x000fe400078e0044 */
[----:B------:R-:W-:Y:S01]  /*285d0*/  IMAD.MOV.U32 R74, RZ, RZ, R71 ;  /* 0x000000ffff4a7224 */ /* 0x000fe200078e0047 */
[----:B--2--5:R-:W-:-:S05]  /*285e0*/  @P0 BRA `(.L_x_2008) ;  /* 0xffff763000000947 */ /* 0x024fca000383ffff */
.L_x_2007:
        /* <DEDUP_REMOVED lines=64> */
[----:B------:R-:W-:Y:S02]  /*289f0*/  FSETP.NE.FTZ.AND P5, PT, R38, RZ, PT ;  /* 0x000000ff2600720b */ /* 0x000fe40003fb5000 */
[----:B------:R-:W-:Y:S01]  /*28a00*/  SHF.R.S32.HI R8, RZ, 0x5, R42 ;  /* 0x00000005ff087819 */ /* 0x000fe2000001142a */
[----:B---3--:R-:W-:Y:S01]  /*28a10*/  FADD.FTZ R37, R4, R5 ;  /* 0x0000000504257221 */ /* 0x008fe20000010000 */
[----:B------:R-:W1:Y:S01]  /*28a20*/  SHFL.BFLY PT, R7, R2, 0x1, 0x1f ;  /* 0x0c201f0002077f89 */ /* 0x000e6200000e0000 */
[----:B------:R-:W-:Y:S01]  /*28a30*/  LEA.HI R4, R56, R43, RZ, 0x2 ;  /* 0x0000002b38047211 */ /* 0x000fe200078f10ff */
[----:B----4-:R-:W-:Y:S01]  /*28a40*/  FADD.FTZ R40, R3, R6 ;  /* 0x0000000603287221 */ /* 0x010fe20000010000 */
[----:B------:R-:W-:Y:S02]  /*28a50*/  MOV R5, 0x3f800000 ;  /* 0x3f80000000057802 */ /* 0x000fe40000000f00 */
[--C-:B------:R-:W-:Y:S02]  /*28a60*/  SHF.R.S32.HI R0, RZ, 0x2, R4.reuse ;  /* 0x00000002ff007819 */ /* 0x100fe40000011404 */
[----:B------:R-:W-:-:S02]  /*28a70*/  SHF.R.S32.HI R6, RZ, 0x1f, R4 ;  /* 0x0000001fff067819 */ /* 0x000fc40000011404 */
[----:B------:R-:W-:Y:S01]  /*28a80*/  LOP3.LUT R4, R4, 0x3ffffffc, RZ, 0xc0, !PT ;  /* 0x3ffffffc04047812 */ /* 0x000fe200078ec0ff */
[----:B------:R-:W2:Y:S01]  /*28a90*/  @P5 MUFU.RCP R5, R38 ;  /* 0x0000002600055308 */ /* 0x000ea20000001000 */
[----:B------:R-:W-:Y:S02]  /*28aa0*/  FSETP.NE.FTZ.AND P3, PT, R40, RZ, PT ;  /* 0x000000ff2800720b */ /* 0x000fe40003f75000 */
[----:B------:R-:W-:Y:S02]  /*28ab0*/  IADD3 R4, -R4, R43, RZ ;  /* 0x0000002b04047210 */ /* 0x000fe40007ffe1ff */
[----:B------:R-:W-:Y:S02]  /*28ac0*/  FSETP.NE.FTZ.AND P4, PT, R37, RZ, PT ;  /* 0x000000ff2500720b */ /* 0x000fe40003f95000 */
[----:B------:R-:W-:Y:S02]  /*28ad0*/  LEA R41, R8, R4, 0x9 ;  /* 0x0000000408297211 */ /* 0x000fe400078e48ff */
[----:B------:R-:W-:-:S02]  /*28ae0*/  MOV R4, 0x3f800000 ;  /* 0x3f80000000047802 */ /* 0x000fc40000000f00 */
[----:B------:R-:W-:Y:S01]  /*28af0*/  LEA.HI R6, R6, R0, RZ, 0x3 ;  /* 0x0000000006067211 */ /* 0x000fe200078f18ff */
[----:B-1----:R-:W-:Y:S01]  /*28b00*/  FADD.FTZ R39, R2, R7 ;  /* 0x0000000702277221 */ /* 0x002fe20000010000 */
[----:B------:R-:W-:Y:S02]  /*28b10*/  MOV R2, 0x3f800000 ;  /* 0x3f80000000027802 */ /* 0x000fe40000000f00 */
[----:B------:R-:W-:Y:S02]  /*28b20*/  LOP3.LUT R10, R6, 0xfffffff8, RZ, 0xc0, !PT ;  /* 0xfffffff8060a7812 */ /* 0x000fe400078ec0ff */
[----:B------:R-:W-:Y:S02]  /*28b30*/  FSETP.NE.FTZ.AND P0, PT, R39, RZ, PT ;  /* 0x000000ff2700720b */ /* 0x000fe40003f15000 */
[----:B------:R-:W-:Y:S01]  /*28b40*/  MOV R3, 0x3f800000 ;  /* 0x3f80000000037802 */ /* 0x000fe20000000f00 */
[----:B------:R-:W-:Y:S01]  /*28b50*/  @P3 MUFU.RCP R2, R40 ;  /* 0x0000002800023308 */ /* 0x000fe20000001000 */
[----:B------:R-:W-:Y:S01]  /*28b60*/  IADD3 R10, R0, -R10, RZ ;  /* 0x8000000a000a7210 */ /* 0x000fe20007ffe0ff */
[----:B--2---:R-:W-:Y:S01]  /*28b70*/  FMUL.FTZ R0, R5, c[0x0][0x2dc] ;  /* 0x0000b70005007a20 */ /* 0x004fe20000410000 */
[----:B------:R-:W-:-:S02]  /*28b80*/  MOV R5, 0xfffffff0 ;  /* 0xfffffff000057802 */ /* 0x000fc40000000f00 */
[----:B------:R-:W-:Y:S01]  /*28b90*/  R2P PR, R10, 0x6 ;  /* 0x000000060a007804 */ /* 0x000fe20000000000 */
[C---:B------:R-:W-:Y:S02]  /*28ba0*/  FMUL.FTZ R136, R0.reuse, R136 ;  /* 0x0000008800887220 */ /* 0x040fe40000410000 */
[----:B------:R-:W-:Y:S01]  /*28bb0*/  @P4 MUFU.RCP R3, R37 ;  /* 0x0000002500034308 */ /* 0x000fe20000001000 */
[C---:B------:R-:W-:Y:S02]  /*28bc0*/  FMUL.FTZ R8, R0.reuse, R137 ;  /* 0x0000008900087220 */ /* 0x040fe40000410000 */
[C---:B------:R-:W-:Y:S02]  /*28bd0*/  FMUL.FTZ R132, R0.reuse, R132 ;  /* 0x0000008400847220 */ /* 0x040fe40000410000 */
        /* <DEDUP_REMOVED lines=55> */
[C---:B------:R-:W-:Y:S01]  /*28f50*/  FMUL.FTZ R96, R2.reuse, R96 ;  /* 0x0000006002607220 */ /* 0x040fe20000410000 */
[----:B------:R-:W-:Y:S01]  /*28f60*/  F2FP.BF16.PACK_AB R35, R35, R112 ;  /* 0x000000702323723e */ /* 0x000fe200000010ff */
[C---:B------:R-:W-:Y:S01]  /*28f70*/  FMUL.FTZ R16, R2.reuse, R97 ;  /* 0x0000006102107220 */ /* 0x040fe20000410000 */
[----:B------:R-:W-:Y:S01]  /*28f80*/  LEA R0, R41, R0, 0x1 ;  /* 0x0000000029007211 */ /* 0x000fe200078e08ff */
        /* <DEDUP_REMOVED lines=15> */
[----:B------:R-:W-:Y:S01]  /*29080*/  LOP3.LUT R2, R10, 0x1, RZ, 0xc0, !PT ;  /* 0x000000010a027812 */ /* 0x000fe200078ec0ff */
[----:B------:R-:W-:Y:S01]  /*29090*/  FMUL.FTZ R3, R3, c[0x0][0x2dc] ;  /* 0x0000b70003037a20 */ /* 0x000fe20000410000 */
        /* <DEDUP_REMOVED lines=45> */
[----:B------:R-:W-:Y:S01]  /*29370*/  STS [R4+0x400], R17 ;  /* 0x0004001104007388 */ /* 0x000fe20000000800 */
[----:B------:R-:W-:-:S03]  /*29380*/  MOV R9, 0x7f800000 ;  /* 0x7f80000000097802 */ /* 0x000fc60000000f00 */
        /* <DEDUP_REMOVED lines=27> */
[----:B------:R-:W-:Y:S04]  /*29540*/  STS [R4], R10 ;  /* 0x0000000a04007388 */ /* 0x000fe80000000800 */
[----:B------:R-:W-:Y:S01]  /*29550*/  STS [R0+0x2000], R23 ;  /* 0x0020001700007388 */ /* 0x000fe20000000800 */
[----:B-1----:R-:W-:-:S03]  /*29560*/  @P3 FMUL.FTZ R2, R2, 0.69314718246459960938 ;  /* 0x3f31721802023820 */ /* 0x002fc60000410000 */
[----:B------:R1:W-:Y:S01]  /*29570*/  STS [R0+0x2400], R22 ;  /* 0x0024001600007388 */ /* 0x0003e20000000800 */
[----:B------:R-:W-:-:S03]  /*29580*/  @P3 FFMA.FTZ R9, R71, c[0x0][0x238], R2 ;  /* 0x00008e0047093a23 */ /* 0x000fc60000010002 */
[----:B------:R2:W-:Y:S04]  /*29590*/  STS [R3+0x2000], R21 ;  /* 0x0020001503007388 */ /* 0x0005e80000000800 */
[----:B------:R3:W-:Y:S04]  /*295a0*/  STS [R4+0x2000], R20 ;  /* 0x0020001404007388 */ /* 0x0007e80000000800 */
[----:B------:R-:W-:Y:S01]  /*295b0*/  BAR.SYNC.DEFER_BLOCKING 0x0 ;  /* 0x0000000000007b1d */ /* 0x000fe20000010000 */
[----:B-1----:R-:W-:-:S04]  /*295c0*/  LOP3.LUT R0, R42, 0xffffffe0, RZ, 0xc0, !PT ;  /* 0xffffffe02a007812 */ /* 0x002fc800078ec0ff */
[----:B------:R-:W-:Y:S01]  /*295d0*/  IADD3 R0, -R0, R43, RZ ;  /* 0x0000002b00007210 */ /* 0x000fe20007ffe1ff */
[----:B--2---:R-:W1:Y:S03]  /*295e0*/  @P4 MUFU.LG2 R3, R37 ;  /* 0x0000002500034308 */ /* 0x004e660000000c00 */
        /* <DEDUP_REMOVED lines=17> */
[----:B------:R-:W4:Y:S02]  /*29700*/  S2R R4, SR_TID.X ;  /* 0x0000000000047919 */ /* 0x000f240000002100 */
[----:B----4-:R-:W-:-:S04]  /*29710*/  SHF.R.S32.HI R2, RZ, 0x1f, R4 ;  /* 0x0000001fff027819 */ /* 0x010fc80000011404 */
        /* <DEDUP_REMOVED lines=43> */
.L_x_2012:
[----:B------:R-:W-:Y:S05]  /*299d0*/  BSYNC B0 ;  /* 0x0000000000007941 */ /* 0x000fea0003800000 */
.L_x_2011:
        /* <DEDUP_REMOVED lines=36> */
.L_x_2014:
[----:B------:R-:W-:Y:S05]  /*29c20*/  BSYNC B0 ;  /* 0x0000000000007941 */ /* 0x000fea0003800000 */
.L_x_2013:
        /* <DEDUP_REMOVED lines=15> */
.L_x_2016:
[----:B------:R-:W-:Y:S05]  /*29d20*/  BSYNC B0 ;  /* 0x0000000000007941 */ /* 0x000fea0003800000 */
.L_x_2015:
        /* <DEDUP_REMOVED lines=15> */
.L_x_2018:
[----:B------:R-:W-:Y:S05]  /*29e20*/  BSYNC B0 ;  /* 0x0000000000007941 */ /* 0x000fea0003800000 */
.L_x_2017:
        /* <DEDUP_REMOVED lines=15> */
.L_x_2020:
[----:B------:R-:W-:Y:S05]  /*29f20*/  BSYNC B0 ;  /* 0x0000000000007941 */ /* 0x000fea0003800000 */
.L_x_2019:
        /* <DEDUP_REMOVED lines=15> */
.L_x_2022:
[----:B------:R-:W-:Y:S05]  /*2a020*/  BSYNC B0 ;  /* 0x0000000000007941 */ /* 0x000fea0003800000 */
.L_x_2021:
        /* <DEDUP_REMOVED lines=15> */
.L_x_2024:
[----:B------:R-:W-:Y:S05]  /*2a120*/  BSYNC B0 ;  /* 0x0000000000007941 */ /* 0x000fea0003800000 */
.L_x_2023:
        /* <DEDUP_REMOVED lines=15> */
.L_x_2026:
[----:B------:R-:W-:Y:S05]  /*2a220*/  BSYNC B0 ;  /* 0x0000000000007941 */ /* 0x000fea0003800000 */
.L_x_2025:
        /* <DEDUP_REMOVED lines=15> */
.L_x_2027:
        /* <DEDUP_REMOVED lines=14> */
.L_x_2142:


//--------------------- .text._ZN5flash16flash_fwd_kernelI23Flash_fwd_kernel_traitsILi64ELi128ELi64ELi4ELb0ELb0EN7cutlass10bfloat16_tE19Flash_kernel_traitsILi64ELi128ELi64ELi4ES3_EELb0ELb0ELb1ELb1ELb0ELb0ELb1ELb0EEEvNS_16Flash_fwd_paramsE --------------------------
	.section	.text._ZN5flash16flash_fwd_kernelI23Flash_fwd_kernel_traitsILi64ELi128ELi64ELi4ELb0ELb0EN7cutlass10bfloat16_tE19Flash_kernel_traitsILi64ELi128ELi64ELi4ES3_EELb0ELb0ELb1ELb1ELb0ELb0ELb1ELb0EEEvNS_16Flash_fwd_paramsE,"ax",@progbits
	.sectioninfo	@"SHI_REGISTERS=255"
	.align	128
        .global         _ZN5flash16flash_fwd_kernelI23Flash_fwd_kernel_traitsILi64ELi128ELi64ELi4ELb0ELb0EN7cutlass10bfloat16_tE19Flash_kernel_traitsILi64ELi128ELi64ELi4ES3_EELb0ELb0ELb1ELb1ELb0ELb0ELb1ELb0EEEvNS_16Flash_fwd_paramsE
        .type           _ZN5flash16flash_fwd_kernelI23Flash_fwd_kernel_traitsILi64ELi128ELi64ELi4ELb0ELb0EN7cutlass10bfloat16_tE19Flash_kernel_traitsILi64ELi128ELi64ELi4ES3_EELb0ELb0ELb1ELb1ELb0ELb0ELb1ELb0EEEvNS_16Flash_fwd_paramsE,@function
        .size           _ZN5flash16flash_fwd_kernelI23Flash_fwd_kernel_traitsILi64ELi128ELi64ELi4ELb0ELb0EN7cutlass10bfloat16_tE19Flash_kernel_traitsILi64ELi128ELi64ELi4ES3_EELb0ELb0ELb1ELb1ELb0ELb0ELb1ELb0EEEvNS_16Flash_fwd_paramsE,(.L_x_2143 - _ZN5flash16flash_fwd_kernelI23Flash_fwd_kernel_traitsILi64ELi128ELi64ELi4ELb0ELb0EN7cutlass10bfloat16_tE19Flash_kernel_traitsILi64ELi128ELi64ELi4ES3_EELb0ELb0ELb1ELb1ELb0ELb0ELb1ELb0EEEvNS_16Flash_fwd_paramsE)
        .other          _ZN5flash16flash_fwd_kernelI23Flash_fwd_kernel_traitsILi64ELi128ELi64ELi4ELb0ELb0EN7cutlass10bfloat16_tE19Flash_kernel_traitsILi64ELi128ELi64ELi4ES3_EELb0ELb0ELb1ELb1ELb0ELb0ELb1ELb0EEEvNS_16Flash_fwd_paramsE,@"STO_CUDA_ENTRY STV_DEFAULT"
_ZN5flash16flash_fwd_kernelI23Flash_fwd_kernel_traitsILi64ELi128ELi64ELi4ELb0ELb0EN7cutlass10bfloat16_tE19Flash_kernel_traitsILi64ELi128ELi64ELi4ES3_EELb0ELb0ELb1ELb1ELb0ELb0ELb1ELb0EEEvNS_16Flash_fwd_paramsE:
.text._ZN5flash16flash_fwd_kernelI23Flash_fwd_kernel_traitsILi64ELi128ELi64ELi4ELb0ELb0EN7cutlass10bfloat16_tE19Flash_kernel_traitsILi64ELi128ELi64ELi4ES3_EELb0ELb0ELb1ELb1ELb0ELb0ELb1ELb0EEEvNS_16Flash_fwd_paramsE:
        /* <DEDUP_REMOVED lines=56> */
.L_x_2028:
[----:B------:R-:W-:Y:S02]  /*0380*/  ULDC UR6, c[0x0][0x218] ;  /* 0x0000860000067ab9 */ /* 0x000fe40000000800 */
.L_x_2029:
        /* <DEDUP_REMOVED lines=67> */
[----:B------:R-:W-:-:S02]  /*07c0*/  UIMAD UR4, UR9, UR4, URZ ;  /* 0x00000004090472a4 */ /* 0x000fc4000f8e023f */
[----:B------:R-:W-:Y:S01]  /*07d0*/  @!UP0 UIMAD UR9, UR10, UR6, URZ ;  /* 0x000000060a0982a4 */ /* 0x000fe2000f8e023f */
[----:B------:R-:W-:Y:S01]  /*07e0*/  ISETP.GE.AND P1, PT, R0, c[0x0][0x220], PT ;  /* 0x0000880000007a0c */ /* 0x000fe20003f26270 */
[----:B------:R-:W-:Y:S02]  /*07f0*/  UIMAD UR5, UR14, UR5, UR4 ;  /* 0x000000050e0572a4 */ /* 0x000fe4000f8e0204 */
[----:B------:R-:W-:Y:S02]  /*0800*/  ULDC.U8 UR10, c[0x0][0x329] ;  /* 0x0000ca40000a7ab9 */ /* 0x000fe40000000000 */
[----:B------:R-:W-:Y:S02]  /*0810*/  UISETP.NE.AND UP1, UPT, UR10, URZ, UPT ;  /* 0x0000003f0a00728c */ /* 0x000fe4000bf25270 */
[----:B------:R-:W-:Y:S02]  /*0820*/  ULDC.U8 UR4, c[0x0][0x328] ;  /* 0x0000ca0000047ab9 */ /* 0x000fe40000000000 */
[----:B------:R-:W-:-:S02]  /*0830*/  UISETP.NE.AND UP2, UPT, UR4, URZ, UPT ;  /* 0x0000003f0400728c */ /* 0x000fc4000bf45270 */
[----:B------:R-:W-:Y:S02]  /*0840*/  @!UP0 UIMAD UR9, UR12, UR7, UR9 ;  /* 0x000000070c0982a4 */ /* 0x000fe4000f8e0209 */
[----:B------:R-:W-:Y:S02]  /*0850*/  UISETP.NE.OR UP3, UPT, UR10, URZ, !UP2 ;  /* 0x0000003f0a00728c */ /* 0x000fe4000d765670 */
[----:B------:R-:W-:Y:S02]  /*0860*/  ULDC UR7, c[0x0][0x214] ;  /* 0x0000850000077ab9 */ /* 0x000fe40000000800 */
[----:B------:R-:W-:Y:S02]  /*0870*/  @UP1 ULDC UR10, c[0x0][0x210] ;  /* 0x00008400000a1ab9 */ /* 0x000fe40000000800 */
[----:B------:R-:W-:Y:S02]  /*0880*/  ULDC UR6, c[0x0][0x234] ;  /* 0x00008d0000067ab9 */ /* 0x000fe40000000800 */
[----:B------:R-:W-:-:S02]  /*0890*/  @UP1 UIMAD UR10, UR10, UR7, URZ ;  /* 0x000000070a0a12a4 */ /* 0x000fc4000f8e023f */
[----:B------:R-:W-:Y:S02]  /*08a0*/  @!UP1 USEL UR10, UR7, UR6, !UP2 ;  /* 0x00000006070a9287 */ /* 0x000fe4000d000000 */
[----:B------:R-:W-:Y:S02]  /*08b0*/  ULDC UR4, c[0x0][0x1c0] ;  /* 0x0000700000047ab9 */ /* 0x000fe40000000800 */
[----:B------:R-:W-:Y:S02]  /*08c0*/  @UP1 UMOV UR15, 0x1 ;  /* 0x00000001000f1882 */ /* 0x000fe40000000000 */
[----:B------:R-:W-:Y:S02]  /*08d0*/  @!UP1 UIMAD UR15, UR10, UR4, URZ ;  /* 0x000000040a0f92a4 */ /* 0x000fe4000f8e023f */
[----:B------:R-:W-:Y:S02]  /*08e0*/  @!UP0 UMOV UR22, UR20 ;  /* 0x0000001400168c82 */ /* 0x000fe40008000000 */
[----:B------:R-:W-:Y:S01]  /*08f0*/  @!UP0 UIADD3 UR8, UR21, UR9, URZ ;  /* 0x0000000915088290 */ /* 0x000fe2000fffe03f */
[----:B------:R-:W-:Y:S01]  /*0900*/  IADD3 R2, P0, R0, UR22, RZ ;  /* 0x0000001600027c10 */ /* 0x000fe2000ff1e0ff */
[----:B------:R-:W-:-:S02]  /*0910*/  @!UP3 UIMAD UR20, UR12, UR7, URZ ;  /* 0x000000070c14b2a4 */ /* 0x000fc4000f8e023f */
[----:B------:R-:W-:Y:S02]  /*0920*/  UIMAD UR15, UR12, UR15, URZ ;  /* 0x0000000f0c0f72a4 */ /* 0x000fe4000f8e023f */
[----:B------:R-:W-:Y:S01]  /*0930*/  @!UP3 USEL UR20, UR20, UR11, !UP0 ;  /* 0x0000000b1414b287 */ /* 0x000fe2000c000000 */
        /* <DEDUP_REMOVED lines=26> */
.L_x_2032:
[----:B------:R-:W-:Y:S05]  /*0ae0*/  BSYNC B0 ;  /* 0x0000000000007941 */ /* 0x000fea0003800000 */
.L_x_2031:
        /* <DEDUP_REMOVED lines=16> */
.L_x_2034:
[----:B------:R-:W-:Y:S05]  /*0bf0*/  BSYNC B0 ;  /* 0x0000000000007941 */ /* 0x000fea0003800000 */
.L_x_2033:
        /* <DEDUP_REMOVED lines=17> */
.L_x_2036:
[----:B------:R-:W-:Y:S05]  /*0d10*/  BSYNC B0 ;  /* 0x0000000000007941 */ /* 0x000fea0003800000 */
.L_x_2035:
        /* <DEDUP_REMOVED lines=16> */
.L_x_2038:
[----:B------:R-:W-:Y:S05]  /*0e20*/  BSYNC B0 ;  /* 0x0000000000007941 */ /* 0x000fea0003800000 */
.L_x_2037:
        /* <DEDUP_REMOVED lines=17> */
.L_x_2040:
[----:B------:R-:W-:Y:S05]  /*0f40*/  BSYNC B0 ;  /* 0x0000000000007941 */ /* 0x000fea0003800000 */
.L_x_2039:
        /* <DEDUP_REMOVED lines=17> */
.L_x_2042:
[----:B------:R-:W-:Y:S05]  /*1060*/  BSYNC B0 ;  /* 0x0000000000007941 */ /* 0x000fea0003800000 */
.L_x_2041:
        /* <DEDUP_REMOVED lines=16> */
.L_x_2044:
[----:B------:R-:W-:Y:S05]  /*1170*/  BSYNC B0 ;  /* 0x0000000000007941 */ /* 0x000fea0003800000 */
.L_x_2043:
        /* <DEDUP_REMOVED lines=15> */
.L_x_2046:
[----:B------:R-:W-:Y:S05]  /*1270*/  BSYNC B0 ;  /* 0x0000000000007941 */ /* 0x000fea0003800000 */
.L_x_2045:
        /* <DEDUP_REMOVED lines=69> */
.L_x_2030:
        /* <DEDUP_REMOVED lines=14> */
[----:B------:R-:W-:Y:S02]  /*17b0*/  @UP0 UMOV UR6, UR24 ;  /* 0x0000001800060c82 */ /* 0x000fe40008000000 */
[----:B------:R-:W-:Y:S02]  /*17c0*/  @UP1 UIMAD UR22, UR22, UR5, UR27 ;  /* 0x00000005161612a4 */ /* 0x000fe4000f8e021b */
[----:B------:R-:W-:-:S02]  /*17d0*/  USHF.R.S32.HI UR17, URZ, 0x1f, UR14 ;  /* 0x0000001f3f117899 */ /* 0x000fc4000801140e */
        /* <DEDUP_REMOVED lines=16> */
.L_x_2047:
        /* <DEDUP_REMOVED lines=45> */
.L_x_2048:
[----:B------:R-:W-:Y:S01]  /*1bb0*/  SHF.R.S32.HI R17, RZ, 0x1f, R20 ;  /* 0x0000001fff117819 */ /* 0x000fe20000011414 */
[----:B------:R-:W1:Y:S01]  /*1bc0*/  S2R R5, SR_CTAID.X ;  /* 0x0000000000057919 */ /* 0x000e620000002500 */
[----:B------:R-:W-:Y:S01]  /*1bd0*/  UIADD3 UR21, -UR13, UR16, URZ ;  /* 0x000000100d157290 */ /* 0x000fe2000fffe13f */
[----:B------:R-:W-:Y:S01]  /*1be0*/  BSSY B0, `(.L_x_2049) ;  /* 0x000002f000007945 */ /* 0x000fe20003800000 */
[CC--:B------:R-:W-:Y:S01]  /*1bf0*/  LEA.HI R0, R17.reuse, R20.reuse, RZ, 0x3 ;  /* 0x0000001411007211 */ /* 0x0c0fe200078f18ff */
[----:B------:R-:W2:Y:S01]  /*1c00*/  S2R R8, SR_CTAID.Z ;  /* 0x0000000000087919 */ /* 0x000ea20000002700 */
[CC--:B------:R-:W-:Y:S01]  /*1c10*/  LEA.HI R4, R17.reuse, R20.reuse, RZ, 0x6 ;  /* 0x0000001411047211 */ /* 0x0c0fe200078f30ff */
[----:B------:R-:W-:Y:S01]  /*1c20*/  ULDC.64 UR4, c[0x0][0x1a8] ;  /* 0x00006a0000047ab9 */ /* 0x000fe20000000a00 */
        /* <DEDUP_REMOVED lines=12> */
[----:B------:R-:W-:Y:S02]  /*1cf0*/  SHF.R.U32.HI R3, RZ, 0x3, R0 ;  /* 0x00000003ff037819 */ /* 0x000fe40000011600 */
[----:B------:R-:W-:Y:S01]  /*1d00*/  SHF.R.S32.HI R23, RZ, 0x1f, R22 ;  /* 0x0000001fff177819 */ /* 0x000fe20000011416 */
[----:B-1----:R-:W-:Y:S01]  /*1d10*/  IMAD.WIDE R24, R5, 0x80, R12 ;  /* 0x0000008005187825 */ /* 0x002fe200078e020c */
[----:B------:R-:W-:Y:S02]  /*1d20*/  LOP3.LUT R0, R0, 0x38, R22, 0xf8, !PT ;  /* 0x0000003800007812 */ /* 0x000fe400078ef816 */
[----:B------:R-:W-:Y:S01]  /*1d30*/  IADD3 R2, P0, R22, UR6, RZ ;  /* 0x0000000616027c10 */ /* 0x000fe2000ff1e0ff */
[----:B------:R1:W-:Y:S01]  /*1d40*/  STL.64 [R1+0x8], R22 ;  /* 0x0000081601007387 */ /* 0x0003e20000100a00 */
[----:B------:R-:W-:-:S02]  /*1d50*/  LOP3.LUT R0, R0, R3, RZ, 0x3c, !PT ;  /* 0x0000000300007212 */ /* 0x000fc400078e3cff */
[----:B------:R-:W-:Y:S01]  /*1d60*/  IADD3.X R3, R23, UR20, RZ, P0, !PT ;  /* 0x0000001417037c10 */ /* 0x000fe200087fe4ff */
[----:B------:R1:W-:Y:S01]  /*1d70*/  STL.64 [R1], R24 ;  /* 0x0000001801007387 */ /* 0x0003e20000100a00 */
        /* <DEDUP_REMOVED lines=21> */
.L_x_2050:
[----:B------:R-:W-:Y:S05]  /*1ed0*/  BSYNC B0 ;  /* 0x0000000000007941 */ /* 0x000fea0003800000 */
.L_x_2049:
        /* <DEDUP_REMOVED lines=21> */
.L_x_2052:
[----:B------:R-:W-:Y:S05]  /*2030*/  BSYNC B0 ;  /* 0x0000000000007941 */ /* 0x000fea0003800000 */
.L_x_2051:
        /* <DEDUP_REMOVED lines=21> */
.L_x_2054:
[----:B------:R-:W-:Y:S05]  /*2190*/  BSYNC B0 ;  /* 0x0000000000007941 */ /* 0x000fea0003800000 */
.L_x_2053:
        /* <DEDUP_REMOVED lines=21> */
.L_x_2056:
[----:B------:R-:W-:Y:S05]  /*22f0*/  BSYNC B0 ;  /* 0x0000000000007941 */ /* 0x000fea0003800000 */
.L_x_2055:
        /* <DEDUP_REMOVED lines=22> */
.L_x_2058:
[----:B------:R-:W-:Y:S05]  /*2460*/  BSYNC B0 ;  /* 0x0000000000007941 */ /* 0x000fea0003800000 */
.L_x_2057:
        /* <DEDUP_REMOVED lines=22> */
.L_x_2060:
[----:B------:R-:W-:Y:S05]  /*25d0*/  BSYNC B0 ;  /* 0x0000000000007941 */ /* 0x000fea0003800000 */
.L_x_2059:
        /* <DEDUP_REMOVED lines=22> */
.L_x_2062:
[----:B------:R-:W-:Y:S05]  /*2740*/  BSYNC B0 ;  /* 0x0000000000007941 */ /* 0x000fea0003800000 */
.L_x_2061:
        /* <DEDUP_REMOVED lines=26> */
.L_x_2064:
[----:B------:R-:W-:Y:S05]  /*28f0*/  BSYNC B0 ;  /* 0x0000000000007941 */ /* 0x000fea0003800000 */
.L_x_2063:
[----:B------:R-:W-:Y:S01]  /*2900*/  IMAD R6, R13, c[0x0][0x198], RZ ;  /* 0x000066000d067a24 */ /* 0x000fe200078e02ff */
[----:B------:R-:W-:Y:S01]  /*2910*/  LEA.HI R17, R17, R20, RZ, 0x4 ;  /* 0x0000001411117211 */ /* 0x000fe200078f20ff */
[--C-:B---3--:R-:W-:Y:S01]  /*2920*/  IMAD.WIDE.U32 R4, R12, c[0x0][0x198], R22.reuse ;  /* 0x000066000c047a25 */ /* 0x108fe200078e0016 */
[----:B------:R-:W-:Y:S01]  /*2930*/  MOV R251, UR23 ;  /* 0x0000001700fb7c02 */ /* 0x000fe20008000f00 */
[----:B------:R-:W-:Y:S01]  /*2940*/  BSSY B0, `(.L_x_2065) ;  /* 0x0000037000007945 */ /* 0x000fe20003800000 */
[----:B------:R-:W-:Y:S01]  /*2950*/  LOP3.LUT R7, R17, 0xfffffff0, RZ, 0xc0, !PT ;  /* 0xfffffff011077812 */ /* 0x000fe200078ec0ff */
[----:B-1----:R-:W-:Y:S01]  /*2960*/  IMAD R0, R13, c[0x0][0x1a0], RZ ;  /* 0x000068000d007a24 */ /* 0x002fe200078e02ff */
[----:B------:R-:W-:Y:S01]  /*2970*/  IADD3 R4, P1, R4, UR24, RZ ;  /* 0x0000001804047c10 */ /* 0x000fe2000ff3e0ff */
[----:B------:R-:W-:-:S04]  /*2980*/  IMAD.WIDE.U32 R2, R12, c[0x0][0x1a0], R22 ;  /* 0x000068000c027a25 */ /* 0x000fc800078e0016 */
[----:B------:R-:W-:Y:S01]  /*2990*/  IMAD R8, R12, c[0x0][0x19c], R6 ;  /* 0x000067000c087a24 */ /* 0x000fe200078e0206 */
[----:B------:R-:W-:Y:S01]  /*29a0*/  IADD3 R2, P0, R2, UR26, RZ ;  /* 0x0000001a02027c10 */ /* 0x000fe2000ff1e0ff */
[----:B------:R-:W-:Y:S02]  /*29b0*/  IMAD R6, R12, c[0x0][0x1a4], R0 ;  /* 0x000069000c067a24 */ /* 0x000fe400078e0200 */
[----:B------:R-:W-:Y:S01]  /*29c0*/  IMAD.IADD R0, R20, 0x1, -R7 ;  /* 0x0000000114007824 */ /* 0x000fe200078e0a07 */
[----:B------:R-:W-:Y:S01]  /*29d0*/  IADD3.X R5, R5, UR22, R8, P1, !PT ;  /* 0x0000001605057c10 */ /* 0x000fe20008ffe408 */
[----:B------:R-:W-:Y:S01]  /*29e0*/  IMAD R8, R11, c[0x0][0x1b0], RZ ;  /* 0x00006c000b087a24 */ /* 0x000fe200078e02ff */
[----:B------:R-:W-:Y:S01]  /*29f0*/  IADD3.X R3, R3, UR25, R6, P0, !PT ;  /* 0x0000001903037c10 */ /* 0x000fe200087fe406 */
[----:B------:R-:W-:Y:S01]  /*2a00*/  IMAD R7, R11, c[0x0][0x1b8], RZ ;  /* 0x00006e000b077a24 */ /* 0x000fe200078e02ff */
[----:B------:R-:W-:Y:S01]  /*2a10*/  SHF.R.S32.HI R6, RZ, 0x1f, R0 ;  /* 0x0000001fff067819 */ /* 0x000fe20000011400 */
[C---:B------:R-:W-:Y:S01]  /*2a20*/  IMAD R8, R10.reuse, c[0x0][0x1b4], R8 ;  /* 0x00006d000a087a24 */ /* 0x040fe200078e0208 */
[----:B------:R-:W-:Y:S01]  /*2a30*/  UIADD3 UR25, UR8, -0x1, URZ ;  /* 0xffffffff08197890 */ /* 0x000fe2000fffe03f */
[----:B------:R-:W-:Y:S01]  /*2a40*/  IMAD.WIDE.U32 R30, R10, c[0x0][0x1b0], R4 ;  /* 0x00006c000a1e7a25 */ /* 0x000fe200078e0004 */
[----:B------:R-:W-:-:S02]  /*2a50*/  LEA.HI R6, R6, R0, RZ, 0x3 ;  /* 0x0000000006067211 */ /* 0x000fc400078f18ff */
[----:B------:R-:W-:Y:S01]  /*2a60*/  UIMAD UR22, UR25, -0x40, UR15 ;  /* 0xffffffc0191678a4 */ /* 0x000fe2000f8e020f */
[C---:B------:R-:W-:Y:S01]  /*2a70*/  IMAD R9, R10.reuse, c[0x0][0x1bc], R7 ;  /* 0x00006f000a097a24 */ /* 0x040fe200078e0207 */
[----:B------:R-:W-:Y:S01]  /*2a80*/  IADD3 R29, R31, R8, RZ ;  /* 0x000000081f1d7210 */ /* 0x000fe20007ffe0ff */
[----:B------:R-:W-:Y:S01]  /*2a90*/  IMAD.WIDE.U32 R24, R10, c[0x0][0x1b8], R2 ;  /* 0x00006e000a187a25 */ /* 0x000fe200078e0002 */
[----:B------:R-:W-:Y:S01]  /*2aa0*/  MOV R28, R30 ;  /* 0x0000001e001c7202 */ /* 0x000fe20000000f00 */
[----:B------:R1:W-:Y:S01]  /*2ab0*/  STL.64 [R1+0x18], R30 ;  /* 0x0000181e01007387 */ /* 0x0003e20000100a00 */
[----:B------:R-:W-:Y:S01]  /*2ac0*/  LOP3.LUT R7, R6, 0xfffffff8, RZ, 0xc0, !PT ;  /* 0xfffffff806077812 */ /* 0x000fe200078ec0ff */
[----:B------:R-:W-:Y:S01]  /*2ad0*/  IMAD.IADD R27, R25, 0x1, R9 ;  /* 0x00000001191b7824 */ /* 0x000fe200078e0209 */
[----:B------:R-:W-:Y:S01]  /*2ae0*/  ISETP.GE.AND P0, PT, R12, UR22, PT ;  /* 0x000000160c007c0c */ /* 0x000fe2000bf06270 */
[----:B------:R1:W-:Y:S01]  /*2af0*/  STL.64 [R1+0x28], R24 ;  /* 0x0000281801007387 */ /* 0x0003e20000100a00 */
[----:B------:R-:W-:Y:S01]  /*2b00*/  USHF.R.S32.HI UR24, URZ, 0x1f, UR25 ;  /* 0x0000001f3f187899 */ /* 0x000fe20008011419 */
[----:B------:R-:W-:Y:S01]  /*2b10*/  IMAD.IADD R18, R0, 0x1, -R7 ;  /* 0x0000000100127824 */ /* 0x000fe200078e0a07 */
[----:B------:R-:W-:Y:S01]  /*2b20*/  LOP3.LUT R0, R19, 0xffffffe0, RZ, 0xc0, !PT ;  /* 0xffffffe013007812 */ /* 0x000fe200078ec0ff */
[----:B------:R1:W-:Y:S01]  /*2b30*/  STL.64 [R1+0x10], R28 ;  /* 0x0000101c01007387 */ /* 0x0003e20000100a00 */
[----:B------:R-:W-:Y:S01]  /*2b40*/  UIMAD UR4, UR7, UR25, URZ ;  /* 0x00000019070472a4 */ /* 0x000fe2000f8e023f */
[----:B------:R-:W-:Y:S01]  /*2b50*/  IMAD.MOV.U32 R252, RZ, RZ, 0x20 ;  /* 0x00000020fffc7424 */ /* 0x000fe200078e00ff */
[----:B------:R-:W-:Y:S01]  /*2b60*/  R2P PR, R18, 0x6 ;  /* 0x0000000612007804 */ /* 0x000fe20000000000 */
[----:B------:R1:W-:Y:S01]  /*2b70*/  STL [R1+0x24], R27 ;  /* 0x0000241b01007387 */ /* 0x0003e20000100800 */
[----:B------:R-:W-:Y:S01]  /*2b80*/  IMAD.IADD R5, R20, 0x1, -R0 ;  /* 0x0000000114057824 */ /* 0x000fe200078e0a00 */
[----:B------:R-:W-:Y:S01]  /*2b90*/  UIMAD UR4, UR24, UR23, UR4 ;  /* 0x00000017180472a4 */ /* 0x000fe2000f8e0204 */
[----:B------:R-:W-:Y:S01]  /*2ba0*/  IMAD.SHL.U32 R0, R6, 0x40, RZ ;  /* 0x0000004006007824 */ /* 0x000fe200078e00ff */
[----:B------:R-:W-:Y:S01]  /*2bb0*/  MOV R2, 0x10 ;  /* 0x0000001000027802 */ /* 0x000fe20000000f00 */
[----:B------:R-:W-:Y:S01]  /*2bc0*/  IMAD.WIDE.U32 R6, R251, UR25, R28 ;  /* 0x00000019fb067c25 */ /* 0x000fe2000f8e001c */
[----:B------:R-:W-:-:S02]  /*2bd0*/  SEL R4, R252, 0xffffffe0, !P2 ;  /* 0xffffffe0fc047807 */ /* 0x000fc40005000000 */
[----:B------:R-:W-:Y:S02]  /*2be0*/  LOP3.LUT R222, R0, 0xfffffe00, RZ, 0xc0, !PT ;  /* 0xfffffe0000de7812 */ /* 0x000fe400078ec0ff */
[----:B------:R-:W-:Y:S02]  /*2bf0*/  IADD3 R9, R7, UR4, RZ ;  /* 0x0000000407097c10 */ /* 0x000fe4000fffe0ff */
        /* <DEDUP_REMOVED lines=11> */
.L_x_2066:
[----:B------:R-:W-:Y:S05]  /*2cb0*/  BSYNC B0 ;  /* 0x0000000000007941 */ /* 0x000fea0003800000 */
.L_x_2065:
        /* <DEDUP_REMOVED lines=17> */
.L_x_2068:
[----:B------:R-:W-:Y:S05]  /*2dd0*/  BSYNC B0 ;  /* 0x0000000000007941 */ /* 0x000fea0003800000 */
.L_x_2067:
        /* <DEDUP_REMOVED lines=17> */
.L_x_2070:
[----:B------:R-:W-:Y:S05]  /*2ef0*/  BSYNC B0 ;  /* 0x0000000000007941 */ /* 0x000fea0003800000 */
.L_x_2069:
        /* <DEDUP_REMOVED lines=18> */
.L_x_2072:
[----:B------:R-:W-:Y:S05]  /*3020*/  BSYNC B0 ;  /* 0x0000000000007941 */ /* 0x000fea0003800000 */
.L_x_2071:
[----:B------:R-:W-:Y:S01]  /*3030*/  ULDC.64 UR4, c[0x0][0x318] ;  /* 0x0000c60000047ab9 */ /* 0x000fe20000000a00 */
[----:B------:R-:W0:Y:S01]  /*3040*/  LDGDEPBAR ;  /* 0x00000000000079af */ /* 0x000e220000000000 */
[----:B------:R-:W-:Y:S01]  /*3050*/  UISETP.NE.U32.AND UP1, UPT, URZ, UR4, UPT ;  /* 0x000000043f00728c */ /* 0x000fe2000bf25070 */
[----:B-1----:R-:W-:Y:S02]  /*3060*/  IMAD.MOV.U32 R10, RZ, RZ, R26 ;  /* 0x000000ffff0a7224 */ /* 0x002fe400078e001a */
        /* <DEDUP_REMOVED lines=16> */
[----:B------:R-:W-:Y:S01]  /*3170*/  IMAD.U32 R6, RZ, RZ, UR28 ;  /* 0x0000001cff067e24 */ /* 0x000fe2000f8e00ff */
[----:B------:R-:W1:Y:S01]  /*3180*/  @P0 MUFU.RCP R3, c[0x0][0x238] ;  /* 0x00008e0000030b08 */ /* 0x000e620000001000 */
[----:B------:R-:W-:Y:S01]  /*3190*/  ISETP.GE.AND P1, PT, R12, UR22, PT ;  /* 0x000000160c007c0c */ /* 0x000fe2000bf26270 */
[----:B------:R-:W-:-:S02]  /*31a0*/  ULDC.64 UR4, c[0x0][0x1a0] ;  /* 0x0000680000047ab9 */ /* 0x000fc40000000a00 */
[----:B------:R-:W-:-:S05]  /*31b0*/  MOV R7, UR29 ;  /* 0x0000001d00077c02 */ /* 0x000fca0008000f00 */
[----:B------:R5:W1:Y:S01]  /*31c0*/  @P0 LDG.E R0, [R6.64] ;  /* 0x0000001206000981 */ /* 0x000a62000c1e1900 */
[----:B------:R-:W-:Y:S01]  /*31d0*/  MOV R10, R24 ;  /* 0x00000018000a7202 */ /* 0x000fe20000000f00 */
[----:B------:R-:W-:Y:S01]  /*31e0*/  USHF.L.U64.HI UR5, UR4, UR20, UR5 ;  /* 0x0000001404057299 */ /* 0x000fe20008010205 */
[----:B------:R-:W-:Y:S01]  /*31f0*/  IMAD.SHL.U32 R20, R20, 0x2, RZ ;  /* 0x0000000214147824 */ /* 0x000fe200078e00ff */
[----:B------:R-:W-:Y:S01]  /*3200*/  BAR.SYNC.DEFER_BLOCKING 0x0 ;  /* 0x0000000000007b1d */ /* 0x000fe20000010000 */
[----:B------:R-:W-:Y:S02]  /*3210*/  USHF.L.U32 UR14, UR4, 0x6, URZ ;  /* 0x00000006040e7899 */ /* 0x000fe4000800063f */
[----:B------:R-:W-:Y:S01]  /*3220*/  UIMAD UR17, UR5, UR25, URZ ;  /* 0x00000019051172a4 */ /* 0x000fe2000f8e023f */
[----:B------:R-:W-:Y:S02]  /*3230*/  LOP3.LUT R19, R20, 0x6, RZ, 0xc0, !PT ;  /* 0x0000000614137812 */ /* 0x000fe400078ec0ff */
[----:B------:R2:W-:Y:S01]  /*3240*/  STL.64 [R1+0x20], R10 ;  /* 0x0000200a01007387 */ /* 0x0005e20000100a00 */
[----:B------:R-:W-:Y:S01]  /*3250*/  UIMAD UR24, UR24, UR14, UR17 ;  /* 0x0000000e181872a4 */ /* 0x000fe2000f8e0211 */
[----:B------:R-:W-:Y:S01]  /*3260*/  BSSY B0, `(.L_x_2073) ;  /* 0x0000017000007945 */ /* 0x000fe20003800000 */
[----:B------:R-:W-:Y:S01]  /*3270*/  UMOV UR20, URZ ;  /* 0x0000003f00147c82 */ /* 0x000fe20008000000 */
[----:B-----5:R-:W-:Y:S01]  /*3280*/  IMAD.U32 R6, RZ, RZ, UR25 ;  /* 0x00000019ff067e24 */ /* 0x020fe2000f8e00ff */
[----:B------:R2:W-:Y:S03]  /*3290*/  @P1 STS.128 [R215+0x6000], RZ ;  /* 0x006000ffd7001388 */ /* 0x0005e60000000c00 */
[----:B------:R-:W-:-:S05]  /*32a0*/  IMAD.WIDE.U32 R6, R6, UR14, R10 ;  /* 0x0000000e06067c25 */ /* 0x000fca000f8e000a */
[----:B------:R-:W-:Y:S01]  /*32b0*/  IADD3 R9, R7, UR24, RZ ;  /* 0x0000001807097c10 */ /* 0x000fe2000fffe0ff */
[----:B-1----:R-:W-:-:S04]  /*32c0*/  @P0 FMUL.FTZ R0, R0, R3 ;  /* 0x0000000300000220 */ /* 0x002fc80000410000 */
        /* <DEDUP_REMOVED lines=16> */
.L_x_2074:
[----:B------:R-:W-:Y:S05]  /*33d0*/  BSYNC B0 ;  /* 0x0000000000007941 */ /* 0x000fea0003800000 */
.L_x_2073:
        /* <DEDUP_REMOVED lines=18> */
.L_x_2076:
[----:B------:R-:W-:Y:S05]  /*3500*/  BSYNC B0 ;  /* 0x0000000000007941 */ /* 0x000fea0003800000 */
.L_x_2075:
        /* <DEDUP_REMOVED lines=18> */
.L_x_2078:
[----:B------:R-:W-:Y:S05]  /*3630*/  BSYNC B0 ;  /* 0x0000000000007941 */ /* 0x000fea0003800000 */
.L_x_2077:
        /* <DEDUP_REMOVED lines=19> */
.L_x_2080:
[----:B------:R-:W-:Y:S05]  /*3770*/  BSYNC B0 ;  /* 0x0000000000007941 */ /* 0x000fea0003800000 */
.L_x_2079:
[----:B------:R-:W-:Y:S01]  /*3780*/  LEA R3, R100, UR13, 0x4 ;  /* 0x0000000d64037c11 */ /* 0x000fe2000f8e20ff */
[----:B------:R-:W-:Y:S01]  /*3790*/  UIADD3 UR12, UR15, -UR16, URZ ;  /* 0x800000100f0c7290 */ /* 0x000fe2000fffe03f */
[----:B------:R-:W-:Y:S01]  /*37a0*/  IMAD.U32 R0, RZ, RZ, UR25 ;  /* 0x00000019ff007e24 */ /* 0x000fe2000f8e00ff */
[----:B-1----:R-:W-:Y:S01]  /*37b0*/  SHF.R.S32.HI R7, RZ, 0x4, R17 ;  /* 0x00000004ff077819 */ /* 0x002fe20000011411 */
[----:B------:R-:W-:Y:S01]  /*37c0*/  IMAD.SHL.U32 R8, R18, 0x40, RZ ;  /* 0x0000004012087824 */ /* 0x000fe200078e00ff */
[----:B------:R-:W-:Y:S01]  /*37d0*/  R2P PR, R32, 0x6 ;  /* 0x0000000620007804 */ /* 0x000fe20000000000 */
[----:B------:R-:W-:Y:S01]  /*37e0*/  IMAD.IADD R45, R21, 0x1, R3 ;  /* 0x00000001152d7824 */ /* 0x000fe200078e0203 */
[----:B------:R-:W-:Y:S01]  /*37f0*/  LEA.HI R6, R17, R7, RZ, 0x1 ;  /* 0x0000000711067211 */ /* 0x000fe200078f08ff */
[----:B------:R-:W-:Y:S01]  /*3800*/  IMAD R44, R0, 0x40, R19 ;  /* 0x00000040002c7824 */ /* 0x000fe200078e0213 */
[----:B------:R-:W-:Y:S01]  /*3810*/  UIADD3 UR16, UR15, 0x1, -UR16 ;  /* 0x000000010f107890 */ /* 0x000fe2000fffe810 */
[----:B------:R-:W0:Y:S01]  /*3820*/  LDGDEPBAR ;  /* 0x00000000000079af */ /* 0x000e220000000000 */
[----:B------:R-:W-:Y:S01]  /*3830*/  IADD3 R210, R45, UR12, RZ ;  /* 0x0000000c2dd27c10 */ /* 0x000fe2000fffe0ff */
[----:B------:R-:W-:Y:S01]  /*3840*/  UISETP.GT.AND UP0, UPT, UR25, UR9, UPT ;  /* 0x000000091900728c */ /* 0x000fe2000bf04270 */
[----:B------:R-:W-:-:S02]  /*3850*/  IADD3 R46, R44, 0x1, RZ ;  /* 0x000000012c2e7810 */ /* 0x000fc40007ffe0ff */
[----:B------:R-:W-:Y:S01]  /*3860*/  IADD3 R47, R44, 0x8, RZ ;  /* 0x000000082c2f7810 */ /* 0x000fe20007ffe0ff */
[----:B------:R-:W-:Y:S01]  /*3870*/  IMAD.IADD R0, R210, 0x1, -R44 ;  /* 0x00000001d2007824 */ /* 0x000fe200078e0a2c */
[----:B------:R-:W-:Y:S01]  /*3880*/  IADD3 R92, R44, 0x9, RZ ;  /* 0x000000092c5c7810 */ /* 0x000fe20007ffe0ff */
[----:B------:R-:W-:Y:S01]  /*3890*/  IMAD.IADD R5, R210, 0x1, -R46 ;  /* 0x00000001d2057824 */ /* 0x000fe200078e0a2e */
[C---:B------:R-:W-:Y:S02]  /*38a0*/  IADD3 R93, R44.reuse, 0x10, RZ ;  /* 0x000000102c5d7810 */ /* 0x040fe40007ffe0ff */
[----:B------:R-:W-:Y:S02]  /*38b0*/  IABS R0, R0 ;  /* 0x0000000000007213 */ /* 0x000fe40000000000 */
[C---:B------:R-:W-:Y:S02]  /*38c0*/  IADD3 R94, R44.reuse, 0x11, RZ ;  /* 0x000000112c5e7810 */ /* 0x040fe40007ffe0ff */
[----:B------:R-:W-:Y:S01]  /*38d0*/  IADD3 R95, R44, 0x18, RZ ;  /* 0x000000182c5f7810 */ /* 0x000fe20007ffe0ff */
[----:B------:R-:W-:Y:S01]  /*38e0*/  IMAD.MOV.U32 R3, RZ, RZ, R0 ;  /* 0x000000ffff037224 */ /* 0x000fe200078e0000 */
[----:B------:R-:W-:Y:S01]  /*38f0*/  IABS R0, R5 ;  /* 0x0000000500007213 */ /* 0x000fe20000000000 */
[----:B------:R-:W-:Y:S01]  /*3900*/  IMAD.IADD R5, R210, 0x1, -R47 ;  /* 0x00000001d2057824 */ /* 0x000fe200078e0a2f */
[C---:B------:R-:W-:Y:S01]  /*3910*/  IADD3 R101, R44.reuse, 0x19, RZ ;  /* 0x000000192c657810 */ /* 0x040fe20007ffe0ff */
[----:B------:R1:W-:Y:S01]  /*3920*/  I2F R216, R3 ;  /* 0x0000000300d87306 */ /* 0x0003e20000201400 */
[----:B------:R-:W-:-:S02]  /*3930*/  IADD3 R102, R44, 0x20, RZ ;  /* 0x000000202c667810 */ /* 0x000fc40007ffe0ff */
[C---:B------:R-:W-:Y:S02]  /*3940*/  IADD3 R103, R44.reuse, 0x21, RZ ;  /* 0x000000212c677810 */ /* 0x040fe40007ffe0ff */
[C---:B------:R-:W-:Y:S02]  /*3950*/  IADD3 R108, R44.reuse, 0x28, RZ ;  /* 0x000000282c6c7810 */ /* 0x040fe40007ffe0ff */
[C---:B------:R-:W-:Y:S02]  /*3960*/  IADD3 R109, R44.reuse, 0x29, RZ ;  /* 0x000000292c6d7810 */ /* 0x040fe40007ffe0ff */
[C---:B------:R-:W-:Y:S02]  /*3970*/  IADD3 R110, R44.reuse, 0x30, RZ ;  /* 0x000000302c6e7810 */ /* 0x040fe40007ffe0ff */
[C---:B------:R-:W-:Y:S02]  /*3980*/  IADD3 R111, R44.reuse, 0x31, RZ ;  /* 0x000000312c6f7810 */ /* 0x040fe40007ffe0ff */
[----:B------:R-:W-:-:S02]  /*3990*/  IADD3 R116, R44, 0x38, RZ ;  /* 0x000000382c747810 */ /* 0x000fc40007ffe0ff */
[----:B------:R-:W-:Y:S01]  /*39a0*/  IADD3 R117, R44, 0x39, RZ ;  /* 0x000000392c757810 */ /* 0x000fe20007ffe0ff */
[----:B-1----:R-:W-:Y:S01]  /*39b0*/  IMAD.MOV.U32 R3, RZ, RZ, R0 ;  /* 0x000000ffff037224 */ /* 0x002fe200078e0000 */
[----:B------:R-:W-:Y:S01]  /*39c0*/  IABS R0, R5 ;  /* 0x0000000500007213 */ /* 0x000fe20000000000 */
[----:B------:R-:W-:Y:S01]  /*39d0*/  IMAD.IADD R5, R210, 0x1, -R92 ;  /* 0x00000001d2057824 */ /* 0x000fe200078e0a5c */
[C---:B------:R-:W-:Y:S01]  /*39e0*/  IADD3 R144, R45.reuse, 0x8, RZ ;  /* 0x000000082d907810 */ /* 0x040fe20007ffe0ff */
[----:B------:R1:W-:Y:S01]  /*39f0*/  I2F R232, R3 ;  /* 0x0000000300e87306 */ /* 0x0003e20000201400 */
[----:B------:R-:W-:Y:S02]  /*3a00*/  IADD3 R119, R45, 0x40, RZ ;  /* 0x000000402d777810 */ /* 0x000fe40007ffe0ff */
[----:B------:R-:W-:Y:S02]  /*3a10*/  IADD3 R207, R144, UR12, RZ ;  /* 0x0000000c90cf7c10 */ /* 0x000fe4000fffe0ff */
[----:B------:R-:W-:-:S02]  /*3a20*/  IADD3 R205, R119, UR12, RZ ;  /* 0x0000000c77cd7c10 */ /* 0x000fc4000fffe0ff */
[----:B------:R-:W-:-:S04]  /*3a30*/  IADD3 R118, R45, 0x48, RZ ;  /* 0x000000482d767810 */ /* 0x000fc80007ffe0ff */
[----:B------:R-:W-:Y:S01]  /*3a40*/  IADD3 R209, R118, UR12, RZ ;  /* 0x0000000c76d17c10 */ /* 0x000fe2000fffe0ff */
[----:B------:R-:W-:Y:S02]  /*3a50*/  ULDC UR12, c[0x0][0x2e8] ;  /* 0x0000ba00000c7ab9 */ /* 0x000fe40000000800 */
[----:B------:R-:W-:Y:S01]  /*3a60*/  UIADD3 UR12, UR16, UR12, URZ ;  /* 0x0000000c100c7290 */ /* 0x000fe2000fffe03f */
[----:B-1----:R-:W-:Y:S01]  /*3a70*/  IMAD.MOV.U32 R3, RZ, RZ, R0 ;  /* 0x000000ffff037224 */ /* 0x002fe200078e0000 */
[----:B------:R-:W-:Y:S01]  /*3a80*/  IABS R0, R5 ;  /* 0x0000000500007213 */ /* 0x000fe20000000000 */
[C---:B------:R-:W-:Y:S02]  /*3a90*/  IMAD.IADD R5, R210.reuse, 0x1, -R93 ;  /* 0x00000001d2057824 */ /* 0x040fe400078e0a5d */
        /* <DEDUP_REMOVED lines=46> */
[----:B------:R-:W-:Y:S02]  /*3d80*/  IABS R0, R5 ;  /* 0x0000000500007213 */ /* 0x000fe40000000000 */
[----:B------:R-:W-:-:S03]  /*3d90*/  LOP3.LUT R5, R6, 0xfffffffe, RZ, 0xc0, !PT ;  /* 0xfffffffe06057812 */ /* 0x000fc600078ec0ff */
[----:B------:R1:W-:Y:S01]  /*3da0*/  I2F R249, R3 ;  /* 0x0000000300f97306 */ /* 0x0003e20000201400 */
[----:B------:R-:W-:Y:S02]  /*3db0*/  IMAD.IADD R6, R207, 0x1, -R44 ;  /* 0x00000001cf067824 */ /* 0x000fe400078e0a2c */
[----:B------:R-:W-:Y:S02]  /*3dc0*/  IMAD.IADD R9, R7, 0x1, -R5 ;  /* 0x0000000107097824 */ /* 0x000fe400078e0a05 */
[----:B------:R-:W-:Y:S02]  /*3dd0*/  IMAD.SHL.U32 R5, R32, 0x40, RZ ;  /* 0x0000004020057824 */ /* 0x000fe400078e00ff */
[----:B------:R-:W-:Y:S02]  /*3de0*/  IMAD.SHL.U32 R7, R12, 0x8, RZ ;  /* 0x000000080c077824 */ /* 0x000fe400078e00ff */
[----:B-1----:R-:W-:Y:S01]  /*3df0*/  IMAD.MOV.U32 R3, RZ, RZ, R0 ;  /* 0x000000ffff037224 */ /* 0x002fe200078e0000 */
[----:B------:R-:W-:Y:S01]  /*3e00*/  IABS R0, R6 ;  /* 0x0000000600007213 */ /* 0x000fe20000000000 */
[----:B------:R-:W-:-:S02]  /*3e10*/  IMAD.IADD R6, R209, 0x1, -R44 ;  /* 0x00000001d1067824 */ /* 0x000fc400078e0a2c */
[----:B------:R1:W-:Y:S03]  /*3e20*/  I2F R250, R3 ;  /* 0x0000000300fa7306 */ /* 0x0003e60000201400 */
[----:B------:R-:W-:-:S05]  /*3e30*/  IABS R6, R6 ;  /* 0x0000000600067213 */ /* 0x000fca0000000000 */
[----:B------:R5:W-:Y:S01]  /*3e40*/  I2F R147, R0 ;  /* 0x0000000000937306 */ /* 0x000be20000201400 */
[----:B-1----:R-:W-:-:S05]  /*3e50*/  IMAD.IADD R3, R205, 0x1, -R44 ;  /* 0x00000001cd037824 */ /* 0x002fca00078e0a2c */
[----:B------:R-:W-:Y:S02]  /*3e60*/  IABS R3, R3 ;  /* 0x0000000300037213 */ /* 0x000fe40000000000 */
[----:B-----5:R-:W-:-:S03]  /*3e70*/  LOP3.LUT R0, R5, 0x1c0, RZ, 0xc0, !PT ;  /* 0x000001c005007812 */ /* 0x020fc600078ec0ff */
[----:B------:R-:W-:Y:S01]  /*3e80*/  IMAD.MOV.U32 R5, RZ, RZ, R3 ;  /* 0x000000ffff057224 */ /* 0x000fe200078e0003 */
[----:B------:R-:W-:Y:S02]  /*3e90*/  LOP3.LUT R3, R8, 0x1c0, RZ, 0xc0, !PT ;  /* 0x000001c008037812 */ /* 0x000fe400078ec0ff */
[----:B--2---:R-:W-:Y:S01]  /*3ea0*/  LOP3.LUT R10, R0, 0x8, R7, 0xf8, !PT ;  /* 0x00000008000a7812 */ /* 0x004fe200078ef807 */
[----:B------:R-:W-:Y:S01]  /*3eb0*/  IMAD.SHL.U32 R7, R9, 0x8, RZ ;  /* 0x0000000809077824 */ /* 0x000fe200078e00ff */
[----:B------:R-:W-:Y:S01]  /*3ec0*/  SHF.R.U32.HI R8, RZ, 0x3, R0 ;  /* 0x00000003ff087819 */ /* 0x000fe20000011600 */
[----:B------:R-:W-:Y:S01]  /*3ed0*/  IMAD.IADD R0, R207, 0x1, -R46 ;  /* 0x00000001cf007824 */ /* 0x000fe200078e0a2e */
[----:B------:R1:W-:Y:S02]  /*3ee0*/  I2F R166, R5 ;  /* 0x0000000500a67306 */ /* 0x0003e40000201400 */
[----:B------:R-:W-:Y:S02]  /*3ef0*/  LOP3.LUT R7, R3, 0x8, R7, 0xf8, !PT ;  /* 0x0000000803077812 */ /* 0x000fe400078ef807 */
[----:B------:R-:W-:-:S02]  /*3f00*/  SHF.R.U32.HI R3, RZ, 0x3, R3 ;  /* 0x00000003ff037819 */ /* 0x000fc40000011603 */
[----:B------:R-:W-:Y:S02]  /*3f10*/  IABS R0, R0 ;  /* 0x0000000000007213 */ /* 0x000fe40000000000 */
[----:B------:R-:W-:Y:S01]  /*3f20*/  LOP3.LUT R145, R7, R3, RZ, 0x3c, !PT ;  /* 0x0000000307917212 */ /* 0x000fe200078e3cff */
[----:B------:R-:W-:Y:S02]  /*3f30*/  IMAD R7, R100, 0x400, R222 ;  /* 0x0000040064077824 */ /* 0x000fe400078e02de */
[----:B------:R-:W-:-:S04]  /*3f40*/  IMAD.MOV.U32 R3, RZ, RZ, R0 ;  /* 0x000000ffff037224 */ /* 0x000fc800078e0000 */
[----:B------:R2:W-:Y:S01]  /*3f50*/  I2F R171, R3 ;  /* 0x0000000300ab7306 */ /* 0x0005e20000201400 */
[----:B-1----:R-:W-:Y:S02]  /*3f60*/  IMAD.MOV.U32 R5, RZ, RZ, R6 ;  /* 0x000000ffff057224 */ /* 0x002fe400078e0006 */
[----:B------:R-:W-:-:S05]  /*3f70*/  IMAD.IADD R6, R205, 0x1, -R46 ;  /* 0x00000001cd067824 */ /* 0x000fca00078e0a2e */
[----:B------:R1:W-:Y:S01]  /*3f80*/  I2F R165, R5 ;  /* 0x0000000500a57306 */ /* 0x0003e20000201400 */
[----:B--2---:R-:W-:-:S04]  /*3f90*/  IMAD.IADD R3, R145, 0x1, R7 ;  /* 0x0000000191037824 */ /* 0x004fc800078e0207 */
[----:B------:R-:W-:Y:S01]  /*3fa0*/  IMAD.SHL.U32 R195, R3, 0x2, RZ ;  /* 0x0000000203c37824 */ /* 0x000fe200078e00ff */
[----:B-1----:R-:W-:-:S04]  /*3fb0*/  LOP3.LUT R5, R10, R8, RZ, 0x3c, !PT ;  /* 0x000000080a057212 */ /* 0x002fc800078e3cff */
[----:B------:R-:W-:Y:S01]  /*3fc0*/  LDSM.16.M88.4 R12, [R195] ;  /* 0x00000000c30c783b */ /* 0x000fe20000000200 */
[--C-:B------:R-:W-:Y:S02]  /*3fd0*/  IMAD R198, R2, 0x2, R195.reuse ;  /* 0x0000000202c67824 */ /* 0x100fe400078e02c3 */
[----:B------:R-:W-:Y:S02]  /*3fe0*/  IMAD R196, R4, 0x2, R195 ;  /* 0x0000000204c47824 */ /* 0x000fe400078e02c3 */
[----:B------:R-:W-:Y:S01]  /*3ff0*/  IMAD R0, R9, 0x200, R5 ;  /* 0x0000020009007824 */ /* 0x000fe200078e0205 */
[----:B------:R-:W-:Y:S01]  /*4000*/  IABS R5, R6 ;  /* 0x0000000600057213 */ /* 0x000fe20000000000 */
[----:B------:R-:W-:Y:S01]  /*4010*/  IMAD.IADD R6, R209, 0x1, -R46 ;  /* 0x00000001d1067824 */ /* 0x000fe200078e0a2e */
[----:B------:R-:W-:Y:S01]  /*4020*/  LDSM.16.M88.4 R8, [R195+0x2000] ;  /* 0x00200000c308783b */ /* 0x000fe20000000200 */
[----:B------:R-:W-:Y:S02]  /*4030*/  IMAD.SHL.U32 R188, R0, 0x2, RZ ;  /* 0x0000000200bc7824 */ /* 0x000fe400078e00ff */
[----:B------:R-:W-:Y:S01]  /*4040*/  IMAD.MOV.U32 R0, RZ, RZ, R5 ;  /* 0x000000ffff007224 */ /* 0x000fe200078e0005 */
[----:B------:R-:W-:Y:S01]  /*4050*/  IABS R3, R6 ;  /* 0x0000000600037213 */ /* 0x000fe20000000000 */
[----:B------:R-:W-:Y:S01]  /*4060*/  IMAD.IADD R5, R207, 0x1, -R47 ;  /* 0x00000001cf057824 */ /* 0x000fe200078e0a2f */
[----:B------:R-:W1:Y:S01]  /*4070*/  LDSM.16.M88.4 R16, [R188+0x4000] ;  /* 0x00400000bc10783b */ /* 0x000e620000000200 */
[----:B------:R2:W-:Y:S01]  /*4080*/  I2F R168, R0 ;  /* 0x0000000000a87306 */ /* 0x0005e20000201400 */
[----:B------:R-:W-:Y:S01]  /*4090*/  IMAD.IADD R6, R209, 0x1, -R101 ;  /* 0x00000001d1067824 */ /* 0x000fe200078e0a65 */
[----:B------:R-:W-:Y:S01]  /*40a0*/  IADD3 R199, R188, 0x4040, RZ ;  /* 0x00004040bcc77810 */ /* 0x000fe20007ffe0ff */
[----:B------:R-:W5:Y:S01]  /*40b0*/  LDSM.16.M88.4 R20, [R188+0x4800] ;  /* 0x00480000bc14783b */ /* 0x000f620000000200 */
[----:B------:R-:W-:-:S03]  /*40c0*/  IMAD R197, R2, 0x2, R196 ;  /* 0x0000000202c57824 */ /* 0x000fc600078e02c4 */
[----:B------:R-:W3:Y:S04]  /*40d0*/  LDSM.16.M88.4 R24, [R188+0x5000] ;  /* 0x00500000bc18783b */ /* 0x000ee80000000200 */
[----:B------:R-:W4:Y:S01]  /*40e0*/  LDSM.16.M88.4 R28, [R188+0x5800] ;  /* 0x00580000bc1c783b */ /* 0x000f220000000200 */
[----:B--2---:R-:W-:Y:S01]  /*40f0*/  IMAD.MOV.U32 R0, RZ, RZ, R3 ;  /* 0x000000ffff007224 */ /* 0x004fe200078e0003 */
[----:B------:R-:W-:Y:S01]  /*4100*/  IABS R3, R5 ;  /* 0x0000000500037213 */ /* 0x000fe20000000000 */
[--C-:B------:R-:W-:Y:S02]  /*4110*/  IMAD.IADD R5, R209, 0x1, -R47.reuse ;  /* 0x00000001d1057824 */ /* 0x100fe400078e0a2f */
[----:B------:R2:W-:Y:S08]  /*4120*/  I2F R164, R0 ;  /* 0x0000000000a47306 */ /* 0x0005f00000201400 */
[----:B------:R5:W-:Y:S01]  /*4130*/  I2F R169, R3 ;  /* 0x0000000300a97306 */ /* 0x000be20000201400 */
[----:B--2---:R-:W-:Y:S01]  /*4140*/  IMAD.IADD R0, R205, 0x1, -R47 ;  /* 0x00000001cd007824 */ /* 0x004fe200078e0a2f */
[----:B-1----:R-:W-:Y:S04]  /*4150*/  HMMA.16816.F32.BF16 R72, R8, R16, RZ ;  /* 0x000000100848723c */ /* 0x002fe800000418ff */
[----:B------:R-:W-:-:S05]  /*4160*/  IABS R0, R0 ;  /* 0x0000000000007213 */ /* 0x000fca0000000000 */
[----:B-----5:R-:W-:Y:S01]  /*4170*/  IMAD.MOV.U32 R3, RZ, RZ, R0 ;  /* 0x000000ffff037224 */ /* 0x020fe200078e0000 */
[----:B------:R-:W-:Y:S01]  /*4180*/  IABS R0, R5 ;  /* 0x0000000500007213 */ /* 0x000fe20000000000 */
[----:B------:R-:W-:Y:S01]  /*4190*/  IMAD.IADD R5, R207, 0x1, -R92 ;  /* 0x00000001cf057824 */ /* 0x000fe200078e0a5c */
[C---:B------:R-:W-:Y:S01]  /*41a0*/  HMMA.16816.F32.BF16 R88, R8.reuse, R18, RZ ;  /* 0x000000120858723c */ /* 0x040fe200000418ff */
[----:B------:R1:W-:Y:S07]  /*41b0*/  I2F R173, R3 ;  /* 0x0000000300ad7306 */ /* 0x0003ee0000201400 */
[C---:B------:R-:W-:Y:S08]  /*41c0*/  HMMA.16816.F32.BF16 R52, R8.reuse, R20, RZ ;  /* 0x000000140834723c */ /* 0x040ff000000418ff */
[----:B---3--:R-:W-:Y:S01]  /*41d0*/  HMMA.16816.F32.BF16 R40, R8, R24, RZ ;  /* 0x000000180828723c */ /* 0x008fe200000418ff */
[----:B-1----:R-:W-:Y:S01]  /*41e0*/  IMAD.MOV.U32 R3, RZ, RZ, R0 ;  /* 0x000000ffff037224 */ /* 0x002fe200078e0000 */
[----:B------:R-:W-:Y:S01]  /*41f0*/  IABS R0, R5 ;  /* 0x0000000500007213 */ /* 0x000fe20000000000 */
[----:B------:R-:W-:-:S02]  /*4200*/  IMAD.IADD R5, R205, 0x1, -R92 ;  /* 0x00000001cd057824 */ /* 0x000fc400078e0a5c */
[----:B------:R1:W-:Y:S03]  /*4210*/  I2F R172, R3 ;  /* 0x0000000300ac7306 */ /* 0x0003e60000201400 */
[C---:B----4-:R-:W-:Y:S08]  /*4220*/  HMMA.16816.F32.BF16 R60, R8.reuse, R28, RZ ;  /* 0x0000001c083c723c */ /* 0x050ff000000418ff */
[----:B------:R-:W-:Y:S01]  /*4230*/  HMMA.16816.F32.BF16 R68, R8, R22, RZ ;  /* 0x000000160844723c */ /* 0x000fe200000418ff */
[----:B-1----:R-:W-:Y:S01]  /*4240*/  IMAD.MOV.U32 R3, RZ, RZ, R0 ;  /* 0x000000ffff037224 */ /* 0x002fe200078e0000 */
[----:B------:R-:W-:Y:S01]  /*4250*/  IABS R0, R5 ;  /* 0x0000000500007213 */ /* 0x000fe20000000000 */
[----:B------:R-:W-:-:S05]  /*4260*/  IMAD.IADD R5, R209, 0x1, -R92 ;  /* 0x00000001d1057824 */ /* 0x000fca00078e0a5c */
[C---:B------:R-:W-:Y:S01]  /*4270*/  HMMA.16816.F32.BF16 R64, R8.reuse, R26, RZ ;  /* 0x0000001a0840723c */ /* 0x040fe200000418ff */
[----:B------:R1:W-:Y:S07]  /*4280*/  I2F R174, R3 ;  /* 0x0000000300ae7306 */ /* 0x0003ee0000201400 */
[----:B------:R-:W-:Y:S01]  /*4290*/  HMMA.16816.F32.BF16 R56, R8, R30, RZ ;  /* 0x0000001e0838723c */ /* 0x000fe200000418ff */
[----:B------:R-:W-:Y:S07]  /*42a0*/  LDSM.16.M88.4 R8, [R198+0x2000] ;  /* 0x00200000c608783b */ /* 0x000fee0000000200 */
[----:B------:R-:W-:Y:S01]  /*42b0*/  HMMA.16816.F32.BF16 R96, R12, R16, RZ ;  /* 0x000000100c60723c */ /* 0x000fe200000418ff */
[----:B-1----:R-:W-:Y:S01]  /*42c0*/  IMAD.MOV.U32 R3, RZ, RZ, R0 ;  /* 0x000000ffff037224 */ /* 0x002fe200078e0000 */
[----:B------:R-:W-:Y:S01]  /*42d0*/  IABS R0, R5 ;  /* 0x0000000500007213 */ /* 0x000fe20000000000 */
[----:B------:R-:W-:-:S02]  /*42e0*/  IMAD.IADD R5, R207, 0x1, -R93 ;  /* 0x00000001cf057824 */ /* 0x000fc400078e0a5d */
[----:B------:R1:W-:Y:S03]  /*42f0*/  I2F R176, R3 ;  /* 0x0000000300b07306 */ /* 0x0003e60000201400 */
[C---:B------:R-:W-:Y:S08]  /*4300*/  HMMA.16816.F32.BF16 R120, R12.reuse, R18, RZ ;  /* 0x000000120c78723c */ /* 0x040ff000000418ff */
[----:B------:R-:W-:Y:S01]  /*4310*/  HMMA.16816.F32.BF16 R84, R12, R20, RZ ;  /* 0x000000140c54723c */ /* 0x000fe200000418ff */
[----:B-1----:R-:W-:Y:S01]  /*4320*/  IMAD.MOV.U32 R3, RZ, RZ, R0 ;  /* 0x000000ffff037224 */ /* 0x002fe200078e0000 */
[----:B------:R-:W-:Y:S01]  /*4330*/  IABS R0, R5 ;  /* 0x0000000500007213 */ /* 0x000fe20000000000 */
[----:B------:R-:W-:-:S05]  /*4340*/  IMAD.IADD R5, R205, 0x1, -R93 ;  /* 0x00000001cd057824 */ /* 0x000fca00078e0a5d */
[C---:B------:R-:W-:Y:S01]  /*4350*/  HMMA.16816.F32.BF16 R104, R12.reuse, R22, RZ ;  /* 0x000000160c68723c */ /* 0x040fe200000418ff */
[----:B------:R1:W-:Y:S01]  /*4360*/  I2F R177, R3 ;  /* 0x0000000300b17306 */ /* 0x0003e20000201400 */
[----:B------:R-:W-:Y:S06]  /*4370*/  LDSM.16.M88.4 R20, [R198] ;  /* 0x00000000c614783b */ /* 0x000fec0000000200 */
[C---:B------:R-:W-:Y:S08]  /*4380*/  HMMA.16816.F32.BF16 R80, R12.reuse, R24, RZ ;  /* 0x000000180c50723c */ /* 0x040ff000000418ff */
[C---:B------:R-:W-:Y:S01]  /*4390*/  HMMA.16816.F32.BF16 R112, R12.reuse, R26, RZ ;  /* 0x0000001a0c70723c */ /* 0x040fe200000418ff */
[----:B-1----:R-:W-:Y:S01]  /*43a0*/  IMAD.MOV.U32 R3, RZ, RZ, R0 ;  /* 0x000000ffff037224 */ /* 0x002fe200078e0000 */
[----:B------:R-:W-:Y:S01]  /*43b0*/  IABS R0, R5 ;  /* 0x0000000500007213 */ /* 0x000fe20000000000 */
[----:B------:R-:W-:Y:S01]  /*43c0*/  IMAD.IADD R5, R209, 0x1, -R93 ;  /* 0x00000001d1057824 */ /* 0x000fe200078e0a5d */
[----:B------:R-:W-:Y:S01]  /*43d0*/  LDSM.16.M88.4 R24, [R196] ;  /* 0x00000000c418783b */ /* 0x000fe20000000200 */
[----:B------:R1:W-:Y:S03]  /*43e0*/  I2F R189, R3 ;  /* 0x0000000300bd7306 */ /* 0x0003e60000201400 */
[C---:B------:R-:W-:Y:S08]  /*43f0*/  HMMA.16816.F32.BF16 R76, R12.reuse, R28, RZ ;  /* 0x0000001c0c4c723c */ /* 0x040ff000000418ff */
[----:B------:R-:W-:Y:S01]  /*4400*/  HMMA.16816.F32.BF16 R124, R12, R30, RZ ;  /* 0x0000001e0c7c723c */ /* 0x000fe200000418ff */
[----:B------:R-:W-:Y:S01]  /*4410*/  LDSM.16.M88.4 R12, [R197] ;  /* 0x00000000c50c783b */ /* 0x000fe20000000200 */
[----:B-1----:R-:W-:Y:S01]  /*4420*/  IMAD.MOV.U32 R3, RZ, RZ, R0 ;  /* 0x000000ffff037224 */ /* 0x002fe200078e0000 */
[----:B------:R-:W-:Y:S01]  /*4430*/  IABS R0, R5 ;  /* 0x0000000500007213 */ /* 0x000fe20000000000 */
[----:B------:R-:W-:-:S02]  /*4440*/  IMAD.IADD R5, R207, 0x1, -R94 ;  /* 0x00000001cf057824 */ /* 0x000fc400078e0a5e */
        /* <DEDUP_REMOVED lines=20> */
[----:B------:R1:W-:Y:S01]  /*4590*/  I2F R191, R3 ;  /* 0x0000000300bf7306 */ /* 0x0003e20000201400 */
[----:B------:R-:W-:-:S07]  /*45a0*/  IABS R5, R5 ;  /* 0x0000000500057213 */ /* 0x000fce0000000000 */
[----:B------:R-:W-:Y:S01]  /*45b0*/  I2F R231, R5 ;  /* 0x0000000500e77306 */ /* 0x000fe20000201400 */
[----:B-1----:R-:W-:-:S07]  /*45c0*/  IMAD.IADD R3, R209, 0x1, -R95 ;  /* 0x00000001d1037824 */ /* 0x002fce00078e0a5f */
[----:B------:R1:W-:Y:S01]  /*45d0*/  I2F R226, R0 ;  /* 0x0000000000e27306 */ /* 0x0003e20000201400 */
[----:B------:R-:W-:-:S07]  /*45e0*/  IABS R3, R3 ;  /* 0x0000000300037213 */ /* 0x000fce0000000000 */
[----:B------:R2:W-:Y:S01]  /*45f0*/  I2F R218, R3 ;  /* 0x0000000300da7306 */ /* 0x0005e20000201400 */
[----:B-1----:R-:W-:-:S05]  /*4600*/  SEL R0, R252, 0xffffffe0, !P1 ;  /* 0xffffffe0fc007807 */ /* 0x002fca0004800000 */
[----:B------:R-:W-:Y:S02]  /*4610*/  IMAD.IADD R194, R188, 0x1, R0 ;  /* 0x00000001bcc27824 */ /* 0x000fe400078e0200 */
[----:B--2---:R-:W-:-:S03]  /*4620*/  IMAD.IADD R3, R205, 0x1, -R101 ;  /* 0x00000001cd037824 */ /* 0x004fc600078e0a65 */
[----:B------:R-:W1:Y:S02]  /*4630*/  LDSM.16.M88.4 R36, [R194+0x4800] ;  /* 0x00480000c224783b */ /* 0x000e640000000200 */
[----:B------:R-:W-:Y:S02]  /*4640*/  IABS R3, R3 ;  /* 0x0000000300037213 */ /* 0x000fe40000000000 */
[----:B------:R-:W2:Y:S03]  /*4650*/  LDSM.16.M88.4 R16, [R194+0x4000] ;  /* 0x00400000c210783b */ /* 0x000ea60000000200 */
[----:B------:R-:W-:Y:S01]  /*4660*/  IMAD.MOV.U32 R5, RZ, RZ, R3 ;  /* 0x000000ffff057224 */ /* 0x000fe200078e0003 */
[----:B------:R-:W-:Y:S01]  /*4670*/  IABS R3, R6 ;  /* 0x0000000600037213 */ /* 0x000fe20000000000 */
[--C-:B------:R-:W-:Y:S01]  /*4680*/  IMAD.IADD R6, R207, 0x1, -R102.reuse ;  /* 0x00000001cf067824 */ /* 0x100fe200078e0a66 */
[----:B------:R-:W3:Y:S01]  /*4690*/  LDSM.16.M88.4 R32, [R194+0x5000] ;  /* 0x00500000c220783b */ /* 0x000ee20000000200 */
[----:B------:R4:W-:Y:S03]  /*46a0*/  I2F R229, R5 ;  /* 0x0000000500e57306 */ /* 0x0009e60000201400 */
[----:B------:R-:W5:Y:S01]  /*46b0*/  LDSM.16.M88.4 R48, [R194+0x5800] ;  /* 0x00580000c230783b */ /* 0x000f620000000200 */
[----:B----4-:R-:W-:Y:S01]  /*46c0*/  IMAD.MOV.U32 R5, RZ, RZ, R3 ;  /* 0x000000ffff057224 */ /* 0x010fe200078e0003 */
[----:B------:R-:W-:Y:S01]  /*46d0*/  IABS R3, R6 ;  /* 0x0000000600037213 */ /* 0x000fe20000000000 */
[----:B------:R-:W-:-:S02]  /*46e0*/  IMAD.IADD R6, R205, 0x1, -R102 ;  /* 0x00000001cd067824 */ /* 0x000fc400078e0a66 */
[----:B------:R4:W-:Y:S01]  /*46f0*/  I2F R224, R5 ;  /* 0x0000000500e07306 */ /* 0x0009e20000201400 */
[----:B-1----:R-:W-:Y:S01]  /*4700*/  HMMA.16816.F32.BF16 R140, R8, R36, R52 ;  /* 0x00000024088c723c */ /* 0x002fe20000041834 */
[----:B----4-:R-:W-:Y:S01]  /*4710*/  IMAD.MOV.U32 R5, RZ, RZ, R3 ;  /* 0x000000ffff057224 */ /* 0x010fe200078e0003 */
[----:B------:R-:W-:Y:S01]  /*4720*/  IABS R3, R6 ;  /* 0x0000000600037213 */ /* 0x000fe20000000000 */
[----:B------:R-:W-:-:S05]  /*4730*/  IMAD.IADD R6, R205, 0x1, -R103 ;  /* 0x00000001cd067824 */ /* 0x000fca00078e0a67 */
[C---:B--2---:R-:W-:Y:S01]  /*4740*/  HMMA.16816.F32.BF16 R128, R8.reuse, R16, R72 ;  /* 0x000000100880723c */ /* 0x044fe20000041848 */
[----:B------:R1:W-:Y:S07]  /*4750*/  I2F R221, R5 ;  /* 0x0000000500dd7306 */ /* 0x0003ee0000201400 */
[C---:B---3--:R-:W-:Y:S01]  /*4760*/  HMMA.16816.F32.BF16 R148, R8.reuse, R32, R40 ;  /* 0x000000200894723c */ /* 0x048fe20000041828 */
[----:B------:R2:W-:Y:S07]  /*4770*/  I2F R230, R3 ;  /* 0x0000000300e67306 */ /* 0x0005ee0000201400 */
[----:B-----5:R-:W-:Y:S01]  /*4780*/  HMMA.16816.F32.BF16 R156, R8, R48, R60 ;  /* 0x00000030089c723c */ /* 0x020fe2000004183c */
[----:B-1----:R-:W-:-:S05]  /*4790*/  IMAD.IADD R5, R209, 0x1, -R102 ;  /* 0x00000001d1057824 */ /* 0x002fca00078e0a66 */
[----:B------:R-:W-:Y:S02]  /*47a0*/  IABS R5, R5 ;  /* 0x0000000500057213 */ /* 0x000fe40000000000 */
[C---:B------:R-:W-:Y:S01]  /*47b0*/  HMMA.16816.F32.BF16 R132, R8.reuse, R18, R88 ;  /* 0x000000120884723c */ /* 0x040fe20000041858 */
[----:B--2---:R-:W-:Y:S01]  /*47c0*/  IMAD.IADD R3, R207, 0x1, -R103 ;  /* 0x00000001cf037824 */ /* 0x004fe200078e0a67 */
[----:B------:R1:W-:Y:S04]  /*47d0*/  I2F R223, R5 ;  /* 0x0000000500df7306 */ /* 0x0003e80000201400 */
[----:B------:R-:W-:Y:S02]  /*47e0*/  IABS R3, R3 ;  /* 0x0000000300037213 */ /* 0x000fe40000000000 */
[C---:B------:R-:W-:Y:S08]  /*47f0*/  HMMA.16816.F32.BF16 R136, R8.reuse, R38, R68 ;  /* 0x000000260888723c */ /* 0x040ff00000041844 */
[----:B------:R-:W-:Y:S01]  /*4800*/  HMMA.16816.F32.BF16 R152, R8, R34, R64 ;  /* 0x000000220898723c */ /* 0x000fe20000041840 */
[----:B-1----:R-:W-:Y:S01]  /*4810*/  IMAD.MOV.U32 R5, RZ, RZ, R3 ;  /* 0x000000ffff057224 */ /* 0x002fe200078e0003 */
[----:B------:R-:W-:Y:S01]  /*4820*/  IABS R3, R6 ;  /* 0x0000000600037213 */ /* 0x000fe20000000000 */
[----:B------:R-:W-:-:S02]  /*4830*/  IMAD.IADD R6, R209, 0x1, -R103 ;  /* 0x00000001d1067824 */ /* 0x000fc400078e0a67 */
[----:B------:R1:W-:Y:S03]  /*4840*/  I2F R228, R5 ;  /* 0x0000000500e47306 */ /* 0x0003e60000201400 */
[----:B------:R-:W-:Y:S08]  /*4850*/  HMMA.16816.F32.BF16 R160, R8, R50, R56 ;  /* 0x0000003208a0723c */ /* 0x000ff00000041838 */
[----:B------:R-:W-:Y:S01]  /*4860*/  HMMA.16816.F32.BF16 R8, R20, R16, R96 ;  /* 0x000000101408723c */ /* 0x000fe20000041860 */
[----:B-1----:R-:W-:Y:S01]  /*4870*/  IMAD.MOV.U32 R5, RZ, RZ, R3 ;  /* 0x000000ffff057224 */ /* 0x002fe200078e0003 */
[----:B------:R-:W-:Y:S01]  /*4880*/  IABS R3, R6 ;  /* 0x0000000600037213 */ /* 0x000fe20000000000 */
[----:B------:R-:W-:-:S05]  /*4890*/  IMAD.IADD R6, R207, 0x1, -R108 ;  /* 0x00000001cf067824 */ /* 0x000fca00078e0a6c */
[C---:B------:R-:W-:Y:S01]  /*48a0*/  HMMA.16816.F32.BF16 R28, R20.reuse, R36, R84 ;  /* 0x00000024141c723c */ /* 0x040fe20000041854 */
[----:B------:R1:W-:Y:S07]  /*48b0*/  I2F R227, R5 ;  /* 0x0000000500e37306 */ /* 0x0003ee0000201400 */
[C---:B------:R-:W-:Y:S08]  /*48c0*/  HMMA.16816.F32.BF16 R72, R20.reuse, R48, R76 ;  /* 0x000000301448723c */ /* 0x040ff0000004184c */
[----:B------:R-:W-:Y:S01]  /*48d0*/  HMMA.16816.F32.BF16 R64, R20, R32, R80 ;  /* 0x000000201440723c */ /* 0x000fe20000041850 */
[----:B-1----:R-:W-:Y:S01]  /*48e0*/  IMAD.MOV.U32 R5, RZ, RZ, R3 ;  /* 0x000000ffff057224 */ /* 0x002fe200078e0003 */
[----:B------:R-:W-:Y:S01]  /*48f0*/  IABS R3, R6 ;  /* 0x0000000600037213 */ /* 0x000fe20000000000 */
[----:B------:R-:W-:-:S02]  /*4900*/  IMAD.IADD R6, R205, 0x1, -R108 ;  /* 0x00000001cd067824 */ /* 0x000fc400078e0a6c */
[----:B------:R1:W-:Y:S03]  /*4910*/  I2F R220, R5 ;  /* 0x0000000500dc7306 */ /* 0x0003e60000201400 */
[C---:B------:R-:W-:Y:S01]  /*4920*/  HMMA.16816.F32.BF16 R80, R20.reuse, R18, R120 ;  /* 0x000000121450723c */ /* 0x040fe20000041878 */
[----:B------:R-:W-:Y:S07]  /*4930*/  LDSM.16.M88.4 R16, [R196+0x2000] ;  /* 0x00200000c410783b */ /* 0x000fee0000000200 */
[----:B------:R-:W-:Y:S01]  /*4940*/  HMMA.16816.F32.BF16 R112, R20, R34, R112 ;  /* 0x000000221470723c */ /* 0x000fe20000041870 */
[----:B-1----:R-:W-:Y:S01]  /*4950*/  IMAD.MOV.U32 R5, RZ, RZ, R3 ;  /* 0x000000ffff057224 */ /* 0x002fe200078e0003 */
[----:B------:R-:W-:Y:S01]  /*4960*/  IABS R3, R6 ;  /* 0x0000000600037213 */ /* 0x000fe20000000000 */
[----:B------:R-:W-:-:S05]  /*4970*/  IMAD.IADD R6, R209, 0x1, -R108 ;  /* 0x00000001d1067824 */ /* 0x000fca00078e0a6c */
[C---:B------:R-:W-:Y:S01]  /*4980*/  HMMA.16816.F32.BF16 R84, R20.reuse, R38, R104 ;  /* 0x000000261454723c */ /* 0x040fe20000041868 */
[----:B------:R1:W-:Y:S07]  /*4990*/  I2F R202, R5 ;  /* 0x0000000500ca7306 */ /* 0x0003ee0000201400 */
[----:B------:R-:W-:Y:S01]  /*49a0*/  HMMA.16816.F32.BF16 R124, R20, R50, R124 ;  /* 0x00000032147c723c */ /* 0x000fe2000004187c */
[----:B-1----:R-:W-:Y:S01]  /*49b0*/  IMAD.MOV.U32 R5, RZ, RZ, R3 ;  /* 0x000000ffff057224 */ /* 0x002fe200078e0003 */
[----:B------:R-:W-:Y:S01]  /*49c0*/  IABS R3, R6 ;  /* 0x0000000600037213 */ /* 0x000fe20000000000 */
[----:B------:R-:W-:-:S02]  /*49d0*/  IMAD.IADD R6, R207, 0x1, -R109 ;  /* 0x00000001cf067824 */ /* 0x000fc400078e0a6d */
[----:B------:R1:W-:Y:S02]  /*49e0*/  I2F R225, R5 ;  /* 0x0000000500e17306 */ /* 0x0003e40000201400 */
[----:B-1----:R-:W-:Y:S01]  /*49f0*/  IMAD.MOV.U32 R5, RZ, RZ, R3 ;  /* 0x000000ffff057224 */ /* 0x002fe200078e0003 */
[----:B------:R-:W-:Y:S02]  /*4a00*/  IABS R3, R6 ;  /* 0x0000000600037213 */ /* 0x000fe40000000000 */
[----:B------:R-:W-:-:S03]  /*4a10*/  IADD3 R6, R188, 0x4000, RZ ;  /* 0x00004000bc067810 */ /* 0x000fc60007ffe0ff */
[----:B------:R1:W-:Y:S01]  /*4a20*/  I2F R217, R5 ;  /* 0x0000000500d97306 */ /* 0x0003e20000201400 */
[----:B------:R-:W-:Y:S01]  /*4a30*/  @P2 IADD3 R199, R6, -0x40, RZ ;  /* 0xffffffc006c72810 */ /* 0x000fe20007ffe0ff */
[----:B------:R-:W-:-:S04]  /*4a40*/  IMAD.IADD R6, R209, 0x1, -R110 ;  /* 0x00000001d1067824 */ /* 0x000fc800078e0a6e */
[----:B------:R-:W2:Y:S02]  /*4a50*/  LDSM.16.M88.4 R52, [R199] ;  /* 0x00000000c734783b */ /* 0x000ea40000000200 */
[----:B------:R3:W-:Y:S01]  /*4a60*/  I2F R219, R3 ;  /* 0x0000000300db7306 */ /* 0x0007e20000201400 */
[----:B------:R-:W-:Y:S01]  /*4a70*/  IMAD.IADD R193, R0, 0x1, R199 ;  /* 0x0000000100c17824 */ /* 0x000fe200078e02c7 */
[----:B------:R-:W-:Y:S01]  /*4a80*/  LDSM.16.M88.4 R56, [R199+0x800] ;  /* 0x00080000c738783b */ /* 0x000fe20000000200 */
[----:B-1----:R-:W-:-:S03]  /*4a90*/  IMAD.IADD R5, R205, 0x1, -R109 ;  /* 0x00000001cd057824 */ /* 0x002fc600078e0a6d */
[----:B------:R-:W-:Y:S02]  /*4aa0*/  LDSM.16.M88.4 R60, [R193] ;  /* 0x00000000c13c783b */ /* 0x000fe40000000200 */
[----:B------:R-:W-:Y:S02]  /*4ab0*/  IABS R5, R5 ;  /* 0x0000000500057213 */ /* 0x000fe40000000000 */
[----:B------:R-:W1:Y:S01]  /*4ac0*/  LDSM.16.M88.4 R68, [R199+0x1000] ;  /* 0x00100000c744783b */ /* 0x000e620000000200 */
[----:B---3--:R-:W-:Y:S01]  /*4ad0*/  IMAD.IADD R3, R209, 0x1, -R109 ;  /* 0x00000001d1037824 */ /* 0x008fe200078e0a6d */
[----:B------:R3:W-:Y:S02]  /*4ae0*/  I2F R201, R5 ;  /* 0x0000000500c97306 */ /* 0x0007e40000201400 */
[----:B------:R-:W-:Y:S02]  /*4af0*/  LDSM.16.M88.4 R76, [R193+0x800] ;  /* 0x00080000c14c783b */ /* 0x000fe40000000200 */
[----:B------:R-:W-:-:S02]  /*4b00*/  IABS R3, R3 ;  /* 0x0000000300037213 */ /* 0x000fc40000000000 */
[----:B------:R-:W4:Y:S02]  /*4b10*/  LDSM.16.M88.4 R88, [R199+0x1800] ;  /* 0x00180000c758783b */ /* 0x000f240000000200 */
[----:B------:R5:W-:Y:S02]  /*4b20*/  I2F R187, R3 ;  /* 0x0000000300bb7306 */ /* 0x000be40000201400 */
[----:B------:R-:W4:Y:S01]  /*4b30*/  LDSM.16.M88.4 R96, [R193+0x1000] ;  /* 0x00100000c160783b */ /* 0x000f220000000200 */
[----:B---3--:R-:W-:-:S05]  /*4b40*/  IMAD.IADD R5, R207, 0x1, -R110 ;  /* 0x00000001cf057824 */ /* 0x008fca00078e0a6e */
[----:B------:R-:W-:Y:S01]  /*4b50*/  IABS R5, R5 ;  /* 0x0000000500057213 */ /* 0x000fe20000000000 */
[-C--:B--2---:R-:W-:Y:S01]  /*4b60*/  HMMA.16816.F32.BF16 R8, R24, R52.reuse, R8 ;  /* 0x000000341808723c */ /* 0x084fe20000041808 */
[----:B-----5:R-:W-:Y:S02]  /*4b70*/  IMAD.IADD R3, R205, 0x1, -R110 ;  /* 0x00000001cd037824 */ /* 0x020fe400078e0a6e */
[----:B------:R2:W-:Y:S03]  /*4b80*/  I2F R184, R5 ;  /* 0x0000000500b87306 */ /* 0x0005e60000201400 */
[----:B------:R-:W-:Y:S02]  /*4b90*/  IABS R3, R3 ;  /* 0x0000000300037213 */ /* 0x000fe40000000000 */
[----:B------:R-:W-:Y:S08]  /*4ba0*/  HMMA.16816.F32.BF16 R36, R16, R52, R128 ;  /* 0x000000341024723c */ /* 0x000ff00000041880 */
[----:B-1----:R-:W-:Y:S01]  /*4bb0*/  HMMA.16816.F32.BF16 R32, R24, R68, R64 ;  /* 0x000000441820723c */ /* 0x002fe20000041840 */
[----:B------:R-:W-:Y:S01]  /*4bc0*/  LDSM.16.M88.4 R64, [R193+0x1800] ;  /* 0x00180000c140783b */ /* 0x000fe20000000200 */
[----:B--2---:R-:W-:Y:S01]  /*4bd0*/  IMAD.MOV.U32 R5, RZ, RZ, R3 ;  /* 0x000000ffff057224 */ /* 0x004fe200078e0003 */
[----:B------:R-:W-:-:S02]  /*4be0*/  IABS R3, R6 ;  /* 0x0000000600037213 */ /* 0x000fc40000000000 */
[----:B------:R-:W-:Y:S01]  /*4bf0*/  IADD3 R6, R118, UR12, RZ ;  /* 0x0000000c76067c10 */ /* 0x000fe2000fffe0ff */
[----:B------:R1:W-:Y:S02]  /*4c00*/  I2F R186, R5 ;  /* 0x0000000500ba7306 */ /* 0x0003e40000201400 */
[----:B------:R-:W-:Y:S01]  /*4c10*/  HMMA.16816.F32.BF16 R40, R12, R60, R8 ;  /* 0x0000003c0c28723c */ /* 0x000fe20000041808 */
[----:B------:R-:W-:-:S05]  /*4c20*/  IMNMX R211, R6, UR15, PT ;  /* 0x0000000f06d37c17 */ /* 0x000fca000b800200 */
[----:B------:R2:W-:Y:S02]  /*4c30*/  I2F R180, R3 ;  /* 0x0000000300b47306 */ /* 0x0005e40000201400 */
[----:B------:R-:W-:Y:S01]  /*4c40*/  HMMA.16816.F32.BF16 R8, R24, R56, R28 ;  /* 0x000000381808723c */ /* 0x000fe2000004181c */
[----:B-1----:R-:W-:-:S07]  /*4c50*/  IMAD.IADD R5, R207, 0x1, -R111 ;  /* 0x00000001cf057824 */ /* 0x002fce00078e0a6f */
[----:B----4-:R-:W-:Y:S01]  /*4c60*/  HMMA.16816.F32.BF16 R28, R24, R88, R72 ;  /* 0x00000058181c723c */ /* 0x010fe20000041848 */
[----:B------:R-:W-:Y:S01]  /*4c70*/  IABS R0, R5 ;  /* 0x0000000500007213 */ /* 0x000fe20000000000 */
[----:B------:R-:W-:-:S06]  /*4c80*/  IMAD.IADD R5, R205, 0x1, -R111 ;  /* 0x00000001cd057824 */ /* 0x000fcc00078e0a6f */
[C---:B------:R-:W-:Y:S01]  /*4c90*/  HMMA.16816.F32.BF16 R32, R12.reuse, R96, R32 ;  /* 0x000000600c20723c */ /* 0x040fe20000041820 */
[----:B--2---:R-:W-:Y:S01]  /*4ca0*/  IMAD.MOV.U32 R3, RZ, RZ, R0 ;  /* 0x000000ffff037224 */ /* 0x004fe200078e0000 */
[----:B------:R-:W-:Y:S01]  /*4cb0*/  IABS R0, R5 ;  /* 0x0000000500007213 */ /* 0x000fe20000000000 */
[----:B------:R-:W-:Y:S02]  /*4cc0*/  IMAD.IADD R5, R209, 0x1, -R111 ;  /* 0x00000001d1057824 */ /* 0x000fe400078e0a6f */
[----:B------:R1:W-:Y:S03]  /*4cd0*/  I2F R181, R3 ;  /* 0x0000000300b57306 */ /* 0x0003e60000201400 */
[----:B------:R-:W-:Y:S01]  /*4ce0*/  HMMA.16816.F32.BF16 R20, R12, R76, R8 ;  /* 0x0000004c0c14723c */ /* 0x000fe20000041808 */
[----:B------:R-:W2:Y:S01]  /*4cf0*/  LDSM.16.M88.4 R8, [R197+0x2000] ;  /* 0x00200000c508783b */ /* 0x000ea20000000200 */
[----:B------:R-:W-:-:S06]  /*4d00*/  DEPBAR.LE SB0, 0x0 ;  /* 0x000080000000791a */ /* 0x000fcc0000000000 */
[----:B------:R-:W-:Y:S01]  /*4d10*/  HMMA.16816.F32.BF16 R48, R16, R58, R136 ;  /* 0x0000003a1030723c */ /* 0x000fe20000041888 */
        /* <DEDUP_REMOVED lines=8> */
[----:B--2---:R-:W-:Y:S01]  /*4da0*/  HMMA.16816.F32.BF16 R36, R8, R60, R36 ;  /* 0x0000003c0824723c */ /* 0x004fe20000041824 */
[----:B-1----:R-:W-:Y:S01]  /*4db0*/  IMAD.MOV.U32 R3, RZ, RZ, R0 ;  /* 0x000000ffff037224 */ /* 0x002fe200078e0000 */
[----:B------:R-:W-:Y:S02]  /*4dc0*/  IABS R0, R5 ;  /* 0x0000000500007213 */ /* 0x000fe40000000000 */
[----:B------:R-:W-:-:S03]  /*4dd0*/  IADD3 R5, R119, UR12, RZ ;  /* 0x0000000c77057c10 */ /* 0x000fc6000fffe0ff */
[----:B------:R1:W-:Y:S01]  /*4de0*/  I2F R178, R3 ;  /* 0x0000000300b27306 */ /* 0x0003e20000201400 */
[----:B------:R-:W-:Y:S02]  /*4df0*/  IMNMX R212, R5, UR15, PT ;  /* 0x0000000f05d47c17 */ /* 0x000fe4000b800200 */
[----:B------:R-:W-:Y:S01]  /*4e00*/  IADD3 R5, R209, -c[0x0][0x2e4], RZ ;  /* 0x8000b900d1057a10 */ /* 0x000fe20007ffe0ff */
[----:B------:R-:W-:Y:S01]  /*4e10*/  BAR.SYNC.DEFER_BLOCKING 0x0 ;  /* 0x0000000000007b1d */ /* 0x000fe20000010000 */
[----:B------:R-:W-:Y:S02]  /*4e20*/  ISETP.GE.AND P1, PT, R44, R212, PT ;  /* 0x000000d42c00720c */ /* 0x000fe40003f26270 */
[----:B------:R-:W-:-:S03]  /*4e30*/  IMNMX R203, RZ, R5, !PT ;  /* 0x00000005ffcb7217 */ /* 0x000fc60007800200 */
[----:B------:R2:W-:Y:S01]  /*4e40*/  I2F R175, R0 ;  /* 0x0000000000af7306 */ /* 0x0005e20000201400 */
[----:B-1----:R-:W-:-:S05]  /*4e50*/  IMAD.IADD R3, R209, 0x1, -R116 ;  /* 0x00000001d1037824 */ /* 0x002fca00078e0a74 */
[----:B------:R-:W-:-:S04]  /*4e60*/  IABS R3, R3 ;  /* 0x0000000300037213 */ /* 0x000fc80000000000 */
[----:B------:R1:W-:Y:S01]  /*4e70*/  I2F R170, R3 ;  /* 0x0000000300aa7306 */ /* 0x0003e20000201400 */
[----:B--2---:R-:W-:-:S05]  /*4e80*/  IMAD.IADD R0, R207, 0x1, -R117 ;  /* 0x00000001cf007824 */ /* 0x004fca00078e0a75 */
[----:B------:R-:W-:-:S04]  /*4e90*/  IABS R0, R0 ;  /* 0x0000000000007213 */ /* 0x000fc80000000000 */
[----:B------:R2:W-:Y:S01]  /*4ea0*/  I2F R167, R0 ;  /* 0x0000000000a77306 */ /* 0x0005e20000201400 */
[----:B-1----:R-:W-:-:S05]  /*4eb0*/  IMAD.IADD R3, R205, 0x1, -R117 ;  /* 0x00000001cd037824 */ /* 0x002fca00078e0a75 */
[----:B------:R-:W-:-:S04]  /*4ec0*/  IABS R3, R3 ;  /* 0x0000000300037213 */ /* 0x000fc80000000000 */
[----:B------:R1:W-:Y:S01]  /*4ed0*/  I2F R146, R3 ;  /* 0x0000000300927306 */ /* 0x0003e20000201400 */
[----:B--2---:R-:W-:-:S05]  /*4ee0*/  IMAD.IADD R0, R209, 0x1, -R117 ;  /* 0x00000001d1007824 */ /* 0x004fca00078e0a75 */
[----:B------:R-:W-:-:S04]  /*4ef0*/  IABS R0, R0 ;  /* 0x0000000000007213 */ /* 0x000fc80000000000 */
[----:B------:R2:W-:Y:S01]  /*4f00*/  I2F R123, R0 ;  /* 0x00000000007b7306 */ /* 0x0005e20000201400 */
[----:B-1----:R-:W-:Y:S01]  /*4f10*/  SHF.R.S32.HI R3, RZ, 0x1f, R100 ;  /* 0x0000001fff037819 */ /* 0x002fe20000011464 */
[----:B--2---:R-:W-:-:S06]  /*4f20*/  FMUL.FTZ R0, R40, c[0x0][0x2ec] ;  /* 0x0000bb0028007a20 */ /* 0x004fcc0000410000 */
[----:B------:R1:W-:Y:S02]  /*4f30*/  MUFU.TANH R105, R0 ;  /* 0x0000000000697308 */ /* 0x0003e40000002400 */
[----:B-1----:R-:W-:-:S06]  /*4f40*/  FMUL.FTZ R0, R41, c[0x0][0x2ec] ;  /* 0x0000bb0029007a20 */ /* 0x002fcc0000410000 */
[----:B------:R1:W-:Y:S02]  /*4f50*/  MUFU.TANH R106, R0 ;  /* 0x00000000006a7308 */ /* 0x0003e40000002400 */
[----:B-1----:R-:W-:-:S06]  /*4f60*/  FMUL.FTZ R0, R42, c[0x0][0x2ec] ;  /* 0x0000bb002a007a20 */ /* 0x002fcc0000410000 */
[----:B------:R1:W-:Y:S02]  /*4f70*/  MUFU.TANH R104, R0 ;  /* 0x0000000000687308 */ /* 0x0003e40000002400 */
[----:B-1----:R-:W-:Y:S02]  /*4f80*/  FMUL.FTZ R0, R43, c[0x0][0x2ec] ;  /* 0x0000bb002b007a20 */ /* 0x002fe40000410000 */
[----:B------:R-:W-:Y:S04]  /*4f90*/  HMMA.16816.F32.BF16 R40, R16, R56, R140 ;  /* 0x000000381028723c */ /* 0x000fe8000004188c */
[----:B------:R1:W-:Y:S04]  /*4fa0*/  MUFU.TANH R75, R0 ;  /* 0x00000000004b7308 */ /* 0x0003e80000002400 */
[----:B------:R-:W-:Y:S01]  /*4fb0*/  HMMA.16816.F32.BF16 R56, R24, R58, R84 ;  /* 0x0000003a1838723c */ /* 0x000fe20000041854 */
[----:B-1----:R-:W-:-:S04]  /*4fc0*/  FMUL.FTZ R0, R20, c[0x0][0x2ec] ;  /* 0x0000bb0014007a20 */ /* 0x002fc80000410000 */
        /* <DEDUP_REMOVED lines=16> */
[C---:B------:R-:W-:Y:S04]  /*50d0*/  HMMA.16816.F32.BF16 R32, R16.reuse, R54, R132 ;  /* 0x000000361020723c */ /* 0x040fe80000041884 */
[----:B------:R1:W-:Y:S04]  /*50e0*/  MUFU.TANH R239, R0 ;  /* 0x0000000000ef7308 */ /* 0x0003e80000002400 */
[----:B------:R-:W-:Y:S01]  /*50f0*/  HMMA.16816.F32.BF16 R52, R16, R68, R148 ;  /* 0x000000441034723c */ /* 0x000fe20000041894 */
[----:B-1----:R-:W-:-:S04]  /*5100*/  FMUL.FTZ R0, R20, c[0x0][0x2ec] ;  /* 0x0000bb0014007a20 */ /* 0x002fc80000410000 */
[----:B------:R1:W-:Y:S11]  /*5110*/  MUFU.TANH R245, R0 ;  /* 0x0000000000f57308 */ /* 0x0003f60000002400 */
[----:B------:R-:W-:Y:S01]  /*5120*/  HMMA.16816.F32.BF16 R32, R8, R62, R32 ;  /* 0x0000003e0820723c */ /* 0x000fe20000041820 */
[----:B-1----:R-:W-:-:S04]  /*5130*/  FMUL.FTZ R0, R21, c[0x0][0x2ec] ;  /* 0x0000bb0015007a20 */ /* 0x002fc80000410000 */
[----:B------:R1:W-:Y:S11]  /*5140*/  MUFU.TANH R135, R0 ;  /* 0x0000000000877308 */ /* 0x0003f60000002400 */
[----:B------:R-:W-:Y:S08]  /*5150*/  @!UPT UIADD3 URZ, URZ, URZ, URZ ;  /* 0x0000003f3f3ff290 */ /* 0x000ff0000fffe03f */
[----:B------:R-:W-:-:S04]  /*5160*/  FMUL.FTZ R6, R33, c[0x0][0x2ec] ;  /* 0x0000bb0021067a20 */ /* 0x000fc80000410000 */
[----:B------:R-:W-:Y:S01]  /*5170*/  MUFU.TANH R33, R6 ;  /* 0x0000000600217308 */ /* 0x000fe20000002400 */
[----:B-1----:R-:W-:-:S07]  /*5180*/  FMUL.FTZ R0, R22, c[0x0][0x2ec] ;  /* 0x0000bb0016007a20 */ /* 0x002fce0000410000 */
[----:B------:R1:W-:Y:S02]  /*5190*/  MUFU.TANH R133, R0 ;  /* 0x0000000000857308 */ /* 0x0003e40000002400 */
[----:B-1----:R-:W-:Y:S02]  /*51a0*/  FMUL.FTZ R0, R23, c[0x0][0x2ec] ;  /* 0x0000bb0017007a20 */ /* 0x002fe40000410000 */
[----:B------:R-:W-:Y:S04]  /*51b0*/  HMMA.16816.F32.BF16 R20, R12, R62, R28 ;  /* 0x0000003e0c14723c */ /* 0x000fe8000004181c */
[----:B------:R1:W-:Y:S04]  /*51c0*/  MUFU.TANH R134, R0 ;  /* 0x0000000000867308 */ /* 0x0003e80000002400 */
[----:B------:R-:W-:Y:S08]  /*51d0*/  HMMA.16816.F32.BF16 R28, R8, R76, R40 ;  /* 0x0000004c081c723c */ /* 0x000ff00000041828 */
[----:B------:R-:W-:Y:S01]  /*51e0*/  HMMA.16816.F32.BF16 R60, R16, R70, R152 ;  /* 0x00000046103c723c */ /* 0x000fe20000041898 */
[----:B-1----:R-:W-:-:S04]  /*51f0*/  FMUL.FTZ R0, R36, c[0x0][0x2ec] ;  /* 0x0000bb0024007a20 */ /* 0x002fc80000410000 */
[----:B------:R1:W2:Y:S03]  /*5200*/  MUFU.TANH R72, R0 ;  /* 0x0000000000487308 */ /* 0x0002a60000002400 */
[----:B------:R-:W-:Y:S01]  /*5210*/  FMUL.FTZ R23, R23, c[0x0][0x2ec] ;  /* 0x0000bb0017177a20 */ /* 0x000fe20000410000 */
[----:B------:R-:W-:Y:S01]  /*5220*/  HMMA.16816.F32.BF16 R68, R24, R70, R112 ;  /* 0x000000461844723c */ /* 0x000fe20000041870 */
[----:B------:R-:W-:Y:S02]  /*5230*/  FMUL.FTZ R22, R22, c[0x0][0x2ec] ;  /* 0x0000bb0016167a20 */ /* 0x000fe40000410000 */
[----:B------:R-:W-:Y:S02]  /*5240*/  FMUL.FTZ R7, R21, c[0x0][0x2ec] ;  /* 0x0000bb0015077a20 */ /* 0x000fe40000410000 */
[----:B------:R-:W-:Y:S03]  /*5250*/  MUFU.TANH R36, R22 ;  /* 0x0000001600247308 */ /* 0x000fe60000002400 */
[----:B------:R-:W-:Y:S01]  /*5260*/  HMMA.16816.F32.BF16 R40, R16, R88, R156 ;  /* 0x000000581028723c */ /* 0x000fe2000004189c */
[----:B-1----:R-:W-:-:S04]  /*5270*/  FMUL.FTZ R0, R37, c[0x0][0x2ec] ;  /* 0x0000bb0025007a20 */ /* 0x002fc80000410000 */
[----:B------:R-:W-:Y:S01]  /*5280*/  MUFU.TANH R73, R7 ;  /* 0x0000000700497308 */ /* 0x000fe20000002400 */
[----:B--2---:R-:W-:Y:S02]  /*5290*/  FFMA.FTZ R6, R166, -UR20, R72 ;  /* 0x80000014a6067c23 */ /* 0x004fe40008010048 */
[----:B------:R-:W-:Y:S05]  /*52a0*/  HMMA.16816.F32.BF16 R24, R24, R90, R124 ;  /* 0x0000005a1818723c */ /* 0x000fea000004187c */
[----:B------:R1:W-:Y:S02]  /*52b0*/  MUFU.TANH R74, R0 ;  /* 0x00000000004a7308 */ /* 0x0003e40000002400 */
[----:B-1----:R-:W-:Y:S11]  /*52c0*/  FMUL.FTZ R0, R38, c[0x0][0x2ec] ;  /* 0x0000bb0026007a20 */ /* 0x002ff60000410000 */
[----:B------:R-:W-:Y:S06]  /*52d0*/  @!UPT UIADD3 URZ, URZ, URZ, URZ ;  /* 0x0000003f3f3ff290 */ /* 0x000fec000fffe03f */
[----:B------:R-:W-:Y:S01]  /*52e0*/  HMMA.16816.F32.BF16 R24, R12, R66, R24 ;  /* 0x000000420c18723c */ /* 0x000fe20000041818 */
[----:B------:R1:W2:Y:S02]  /*52f0*/  MUFU.TANH R38, R0 ;  /* 0x0000000000267308 */ /* 0x0002a40000002400 */
[----:B-1----:R-:W-:Y:S01]  /*5300*/  LEA.HI R0, R3, R100, RZ, 0x2 ;  /* 0x0000006403007211 */ /* 0x002fe200078f10ff */
[----:B------:R-:W-:-:S03]  /*5310*/  FMUL.FTZ R3, R39, c[0x0][0x2ec] ;  /* 0x0000bb0027037a20 */ /* 0x000fc60000410000 */
[----:B------:R-:W-:Y:S02]  /*5320*/  LOP3.LUT R0, R0, 0xfffffffc, RZ, 0xc0, !PT ;  /* 0xfffffffc00007812 */ /* 0x000fe400078ec0ff */
[----:B------:R1:W3:Y:S11]  /*5330*/  MUFU.TANH R39, R3 ;  /* 0x0000000300277308 */ /* 0x0002f60000002400 */
[----:B------:R-:W-:Y:S04]  /*5340*/  @!UPT UIADD3 URZ, URZ, URZ, URZ ;  /* 0x0000003f3f3ff290 */ /* 0x000fe8000fffe03f */
[----:B------:R-:W-:Y:S02]  /*5350*/  FMUL.FTZ R26, R26, c[0x0][0x2ec] ;  /* 0x0000bb001a1a7a20 */ /* 0x000fe40000410000 */
[----:B------:R-:W-:Y:S02]  /*5360*/  FMUL.FTZ R25, R25, c[0x0][0x2ec] ;  /* 0x0000bb0019197a20 */ /* 0x000fe40000410000 */
[----:B------:R-:W-:Y:S02]  /*5370*/  IMAD.IADD R0, R100, 0x1, -R0 ;  /* 0x0000000164007824 */ /* 0x000fe400078e0a00 */
[----:B------:R-:W-:Y:S01]  /*5380*/  FMUL.FTZ R27, R27, c[0x0][0x2ec] ;  /* 0x0000bb001b1b7a20 */ /* 0x000fe20000410000 */
[----:B------:R-:W-:Y:S02]  /*5390*/  MUFU.TANH R26, R26 ;  /* 0x0000001a001a7308 */ /* 0x000fe40000002400 */
[----:B------:R4:W-:Y:S01]  /*53a0*/  STL [R1+0x44], R0 ;  /* 0x0000440001007387 */ /* 0x0009e20000100800 */
[----:B-1----:R-:W-:-:S05]  /*53b0*/  FMUL.FTZ R3, R20, c[0x0][0x2ec] ;  /* 0x0000bb0014037a20 */ /* 0x002fca0000410000 */
[----:B------:R-:W-:Y:S08]  /*53c0*/  MUFU.TANH R25, R25 ;  /* 0x0000001900197308 */ /* 0x000ff00000002400 */
[----:B------:R1:W5:Y:S01]  /*53d0*/  MUFU.TANH R37, R3 ;  /* 0x0000000300257308 */ /* 0x0003620000002400 */
[----:B----4-:R-:W-:-:S07]  /*53e0*/  IADD3 R0, R45, UR12, RZ ;  /* 0x0000000c2d007c10 */ /* 0x010fce000fffe0ff */
[----:B------:R-:W-:Y:S01]  /*53f0*/  MUFU.TANH R45, R23 ;  /* 0x00000017002d7308 */ /* 0x000fe20000002400 */
[----:B------:R-:W-:Y:S02]  /*5400*/  IMNMX R214, R0, UR15, PT ;  /* 0x0000000f00d67c17 */ /* 0x000fe4000b800200 */
[----:B------:R-:W-:Y:S02]  /*5410*/  IADD3 R0, R210, -c[0x0][0x2e4], RZ ;  /* 0x8000b900d2007a10 */ /* 0x000fe40007ffe0ff */
[----:B-1----:R-:W-:Y:S02]  /*5420*/  IADD3 R3, R144, UR12, RZ ;  /* 0x0000000c90037c10 */ /* 0x002fe4000fffe0ff */
[----:B------:R-:W-:Y:S02]  /*5430*/  IMNMX R206, RZ, R0, !PT ;  /* 0x00000000ffce7217 */ /* 0x000fe40007800200 */
[----:B------:R-:W-:Y:S02]  /*5440*/  ISETP.GE.AND P0, PT, R44, R214, PT ;  /* 0x000000d62c00720c */ /* 0x000fe40003f06270 */
[----:B------:R-:W-:-:S02]  /*5450*/  IMNMX R213, R3, UR15, PT ;  /* 0x0000000f03d57c17 */ /* 0x000fc4000b800200 */
[C---:B------:R-:W-:Y:S02]  /*5460*/  ISETP.LT.OR P6, PT, R44.reuse, R206, P0 ;  /* 0x000000ce2c00720c */ /* 0x040fe400007c1670 */
[----:B------:R-:W-:Y:S02]  /*5470*/  IADD3 R0, R207, -c[0x0][0x2e4], RZ ;  /* 0x8000b900cf007a10 */ /* 0x000fe40007ffe0ff */
[----:B------:R-:W-:Y:S02]  /*5480*/  IADD3 R3, R205, -c[0x0][0x2e4], RZ ;  /* 0x8000b900cd037a10 */ /* 0x000fe40007ffe0ff */
[----:B------:R-:W-:Y:S02]  /*5490*/  ISETP.GE.AND P0, PT, R44, R211, PT ;  /* 0x000000d32c00720c */ /* 0x000fe40003f06270 */
[----:B------:R-:W-:Y:S01]  /*54a0*/  IMNMX R208, RZ, R0, !PT ;  /* 0x00000000ffd07217 */ /* 0x000fe20007800200 */
[----:B------:R-:W-:Y:S01]  /*54b0*/  FMUL.FTZ R0, R32, c[0x0][0x2ec] ;  /* 0x0000bb0020007a20 */ /* 0x000fe20000410000 */
[----:B------:R-:W-:-:S02]  /*54c0*/  ISETP.GE.AND P2, PT, R44, R213, PT ;  /* 0x000000d52c00720c */ /* 0x000fc40003f46270 */
[----:B------:R-:W-:Y:S01]  /*54d0*/  IMNMX R204, RZ, R3, !PT ;  /* 0x00000003ffcc7217 */ /* 0x000fe20007800200 */
[----:B------:R-:W-:Y:S01]  /*54e0*/  FFMA.FTZ R3, R216, -UR20, R105 ;  /* 0x80000014d8037c23 */ /* 0x000fe20008010069 */
[----:B------:R-:W-:Y:S01]  /*54f0*/  ISETP.LT.OR P3, PT, R44, R203, P0 ;  /* 0x000000cb2c00720c */ /* 0x000fe20000761670 */
[----:B------:R1:W-:Y:S01]  /*5500*/  MUFU.TANH R23, R0 ;  /* 0x0000000000177308 */ /* 0x0003e20000002400 */
[----:B------:R-:W-:Y:S02]  /*5510*/  ISETP.GE.AND P0, PT, R46, R214, PT ;  /* 0x000000d62e00720c */ /* 0x000fe40003f06270 */
[----:B------:R-:W-:Y:S02]  /*5520*/  ISETP.LT.OR P5, PT, R44, R208, P2 ;  /* 0x000000d02c00720c */ /* 0x000fe400017a1670 */
[C---:B------:R-:W-:Y:S02]  /*5530*/  ISETP.LT.OR P0, PT, R46.reuse, R206, P0 ;  /* 0x000000ce2e00720c */ /* 0x040fe40000701670 */
[----:B------:R-:W-:-:S02]  /*5540*/  ISETP.GE.AND P2, PT, R46, R213, PT ;  /* 0x000000d52e00720c */ /* 0x000fc40003f46270 */
[----:B------:R-:W-:Y:S02]  /*5550*/  ISETP.LT.OR P4, PT, R44, R204, P1 ;  /* 0x000000cc2c00720c */ /* 0x000fe40000f81670 */
[----:B------:R-:W-:Y:S01]  /*5560*/  FSEL R82, R3, -INF , !P6 ;  /* 0xff80000003527808 */ /* 0x000fe20007000000 */
[----:B------:R-:W-:Y:S01]  /*5570*/  FMUL.FTZ R3, R34, c[0x0][0x2ec] ;  /* 0x0000bb0022037a20 */ /* 0x000fe20000410000 */
[C---:B------:R-:W-:Y:S02]  /*5580*/  ISETP.GE.AND P1, PT, R46.reuse, R212, PT ;  /* 0x000000d42e00720c */ /* 0x040fe40003f26270 */
[----:B------:R-:W-:Y:S01]  /*5590*/  P2R R5, PR, RZ, 0x1 ;  /* 0x00000001ff057803 */ /* 0x000fe20000000000 */
[----:B-1----:R-:W-:Y:S01]  /*55a0*/  FFMA.FTZ R0, R147, -UR20, R104 ;  /* 0x8000001493007c23 */ /* 0x002fe20008010068 */
[C---:B------:R-:W-:Y:S01]  /*55b0*/  ISETP.LT.OR P2, PT, R46.reuse, R208, P2 ;  /* 0x000000d02e00720c */ /* 0x040fe20001741670 */
[----:B------:R1:W4:Y:S01]  /*55c0*/  MUFU.TANH R22, R3 ;  /* 0x0000000300167308 */ /* 0x0003220000002400 */
[----:B------:R-:W-:-:S02]  /*55d0*/  ISETP.GE.AND P0, PT, R46, R211, PT ;  /* 0x000000d32e00720c */ /* 0x000fc40003f06270 */
[----:B------:R-:W-:Y:S02]  /*55e0*/  ISETP.LT.OR P1, PT, R46, R204, P1 ;  /* 0x000000cc2e00720c */ /* 0x000fe40000f21670 */
[----:B------:R-:W-:Y:S01]  /*55f0*/  FSEL R87, R0, -INF , !P5 ;  /* 0xff80000000577808 */ /* 0x000fe20006800000 */
[----:B--2---:R-:W-:Y:S01]  /*5600*/  FFMA.FTZ R0, R165, -UR20, R38 ;  /* 0x80000014a5007c23 */ /* 0x004fe20008010026 */
[----:B------:R-:W-:Y:S02]  /*5610*/  P2R R21, PR, RZ, 0x4 ;  /* 0x00000004ff157803 */ /* 0x000fe40000000000 */
[----:B------:R-:W-:Y:S01]  /*5620*/  ISETP.NE.AND P5, PT, R5, RZ, PT ;  /* 0x000000ff0500720c */ /* 0x000fe20003fa5270 */
[----:B------:R-:W-:Y:S01]  /*5630*/  FMUL.FTZ R5, R35, c[0x0][0x2ec] ;  /* 0x0000bb0023057a20 */ /* 0x000fe20000410000 */
[----:B------:R-:W-:Y:S02]  /*5640*/  ISETP.LT.OR P0, PT, R46, R203, P0 ;  /* 0x000000cb2e00720c */ /* 0x000fe40000701670 */
[----:B------:R-:W-:Y:S01]  /*5650*/  ISETP.GE.AND P2, PT, R47, R213, PT ;  /* 0x000000d52f00720c */ /* 0x000fe20003f46270 */
[----:B------:R2:W2:Y:S01]  /*5660*/  MUFU.TANH R32, R5 ;  /* 0x0000000500207308 */ /* 0x0004a20000002400 */
[----:B------:R-:W-:Y:S01]  /*5670*/  P2R R20, PR, RZ, 0x2 ;  /* 0x00000002ff147803 */ /* 0x000fe20000000000 */
[----:B-1----:R-:W-:Y:S01]  /*5680*/  FFMA.FTZ R3, R232, -UR20, R106 ;  /* 0x80000014e8037c23 */ /* 0x002fe2000801006a */
[----:B------:R-:W-:-:S02]  /*5690*/  P2R R7, PR, RZ, 0x1 ;  /* 0x00000001ff077803 */ /* 0x000fc40000000000 */
[----:B------:R-:W-:Y:S01]  /*56a0*/  FSEL R83, R0, -INF , !P3 ;  /* 0xff80000000537808 */ /* 0x000fe20005800000 */
[----:B------:R-:W-:Y:S01]  /*56b0*/  FMUL.FTZ R0, R28, c[0x0][0x2ec] ;  /* 0x0000bb001c007a20 */ /* 0x000fe20000410000 */
[----:B------:R-:W-:Y:S01]  /*56c0*/  FSEL R77, R3, -INF , !P5 ;  /* 0xff800000034d7808 */ /* 0x000fe20006800000 */
[----:B------:R-:W-:Y:S01]  /*56d0*/  FFMA.FTZ R3, R168, -UR20, R74 ;  /* 0x80000014a8037c23 */ /* 0x000fe2000801004a */
[C---:B------:R-:W-:Y:S01]  /*56e0*/  ISETP.LT.OR P5, PT, R47.reuse, R208, P2 ;  /* 0x000000d02f00720c */ /* 0x040fe200017a1670 */
[----:B------:R3:W1:Y:S01]  /*56f0*/  MUFU.TANH R72, R0 ;  /* 0x0000000000487308 */ /* 0x0006620000002400 */
[----:B------:R-:W-:Y:S02]  /*5700*/  ISETP.GE.AND P0, PT, R47, R214, PT ;  /* 0x000000d62f00720c */ /* 0x000fe40003f06270 */
[----:B------:R-:W-:Y:S01]  /*5710*/  FSEL R81, R6, -INF , !P4 ;  /* 0xff80000006517808 */ /* 0x000fe20006000000 */
[----:B------:R-:W-:Y:S01]  /*5720*/  FMUL.FTZ R6, R29, c[0x0][0x2ec] ;  /* 0x0000bb001d067a20 */ /* 0x000fe20000410000 */
[----:B------:R-:W-:Y:S01]  /*5730*/  ISETP.NE.AND P3, PT, R21, RZ, PT ;  /* 0x000000ff1500720c */ /* 0x000fe20003f65270 */
[----:B------:R-:W-:Y:S01]  /*5740*/  FMUL.FTZ R21, R31, c[0x0][0x2ec] ;  /* 0x0000bb001f157a20 */ /* 0x000fe20000410000 */
[C---:B------:R-:W-:Y:S01]  /*5750*/  ISETP.GE.AND P1, PT, R47.reuse, R212, PT ;  /* 0x000000d42f00720c */ /* 0x040fe20003f26270 */
[----:B------:R5:W1:Y:S01]  /*5760*/  MUFU.TANH R74, R6 ;  /* 0x00000006004a7308 */ /* 0x000a620000002400 */
[----:B------:R-:W-:Y:S01]  /*5770*/  ISETP.NE.AND P2, PT, R20, RZ, PT ;  /* 0x000000ff1400720c */ /* 0x000fe20003f45270 */
[----:B------:R-:W-:Y:S01]  /*5780*/  FMUL.FTZ R20, R30, c[0x0][0x2ec] ;  /* 0x0000bb001e147a20 */ /* 0x000fe20000410000 */
[C---:B------:R-:W-:Y:S01]  /*5790*/  ISETP.LT.OR P6, PT, R47.reuse, R206, P0 ;  /* 0x000000ce2f00720c */ /* 0x040fe200007c1670 */
[----:B------:R-:W-:Y:S01]  /*57a0*/  HMMA.16816.F32.BF16 R28, R12, R78, R56 ;  /* 0x0000004e0c1c723c */ /* 0x000fe20000041838 */
[----:B------:R-:W-:Y:S01]  /*57b0*/  ISETP.LT.OR P4, PT, R47, R204, P1 ;  /* 0x000000cc2f00720c */ /* 0x000fe20000f81670 */
[----:B--2---:R-:W-:Y:S01]  /*57c0*/  FFMA.FTZ R5, R171, -UR20, R75 ;  /* 0x80000014ab057c23 */ /* 0x004fe2000801004b */
[----:B------:R-:W-:Y:S01]  /*57d0*/  ISETP.GE.AND P0, PT, R47, R211, PT ;  /* 0x000000d32f00720c */ /* 0x000fe20003f06270 */
[----:B---3--:R-:W-:Y:S01]  /*57e0*/  FFMA.FTZ R0, R164, -UR20, R39 ;  /* 0x80000014a4007c23 */ /* 0x008fe20008010027 */
[----:B------:R-:W-:Y:S01]  /*57f0*/  ISETP.NE.AND P1, PT, R7, RZ, PT ;  /* 0x000000ff0700720c */ /* 0x000fe20003f25270 */
[----:B------:R-:W-:Y:S01]  /*5800*/  MUFU.TANH R44, R20 ;  /* 0x00000014002c7308 */ /* 0x000fe20000002400 */
[----:B------:R-:W-:-:S02]  /*5810*/  P2R R7, PR, RZ, 0x10 ;  /* 0x00000010ff077803 */ /* 0x000fc40000000000 */
[----:B------:R-:W-:Y:S02]  /*5820*/  ISETP.LT.OR P4, PT, R47, R203, P0 ;  /* 0x000000cb2f00720c */ /* 0x000fe40000781670 */
[C---:B------:R-:W-:Y:S01]  /*5830*/  ISETP.GE.AND P0, PT, R92.reuse, R211, PT ;  /* 0x000000d35c00720c */ /* 0x040fe20003f06270 */
[----:B-----5:R-:W-:Y:S01]  /*5840*/  FFMA.FTZ R6, R233, -UR20, R37 ;  /* 0x80000014e9067c23 */ /* 0x020fe20008010025 */
[----:B------:R-:W-:Y:S01]  /*5850*/  FSEL R59, R3, -INF , !P2 ;  /* 0xff800000033b7808 */ /* 0x000fe20005000000 */
[----:B------:R2:W-:Y:S01]  /*5860*/  MUFU.TANH R47, R21 ;  /* 0x00000015002f7308 */ /* 0x0005e20000002400 */
[----:B------:R-:W-:Y:S01]  /*5870*/  ISETP.GE.AND P2, PT, R92, R213, PT ;  /* 0x000000d55c00720c */ /* 0x000fe20003f46270 */
[----:B----4-:R-:W-:Y:S01]  /*5880*/  FFMA.FTZ R3, R172, -UR20, R22 ;  /* 0x80000014ac037c23 */ /* 0x010fe20008010016 */
[----:B------:R-:W-:Y:S02]  /*5890*/  ISETP.LT.OR P0, PT, R92, R203, P0 ;  /* 0x000000cb5c00720c */ /* 0x000fe40000701670 */
[----:B------:R-:W-:-:S02]  /*58a0*/  FSEL R58, R6, -INF , !P6 ;  /* 0xff800000063a7808 */ /* 0x000fc40007000000 */
[----:B------:R-:W-:Y:S02]  /*58b0*/  ISETP.LT.OR P6, PT, R92, R208, P2 ;  /* 0x000000d05c00720c */ /* 0x000fe400017c1670 */
[----:B------:R-:W-:Y:S01]  /*58c0*/  ISETP.NE.AND P2, PT, R7, RZ, PT ;  /* 0x000000ff0700720c */ /* 0x000fe20003f45270 */
[----:B------:R-:W-:Y:S01]  /*58d0*/  FMUL.FTZ R6, R28, c[0x0][0x2ec] ;  /* 0x0000bb001c067a20 */ /* 0x000fe20000410000 */
[----:B------:R-:W-:Y:S01]  /*58e0*/  P2R R7, PR, RZ, 0x1 ;  /* 0x00000001ff077803 */ /* 0x000fe20000000000 */
[----:B------:R-:W-:Y:S01]  /*58f0*/  FMUL.FTZ R22, R29, c[0x0][0x2ec] ;  /* 0x0000bb001d167a20 */ /* 0x000fe20000410000 */
[----:B------:R-:W-:Y:S01]  /*5900*/  ISETP.GE.AND P0, PT, R93, R214, PT ;  /* 0x000000d65d00720c */ /* 0x000fe20003f06270 */
[----:B------:R3:W-:Y:S01]  /*5910*/  MUFU.TANH R46, R6 ;  /* 0x00000006002e7308 */ /* 0x0007e20000002400 */
[----:B------:R-:W-:Y:S01]  /*5920*/  FSEL R80, R0, -INF , !P1 ;  /* 0xff80000000507808 */ /* 0x000fe20004800000 */
[----:B------:R-:W-:Y:S01]  /*5930*/  FFMA.FTZ R0, R169, -UR20, R36 ;  /* 0x80000014a9007c23 */ /* 0x000fe20008010024 */
[----:B------:R-:W-:Y:S01]  /*5940*/  ISETP.LT.OR P0, PT, R93, R206, P0 ;  /* 0x000000ce5d00720c */ /* 0x000fe20000701670 */
[----:B------:R-:W-:Y:S01]  /*5950*/  HMMA.16816.F32.BF16 R36, R8, R78, R48 ;  /* 0x0000004e0824723c */ /* 0x000fe20000041830 */
[----:B------:R-:W-:Y:S01]  /*5960*/  FSEL R86, R5, -INF , !P3 ;  /* 0xff80000005567808 */ /* 0x000fe20005800000 */
[----:B------:R-:W-:Y:S01]  /*5970*/  FFMA.FTZ R5, R173, -UR20, R23 ;  /* 0x80000014ad057c23 */ /* 0x000fe20008010017 */
[----:B------:R-:W-:-:S02]  /*5980*/  ISETP.GE.AND P3, PT, R92, R214, PT ;  /* 0x000000d65c00720c */ /* 0x000fc40003f66270 */
[----:B------:R-:W-:Y:S02]  /*5990*/  ISETP.GE.AND P1, PT, R92, R212, PT ;  /* 0x000000d45c00720c */ /* 0x000fe40003f26270 */
[----:B--2---:R-:W-:Y:S02]  /*59a0*/  P2R R21, PR, RZ, 0x1 ;  /* 0x00000001ff157803 */ /* 0x004fe40000000000 */
[----:B------:R-:W-:Y:S01]  /*59b0*/  FSEL R85, R0, -INF , !P5 ;  /* 0xff80000000557808 */ /* 0x000fe20006800000 */
[----:B------:R-:W-:Y:S01]  /*59c0*/  FFMA.FTZ R0, R234, -UR20, R73 ;  /* 0x80000014ea007c23 */ /* 0x000fe20008010049 */
[----:B------:R-:W-:Y:S01]  /*59d0*/  ISETP.GE.AND P0, PT, R93, R211, PT ;  /* 0x000000d35d00720c */ /* 0x000fe20003f06270 */
[----:B---3--:R-:W-:Y:S01]  /*59e0*/  FFMA.FTZ R6, R174, -UR20, R45 ;  /* 0x80000014ae067c23 */ /* 0x008fe2000801002d */
[C---:B------:R-:W-:Y:S01]  /*59f0*/  ISETP.LT.OR P3, PT, R92.reuse, R206, P3 ;  /* 0x000000ce5c00720c */ /* 0x040fe20001f61670 */
[----:B------:R2:W-:Y:S01]  /*5a00*/  MUFU.TANH R73, R22 ;  /* 0x0000001600497308 */ /* 0x0005e20000002400 */
[----:B------:R-:W-:-:S02]  /*5a10*/  ISETP.LT.OR P1, PT, R92, R204, P1 ;  /* 0x000000cc5c00720c */ /* 0x000fc40000f21670 */
[----:B------:R-:W-:Y:S01]  /*5a20*/  FSEL R75, R3, -INF , !P4 ;  /* 0xff800000034b7808 */ /* 0x000fe20006000000 */
[----:B------:R-:W-:Y:S01]  /*5a30*/  FFMA.FTZ R3, R176, -UR20, R33 ;  /* 0x80000014b0037c23 */ /* 0x000fe20008010021 */
[----:B------:R-:W-:Y:S02]  /*5a40*/  ISETP.LT.OR P4, PT, R93, R203, P0 ;  /* 0x000000cb5d00720c */ /* 0x000fe40000781670 */
[----:B------:R-:W-:Y:S02]  /*5a50*/  ISETP.GE.AND P0, PT, R94, R214, PT ;  /* 0x000000d65e00720c */ /* 0x000fe40003f06270 */
[----:B------:R-:W-:Y:S01]  /*5a60*/  FSEL R78, R0, -INF , !P3 ;  /* 0xff800000004e7808 */ /* 0x000fe20005800000 */
[----:B------:R-:W-:Y:S01]  /*5a70*/  FMUL.FTZ R0, R30, c[0x0][0x2ec] ;  /* 0x0000bb001e007a20 */ /* 0x000fe20000410000 */
[----:B------:R-:W-:Y:S01]  /*5a80*/  P2R R20, PR, RZ, 0x2 ;  /* 0x00000002ff147803 */ /* 0x000fe20000000000 */
[----:B------:R-:W-:Y:S01]  /*5a90*/  FMUL.FTZ R23, R39, c[0x0][0x2ec] ;  /* 0x0000bb0027177a20 */ /* 0x000fe20000410000 */
[----:B------:R-:W-:Y:S01]  /*5aa0*/  FSEL R56, R5, -INF , !P2 ;  /* 0xff80000005387808 */ /* 0x000fe20005000000 */
[----:B------:R-:W-:Y:S01]  /*5ab0*/  FFMA.FTZ R5, R235, -UR20, R107 ;  /* 0x80000014eb057c23 */ /* 0x000fe2000801006b */
[C---:B------:R-:W-:Y:S01]  /*5ac0*/  ISETP.GE.AND P2, PT, R93.reuse, R213, PT ;  /* 0x000000d55d00720c */ /* 0x040fe20003f46270 */
[----:B------:R3:W4:Y:S01]  /*5ad0*/  MUFU.TANH R28, R0 ;  /* 0x00000000001c7308 */ /* 0x0007220000002400 */
[----:B------:R-:W-:Y:S01]  /*5ae0*/  ISETP.GE.AND P1, PT, R93, R212, PT ;  /* 0x000000d45d00720c */ /* 0x000fe20003f26270 */
[----:B--2---:R-:W-:Y:S01]  /*5af0*/  FMUL.FTZ R22, R38, c[0x0][0x2ec] ;  /* 0x0000bb0026167a20 */ /* 0x004fe20000410000 */
[----:B------:R-:W-:Y:S01]  /*5b00*/  FSEL R79, R6, -INF , !P6 ;  /* 0xff800000064f7808 */ /* 0x000fe20007000000 */
[----:B------:R-:W-:Y:S01]  /*5b10*/  FMUL.FTZ R6, R31, c[0x0][0x2ec] ;  /* 0x0000bb001f067a20 */ /* 0x000fe20000410000 */
[----:B------:R-:W-:-:S02]  /*5b20*/  ISETP.LT.OR P6, PT, R94, R206, P0 ;  /* 0x000000ce5e00720c */ /* 0x000fc400007c1670 */
[----:B------:R-:W-:Y:S01]  /*5b30*/  ISETP.NE.AND P0, PT, R21, RZ, PT ;  /* 0x000000ff1500720c */ /* 0x000fe20003f05270 */
[----:B------:R2:W-:Y:S01]  /*5b40*/  MUFU.TANH R50, R6 ;  /* 0x0000000600327308 */ /* 0x0005e20000002400 */
[C---:B------:R-:W-:Y:S02]  /*5b50*/  ISETP.LT.OR P3, PT, R93.reuse, R208, P2 ;  /* 0x000000d05d00720c */ /* 0x040fe40001761670 */
[----:B------:R-:W-:Y:S02]  /*5b60*/  ISETP.LT.OR P5, PT, R93, R204, P1 ;  /* 0x000000cc5d00720c */ /* 0x000fe40000fa1670 */
[----:B------:R-:W-:Y:S02]  /*5b70*/  ISETP.NE.AND P2, PT, R20, RZ, PT ;  /* 0x000000ff1400720c */ /* 0x000fe40003f45270 */
[----:B------:R-:W-:Y:S01]  /*5b80*/  ISETP.NE.AND P1, PT, R7, RZ, PT ;  /* 0x000000ff0700720c */ /* 0x000fe20003f25270 */
[----:B---3--:R-:W-:Y:S01]  /*5b90*/  FFMA.FTZ R0, R177, -UR20, R32 ;  /* 0x80000014b1007c23 */ /* 0x008fe20008010020 */
[----:B------:R-:W-:Y:S01]  /*5ba0*/  FSEL R76, R5, -INF , !P0 ;  /* 0xff800000054c7808 */ /* 0x000fe20004000000 */
[----:B------:R-:W-:Y:S01]  /*5bb0*/  FFMA.FTZ R5, R189, -UR20, R120 ;  /* 0x80000014bd057c23 */ /* 0x000fe20008010078 */
[----:B------:R-:W-:Y:S01]  /*5bc0*/  FSEL R51, R3, -INF , !P2 ;  /* 0xff80000003337808 */ /* 0x000fe20005000000 */
[----:B------:R-:W-:Y:S01]  /*5bd0*/  HMMA.16816.F32.BF16 R32, R8, R96, R52 ;  /* 0x000000600820723c */ /* 0x000fe20000041834 */
[----:B------:R-:W-:Y:S01]  /*5be0*/  FSEL R57, R0, -INF , !P1 ;  /* 0xff80000000397808 */ /* 0x000fe20004800000 */
[----:B------:R-:W-:Y:S01]  /*5bf0*/  FMUL.FTZ R0, R36, c[0x0][0x2ec] ;  /* 0x0000bb0024007a20 */ /* 0x000fe20000410000 */
[C---:B------:R-:W-:Y:S01]  /*5c00*/  ISETP.GE.AND P0, PT, R94.reuse, R211, PT ;  /* 0x000000d35e00720c */ /* 0x040fe20003f06270 */
[----:B--2---:R-:W-:Y:S01]  /*5c10*/  FMUL.FTZ R6, R37, c[0x0][0x2ec] ;  /* 0x0000bb0025067a20 */ /* 0x004fe20000410000 */
[C---:B------:R-:W-:Y:S01]  /*5c20*/  ISETP.GE.AND P2, PT, R94.reuse, R213, PT ;  /* 0x000000d55e00720c */ /* 0x040fe20003f46270 */
[----:B------:R2:W-:Y:S01]  /*5c30*/  MUFU.TANH R45, R0 ;  /* 0x00000000002d7308 */ /* 0x0005e20000002400 */
[----:B------:R-:W-:Y:S01]  /*5c40*/  FSEL R144, R5, -INF , !P3 ;  /* 0xff80000005907808 */ /* 0x000fe20005800000 */
[----:B------:R-:W-:Y:S01]  /*5c50*/  HMMA.16816.F32.BF16 R36, R16, R90, R160 ;  /* 0x0000005a1024723c */ /* 0x000fe200000418a0 */
[----:B------:R-:W-:Y:S01]  /*5c60*/  ISETP.LT.OR P0, PT, R94, R203, P0 ;  /* 0x000000cb5e00720c */ /* 0x000fe20000701670 */
[----:B-1----:R-:W-:Y:S01]  /*5c70*/  FFMA.FTZ R3, R185, -UR20, R72 ;  /* 0x80000014b9037c23 */ /* 0x002fe20008010048 */
[----:B------:R-:W-:Y:S01]  /*5c80*/  ISETP.GE.AND P3, PT, R95, R214, PT ;  /* 0x000000d65f00720c */ /* 0x000fe20003f66270 */
[----:B------:R-:W-:Y:S01]  /*5c90*/  FFMA.FTZ R5, R192, -UR20, R74 ;  /* 0x80000014c0057c23 */ /* 0x000fe2000801004a */
[----:B------:R-:W-:Y:S01]  /*5ca0*/  ISETP.LT.OR P2, PT, R94, R208, P2 ;  /* 0x000000d05e00720c */ /* 0x000fe20001741670 */
[----:B------:R1:W-:Y:S01]  /*5cb0*/  MUFU.TANH R48, R6 ;  /* 0x0000000600307308 */ /* 0x0003e20000002400 */
[----:B------:R-:W-:Y:S01]  /*5cc0*/  P2R R21, PR, RZ, 0x1 ;  /* 0x00000001ff157803 */ /* 0x000fe20000000000 */
[----:B----4-:R-:W-:Y:S01]  /*5cd0*/  FFMA.FTZ R16, R191, -UR20, R28 ;  /* 0x80000014bf107c23 */ /* 0x010fe2000801001c */
[----:B------:R-:W-:Y:S01]  /*5ce0*/  ISETP.LT.OR P3, PT, R95, R206, P3 ;  /* 0x000000ce5f00720c */ /* 0x000fe20001f61670 */
[----:B------:R-:W-:Y:S01]  /*5cf0*/  HMMA.16816.F32.BF16 R28, R12, R98, R68 ;  /* 0x000000620c1c723c */ /* 0x000fe20000041844 */
[----:B------:R-:W-:-:S02]  /*5d00*/  P2R R20, PR, RZ, 0x4 ;  /* 0x00000004ff147803 */ /* 0x000fc40000000000 */
[C---:B------:R-:W-:Y:S01]  /*5d10*/  ISETP.GE.AND P0, PT, R95.reuse, R211, PT ;  /* 0x000000d35f00720c */ /* 0x040fe20003f06270 */
[----:B--2---:R-:W-:Y:S01]  /*5d20*/  FFMA.FTZ R0, R182, -UR20, R44 ;  /* 0x80000014b6007c23 */ /* 0x004fe2000801002c */
[----:B------:R-:W-:Y:S01]  /*5d30*/  ISETP.GE.AND P1, PT, R94, R212, PT ;  /* 0x000000d45e00720c */ /* 0x000fe20003f26270 */
[----:B------:R-:W2:Y:S01]  /*5d40*/  MUFU.TANH R22, R22 ;  /* 0x0000001600167308 */ /* 0x000ea20000002400 */
[----:B------:R-:W-:Y:S01]  /*5d50*/  ISETP.GE.AND P2, PT, R95, R213, PT ;  /* 0x000000d55f00720c */ /* 0x000fe20003f46270 */
[----:B------:R-:W-:Y:S01]  /*5d60*/  FMUL.FTZ R18, R35, c[0x0][0x2ec] ;  /* 0x0000bb0023127a20 */ /* 0x000fe20000410000 */
[----:B------:R-:W-:Y:S01]  /*5d70*/  FSEL R84, R0, -INF , !P4 ;  /* 0xff80000000547808 */ /* 0x000fe20006000000 */
[----:B------:R-:W-:Y:S01]  /*5d80*/  FFMA.FTZ R0, R200, -UR20, R122 ;  /* 0x80000014c8007c23 */ /* 0x000fe2000801007a */
[----:B------:R-:W-:Y:S01]  /*5d90*/  ISETP.LT.OR P1, PT, R94, R204, P1 ;  /* 0x000000cc5e00720c */ /* 0x000fe20000f21670 */
[----:B-1----:R-:W-:Y:S01]  /*5da0*/  FFMA.FTZ R6, R236, -UR20, R121 ;  /* 0x80000014ec067c23 */ /* 0x002fe20008010079 */
[----:B------:R-:W-:Y:S01]  /*5db0*/  FSEL R54, R3, -INF , !P5 ;  /* 0xff80000003367808 */ /* 0x000fe20006800000 */
[----:B------:R-:W-:Y:S01]  /*5dc0*/  FFMA.FTZ R3, R190, -UR20, R47 ;  /* 0x80000014be037c23 */ /* 0x000fe2000801002f */
[----:B------:R-:W-:Y:S01]  /*5dd0*/  P2R R7, PR, RZ, 0x2 ;  /* 0x00000002ff077803 */ /* 0x000fe20000000000 */
[----:B------:R-:W1:Y:S01]  /*5de0*/  MUFU.TANH R44, R23 ;  /* 0x00000017002c7308 */ /* 0x000e620000002400 */
[----:B------:R-:W-:-:S02]  /*5df0*/  FSEL R52, R6, -INF , !P6 ;  /* 0xff80000006347808 */ /* 0x000fc40007000000 */
[----:B------:R-:W-:Y:S02]  /*5e00*/  P2R R6, PR, RZ, 0x8 ;  /* 0x00000008ff067803 */ /* 0x000fe40000000000 */
[----:B------:R-:W-:Y:S02]  /*5e10*/  ISETP.NE.AND P6, PT, R20, RZ, PT ;  /* 0x000000ff1400720c */ /* 0x000fe40003fc5270 */
[----:B------:R-:W-:Y:S02]  /*5e20*/  ISETP.LT.OR P3, PT, R95, R203, P0 ;  /* 0x000000cb5f00720c */ /* 0x000fe40000761670 */
[C---:B------:R-:W-:Y:S02]  /*5e30*/  ISETP.GE.AND P0, PT, R101.reuse, R214, PT ;  /* 0x000000d66500720c */ /* 0x040fe40003f06270 */
[----:B------:R-:W-:Y:S01]  /*5e40*/  FSEL R131, R0, -INF , !P6 ;  /* 0xff80000000837808 */ /* 0x000fe20007000000 */
[----:B------:R-:W-:Y:S01]  /*5e50*/  FFMA.FTZ R0, R238, -UR20, R46 ;  /* 0x80000014ee007c23 */ /* 0x000fe2000801002e */
[----:B------:R-:W-:-:S02]  /*5e60*/  ISETP.LT.OR P6, PT, R101, R206, P0 ;  /* 0x000000ce6500720c */ /* 0x000fc400007c1670 */
[----:B------:R-:W-:Y:S02]  /*5e70*/  ISETP.NE.AND P0, PT, R6, RZ, PT ;  /* 0x000000ff0600720c */ /* 0x000fe40003f05270 */
[----:B------:R-:W-:Y:S02]  /*5e80*/  ISETP.LT.OR P5, PT, R95, R208, P2 ;  /* 0x000000d05f00720c */ /* 0x000fe400017a1670 */
[----:B------:R-:W-:Y:S01]  /*5e90*/  FSEL R107, R0, -INF , !P0 ;  /* 0xff800000006b7808 */ /* 0x000fe20004000000 */
[----:B------:R-:W-:Y:S01]  /*5ea0*/  FMUL.FTZ R0, R34, c[0x0][0x2ec] ;  /* 0x0000bb0022007a20 */ /* 0x000fe20000410000 */
[----:B------:R-:W-:Y:S02]  /*5eb0*/  ISETP.GE.AND P0, PT, R101, R211, PT ;  /* 0x000000d36500720c */ /* 0x000fe40003f06270 */
[----:B------:R-:W-:Y:S01]  /*5ec0*/  ISETP.NE.AND P2, PT, R7, RZ, PT ;  /* 0x000000ff0700720c */ /* 0x000fe20003f45270 */
[----:B------:R2:W-:Y:S01]  /*5ed0*/  MUFU.TANH R19, R0 ;  /* 0x0000000000137308 */ /* 0x0005e20000002400 */
[----:B------:R-:W-:Y:S01]  /*5ee0*/  ISETP.LT.OR P0, PT, R101, R203, P0 ;  /* 0x000000cb6500720c */ /* 0x000fe20000701670 */
[----:B------:R-:W-:Y:S01]  /*5ef0*/  FMUL.FTZ R7, R32, c[0x0][0x2ec] ;  /* 0x0000bb0020077a20 */ /* 0x000fe20000410000 */
[----:B------:R-:W-:-:S02]  /*5f00*/  ISETP.GE.AND P1, PT, R95, R212, PT ;  /* 0x000000d45f00720c */ /* 0x000fc40003f26270 */
[----:B------:R-:W-:Y:S02]  /*5f10*/  P2R R6, PR, RZ, 0x1 ;  /* 0x00000001ff067803 */ /* 0x000fe40000000000 */
[----:B------:R-:W-:Y:S01]  /*5f20*/  FSEL R53, R5, -INF , !P2 ;  /* 0xff80000005357808 */ /* 0x000fe20005000000 */
[----:B------:R-:W-:Y:S01]  /*5f30*/  FMUL.FTZ R5, R33, c[0x0][0x2ec] ;  /* 0x0000bb0021057a20 */ /* 0x000fe20000410000 */
[----:B------:R-:W-:Y:S01]  /*5f40*/  ISETP.GE.AND P0, PT, R102, R214, PT ;  /* 0x000000d66600720c */ /* 0x000fe20003f06270 */
[----:B------:R-:W3:Y:S01]  /*5f50*/  MUFU.TANH R47, R7 ;  /* 0x00000007002f7308 */ /* 0x000ee20000002400 */
[----:B------:R-:W-:Y:S02]  /*5f60*/  ISETP.LT.OR P4, PT, R95, R204, P1 ;  /* 0x000000cc5f00720c */ /* 0x000fe40000f81670 */
[----:B------:R-:W-:Y:S02]  /*5f70*/  ISETP.GE.AND P2, PT, R101, R213, PT ;  /* 0x000000d56500720c */ /* 0x000fe40003f46270 */
[----:B------:R-:W-:Y:S01]  /*5f80*/  ISETP.NE.AND P1, PT, R21, RZ, PT ;  /* 0x000000ff1500720c */ /* 0x000fe20003f25270 */
[----:B--2---:R-:W-:Y:S01]  /*5f90*/  FFMA.FTZ R0, R218, -UR20, R22 ;  /* 0x80000014da007c23 */ /* 0x004fe20008010016 */
[----:B------:R-:W-:Y:S01]  /*5fa0*/  ISETP.LT.OR P0, PT, R102, R206, P0 ;  /* 0x000000ce6600720c */ /* 0x000fe20000701670 */
[----:B------:R2:W4:Y:S01]  /*5fb0*/  MUFU.TANH R49, R5 ;  /* 0x0000000500317308 */ /* 0x0005220000002400 */
[----:B------:R-:W-:Y:S01]  /*5fc0*/  ISETP.LT.OR P2, PT, R101, R208, P2 ;  /* 0x000000d06500720c */ /* 0x000fe20001741670 */
[----:B------:R-:W-:Y:S01]  /*5fd0*/  HMMA.16816.F32.BF16 R20, R8, R98, R60 ;  /* 0x000000620814723c */ /* 0x000fe2000004183c */
[----:B------:R-:W-:Y:S01]  /*5fe0*/  FSEL R100, R3, -INF , !P1 ;  /* 0xff80000003647808 */ /* 0x000fe20004800000 */
[----:B------:R-:W-:Y:S01]  /*5ff0*/  FFMA.FTZ R3, R226, -UR20, R45 ;  /* 0x80000014e2037c23 */ /* 0x000fe2000801002d */
[----:B------:R-:W-:Y:S01]  /*6000*/  FSEL R97, R0, -INF , !P3 ;  /* 0xff80000000617808 */ /* 0x000fe20005800000 */
[----:B------:R-:W-:Y:S01]  /*6010*/  FMUL.FTZ R0, R28, c[0x0][0x2ec] ;  /* 0x0000bb001c007a20 */ /* 0x000fe20000410000 */
[----:B------:R-:W-:Y:S01]  /*6020*/  FSEL R130, R16, -INF , !P5 ;  /* 0xff80000010827808 */ /* 0x000fe20006800000 */
[----:B------:R5:W-:Y:S01]  /*6030*/  MUFU.TANH R45, R18 ;  /* 0x00000012002d7308 */ /* 0x000be20000002400 */
[----:B------:R-:W-:-:S02]  /*6040*/  P2R R16, PR, RZ, 0x1 ;  /* 0x00000001ff107803 */ /* 0x000fc40000000000 */
[----:B------:R-:W-:Y:S02]  /*6050*/  P2R R17, PR, RZ, 0x4 ;  /* 0x00000004ff117803 */ /* 0x000fe40000000000 */
[C---:B------:R-:W-:Y:S02]  /*6060*/  ISETP.GE.AND P0, PT, R102.reuse, R211, PT ;  /* 0x000000d36600720c */ /* 0x040fe40003f06270 */
[----:B------:R-:W-:Y:S01]  /*6070*/  ISETP.GE.AND P1, PT, R101, R212, PT ;  /* 0x000000d46500720c */ /* 0x000fe20003f26270 */
[----:B--2---:R-:W-:Y:S01]  /*6080*/  FFMA.FTZ R5, R241, -UR20, R73 ;  /* 0x80000014f1057c23 */ /* 0x004fe20008010049 */
[----:B------:R2:W1:Y:S01]  /*6090*/  MUFU.TANH R34, R0 ;  /* 0x0000000000227308 */ /* 0x0004620000002400 */
[----:B------:R-:W-:Y:S01]  /*60a0*/  FSEL R69, R3, -INF , !P4 ;  /* 0xff80000003457808 */ /* 0x000fe20006000000 */
[----:B------:R-:W-:Y:S01]  /*60b0*/  FMUL.FTZ R3, R29, c[0x0][0x2ec] ;  /* 0x0000bb001d037a20 */ /* 0x000fe20000410000 */
[C---:B------:R-:W-:Y:S02]  /*60c0*/  ISETP.LT.OR P3, PT, R102.reuse, R203, P0 ;  /* 0x000000cb6600720c */ /* 0x040fe40000761670 */
[----:B------:R-:W-:Y:S01]  /*60d0*/  FSEL R106, R5, -INF , !P6 ;  /* 0xff800000056a7808 */ /* 0x000fe20007000000 */
[----:B------:R-:W-:Y:S01]  /*60e0*/  FFMA.FTZ R5, R229, -UR20, R48 ;  /* 0x80000014e5057c23 */ /* 0x000fe20008010030 */
[----:B------:R-:W-:Y:S01]  /*60f0*/  ISETP.NE.AND P6, PT, R17, RZ, PT ;  /* 0x000000ff1100720c */ /* 0x000fe20003fc5270 */
[----:B------:R3:W-:Y:S01]  /*6100*/  MUFU.TANH R46, R3 ;  /* 0x00000003002e7308 */ /* 0x0007e20000002400 */
[----:B------:R-:W-:Y:S01]  /*6110*/  ISETP.GE.AND P0, PT, R103, R214, PT ;  /* 0x000000d66700720c */ /* 0x000fe20003f06270 */
[----:B------:R-:W-:Y:S01]  /*6120*/  FFMA.FTZ R17, R221, -UR20, R129 ;  /* 0x80000014dd117c23 */ /* 0x000fe20008010081 */
[----:B------:R-:W-:Y:S01]  /*6130*/  ISETP.LT.OR P1, PT, R101, R204, P1 ;  /* 0x000000cc6500720c */ /* 0x000fe20000f21670 */
[----:B-----5:R-:W-:Y:S01]  /*6140*/  FMUL.FTZ R18, R21, c[0x0][0x2ec] ;  /* 0x0000bb0015127a20 */ /* 0x020fe20000410000 */
[----:B------:R-:W-:-:S02]  /*6150*/  ISETP.GE.AND P2, PT, R102, R213, PT ;  /* 0x000000d56600720c */ /* 0x000fc40003f46270 */
[----:B------:R-:W-:Y:S01]  /*6160*/  P2R R7, PR, RZ, 0x2 ;  /* 0x00000002ff077803 */ /* 0x000fe20000000000 */
[----:B--2---:R-:W-:Y:S01]  /*6170*/  FFMA.FTZ R0, R231, -UR20, R50 ;  /* 0x80000014e7007c23 */ /* 0x004fe20008010032 */
[C---:B------:R-:W-:Y:S01]  /*6180*/  ISETP.GE.AND P1, PT, R102.reuse, R212, PT ;  /* 0x000000d46600720c */ /* 0x040fe20003f26270 */
[----:B------:R-:W-:Y:S01]  /*6190*/  MUFU.TANH R33, R18 ;  /* 0x0000001200217308 */ /* 0x000fe20000002400 */
[----:B------:R-:W-:Y:S02]  /*61a0*/  ISETP.LT.OR P5, PT, R102, R208, P2 ;  /* 0x000000d06600720c */ /* 0x000fe400017a1670 */
[----:B------:R-:W-:Y:S01]  /*61b0*/  FSEL R128, R0, -INF , !P6 ;  /* 0xff80000000807808 */ /* 0x000fe20007000000 */
[----:B-1----:R-:W-:Y:S01]  /*61c0*/  FFMA.FTZ R0, R224, -UR20, R44 ;  /* 0x80000014e0007c23 */ /* 0x002fe2000801002c */
[----:B------:R-:W-:Y:S01]  /*61d0*/  ISETP.LT.OR P6, PT, R103, R206, P0 ;  /* 0x000000ce6700720c */ /* 0x000fe200007c1670 */
[----:B---3--:R-:W-:Y:S01]  /*61e0*/  FFMA.FTZ R3, R242, -UR20, R237 ;  /* 0x80000014f2037c23 */ /* 0x008fe200080100ed */
[----:B------:R-:W-:-:S02]  /*61f0*/  ISETP.NE.AND P0, PT, R16, RZ, PT ;  /* 0x000000ff1000720c */ /* 0x000fc40003f05270 */
[----:B------:R-:W-:Y:S02]  /*6200*/  ISETP.LT.OR P4, PT, R102, R204, P1 ;  /* 0x000000cc6600720c */ /* 0x000fe40000f81670 */
[----:B------:R-:W-:Y:S01]  /*6210*/  FSEL R105, R3, -INF , !P0 ;  /* 0xff80000003697808 */ /* 0x000fe20004000000 */
[----:B------:R-:W-:Y:S01]  /*6220*/  FFMA.FTZ R3, R230, -UR20, R47 ;  /* 0x80000014e6037c23 */ /* 0x000fe2000801002f */
[----:B------:R-:W-:Y:S02]  /*6230*/  ISETP.GE.AND P0, PT, R103, R211, PT ;  /* 0x000000d36700720c */ /* 0x000fe40003f06270 */
[----:B------:R-:W-:Y:S01]  /*6240*/  ISETP.NE.AND P1, PT, R6, RZ, PT ;  /* 0x000000ff0600720c */ /* 0x000fe20003f25270 */
[----:B------:R-:W-:Y:S01]  /*6250*/  FMUL.FTZ R6, R31, c[0x0][0x2ec] ;  /* 0x0000bb001f067a20 */ /* 0x000fe20000410000 */
[----:B------:R-:W-:Y:S02]  /*6260*/  ISETP.LT.OR P0, PT, R103, R203, P0 ;  /* 0x000000cb6700720c */ /* 0x000fe40000701670 */
[----:B------:R-:W-:Y:S01]  /*6270*/  ISETP.NE.AND P2, PT, R7, RZ, PT ;  /* 0x000000ff0700720c */ /* 0x000fe20003f45270 */
[----:B------:R1:W-:Y:S01]  /*6280*/  MUFU.TANH R35, R6 ;  /* 0x0000000600237308 */ /* 0x0003e20000002400 */
[----:B------:R-:W-:Y:S01]  /*6290*/  FSEL R96, R0, -INF , !P1 ;  /* 0xff80000000607808 */ /* 0x000fe20004800000 */
[----:B------:R-:W-:Y:S01]  /*62a0*/  FFMA.FTZ R0, R223, -UR20, R19 ;  /* 0x80000014df007c23 */ /* 0x000fe20008010013 */
[----:B------:R-:W-:Y:S01]  /*62b0*/  FSEL R68, R5, -INF , !P2 ;  /* 0xff80000005447808 */ /* 0x000fe20005000000 */
[----:B------:R-:W-:Y:S01]  /*62c0*/  FMUL.FTZ R5, R20, c[0x0][0x2ec] ;  /* 0x0000bb0014057a20 */ /* 0x000fe20000410000 */
[C---:B------:R-:W-:Y:S01]  /*62d0*/  ISETP.GE.AND P2, PT, R103.reuse, R213, PT ;  /* 0x000000d56700720c */ /* 0x040fe20003f46270 */
[----:B------:R-:W-:Y:S01]  /*62e0*/  FMUL.FTZ R7, R30, c[0x0][0x2ec] ;  /* 0x0000bb001e077a20 */ /* 0x000fe20000410000 */
[C---:B------:R-:W-:Y:S01]  /*62f0*/  ISETP.GE.AND P1, PT, R103.reuse, R212, PT ;  /* 0x000000d46700720c */ /* 0x040fe20003f26270 */
[----:B------:R2:W-:Y:S01]  /*6300*/  MUFU.TANH R19, R5 ;  /* 0x0000000500137308 */ /* 0x0005e20000002400 */
[C---:B------:R-:W-:Y:S01]  /*6310*/  ISETP.LT.OR P2, PT, R103.reuse, R208, P2 ;  /* 0x000000d06700720c */ /* 0x040fe20001741670 */
[----:B------:R-:W-:Y:S01]  /*6320*/  HMMA.16816.F32.BF16 R28, R8, R64, R40 ;  /* 0x00000040081c723c */ /* 0x000fe20000041828 */
[----:B------:R-:W-:-:S02]  /*6330*/  ISETP.LT.OR P1, PT, R103, R204, P1 ;  /* 0x000000cc6700720c */ /* 0x000fc40000f21670 */
[----:B------:R-:W-:Y:S02]  /*6340*/  FSEL R149, R17, -INF , !P5 ;  /* 0xff80000011957808 */ /* 0x000fe40006800000 */
[----:B------:R-:W-:Y:S01]  /*6350*/  P2R R16, PR, RZ, 0x4 ;  /* 0x00000004ff107803 */ /* 0x000fe20000000000 */
[----:B------:R3:W5:Y:S01]  /*6360*/  MUFU.TANH R32, R7 ;  /* 0x0000000700207308 */ /* 0x0007620000002400 */
[----:B-1----:R-:W-:Y:S02]  /*6370*/  P2R R6, PR, RZ, 0x1 ;  /* 0x00000001ff067803 */ /* 0x002fe40000000000 */
[----:B------:R-:W-:Y:S02]  /*6380*/  ISETP.GE.AND P0, PT, R108, R214, PT ;  /* 0x000000d66c00720c */ /* 0x000fe40003f06270 */
[----:B------:R-:W-:Y:S01]  /*6390*/  FSEL R129, R0, -INF , !P3 ;  /* 0xff80000000817808 */ /* 0x000fe20005800000 */
[----:B------:R-:W-:Y:S01]  /*63a0*/  FMUL.FTZ R0, R22, c[0x0][0x2ec] ;  /* 0x0000bb0016007a20 */ /* 0x000fe20000410000 */
[----:B------:R-:W-:Y:S01]  /*63b0*/  ISETP.LT.OR P0, PT, R108, R206, P0 ;  /* 0x000000ce6c00720c */ /* 0x000fe20000701670 */
[----:B--2---:R-:W-:Y:S01]  /*63c0*/  FFMA.FTZ R5, R243, -UR20, R240 ;  /* 0x80000014f3057c23 */ /* 0x004fe200080100f0 */
[----:B------:R-:W-:Y:S01]  /*63d0*/  FSEL R127, R3, -INF , !P4 ;  /* 0xff800000037f7808 */ /* 0x000fe20006000000 */
[----:B----4-:R-:W-:Y:S01]  /*63e0*/  FFMA.FTZ R3, R227, -UR20, R49 ;  /* 0x80000014e3037c23 */ /* 0x010fe20008010031 */
[----:B------:R-:W-:-:S02]  /*63f0*/  P2R R17, PR, RZ, 0x1 ;  /* 0x00000001ff117803 */ /* 0x000fc40000000000 */
[----:B------:R-:W-:Y:S02]  /*6400*/  ISETP.GE.AND P0, PT, R108, R211, PT ;  /* 0x000000d36c00720c */ /* 0x000fe40003f06270 */
[----:B------:R-:W-:Y:S01]  /*6410*/  FSEL R104, R5, -INF , !P6 ;  /* 0xff80000005687808 */ /* 0x000fe20007000000 */
[----:B------:R-:W-:Y:S01]  /*6420*/  FFMA.FTZ R5, R228, -UR20, R239 ;  /* 0x80000014e4057c23 */ /* 0x000fe200080100ef */
[----:B---3--:R-:W-:Y:S01]  /*6430*/  P2R R7, PR, RZ, 0x2 ;  /* 0x00000002ff077803 */ /* 0x008fe20000000000 */
[----:B------:R-:W-:Y:S01]  /*6440*/  FMUL.FTZ R14, R30, c[0x0][0x2ec] ;  /* 0x0000bb001e0e7a20 */ /* 0x000fe20000410000 */
[----:B------:R-:W-:Y:S01]  /*6450*/  ISETP.GE.AND P1, PT, R108, R212, PT ;  /* 0x000000d46c00720c */ /* 0x000fe20003f26270 */
[----:B------:R-:W-:Y:S01]  /*6460*/  FMUL.FTZ R13, R31, c[0x0][0x2ec] ;  /* 0x0000bb001f0d7a20 */ /* 0x000fe20000410000 */
[----:B------:R-:W-:Y:S02]  /*6470*/  ISETP.NE.AND P6, PT, R16, RZ, PT ;  /* 0x000000ff1000720c */ /* 0x000fe40003fc5270 */
[----:B------:R-:W-:Y:S01]  /*6480*/  ISETP.LT.OR P3, PT, R108, R203, P0 ;  /* 0x000000cb6c00720c */ /* 0x000fe20000761670 */
[----:B------:R1:W2:Y:S01]  /*6490*/  MUFU.TANH R16, R0 ;  /* 0x0000000000107308 */ /* 0x0002a20000002400 */
[----:B------:R-:W-:-:S02]  /*64a0*/  ISETP.GE.AND P0, PT, R109, R214, PT ;  /* 0x000000d66d00720c */ /* 0x000fc40003f06270 */
[----:B------:R-:W-:Y:S02]  /*64b0*/  ISETP.LT.OR P4, PT, R108, R204, P1 ;  /* 0x000000cc6c00720c */ /* 0x000fe40000f81670 */
[----:B------:R-:W-:Y:S01]  /*64c0*/  ISETP.NE.AND P1, PT, R6, RZ, PT ;  /* 0x000000ff0600720c */ /* 0x000fe20003f25270 */
[----:B------:R-:W-:Y:S01]  /*64d0*/  FFMA.FTZ R6, R244, -UR20, R34 ;  /* 0x80000014f4067c23 */ /* 0x000fe20008010022 */
[----:B------:R-:W-:Y:S01]  /*64e0*/  FSEL R147, R5, -INF , !P6 ;  /* 0xff80000005937808 */ /* 0x000fe20007000000 */
[----:B-----5:R-:W-:Y:S01]  /*64f0*/  FFMA.FTZ R5, R202, -UR20, R32 ;  /* 0x80000014ca057c23 */ /* 0x020fe20008010020 */
[----:B------:R-:W-:Y:S02]  /*6500*/  ISETP.LT.OR P6, PT, R109, R206, P0 ;  /* 0x000000ce6d00720c */ /* 0x000fe400007c1670 */
[----:B------:R-:W-:Y:S02]  /*6510*/  ISETP.NE.AND P0, PT, R17, RZ, PT ;  /* 0x000000ff1100720c */ /* 0x000fe40003f05270 */
[----:B------:R-:W-:Y:S01]  /*6520*/  ISETP.GE.AND P2, PT, R108, R213, PT ;  /* 0x000000d56c00720c */ /* 0x000fe20003f46270 */
[----:B------:R-:W-:Y:S01]  /*6530*/  MUFU.TANH R17, R14 ;  /* 0x0000000e00117308 */ /* 0x000fe20000002400 */
[----:B------:R-:W-:Y:S01]  /*6540*/  FSEL R118, R6, -INF , !P0 ;  /* 0xff80000006767808 */ /* 0x000fe20004000000 */
[----:B-1----:R-:W-:Y:S01]  /*6550*/  FFMA.FTZ R0, R220, -UR20, R45 ;  /* 0x80000014dc007c23 */ /* 0x002fe2000801002d */
[----:B------:R-:W-:-:S02]  /*6560*/  ISETP.GE.AND P0, PT, R109, R211, PT ;  /* 0x000000d36d00720c */ /* 0x000fc40003f06270 */
[----:B------:R-:W-:Y:S02]  /*6570*/  ISETP.LT.OR P5, PT, R108, R208, P2 ;  /* 0x000000d06c00720c */ /* 0x000fe400017a1670 */
[----:B------:R-:W-:Y:S01]  /*6580*/  ISETP.NE.AND P2, PT, R7, RZ, PT ;  /* 0x000000ff0700720c */ /* 0x000fe20003f45270 */
[----:B------:R-:W-:Y:S01]  /*6590*/  FMUL.FTZ R7, R23, c[0x0][0x2ec] ;  /* 0x0000bb0017077a20 */ /* 0x000fe20000410000 */
[C---:B------:R-:W-:Y:S02]  /*65a0*/  ISETP.LT.OR P0, PT, R109.reuse, R203, P0 ;  /* 0x000000cb6d00720c */ /* 0x040fe40000701670 */
[----:B------:R-:W-:Y:S01]  /*65b0*/  FSEL R132, R0, -INF , !P1 ;  /* 0xff80000000847808 */ /* 0x000fe20004800000 */
[----:B------:R1:W3:Y:S01]  /*65c0*/  MUFU.TANH R18, R7 ;  /* 0x0000000700127308 */ /* 0x0002e20000002400 */
[----:B------:R-:W-:Y:S01]  /*65d0*/  ISETP.GE.AND P1, PT, R109, R212, PT ;  /* 0x000000d46d00720c */ /* 0x000fe20003f26270 */
[----:B------:R-:W-:Y:S01]  /*65e0*/  FMUL.FTZ R0, R29, c[0x0][0x2ec] ;  /* 0x0000bb001d007a20 */ /* 0x000fe20000410000 */
[----:B------:R-:W-:-:S02]  /*65f0*/  P2R R6, PR, RZ, 0x1 ;  /* 0x00000001ff067803 */ /* 0x000fc40000000000 */
[----:B------:R-:W-:Y:S01]  /*6600*/  FSEL R122, R3, -INF , !P2 ;  /* 0xff800000037a7808 */ /* 0x000fe20005000000 */
[----:B------:R-:W-:Y:S01]  /*6610*/  FFMA.FTZ R3, R225, -UR20, R19 ;  /* 0x80000014e1037c23 */ /* 0x000fe20008010013 */
[C---:B------:R-:W-:Y:S01]  /*6620*/  ISETP.GE.AND P0, PT, R110.reuse, R214, PT ;  /* 0x000000d66e00720c */ /* 0x040fe20003f06270 */
[----:B------:R2:W-:Y:S01]  /*6630*/  MUFU.TANH R21, R0 ;  /* 0x0000000000157308 */ /* 0x0005e20000002400 */
[C---:B------:R-:W-:Y:S02]  /*6640*/  ISETP.GE.AND P2, PT, R109.reuse, R213, PT ;  /* 0x000000d56d00720c */ /* 0x040fe40003f46270 */
[C---:B------:R-:W-:Y:S02]  /*6650*/  ISETP.LT.OR P1, PT, R109.reuse, R204, P1 ;  /* 0x000000cc6d00720c */ /* 0x040fe40000f21670 */
[----:B------:R-:W-:Y:S02]  /*6660*/  ISETP.LT.OR P0, PT, R110, R206, P0 ;  /* 0x000000ce6e00720c */ /* 0x000fe40000701670 */
[----:B------:R-:W-:Y:S01]  /*6670*/  ISETP.LT.OR P2, PT, R109, R208, P2 ;  /* 0x000000d06d00720c */ /* 0x000fe20001741670 */
[----:B-1----:R-:W-:Y:S01]  /*6680*/  FMUL.FTZ R7, R28, c[0x0][0x2ec] ;  /* 0x0000bb001c077a20 */ /* 0x002fe20000410000 */
[----:B------:R-:W-:Y:S01]  /*6690*/  FSEL R143, R5, -INF , !P5 ;  /* 0xff800000058f7808 */ /* 0x000fe20006800000 */
[----:B------:R-:W-:Y:S01]  /*66a0*/  FFMA.FTZ R5, R246, -UR20, R46 ;  /* 0x80000014f6057c23 */ /* 0x000fe2000801002e */
[----:B------:R-:W-:Y:S01]  /*66b0*/  P2R R12, PR, RZ, 0x4 ;  /* 0x00000004ff0c7803 */ /* 0x000fe20000000000 */
[----:B------:R1:W4:Y:S01]  /*66c0*/  MUFU.TANH R20, R7 ;  /* 0x0000000700147308 */ /* 0x0003220000002400 */
[----:B------:R-:W-:Y:S01]  /*66d0*/  FSEL R119, R3, -INF , !P4 ;  /* 0xff80000003777808 */ /* 0x000fe20006000000 */
[----:B------:R-:W-:Y:S01]  /*66e0*/  FFMA.FTZ R3, R201, -UR20, R33 ;  /* 0x80000014c9037c23 */ /* 0x000fe20008010021 */
[----:B------:R-:W-:Y:S01]  /*66f0*/  FSEL R136, R5, -INF , !P6 ;  /* 0xff80000005887808 */ /* 0x000fe20007000000 */
[----:B--2---:R-:W-:Y:S01]  /*6700*/  FFMA.FTZ R0, R217, -UR20, R16 ;  /* 0x80000014d9007c23 */ /* 0x004fe20008010010 */
[----:B------:R-:W-:Y:S01]  /*6710*/  P2R R16, PR, RZ, 0x1 ;  /* 0x00000001ff107803 */ /* 0x000fe20000000000 */
[----:B------:R-:W-:Y:S01]  /*6720*/  FFMA.FTZ R5, R219, -UR20, R35 ;  /* 0x80000014db057c23 */ /* 0x000fe20008010023 */
[----:B------:R-:W-:Y:S01]  /*6730*/  ISETP.GE.AND P0, PT, R110, R211, PT ;  /* 0x000000d36e00720c */ /* 0x000fe20003f06270 */
[----:B------:R2:W-:Y:S01]  /*6740*/  MUFU.TANH R19, R13 ;  /* 0x0000000d00137308 */ /* 0x0005e20000002400 */
[----:B------:R-:W-:Y:S01]  /*6750*/  FSEL R126, R0, -INF , !P3 ;  /* 0xff800000007e7808 */ /* 0x000fe20005800000 */
[----:B---3--:R-:W-:Y:S01]  /*6760*/  FFMA.FTZ R0, R187, -UR20, R18 ;  /* 0x80000014bb007c23 */ /* 0x008fe20008010012 */
[----:B------:R-:W-:-:S02]  /*6770*/  ISETP.NE.AND P6, PT, R12, RZ, PT ;  /* 0x000000ff0c00720c */ /* 0x000fc40003fc5270 */
[C---:B------:R-:W-:Y:S02]  /*6780*/  ISETP.LT.OR P3, PT, R110.reuse, R203, P0 ;  /* 0x000000cb6e00720c */ /* 0x040fe40000761670 */
[----:B------:R-:W-:Y:S02]  /*6790*/  ISETP.GE.AND P0, PT, R111, R214, PT ;  /* 0x000000d66f00720c */ /* 0x000fe40003f06270 */
[----:B-1----:R-:W-:Y:S02]  /*67a0*/  P2R R7, PR, RZ, 0x2 ;  /* 0x00000002ff077803 */ /* 0x002fe40000000000 */
[----:B------:R-:W-:Y:S02]  /*67b0*/  ISETP.GE.AND P1, PT, R110, R212, PT ;  /* 0x000000d46e00720c */ /* 0x000fe40003f26270 */
[----:B------:R-:W-:Y:S01]  /*67c0*/  FSEL R140, R5, -INF , !P6 ;  /* 0xff800000058c7808 */ /* 0x000fe20007000000 */
[----:B------:R-:W-:Y:S01]  /*67d0*/  FFMA.FTZ R5, R184, -UR20, R133 ;  /* 0x80000014b8057c23 */ /* 0x000fe20008010085 */
[----:B------:R-:W-:Y:S01]  /*67e0*/  ISETP.LT.OR P4, PT, R110, R204, P1 ;  /* 0x000000cc6e00720c */ /* 0x000fe20000f81670 */
[----:B--2---:R-:W-:Y:S01]  /*67f0*/  HMMA.16816.F32.BF16 R12, R8, R66, R36 ;  /* 0x00000042080c723c */ /* 0x004fe20000041824 */
[----:B------:R-:W-:Y:S01]  /*6800*/  ISETP.NE.AND P1, PT, R6, RZ, PT ;  /* 0x000000ff0600720c */ /* 0x000fe20003f25270 */
[----:B------:R-:W-:Y:S01]  /*6810*/  FMUL.FTZ R6, R24, c[0x0][0x2ec] ;  /* 0x0000bb0018067a20 */ /* 0x000fe20000410000 */
[----:B------:R-:W-:Y:S01]  /*6820*/  ISETP.LT.OR P6, PT, R111, R206, P0 ;  /* 0x000000ce6f00720c */ /* 0x000fe200007c1670 */
[----:B------:R-:W1:Y:S01]  /*6830*/  MUFU.TANH R9, R27 ;  /* 0x0000001b00097308 */ /* 0x000e620000002400 */
[----:B------:R-:W-:-:S02]  /*6840*/  ISETP.NE.AND P0, PT, R16, RZ, PT ;  /* 0x000000ff1000720c */ /* 0x000fc40003f05270 */
[-C--:B------:R-:W-:Y:S02]  /*6850*/  ISETP.GE.AND P2, PT, R110, R213.reuse, PT ;  /* 0x000000d56e00720c */ /* 0x080fe40003f46270 */
[----:B------:R-:W-:Y:S01]  /*6860*/  FSEL R121, R0, -INF , !P1 ;  /* 0xff80000000797808 */ /* 0x000fe20004800000 */
[----:B----4-:R-:W-:Y:S01]  /*6870*/  FFMA.FTZ R0, R186, -UR20, R20 ;  /* 0x80000014ba007c23 */ /* 0x010fe20008010014 */
[----:B------:R-:W-:Y:S01]  /*6880*/  ISETP.LT.OR P5, PT, R110, R208, P2 ;  /* 0x000000d06e00720c */ /* 0x000fe200017a1670 */
[----:B------:R2:W3:Y:S01]  /*6890*/  MUFU.TANH R10, R6 ;  /* 0x00000006000a7308 */ /* 0x0004e20000002400 */
[----:B------:R-:W-:Y:S02]  /*68a0*/  ISETP.NE.AND P2, PT, R7, RZ, PT ;  /* 0x000000ff0700720c */ /* 0x000fe40003f45270 */
[----:B------:R-:W-:Y:S02]  /*68b0*/  ISETP.GE.AND P1, PT, R111, R212, PT ;  /* 0x000000d46f00720c */ /* 0x000fe40003f26270 */
[----:B------:R-:W-:Y:S01]  /*68c0*/  FSEL R74, R3, -INF , !P2 ;  /* 0xff800000034a7808 */ /* 0x000fe20005000000 */
[----:B------:R-:W-:Y:S01]  /*68d0*/  FFMA.FTZ R3, R180, -UR20, R17 ;  /* 0x80000014b4037c23 */ /* 0x000fe20008010011 */
[----:B------:R-:W-:Y:S01]  /*68e0*/  ISETP.GE.AND P2, PT, R111, R213, PT ;  /* 0x000000d56f00720c */ /* 0x000fe20003f46270 */
[----:B-1----:R-:W-:Y:S01]  /*68f0*/  FFMA.FTZ R9, R167, -UR20, R9 ;  /* 0x80000014a7097c23 */ /* 0x002fe20008010009 */
[----:B------:R-:W-:-:S02]  /*6900*/  FSEL R137, R0, -INF , !P4 ;  /* 0xff80000000897808 */ /* 0x000fc40006000000 */
[----:B------:R-:W-:Y:S01]  /*6910*/  ISETP.LT.OR P2, PT, R111, R208, P2 ;  /* 0x000000d06f00720c */ /* 0x000fe20001741670 */
[----:B------:R-:W-:Y:S01]  /*6920*/  FMUL.FTZ R13, R13, c[0x0][0x2ec] ;  /* 0x0000bb000d0d7a20 */ /* 0x000fe20000410000 */
[----:B------:R-:W-:Y:S01]  /*6930*/  ISETP.LT.OR P1, PT, R111, R204, P1 ;  /* 0x000000cc6f00720c */ /* 0x000fe20000f21670 */
[----:B------:R-:W-:Y:S01]  /*6940*/  FMUL.FTZ R12, R12, c[0x0][0x2ec] ;  /* 0x0000bb000c0c7a20 */ /* 0x000fe20000410000 */
[----:B------:R-:W-:Y:S01]  /*6950*/  P2R R7, PR, RZ, 0x4 ;  /* 0x00000004ff077803 */ /* 0x000fe20000000000 */
[----:B--2---:R-:W-:Y:S01]  /*6960*/  FFMA.FTZ R6, R247, -UR20, R245 ;  /* 0x80000014f7067c23 */ /* 0x004fe200080100f5 */
[----:B------:R-:W-:Y:S01]  /*6970*/  ISETP.GE.AND P2, PT, R116, R213, PT ;  /* 0x000000d57400720c */ /* 0x000fe20003f46270 */
[----:B------:R-:W-:Y:S01]  /*6980*/  MUFU.TANH R13, R13 ;  /* 0x0000000d000d7308 */ /* 0x000fe20000002400 */
[----:B------:R-:W-:Y:S01]  /*6990*/  ISETP.NE.AND P4, PT, R7, RZ, PT ;  /* 0x000000ff0700720c */ /* 0x000fe20003f85270 */
[----:B------:R-:W-:Y:S01]  /*69a0*/  FMUL.FTZ R7, R14, c[0x0][0x2ec] ;  /* 0x0000bb000e077a20 */ /* 0x000fe20000410000 */
[----:B------:R-:W-:Y:S01]  /*69b0*/  FSEL R125, R6, -INF , !P0 ;  /* 0xff800000067d7808 */ /* 0x000fe20004000000 */
[----:B------:R-:W-:Y:S01]  /*69c0*/  FMUL.FTZ R15, R15, c[0x0][0x2ec] ;  /* 0x0000bb000f0f7a20 */ /* 0x000fe20000410000 */
[----:B------:R-:W-:-:S02]  /*69d0*/  ISETP.GE.AND P0, PT, R111, R211, PT ;  /* 0x000000d36f00720c */ /* 0x000fc40003f06270 */
[----:B------:R-:W-:Y:S01]  /*69e0*/  FSEL R150, R5, -INF , !P5 ;  /* 0xff80000005967808 */ /* 0x000fe20006800000 */
[----:B------:R-:W-:Y:S01]  /*69f0*/  FFMA.FTZ R5, R248, -UR20, R135 ;  /* 0x80000014f8057c23 */ /* 0x000fe20008010087 */
[----:B------:R-:W-:Y:S01]  /*6a00*/  ISETP.LT.OR P0, PT, R111, R203, P0 ;  /* 0x000000cb6f00720c */ /* 0x000fe20000701670 */
[----:B------:R-:W-:Y:S01]  /*6a10*/  MUFU.TANH R7, R7 ;  /* 0x0000000700077308 */ /* 0x000fe20000002400 */
[----:B------:R-:W-:Y:S01]  /*6a20*/  FSEL R142, R3, -INF , !P3 ;  /* 0xff800000038e7808 */ /* 0x000fe20005800000 */
[----:B------:R-:W-:Y:S01]  /*6a30*/  FFMA.FTZ R3, R183, -UR20, R21 ;  /* 0x80000014b7037c23 */ /* 0x000fe20008010015 */
[----:B------:R-:W-:Y:S02]  /*6a40*/  P2R R6, PR, RZ, 0x1 ;  /* 0x00000001ff067803 */ /* 0x000fe40000000000 */
[C---:B------:R-:W-:Y:S02]  /*6a50*/  ISETP.GE.AND P0, PT, R116.reuse, R214, PT ;  /* 0x000000d67400720c */ /* 0x040fe40003f06270 */
[----:B------:R-:W-:Y:S01]  /*6a60*/  P2R R8, PR, RZ, 0x2 ;  /* 0x00000002ff087803 */ /* 0x000fe20000000000 */
[----:B------:R-:W1:Y:S01]  /*6a70*/  MUFU.TANH R12, R12 ;  /* 0x0000000c000c7308 */ /* 0x000e620000002400 */
[----:B------:R-:W-:-:S02]  /*6a80*/  ISETP.LT.OR P0, PT, R116, R206, P0 ;  /* 0x000000ce7400720c */ /* 0x000fc40000701670 */
[C---:B------:R-:W-:Y:S02]  /*6a90*/  ISETP.GE.AND P1, PT, R116.reuse, R212, PT ;  /* 0x000000d47400720c */ /* 0x040fe40003f26270 */
[----:B------:R-:W-:Y:S02]  /*6aa0*/  P2R R0, PR, RZ, 0x1 ;  /* 0x00000001ff007803 */ /* 0x000fe40000000000 */
[----:B------:R-:W-:Y:S02]  /*6ab0*/  ISETP.LT.OR P5, PT, R116, R208, P2 ;  /* 0x000000d07400720c */ /* 0x000fe400017a1670 */
[----:B------:R-:W-:Y:S01]  /*6ac0*/  ISETP.NE.AND P3, PT, R0, RZ, PT ;  /* 0x000000ff0000720c */ /* 0x000fe20003f65270 */
[----:B------:R-:W-:Y:S01]  /*6ad0*/  FFMA.FTZ R0, R181, -UR20, R134 ;  /* 0x80000014b5007c23 */ /* 0x000fe20008010086 */
[----:B------:R-:W-:Y:S02]  /*6ae0*/  ISETP.GE.AND P0, PT, R116, R211, PT ;  /* 0x000000d37400720c */ /* 0x000fe40003f06270 */
[----:B------:R-:W-:Y:S01]  /*6af0*/  FSEL R124, R5, -INF , !P6 ;  /* 0xff800000057c7808 */ /* 0x000fe20007000000 */
[----:B---3--:R-:W-:Y:S01]  /*6b00*/  FFMA.FTZ R5, R249, -UR20, R10 ;  /* 0x80000014f9057c23 */ /* 0x008fe2000801000a */
[----:B------:R-:W-:Y:S01]  /*6b10*/  ISETP.NE.AND P2, PT, R6, RZ, PT ;  /* 0x000000ff0600720c */ /* 0x000fe20003f45270 */
[----:B------:R-:W-:Y:S01]  /*6b20*/  FFMA.FTZ R10, R250, -UR20, R25 ;  /* 0x80000014fa0a7c23 */ /* 0x000fe20008010019 */
[----:B------:R-:W-:-:S02]  /*6b30*/  ISETP.LT.OR P6, PT, R116, R204, P1 ;  /* 0x000000cc7400720c */ /* 0x000fc40000fc1670 */
[----:B------:R-:W-:Y:S02]  /*6b40*/  P2R R6, PR, RZ, 0x20 ;  /* 0x00000020ff067803 */ /* 0x000fe40000000000 */
[----:B------:R-:W-:Y:S01]  /*6b50*/  ISETP.NE.AND P1, PT, R8, RZ, PT ;  /* 0x000000ff0800720c */ /* 0x000fe20003f25270 */
[----:B-1----:R-:W-:Y:S01]  /*6b60*/  FFMA.FTZ R8, R175, -UR20, R12 ;  /* 0x80000014af087c23 */ /* 0x002fe2000801000c */
[----:B------:R-:W-:Y:S02]  /*6b70*/  ISETP.LT.OR P5, PT, R116, R203, P0 ;  /* 0x000000cb7400720c */ /* 0x000fe400007a1670 */
[----:B------:R-:W-:Y:S01]  /*6b80*/  FSEL R148, R0, -INF , !P4 ;  /* 0xff80000000947808 */ /* 0x000fe20006000000 */
[----:B------:R-:W-:Y:S01]  /*6b90*/  FFMA.FTZ R0, R179, -UR20, R19 ;  /* 0x80000014b3007c23 */ /* 0x000fe20008010013 */
[----:B------:R-:W-:Y:S02]  /*6ba0*/  ISETP.GE.AND P0, PT, R117, R214, PT ;  /* 0x000000d67500720c */ /* 0x000fe40003f06270 */
[----:B------:R-:W-:Y:S01]  /*6bb0*/  FSEL R135, R3, -INF , !P1 ;  /* 0xff80000003877808 */ /* 0x000fe20004800000 */
[----:B------:R-:W-:Y:S01]  /*6bc0*/  FFMA.FTZ R3, R178, -UR20, R26 ;  /* 0x80000014b2037c23 */ /* 0x000fe2000801001a */
[----:B------:R-:W-:-:S02]  /*6bd0*/  ISETP.LT.OR P4, PT, R117, R206, P0 ;  /* 0x000000ce7500720c */ /* 0x000fc40000781670 */
[C---:B------:R-:W-:Y:S02]  /*6be0*/  ISETP.GE.AND P1, PT, R117.reuse, R213, PT ;  /* 0x000000d57500720c */ /* 0x040fe40003f26270 */
[----:B------:R-:W-:Y:S01]  /*6bf0*/  FSEL R141, R0, -INF , !P2 ;  /* 0xff800000008d7808 */ /* 0x000fe20005000000 */
[----:B------:R-:W-:Y:S01]  /*6c00*/  IMAD.IADD R0, R222, 0x1, R145 ;  /* 0x00000001de007824 */ /* 0x000fe200078e0291 */
[C---:B------:R-:W-:Y:S02]  /*6c10*/  ISETP.GE.AND P0, PT, R117.reuse, R212, PT ;  /* 0x000000d47500720c */ /* 0x040fe40003f06270 */
[----:B------:R-:W-:Y:S02]  /*6c20*/  ISETP.GE.AND P2, PT, R117, R211, PT ;  /* 0x000000d37500720c */ /* 0x000fe40003f46270 */
[----:B------:R-:W-:Y:S02]  /*6c30*/  FSEL R120, R5, -INF , !P3 ;  /* 0xff80000005787808 */ /* 0x000fe40005800000 */
[C---:B------:R-:W-:Y:S01]  /*6c40*/  ISETP.LT.OR P3, PT, R117.reuse, R208, P1 ;  /* 0x000000d07500720c */ /* 0x040fe20000f61670 */
[----:B------:R-:W1:Y:S01]  /*6c50*/  MUFU.TANH R5, R15 ;  /* 0x0000000f00057308 */ /* 0x000e620000002400 */
[----:B------:R-:W-:-:S02]  /*6c60*/  ISETP.LT.OR P1, PT, R117, R204, P0 ;  /* 0x000000cc7500720c */ /* 0x000fc40000721670 */
[----:B------:R-:W-:Y:S02]  /*6c70*/  ISETP.LT.OR P0, PT, R117, R203, P2 ;  /* 0x000000cb7500720c */ /* 0x000fe40001701670 */
[----:B------:R-:W-:Y:S01]  /*6c80*/  ISETP.NE.AND P2, PT, R6, RZ, PT ;  /* 0x000000ff0600720c */ /* 0x000fe20003f45270 */
[----:B------:R-:W-:Y:S01]  /*6c90*/  FFMA.FTZ R6, R170, -UR20, R7 ;  /* 0x80000014aa067c23 */ /* 0x000fe20008010007 */
[----:B------:R-:W-:Y:S01]  /*6ca0*/  FSEL R134, R8, -INF , !P6 ;  /* 0xff80000008867808 */ /* 0x000fe20007000000 */
[----:B------:R-:W-:Y:S01]  /*6cb0*/  FFMA.FTZ R7, R146, -UR20, R13 ;  /* 0x8000001492077c23 */ /* 0x000fe2000801000d */
[----:B------:R-:W-:Y:S02]  /*6cc0*/  FSEL R146, R3, -INF , !P2 ;  /* 0xff80000003927808 */ /* 0x000fe40005000000 */
[----:B------:R-:W-:Y:S02]  /*6cd0*/  PLOP3.LUT P2, PT, PT, PT, UP0, 0x80, 0x0 ;  /* 0x000000000000781c */ /* 0x000fe40003f4f008 */
[----:B------:R-:W-:-:S02]  /*6ce0*/  IADD3 R202, R199, 0x800, RZ ;  /* 0x00000800c7ca7810 */ /* 0x000fc40007ffe0ff */
[----:B------:R-:W-:Y:S01]  /*6cf0*/  P2R R3, PR, RZ, 0x4 ;  /* 0x00000004ff037803 */ /* 0x000fe20000000000 */
[----:B-1----:R-:W-:Y:S01]  /*6d00*/  FFMA.FTZ R5, R123, -UR20, R5 ;  /* 0x800000147b057c23 */ /* 0x002fe20008010005 */
[----:B------:R-:W-:Y:S02]  /*6d10*/  IADD3 R201, R199, 0x1000, RZ ;  /* 0x00001000c7c97810 */ /* 0x000fe40007ffe0ff */
[----:B------:R-:W-:Y:S02]  /*6d20*/  ISETP.NE.AND P6, PT, R3, RZ, PT ;  /* 0x000000ff0300720c */ /* 0x000fe40003fc5270 */
[----:B------:R-:W-:Y:S02]  /*6d30*/  IADD3 R200, R199, 0x1800, RZ ;  /* 0x00001800c7c87810 */ /* 0x000fe40007ffe0ff */
[----:B------:R-:W-:Y:S02]  /*6d40*/  FSEL R138, R6, -INF , !P5 ;  /* 0xff800000068a7808 */ /* 0x000fe40006800000 */
[----:B------:R-:W-:-:S02]  /*6d50*/  FSEL R123, R10, -INF , !P4 ;  /* 0xff8000000a7b7808 */ /* 0x000fc40006000000 */
[----:B------:R-:W-:Y:S02]  /*6d60*/  FSEL R145, R9, -INF , !P3 ;  /* 0xff80000009917808 */ /* 0x000fe40005800000 */
[----:B------:R-:W-:Y:S02]  /*6d70*/  FSEL R133, R7, -INF , !P1 ;  /* 0xff80000007857808 */ /* 0x000fe40004800000 */
[----:B------:R-:W-:Y:S01]  /*6d80*/  FSEL R139, R5, -INF , !P0 ;  /* 0xff800000058b7808 */ /* 0x000fe20004000000 */
[----:B------:R-:W-:Y:S05]  /*6d90*/  @!P6 BRA `(.L_x_2081) ;  /* 0x000003600000e947 */ /* 0x000fea0003800000 */
[----:B------:R-:W2:Y:S04]  /*6da0*/  LDL.64 R152, [R1+0x8] ;  /* 0x0000080001987983 */ /* 0x000ea80000100a00 */
[----:B------:R-:W3:Y:S01]  /*6db0*/  LDL.64 R154, [R1+0x10] ;  /* 0x00001000019a7983 */ /* 0x000ee20000100a00 */
[----:B------:R-:W-:-:S04]  /*6dc0*/  UIADD3 UR13, UR8, -0x2, URZ ;  /* 0xfffffffe080d7890 */ /* 0x000fc8000fffe03f */
[----:B------:R-:W-:Y:S02]  /*6dd0*/  USHF.R.S32.HI UR12, URZ, 0x1f, UR13 ;  /* 0x0000001f3f0c7899 */ /* 0x000fe4000801140d */
[----:B------:R-:W-:Y:S01]  /*6de0*/  UIMAD UR7, UR7, UR13, URZ ;  /* 0x0000000d070772a4 */ /* 0x000fe2000f8e023f */
[----:B------:R-:W-:-:S03]  /*6df0*/  IMAD.U32 R5, RZ, RZ, UR6 ;  /* 0x00000006ff057e24 */ /* 0x000fc6000f8e00ff */
[----:B------:R-:W-:Y:S01]  /*6e00*/  UIMAD UR7, UR12, UR23, UR7 ;  /* 0x000000170c0772a4 */ /* 0x000fe2000f8e0207 */
[----:B------:R-:W-:Y:S01]  /*6e10*/  IMAD.U32 R8, RZ, RZ, UR6 ;  /* 0x00000006ff087e24 */ /* 0x000fe2000f8e00ff */
[----:B------:R-:W-:Y:S01]  /*6e20*/  BSSY B0, `(.L_x_2082) ;  /* 0x000002c000007945 */ /* 0x000fe20003800000 */
[----:B--2---:R-:W-:Y:S01]  /*6e30*/  ISETP.GE.AND P0, PT, R152, c[0x0][0x220], PT ;  /* 0x0000880098007a0c */ /* 0x004fe20003f06270 */
[----:B---3--:R-:W-:-:S05]  /*6e40*/  IMAD.WIDE.U32 R6, R251, UR13, R154 ;  /* 0x0000000dfb067c25 */ /* 0x008fca000f8e009a */
[----:B------:R-:W-:-:S07]  /*6e50*/  IADD3 R9, R7, UR7, RZ ;  /* 0x0000000707097c10 */ /* 0x000fce000fffe0ff */
[----:B------:R-:W-:Y:S01]  /*6e60*/  @!P0 IMAD.MOV.U32 R16, RZ, RZ, c[0x0][0x19c] ;  /* 0x00006700ff108624 */ /* 0x000fe200078e00ff */
[C---:B------:R-:W-:Y:S02]  /*6e70*/  @!P0 IADD3 R3, P2, R6.reuse, UR27, RZ ;  /* 0x0000001b06038c10 */ /* 0x040fe4000ff5e0ff */
[----:B------:R-:W-:Y:S02]  /*6e80*/  @!P0 LEA R5, P1, R5, R6, 0x5 ;  /* 0x0000000605058211 */ /* 0x000fe400078228ff */
[----:B------:R-:W-:Y:S02]  /*6e90*/  @!P0 LEA R14, P4, R6, c[0x0][0x168], 0x1 ;  /* 0x00005a00060e8a11 */ /* 0x000fe400078808ff */
[----:B------:R-:W-:Y:S02]  /*6ea0*/  @!P0 LEA R12, P3, R3, c[0x0][0x168], 0x1 ;  /* 0x00005a00030c8a11 */ /* 0x000fe400078608ff */
[----:B------:R-:W-:Y:S02]  /*6eb0*/  @!P0 IADD3.X R11, R9, UR26, RZ, P2, !PT ;  /* 0x0000001a090b8c10 */ /* 0x000fe400097fe4ff */
[----:B------:R-:W-:-:S02]  /*6ec0*/  @!P0 LEA.HI.X R16, R8, R9, R16, 0x5, P1 ;  /* 0x0000000908108211 */ /* 0x000fc400008f2c10 */
[----:B------:R-:W-:Y:S02]  /*6ed0*/  @!P0 LEA R10, P1, R5, c[0x0][0x168], 0x1 ;  /* 0x00005a00050a8a11 */ /* 0x000fe400078208ff */
[----:B------:R-:W-:Y:S02]  /*6ee0*/  @!P0 LEA.HI.X R15, R6, c[0x0][0x16c], R9, 0x1, P4 ;  /* 0x00005b00060f8a11 */ /* 0x000fe400020f0c09 */
        /* <DEDUP_REMOVED lines=31> */
.L_x_2083:
[----:B------:R-:W-:Y:S05]  /*70e0*/  BSYNC B0 ;  /* 0x0000000000007941 */ /* 0x000fea0003800000 */
.L_x_2082:
[----:B------:R-:W0:Y:S02]  /*70f0*/  LDGDEPBAR ;  /* 0x00000000000079af */ /* 0x000e240000000000 */
.L_x_2081:
        /* <DEDUP_REMOVED lines=109> */
[----:B--2---:R-:W-:-:S06]  /*77d0*/  FFMA.FTZ R0, R57, c[0x0][0x23c], -R12 ;  /* 0x00008f0039007a23 */ /* 0x004fcc000001080c */
        /* <DEDUP_REMOVED lines=12> */
[----:B---3--:R-:W-:-:S07]  /*78a0*/  FFMA.FTZ R6, R83, c[0x0][0x23c], -R12 ;  /* 0x00008f0053067a23 */ /* 0x008fce000001080c */
[----:B------:R1:W2:Y:S02]  /*78b0*/  MUFU.EX2 R216, R6 ;  /* 0x0000000600d87308 */ /* 0x0002a40000000800 */
[----:B-1----:R-:W1:Y:S02]  /*78c0*/  SHFL.BFLY PT, R6, R5, 0x1, 0x1f ;  /* 0x0c201f0005067f89 */ /* 0x002e6400000e0000 */
[----:B-1----:R-:W-:Y:S02]  /*78d0*/  FMNMX.FTZ R72, R5, R6, !PT ;  /* 0x0000000605487209 */ /* 0x002fe40007810000 */
        /* <DEDUP_REMOVED lines=31> */
[-C--:B------:R-:W-:Y:S08]  /*7ad0*/  HMMA.16816.F32.BF16 R52, R4, R18.reuse, RZ ;  /* 0x000000120434723c */ /* 0x080ff000000418ff */
[----:B------:R-:W-:Y:S01]  /*7ae0*/  HMMA.16816.F32.BF16 R112, R8, R18, RZ ;  /* 0x000000120870723c */ /* 0x000fe200000418ff */
[----:B-1----:R-:W-:Y:S01]  /*7af0*/  FFMA.FTZ R2, R69, c[0x0][0x23c], -R13 ;  /* 0x00008f0045027a23 */ /* 0x002fe2000001080d */
[----:B---3--:R-:W-:-:S03]  /*7b00*/  F2FP.BF16.PACK_AB R4, R183, R180 ;  /* 0x000000b4b704723e */ /* 0x008fc600000010ff */
[----:B------:R1:W-:Y:S02]  /*7b10*/  MUFU.EX2 R182, R2 ;  /* 0x0000000200b67308 */ /* 0x0003e40000000800 */
[----:B-1----:R-:W-:-:S06]  /*7b20*/  FFMA.FTZ R2, R68, c[0x0][0x23c], -R13 ;  /* 0x00008f0044027a23 */ /* 0x002fcc000001080d */
[----:B------:R1:W3:Y:S02]  /*7b30*/  MUFU.EX2 R181, R2 ;  /* 0x0000000200b57308 */ /* 0x0002e40000000800 */
[--C-:B-1----:R-:W-:Y:S01]  /*7b40*/  FFMA.FTZ R2, R84, c[0x0][0x23c], -R12.reuse ;  /* 0x00008f0054027a23 */ /* 0x102fe2000001080c */
[----:B---3--:R-:W-:Y:S01]  /*7b50*/  F2FP.BF16.PACK_AB R6, R181, R182 ;  /* 0x000000b6b506723e */ /* 0x008fe200000010ff */
[----:B------:R-:W-:Y:S04]  /*7b60*/  HMMA.16816.F32.BF16 R84, R8, R20, RZ ;  /* 0x000000140854723c */ /* 0x000fe800000418ff */
[----:B------:R1:W-:Y:S02]  /*7b70*/  MUFU.EX2 R172, R2 ;  /* 0x0000000200ac7308 */ /* 0x0003e40000000800 */
[----:B-1----:R-:W-:-:S02]  /*7b80*/  FFMA.FTZ R2, R100, c[0x0][0x23c], -R12 ;  /* 0x00008f0064027a23 */ /* 0x002fc4000001080c */
[C---:B------:R-:W-:Y:S04]  /*7b90*/  HMMA.16816.F32.BF16 R100, R8.reuse, R22, RZ ;  /* 0x000000160864723c */ /* 0x040fe800000418ff */
[----:B------:R1:W3:Y:S04]  /*7ba0*/  MUFU.EX2 R176, R2 ;  /* 0x0000000200b07308 */ /* 0x0002e80000000800 */
[C---:B------:R-:W-:Y:S08]  /*7bb0*/  HMMA.16816.F32.BF16 R20, R8.reuse, R16, RZ ;  /* 0x000000100814723c */ /* 0x040ff000000418ff */
[----:B------:R-:W-:Y:S01]  /*7bc0*/  HMMA.16816.F32.BF16 R16, R8, R40, RZ ;  /* 0x000000280810723c */ /* 0x000fe200000418ff */
[----:B-1----:R-:W-:Y:S01]  /*7bd0*/  FFMA.FTZ R2, R97, c[0x0][0x23c], -R12 ;  /* 0x00008f0061027a23 */ /* 0x002fe2000001080c */
[----:B---3--:R-:W-:-:S03]  /*7be0*/  F2FP.BF16.PACK_AB R5, R176, R172 ;  /* 0x000000acb005723e */ /* 0x008fc600000010ff */
[----:B------:R1:W-:Y:S02]  /*7bf0*/  MUFU.EX2 R175, R2 ;  /* 0x0000000200af7308 */ /* 0x0003e40000000800 */
[----:B-1----:R-:W-:Y:S02]  /*7c00*/  FFMA.FTZ R2, R96, c[0x0][0x23c], -R12 ;  /* 0x00008f0060027a23 */ /* 0x002fe4000001080c */
[----:B------:R-:W-:Y:S01]  /*7c10*/  HMMA.16816.F32.BF16 R96, R8, R42, RZ ;  /* 0x0000002a0860723c */ /* 0x000fe200000418ff */
[----:B------:R-:W-:Y:S03]  /*7c20*/  LDSM.16.MT88.4 R8, [R190+0x7000] ;  /* 0x00700000be08783b */ /* 0x000fe60000004200 */
        /* <DEDUP_REMOVED lines=13> */
[----:B------:R-:W-:Y:S01]  /*7d00*/  HMMA.16816.F32.BF16 R44, R4, R38, R44 ;  /* 0x00000026042c723c */ /* 0x000fe2000004182c */
[----:B-1----:R-:W-:-:S07]  /*7d10*/  FFMA.FTZ R2, R104, c[0x0][0x23c], -R3 ;  /* 0x00008f0068027a23 */ /* 0x002fce0000010803 */
[C---:B------:R-:W-:Y:S01]  /*7d20*/  HMMA.16816.F32.BF16 R104, R4.reuse, R32, R64 ;  /* 0x000000200468723c */ /* 0x040fe20000041840 */
[----:B------:R1:W-:Y:S07]  /*7d30*/  MUFU.EX2 R168, R2 ;  /* 0x0000000200a87308 */ /* 0x0003ee0000000800 */
[----:B------:R-:W-:Y:S07]  /*7d40*/  HMMA.16816.F32.BF16 R64, R4, R36, R48 ;  /* 0x000000240440723c */ /* 0x000fee0000041830 */
[----:B------:R-:W-:-:S02]  /*7d50*/  F2FP.BF16.PACK_AB R4, R218, R187 ;  /* 0x000000bbda04723e */ /* 0x000fc400000010ff */
[----:B--2---:R-:W-:Y:S01]  /*7d60*/  F2FP.BF16.PACK_AB R6, R170, R171 ;  /* 0x000000abaa06723e */ /* 0x004fe200000010ff */
[----:B-1----:R-:W-:-:S04]  /*7d70*/  FFMA.FTZ R2, R144, c[0x0][0x23c], -R0 ;  /* 0x00008f0090027a23 */ /* 0x002fc80000010800 */
        /* <DEDUP_REMOVED lines=14> */
[----:B-1----:R-:W-:-:S03]  /*7e60*/  FFMA.FTZ R2, R127, c[0x0][0x23c], -R13 ;  /* 0x00008f007f027a23 */ /* 0x002fc6000001080d */
[----:B------:R-:W-:Y:S01]  /*7e70*/  LDSM.16.MT88.4 R92, [R189+0x7800] ;  /* 0x00780000bd5c783b */ /* 0x000fe20000004200 */
[----:B------:R1:W-:Y:S02]  /*7e80*/  MUFU.EX2 R161, R2 ;  /* 0x0000000200a17308 */ /* 0x0003e40000000800 */
[C---:B------:R-:W-:Y:S08]  /*7e90*/  HMMA.16816.F32.BF16 R48, R4.reuse, R32, R84 ;  /* 0x000000200430723c */ /* 0x040ff00000041854 */
[----:B------:R-:W-:Y:S01]  /*7ea0*/  HMMA.16816.F32.BF16 R32, R4, R34, R100 ;  /* 0x000000220420723c */ /* 0x000fe20000041864 */
[----:B-1----:R-:W-:-:S04]  /*7eb0*/  FFMA.FTZ R2, R122, c[0x0][0x23c], -R13 ;  /* 0x00008f007a027a23 */ /* 0x002fc8000001080d */
[----:B------:R1:W2:Y:S02]  /*7ec0*/  MUFU.EX2 R162, R2 ;  /* 0x0000000200a27308 */ /* 0x0002a40000000800 */
[--C-:B-1----:R-:W-:Y:S02]  /*7ed0*/  FFMA.FTZ R2, R119, c[0x0][0x23c], -R13.reuse ;  /* 0x00008f0077027a23 */ /* 0x102fe4000001080d */
[C---:B------:R-:W-:Y:S01]  /*7ee0*/  HMMA.16816.F32.BF16 R116, R4.reuse, R28, R20 ;  /* 0x0000001c0474723c */ /* 0x040fe20000041814 */
[----:B------:R-:W1:Y:S03]  /*7ef0*/  LDSM.16.MT88.4 R20, [R189+0x7000] ;  /* 0x00700000bd14783b */ /* 0x000e660000004200 */
[----:B------:R3:W-:Y:S04]  /*7f00*/  MUFU.EX2 R160, R2 ;  /* 0x0000000200a07308 */ /* 0x0007e80000000800 */
[----:B------:R-:W-:Y:S01]  /*7f10*/  HMMA.16816.F32.BF16 R28, R4, R30, R112 ;  /* 0x0000001e041c723c */ /* 0x000fe20000041870 */
[----:B---3--:R-:W-:-:S04]  /*7f20*/  FFMA.FTZ R2, R74, c[0x0][0x23c], -R13 ;  /* 0x00008f004a027a23 */ /* 0x008fc8000001080d */
[----:B------:R3:W4:Y:S02]  /*7f30*/  MUFU.EX2 R159, R2 ;  /* 0x00000002009f7308 */ /* 0x0007240000000800 */
[----:B---3--:R-:W-:Y:S02]  /*7f40*/  FFMA.FTZ R2, R129, c[0x0][0x23c], -R12 ;  /* 0x00008f0081027a23 */ /* 0x008fe4000001080c */
[C---:B------:R-:W-:Y:S01]  /*7f50*/  HMMA.16816.F32.BF16 R128, R4.reuse, R36, R16 ;  /* 0x000000240480723c */ /* 0x040fe20000041810 */
[----:B------:R-:W3:Y:S03]  /*7f60*/  LDSM.16.MT88.4 R16, [R192+0x7000] ;  /* 0x00700000c010783b */ /* 0x000ee60000004200 */
[----:B------:R5:W-:Y:S04]  /*7f70*/  MUFU.EX2 R158, R2 ;  /* 0x00000002009e7308 */ /* 0x000be80000000800 */
[----:B------:R-:W-:Y:S07]  /*7f80*/  HMMA.16816.F32.BF16 R36, R4, R38, R96 ;  /* 0x000000260424723c */ /* 0x000fee0000041860 */
[----:B--2---:R-:W-:-:S02]  /*7f90*/  F2FP.BF16.PACK_AB R4, R162, R161 ;  /* 0x000000a1a204723e */ /* 0x004fc400000010ff */
[----:B----4-:R-:W-:Y:S01]  /*7fa0*/  F2FP.BF16.PACK_AB R6, R159, R160 ;  /* 0x000000a09f06723e */ /* 0x010fe200000010ff */
[----:B-----5:R-:W-:-:S04]  /*7fb0*/  FFMA.FTZ R2, R132, c[0x0][0x23c], -R12 ;  /* 0x00008f0084027a23 */ /* 0x020fc8000001080c */
        /* <DEDUP_REMOVED lines=8> */
[----:B------:R2:W4:Y:S02]  /*8040*/  MUFU.EX2 R154, R2 ;  /* 0x00000002009a7308 */ /* 0x0005240000000800 */
[C---:B-1----:R-:W-:Y:S01]  /*8050*/  HMMA.16816.F32.BF16 R84, R4.reuse, R20, R108 ;  /* 0x000000140454723c */ /* 0x042fe2000004186c */
[----:B------:R-:W1:Y:S07]  /*8060*/  LDSM.16.MT88.4 R108, [R192+0x7800] ;  /* 0x00780000c06c783b */ /* 0x000e6e0000004200 */
[----:B---3--:R-:W-:Y:S01]  /*8070*/  HMMA.16816.F32.BF16 R104, R4, R16, R104 ;  /* 0x000000100468723c */ /* 0x008fe20000041868 */
[----:B--2---:R-:W-:-:S04]  /*8080*/  FFMA.FTZ R2, R125, c[0x0][0x23c], -R3 ;  /* 0x00008f007d027a23 */ /* 0x004fc80000010803 */
[----:B------:R2:W-:Y:S03]  /*8090*/  MUFU.EX2 R153, R2 ;  /* 0x0000000200997308 */ /* 0x0005e60000000800 */
[C---:B------:R-:W-:Y:S08]  /*80a0*/  HMMA.16816.F32.BF16 R80, R4.reuse, R8, R80 ;  /* 0x000000080450723c */ /* 0x040ff00000041850 */
[----:B------:R-:W-:Y:S01]  /*80b0*/  HMMA.16816.F32.BF16 R64, R4, R24, R64 ;  /* 0x000000180440723c */ /* 0x000fe20000041840 */
[----:B--2---:R-:W-:-:S07]  /*80c0*/  FFMA.FTZ R2, R124, c[0x0][0x23c], -R3 ;  /* 0x00008f007c027a23 */ /* 0x004fce0000010803 */
[C---:B------:R-:W-:Y:S01]  /*80d0*/  HMMA.16816.F32.BF16 R88, R4.reuse, R22, R76 ;  /* 0x000000160458723c */ /* 0x040fe2000004184c */
[----:B------:R-:W2:Y:S01]  /*80e0*/  LDSM.16.MT88.4 R124, [R190+0x7800] ;  /* 0x00780000be7c783b */ /* 0x000ea20000004200 */
[----:B------:R3:W-:Y:S06]  /*80f0*/  MUFU.EX2 R152, R2 ;  /* 0x0000000200987308 */ /* 0x0007ec0000000800 */
[C---:B------:R-:W-:Y:S08]  /*8100*/  HMMA.16816.F32.BF16 R60, R4.reuse, R18, R60 ;  /* 0x00000012043c723c */ /* 0x040ff0000004183c */
[----:B------:R-:W-:Y:S01]  /*8110*/  HMMA.16816.F32.BF16 R56, R4, R10, R56 ;  /* 0x0000000a0438723c */ /* 0x000fe20000041838 */
[----:B---3--:R-:W-:-:S02]  /*8120*/  FFMA.FTZ R2, R120, c[0x0][0x23c], -R3 ;  /* 0x00008f0078027a23 */ /* 0x008fc40000010803 */
[----:B------:R-:W-:Y:S02]  /*8130*/  FFMA.FTZ R3, R123, c[0x0][0x23c], -R3 ;  /* 0x00008f007b037a23 */ /* 0x000fe40000010803 */
        /* <DEDUP_REMOVED lines=29> */
[----:B---3--:R-:W-:-:S07]  /*8310*/  FFMA.FTZ R2, R134, c[0x0][0x23c], -R13 ;  /* 0x00008f0086027a23 */ /* 0x008fce000001080d */
[C---:B------:R-:W-:Y:S01]  /*8320*/  HMMA.16816.F32.BF16 R112, R4.reuse, R8, R116 ;  /* 0x000000080470723c */ /* 0x040fe20000041874 */
[----:B----4-:R-:W-:Y:S01]  /*8330*/  F2FP.BF16.PACK_AB R136, R69, R68 ;  /* 0x000000444588723e */ /* 0x010fe200000010ff */
[----:B------:R3:W-:Y:S06]  /*8340*/  MUFU.EX2 R20, R2 ;  /* 0x0000000200147308 */ /* 0x0007ec0000000800 */
[C---:B------:R-:W-:Y:S01]  /*8350*/  HMMA.16816.F32.BF16 R28, R4.reuse, R10, R28 ;  /* 0x0000000a041c723c */ /* 0x040fe2000004181c */
[----:B------:R-:W4:Y:S07]  /*8360*/  LDSM.16.MT88.4 R8, [R191+0x7800] ;  /* 0x00780000bf08783b */ /* 0x000f2e0000004200 */
[----:B------:R-:W-:Y:S01]  /*8370*/  HMMA.16816.F32.BF16 R128, R4, R24, R128 ;  /* 0x000000180480723c */ /* 0x000fe20000041880 */
[----:B---3--:R-:W-:-:S04]  /*8380*/  FFMA.FTZ R2, R133, c[0x0][0x23c], -R13 ;  /* 0x00008f0085027a23 */ /* 0x008fc8000001080d */
[----:B------:R3:W-:Y:S03]  /*8390*/  MUFU.EX2 R248, R2 ;  /* 0x0000000200f87308 */ /* 0x0007e60000000800 */
[----:B------:R-:W-:Y:S07]  /*83a0*/  HMMA.16816.F32.BF16 R36, R4, R26, R36 ;  /* 0x0000001a0424723c */ /* 0x000fee0000041824 */
[----:B------:R-:W-:-:S02]  /*83b0*/  FADD.FTZ R4, R216, R185 ;  /* 0x000000b9d8047221 */ /* 0x000fc40000010000 */
[----:B------:R-:W-:Y:S02]  /*83c0*/  FADD.FTZ R5, R171, R3 ;  /* 0x00000003ab057221 */ /* 0x000fe40000010000 */
[----:B------:R-:W-:Y:S02]  /*83d0*/  FADD.FTZ R4, R186, R4 ;  /* 0x00000004ba047221 */ /* 0x000fe40000010000 */
[----:B---3--:R-:W-:Y:S01]  /*83e0*/  FFMA.FTZ R2, R142, c[0x0][0x23c], -R12 ;  /* 0x00008f008e027a23 */ /* 0x008fe2000001080c */
[----:B------:R-:W-:Y:S01]  /*83f0*/  F2FP.BF16.PACK_AB R142, R245, R151 ;  /* 0x00000097f58e723e */ /* 0x000fe200000010ff */
[----:B------:R-:W-:Y:S02]  /*8400*/  FADD.FTZ R4, R217, R4 ;  /* 0x00000004d9047221 */ /* 0x000fe40000010000 */
[----:B------:R3:W-:Y:S02]  /*8410*/  MUFU.EX2 R15, R2 ;  /* 0x00000002000f7308 */ /* 0x0007e40000000800 */
[----:B------:R-:W-:-:S04]  /*8420*/  FADD.FTZ R4, R172, R4 ;  /* 0x00000004ac047221 */ /* 0x000fc80000010000 */
[----:B------:R-:W-:Y:S02]  /*8430*/  FADD.FTZ R4, R176, R4 ;  /* 0x00000004b0047221 */ /* 0x000fe40000010000 */
[----:B---3--:R-:W-:-:S04]  /*8440*/  FFMA.FTZ R2, R141, c[0x0][0x23c], -R12 ;  /* 0x00008f008d027a23 */ /* 0x008fc8000001080c */
[----:B------:R3:W5:Y:S02]  /*8450*/  MUFU.EX2 R14, R2 ;  /* 0x00000002000e7308 */ /* 0x0007640000000800 */
[----:B---3--:R-:W-:Y:S01]  /*8460*/  FFMA.FTZ R2, R138, c[0x0][0x23c], -R12 ;  /* 0x00008f008a027a23 */ /* 0x008fe2000001080c */
[----:B-----5:R-:W-:Y:S02]  /*8470*/  F2FP.BF16.PACK_AB R137, R14, R15 ;  /* 0x0000000f0e89723e */ /* 0x020fe400000010ff */
[----:B------:R-:W-:-:S03]  /*8480*/  F2FP.BF16.PACK_AB R138, R248, R20 ;  /* 0x00000014f88a723e */ /* 0x000fc600000010ff */
[----:B------:R3:W-:Y:S02]  /*8490*/  MUFU.EX2 R13, R2 ;  /* 0x00000002000d7308 */ /* 0x0007e40000000800 */
[----:B---3--:R-:W-:-:S06]  /*84a0*/  FFMA.FTZ R2, R139, c[0x0][0x23c], -R12 ;  /* 0x00008f008b027a23 */ /* 0x008fcc000001080c */
[----:B------:R3:W5:Y:S02]  /*84b0*/  MUFU.EX2 R247, R2 ;  /* 0x0000000200f77308 */ /* 0x0007640000000800 */
[----:B---3--:R-:W-:Y:S01]  /*84c0*/  FFMA.FTZ R2, R150, c[0x0][0x23c], -R0 ;  /* 0x00008f0096027a23 */ /* 0x008fe20000010800 */
[----:B-----5:R-:W-:-:S05]  /*84d0*/  F2FP.BF16.PACK_AB R139, R247, R13 ;  /* 0x0000000df78b723e */ /* 0x020fca00000010ff */
[----:B------:R3:W-:Y:S02]  /*84e0*/  MUFU.EX2 R12, R2 ;  /* 0x00000002000c7308 */ /* 0x0007e40000000800 */
[C---:B-1----:R-:W-:Y:S08]  /*84f0*/  HMMA.16816.F32.BF16 R100, R136.reuse, R108, R104 ;  /* 0x0000006c8864723c */ /* 0x042ff00000041868 */
[----:B--2---:R-:W-:Y:S01]  /*8500*/  HMMA.16816.F32.BF16 R116, R136, R124, R80 ;  /* 0x0000007c8874723c */ /* 0x004fe20000041850 */
        /* <DEDUP_REMOVED lines=11> */
[----:B----4-:R-:W-:Y:S01]  /*85c0*/  HMMA.16816.F32.BF16 R132, R136, R8, R64 ;  /* 0x000000088884723c */ /* 0x010fe20000041840 */
        /* <DEDUP_REMOVED lines=68> */
[----:B------:R-:W1:Y:S01]  /*8a10*/  S2R R236, SR_TID.X ;  /* 0x0000000000ec7919 */ /* 0x000e620000002100 */
[----:B------:R-:W-:Y:S01]  /*8a20*/  IMAD.WIDE.U32 R6, R252, c[0x0][0x1a0], RZ ;  /* 0x00006800fc067a25 */ /* 0x000fe200078e00ff */
[----:B------:R-:W-:Y:S01]  /*8a30*/  UIMAD UR7, UR12, UR14, UR7 ;  /* 0x0000000e0c0772a4 */ /* 0x000fe2000f8e0207 */
[----:B------:R-:W-:Y:S01]  /*8a40*/  LOP3.LUT R0, R0, 0xffffffdf, RZ, 0xc0, !PT ;  /* 0xffffffdf00007812 */ /* 0x000fe200078ec0ff */
[----:B------:R-:W-:Y:S01]  /*8a50*/  UISETP.GT.AND UP0, UPT, UR25, UR9, UPT ;  /* 0x000000091900728c */ /* 0x000fe2000bf04270 */
[----:B------:R-:W-:Y:S02]  /*8a60*/  IMAD.SHL.U32 R13, R14, 0x20, RZ ;  /* 0x000000200e0d7824 */ /* 0x000fe400078e00ff */
[----:B-1----:R-:W-:-:S05]  /*8a70*/  IMAD.SHL.U32 R236, R236, 0x2, RZ ;  /* 0x00000002ecec7824 */ /* 0x002fca00078e00ff */
[----:B------:R-:W-:Y:S01]  /*8a80*/  LOP3.LUT R236, R236, 0x6, RZ, 0xc0, !PT ;  /* 0x00000006ecec7812 */ /* 0x000fe200078ec0ff */
[----:B------:R-:W-:Y:S01]  /*8a90*/  BAR.SYNC.DEFER_BLOCKING 0x0 ;  /* 0x0000000000007b1d */ /* 0x000fe20000010000 */
[----:B--2---:R-:W-:Y:S01]  /*8aa0*/  ISETP.GE.AND P3, PT, R228, c[0x0][0x220], PT ;  /* 0x00008800e4007a0c */ /* 0x004fe20003f66270 */
[----:B---3--:R-:W-:-:S05]  /*8ab0*/  IMAD.WIDE.U32 R2, R2, UR14, R226 ;  /* 0x0000000e02027c25 */ /* 0x008fca000f8e00e2 */
        /* <DEDUP_REMOVED lines=17> */
[----:B------:R1:W-:Y:S01]  /*8bd0*/  @!P3 LDGSTS.E.BYPASS.LTC128B.128 [R215+0x6000], [R10.64] ;  /* 0x060000000ad7bfae */ /* 0x0003e2000b901d52 */
[----:B------:R-:W-:Y:S02]  /*8be0*/  @P3 LOP3.LUT R0, R0, 0x20, RZ, 0xfc, !PT ;  /* 0x0000002000003812 */ /* 0x000fe400078efcff */
[----:B------:R-:W-:Y:S01]  /*8bf0*/  @!P3 LEA.HI.X R7, R5, c[0x0][0x174], R13, 0x1, P0 ;  /* 0x00005d000507ba11 */ /* 0x000fe200000f0c0d */
[----:B------:R-:W-:Y:S01]  /*8c00*/  @!P3 IMAD.IADD R3, R4, 0x1, R3 ;  /* 0x000000010403b824 */ /* 0x000fe200078e0203 */
[----:B------:R-:W-:Y:S01]  /*8c10*/  @!P3 LEA R4, P0, R2, c[0x0][0x170], 0x1 ;  /* 0x00005c000204ba11 */ /* 0x000fe200078008ff */
[----:B------:R-:W-:Y:S01]  /*8c20*/  @P3 STS.128 [R215+0x6800], RZ ;  /* 0x006800ffd7003388 */ /* 0x000fe20000000c00 */
[----:B------:R-:W-:-:S02]  /*8c30*/  LOP3.LUT R0, R0, 0xfffffff7, RZ, 0xc0, !PT ;  /* 0xfffffff700007812 */ /* 0x000fc400078ec0ff */
        /* <DEDUP_REMOVED lines=12> */
[----:B------:R-:W-:-:S03]  /*8d00*/  IMAD.IADD R3, R210, 0x1, -R2 ;  /* 0x00000001d2037824 */ /* 0x000fc600078e0a02 */
[----:B------:R-:W-:Y:S02]  /*8d10*/  @P3 STS.128 [R215+0x7800], RZ ;  /* 0x007800ffd7003388 */ /* 0x000fe40000000c00 */
[----:B------:R-:W-:Y:S02]  /*8d20*/  IABS R3, R3 ;  /* 0x0000000300037213 */ /* 0x000fe40000000000 */
[----:B------:R-:W-:Y:S01]  /*8d30*/  @!PT LDS RZ, [RZ] ;  /* 0x00000000fffff984 */ /* 0x000fe20000000800 */
[----:B------:R-:W-:Y:S01]  /*8d40*/  @!PT LDS RZ, [RZ] ;  /* 0x00000000fffff984 */ /* 0x000fe20000000800 */
[----:B------:R-:W-:Y:S01]  /*8d50*/  @!PT LDS RZ, [RZ] ;  /* 0x00000000fffff984 */ /* 0x000fe20000000800 */
[----:B------:R2:W-:Y:S04]  /*8d60*/  @!P3 LDGSTS.E.BYPASS.LTC128B.128 [R215+0x7800], [R4.64] ;  /* 0x0780000004d7bfae */ /* 0x0005e8000b901d52 */
[----:B------:R-:W-:Y:S04]  /*8d70*/  LDSM.16.M88.4 R32, [R188+0x4000] ;  /* 0x00400000bc20783b */ /* 0x000fe80000000200 */
[----:B------:R-:W-:Y:S04]  /*8d80*/  LDSM.16.M88.4 R28, [R188+0x4800] ;  /* 0x00480000bc1c783b */ /* 0x000fe80000000200 */
[----:B-1----:R-:W1:Y:S04]  /*8d90*/  LDSM.16.M88.4 R8, [R195+0x2000] ;  /* 0x00200000c308783b */ /* 0x002e680000000200 */
[----:B------:R-:W3:Y:S04]  /*8da0*/  LDSM.16.M88.4 R24, [R188+0x5000] ;  /* 0x00500000bc18783b */ /* 0x000ee80000000200 */
[----:B------:R-:W4:Y:S04]  /*8db0*/  LDSM.16.M88.4 R20, [R188+0x5800] ;  /* 0x00580000bc14783b */ /* 0x000f280000000200 */
[----:B------:R-:W5:Y:S04]  /*8dc0*/  LDSM.16.M88.4 R12, [R195] ;  /* 0x00000000c30c783b */ /* 0x000f680000000200 */
[----:B--2---:R-:W-:Y:S04]  /*8dd0*/  LDSM.16.M88.4 R4, [R198+0x2000] ;  /* 0x00200000c604783b */ /* 0x004fe80000000200 */
[----:B------:R-:W2:Y:S04]  /*8de0*/  LDSM.16.M88.4 R40, [R194+0x5800] ;  /* 0x00580000c228783b */ /* 0x000ea80000000200 */
[----:B------:R-:W2:Y:S04]  /*8df0*/  LDSM.16.M88.4 R36, [R194+0x4000] ;  /* 0x00400000c224783b */ /* 0x000ea80000000200 */
[----:B------:R-:W2:Y:S04]  /*8e00*/  LDSM.16.M88.4 R48, [R194+0x4800] ;  /* 0x00480000c230783b */ /* 0x000ea80000000200 */
[----:B------:R-:W2:Y:S04]  /*8e10*/  LDSM.16.M88.4 R44, [R194+0x5000] ;  /* 0x00500000c22c783b */ /* 0x000ea80000000200 */
[----:B------:R-:W2:Y:S01]  /*8e20*/  LDSM.16.M88.4 R16, [R198] ;  /* 0x00000000c610783b */ /* 0x000ea20000000200 */
[C---:B-1----:R-:W-:Y:S03]  /*8e30*/  HMMA.16816.F32.BF16 R148, R8.reuse, R32, RZ ;  /* 0x000000200894723c */ /* 0x042fe600000418ff */
[----:B------:R-:W0:Y:S05]  /*8e40*/  LDGDEPBAR ;  /* 0x00000000000079af */ /* 0x000e2a0000000000 */
[C---:B------:R-:W-:Y:S08]  /*8e50*/  HMMA.16816.F32.BF16 R76, R8.reuse, R28, RZ ;  /* 0x0000001c084c723c */ /* 0x040ff000000418ff */
[C---:B---3--:R-:W-:Y:S08]  /*8e60*/  HMMA.16816.F32.BF16 R60, R8.reuse, R24, RZ ;  /* 0x00000018083c723c */ /* 0x048ff000000418ff */
[C---:B----4-:R-:W-:Y:S08]  /*8e70*/  HMMA.16816.F32.BF16 R52, R8.reuse, R20, RZ ;  /* 0x000000140834723c */ /* 0x050ff000000418ff */
[C---:B------:R-:W-:Y:S08]  /*8e80*/  HMMA.16816.F32.BF16 R144, R8.reuse, R34, RZ ;  /* 0x000000220890723c */ /* 0x040ff000000418ff */
[C---:B------:R-:W-:Y:S08]  /*8e90*/  HMMA.16816.F32.BF16 R64, R8.reuse, R30, RZ ;  /* 0x0000001e0840723c */ /* 0x040ff000000418ff */
[C---:B------:R-:W-:Y:S08]  /*8ea0*/  HMMA.16816.F32.BF16 R56, R8.reuse, R26, RZ ;  /* 0x0000001a0838723c */ /* 0x040ff000000418ff */
[----:B------:R-:W-:Y:S08]  /*8eb0*/  HMMA.16816.F32.BF16 R8, R8, R22, RZ ;  /* 0x000000160808723c */ /* 0x000ff000000418ff */
[C---:B-----5:R-:W-:Y:S08]  /*8ec0*/  HMMA.16816.F32.BF16 R160, R12.reuse, R24, RZ ;  /* 0x000000180ca0723c */ /* 0x060ff000000418ff */
[----:B------:R-:W-:Y:S08]  /*8ed0*/  HMMA.16816.F32.BF16 R152, R12, R32, RZ ;  /* 0x000000200c98723c */ /* 0x000ff000000418ff */
[----:B--2---:R-:W-:Y:S01]  /*8ee0*/  HMMA.16816.F32.BF16 R228, R4, R42, R8 ;  /* 0x0000002a04e4723c */ /* 0x004fe20000041808 */
[----:B------:R-:W-:Y:S07]  /*8ef0*/  LDSM.16.M88.4 R8, [R196] ;  /* 0x00000000c408783b */ /* 0x000fee0000000200 */
[C---:B------:R-:W-:Y:S01]  /*8f00*/  HMMA.16816.F32.BF16 R180, R12.reuse, R34, RZ ;  /* 0x000000220cb4723c */ /* 0x040fe200000418ff */
[----:B------:R-:W1:Y:S07]  /*8f10*/  LDSM.16.M88.4 R32, [R201] ;  /* 0x00000000c920783b */ /* 0x000e6e0000000200 */
[C---:B------:R-:W-:Y:S08]  /*8f20*/  HMMA.16816.F32.BF16 R164, R12.reuse, R28, RZ ;  /* 0x0000001c0ca4723c */ /* 0x040ff000000418ff */
[----:B------:R-:W-:Y:S01]  /*8f30*/  HMMA.16816.F32.BF16 R176, R12, R30, RZ ;  /* 0x0000001e0cb0723c */ /* 0x000fe200000418ff */
[----:B------:R-:W-:Y:S01]  /*8f40*/  IMAD.MOV.U32 R242, RZ, RZ, R230 ;  /* 0x000000fffff27224 */ /* 0x000fe200078e00e6 */
[----:B------:R-:W-:Y:S01]  /*8f50*/  LDSM.16.M88.4 R28, [R202] ;  /* 0x00000000ca1c783b */ /* 0x000fe20000000200 */
[----:B------:R-:W-:-:S02]  /*8f60*/  IMAD.MOV.U32 R241, RZ, RZ, R229 ;  /* 0x000000fffff17224 */ /* 0x000fc400078e00e5 */
[----:B------:R-:W-:Y:S02]  /*8f70*/  IMAD.MOV.U32 R240, RZ, RZ, R228 ;  /* 0x000000fffff07224 */ /* 0x000fe400078e00e4 */
[----:B------:R-:W-:Y:S01]  /*8f80*/  IMAD.MOV.U32 R239, RZ, RZ, R231 ;  /* 0x000000ffffef7224 */ /* 0x000fe200078e00e7 */
[C---:B------:R-:W-:Y:S01]  /*8f90*/  HMMA.16816.F32.BF16 R172, R12.reuse, R26, RZ ;  /* 0x0000001a0cac723c */ /* 0x040fe200000418ff */
[----:B------:R-:W-:Y:S07]  /*8fa0*/  LDSM.16.M88.4 R228, [R200] ;  /* 0x00000000c8e4783b */ /* 0x000fee0000000200 */
[C---:B------:R-:W-:Y:S08]  /*8fb0*/  HMMA.16816.F32.BF16 R156, R12.reuse, R20, RZ ;  /* 0x000000140c9c723c */ /* 0x040ff000000418ff */
[----:B------:R-:W-:Y:S01]  /*8fc0*/  HMMA.16816.F32.BF16 R168, R12, R22, RZ ;  /* 0x000000160ca8723c */ /* 0x000fe200000418ff */
[----:B------:R-:W2:Y:S07]  /*8fd0*/  LDSM.16.M88.4 R12, [R199] ;  /* 0x00000000c70c783b */ /* 0x000eae0000000200 */
        /* <DEDUP_REMOVED lines=15> */
[C---:B------:R-:W-:Y:S08]  /*90d0*/  HMMA.16816.F32.BF16 R44, R16.reuse, R46, R172 ;  /* 0x0000002e102c723c */ /* 0x040ff000000418ac */
[----:B------:R-:W-:Y:S08]  /*90e0*/  HMMA.16816.F32.BF16 R16, R16, R42, R168 ;  /* 0x0000002a1010723c */ /* 0x000ff000000418a8 */
[C---:B-1----:R-:W-:Y:S07]  /*90f0*/  HMMA.16816.F32.BF16 R156, R8.reuse, R32, R4 ;  /* 0x00000020089c723c */ /* 0x042fee0000041804 */
[----:B------:R-:W-:Y:S01]  /*9100*/  IMAD.IADD R5, R207, 0x1, -R2 ;  /* 0x00000001cf057824 */ /* 0x000fe200078e0a02 */
[----:B--2---:R-:W-:Y:S01]  /*9110*/  HMMA.16816.F32.BF16 R76, R8, R12, R24 ;  /* 0x0000000c084c723c */ /* 0x004fe20000041818 */
[----:B------:R-:W-:Y:S01]  /*9120*/  IMAD.MOV.U32 R4, RZ, RZ, R3 ;  /* 0x000000ffff047224 */ /* 0x000fe200078e0003 */
[----:B------:R-:W1:Y:S01]  /*9130*/  LDSM.16.M88.4 R24, [R196+0x2000] ;  /* 0x00200000c418783b */ /* 0x000e620000000200 */
[----:B------:R-:W-:-:S02]  /*9140*/  IADD3 R6, R2, 0x1, RZ ;  /* 0x0000000102067810 */ /* 0x000fc40007ffe0ff */
[----:B------:R-:W-:Y:S01]  /*9150*/  IABS R3, R5 ;  /* 0x0000000500037213 */ /* 0x000fe20000000000 */
[----:B------:R-:W-:Y:S01]  /*9160*/  IMAD.IADD R5, R205, 0x1, -R2 ;  /* 0x00000001cd057824 */ /* 0x000fe200078e0a02 */
[----:B------:R2:W-:Y:S01]  /*9170*/  I2F R180, R4 ;  /* 0x0000000400b47306 */ /* 0x0005e20000201400 */
[C---:B------:R-:W-:Y:S01]  /*9180*/  HMMA.16816.F32.BF16 R16, R8.reuse, R230, R16 ;  /* 0x000000e60810723c */ /* 0x040fe20000041810 */
[----:B------:R-:W-:Y:S01]  /*9190*/  IMAD.IADD R7, R209, 0x1, -R6 ;  /* 0x00000001d1077824 */ /* 0x000fe200078e0a06 */
[C---:B------:R-:W-:Y:S02]  /*91a0*/  ISETP.GE.AND P4, PT, R6.reuse, R214, PT ;  /* 0x000000d60600720c */ /* 0x040fe40003f86270 */
[C---:B------:R-:W-:Y:S02]  /*91b0*/  ISETP.GE.AND P2, PT, R6.reuse, R213, PT ;  /* 0x000000d50600720c */ /* 0x040fe40003f46270 */
[C---:B------:R-:W-:Y:S02]  /*91c0*/  ISETP.GE.AND P1, PT, R6.reuse, R212, PT ;  /* 0x000000d40600720c */ /* 0x040fe40003f26270 */
[----:B------:R-:W-:Y:S01]  /*91d0*/  HMMA.16816.F32.BF16 R152, R8, R28, R20 ;  /* 0x0000001c0898723c */ /* 0x000fe20000041814 */
[----:B------:R-:W-:Y:S01]  /*91e0*/  LDSM.16.M88.4 R20, [R197] ;  /* 0x00000000c514783b */ /* 0x000fe20000000200 */
[----:B------:R-:W-:-:S02]  /*91f0*/  ISETP.GE.AND P0, PT, R6, R211, PT ;  /* 0x000000d30600720c */ /* 0x000fc40003f06270 */
[C---:B------:R-:W-:Y:S02]  /*9200*/  ISETP.LT.OR P6, PT, R6.reuse, R206, P4 ;  /* 0x000000ce0600720c */ /* 0x040fe400027c1670 */
[C---:B------:R-:W-:Y:S01]  /*9210*/  ISETP.LT.OR P5, PT, R6.reuse, R208, P2 ;  /* 0x000000d00600720c */ /* 0x040fe200017a1670 */
[----:B--2---:R-:W-:Y:S01]  /*9220*/  IMAD.MOV.U32 R4, RZ, RZ, R3 ;  /* 0x000000ffff047224 */ /* 0x004fe200078e0003 */
[----:B------:R-:W-:Y:S01]  /*9230*/  IABS R3, R5 ;  /* 0x0000000500037213 */ /* 0x000fe20000000000 */
[----:B------:R-:W-:Y:S01]  /*9240*/  IMAD.IADD R5, R209, 0x1, -R2 ;  /* 0x00000001d1057824 */ /* 0x000fe200078e0a02 */
[----:B------:R-:W-:Y:S01]  /*9250*/  HMMA.16816.F32.BF16 R164, R8, R228, R52 ;  /* 0x000000e408a4723c */ /* 0x000fe20000041834 */
[----:B------:R2:W-:Y:S01]  /*9260*/  I2F R178, R4 ;  /* 0x0000000400b27306 */ /* 0x0005e20000201400 */
[C---:B------:R-:W-:Y:S02]  /*9270*/  ISETP.LT.OR P1, PT, R6.reuse, R204, P1 ;  /* 0x000000cc0600720c */ /* 0x040fe40000f21670 */
[----:B------:R-:W-:-:S02]  /*9280*/  ISETP.LT.OR P0, PT, R6, R203, P0 ;  /* 0x000000cb0600720c */ /* 0x000fc40000701670 */
[----:B------:R-:W-:Y:S02]  /*9290*/  IMAD.MOV.U32 R238, RZ, RZ, R18 ;  /* 0x000000ffffee7224 */ /* 0x000fe400078e0012 */
[C---:B------:R-:W-:Y:S01]  /*92a0*/  HMMA.16816.F32.BF16 R60, R8.reuse, R14, R36 ;  /* 0x0000000e083c723c */ /* 0x040fe20000041824 */
[----:B------:R-:W-:Y:S02]  /*92b0*/  IMAD.MOV.U32 R237, RZ, RZ, R17 ;  /* 0x000000ffffed7224 */ /* 0x000fe400078e0011 */
[----:B------:R-:W-:Y:S02]  /*92c0*/  IMAD.MOV.U32 R236, RZ, RZ, R19 ;  /* 0x000000ffffec7224 */ /* 0x000fe400078e0013 */
[----:B------:R-:W-:Y:S02]  /*92d0*/  IMAD.MOV.U32 R181, RZ, RZ, R16 ;  /* 0x000000ffffb57224 */ /* 0x000fe400078e0010 */
[----:B------:R-:W-:Y:S01]  /*92e0*/  LDSM.16.M88.4 R16, [R197+0x2000] ;  /* 0x00200000c510783b */ /* 0x000fe20000000200 */
[----:B------:R-:W-:Y:S01]  /*92f0*/  HMMA.16816.F32.BF16 R64, R8, R30, R48 ;  /* 0x0000001e0840723c */ /* 0x000fe20000041830 */
[----:B--2---:R-:W-:Y:S01]  /*9300*/  IMAD.MOV.U32 R4, RZ, RZ, R3 ;  /* 0x000000ffff047224 */ /* 0x004fe200078e0003 */
[----:B------:R-:W-:Y:S01]  /*9310*/  IABS R3, R5 ;  /* 0x0000000500037213 */ /* 0x000fe20000000000 */
[----:B------:R-:W-:Y:S01]  /*9320*/  IMAD.IADD R5, R210, 0x1, -R6 ;  /* 0x00000001d2057824 */ /* 0x000fe200078e0a06 */
[----:B------:R-:W-:Y:S01]  /*9330*/  @P1 LOP3.LUT R0, R0, 0x8, RZ, 0xfc, !PT ;  /* 0x0000000800001812 */ /* 0x000fe200078efcff */
[----:B------:R-:W-:Y:S01]  /*9340*/  I2F R179, R4 ;  /* 0x0000000400b37306 */ /* 0x000fe20000201400 */
[----:B------:R-:W-:-:S02]  /*9350*/  ISETP.GE.AND P1, PT, R2, R214, PT ;  /* 0x000000d60200720c */ /* 0x000fc40003f26270 */
[----:B------:R-:W-:Y:S01]  /*9360*/  IABS R5, R5 ;  /* 0x0000000500057213 */ /* 0x000fe20000000000 */
[----:B------:R-:W-:Y:S01]  /*9370*/  HMMA.16816.F32.BF16 R148, R8, R34, R44 ;  /* 0x000000220894723c */ /* 0x000fe2000004182c */
[----:B------:R-:W2:Y:S01]  /*9380*/  LDSM.16.M88.4 R8, [R193] ;  /* 0x00000000c108783b */ /* 0x000ea20000000200 */
[----:B------:R-:W-:Y:S02]  /*9390*/  LOP3.LUT R0, R0, 0xfffffffb, RZ, 0xc0, !PT ;  /* 0xfffffffb00007812 */ /* 0x000fe400078ec0ff */
[----:B------:R3:W-:Y:S01]  /*93a0*/  I2F R177, R3 ;  /* 0x0000000300b17306 */ /* 0x0007e20000201400 */
[----:B------:R-:W-:Y:S02]  /*93b0*/  ISETP.LT.OR P1, PT, R2, R206, P1 ;  /* 0x000000ce0200720c */ /* 0x000fe40000f21670 */
[----:B------:R-:W-:Y:S01]  /*93c0*/  @P0 LOP3.LUT R0, R0, 0x4, RZ, 0xfc, !PT ;  /* 0x0000000400000812 */ /* 0x000fe200078efcff */
[----:B-1----:R-:W-:Y:S01]  /*93d0*/  HMMA.16816.F32.BF16 R48, R24, R28, R220 ;  /* 0x0000001c1830723c */ /* 0x002fe200000418dc */
[----:B------:R-:W-:-:S03]  /*93e0*/  ISETP.GE.AND P0, PT, R2, R213, PT ;  /* 0x000000d50200720c */ /* 0x000fc60003f06270 */
[----:B------:R1:W-:Y:S01]  /*93f0*/  I2F R176, R5 ;  /* 0x0000000500b07306 */ /* 0x0003e20000201400 */
[----:B------:R-:W-:Y:S02]  /*9400*/  ISETP.LT.OR P0, PT, R2, R208, P0 ;  /* 0x000000d00200720c */ /* 0x000fe40000701670 */
[----:B------:R-:W-:Y:S01]  /*9410*/  IMAD.MOV.U32 R221, RZ, RZ, R181 ;  /* 0x000000ffffdd7224 */ /* 0x000fe200078e00b5 */
[----:B------:R-:W-:Y:S01]  /*9420*/  HMMA.16816.F32.BF16 R44, R24, R30, R216 ;  /* 0x0000001e182c723c */ /* 0x000fe200000418d8 */
[----:B------:R-:W4:Y:S01]  /*9430*/  LDSM.16.M88.4 R28, [R193+0x800] ;  /* 0x00080000c11c783b */ /* 0x000f220000000200 */
[----:B------:R-:W-:Y:S02]  /*9440*/  IMAD.MOV.U32 R223, RZ, RZ, R238 ;  /* 0x000000ffffdf7224 */ /* 0x000fe400078e00ee */
[----:B---3--:R-:W-:-:S03]  /*9450*/  IMAD.IADD R3, R207, 0x1, -R6 ;  /* 0x00000001cf037824 */ /* 0x008fc600078e0a06 */
[----:B------:R-:W-:Y:S01]  /*9460*/  IMAD.MOV.U32 R217, RZ, RZ, R223 ;  /* 0x000000ffffd97224 */ /* 0x000fe200078e00df */
[C---:B------:R-:W-:Y:S01]  /*9470*/  HMMA.16816.F32.BF16 R36, R24.reuse, R12, R184 ;  /* 0x0000000c1824723c */ /* 0x040fe200000418b8 */
[----:B------:R-:W-:Y:S01]  /*9480*/  IABS R4, R3 ;  /* 0x0000000300047213 */ /* 0x000fe20000000000 */
[----:B------:R-:W-:Y:S01]  /*9490*/  IMAD.IADD R3, R205, 0x1, -R6 ;  /* 0x00000001cd037824 */ /* 0x000fe200078e0a06 */
[----:B-1----:R-:W-:Y:S02]  /*94a0*/  IADD3 R5, R2, 0x8, RZ ;  /* 0x0000000802057810 */ /* 0x002fe40007ffe0ff */
[----:B------:R1:W-:Y:S01]  /*94b0*/  I2F R75, R4 ;  /* 0x00000004004b7306 */ /* 0x0003e20000201400 */
[----:B------:R-:W-:Y:S01]  /*94c0*/  IMAD.MOV.U32 R216, RZ, RZ, R221 ;  /* 0x000000ffffd87224 */ /* 0x000fe200078e00dd */
[----:B------:R-:W-:Y:S01]  /*94d0*/  IABS R3, R3 ;  /* 0x0000000300037213 */ /* 0x000fe20000000000 */
[----:B------:R-:W-:Y:S01]  /*94e0*/  HMMA.16816.F32.BF16 R40, R24, R14, R144 ;  /* 0x0000000e1828723c */ /* 0x000fe20000041890 */
[----:B------:R-:W-:Y:S01]  /*94f0*/  IMAD.IADD R12, R209, 0x1, -R5 ;  /* 0x00000001d10c7824 */ /* 0x000fe200078e0a05 */
[----:B------:R-:W-:-:S02]  /*9500*/  ISETP.GE.AND P4, PT, R5, R214, PT ;  /* 0x000000d60500720c */ /* 0x000fc40003f86270 */
[----:B------:R-:W-:-:S04]  /*9510*/  ISETP.GE.AND P2, PT, R5, R213, PT ;  /* 0x000000d50500720c */ /* 0x000fc80003f46270 */
[----:B------:R-:W-:Y:S01]  /*9520*/  HMMA.16816.F32.BF16 R52, R24, R32, R224 ;  /* 0x000000201834723c */ /* 0x000fe200000418e0 */
[----:B-1----:R-:W-:Y:S01]  /*9530*/  IMAD.MOV.U32 R4, RZ, RZ, R3 ;  /* 0x000000ffff047224 */ /* 0x002fe200078e0003 */
[----:B------:R-:W-:Y:S01]  /*9540*/  IABS R3, R7 ;  /* 0x0000000700037213 */ /* 0x000fe20000000000 */
[----:B------:R-:W-:-:S05]  /*9550*/  IMAD.IADD R7, R210, 0x1, -R5 ;  /* 0x00000001d2077824 */ /* 0x000fca00078e0a05 */
[----:B--2---:R-:W-:Y:S01]  /*9560*/  HMMA.16816.F32.BF16 R144, R16, R8, R36 ;  /* 0x000000081090723c */ /* 0x004fe20000041824 */
[----:B------:R-:W-:Y:S01]  /*9570*/  I2F R171, R4 ;  /* 0x0000000400ab7306 */ /* 0x000fe20000201400 */
[----:B------:R-:W-:-:S06]  /*9580*/  IABS R7, R7 ;  /* 0x0000000700077213 */ /* 0x000fcc0000000000 */
[C---:B------:R-:W-:Y:S01]  /*9590*/  HMMA.16816.F32.BF16 R76, R20.reuse, R8, R76 ;  /* 0x00000008144c723c */ /* 0x040fe2000004184c */
[----:B------:R1:W-:Y:S07]  /*95a0*/  I2F R170, R3 ;  /* 0x0000000300aa7306 */ /* 0x0003ee0000201400 */
[-C--:B----4-:R-:W-:Y:S01]  /*95b0*/  HMMA.16816.F32.BF16 R152, R20, R28.reuse, R152 ;  /* 0x0000001c1498723c */ /* 0x090fe20000041898 */
[----:B------:R2:W-:Y:S07]  /*95c0*/  I2F R169, R7 ;  /* 0x0000000700a97306 */ /* 0x0005ee0000201400 */
[----:B------:R-:W-:Y:S01]  /*95d0*/  HMMA.16816.F32.BF16 R172, R16, R28, R48 ;  /* 0x0000001c10ac723c */ /* 0x000fe20000041830 */
[----:B-1----:R-:W-:-:S05]  /*95e0*/  IMAD.IADD R3, R207, 0x1, -R5 ;  /* 0x00000001cf037824 */ /* 0x002fca00078e0a05 */
[----:B------:R-:W-:Y:S01]  /*95f0*/  IABS R4, R3 ;  /* 0x0000000300047213 */ /* 0x000fe20000000000 */
[----:B------:R-:W-:Y:S01]  /*9600*/  IMAD.IADD R3, R205, 0x1, -R5 ;  /* 0x00000001cd037824 */ /* 0x000fe200078e0a05 */
[----:B------:R-:W-:Y:S02]  /*9610*/  HMMA.16816.F32.BF16 R184, R16, R30, R44 ;  /* 0x0000001e10b8723c */ /* 0x000fe4000004182c */
[----:B------:R1:W-:Y:S02]  /*9620*/  I2F R168, R4 ;  /* 0x0000000400a87306 */ /* 0x0003e40000201400 */
[----:B------:R-:W-:-:S04]  /*9630*/  IABS R3, R3 ;  /* 0x0000000300037213 */ /* 0x000fc80000000000 */
[----:B------:R-:W-:Y:S01]  /*9640*/  HMMA.16816.F32.BF16 R224, R20, R30, R64 ;  /* 0x0000001e14e0723c */ /* 0x000fe20000041840 */
[----:B--2---:R-:W-:Y:S01]  /*9650*/  IMAD.MOV.U32 R7, RZ, RZ, R3 ;  /* 0x000000ffff077224 */ /* 0x004fe200078e0003 */
[----:B------:R-:W-:Y:S01]  /*9660*/  IABS R3, R12 ;  /* 0x0000000c00037213 */ /* 0x000fe20000000000 */
[----:B------:R-:W2:Y:S02]  /*9670*/  LDSM.16.M88.4 R28, [R193+0x1800] ;  /* 0x00180000c11c783b */ /* 0x000ea40000000200 */
[----:B------:R3:W-:Y:S02]  /*9680*/  I2F R163, R7 ;  /* 0x0000000700a37306 */ /* 0x0007e40000201400 */
[----:B------:R-:W-:Y:S01]  /*9690*/  IMAD.MOV.U32 R67, RZ, RZ, R183 ;  /* 0x000000ffff437224 */ /* 0x000fe200078e00b7 */
[----:B------:R-:W-:Y:S01]  /*96a0*/  HMMA.16816.F32.BF16 R32, R24, R34, R56 ;  /* 0x000000221820723c */ /* 0x000fe20000041838 */
[----:B-1----:R-:W-:-:S05]  /*96b0*/  IADD3 R4, R2, 0x9, RZ ;  /* 0x0000000902047810 */ /* 0x002fca0007ffe0ff */
[--C-:B------:R-:W-:Y:S02]  /*96c0*/  IMAD.IADD R12, R210, 0x1, -R4.reuse ;  /* 0x00000001d20c7824 */ /* 0x100fe400078e0a04 */
[----:B------:R-:W-:Y:S01]  /*96d0*/  HMMA.16816.F32.BF16 R56, R24, R228, R232 ;  /* 0x000000e41838723c */ /* 0x000fe200000418e8 */
[----:B------:R-:W-:Y:S02]  /*96e0*/  IMAD.IADD R8, R209, 0x1, -R4 ;  /* 0x00000001d1087824 */ /* 0x000fe400078e0a04 */
[----:B------:R-:W-:Y:S02]  /*96f0*/  IMAD.MOV.U32 R47, RZ, RZ, R187 ;  /* 0x000000ffff2f7224 */ /* 0x000fe400078e00bb */
[----:B---3--:R-:W-:Y:S01]  /*9700*/  IMAD.MOV.U32 R7, RZ, RZ, R3 ;  /* 0x000000ffff077224 */ /* 0x008fe200078e0003 */
[----:B------:R-:W-:Y:S01]  /*9710*/  IABS R3, R12 ;  /* 0x0000000c00037213 */ /* 0x000fe20000000000 */
[----:B------:R-:W-:Y:S01]  /*9720*/  IMAD.MOV.U32 R187, RZ, RZ, R242 ;  /* 0x000000ffffbb7224 */ /* 0x000fe200078e00f2 */
[----:B------:R-:W1:Y:S01]  /*9730*/  LDSM.16.M88.4 R12, [R193+0x1000] ;  /* 0x00100000c10c783b */ /* 0x000e620000000200 */
[----:B------:R3:W-:Y:S01]  /*9740*/  I2F R162, R7 ;  /* 0x0000000700a27306 */ /* 0x0007e20000201400 */
[----:B------:R-:W-:Y:S01]  /*9750*/  IABS R8, R8 ;  /* 0x0000000800087213 */ /* 0x000fe20000000000 */
[----:B------:R-:W-:Y:S01]  /*9760*/  HMMA.16816.F32.BF16 R40, R16, R10, R40 ;  /* 0x0000000a1028723c */ /* 0x000fe20000041828 */
[----:B------:R-:W-:Y:S01]  /*9770*/  IMAD.MOV.U32 R48, RZ, RZ, R185 ;  /* 0x000000ffff307224 */ /* 0x000fe200078e00b9 */
[----:B------:R-:W-:-:S04]  /*9780*/  DEPBAR.LE SB0, 0x0 ;  /* 0x000080000000791a */ /* 0x000fc80000000000 */
[----:B------:R4:W-:Y:S01]  /*9790*/  I2F R161, R3 ;  /* 0x0000000300a17306 */ /* 0x0009e20000201400 */
[----:B------:R-:W-:Y:S01]  /*97a0*/  IMAD.MOV.U32 R46, RZ, RZ, R186 ;  /* 0x000000ffff2e7224 */ /* 0x000fe200078e00ba */
[----:B------:R-:W-:Y:S01]  /*97b0*/  HMMA.16816.F32.BF16 R60, R20, R10, R60 ;  /* 0x0000000a143c723c */ /* 0x000fe2000004183c */
[----:B------:R-:W-:Y:S02]  /*97c0*/  IMAD.MOV.U32 R45, RZ, RZ, R184 ;  /* 0x000000ffff2d7224 */ /* 0x000fe400078e00b8 */
[----:B------:R-:W-:Y:S02]  /*97d0*/  IMAD.MOV.U32 R186, RZ, RZ, R239 ;  /* 0x000000ffffba7224 */ /* 0x000fe400078e00ef */
[----:B------:R-:W-:Y:S01]  /*97e0*/  IMAD.MOV.U32 R184, RZ, RZ, R237 ;  /* 0x000000ffffb87224 */ /* 0x000fe200078e00ed */
[----:B------:R-:W-:Y:S01]  /*97f0*/  I2F R69, R8 ;  /* 0x0000000800457306 */ /* 0x000fe20000201400 */
[----:B---3--:R-:W-:Y:S01]  /*9800*/  IMAD.IADD R7, R207, 0x1, -R4 ;  /* 0x00000001cf077824 */ /* 0x008fe200078e0a04 */
[----:B--2---:R-:W-:Y:S01]  /*9810*/  HMMA.16816.F32.BF16 R56, R16, R28, R56 ;  /* 0x0000001c1038723c */ /* 0x004fe20000041838 */
[----:B------:R-:W-:-:S02]  /*9820*/  IMAD.MOV.U32 R185, RZ, RZ, R236 ;  /* 0x000000ffffb97224 */ /* 0x000fc400078e00ec */
[----:B------:R-:W-:Y:S01]  /*9830*/  IMAD.MOV.U32 R228, RZ, RZ, R182 ;  /* 0x000000ffffe47224 */ /* 0x000fe200078e00b6 */
[----:B------:R-:W-:Y:S01]  /*9840*/  IABS R7, R7 ;  /* 0x0000000700077213 */ /* 0x000fe20000000000 */
[----:B------:R-:W-:Y:S02]  /*9850*/  IMAD.MOV.U32 R51, RZ, RZ, R187 ;  /* 0x000000ffff337224 */ /* 0x000fe400078e00bb */
[----:B----4-:R-:W-:Y:S01]  /*9860*/  IMAD.IADD R3, R205, 0x1, -R4 ;  /* 0x00000001cd037824 */ /* 0x010fe200078e0a04 */
[----:B------:R2:W-:Y:S01]  /*9870*/  I2F R74, R7 ;  /* 0x00000007004a7306 */ /* 0x0005e20000201400 */
[----:B------:R-:W-:Y:S02]  /*9880*/  IMAD.MOV.U32 R50, RZ, RZ, R186 ;  /* 0x000000ffff327224 */ /* 0x000fe400078e00ba */
[----:B------:R-:W-:Y:S01]  /*9890*/  IMAD.MOV.U32 R229, RZ, RZ, R185 ;  /* 0x000000ffffe57224 */ /* 0x000fe200078e00b9 */
[----:B------:R-:W-:Y:S01]  /*98a0*/  IABS R3, R3 ;  /* 0x0000000300037213 */ /* 0x000fe20000000000 */
[----:B------:R-:W-:Y:S01]  /*98b0*/  IMAD.MOV.U32 R223, RZ, RZ, R184 ;  /* 0x000000ffffdf7224 */ /* 0x000fe200078e00b8 */
[----:B-1----:R-:W-:Y:S03]  /*98c0*/  HMMA.16816.F32.BF16 R32, R16, R14, R32 ;  /* 0x0000000e1020723c */ /* 0x002fe60000041820 */
[----:B--2---:R-:W-:Y:S01]  /*98d0*/  IMAD.MOV.U32 R7, RZ, RZ, R3 ;  /* 0x000000ffff077224 */ /* 0x004fe200078e0003 */
[----:B------:R-:W-:-:S06]  /*98e0*/  IADD3 R3, R2, 0x10, RZ ;  /* 0x0000001002037810 */ /* 0x000fcc0007ffe0ff */
[----:B------:R-:W-:Y:S01]  /*98f0*/  IMAD.MOV.U32 R251, RZ, RZ, R56 ;  /* 0x000000fffffb7224 */ /* 0x000fe200078e0038 */
[----:B------:R1:W-:Y:S01]  /*9900*/  I2F R160, R7 ;  /* 0x0000000700a07306 */ /* 0x0003e20000201400 */
[C---:B------:R-:W-:Y:S01]  /*9910*/  HMMA.16816.F32.BF16 R232, R20.reuse, R12, R156 ;  /* 0x0000000c14e8723c */ /* 0x040fe2000004189c */
[--C-:B------:R-:W-:Y:S02]  /*9920*/  IMAD.IADD R8, R207, 0x1, -R3.reuse ;  /* 0x00000001cf087824 */ /* 0x100fe400078e0a03 */
[----:B------:R-:W-:Y:S02]  /*9930*/  IMAD.IADD R9, R209, 0x1, -R3 ;  /* 0x00000001d1097824 */ /* 0x000fe400078e0a03 */
[----:B------:R-:W-:Y:S01]  /*9940*/  IMAD.MOV.U32 R249, RZ, RZ, R58 ;  /* 0x000000fffff97224 */ /* 0x000fe200078e003a */
[----:B------:R-:W-:Y:S01]  /*9950*/  IABS R8, R8 ;  /* 0x0000000800087213 */ /* 0x000fe20000000000 */
[----:B------:R-:W-:Y:S01]  /*9960*/  IMAD.MOV.U32 R250, RZ, RZ, R57 ;  /* 0x000000fffffa7224 */ /* 0x000fe200078e0039 */
[----:B------:R-:W-:Y:S01]  /*9970*/  IABS R9, R9 ;  /* 0x0000000900097213 */ /* 0x000fe20000000000 */
[----:B------:R-:W-:Y:S01]  /*9980*/  HMMA.16816.F32.BF16 R156, R20, R28, R164 ;  /* 0x0000001c149c723c */ /* 0x000fe200000418a4 */
[----:B------:R-:W-:Y:S01]  /*9990*/  I2F R38, R8 ;  /* 0x0000000800267306 */ /* 0x000fe20000201400 */
[----:B------:R-:W-:-:S02]  /*99a0*/  IMAD.MOV.U32 R244, RZ, RZ, R59 ;  /* 0x000000fffff47224 */ /* 0x000fc400078e003b */
[----:B------:R-:W-:Y:S02]  /*99b0*/  IMAD.MOV.U32 R59, RZ, RZ, R48 ;  /* 0x000000ffff3b7224 */ /* 0x000fe400078e0030 */
[----:B-1----:R-:W-:Y:S02]  /*99c0*/  IMAD.IADD R7, R210, 0x1, -R3 ;  /* 0x00000001d2077824 */ /* 0x002fe400078e0a03 */
[----:B------:R-:W-:Y:S01]  /*99d0*/  HMMA.16816.F32.BF16 R240, R16, R12, R52 ;  /* 0x0000000c10f0723c */ /* 0x000fe20000041834 */
[----:B------:R-:W-:Y:S01]  /*99e0*/  I2F R39, R9 ;  /* 0x0000000900277306 */ /* 0x000fe20000201400 */
[----:B------:R-:W-:Y:S01]  /*99f0*/  IMAD.MOV.U32 R66, RZ, RZ, R35 ;  /* 0x000000ffff427224 */ /* 0x000fe200078e0023 */
[----:B------:R-:W-:-:S04]  /*9a00*/  IABS R7, R7 ;  /* 0x0000000700077213 */ /* 0x000fc80000000000 */
[----:B------:R-:W-:Y:S01]  /*9a10*/  IMAD.MOV.U32 R12, RZ, RZ, R33 ;  /* 0x000000ffff0c7224 */ /* 0x000fe200078e0021 */
[----:B------:R-:W-:Y:S01]  /*9a20*/  HMMA.16816.F32.BF16 R236, R20, R14, R148 ;  /* 0x0000000e14ec723c */ /* 0x000fe20000041894 */
[----:B------:R1:W-:Y:S01]  /*9a30*/  I2F R68, R7 ;  /* 0x0000000700447306 */ /* 0x0003e20000201400 */
[----:B------:R-:W-:Y:S02]  /*9a40*/  IMAD.MOV.U32 R13, RZ, RZ, R34 ;  /* 0x000000ffff0d7224 */ /* 0x000fe400078e0022 */
[----:B------:R-:W-:Y:S01]  /*9a50*/  IMAD.MOV.U32 R56, RZ, RZ, R12 ;  /* 0x000000ffff387224 */ /* 0x000fe200078e000c */
[----:B------:R-:W-:Y:S01]  /*9a60*/  IADD3 R12, R2, 0x19, RZ ;  /* 0x00000019020c7810 */ /* 0x000fe20007ffe0ff */
[----:B------:R-:W-:Y:S02]  /*9a70*/  IMAD.MOV.U32 R58, RZ, RZ, R13 ;  /* 0x000000ffff3a7224 */ /* 0x000fe400078e000d */
[----:B------:R-:W-:Y:S02]  /*9a80*/  IMAD.MOV.U32 R252, RZ, RZ, R159 ;  /* 0x000000fffffc7224 */ /* 0x000fe400078e009f */
[----:B------:R-:W-:-:S02]  /*9a90*/  IMAD.MOV.U32 R49, RZ, RZ, R158 ;  /* 0x000000ffff317224 */ /* 0x000fc400078e009e */
[----:B------:R-:W-:Y:S02]  /*9aa0*/  IMAD.MOV.U32 R55, RZ, RZ, R32 ;  /* 0x000000ffff377224 */ /* 0x000fe400078e0020 */
[----:B------:R-:W-:Y:S02]  /*9ab0*/  IMAD.MOV.U32 R35, RZ, RZ, R156 ;  /* 0x000000ffff237224 */ /* 0x000fe400078e009c */
[----:B------:R-:W-:Y:S02]  /*9ac0*/  IMAD.MOV.U32 R222, RZ, RZ, R157 ;  /* 0x000000ffffde7224 */ /* 0x000fe400078e009d */
[----:B-1----:R-:W-:-:S05]  /*9ad0*/  IMAD.IADD R7, R205, 0x1, -R3 ;  /* 0x00000001cd077824 */ /* 0x002fca00078e0a03 */
[----:B------:R-:W-:-:S05]  /*9ae0*/  IABS R7, R7 ;  /* 0x0000000700077213 */ /* 0x000fca0000000000 */
[----:B------:R-:W-:Y:S01]  /*9af0*/  IMAD.MOV.U32 R8, RZ, RZ, R7 ;  /* 0x000000ffff087224 */ /* 0x000fe200078e0007 */
[----:B------:R-:W-:-:S03]  /*9b00*/  IADD3 R7, R2, 0x11, RZ ;  /* 0x0000001102077810 */ /* 0x000fc60007ffe0ff */
[----:B------:R1:W-:Y:S02]  /*9b10*/  I2F R44, R8 ;  /* 0x00000008002c7306 */ /* 0x0003e40000201400 */
[--C-:B------:R-:W-:Y:S02]  /*9b20*/  IMAD.IADD R9, R207, 0x1, -R7.reuse ;  /* 0x00000001cf097824 */ /* 0x100fe400078e0a07 */
[----:B------:R-:W-:-:S03]  /*9b30*/  IMAD.IADD R10, R209, 0x1, -R7 ;  /* 0x00000001d10a7824 */ /* 0x000fc600078e0a07 */
[----:B------:R-:W-:Y:S02]  /*9b40*/  IABS R9, R9 ;  /* 0x0000000900097213 */ /* 0x000fe40000000000 */
[----:B------:R-:W-:Y:S02]  /*9b50*/  IABS R10, R10 ;  /* 0x0000000a000a7213 */ /* 0x000fe40000000000 */
[----:B------:R-:W-:Y:S01]  /*9b60*/  I2F R36, R9 ;  /* 0x0000000900247306 */ /* 0x000fe20000201400 */
[----:B-1----:R-:W-:-:S07]  /*9b70*/  IMAD.IADD R8, R210, 0x1, -R7 ;  /* 0x00000001d2087824 */ /* 0x002fce00078e0a07 */
[----:B------:R-:W-:Y:S01]  /*9b80*/  I2F R181, R10 ;  /* 0x0000000a00b57306 */ /* 0x000fe20000201400 */
[----:B------:R-:W-:-:S07]  /*9b90*/  IABS R8, R8 ;  /* 0x0000000800087213 */ /* 0x000fce0000000000 */
[----:B------:R1:W-:Y:S02]  /*9ba0*/  I2F R37, R8 ;  /* 0x0000000800257306 */ /* 0x0003e40000201400 */
[----:B-1----:R-:W-:-:S05]  /*9bb0*/  IMAD.IADD R8, R205, 0x1, -R7 ;  /* 0x00000001cd087824 */ /* 0x002fca00078e0a07 */
[----:B------:R-:W-:-:S05]  /*9bc0*/  IABS R8, R8 ;  /* 0x0000000800087213 */ /* 0x000fca0000000000 */
[----:B------:R-:W-:Y:S01]  /*9bd0*/  IMAD.MOV.U32 R9, RZ, RZ, R8 ;  /* 0x000000ffff097224 */ /* 0x000fe200078e0008 */
[----:B------:R-:W-:-:S03]  /*9be0*/  IADD3 R8, R2, 0x18, RZ ;  /* 0x0000001802087810 */ /* 0x000fc60007ffe0ff */
[----:B------:R1:W-:Y:S02]  /*9bf0*/  I2F R218, R9 ;  /* 0x0000000900da7306 */ /* 0x0003e40000201400 */
[--C-:B------:R-:W-:Y:S02]  /*9c00*/  IMAD.IADD R11, R207, 0x1, -R8.reuse ;  /* 0x00000001cf0b7824 */ /* 0x100fe400078e0a08 */
[----:B-1----:R-:W-:-:S05]  /*9c10*/  IMAD.IADD R9, R210, 0x1, -R8 ;  /* 0x00000001d2097824 */ /* 0x002fca00078e0a08 */
[----:B------:R-:W-:-:S05]  /*9c20*/  IABS R9, R9 ;  /* 0x0000000900097213 */ /* 0x000fca0000000000 */
[----:B------:R-:W-:Y:S01]  /*9c30*/  IMAD.MOV.U32 R10, RZ, RZ, R9 ;  /* 0x000000ffff0a7224 */ /* 0x000fe200078e0009 */
[----:B------:R-:W-:Y:S02]  /*9c40*/  IABS R9, R11 ;  /* 0x0000000b00097213 */ /* 0x000fe40000000000 */
[----:B------:R-:W-:Y:S01]  /*9c50*/  IADD3 R11, R2, 0x20, RZ ;  /* 0x00000020020b7810 */ /* 0x000fe20007ffe0ff */
[----:B------:R1:W-:Y:S08]  /*9c60*/  I2F R53, R10 ;  /* 0x0000000a00357306 */ /* 0x0003f00000201400 */
[----:B------:R2:W-:Y:S01]  /*9c70*/  I2F R150, R9 ;  /* 0x0000000900967306 */ /* 0x0005e20000201400 */
[----:B-1----:R-:W-:-:S05]  /*9c80*/  IMAD.IADD R10, R205, 0x1, -R8 ;  /* 0x00000001cd0a7824 */ /* 0x002fca00078e0a08 */
[----:B------:R-:W-:Y:S01]  /*9c90*/  IABS R6, R10 ;  /* 0x0000000a00067213 */ /* 0x000fe20000000000 */
[----:B------:R-:W-:-:S04]  /*9ca0*/  IMAD.IADD R10, R209, 0x1, -R8 ;  /* 0x00000001d10a7824 */ /* 0x000fc800078e0a08 */
[----:B--2---:R-:W-:Y:S01]  /*9cb0*/  IMAD.MOV.U32 R9, RZ, RZ, R6 ;  /* 0x000000ffff097224 */ /* 0x004fe200078e0006 */
[----:B------:R-:W-:Y:S01]  /*9cc0*/  IABS R6, R10 ;  /* 0x0000000a00067213 */ /* 0x000fe20000000000 */
[----:B------:R-:W-:Y:S02]  /*9cd0*/  IMAD.IADD R10, R210, 0x1, -R12 ;  /* 0x00000001d20a7824 */ /* 0x000fe400078e0a0c */
        /* <DEDUP_REMOVED lines=26> */
[----:B------:R-:W-:Y:S02]  /*9e80*/  IABS R6, R10 ;  /* 0x0000000a00067213 */ /* 0x000fe40000000000 */
[----:B------:R-:W-:Y:S01]  /*9e90*/  IADD3 R10, R2, 0x21, RZ ;  /* 0x00000021020a7810 */ /* 0x000fe20007ffe0ff */
[----:B------:R1:W-:Y:S04]  /*9ea0*/  I2F R165, R9 ;  /* 0x0000000900a57306 */ /* 0x0003e80000201400 */
[----:B------:R-:W-:Y:S02]  /*9eb0*/  IMAD.IADD R13, R210, 0x1, -R10 ;  /* 0x00000001d20d7824 */ /* 0x000fe400078e0a0a */
[----:B-1----:R-:W-:-:S02]  /*9ec0*/  IMAD.MOV.U32 R9, RZ, RZ, R6 ;  /* 0x000000ffff097224 */ /* 0x002fc400078e0006 */
[----:B------:R-:W-:Y:S02]  /*9ed0*/  IMAD.IADD R6, R209, 0x1, -R11 ;  /* 0x00000001d1067824 */ /* 0x000fe400078e0a0b */
[----:B------:R1:W-:Y:S03]  /*9ee0*/  I2F R187, R9 ;  /* 0x0000000900bb7306 */ /* 0x0003e60000201400 */
        /* <DEDUP_REMOVED lines=10> */
[----:B------:R-:W-:-:S03]  /*9f90*/  IABS R6, R13 ;  /* 0x0000000d00067213 */ /* 0x000fc60000000000 */
[----:B------:R1:W-:Y:S02]  /*9fa0*/  I2F R184, R9 ;  /* 0x0000000900b87306 */ /* 0x0003e40000201400 */
[----:B------:R-:W-:Y:S02]  /*9fb0*/  IMAD.MOV.U32 R13, RZ, RZ, R6 ;  /* 0x000000ffff0d7224 */ /* 0x000fe400078e0006 */
[----:B------:R-:W-:-:S04]  /*9fc0*/  IMAD.IADD R6, R209, 0x1, -R10 ;  /* 0x00000001d1067824 */ /* 0x000fc800078e0a0a */
[----:B------:R2:W-:Y:S01]  /*9fd0*/  I2F R221, R13 ;  /* 0x0000000d00dd7306 */ /* 0x0005e20000201400 */
[----:B------:R-:W-:Y:S02]  /*9fe0*/  IABS R6, R6 ;  /* 0x0000000600067213 */ /* 0x000fe40000000000 */
[----:B-1----:R-:W-:-:S05]  /*9ff0*/  IADD3 R9, R2, 0x28, RZ ;  /* 0x0000002802097810 */ /* 0x002fca0007ffe0ff */
[----:B------:R-:W-:Y:S02]  /*a000*/  IMAD.IADD R14, R210, 0x1, -R9 ;  /* 0x00000001d20e7824 */ /* 0x000fe400078e0a09 */
[----:B--2---:R-:W-:-:S03]  /*a010*/  IMAD.MOV.U32 R13, RZ, RZ, R6 ;  /* 0x000000ffff0d7224 */ /* 0x004fc600078e0006 */
[----:B------:R-:W-:Y:S01]  /*a020*/  IABS R6, R14 ;  /* 0x0000000e00067213 */ /* 0x000fe20000000000 */
[----:B------:R-:W-:Y:S01]  /*a030*/  FMUL.FTZ R14, R77, c[0x0][0x2ec] ;  /* 0x0000bb004d0e7a20 */ /* 0x000fe20000410000 */
[----:B------:R1:W-:Y:S08]  /*a040*/  I2F R220, R13 ;  /* 0x0000000d00dc7306 */ /* 0x0003f00000201400 */
[----:B------:R2:W-:Y:S01]  /*a050*/  I2F R219, R6 ;  /* 0x0000000600db7306 */ /* 0x0005e20000201400 */
[----:B-1----:R-:W-:-:S07]  /*a060*/  FMUL.FTZ R13, R78, c[0x0][0x2ec] ;  /* 0x0000bb004e0d7a20 */ /* 0x002fce0000410000 */
[----:B------:R1:W-:Y:S01]  /*a070*/  MUFU.TANH R34, R14 ;  /* 0x0000000e00227308 */ /* 0x0003e20000002400 */
[----:B--2---:R-:W-:-:S07]  /*a080*/  FMUL.FTZ R6, R76, c[0x0][0x2ec] ;  /* 0x0000bb004c067a20 */ /* 0x004fce0000410000 */
[----:B------:R-:W2:Y:S08]  /*a090*/  MUFU.TANH R13, R13 ;  /* 0x0000000d000d7308 */ /* 0x000eb00000002400 */
[----:B------:R-:W3:Y:S01]  /*a0a0*/  MUFU.TANH R6, R6 ;  /* 0x0000000600067308 */ /* 0x000ee20000002400 */
[----:B-1----:R-:W-:Y:S02]  /*a0b0*/  FMUL.FTZ R14, R144, c[0x0][0x2ec] ;  /* 0x0000bb00900e7a20 */ /* 0x002fe40000410000 */
[----:B------:R-:W-:-:S02]  /*a0c0*/  IMAD.MOV.U32 R144, RZ, RZ, R67 ;  /* 0x000000ffff907224 */ /* 0x000fc400078e0043 */
[----:B--2---:R-:W-:-:S03]  /*a0d0*/  FFMA.FTZ R28, R178, -UR20, R13 ;  /* 0x80000014b21c7c23 */ /* 0x004fc6000801000d */
[----:B------:R1:W2:Y:S01]  /*a0e0*/  MUFU.TANH R15, R14 ;  /* 0x0000000e000f7308 */ /* 0x0002a20000002400 */
[----:B------:R-:W-:Y:S01]  /*a0f0*/  FMUL.FTZ R13, R79, c[0x0][0x2ec] ;  /* 0x0000bb004f0d7a20 */ /* 0x000fe20000410000 */
[----:B------:R-:W-:Y:S01]  /*a100*/  FSEL R164, R28, -INF , !P0 ;  /* 0xff8000001ca47808 */ /* 0x000fe20004000000 */
[----:B------:R-:W-:Y:S01]  /*a110*/  FMUL.FTZ R28, R62, c[0x0][0x2ec] ;  /* 0x0000bb003e1c7a20 */ /* 0x000fe20000410000 */
[----:B------:R-:W-:Y:S01]  /*a120*/  BAR.SYNC.DEFER_BLOCKING 0x0 ;  /* 0x0000000000007b1d */ /* 0x000fe20000010000 */
[----:B---3--:R-:W-:Y:S01]  /*a130*/  FFMA.FTZ R29, R180, -UR20, R6 ;  /* 0x80000014b41d7c23 */ /* 0x008fe20008010006 */
[----:B------:R-:W-:Y:S01]  /*a140*/  ISETP.GE.AND P0, PT, R2, R211, PT ;  /* 0x000000d30200720c */ /* 0x000fe20003f06270 */
[----:B------:R-:W-:Y:S02]  /*a150*/  FMUL.FTZ R6, R146, c[0x0][0x2ec] ;  /* 0x0000bb0092067a20 */ /* 0x000fe40000410000 */
[----:B------:R-:W-:Y:S01]  /*a160*/  IMAD.MOV.U32 R180, RZ, RZ, R49 ;  /* 0x000000ffffb47224 */ /* 0x000fe200078e0031 */
[----:B------:R-:W-:Y:S01]  /*a170*/  MUFU.TANH R33, R13 ;  /* 0x0000000d00217308 */ /* 0x000fe20000002400 */
[----:B------:R-:W-:Y:S01]  /*a180*/  FSEL R76, R29, -INF , !P1 ;  /* 0xff8000001d4c7808 */ /* 0x000fe20004800000 */
[----:B------:R-:W-:Y:S01]  /*a190*/  IMAD.MOV.U32 R146, RZ, RZ, R50 ;  /* 0x000000ffff927224 */ /* 0x000fe200078e0032 */
[C---:B------:R-:W-:Y:S01]  /*a1a0*/  ISETP.GE.AND P1, PT, R2.reuse, R212, PT ;  /* 0x000000d40200720c */ /* 0x040fe20003f26270 */
[----:B-1----:R-:W-:Y:S01]  /*a1b0*/  IMAD.IADD R14, R205, 0x1, -R9 ;  /* 0x00000001cd0e7824 */ /* 0x002fe200078e0a09 */
[C---:B------:R-:W-:Y:S01]  /*a1c0*/  ISETP.LT.OR P0, PT, R2.reuse, R203, P0 ;  /* 0x000000cb0200720c */ /* 0x040fe20000701670 */
[----:B--2---:R-:W-:Y:S01]  /*a1d0*/  FFMA.FTZ R15, R179, -UR20, R15 ;  /* 0x80000014b30f7c23 */ /* 0x004fe2000801000f */
[----:B------:R-:W-:Y:S01]  /*a1e0*/  ISETP.LT.OR P1, PT, R2, R204, P1 ;  /* 0x000000cc0200720c */ /* 0x000fe20000f21670 */
[----:B------:R1:W2:Y:S01]  /*a1f0*/  MUFU.TANH R32, R6 ;  /* 0x0000000600207308 */ /* 0x0002a20000002400 */
[----:B------:R-:W-:-:S02]  /*a200*/  IMAD.MOV.U32 R62, RZ, RZ, R228 ;  /* 0x000000ffff3e7224 */ /* 0x000fc400078e00e4 */
[----:B------:R-:W-:-:S05]  /*a210*/  IMAD.MOV.U32 R179, RZ, RZ, R35 ;  /* 0x000000ffffb37224 */ /* 0x000fca00078e0023 */
[----:B------:R-:W-:Y:S01]  /*a220*/  MUFU.TANH R28, R28 ;  /* 0x0000001c001c7308 */ /* 0x000fe20000002400 */
[----:B-1----:R-:W-:-:S05]  /*a230*/  IMAD.IADD R6, R207, 0x1, -R9 ;  /* 0x00000001cf067824 */ /* 0x002fca00078e0a09 */
[----:B------:R-:W-:-:S05]  /*a240*/  IABS R6, R6 ;  /* 0x0000000600067213 */ /* 0x000fca0000000000 */
[----:B------:R-:W-:Y:S01]  /*a250*/  IMAD.MOV.U32 R13, RZ, RZ, R6 ;  /* 0x000000ffff0d7224 */ /* 0x000fe200078e0006 */
[----:B------:R-:W-:Y:S01]  /*a260*/  IABS R6, R14 ;  /* 0x0000000e00067213 */ /* 0x000fe20000000000 */
[----:B------:R-:W-:Y:S02]  /*a270*/  FFMA.FTZ R14, R176, -UR20, R34 ;  /* 0x80000014b00e7c23 */ /* 0x000fe40008010022 */
[----:B------:R1:W-:Y:S01]  /*a280*/  I2F R79, R13 ;  /* 0x0000000d004f7306 */ /* 0x0003e20000201400 */
[----:B------:R-:W-:Y:S02]  /*a290*/  FMUL.FTZ R34, R60, c[0x0][0x2ec] ;  /* 0x0000bb003c227a20 */ /* 0x000fe40000410000 */
[----:B------:R-:W-:Y:S02]  /*a2a0*/  FSEL R156, R14, -INF , !P6 ;  /* 0xff8000000e9c7808 */ /* 0x000fe40007000000 */
[----:B------:R-:W-:Y:S02]  /*a2b0*/  ISETP.LT.OR P6, PT, R5, R206, P4 ;  /* 0x000000ce0500720c */ /* 0x000fe400027c1670 */
[----:B------:R-:W-:Y:S01]  /*a2c0*/  LOP3.LUT P4, RZ, R0, 0x8, RZ, 0xc0, !PT ;  /* 0x0000000800ff7812 */ /* 0x000fe2000788c0ff */
[----:B------:R2:W-:Y:S01]  /*a2d0*/  I2F R178, R6 ;  /* 0x0000000600b27306 */ /* 0x0005e20000201400 */
[----:B-1----:R-:W-:-:S07]  /*a2e0*/  FMUL.FTZ R13, R145, c[0x0][0x2ec] ;  /* 0x0000bb00910d7a20 */ /* 0x002fce0000410000 */
[----:B------:R-:W1:Y:S01]  /*a2f0*/  MUFU.TANH R29, R34 ;  /* 0x00000022001d7308 */ /* 0x000e620000002400 */
[----:B--2---:R-:W-:-:S07]  /*a300*/  FFMA.FTZ R6, R177, -UR20, R32 ;  /* 0x80000014b1067c23 */ /* 0x004fce0008010020 */
[----:B------:R2:W3:Y:S01]  /*a310*/  MUFU.TANH R32, R13 ;  /* 0x0000000d00207308 */ /* 0x0004e20000002400 */
[----:B------:R-:W-:Y:S01]  /*a320*/  IMAD.MOV.U32 R177, RZ, RZ, R229 ;  /* 0x000000ffffb17224 */ /* 0x000fe200078e00e5 */
[----:B------:R-:W-:Y:S01]  /*a330*/  FSEL R78, R6, -INF , !P0 ;  /* 0xff800000064e7808 */ /* 0x000fe20004000000 */
[----:B------:R-:W-:Y:S01]  /*a340*/  FMUL.FTZ R6, R61, c[0x0][0x2ec] ;  /* 0x0000bb003d067a20 */ /* 0x000fe20000410000 */
[----:B------:R-:W-:Y:S01]  /*a350*/  ISETP.GE.AND P0, PT, R5, R211, PT ;  /* 0x000000d30500720c */ /* 0x000fe20003f06270 */
[----:B-1----:R-:W-:-:S03]  /*a360*/  FFMA.FTZ R14, R169, -UR20, R29 ;  /* 0x80000014a90e7c23 */ /* 0x002fc6000801001d */
[----:B------:R3:W1:Y:S01]  /*a370*/  MUFU.TANH R34, R6 ;  /* 0x0000000600227308 */ /* 0x0006620000002400 */
[----:B------:R-:W-:Y:S01]  /*a380*/  ISETP.LT.OR P3, PT, R5, R203, P0 ;  /* 0x000000cb0500720c */ /* 0x000fe20000761670 */
[----:B------:R-:W-:Y:S01]  /*a390*/  IMAD.MOV.U32 R169, RZ, RZ, R47 ;  /* 0x000000ffffa97224 */ /* 0x000fe200078e002f */
[----:B------:R-:W-:Y:S02]  /*a3a0*/  ISETP.GE.AND P0, PT, R4, R211, PT ;  /* 0x000000d30400720c */ /* 0x000fe40003f06270 */
[----:B------:R-:W-:Y:S01]  /*a3b0*/  FSEL R148, R14, -INF , !P6 ;  /* 0xff8000000e947808 */ /* 0x000fe20007000000 */
[----:B------:R-:W-:Y:S01]  /*a3c0*/  FMUL.FTZ R14, R154, c[0x0][0x2ec] ;  /* 0x0000bb009a0e7a20 */ /* 0x000fe20000410000 */
[----:B------:R-:W-:Y:S01]  /*a3d0*/  ISETP.LT.OR P0, PT, R4, R203, P0 ;  /* 0x000000cb0400720c */ /* 0x000fe20000701670 */
[----:B--2---:R-:W-:Y:S01]  /*a3e0*/  FFMA.FTZ R13, R75, -UR20, R33 ;  /* 0x800000144b0d7c23 */ /* 0x004fe20008010021 */
[----:B------:R-:W-:Y:S01]  /*a3f0*/  FSEL R75, R15, -INF , !P1 ;  /* 0xff8000000f4b7808 */ /* 0x000fe20004800000 */
[----:B------:R-:W-:Y:S01]  /*a400*/  FMUL.FTZ R33, R147, c[0x0][0x2ec] ;  /* 0x0000bb0093217a20 */ /* 0x000fe20000410000 */
[----:B------:R-:W-:Y:S01]  /*a410*/  ISETP.GE.AND P1, PT, R5, R212, PT ;  /* 0x000000d40500720c */ /* 0x000fe20003f26270 */
[----:B------:R-:W-:Y:S01]  /*a420*/  FMUL.FTZ R15, R40, c[0x0][0x2ec] ;  /* 0x0000bb00280f7a20 */ /* 0x000fe20000410000 */
[----:B------:R-:W-:Y:S01]  /*a430*/  FSEL R176, R13, -INF , !P5 ;  /* 0xff8000000db07808 */ /* 0x000fe20006800000 */
[----:B------:R-:W-:Y:S01]  /*a440*/  FFMA.FTZ R13, R168, -UR20, R28 ;  /* 0x80000014a80d7c23 */ /* 0x000fe2000801001c */
[C---:B------:R-:W-:Y:S01]  /*a450*/  ISETP.LT.OR P1, PT, R5.reuse, R204, P1 ;  /* 0x000000cc0500720c */ /* 0x040fe20000f21670 */
[----:B------:R-:W2:Y:S01]  /*a460*/  MUFU.TANH R33, R33 ;  /* 0x0000002100217308 */ /* 0x000ea20000002400 */
[----:B------:R-:W-:Y:S01]  /*a470*/  ISETP.LT.OR P5, PT, R5, R208, P2 ;  /* 0x000000d00500720c */ /* 0x000fe200017a1670 */
[----:B---3--:R-:W-:Y:S01]  /*a480*/  FFMA.FTZ R6, R171, -UR20, R32 ;  /* 0x80000014ab067c23 */ /* 0x008fe20008010020 */
[C---:B------:R-:W-:Y:S01]  /*a490*/  LOP3.LUT P2, RZ, R0.reuse, 0x4, RZ, 0xc0, !PT ;  /* 0x0000000400ff7812 */ /* 0x040fe2000784c0ff */
[----:B------:R-:W-:Y:S01]  /*a4a0*/  FMUL.FTZ R5, R63, c[0x0][0x2ec] ;  /* 0x0000bb003f057a20 */ /* 0x000fe20000410000 */
[----:B------:R-:W-:Y:S01]  /*a4b0*/  LOP3.LUT R0, R0, 0xfffffffd, RZ, 0xc0, !PT ;  /* 0xfffffffd00007812 */ /* 0x000fe200078ec0ff */
[----:B------:R-:W-:Y:S01]  /*a4c0*/  FMUL.FTZ R28, R42, c[0x0][0x2ec] ;  /* 0x0000bb002a1c7a20 */ /* 0x000fe20000410000 */
[----:B------:R-:W-:Y:S01]  /*a4d0*/  FSEL R67, R6, -INF , !P4 ;  /* 0xff80000006437808 */ /* 0x000fe20006000000 */
[----:B------:R2:W-:Y:S01]  /*a4e0*/  MUFU.TANH R32, R5 ;  /* 0x0000000500207308 */ /* 0x0005e20000002400 */
[----:B------:R-:W-:Y:S01]  /*a4f0*/  ISETP.GE.AND P4, PT, R4, R214, PT ;  /* 0x000000d60400720c */ /* 0x000fe20003f86270 */
[----:B------:R-:W-:Y:S01]  /*a500*/  IMAD.MOV.U32 R63, RZ, RZ, R216 ;  /* 0x000000ffff3f7224 */ /* 0x000fe200078e00d8 */
[----:B------:R-:W-:Y:S01]  /*a510*/  FSEL R167, R13, -INF , !P5 ;  /* 0xff8000000da77808 */ /* 0x000fe20006800000 */
[----:B-1----:R-:W-:Y:S01]  /*a520*/  FFMA.FTZ R13, R161, -UR20, R34 ;  /* 0x80000014a10d7c23 */ /* 0x002fe20008010022 */
[----:B------:R-:W-:Y:S01]  /*a530*/  @P1 LOP3.LUT R0, R0, 0x2, RZ, 0xfc, !PT ;  /* 0x0000000200001812 */ /* 0x000fe200078efcff */
[----:B------:R-:W-:Y:S01]  /*a540*/  IMAD.MOV.U32 R171, RZ, RZ, R217 ;  /* 0x000000ffffab7224 */ /* 0x000fe200078e00d9 */
[C---:B------:R-:W-:Y:S01]  /*a550*/  ISETP.GE.AND P1, PT, R4.reuse, R212, PT ;  /* 0x000000d40400720c */ /* 0x040fe20003f26270 */
[----:B------:R-:W-:Y:S01]  /*a560*/  MUFU.TANH R6, R28 ;  /* 0x0000001c00067308 */ /* 0x000fe20000002400 */
[C---:B------:R-:W-:Y:S01]  /*a570*/  ISETP.LT.OR P6, PT, R4.reuse, R206, P4 ;  /* 0x000000ce0400720c */ /* 0x040fe200027c1670 */
[----:B------:R-:W-:Y:S01]  /*a580*/  IMAD.MOV.U32 R168, RZ, RZ, R46 ;  /* 0x000000ffffa87224 */ /* 0x000fe200078e002e */
[----:B------:R-:W-:Y:S01]  /*a590*/  ISETP.LT.OR P1, PT, R4, R204, P1 ;  /* 0x000000cc0400720c */ /* 0x000fe20000f21670 */
[----:B------:R-:W-:Y:S01]  /*a5a0*/  IMAD.MOV.U32 R147, RZ, RZ, R51 ;  /* 0x000000ffff937224 */ /* 0x000fe200078e0033 */
[C---:B------:R-:W-:Y:S01]  /*a5b0*/  LOP3.LUT P4, RZ, R0.reuse, 0x2, RZ, 0xc0, !PT ;  /* 0x0000000200ff7812 */ /* 0x040fe2000788c0ff */
[----:B------:R-:W-:Y:S01]  /*a5c0*/  IMAD.MOV.U32 R154, RZ, RZ, R63 ;  /* 0x000000ffff9a7224 */ /* 0x000fe200078e003f */
[----:B------:R-:W-:Y:S01]  /*a5d0*/  LOP3.LUT R0, R0, 0xfffffff7, RZ, 0xc0, !PT ;  /* 0xfffffff700007812 */ /* 0x000fe200078ec0ff */
[----:B--2---:R-:W-:Y:S01]  /*a5e0*/  FFMA.FTZ R5, R170, -UR20, R33 ;  /* 0x80000014aa057c23 */ /* 0x004fe20008010021 */
[----:B------:R-:W1:Y:S01]  /*a5f0*/  MUFU.TANH R15, R15 ;  /* 0x0000000f000f7308 */ /* 0x000e620000002400 */
[----:B------:R-:W-:Y:S01]  /*a600*/  FSEL R145, R13, -INF , !P6 ;  /* 0xff8000000d917808 */ /* 0x000fe20007000000 */
[----:B------:R-:W-:-:S02]  /*a610*/  IMAD.MOV.U32 R170, RZ, RZ, R223 ;  /* 0x000000ffffaa7224 */ /* 0x000fc400078e00df */
[----:B------:R-:W-:Y:S01]  /*a620*/  FSEL R77, R5, -INF , !P2 ;  /* 0xff800000054d7808 */ /* 0x000fe20005000000 */
[----:B------:R-:W-:Y:S01]  /*a630*/  FMUL.FTZ R5, R41, c[0x0][0x2ec] ;  /* 0x0000bb0029057a20 */ /* 0x000fe20000410000 */
[-C--:B------:R-:W-:Y:S01]  /*a640*/  ISETP.GE.AND P2, PT, R4, R213.reuse, PT ;  /* 0x000000d50400720c */ /* 0x080fe20003f46270 */
[----:B------:R-:W-:Y:S01]  /*a650*/  IMAD.MOV.U32 R161, RZ, RZ, R170 ;  /* 0x000000ffffa17224 */ /* 0x000fe200078e00aa */
[----:B------:R-:W-:Y:S01]  /*a660*/  @P1 LOP3.LUT R0, R0, 0x8, RZ, 0xfc, !PT ;  /* 0x0000000800001812 */ /* 0x000fe200078efcff */
[----:B------:R1:W-:Y:S01]  /*a670*/  MUFU.TANH R29, R5 ;  /* 0x00000005001d7308 */ /* 0x0003e20000002400 */
[----:B------:R-:W-:Y:S01]  /*a680*/  ISETP.LT.OR P5, PT, R4, R208, P2 ;  /* 0x000000d00400720c */ /* 0x000fe200017a1670 */
[----:B------:R-:W-:Y:S01]  /*a690*/  FMUL.FTZ R4, R43, c[0x0][0x2ec] ;  /* 0x0000bb002b047a20 */ /* 0x000fe20000410000 */
[----:B------:R-:W-:Y:S01]  /*a6a0*/  LOP3.LUT R0, R0, 0xfffffffb, RZ, 0xc0, !PT ;  /* 0xfffffffb00007812 */ /* 0x000fe200078ec0ff */
[----:B------:R-:W-:Y:S01]  /*a6b0*/  IMAD.MOV.U32 R170, RZ, RZ, R147 ;  /* 0x000000ffffaa7224 */ /* 0x000fe200078e0093 */
[C---:B------:R-:W-:Y:S01]  /*a6c0*/  ISETP.GE.AND P2, PT, R3.reuse, R213, PT ;  /* 0x000000d50300720c */ /* 0x040fe20003f46270 */
[----:B------:R-:W-:Y:S01]  /*a6d0*/  IMAD.MOV.U32 R147, RZ, RZ, R56 ;  /* 0x000000ffff937224 */ /* 0x000fe200078e0038 */
[----:B------:R-:W-:Y:S01]  /*a6e0*/  @P0 LOP3.LUT R0, R0, 0x4, RZ, 0xfc, !PT ;  /* 0x0000000400000812 */ /* 0x000fe200078efcff */
[----:B------:R2:W-:Y:S01]  /*a6f0*/  MUFU.TANH R28, R4 ;  /* 0x00000004001c7308 */ /* 0x0005e20000002400 */
[----:B------:R-:W-:-:S02]  /*a700*/  ISETP.GE.AND P1, PT, R3, R212, PT ;  /* 0x000000d40300720c */ /* 0x000fc40003f26270 */
[C---:B------:R-:W-:Y:S02]  /*a710*/  ISETP.GE.AND P0, PT, R3.reuse, R211, PT ;  /* 0x000000d30300720c */ /* 0x040fe40003f06270 */
[----:B------:R-:W-:Y:S01]  /*a720*/  ISETP.LT.OR P1, PT, R3, R204, P1 ;  /* 0x000000cc0300720c */ /* 0x000fe20000f21670 */
[----:B-1----:R-:W-:Y:S02]  /*a730*/  FFMA.FTZ R5, R163, -UR20, R15 ;  /* 0x80000014a3057c23 */ /* 0x002fe4000801000f */
[----:B------:R-:W1:Y:S01]  /*a740*/  MUFU.TANH R14, R14 ;  /* 0x0000000e000e7308 */ /* 0x000e620000002400 */
[----:B------:R-:W-:Y:S02]  /*a750*/  IMAD.MOV.U32 R163, RZ, RZ, R45 ;  /* 0x000000ffffa37224 */ /* 0x000fe400078e002d */
[----:B------:R-:W-:Y:S02]  /*a760*/  FSEL R64, R5, -INF , !P4 ;  /* 0xff80000005407808 */ /* 0x000fe40006000000 */
[----:B------:R-:W-:Y:S01]  /*a770*/  ISETP.GE.AND P4, PT, R3, R214, PT ;  /* 0x000000d60300720c */ /* 0x000fe20003f86270 */
[----:B--2---:R-:W-:-:S02]  /*a780*/  FFMA.FTZ R4, R162, -UR20, R6 ;  /* 0x80000014a2047c23 */ /* 0x004fc40008010006 */
[----:B------:R-:W-:Y:S01]  /*a790*/  FMUL.FTZ R6, R152, c[0x0][0x2ec] ;  /* 0x0000bb0098067a20 */ /* 0x000fe20000410000 */
[----:B------:R-:W-:Y:S01]  /*a7a0*/  ISETP.LT.OR P6, PT, R3, R206, P4 ;  /* 0x000000ce0300720c */ /* 0x000fe200027c1670 */
[----:B------:R-:W-:Y:S01]  /*a7b0*/  IMAD.MOV.U32 R152, RZ, RZ, R171 ;  /* 0x000000ffff987224 */ /* 0x000fe200078e00ab */
[----:B------:R-:W-:Y:S01]  /*a7c0*/  FSEL R65, R4, -INF , !P3 ;  /* 0xff80000004417808 */ /* 0x000fe20005800000 */
[----:B------:R2:W3:Y:S01]  /*a7d0*/  MUFU.TANH R15, R6 ;  /* 0x00000006000f7308 */ /* 0x0004e20000002400 */
[----:B------:R-:W-:Y:S01]  /*a7e0*/  FMUL.FTZ R4, R153, c[0x0][0x2ec] ;  /* 0x0000bb0099047a20 */ /* 0x000fe20000410000 */
[----:B------:R-:W-:Y:S01]  /*a7f0*/  ISETP.LT.OR P3, PT, R3, R203, P0 ;  /* 0x000000cb0300720c */ /* 0x000fe20000761670 */
[----:B-1----:R-:W-:Y:S01]  /*a800*/  FFMA.FTZ R13, R38, -UR20, R14 ;  /* 0x80000014260d7c23 */ /* 0x002fe2000801000e */
[----:B------:R-:W-:Y:S01]  /*a810*/  LOP3.LUT P4, RZ, R0, 0x8, RZ, 0xc0, !PT ;  /* 0x0000000800ff7812 */ /* 0x000fe2000788c0ff */
[----:B------:R-:W-:Y:S01]  /*a820*/  FMUL.FTZ R14, R172, c[0x0][0x2ec] ;  /* 0x0000bb00ac0e7a20 */ /* 0x000fe20000410000 */
[----:B------:R-:W-:Y:S01]  /*a830*/  ISETP.GE.AND P0, PT, R7, R211, PT ;  /* 0x000000d30700720c */ /* 0x000fe20003f06270 */
[----:B------:R-:W-:-:S02]  /*a840*/  IMAD.MOV.U32 R153, RZ, RZ, R66 ;  /* 0x000000ffff997224 */ /* 0x000fc400078e0042 */
[----:B------:R-:W-:Y:S01]  /*a850*/  IMAD.MOV.U32 R171, RZ, RZ, R146 ;  /* 0x000000ffffab7224 */ /* 0x000fe200078e0092 */
[----:B------:R-:W-:Y:S01]  /*a860*/  ISETP.LT.OR P0, PT, R7, R203, P0 ;  /* 0x000000cb0700720c */ /* 0x000fe20000701670 */
[----:B------:R-:W1:Y:S01]  /*a870*/  MUFU.TANH R14, R14 ;  /* 0x0000000e000e7308 */ /* 0x000e620000002400 */
[----:B--2---:R-:W-:Y:S02]  /*a880*/  FFMA.FTZ R6, R74, -UR20, R32 ;  /* 0x800000144a067c23 */ /* 0x004fe40008010020 */
[----:B---3--:R-:W-:-:S05]  /*a890*/  FFMA.FTZ R5, R68, -UR20, R15 ;  /* 0x8000001444057c23 */ /* 0x008fca000801000f */
[----:B------:R2:W3:Y:S01]  /*a8a0*/  MUFU.TANH R32, R4 ;  /* 0x0000000400207308 */ /* 0x0004e20000002400 */
[----:B------:R-:W-:Y:S01]  /*a8b0*/  IMAD.MOV.U32 R74, RZ, RZ, R55 ;  /* 0x000000ffff4a7224 */ /* 0x000fe200078e0037 */
[----:B------:R-:W-:Y:S02]  /*a8c0*/  FSEL R157, R6, -INF , !P5 ;  /* 0xff800000069d7808 */ /* 0x000fe40006800000 */
[----:B------:R-:W-:Y:S01]  /*a8d0*/  ISETP.LT.OR P5, PT, R3, R208, P2 ;  /* 0x000000d00300720c */ /* 0x000fe200017a1670 */
[----:B------:R-:W-:Y:S01]  /*a8e0*/  FMUL.FTZ R3, R155, c[0x0][0x2ec] ;  /* 0x0000bb009b037a20 */ /* 0x000fe20000410000 */
[----:B------:R-:W-:Y:S01]  /*a8f0*/  LOP3.LUT P2, RZ, R0, 0x4, RZ, 0xc0, !PT ;  /* 0x0000000400ff7812 */ /* 0x000fe2000784c0ff */
[----:B------:R-:W-:Y:S01]  /*a900*/  IMAD.MOV.U32 R155, RZ, RZ, R58 ;  /* 0x000000ffff9b7224 */ /* 0x000fe200078e003a */
[----:B------:R-:W-:Y:S01]  /*a910*/  IADD3 R6, R2, 0x29, RZ ;  /* 0x0000002902067810 */ /* 0x000fe20007ffe0ff */
[----:B-1----:R-:W-:Y:S01]  /*a920*/  FFMA.FTZ R14, R44, -UR20, R14 ;  /* 0x800000142c0e7c23 */ /* 0x002fe2000801000e */
[----:B------:R-:W-:-:S02]  /*a930*/  FSEL R216, R5, -INF , !P6 ;  /* 0xff80000005d87808 */ /* 0x000fc40007000000 */
[----:B------:R-:W-:Y:S02]  /*a940*/  LOP3.LUT R0, R0, 0xfffffffd, RZ, 0xc0, !PT ;  /* 0xfffffffd00007812 */ /* 0x000fe400078ec0ff */
[----:B------:R-:W-:Y:S01]  /*a950*/  FSEL R229, R13, -INF , !P5 ;  /* 0xff8000000de57808 */ /* 0x000fe20006800000 */
[----:B--2---:R-:W-:Y:S01]  /*a960*/  FFMA.FTZ R4, R160, -UR20, R29 ;  /* 0x80000014a0047c23 */ /* 0x004fe2000801001d */
[----:B------:R-:W-:Y:S01]  /*a970*/  @P1 LOP3.LUT R0, R0, 0x2, RZ, 0xfc, !PT ;  /* 0x0000000200001812 */ /* 0x000fe200078efcff */
[----:B------:R1:W2:Y:S01]  /*a980*/  MUFU.TANH R29, R3 ;  /* 0x00000003001d7308 */ /* 0x0002a20000002400 */
[----:B------:R-:W-:Y:S01]  /*a990*/  ISETP.GE.AND P1, PT, R7, R212, PT ;  /* 0x000000d40700720c */ /* 0x000fe20003f26270 */
[----:B---3--:R-:W-:Y:S01]  /*a9a0*/  FFMA.FTZ R15, R37, -UR20, R32 ;  /* 0x80000014250f7c23 */ /* 0x008fe20008010020 */
[----:B------:R-:W-:Y:S01]  /*a9b0*/  FSEL R60, R4, -INF , !P4 ;  /* 0xff800000043c7808 */ /* 0x000fe20006000000 */
[----:B------:R-:W-:Y:S01]  /*a9c0*/  FMUL.FTZ R4, R174, c[0x0][0x2ec] ;  /* 0x0000bb00ae047a20 */ /* 0x000fe20000410000 */
[----:B------:R-:W-:-:S02]  /*a9d0*/  ISETP.GE.AND P4, PT, R7, R214, PT ;  /* 0x000000d60700720c */ /* 0x000fc40003f86270 */
[C---:B------:R-:W-:Y:S01]  /*a9e0*/  ISETP.LT.OR P1, PT, R7.reuse, R204, P1 ;  /* 0x000000cc0700720c */ /* 0x040fe20000f21670 */
[----:B------:R3:W4:Y:S01]  /*a9f0*/  MUFU.TANH R5, R4 ;  /* 0x0000000400057308 */ /* 0x0007220000002400 */
[----:B------:R-:W-:Y:S02]  /*aa00*/  ISETP.LT.OR P6, PT, R7, R206, P4 ;  /* 0x000000ce0700720c */ /* 0x000fe400027c1670 */
[C---:B------:R-:W-:Y:S02]  /*aa10*/  LOP3.LUT P4, RZ, R0.reuse, 0x2, RZ, 0xc0, !PT ;  /* 0x0000000200ff7812 */ /* 0x040fe4000788c0ff */
[----:B------:R-:W-:Y:S02]  /*aa20*/  LOP3.LUT R0, R0, 0xfffffff7, RZ, 0xc0, !PT ;  /* 0xfffffff700007812 */ /* 0x000fe400078ec0ff */
[----:B------:R-:W-:Y:S01]  /*aa30*/  FSEL R174, R14, -INF , !P4 ;  /* 0xff8000000eae7808 */ /* 0x000fe20006000000 */
[----:B-1----:R-:W-:Y:S01]  /*aa40*/  FFMA.FTZ R3, R69, -UR20, R28 ;  /* 0x8000001445037c23 */ /* 0x002fe2000801001c */
[----:B------:R-:W-:Y:S01]  /*aa50*/  ISETP.GE.AND P4, PT, R8, R214, PT ;  /* 0x000000d60800720c */ /* 0x000fe20003f86270 */
[----:B--2---:R-:W-:Y:S01]  /*aa60*/  FFMA.FTZ R28, R36, -UR20, R29 ;  /* 0x80000014241c7c23 */ /* 0x004fe2000801001d */
[----:B------:R-:W-:-:S02]  /*aa70*/  FSEL R223, R15, -INF , !P6 ;  /* 0xff8000000fdf7808 */ /* 0x000fc40007000000 */
[----:B------:R-:W-:Y:S01]  /*aa80*/  FSEL R61, R3, -INF , !P2 ;  /* 0xff800000033d7808 */ /* 0x000fe20005000000 */
[----:B------:R-:W-:Y:S01]  /*aa90*/  IMAD.IADD R3, R209, 0x1, -R9 ;  /* 0x00000001d1037824 */ /* 0x000fe200078e0a09 */
[----:B------:R-:W-:Y:S01]  /*aaa0*/  ISETP.GE.AND P2, PT, R7, R213, PT ;  /* 0x000000d50700720c */ /* 0x000fe20003f46270 */
[--C-:B---3--:R-:W-:Y:S01]  /*aab0*/  IMAD.IADD R4, R210, 0x1, -R6.reuse ;  /* 0x00000001d2047824 */ /* 0x108fe200078e0a06 */
[----:B------:R-:W-:Y:S01]  /*aac0*/  @P1 LOP3.LUT R0, R0, 0x8, RZ, 0xfc, !PT ;  /* 0x0000000800001812 */ /* 0x000fe200078efcff */
[----:B----4-:R-:W-:Y:S01]  /*aad0*/  FFMA.FTZ R13, R39, -UR20, R5 ;  /* 0x80000014270d7c23 */ /* 0x010fe20008010005 */
[----:B------:R-:W-:Y:S02]  /*aae0*/  IABS R3, R3 ;  /* 0x0000000300037213 */ /* 0x000fe40000000000 */
[----:B------:R-:W-:Y:S01]  /*aaf0*/  ISETP.LT.OR P5, PT, R7, R208, P2 ;  /* 0x000000d00700720c */ /* 0x000fe200017a1670 */
[----:B------:R-:W-:Y:S01]  /*ab00*/  IMAD.IADD R7, R205, 0x1, -R6 ;  /* 0x00000001cd077824 */ /* 0x000fe200078e0a06 */
[----:B------:R1:W-:Y:S01]  /*ab10*/  I2F R57, R3 ;  /* 0x0000000300397306 */ /* 0x0003e20000201400 */
[----:B------:R-:W-:-:S02]  /*ab20*/  IABS R4, R4 ;  /* 0x0000000400047213 */ /* 0x000fc40000000000 */
[----:B------:R-:W-:Y:S02]  /*ab30*/  IADD3 R5, R2, 0x30, RZ ;  /* 0x0000003002057810 */ /* 0x000fe40007ffe0ff */
[----:B------:R-:W-:Y:S02]  /*ab40*/  LOP3.LUT R0, R0, 0xfffffffb, RZ, 0xc0, !PT ;  /* 0xfffffffb00007812 */ /* 0x000fe400078ec0ff */
[----:B------:R-:W-:Y:S01]  /*ab50*/  ISETP.GE.AND P2, PT, R8, R213, PT ;  /* 0x000000d50800720c */ /* 0x000fe20003f46270 */
[----:B------:R2:W-:Y:S01]  /*ab60*/  I2F R52, R4 ;  /* 0x0000000400347306 */ /* 0x0005e20000201400 */
[----:B------:R-:W-:Y:S02]  /*ab70*/  @P0 LOP3.LUT R0, R0, 0x4, RZ, 0xfc, !PT ;  /* 0x0000000400000812 */ /* 0x000fe400078efcff */
[C---:B------:R-:W-:Y:S02]  /*ab80*/  ISETP.GE.AND P1, PT, R8.reuse, R212, PT ;  /* 0x000000d40800720c */ /* 0x040fe40003f26270 */
[----:B------:R-:W-:-:S02]  /*ab90*/  ISETP.GE.AND P0, PT, R8, R211, PT ;  /* 0x000000d30800720c */ /* 0x000fc40003f06270 */
[----:B------:R-:W-:Y:S01]  /*aba0*/  FSEL R217, R13, -INF , !P3 ;  /* 0xff8000000dd97808 */ /* 0x000fe20005800000 */
[--C-:B-1----:R-:W-:Y:S01]  /*abb0*/  IMAD.IADD R3, R207, 0x1, -R6.reuse ;  /* 0x00000001cf037824 */ /* 0x102fe200078e0a06 */
[----:B------:R-:W-:Y:S02]  /*abc0*/  FSEL R228, R28, -INF , !P5 ;  /* 0xff8000001ce47808 */ /* 0x000fe40006800000 */
[C---:B------:R-:W-:Y:S02]  /*abd0*/  ISETP.LT.OR P6, PT, R8.reuse, R206, P4 ;  /* 0x000000ce0800720c */ /* 0x040fe400027c1670 */
[----:B------:R-:W-:Y:S02]  /*abe0*/  IABS R3, R3 ;  /* 0x0000000300037213 */ /* 0x000fe40000000000 */
[C---:B------:R-:W-:Y:S02]  /*abf0*/  ISETP.LT.OR P5, PT, R8.reuse, R208, P2 ;  /* 0x000000d00800720c */ /* 0x040fe400017a1670 */
[C---:B------:R-:W-:Y:S01]  /*ac00*/  ISETP.LT.OR P1, PT, R8.reuse, R204, P1 ;  /* 0x000000cc0800720c */ /* 0x040fe20000f21670 */
[----:B--2---:R-:W-:Y:S01]  /*ac10*/  IMAD.MOV.U32 R4, RZ, RZ, R3 ;  /* 0x000000ffff047224 */ /* 0x004fe200078e0003 */
[----:B------:R-:W-:Y:S01]  /*ac20*/  IABS R3, R7 ;  /* 0x0000000700037213 */ /* 0x000fe20000000000 */
[----:B------:R-:W-:Y:S01]  /*ac30*/  IMAD.IADD R7, R209, 0x1, -R6 ;  /* 0x00000001d1077824 */ /* 0x000fe200078e0a06 */
[----:B------:R-:W-:Y:S01]  /*ac40*/  ISETP.LT.OR P3, PT, R8, R203, P0 ;  /* 0x000000cb0800720c */ /* 0x000fe20000761670 */
[----:B------:R1:W-:Y:S01]  /*ac50*/  I2F R49, R4 ;  /* 0x0000000400317306 */ /* 0x0003e20000201400 */
[----:B------:R-:W-:-:S02]  /*ac60*/  LOP3.LUT P4, RZ, R0, 0x8, RZ, 0xc0, !PT ;  /* 0x0000000800ff7812 */ /* 0x000fc4000788c0ff */
[C---:B------:R-:W-:Y:S02]  /*ac70*/  LOP3.LUT P2, RZ, R0.reuse, 0x4, RZ, 0xc0, !PT ;  /* 0x0000000400ff7812 */ /* 0x040fe4000784c0ff */
[----:B------:R-:W-:Y:S02]  /*ac80*/  LOP3.LUT R0, R0, 0xfffffffd, RZ, 0xc0, !PT ;  /* 0xfffffffd00007812 */ /* 0x000fe400078ec0ff */
[----:B------:R-:W-:Y:S02]  /*ac90*/  ISETP.GE.AND P0, PT, R12, R211, PT ;  /* 0x000000d30c00720c */ /* 0x000fe40003f06270 */
[----:B------:R-:W-:Y:S02]  /*aca0*/  @P1 LOP3.LUT R0, R0, 0x2, RZ, 0xfc, !PT ;  /* 0x0000000200001812 */ /* 0x000fe400078efcff */
[C---:B------:R-:W-:Y:S02]  /*acb0*/  ISETP.GE.AND P1, PT, R12.reuse, R212, PT ;  /* 0x000000d40c00720c */ /* 0x040fe40003f26270 */
[----:B------:R-:W-:-:S02]  /*acc0*/  ISETP.LT.OR P0, PT, R12, R203, P0 ;  /* 0x000000cb0c00720c */ /* 0x000fc40000701670 */
[----:B------:R-:W-:Y:S01]  /*acd0*/  ISETP.LT.OR P1, PT, R12, R204, P1 ;  /* 0x000000cc0c00720c */ /* 0x000fe20000f21670 */
[----:B-1----:R-:W-:Y:S01]  /*ace0*/  IMAD.MOV.U32 R4, RZ, RZ, R3 ;  /* 0x000000ffff047224 */ /* 0x002fe200078e0003 */
[----:B------:R-:W-:Y:S01]  /*acf0*/  IABS R3, R7 ;  /* 0x0000000700037213 */ /* 0x000fe20000000000 */
[----:B------:R-:W-:Y:S02]  /*ad00*/  IMAD.IADD R7, R210, 0x1, -R5 ;  /* 0x00000001d2077824 */ /* 0x000fe400078e0a05 */
        /* <DEDUP_REMOVED lines=10> */
[----:B------:R-:W-:-:S05]  /*adb0*/  IABS R3, R7 ;  /* 0x0000000700037213 */ /* 0x000fca0000000000 */
[----:B------:R1:W-:Y:S01]  /*adc0*/  I2F R40, R4 ;  /* 0x0000000400287306 */ /* 0x0003e20000201400 */
[----:B------:R-:W-:Y:S02]  /*add0*/  IMAD.MOV.U32 R7, RZ, RZ, R3 ;  /* 0x000000ffff077224 */ /* 0x000fe400078e0003 */
[----:B------:R-:W-:-:S05]  /*ade0*/  IMAD.IADD R3, R209, 0x1, -R5 ;  /* 0x00000001d1037824 */ /* 0x000fca00078e0a05 */
[----:B------:R2:W-:Y:S01]  /*adf0*/  I2F R47, R7 ;  /* 0x00000007002f7306 */ /* 0x0005e20000201400 */
[----:B------:R-:W-:Y:S02]  /*ae00*/  IABS R3, R3 ;  /* 0x0000000300037213 */ /* 0x000fe40000000000 */
[----:B-1----:R-:W-:-:S05]  /*ae10*/  IADD3 R4, R2, 0x31, RZ ;  /* 0x0000003102047810 */ /* 0x002fca0007ffe0ff */
[----:B------:R-:W-:Y:S02]  /*ae20*/  IMAD.IADD R8, R210, 0x1, -R4 ;  /* 0x00000001d2087824 */ /* 0x000fe400078e0a04 */
[----:B--2---:R-:W-:-:S03]  /*ae30*/  IMAD.MOV.U32 R7, RZ, RZ, R3 ;  /* 0x000000ffff077224 */ /* 0x004fc600078e0003 */
[----:B------:R-:W-:Y:S01]  /*ae40*/  IABS R3, R8 ;  /* 0x0000000800037213 */ /* 0x000fe20000000000 */
[--C-:B------:R-:W-:Y:S01]  /*ae50*/  IMAD.IADD R8, R205, 0x1, -R4.reuse ;  /* 0x00000001cd087824 */ /* 0x100fe200078e0a04 */
[----:B------:R1:W-:Y:S03]  /*ae60*/  I2F R46, R7 ;  /* 0x00000007002e7306 */ /* 0x0003e60000201400 */
[----:B-1----:R-:W-:Y:S02]  /*ae70*/  IMAD.MOV.U32 R7, RZ, RZ, R3 ;  /* 0x000000ffff077224 */ /* 0x002fe400078e0003 */
[----:B------:R-:W-:-:S03]  /*ae80*/  IMAD.IADD R3, R207, 0x1, -R4 ;  /* 0x00000001cf037824 */ /* 0x000fc600078e0a04 */
[----:B------:R1:W-:Y:S02]  /*ae90*/  I2F R43, R7 ;  /* 0x00000007002b7306 */ /* 0x0003e40000201400 */
[----:B------:R-:W-:-:S05]  /*aea0*/  IABS R3, R3 ;  /* 0x0000000300037213 */ /* 0x000fca0000000000 */
[----:B-1----:R-:W-:Y:S01]  /*aeb0*/  IMAD.MOV.U32 R7, RZ, RZ, R3 ;  /* 0x000000ffff077224 */ /* 0x002fe200078e0003 */
[----:B------:R-:W-:-:S03]  /*aec0*/  IABS R3, R8 ;  /* 0x0000000800037213 */ /* 0x000fc60000000000 */
[----:B------:R1:W-:Y:S02]  /*aed0*/  I2F R39, R7 ;  /* 0x0000000700277306 */ /* 0x0003e40000201400 */
[----:B------:R-:W-:Y:S02]  /*aee0*/  IMAD.MOV.U32 R8, RZ, RZ, R3 ;  /* 0x000000ffff087224 */ /* 0x000fe400078e0003 */
[----:B------:R-:W-:-:S04]  /*aef0*/  IMAD.IADD R3, R209, 0x1, -R4 ;  /* 0x00000001d1037824 */ /* 0x000fc800078e0a04 */
[----:B------:R2:W-:Y:S01]  /*af00*/  I2F R42, R8 ;  /* 0x00000008002a7306 */ /* 0x0005e20000201400 */
[----:B-1----:R-:W-:Y:S02]  /*af10*/  IABS R7, R3 ;  /* 0x0000000300077213 */ /* 0x002fe40000000000 */
[C---:B------:R-:W-:Y:S02]  /*af20*/  IADD3 R3, R2.reuse, 0x38, RZ ;  /* 0x0000003802037810 */ /* 0x040fe40007ffe0ff */
[----:B------:R-:W-:-:S03]  /*af30*/  IADD3 R2, R2, 0x39, RZ ;  /* 0x0000003902027810 */ /* 0x000fc60007ffe0ff */
[----:B------:R-:W-:Y:S02]  /*af40*/  IMAD.IADD R13, R207, 0x1, -R3 ;  /* 0x00000001cf0d7824 */ /* 0x000fe400078e0a03 */
[----:B--2---:R-:W-:Y:S02]  /*af50*/  IMAD.MOV.U32 R8, RZ, RZ, R7 ;  /* 0x000000ffff087224 */ /* 0x004fe400078e0007 */
[----:B------:R-:W-:Y:S02]  /*af60*/  IMAD.IADD R7, R210, 0x1, -R3 ;  /* 0x00000001d2077824 */ /* 0x000fe400078e0a03 */
[----:B------:R1:W-:Y:S03]  /*af70*/  I2F R45, R8 ;  /* 0x00000008002d7306 */ /* 0x0003e60000201400 */
[----:B------:R-:W-:-:S05]  /*af80*/  IABS R7, R7 ;  /* 0x0000000700077213 */ /* 0x000fca0000000000 */
[----:B-1----:R-:W-:Y:S01]  /*af90*/  IMAD.MOV.U32 R8, RZ, RZ, R7 ;  /* 0x000000ffff087224 */ /* 0x002fe200078e0007 */
[----:B------:R-:W-:-:S03]  /*afa0*/  IABS R7, R13 ;  /* 0x0000000d00077213 */ /* 0x000fc60000000000 */
[----:B------:R1:W-:Y:S02]  /*afb0*/  I2F R41, R8 ;  /* 0x0000000800297306 */ /* 0x0003e40000201400 */
[----:B-1----:R-:W-:Y:S02]  /*afc0*/  IMAD.MOV.U32 R8, RZ, RZ, R7 ;  /* 0x000000ffff087224 */ /* 0x002fe400078e0007 */
[----:B------:R-:W-:-:S04]  /*afd0*/  IMAD.IADD R7, R205, 0x1, -R3 ;  /* 0x00000001cd077824 */ /* 0x000fc800078e0a03 */
[----:B------:R1:W-:Y:S01]  /*afe0*/  I2F R38, R8 ;  /* 0x0000000800267306 */ /* 0x0003e20000201400 */
[----:B------:R-:W-:-:S05]  /*aff0*/  IABS R7, R7 ;  /* 0x0000000700077213 */ /* 0x000fca0000000000 */
[----:B------:R-:W-:-:S04]  /*b000*/  IMAD.MOV.U32 R13, RZ, RZ, R7 ;  /* 0x000000ffff0d7224 */ /* 0x000fc800078e0007 */
[----:B------:R2:W-:Y:S01]  /*b010*/  I2F R37, R13 ;  /* 0x0000000d00257306 */ /* 0x0005e20000201400 */
[----:B-1----:R-:W-:-:S05]  /*b020*/  IMAD.IADD R8, R209, 0x1, -R3 ;  /* 0x00000001d1087824 */ /* 0x002fca00078e0a03 */
[----:B------:R-:W-:-:S05]  /*b030*/  IABS R7, R8 ;  /* 0x0000000800077213 */ /* 0x000fca0000000000 */
[----:B------:R-:W-:Y:S02]  /*b040*/  IMAD.MOV.U32 R8, RZ, RZ, R7 ;  /* 0x000000ffff087224 */ /* 0x000fe400078e0007 */
[--C-:B------:R-:W-:Y:S02]  /*b050*/  IMAD.IADD R7, R210, 0x1, -R2.reuse ;  /* 0x00000001d2077824 */ /* 0x100fe400078e0a02 */
[----:B--2---:R-:W-:Y:S01]  /*b060*/  IMAD.IADD R13, R207, 0x1, -R2 ;  /* 0x00000001cf0d7824 */ /* 0x004fe200078e0a02 */
[----:B------:R1:W-:Y:S02]  /*b070*/  I2F R36, R8 ;  /* 0x0000000800247306 */ /* 0x0003e40000201400 */
        /* <DEDUP_REMOVED lines=13> */
[----:B-1----:R-:W-:-:S06]  /*b150*/  FMUL.FTZ R7, R173, c[0x0][0x2ec] ;  /* 0x0000bb00ad077a20 */ /* 0x002fcc0000410000 */
[----:B------:R1:W2:Y:S02]  /*b160*/  MUFU.TANH R8, R7 ;  /* 0x0000000700087308 */ /* 0x0002a40000002400 */
[----:B-1----:R-:W-:Y:S02]  /*b170*/  FMUL.FTZ R7, R175, c[0x0][0x2ec] ;  /* 0x0000bb00af077a20 */ /* 0x002fe40000410000 */
[----:B--2---:R-:W-:-:S04]  /*b180*/  FFMA.FTZ R8, R218, -UR20, R8 ;  /* 0x80000014da087c23 */ /* 0x004fc80008010008 */
[----:B------:R1:W-:Y:S01]  /*b190*/  MUFU.TANH R13, R7 ;  /* 0x00000007000d7308 */ /* 0x0003e20000002400 */
[----:B------:R-:W-:Y:S02]  /*b1a0*/  FSEL R146, R8, -INF , !P4 ;  /* 0xff80000008927808 */ /* 0x000fe40006000000 */
[----:B------:R-:W-:Y:S01]  /*b1b0*/  ISETP.GE.AND P4, PT, R12, R214, PT ;  /* 0x000000d60c00720c */ /* 0x000fe20003f86270 */
[----:B-1----:R-:W-:-:S04]  /*b1c0*/  FMUL.FTZ R7, R224, c[0x0][0x2ec] ;  /* 0x0000bb00e0077a20 */ /* 0x002fc80000410000 */
[----:B------:R1:W2:Y:S02]  /*b1d0*/  MUFU.TANH R14, R7 ;  /* 0x00000007000e7308 */ /* 0x0002a40000002400 */
[----:B-1----:R-:W-:Y:S02]  /*b1e0*/  FMUL.FTZ R7, R225, c[0x0][0x2ec] ;  /* 0x0000bb00e1077a20 */ /* 0x002fe40000410000 */
[----:B--2---:R-:W-:-:S04]  /*b1f0*/  FFMA.FTZ R14, R53, -UR20, R14 ;  /* 0x80000014350e7c23 */ /* 0x004fc8000801000e */
[----:B------:R1:W-:Y:S02]  /*b200*/  MUFU.TANH R54, R7 ;  /* 0x0000000700367308 */ /* 0x0003e40000002400 */
[----:B-1----:R-:W-:-:S06]  /*b210*/  FMUL.FTZ R7, R226, c[0x0][0x2ec] ;  /* 0x0000bb00e2077a20 */ /* 0x002fcc0000410000 */
[----:B------:R1:W-:Y:S02]  /*b220*/  MUFU.TANH R15, R7 ;  /* 0x00000007000f7308 */ /* 0x0003e40000002400 */
[----:B-1----:R-:W-:-:S06]  /*b230*/  FMUL.FTZ R7, R227, c[0x0][0x2ec] ;  /* 0x0000bb00e3077a20 */ /* 0x002fcc0000410000 */
[----:B------:R1:W-:Y:S02]  /*b240*/  MUFU.TANH R51, R7 ;  /* 0x0000000700337308 */ /* 0x0003e40000002400 */
[----:B-1----:R-:W-:Y:S01]  /*b250*/  FMUL.FTZ R7, R163, c[0x0][0x2ec] ;  /* 0x0000bb00a3077a20 */ /* 0x002fe20000410000 */
[----:B------:R-:W-:Y:S01]  /*b260*/  FSEL R163, R14, -INF , !P6 ;  /* 0xff8000000ea37808 */ /* 0x000fe20007000000 */
[----:B------:R-:W-:Y:S01]  /*b270*/  FMUL.FTZ R14, R237, c[0x0][0x2ec] ;  /* 0x0000bb00ed0e7a20 */ /* 0x000fe20000410000 */
[----:B------:R-:W-:-:S03]  /*b280*/  ISETP.LT.OR P6, PT, R12, R206, P4 ;  /* 0x000000ce0c00720c */ /* 0x000fc600027c1670 */
[----:B------:R1:W2:Y:S01]  /*b290*/  MUFU.TANH R34, R7 ;  /* 0x0000000700227308 */ /* 0x0002a20000002400 */
[C---:B------:R-:W-:Y:S02]  /*b2a0*/  LOP3.LUT P4, RZ, R0.reuse, 0x2, RZ, 0xc0, !PT ;  /* 0x0000000200ff7812 */ /* 0x040fe4000788c0ff */
[----:B------:R-:W-:-:S04]  /*b2b0*/  LOP3.LUT R0, R0, 0xfffffff7, RZ, 0xc0, !PT ;  /* 0xfffffff700007812 */ /* 0x000fc800078ec0ff */
[----:B------:R-:W-:Y:S01]  /*b2c0*/  @P1 LOP3.LUT R0, R0, 0x8, RZ, 0xfc, !PT ;  /* 0x0000000800001812 */ /* 0x000fe200078efcff */
[----:B------:R-:W-:Y:S01]  /*b2d0*/  MUFU.TANH R69, R14 ;  /* 0x0000000e00457308 */ /* 0x000fe20000002400 */
[C---:B------:R-:W-:Y:S02]  /*b2e0*/  ISETP.GE.AND P1, PT, R11.reuse, R212, PT ;  /* 0x000000d40b00720c */ /* 0x040fe40003f26270 */
[----:B------:R-:W-:Y:S02]  /*b2f0*/  LOP3.LUT R0, R0, 0xfffffffb, RZ, 0xc0, !PT ;  /* 0xfffffffb00007812 */ /* 0x000fe400078ec0ff */
[----:B------:R-:W-:Y:S02]  /*b300*/  ISETP.LT.OR P1, PT, R11, R204, P1 ;  /* 0x000000cc0b00720c */ /* 0x000fe40000f21670 */
[----:B------:R-:W-:Y:S01]  /*b310*/  @P0 LOP3.LUT R0, R0, 0x4, RZ, 0xfc, !PT ;  /* 0x0000000400000812 */ /* 0x000fe200078efcff */
[----:B-1----:R-:W-:Y:S01]  /*b320*/  FMUL.FTZ R7, R59, c[0x0][0x2ec] ;  /* 0x0000bb003b077a20 */ /* 0x002fe20000410000 */
[----:B------:R-:W-:Y:S01]  /*b330*/  ISETP.GE.AND P0, PT, R11, R211, PT ;  /* 0x000000d30b00720c */ /* 0x000fe20003f06270 */
[----:B--2---:R-:W-:-:S02]  /*b340*/  FFMA.FTZ R8, R159, -UR20, R34 ;  /* 0x800000149f087c23 */ /* 0x004fc40008010022 */
[----:B------:R1:W2:Y:S02]  /*b350*/  MUFU.TANH R59, R7 ;  /* 0x00000007003b7308 */ /* 0x0002a40000002400 */
[----:B-1----:R-:W-:Y:S02]  /*b360*/  FMUL.FTZ R7, R168, c[0x0][0x2ec] ;  /* 0x0000bb00a8077a20 */ /* 0x002fe40000410000 */
[----:B------:R-:W-:Y:S01]  /*b370*/  IMAD.MOV.U32 R168, RZ, RZ, R144 ;  /* 0x000000ffffa87224 */ /* 0x000fe200078e0090 */
[----:B------:R-:W-:-:S03]  /*b380*/  FSEL R144, R8, -INF , !P4 ;  /* 0xff80000008907808 */ /* 0x000fc60006000000 */
[----:B------:R1:W3:Y:S01]  /*b390*/  MUFU.TANH R28, R7 ;  /* 0x00000007001c7308 */ /* 0x0002e20000002400 */
[----:B--2---:R-:W-:Y:S01]  /*b3a0*/  FFMA.FTZ R8, R183, -UR20, R59 ;  /* 0x80000014b7087c23 */ /* 0x004fe2000801003b */
[----:B------:R-:W-:Y:S01]  /*b3b0*/  ISETP.GE.AND P4, PT, R11, R214, PT ;  /* 0x000000d60b00720c */ /* 0x000fe20003f86270 */
[----:B-1----:R-:W-:Y:S02]  /*b3c0*/  FMUL.FTZ R7, R169, c[0x0][0x2ec] ;  /* 0x0000bb00a9077a20 */ /* 0x002fe40000410000 */
[----:B------:R-:W-:-:S03]  /*b3d0*/  IMAD.MOV.U32 R169, RZ, RZ, R62 ;  /* 0x000000ffffa97224 */ /* 0x000fc600078e003e */
[----:B------:R1:W-:Y:S04]  /*b3e0*/  MUFU.TANH R56, R7 ;  /* 0x0000000700387308 */ /* 0x0003e80000002400 */
[----:B------:R-:W-:Y:S01]  /*b3f0*/  HMMA.16816.F32.BF16 R24, R24, R230, R168 ;  /* 0x000000e61818723c */ /* 0x000fe200000418a8 */
[----:B-1----:R-:W-:Y:S02]  /*b400*/  FMUL.FTZ R7, R232, c[0x0][0x2ec] ;  /* 0x0000bb00e8077a20 */ /* 0x002fe40000410000 */
[----:B------:R-:W-:Y:S02]  /*b410*/  IMAD.MOV.U32 R232, RZ, RZ, R154 ;  /* 0x000000ffffe87224 */ /* 0x000fe400078e009a */
[----:B------:R1:W2:Y:S11]  /*b420*/  MUFU.TANH R58, R7 ;  /* 0x00000007003a7308 */ /* 0x0002b60000002400 */
[----:B------:R-:W-:Y:S08]  /*b430*/  @!UPT UIADD3 URZ, URZ, URZ, URZ ;  /* 0x0000003f3f3ff290 */ /* 0x000ff0000fffe03f */
[----:B------:R-:W-:Y:S01]  /*b440*/  HMMA.16816.F32.BF16 R16, R16, R30, R24 ;  /* 0x0000001e1010723c */ /* 0x000fe20000041818 */
[----:B-1----:R-:W-:Y:S02]  /*b450*/  FMUL.FTZ R7, R233, c[0x0][0x2ec] ;  /* 0x0000bb00e9077a20 */ /* 0x002fe40000410000 */
[----:B------:R-:W-:Y:S02]  /*b460*/  IMAD.MOV.U32 R233, RZ, RZ, R161 ;  /* 0x000000ffffe97224 */ /* 0x000fe400078e00a1 */
[----:B------:R1:W-:Y:S11]  /*b470*/  MUFU.TANH R66, R7 ;  /* 0x0000000700427308 */ /* 0x0003f60000002400 */
[----:B------:R-:W-:Y:S08]  /*b480*/  @!UPT UIADD3 URZ, URZ, URZ, URZ ;  /* 0x0000003f3f3ff290 */ /* 0x000ff0000fffe03f */
[----:B------:R-:W-:Y:S02]  /*b490*/  FMUL.FTZ R16, R16, c[0x0][0x2ec] ;  /* 0x0000bb0010107a20 */ /* 0x000fe40000410000 */
[----:B------:R-:W-:Y:S02]  /*b4a0*/  FMUL.FTZ R17, R17, c[0x0][0x2ec] ;  /* 0x0000bb0011117a20 */ /* 0x000fe40000410000 */
[----:B-1----:R-:W-:Y:S02]  /*b4b0*/  FMUL.FTZ R7, R234, c[0x0][0x2ec] ;  /* 0x0000bb00ea077a20 */ /* 0x002fe40000410000 */
[----:B------:R-:W-:Y:S01]  /*b4c0*/  IMAD.MOV.U32 R234, RZ, RZ, R152 ;  /* 0x000000ffffea7224 */ /* 0x000fe200078e0098 */
[----:B------:R-:W-:Y:S01]  /*b4d0*/  MUFU.TANH R16, R16 ;  /* 0x0000001000107308 */ /* 0x000fe20000002400 */
[----:B------:R-:W-:-:S07]  /*b4e0*/  FMUL.FTZ R18, R18, c[0x0][0x2ec] ;  /* 0x0000bb0012127a20 */ /* 0x000fce0000410000 */
[----:B------:R1:W-:Y:S08]  /*b4f0*/  MUFU.TANH R55, R7 ;  /* 0x0000000700377308 */ /* 0x0003f00000002400 */
[----:B------:R-:W-:Y:S01]  /*b500*/  MUFU.TANH R17, R17 ;  /* 0x0000001100117308 */ /* 0x000fe20000002400 */
[----:B-1----:R-:W-:Y:S02]  /*b510*/  FMUL.FTZ R7, R235, c[0x0][0x2ec] ;  /* 0x0000bb00eb077a20 */ /* 0x002fe40000410000 */
[----:B------:R-:W-:-:S05]  /*b520*/  IMAD.MOV.U32 R235, RZ, RZ, R177 ;  /* 0x000000ffffeb7224 */ /* 0x000fca00078e00b1 */
[----:B------:R1:W-:Y:S02]  /*b530*/  MUFU.TANH R63, R7 ;  /* 0x00000007003f7308 */ /* 0x0003e40000002400 */
[----:B------:R-:W-:Y:S01]  /*b540*/  HMMA.16816.F32.BF16 R20, R20, R30, R232 ;  /* 0x0000001e1414723c */ /* 0x000fe200000418e8 */
[----:B-1----:R-:W-:Y:S02]  /*b550*/  FFMA.FTZ R7, R181, -UR20, R13 ;  /* 0x80000014b5077c23 */ /* 0x002fe4000801000d */
[----:B------:R-:W-:-:S04]  /*b560*/  FMUL.FTZ R13, R240, c[0x0][0x2ec] ;  /* 0x0000bb00f00d7a20 */ /* 0x000fc80000410000 */
[----:B------:R1:W4:Y:S11]  /*b570*/  MUFU.TANH R53, R13 ;  /* 0x0000000d00357308 */ /* 0x0003360000002400 */
[----:B------:R-:W-:Y:S06]  /*b580*/  @!UPT UIADD3 URZ, URZ, URZ, URZ ;  /* 0x0000003f3f3ff290 */ /* 0x000fec000fffe03f */
[----:B------:R-:W-:Y:S02]  /*b590*/  FMUL.FTZ R22, R22, c[0x0][0x2ec] ;  /* 0x0000bb0016167a20 */ /* 0x000fe40000410000 */
[----:B------:R-:W-:Y:S02]  /*b5a0*/  FMUL.FTZ R20, R20, c[0x0][0x2ec] ;  /* 0x0000bb0014147a20 */ /* 0x000fe40000410000 */
[----:B------:R-:W-:Y:S02]  /*b5b0*/  FMUL.FTZ R21, R21, c[0x0][0x2ec] ;  /* 0x0000bb0015157a20 */ /* 0x000fe40000410000 */
[----:B------:R-:W-:Y:S01]  /*b5c0*/  MUFU.TANH R22, R22 ;  /* 0x0000001600167308 */ /* 0x000fe20000002400 */
[----:B------:R-:W-:Y:S02]  /*b5d0*/  FMUL.FTZ R23, R23, c[0x0][0x2ec] ;  /* 0x0000bb0017177a20 */ /* 0x000fe40000410000 */
[----:B-1----:R-:W-:Y:S01]  /*b5e0*/  FFMA.FTZ R13, R150, -UR20, R15 ;  /* 0x80000014960d7c23 */ /* 0x002fe2000801000f */
[----:B------:R-:W-:Y:S01]  /*b5f0*/  FSEL R150, R7, -INF , !P2 ;  /* 0xff80000007967808 */ /* 0x000fe20005000000 */
[----:B------:R-:W-:Y:S01]  /*b600*/  FMUL.FTZ R15, R241, c[0x0][0x2ec] ;  /* 0x0000bb00f10f7a20 */ /* 0x000fe20000410000 */
[-C--:B------:R-:W-:Y:S01]  /*b610*/  ISETP.GE.AND P2, PT, R12, R213.reuse, PT ;  /* 0x000000d50c00720c */ /* 0x080fe20003f46270 */
[----:B------:R-:W-:Y:S01]  /*b620*/  FMUL.FTZ R7, R242, c[0x0][0x2ec] ;  /* 0x0000bb00f2077a20 */ /* 0x000fe20000410000 */
[----:B------:R-:W-:Y:S01]  /*b630*/  FSEL R181, R13, -INF , !P5 ;  /* 0xff8000000db57808 */ /* 0x000fe20006800000 */
[----:B------:R-:W1:Y:S01]  /*b640*/  MUFU.TANH R68, R15 ;  /* 0x0000000f00447308 */ /* 0x000e620000002400 */
[----:B------:R-:W-:Y:S01]  /*b650*/  ISETP.LT.OR P5, PT, R12, R208, P2 ;  /* 0x000000d00c00720c */ /* 0x000fe200017a1670 */
[----:B------:R-:W-:Y:S01]  /*b660*/  FMUL.FTZ R12, R236, c[0x0][0x2ec] ;  /* 0x0000bb00ec0c7a20 */ /* 0x000fe20000410000 */
[----:B------:R-:W-:Y:S01]  /*b670*/  ISETP.GE.AND P2, PT, R11, R213, PT ;  /* 0x000000d50b00720c */ /* 0x000fe20003f46270 */
[----:B------:R-:W-:-:S04]  /*b680*/  FFMA.FTZ R13, R151, -UR20, R54 ;  /* 0x80000014970d7c23 */ /* 0x000fc80008010036 */
[----:B------:R5:W-:Y:S01]  /*b690*/  MUFU.TANH R15, R7 ;  /* 0x00000007000f7308 */ /* 0x000be20000002400 */
[----:B------:R-:W-:Y:S01]  /*b6a0*/  FSEL R162, R13, -INF , !P6 ;  /* 0xff8000000da27808 */ /* 0x000fe20007000000 */
[----:B------:R-:W-:Y:S01]  /*b6b0*/  FMUL.FTZ R13, R147, c[0x0][0x2ec] ;  /* 0x0000bb00930d7a20 */ /* 0x000fe20000410000 */
[----:B------:R-:W-:Y:S02]  /*b6c0*/  ISETP.LT.OR P6, PT, R11, R206, P4 ;  /* 0x000000ce0b00720c */ /* 0x000fe400027c1670 */
[----:B------:R-:W-:-:S03]  /*b6d0*/  LOP3.LUT P4, RZ, R0, 0x8, RZ, 0xc0, !PT ;  /* 0x0000000800ff7812 */ /* 0x000fc6000788c0ff */
[----:B------:R-:W-:Y:S01]  /*b6e0*/  MUFU.TANH R20, R20 ;  /* 0x0000001400147308 */ /* 0x000fe20000002400 */
[----:B-----5:R-:W-:-:S07]  /*b6f0*/  FMUL.FTZ R7, R243, c[0x0][0x2ec] ;  /* 0x0000bb00f3077a20 */ /* 0x020fce0000410000 */
[----:B------:R-:W-:Y:S08]  /*b700*/  MUFU.TANH R21, R21 ;  /* 0x0000001500157308 */ /* 0x000ff00000002400 */
[----:B------:R3:W-:Y:S08]  /*b710*/  MUFU.TANH R62, R7 ;  /* 0x00000007003e7308 */ /* 0x0007f00000002400 */
[----:B------:R-:W-:Y:S01]  /*b720*/  MUFU.TANH R23, R23 ;  /* 0x0000001700177308 */ /* 0x000fe20000002400 */
[----:B---3--:R-:W-:-:S07]  /*b730*/  FFMA.FTZ R7, R158, -UR20, R28 ;  /* 0x800000149e077c23 */ /* 0x008fce000801001c */
[----:B------:R3:W-:Y:S02]  /*b740*/  MUFU.TANH R28, R12 ;  /* 0x0000000c001c7308 */ /* 0x0007e40000002400 */
[----:B---3--:R-:W-:Y:S01]  /*b750*/  FFMA.FTZ R12, R149, -UR20, R51 ;  /* 0x80000014950c7c23 */ /* 0x008fe20008010033 */
[----:B------:R-:W-:Y:S01]  /*b760*/  FSEL R149, R7, -INF , !P3 ;  /* 0xff80000007957808 */ /* 0x000fe20005800000 */
[----:B------:R-:W-:Y:S01]  /*b770*/  FMUL.FTZ R7, R238, c[0x0][0x2ec] ;  /* 0x0000bb00ee077a20 */ /* 0x000fe20000410000 */
[C---:B------:R-:W-:Y:S02]  /*b780*/  ISETP.LT.OR P3, PT, R11.reuse, R203, P0 ;  /* 0x000000cb0b00720c */ /* 0x040fe40000761670 */
[----:B------:R-:W-:Y:S01]  /*b790*/  FSEL R173, R12, -INF , !P5 ;  /* 0xff8000000cad7808 */ /* 0x000fe20006800000 */
[----:B------:R3:W-:Y:S01]  /*b7a0*/  MUFU.TANH R14, R7 ;  /* 0x00000007000e7308 */ /* 0x0007e20000002400 */
[----:B------:R-:W-:Y:S01]  /*b7b0*/  ISETP.LT.OR P5, PT, R11, R208, P2 ;  /* 0x000000d00b00720c */ /* 0x000fe200017a1670 */
[----:B------:R-:W-:Y:S01]  /*b7c0*/  FMUL.FTZ R11, R74, c[0x0][0x2ec] ;  /* 0x0000bb004a0b7a20 */ /* 0x000fe20000410000 */
[----:B------:R-:W-:Y:S01]  /*b7d0*/  LOP3.LUT P2, RZ, R0, 0x4, RZ, 0xc0, !PT ;  /* 0x0000000400ff7812 */ /* 0x000fe2000784c0ff */
[----:B--2---:R-:W-:Y:S01]  /*b7e0*/  FFMA.FTZ R12, R166, -UR20, R58 ;  /* 0x80000014a60c7c23 */ /* 0x004fe2000801003a */
[----:B------:R-:W-:-:S02]  /*b7f0*/  LOP3.LUT R0, R0, 0xfffffffd, RZ, 0xc0, !PT ;  /* 0xfffffffd00007812 */ /* 0x000fc400078ec0ff */
[----:B------:R-:W-:Y:S01]  /*b800*/  FSEL R74, R8, -INF , !P4 ;  /* 0xff800000084a7808 */ /* 0x000fe20006000000 */
[----:B------:R2:W-:Y:S01]  /*b810*/  MUFU.TANH R54, R11 ;  /* 0x0000000b00367308 */ /* 0x0005e20000002400 */
[----:B------:R-:W-:Y:S01]  /*b820*/  @P1 LOP3.LUT R0, R0, 0x2, RZ, 0xfc, !PT ;  /* 0x0000000200001812 */ /* 0x000fe200078efcff */
[----:B----4-:R-:W-:Y:S01]  /*b830*/  FFMA.FTZ R8, R187, -UR20, R53 ;  /* 0x80000014bb087c23 */ /* 0x010fe20008010035 */
[C---:B------:R-:W-:Y:S02]  /*b840*/  ISETP.GE.AND P1, PT, R10.reuse, R212, PT ;  /* 0x000000d40a00720c */ /* 0x040fe40003f26270 */
[C---:B------:R-:W-:Y:S02]  /*b850*/  ISETP.GE.AND P4, PT, R10.reuse, R214, PT ;  /* 0x000000d60a00720c */ /* 0x040fe40003f86270 */
[----:B------:R-:W-:Y:S01]  /*b860*/  ISETP.LT.OR P1, PT, R10, R204, P1 ;  /* 0x000000cc0a00720c */ /* 0x000fe20000f21670 */
[----:B---3--:R-:W-:Y:S01]  /*b870*/  FMUL.FTZ R7, R239, c[0x0][0x2ec] ;  /* 0x0000bb00ef077a20 */ /* 0x008fe20000410000 */
[----:B------:R-:W-:Y:S01]  /*b880*/  FSEL R158, R12, -INF , !P6 ;  /* 0xff8000000c9e7808 */ /* 0x000fe20007000000 */
[----:B------:R3:W-:Y:S01]  /*b890*/  MUFU.TANH R58, R13 ;  /* 0x0000000d003a7308 */ /* 0x0007e20000002400 */
[----:B------:R-:W-:-:S02]  /*b8a0*/  ISETP.GE.AND P0, PT, R10, R211, PT ;  /* 0x000000d30a00720c */ /* 0x000fc40003f06270 */
[----:B------:R-:W-:Y:S02]  /*b8b0*/  ISETP.LT.OR P6, PT, R10, R206, P4 ;  /* 0x000000ce0a00720c */ /* 0x000fe400027c1670 */
[C---:B------:R-:W-:Y:S01]  /*b8c0*/  LOP3.LUT P4, RZ, R0.reuse, 0x2, RZ, 0xc0, !PT ;  /* 0x0000000200ff7812 */ /* 0x040fe2000788c0ff */
[----:B--2---:R-:W-:Y:S01]  /*b8d0*/  FFMA.FTZ R11, R165, -UR20, R55 ;  /* 0x80000014a50b7c23 */ /* 0x004fe20008010037 */
[----:B------:R-:W-:Y:S01]  /*b8e0*/  LOP3.LUT R0, R0, 0xfffffff7, RZ, 0xc0, !PT ;  /* 0xfffffff700007812 */ /* 0x000fe200078ec0ff */
[----:B------:R2:W4:Y:S01]  /*b8f0*/  MUFU.TANH R59, R7 ;  /* 0x00000007003b7308 */ /* 0x0005220000002400 */
[----:B------:R-:W-:Y:S02]  /*b900*/  ISETP.LT.OR P0, PT, R10, R203, P0 ;  /* 0x000000cb0a00720c */ /* 0x000fe40000701670 */
[----:B------:R-:W-:Y:S01]  /*b910*/  FSEL R224, R11, -INF , !P5 ;  /* 0xff8000000be07808 */ /* 0x000fe20006800000 */
[----:B------:R-:W-:Y:S01]  /*b920*/  FFMA.FTZ R11, R185, -UR20, R66 ;  /* 0x80000014b90b7c23 */ /* 0x000fe20008010042 */
[----:B------:R-:W-:Y:S01]  /*b930*/  FSEL R172, R8, -INF , !P4 ;  /* 0xff80000008ac7808 */ /* 0x000fe20006000000 */
[----:B-1----:R-:W-:Y:S01]  /*b940*/  FFMA.FTZ R8, R221, -UR20, R68 ;  /* 0x80000014dd087c23 */ /* 0x002fe20008010044 */
[----:B------:R-:W-:Y:S01]  /*b950*/  @P1 LOP3.LUT R0, R0, 0x8, RZ, 0xfc, !PT ;  /* 0x0000000800001812 */ /* 0x000fe200078efcff */
[----:B---3--:R-:W-:Y:S01]  /*b960*/  FMUL.FTZ R13, R179, c[0x0][0x2ec] ;  /* 0x0000bb00b30d7a20 */ /* 0x008fe20000410000 */
[----:B------:R-:W-:-:S02]  /*b970*/  ISETP.GE.AND P4, PT, R9, R214, PT ;  /* 0x000000d60900720c */ /* 0x000fc40003f86270 */
[----:B------:R-:W-:Y:S01]  /*b980*/  P2R R12, PR, RZ, 0x1 ;  /* 0x00000001ff0c7803 */ /* 0x000fe20000000000 */
[----:B------:R1:W3:Y:S01]  /*b990*/  MUFU.TANH R53, R13 ;  /* 0x0000000d00357308 */ /* 0x0002e20000002400 */
[----:B------:R-:W-:Y:S02]  /*b9a0*/  ISETP.GE.AND P1, PT, R9, R212, PT ;  /* 0x000000d40900720c */ /* 0x000fe40003f26270 */
[----:B------:R-:W-:Y:S01]  /*b9b0*/  FSEL R165, R11, -INF , !P6 ;  /* 0xff8000000ba57808 */ /* 0x000fe20007000000 */
[----:B--2---:R-:W-:Y:S01]  /*b9c0*/  FFMA.FTZ R7, R182, -UR20, R56 ;  /* 0x80000014b6077c23 */ /* 0x004fe20008010038 */
[C---:B------:R-:W-:Y:S02]  /*b9d0*/  ISETP.GE.AND P0, PT, R9.reuse, R211, PT ;  /* 0x000000d30900720c */ /* 0x040fe40003f06270 */
[----:B------:R-:W-:Y:S02]  /*b9e0*/  ISETP.LT.OR P6, PT, R9, R206, P4 ;  /* 0x000000ce0900720c */ /* 0x000fe400027c1670 */
[----:B------:R-:W-:Y:S01]  /*b9f0*/  FSEL R147, R7, -INF , !P2 ;  /* 0xff80000007937808 */ /* 0x000fe20005000000 */
[----:B------:R-:W-:Y:S01]  /*ba00*/  FMUL.FTZ R7, R155, c[0x0][0x2ec] ;  /* 0x0000bb009b077a20 */ /* 0x000fe20000410000 */
[----:B------:R-:W-:-:S02]  /*ba10*/  ISETP.GE.AND P2, PT, R10, R213, PT ;  /* 0x000000d50a00720c */ /* 0x000fc40003f46270 */
[----:B------:R-:W-:Y:S01]  /*ba20*/  LOP3.LUT P4, RZ, R0, 0x8, RZ, 0xc0, !PT ;  /* 0x0000000800ff7812 */ /* 0x000fe2000788c0ff */
[----:B------:R2:W-:Y:S01]  /*ba30*/  MUFU.TANH R34, R7 ;  /* 0x0000000700227308 */ /* 0x0005e20000002400 */
[----:B------:R-:W-:Y:S01]  /*ba40*/  ISETP.LT.OR P5, PT, R10, R208, P2 ;  /* 0x000000d00a00720c */ /* 0x000fe200017a1670 */
[----:B------:R-:W-:Y:S01]  /*ba50*/  FFMA.FTZ R10, R184, -UR20, R63 ;  /* 0x80000014b80a7c23 */ /* 0x000fe2000801003f */
[----:B------:R-:W-:Y:S01]  /*ba60*/  ISETP.GE.AND P2, PT, R9, R213, PT ;  /* 0x000000d50900720c */ /* 0x000fe20003f46270 */
[----:B-1----:R-:W-:Y:S01]  /*ba70*/  FMUL.FTZ R13, R249, c[0x0][0x2ec] ;  /* 0x0000bb00f90d7a20 */ /* 0x002fe20000410000 */
[----:B------:R-:W-:Y:S02]  /*ba80*/  ISETP.LT.OR P1, PT, R9, R204, P1 ;  /* 0x000000cc0900720c */ /* 0x000fe40000f21670 */
[----:B------:R-:W-:Y:S01]  /*ba90*/  FSEL R169, R8, -INF , !P4 ;  /* 0xff80000008a97808 */ /* 0x000fe20006000000 */
[----:B----4-:R-:W-:Y:S01]  /*baa0*/  FFMA.FTZ R8, R49, -UR20, R59 ;  /* 0x8000001431087c23 */ /* 0x010fe2000801003b */
[----:B------:R-:W-:Y:S01]  /*bab0*/  P2R R11, PR, RZ, 0x2 ;  /* 0x00000002ff0b7803 */ /* 0x000fe20000000000 */
[----:B------:R-:W-:Y:S01]  /*bac0*/  MUFU.TANH R13, R13 ;  /* 0x0000000d000d7308 */ /* 0x000fe20000002400 */
[----:B------:R-:W-:-:S02]  /*bad0*/  ISETP.GE.AND P4, PT, R6, R214, PT ;  /* 0x000000d60600720c */ /* 0x000fc40003f86270 */
[----:B------:R-:W-:Y:S01]  /*bae0*/  ISETP.GE.AND P1, PT, R6, R212, PT ;  /* 0x000000d40600720c */ /* 0x000fe20003f26270 */
[----:B--2---:R-:W-:-:S03]  /*baf0*/  FMUL.FTZ R7, R153, c[0x0][0x2ec] ;  /* 0x0000bb0099077a20 */ /* 0x004fc60000410000 */
[----:B------:R-:W-:Y:S01]  /*bb00*/  ISETP.LT.OR P1, PT, R6, R204, P1 ;  /* 0x000000cc0600720c */ /* 0x000fe20000f21670 */
[----:B------:R1:W-:Y:S02]  /*bb10*/  MUFU.TANH R55, R7 ;  /* 0x0000000700377308 */ /* 0x0003e40000002400 */
[----:B-1----:R-:W-:-:S05]  /*bb20*/  FFMA.FTZ R7, R186, -UR20, R15 ;  /* 0x80000014ba077c23 */ /* 0x002fca000801000f */
[----:B------:R-:W-:Y:S01]  /*bb30*/  FSEL R183, R7, -INF , !P3 ;  /* 0xff80000007b77808 */ /* 0x000fe20005800000 */
[----:B------:R-:W-:Y:S01]  /*bb40*/  FMUL.FTZ R7, R222, c[0x0][0x2ec] ;  /* 0x0000bb00de077a20 */ /* 0x000fe20000410000 */
[----:B------:R-:W-:Y:S01]  /*bb50*/  FSEL R222, R10, -INF , !P5 ;  /* 0xff8000000ade7808 */ /* 0x000fe20006800000 */
[----:B------:R-:W-:Y:S01]  /*bb60*/  FFMA.FTZ R10, R219, -UR20, R28 ;  /* 0x80000014db0a7c23 */ /* 0x000fe2000801001c */
[C---:B------:R-:W-:Y:S01]  /*bb70*/  ISETP.LT.OR P5, PT, R9.reuse, R208, P2 ;  /* 0x000000d00900720c */ /* 0x040fe200017a1670 */
[----:B------:R1:W-:Y:S01]  /*bb80*/  MUFU.TANH R56, R7 ;  /* 0x0000000700387308 */ /* 0x0003e20000002400 */
[----:B------:R-:W-:Y:S01]  /*bb90*/  ISETP.NE.AND P2, PT, R12, RZ, PT ;  /* 0x000000ff0c00720c */ /* 0x000fe20003f45270 */
[----:B------:R-:W-:Y:S01]  /*bba0*/  FMUL.FTZ R12, R252, c[0x0][0x2ec] ;  /* 0x0000bb00fc0c7a20 */ /* 0x000fe20000410000 */
[----:B------:R-:W-:Y:S01]  /*bbb0*/  ISETP.LT.OR P3, PT, R9, R203, P0 ;  /* 0x000000cb0900720c */ /* 0x000fe20000761670 */
[----:B------:R-:W-:Y:S01]  /*bbc0*/  FFMA.FTZ R9, R79, -UR20, R14 ;  /* 0x800000144f097c23 */ /* 0x000fe2000801000e */
[----:B------:R-:W-:-:S02]  /*bbd0*/  ISETP.GE.AND P0, PT, R6, R211, PT ;  /* 0x000000d30600720c */ /* 0x000fc40003f06270 */
[----:B------:R-:W-:Y:S01]  /*bbe0*/  FSEL R155, R10, -INF , !P6 ;  /* 0xff8000000a9b7808 */ /* 0x000fe20007000000 */
[----:B------:R2:W-:Y:S01]  /*bbf0*/  MUFU.TANH R51, R12 ;  /* 0x0000000c00337308 */ /* 0x0005e20000002400 */
[----:B------:R-:W-:Y:S01]  /*bc00*/  FSEL R218, R9, -INF , !P5 ;  /* 0xff80000009da7808 */ /* 0x000fe20006800000 */
[----:B------:R-:W-:Y:S01]  /*bc10*/  FFMA.FTZ R9, R52, -UR20, R69 ;  /* 0x8000001434097c23 */ /* 0x000fe20008010045 */
[C---:B------:R-:W-:Y:S02]  /*bc20*/  ISETP.LT.OR P6, PT, R6.reuse, R206, P4 ;  /* 0x000000ce0600720c */ /* 0x040fe400027c1670 */
[----:B------:R-:W-:Y:S02]  /*bc30*/  ISETP.LT.OR P0, PT, R6, R203, P0 ;  /* 0x000000cb0600720c */ /* 0x000fe40000701670 */
[----:B------:R-:W-:Y:S01]  /*bc40*/  ISETP.NE.AND P4, PT, R11, RZ, PT ;  /* 0x000000ff0b00720c */ /* 0x000fe20003f85270 */
[----:B-1----:R-:W-:Y:S01]  /*bc50*/  FMUL.FTZ R7, R180, c[0x0][0x2ec] ;  /* 0x0000bb00b4077a20 */ /* 0x002fe20000410000 */
[----:B------:R-:W-:-:S02]  /*bc60*/  P2R R11, PR, RZ, 0x2 ;  /* 0x00000002ff0b7803 */ /* 0x000fc40000000000 */
[----:B------:R-:W-:Y:S01]  /*bc70*/  P2R R10, PR, RZ, 0x1 ;  /* 0x00000001ff0a7803 */ /* 0x000fe20000000000 */
[----:B------:R1:W4:Y:S01]  /*bc80*/  MUFU.TANH R15, R7 ;  /* 0x00000007000f7308 */ /* 0x0003220000002400 */
[----:B------:R-:W-:Y:S02]  /*bc90*/  FSEL R177, R9, -INF , !P6 ;  /* 0xff80000009b17808 */ /* 0x000fe40007000000 */
[C---:B------:R-:W-:Y:S01]  /*bca0*/  ISETP.GE.AND P1, PT, R5.reuse, R212, PT ;  /* 0x000000d40500720c */ /* 0x040fe20003f26270 */
[----:B--2---:R-:W-:Y:S01]  /*bcb0*/  FMUL.FTZ R12, R244, c[0x0][0x2ec] ;  /* 0x0000bb00f40c7a20 */ /* 0x004fe20000410000 */
[C---:B------:R-:W-:Y:S02]  /*bcc0*/  ISETP.GE.AND P0, PT, R5.reuse, R211, PT ;  /* 0x000000d30500720c */ /* 0x040fe40003f06270 */
[----:B------:R-:W-:-:S03]  /*bcd0*/  ISETP.LT.OR P1, PT, R5, R204, P1 ;  /* 0x000000cc0500720c */ /* 0x000fc60000f21670 */
[----:B------:R-:W-:Y:S01]  /*bce0*/  MUFU.TANH R12, R12 ;  /* 0x0000000c000c7308 */ /* 0x000fe20000002400 */
[----:B------:R-:W-:Y:S02]  /*bcf0*/  P2R R9, PR, RZ, 0x2 ;  /* 0x00000002ff097803 */ /* 0x000fe40000000000 */
[----:B------:R-:W-:Y:S01]  /*bd00*/  ISETP.GE.AND P1, PT, R4, R212, PT ;  /* 0x000000d40400720c */ /* 0x000fe20003f26270 */
[----:B-1----:R-:W-:-:S03]  /*bd10*/  FFMA.FTZ R7, R220, -UR20, R62 ;  /* 0x80000014dc077c23 */ /* 0x002fc6000801003e */
[----:B------:R-:W-:Y:S02]  /*bd20*/  ISETP.LT.OR P1, PT, R4, R204, P1 ;  /* 0x000000cc0400720c */ /* 0x000fe40000f21670 */
[----:B------:R-:W-:Y:S01]  /*bd30*/  FSEL R179, R7, -INF , !P2 ;  /* 0xff80000007b37808 */ /* 0x000fe20005000000 */
[----:B------:R-:W-:Y:S01]  /*bd40*/  FMUL.FTZ R7, R251, c[0x0][0x2ec] ;  /* 0x0000bb00fb077a20 */ /* 0x000fe20000410000 */
[----:B------:R-:W-:-:S03]  /*bd50*/  ISETP.GE.AND P2, PT, R6, R213, PT ;  /* 0x000000d50600720c */ /* 0x000fc60003f46270 */
[----:B------:R1:W2:Y:S01]  /*bd60*/  MUFU.TANH R14, R7 ;  /* 0x00000007000e7308 */ /* 0x0002a20000002400 */
[-C--:B------:R-:W-:Y:S01]  /*bd70*/  ISETP.LT.OR P5, PT, R6, R208.reuse, P2 ;  /* 0x000000d00600720c */ /* 0x080fe200017a1670 */
[----:B------:R-:W-:Y:S01]  /*bd80*/  FMUL.FTZ R6, R250, c[0x0][0x2ec] ;  /* 0x0000bb00fa067a20 */ /* 0x000fe20000410000 */
[C---:B------:R-:W-:Y:S02]  /*bd90*/  ISETP.GE.AND P2, PT, R5.reuse, R213, PT ;  /* 0x000000d50500720c */ /* 0x040fe40003f46270 */
[----:B------:R-:W-:Y:S01]  /*bda0*/  FSEL R186, R8, -INF , !P5 ;  /* 0xff80000008ba7808 */ /* 0x000fe20006800000 */
[----:B---3--:R-:W-:Y:S01]  /*bdb0*/  FFMA.FTZ R8, R44, -UR20, R53 ;  /* 0x800000142c087c23 */ /* 0x008fe20008010035 */
[----:B------:R-:W-:Y:S01]  /*bdc0*/  ISETP.LT.OR P5, PT, R5, R208, P2 ;  /* 0x000000d00500720c */ /* 0x000fe200017a1670 */
[----:B------:R3:W5:Y:S01]  /*bdd0*/  MUFU.TANH R28, R6 ;  /* 0x00000006001c7308 */ /* 0x0007620000002400 */
[----:B------:R-:W-:Y:S01]  /*bde0*/  ISETP.NE.AND P2, PT, R10, RZ, PT ;  /* 0x000000ff0a00720c */ /* 0x000fe20003f45270 */
[----:B-1----:R-:W-:-:S05]  /*bdf0*/  FFMA.FTZ R7, R178, -UR20, R54 ;  /* 0x80000014b2077c23 */ /* 0x002fca0008010036 */
[----:B------:R-:W-:Y:S01]  /*be00*/  FSEL R159, R7, -INF , !P4 ;  /* 0xff800000079f7808 */ /* 0x000fe20006000000 */
[----:B----4-:R-:W-:Y:S01]  /*be10*/  FFMA.FTZ R7, R40, -UR20, R15 ;  /* 0x8000001428077c23 */ /* 0x010fe2000801000f */
[----:B------:R-:W-:Y:S01]  /*be20*/  ISETP.GE.AND P4, PT, R5, R214, PT ;  /* 0x000000d60500720c */ /* 0x000fe20003f86270 */
[----:B---3--:R-:W-:-:S03]  /*be30*/  FFMA.FTZ R6, R57, -UR20, R34 ;  /* 0x8000001439067c23 */ /* 0x008fc60008010022 */
[----:B------:R-:W-:Y:S02]  /*be40*/  ISETP.LT.OR P6, PT, R5, R206, P4 ;  /* 0x000000ce0500720c */ /* 0x000fe400027c1670 */
[----:B------:R-:W-:Y:S01]  /*be50*/  FSEL R170, R6, -INF , !P3 ;  /* 0xff80000006aa7808 */ /* 0x000fe20005800000 */
[----:B------:R-:W-:Y:S01]  /*be60*/  FFMA.FTZ R6, R50, -UR20, R58 ;  /* 0x8000001432067c23 */ /* 0x000fe2000801003a */
[----:B------:R-:W-:Y:S02]  /*be70*/  ISETP.NE.AND P4, PT, R11, RZ, PT ;  /* 0x000000ff0b00720c */ /* 0x000fe40003f85270 */
[----:B------:R-:W-:Y:S01]  /*be80*/  ISETP.LT.OR P3, PT, R5, R203, P0 ;  /* 0x000000cb0500720c */ /* 0x000fe20000761670 */
[----:B------:R-:W-:Y:S01]  /*be90*/  FFMA.FTZ R5, R48, -UR20, R55 ;  /* 0x8000001430057c23 */ /* 0x000fe20008010037 */
[----:B------:R-:W-:Y:S01]  /*bea0*/  FSEL R151, R6, -INF , !P4 ;  /* 0xff80000006977808 */ /* 0x000fe20006000000 */
[----:B------:R-:W-:Y:S01]  /*beb0*/  FFMA.FTZ R6, R39, -UR20, R51 ;  /* 0x8000001427067c23 */ /* 0x000fe20008010033 */
[----:B------:R-:W-:-:S02]  /*bec0*/  ISETP.GE.AND P4, PT, R4, R214, PT ;  /* 0x000000d60400720c */ /* 0x000fc40003f86270 */
[----:B------:R-:W-:Y:S02]  /*bed0*/  ISETP.GE.AND P0, PT, R4, R211, PT ;  /* 0x000000d30400720c */ /* 0x000fe40003f06270 */
[----:B------:R-:W-:Y:S01]  /*bee0*/  FSEL R154, R5, -INF , !P2 ;  /* 0xff800000059a7808 */ /* 0x000fe20005000000 */
[----:B--2---:R-:W-:Y:S01]  /*bef0*/  FFMA.FTZ R5, R47, -UR20, R14 ;  /* 0x800000142f057c23 */ /* 0x004fe2000801000e */
[----:B------:R-:W-:Y:S02]  /*bf00*/  FSEL R161, R8, -INF , !P6 ;  /* 0xff80000008a17808 */ /* 0x000fe40007000000 */
[C---:B------:R-:W-:Y:S02]  /*bf10*/  ISETP.GE.AND P2, PT, R4.reuse, R213, PT ;  /* 0x000000d50400720c */ /* 0x040fe40003f46270 */
[----:B------:R-:W-:Y:S02]  /*bf20*/  ISETP.LT.OR P6, PT, R4, R206, P4 ;  /* 0x000000ce0400720c */ /* 0x000fe400027c1670 */
[----:B------:R-:W-:-:S02]  /*bf30*/  ISETP.NE.AND P4, PT, R9, RZ, PT ;  /* 0x000000ff0900720c */ /* 0x000fc40003f85270 */
[C---:B------:R-:W-:Y:S02]  /*bf40*/  ISETP.LT.OR P0, PT, R4.reuse, R203, P0 ;  /* 0x000000cb0400720c */ /* 0x040fe40000701670 */
[----:B------:R-:W-:Y:S01]  /*bf50*/  FSEL R220, R7, -INF , !P5 ;  /* 0xff80000007dc7808 */ /* 0x000fe20006800000 */
[----:B------:R-:W-:Y:S01]  /*bf60*/  FFMA.FTZ R7, R43, -UR20, R56 ;  /* 0x800000142b077c23 */ /* 0x000fe20008010038 */
[----:B------:R-:W-:Y:S01]  /*bf70*/  ISETP.LT.OR P5, PT, R4, R208, P2 ;  /* 0x000000d00400720c */ /* 0x000fe200017a1670 */
[----:B------:R-:W-:Y:S01]  /*bf80*/  FFMA.FTZ R4, R46, -UR20, R13 ;  /* 0x800000142e047c23 */ /* 0x000fe2000801000d */
[----:B------:R-:W-:Y:S01]  /*bf90*/  FSEL R180, R5, -INF , !P4 ;  /* 0xff80000005b47808 */ /* 0x000fe20006000000 */
[----:B------:R-:W-:Y:S01]  /*bfa0*/  FFMA.FTZ R5, R38, -UR20, R22 ;  /* 0x8000001426057c23 */ /* 0x000fe20008010016 */
[----:B------:R-:W-:Y:S02]  /*bfb0*/  P2R R9, PR, RZ, 0x2 ;  /* 0x00000002ff097803 */ /* 0x000fe40000000000 */
[----:B------:R-:W-:-:S02]  /*bfc0*/  P2R R8, PR, RZ, 0x1 ;  /* 0x00000001ff087803 */ /* 0x000fc40000000000 */
[C---:B------:R-:W-:Y:S02]  /*bfd0*/  ISETP.GE.AND P4, PT, R3.reuse, R214, PT ;  /* 0x000000d60300720c */ /* 0x040fe40003f86270 */
[C---:B------:R-:W-:Y:S02]  /*bfe0*/  ISETP.GE.AND P2, PT, R3.reuse, R213, PT ;  /* 0x000000d50300720c */ /* 0x040fe40003f46270 */
[C---:B------:R-:W-:Y:S02]  /*bff0*/  ISETP.GE.AND P1, PT, R3.reuse, R212, PT ;  /* 0x000000d40300720c */ /* 0x040fe40003f26270 */
[----:B------:R-:W-:Y:S02]  /*c000*/  ISETP.GE.AND P0, PT, R3, R211, PT ;  /* 0x000000d30300720c */ /* 0x000fe40003f06270 */
[----:B------:R-:W-:Y:S01]  /*c010*/  FSEL R219, R6, -INF , !P5 ;  /* 0xff80000006db7808 */ /* 0x000fe20006800000 */
[----:B------:R-:W-:Y:S01]  /*c020*/  FFMA.FTZ R6, R41, -UR20, R20 ;  /* 0x8000001429067c23 */ /* 0x000fe20008010014 */
[----:B------:R-:W-:Y:S01]  /*c030*/  FSEL R184, R4, -INF , !P3 ;  /* 0xff80000004b87808 */ /* 0x000fe20005800000 */
[----:B-----5:R-:W-:Y:S01]  /*c040*/  FFMA.FTZ R4, R42, -UR20, R28 ;  /* 0x800000142a047c23 */ /* 0x020fe2000801001c */
[----:B------:R-:W-:Y:S01]  /*c050*/  FSEL R160, R7, -INF , !P6 ;  /* 0xff80000007a07808 */ /* 0x000fe20007000000 */
[----:B------:R-:W-:Y:S01]  /*c060*/  FMUL.FTZ R7, R19, c[0x0][0x2ec] ;  /* 0x0000bb0013077a20 */ /* 0x000fe20000410000 */
[----:B------:R-:W-:-:S02]  /*c070*/  ISETP.LT.OR P5, PT, R3, R206, P4 ;  /* 0x000000ce0300720c */ /* 0x000fc400027a1670 */
[C---:B------:R-:W-:Y:S02]  /*c080*/  ISETP.LT.OR P4, PT, R3.reuse, R208, P2 ;  /* 0x000000d00300720c */ /* 0x040fe40001781670 */
[C---:B------:R-:W-:Y:S01]  /*c090*/  ISETP.LT.OR P6, PT, R3.reuse, R204, P1 ;  /* 0x000000cc0300720c */ /* 0x040fe20000fc1670 */
[----:B------:R-:W-:Y:S01]  /*c0a0*/  MUFU.TANH R7, R7 ;  /* 0x0000000700077308 */ /* 0x000fe20000002400 */
[----:B------:R-:W-:Y:S01]  /*c0b0*/  ISETP.LT.OR P3, PT, R3, R203, P0 ;  /* 0x000000cb0300720c */ /* 0x000fe20000761670 */
[----:B------:R-:W-:Y:S01]  /*c0c0*/  FFMA.FTZ R3, R45, -UR20, R12 ;  /* 0x800000142d037c23 */ /* 0x000fe2000801000c */
[----:B------:R-:W-:Y:S02]  /*c0d0*/  ISETP.NE.AND P2, PT, R9, RZ, PT ;  /* 0x000000ff0900720c */ /* 0x000fe40003f45270 */
[----:B------:R-:W-:Y:S02]  /*c0e0*/  ISETP.NE.AND P1, PT, R8, RZ, PT ;  /* 0x000000ff0800720c */ /* 0x000fe40003f25270 */
[----:B------:R-:W-:-:S02]  /*c0f0*/  FSEL R171, R4, -INF , !P2 ;  /* 0xff80000004ab7808 */ /* 0x000fc40005000000 */
[C---:B------:R-:W-:Y:S01]  /*c100*/  ISETP.GE.AND P2, PT, R2.reuse, R214, PT ;  /* 0x000000d60200720c */ /* 0x040fe20003f46270 */
[----:B------:R-:W1:Y:S01]  /*c110*/  MUFU.TANH R4, R18 ;  /* 0x0000001200047308 */ /* 0x000e620000002400 */
[----:B------:R-:W-:Y:S02]  /*c120*/  FSEL R182, R3, -INF , !P1 ;  /* 0xff80000003b67808 */ /* 0x000fe40004800000 */
[C---:B------:R-:W-:Y:S02]  /*c130*/  ISETP.GE.AND P1, PT, R2.reuse, R213, PT ;  /* 0x000000d50200720c */ /* 0x040fe40003f26270 */
[----:B------:R-:W-:Y:S02]  /*c140*/  ISETP.GE.AND P0, PT, R2, R212, PT ;  /* 0x000000d40200720c */ /* 0x000fe40003f06270 */
[----:B------:R-:W-:Y:S01]  /*c150*/  FSEL R187, R5, -INF , !P4 ;  /* 0xff80000005bb7808 */ /* 0x000fe20006000000 */
[----:B------:R-:W-:Y:S01]  /*c160*/  FFMA.FTZ R5, R33, -UR20, R23 ;  /* 0x8000001421057c23 */ /* 0x000fe20008010017 */
[----:B------:R-:W-:Y:S01]  /*c170*/  FSEL R152, R6, -INF , !P5 ;  /* 0xff80000006987808 */ /* 0x000fe20006800000 */
[----:B------:R-:W-:Y:S01]  /*c180*/  FFMA.FTZ R6, R35, -UR20, R21 ;  /* 0x8000001423067c23 */ /* 0x000fe20008010015 */
[----:B------:R-:W-:-:S02]  /*c190*/  ISETP.GE.AND P4, PT, R2, R211, PT ;  /* 0x000000d30200720c */ /* 0x000fc40003f86270 */
[C---:B------:R-:W-:Y:S02]  /*c1a0*/  ISETP.LT.OR P5, PT, R2.reuse, R206, P2 ;  /* 0x000000ce0200720c */ /* 0x040fe400017a1670 */
[----:B------:R-:W-:Y:S01]  /*c1b0*/  ISETP.LT.OR P2, PT, R2, R208, P1 ;  /* 0x000000d00200720c */ /* 0x000fe20000f41670 */
[----:B-1----:R-:W-:Y:S01]  /*c1c0*/  FFMA.FTZ R3, R36, -UR20, R4 ;  /* 0x8000001424037c23 */ /* 0x002fe20008010004 */
[----:B------:R-:W-:Y:S01]  /*c1d0*/  ISETP.LT.OR P1, PT, R2, R204, P0 ;  /* 0x000000cc0200720c */ /* 0x000fe20000721670 */
[----:B------:R-:W-:Y:S01]  /*c1e0*/  FFMA.FTZ R4, R32, -UR20, R17 ;  /* 0x8000001420047c23 */ /* 0x000fe20008010011 */
[----:B------:R-:W-:Y:S01]  /*c1f0*/  ISETP.LT.OR P0, PT, R2, R203, P4 ;  /* 0x000000cb0200720c */ /* 0x000fe20002701670 */
[----:B------:R-:W-:Y:S01]  /*c200*/  FFMA.FTZ R2, R37, -UR20, R16 ;  /* 0x8000001425027c23 */ /* 0x000fe20008010010 */
[----:B------:R-:W-:Y:S02]  /*c210*/  FSEL R175, R3, -INF , !P3 ;  /* 0xff80000003af7808 */ /* 0x000fe40005800000 */
[----:B------:R-:W-:-:S02]  /*c220*/  LOP3.LUT P3, RZ, R0, 0x20, RZ, 0xc0, !PT ;  /* 0x0000002000ff7812 */ /* 0x000fc4000786c0ff */
[----:B------:R-:W-:Y:S01]  /*c230*/  FSEL R168, R2, -INF , !P6 ;  /* 0xff80000002a87808 */ /* 0x000fe20007000000 */
[----:B------:R-:W-:Y:S01]  /*c240*/  FFMA.FTZ R2, R29, -UR20, R7 ;  /* 0x800000141d027c23 */ /* 0x000fe20008010007 */
[----:B------:R-:W-:Y:S02]  /*c250*/  PLOP3.LUT P6, PT, PT, PT, UP0, 0x80, 0x0 ;  /* 0x000000000000781c */ /* 0x000fe40003fcf008 */
[----:B------:R-:W-:Y:S02]  /*c260*/  FSEL R153, R6, -INF , !P5 ;  /* 0xff80000006997808 */ /* 0x000fe40006800000 */
[----:B------:R-:W-:Y:S02]  /*c270*/  FSEL R185, R5, -INF , !P2 ;  /* 0xff80000005b97808 */ /* 0x000fe40005000000 */
[----:B------:R-:W-:Y:S02]  /*c280*/  FSEL R166, R4, -INF , !P1 ;  /* 0xff80000004a67808 */ /* 0x000fe40004800000 */
[----:B------:R-:W-:-:S05]  /*c290*/  FSEL R178, R2, -INF , !P0 ;  /* 0xff80000002b27808 */ /* 0x000fca0004000000 */
[----:B------:R-:W-:Y:S05]  /*c2a0*/  @!P6 BRA `(.L_x_2085) ;  /* 0x000003a00000e947 */ /* 0x000fea0003800000 */
[----:B------:R-:W2:Y:S04]  /*c2b0*/  LDL.64 R226, [R1+0x18] ;  /* 0x0000180001e27983 */ /* 0x000ea80000100a00 */
[----:B------:R-:W3:Y:S01]  /*c2c0*/  LDL.64 R250, [R1+0x10] ;  /* 0x0000100001fa7983 */ /* 0x000ee20000100a00 */
[----:B------:R-:W-:Y:S01]  /*c2d0*/  UIADD3 UR15, UR8, -0x3, URZ ;  /* 0xfffffffd080f7890 */ /* 0x000fe2000fffe03f */
[----:B------:R-:W-:Y:S01]  /*c2e0*/  IMAD.U32 R10, RZ, RZ, UR6 ;  /* 0x00000006ff0a7e24 */ /* 0x000fe2000f8e00ff */
[----:B------:R-:W-:Y:S01]  /*c2f0*/  ULDC.64 UR12, c[0x0][0x198] ;  /* 0x00006600000c7ab9 */ /* 0x000fe20000000a00 */
[----:B------:R-:W-:Y:S01]  /*c300*/  @!P3 IMAD.MOV.U32 R4, RZ, RZ, c[0x0][0x19c] ;  /* 0x00006700ff04b624 */ /* 0x000fe200078e00ff */
[----:B------:R-:W-:Y:S01]  /*c310*/  USHF.R.S32.HI UR7, URZ, 0x1f, UR15 ;  /* 0x0000001f3f077899 */ /* 0x000fe2000801140f */
[----:B------:R-:W-:Y:S01]  /*c320*/  IMAD.U32 R11, RZ, RZ, UR6 ;  /* 0x00000006ff0b7e24 */ /* 0x000fe2000f8e00ff */
        /* <DEDUP_REMOVED lines=10> */
[----:B---3--:R-:W-:Y:S02]  /*c3d0*/  LEA.HI.X R3, R5, R251, R3, 0x6, P0 ;  /* 0x000000fb05037211 */ /* 0x008fe400000f3403 */
[----:B------:R-:W-:Y:S02]  /*c3e0*/  @!P3 IADD3 R5, P1, R2, UR27, RZ ;  /* 0x0000001b0205bc10 */ /* 0x000fe4000ff3e0ff */
[----:B------:R-:W-:Y:S02]  /*c3f0*/  @!P3 LEA R10, P0, R10, R2, 0x5 ;  /* 0x000000020a0ab211 */ /* 0x000fe400078028ff */
[----:B------:R-:W-:Y:S02]  /*c400*/  @!P3 LEA R8, P4, R2, c[0x0][0x168], 0x1 ;  /* 0x00005a000208ba11 */ /* 0x000fe400078808ff */
[----:B------:R-:W-:Y:S02]  /*c410*/  @!P3 LEA R6, P2, R5, c[0x0][0x168], 0x1 ;  /* 0x00005a000506ba11 */ /* 0x000fe400078408ff */
[----:B------:R-:W-:-:S02]  /*c420*/  @!P3 IADD3.X R7, R3, UR26, RZ, P1, !PT ;  /* 0x0000001a0307bc10 */ /* 0x000fc40008ffe4ff */
[----:B------:R-:W-:Y:S02]  /*c430*/  @!P3 LEA.HI.X R11, R11, R3, R4, 0x5, P0 ;  /* 0x000000030b0bb211 */ /* 0x000fe400000f2c04 */
[----:B------:R-:W-:Y:S02]  /*c440*/  @!P3 LEA R4, P0, R10, c[0x0][0x168], 0x1 ;  /* 0x00005a000a04ba11 */ /* 0x000fe400078008ff */
        /* <DEDUP_REMOVED lines=30> */
.L_x_2087:
[----:B------:R-:W-:Y:S05]  /*c630*/  BSYNC B0 ;  /* 0x0000000000007941 */ /* 0x000fea0003800000 */
.L_x_2086:
[----:B------:R-:W0:Y:S02]  /*c640*/  LDGDEPBAR ;  /* 0x00000000000079af */ /* 0x000e240000000000 */
.L_x_2085:
[----:B-1----:R-:W-:Y:S01]  /*c650*/  FMNMX.FTZ R2, R73, R76, !PT ;  /* 0x0000004c49027209 */ /* 0x002fe20007810000 */
[----:B------:R-:W-:Y:S03]  /*c660*/  LDSM.16.MT88.4 R12, [R189+0x6000] ;  /* 0x00600000bd0c783b */ /* 0x000fe60000004200 */
        /* <DEDUP_REMOVED lines=78> */
[----:B------:R-:W-:Y:S01]  /*cb50*/  FFMA.FTZ R4, R76, c[0x0][0x23c], -R2 ;  /* 0x00008f004c047a23 */ /* 0x000fe20000010802 */
[----:B------:R-:W-:Y:S02]  /*cb60*/  FMNMX.FTZ R3, R219, R3, !PT ;  /* 0x00000003db037209 */ /* 0x000fe40007810000 */
[----:B------:R-:W-:Y:S01]  /*cb70*/  FSEL R8, R8, RZ, P1 ;  /* 0x000000ff08087208 */ /* 0x000fe20000800000 */
[----:B------:R2:W-:Y:S01]  /*cb80*/  MUFU.EX2 R10, R4 ;  /* 0x00000004000a7308 */ /* 0x0005e20000000800 */
[----:B-1----:R-:W-:-:S03]  /*cb90*/  FMNMX.FTZ R233, R5, R7, !PT ;  /* 0x0000000705e97209 */ /* 0x002fc60007810000 */
[----:B------:R-:W-:Y:S01]  /*cba0*/  FFMA.FTZ R5, R64, c[0x0][0x23c], -R8 ;  /* 0x00008f0040057a23 */ /* 0x000fe20000010808 */
[----:B------:R-:W-:-:S03]  /*cbb0*/  FSETP.NEU.FTZ.AND P0, PT, R233, -INF , PT ;  /* 0xff800000e900780b */ /* 0x000fc60003f1d000 */
[----:B------:R1:W-:Y:S01]  /*cbc0*/  MUFU.EX2 R33, R5 ;  /* 0x0000000500217308 */ /* 0x0003e20000000800 */
[----:B--2---:R-:W-:Y:S01]  /*cbd0*/  FMNMX.FTZ R4, R187, R3, !PT ;  /* 0x00000003bb047209 */ /* 0x004fe20007810000 */
[----:B------:R-:W-:-:S03]  /*cbe0*/  FFMA.FTZ R3, R75, c[0x0][0x23c], -R8 ;  /* 0x00008f004b037a23 */ /* 0x000fc60000010808 */
[----:B------:R-:W-:-:S03]  /*cbf0*/  FMNMX.FTZ R4, R185, R4, !PT ;  /* 0x00000004b9047209 */ /* 0x000fc60007810000 */
[----:B------:R2:W3:Y:S02]  /*cc00*/  MUFU.EX2 R16, R3 ;  /* 0x0000000300107308 */ /* 0x0004e40000000800 */
[----:B------:R-:W4:Y:S01]  /*cc10*/  SHFL.BFLY PT, R6, R4, 0x2, 0x1f ;  /* 0x0c401f0004067f89 */ /* 0x000f2200000e0000 */
[----:B-1----:R-:W-:-:S05]  /*cc20*/  FFMA.FTZ R5, R60, c[0x0][0x23c], -R8 ;  /* 0x00008f003c057a23 */ /* 0x002fca0000010808 */
[----:B------:R-:W-:Y:S01]  /*cc30*/  MUFU.EX2 R22, R5 ;  /* 0x0000000500167308 */ /* 0x000fe20000000800 */
[----:B--2---:R-:W-:-:S07]  /*cc40*/  FFMA.FTZ R3, R67, c[0x0][0x23c], -R8 ;  /* 0x00008f0043037a23 */ /* 0x004fce0000010808 */
[----:B------:R1:W-:Y:S01]  /*cc50*/  MUFU.EX2 R23, R3 ;  /* 0x0000000300177308 */ /* 0x0003e20000000800 */
[----:B----4-:R-:W-:Y:S02]  /*cc60*/  FMNMX.FTZ R4, R4, R6, !PT ;  /* 0x0000000604047209 */ /* 0x010fe40007810000 */
[----:B------:R-:W-:-:S03]  /*cc70*/  FSEL R6, R234, RZ, P1 ;  /* 0x000000ffea067208 */ /* 0x000fc60000800000 */
[----:B------:R-:W2:Y:S02]  /*cc80*/  SHFL.BFLY PT, R9, R4, 0x1, 0x1f ;  /* 0x0c201f0004097f89 */ /* 0x000ea400000e0000 */
[----:B------:R-:W-:Y:S01]  /*cc90*/  FADD.FTZ R7, R71, -R6 ;  /* 0x8000000647077221 */ /* 0x000fe20000010000 */
[C---:B------:R-:W-:Y:S01]  /*cca0*/  FSEL R6, R233.reuse, RZ, P0 ;  /* 0x000000ffe9067208 */ /* 0x040fe20000000000 */
[----:B-1----:R-:W-:Y:S02]  /*ccb0*/  FMUL.FTZ R3, R233, c[0x0][0x23c] ;  /* 0x00008f00e9037a20 */ /* 0x002fe40000410000 */
[----:B------:R-:W-:-:S03]  /*ccc0*/  FMUL.FTZ R7, R7, c[0x0][0x23c] ;  /* 0x00008f0007077a20 */ /* 0x000fc60000410000 */
[----:B------:R-:W-:Y:S01]  /*ccd0*/  FSEL R3, R3, RZ, P0 ;  /* 0x000000ff03037208 */ /* 0x000fe20000000000 */
[----:B------:R-:W1:Y:S04]  /*cce0*/  MUFU.EX2 R79, R7 ;  /* 0x00000007004f7308 */ /* 0x000e680000000800 */
[----:B------:R-:W-:-:S04]  /*ccf0*/  FFMA.FTZ R5, R78, c[0x0][0x23c], -R3 ;  /* 0x00008f004e057a23 */ /* 0x000fc80000010803 */
[----:B------:R4:W-:Y:S01]  /*cd00*/  MUFU.EX2 R11, R5 ;  /* 0x00000005000b7308 */ /* 0x0009e20000000800 */
[----:B--2---:R-:W-:Y:S01]  /*cd10*/  FMNMX.FTZ R235, R4, R9, !PT ;  /* 0x0000000904eb7209 */ /* 0x004fe20007810000 */
[----:B------:R-:W-:Y:S01]  /*cd20*/  FFMA.FTZ R4, R156, c[0x0][0x23c], -R2 ;  /* 0x00008f009c047a23 */ /* 0x000fe20000010802 */
[----:B---3--:R-:W-:Y:S01]  /*cd30*/  MOV R156, R16 ;  /* 0x00000010009c7202 */ /* 0x008fe20000000f00 */
[----:B-1----:R-:W-:Y:S01]  /*cd40*/  FMUL.FTZ R88, R88, R79 ;  /* 0x0000004f58587220 */ /* 0x002fe20000410000 */
[----:B------:R-:W-:-:S03]  /*cd50*/  FSETP.NEU.FTZ.AND P0, PT, R235, -INF , PT ;  /* 0xff800000eb00780b */ /* 0x000fc60003f1d000 */
[----:B------:R1:W-:Y:S01]  /*cd60*/  MUFU.EX2 R251, R4 ;  /* 0x0000000400fb7308 */ /* 0x0003e20000000800 */
[-C--:B------:R-:W-:Y:S01]  /*cd70*/  FMUL.FTZ R89, R89, R79.reuse ;  /* 0x0000004f59597220 */ /* 0x080fe20000410000 */
[----:B------:R-:W2:Y:S01]  /*cd80*/  LDSM.16.MT88.4 R16, [R192+0x6000] ;  /* 0x00600000c010783b */ /* 0x000ea20000004200 */
[-C--:B------:R-:W-:Y:S02]  /*cd90*/  FMUL.FTZ R84, R84, R79.reuse ;  /* 0x0000004f54547220 */ /* 0x080fe40000410000 */
[----:B----4-:R-:W-:Y:S02]  /*cda0*/  FFMA.FTZ R5, R77, c[0x0][0x23c], -R3 ;  /* 0x00008f004d057a23 */ /* 0x010fe40000010803 */
[-C--:B------:R-:W-:Y:S02]  /*cdb0*/  FMUL.FTZ R85, R85, R79.reuse ;  /* 0x0000004f55557220 */ /* 0x080fe40000410000 */
[----:B------:R3:W-:Y:S01]  /*cdc0*/  MUFU.EX2 R32, R5 ;  /* 0x0000000500207308 */ /* 0x0007e20000000800 */
[----:B------:R-:W-:-:S02]  /*cdd0*/  FMUL.FTZ R100, R100, R79 ;  /* 0x0000004f64647220 */ /* 0x000fc40000410000 */
[-C--:B------:R-:W-:Y:S02]  /*cde0*/  FMUL.FTZ R101, R101, R79.reuse ;  /* 0x0000004f65657220 */ /* 0x080fe40000410000 */
[-C--:B------:R-:W-:Y:S02]  /*cdf0*/  FMUL.FTZ R104, R104, R79.reuse ;  /* 0x0000004f68687220 */ /* 0x080fe40000410000 */
[----:B-1----:R-:W-:Y:S02]  /*ce00*/  FMUL.FTZ R4, R235, c[0x0][0x23c] ;  /* 0x00008f00eb047a20 */ /* 0x002fe40000410000 */
[-C--:B------:R-:W-:Y:S02]  /*ce10*/  FMUL.FTZ R105, R105, R79.reuse ;  /* 0x0000004f69697220 */ /* 0x080fe40000410000 */
[-C--:B------:R-:W-:Y:S01]  /*ce20*/  FMUL.FTZ R116, R116, R79.reuse ;  /* 0x0000004f74747220 */ /* 0x080fe20000410000 */
[----:B------:R-:W-:Y:S01]  /*ce30*/  FSEL R9, R4, RZ, P0 ;  /* 0x000000ff04097208 */ /* 0x000fe20000000000 */
[-C--:B------:R-:W-:Y:S01]  /*ce40*/  FMUL.FTZ R117, R117, R79.reuse ;  /* 0x0000004f75757220 */ /* 0x080fe20000410000 */
[----:B------:R-:W-:Y:S01]  /*ce50*/  F2FP.BF16.PACK_AB R4, R23, R156 ;  /* 0x0000009c1704723e */ /* 0x000fe200000010ff */
[----:B------:R-:W-:-:S02]  /*ce60*/  FMUL.FTZ R120, R120, R79 ;  /* 0x0000004f78787220 */ /* 0x000fc40000410000 */
[----:B---3--:R-:W-:Y:S02]  /*ce70*/  FFMA.FTZ R5, R65, c[0x0][0x23c], -R3 ;  /* 0x00008f0041057a23 */ /* 0x008fe40000010803 */
[-C--:B------:R-:W-:Y:S02]  /*ce80*/  FMUL.FTZ R121, R121, R79.reuse ;  /* 0x0000004f79797220 */ /* 0x080fe40000410000 */
[----:B------:R1:W-:Y:S01]  /*ce90*/  MUFU.EX2 R20, R5 ;  /* 0x0000000500147308 */ /* 0x0003e20000000800 */
[-C--:B------:R-:W-:Y:S02]  /*cea0*/  FMUL.FTZ R132, R132, R79.reuse ;  /* 0x0000004f84847220 */ /* 0x080fe40000410000 */
[-C--:B------:R-:W-:Y:S02]  /*ceb0*/  FMUL.FTZ R133, R133, R79.reuse ;  /* 0x0000004f85857220 */ /* 0x080fe40000410000 */
[-C--:B------:R-:W-:Y:S02]  /*cec0*/  FMUL.FTZ R136, R136, R79.reuse ;  /* 0x0000004f88887220 */ /* 0x080fe40000410000 */
[----:B------:R-:W-:-:S02]  /*ced0*/  FMUL.FTZ R137, R137, R79 ;  /* 0x0000004f89897220 */ /* 0x000fc40000410000 */
[----:B-1----:R-:W-:-:S04]  /*cee0*/  FFMA.FTZ R5, R61, c[0x0][0x23c], -R3 ;  /* 0x00008f003d057a23 */ /* 0x002fc80000010803 */
[----:B------:R1:W3:Y:S02]  /*cef0*/  MUFU.EX2 R21, R5 ;  /* 0x0000000500157308 */ /* 0x0002e40000000800 */
[----:B-1----:R-:W-:Y:S01]  /*cf00*/  FADD.FTZ R5, R70, -R6 ;  /* 0x8000000646057221 */ /* 0x002fe20000010000 */
[----:B------:R-:W-:Y:S02]  /*cf10*/  F2FP.BF16.PACK_AB R6, R22, R33 ;  /* 0x000000211606723e */ /* 0x000fe400000010ff */
[----:B---3--:R-:W-:Y:S01]  /*cf20*/  F2FP.BF16.PACK_AB R7, R21, R20 ;  /* 0x000000141507723e */ /* 0x008fe200000010ff */
[----:B------:R-:W-:-:S04]  /*cf30*/  FMUL.FTZ R5, R5, c[0x0][0x23c] ;  /* 0x00008f0005057a20 */ /* 0x000fc80000410000 */
[----:B------:R1:W3:Y:S02]  /*cf40*/  MUFU.EX2 R78, R5 ;  /* 0x00000005004e7308 */ /* 0x0002e40000000800 */
[--C-:B-1----:R-:W-:Y:S01]  /*cf50*/  FFMA.FTZ R5, R148, c[0x0][0x23c], -R2.reuse ;  /* 0x00008f0094057a23 */ /* 0x102fe20000010802 */
[----:B------:R-:W-:Y:S01]  /*cf60*/  MOV R148, R10 ;  /* 0x0000000a00947202 */ /* 0x000fe20000000f00 */
[----:B------:R-:W-:Y:S01]  /*cf70*/  FFMA.FTZ R10, R145, c[0x0][0x23c], -R2 ;  /* 0x00008f00910a7a23 */ /* 0x000fe20000010802 */
[----:B------:R-:W-:-:S03]  /*cf80*/  MOV R145, R11 ;  /* 0x0000000b00917202 */ /* 0x000fc60000000f00 */
[----:B------:R1:W-:Y:S01]  /*cf90*/  MUFU.EX2 R250, R5 ;  /* 0x0000000500fa7308 */ /* 0x0003e20000000800 */
[-C--:B---3--:R-:W-:Y:S02]  /*cfa0*/  FMUL.FTZ R90, R90, R78.reuse ;  /* 0x0000004e5a5a7220 */ /* 0x088fe40000410000 */
[----:B------:R-:W-:Y:S02]  /*cfb0*/  FMUL.FTZ R91, R91, R78 ;  /* 0x0000004e5b5b7220 */ /* 0x000fe40000410000 */
[--C-:B------:R-:W-:Y:S01]  /*cfc0*/  FFMA.FTZ R11, R164, c[0x0][0x23c], -R9.reuse ;  /* 0x00008f00a40b7a23 */ /* 0x100fe20000010809 */
[----:B------:R-:W-:Y:S01]  /*cfd0*/  MOV R164, R20 ;  /* 0x0000001400a47202 */ /* 0x000fe20000000f00 */
[----:B------:R-:W-:Y:S01]  /*cfe0*/  FFMA.FTZ R20, R176, c[0x0][0x23c], -R9 ;  /* 0x00008f00b0147a23 */ /* 0x000fe20000010809 */
[----:B------:R3:W-:Y:S01]  /*cff0*/  MUFU.EX2 R252, R10 ;  /* 0x0000000a00fc7308 */ /* 0x0007e20000000800 */
[----:B------:R-:W-:Y:S01]  /*d000*/  MOV R176, R33 ;  /* 0x0000002100b07202 */ /* 0x000fe20000000f00 */
[----:B------:R-:W-:-:S02]  /*d010*/  FMUL.FTZ R86, R86, R78 ;  /* 0x0000004e56567220 */ /* 0x000fc40000410000 */
[-C--:B------:R-:W-:Y:S02]  /*d020*/  FMUL.FTZ R87, R87, R78.reuse ;  /* 0x0000004e57577220 */ /* 0x080fe40000410000 */
[-C--:B------:R-:W-:Y:S01]  /*d030*/  FMUL.FTZ R102, R102, R78.reuse ;  /* 0x0000004e66667220 */ /* 0x080fe20000410000 */
[----:B-1----:R-:W-:Y:S01]  /*d040*/  F2FP.BF16.PACK_AB R5, R32, R145 ;  /* 0x000000912005723e */ /* 0x002fe200000010ff */
[----:B------:R1:W-:Y:S01]  /*d050*/  MUFU.EX2 R249, R11 ;  /* 0x0000000b00f97308 */ /* 0x0003e20000000800 */
[-C--:B------:R-:W-:Y:S02]  /*d060*/  FMUL.FTZ R103, R103, R78.reuse ;  /* 0x0000004e67677220 */ /* 0x080fe40000410000 */
[-C--:B------:R-:W-:Y:S02]  /*d070*/  FMUL.FTZ R106, R106, R78.reuse ;  /* 0x0000004e6a6a7220 */ /* 0x080fe40000410000 */
[-C--:B------:R-:W-:Y:S01]  /*d080*/  FMUL.FTZ R107, R107, R78.reuse ;  /* 0x0000004e6b6b7220 */ /* 0x080fe20000410000 */
[----:B------:R-:W-:Y:S01]  /*d090*/  HMMA.16816.F32.BF16 R68, R4, R14, R88 ;  /* 0x0000000e0444723c */ /* 0x000fe20000041858 */
[----:B---3--:R-:W-:Y:S01]  /*d0a0*/  FSEL R10, R236, RZ, P2 ;  /* 0x000000ffec0a7208 */ /* 0x008fe20001000000 */
[----:B------:R3:W-:Y:S01]  /*d0b0*/  MUFU.EX2 R244, R20 ;  /* 0x0000001400f47308 */ /* 0x0007e20000000800 */
[----:B------:R-:W-:-:S02]  /*d0c0*/  FMUL.FTZ R118, R118, R78 ;  /* 0x0000004e76767220 */ /* 0x000fc40000410000 */
[----:B------:R-:W-:Y:S02]  /*d0d0*/  FMUL.FTZ R119, R119, R78 ;  /* 0x0000004e77777220 */ /* 0x000fe40000410000 */
[----:B------:R-:W-:Y:S01]  /*d0e0*/  MOV R88, R21 ;  /* 0x0000001500587202 */ /* 0x000fe20000000f00 */
[----:B------:R-:W-:Y:S01]  /*d0f0*/  FADD.FTZ R21, R73, -R10 ;  /* 0x8000000a49157221 */ /* 0x000fe20000010000 */
[----:B------:R-:W-:Y:S01]  /*d100*/  FSEL R10, R235, RZ, P0 ;  /* 0x000000ffeb0a7208 */ /* 0x000fe20000000000 */
[--C-:B-1----:R-:W-:Y:S01]  /*d110*/  FFMA.FTZ R11, R167, c[0x0][0x23c], -R9.reuse ;  /* 0x00008f00a70b7a23 */ /* 0x102fe20000010809 */
[----:B------:R-:W-:Y:S01]  /*d120*/  MOV R89, R22 ;  /* 0x0000001600597202 */ /* 0x000fe20000000f00 */
[-C--:B------:R-:W-:Y:S01]  /*d130*/  FMUL.FTZ R122, R122, R78.reuse ;  /* 0x0000004e7a7a7220 */ /* 0x080fe20000410000 */
[C---:B------:R-:W-:Y:S01]  /*d140*/  HMMA.16816.F32.BF16 R84, R4.reuse, R12, R84 ;  /* 0x0000000c0454723c */ /* 0x040fe20000041854 */
[----:B------:R-:W-:Y:S01]  /*d150*/  FADD.FTZ R10, R72, -R10 ;  /* 0x8000000a480a7221 */ /* 0x000fe20000010000 */
[----:B------:R1:W-:Y:S01]  /*d160*/  MUFU.EX2 R243, R11 ;  /* 0x0000000b00f37308 */ /* 0x0003e20000000800 */
[----:B------:R-:W-:Y:S01]  /*d170*/  FMUL.FTZ R123, R123, R78 ;  /* 0x0000004e7b7b7220 */ /* 0x000fe20000410000 */
[----:B------:R-:W-:Y:S01]  /*d180*/  MOV R90, R32 ;  /* 0x00000020005a7202 */ /* 0x000fe20000000f00 */
[----:B------:R-:W-:Y:S01]  /*d190*/  FMUL.FTZ R10, R10, c[0x0][0x23c] ;  /* 0x00008f000a0a7a20 */ /* 0x000fe20000410000 */
[----:B------:R-:W-:Y:S01]  /*d1a0*/  MOV R91, R23 ;  /* 0x00000017005b7202 */ /* 0x000fe20000000f00 */
[----:B---3--:R-:W-:Y:S01]  /*d1b0*/  FFMA.FTZ R20, R157, c[0x0][0x23c], -R9 ;  /* 0x00008f009d147a23 */ /* 0x008fe20000010809 */
[----:B--2---:R-:W-:Y:S01]  /*d1c0*/  HMMA.16816.F32.BF16 R64, R4, R16, R100 ;  /* 0x000000100440723c */ /* 0x004fe20000041864 */
[-C--:B------:R-:W-:Y:S01]  /*d1d0*/  FMUL.FTZ R134, R134, R78.reuse ;  /* 0x0000004e86867220 */ /* 0x080fe20000410000 */
[----:B------:R2:W3:Y:S01]  /*d1e0*/  MUFU.EX2 R76, R10 ;  /* 0x0000000a004c7308 */ /* 0x0004e20000000800 */
[----:B------:R-:W-:-:S02]  /*d1f0*/  FMUL.FTZ R135, R135, R78 ;  /* 0x0000004e87877220 */ /* 0x000fc40000410000 */
[-C--:B------:R-:W-:Y:S02]  /*d200*/  FMUL.FTZ R138, R138, R78.reuse ;  /* 0x0000004e8a8a7220 */ /* 0x080fe40000410000 */
[----:B------:R-:W-:Y:S01]  /*d210*/  FMUL.FTZ R139, R139, R78 ;  /* 0x0000004e8b8b7220 */ /* 0x000fe20000410000 */
[C---:B------:R-:W-:Y:S01]  /*d220*/  HMMA.16816.F32.BF16 R60, R4.reuse, R18, R104 ;  /* 0x00000012043c723c */ /* 0x040fe20000041868 */
[----:B-1----:R-:W-:Y:S01]  /*d230*/  FMUL.FTZ R11, R21, c[0x0][0x23c] ;  /* 0x00008f00150b7a20 */ /* 0x002fe20000410000 */
[----:B------:R1:W-:Y:S06]  /*d240*/  MUFU.EX2 R242, R20 ;  /* 0x0000001400f27308 */ /* 0x0003ec0000000800 */
[----:B------:R-:W-:Y:S01]  /*d250*/  HMMA.16816.F32.BF16 R56, R4, R24, R116 ;  /* 0x000000180438723c */ /* 0x000fe20000041874 */
[----:B--2---:R-:W-:Y:S01]  /*d260*/  FFMA.FTZ R10, R216, c[0x0][0x23c], -R2 ;  /* 0x00008f00d80a7a23 */ /* 0x004fe20000010802 */
[----:B------:R2:W4:Y:S01]  /*d270*/  MUFU.EX2 R77, R11 ;  /* 0x0000000b004d7308 */ /* 0x0005220000000800 */
[----:B---3--:R-:W-:-:S02]  /*d280*/  FMUL.FTZ R82, R82, R76 ;  /* 0x0000004c52527220 */ /* 0x008fc40000410000 */
[----:B------:R-:W-:-:S03]  /*d290*/  FMUL.FTZ R83, R83, R76 ;  /* 0x0000004c53537220 */ /* 0x000fc60000410000 */
[----:B------:R-:W-:Y:S01]  /*d2a0*/  HMMA.16816.F32.BF16 R52, R4, R26, R120 ;  /* 0x0000001a0434723c */ /* 0x000fe20000041878 */
[-C--:B------:R-:W-:Y:S01]  /*d2b0*/  FMUL.FTZ R94, R94, R76.reuse ;  /* 0x0000004c5e5e7220 */ /* 0x080fe20000410000 */
[----:B------:R3:W-:Y:S01]  /*d2c0*/  MUFU.EX2 R240, R10 ;  /* 0x0000000a00f07308 */ /* 0x0007e20000000800 */
[-C--:B------:R-:W-:Y:S01]  /*d2d0*/  FMUL.FTZ R95, R95, R76.reuse ;  /* 0x0000004c5f5f7220 */ /* 0x080fe20000410000 */
[----:B-1----:R-:W-:Y:S01]  /*d2e0*/  LDSM.16.MT88.4 R20, [R190+0x6800] ;  /* 0x00680000be14783b */ /* 0x002fe20000004200 */
[----:B------:R-:W-:-:S03]  /*d2f0*/  FMUL.FTZ R98, R98, R76 ;  /* 0x0000004c62627220 */ /* 0x000fc60000410000 */
[C---:B------:R-:W-:Y:S01]  /*d300*/  HMMA.16816.F32.BF16 R48, R4.reuse, R28, R132 ;  /* 0x0000001c0430723c */ /* 0x040fe20000041884 */
[----:B------:R-:W-:Y:S02]  /*d310*/  FMUL.FTZ R99, R99, R76 ;  /* 0x0000004c63637220 */ /* 0x000fe40000410000 */
[--C-:B--2---:R-:W-:Y:S02]  /*d320*/  FFMA.FTZ R11, R174, c[0x0][0x23c], -R8.reuse ;  /* 0x00008f00ae0b7a23 */ /* 0x104fe40000010808 */
[-C--:B----4-:R-:W-:Y:S02]  /*d330*/  FMUL.FTZ R80, R80, R77.reuse ;  /* 0x0000004d50507220 */ /* 0x090fe40000410000 */
[----:B------:R1:W-:Y:S01]  /*d340*/  MUFU.EX2 R241, R11 ;  /* 0x0000000b00f17308 */ /* 0x0003e20000000800 */
[----:B------:R-:W-:Y:S01]  /*d350*/  HMMA.16816.F32.BF16 R40, R4, R30, R136 ;  /* 0x0000001e0428723c */ /* 0x000fe20000041888 */
[----:B------:R-:W-:Y:S02]  /*d360*/  FMUL.FTZ R81, R81, R77 ;  /* 0x0000004d51517220 */ /* 0x000fe40000410000 */
[----:B---3--:R-:W-:-:S02]  /*d370*/  FFMA.FTZ R10, R146, c[0x0][0x23c], -R8 ;  /* 0x00008f00920a7a23 */ /* 0x008fc40000010808 */
[-C--:B------:R-:W-:Y:S02]  /*d380*/  FMUL.FTZ R92, R92, R77.reuse ;  /* 0x0000004d5c5c7220 */ /* 0x080fe40000410000 */
[----:B------:R2:W3:Y:S01]  /*d390*/  MUFU.EX2 R238, R10 ;  /* 0x0000000a00ee7308 */ /* 0x0004e20000000800 */
[----:B------:R-:W-:Y:S01]  /*d3a0*/  F2FP.BF16.PACK_AB R4, R251, R148 ;  /* 0x00000094fb04723e */ /* 0x000fe200000010ff */
[----:B------:R-:W-:Y:S01]  /*d3b0*/  FMUL.FTZ R93, R93, R77 ;  /* 0x0000004d5d5d7220 */ /* 0x000fe20000410000 */
[----:B------:R-:W-:Y:S01]  /*d3c0*/  F2FP.BF16.PACK_AB R5, R244, R249 ;  /* 0x000000f9f405723e */ /* 0x000fe200000010ff */
[-C--:B------:R-:W-:Y:S01]  /*d3d0*/  FMUL.FTZ R96, R96, R77.reuse ;  /* 0x0000004d60607220 */ /* 0x080fe20000410000 */
[----:B------:R-:W-:Y:S01]  /*d3e0*/  F2FP.BF16.PACK_AB R6, R252, R250 ;  /* 0x000000fafc06723e */ /* 0x000fe200000010ff */
[----:B------:R-:W-:Y:S01]  /*d3f0*/  FMUL.FTZ R97, R97, R77 ;  /* 0x0000004d61617220 */ /* 0x000fe20000410000 */
[----:B------:R-:W-:Y:S01]  /*d400*/  F2FP.BF16.PACK_AB R7, R242, R243 ;  /* 0x000000f3f207723e */ /* 0x000fe200000010ff */
[----:B-1----:R-:W-:-:S02]  /*d410*/  FFMA.FTZ R11, R144, c[0x0][0x23c], -R8 ;  /* 0x00008f00900b7a23 */ /* 0x002fc40000010808 */
[-C--:B------:R-:W-:Y:S02]  /*d420*/  FMUL.FTZ R108, R108, R77.reuse ;  /* 0x0000004d6c6c7220 */ /* 0x080fe40000410000 */
[----:B------:R1:W-:Y:S01]  /*d430*/  MUFU.EX2 R239, R11 ;  /* 0x0000000b00ef7308 */ /* 0x0003e20000000800 */
[-C--:B------:R-:W-:Y:S01]  /*d440*/  FMUL.FTZ R109, R109, R77.reuse ;  /* 0x0000004d6d6d7220 */ /* 0x080fe20000410000 */
[C---:B------:R-:W-:Y:S01]  /*d450*/  HMMA.16816.F32.BF16 R44, R4.reuse, R12, R80 ;  /* 0x0000000c042c723c */ /* 0x040fe20000041850 */
[-C--:B------:R-:W-:Y:S02]  /*d460*/  FMUL.FTZ R110, R110, R76.reuse ;  /* 0x0000004c6e6e7220 */ /* 0x080fe40000410000 */
[----:B--2---:R-:W-:Y:S02]  /*d470*/  FFMA.FTZ R10, R74, c[0x0][0x23c], -R8 ;  /* 0x00008f004a0a7a23 */ /* 0x004fe40000010808 */
[-C--:B------:R-:W-:Y:S02]  /*d480*/  FMUL.FTZ R111, R111, R76.reuse ;  /* 0x0000004c6f6f7220 */ /* 0x080fe40000410000 */
[----:B------:R2:W-:Y:S01]  /*d490*/  MUFU.EX2 R237, R10 ;  /* 0x0000000a00ed7308 */ /* 0x0005e20000000800 */
[-C--:B------:R-:W-:Y:S01]  /*d4a0*/  FMUL.FTZ R112, R112, R77.reuse ;  /* 0x0000004d70707220 */ /* 0x080fe20000410000 */
[----:B------:R-:W-:Y:S01]  /*d4b0*/  HMMA.16816.F32.BF16 R36, R4, R14, R92 ;  /* 0x0000000e0424723c */ /* 0x000fe2000004185c */
[----:B------:R-:W-:Y:S01]  /*d4c0*/  FMUL.FTZ R113, R113, R77 ;  /* 0x0000004d71717220 */ /* 0x000fe20000410000 */
[----:B------:R-:W-:Y:S01]  /*d4d0*/  LDSM.16.MT88.4 R12, [R191+0x6800] ;  /* 0x00680000bf0c783b */ /* 0x000fe20000004200 */
[----:B------:R-:W-:-:S02]  /*d4e0*/  FMUL.FTZ R114, R114, R76 ;  /* 0x0000004c72727220 */ /* 0x000fc40000410000 */
[--C-:B-1----:R-:W-:Y:S01]  /*d4f0*/  FFMA.FTZ R11, R217, c[0x0][0x23c], -R3.reuse ;  /* 0x00008f00d90b7a23 */ /* 0x102fe20000010803 */
[----:B------:R-:W-:Y:S01]  /*d500*/  LDSM.16.MT88.4 R92, [R189+0x7800] ;  /* 0x00780000bd5c783b */ /* 0x000fe20000004200 */
[-C--:B------:R-:W-:Y:S01]  /*d510*/  FMUL.FTZ R115, R115, R76.reuse ;  /* 0x0000004c73737220 */ /* 0x080fe20000410000 */
[C---:B------:R-:W-:Y:S01]  /*d520*/  HMMA.16816.F32.BF16 R32, R4.reuse, R16, R96 ;  /* 0x000000100420723c */ /* 0x040fe20000041860 */
[----:B------:R1:W-:Y:S01]  /*d530*/  MUFU.EX2 R232, R11 ;  /* 0x0000000b00e87308 */ /* 0x0003e20000000800 */
[-C--:B------:R-:W-:Y:S02]  /*d540*/  FMUL.FTZ R124, R124, R77.reuse ;  /* 0x0000004d7c7c7220 */ /* 0x080fe40000410000 */
[-C--:B------:R-:W-:Y:S02]  /*d550*/  FMUL.FTZ R125, R125, R77.reuse ;  /* 0x0000004d7d7d7220 */ /* 0x080fe40000410000 */
[----:B--2---:R-:W-:Y:S02]  /*d560*/  FFMA.FTZ R10, R150, c[0x0][0x23c], -R3 ;  /* 0x00008f00960a7a23 */ /* 0x004fe40000010803 */
[-C--:B------:R-:W-:Y:S01]  /*d570*/  FMUL.FTZ R126, R126, R76.reuse ;  /* 0x0000004c7e7e7220 */ /* 0x080fe20000410000 */
[----:B------:R-:W-:Y:S01]  /*d580*/  HMMA.16816.F32.BF16 R108, R4, R18, R108 ;  /* 0x00000012046c723c */ /* 0x000fe2000004186c */
[----:B------:R2:W4:Y:S01]  /*d590*/  MUFU.EX2 R230, R10 ;  /* 0x0000000a00e67308 */ /* 0x0005220000000800 */
[----:B------:R-:W-:Y:S01]  /*d5a0*/  FMUL.FTZ R127, R127, R76 ;  /* 0x0000004c7f7f7220 */ /* 0x000fe20000410000 */
[----:B------:R-:W-:Y:S01]  /*d5b0*/  LDSM.16.MT88.4 R16, [R192+0x6800] ;  /* 0x00680000c010783b */ /* 0x000fe20000004200 */
[----:B------:R-:W-:-:S02]  /*d5c0*/  FMUL.FTZ R128, R128, R77 ;  /* 0x0000004d80807220 */ /* 0x000fc40000410000 */
[-C--:B------:R-:W-:Y:S02]  /*d5d0*/  FMUL.FTZ R129, R129, R77.reuse ;  /* 0x0000004d81817220 */ /* 0x080fe40000410000 */
[----:B-1----:R-:W-:Y:S01]  /*d5e0*/  FFMA.FTZ R11, R223, c[0x0][0x23c], -R2 ;  /* 0x00008f00df0b7a23 */ /* 0x002fe20000010802 */
[C---:B------:R-:W-:Y:S01]  /*d5f0*/  HMMA.16816.F32.BF16 R112, R4.reuse, R24, R112 ;  /* 0x000000180470723c */ /* 0x040fe20000041870 */
[-C--:B------:R-:W-:Y:S02]  /*d600*/  FMUL.FTZ R130, R130, R76.reuse ;  /* 0x0000004c82827220 */ /* 0x080fe40000410000 */
[-C--:B------:R-:W-:Y:S01]  /*d610*/  FMUL.FTZ R131, R131, R76.reuse ;  /* 0x0000004c83837220 */ /* 0x080fe20000410000 */
[----:B------:R-:W-:Y:S01]  /*d620*/  MUFU.EX2 R226, R11 ;  /* 0x0000000b00e27308 */ /* 0x000fe20000000800 */
[-C--:B------:R-:W-:Y:S02]  /*d630*/  FMUL.FTZ R140, R140, R77.reuse ;  /* 0x0000004d8c8c7220 */ /* 0x080fe40000410000 */
[----:B------:R-:W-:Y:S01]  /*d640*/  FMUL.FTZ R141, R141, R77 ;  /* 0x0000004d8d8d7220 */ /* 0x000fe20000410000 */
[----:B------:R-:W-:Y:S01]  /*d650*/  HMMA.16816.F32.BF16 R124, R4, R26, R124 ;  /* 0x0000001a047c723c */ /* 0x000fe2000004187c */
[----:B--2---:R-:W-:Y:S01]  /*d660*/  FFMA.FTZ R10, R149, c[0x0][0x23c], -R3 ;  /* 0x00008f00950a7a23 */ /* 0x004fe20000010803 */
[----:B------:R-:W1:Y:S01]  /*d670*/  LDSM.16.MT88.4 R24, [R189+0x6800] ;  /* 0x00680000bd18783b */ /* 0x000e620000004200 */
[----:B------:R-:W-:-:S02]  /*d680*/  FMUL.FTZ R142, R142, R76 ;  /* 0x0000004c8e8e7220 */ /* 0x000fc40000410000 */
[----:B------:R2:W-:Y:S01]  /*d690*/  MUFU.EX2 R231, R10 ;  /* 0x0000000a00e77308 */ /* 0x0005e20000000800 */
[----:B------:R-:W-:Y:S02]  /*d6a0*/  FMUL.FTZ R143, R143, R76 ;  /* 0x0000004c8f8f7220 */ /* 0x000fe40000410000 */
[C---:B------:R-:W-:Y:S08]  /*d6b0*/  HMMA.16816.F32.BF16 R128, R4.reuse, R28, R128 ;  /* 0x0000001c0480723c */ /* 0x040ff00000041880 */
[----:B------:R-:W-:Y:S01]  /*d6c0*/  HMMA.16816.F32.BF16 R140, R4, R30, R140 ;  /* 0x0000001e048c723c */ /* 0x000fe2000004188c */
[----:B--2---:R-:W-:-:S06]  /*d6d0*/  FFMA.FTZ R10, R147, c[0x0][0x23c], -R3 ;  /* 0x00008f00930a7a23 */ /* 0x004fcc0000010803 */
[----:B---3--:R-:W-:Y:S01]  /*d6e0*/  F2FP.BF16.PACK_AB R4, R238, R241 ;  /* 0x000000f1ee04723e */ /* 0x008fe200000010ff */
[----:B------:R2:W3:Y:S01]  /*d6f0*/  MUFU.EX2 R227, R10 ;  /* 0x0000000a00e37308 */ /* 0x0004e20000000800 */
[----:B----4-:R-:W-:Y:S02]  /*d700*/  F2FP.BF16.PACK_AB R5, R230, R232 ;  /* 0x000000e8e605723e */ /* 0x010fe400000010ff */
[----:B------:R-:W-:Y:S01]  /*d710*/  F2FP.BF16.PACK_AB R6, R237, R239 ;  /* 0x000000efed06723e */ /* 0x000fe200000010ff */
[----:B--2---:R-:W-:Y:S01]  /*d720*/  FFMA.FTZ R10, R163, c[0x0][0x23c], -R2 ;  /* 0x00008f00a30a7a23 */ /* 0x004fe20000010802 */
[----:B---3--:R-:W-:-:S03]  /*d730*/  F2FP.BF16.PACK_AB R7, R227, R231 ;  /* 0x000000e7e307723e */ /* 0x008fc600000010ff */
[----:B------:R2:W-:Y:S04]  /*d740*/  MUFU.EX2 R225, R10 ;  /* 0x0000000a00e17308 */ /* 0x0005e80000000800 */
[C---:B-1----:R-:W-:Y:S08]  /*d750*/  HMMA.16816.F32.BF16 R72, R4.reuse, R24, R84 ;  /* 0x000000180448723c */ /* 0x042ff00000041854 */
[----:B------:R-:W-:Y:S01]  /*d760*/  HMMA.16816.F32.BF16 R68, R4, R26, R68 ;  /* 0x0000001a0444723c */ /* 0x000fe20000041844 */
[----:B--2---:R-:W-:-:S04]  /*d770*/  FFMA.FTZ R10, R162, c[0x0][0x23c], -R2 ;  /* 0x00008f00a20a7a23 */ /* 0x004fc80000010802 */
[----:B------:R1:W2:Y:S03]  /*d780*/  MUFU.EX2 R223, R10 ;  /* 0x0000000a00df7308 */ /* 0x0002a60000000800 */
[C---:B------:R-:W-:Y:S08]  /*d790*/  HMMA.16816.F32.BF16 R64, R4.reuse, R16, R64 ;  /* 0x000000100440723c */ /* 0x040ff00000041840 */
[----:B------:R-:W-:Y:S01]  /*d7a0*/  HMMA.16816.F32.BF16 R60, R4, R18, R60 ;  /* 0x00000012043c723c */ /* 0x000fe2000004183c */
[----:B-1----:R-:W-:-:S07]  /*d7b0*/  FFMA.FTZ R10, R158, c[0x0][0x23c], -R2 ;  /* 0x00008f009e0a7a23 */ /* 0x002fce0000010802 */
[C---:B------:R-:W-:Y:S01]  /*d7c0*/  HMMA.16816.F32.BF16 R56, R4.reuse, R20, R56 ;  /* 0x000000140438723c */ /* 0x040fe20000041838 */
[----:B------:R1:W-:Y:S07]  /*d7d0*/  MUFU.EX2 R221, R10 ;  /* 0x0000000a00dd7308 */ /* 0x0003ee0000000800 */
[C---:B------:R-:W-:Y:S08]  /*d7e0*/  HMMA.16816.F32.BF16 R52, R4.reuse, R22, R52 ;  /* 0x000000160434723c */ /* 0x040ff00000041834 */
[----:B------:R-:W-:Y:S01]  /*d7f0*/  HMMA.16816.F32.BF16 R48, R4, R12, R48 ;  /* 0x0000000c0430723c */ /* 0x000fe20000041830 */
[----:B-1----:R-:W-:Y:S01]  /*d800*/  FFMA.FTZ R10, R229, c[0x0][0x23c], -R9 ;  /* 0x00008f00e50a7a23 */ /* 0x002fe20000010809 */
[----:B------:R-:W-:-:S03]  /*d810*/  MOV R229, R88 ;  /* 0x0000005800e57202 */ /* 0x000fc60000000f00 */
[----:B------:R1:W-:Y:S03]  /*d820*/  MUFU.EX2 R217, R10 ;  /* 0x0000000a00d97308 */ /* 0x0003e60000000800 */
[----:B------:R-:W-:Y:S07]  /*d830*/  HMMA.16816.F32.BF16 R40, R4, R14, R40 ;  /* 0x0000000e0428723c */ /* 0x000fee0000041828 */
[----:B------:R-:W-:-:S02]  /*d840*/  F2FP.BF16.PACK_AB R4, R226, R240 ;  /* 0x000000f0e204723e */ /* 0x000fc400000010ff */
[----:B--2---:R-:W-:Y:S01]  /*d850*/  F2FP.BF16.PACK_AB R6, R223, R225 ;  /* 0x000000e1df06723e */ /* 0x004fe200000010ff */
[--C-:B-1----:R-:W-:Y:S01]  /*d860*/  FFMA.FTZ R10, R228, c[0x0][0x23c], -R9.reuse ;  /* 0x00008f00e40a7a23 */ /* 0x102fe20000010809 */
[----:B------:R-:W-:Y:S02]  /*d870*/  MOV R228, R89 ;  /* 0x0000005900e47202 */ /* 0x000fe40000000f00 */
[----:B------:R-:W-:Y:S01]  /*d880*/  MOV R89, R176 ;  /* 0x000000b000597202 */ /* 0x000fe20000000f00 */
        /* <DEDUP_REMOVED lines=24> */
[----:B-1----:R-:W-:Y:S01]  /*da10*/  FFMA.FTZ R10, R169, c[0x0][0x23c], -R8 ;  /* 0x00008f00a90a7a23 */ /* 0x002fe20000010808 */
[----:B------:R-:W-:-:S03]  /*da20*/  MOV R169, R164 ;  /* 0x000000a400a97202 */ /* 0x000fc60000000f00 */
        /* <DEDUP_REMOVED lines=19> */
[----:B-1----:R-:W-:-:S06]  /*db60*/  FFMA.FTZ R10, R154, c[0x0][0x23c], -R3 ;  /* 0x00008f009a0a7a23 */ /* 0x002fcc0000010803 */
        /* <DEDUP_REMOVED lines=12> */
[----:B-1----:R-:W-:Y:S01]  /*dc30*/  FFMA.FTZ R10, R160, c[0x0][0x23c], -R2 ;  /* 0x00008f00a00a7a23 */ /* 0x002fe20000010802 */
[----:B------:R-:W-:-:S06]  /*dc40*/  MOV R160, R148 ;  /* 0x0000009400a07202 */ /* 0x000fcc0000000f00 */
[C---:B------:R-:W-:Y:S01]  /*dc50*/  HMMA.16816.F32.BF16 R56, R4.reuse, R16, R56 ;  /* 0x000000100438723c */ /* 0x040fe20000041838 */
[----:B------:R1:W-:Y:S07]  /*dc60*/  MUFU.EX2 R155, R10 ;  /* 0x0000000a009b7308 */ /* 0x0003ee0000000800 */
[C---:B------:R-:W-:Y:S08]  /*dc70*/  HMMA.16816.F32.BF16 R52, R4.reuse, R18, R52 ;  /* 0x000000120434723c */ /* 0x040ff00000041834 */
[----:B-----5:R-:W-:Y:S01]  /*dc80*/  HMMA.16816.F32.BF16 R48, R4, R12, R48 ;  /* 0x0000000c0430723c */ /* 0x020fe20000041830 */
[----:B-1----:R-:W-:-:S02]  /*dc90*/  FFMA.FTZ R10, R152, c[0x0][0x23c], -R2 ;  /* 0x00008f00980a7a23 */ /* 0x002fc40000010802 */
[----:B------:R-:W-:Y:S02]  /*dca0*/  FFMA.FTZ R2, R153, c[0x0][0x23c], -R2 ;  /* 0x00008f0099027a23 */ /* 0x000fe40000010802 */
[----:B------:R1:W-:Y:S03]  /*dcb0*/  MUFU.EX2 R154, R10 ;  /* 0x0000000a009a7308 */ /* 0x0003e60000000800 */
[----:B------:R-:W-:Y:S05]  /*dcc0*/  HMMA.16816.F32.BF16 R40, R4, R14, R40 ;  /* 0x0000000e0428723c */ /* 0x000fea0000041828 */
[----:B------:R2:W-:Y:S02]  /*dcd0*/  MUFU.EX2 R153, R2 ;  /* 0x0000000200997308 */ /* 0x0005e40000000800 */
[----:B------:R-:W-:-:S02]  /*dce0*/  F2FP.BF16.PACK_AB R4, R176, R221 ;  /* 0x000000ddb004723e */ /* 0x000fc400000010ff */
[----:B----4-:R-:W-:Y:S01]  /*dcf0*/  F2FP.BF16.PACK_AB R6, R157, R173 ;  /* 0x000000ad9d06723e */ /* 0x010fe200000010ff */
        /* <DEDUP_REMOVED lines=11> */
[----:B--2---:R-:W-:Y:S01]  /*ddb0*/  FFMA.FTZ R2, R168, c[0x0][0x23c], -R8 ;  /* 0x00008f00a8027a23 */ /* 0x004fe20000010808 */
[----:B----4-:R-:W-:-:S06]  /*ddc0*/  F2FP.BF16.PACK_AB R136, R148, R147 ;  /* 0x000000939488723e */ /* 0x010fcc00000010ff */
[----:B------:R2:W-:Y:S01]  /*ddd0*/  MUFU.EX2 R146, R2 ;  /* 0x0000000200927308 */ /* 0x0005e20000000800 */
[----:B-1----:R-:W-:-:S07]  /*dde0*/  FFMA.FTZ R10, R186, c[0x0][0x23c], -R9 ;  /* 0x00008f00ba0a7a23 */ /* 0x002fce0000010809 */
[----:B------:R-:W1:Y:S01]  /*ddf0*/  MUFU.EX2 R149, R10 ;  /* 0x0000000a00957308 */ /* 0x000e620000000800 */
[----:B--2---:R-:W-:-:S07]  /*de00*/  FFMA.FTZ R2, R166, c[0x0][0x23c], -R8 ;  /* 0x00008f00a6027a23 */ /* 0x004fce0000010808 */
[----:B------:R2:W3:Y:S01]  /*de10*/  MUFU.EX2 R145, R2 ;  /* 0x0000000200917308 */ /* 0x0004e20000000800 */
[----:B-1----:R-:W-:-:S07]  /*de20*/  F2FP.BF16.PACK_AB R7, R149, R150 ;  /* 0x000000969507723e */ /* 0x002fce00000010ff */
[----:B------:R-:W-:Y:S01]  /*de30*/  HMMA.16816.F32.BF16 R36, R4, R26, R36 ;  /* 0x0000001a0424723c */ /* 0x000fe20000041824 */
[----:B--2---:R-:W-:Y:S01]  /*de40*/  FFMA.FTZ R2, R184, c[0x0][0x23c], -R3 ;  /* 0x00008f00b8027a23 */ /* 0x004fe20000010803 */
[----:B---3--:R-:W-:-:S03]  /*de50*/  F2FP.BF16.PACK_AB R138, R145, R146 ;  /* 0x00000092918a723e */ /* 0x008fc600000010ff */
        /* <DEDUP_REMOVED lines=8> */
[--C-:B-1----:R-:W-:Y:S01]  /*dee0*/  FFMA.FTZ R2, R175, c[0x0][0x23c], -R3.reuse ;  /* 0x00008f00af027a23 */ /* 0x102fe20000010803 */
[----:B--2---:R-:W-:Y:S01]  /*def0*/  F2FP.BF16.PACK_AB R137, R27, R144 ;  /* 0x000000901b89723e */ /* 0x004fe200000010ff */
[----:B------:R-:W-:-:S02]  /*df00*/  FFMA.FTZ R3, R178, c[0x0][0x23c], -R3 ;  /* 0x00008f00b2037a23 */ /* 0x000fc40000010803 */
[----:B------:R1:W-:Y:S03]  /*df10*/  MUFU.EX2 R26, R2 ;  /* 0x00000002001a7308 */ /* 0x0003e60000000800 */
[C---:B------:R-:W-:Y:S01]  /*df20*/  HMMA.16816.F32.BF16 R20, R4.reuse, R18, R124 ;  /* 0x000000120414723c */ /* 0x040fe2000004187c */
[----:B------:R-:W2:Y:S04]  /*df30*/  LDSM.16.MT88.4 R124, [R190+0x7800] ;  /* 0x00780000be7c783b */ /* 0x000ea80000004200 */
[----:B------:R-:W3:Y:S01]  /*df40*/  MUFU.EX2 R25, R3 ;  /* 0x0000000300197308 */ /* 0x000ee20000000800 */
[----:B------:R-:W4:Y:S02]  /*df50*/  LDSM.16.MT88.4 R16, [R191+0x7800] ;  /* 0x00780000bf10783b */ /* 0x000f240000004200 */
[----:B------:R-:W-:Y:S01]  /*df60*/  HMMA.16816.F32.BF16 R12, R4, R14, R140 ;  /* 0x0000000e040c723c */ /* 0x000fe2000004188c */
[----:B-1----:R-:W-:-:S06]  /*df70*/  FFMA.FTZ R2, R220, c[0x0][0x23c], -R9 ;  /* 0x00008f00dc027a23 */ /* 0x002fcc0000010809 */
[----:B------:R-:W-:Y:S01]  /*df80*/  FFMA.FTZ R5, R245, R77, R160 ;  /* 0x0000004df5057223 */ /* 0x000fe200000100a0 */
[----:B------:R-:W-:Y:S01]  /*df90*/  F2FP.BF16.PACK_AB R140, R155, R156 ;  /* 0x0000009c9b8c723e */ /* 0x000fe200000010ff */
[----:B------:R1:W-:Y:S01]  /*dfa0*/  MUFU.EX2 R24, R2 ;  /* 0x0000000200187308 */ /* 0x0003e20000000800 */
[----:B------:R-:W-:Y:S01]  /*dfb0*/  FFMA.FTZ R4, R246, R76, R249 ;  /* 0x0000004cf6047223 */ /* 0x000fe200000100f9 */
[----:B------:R-:W-:Y:S01]  /*dfc0*/  F2FP.BF16.PACK_AB R142, R153, R154 ;  /* 0x0000009a998e723e */ /* 0x000fe200000010ff */
[----:B------:R-:W-:Y:S01]  /*dfd0*/  FADD.FTZ R5, R251, R5 ;  /* 0x00000005fb057221 */ /* 0x000fe20000010000 */
[----:B---3--:R-:W-:Y:S01]  /*dfe0*/  F2FP.BF16.PACK_AB R139, R25, R26 ;  /* 0x0000001a198b723e */ /* 0x008fe200000010ff */
[----:B------:R-:W-:Y:S02]  /*dff0*/  FFMA.FTZ R3, R248, R79, R161 ;  /* 0x0000004ff8037223 */ /* 0x000fe400000100a1 */
[----:B------:R-:W-:Y:S02]  /*e000*/  FADD.FTZ R7, R244, R4 ;  /* 0x00000004f4077221 */ /* 0x000fe40000010000 */
[----:B------:R-:W-:-:S02]  /*e010*/  FADD.FTZ R4, R170, R3 ;  /* 0x00000003aa047221 */ /* 0x000fc40000010000 */
[----:B------:R-:W-:Y:S01]  /*e020*/  FADD.FTZ R3, R243, R7 ;  /* 0x00000007f3037221 */ /* 0x000fe20000010000 */
[C---:B------:R-:W-:Y:S03]  /*e030*/  HMMA.16816.F32.BF16 R84, R136.reuse, R92, R72 ;  /* 0x0000005c8854723c */ /* 0x040fe60000041848 */
[----:B------:R-:W-:Y:S02]  /*e040*/  FADD.FTZ R3, R242, R3 ;  /* 0x00000003f2037221 */ /* 0x000fe40000010000 */
[----:B-1----:R-:W-:Y:S02]  /*e050*/  FFMA.FTZ R2, R219, c[0x0][0x23c], -R9 ;  /* 0x00008f00db027a23 */ /* 0x002fe40000010809 */
[----:B------:R-:W-:Y:S01]  /*e060*/  FADD.FTZ R3, R217, R3 ;  /* 0x00000003d9037221 */ /* 0x000fe20000010000 */
[----:B------:R-:W-:Y:S01]  /*e070*/  HMMA.16816.F32.BF16 R88, R136, R94, R68 ;  /* 0x0000005e8858723c */ /* 0x000fe20000041844 */
[----:B------:R1:W3:Y:S01]  /*e080*/  MUFU.EX2 R11, R2 ;  /* 0x00000002000b7308 */ /* 0x0002e20000000800 */
[----:B------:R-:W-:Y:S01]  /*e090*/  MOV R72, R235 ;  /* 0x000000eb00487202 */ /* 0x000fe20000000f00 */
[----:B------:R-:W-:Y:S01]  /*e0a0*/  FADD.FTZ R3, R216, R3 ;  /* 0x00000003d8037221 */ /* 0x000fe20000010000 */
[----:B------:R-:W-:-:S03]  /*e0b0*/  MOV R73, R236 ;  /* 0x000000ec00497202 */ /* 0x000fc60000000f00 */
[----:B------:R-:W-:Y:S01]  /*e0c0*/  MOV R70, R233 ;  /* 0x000000e900467202 */ /* 0x000fe20000000f00 */
[----:B------:R-:W-:Y:S01]  /*e0d0*/  HMMA.16816.F32.BF16 R100, R136, R108, R64 ;  /* 0x0000006c8864723c */ /* 0x000fe20000041840 */
[----:B------:R-:W-:-:S07]  /*e0e0*/  MOV R71, R234 ;  /* 0x000000ea00477202 */ /* 0x000fce0000000f00 */
[----:B------:R-:W-:Y:S01]  /*e0f0*/  HMMA.16816.F32.BF16 R104, R136, R110, R60 ;  /* 0x0000006e8868723c */ /* 0x000fe2000004183c */
[----:B-1----:R-:W-:Y:S01]  /*e100*/  FFMA.FTZ R2, R187, c[0x0][0x23c], -R9 ;  /* 0x00008f00bb027a23 */ /* 0x002fe20000010809 */
[----:B---3--:R-:W-:-:S03]  /*e110*/  F2FP.BF16.PACK_AB R141, R11, R24 ;  /* 0x000000180b8d723e */ /* 0x008fc600000010ff */
[----:B------:R1:W-:Y:S03]  /*e120*/  MUFU.EX2 R10, R2 ;  /* 0x00000002000a7308 */ /* 0x0003e60000000800 */
[C---:B--2---:R-:W-:Y:S08]  /*e130*/  HMMA.16816.F32.BF16 R116, R136.reuse, R124, R56 ;  /* 0x0000007c8874723c */ /* 0x044ff00000041838 */
[----:B------:R-:W-:Y:S01]  /*e140*/  HMMA.16816.F32.BF16 R120, R136, R126, R52 ;  /* 0x0000007e8878723c */ /* 0x000fe20000041834 */
[----:B-1----:R-:W-:-:S07]  /*e150*/  FFMA.FTZ R2, R185, c[0x0][0x23c], -R9 ;  /* 0x00008f00b9027a23 */ /* 0x002fce0000010809 */
[C---:B----4-:R-:W-:Y:S01]  /*e160*/  HMMA.16816.F32.BF16 R132, R136.reuse, R16, R48 ;  /* 0x000000108884723c */ /* 0x050fe20000041830 */
[----:B------:R1:W2:Y:S07]  /*e170*/  MUFU.EX2 R8, R2 ;  /* 0x0000000200087308 */ /* 0x0002ae0000000800 */
[----:B------:R-:W-:Y:S01]  /*e180*/  HMMA.16816.F32.BF16 R136, R136, R18, R40 ;  /* 0x000000128888723c */ /* 0x000fe20000041828 */
[----:B-1----:R-:W-:Y:S01]  /*e190*/  FFMA.FTZ R2, R247, R78, R177 ;  /* 0x0000004ef7027223 */ /* 0x002fe200000100b1 */
[----:B--2---:R-:W-:-:S03]  /*e1a0*/  F2FP.BF16.PACK_AB R143, R8, R10 ;  /* 0x0000000a088f723e */ /* 0x004fc600000010ff */
        /* <DEDUP_REMOVED lines=67> */
[----:B------:R-:W-:Y:S01]  /*e5e0*/  BAR.SYNC.DEFER_BLOCKING 0x0 ;  /* 0x0000000000007b1d */ /* 0x000fe20000010000 */
[----:B------:R-:W-:Y:S01]  /*e5f0*/  IMAD.U32 R7, RZ, RZ, UR4 ;  /* 0x00000004ff077e24 */ /* 0x000fe2000f8e00ff */
[----:B------:R-:W-:Y:S01]  /*e600*/  LOP3.LUT R0, R0, 0xffffffdf, RZ, 0xc0, !PT ;  /* 0xffffffdf00007812 */ /* 0x000fe200078ec0ff */
[----:B------:R-:W-:Y:S01]  /*e610*/  IMAD.U32 R11, RZ, RZ, UR4 ;  /* 0x00000004ff0b7e24 */ /* 0x000fe2000f8e00ff */
[----:B------:R-:W-:Y:S01]  /*e620*/  UISETP.GT.AND UP0, UPT, UR25, UR9, UPT ;  /* 0x000000091900728c */ /* 0x000fe2000bf04270 */
[----:B------:R-:W-:Y:S01]  /*e630*/  IMAD.U32 R12, RZ, RZ, UR4 ;  /* 0x00000004ff0c7e24 */ /* 0x000fe2000f8e00ff */
[----:B------:R-:W-:Y:S01]  /*e640*/  ULDC.64 UR12, c[0x0][0x1a0] ;  /* 0x00006800000c7ab9 */ /* 0x000fe20000000a00 */
[----:B------:R-:W-:Y:S01]  /*e650*/  @P3 LOP3.LUT R0, R0, 0x20, RZ, 0xfc, !PT ;  /* 0x0000002000003812 */ /* 0x000fe200078efcff */
[----:B------:R-:W-:Y:S02]  /*e660*/  UIMAD UR7, UR7, UR12, URZ ;  /* 0x0000000c070772a4 */ /* 0x000fe4000f8e023f */
[----:B------:R-:W-:Y:S01]  /*e670*/  UIMAD.WIDE.U32 UR22, UR25, UR12, URZ ;  /* 0x0000000c191672a5 */ /* 0x000fe2000f8e003f */
[----:B------:R-:W-:Y:S01]  /*e680*/  LOP3.LUT R0, R0, 0xfffffff7, RZ, 0xc0, !PT ;  /* 0xfffffff700007812 */ /* 0x000fe200078ec0ff */
[----:B------:R-:W-:-:S04]  /*e690*/  UIMAD UR7, UR25, UR13, UR7 ;  /* 0x0000000d190772a4 */ /* 0x000fc8000f8e0207 */
[----:B------:R-:W-:Y:S01]  /*e6a0*/  UIADD3 UR7, UR23, UR7, URZ ;  /* 0x0000000717077290 */ /* 0x000fe2000fffe03f */
[----:B------:R-:W-:Y:S02]  /*e6b0*/  IMAD.U32 R4, RZ, RZ, UR22 ;  /* 0x00000016ff047e24 */ /* 0x000fe4000f8e00ff */
[----:B------:R-:W-:-:S03]  /*e6c0*/  IMAD.U32 R5, RZ, RZ, UR23 ;  /* 0x00000017ff057e24 */ /* 0x000fc6000f8e00ff */
[----:B------:R-:W-:Y:S01]  /*e6d0*/  IMAD.U32 R3, RZ, RZ, UR7 ;  /* 0x00000007ff037e24 */ /* 0x000fe2000f8e00ff */
[----:B------:R-:W-:Y:S01]  /*e6e0*/  @P3 STS.128 [R215+0x6000], RZ ;  /* 0x006000ffd7003388 */ /* 0x000fe20000000c00 */
[----:B--2---:R-:W-:-:S04]  /*e6f0*/  LEA R2, P0, R4, R160, 0x6 ;  /* 0x000000a004027211 */ /* 0x004fc800078030ff */
[----:B---3--:R-:W-:Y:S01]  /*e700*/  LEA.HI.X R3, R4, R229, R3, 0x6, P0 ;  /* 0x000000e504037211 */ /* 0x008fe200000f3403 */
[----:B------:R-:W-:Y:S01]  /*e710*/  IMAD.MOV.U32 R229, RZ, RZ, c[0x0][0x1a4] ;  /* 0x00006900ffe57624 */ /* 0x000fe200078e00ff */
[----:B------:R-:W-:Y:S02]  /*e720*/  @!P3 LEA R7, P1, R7, R2, 0x5 ;  /* 0x000000020707b211 */ /* 0x000fe400078228ff */
[----:B------:R-:W-:Y:S02]  /*e730*/  @!P3 IADD3 R5, P4, R2, UR17, RZ ;  /* 0x000000110205bc10 */ /* 0x000fe4000ff9e0ff */
[----:B------:R-:W-:Y:S02]  /*e740*/  @!P3 LEA R6, P0, R7, c[0x0][0x170], 0x1 ;  /* 0x00005c000706ba11 */ /* 0x000fe400078008ff */
[----:B------:R-:W-:Y:S02]  /*e750*/  @!P3 LEA.HI.X R11, R11, R3, R229, 0x5, P1 ;  /* 0x000000030b0bb211 */ /* 0x000fe400008f2ce5 */
[----:B------:R-:W-:-:S02]  /*e760*/  @!P3 LEA R8, P2, R5, c[0x0][0x170], 0x1 ;  /* 0x00005c000508ba11 */ /* 0x000fc400078408ff */
[----:B------:R-:W-:Y:S02]  /*e770*/  @!P3 IADD3.X R4, R3, UR10, RZ, P4, !PT ;  /* 0x0000000a0304bc10 */ /* 0x000fe4000a7fe4ff */
[C---:B------:R-:W-:Y:S02]  /*e780*/  @!P3 LEA R10, P1, R2.reuse, c[0x0][0x170], 0x1 ;  /* 0x00005c00020aba11 */ /* 0x040fe400078208ff */
[----:B------:R-:W-:Y:S02]  /*e790*/  @!P3 LEA.HI.X R7, R7, c[0x0][0x174], R11, 0x1, P0 ;  /* 0x00005d000707ba11 */ /* 0x000fe400000f0c0b */
[----:B------:R-:W-:Y:S01]  /*e7a0*/  @!P3 LEA.HI.X R9, R5, c[0x0][0x174], R4, 0x1, P2 ;  /* 0x00005d000509ba11 */ /* 0x000fe200010f0c04 */
[----:B------:R-:W-:Y:S01]  /*e7b0*/  @!P3 IMAD R4, R229, 0x30, RZ ;  /* 0x00000030e504b824 */ /* 0x000fe200078e02ff */
[--C-:B------:R-:W-:Y:S01]  /*e7c0*/  @!P3 LEA.HI.X R11, R2, c[0x0][0x174], R3.reuse, 0x1, P1 ;  /* 0x00005d00020bba11 */ /* 0x100fe200008f0c03 */
[----:B------:R-:W-:Y:S01]  /*e7d0*/  @!P3 IMAD.WIDE.U32 R2, R12, 0x30, R2 ;  /* 0x000000300c02b825 */ /* 0x000fe200078e0002 */
[----:B------:R-:W1:Y:S03]  /*e7e0*/  S2R R229, SR_TID.X ;  /* 0x0000000000e57919 */ /* 0x000e660000002100 */
[----:B------:R-:W-:Y:S01]  /*e7f0*/  @!P3 IMAD.IADD R3, R4, 0x1, R3 ;  /* 0x000000010403b824 */ /* 0x000fe200078e0203 */
[C---:B------:R-:W-:Y:S01]  /*e800*/  @!P3 LEA R4, P0, R2.reuse, c[0x0][0x170], 0x1 ;  /* 0x00005c000204ba11 */ /* 0x040fe200078008ff */
[----:B------:R-:W-:Y:S01]  /*e810*/  @!PT LDS RZ, [RZ] ;  /* 0x00000000fffff984 */ /* 0x000fe20000000800 */
[----:B------:R-:W-:Y:S01]  /*e820*/  @!PT LDS RZ, [RZ] ;  /* 0x00000000fffff984 */ /* 0x000fe20000000800 */
[----:B------:R-:W-:Y:S01]  /*e830*/  @!PT LDS RZ, [RZ] ;  /* 0x00000000fffff984 */ /* 0x000fe20000000800 */
[----:B------:R2:W-:Y:S03]  /*e840*/  @!P3 LDGSTS.E.BYPASS.LTC128B.128 [R215+0x6000], [R10.64] ;  /* 0x060000000ad7bfae */ /* 0x0005e6000b901d52 */
[----:B------:R-:W-:Y:S01]  /*e850*/  @!P3 LEA.HI.X R5, R2, c[0x0][0x174], R3, 0x1, P0 ;  /* 0x00005d000205ba11 */ /* 0x000fe200000f0c03 */
[----:B------:R-:W-:Y:S01]  /*e860*/  @P3 STS.128 [R215+0x6800], RZ ;  /* 0x006800ffd7003388 */ /* 0x000fe20000000c00 */
[----:B------:R-:W-:-:S03]  /*e870*/  IMAD.U32 R2, RZ, RZ, UR25 ;  /* 0x00000019ff027e24 */ /* 0x000fc6000f8e00ff */
        /* <DEDUP_REMOVED lines=9> */
[----:B-1----:R-:W-:-:S03]  /*e910*/  IMAD.SHL.U32 R229, R229, 0x2, RZ ;  /* 0x00000002e5e57824 */ /* 0x002fc600078e00ff */
[----:B------:R-:W-:Y:S04]  /*e920*/  @P3 STS.128 [R215+0x7800], RZ ;  /* 0x007800ffd7003388 */ /* 0x000fe80000000c00 */
[----:B------:R-:W-:Y:S01]  /*e930*/  @!PT LDS RZ, [RZ] ;  /* 0x00000000fffff984 */ /* 0x000fe20000000800 */
[----:B------:R-:W-:Y:S01]  /*e940*/  @!PT LDS RZ, [RZ] ;  /* 0x00000000fffff984 */ /* 0x000fe20000000800 */
[----:B------:R-:W-:Y:S01]  /*e950*/  @!PT LDS RZ, [RZ] ;  /* 0x00000000fffff984 */ /* 0x000fe20000000800 */
[----:B------:R3:W-:Y:S01]  /*e960*/  @!P3 LDGSTS.E.BYPASS.LTC128B.128 [R215+0x7800], [R4.64] ;  /* 0x0780000004d7bfae */ /* 0x0007e2000b901d52 */
[----:B------:R-:W-:-:S03]  /*e970*/  LOP3.LUT R229, R229, 0x6, RZ, 0xc0, !PT ;  /* 0x00000006e5e57812 */ /* 0x000fc600078ec0ff */
[----:B------:R-:W-:Y:S02]  /*e980*/  LDSM.16.M88.4 R16, [R188+0x4000] ;  /* 0x00400000bc10783b */ /* 0x000fe40000000200 */
[----:B------:R-:W-:Y:S02]  /*e990*/  IMAD R2, R2, 0x40, R229 ;  /* 0x0000004002027824 */ /* 0x000fe400078e02e5 */
[----:B------:R-:W-:Y:S02]  /*e9a0*/  LDSM.16.M88.4 R20, [R188+0x5800] ;  /* 0x00580000bc14783b */ /* 0x000fe40000000200 */
[----:B------:R-:W-:Y:S02]  /*e9b0*/  IMAD.IADD R3, R210, 0x1, -R2 ;  /* 0x00000001d2037824 */ /* 0x000fe400078e0a02 */
[----:B--2---:R-:W1:Y:S03]  /*e9c0*/  LDSM.16.M88.4 R8, [R195] ;  /* 0x00000000c308783b */ /* 0x004e660000000200 */
[----:B------:R-:W-:Y:S01]  /*e9d0*/  IABS R3, R3 ;  /* 0x0000000300037213 */ /* 0x000fe20000000000 */
[----:B------:R-:W-:Y:S04]  /*e9e0*/  LDSM.16.M88.4 R28, [R188+0x4800] ;  /* 0x00480000bc1c783b */ /* 0x000fe80000000200 */
[----:B------:R-:W-:Y:S04]  /*e9f0*/  LDSM.16.M88.4 R24, [R188+0x5000] ;  /* 0x00500000bc18783b */ /* 0x000fe80000000200 */
[----:B------:R-:W-:Y:S04]  /*ea00*/  LDSM.16.M88.4 R12, [R198+0x2000] ;  /* 0x00200000c60c783b */ /* 0x000fe80000000200 */
[----:B---3--:R-:W2:Y:S04]  /*ea10*/  LDSM.16.M88.4 R4, [R195+0x2000] ;  /* 0x00200000c304783b */ /* 0x008ea80000000200 */
[----:B------:R-:W3:Y:S04]  /*ea20*/  LDSM.16.M88.4 R32, [R194+0x5800] ;  /* 0x00580000c220783b */ /* 0x000ee80000000200 */
[----:B------:R-:W-:Y:S04]  /*ea30*/  LDSM.16.M88.4 R36, [R194+0x5000] ;  /* 0x00500000c224783b */ /* 0x000fe80000000200 */
[----:B------:R-:W-:Y:S04]  /*ea40*/  LDSM.16.M88.4 R44, [R194+0x4000] ;  /* 0x00400000c22c783b */ /* 0x000fe80000000200 */
[----:B------:R-:W-:Y:S04]  /*ea50*/  LDSM.16.M88.4 R40, [R194+0x4800] ;  /* 0x00480000c228783b */ /* 0x000fe80000000200 */
[----:B------:R-:W0:Y:S01]  /*ea60*/  LDGDEPBAR ;  /* 0x00000000000079af */ /* 0x000e220000000000 */
[C---:B-1----:R-:W-:Y:S08]  /*ea70*/  HMMA.16816.F32.BF16 R152, R8.reuse, R16, RZ ;  /* 0x000000100898723c */ /* 0x042ff000000418ff */
[----:B------:R-:W-:Y:S08]  /*ea80*/  HMMA.16816.F32.BF16 R168, R8, R18, RZ ;  /* 0x0000001208a8723c */ /* 0x000ff000000418ff */
[C---:B--2---:R-:W-:Y:S08]  /*ea90*/  HMMA.16816.F32.BF16 R68, R4.reuse, R16, RZ ;  /* 0x000000100444723c */ /* 0x044ff000000418ff */
[C---:B------:R-:W-:Y:S01]  /*eaa0*/  HMMA.16816.F32.BF16 R64, R4.reuse, R18, RZ ;  /* 0x000000120440723c */ /* 0x040fe200000418ff */
[----:B------:R-:W1:Y:S07]  /*eab0*/  LDSM.16.M88.4 R16, [R198] ;  /* 0x00000000c610783b */ /* 0x000e6e0000000200 */
        /* <DEDUP_REMOVED lines=8> */
[C---:B------:R-:W-:Y:S01]  /*eb40*/  HMMA.16816.F32.BF16 R164, R8.reuse, R30, RZ ;  /* 0x0000001e08a4723c */ /* 0x040fe200000418ff */
[----:B------:R-:W-:Y:S07]  /*eb50*/  LDSM.16.M88.4 R28, [R202] ;  /* 0x00000000ca1c783b */ /* 0x000fee0000000200 */
[C---:B------:R-:W-:Y:S01]  /*eb60*/  HMMA.16816.F32.BF16 R160, R8.reuse, R26, RZ ;  /* 0x0000001a08a0723c */ /* 0x040fe200000418ff */
[----:B------:R-:W-:Y:S07]  /*eb70*/  LDSM.16.M88.4 R24, [R199] ;  /* 0x00000000c718783b */ /* 0x000fee0000000200 */
[C---:B------:R-:W-:Y:S08]  /*eb80*/  HMMA.16816.F32.BF16 R76, R8.reuse, R20, RZ ;  /* 0x00000014084c723c */ /* 0x040ff000000418ff */
[----:B------:R-:W-:Y:S01]  /*eb90*/  HMMA.16816.F32.BF16 R156, R8, R22, RZ ;  /* 0x00000016089c723c */ /* 0x000fe200000418ff */
[----:B------:R-:W-:Y:S07]  /*eba0*/  LDSM.16.M88.4 R8, [R196] ;  /* 0x00000000c408783b */ /* 0x000fee0000000200 */
[C---:B---3--:R-:W-:Y:S01]  /*ebb0*/  HMMA.16816.F32.BF16 R224, R12.reuse, R32, R48 ;  /* 0x000000200ce0723c */ /* 0x048fe20000041830 */
[----:B------:R-:W2:Y:S07]  /*ebc0*/  LDSM.16.M88.4 R48, [R201] ;  /* 0x00000000c930783b */ /* 0x000eae0000000200 */
[----:B------:R-:W-:Y:S08]  /*ebd0*/  HMMA.16816.F32.BF16 R216, R12, R34, R4 ;  /* 0x000000220cd8723c */ /* 0x000ff00000041804 */
[C---:B-1----:R-:W-:Y:S08]  /*ebe0*/  HMMA.16816.F32.BF16 R4, R16.reuse, R36, R144 ;  /* 0x000000241004723c */ /* 0x042ff00000041890 */
[-C--:B------:R-:W-:Y:S08]  /*ebf0*/  HMMA.16816.F32.BF16 R20, R16, R44.reuse, R152 ;  /* 0x0000002c1014723c */ /* 0x080ff00000041898 */
[----:B------:R-:W-:Y:S01]  /*ec00*/  HMMA.16816.F32.BF16 R176, R12, R44, R68 ;  /* 0x0000002c0cb0723c */ /* 0x000fe20000041844 */
[----:B------:R-:W-:-:S02]  /*ec10*/  IMAD.MOV.U32 R250, RZ, RZ, R219 ;  /* 0x000000fffffa7224 */ /* 0x000fc400078e00db */
[----:B------:R-:W-:Y:S02]  /*ec20*/  IMAD.MOV.U32 R249, RZ, RZ, R216 ;  /* 0x000000fffff97224 */ /* 0x000fe400078e00d8 */
[----:B------:R-:W-:Y:S02]  /*ec30*/  IMAD.MOV.U32 R244, RZ, RZ, R217 ;  /* 0x000000fffff47224 */ /* 0x000fe400078e00d9 */
[----:B------:R-:W-:Y:S01]  /*ec40*/  IMAD.MOV.U32 R239, RZ, RZ, R218 ;  /* 0x000000ffffef7224 */ /* 0x000fe200078e00da */
[C---:B------:R-:W-:Y:S01]  /*ec50*/  HMMA.16816.F32.BF16 R180, R12.reuse, R40, R60 ;  /* 0x000000280cb4723c */ /* 0x040fe2000004183c */
[----:B------:R-:W-:Y:S07]  /*ec60*/  LDSM.16.M88.4 R216, [R200] ;  /* 0x00000000c8d8783b */ /* 0x000fee0000000200 */
[C---:B------:R-:W-:Y:S08]  /*ec70*/  HMMA.16816.F32.BF16 R220, R12.reuse, R36, R52 ;  /* 0x000000240cdc723c */ /* 0x040ff00000041834 */
[C---:B------:R-:W-:Y:S08]  /*ec80*/  HMMA.16816.F32.BF16 R172, R12.reuse, R46, R64 ;  /* 0x0000002e0cac723c */ /* 0x040ff00000041840 */
[C---:B------:R-:W-:Y:S08]  /*ec90*/  HMMA.16816.F32.BF16 R56, R12.reuse, R42, R56 ;  /* 0x0000002a0c38723c */ /* 0x040ff00000041838 */
[----:B------:R-:W-:Y:S08]  /*eca0*/  HMMA.16816.F32.BF16 R184, R12, R38, R72 ;  /* 0x000000260cb8723c */ /* 0x000ff00000041848 */
[----:B------:R-:W-:Y:S08]  /*ecb0*/  HMMA.16816.F32.BF16 R12, R16, R40, R148 ;  /* 0x00000028100c723c */ /* 0x000ff00000041894 */
[C---:B--2---:R-:W-:Y:S07]  /*ecc0*/  HMMA.16816.F32.BF16 R148, R8.reuse, R48, R4 ;  /* 0x000000300894723c */ /* 0x044fee0000041804 */
[--C-:B------:R-:W-:Y:S01]  /*ecd0*/  IMAD.IADD R5, R207, 0x1, -R2.reuse ;  /* 0x00000001cf057824 */ /* 0x100fe200078e0a02 */
[C---:B------:R-:W-:Y:S01]  /*ece0*/  IADD3 R7, R2.reuse, 0x1, RZ ;  /* 0x0000000102077810 */ /* 0x040fe20007ffe0ff */
[----:B------:R-:W-:Y:S01]  /*ecf0*/  IMAD.MOV.U32 R4, RZ, RZ, R3 ;  /* 0x000000ffff047224 */ /* 0x000fe200078e0003 */
[----:B------:R-:W-:Y:S01]  /*ed00*/  HMMA.16816.F32.BF16 R68, R8, R24, R20 ;  /* 0x000000180844723c */ /* 0x000fe20000041814 */
[----:B------:R-:W1:Y:S01]  /*ed10*/  LDSM.16.M88.4 R20, [R196+0x2000] ;  /* 0x00200000c414783b */ /* 0x000e620000000200 */
[----:B------:R-:W-:Y:S01]  /*ed20*/  IABS R3, R5 ;  /* 0x0000000500037213 */ /* 0x000fe20000000000 */
[----:B------:R-:W-:Y:S01]  /*ed30*/  IMAD.IADD R5, R205, 0x1, -R2 ;  /* 0x00000001cd057824 */ /* 0x000fe200078e0a02 */
[----:B------:R2:W-:Y:S01]  /*ed40*/  I2F R232, R4 ;  /* 0x0000000400e87306 */ /* 0x0005e20000201400 */
[----:B------:R-:W-:-:S02]  /*ed50*/  IADD3 R6, R2, 0x8, RZ ;  /* 0x0000000802067810 */ /* 0x000fc40007ffe0ff */
[C---:B------:R-:W-:Y:S01]  /*ed60*/  ISETP.GE.AND P4, PT, R7.reuse, R214, PT ;  /* 0x000000d60700720c */ /* 0x040fe20003f86270 */
[C---:B------:R-:W-:Y:S01]  /*ed70*/  HMMA.16816.F32.BF16 R44, R16.reuse, R46, R168 ;  /* 0x0000002e102c723c */ /* 0x040fe200000418a8 */
[C---:B------:R-:W-:Y:S02]  /*ed80*/  ISETP.GE.AND P2, PT, R7.reuse, R213, PT ;  /* 0x000000d50700720c */ /* 0x040fe40003f46270 */
[C---:B------:R-:W-:Y:S02]  /*ed90*/  ISETP.GE.AND P1, PT, R7.reuse, R212, PT ;  /* 0x000000d40700720c */ /* 0x040fe40003f26270 */
[C---:B------:R-:W-:Y:S02]  /*eda0*/  ISETP.GE.AND P0, PT, R7.reuse, R211, PT ;  /* 0x000000d30700720c */ /* 0x040fe40003f06270 */
[C---:B------:R-:W-:Y:S01]  /*edb0*/  ISETP.LT.OR P6, PT, R7.reuse, R206, P4 ;  /* 0x000000ce0700720c */ /* 0x040fe200027c1670 */
[----:B------:R-:W-:Y:S01]  /*edc0*/  HMMA.16816.F32.BF16 R52, R16, R32, R76 ;  /* 0x000000201034723c */ /* 0x000fe2000004184c */
[----:B------:R-:W-:-:S02]  /*edd0*/  ISETP.LT.OR P5, PT, R7, R208, P2 ;  /* 0x000000d00700720c */ /* 0x000fc400017a1670 */
[----:B------:R-:W-:Y:S01]  /*ede0*/  ISETP.LT.OR P1, PT, R7, R204, P1 ;  /* 0x000000cc0700720c */ /* 0x000fe20000f21670 */
[----:B--2---:R-:W-:Y:S01]  /*edf0*/  IMAD.MOV.U32 R4, RZ, RZ, R3 ;  /* 0x000000ffff047224 */ /* 0x004fe200078e0003 */
[----:B------:R-:W-:Y:S01]  /*ee00*/  IABS R3, R5 ;  /* 0x0000000500037213 */ /* 0x000fe20000000000 */
[----:B------:R-:W-:Y:S01]  /*ee10*/  IMAD.IADD R5, R209, 0x1, -R2 ;  /* 0x00000001d1057824 */ /* 0x000fe200078e0a02 */
[----:B------:R-:W-:Y:S01]  /*ee20*/  ISETP.LT.OR P0, PT, R7, R203, P0 ;  /* 0x000000cb0700720c */ /* 0x000fe20000701670 */
[----:B------:R2:W-:Y:S01]  /*ee30*/  I2F R230, R4 ;  /* 0x0000000400e67306 */ /* 0x0005e20000201400 */
[----:B------:R-:W-:Y:S01]  /*ee40*/  HMMA.16816.F32.BF16 R40, R16, R42, R164 ;  /* 0x0000002a1028723c */ /* 0x000fe200000418a4 */
[C---:B------:R-:W-:Y:S02]  /*ee50*/  ISETP.GE.AND P4, PT, R6.reuse, R214, PT ;  /* 0x000000d60600720c */ /* 0x040fe40003f86270 */
[----:B------:R-:W-:-:S04]  /*ee60*/  ISETP.GE.AND P2, PT, R6, R213, PT ;  /* 0x000000d50600720c */ /* 0x000fc80003f46270 */
[----:B------:R-:W-:Y:S01]  /*ee70*/  @P1 LOP3.LUT R0, R0, 0x8, RZ, 0xfc, !PT ;  /* 0x0000000800001812 */ /* 0x000fe200078efcff */
[C---:B------:R-:W-:Y:S01]  /*ee80*/  HMMA.16816.F32.BF16 R36, R16.reuse, R38, R160 ;  /* 0x000000261024723c */ /* 0x040fe200000418a0 */
[----:B------:R-:W-:Y:S02]  /*ee90*/  ISETP.GE.AND P1, PT, R2, R214, PT ;  /* 0x000000d60200720c */ /* 0x000fe40003f26270 */
[----:B------:R-:W-:Y:S02]  /*eea0*/  LOP3.LUT R0, R0, 0xfffffffb, RZ, 0xc0, !PT ;  /* 0xfffffffb00007812 */ /* 0x000fe400078ec0ff */
[----:B------:R-:W-:Y:S01]  /*eeb0*/  ISETP.LT.OR P1, PT, R2, R206, P1 ;  /* 0x000000ce0200720c */ /* 0x000fe20000f21670 */
[----:B--2---:R-:W-:Y:S01]  /*eec0*/  IMAD.MOV.U32 R4, RZ, RZ, R3 ;  /* 0x000000ffff047224 */ /* 0x004fe200078e0003 */
[----:B------:R-:W-:Y:S01]  /*eed0*/  IABS R3, R5 ;  /* 0x0000000500037213 */ /* 0x000fe20000000000 */
[----:B------:R-:W-:Y:S01]  /*eee0*/  IMAD.IADD R5, R210, 0x1, -R7 ;  /* 0x00000001d2057824 */ /* 0x000fe200078e0a07 */
[----:B------:R-:W-:Y:S01]  /*eef0*/  HMMA.16816.F32.BF16 R16, R16, R34, R156 ;  /* 0x000000221010723c */ /* 0x000fe2000004189c */
[----:B------:R2:W-:Y:S01]  /*ef00*/  I2F R231, R4 ;  /* 0x0000000400e77306 */ /* 0x0005e20000201400 */
[----:B------:R-:W-:-:S02]  /*ef10*/  @P0 LOP3.LUT R0, R0, 0x4, RZ, 0xfc, !PT ;  /* 0x0000000400000812 */ /* 0x000fc400078efcff */
[----:B------:R-:W-:-:S04]  /*ef20*/  ISETP.GE.AND P0, PT, R2, R213, PT ;  /* 0x000000d50200720c */ /* 0x000fc80003f06270 */
[----:B-1----:R-:W-:Y:S01]  /*ef30*/  HMMA.16816.F32.BF16 R32, R20, R24, R176 ;  /* 0x000000181420723c */ /* 0x002fe200000418b0 */
[----:B------:R-:W-:-:S06]  /*ef40*/  ISETP.LT.OR P0, PT, R2, R208, P0 ;  /* 0x000000d00200720c */ /* 0x000fcc0000701670 */
[C---:B------:R-:W-:Y:S01]  /*ef50*/  IMAD.IADD R24, R209.reuse, 0x1, -R6 ;  /* 0x00000001d1187824 */ /* 0x040fe200078e0a06 */
[C---:B------:R-:W-:Y:S01]  /*ef60*/  HMMA.16816.F32.BF16 R60, R8.reuse, R26, R44 ;  /* 0x0000001a083c723c */ /* 0x040fe2000004182c */
[----:B--2---:R-:W-:Y:S01]  /*ef70*/  IMAD.MOV.U32 R4, RZ, RZ, R3 ;  /* 0x000000ffff047224 */ /* 0x004fe200078e0003 */
[----:B------:R-:W-:Y:S01]  /*ef80*/  IABS R3, R5 ;  /* 0x0000000500037213 */ /* 0x000fe20000000000 */
[--C-:B------:R-:W-:Y:S02]  /*ef90*/  IMAD.IADD R5, R209, 0x1, -R7.reuse ;  /* 0x00000001d1057824 */ /* 0x100fe400078e0a07 */
[----:B------:R1:W-:Y:S01]  /*efa0*/  I2F R229, R4 ;  /* 0x0000000400e57306 */ /* 0x0003e20000201400 */
[----:B------:R-:W-:Y:S02]  /*efb0*/  IMAD.MOV.U32 R176, RZ, RZ, R244 ;  /* 0x000000ffffb07224 */ /* 0x000fe400078e00f4 */
[C---:B------:R-:W-:Y:S05]  /*efc0*/  HMMA.16816.F32.BF16 R16, R8.reuse, R218, R16 ;  /* 0x000000da0810723c */ /* 0x040fea0000041810 */
[----:B------:R2:W-:Y:S03]  /*efd0*/  I2F R228, R3 ;  /* 0x0000000300e47306 */ /* 0x0005e60000201400 */
[----:B------:R-:W-:Y:S01]  /*efe0*/  HMMA.16816.F32.BF16 R64, R8, R30, R40 ;  /* 0x0000001e0840723c */ /* 0x000fe20000041828 */
[----:B-1----:R-:W-:-:S07]  /*eff0*/  IMAD.IADD R4, R207, 0x1, -R7 ;  /* 0x00000001cf047824 */ /* 0x002fce00078e0a07 */
[----:B------:R-:W-:Y:S01]  /*f000*/  HMMA.16816.F32.BF16 R76, R8, R28, R12 ;  /* 0x0000001c084c723c */ /* 0x000fe2000004180c */
[----:B------:R-:W-:Y:S01]  /*f010*/  LDSM.16.M88.4 R12, [R197+0x2000] ;  /* 0x00200000c50c783b */ /* 0x000fe20000000200 */
[----:B------:R-:W-:Y:S01]  /*f020*/  IABS R4, R4 ;  /* 0x0000000400047213 */ /* 0x000fe20000000000 */
[----:B--2---:R-:W-:-:S03]  /*f030*/  IMAD.IADD R3, R205, 0x1, -R7 ;  /* 0x00000001cd037824 */ /* 0x004fc600078e0a07 */
[----:B------:R1:W-:Y:S02]  /*f040*/  I2F R169, R4 ;  /* 0x0000000400a97306 */ /* 0x0003e40000201400 */
[C---:B------:R-:W-:Y:S01]  /*f050*/  HMMA.16816.F32.BF16 R44, R20.reuse, R28, R180 ;  /* 0x0000001c142c723c */ /* 0x040fe200000418b4 */
[----:B------:R-:W-:Y:S01]  /*f060*/  IMAD.MOV.U32 R238, RZ, RZ, R16 ;  /* 0x000000ffffee7224 */ /* 0x000fe200078e0010 */
[----:B------:R-:W-:Y:S01]  /*f070*/  IABS R3, R3 ;  /* 0x0000000300037213 */ /* 0x000fe20000000000 */
[----:B------:R-:W-:Y:S01]  /*f080*/  IMAD.MOV.U32 R252, RZ, RZ, R17 ;  /* 0x000000fffffc7224 */ /* 0x000fe200078e0011 */
[----:B------:R-:W-:Y:S01]  /*f090*/  MOV R237, R19 ;  /* 0x0000001300ed7202 */ /* 0x000fe20000000f00 */
[----:B------:R-:W-:Y:S02]  /*f0a0*/  IMAD.MOV.U32 R251, RZ, RZ, R18 ;  /* 0x000000fffffb7224 */ /* 0x000fe400078e0012 */
[----:B------:R-:W-:Y:S01]  /*f0b0*/  LDSM.16.M88.4 R16, [R197] ;  /* 0x00000000c510783b */ /* 0x000fe20000000200 */
[----:B------:R-:W-:Y:S01]  /*f0c0*/  HMMA.16816.F32.BF16 R40, R20, R30, R56 ;  /* 0x0000001e1428723c */ /* 0x000fe20000041838 */
[----:B------:R-:W-:-:S02]  /*f0d0*/  IMAD.MOV.U32 R179, RZ, RZ, R238 ;  /* 0x000000ffffb37224 */ /* 0x000fc400078e00ee */
[----:B------:R-:W2:Y:S01]  /*f0e0*/  LDSM.16.M88.4 R28, [R193+0x800] ;  /* 0x00080000c11c783b */ /* 0x000ea20000000200 */
[----:B------:R-:W-:Y:S02]  /*f0f0*/  IMAD.MOV.U32 R183, RZ, RZ, R251 ;  /* 0x000000ffffb77224 */ /* 0x000fe400078e00fb */
[----:B-1----:R-:W-:Y:S01]  /*f100*/  IMAD.MOV.U32 R4, RZ, RZ, R3 ;  /* 0x000000ffff047224 */ /* 0x002fe200078e0003 */
[----:B------:R-:W-:Y:S01]  /*f110*/  IABS R3, R5 ;  /* 0x0000000500037213 */ /* 0x000fe20000000000 */
[----:B------:R-:W-:Y:S01]  /*f120*/  IMAD.IADD R5, R210, 0x1, -R6 ;  /* 0x00000001d2057824 */ /* 0x000fe200078e0a06 */
[----:B------:R-:W-:Y:S01]  /*f130*/  HMMA.16816.F32.BF16 R72, R8, R50, R36 ;  /* 0x000000320848723c */ /* 0x000fe20000041824 */
[----:B------:R1:W-:Y:S01]  /*f140*/  I2F R171, R4 ;  /* 0x0000000400ab7306 */ /* 0x0003e20000201400 */
[----:B------:R-:W-:Y:S02]  /*f150*/  IMAD.MOV.U32 R177, RZ, RZ, R179 ;  /* 0x000000ffffb17224 */ /* 0x000fe400078e00b3 */
[----:B------:R-:W-:-:S02]  /*f160*/  IMAD.MOV.U32 R179, RZ, RZ, R252 ;  /* 0x000000ffffb37224 */ /* 0x000fc400078e00fc */
[----:B------:R-:W-:Y:S02]  /*f170*/  IMAD.MOV.U32 R182, RZ, RZ, R239 ;  /* 0x000000ffffb67224 */ /* 0x000fe400078e00ef */
[----:B------:R-:W-:Y:S01]  /*f180*/  HMMA.16816.F32.BF16 R36, R20, R26, R172 ;  /* 0x0000001a1424723c */ /* 0x000fe200000418ac */
[----:B------:R-:W-:Y:S02]  /*f190*/  IMAD.MOV.U32 R180, RZ, RZ, R250 ;  /* 0x000000ffffb47224 */ /* 0x000fe400078e00fa */
[----:B------:R-:W-:-:S05]  /*f1a0*/  IMAD.MOV.U32 R181, RZ, RZ, R249 ;  /* 0x000000ffffb57224 */ /* 0x000fca00078e00f9 */
[----:B------:R-:W-:Y:S01]  /*f1b0*/  HMMA.16816.F32.BF16 R156, R8, R216, R52 ;  /* 0x000000d8089c723c */ /* 0x000fe20000041834 */
[----:B-1----:R-:W-:Y:S01]  /*f1c0*/  IMAD.MOV.U32 R4, RZ, RZ, R3 ;  /* 0x000000ffff047224 */ /* 0x002fe200078e0003 */
[----:B------:R-:W-:Y:S01]  /*f1d0*/  IABS R3, R5 ;  /* 0x0000000500037213 */ /* 0x000fe20000000000 */
[----:B------:R-:W1:Y:S01]  /*f1e0*/  LDSM.16.M88.4 R8, [R193] ;  /* 0x00000000c108783b */ /* 0x000e620000000200 */
[----:B------:R-:W-:Y:S01]  /*f1f0*/  IADD3 R5, R2, 0x9, RZ ;  /* 0x0000000902057810 */ /* 0x000fe20007ffe0ff */
[----:B------:R3:W-:Y:S03]  /*f200*/  I2F R170, R4 ;  /* 0x0000000400aa7306 */ /* 0x0007e60000201400 */
[C---:B------:R-:W-:Y:S05]  /*f210*/  HMMA.16816.F32.BF16 R52, R20.reuse, R48, R220 ;  /* 0x000000301434723c */ /* 0x040fea00000418dc */
[----:B------:R4:W-:Y:S03]  /*f220*/  I2F R168, R3 ;  /* 0x0000000300a87306 */ /* 0x0009e60000201400 */
[----:B------:R-:W-:Y:S01]  /*f230*/  HMMA.16816.F32.BF16 R48, R20, R50, R184 ;  /* 0x000000321430723c */ /* 0x000fe200000418b8 */
[----:B---3--:R-:W-:-:S06]  /*f240*/  IMAD.IADD R4, R207, 0x1, -R6 ;  /* 0x00000001cf047824 */ /* 0x008fcc00078e0a06 */
[----:B------:R-:W-:Y:S01]  /*f250*/  IMAD.MOV.U32 R187, RZ, RZ, R180 ;  /* 0x000000ffffbb7224 */ /* 0x000fe200078e00b4 */
[----:B--2---:R-:W-:Y:S01]  /*f260*/  HMMA.16816.F32.BF16 R240, R12, R30, R40 ;  /* 0x0000001e0cf0723c */ /* 0x004fe20000041828 */
[----:B------:R-:W-:Y:S01]  /*f270*/  IMAD.MOV.U32 R180, RZ, RZ, R181 ;  /* 0x000000ffffb47224 */ /* 0x000fe200078e00b5 */
[----:B------:R-:W-:Y:S01]  /*f280*/  IABS R4, R4 ;  /* 0x0000000400047213 */ /* 0x000fe20000000000 */
[----:B----4-:R-:W-:-:S03]  /*f290*/  IMAD.IADD R3, R205, 0x1, -R6 ;  /* 0x00000001cd037824 */ /* 0x010fc600078e0a06 */
[----:B------:R2:W-:Y:S02]  /*f2a0*/  I2F R166, R4 ;  /* 0x0000000400a67306 */ /* 0x0005e40000201400 */
[----:B------:R-:W-:Y:S01]  /*f2b0*/  HMMA.16816.F32.BF16 R56, R20, R216, R224 ;  /* 0x000000d81438723c */ /* 0x000fe200000418e0 */
[----:B------:R-:W-:-:S06]  /*f2c0*/  IABS R3, R3 ;  /* 0x0000000300037213 */ /* 0x000fcc0000000000 */
[----:B------:R-:W-:Y:S01]  /*f2d0*/  IMAD.MOV.U32 R216, RZ, RZ, R182 ;  /* 0x000000ffffd87224 */ /* 0x000fe200078e00b6 */
[----:B------:R-:W-:Y:S01]  /*f2e0*/  HMMA.16816.F32.BF16 R224, R16, R30, R64 ;  /* 0x0000001e10e0723c */ /* 0x000fe20000041840 */
[----:B--2---:R-:W-:Y:S01]  /*f2f0*/  IMAD.MOV.U32 R4, RZ, RZ, R3 ;  /* 0x000000ffff047224 */ /* 0x004fe200078e0003 */
[----:B------:R-:W-:Y:S01]  /*f300*/  IABS R3, R24 ;  /* 0x0000001800037213 */ /* 0x000fe20000000000 */
[----:B------:R-:W-:-:S05]  /*f310*/  IMAD.IADD R24, R210, 0x1, -R5 ;  /* 0x00000001d2187824 */ /* 0x000fca00078e0a05 */
[-C--:B-1----:R-:W-:Y:S01]  /*f320*/  HMMA.16816.F32.BF16 R144, R12, R8.reuse, R32 ;  /* 0x000000080c90723c */ /* 0x082fe20000041820 */
[----:B------:R1:W-:Y:S01]  /*f330*/  I2F R167, R4 ;  /* 0x0000000400a77306 */ /* 0x0003e20000201400 */
[----:B------:R-:W-:Y:S01]  /*f340*/  LDSM.16.M88.4 R32, [R193+0x1800] ;  /* 0x00180000c120783b */ /* 0x000fe20000000200 */
        /* <DEDUP_REMOVED lines=8> */
[C---:B------:R-:W-:Y:S01]  /*f3d0*/  HMMA.16816.F32.BF16 R152, R12.reuse, R10, R36 ;  /* 0x0000000a0c98723c */ /* 0x040fe20000041824 */
[----:B-1----:R-:W-:Y:S01]  /*f3e0*/  IMAD.MOV.U32 R4, RZ, RZ, R3 ;  /* 0x000000ffff047224 */ /* 0x002fe200078e0003 */
[----:B------:R-:W-:Y:S01]  /*f3f0*/  IABS R3, R24 ;  /* 0x0000001800037213 */ /* 0x000fe20000000000 */
[----:B------:R-:W-:Y:S02]  /*f400*/  IMAD.IADD R24, R207, 0x1, -R5 ;  /* 0x00000001cf187824 */ /* 0x000fe400078e0a05 */
[----:B------:R1:W-:Y:S03]  /*f410*/  I2F R165, R4 ;  /* 0x0000000400a57306 */ /* 0x0003e60000201400 */
[----:B------:R-:W-:Y:S08]  /*f420*/  HMMA.16816.F32.BF16 R172, R12, R28, R44 ;  /* 0x0000001c0cac723c */ /* 0x000ff0000004182c */
[----:B------:R-:W-:Y:S01]  /*f430*/  HMMA.16816.F32.BF16 R60, R16, R10, R60 ;  /* 0x0000000a103c723c */ /* 0x000fe2000004183c */
[----:B-1----:R-:W-:Y:S01]  /*f440*/  IMAD.MOV.U32 R4, RZ, RZ, R3 ;  /* 0x000000ffff047224 */ /* 0x002fe200078e0003 */
[----:B------:R-:W-:-:S02]  /*f450*/  IABS R3, R24 ;  /* 0x0000001800037213 */ /* 0x000fc40000000000 */
[----:B------:R-:W1:Y:S01]  /*f460*/  LDSM.16.M88.4 R24, [R193+0x1000] ;  /* 0x00100000c118783b */ /* 0x000e620000000200 */
[----:B------:R2:W-:Y:S02]  /*f470*/  I2F R164, R4 ;  /* 0x0000000400a47306 */ /* 0x0005e40000201400 */
[C---:B------:R-:W-:Y:S01]  /*f480*/  IADD3 R11, R2.reuse, 0x18, RZ ;  /* 0x00000018020b7810 */ /* 0x040fe20007ffe0ff */
[----:B------:R-:W-:Y:S01]  /*f490*/  HMMA.16816.F32.BF16 R76, R16, R28, R76 ;  /* 0x0000001c104c723c */ /* 0x000fe2000004184c */
[----:B------:R-:W-:Y:S01]  /*f4a0*/  IADD3 R10, R2, 0x19, RZ ;  /* 0x00000019020a7810 */ /* 0x000fe20007ffe0ff */
[----:B------:R-:W-:-:S04]  /*f4b0*/  DEPBAR.LE SB0, 0x0 ;  /* 0x000080000000791a */ /* 0x000fc80000000000 */
[----:B------:R3:W-:Y:S01]  /*f4c0*/  I2F R162, R3 ;  /* 0x0000000300a27306 */ /* 0x0007e20000201400 */
[----:B------:R-:W-:Y:S02]  /*f4d0*/  IMAD.IADD R7, R207, 0x1, -R10 ;  /* 0x00000001cf077824 */ /* 0x000fe400078e0a0a */
[----:B------:R-:W-:Y:S02]  /*f4e0*/  IMAD.MOV.U32 R28, RZ, RZ, R183 ;  /* 0x000000ffff1c7224 */ /* 0x000fe400078e00b7 */
[----:B------:R-:W-:Y:S01]  /*f4f0*/  IMAD.MOV.U32 R29, RZ, RZ, R237 ;  /* 0x000000ffff1d7224 */ /* 0x000fe200078e00ed */
[----:B------:R-:W-:Y:S01]  /*f500*/  IABS R7, R7 ;  /* 0x0000000700077213 */ /* 0x000fe20000000000 */
[----:B--2---:R-:W-:-:S05]  /*f510*/  IMAD.IADD R4, R205, 0x1, -R5 ;  /* 0x00000001cd047824 */ /* 0x004fca00078e0a05 */
[----:B------:R-:W-:Y:S01]  /*f520*/  IABS R4, R4 ;  /* 0x0000000400047213 */ /* 0x000fe20000000000 */
[----:B---3--:R-:W-:-:S04]  /*f530*/  IMAD.IADD R3, R209, 0x1, -R5 ;  /* 0x00000001d1037824 */ /* 0x008fc800078e0a05 */
[----:B------:R-:W-:Y:S01]  /*f540*/  IMAD.MOV.U32 R8, RZ, RZ, R4 ;  /* 0x000000ffff087224 */ /* 0x000fe200078e0004 */
[----:B------:R-:W-:Y:S02]  /*f550*/  IADD3 R4, R2, 0x10, RZ ;  /* 0x0000001002047810 */ /* 0x000fe40007ffe0ff */
[----:B------:R-:W-:Y:S01]  /*f560*/  IABS R3, R3 ;  /* 0x0000000300037213 */ /* 0x000fe20000000000 */
[----:B------:R2:W-:Y:S02]  /*f570*/  I2F R163, R8 ;  /* 0x0000000800a37306 */ /* 0x0005e40000201400 */
[----:B------:R-:W-:-:S05]  /*f580*/  IMAD.IADD R9, R205, 0x1, -R4 ;  /* 0x00000001cd097824 */ /* 0x000fca00078e0a04 */
[----:B------:R-:W-:Y:S01]  /*f590*/  IABS R9, R9 ;  /* 0x0000000900097213 */ /* 0x000fe20000000000 */
[----:B------:R3:W-:Y:S01]  /*f5a0*/  I2F R161, R3 ;  /* 0x0000000300a17306 */ /* 0x0007e20000201400 */
[----:B-1----:R-:W-:Y:S01]  /*f5b0*/  HMMA.16816.F32.BF16 R52, R12, R24, R52 ;  /* 0x000000180c34723c */ /* 0x002fe20000041834 */
[----:B--2---:R-:W-:-:S07]  /*f5c0*/  IMAD.IADD R8, R210, 0x1, -R4 ;  /* 0x00000001d2087824 */ /* 0x004fce00078e0a04 */
[----:B------:R-:W-:Y:S01]  /*f5d0*/  HMMA.16816.F32.BF16 R240, R16, R24, R148 ;  /* 0x0000001810f0723c */ /* 0x000fe20000041894 */
[----:B------:R-:W-:Y:S01]  /*f5e0*/  I2F R44, R9 ;  /* 0x00000009002c7306 */ /* 0x000fe20000201400 */
[----:B------:R-:W-:Y:S01]  /*f5f0*/  IABS R8, R8 ;  /* 0x0000000800087213 */ /* 0x000fe20000000000 */
[----:B---3--:R-:W-:-:S06]  /*f600*/  IMAD.IADD R3, R207, 0x1, -R4 ;  /* 0x00000001cf037824 */ /* 0x008fcc00078e0a04 */
[----:B------:R1:W-:Y:S01]  /*f610*/  I2F R160, R8 ;  /* 0x0000000800a07306 */ /* 0x0003e20000201400 */
[----:B------:R-:W-:Y:S01]  /*f620*/  IMAD.MOV.U32 R148, RZ, RZ, R176 ;  /* 0x000000ffff947224 */ /* 0x000fe200078e00b0 */
[----:B------:R-:W-:-:S05]  /*f630*/  IABS R3, R3 ;  /* 0x0000000300037213 */ /* 0x000fca0000000000 */
[----:B------:R-:W-:Y:S01]  /*f640*/  IMAD.MOV.U32 R31, RZ, RZ, R52 ;  /* 0x000000ffff1f7224 */ /* 0x000fe200078e0034 */
[----:B------:R2:W-:Y:S01]  /*f650*/  I2F R39, R3 ;  /* 0x0000000300277306 */ /* 0x0005e20000201400 */
[----:B------:R-:W-:Y:S02]  /*f660*/  IMAD.MOV.U32 R217, RZ, RZ, R53 ;  /* 0x000000ffffd97224 */ /* 0x000fe400078e0035 */
[----:B------:R-:W-:Y:S02]  /*f670*/  IMAD.MOV.U32 R149, RZ, RZ, R54 ;  /* 0x000000ffff957224 */ /* 0x000fe400078e0036 */
[----:B------:R-:W-:Y:S02]  /*f680*/  IMAD.MOV.U32 R67, RZ, RZ, R55 ;  /* 0x000000ffff437224 */ /* 0x000fe400078e0037 */
[----:B------:R-:W-:Y:S01]  /*f690*/  HMMA.16816.F32.BF16 R52, R12, R26, R48 ;  /* 0x0000001a0c34723c */ /* 0x000fe20000041830 */
[----:B-1----:R-:W-:-:S05]  /*f6a0*/  IMAD.IADD R8, R209, 0x1, -R4 ;  /* 0x00000001d1087824 */ /* 0x002fca00078e0a04 */
[----:B------:R-:W-:Y:S02]  /*f6b0*/  IABS R8, R8 ;  /* 0x0000000800087213 */ /* 0x000fe40000000000 */
[----:B------:R-:W-:Y:S01]  /*f6c0*/  HMMA.16816.F32.BF16 R24, R16, R26, R72 ;  /* 0x0000001a1018723c */ /* 0x000fe20000041848 */
[----:B--2---:R-:W-:Y:S01]  /*f6d0*/  IADD3 R3, R2, 0x11, RZ ;  /* 0x0000001102037810 */ /* 0x004fe20007ffe0ff */
[----:B------:R1:W-:Y:S03]  /*f6e0*/  I2F R38, R8 ;  /* 0x0000000800267306 */ /* 0x0003e60000201400 */
[----:B------:R-:W-:-:S04]  /*f6f0*/  IADD3 R9, R210, -R3, RZ ;  /* 0x80000003d2097210 */ /* 0x000fc80007ffe0ff */
[----:B------:R-:W-:-:S04]  /*f700*/  IABS R9, R9 ;  /* 0x0000000900097213 */ /* 0x000fc80000000000 */
[----:B------:R2:W-:Y:S03]  /*f710*/  I2F R37, R9 ;  /* 0x0000000900257306 */ /* 0x0005e60000201400 */
[----:B------:R-:W-:Y:S02]  /*f720*/  IMAD.MOV.U32 R46, RZ, RZ, R52 ;  /* 0x000000ffff2e7224 */ /* 0x000fe400078e0034 */
[----:B-1----:R-:W-:Y:S02]  /*f730*/  IMAD.IADD R8, R207, 0x1, -R3 ;  /* 0x00000001cf087824 */ /* 0x002fe400078e0a03 */
[----:B------:R-:W-:Y:S02]  /*f740*/  IMAD.MOV.U32 R48, RZ, RZ, R54 ;  /* 0x000000ffff307224 */ /* 0x000fe400078e0036 */
[----:B------:R-:W-:Y:S01]  /*f750*/  IMAD.MOV.U32 R45, RZ, RZ, R53 ;  /* 0x000000ffff2d7224 */ /* 0x000fe200078e0035 */
[----:B------:R-:W-:Y:S01]  /*f760*/  IABS R8, R8 ;  /* 0x0000000800087213 */ /* 0x000fe20000000000 */
[----:B------:R-:W-:-:S02]  /*f770*/  IMAD.MOV.U32 R52, RZ, RZ, R24 ;  /* 0x000000ffff347224 */ /* 0x000fc400078e0018 */
[----:B------:R-:W-:Y:S01]  /*f780*/  IMAD.MOV.U32 R51, RZ, RZ, R27 ;  /* 0x000000ffff337224 */ /* 0x000fe200078e001b */
[----:B------:R1:W-:Y:S01]  /*f790*/  I2F R36, R8 ;  /* 0x0000000800247306 */ /* 0x0003e20000201400 */
[----:B------:R-:W-:Y:S02]  /*f7a0*/  IMAD.MOV.U32 R50, RZ, RZ, R26 ;  /* 0x000000ffff327224 */ /* 0x000fe400078e001a */
[----:B--2---:R-:W-:Y:S02]  /*f7b0*/  IMAD.IADD R9, R205, 0x1, -R3 ;  /* 0x00000001cd097824 */ /* 0x004fe400078e0a03 */
[----:B------:R-:W-:Y:S02]  /*f7c0*/  IMAD.MOV.U32 R49, RZ, RZ, R25 ;  /* 0x000000ffff317224 */ /* 0x000fe400078e0019 */
[----:B------:R-:W-:Y:S01]  /*f7d0*/  HMMA.16816.F32.BF16 R24, R16, R32, R156 ;  /* 0x000000201018723c */ /* 0x000fe2000004189c */
[----:B------:R-:W-:Y:S01]  /*f7e0*/  IABS R9, R9 ;  /* 0x0000000900097213 */ /* 0x000fe20000000000 */
[----:B------:R-:W-:-:S03]  /*f7f0*/  IMAD.MOV.U32 R47, RZ, RZ, R55 ;  /* 0x000000ffff2f7224 */ /* 0x000fc600078e0037 */
[----:B------:R2:W-:Y:S01]  /*f800*/  I2F R238, R9 ;  /* 0x0000000900ee7306 */ /* 0x0005e20000201400 */
[----:B-1----:R-:W-:-:S05]  /*f810*/  IMAD.IADD R8, R209, 0x1, -R3 ;  /* 0x00000001d1087824 */ /* 0x002fca00078e0a03 */
[----:B------:R-:W-:-:S04]  /*f820*/  IABS R8, R8 ;  /* 0x0000000800087213 */ /* 0x000fc80000000000 */
[----:B------:R1:W-:Y:S01]  /*f830*/  I2F R184, R8 ;  /* 0x0000000800b87306 */ /* 0x0003e20000201400 */
[----:B--2---:R-:W-:-:S08]  /*f840*/  IMAD.IADD R9, R210, 0x1, -R11 ;  /* 0x00000001d2097824 */ /* 0x004fd000078e0a0b */
[----:B------:R-:W-:Y:S01]  /*f850*/  MOV R54, R25 ;  /* 0x0000001900367202 */ /* 0x000fe20000000f00 */
[----:B------:R-:W-:Y:S01]  /*f860*/  IMAD.MOV.U32 R53, RZ, RZ, R24 ;  /* 0x000000ffff357224 */ /* 0x000fe200078e0018 */
[----:B------:R-:W-:Y:S01]  /*f870*/  IABS R9, R9 ;  /* 0x0000000900097213 */ /* 0x000fe20000000000 */
[----:B------:R-:W-:Y:S02]  /*f880*/  IMAD.MOV.U32 R252, RZ, RZ, R26 ;  /* 0x000000fffffc7224 */ /* 0x000fe400078e001a */
[----:B------:R-:W-:Y:S01]  /*f890*/  IMAD.MOV.U32 R251, RZ, RZ, R27 ;  /* 0x000000fffffb7224 */ /* 0x000fe200078e001b */
[----:B------:R2:W-:Y:S01]  /*f8a0*/  I2F R178, R9 ;  /* 0x0000000900b27306 */ /* 0x0005e20000201400 */
[----:B------:R-:W-:Y:S01]  /*f8b0*/  HMMA.16816.F32.BF16 R24, R12, R32, R56 ;  /* 0x000000200c18723c */ /* 0x000fe20000041838 */
[----:B-1----:R-:W-:-:S06]  /*f8c0*/  IMAD.IADD R8, R207, 0x1, -R11 ;  /* 0x00000001cf087824 */ /* 0x002fcc00078e0a0b */
[----:B------:R-:W-:Y:S01]  /*f8d0*/  IMAD.MOV.U32 R59, RZ, RZ, R179 ;  /* 0x000000ffff3b7224 */ /* 0x000fe200078e00b3 */
[----:B------:R-:W-:Y:S01]  /*f8e0*/  IABS R8, R8 ;  /* 0x0000000800087213 */ /* 0x000fe20000000000 */
[----:B------:R-:W-:-:S03]  /*f8f0*/  IMAD.MOV.U32 R56, RZ, RZ, R177 ;  /* 0x000000ffff387224 */ /* 0x000fc600078e00b1 */
[----:B------:R1:W-:Y:S01]  /*f900*/  I2F R65, R8 ;  /* 0x0000000800417306 */ /* 0x0003e20000201400 */
[----:B--2---:R-:W-:-:S05]  /*f910*/  IMAD.IADD R9, R205, 0x1, -R11 ;  /* 0x00000001cd097824 */ /* 0x004fca00078e0a0b */
[----:B------:R-:W-:-:S04]  /*f920*/  IABS R9, R9 ;  /* 0x0000000900097213 */ /* 0x000fc80000000000 */
[----:B------:R2:W-:Y:S02]  /*f930*/  I2F R159, R9 ;  /* 0x00000009009f7306 */ /* 0x0005e40000201400 */
[----:B------:R-:W-:Y:S02]  /*f940*/  IMAD.MOV.U32 R250, RZ, RZ, R24 ;  /* 0x000000fffffa7224 */ /* 0x000fe400078e0018 */
[----:B------:R-:W-:Y:S02]  /*f950*/  IMAD.MOV.U32 R249, RZ, RZ, R25 ;  /* 0x000000fffff97224 */ /* 0x000fe400078e0019 */
[----:B-1----:R-:W-:Y:S02]  /*f960*/  IMAD.IADD R8, R209, 0x1, -R11 ;  /* 0x00000001d1087824 */ /* 0x002fe400078e0a0b */
[----:B------:R-:W-:Y:S02]  /*f970*/  IMAD.MOV.U32 R244, RZ, RZ, R26 ;  /* 0x000000fffff47224 */ /* 0x000fe400078e001a */
[----:B------:R-:W-:Y:S01]  /*f980*/  IMAD.MOV.U32 R239, RZ, RZ, R27 ;  /* 0x000000ffffef7224 */ /* 0x000fe200078e001b */
[----:B------:R-:W-:-:S04]  /*f990*/  IABS R8, R8 ;  /* 0x0000000800087213 */ /* 0x000fc80000000000 */
[----:B------:R1:W-:Y:S01]  /*f9a0*/  I2F R157, R8 ;  /* 0x00000008009d7306 */ /* 0x0003e20000201400 */
[----:B--2---:R-:W-:-:S05]  /*f9b0*/  IMAD.IADD R9, R210, 0x1, -R10 ;  /* 0x00000001d2097824 */ /* 0x004fca00078e0a0a */
[----:B------:R-:W-:-:S05]  /*f9c0*/  IABS R9, R9 ;  /* 0x0000000900097213 */ /* 0x000fca0000000000 */
[----:B-1----:R-:W-:Y:S02]  /*f9d0*/  IMAD.MOV.U32 R8, RZ, RZ, R9 ;  /* 0x000000ffff087224 */ /* 0x002fe400078e0009 */
[----:B------:R-:W-:Y:S02]  /*f9e0*/  IMAD.IADD R9, R205, 0x1, -R10 ;  /* 0x00000001cd097824 */ /* 0x000fe400078e0a0a */
[----:B------:R1:W-:Y:S02]  /*f9f0*/  I2F R151, R8 ;  /* 0x0000000800977306 */ /* 0x0003e40000201400 */
[----:B-1----:R-:W-:Y:S01]  /*fa00*/  IMAD.MOV.U32 R8, RZ, RZ, R7 ;  /* 0x000000ffff087224 */ /* 0x002fe200078e0007 */
[----:B------:R-:W-:Y:S02]  /*fa10*/  IABS R7, R9 ;  /* 0x0000000900077213 */ /* 0x000fe40000000000 */
[----:B------:R-:W-:-:S03]  /*fa20*/  IADD3 R9, R2, 0x20, RZ ;  /* 0x0000002002097810 */ /* 0x000fc60007ffe0ff */
[----:B------:R1:W-:Y:S02]  /*fa30*/  I2F R150, R8 ;  /* 0x0000000800967306 */ /* 0x0003e40000201400 */
[----:B------:R-:W-:Y:S02]  /*fa40*/  IMAD.IADD R24, R210, 0x1, -R9 ;  /* 0x00000001d2187824 */ /* 0x000fe400078e0a09 */
[----:B-1----:R-:W-:Y:S02]  /*fa50*/  IMAD.MOV.U32 R8, RZ, RZ, R7 ;  /* 0x000000ffff087224 */ /* 0x002fe400078e0007 */
[----:B------:R-:W-:Y:S02]  /*fa60*/  IMAD.IADD R7, R209, 0x1, -R10 ;  /* 0x00000001d1077824 */ /* 0x000fe400078e0a0a */
[----:B------:R1:W-:Y:S03]  /*fa70*/  I2F R182, R8 ;  /* 0x0000000800b67306 */ /* 0x0003e60000201400 */
[----:B------:R-:W-:-:S04]  /*fa80*/  IABS R7, R7 ;  /* 0x0000000700077213 */ /* 0x000fc80000000000 */
[----:B-1----:R-:W-:Y:S02]  /*fa90*/  MOV R8, R7 ;  /* 0x0000000700087202 */ /* 0x002fe40000000f00 */
[----:B------:R-:W-:Y:S01]  /*faa0*/  IABS R7, R24 ;  /* 0x0000001800077213 */ /* 0x000fe20000000000 */
[----:B------:R-:W-:Y:S01]  /*fab0*/  IMAD.IADD R24, R205, 0x1, -R9 ;  /* 0x00000001cd187824 */ /* 0x000fe200078e0a09 */
        /* <DEDUP_REMOVED lines=29> */
[----:B------:R-:W-:-:S05]  /*fc90*/  IADD3 R7, R2, 0x28, RZ ;  /* 0x0000002802077810 */ /* 0x000fca0007ffe0ff */
[--C-:B------:R-:W-:Y:S02]  /*fca0*/  IMAD.IADD R26, R207, 0x1, -R7.reuse ;  /* 0x00000001cf1a7824 */ /* 0x100fe400078e0a07 */
[----:B--2---:R-:W-:Y:S02]  /*fcb0*/  IMAD.MOV.U32 R25, RZ, RZ, R24 ;  /* 0x000000ffff197224 */ /* 0x004fe400078e0018 */
        /* <DEDUP_REMOVED lines=10> */
[----:B------:R-:W-:Y:S02]  /*fd60*/  IMAD.MOV.U32 R70, RZ, RZ, R29 ;  /* 0x000000ffff467224 */ /* 0x000fe400078e001d */
[----:B--2---:R-:W-:-:S05]  /*fd70*/  FMUL.FTZ R24, R68, c[0x0][0x2ec] ;  /* 0x0000bb0044187a20 */ /* 0x004fca0000410000 */
[----:B------:R-:W-:Y:S08]  /*fd80*/  MUFU.TANH R25, R25 ;  /* 0x0000001900197308 */ /* 0x000ff00000002400 */
[----:B------:R-:W2:Y:S01]  /*fd90*/  MUFU.TANH R24, R24 ;  /* 0x0000001800187308 */ /* 0x000ea20000002400 */
[----:B-1----:R-:W-:Y:S02]  /*fda0*/  FMUL.FTZ R26, R144, c[0x0][0x2ec] ;  /* 0x0000bb00901a7a20 */ /* 0x002fe40000410000 */
[----:B------:R-:W-:-:S05]  /*fdb0*/  IMAD.MOV.U32 R144, RZ, RZ, R187 ;  /* 0x000000ffff907224 */ /* 0x000fca00078e00bb */
[----:B------:R1:W3:Y:S01]  /*fdc0*/  MUFU.TANH R27, R26 ;  /* 0x0000001a001b7308 */ /* 0x0002e20000002400 */
[----:B--2---:R-:W-:Y:S02]  /*fdd0*/  FFMA.FTZ R29, R232, -UR20, R24 ;  /* 0x80000014e81d7c23 */ /* 0x004fe40008010018 */
[----:B------:R-:W-:Y:S02]  /*fde0*/  FMUL.FTZ R24, R146, c[0x0][0x2ec] ;  /* 0x0000bb0092187a20 */ /* 0x000fe40000410000 */
[----:B------:R-:W-:Y:S01]  /*fdf0*/  IMAD.MOV.U32 R146, RZ, RZ, R28 ;  /* 0x000000ffff927224 */ /* 0x000fe200078e001c */
[----:B------:R-:W-:Y:S01]  /*fe00*/  FSEL R74, R29, -INF , !P1 ;  /* 0xff8000001d4a7808 */ /* 0x000fe20004800000 */
[----:B------:R-:W-:Y:S01]  /*fe10*/  FFMA.FTZ R28, R230, -UR20, R25 ;  /* 0x80000014e61c7c23 */ /* 0x000fe20008010019 */
[----:B------:R2:W4:Y:S01]  /*fe20*/  MUFU.TANH R30, R24 ;  /* 0x00000018001e7308 */ /* 0x0005220000002400 */
[----:B------:R-:W-:Y:S01]  /*fe30*/  FMUL.FTZ R25, R71, c[0x0][0x2ec] ;  /* 0x0000bb0047197a20 */ /* 0x000fe20000410000 */
[----:B------:R-:W-:Y:S01]  /*fe40*/  BAR.SYNC.DEFER_BLOCKING 0x0 ;  /* 0x0000000000007b1d */ /* 0x000fe20000010000 */
[----:B------:R-:W-:Y:S01]  /*fe50*/  IMAD.MOV.U32 R71, RZ, RZ, R31 ;  /* 0x000000ffff477224 */ /* 0x000fe200078e001f */
[----:B------:R-:W-:Y:S01]  /*fe60*/  ISETP.GE.AND P1, PT, R2, R212, PT ;  /* 0x000000d40200720c */ /* 0x000fe20003f26270 */
[----:B-1----:R-:W-:-:S02]  /*fe70*/  IMAD.IADD R26, R209, 0x1, -R7 ;  /* 0x00000001d11a7824 */ /* 0x002fc400078e0a07 */
[----:B---3--:R-:W-:Y:S01]  /*fe80*/  FFMA.FTZ R27, R231, -UR20, R27 ;  /* 0x80000014e71b7c23 */ /* 0x008fe2000801001b */
[----:B------:R1:W3:Y:S01]  /*fe90*/  MUFU.TANH R31, R25 ;  /* 0x00000019001f7308 */ /* 0x0002e20000002400 */
[----:B------:R-:W-:Y:S01]  /*fea0*/  ISETP.LT.OR P1, PT, R2, R204, P1 ;  /* 0x000000cc0200720c */ /* 0x000fe20000f21670 */
[----:B------:R-:W-:Y:S02]  /*feb0*/  IMAD.MOV.U32 R231, RZ, RZ, R148 ;  /* 0x000000ffffe77224 */ /* 0x000fe400078e0094 */
[----:B------:R-:W-:Y:S01]  /*fec0*/  IMAD.MOV.U32 R232, RZ, RZ, R66 ;  /* 0x000000ffffe87224 */ /* 0x000fe200078e0042 */
[----:B------:R-:W-:Y:S01]  /*fed0*/  FSEL R72, R27, -INF , !P1 ;  /* 0xff8000001b487808 */ /* 0x000fe20004800000 */
[----:B------:R-:W-:Y:S01]  /*fee0*/  FMUL.FTZ R27, R62, c[0x0][0x2ec] ;  /* 0x0000bb003e1b7a20 */ /* 0x000fe20000410000 */
[----:B------:R-:W-:Y:S01]  /*fef0*/  ISETP.GE.AND P1, PT, R6, R212, PT ;  /* 0x000000d40600720c */ /* 0x000fe20003f26270 */
[----:B------:R-:W-:Y:S01]  /*ff00*/  IMAD.MOV.U32 R230, RZ, RZ, R64 ;  /* 0x000000ffffe67224 */ /* 0x000fe200078e0040 */
[----:B--2---:R-:W-:-:S02]  /*ff10*/  IADD3 R24, R205, -R7, RZ ;  /* 0x80000007cd187210 */ /* 0x004fc40007ffe0ff */
[----:B------:R-:W-:Y:S02]  /*ff20*/  ISETP.LT.OR P1, PT, R6, R204, P1 ;  /* 0x000000cc0600720c */ /* 0x000fe40000f21670 */
[----:B------:R-:W-:-:S05]  /*ff30*/  IABS R24, R24 ;  /* 0x0000001800187213 */ /* 0x000fca0000000000 */
[----:B-1----:R-:W-:Y:S01]  /*ff40*/  IMAD.MOV.U32 R25, RZ, RZ, R24 ;  /* 0x000000ffff197224 */ /* 0x002fe200078e0018 */
[----:B------:R-:W-:Y:S01]  /*ff50*/  IABS R24, R26 ;  /* 0x0000001a00187213 */ /* 0x000fe20000000000 */
[----:B----4-:R-:W-:Y:S02]  /*ff60*/  FFMA.FTZ R26, R229, -UR20, R30 ;  /* 0x80000014e51a7c23 */ /* 0x010fe4000801001e */
[----:B------:R1:W-:Y:S01]  /*ff70*/  I2F R216, R25 ;  /* 0x0000001900d87306 */ /* 0x0003e20000201400 */
[----:B------:R-:W-:Y:S02]  /*ff80*/  FMUL.FTZ R30, R145, c[0x0][0x2ec] ;  /* 0x0000bb00911e7a20 */ /* 0x000fe40000410000 */
[----:B------:R-:W-:-:S05]  /*ff90*/  IMAD.MOV.U32 R229, RZ, RZ, R54 ;  /* 0x000000ffffe57224 */ /* 0x000fca00078e0036 */
[----:B------:R3:W-:Y:S01]  /*ffa0*/  I2F R180, R24 ;  /* 0x0000001800b47306 */ /* 0x0007e20000201400 */
[----:B-1----:R-:W-:-:S07]  /*ffb0*/  FFMA.FTZ R25, R228, -UR20, R32 ;  /* 0x80000014e4197c23 */ /* 0x002fce0008010020 */
[----:B------:R-:W-:Y:S01]  /*ffc0*/  MUFU.TANH R30, R30 ;  /* 0x0000001e001e7308 */ /* 0x000fe20000002400 */
[----:B------:R-:W-:Y:S02]  /*ffd0*/  FSEL R156, R25, -INF , !P6 ;  /* 0xff800000199c7808 */ /* 0x000fe40007000000 */
[----:B------:R-:W-:Y:S01]  /*ffe0*/  ISETP.LT.OR P6, PT, R6, R206, P4 ;  /* 0x000000ce0600720c */ /* 0x000fe200027c1670 */
[----:B---3--:R-:W-:Y:S01]  /*fff0*/  FFMA.FTZ R24, R169, -UR20, R31 ;  /* 0x80000014a9187c23 */ /* 0x008fe2000801001f */
[----:B------:R-:W-:Y:S01]  /*10000*/  FSEL R169, R28, -INF , !P0 ;  /* 0xff8000001ca97808 */ /* 0x000fe20004000000 */
[----:B------:R-:W-:Y:S01]  /*10010*/  FMUL.FTZ R31, R147, c[0x0][0x2ec] ;  /* 0x0000bb00931f7a20 */ /* 0x000fe20000410000 */
[----:B------:R-:W-:Y:S01]  /*10020*/  ISETP.GE.AND P0, PT, R2, R211, PT ;  /* 0x000000d30200720c */ /* 0x000fe20003f06270 */
[----:B------:R-:W-:Y:S01]  /*10030*/  FMUL.FTZ R28, R60, c[0x0][0x2ec] ;  /* 0x0000bb003c1c7a20 */ /* 0x000fe20000410000 */
[----:B------:R-:W-:Y:S01]  /*10040*/  MUFU.TANH R25, R27 ;  /* 0x0000001b00197308 */ /* 0x000fe20000002400 */
[----:B------:R-:W-:Y:S01]  /*10050*/  FSEL R176, R24, -INF , !P5 ;  /* 0xff80000018b07808 */ /* 0x000fe20006800000 */
[----:B------:R-:W-:Y:S01]  /*10060*/  FMUL.FTZ R24, R61, c[0x0][0x2ec] ;  /* 0x0000bb003d187a20 */ /* 0x000fe20000410000 */
[----:B------:R-:W-:Y:S01]  /*10070*/  ISETP.LT.OR P0, PT, R2, R203, P0 ;  /* 0x000000cb0200720c */ /* 0x000fe20000701670 */
[----:B------:R-:W-:Y:S01]  /*10080*/  IMAD.MOV.U32 R60, RZ, RZ, R53 ;  /* 0x000000ffff3c7224 */ /* 0x000fe200078e0035 */
[----:B------:R-:W-:Y:S01]  /*10090*/  ISETP.LT.OR P5, PT, R6, R208, P2 ;  /* 0x000000d00600720c */ /* 0x000fe200017a1670 */
[----:B------:R-:W-:Y:S01]  /*100a0*/  IMAD.MOV.U32 R147, RZ, RZ, R47 ;  /* 0x000000ffff937224 */ /* 0x000fe200078e002f */
[----:B------:R-:W-:Y:S01]  /*100b0*/  FSEL R145, R26, -INF , !P0 ;  /* 0xff8000001a917808 */ /* 0x000fe20004000000 */
[----:B------:R-:W1:Y:S01]  /*100c0*/  MUFU.TANH R31, R31 ;  /* 0x0000001f001f7308 */ /* 0x000e620000002400 */
[----:B------:R-:W-:Y:S01]  /*100d0*/  ISETP.GE.AND P0, PT, R6, R211, PT ;  /* 0x000000d30600720c */ /* 0x000fe20003f06270 */
[----:B------:R-:W-:Y:S01]  /*100e0*/  IMAD.MOV.U32 R61, RZ, RZ, R43 ;  /* 0x000000ffff3d7224 */ /* 0x000fe200078e002b */
[----:B------:R-:W-:-:S02]  /*100f0*/  LOP3.LUT P4, RZ, R0, 0x8, RZ, 0xc0, !PT ;  /* 0x0000000800ff7812 */ /* 0x000fc4000788c0ff */
[----:B------:R-:W-:Y:S01]  /*10100*/  ISETP.LT.OR P3, PT, R6, R203, P0 ;  /* 0x000000cb0600720c */ /* 0x000fe20000761670 */
[----:B------:R-:W-:Y:S01]  /*10110*/  FMUL.FTZ R6, R63, c[0x0][0x2ec] ;  /* 0x0000bb003f067a20 */ /* 0x000fe20000410000 */
[C---:B------:R-:W-:Y:S01]  /*10120*/  LOP3.LUT P2, RZ, R0.reuse, 0x4, RZ, 0xc0, !PT ;  /* 0x0000000400ff7812 */ /* 0x040fe2000784c0ff */
[----:B------:R-:W2:Y:S01]  /*10130*/  MUFU.TANH R28, R28 ;  /* 0x0000001c001c7308 */ /* 0x000ea20000002400 */
[----:B------:R-:W-:Y:S02]  /*10140*/  LOP3.LUT R0, R0, 0xfffffffd, RZ, 0xc0, !PT ;  /* 0xfffffffd00007812 */ /* 0x000fe400078ec0ff */
[C---:B------:R-:W-:Y:S02]  /*10150*/  ISETP.GE.AND P0, PT, R5.reuse, R211, PT ;  /* 0x000000d30500720c */ /* 0x040fe40003f06270 */
[----:B------:R-:W-:Y:S02]  /*10160*/  @P1 LOP3.LUT R0, R0, 0x2, RZ, 0xfc, !PT ;  /* 0x0000000200001812 */ /* 0x000fe400078efcff */
[C---:B------:R-:W-:Y:S01]  /*10170*/  ISETP.GE.AND P1, PT, R5.reuse, R212, PT ;  /* 0x000000d40500720c */ /* 0x040fe20003f26270 */
[----:B-1----:R-:W-:Y:S01]  /*10180*/  FFMA.FTZ R26, R170, -UR20, R31 ;  /* 0x80000014aa1a7c23 */ /* 0x002fe2000801001f */
[----:B------:R1:W-:Y:S01]  /*10190*/  MUFU.TANH R32, R24 ;  /* 0x0000001800207308 */ /* 0x0003e20000002400 */
[C---:B------:R-:W-:Y:S01]  /*101a0*/  ISETP.LT.OR P0, PT, R5.reuse, R203, P0 ;  /* 0x000000cb0500720c */ /* 0x040fe20000701670 */
[----:B------:R-:W-:Y:S01]  /*101b0*/  IMAD.MOV.U32 R170, RZ, RZ, R51 ;  /* 0x000000ffffaa7224 */ /* 0x000fe200078e0033 */
[----:B------:R-:W-:-:S02]  /*101c0*/  ISETP.LT.OR P1, PT, R5, R204, P1 ;  /* 0x000000cc0500720c */ /* 0x000fc40000f21670 */
[----:B------:R-:W-:Y:S01]  /*101d0*/  FSEL R75, R26, -INF , !P2 ;  /* 0xff8000001a4b7808 */ /* 0x000fe20005000000 */
[----:B------:R-:W-:Y:S01]  /*101e0*/  FMUL.FTZ R26, R155, c[0x0][0x2ec] ;  /* 0x0000bb009b1a7a20 */ /* 0x000fe20000410000 */
[-C--:B------:R-:W-:Y:S01]  /*101f0*/  ISETP.GE.AND P2, PT, R5, R213.reuse, PT ;  /* 0x000000d50500720c */ /* 0x080fe20003f46270 */
[----:B------:R3:W4:Y:S01]  /*10200*/  MUFU.TANH R31, R6 ;  /* 0x00000006001f7308 */ /* 0x0007220000002400 */
[----:B--2---:R-:W-:Y:S02]  /*10210*/  FFMA.FTZ R27, R168, -UR20, R28 ;  /* 0x80000014a81b7c23 */ /* 0x004fe4000801001c */
[----:B------:R-:W-:Y:S02]  /*10220*/  FFMA.FTZ R28, R166, -UR20, R25 ;  /* 0x80000014a61c7c23 */ /* 0x000fe40008010019 */
[----:B------:R-:W-:Y:S01]  /*10230*/  IMAD.MOV.U32 R166, RZ, RZ, R50 ;  /* 0x000000ffffa67224 */ /* 0x000fe200078e0032 */
[----:B------:R-:W-:Y:S01]  /*10240*/  FSEL R148, R27, -INF , !P6 ;  /* 0xff8000001b947808 */ /* 0x000fe20007000000 */
[----:B------:R-:W-:Y:S01]  /*10250*/  FMUL.FTZ R27, R76, c[0x0][0x2ec] ;  /* 0x0000bb004c1b7a20 */ /* 0x000fe20000410000 */
[----:B------:R-:W-:Y:S01]  /*10260*/  FSEL R168, R28, -INF , !P5 ;  /* 0xff8000001ca87808 */ /* 0x000fe20006800000 */
[----:B-1----:R-:W-:Y:S01]  /*10270*/  FFMA.FTZ R24, R171, -UR20, R30 ;  /* 0x80000014ab187c23 */ /* 0x002fe2000801001e */
[C---:B------:R-:W-:Y:S01]  /*10280*/  ISETP.LT.OR P5, PT, R5.reuse, R208, P2 ;  /* 0x000000d00500720c */ /* 0x040fe200017a1670 */
[----:B------:R-:W-:Y:S01]  /*10290*/  FMUL.FTZ R30, R154, c[0x0][0x2ec] ;  /* 0x0000bb009a1e7a20 */ /* 0x000fe20000410000 */
[----:B------:R4:W-:Y:S01]  /*102a0*/  MUFU.TANH R28, R26 ;  /* 0x0000001a001c7308 */ /* 0x0009e20000002400 */
[----:B------:R-:W-:Y:S01]  /*102b0*/  ISETP.GE.AND P2, PT, R4, R213, PT ;  /* 0x000000d50400720c */ /* 0x000fe20003f46270 */
[----:B------:R-:W-:Y:S01]  /*102c0*/  IMAD.MOV.U32 R171, RZ, RZ, R52 ;  /* 0x000000ffffab7224 */ /* 0x000fe200078e0034 */
[----:B------:R-:W-:Y:S01]  /*102d0*/  FSEL R69, R24, -INF , !P4 ;  /* 0xff80000018457808 */ /* 0x000fe20006000000 */
[----:B---3--:R-:W-:Y:S01]  /*102e0*/  FMUL.FTZ R6, R152, c[0x0][0x2ec] ;  /* 0x0000bb0098067a20 */ /* 0x008fe20000410000 */
[----:B------:R-:W-:Y:S01]  /*102f0*/  ISETP.GE.AND P4, PT, R5, R214, PT ;  /* 0x000000d60500720c */ /* 0x000fe20003f86270 */
[----:B------:R-:W-:-:S02]  /*10300*/  IMAD.MOV.U32 R154, RZ, RZ, R49 ;  /* 0x000000ffff9a7224 */ /* 0x000fc400078e0031 */
[----:B------:R1:W2:Y:S01]  /*10310*/  MUFU.TANH R29, R6 ;  /* 0x00000006001d7308 */ /* 0x0002a20000002400 */
[----:B------:R-:W-:Y:S01]  /*10320*/  ISETP.LT.OR P6, PT, R5, R206, P4 ;  /* 0x000000ce0500720c */ /* 0x000fe200027c1670 */
[----:B------:R-:W-:Y:S01]  /*10330*/  FMUL.FTZ R5, R153, c[0x0][0x2ec] ;  /* 0x0000bb0099057a20 */ /* 0x000fe20000410000 */
[C---:B------:R-:W-:Y:S01]  /*10340*/  LOP3.LUT P4, RZ, R0.reuse, 0x2, RZ, 0xc0, !PT ;  /* 0x0000000200ff7812 */ /* 0x040fe2000788c0ff */
[----:B------:R-:W-:Y:S01]  /*10350*/  IMAD.MOV.U32 R153, RZ, RZ, R46 ;  /* 0x000000ffff997224 */ /* 0x000fe200078e002e */
[----:B------:R-:W-:Y:S01]  /*10360*/  LOP3.LUT R0, R0, 0xfffffff7, RZ, 0xc0, !PT ;  /* 0xfffffff700007812 */ /* 0x000fe200078ec0ff */
[----:B------:R-:W-:Y:S02]  /*10370*/  IMAD.MOV.U32 R152, RZ, RZ, R48 ;  /* 0x000000ffff987224 */ /* 0x000fe400078e0030 */
[----:B------:R-:W-:Y:S01]  /*10380*/  MUFU.TANH R27, R27 ;  /* 0x0000001b001b7308 */ /* 0x000fe20000002400 */
[----:B------:R-:W-:Y:S01]  /*10390*/  @P1 LOP3.LUT R0, R0, 0x8, RZ, 0xfc, !PT ;  /* 0x0000000800001812 */ /* 0x000fe200078efcff */
[----:B----4-:R-:W-:Y:S01]  /*103a0*/  FFMA.FTZ R26, R162, -UR20, R31 ;  /* 0x80000014a21a7c23 */ /* 0x010fe2000801001f */
[----:B------:R-:W-:Y:S01]  /*103b0*/  ISETP.GE.AND P1, PT, R4, R212, PT ;  /* 0x000000d40400720c */ /* 0x000fe20003f26270 */
[----:B------:R-:W-:Y:S01]  /*103c0*/  IMAD.MOV.U32 R155, RZ, RZ, R41 ;  /* 0x000000ffff9b7224 */ /* 0x000fe200078e0029 */
[----:B------:R-:W-:Y:S01]  /*103d0*/  LOP3.LUT R0, R0, 0xfffffffb, RZ, 0xc0, !PT ;  /* 0xfffffffb00007812 */ /* 0x000fe200078ec0ff */
[----:B------:R-:W-:Y:S01]  /*103e0*/  IMAD.MOV.U32 R162, RZ, RZ, R154 ;  /* 0x000000ffffa27224 */ /* 0x000fe200078e009a */
[----:B------:R-:W-:-:S02]  /*103f0*/  ISETP.LT.OR P1, PT, R4, R204, P1 ;  /* 0x000000cc0400720c */ /* 0x000fc40000f21670 */
[----:B-1----:R-:W-:Y:S02]  /*10400*/  IADD3 R6, R2, 0x29, RZ ;  /* 0x0000002902067810 */ /* 0x002fe40007ffe0ff */
[----:B------:R-:W-:Y:S02]  /*10410*/  @P0 LOP3.LUT R0, R0, 0x4, RZ, 0xfc, !PT ;  /* 0x0000000400000812 */ /* 0x000fe400078efcff */
[----:B------:R-:W-:Y:S01]  /*10420*/  ISETP.GE.AND P0, PT, R4, R211, PT ;  /* 0x000000d30400720c */ /* 0x000fe20003f06270 */
[----:B------:R-:W-:Y:S01]  /*10430*/  IMAD.IADD R25, R210, 0x1, -R6 ;  /* 0x00000001d2197824 */ /* 0x000fe200078e0a06 */
[----:B------:R-:W-:Y:S01]  /*10440*/  FSEL R158, R26, -INF , !P5 ;  /* 0xff8000001a9e7808 */ /* 0x000fe20006800000 */
[----:B------:R-:W-:Y:S01]  /*10450*/  FMUL.FTZ R26, R172, c[0x0][0x2ec] ;  /* 0x0000bb00ac1a7a20 */ /* 0x000fe20000410000 */
[----:B------:R-:W-:Y:S02]  /*10460*/  ISETP.LT.OR P5, PT, R4, R208, P2 ;  /* 0x000000d00400720c */ /* 0x000fe400017a1670 */
[----:B------:R-:W-:-:S02]  /*10470*/  IABS R24, R25 ;  /* 0x0000001900187213 */ /* 0x000fc40000000000 */
[----:B------:R-:W-:Y:S01]  /*10480*/  MUFU.TANH R25, R30 ;  /* 0x0000001e00197308 */ /* 0x000fe20000002400 */
[----:B------:R-:W-:-:S07]  /*10490*/  LOP3.LUT P2, RZ, R0, 0x4, RZ, 0xc0, !PT ;  /* 0x0000000400ff7812 */ /* 0x000fce000784c0ff */
[----:B------:R2:W-:Y:S08]  /*104a0*/  I2F R73, R24 ;  /* 0x0000001800497306 */ /* 0x0005f00000201400 */
[----:B------:R-:W1:Y:S01]  /*104b0*/  MUFU.TANH R26, R26 ;  /* 0x0000001a001a7308 */ /* 0x000e620000002400 */
[----:B--2---:R-:W-:-:S07]  /*104c0*/  FFMA.FTZ R24, R167, -UR20, R29 ;  /* 0x80000014a7187c23 */ /* 0x004fce000801001d */
[----:B------:R2:W-:Y:S01]  /*104d0*/  MUFU.TANH R29, R5 ;  /* 0x00000005001d7308 */ /* 0x0005e20000002400 */
[----:B------:R-:W-:Y:S01]  /*104e0*/  IMAD.MOV.U32 R167, RZ, RZ, R45 ;  /* 0x000000ffffa77224 */ /* 0x000fe200078e002d */
[----:B------:R-:W-:Y:S01]  /*104f0*/  FSEL R66, R24, -INF , !P4 ;  /* 0xff80000018427808 */ /* 0x000fe20006000000 */
[----:B------:R-:W-:Y:S01]  /*10500*/  FMUL.FTZ R24, R78, c[0x0][0x2ec] ;  /* 0x0000bb004e187a20 */ /* 0x000fe20000410000 */
[----:B------:R-:W-:Y:S01]  /*10510*/  ISETP.GE.AND P4, PT, R4, R214, PT ;  /* 0x000000d60400720c */ /* 0x000fe20003f86270 */
[----:B-1----:R-:W-:Y:S02]  /*10520*/  FFMA.FTZ R30, R44, -UR20, R26 ;  /* 0x800000142c1e7c23 */ /* 0x002fe4000801001a */
[----:B------:R-:W-:Y:S02]  /*10530*/  IMAD.MOV.U32 R78, RZ, RZ, R171 ;  /* 0x000000ffff4e7224 */ /* 0x000fe400078e00ab */
[----:B------:R-:W1:Y:S01]  /*10540*/  MUFU.TANH R24, R24 ;  /* 0x0000001800187308 */ /* 0x000e620000002400 */
[----:B------:R-:W-:-:S02]  /*10550*/  IMAD.MOV.U32 R171, RZ, RZ, R146 ;  /* 0x000000ffffab7224 */ /* 0x000fc400078e0092 */
[----:B------:R-:W-:Y:S02]  /*10560*/  IMAD.MOV.U32 R146, RZ, RZ, R70 ;  /* 0x000000ffff927224 */ /* 0x000fe400078e0046 */
[----:B------:R-:W-:Y:S02]  /*10570*/  IMAD.MOV.U32 R70, RZ, RZ, R217 ;  /* 0x000000ffff467224 */ /* 0x000fe400078e00d9 */
[----:B--2---:R-:W-:Y:S02]  /*10580*/  FFMA.FTZ R5, R165, -UR20, R25 ;  /* 0x80000014a5057c23 */ /* 0x004fe40008010019 */
[----:B------:R-:W-:Y:S02]  /*10590*/  FFMA.FTZ R25, R164, -UR20, R32 ;  /* 0x80000014a4197c23 */ /* 0x000fe40008010020 */
[----:B------:R-:W-:Y:S01]  /*105a0*/  IMAD.MOV.U32 R165, RZ, RZ, R42 ;  /* 0x000000ffffa57224 */ /* 0x000fe200078e002a */
[----:B------:R-:W-:Y:S01]  /*105b0*/  FSEL R68, R5, -INF , !P3 ;  /* 0xff80000005447808 */ /* 0x000fe20005800000 */
[----:B------:R-:W-:Y:S01]  /*105c0*/  IMAD.IADD R5, R207, 0x1, -R6 ;  /* 0x00000001cf057824 */ /* 0x000fe200078e0a06 */
[----:B------:R-:W-:Y:S01]  /*105d0*/  FSEL R76, R25, -INF , !P6 ;  /* 0xff800000194c7808 */ /* 0x000fe20007000000 */
[----:B------:R-:W-:Y:S01]  /*105e0*/  FMUL.FTZ R25, R77, c[0x0][0x2ec] ;  /* 0x0000bb004d197a20 */ /* 0x000fe20000410000 */
[C---:B------:R-:W-:Y:S01]  /*105f0*/  ISETP.LT.OR P6, PT, R4.reuse, R206, P4 ;  /* 0x000000ce0400720c */ /* 0x040fe200027c1670 */
[----:B-1----:R-:W-:Y:S01]  /*10600*/  FFMA.FTZ R24, R39, -UR20, R24 ;  /* 0x8000001427187c23 */ /* 0x002fe20008010018 */
[----:B------:R-:W-:Y:S01]  /*10610*/  IABS R5, R5 ;  /* 0x0000000500057213 */ /* 0x000fe20000000000 */
[----:B------:R-:W-:Y:S01]  /*10620*/  IMAD.MOV.U32 R164, RZ, RZ, R40 ;  /* 0x000000ffffa47224 */ /* 0x000fe200078e0028 */
[----:B------:R-:W-:Y:S01]  /*10630*/  ISETP.LT.OR P3, PT, R4, R203, P0 ;  /* 0x000000cb0400720c */ /* 0x000fe20000761670 */
[----:B------:R-:W-:Y:S01]  /*10640*/  FFMA.FTZ R4, R161, -UR20, R28 ;  /* 0x80000014a1047c23 */ /* 0x000fe2000801001c */
[----:B------:R1:W-:Y:S01]  /*10650*/  I2F R64, R5 ;  /* 0x0000000500407306 */ /* 0x0003e20000201400 */
[C---:B------:R-:W-:Y:S01]  /*10660*/  LOP3.LUT P4, RZ, R0.reuse, 0x8, RZ, 0xc0, !PT ;  /* 0x0000000800ff7812 */ /* 0x040fe2000788c0ff */
[----:B------:R-:W-:Y:S01]  /*10670*/  IMAD.MOV.U32 R77, RZ, RZ, R149 ;  /* 0x000000ffff4d7224 */ /* 0x000fe200078e0095 */
[----:B------:R-:W-:Y:S01]  /*10680*/  LOP3.LUT R0, R0, 0xfffffffd, RZ, 0xc0, !PT ;  /* 0xfffffffd00007812 */ /* 0x000fe200078ec0ff */
[----:B------:R-:W-:Y:S01]  /*10690*/  IMAD.MOV.U32 R161, RZ, RZ, R71 ;  /* 0x000000ffffa17224 */ /* 0x000fe200078e0047 */
[----:B------:R-:W-:Y:S01]  /*106a0*/  FSEL R63, R4, -INF , !P2 ;  /* 0xff800000043f7808 */ /* 0x000fe20005000000 */
[----:B------:R-:W-:Y:S01]  /*106b0*/  IMAD.IADD R4, R205, 0x1, -R6 ;  /* 0x00000001cd047824 */ /* 0x000fe200078e0a06 */
[----:B------:R-:W-:Y:S01]  /*106c0*/  @P1 LOP3.LUT R0, R0, 0x2, RZ, 0xfc, !PT ;  /* 0x0000000200001812 */ /* 0x000fe200078efcff */
[----:B------:R2:W3:Y:S01]  /*106d0*/  MUFU.TANH R28, R25 ;  /* 0x00000019001c7308 */ /* 0x0004e20000002400 */
[----:B------:R-:W-:-:S02]  /*106e0*/  ISETP.GE.AND P2, PT, R3, R213, PT ;  /* 0x000000d50300720c */ /* 0x000fc40003f46270 */
[C---:B------:R-:W-:Y:S02]  /*106f0*/  ISETP.GE.AND P1, PT, R3.reuse, R212, PT ;  /* 0x000000d40300720c */ /* 0x040fe40003f26270 */
[----:B------:R-:W-:Y:S02]  /*10700*/  ISETP.GE.AND P0, PT, R3, R211, PT ;  /* 0x000000d30300720c */ /* 0x000fe40003f06270 */
[----:B------:R-:W-:Y:S01]  /*10710*/  FSEL R228, R24, -INF , !P5 ;  /* 0xff80000018e47808 */ /* 0x000fe20006800000 */
[----:B-1----:R-:W-:Y:S01]  /*10720*/  FFMA.FTZ R5, R163, -UR20, R29 ;  /* 0x80000014a3057c23 */ /* 0x002fe2000801001d */
[C---:B------:R-:W-:Y:S01]  /*10730*/  ISETP.LT.OR P5, PT, R3.reuse, R208, P2 ;  /* 0x000000d00300720c */ /* 0x040fe200017a1670 */
[----:B------:R-:W-:Y:S01]  /*10740*/  IMAD.MOV.U32 R163, RZ, RZ, R67 ;  /* 0x000000ffffa37224 */ /* 0x000fe200078e0043 */
[----:B------:R-:W-:Y:S02]  /*10750*/  ISETP.LT.OR P1, PT, R3, R204, P1 ;  /* 0x000000cc0300720c */ /* 0x000fe40000f21670 */
[----:B------:R-:W-:Y:S01]  /*10760*/  FSEL R62, R5, -INF , !P4 ;  /* 0xff800000053e7808 */ /* 0x000fe20006000000 */
[----:B------:R-:W-:Y:S01]  /*10770*/  FMUL.FTZ R5, R174, c[0x0][0x2ec] ;  /* 0x0000bb00ae057a20 */ /* 0x000fe20000410000 */
[C---:B------:R-:W-:Y:S01]  /*10780*/  ISETP.GE.AND P4, PT, R3.reuse, R214, PT ;  /* 0x000000d60300720c */ /* 0x040fe20003f86270 */
[----:B--2---:R-:W-:Y:S01]  /*10790*/  FFMA.FTZ R25, R160, -UR20, R27 ;  /* 0x80000014a0197c23 */ /* 0x004fe2000801001b */
[----:B------:R-:W-:Y:S01]  /*107a0*/  ISETP.LT.OR P0, PT, R3, R203, P0 ;  /* 0x000000cb0300720c */ /* 0x000fe20000701670 */
[----:B------:R-:W-:Y:S01]  /*107b0*/  FMUL.FTZ R27, R79, c[0x0][0x2ec] ;  /* 0x0000bb004f1b7a20 */ /* 0x000fe20000410000 */
[----:B------:R-:W-:Y:S01]  /*107c0*/  IADD3 R24, R209, -R6, RZ ;  /* 0x80000006d1187210 */ /* 0x000fe20007ffe0ff */
[----:B---3--:R-:W-:Y:S01]  /*107d0*/  FFMA.FTZ R28, R37, -UR20, R28 ;  /* 0x80000014251c7c23 */ /* 0x008fe2000801001c */
[----:B------:R-:W-:-:S02]  /*107e0*/  FSEL R187, R25, -INF , !P6 ;  /* 0xff80000019bb7808 */ /* 0x000fc40007000000 */
[----:B------:R-:W-:Y:S01]  /*107f0*/  ISETP.LT.OR P6, PT, R3, R206, P4 ;  /* 0x000000ce0300720c */ /* 0x000fe200027c1670 */
[----:B------:R1:W2:Y:S01]  /*10800*/  MUFU.TANH R25, R5 ;  /* 0x0000000500197308 */ /* 0x0002a20000002400 */
[----:B------:R-:W-:Y:S02]  /*10810*/  IABS R3, R4 ;  /* 0x0000000400037213 */ /* 0x000fe40000000000 */
[C---:B------:R-:W-:Y:S02]  /*10820*/  LOP3.LUT P4, RZ, R0.reuse, 0x2, RZ, 0xc0, !PT ;  /* 0x0000000200ff7812 */ /* 0x040fe4000788c0ff */
[----:B------:R-:W-:Y:S01]  /*10830*/  LOP3.LUT R0, R0, 0xfffffff7, RZ, 0xc0, !PT ;  /* 0xfffffff700007812 */ /* 0x000fe200078ec0ff */
[----:B------:R-:W-:Y:S01]  /*10840*/  IMAD.MOV.U32 R4, RZ, RZ, R3 ;  /* 0x000000ffff047224 */ /* 0x000fe200078e0003 */
[----:B------:R-:W-:Y:S01]  /*10850*/  IABS R3, R24 ;  /* 0x0000001800037213 */ /* 0x000fe20000000000 */
[----:B------:R-:W3:Y:S01]  /*10860*/  MUFU.TANH R27, R27 ;  /* 0x0000001b001b7308 */ /* 0x000ee20000002400 */
[----:B------:R-:W-:-:S02]  /*10870*/  @P1 LOP3.LUT R0, R0, 0x8, RZ, 0xfc, !PT ;  /* 0x0000000800001812 */ /* 0x000fc400078efcff */
[C---:B------:R-:W-:Y:S02]  /*10880*/  ISETP.GE.AND P1, PT, R11.reuse, R212, PT ;  /* 0x000000d40b00720c */ /* 0x040fe40003f26270 */
[----:B------:R-:W-:Y:S02]  /*10890*/  LOP3.LUT R0, R0, 0xfffffffb, RZ, 0xc0, !PT ;  /* 0xfffffffb00007812 */ /* 0x000fe400078ec0ff */
[C---:B------:R-:W-:Y:S01]  /*108a0*/  ISETP.LT.OR P1, PT, R11.reuse, R204, P1 ;  /* 0x000000cc0b00720c */ /* 0x040fe20000f21670 */
[----:B------:R4:W-:Y:S01]  /*108b0*/  I2F R55, R4 ;  /* 0x0000000400377306 */ /* 0x0009e20000201400 */
[----:B-1----:R-:W-:Y:S01]  /*108c0*/  IADD3 R5, R2, 0x30, RZ ;  /* 0x0000003002057810 */ /* 0x002fe20007ffe0ff */
[----:B--2---:R-:W-:Y:S01]  /*108d0*/  FFMA.FTZ R29, R38, -UR20, R25 ;  /* 0x80000014261d7c23 */ /* 0x004fe20008010019 */
[----:B------:R-:W-:Y:S02]  /*108e0*/  FSEL R149, R30, -INF , !P4 ;  /* 0xff8000001e957808 */ /* 0x000fe40006000000 */
[C---:B------:R-:W-:Y:S01]  /*108f0*/  ISETP.GE.AND P4, PT, R11.reuse, R214, PT ;  /* 0x000000d60b00720c */ /* 0x040fe20003f86270 */
[----:B------:R-:W-:Y:S01]  /*10900*/  IMAD.IADD R24, R210, 0x1, -R5 ;  /* 0x00000001d2187824 */ /* 0x000fe200078e0a05 */
[----:B------:R-:W-:Y:S01]  /*10910*/  ISETP.GE.AND P2, PT, R11, R213, PT ;  /* 0x000000d50b00720c */ /* 0x000fe20003f46270 */
[----:B---3--:R-:W-:Y:S01]  /*10920*/  FFMA.FTZ R27, R36, -UR20, R27 ;  /* 0x80000014241b7c23 */ /* 0x008fe2000801001b */
[----:B------:R-:W-:-:S02]  /*10930*/  @P0 LOP3.LUT R0, R0, 0x4, RZ, 0xfc, !PT ;  /* 0x0000000400000812 */ /* 0x000fc400078efcff */
[----:B------:R-:W-:Y:S02]  /*10940*/  ISETP.GE.AND P0, PT, R11, R211, PT ;  /* 0x000000d30b00720c */ /* 0x000fe40003f06270 */
[----:B------:R-:W-:Y:S01]  /*10950*/  FSEL R217, R27, -INF , !P5 ;  /* 0xff8000001bd97808 */ /* 0x000fe20006800000 */
[----:B------:R-:W-:Y:S01]  /*10960*/  FMUL.FTZ R27, R70, c[0x0][0x2ec] ;  /* 0x0000bb00461b7a20 */ /* 0x000fe20000410000 */
[----:B------:R-:W-:Y:S01]  /*10970*/  ISETP.LT.OR P5, PT, R11, R208, P2 ;  /* 0x000000d00b00720c */ /* 0x000fe200017a1670 */
[----:B----4-:R-:W-:Y:S01]  /*10980*/  IMAD.MOV.U32 R4, RZ, RZ, R3 ;  /* 0x000000ffff047224 */ /* 0x010fe200078e0003 */
[----:B------:R-:W-:Y:S01]  /*10990*/  IABS R3, R24 ;  /* 0x0000001800037213 */ /* 0x000fe20000000000 */
[----:B------:R-:W-:Y:S01]  /*109a0*/  IMAD.IADD R24, R207, 0x1, -R5 ;  /* 0x00000001cf187824 */ /* 0x000fe200078e0a05 */
[----:B------:R-:W-:Y:S01]  /*109b0*/  LOP3.LUT P2, RZ, R0, 0x4, RZ, 0xc0, !PT ;  /* 0x0000000400ff7812 */ /* 0x000fe2000784c0ff */
[----:B------:R1:W-:Y:S01]  /*109c0*/  I2F R54, R4 ;  /* 0x0000000400367306 */ /* 0x0003e20000201400 */
[----:B------:R-:W-:-:S02]  /*109d0*/  FSEL R154, R29, -INF , !P3 ;  /* 0xff8000001d9a7808 */ /* 0x000fc40005800000 */
[----:B------:R-:W-:Y:S02]  /*109e0*/  ISETP.LT.OR P3, PT, R11, R203, P0 ;  /* 0x000000cb0b00720c */ /* 0x000fe40000761670 */
[----:B------:R-:W-:-:S03]  /*109f0*/  ISETP.GE.AND P0, PT, R10, R211, PT ;  /* 0x000000d30a00720c */ /* 0x000fc60003f06270 */
[----:B------:R2:W-:Y:S01]  /*10a00*/  MUFU.TANH R70, R27 ;  /* 0x0000001b00467308 */ /* 0x0005e20000002400 */
[----:B------:R-:W-:Y:S01]  /*10a10*/  ISETP.LT.OR P0, PT, R10, R203, P0 ;  /* 0x000000cb0a00720c */ /* 0x000fe20000701670 */
[----:B-1----:R-:W-:Y:S01]  /*10a20*/  IMAD.MOV.U32 R4, RZ, RZ, R3 ;  /* 0x000000ffff047224 */ /* 0x002fe200078e0003 */
[----:B------:R-:W-:Y:S01]  /*10a30*/  IABS R3, R24 ;  /* 0x0000001800037213 */ /* 0x000fe20000000000 */
[----:B------:R-:W-:-:S04]  /*10a40*/  IMAD.IADD R24, R205, 0x1, -R5 ;  /* 0x00000001cd187824 */ /* 0x000fc800078e0a05 */
[----:B------:R1:W-:Y:S01]  /*10a50*/  I2F R50, R4 ;  /* 0x0000000400327306 */ /* 0x0003e20000201400 */
[----:B--2---:R-:W-:Y:S02]  /*10a60*/  FMUL.FTZ R27, R163, c[0x0][0x2ec] ;  /* 0x0000bb00a31b7a20 */ /* 0x004fe40000410000 */
[----:B-1----:R-:W-:Y:S01]  /*10a70*/  IMAD.MOV.U32 R4, RZ, RZ, R3 ;  /* 0x000000ffff047224 */ /* 0x002fe200078e0003 */
[----:B------:R-:W-:-:S04]  /*10a80*/  IABS R3, R24 ;  /* 0x0000001800037213 */ /* 0x000fc80000000000 */
        /* <DEDUP_REMOVED lines=24> */
[--C-:B------:R-:W-:Y:S02]  /*10c10*/  IMAD.IADD R26, R207, 0x1, -R3.reuse ;  /* 0x00000001cf1a7824 */ /* 0x100fe400078e0a03 */
        /* <DEDUP_REMOVED lines=10> */
[----:B------:R-:W-:-:S04]  /*10cc0*/  IABS R24, R24 ;  /* 0x0000001800187213 */ /* 0x000fc80000000000 */
[----:B------:R-:W-:-:S04]  /*10cd0*/  MOV R26, R24 ;  /* 0x00000018001a7202 */ /* 0x000fc80000000f00 */
        /* <DEDUP_REMOVED lines=18> */
[----:B------:R1:W-:Y:S08]  /*10e00*/  I2F R39, R25 ;  /* 0x0000001900277306 */ /* 0x0003f00000201400 */
[----:B------:R2:W-:Y:S01]  /*10e10*/  I2F R38, R24 ;  /* 0x0000001800267306 */ /* 0x0005e20000201400 */
[----:B-1----:R-:W-:Y:S02]  /*10e20*/  FMUL.FTZ R25, R242, c[0x0][0x2ec] ;  /* 0x0000bb00f2197a20 */ /* 0x002fe40000410000 */
[----:B--2---:R-:W-:Y:S01]  /*10e30*/  FMUL.FTZ R24, R173, c[0x0][0x2ec] ;  /* 0x0000bb00ad187a20 */ /* 0x004fe20000410000 */
[----:B------:R-:W-:Y:S01]  /*10e40*/  FSEL R173, R28, -INF , !P6 ;  /* 0xff8000001cad7808 */ /* 0x000fe20007000000 */
[----:B------:R-:W-:Y:S01]  /*10e50*/  FMUL.FTZ R28, R77, c[0x0][0x2ec] ;  /* 0x0000bb004d1c7a20 */ /* 0x000fe20000410000 */
[----:B------:R-:W-:-:S02]  /*10e60*/  ISETP.LT.OR P6, PT, R11, R206, P4 ;  /* 0x000000ce0b00720c */ /* 0x000fc400027c1670 */
[----:B------:R1:W-:Y:S01]  /*10e70*/  MUFU.TANH R26, R24 ;  /* 0x00000018001a7308 */ /* 0x0003e20000002400 */
[C---:B------:R-:W-:Y:S01]  /*10e80*/  LOP3.LUT P4, RZ, R0.reuse, 0x8, RZ, 0xc0, !PT ;  /* 0x0000000800ff7812 */ /* 0x040fe2000788c0ff */
[----:B------:R-:W-:Y:S01]  /*10e90*/  IMAD.MOV.U32 R77, RZ, RZ, R162 ;  /* 0x000000ffff4d7224 */ /* 0x000fe200078e00a2 */
[----:B------:R-:W-:-:S04]  /*10ea0*/  LOP3.LUT R0, R0, 0xfffffffd, RZ, 0xc0, !PT ;  /* 0xfffffffd00007812 */ /* 0x000fc800078ec0ff */
[----:B------:R-:W-:Y:S01]  /*10eb0*/  @P1 LOP3.LUT R0, R0, 0x2, RZ, 0xfc, !PT ;  /* 0x0000000200001812 */ /* 0x000fe200078efcff */
[----:B------:R-:W-:Y:S01]  /*10ec0*/  MUFU.TANH R28, R28 ;  /* 0x0000001c001c7308 */ /* 0x000fe20000002400 */
[----:B------:R-:W-:-:S04]  /*10ed0*/  ISETP.GE.AND P1, PT, R10, R212, PT ;  /* 0x000000d40a00720c */ /* 0x000fc80003f26270 */
[----:B------:R-:W-:Y:S01]  /*10ee0*/  ISETP.LT.OR P1, PT, R10, R204, P1 ;  /* 0x000000cc0a00720c */ /* 0x000fe20000f21670 */
        /* <DEDUP_REMOVED lines=12> */
[----:B------:R-:W-:-:S04]  /*10fb0*/  IMAD.MOV.U32 R164, RZ, RZ, R166 ;  /* 0x000000ffffa47224 */ /* 0x000fc800078e00a6 */
[----:B------:R1:W2:Y:S01]  /*10fc0*/  MUFU.TANH R37, R24 ;  /* 0x0000001800257308 */ /* 0x0002a20000002400 */
[----:B------:R-:W-:Y:S01]  /*10fd0*/  IMAD.MOV.U32 R166, RZ, RZ, R59 ;  /* 0x000000ffffa67224 */ /* 0x000fe200078e003b */
[----:B------:R-:W-:Y:S01]  /*10fe0*/  MOV R163, R164 ;  /* 0x000000a400a37202 */ /* 0x000fe20000000f00 */
[----:B------:R-:W-:Y:S02]  /*10ff0*/  IMAD.MOV.U32 R164, RZ, RZ, R167 ;  /* 0x000000ffffa47224 */ /* 0x000fe400078e00a7 */
[----:B------:R-:W-:Y:S02]  /*11000*/  IMAD.MOV.U32 R167, RZ, RZ, R147 ;  /* 0x000000ffffa77224 */ /* 0x000fe400078e0093 */
[----:B-1----:R-:W-:-:S04]  /*11010*/  FMUL.FTZ R24, R61, c[0x0][0x2ec] ;  /* 0x0000bb003d187a20 */ /* 0x002fc80000410000 */
[----:B------:R1:W-:Y:S02]  /*11020*/  MUFU.TANH R61, R24 ;  /* 0x00000018003d7308 */ /* 0x0003e40000002400 */
[----:B-1----:R-:W-:Y:S02]  /*11030*/  FMUL.FTZ R24, R155, c[0x0][0x2ec] ;  /* 0x0000bb009b187a20 */ /* 0x002fe40000410000 */
[----:B------:R-:W-:-:S04]  /*11040*/  IMAD.MOV.U32 R155, RZ, RZ, R170 ;  /* 0x000000ffff9b7224 */ /* 0x000fc800078e00aa */
[----:B------:R1:W3:Y:S01]  /*11050*/  MUFU.TANH R36, R24 ;  /* 0x0000001800247308 */ /* 0x0002e20000002400 */
[----:B------:R-:W-:Y:S02]  /*11060*/  IMAD.MOV.U32 R170, RZ, RZ, R60 ;  /* 0x000000ffffaa7224 */ /* 0x000fe400078e003c */
[----:B-1----:R-:W-:Y:S02]  /*11070*/  FMUL.FTZ R24, R165, c[0x0][0x2ec] ;  /* 0x0000bb00a5187a20 */ /* 0x002fe40000410000 */
[----:B------:R-:W-:-:S03]  /*11080*/  IMAD.MOV.U32 R165, RZ, RZ, R153 ;  /* 0x000000ffffa57224 */ /* 0x000fc600078e0099 */
[----:B------:R1:W-:Y:S01]  /*11090*/  MUFU.TANH R60, R24 ;  /* 0x00000018003c7308 */ /* 0x0003e20000002400 */
[----:B------:R-:W-:Y:S02]  /*110a0*/  IMAD.MOV.U32 R153, RZ, RZ, R56 ;  /* 0x000000ffff997224 */ /* 0x000fe400078e0038 */
[----:B------:R-:W-:-:S05]  /*110b0*/  IMAD.MOV.U32 R162, RZ, RZ, R165 ;  /* 0x000000ffffa27224 */ /* 0x000fca00078e00a5 */
[----:B------:R4:W-:Y:S01]  /*110c0*/  MUFU.TANH R56, R25 ;  /* 0x0000001900387308 */ /* 0x0009e20000002400 */
[----:B-1----:R-:W-:-:S07]  /*110d0*/  FMUL.FTZ R24, R240, c[0x0][0x2ec] ;  /* 0x0000bb00f0187a20 */ /* 0x002fce0000410000 */
[----:B------:R1:W5:Y:S01]  /*110e0*/  MUFU.TANH R59, R24 ;  /* 0x00000018003b7308 */ /* 0x0003620000002400 */
[----:B----4-:R-:W-:Y:S02]  /*110f0*/  FMUL.FTZ R25, R161, c[0x0][0x2ec] ;  /* 0x0000bb00a1197a20 */ /* 0x010fe40000410000 */
[----:B------:R-:W-:-:S05]  /*11100*/  IMAD.MOV.U32 R161, RZ, RZ, R78 ;  /* 0x000000ffffa17224 */ /* 0x000fca00078e004e */
[----:B------:R4:W-:Y:S01]  /*11110*/  MUFU.TANH R29, R25 ;  /* 0x00000019001d7308 */ /* 0x0009e20000002400 */
[----:B------:R-:W-:Y:S02]  /*11120*/  IMAD.MOV.U32 R78, RZ, RZ, R155 ;  /* 0x000000ffff4e7224 */ /* 0x000fe400078e009b */
[----:B------:R-:W-:Y:S01]  /*11130*/  IMAD.MOV.U32 R155, RZ, RZ, R152 ;  /* 0x000000ffff9b7224 */ /* 0x000fe200078e0098 */
[----:B------:R-:W-:Y:S01]  /*11140*/  FSEL R152, R11, -INF , !P2 ;  /* 0xff8000000b987808 */ /* 0x000fe20005000000 */
[----:B--2---:R-:W-:Y:S01]  /*11150*/  FFMA.FTZ R11, R159, -UR20, R37 ;  /* 0x800000149f0b7c23 */ /* 0x004fe20008010025 */
[----:B------:R-:W-:Y:S01]  /*11160*/  ISETP.GE.AND P2, PT, R10, R213, PT ;  /* 0x000000d50a00720c */ /* 0x000fe20003f46270 */
[----:B-1----:R-:W-:-:S04]  /*11170*/  FMUL.FTZ R24, R241, c[0x0][0x2ec] ;  /* 0x0000bb00f1187a20 */ /* 0x002fc80000410000 */
[----:B------:R1:W-:Y:S01]  /*11180*/  MUFU.TANH R71, R24 ;  /* 0x0000001800477308 */ /* 0x0003e20000002400 */
[----:B----4-:R-:W-:-:S07]  /*11190*/  FFMA.FTZ R25, R65, -UR20, R31 ;  /* 0x8000001441197c23 */ /* 0x010fce000801001f */
[----:B------:R2:W-:Y:S01]  /*111a0*/  MUFU.TANH R65, R27 ;  /* 0x0000001b00417308 */ /* 0x0005e20000002400 */
[----:B------:R-:W-:Y:S01]  /*111b0*/  FSEL R184, R25, -INF , !P5 ;  /* 0xff80000019b87808 */ /* 0x000fe20006800000 */
[----:B------:R-:W-:Y:S01]  /*111c0*/  FFMA.FTZ R25, R151, -UR20, R58 ;  /* 0x8000001497197c23 */ /* 0x000fe2000801003a */
[----:B------:R-:W-:Y:S02]  /*111d0*/  ISETP.LT.OR P5, PT, R10, R208, P2 ;  /* 0x000000d00a00720c */ /* 0x000fe400017a1670 */
[----:B------:R-:W-:Y:S01]  /*111e0*/  ISETP.GE.AND P2, PT, R9, R213, PT ;  /* 0x000000d50900720c */ /* 0x000fe20003f46270 */
[----:B-1----:R-:W-:-:S04]  /*111f0*/  FMUL.FTZ R24, R243, c[0x0][0x2ec] ;  /* 0x0000bb00f3187a20 */ /* 0x002fc80000410000 */
[----:B------:R1:W4:Y:S01]  /*11200*/  MUFU.TANH R67, R24 ;  /* 0x0000001800437308 */ /* 0x0003220000002400 */
[----:B--2---:R-:W-:Y:S02]  /*11210*/  FMUL.FTZ R27, R163, c[0x0][0x2ec] ;  /* 0x0000bb00a31b7a20 */ /* 0x004fe40000410000 */
[----:B------:R-:W-:Y:S02]  /*11220*/  IMAD.MOV.U32 R163, RZ, RZ, R162 ;  /* 0x000000ffffa37224 */ /* 0x000fe400078e00a2 */
[----:B------:R-:W-:-:S03]  /*11230*/  IMAD.MOV.U32 R162, RZ, RZ, R155 ;  /* 0x000000ffffa27224 */ /* 0x000fc600078e009b */
[----:B------:R2:W2:Y:S01]  /*11240*/  MUFU.TANH R30, R27 ;  /* 0x0000001b001e7308 */ /* 0x0004a20000002400 */
[----:B------:R-:W-:Y:S02]  /*11250*/  IMAD.MOV.U32 R155, RZ, RZ, R167 ;  /* 0x000000ffff9b7224 */ /* 0x000fe400078e00a7 */
[----:B------:R-:W-:Y:S02]  /*11260*/  IMAD.MOV.U32 R167, RZ, RZ, R153 ;  /* 0x000000ffffa77224 */ /* 0x000fe400078e0099 */
[----:B------:R-:W-:Y:S02]  /*11270*/  IMAD.MOV.U32 R153, RZ, RZ, R166 ;  /* 0x000000ffff997224 */ /* 0x000fe400078e00a6 */
[----:B-1----:R-:W-:Y:S02]  /*11280*/  FFMA.FTZ R24, R238, -UR20, R26 ;  /* 0x80000014ee187c23 */ /* 0x002fe4000801001a */
[----:B------:R-:W-:Y:S02]  /*11290*/  FFMA.FTZ R26, R178, -UR20, R32 ;  /* 0x80000014b21a7c23 */ /* 0x000fe40008010020 */
[----:B------:R-:W-:Y:S01]  /*112a0*/  IMAD.MOV.U32 R166, RZ, RZ, R171 ;  /* 0x000000ffffa67224 */ /* 0x000fe200078e00ab */
[----:B------:R-:W-:Y:S01]  /*112b0*/  FSEL R147, R24, -INF , !P4 ;  /* 0xff80000018937808 */ /* 0x000fe20006000000 */
[----:B------:R-:W-:Y:S01]  /*112c0*/  FMUL.FTZ R24, R161, c[0x0][0x2ec] ;  /* 0x0000bb00a1187a20 */ /* 0x000fe20000410000 */
[----:B------:R-:W-:Y:S01]  /*112d0*/  ISETP.GE.AND P4, PT, R10, R214, PT ;  /* 0x000000d60a00720c */ /* 0x000fe20003f86270 */
[----:B------:R-:W-:Y:S01]  /*112e0*/  IMAD.MOV.U32 R171, RZ, RZ, R146 ;  /* 0x000000ffffab7224 */ /* 0x000fe200078e0092 */
[----:B------:R-:W-:Y:S01]  /*112f0*/  FSEL R165, R26, -INF , !P6 ;  /* 0xff8000001aa57808 */ /* 0x000fe20007000000 */
[----:B------:R-:W-:Y:S01]  /*11300*/  FMUL.FTZ R26, R77, c[0x0][0x2ec] ;  /* 0x0000bb004d1a7a20 */ /* 0x000fe20000410000 */
[----:B------:R-:W-:Y:S01]  /*11310*/  ISETP.LT.OR P6, PT, R10, R206, P4 ;  /* 0x000000ce0a00720c */ /* 0x000fe200027c1670 */
[----:B---3--:R-:W-:Y:S01]  /*11320*/  FFMA.FTZ R10, R157, -UR20, R36 ;  /* 0x800000149d0a7c23 */ /* 0x008fe20008010024 */
[C---:B------:R-:W-:Y:S01]  /*11330*/  LOP3.LUT P4, RZ, R0.reuse, 0x2, RZ, 0xc0, !PT ;  /* 0x0000000200ff7812 */ /* 0x040fe2000788c0ff */
[----:B------:R1:W3:Y:S01]  /*11340*/  MUFU.TANH R32, R24 ;  /* 0x0000001800207308 */ /* 0x0002e20000002400 */
[----:B------:R-:W-:Y:S01]  /*11350*/  LOP3.LUT R0, R0, 0xfffffff7, RZ, 0xc0, !PT ;  /* 0xfffffff700007812 */ /* 0x000fe200078ec0ff */
[----:B------:R-:W-:Y:S01]  /*11360*/  IMAD.MOV.U32 R243, RZ, RZ, R171 ;  /* 0x000000fffff37224 */ /* 0x000fe200078e00ab */
[----:B------:R-:W-:Y:S01]  /*11370*/  FSEL R146, R11, -INF , !P4 ;  /* 0xff8000000b927808 */ /* 0x000fe20006000000 */
[----:B------:R-:W-:Y:S01]  /*11380*/  FMUL.FTZ R11, R163, c[0x0][0x2ec] ;  /* 0x0000bb00a30b7a20 */ /* 0x000fe20000410000 */
[----:B------:R-:W-:Y:S01]  /*11390*/  @P1 LOP3.LUT R0, R0, 0x8, RZ, 0xfc, !PT ;  /* 0x0000000800001812 */ /* 0x000fe200078efcff */
[----:B------:R-:W-:Y:S01]  /*113a0*/  IMAD.MOV.U32 R171, RZ, RZ, R229 ;  /* 0x000000ffffab7224 */ /* 0x000fe200078e00e5 */
[C---:B------:R-:W-:Y:S01]  /*113b0*/  ISETP.GE.AND P1, PT, R9.reuse, R212, PT ;  /* 0x000000d40900720c */ /* 0x040fe20003f26270 */
[----:B------:R3:W3:Y:S01]  /*113c0*/  MUFU.TANH R77, R26 ;  /* 0x0000001a004d7308 */ /* 0x0006e20000002400 */
[----:B------:R-:W-:Y:S01]  /*113d0*/  LOP3.LUT R0, R0, 0xfffffffb, RZ, 0xc0, !PT ;  /* 0xfffffffb00007812 */ /* 0x000fe200078ec0ff */
[----:B------:R-:W-:Y:S01]  /*113e0*/  IMAD.MOV.U32 R229, RZ, RZ, R144 ;  /* 0x000000ffffe57224 */ /* 0x000fe200078e0090 */
[C---:B------:R-:W-:Y:S01]  /*113f0*/  ISETP.LT.OR P1, PT, R9.reuse, R204, P1 ;  /* 0x000000cc0900720c */ /* 0x040fe20000f21670 */
[----:B--2---:R-:W-:Y:S01]  /*11400*/  IMAD.MOV.U32 R27, RZ, RZ, R232 ;  /* 0x000000ffff1b7224 */ /* 0x004fe200078e00e8 */
[C---:B------:R-:W-:Y:S01]  /*11410*/  ISETP.GE.AND P4, PT, R9.reuse, R214, PT ;  /* 0x000000d60900720c */ /* 0x040fe20003f86270 */
[----:B------:R-:W-:Y:S01]  /*11420*/  IMAD.MOV.U32 R240, RZ, RZ, R167 ;  /* 0x000000fffff07224 */ /* 0x000fe200078e00a7 */
[----:B------:R-:W-:Y:S01]  /*11430*/  @P0 LOP3.LUT R0, R0, 0x4, RZ, 0xfc, !PT ;  /* 0x0000000400000812 */ /* 0x000fe200078efcff */
[----:B-1----:R-:W-:Y:S01]  /*11440*/  FFMA.FTZ R24, R150, -UR20, R57 ;  /* 0x8000001496187c23 */ /* 0x002fe20008010039 */
[----:B------:R-:W-:Y:S01]  /*11450*/  FSEL R151, R10, -INF , !P3 ;  /* 0xff8000000a977808 */ /* 0x000fe20005800000 */
[----:B------:R-:W-:Y:S01]  /*11460*/  FFMA.FTZ R10, R182, -UR20, R61 ;  /* 0x80000014b60a7c23 */ /* 0x000fe2000801003d */
[----:B------:R-:W-:Y:S01]  /*11470*/  ISETP.GE.AND P0, PT, R9, R211, PT ;  /* 0x000000d30900720c */ /* 0x000fe20003f06270 */
[----:B------:R1:W-:Y:S01]  /*11480*/  MUFU.TANH R33, R11 ;  /* 0x0000000b00217308 */ /* 0x0003e20000002400 */
[----:B------:R-:W-:Y:S01]  /*11490*/  FSEL R178, R24, -INF , !P5 ;  /* 0xff80000018b27808 */ /* 0x000fe20006800000 */
[----:B-----5:R-:W-:Y:S01]  /*114a0*/  FFMA.FTZ R24, R179, -UR20, R59 ;  /* 0x80000014b3187c23 */ /* 0x020fe2000801003b */
[----:B------:R-:W-:Y:S01]  /*114b0*/  ISETP.LT.OR P5, PT, R9, R208, P2 ;  /* 0x000000d00900720c */ /* 0x000fe200017a1670 */
[----:B---3--:R-:W-:Y:S01]  /*114c0*/  FMUL.FTZ R26, R78, c[0x0][0x2ec] ;  /* 0x0000bb004e1a7a20 */ /* 0x008fe20000410000 */
[----:B------:R-:W-:Y:S01]  /*114d0*/  LOP3.LUT P2, RZ, R0, 0x4, RZ, 0xc0, !PT ;  /* 0x0000000400ff7812 */ /* 0x000fe2000784c0ff */
[----:B------:R-:W-:Y:S01]  /*114e0*/  IMAD.MOV.U32 R78, RZ, RZ, R164 ;  /* 0x000000ffff4e7224 */ /* 0x000fe200078e00a4 */
[----:B------:R-:W-:Y:S01]  /*114f0*/  FSEL R164, R25, -INF , !P6 ;  /* 0xff80000019a47808 */ /* 0x000fe20007000000 */
[----:B------:R2:W3:Y:S01]  /*11500*/  MUFU.TANH R57, R26 ;  /* 0x0000001a00397308 */ /* 0x0004e20000002400 */
[C---:B------:R-:W-:Y:S01]  /*11510*/  ISETP.LT.OR P6, PT, R9.reuse, R206, P4 ;  /* 0x000000ce0900720c */ /* 0x040fe200027c1670 */
[----:B------:R-:W-:Y:S01]  /*11520*/  FMUL.FTZ R25, R78, c[0x0][0x2ec] ;  /* 0x0000bb004e197a20 */ /* 0x000fe20000410000 */
[C---:B------:R-:W-:Y:S01]  /*11530*/  LOP3.LUT P4, RZ, R0.reuse, 0x8, RZ, 0xc0, !PT ;  /* 0x0000000800ff7812 */ /* 0x040fe2000788c0ff */
[----:B------:R-:W-:Y:S01]  /*11540*/  IMAD.MOV.U32 R241, RZ, RZ, R153 ;  /* 0x000000fffff17224 */ /* 0x000fe200078e0099 */
[----:B------:R-:W-:Y:S01]  /*11550*/  ISETP.LT.OR P3, PT, R9, R203, P0 ;  /* 0x000000cb0900720c */ /* 0x000fe20000761670 */
[----:B------:R-:W-:Y:S01]  /*11560*/  FFMA.FTZ R9, R181, -UR20, R60 ;  /* 0x80000014b5097c23 */ /* 0x000fe2000801003c */
[----:B------:R-:W-:Y:S01]  /*11570*/  LOP3.LUT R0, R0, 0xfffffffd, RZ, 0xc0, !PT ;  /* 0xfffffffd00007812 */ /* 0x000fe200078ec0ff */
[----:B-1----:R-:W-:Y:S01]  /*11580*/  FFMA.FTZ R11, R177, -UR20, R56 ;  /* 0x80000014b10b7c23 */ /* 0x002fe20008010038 */
[----:B------:R-:W-:Y:S01]  /*11590*/  FSEL R144, R10, -INF , !P4 ;  /* 0xff8000000a907808 */ /* 0x000fe20006000000 */
[----:B------:R1:W-:Y:S01]  /*115a0*/  MUFU.TANH R58, R25 ;  /* 0x00000019003a7308 */ /* 0x0003e20000002400 */
[----:B------:R-:W-:Y:S01]  /*115b0*/  ISETP.GE.AND P4, PT, R8, R214, PT ;  /* 0x000000d60800720c */ /* 0x000fe20003f86270 */
[----:B----4-:R-:W-:Y:S01]  /*115c0*/  FFMA.FTZ R10, R183, -UR20, R67 ;  /* 0x80000014b70a7c23 */ /* 0x010fe20008010043 */
[----:B------:R-:W-:Y:S01]  /*115d0*/  @P1 LOP3.LUT R0, R0, 0x2, RZ, 0xfc, !PT ;  /* 0x0000000200001812 */ /* 0x000fe200078efcff */
[----:B------:R-:W-:Y:S01]  /*115e0*/  IMAD.MOV.U32 R242, RZ, RZ, R166 ;  /* 0x000000fffff27224 */ /* 0x000fe200078e00a6 */
[----:B------:R-:W-:Y:S01]  /*115f0*/  FSEL R150, R9, -INF , !P2 ;  /* 0xff80000009967808 */ /* 0x000fe20005000000 */
[----:B------:R-:W-:Y:S01]  /*11600*/  FFMA.FTZ R9, R220, -UR20, R29 ;  /* 0x80000014dc097c23 */ /* 0x000fe2000801001d */
[----:B------:R-:W-:Y:S01]  /*11610*/  FSEL R161, R24, -INF , !P6 ;  /* 0xff80000018a17808 */ /* 0x000fe20007000000 */
[----:B--2---:R-:W-:Y:S01]  /*11620*/  FMUL.FTZ R26, R162, c[0x0][0x2ec] ;  /* 0x0000bb00a21a7a20 */ /* 0x004fe20000410000 */
[----:B------:R-:W-:-:S02]  /*11630*/  ISETP.GE.AND P1, PT, R8, R212, PT ;  /* 0x000000d40800720c */ /* 0x000fc40003f26270 */
[C---:B------:R-:W-:Y:S01]  /*11640*/  ISETP.GE.AND P0, PT, R8.reuse, R211, PT ;  /* 0x000000d30800720c */ /* 0x040fe20003f06270 */
[----:B------:R2:W-:Y:S01]  /*11650*/  MUFU.TANH R31, R26 ;  /* 0x0000001a001f7308 */ /* 0x0005e20000002400 */
[C---:B------:R-:W-:Y:S01]  /*11660*/  ISETP.LT.OR P6, PT, R8.reuse, R206, P4 ;  /* 0x000000ce0800720c */ /* 0x040fe200027c1670 */
[----:B------:R-:W-:Y:S01]  /*11670*/  HMMA.16816.F32.BF16 R16, R16, R34, R240 ;  /* 0x000000221010723c */ /* 0x000fe200000418f0 */
[----:B------:R-:W-:Y:S01]  /*11680*/  ISETP.GE.AND P2, PT, R8, R213, PT ;  /* 0x000000d50800720c */ /* 0x000fe20003f46270 */
[----:B-1----:R-:W-:Y:S01]  /*11690*/  FMUL.FTZ R25, R155, c[0x0][0x2ec] ;  /* 0x0000bb009b197a20 */ /* 0x002fe20000410000 */
[----:B------:R-:W-:Y:S02]  /*116a0*/  LOP3.LUT P4, RZ, R0, 0x2, RZ, 0xc0, !PT ;  /* 0x0000000200ff7812 */ /* 0x000fe4000788c0ff */
[----:B------:R-:W-:Y:S01]  /*116b0*/  FSEL R225, R11, -INF , !P5 ;  /* 0xff8000000be17808 */ /* 0x000fe20006800000 */
[----:B------:R-:W-:Y:S01]  /*116c0*/  FFMA.FTZ R11, R185, -UR20, R71 ;  /* 0x80000014b90b7c23 */ /* 0x000fe20008010047 */
[C---:B------:R-:W-:Y:S01]  /*116d0*/  ISETP.LT.OR P1, PT, R8.reuse, R204, P1 ;  /* 0x000000cc0800720c */ /* 0x040fe20000f21670 */
[----:B------:R1:W-:Y:S01]  /*116e0*/  MUFU.TANH R37, R25 ;  /* 0x0000001900257308 */ /* 0x0003e20000002400 */
[----:B------:R-:W-:-:S02]  /*116f0*/  ISETP.LT.OR P0, PT, R8, R203, P0 ;  /* 0x000000cb0800720c */ /* 0x000fc40000701670 */
[----:B------:R-:W-:Y:S01]  /*11700*/  ISETP.LT.OR P5, PT, R8, R208, P2 ;  /* 0x000000d00800720c */ /* 0x000fe200017a1670 */
[----:B------:R-:W-:Y:S01]  /*11710*/  FFMA.FTZ R8, R186, -UR20, R28 ;  /* 0x80000014ba087c23 */ /* 0x000fe2000801001c */
[----:B------:R-:W-:Y:S01]  /*11720*/  FSEL R177, R9, -INF , !P4 ;  /* 0xff80000009b17808 */ /* 0x000fe20006000000 */
[----:B--2---:R-:W-:Y:S01]  /*11730*/  FMUL.FTZ R26, R170, c[0x0][0x2ec] ;  /* 0x0000bb00aa1a7a20 */ /* 0x004fe20000410000 */
[----:B------:R-:W-:Y:S01]  /*11740*/  ISETP.GE.AND P4, PT, R7, R214, PT ;  /* 0x000000d60700720c */ /* 0x000fe20003f86270 */
[----:B------:R-:W-:Y:S01]  /*11750*/  FFMA.FTZ R9, R221, -UR20, R30 ;  /* 0x80000014dd097c23 */ /* 0x000fe2000801001e */
[----:B------:R-:W-:Y:S01]  /*11760*/  ISETP.GE.AND P2, PT, R7, R213, PT ;  /* 0x000000d50700720c */ /* 0x000fe20003f46270 */
[----:B------:R2:W4:Y:S01]  /*11770*/  MUFU.TANH R36, R26 ;  /* 0x0000001a00247308 */ /* 0x0005220000002400 */
[----:B------:R-:W-:Y:S02]  /*11780*/  P2R R24, PR, RZ, 0x1 ;  /* 0x00000001ff187803 */ /* 0x000fe40000000000 */
[----:B------:R-:W-:-:S02]  /*11790*/  FSEL R170, R11, -INF , !P6 ;  /* 0xff8000000baa7808 */ /* 0x000fc40007000000 */
[----:B------:R-:W-:Y:S01]  /*117a0*/  FSEL R224, R10, -INF , !P5 ;  /* 0xff8000000ae07808 */ /* 0x000fe20006800000 */
[----:B------:R-:W-:Y:S01]  /*117b0*/  FFMA.FTZ R10, R222, -UR20, R32 ;  /* 0x80000014de0a7c23 */ /* 0x000fe20008010020 */
[----:B-1----:R-:W-:Y:S01]  /*117c0*/  P2R R25, PR, RZ, 0x2 ;  /* 0x00000002ff197803 */ /* 0x002fe20000000000 */
[----:B------:R-:W-:Y:S01]  /*117d0*/  FMUL.FTZ R18, R18, c[0x0][0x2ec] ;  /* 0x0000bb0012127a20 */ /* 0x000fe20000410000 */
[C---:B------:R-:W-:Y:S01]  /*117e0*/  ISETP.LT.OR P6, PT, R7.reuse, R206, P4 ;  /* 0x000000ce0700720c */ /* 0x040fe200027c1670 */
[----:B------:R-:W-:Y:S01]  /*117f0*/  FMUL.FTZ R16, R16, c[0x0][0x2ec] ;  /* 0x0000bb0010107a20 */ /* 0x000fe20000410000 */
[----:B------:R-:W-:Y:S01]  /*11800*/  ISETP.LT.OR P5, PT, R7, R208, P2 ;  /* 0x000000d00700720c */ /* 0x000fe200017a1670 */
[----:B------:R-:W-:Y:S01]  /*11810*/  FMUL.FTZ R17, R17, c[0x0][0x2ec] ;  /* 0x0000bb0011117a20 */ /* 0x000fe20000410000 */
[----:B------:R-:W-:Y:S01]  /*11820*/  ISETP.NE.AND P4, PT, R25, RZ, PT ;  /* 0x000000ff1900720c */ /* 0x000fe20003f85270 */
[----:B------:R-:W-:Y:S01]  /*11830*/  IMAD.MOV.U32 R25, RZ, RZ, R231 ;  /* 0x000000ffff197224 */ /* 0x000fe200078e00e7 */
[----:B------:R-:W-:Y:S01]  /*11840*/  ISETP.NE.AND P2, PT, R24, RZ, PT ;  /* 0x000000ff1800720c */ /* 0x000fe20003f45270 */
[----:B------:R-:W-:Y:S01]  /*11850*/  IMAD.MOV.U32 R24, RZ, RZ, R229 ;  /* 0x000000ffff187224 */ /* 0x000fe200078e00e5 */
[C---:B------:R-:W-:Y:S01]  /*11860*/  ISETP.GE.AND P1, PT, R7.reuse, R212, PT ;  /* 0x000000d40700720c */ /* 0x040fe20003f26270 */
[----:B--2---:R-:W-:Y:S01]  /*11870*/  IMAD.MOV.U32 R26, RZ, RZ, R230 ;  /* 0x000000ffff1a7224 */ /* 0x004fe200078e00e6 */
[----:B------:R-:W-:Y:S01]  /*11880*/  ISETP.GE.AND P0, PT, R7, R211, PT ;  /* 0x000000d30700720c */ /* 0x000fe20003f06270 */
[----:B------:R-:W-:Y:S01]  /*11890*/  MUFU.TANH R18, R18 ;  /* 0x0000001200127308 */ /* 0x000fe20000002400 */
[----:B------:R-:W-:Y:S01]  /*118a0*/  FSEL R186, R8, -INF , !P3 ;  /* 0xff80000008ba7808 */ /* 0x000fe20005800000 */
[----:B------:R-:W-:Y:S01]  /*118b0*/  FMUL.FTZ R8, R171, c[0x0][0x2ec] ;  /* 0x0000bb00ab087a20 */ /* 0x000fe20000410000 */
[----:B------:R-:W-:Y:S01]  /*118c0*/  ISETP.LT.OR P1, PT, R7, R204, P1 ;  /* 0x000000cc0700720c */ /* 0x000fe20000f21670 */
[----:B------:R-:W-:Y:S01]  /*118d0*/  FMUL.FTZ R19, R19, c[0x0][0x2ec] ;  /* 0x0000bb0013137a20 */ /* 0x000fe20000410000 */
[----:B------:R-:W-:Y:S01]  /*118e0*/  HMMA.16816.F32.BF16 R20, R20, R218, R24 ;  /* 0x000000da1414723c */ /* 0x000fe20000041818 */
[----:B------:R-:W-:Y:S01]  /*118f0*/  ISETP.LT.OR P3, PT, R7, R203, P0 ;  /* 0x000000cb0700720c */ /* 0x000fe20000761670 */
[----:B------:R-:W-:Y:S01]  /*11900*/  FMUL.FTZ R7, R252, c[0x0][0x2ec] ;  /* 0x0000bb00fc077a20 */ /* 0x000fe20000410000 */
[----:B------:R1:W-:Y:S01]  /*11910*/  MUFU.TANH R56, R8 ;  /* 0x0000000800387308 */ /* 0x0003e20000002400 */
[----:B------:R-:W-:-:S02]  /*11920*/  P2R R11, PR, RZ, 0x2 ;  /* 0x00000002ff0b7803 */ /* 0x000fc40000000000 */
[----:B------:R-:W-:Y:S01]  /*11930*/  ISETP.GE.AND P1, PT, R6, R212, PT ;  /* 0x000000d40600720c */ /* 0x000fe20003f26270 */
[----:B------:R-:W-:Y:S01]  /*11940*/  FMUL.FTZ R25, R244, c[0x0][0x2ec] ;  /* 0x0000bb00f4197a20 */ /* 0x000fe20000410000 */
[----:B------:R-:W-:Y:S01]  /*11950*/  ISETP.GE.AND P0, PT, R6, R211, PT ;  /* 0x000000d30600720c */ /* 0x000fe20003f06270 */
[----:B------:R-:W-:Y:S01]  /*11960*/  FMUL.FTZ R24, R251, c[0x0][0x2ec] ;  /* 0x0000bb00fb187a20 */ /* 0x000fe20000410000 */
[----:B------:R-:W-:Y:S01]  /*11970*/  FSEL R159, R10, -INF , !P6 ;  /* 0xff8000000a9f7808 */ /* 0x000fe20007000000 */
[----:B------:R2:W5:Y:S01]  /*11980*/  MUFU.TANH R27, R7 ;  /* 0x00000007001b7308 */ /* 0x0005620000002400 */
[----:B------:R-:W-:Y:S01]  /*11990*/  FSEL R221, R9, -INF , !P5 ;  /* 0xff80000009dd7808 */ /* 0x000fe20006800000 */
[----:B------:R-:W-:Y:S01]  /*119a0*/  FFMA.FTZ R9, R73, -UR20, R77 ;  /* 0x8000001449097c23 */ /* 0x000fe2000801004d */
[C---:B------:R-:W-:Y:S02]  /*119b0*/  ISETP.LT.OR P1, PT, R6.reuse, R204, P1 ;  /* 0x000000cc0600720c */ /* 0x040fe40000f21670 */
[----:B------:R-:W-:Y:S01]  /*119c0*/  ISETP.LT.OR P0, PT, R6, R203, P0 ;  /* 0x000000cb0600720c */ /* 0x000fe20000701670 */
[----:B-1----:R-:W-:-:S02]  /*119d0*/  FFMA.FTZ R8, R237, -UR20, R70 ;  /* 0x80000014ed087c23 */ /* 0x002fc40008010046 */
[----:B------:R1:W1:Y:S01]  /*119e0*/  MUFU.TANH R29, R24 ;  /* 0x00000018001d7308 */ /* 0x0002620000002400 */
[----:B------:R-:W-:Y:S02]  /*119f0*/  P2R R10, PR, RZ, 0x1 ;  /* 0x00000001ff0a7803 */ /* 0x000fe40000000000 */
[----:B------:R-:W-:Y:S02]  /*11a00*/  ISETP.GE.AND P0, PT, R5, R211, PT ;  /* 0x000000d30500720c */ /* 0x000fe40003f06270 */
[----:B------:R-:W-:Y:S01]  /*11a10*/  HMMA.16816.F32.BF16 R12, R12, R34, R20 ;  /* 0x000000220c0c723c */ /* 0x000fe20000041814 */
[----:B------:R-:W-:Y:S01]  /*11a20*/  FSEL R172, R8, -INF , !P4 ;  /* 0xff80000008ac7808 */ /* 0x000fe20006000000 */
[----:B---3--:R-:W-:Y:S01]  /*11a30*/  FFMA.FTZ R8, R64, -UR20, R57 ;  /* 0x8000001440087c23 */ /* 0x008fe20008010039 */
[C---:B------:R-:W-:Y:S01]  /*11a40*/  ISETP.GE.AND P4, PT, R6.reuse, R214, PT ;  /* 0x000000d60600720c */ /* 0x040fe20003f86270 */
[----:B--2---:R-:W-:Y:S01]  /*11a50*/  FFMA.FTZ R7, R223, -UR20, R65 ;  /* 0x80000014df077c23 */ /* 0x004fe20008010041 */
[----:B------:R-:W-:Y:S02]  /*11a60*/  MUFU.TANH R25, R25 ;  /* 0x0000001900197308 */ /* 0x000fe40000002400 */
[----:B------:R-:W-:-:S02]  /*11a70*/  ISETP.LT.OR P6, PT, R6, R206, P4 ;  /* 0x000000ce0600720c */ /* 0x000fc400027c1670 */
[----:B------:R-:W-:Y:S01]  /*11a80*/  FSEL R182, R7, -INF , !P2 ;  /* 0xff80000007b67808 */ /* 0x000fe20005000000 */
[----:B------:R-:W-:Y:S01]  /*11a90*/  FMUL.FTZ R7, R250, c[0x0][0x2ec] ;  /* 0x0000bb00fa077a20 */ /* 0x000fe20000410000 */
[CC--:B------:R-:W-:Y:S01]  /*11aa0*/  ISETP.GE.AND P2, PT, R6.reuse, R213.reuse, PT ;  /* 0x000000d50600720c */ /* 0x0c0fe20003f46270 */
[----:B-1----:R-:W-:Y:S01]  /*11ab0*/  FMUL.FTZ R24, R239, c[0x0][0x2ec] ;  /* 0x0000bb00ef187a20 */ /* 0x002fe20000410000 */
[----:B------:R-:W-:Y:S01]  /*11ac0*/  ISETP.NE.AND P4, PT, R11, RZ, PT ;  /* 0x000000ff0b00720c */ /* 0x000fe20003f85270 */
[----:B------:R1:W2:Y:S01]  /*11ad0*/  MUFU.TANH R26, R7 ;  /* 0x00000007001a7308 */ /* 0x0002a20000002400 */
[----:B------:R-:W-:Y:S01]  /*11ae0*/  ISETP.LT.OR P5, PT, R6, R208, P2 ;  /* 0x000000d00600720c */ /* 0x000fe200017a1670 */
[----:B------:R-:W-:Y:S01]  /*11af0*/  FMUL.FTZ R6, R249, c[0x0][0x2ec] ;  /* 0x0000bb00f9067a20 */ /* 0x000fe20000410000 */
[----:B------:R-:W-:Y:S02]  /*11b00*/  P2R R11, PR, RZ, 0x2 ;  /* 0x00000002ff0b7803 */ /* 0x000fe40000000000 */
[----:B------:R-:W-:-:S02]  /*11b10*/  ISETP.GE.AND P2, PT, R5, R213, PT ;  /* 0x000000d50500720c */ /* 0x000fc40003f46270 */
[----:B------:R-:W-:Y:S01]  /*11b20*/  FSEL R181, R9, -INF , !P6 ;  /* 0xff80000009b57808 */ /* 0x000fe20007000000 */
[----:B------:R3:W-:Y:S01]  /*11b30*/  MUFU.TANH R28, R6 ;  /* 0x00000006001c7308 */ /* 0x0007e20000002400 */
[C---:B------:R-:W-:Y:S01]  /*11b40*/  ISETP.GE.AND P1, PT, R5.reuse, R212, PT ;  /* 0x000000d40500720c */ /* 0x040fe20003f26270 */
[----:B------:R-:W-:Y:S01]  /*11b50*/  FMUL.FTZ R12, R12, c[0x0][0x2ec] ;  /* 0x0000bb000c0c7a20 */ /* 0x000fe20000410000 */
[----:B------:R-:W-:Y:S01]  /*11b60*/  FSEL R219, R8, -INF , !P5 ;  /* 0xff80000008db7808 */ /* 0x000fe20006800000 */
[----:B----4-:R-:W-:Y:S01]  /*11b70*/  FFMA.FTZ R8, R50, -UR20, R36 ;  /* 0x8000001432087c23 */ /* 0x010fe20008010024 */
[----:B------:R-:W-:Y:S01]  /*11b80*/  ISETP.LT.OR P5, PT, R5, R208, P2 ;  /* 0x000000d00500720c */ /* 0x000fe200017a1670 */
[----:B------:R-:W-:Y:S01]  /*11b90*/  FMUL.FTZ R13, R13, c[0x0][0x2ec] ;  /* 0x0000bb000d0d7a20 */ /* 0x000fe20000410000 */
[----:B------:R-:W-:Y:S01]  /*11ba0*/  ISETP.LT.OR P1, PT, R5, R204, P1 ;  /* 0x000000cc0500720c */ /* 0x000fe20000f21670 */
[----:B-1----:R-:W-:Y:S01]  /*11bb0*/  FFMA.FTZ R7, R216, -UR20, R33 ;  /* 0x80000014d8077c23 */ /* 0x002fe20008010021 */
[----:B------:R-:W-:Y:S01]  /*11bc0*/  ISETP.NE.AND P2, PT, R10, RZ, PT ;  /* 0x000000ff0a00720c */ /* 0x000fe20003f45270 */
[----:B------:R-:W-:Y:S01]  /*11bd0*/  MUFU.TANH R24, R24 ;  /* 0x0000001800187308 */ /* 0x000fe20000002400 */
[----:B------:R-:W-:Y:S01]  /*11be0*/  P2R R9, PR, RZ, 0x2 ;  /* 0x00000002ff097803 */ /* 0x000fe20000000000 */
[----:B------:R-:W-:Y:S01]  /*11bf0*/  FMUL.FTZ R14, R14, c[0x0][0x2ec] ;  /* 0x0000bb000e0e7a20 */ /* 0x000fe20000410000 */
[----:B------:R-:W-:Y:S01]  /*11c00*/  FSEL R162, R7, -INF , !P4 ;  /* 0xff80000007a27808 */ /* 0x000fe20006000000 */
[----:B-----5:R-:W-:Y:S01]  /*11c10*/  FFMA.FTZ R7, R46, -UR20, R27 ;  /* 0x800000142e077c23 */ /* 0x020fe2000801001b */
[C---:B------:R-:W-:Y:S01]  /*11c20*/  ISETP.GE.AND P4, PT, R5.reuse, R214, PT ;  /* 0x000000d60500720c */ /* 0x040fe20003f86270 */
[----:B---3--:R-:W-:Y:S01]  /*11c30*/  FFMA.FTZ R6, R180, -UR20, R31 ;  /* 0x80000014b4067c23 */ /* 0x008fe2000801001f */
[----:B------:R-:W-:Y:S01]  /*11c40*/  ISETP.GE.AND P1, PT, R4, R212, PT ;  /* 0x000000d40400720c */ /* 0x000fe20003f26270 */
[----:B------:R-:W1:Y:S01]  /*11c50*/  MUFU.TANH R16, R16 ;  /* 0x0000001000107308 */ /* 0x000e620000002400 */
[----:B------:R-:W-:-:S02]  /*11c60*/  ISETP.LT.OR P6, PT, R5, R206, P4 ;  /* 0x000000ce0500720c */ /* 0x000fc400027c1670 */
[----:B------:R-:W-:Y:S01]  /*11c70*/  FSEL R174, R6, -INF , !P3 ;  /* 0xff80000006ae7808 */ /* 0x000fe20005800000 */
[----:B------:R-:W-:Y:S01]  /*11c80*/  FFMA.FTZ R6, R55, -UR20, R58 ;  /* 0x8000001437067c23 */ /* 0x000fe2000801003a */
[----:B------:R-:W-:Y:S02]  /*11c90*/  ISETP.NE.AND P4, PT, R11, RZ, PT ;  /* 0x000000ff0b00720c */ /* 0x000fe40003f85270 */
[----:B------:R-:W-:Y:S01]  /*11ca0*/  ISETP.LT.OR P3, PT, R5, R203, P0 ;  /* 0x000000cb0500720c */ /* 0x000fe20000761670 */
[----:B------:R-:W-:Y:S01]  /*11cb0*/  FFMA.FTZ R5, R54, -UR20, R37 ;  /* 0x8000001436057c23 */ /* 0x000fe20008010025 */
[----:B------:R-:W-:Y:S01]  /*11cc0*/  FSEL R153, R6, -INF , !P4 ;  /* 0xff80000006997808 */ /* 0x000fe20006000000 */
[----:B------:R-:W-:Y:S01]  /*11cd0*/  FFMA.FTZ R6, R45, -UR20, R29 ;  /* 0x800000142d067c23 */ /* 0x000fe2000801001d */
[----:B------:R-:W-:Y:S01]  /*11ce0*/  ISETP.GE.AND P4, PT, R4, R214, PT ;  /* 0x000000d60400720c */ /* 0x000fe20003f86270 */
[----:B------:R-:W-:Y:S01]  /*11cf0*/  MUFU.TANH R12, R12 ;  /* 0x0000000c000c7308 */ /* 0x000fe20000002400 */
[----:B------:R-:W-:Y:S01]  /*11d00*/  FSEL R160, R5, -INF , !P2 ;  /* 0xff80000005a07808 */ /* 0x000fe20005000000 */
[----:B--2---:R-:W-:Y:S01]  /*11d10*/  FFMA.FTZ R5, R53, -UR20, R26 ;  /* 0x8000001435057c23 */ /* 0x004fe2000801001a */
[----:B------:R-:W-:-:S02]  /*11d20*/  FSEL R166, R8, -INF , !P6 ;  /* 0xff80000008a67808 */ /* 0x000fc40007000000 */
[C---:B------:R-:W-:Y:S02]  /*11d30*/  ISETP.GE.AND P2, PT, R4.reuse, R213, PT ;  /* 0x000000d50400720c */ /* 0x040fe40003f46270 */
[C---:B------:R-:W-:Y:S01]  /*11d40*/  ISETP.GE.AND P0, PT, R4.reuse, R211, PT ;  /* 0x000000d30400720c */ /* 0x040fe20003f06270 */
[----:B------:R-:W-:Y:S01]  /*11d50*/  MUFU.TANH R17, R17 ;  /* 0x0000001100117308 */ /* 0x000fe20000002400 */
[C---:B------:R-:W-:Y:S02]  /*11d60*/  ISETP.LT.OR P6, PT, R4.reuse, R206, P4 ;  /* 0x000000ce0400720c */ /* 0x040fe400027c1670 */
[----:B------:R-:W-:Y:S02]  /*11d70*/  ISETP.NE.AND P4, PT, R9, RZ, PT ;  /* 0x000000ff0900720c */ /* 0x000fe40003f85270 */
[----:B------:R-:W-:Y:S01]  /*11d80*/  FSEL R223, R7, -INF , !P5 ;  /* 0xff80000007df7808 */ /* 0x000fe20006800000 */
[----:B------:R-:W-:Y:S01]  /*11d90*/  FFMA.FTZ R7, R49, -UR20, R56 ;  /* 0x8000001431077c23 */ /* 0x000fe20008010038 */
[C---:B------:R-:W-:Y:S01]  /*11da0*/  ISETP.LT.OR P1, PT, R4.reuse, R204, P1 ;  /* 0x000000cc0400720c */ /* 0x040fe20000f21670 */
[----:B------:R-:W2:Y:S01]  /*11db0*/  MUFU.TANH R19, R19 ;  /* 0x0000001300137308 */ /* 0x000ea20000002400 */
[----:B------:R-:W-:-:S02]  /*11dc0*/  ISETP.LT.OR P5, PT, R4, R208, P2 ;  /* 0x000000d00400720c */ /* 0x000fc400017a1670 */
[----:B------:R-:W-:Y:S01]  /*11dd0*/  ISETP.LT.OR P0, PT, R4, R203, P0 ;  /* 0x000000cb0400720c */ /* 0x000fe20000701670 */
[----:B------:R-:W-:Y:S01]  /*11de0*/  FFMA.FTZ R4, R52, -UR20, R25 ;  /* 0x8000001434047c23 */ /* 0x000fe20008010019 */
[----:B------:R-:W-:Y:S01]  /*11df0*/  FSEL R183, R5, -INF , !P4 ;  /* 0xff80000005b77808 */ /* 0x000fe20006000000 */
[----:B------:R-:W-:Y:S01]  /*11e00*/  FFMA.FTZ R5, R44, -UR20, R18 ;  /* 0x800000142c057c23 */ /* 0x000fe20008010012 */
[C---:B------:R-:W-:Y:S01]  /*11e10*/  ISETP.GE.AND P4, PT, R3.reuse, R214, PT ;  /* 0x000000d60300720c */ /* 0x040fe20003f86270 */
[----:B------:R-:W-:Y:S01]  /*11e20*/  MUFU.TANH R13, R13 ;  /* 0x0000000d000d7308 */ /* 0x000fe20000002400 */
[----:B------:R-:W-:Y:S02]  /*11e30*/  P2R R9, PR, RZ, 0x2 ;  /* 0x00000002ff097803 */ /* 0x000fe40000000000 */
[C---:B------:R-:W-:Y:S02]  /*11e40*/  ISETP.GE.AND P2, PT, R3.reuse, R213, PT ;  /* 0x000000d50300720c */ /* 0x040fe40003f46270 */
[----:B------:R-:W-:-:S02]  /*11e50*/  ISETP.GE.AND P1, PT, R3, R212, PT ;  /* 0x000000d40300720c */ /* 0x000fc40003f26270 */
[----:B------:R-:W-:Y:S02]  /*11e60*/  P2R R8, PR, RZ, 0x1 ;  /* 0x00000001ff087803 */ /* 0x000fe40000000000 */
[----:B------:R-:W-:Y:S01]  /*11e70*/  FSEL R222, R6, -INF , !P5 ;  /* 0xff80000006de7808 */ /* 0x000fe20006800000 */
[----:B-1----:R-:W-:Y:S01]  /*11e80*/  FFMA.FTZ R6, R48, -UR20, R16 ;  /* 0x8000001430067c23 */ /* 0x002fe20008010010 */
[----:B------:R-:W-:Y:S01]  /*11e90*/  FSEL R216, R4, -INF , !P3 ;  /* 0xff80000004d87808 */ /* 0x000fe20005800000 */
[----:B------:R-:W-:Y:S01]  /*11ea0*/  FFMA.FTZ R4, R47, -UR20, R28 ;  /* 0x800000142f047c23 */ /* 0x000fe2000801001c */
[C---:B------:R-:W-:Y:S02]  /*11eb0*/  ISETP.GE.AND P0, PT, R3.reuse, R211, PT ;  /* 0x000000d30300720c */ /* 0x040fe40003f06270 */
[C---:B------:R-:W-:Y:S02]  /*11ec0*/  ISETP.LT.OR P5, PT, R3.reuse, R206, P4 ;  /* 0x000000ce0300720c */ /* 0x040fe400027a1670 */
[----:B------:R-:W-:-:S02]  /*11ed0*/  ISETP.LT.OR P4, PT, R3, R208, P2 ;  /* 0x000000d00300720c */ /* 0x000fc40001781670 */
[----:B------:R-:W-:Y:S02]  /*11ee0*/  ISETP.NE.AND P2, PT, R9, RZ, PT ;  /* 0x000000ff0900720c */ /* 0x000fe40003f45270 */
[C---:B------:R-:W-:Y:S02]  /*11ef0*/  ISETP.LT.OR P1, PT, R3.reuse, R204, P1 ;  /* 0x000000cc0300720c */ /* 0x040fe40000f21670 */
[----:B------:R-:W-:Y:S01]  /*11f00*/  ISETP.LT.OR P3, PT, R3, R203, P0 ;  /* 0x000000cb0300720c */ /* 0x000fe20000761670 */
[----:B------:R-:W-:Y:S01]  /*11f10*/  FFMA.FTZ R3, R51, -UR20, R24 ;  /* 0x8000001433037c23 */ /* 0x000fe20008010018 */
[----:B------:R-:W-:Y:S02]  /*11f20*/  FSEL R163, R7, -INF , !P6 ;  /* 0xff80000007a37808 */ /* 0x000fe40007000000 */
[----:B------:R-:W-:Y:S01]  /*11f30*/  ISETP.NE.AND P6, PT, R8, RZ, PT ;  /* 0x000000ff0800720c */ /* 0x000fe20003fc5270 */
[----:B------:R-:W-:Y:S01]  /*11f40*/  FMUL.FTZ R8, R15, c[0x0][0x2ec] ;  /* 0x0000bb000f087a20 */ /* 0x000fe20000410000 */
[----:B------:R-:W-:-:S02]  /*11f50*/  P2R R7, PR, RZ, 0x2 ;  /* 0x00000002ff077803 */ /* 0x000fc40000000000 */
[----:B------:R-:W-:Y:S02]  /*11f60*/  FSEL R175, R4, -INF , !P2 ;  /* 0xff80000004af7808 */ /* 0x000fe40005000000 */
[C---:B------:R-:W-:Y:S01]  /*11f70*/  ISETP.GE.AND P2, PT, R2.reuse, R214, PT ;  /* 0x000000d60200720c */ /* 0x040fe20003f46270 */
[----:B------:R-:W1:Y:S01]  /*11f80*/  MUFU.TANH R4, R14 ;  /* 0x0000000e00047308 */ /* 0x000e620000002400 */
[----:B------:R-:W-:Y:S02]  /*11f90*/  ISETP.GE.AND P1, PT, R2, R213, PT ;  /* 0x000000d50200720c */ /* 0x000fe40003f26270 */
[----:B------:R-:W-:Y:S01]  /*11fa0*/  FSEL R220, R5, -INF , !P4 ;  /* 0xff80000005dc7808 */ /* 0x000fe20006000000 */
[----:B--2---:R-:W-:Y:S01]  /*11fb0*/  FFMA.FTZ R5, R40, -UR20, R19 ;  /* 0x8000001428057c23 */ /* 0x004fe20008010013 */
[C---:B------:R-:W-:Y:S02]  /*11fc0*/  ISETP.GE.AND P0, PT, R2.reuse, R212, PT ;  /* 0x000000d40200720c */ /* 0x040fe40003f06270 */
[----:B------:R-:W-:Y:S01]  /*11fd0*/  ISETP.GE.AND P4, PT, R2, R211, PT ;  /* 0x000000d30200720c */ /* 0x000fe20003f86270 */
[----:B------:R-:W2:Y:S01]  /*11fe0*/  MUFU.TANH R8, R8 ;  /* 0x0000000800087308 */ /* 0x000ea20000002400 */
[----:B------:R-:W-:-:S02]  /*11ff0*/  FSEL R185, R3, -INF , !P6 ;  /* 0xff80000003b97808 */ /* 0x000fc40007000000 */
[----:B------:R-:W-:Y:S01]  /*12000*/  FSEL R155, R6, -INF , !P5 ;  /* 0xff800000069b7808 */ /* 0x000fe20006800000 */
[----:B------:R-:W-:Y:S01]  /*12010*/  FFMA.FTZ R6, R41, -UR20, R17 ;  /* 0x8000001429067c23 */ /* 0x000fe20008010011 */
[C---:B------:R-:W-:Y:S02]  /*12020*/  ISETP.LT.OR P6, PT, R2.reuse, R206, P2 ;  /* 0x000000ce0200720c */ /* 0x040fe400017c1670 */
[----:B------:R-:W-:Y:S01]  /*12030*/  ISETP.LT.OR P5, PT, R2, R208, P1 ;  /* 0x000000d00200720c */ /* 0x000fe20000fa1670 */
[----:B-1----:R-:W-:Y:S01]  /*12040*/  FFMA.FTZ R3, R42, -UR20, R4 ;  /* 0x800000142a037c23 */ /* 0x002fe20008010004 */
[C---:B------:R-:W-:Y:S01]  /*12050*/  ISETP.LT.OR P2, PT, R2.reuse, R204, P0 ;  /* 0x000000cc0200720c */ /* 0x040fe20000741670 */
[----:B------:R-:W-:Y:S01]  /*12060*/  FFMA.FTZ R4, R39, -UR20, R13 ;  /* 0x8000001427047c23 */ /* 0x000fe2000801000d */
[----:B------:R-:W-:Y:S01]  /*12070*/  ISETP.LT.OR P1, PT, R2, R203, P4 ;  /* 0x000000cb0200720c */ /* 0x000fe20002721670 */
[----:B------:R-:W-:Y:S01]  /*12080*/  FFMA.FTZ R2, R43, -UR20, R12 ;  /* 0x800000142b027c23 */ /* 0x000fe2000801000c */
[----:B------:R-:W-:-:S02]  /*12090*/  ISETP.NE.AND P0, PT, R7, RZ, PT ;  /* 0x000000ff0700720c */ /* 0x000fc40003f05270 */
[----:B------:R-:W-:Y:S02]  /*120a0*/  FSEL R180, R3, -INF , !P3 ;  /* 0xff80000003b47808 */ /* 0x000fe40005800000 */
[----:B------:R-:W-:Y:S01]  /*120b0*/  FSEL R171, R2, -INF , !P0 ;  /* 0xff80000002ab7808 */ /* 0x000fe20004000000 */
[----:B--2---:R-:W-:Y:S01]  /*120c0*/  FFMA.FTZ R2, R38, -UR20, R8 ;  /* 0x8000001426027c23 */ /* 0x004fe20008010008 */
[----:B------:R-:W-:Y:S02]  /*120d0*/  PLOP3.LUT P0, PT, PT, PT, UP0, 0x80, 0x0 ;  /* 0x000000000000781c */ /* 0x000fe40003f0f008 */
[----:B------:R-:W-:Y:S02]  /*120e0*/  LOP3.LUT P3, RZ, R0, 0x20, RZ, 0xc0, !PT ;  /* 0x0000002000ff7812 */ /* 0x000fe4000786c0ff */
[----:B------:R-:W-:Y:S02]  /*120f0*/  FSEL R157, R6, -INF , !P6 ;  /* 0xff800000069d7808 */ /* 0x000fe40007000000 */
[----:B------:R-:W-:-:S02]  /*12100*/  FSEL R218, R5, -INF , !P5 ;  /* 0xff80000005da7808 */ /* 0x000fc40006800000 */
[----:B------:R-:W-:Y:S02]  /*12110*/  FSEL R167, R4, -INF , !P2 ;  /* 0xff80000004a77808 */ /* 0x000fe40005000000 */
[----:B------:R-:W-:-:S03]  /*12120*/  FSEL R179, R2, -INF , !P1 ;  /* 0xff80000002b37808 */ /* 0x000fc60004800000 */
        /* <DEDUP_REMOVED lines=20> */
[C---:B------:R-:W-:Y:S02]  /*12270*/  @!P3 IADD3 R0, P1, R2.reuse, UR27, RZ ;  /* 0x0000001b0200bc10 */ /* 0x040fe4000ff3e0ff */
[----:B------:R-:W-:Y:S02]  /*12280*/  @!P3 LEA R5, P0, R5, R2, 0x5 ;  /* 0x000000020505b211 */ /* 0x000fe400078028ff */
[----:B------:R-:W-:Y:S02]  /*12290*/  @!P3 LEA R8, P4, R2, c[0x0][0x168], 0x1 ;  /* 0x00005a000208ba11 */ /* 0x000fe400078808ff */
[----:B------:R-:W-:Y:S02]  /*122a0*/  @!P3 LEA R6, P2, R0, c[0x0][0x168], 0x1 ;  /* 0x00005a000006ba11 */ /* 0x000fe400078408ff */
[----:B------:R-:W-:-:S02]  /*122b0*/  @!P3 IADD3.X R7, R3, UR26, RZ, P1, !PT ;  /* 0x0000001a0307bc10 */ /* 0x000fc40008ffe4ff */
[----:B------:R-:W-:Y:S02]  /*122c0*/  @!P3 LEA.HI.X R10, R10, R3, R4, 0x5, P0 ;  /* 0x000000030a0ab211 */ /* 0x000fe400000f2c04 */
[C---:B------:R-:W-:Y:S02]  /*122d0*/  @!P3 LEA R4, P0, R5.reuse, c[0x0][0x168], 0x1 ;  /* 0x00005a000504ba11 */ /* 0x040fe400078008ff */
        /* <DEDUP_REMOVED lines=30> */
.L_x_2090:
[----:B------:R-:W-:Y:S05]  /*124c0*/  BSYNC B0 ;  /* 0x0000000000007941 */ /* 0x000fea0003800000 */
.L_x_2089:
[----:B------:R-:W0:Y:S02]  /*124d0*/  LDGDEPBAR ;  /* 0x00000000000079af */ /* 0x000e240000000000 */
.L_x_2088:
        /* <DEDUP_REMOVED lines=54> */
[----:B-1----:R-:W-:Y:S01]  /*12840*/  FMNMX.FTZ R73, R73, R3, !PT ;  /* 0x0000000349497209 */ /* 0x002fe20007810000 */
[----:B------:R-:W1:Y:S01]  /*12850*/  SHFL.BFLY PT, R4, R71, 0x2, 0x1f ;  /* 0x0c401f0047047f89 */ /* 0x000e6200000e0000 */
[----:B------:R-:W-:Y:S02]  /*12860*/  FMNMX.FTZ R2, R168, R2, !PT ;  /* 0x00000002a8027209 */ /* 0x000fe40007810000 */
[----:B------:R-:W-:Y:S01]  /*12870*/  FMNMX.FTZ R0, R179, R0, !PT ;  /* 0x00000000b3007209 */ /* 0x000fe20007810000 */
[----:B------:R-:W2:Y:S01]  /*12880*/  SHFL.BFLY PT, R5, R73, 0x1, 0x1f ;  /* 0x0c201f0049057f89 */ /* 0x000ea200000e0000 */
[----:B------:R-:W-:-:S03]  /*12890*/  FMNMX.FTZ R2, R158, R2, !PT ;  /* 0x000000029e027209 */ /* 0x000fc60007810000 */
[----:B------:R-:W3:Y:S01]  /*128a0*/  SHFL.BFLY PT, R70, R0, 0x2, 0x1f ;  /* 0x0c401f0000467f89 */ /* 0x000ee200000e0000 */
[----:B------:R-:W-:-:S04]  /*128b0*/  FMNMX.FTZ R2, R228, R2, !PT ;  /* 0x00000002e4027209 */ /* 0x000fc80007810000 */
[----:B------:R-:W-:-:S04]  /*128c0*/  FMNMX.FTZ R2, R217, R2, !PT ;  /* 0x00000002d9027209 */ /* 0x000fc80007810000 */
[----:B------:R-:W-:-:S04]  /*128d0*/  FMNMX.FTZ R2, R184, R2, !PT ;  /* 0x00000002b8027209 */ /* 0x000fc80007810000 */
[----:B------:R-:W-:Y:S02]  /*128e0*/  FMNMX.FTZ R2, R178, R2, !PT ;  /* 0x00000002b2027209 */ /* 0x000fe40007810000 */
[----:B-1----:R-:W-:Y:S02]  /*128f0*/  FMNMX.FTZ R71, R71, R4, !PT ;  /* 0x0000000447477209 */ /* 0x002fe40007810000 */
[----:B------:R-:W-:Y:S02]  /*12900*/  FMNMX.FTZ R2, R225, R2, !PT ;  /* 0x00000002e1027209 */ /* 0x000fe40007810000 */
[----:B--2---:R-:W-:Y:S01]  /*12910*/  FMNMX.FTZ R73, R73, R5, !PT ;  /* 0x0000000549497209 */ /* 0x004fe20007810000 */
[----:B------:R-:W1:Y:S01]  /*12920*/  SHFL.BFLY PT, R3, R71, 0x1, 0x1f ;  /* 0x0c201f0047037f89 */ /* 0x000e6200000e0000 */
[----:B------:R-:W-:Y:S02]  /*12930*/  FMNMX.FTZ R2, R224, R2, !PT ;  /* 0x00000002e0027209 */ /* 0x000fe40007810000 */
[----:B---3--:R-:W-:Y:S01]  /*12940*/  FMNMX.FTZ R70, R0, R70, !PT ;  /* 0x0000004600467209 */ /* 0x008fe20007810000 */
[----:B------:R-:W-:Y:S01]  /*12950*/  FMUL.FTZ R0, R73, c[0x0][0x23c] ;  /* 0x00008f0049007a20 */ /* 0x000fe20000410000 */
[----:B------:R-:W-:-:S02]  /*12960*/  FMNMX.FTZ R2, R221, R2, !PT ;  /* 0x00000002dd027209 */ /* 0x000fc40007810000 */
[----:B------:R-:W-:Y:S01]  /*12970*/  FSETP.NEU.FTZ.AND P2, PT, R73, -INF , PT ;  /* 0xff8000004900780b */ /* 0x000fe20003f5d000 */
[----:B------:R-:W2:Y:S01]  /*12980*/  SHFL.BFLY PT, R5, R70, 0x1, 0x1f ;  /* 0x0c201f0046057f89 */ /* 0x000ea200000e0000 */
[----:B------:R-:W-:Y:S02]  /*12990*/  FMNMX.FTZ R2, R219, R2, !PT ;  /* 0x00000002db027209 */ /* 0x000fe40007810000 */
[----:B------:R-:W-:Y:S02]  /*129a0*/  FSEL R0, R0, RZ, P2 ;  /* 0x000000ff00007208 */ /* 0x000fe40001000000 */
[----:B------:R-:W-:-:S03]  /*129b0*/  FMNMX.FTZ R2, R223, R2, !PT ;  /* 0x00000002df027209 */ /* 0x000fc60007810000 */
[----:B------:R-:W-:Y:S01]  /*129c0*/  FFMA.FTZ R4, R74, c[0x0][0x23c], -R0 ;  /* 0x00008f004a047a23 */ /* 0x000fe20000010800 */
[----:B------:R-:W-:-:S03]  /*129d0*/  FMNMX.FTZ R2, R222, R2, !PT ;  /* 0x00000002de027209 */ /* 0x000fc60007810000 */
[----:B------:R3:W4:Y:S01]  /*129e0*/  MUFU.EX2 R10, R4 ;  /* 0x00000004000a7308 */ /* 0x0007220000000800 */
[----:B-1----:R-:W-:-:S04]  /*129f0*/  FMNMX.FTZ R71, R71, R3, !PT ;  /* 0x0000000347477209 */ /* 0x002fc80007810000 */
[C---:B------:R-:W-:Y:S01]  /*12a00*/  FSETP.NEU.FTZ.AND P1, PT, R71.reuse, -INF , PT ;  /* 0xff8000004700780b */ /* 0x040fe20003f3d000 */
[----:B------:R-:W-:Y:S01]  /*12a10*/  FMUL.FTZ R3, R71, c[0x0][0x23c] ;  /* 0x00008f0047037a20 */ /* 0x000fe20000410000 */
[----:B--2---:R-:W-:-:S04]  /*12a20*/  FMNMX.FTZ R70, R70, R5, !PT ;  /* 0x0000000546467209 */ /* 0x004fc80007810000 */
[----:B------:R-:W-:Y:S02]  /*12a30*/  FSEL R3, R3, RZ, P1 ;  /* 0x000000ff03037208 */ /* 0x000fe40000800000 */
[----:B---3--:R-:W-:Y:S02]  /*12a40*/  FMNMX.FTZ R4, R220, R2, !PT ;  /* 0x00000002dc047209 */ /* 0x008fe40007810000 */
[----:B------:R-:W-:Y:S01]  /*12a50*/  FSETP.NEU.FTZ.AND P0, PT, R70, -INF , PT ;  /* 0xff8000004600780b */ /* 0x000fe20003f1d000 */
[--C-:B------:R-:W-:Y:S01]  /*12a60*/  FFMA.FTZ R2, R72, c[0x0][0x23c], -R3.reuse ;  /* 0x00008f0048027a23 */ /* 0x100fe20000010803 */
[----:B------:R-:W-:Y:S01]  /*12a70*/  FMNMX.FTZ R4, R218, R4, !PT ;  /* 0x00000004da047209 */ /* 0x000fe20007810000 */
[--C-:B------:R-:W-:Y:S02]  /*12a80*/  FFMA.FTZ R5, R66, c[0x0][0x23c], -R3.reuse ;  /* 0x00008f0042057a23 */ /* 0x100fe40000010803 */
[----:B------:R1:W-:Y:S02]  /*12a90*/  MUFU.EX2 R7, R2 ;  /* 0x0000000200077308 */ /* 0x0003e40000000800 */
[----:B------:R-:W2:Y:S06]  /*12aa0*/  SHFL.BFLY PT, R6, R4, 0x2, 0x1f ;  /* 0x0c401f0004067f89 */ /* 0x000eac00000e0000 */
[----:B------:R3:W-:Y:S01]  /*12ab0*/  MUFU.EX2 R8, R5 ;  /* 0x0000000500087308 */ /* 0x0007e20000000800 */
[----:B-1----:R-:W-:-:S07]  /*12ac0*/  FFMA.FTZ R2, R69, c[0x0][0x23c], -R3 ;  /* 0x00008f0045027a23 */ /* 0x002fce0000010803 */
[----:B------:R1:W5:Y:S01]  /*12ad0*/  MUFU.EX2 R9, R2 ;  /* 0x0000000200097308 */ /* 0x0003620000000800 */
[----:B---3--:R-:W-:Y:S01]  /*12ae0*/  FFMA.FTZ R5, R62, c[0x0][0x23c], -R3 ;  /* 0x00008f003e057a23 */ /* 0x008fe20000010803 */
[----:B--2---:R-:W-:-:S06]  /*12af0*/  FMNMX.FTZ R4, R4, R6, !PT ;  /* 0x0000000604047209 */ /* 0x004fcc0007810000 */
[----:B------:R2:W-:Y:S01]  /*12b00*/  MUFU.EX2 R20, R5 ;  /* 0x0000000500147308 */ /* 0x0005e20000000800 */
[----:B------:R-:W-:Y:S01]  /*12b10*/  FSEL R6, R71, RZ, P1 ;  /* 0x000000ff47067208 */ /* 0x000fe20000800000 */
[----:B------:R-:W3:Y:S01]  /*12b20*/  SHFL.BFLY PT, R72, R4, 0x1, 0x1f ;  /* 0x0c201f0004487f89 */ /* 0x000ee200000e0000 */
[----:B-1----:R-:W-:-:S05]  /*12b30*/  FMUL.FTZ R2, R70, c[0x0][0x23c] ;  /* 0x00008f0046027a20 */ /* 0x002fca0000410000 */
[----:B------:R-:W-:-:S05]  /*12b40*/  FSEL R2, R2, RZ, P0 ;  /* 0x000000ff02027208 */ /* 0x000fca0000000000 */
[----:B--2---:R-:W-:Y:S01]  /*12b50*/  FFMA.FTZ R5, R145, c[0x0][0x23c], -R2 ;  /* 0x00008f0091057a23 */ /* 0x004fe20000010802 */
[----:B----4-:R-:W-:-:S03]  /*12b60*/  MOV R145, R10 ;  /* 0x0000000a00917202 */ /* 0x010fc60000000f00 */
[----:B------:R1:W-:Y:S01]  /*12b70*/  MUFU.EX2 R252, R5 ;  /* 0x0000000500fc7308 */ /* 0x0003e20000000800 */
[----:B---3--:R-:W-:Y:S01]  /*12b80*/  FMNMX.FTZ R72, R4, R72, !PT ;  /* 0x0000004804487209 */ /* 0x008fe20007810000 */
[--C-:B------:R-:W-:Y:S01]  /*12b90*/  FFMA.FTZ R4, R156, c[0x0][0x23c], -R0.reuse ;  /* 0x00008f009c047a23 */ /* 0x100fe20000010800 */
[----:B-----5:R-:W-:Y:S01]  /*12ba0*/  MOV R156, R9 ;  /* 0x00000009009c7202 */ /* 0x020fe20000000f00 */
[----:B------:R-:W-:-:S04]  /*12bb0*/  FFMA.FTZ R9, R76, c[0x0][0x23c], -R0 ;  /* 0x00008f004c097a23 */ /* 0x000fc80000010800 */
[----:B------:R2:W-:Y:S01]  /*12bc0*/  MUFU.EX2 R249, R4 ;  /* 0x0000000400f97308 */ /* 0x0005e20000000800 */
[----:B-1----:R-:W-:Y:S01]  /*12bd0*/  FFMA.FTZ R5, R75, c[0x0][0x23c], -R2 ;  /* 0x00008f004b057a23 */ /* 0x002fe20000010802 */
[----:B------:R-:W-:Y:S01]  /*12be0*/  MOV R75, R7 ;  /* 0x00000007004b7202 */ /* 0x000fe20000000f00 */
[----:B------:R-:W-:Y:S01]  /*12bf0*/  FADD.FTZ R7, R234, -R6 ;  /* 0x80000006ea077221 */ /* 0x000fe20000010000 */
[----:B------:R-:W-:-:S04]  /*12c00*/  FSEL R6, R70, RZ, P0 ;  /* 0x000000ff46067208 */ /* 0x000fc80000000000 */
[----:B------:R1:W-:Y:S01]  /*12c10*/  MUFU.EX2 R251, R5 ;  /* 0x0000000500fb7308 */ /* 0x0003e20000000800 */
[C---:B------:R-:W-:Y:S01]  /*12c20*/  FSETP.NEU.FTZ.AND P0, PT, R72.reuse, -INF , PT ;  /* 0xff8000004800780b */ /* 0x040fe20003f1d000 */
[----:B------:R-:W-:Y:S02]  /*12c30*/  FMUL.FTZ R7, R7, c[0x0][0x23c] ;  /* 0x00008f0007077a20 */ /* 0x000fe40000410000 */
[----:B--2---:R-:W-:-:S04]  /*12c40*/  FMUL.FTZ R4, R72, c[0x0][0x23c] ;  /* 0x00008f0048047a20 */ /* 0x004fc80000410000 */
[----:B------:R-:W-:Y:S01]  /*12c50*/  MUFU.EX2 R250, R9 ;  /* 0x0000000900fa7308 */ /* 0x000fe20000000800 */
[----:B-1----:R-:W-:-:S07]  /*12c60*/  FFMA.FTZ R5, R68, c[0x0][0x23c], -R2 ;  /* 0x00008f0044057a23 */ /* 0x002fce0000010802 */
[----:B------:R-:W1:Y:S08]  /*12c70*/  MUFU.EX2 R74, R7 ;  /* 0x00000007004a7308 */ /* 0x000e700000000800 */
[----:B------:R2:W-:Y:S01]  /*12c80*/  MUFU.EX2 R10, R5 ;  /* 0x00000005000a7308 */ /* 0x0005e20000000800 */
[-C--:B-1----:R-:W-:Y:S02]  /*12c90*/  FMUL.FTZ R84, R84, R74.reuse ;  /* 0x0000004a54547220 */ /* 0x082fe40000410000 */
[----:B------:R-:W-:-:S02]  /*12ca0*/  FMUL.FTZ R85, R85, R74 ;  /* 0x0000004a55557220 */ /* 0x000fc40000410000 */
[-C--:B------:R-:W-:Y:S02]  /*12cb0*/  FMUL.FTZ R88, R88, R74.reuse ;  /* 0x0000004a58587220 */ /* 0x080fe40000410000 */
[-C--:B------:R-:W-:Y:S02]  /*12cc0*/  FMUL.FTZ R89, R89, R74.reuse ;  /* 0x0000004a59597220 */ /* 0x080fe40000410000 */
[----:B--2---:R-:W-:Y:S02]  /*12cd0*/  FFMA.FTZ R5, R63, c[0x0][0x23c], -R2 ;  /* 0x00008f003f057a23 */ /* 0x004fe40000010802 */
[-C--:B------:R-:W-:Y:S02]  /*12ce0*/  FMUL.FTZ R100, R100, R74.reuse ;  /* 0x0000004a64647220 */ /* 0x080fe40000410000 */
[----:B------:R-:W1:Y:S01]  /*12cf0*/  MUFU.EX2 R21, R5 ;  /* 0x0000000500157308 */ /* 0x000e620000000800 */
[-C--:B------:R-:W-:Y:S02]  /*12d00*/  FMUL.FTZ R101, R101, R74.reuse ;  /* 0x0000004a65657220 */ /* 0x080fe40000410000 */
[----:B------:R-:W-:-:S02]  /*12d10*/  FMUL.FTZ R104, R104, R74 ;  /* 0x0000004a68687220 */ /* 0x000fc40000410000 */
[-C--:B------:R-:W-:Y:S02]  /*12d20*/  FMUL.FTZ R105, R105, R74.reuse ;  /* 0x0000004a69697220 */ /* 0x080fe40000410000 */
[-C--:B------:R-:W-:Y:S02]  /*12d30*/  FMUL.FTZ R116, R116, R74.reuse ;  /* 0x0000004a74747220 */ /* 0x080fe40000410000 */
[-C--:B------:R-:W-:Y:S02]  /*12d40*/  FMUL.FTZ R117, R117, R74.reuse ;  /* 0x0000004a75757220 */ /* 0x080fe40000410000 */
[-C--:B------:R-:W-:Y:S02]  /*12d50*/  FMUL.FTZ R120, R120, R74.reuse ;  /* 0x0000004a78787220 */ /* 0x080fe40000410000 */
[-C--:B------:R-:W-:Y:S02]  /*12d60*/  FMUL.FTZ R121, R121, R74.reuse ;  /* 0x0000004a79797220 */ /* 0x080fe40000410000 */
[----:B------:R-:W-:Y:S01]  /*12d70*/  FMUL.FTZ R132, R132, R74 ;  /* 0x0000004a84847220 */ /* 0x000fe20000410000 */
[----:B-1----:R-:W-:Y:S01]  /*12d80*/  F2FP.BF16.PACK_AB R7, R21, R10 ;  /* 0x0000000a1507723e */ /* 0x002fe200000010ff */
[----:B------:R-:W-:-:S02]  /*12d90*/  FADD.FTZ R5, R233, -R6 ;  /* 0x80000006e9057221 */ /* 0x000fc40000010000 */
[-C--:B------:R-:W-:Y:S02]  /*12da0*/  FMUL.FTZ R133, R133, R74.reuse ;  /* 0x0000004a85857220 */ /* 0x080fe40000410000 */
[----:B------:R-:W-:Y:S02]  /*12db0*/  FMUL.FTZ R5, R5, c[0x0][0x23c] ;  /* 0x00008f0005057a20 */ /* 0x000fe40000410000 */
[-C--:B------:R-:W-:Y:S02]  /*12dc0*/  FMUL.FTZ R136, R136, R74.reuse ;  /* 0x0000004a88887220 */ /* 0x080fe40000410000 */
[----:B------:R1:W2:Y:S01]  /*12dd0*/  MUFU.EX2 R69, R5 ;  /* 0x0000000500457308 */ /* 0x0002a20000000800 */
[----:B------:R-:W-:Y:S02]  /*12de0*/  FMUL.FTZ R137, R137, R74 ;  /* 0x0000004a89897220 */ /* 0x000fe40000410000 */
[----:B-1----:R-:W-:Y:S01]  /*12df0*/  FFMA.FTZ R5, R148, c[0x0][0x23c], -R0 ;  /* 0x00008f0094057a23 */ /* 0x002fe20000010800 */
[----:B------:R-:W-:Y:S01]  /*12e00*/  MOV R148, R8 ;  /* 0x0000000800947202 */ /* 0x000fe20000000f00 */
[----:B--2---:R-:W-:Y:S01]  /*12e10*/  FMUL.FTZ R86, R86, R69 ;  /* 0x0000004556567220 */ /* 0x004fe20000410000 */
[----:B------:R-:W-:-:S02]  /*12e20*/  FSEL R8, R4, RZ, P0 ;  /* 0x000000ff04087208 */ /* 0x000fc40000000000 */
[----:B------:R1:W-:Y:S01]  /*12e30*/  MUFU.EX2 R244, R5 ;  /* 0x0000000500f47308 */ /* 0x0003e20000000800 */
[----:B------:R-:W-:Y:S01]  /*12e40*/  F2FP.BF16.PACK_AB R6, R20, R148 ;  /* 0x000000941406723e */ /* 0x000fe200000010ff */
[----:B------:R-:W-:Y:S01]  /*12e50*/  FMUL.FTZ R87, R87, R69 ;  /* 0x0000004557577220 */ /* 0x000fe20000410000 */
[----:B------:R-:W-:Y:S01]  /*12e60*/  F2FP.BF16.PACK_AB R4, R156, R75 ;  /* 0x0000004b9c04723e */ /* 0x000fe200000010ff */
[--C-:B------:R-:W-:Y:S01]  /*12e70*/  FFMA.FTZ R9, R176, c[0x0][0x23c], -R8.reuse ;  /* 0x00008f00b0097a23 */ /* 0x100fe20000010808 */
[----:B------:R-:W-:Y:S01]  /*12e80*/  MOV R176, R20 ;  /* 0x0000001400b07202 */ /* 0x000fe20000000f00 */
[----:B------:R-:W-:Y:S01]  /*12e90*/  FFMA.FTZ R11, R169, c[0x0][0x23c], -R8 ;  /* 0x00008f00a90b7a23 */ /* 0x000fe20000010808 */
[----:B------:R-:W-:Y:S01]  /*12ea0*/  MOV R169, R10 ;  /* 0x0000000a00a97202 */ /* 0x000fe20000000f00 */
[----:B------:R2:W-:Y:S01]  /*12eb0*/  MUFU.EX2 R242, R9 ;  /* 0x0000000900f27308 */ /* 0x0005e20000000800 */
[----:B------:R-:W-:Y:S01]  /*12ec0*/  FSEL R10, R73, RZ, P2 ;  /* 0x000000ff490a7208 */ /* 0x000fe20001000000 */
[----:B------:R-:W-:-:S02]  /*12ed0*/  FMUL.FTZ R90, R90, R69 ;  /* 0x000000455a5a7220 */ /* 0x000fc40000410000 */
[-C--:B------:R-:W-:Y:S02]  /*12ee0*/  FMUL.FTZ R91, R91, R69.reuse ;  /* 0x000000455b5b7220 */ /* 0x080fe40000410000 */
[----:B------:R-:W-:Y:S02]  /*12ef0*/  FADD.FTZ R20, R236, -R10 ;  /* 0x8000000aec147221 */ /* 0x000fe40000010000 */
[----:B------:R3:W-:Y:S01]  /*12f00*/  MUFU.EX2 R243, R11 ;  /* 0x0000000b00f37308 */ /* 0x0007e20000000800 */
[----:B------:R-:W-:Y:S01]  /*12f10*/  FFMA.FTZ R10, R158, c[0x0][0x23c], -R8 ;  /* 0x00008f009e0a7a23 */ /* 0x000fe20000010808 */
[----:B-1----:R-:W-:Y:S01]  /*12f20*/  F2FP.BF16.PACK_AB R5, R251, R252 ;  /* 0x000000fcfb05723e */ /* 0x002fe200000010ff */
[-C--:B------:R-:W-:Y:S02]  /*12f30*/  FMUL.FTZ R102, R102, R69.reuse ;  /* 0x0000004566667220 */ /* 0x080fe40000410000 */
[-C--:B------:R-:W-:Y:S02]  /*12f40*/  FMUL.FTZ R103, R103, R69.reuse ;  /* 0x0000004567677220 */ /* 0x080fe40000410000 */
[-C--:B------:R-:W-:Y:S01]  /*12f50*/  FMUL.FTZ R106, R106, R69.reuse ;  /* 0x000000456a6a7220 */ /* 0x080fe20000410000 */
[----:B--2---:R-:W-:Y:S01]  /*12f60*/  FSEL R9, R72, RZ, P0 ;  /* 0x000000ff48097208 */ /* 0x004fe20000000000 */
[----:B------:R1:W-:Y:S01]  /*12f70*/  MUFU.EX2 R240, R10 ;  /* 0x0000000a00f07308 */ /* 0x0003e20000000800 */
[-C--:B------:R-:W-:Y:S01]  /*12f80*/  FMUL.FTZ R107, R107, R69.reuse ;  /* 0x000000456b6b7220 */ /* 0x080fe20000410000 */
[----:B------:R-:W-:Y:S01]  /*12f90*/  HMMA.16816.F32.BF16 R84, R4, R12, R84 ;  /* 0x0000000c0454723c */ /* 0x000fe20000041854 */
[----:B------:R-:W-:-:S02]  /*12fa0*/  FMUL.FTZ R118, R118, R69 ;  /* 0x0000004576767220 */ /* 0x000fc40000410000 */
[----:B------:R-:W-:Y:S02]  /*12fb0*/  FADD.FTZ R9, R235, -R9 ;  /* 0x80000009eb097221 */ /* 0x000fe40000010000 */
[----:B---3--:R-:W-:Y:S01]  /*12fc0*/  FFMA.FTZ R11, R168, c[0x0][0x23c], -R8 ;  /* 0x00008f00a80b7a23 */ /* 0x008fe20000010808 */
[----:B------:R-:W-:Y:S01]  /*12fd0*/  MOV R168, R21 ;  /* 0x0000001500a87202 */ /* 0x000fe20000000f00 */
[----:B------:R-:W-:Y:S01]  /*12fe0*/  FMUL.FTZ R9, R9, c[0x0][0x23c] ;  /* 0x00008f0009097a20 */ /* 0x000fe20000410000 */
[----:B------:R-:W-:Y:S01]  /*12ff0*/  HMMA.16816.F32.BF16 R88, R4, R14, R88 ;  /* 0x0000000e0458723c */ /* 0x000fe20000041858 */
[----:B------:R2:W-:Y:S01]  /*13000*/  MUFU.EX2 R241, R11 ;  /* 0x0000000b00f17308 */ /* 0x0005e20000000800 */
[-C--:B------:R-:W-:Y:S02]  /*13010*/  FMUL.FTZ R119, R119, R69.reuse ;  /* 0x0000004577777220 */ /* 0x080fe40000410000 */
[----:B------:R-:W-:Y:S02]  /*13020*/  FMUL.FTZ R122, R122, R69 ;  /* 0x000000457a7a7220 */ /* 0x000fe40000410000 */
[----:B-1----:R-:W-:-:S02]  /*13030*/  FFMA.FTZ R10, R149, c[0x0][0x23c], -R3 ;  /* 0x00008f00950a7a23 */ /* 0x002fc40000010803 */
[-C--:B------:R-:W-:Y:S01]  /*13040*/  FMUL.FTZ R123, R123, R69.reuse ;  /* 0x000000457b7b7220 */ /* 0x080fe20000410000 */
[C---:B------:R-:W-:Y:S01]  /*13050*/  HMMA.16816.F32.BF16 R76, R4.reuse, R16, R100 ;  /* 0x00000010044c723c */ /* 0x040fe20000041864 */
[----:B------:R1:W-:Y:S01]  /*13060*/  MUFU.EX2 R239, R10 ;  /* 0x0000000a00ef7308 */ /* 0x0003e20000000800 */
[-C--:B------:R-:W-:Y:S02]  /*13070*/  FMUL.FTZ R134, R134, R69.reuse ;  /* 0x0000004586867220 */ /* 0x080fe40000410000 */
[-C--:B------:R-:W-:Y:S02]  /*13080*/  FMUL.FTZ R135, R135, R69.reuse ;  /* 0x0000004587877220 */ /* 0x080fe40000410000 */
[-C--:B------:R-:W-:Y:S02]  /*13090*/  FMUL.FTZ R138, R138, R69.reuse ;  /* 0x000000458a8a7220 */ /* 0x080fe40000410000 */
[----:B--2---:R-:W-:Y:S01]  /*130a0*/  FMUL.FTZ R11, R20, c[0x0][0x23c] ;  /* 0x00008f00140b7a20 */ /* 0x004fe20000410000 */
[----:B------:R-:W-:Y:S01]  /*130b0*/  HMMA.16816.F32.BF16 R64, R4, R18, R104 ;  /* 0x000000120440723c */ /* 0x000fe20000041868 */
[----:B------:R-:W-:Y:S01]  /*130c0*/  FMUL.FTZ R139, R139, R69 ;  /* 0x000000458b8b7220 */ /* 0x000fe20000410000 */
[----:B------:R-:W2:Y:S01]  /*130d0*/  LDSM.16.MT88.4 R20, [R189+0x6800] ;  /* 0x00680000bd14783b */ /* 0x000ea20000004200 */
[----:B------:R-:W3:Y:S01]  /*130e0*/  MUFU.EX2 R68, R11 ;  /* 0x0000000b00447308 */ /* 0x000ee20000000800 */
[----:B-1----:R-:W-:-:S04]  /*130f0*/  FFMA.FTZ R10, R146, c[0x0][0x23c], -R3 ;  /* 0x00008f00920a7a23 */ /* 0x002fc80000010803 */
[C---:B------:R-:W-:Y:S03]  /*13100*/  HMMA.16816.F32.BF16 R60, R4.reuse, R24, R116 ;  /* 0x00000018043c723c */ /* 0x040fe60000041874 */
[----:B------:R1:W4:Y:S05]  /*13110*/  MUFU.EX2 R11, R9 ;  /* 0x00000009000b7308 */ /* 0x00032a0000000800 */
[----:B------:R-:W-:Y:S03]  /*13120*/  HMMA.16816.F32.BF16 R56, R4, R26, R120 ;  /* 0x0000001a0438723c */ /* 0x000fe60000041878 */
[----:B------:R5:W-:Y:S01]  /*13130*/  MUFU.EX2 R237, R10 ;  /* 0x0000000a00ed7308 */ /* 0x000be20000000800 */
[----:B---3--:R-:W-:-:S02]  /*13140*/  FMUL.FTZ R80, R80, R68 ;  /* 0x0000004450507220 */ /* 0x008fc40000410000 */
[-C--:B------:R-:W-:Y:S02]  /*13150*/  FMUL.FTZ R81, R81, R68.reuse ;  /* 0x0000004451517220 */ /* 0x080fe40000410000 */
[-C--:B------:R-:W-:Y:S01]  /*13160*/  FMUL.FTZ R92, R92, R68.reuse ;  /* 0x000000445c5c7220 */ /* 0x080fe20000410000 */
[C---:B------:R-:W-:Y:S01]  /*13170*/  HMMA.16816.F32.BF16 R52, R4.reuse, R28, R132 ;  /* 0x0000001c0434723c */ /* 0x040fe20000041884 */
[----:B------:R-:W-:Y:S02]  /*13180*/  FMUL.FTZ R93, R93, R68 ;  /* 0x000000445d5d7220 */ /* 0x000fe40000410000 */
[----:B-1----:R-:W-:Y:S02]  /*13190*/  FFMA.FTZ R9, R187, c[0x0][0x23c], -R0 ;  /* 0x00008f00bb097a23 */ /* 0x002fe40000010800 */
[-C--:B----4-:R-:W-:Y:S02]  /*131a0*/  FMUL.FTZ R82, R82, R11.reuse ;  /* 0x0000000b52527220 */ /* 0x090fe40000410000 */
[----:B------:R1:W-:Y:S01]  /*131b0*/  MUFU.EX2 R238, R9 ;  /* 0x0000000900ee7308 */ /* 0x0003e20000000800 */
[----:B------:R-:W-:Y:S01]  /*131c0*/  HMMA.16816.F32.BF16 R44, R4, R30, R136 ;  /* 0x0000001e042c723c */ /* 0x000fe20000041888 */
[----:B------:R-:W-:-:S02]  /*131d0*/  FMUL.FTZ R83, R83, R11 ;  /* 0x0000000b53537220 */ /* 0x000fc40000410000 */
[----:B-----5:R-:W-:Y:S02]  /*131e0*/  FFMA.FTZ R10, R154, c[0x0][0x23c], -R2 ;  /* 0x00008f009a0a7a23 */ /* 0x020fe40000010802 */
[----:B------:R-:W-:Y:S02]  /*131f0*/  FMUL.FTZ R94, R94, R11 ;  /* 0x0000000b5e5e7220 */ /* 0x000fe40000410000 */
[----:B------:R3:W-:Y:S01]  /*13200*/  MUFU.EX2 R234, R10 ;  /* 0x0000000a00ea7308 */ /* 0x0007e20000000800 */
[----:B------:R-:W-:Y:S01]  /*13210*/  F2FP.BF16.PACK_AB R4, R249, R145 ;  /* 0x00000091f904723e */ /* 0x000fe200000010ff */
[----:B------:R-:W-:Y:S01]  /*13220*/  FMUL.FTZ R95, R95, R11 ;  /* 0x0000000b5f5f7220 */ /* 0x000fe20000410000 */
[----:B------:R-:W-:Y:S01]  /*13230*/  F2FP.BF16.PACK_AB R5, R242, R243 ;  /* 0x000000f3f205723e */ /* 0x000fe200000010ff */
[----:B------:R-:W-:Y:S01]  /*13240*/  FMUL.FTZ R96, R96, R68 ;  /* 0x0000004460607220 */ /* 0x000fe20000410000 */
[----:B------:R-:W-:Y:S01]  /*13250*/  F2FP.BF16.PACK_AB R6, R250, R244 ;  /* 0x000000f4fa06723e */ /* 0x000fe200000010ff */
[----:B------:R-:W-:Y:S01]  /*13260*/  FMUL.FTZ R97, R97, R68 ;  /* 0x0000004461617220 */ /* 0x000fe20000410000 */
[----:B------:R-:W-:Y:S01]  /*13270*/  F2FP.BF16.PACK_AB R7, R240, R241 ;  /* 0x000000f1f007723e */ /* 0x000fe200000010ff */
[----:B-1----:R-:W-:-:S02]  /*13280*/  FFMA.FTZ R9, R147, c[0x0][0x23c], -R3 ;  /* 0x00008f0093097a23 */ /* 0x002fc40000010803 */
[-C--:B------:R-:W-:Y:S02]  /*13290*/  FMUL.FTZ R98, R98, R11.reuse ;  /* 0x0000000b62627220 */ /* 0x080fe40000410000 */
[----:B------:R1:W4:Y:S01]  /*132a0*/  MUFU.EX2 R236, R9 ;  /* 0x0000000900ec7308 */ /* 0x0003220000000800 */
[-C--:B------:R-:W-:Y:S01]  /*132b0*/  FMUL.FTZ R99, R99, R11.reuse ;  /* 0x0000000b63637220 */ /* 0x080fe20000410000 */
[C---:B------:R-:W-:Y:S01]  /*132c0*/  HMMA.16816.F32.BF16 R48, R4.reuse, R12, R80 ;  /* 0x0000000c0430723c */ /* 0x040fe20000041850 */
[-C--:B------:R-:W-:Y:S02]  /*132d0*/  FMUL.FTZ R108, R108, R68.reuse ;  /* 0x000000446c6c7220 */ /* 0x080fe40000410000 */
[----:B---3--:R-:W-:Y:S02]  /*132e0*/  FFMA.FTZ R10, R173, c[0x0][0x23c], -R0 ;  /* 0x00008f00ad0a7a23 */ /* 0x008fe40000010800 */
[-C--:B------:R-:W-:Y:S02]  /*132f0*/  FMUL.FTZ R109, R109, R68.reuse ;  /* 0x000000446d6d7220 */ /* 0x080fe40000410000 */
[-C--:B------:R-:W-:Y:S01]  /*13300*/  FMUL.FTZ R110, R110, R11.reuse ;  /* 0x0000000b6e6e7220 */ /* 0x080fe20000410000 */
[C---:B------:R-:W-:Y:S01]  /*13310*/  HMMA.16816.F32.BF16 R40, R4.reuse, R14, R92 ;  /* 0x0000000e0428723c */ /* 0x040fe2000004185c */
[-C--:B------:R-:W-:Y:S01]  /*13320*/  FMUL.FTZ R111, R111, R11.reuse ;  /* 0x0000000b6f6f7220 */ /* 0x080fe20000410000 */
[----:B------:R-:W3:Y:S01]  /*13330*/  LDSM.16.MT88.4 R12, [R192+0x6800] ;  /* 0x00680000c00c783b */ /* 0x000ee20000004200 */
[-C--:B------:R-:W-:Y:S01]  /*13340*/  FMUL.FTZ R128, R128, R68.reuse ;  /* 0x0000004480807220 */ /* 0x080fe20000410000 */
[----:B------:R-:W-:Y:S01]  /*13350*/  MUFU.EX2 R230, R10 ;  /* 0x0000000a00e67308 */ /* 0x000fe20000000800 */
[----:B------:R-:W-:Y:S01]  /*13360*/  FMUL.FTZ R129, R129, R68 ;  /* 0x0000004481817220 */ /* 0x000fe20000410000 */
[----:B------:R-:W-:Y:S01]  /*13370*/  LDSM.16.MT88.4 R92, [R189+0x7800] ;  /* 0x00780000bd5c783b */ /* 0x000fe20000004200 */
[----:B-1----:R-:W-:Y:S01]  /*13380*/  FFMA.FTZ R9, R144, c[0x0][0x23c], -R3 ;  /* 0x00008f0090097a23 */ /* 0x002fe20000010803 */
[----:B------:R-:W-:Y:S01]  /*13390*/  HMMA.16816.F32.BF16 R36, R4, R16, R96 ;  /* 0x000000100424723c */ /* 0x000fe20000041860 */
[----:B------:R-:W-:-:S02]  /*133a0*/  FMUL.FTZ R130, R130, R11 ;  /* 0x0000000b82827220 */ /* 0x000fc40000410000 */
[-C--:B------:R-:W-:Y:S01]  /*133b0*/  FMUL.FTZ R131, R131, R11.reuse ;  /* 0x0000000b83837220 */ /* 0x080fe20000410000 */
[----:B------:R1:W-:Y:S01]  /*133c0*/  MUFU.EX2 R235, R9 ;  /* 0x0000000900eb7308 */ /* 0x0003e20000000800 */
[-C--:B------:R-:W-:Y:S02]  /*133d0*/  FMUL.FTZ R140, R140, R68.reuse ;  /* 0x000000448c8c7220 */ /* 0x080fe40000410000 */
[-C--:B------:R-:W-:Y:S01]  /*133e0*/  FMUL.FTZ R141, R141, R68.reuse ;  /* 0x000000448d8d7220 */ /* 0x080fe20000410000 */
[C---:B------:R-:W-:Y:S01]  /*133f0*/  HMMA.16816.F32.BF16 R32, R4.reuse, R18, R108 ;  /* 0x000000120420723c */ /* 0x040fe2000004186c */
[-C--:B------:R-:W-:Y:S01]  /*13400*/  FMUL.FTZ R142, R142, R11.reuse ;  /* 0x0000000b8e8e7220 */ /* 0x080fe20000410000 */
[----:B------:R-:W5:Y:S01]  /*13410*/  LDSM.16.MT88.4 R16, [R190+0x6800] ;  /* 0x00680000be10783b */ /* 0x000f620000004200 */
[-C--:B------:R-:W-:Y:S02]  /*13420*/  FMUL.FTZ R143, R143, R11.reuse ;  /* 0x0000000b8f8f7220 */ /* 0x080fe40000410000 */
[-C--:B------:R-:W-:Y:S01]  /*13430*/  FMUL.FTZ R112, R112, R68.reuse ;  /* 0x0000004470707220 */ /* 0x080fe20000410000 */
[----:B------:R-:W-:Y:S01]  /*13440*/  LDSM.16.MT88.4 R108, [R192+0x7800] ;  /* 0x00780000c06c783b */ /* 0x000fe20000004200 */
[----:B------:R-:W-:Y:S01]  /*13450*/  FMUL.FTZ R113, R113, R68 ;  /* 0x0000004471717220 */ /* 0x000fe20000410000 */
[----:B------:R-:W-:Y:S01]  /*13460*/  HMMA.16816.F32.BF16 R128, R4, R28, R128 ;  /* 0x0000001c0480723c */ /* 0x000fe20000041880 */
[----:B------:R-:W-:-:S02]  /*13470*/  FMUL.FTZ R114, R114, R11 ;  /* 0x0000000b72727220 */ /* 0x000fc40000410000 */
[-C--:B------:R-:W-:Y:S02]  /*13480*/  FMUL.FTZ R115, R115, R11.reuse ;  /* 0x0000000b73737220 */ /* 0x080fe40000410000 */
[----:B-1----:R-:W-:Y:S02]  /*13490*/  FFMA.FTZ R9, R152, c[0x0][0x23c], -R2 ;  /* 0x00008f0098097a23 */ /* 0x002fe40000010802 */
[-C--:B------:R-:W-:Y:S01]  /*134a0*/  FMUL.FTZ R124, R124, R68.reuse ;  /* 0x000000447c7c7220 */ /* 0x080fe20000410000 */
[----:B------:R-:W-:Y:S01]  /*134b0*/  HMMA.16816.F32.BF16 R140, R4, R30, R140 ;  /* 0x0000001e048c723c */ /* 0x000fe2000004188c */
[----:B------:R1:W1:Y:S01]  /*134c0*/  MUFU.EX2 R232, R9 ;  /* 0x0000000900e87308 */ /* 0x0002620000000800 */
[----:B------:R-:W2:Y:S01]  /*134d0*/  LDSM.16.MT88.4 R28, [R191+0x6800] ;  /* 0x00680000bf1c783b */ /* 0x000ea20000004200 */
[----:B------:R-:W-:Y:S02]  /*134e0*/  FMUL.FTZ R125, R125, R68 ;  /* 0x000000447d7d7220 */ /* 0x000fe40000410000 */
[----:B------:R-:W-:-:S02]  /*134f0*/  FMUL.FTZ R126, R126, R11 ;  /* 0x0000000b7e7e7220 */ /* 0x000fc40000410000 */
[----:B------:R-:W-:Y:S01]  /*13500*/  FMUL.FTZ R127, R127, R11 ;  /* 0x0000000b7f7f7220 */ /* 0x000fe20000410000 */
[C---:B------:R-:W-:Y:S08]  /*13510*/  HMMA.16816.F32.BF16 R112, R4.reuse, R24, R112 ;  /* 0x000000180470723c */ /* 0x040ff00000041870 */
[----:B------:R-:W-:Y:S01]  /*13520*/  HMMA.16816.F32.BF16 R124, R4, R26, R124 ;  /* 0x0000001a047c723c */ /* 0x000fe2000004187c */
[----:B-1----:R-:W-:Y:S01]  /*13530*/  FFMA.FTZ R9, R151, c[0x0][0x23c], -R2 ;  /* 0x00008f0097097a23 */ /* 0x002fe20000010802 */
[----:B------:R-:W1:Y:S03]  /*13540*/  LDSM.16.MT88.4 R24, [R189+0x7000] ;  /* 0x00700000bd18783b */ /* 0x000e660000004200 */
[----:B------:R3:W-:Y:S02]  /*13550*/  MUFU.EX2 R233, R9 ;  /* 0x0000000900e97308 */ /* 0x0007e40000000800 */
[----:B----4-:R-:W-:-:S02]  /*13560*/  F2FP.BF16.PACK_AB R4, R236, R239 ;  /* 0x000000efec04723e */ /* 0x010fc400000010ff */
[----:B------:R-:W-:Y:S02]  /*13570*/  F2FP.BF16.PACK_AB R5, R232, R234 ;  /* 0x000000eae805723e */ /* 0x000fe400000010ff */
[----:B------:R-:W-:Y:S01]  /*13580*/  F2FP.BF16.PACK_AB R6, R235, R237 ;  /* 0x000000edeb06723e */ /* 0x000fe200000010ff */
[----:B---3--:R-:W-:-:S04]  /*13590*/  FFMA.FTZ R9, R150, c[0x0][0x23c], -R2 ;  /* 0x00008f0096097a23 */ /* 0x008fc80000010802 */
[----:B------:R3:W4:Y:S02]  /*135a0*/  MUFU.EX2 R231, R9 ;  /* 0x0000000900e77308 */ /* 0x0007240000000800 */
[----:B---3--:R-:W-:Y:S01]  /*135b0*/  FFMA.FTZ R9, R165, c[0x0][0x23c], -R0 ;  /* 0x00008f00a5097a23 */ /* 0x008fe20000010800 */
[----:B----4-:R-:W-:-:S05]  /*135c0*/  F2FP.BF16.PACK_AB R7, R231, R233 ;  /* 0x000000e9e707723e */ /* 0x010fca00000010ff */
[----:B------:R3:W-:Y:S02]  /*135d0*/  MUFU.EX2 R229, R9 ;  /* 0x0000000900e57308 */ /* 0x0007e40000000800 */
[C---:B--2---:R-:W-:Y:S08]  /*135e0*/  HMMA.16816.F32.BF16 R84, R4.reuse, R20, R84 ;  /* 0x000000140454723c */ /* 0x044ff00000041854 */
[----:B------:R-:W-:Y:S01]  /*135f0*/  HMMA.16816.F32.BF16 R80, R4, R22, R88 ;  /* 0x000000160450723c */ /* 0x000fe20000041858 */
[----:B---3--:R-:W-:-:S04]  /*13600*/  FFMA.FTZ R9, R164, c[0x0][0x23c], -R0 ;  /* 0x00008f00a4097a23 */ /* 0x008fc80000010800 */
[----:B------:R2:W3:Y:S03]  /*13610*/  MUFU.EX2 R227, R9 ;  /* 0x0000000900e37308 */ /* 0x0004e60000000800 */
[C---:B------:R-:W-:Y:S08]  /*13620*/  HMMA.16816.F32.BF16 R76, R4.reuse, R12, R76 ;  /* 0x0000000c044c723c */ /* 0x040ff0000004184c */
[----:B------:R-:W-:Y:S01]  /*13630*/  HMMA.16816.F32.BF16 R64, R4, R14, R64 ;  /* 0x0000000e0440723c */ /* 0x000fe20000041840 */
[----:B--2---:R-:W-:-:S07]  /*13640*/  FFMA.FTZ R9, R161, c[0x0][0x23c], -R0 ;  /* 0x00008f00a1097a23 */ /* 0x004fce0000010800 */
[C---:B-----5:R-:W-:Y:S01]  /*13650*/  HMMA.16816.F32.BF16 R60, R4.reuse, R16, R60 ;  /* 0x00000010043c723c */ /* 0x060fe2000004183c */
[----:B------:R2:W-:Y:S07]  /*13660*/  MUFU.EX2 R226, R9 ;  /* 0x0000000900e27308 */ /* 0x0005ee0000000800 */
[C---:B------:R-:W-:Y:S08]  /*13670*/  HMMA.16816.F32.BF16 R56, R4.reuse, R18, R56 ;  /* 0x000000120438723c */ /* 0x040ff00000041838 */
[----:B------:R-:W-:Y:S01]  /*13680*/  HMMA.16816.F32.BF16 R52, R4, R28, R52 ;  /* 0x0000001c0434723c */ /* 0x000fe20000041834 */
[----:B--2---:R-:W-:Y:S01]  /*13690*/  FFMA.FTZ R9, R228, c[0x0][0x23c], -R8 ;  /* 0x00008f00e4097a23 */ /* 0x004fe20000010808 */
[----:B------:R-:W-:-:S03]  /*136a0*/  MOV R228, R168 ;  /* 0x000000a800e47202 */ /* 0x000fc60000000f00 */
[----:B------:R2:W-:Y:S03]  /*136b0*/  MUFU.EX2 R187, R9 ;  /* 0x0000000900bb7308 */ /* 0x0005e60000000800 */
[----:B------:R-:W-:Y:S07]  /*136c0*/  HMMA.16816.F32.BF16 R44, R4, R30, R44 ;  /* 0x0000001e042c723c */ /* 0x000fee000004182c */
[----:B------:R-:W-:-:S02]  /*136d0*/  F2FP.BF16.PACK_AB R4, R230, R238 ;  /* 0x000000eee604723e */ /* 0x000fc400000010ff */
[----:B---3--:R-:W-:Y:S01]  /*136e0*/  F2FP.BF16.PACK_AB R6, R227, R229 ;  /* 0x000000e5e306723e */ /* 0x008fe200000010ff */
[----:B--2---:R-:W-:Y:S01]  /*136f0*/  FFMA.FTZ R9, R217, c[0x0][0x23c], -R8 ;  /* 0x00008f00d9097a23 */ /* 0x004fe20000010808 */
[----:B------:R-:W-:-:S03]  /*13700*/  MOV R217, R176 ;  /* 0x000000b000d97202 */ /* 0x000fc60000000f00 */
[----:B------:R2:W3:Y:S02]  /*13710*/  MUFU.EX2 R176, R9 ;  /* 0x0000000900b07308 */ /* 0x0004e40000000800 */
[----:B--2---:R-:W-:Y:S01]  /*13720*/  FFMA.FTZ R9, R184, c[0x0][0x23c], -R8 ;  /* 0x00008f00b8097a23 */ /* 0x004fe20000010808 */
[----:B------:R-:W-:Y:S02]  /*13730*/  MOV R184, R169 ;  /* 0x000000a900b87202 */ /* 0x000fe40000000f00 */
[----:B---3--:R-:W-:-:S03]  /*13740*/  F2FP.BF16.PACK_AB R5, R176, R187 ;  /* 0x000000bbb005723e */ /* 0x008fc600000010ff */
[----:B------:R2:W-:Y:S02]  /*13750*/  MUFU.EX2 R173, R9 ;  /* 0x0000000900ad7308 */ /* 0x0005e40000000800 */
[----:B--2---:R-:W-:Y:S01]  /*13760*/  FFMA.FTZ R9, R178, c[0x0][0x23c], -R8 ;  /* 0x00008f00b2097a23 */ /* 0x004fe20000010808 */
[----:B------:R-:W-:-:S05]  /*13770*/  MOV R178, R148 ;  /* 0x0000009400b27202 */ /* 0x000fca0000000f00 */
[----:B------:R2:W3:Y:S02]  /*13780*/  MUFU.EX2 R169, R9 ;  /* 0x0000000900a97308 */ /* 0x0004e40000000800 */
[----:B--2---:R-:W-:Y:S01]  /*13790*/  FFMA.FTZ R9, R170, c[0x0][0x23c], -R0 ;  /* 0x00008f00aa097a23 */ /* 0x004fe20000010800 */
[----:B---3--:R-:W-:-:S05]  /*137a0*/  F2FP.BF16.PACK_AB R7, R169, R173 ;  /* 0x000000ada907723e */ /* 0x008fca00000010ff */
[----:B------:R2:W-:Y:S02]  /*137b0*/  MUFU.EX2 R170, R9 ;  /* 0x0000000900aa7308 */ /* 0x0005e40000000800 */
[C---:B------:R-:W-:Y:S08]  /*137c0*/  HMMA.16816.F32.BF16 R48, R4.reuse, R20, R48 ;  /* 0x000000140430723c */ /* 0x040ff00000041830 */
[----:B------:R-:W-:Y:S01]  /*137d0*/  HMMA.16816.F32.BF16 R40, R4, R22, R40 ;  /* 0x000000160428723c */ /* 0x000fe20000041828 */
[----:B------:R-:W3:Y:S01]  /*137e0*/  LDSM.16.MT88.4 R20, [R192+0x7000] ;  /* 0x00700000c014783b */ /* 0x000ee20000004200 */
[----:B--2---:R-:W-:-:S04]  /*137f0*/  FFMA.FTZ R9, R159, c[0x0][0x23c], -R0 ;  /* 0x00008f009f097a23 */ /* 0x004fc80000010800 */
[----:B------:R2:W-:Y:S02]  /*13800*/  MUFU.EX2 R168, R9 ;  /* 0x0000000900a87308 */ /* 0x0005e40000000800 */
[C---:B------:R-:W-:Y:S08]  /*13810*/  HMMA.16816.F32.BF16 R36, R4.reuse, R12, R36 ;  /* 0x0000000c0424723c */ /* 0x040ff00000041824 */
[----:B------:R-:W-:Y:S01]  /*13820*/  HMMA.16816.F32.BF16 R32, R4, R14, R32 ;  /* 0x0000000e0420723c */ /* 0x000fe20000041820 */
[----:B------:R-:W-:Y:S01]  /*13830*/  LDSM.16.MT88.4 R12, [R191+0x7000] ;  /* 0x00700000bf0c783b */ /* 0x000fe20000004200 */
[----:B--2---:R-:W-:Y:S01]  /*13840*/  FFMA.FTZ R9, R177, c[0x0][0x23c], -R3 ;  /* 0x00008f00b1097a23 */ /* 0x004fe20000010803 */
[----:B------:R-:W-:-:S05]  /*13850*/  MOV R177, R156 ;  /* 0x0000009c00b17202 */ /* 0x000fca0000000f00 */
[C---:B------:R-:W-:Y:S01]  /*13860*/  HMMA.16816.F32.BF16 R112, R4.reuse, R16, R112 ;  /* 0x000000100470723c */ /* 0x040fe20000041870 */
[----:B------:R2:W-:Y:S07]  /*13870*/  MUFU.EX2 R165, R9 ;  /* 0x0000000900a57308 */ /* 0x0005ee0000000800 */
[C---:B------:R-:W-:Y:S01]  /*13880*/  HMMA.16816.F32.BF16 R124, R4.reuse, R18, R124 ;  /* 0x00000012047c723c */ /* 0x040fe2000004187c */
[----:B------:R-:W4:Y:S07]  /*13890*/  LDSM.16.MT88.4 R16, [R190+0x7000] ;  /* 0x00700000be10783b */ /* 0x000f2e0000004200 */
[----:B------:R-:W-:Y:S01]  /*138a0*/  HMMA.16816.F32.BF16 R140, R4, R30, R140 ;  /* 0x0000001e048c723c */ /* 0x000fe2000004188c */
[----:B--2---:R-:W-:Y:S01]  /*138b0*/  FFMA.FTZ R9, R172, c[0x0][0x23c], -R3 ;  /* 0x00008f00ac097a23 */ /* 0x004fe20000010803 */
[----:B------:R-:W-:-:S03]  /*138c0*/  MOV R172, R75 ;  /* 0x0000004b00ac7202 */ /* 0x000fc60000000f00 */
[----:B------:R2:W5:Y:S03]  /*138d0*/  MUFU.EX2 R164, R9 ;  /* 0x0000000900a47308 */ /* 0x0005660000000800 */
[----:B------:R-:W-:Y:S01]  /*138e0*/  HMMA.16816.F32.BF16 R128, R4, R28, R128 ;  /* 0x0000001c0480723c */ /* 0x000fe20000041880 */
[----:B--2---:R-:W-:Y:S01]  /*138f0*/  FFMA.FTZ R9, R162, c[0x0][0x23c], -R3 ;  /* 0x00008f00a2097a23 */ /* 0x004fe20000010803 */
[----:B------:R-:W-:-:S05]  /*13900*/  MOV R162, R145 ;  /* 0x0000009100a27202 */ /* 0x000fca0000000f00 */
[----:B-----5:R-:W-:Y:S01]  /*13910*/  F2FP.BF16.PACK_AB R4, R164, R165 ;  /* 0x000000a5a404723e */ /* 0x020fe200000010ff */
[----:B------:R2:W-:Y:S02]  /*13920*/  MUFU.EX2 R161, R9 ;  /* 0x0000000900a17308 */ /* 0x0005e40000000800 */
[----:B--2---:R-:W-:-:S06]  /*13930*/  FFMA.FTZ R9, R153, c[0x0][0x23c], -R3 ;  /* 0x00008f0099097a23 */ /* 0x004fcc0000010803 */
[----:B------:R2:W5:Y:S02]  /*13940*/  MUFU.EX2 R159, R9 ;  /* 0x00000009009f7308 */ /* 0x0005640000000800 */
[----:B--2---:R-:W-:Y:S01]  /*13950*/  FFMA.FTZ R9, R186, c[0x0][0x23c], -R2 ;  /* 0x00008f00ba097a23 */ /* 0x004fe20000010802 */
[----:B-----5:R-:W-:-:S05]  /*13960*/  F2FP.BF16.PACK_AB R6, R159, R161 ;  /* 0x000000a19f06723e */ /* 0x020fca00000010ff */
        /* <DEDUP_REMOVED lines=10> */
[----:B------:R2:W5:Y:S02]  /*13a10*/  MUFU.EX2 R152, R9 ;  /* 0x0000000900987308 */ /* 0x0005640000000800 */
[C---:B-1----:R-:W-:Y:S08]  /*13a20*/  HMMA.16816.F32.BF16 R84, R4.reuse, R24, R84 ;  /* 0x000000180454723c */ /* 0x042ff00000041854 */
[----:B------:R-:W-:Y:S01]  /*13a30*/  HMMA.16816.F32.BF16 R80, R4, R26, R80 ;  /* 0x0000001a0450723c */ /* 0x000fe20000041850 */
[----:B--2---:R-:W-:-:S04]  /*13a40*/  FFMA.FTZ R9, R166, c[0x0][0x23c], -R0 ;  /* 0x00008f00a6097a23 */ /* 0x004fc80000010800 */
[----:B------:R1:W-:Y:S03]  /*13a50*/  MUFU.EX2 R151, R9 ;  /* 0x0000000900977308 */ /* 0x0003e60000000800 */
[C---:B---3--:R-:W-:Y:S08]  /*13a60*/  HMMA.16816.F32.BF16 R76, R4.reuse, R20, R76 ;  /* 0x00000014044c723c */ /* 0x048ff0000004184c */
[----:B------:R-:W-:Y:S01]  /*13a70*/  HMMA.16816.F32.BF16 R64, R4, R22, R64 ;  /* 0x000000160440723c */ /* 0x000fe20000041840 */
[----:B-1----:R-:W-:-:S07]  /*13a80*/  FFMA.FTZ R9, R163, c[0x0][0x23c], -R0 ;  /* 0x00008f00a3097a23 */ /* 0x002fce0000010800 */
[C---:B----4-:R-:W-:Y:S01]  /*13a90*/  HMMA.16816.F32.BF16 R60, R4.reuse, R16, R60 ;  /* 0x00000010043c723c */ /* 0x050fe2000004183c */
        /* <DEDUP_REMOVED lines=9> */
[----:B-----5:R-:W-:Y:S01]  /*13b30*/  F2FP.BF16.PACK_AB R6, R152, R168 ;  /* 0x000000a89806723e */ /* 0x020fe200000010ff */
        /* <DEDUP_REMOVED lines=13> */
[----:B------:R-:W-:-:S05]  /*13c10*/  FFMA.FTZ R3, R167, c[0x0][0x23c], -R3 ;  /* 0x00008f00a7037a23 */ /* 0x000fca0000010803 */
[----:B------:R2:W-:Y:S01]  /*13c20*/  MUFU.EX2 R30, R0 ;  /* 0x00000000001e7308 */ /* 0x0005e20000000800 */
[----:B-1----:R-:W-:-:S07]  /*13c30*/  FFMA.FTZ R9, R219, c[0x0][0x23c], -R8 ;  /* 0x00008f00db097a23 */ /* 0x002fce0000010808 */
        /* <DEDUP_REMOVED lines=42> */
[----:B------:R-:W-:Y:S01]  /*13ee0*/  FADD.FTZ R3, R238, R3 ;  /* 0x00000003ee037221 */ /* 0x000fe20000010000 */
[----:B-1----:R-:W-:Y:S01]  /*13ef0*/  F2FP.BF16.PACK_AB R141, R10, R24 ;  /* 0x000000180a8d723e */ /* 0x002fe200000010ff */
[----:B------:R-:W-:Y:S02]  /*13f00*/  FFMA.FTZ R0, R220, c[0x0][0x23c], -R8 ;  /* 0x00008f00dc007a23 */ /* 0x000fe40000010808 */
[----:B------:R-:W-:Y:S01]  /*13f10*/  FADD.FTZ R2, R187, R2 ;  /* 0x00000002bb027221 */ /* 0x000fe20000010000 */
[----:B------:R-:W-:Y:S01]  /*13f20*/  HMMA.16816.F32.BF16 R100, R136, R108, R76 ;  /* 0x0000006c8864723c */ /* 0x000fe2000004184c */
[----:B------:R1:W-:Y:S01]  /*13f30*/  MUFU.EX2 R9, R0 ;  /* 0x0000000000097308 */ /* 0x0003e20000000800 */
[----:B------:R-:W-:-:S02]  /*13f40*/  FADD.FTZ R3, R230, R3 ;  /* 0x00000003e6037221 */ /* 0x000fc40000010000 */
[----:B------:R-:W-:-:S04]  /*13f50*/  FADD.FTZ R2, R176, R2 ;  /* 0x00000002b0027221 */ /* 0x000fc80000010000 */
        /* <DEDUP_REMOVED lines=66> */
.L_x_2084:
[----:B------:R-:W-:-:S06]  /*14380*/  UISETP.GT.AND UP0, UPT, UR25, UR9, UPT ;  /* 0x000000091900728c */ /* 0x000fcc000bf04270 */
[----:B------:R-:W-:-:S13]  /*14390*/  PLOP3.LUT P0, PT, PT, PT, UP0, 0x80, 0x0 ;  /* 0x000000000000781c */ /* 0x000fda0003f0f008 */
[----:B------:R-:W-:Y:S05]  /*143a0*/  @!P0 BRA `(.L_x_2091) ;  /* 0x000051a000008947 */ /* 0x000fea0003800000 */
[----:B------:R-:W2:Y:S01]  /*143b0*/  LDL.LU.64 R6, [R1+0x20] ;  /* 0x0000200001067983 */ /* 0x000ea20000300a00 */
[----:B------:R-:W-:Y:S01]  /*143c0*/  ULDC UR15, c[0x0][0x1a4] ;  /* 0x00006900000f7ab9 */ /* 0x000fe20000000800 */
[----:B------:R-:W-:Y:S01]  /*143d0*/  IMAD.MOV.U32 R68, RZ, RZ, R72 ;  /* 0x000000ffff447224 */ /* 0x000fe200078e0048 */
[----:B------:R-:W-:Y:S01]  /*143e0*/  USHF.L.U32 UR8, UR4, 0x5, URZ ;  /* 0x0000000504087899 */ /* 0x000fe2000800063f */
[----:B------:R-:W3:Y:S01]  /*143f0*/  LDL.LU.64 R4, [R1+0x28] ;  /* 0x0000280001047983 */ /* 0x000ee20000300a00 */
[----:B------:R-:W-:Y:S01]  /*14400*/  UIMAD.WIDE.U32 UR22, UR4, 0x30, URZ ;  /* 0x00000030041678a5 */ /* 0x000fe2000f8e003f */
[----:B------:R-:W-:Y:S01]  /*14410*/  IMAD.MOV.U32 R3, RZ, RZ, R73 ;  /* 0x000000ffff037224 */ /* 0x000fe200078e0049 */
[----:B------:R-:W-:Y:S01]  /*14420*/  ULDC UR16, c[0x0][0x19c] ;  /* 0x0000670000107ab9 */ /* 0x000fe20000000800 */
[----:B------:R-:W4:Y:S01]  /*14430*/  LDL.64 R8, [R1+0x8] ;  /* 0x0000080001087983 */ /* 0x000f220000100a00 */
[----:B------:R-:W-:Y:S01]  /*14440*/  USHF.L.U64.HI UR4, UR4, 0x5, UR15 ;  /* 0x0000000504047899 */ /* 0x000fe2000801020f */
[----:B------:R-:W-:Y:S01]  /*14450*/  MOV R75, R70 ;  /* 0x00000046004b7202 */ /* 0x000fe20000000f00 */
[----:B------:R-:W-:Y:S01]  /*14460*/  UIMAD.WIDE.U32 UR30, UR6, 0x30, URZ ;  /* 0x00000030061e78a5 */ /* 0x000fe2000f8e003f */
[----:B------:R-:W-:Y:S01]  /*14470*/  IMAD.MOV.U32 R74, RZ, RZ, R71 ;  /* 0x000000ffff4a7224 */ /* 0x000fe200078e0047 */
[----:B------:R-:W-:-:S02]  /*14480*/  UIMAD UR15, UR15, 0x30, URZ ;  /* 0x000000300f0f78a4 */ /* 0x000fc4000f8e023f */
[----:B------:R-:W-:Y:S02]  /*14490*/  UIMAD UR24, UR16, 0x30, URZ ;  /* 0x00000030101878a4 */ /* 0x000fe4000f8e023f */
[----:B------:R-:W-:Y:S02]  /*144a0*/  USHF.L.U32 UR12, UR6, 0x5, URZ ;  /* 0x00000005060c7899 */ /* 0x000fe4000800063f */
[----:B------:R-:W-:Y:S02]  /*144b0*/  USHF.L.U64.HI UR16, UR6, 0x5, UR16 ;  /* 0x0000000506107899 */ /* 0x000fe40008010210 */
[----:B------:R-:W-:Y:S02]  /*144c0*/  UIADD3 UR15, UR15, UR23, URZ ;  /* 0x000000170f0f7290 */ /* 0x000fe4000fffe03f */
[----:B------:R-:W-:Y:S01]  /*144d0*/  UIADD3 UR24, UR24, UR31, URZ ;  /* 0x0000001f18187290 */ /* 0x000fe2000fffe03f */
[----:B--2---:R-:W-:Y:S02]  /*144e0*/  MOV R251, R7 ;  /* 0x0000000700fb7202 */ /* 0x004fe40000000f00 */
[----:B---3--:R-:W-:-:S02]  /*144f0*/  MOV R250, R4 ;  /* 0x0000000400fa7202 */ /* 0x008fc40000000f00 */
[----:B----4-:R-:W-:Y:S01]  /*14500*/  ISETP.GE.AND P5, PT, R8, c[0x0][0x220], PT ;  /* 0x0000880008007a0c */ /* 0x010fe20003fa6270 */
[----:B------:R-:W-:Y:S05]  /*14510*/  BRA `(.L_x_2092) ;  /* 0x0000034000007947 */ /* 0x000fea0003800000 */
.L_x_2094:
        /* <DEDUP_REMOVED lines=52> */
.L_x_2092:
[----:B------:R-:W-:Y:S04]  /*14860*/  DEPBAR.LE SB0, 0x0 ;  /* 0x000080000000791a */ /* 0x000fe80000000000 */
[----:B------:R-:W-:Y:S01]  /*14870*/  BAR.SYNC.DEFER_BLOCKING 0x0 ;  /* 0x0000000000007b1d */ /* 0x000fe20000010000 */
[----:B------:R-:W-:Y:S04]  /*14880*/  UIADD3 UR13, UR25, -0x1, URZ ;  /* 0xffffffff190d7890 */ /* 0x000fe8000fffe03f */
[----:B------:R-:W-:Y:S02]  /*14890*/  USHF.R.S32.HI UR7, URZ, 0x1f, UR13 ;  /* 0x0000001f3f077899 */ /* 0x000fe4000801140d */
[----:B------:R-:W-:Y:S01]  /*148a0*/  MOV R4, UR13 ;  /* 0x0000000d00047c02 */ /* 0x000fe20008000f00 */
[----:B------:R-:W-:Y:S02]  /*148b0*/  UIMAD UR6, UR5, UR13, URZ ;  /* 0x0000000d050672a4 */ /* 0x000fe4000f8e023f */
[----:B------:R-:W-:Y:S02]  /*148c0*/  UISETP.GT.AND UP0, UPT, UR13, UR9, UPT ;  /* 0x000000090d00728c */ /* 0x000fe4000bf04270 */
[----:B------:R-:W-:Y:S01]  /*148d0*/  UIMAD UR6, UR7, UR14, UR6 ;  /* 0x0000000e070672a4 */ /* 0x000fe2000f8e0206 */
[----:B------:R-:W-:Y:S05]  /*148e0*/  IMAD.WIDE.U32 R4, R4, UR14, R250 ;  /* 0x0000000e04047c25 */ /* 0x000fea000f8e00fa */
[C---:B------:R-:W-:Y:S02]  /*148f0*/  @!P5 LEA R12, P4, R4.reuse, c[0x0][0x170], 0x1 ;  /* 0x00005c00040cda11 */ /* 0x040fe400078808ff */
[----:B------:R-:W-:Y:S02]  /*14900*/  IADD3 R0, R5, UR6, RZ ;  /* 0x0000000605007c10 */ /* 0x000fe4000fffe0ff */
[C---:B------:R-:W-:Y:S01]  /*14910*/  @!P5 IADD3 R2, P1, R4.reuse, UR17, RZ ;  /* 0x000000110402dc10 */ /* 0x040fe2000ff3e0ff */
[----:B------:R-:W-:Y:S01]  /*14920*/  @P5 STS.128 [R215+0x6000], RZ ;  /* 0x006000ffd7005388 */ /* 0x000fe20000000c00 */
[----:B------:R-:W-:Y:S02]  /*14930*/  @!P5 LEA.HI.X R13, R4, c[0x0][0x174], R0, 0x1, P4 ;  /* 0x00005d00040dda11 */ /* 0x000fe400020f0c00 */
[----:B------:R-:W-:Y:S02]  /*14940*/  @!P5 LEA R10, P3, R2, c[0x0][0x170], 0x1 ;  /* 0x00005c00020ada11 */ /* 0x000fe400078608ff */
[----:B------:R-:W-:Y:S02]  /*14950*/  @!P5 IADD3.X R9, R0, UR10, RZ, P1, !PT ;  /* 0x0000000a0009dc10 */ /* 0x000fe40008ffe4ff */
[----:B------:R-:W-:Y:S01]  /*14960*/  @!P5 IADD3 R5, P0, R4, UR8, RZ ;  /* 0x000000080405dc10 */ /* 0x000fe2000ff1e0ff */
[----:B------:R-:W-:Y:S01]  /*14970*/  @!PT LDS RZ, [RZ] ;  /* 0x00000000fffff984 */ /* 0x000fe20000000800 */
[----:B------:R-:W-:Y:S01]  /*14980*/  @!PT LDS RZ, [RZ] ;  /* 0x00000000fffff984 */ /* 0x000fe20000000800 */
[----:B------:R-:W-:Y:S01]  /*14990*/  @!PT LDS RZ, [RZ] ;  /* 0x00000000fffff984 */ /* 0x000fe20000000800 */
[----:B------:R1:W-:Y:S01]  /*149a0*/  @!P5 LDGSTS.E.BYPASS.LTC128B.128 [R215+0x6000], [R12.64] ;  /* 0x060000000cd7dfae */ /* 0x0003e2000b901d52 */
[----:B------:R-:W-:Y:S02]  /*149b0*/  @!P5 LEA.HI.X R11, R2, c[0x0][0x174], R9, 0x1, P3 ;  /* 0x00005d00020bda11 */ /* 0x000fe400018f0c09 */
[C---:B------:R-:W-:Y:S02]  /*149c0*/  @!P5 LEA R8, P1, R5.reuse, c[0x0][0x170], 0x1 ;  /* 0x00005c000508da11 */ /* 0x040fe400078208ff */
[----:B------:R-:W-:Y:S02]  /*149d0*/  @!P5 IADD3.X R14, R0, UR4, RZ, P0, !PT ;  /* 0x00000004000edc10 */ /* 0x000fe400087fe4ff */
[----:B------:R-:W-:Y:S01]  /*149e0*/  @!P5 IADD3 R7, P2, R4, UR22, RZ ;  /* 0x000000160407dc10 */ /* 0x000fe2000ff5e0ff */
[----:B------:R-:W-:Y:S01]  /*149f0*/  @P5 STS.128 [R215+0x6800], RZ ;  /* 0x006800ffd7005388 */ /* 0x000fe20000000c00 */
[----:B------:R-:W-:Y:S02]  /*14a00*/  @!P5 LEA.HI.X R9, R5, c[0x0][0x174], R14, 0x1, P1 ;  /* 0x00005d000509da11 */ /* 0x000fe400008f0c0e */
[C---:B------:R-:W-:Y:S02]  /*14a10*/  @!P5 LEA R6, P0, R7.reuse, c[0x0][0x170], 0x1 ;  /* 0x00005c000706da11 */ /* 0x040fe400078008ff */
[----:B------:R-:W-:Y:S03]  /*14a20*/  @!P5 IADD3.X R15, R0, UR15, RZ, P2, !PT ;  /* 0x0000000f000fdc10 */ /* 0x000fe600097fe4ff */
[----:B------:R-:W-:Y:S01]  /*14a30*/  @!PT LDS RZ, [RZ] ;  /* 0x00000000fffff984 */ /* 0x000fe20000000800 */
[----:B------:R-:W-:Y:S01]  /*14a40*/  @!PT LDS RZ, [RZ] ;  /* 0x00000000fffff984 */ /* 0x000fe20000000800 */
[----:B------:R-:W-:Y:S01]  /*14a50*/  @!PT LDS RZ, [RZ] ;  /* 0x00000000fffff984 */ /* 0x000fe20000000800 */
[----:B------:R2:W-:Y:S01]  /*14a60*/  @!P5 LDGSTS.E.BYPASS.LTC128B.128 [R215+0x6800], [R10.64] ;  /* 0x068000000ad7dfae */ /* 0x0005e2000b901d52 */
[----:B------:R-:W-:Y:S02]  /*14a70*/  @!P5 LEA.HI.X R7, R7, c[0x0][0x174], R15, 0x1, P0 ;  /* 0x00005d000707da11 */ /* 0x000fe400000f0c0f */
[----:B------:R-:W-:Y:S05]  /*14a80*/  PLOP3.LUT P0, PT, PT, PT, UP0, 0x80, 0x0 ;  /* 0x000000000000781c */ /* 0x000fea0003f0f008 */
        /* <DEDUP_REMOVED lines=148> */
[----:B------:R-:W1:Y:S01]  /*153d0*/  MUFU.TANH R154, R22 ;  /* 0x00000016009a7308 */ /* 0x000e620000002400 */
[----:B------:R-:W-:Y:S02]  /*153e0*/  FMUL.FTZ R35, R35, c[0x0][0x2ec] ;  /* 0x0000bb0023237a20 */ /* 0x000fe40000410000 */
[-C--:B------:R-:W-:Y:S04]  /*153f0*/  HMMA.16816.F32.BF16 R60, R76, R6.reuse, R60 ;  /* 0x000000064c3c723c */ /* 0x080fe8000004183c */
[----:B------:R-:W-:Y:S02]  /*15400*/  FMUL.FTZ R49, R49, c[0x0][0x2ec] ;  /* 0x0000bb0031317a20 */ /* 0x000fe40000410000 */
[----:B------:R-:W-:Y:S01]  /*15410*/  FMUL.FTZ R36, R36, c[0x0][0x2ec] ;  /* 0x0000bb0024247a20 */ /* 0x000fe20000410000 */
        /* <DEDUP_REMOVED lines=75> */
[----:B------:R-:W1:Y:S02]  /*158d0*/  MUFU.TANH R67, R67 ;  /* 0x0000004300437308 */ /* 0x000e640000002400 */
[----:B-1234-:R-:W-:-:S05]  /*158e0*/  @P0 BRA `(.L_x_2094) ;  /* 0xffffec3000000947 */ /* 0x01efca000383ffff */
.L_x_2093:
[----:B------:R-:W2:Y:S01]  /*158f0*/  S2R R2, SR_TID.X ;  /* 0x0000000000027919 */ /* 0x000ea20000002100 */
[----:B------:R-:W-:Y:S01]  /*15900*/  IMAD.U32 R0, RZ, RZ, UR13 ;  /* 0x0000000dff007e24 */ /* 0x000fe2000f8e00ff */
[----:B------:R-:W-:Y:S01]  /*15910*/  P2R R179, PR, RZ, 0x20 ;  /* 0x00000020ffb37803 */ /* 0x000fe20000000000 */
[----:B------:R-:W-:Y:S02]  /*15920*/  UISETP.GT.AND UP0, UPT, UR13, UR9, UPT ;  /* 0x000000090d00728c */ /* 0x000fe4000bf04270 */
[----:B------:R-:W-:Y:S01]  /*15930*/  UMOV UR25, UR13 ;  /* 0x0000000d00197c82 */ /* 0x000fe20008000000 */
[----:B--2---:R-:W-:Y:S05]  /*15940*/  IMAD.SHL.U32 R2, R2, 0x2, RZ ;  /* 0x0000000202027824 */ /* 0x004fea00078e00ff */
[----:B------:R-:W-:Y:S05]  /*15950*/  LOP3.LUT R2, R2, 0x6, RZ, 0xc0, !PT ;  /* 0x0000000602027812 */ /* 0x000fea00078ec0ff */
[----:B------:R-:W-:Y:S04]  /*15960*/  IMAD R0, R0, 0x40, R2 ;  /* 0x0000004000007824 */ /* 0x000fe800078e0202 */
[--C-:B------:R-:W-:Y:S01]  /*15970*/  IMAD.IADD R2, R210, 0x1, -R0.reuse ;  /* 0x00000001d2027824 */ /* 0x100fe200078e0a00 */
[C---:B------:R-:W-:Y:S01]  /*15980*/  IADD3 R17, R0.reuse, 0x1, RZ ;  /* 0x0000000100117810 */ /* 0x040fe20007ffe0ff */
[----:B-1----:R-:W-:Y:S01]  /*15990*/  IMAD.IADD R4, R207, 0x1, -R0 ;  /* 0x00000001cf047824 */ /* 0x002fe200078e0a00 */
[C---:B------:R-:W-:Y:S02]  /*159a0*/  IADD3 R16, R0.reuse, 0x8, RZ ;  /* 0x0000000800107810 */ /* 0x040fe40007ffe0ff */
[----:B------:R-:W-:Y:S02]  /*159b0*/  IABS R2, R2 ;  /* 0x0000000200027213 */ /* 0x000fe40000000000 */
[C---:B------:R-:W-:Y:S02]  /*159c0*/  IADD3 R12, R0.reuse, 0x18, RZ ;  /* 0x00000018000c7810 */ /* 0x040fe40007ffe0ff */
        /* <DEDUP_REMOVED lines=12> */
[----:B------:R-:W-:Y:S01]  /*15a90*/  ISETP.GE.AND P1, PT, R0, R204, PT ;  /* 0x000000cc0000720c */ /* 0x000fe20003f26270 */
[----:B-1----:R-:W-:Y:S01]  /*15aa0*/  FFMA.FTZ R30, R30, -UR20, R168 ;  /* 0x800000141e1e7c23 */ /* 0x002fe200080100a8 */
[----:B------:R-:W-:Y:S01]  /*15ab0*/  IABS R2, R4 ;  /* 0x0000000400027213 */ /* 0x000fe20000000000 */
[--C-:B------:R-:W-:Y:S01]  /*15ac0*/  IMAD.IADD R4, R205, 0x1, -R0.reuse ;  /* 0x00000001cd047824 */ /* 0x100fe200078e0a00 */
[C---:B------:R-:W-:Y:S02]  /*15ad0*/  ISETP.GE.OR P4, PT, R0.reuse, R214, !P3 ;  /* 0x000000d60000720c */ /* 0x040fe40005f86670 */
[----:B------:R1:W2:Y:S01]  /*15ae0*/  I2F R28, R2 ;  /* 0x00000002001c7306 */ /* 0x0002a20000201400 */
[C---:B------:R-:W-:Y:S02]  /*15af0*/  ISETP.GE.AND P0, PT, R0.reuse, R203, PT ;  /* 0x000000cb0000720c */ /* 0x040fe40003f06270 */
[C---:B------:R-:W-:Y:S02]  /*15b00*/  ISETP.GE.AND P2, PT, R0.reuse, R208, PT ;  /* 0x000000d00000720c */ /* 0x040fe40003f46270 */
[C---:B------:R-:W-:Y:S02]  /*15b10*/  ISETP.GE.OR P3, PT, R0.reuse, R212, !P1 ;  /* 0x000000d40000720c */ /* 0x040fe40004f66670 */
[C---:B------:R-:W-:Y:S02]  /*15b20*/  ISETP.GE.OR P6, PT, R0.reuse, R213, !P2 ;  /* 0x000000d50000720c */ /* 0x040fe400057c6670 */
[----:B------:R-:W-:Y:S02]  /*15b30*/  ISETP.GE.OR P2, PT, R0, R211, !P0 ;  /* 0x000000d30000720c */ /* 0x000fe40004746670 */
[C---:B------:R-:W-:Y:S02]  /*15b40*/  ISETP.GE.AND P0, PT, R17.reuse, R208, PT ;  /* 0x000000d01100720c */ /* 0x040fe40003f06270 */
[C---:B------:R-:W-:Y:S02]  /*15b50*/  ISETP.GE.AND P1, PT, R17.reuse, R206, PT ;  /* 0x000000ce1100720c */ /* 0x040fe40003f26270 */
[C---:B------:R-:W-:Y:S02]  /*15b60*/  ISETP.GE.OR P0, PT, R17.reuse, R213, !P0 ;  /* 0x000000d51100720c */ /* 0x040fe40004706670 */
[----:B------:R-:W-:Y:S02]  /*15b70*/  ISETP.GE.OR P1, PT, R17, R214, !P1 ;  /* 0x000000d61100720c */ /* 0x000fe40004f26670 */
[----:B------:R-:W-:Y:S02]  /*15b80*/  ISETP.GE.AND P5, PT, R14, R206, PT ;  /* 0x000000ce0e00720c */ /* 0x000fe40003fa6270 */
[----:B-1----:R-:W-:Y:S01]  /*15b90*/  IABS R2, R4 ;  /* 0x0000000400027213 */ /* 0x002fe20000000000 */
[----:B--2---:R-:W-:Y:S02]  /*15ba0*/  FFMA.FTZ R28, R28, -UR20, R167 ;  /* 0x800000141c1c7c23 */ /* 0x004fe400080100a7 */
[----:B------:R-:W-:Y:S01]  /*15bb0*/  IMAD.IADD R4, R209, 0x1, -R0 ;  /* 0x00000001d1047824 */ /* 0x000fe200078e0a00 */
[----:B------:R1:W2:Y:S02]  /*15bc0*/  I2F R26, R2 ;  /* 0x00000002001a7306 */ /* 0x0002a40000201400 */
[----:B------:R-:W-:Y:S02]  /*15bd0*/  FSEL R59, R28, -INF , !P6 ;  /* 0xff8000001c3b7808 */ /* 0x000fe40007000000 */
[----:B------:R-:W-:Y:S02]  /*15be0*/  ISETP.GE.AND P6, PT, R15, R208, PT ;  /* 0x000000d00f00720c */ /* 0x000fe40003fc6270 */
[----:B-1----:R-:W-:Y:S01]  /*15bf0*/  IABS R2, R4 ;  /* 0x0000000400027213 */ /* 0x002fe20000000000 */
[--C-:B------:R-:W-:Y:S02]  /*15c00*/  IMAD.IADD R4, R210, 0x1, -R17.reuse ;  /* 0x00000001d2047824 */ /* 0x100fe400078e0a11 */
[----:B--2---:R-:W-:Y:S01]  /*15c10*/  FFMA.FTZ R26, R26, -UR20, R166 ;  /* 0x800000141a1a7c23 */ /* 0x004fe200080100a6 */
[----:B------:R1:W2:Y:S02]  /*15c20*/  I2F R25, R2 ;  /* 0x0000000200197306 */ /* 0x0002a40000201400 */
[----:B-1----:R-:W-:Y:S01]  /*15c30*/  IABS R2, R4 ;  /* 0x0000000400027213 */ /* 0x002fe20000000000 */
[----:B------:R-:W-:Y:S02]  /*15c40*/  IMAD.IADD R4, R207, 0x1, -R17 ;  /* 0x00000001cf047824 */ /* 0x000fe400078e0a11 */
[----:B--2---:R-:W-:Y:S05]  /*15c50*/  FFMA.FTZ R25, R25, -UR20, R165 ;  /* 0x8000001419197c23 */ /* 0x004fea00080100a5 */
[----:B------:R1:W2:Y:S02]  /*15c60*/  I2F R24, R2 ;  /* 0x0000000200187306 */ /* 0x0002a40000201400 */
[----:B-1----:R-:W-:Y:S01]  /*15c70*/  IABS R2, R4 ;  /* 0x0000000400027213 */ /* 0x002fe20000000000 */
[----:B--2---:R-:W-:Y:S02]  /*15c80*/  FFMA.FTZ R24, R24, -UR20, R170 ;  /* 0x8000001418187c23 */ /* 0x004fe400080100aa */
[C-C-:B------:R-:W-:Y:S05]  /*15c90*/  IMAD.IADD R4, R210.reuse, 0x1, -R16.reuse ;  /* 0x00000001d2047824 */ /* 0x140fea00078e0a10 */
[----:B------:R1:W-:Y:S02]  /*15ca0*/  I2F R54, R2 ;  /* 0x0000000200367306 */ /* 0x0003e40000201400 */
[----:B-1----:R-:W-:Y:S01]  /*15cb0*/  IABS R2, R4 ;  /* 0x0000000400027213 */ /* 0x002fe20000000000 */
[----:B------:R-:W-:Y:S07]  /*15cc0*/  IMAD.IADD R4, R207, 0x1, -R16 ;  /* 0x00000001cf047824 */ /* 0x000fee00078e0a10 */
[----:B------:R1:W2:Y:S02]  /*15cd0*/  I2F R21, R2 ;  /* 0x0000000200157306 */ /* 0x0002a40000201400 */
[----:B-1----:R-:W-:Y:S01]  /*15ce0*/  IABS R2, R4 ;  /* 0x0000000400027213 */ /* 0x002fe20000000000 */
[C-C-:B------:R-:W-:Y:S02]  /*15cf0*/  IMAD.IADD R4, R210.reuse, 0x1, -R15.reuse ;  /* 0x00000001d2047824 */ /* 0x140fe400078e0a0f */
[----:B--2---:R-:W-:Y:S05]  /*15d00*/  FFMA.FTZ R21, R21, -UR20, R164 ;  /* 0x8000001415157c23 */ /* 0x004fea00080100a4 */
[----:B------:R1:W-:Y:S02]  /*15d10*/  I2F R53, R2 ;  /* 0x0000000200357306 */ /* 0x0003e40000201400 */
[----:B-1----:R-:W-:Y:S01]  /*15d20*/  IABS R2, R4 ;  /* 0x0000000400027213 */ /* 0x002fe20000000000 */
[C---:B------:R-:W-:Y:S07]  /*15d30*/  IMAD.IADD R4, R207.reuse, 0x1, -R15 ;  /* 0x00000001cf047824 */ /* 0x040fee00078e0a0f */
[----:B------:R1:W2:Y:S02]  /*15d40*/  I2F R20, R2 ;  /* 0x0000000200147306 */ /* 0x0002a40000201400 */
[----:B-1----:R-:W-:Y:S01]  /*15d50*/  IABS R2, R4 ;  /* 0x0000000400027213 */ /* 0x002fe20000000000 */
[--C-:B------:R-:W-:Y:S02]  /*15d60*/  IMAD.IADD R4, R210, 0x1, -R14.reuse ;  /* 0x00000001d2047824 */ /* 0x100fe400078e0a0e */
        /* <DEDUP_REMOVED lines=24> */
[--C-:B------:R-:W-:Y:S05]  /*15ef0*/  IMAD.IADD R4, R210, 0x1, -R11.reuse ;  /* 0x00000001d2047824 */ /* 0x100fea00078e0a0b */
[----:B------:R1:W2:Y:S02]  /*15f00*/  I2F R36, R2 ;  /* 0x0000000200247306 */ /* 0x0002a40000201400 */
[----:B-1----:R-:W-:Y:S01]  /*15f10*/  IABS R2, R4 ;  /* 0x0000000400027213 */ /* 0x002fe20000000000 */
[----:B--2---:R-:W-:Y:S02]  /*15f20*/  FFMA.FTZ R36, R36, -UR20, R150 ;  /* 0x8000001424247c23 */ /* 0x004fe40008010096 */
[----:B------:R-:W-:Y:S05]  /*15f30*/  IMAD.IADD R4, R207, 0x1, -R11 ;  /* 0x00000001cf047824 */ /* 0x000fea00078e0a0b */
[----:B------:R1:W2:Y:S02]  /*15f40*/  I2F R39, R2 ;  /* 0x0000000200277306 */ /* 0x0002a40000201400 */
[----:B-1----:R-:W-:Y:S01]  /*15f50*/  IABS R2, R4 ;  /* 0x0000000400027213 */ /* 0x002fe20000000000 */
[----:B--2---:R-:W-:Y:S02]  /*15f60*/  FFMA.FTZ R39, R39, -UR20, R151 ;  /* 0x8000001427277c23 */ /* 0x004fe40008010097 */
[--C-:B------:R-:W-:Y:S05]  /*15f70*/  IMAD.IADD R4, R210, 0x1, -R10.reuse ;  /* 0x00000001d2047824 */ /* 0x100fea00078e0a0a */
[----:B------:R1:W2:Y:S02]  /*15f80*/  I2F R40, R2 ;  /* 0x0000000200287306 */ /* 0x0002a40000201400 */
[----:B-1----:R-:W-:Y:S01]  /*15f90*/  IABS R2, R4 ;  /* 0x0000000400027213 */ /* 0x002fe20000000000 */
[C---:B------:R-:W-:Y:S02]  /*15fa0*/  IMAD.IADD R4, R207.reuse, 0x1, -R10 ;  /* 0x00000001cf047824 */ /* 0x040fe400078e0a0a */
[----:B--2---:R-:W-:Y:S05]  /*15fb0*/  FFMA.FTZ R40, R40, -UR20, R149 ;  /* 0x8000001428287c23 */ /* 0x004fea0008010095 */
        /* <DEDUP_REMOVED lines=10> */
[--C-:B------:R-:W-:Y:S02]  /*16060*/  IMAD.IADD R4, R210, 0x1, -R8.reuse ;  /* 0x00000001d2047824 */ /* 0x100fe400078e0a08 */
[----:B--2---:R-:W-:Y:S05]  /*16070*/  FFMA.FTZ R45, R45, -UR20, R147 ;  /* 0x800000142d2d7c23 */ /* 0x004fea0008010093 */
[----:B------:R1:W2:Y:S02]  /*16080*/  I2F R46, R2 ;  /* 0x00000002002e7306 */ /* 0x0002a40000201400 */
[----:B-1----:R-:W-:Y:S01]  /*16090*/  IABS R2, R4 ;  /* 0x0000000400027213 */ /* 0x002fe20000000000 */
[C---:B------:R-:W-:Y:S02]  /*160a0*/  IMAD.IADD R4, R207.reuse, 0x1, -R8 ;  /* 0x00000001cf047824 */ /* 0x040fe400078e0a08 */
[----:B--2---:R-:W-:Y:S05]  /*160b0*/  FFMA.FTZ R46, R46, -UR20, R145 ;  /* 0x800000142e2e7c23 */ /* 0x004fea0008010091 */
[----:B------:R1:W2:Y:S02]  /*160c0*/  I2F R50, R2 ;  /* 0x0000000200327306 */ /* 0x0002a40000201400 */
[----:B-1----:R-:W-:Y:S01]  /*160d0*/  IABS R2, R4 ;  /* 0x0000000400027213 */ /* 0x002fe20000000000 */
[----:B--2---:R-:W-:Y:S02]  /*160e0*/  FFMA.FTZ R50, R50, -UR20, R144 ;  /* 0x8000001432327c23 */ /* 0x004fe40008010090 */
[----:B------:R-:W-:Y:S05]  /*160f0*/  IMAD.IADD R4, R210, 0x1, -R7 ;  /* 0x00000001d2047824 */ /* 0x000fea00078e0a07 */
        /* <DEDUP_REMOVED lines=18> */
[----:B------:R-:W-:Y:S02]  /*16220*/  IMAD.IADD R4, R207, 0x1, -R5 ;  /* 0x00000001cf047824 */ /* 0x000fe400078e0a05 */
[----:B--2---:R-:W-:Y:S05]  /*16230*/  FFMA.FTZ R43, R43, -UR20, R69 ;  /* 0x800000142b2b7c23 */ /* 0x004fea0008010045 */
[----:B------:R1:W2:Y:S01]  /*16240*/  I2F R41, R2 ;  /* 0x0000000200297306 */ /* 0x0002a20000201400 */
[----:B------:R-:W-:Y:S02]  /*16250*/  FSEL R69, R25, -INF , !P2 ;  /* 0xff80000019457808 */ /* 0x000fe40005000000 */
[----:B------:R-:W-:Y:S02]  /*16260*/  ISETP.GE.AND P2, PT, R14, R208, PT ;  /* 0x000000d00e00720c */ /* 0x000fe40003f46270 */
[----:B-1----:R-:W-:Y:S01]  /*16270*/  IABS R2, R4 ;  /* 0x0000000400027213 */ /* 0x002fe20000000000 */
[----:B--2---:R-:W-:Y:S01]  /*16280*/  FFMA.FTZ R41, R41, -UR20, R70 ;  /* 0x8000001429297c23 */ /* 0x004fe20008010046 */
[----:B------:R-:W-:Y:S03]  /*16290*/  IADD3 R4, R0, 0x38, RZ ;  /* 0x0000003800047810 */ /* 0x000fe60007ffe0ff */
[----:B------:R1:W2:Y:S02]  /*162a0*/  I2F R38, R2 ;  /* 0x0000000200267306 */ /* 0x0002a40000201400 */
[--C-:B------:R-:W-:Y:S05]  /*162b0*/  IMAD.IADD R18, R210, 0x1, -R4.reuse ;  /* 0x00000001d2127824 */ /* 0x100fea00078e0a04 */
[----:B-1----:R-:W-:Y:S01]  /*162c0*/  IABS R2, R18 ;  /* 0x0000001200027213 */ /* 0x002fe20000000000 */
[----:B--2---:R-:W-:Y:S01]  /*162d0*/  FFMA.FTZ R38, R38, -UR20, R55 ;  /* 0x8000001426267c23 */ /* 0x004fe20008010037 */
[----:B------:R-:W-:Y:S01]  /*162e0*/  FSEL R55, R24, -INF , !P1 ;  /* 0xff80000018377808 */ /* 0x000fe20004800000 */
[----:B------:R-:W-:Y:S01]  /*162f0*/  IMAD.IADD R18, R207, 0x1, -R4 ;  /* 0x00000001cf127824 */ /* 0x000fe200078e0a04 */
[----:B------:R1:W2:Y:S04]  /*16300*/  I2F R37, R2 ;  /* 0x0000000200257306 */ /* 0x0002a80000201400 */
[----:B------:R-:W-:Y:S06]  /*16310*/  IABS R18, R18 ;  /* 0x0000001200127213 */ /* 0x000fec0000000000 */
[----:B------:R3:W4:Y:S01]  /*16320*/  I2F R35, R18 ;  /* 0x0000001200237306 */ /* 0x0007220000201400 */
[----:B-1----:R-:W-:Y:S01]  /*16330*/  IADD3 R2, R0, 0x39, RZ ;  /* 0x0000003900027810 */ /* 0x002fe20007ffe0ff */
[----:B--2---:R-:W-:Y:S04]  /*16340*/  FFMA.FTZ R52, R37, -UR20, R64 ;  /* 0x8000001425347c23 */ /* 0x004fe80008010040 */
[--C-:B------:R-:W-:Y:S05]  /*16350*/  IMAD.IADD R19, R210, 0x1, -R2.reuse ;  /* 0x00000001d2137824 */ /* 0x100fea00078e0a02 */
[----:B---3--:R-:W-:Y:S01]  /*16360*/  IABS R18, R19 ;  /* 0x0000001300127213 */ /* 0x008fe20000000000 */
[----:B------:R-:W-:Y:S02]  /*16370*/  IMAD.IADD R19, R207, 0x1, -R2 ;  /* 0x00000001cf137824 */ /* 0x000fe400078e0a02 */
[----:B----4-:R-:W-:Y:S01]  /*16380*/  FFMA.FTZ R35, R35, -UR20, R66 ;  /* 0x8000001423237c23 */ /* 0x010fe20008010042 */
[----:B------:R1:W2:Y:S02]  /*16390*/  I2F R31, R18 ;  /* 0x00000012001f7306 */ /* 0x0002a40000201400 */
[----:B-1----:R-:W-:Y:S01]  /*163a0*/  IABS R18, R19 ;  /* 0x0000001300127213 */ /* 0x002fe20000000000 */
[----:B------:R-:W-:Y:S01]  /*163b0*/  FFMA.FTZ R19, R54, -UR20, R169 ;  /* 0x8000001436137c23 */ /* 0x000fe200080100a9 */
[----:B------:R-:W-:Y:S01]  /*163c0*/  FSEL R54, R30, -INF , !P4 ;  /* 0xff8000001e367808 */ /* 0x000fe20006000000 */
[----:B--2---:R-:W-:Y:S01]  /*163d0*/  FFMA.FTZ R37, R31, -UR20, R65 ;  /* 0x800000141f257c23 */ /* 0x004fe20008010041 */
[----:B------:R-:W-:Y:S01]  /*163e0*/  FSEL R65, R26, -INF , !P3 ;  /* 0xff8000001a417808 */ /* 0x000fe20005800000 */
[----:B------:R-:W-:Y:S01]  /*163f0*/  IMAD.MOV.U32 R0, RZ, RZ, R18 ;  /* 0x000000ffff007224 */ /* 0x000fe200078e0012 */
[----:B------:R-:W-:Y:S01]  /*16400*/  FSEL R57, R19, -INF , !P0 ;  /* 0xff80000013397808 */ /* 0x000fe20004000000 */
[----:B------:R-:W-:Y:S01]  /*16410*/  IMAD.IADD R18, R205, 0x1, -R17 ;  /* 0x00000001cd127824 */ /* 0x000fe200078e0a11 */
[C---:B------:R-:W-:Y:S01]  /*16420*/  ISETP.GE.AND P3, PT, R16.reuse, R208, PT ;  /* 0x000000d01000720c */ /* 0x040fe20003f66270 */
[----:B------:R-:W1:Y:S01]  /*16430*/  I2F R22, R0 ;  /* 0x0000000000167306 */ /* 0x000e620000201400 */
[C---:B------:R-:W-:Y:S02]  /*16440*/  ISETP.GE.AND P4, PT, R16.reuse, R206, PT ;  /* 0x000000ce1000720c */ /* 0x040fe40003f86270 */
[C---:B------:R-:W-:Y:S02]  /*16450*/  ISETP.GE.OR P0, PT, R16.reuse, R213, !P3 ;  /* 0x000000d51000720c */ /* 0x040fe40005f06670 */
[----:B------:R-:W-:Y:S02]  /*16460*/  ISETP.GE.OR P1, PT, R16, R214, !P4 ;  /* 0x000000d61000720c */ /* 0x000fe40006726670 */
[----:B------:R-:W-:Y:S02]  /*16470*/  ISETP.GE.AND P4, PT, R15, R206, PT ;  /* 0x000000ce0f00720c */ /* 0x000fe40003f86270 */
[----:B------:R-:W-:Y:S02]  /*16480*/  FSEL R58, R21, -INF , !P1 ;  /* 0xff800000153a7808 */ /* 0x000fe40004800000 */
[----:B------:R-:W-:Y:S02]  /*16490*/  ISETP.GE.OR P1, PT, R15, R214, !P4 ;  /* 0x000000d60f00720c */ /* 0x000fe40006726670 */
[----:B------:R-:W-:Y:S02]  /*164a0*/  ISETP.GE.AND P3, PT, R13, R206, PT ;  /* 0x000000ce0d00720c */ /* 0x000fe40003f66270 */
[----:B------:R-:W-:Y:S02]  /*164b0*/  FSEL R56, R20, -INF , !P1 ;  /* 0xff80000014387808 */ /* 0x000fe40004800000 */
[----:B------:R-:W-:Y:S02]  /*164c0*/  ISETP.GE.OR P1, PT, R14, R214, !P5 ;  /* 0x000000d60e00720c */ /* 0x000fe40006f26670 */
[C---:B------:R-:W-:Y:S02]  /*164d0*/  ISETP.GE.AND P5, PT, R17.reuse, R204, PT ;  /* 0x000000cc1100720c */ /* 0x040fe40003fa6270 */
[C---:B------:R-:W-:Y:S02]  /*164e0*/  ISETP.GE.AND P4, PT, R17.reuse, R203, PT ;  /* 0x000000cb1100720c */ /* 0x040fe40003f86270 */
[----:B------:R-:W-:Y:S01]  /*164f0*/  ISETP.GE.OR P5, PT, R17, R212, !P5 ;  /* 0x000000d41100720c */ /* 0x000fe20006fa6670 */
[----:B-1----:R-:W-:Y:S01]  /*16500*/  FFMA.FTZ R31, R22, -UR20, R67 ;  /* 0x80000014161f7c23 */ /* 0x002fe20008010043 */
[----:B------:R-:W-:Y:S01]  /*16510*/  IABS R0, R18 ;  /* 0x0000001200007213 */ /* 0x000fe20000000000 */
[----:B------:R-:W-:Y:S01]  /*16520*/  FFMA.FTZ R18, R53, -UR20, R161 ;  /* 0x8000001435127c23 */ /* 0x000fe200080100a1 */
[----:B------:R-:W-:Y:S02]  /*16530*/  P2R R19, PR, RZ, 0x20 ;  /* 0x00000020ff137803 */ /* 0x000fe40000000000 */
[----:B------:R-:W-:Y:S02]  /*16540*/  FSEL R67, R29, -INF , !P1 ;  /* 0xff8000001d437808 */ /* 0x000fe40004800000 */
[----:B------:R-:W1:Y:S01]  /*16550*/  I2F R0, R0 ;  /* 0x0000000000007306 */ /* 0x000e620000201400 */
[----:B------:R-:W-:Y:S01]  /*16560*/  FSEL R60, R18, -INF , !P0 ;  /* 0xff800000123c7808 */ /* 0x000fe20004000000 */
[----:B------:R-:W-:Y:S01]  /*16570*/  IMAD.IADD R18, R205, 0x1, -R15 ;  /* 0x00000001cd127824 */ /* 0x000fe200078e0a0f */
[----:B------:R-:W-:Y:S02]  /*16580*/  ISETP.GE.OR P1, PT, R13, R214, !P3 ;  /* 0x000000d60d00720c */ /* 0x000fe40005f26670 */
[-C--:B------:R-:W-:Y:S02]  /*16590*/  ISETP.GE.OR P0, PT, R15, R213.reuse, !P6 ;  /* 0x000000d50f00720c */ /* 0x080fe40007706670 */
[----:B------:R-:W-:Y:S02]  /*165a0*/  FSEL R64, R32, -INF , !P1 ;  /* 0xff80000020407808 */ /* 0x000fe40004800000 */
[C---:B------:R-:W-:Y:S02]  /*165b0*/  ISETP.GE.AND P1, PT, R12.reuse, R208, PT ;  /* 0x000000d00c00720c */ /* 0x040fe40003f26270 */
[C---:B------:R-:W-:Y:S02]  /*165c0*/  ISETP.GE.AND P6, PT, R12.reuse, R206, PT ;  /* 0x000000ce0c00720c */ /* 0x040fe40003fc6270 */
[-C--:B------:R-:W-:Y:S02]  /*165d0*/  ISETP.GE.OR P1, PT, R12, R213.reuse, !P1 ;  /* 0x000000d50c00720c */ /* 0x080fe40004f26670 */
[----:B------:R-:W-:Y:S02]  /*165e0*/  FSEL R61, R23, -INF , !P0 ;  /* 0xff800000173d7808 */ /* 0x000fe40004000000 */
[----:B------:R-:W-:Y:S02]  /*165f0*/  FSEL R152, R36, -INF , !P1 ;  /* 0xff80000024987808 */ /* 0x000fe40004800000 */
[----:B------:R-:W-:Y:S02]  /*16600*/  ISETP.GE.OR P0, PT, R14, R213, !P2 ;  /* 0x000000d50e00720c */ /* 0x000fe40005706670 */
[----:B------:R-:W-:Y:S02]  /*16610*/  ISETP.GE.AND P3, PT, R13, R208, PT ;  /* 0x000000d00d00720c */ /* 0x000fe40003f66270 */
[----:B------:R-:W-:Y:S01]  /*16620*/  ISETP.GE.AND P2, PT, R11, R206, PT ;  /* 0x000000ce0b00720c */ /* 0x000fe20003f46270 */
[----:B-1----:R-:W-:Y:S01]  /*16630*/  FFMA.FTZ R53, R0, -UR20, R171 ;  /* 0x8000001400357c23 */ /* 0x002fe200080100ab */
[----:B------:R-:W-:Y:S01]  /*16640*/  ISETP.GE.OR P1, PT, R17, R211, !P4 ;  /* 0x000000d31100720c */ /* 0x000fe20006726670 */
[----:B------:R-:W-:Y:S01]  /*16650*/  IMAD.IADD R0, R205, 0x1, -R16 ;  /* 0x00000001cd007824 */ /* 0x000fe200078e0a10 */
[----:B------:R-:W-:Y:S02]  /*16660*/  FSEL R66, R27, -INF , !P0 ;  /* 0xff8000001b427808 */ /* 0x000fe40004000000 */
[-C--:B------:R-:W-:Y:S02]  /*16670*/  ISETP.GE.OR P0, PT, R13, R213.reuse, !P3 ;  /* 0x000000d50d00720c */ /* 0x080fe40005f06670 */
[----:B------:R-:W-:Y:S02]  /*16680*/  IABS R0, R0 ;  /* 0x0000000000007213 */ /* 0x000fe40000000000 */
[----:B------:R-:W-:Y:S02]  /*16690*/  ISETP.GE.OR P3, PT, R12, R214, !P6 ;  /* 0x000000d60c00720c */ /* 0x000fe40007766670 */
[----:B------:R1:W2:Y:S01]  /*166a0*/  I2F R25, R0 ;  /* 0x0000000000197306 */ /* 0x0002a20000201400 */
[----:B------:R-:W-:Y:S02]  /*166b0*/  ISETP.GE.AND P6, PT, R10, R208, PT ;  /* 0x000000d00a00720c */ /* 0x000fe40003fc6270 */
[----:B------:R-:W-:Y:S02]  /*166c0*/  P2R R27, PR, RZ, 0x2 ;  /* 0x00000002ff1b7803 */ /* 0x000fe40000000000 */
[----:B------:R-:W-:Y:S02]  /*166d0*/  ISETP.GE.OR P1, PT, R11, R214, !P2 ;  /* 0x000000d60b00720c */ /* 0x000fe40005726670 */
[----:B------:R-:W-:Y:S02]  /*166e0*/  FSEL R63, R34, -INF , !P3 ;  /* 0xff800000223f7808 */ /* 0x000fe40005800000 */
[----:B------:R-:W-:Y:S02]  /*166f0*/  FSEL R39, R39, -INF , !P1 ;  /* 0xff80000027277808 */ /* 0x000fe40004800000 */
[C---:B------:R-:W-:Y:S02]  /*16700*/  ISETP.GE.OR P1, PT, R10.reuse, R213, !P6 ;  /* 0x000000d50a00720c */ /* 0x040fe40007726670 */
[----:B------:R-:W-:Y:S02]  /*16710*/  ISETP.NE.AND P6, PT, R19, RZ, PT ;  /* 0x000000ff1300720c */ /* 0x000fe40003fc5270 */
[CC--:B------:R-:W-:Y:S02]  /*16720*/  ISETP.GE.AND P3, PT, R10.reuse, R206.reuse, PT ;  /* 0x000000ce0a00720c */ /* 0x0c0fe40003f66270 */
[----:B------:R-:W-:Y:S02]  /*16730*/  ISETP.GE.AND P2, PT, R9, R206, PT ;  /* 0x000000ce0900720c */ /* 0x000fe40003f46270 */
[----:B------:R-:W-:Y:S02]  /*16740*/  ISETP.GE.OR P3, PT, R10, R214, !P3 ;  /* 0x000000d60a00720c */ /* 0x000fe40005f66670 */
[----:B------:R-:W-:Y:S02]  /*16750*/  ISETP.GE.AND P4, PT, R16, R204, PT ;  /* 0x000000cc1000720c */ /* 0x000fe40003f86270 */
[----:B------:R-:W-:Y:S02]  /*16760*/  FSEL R158, R42, -INF , !P3 ;  /* 0xff8000002a9e7808 */ /* 0x000fe40005800000 */
[----:B-1----:R-:W-:Y:S01]  /*16770*/  IABS R0, R18 ;  /* 0x0000001200007213 */ /* 0x002fe20000000000 */
[----:B------:R-:W-:Y:S01]  /*16780*/  IMAD.IADD R18, R205, 0x1, -R14 ;  /* 0x00000001cd127824 */ /* 0x000fe200078e0a0e */
[----:B------:R-:W-:Y:S02]  /*16790*/  FSEL R53, R53, -INF , !P6 ;  /* 0xff80000035357808 */ /* 0x000fe40007000000 */
[----:B------:R1:W-:Y:S01]  /*167a0*/  I2F R24, R0 ;  /* 0x0000000000187306 */ /* 0x0003e20000201400 */
[----:B------:R-:W-:Y:S02]  /*167b0*/  ISETP.GE.AND P3, PT, R16, R203, PT ;  /* 0x000000cb1000720c */ /* 0x000fe40003f66270 */
[----:B------:R-:W-:Y:S02]  /*167c0*/  FSEL R62, R33, -INF , !P0 ;  /* 0xff800000213e7808 */ /* 0x000fe40004000000 */
[----:B------:R-:W-:Y:S02]  /*167d0*/  ISETP.GE.AND P0, PT, R11, R208, PT ;  /* 0x000000d00b00720c */ /* 0x000fe40003f06270 */
[----:B------:R-:W-:Y:S02]  /*167e0*/  FSEL R160, R44, -INF , !P1 ;  /* 0xff8000002ca07808 */ /* 0x000fe40004800000 */
[----:B------:R-:W-:Y:S02]  /*167f0*/  ISETP.GE.OR P1, PT, R9, R214, !P2 ;  /* 0x000000d60900720c */ /* 0x000fe40005726670 */
[C---:B------:R-:W-:Y:S02]  /*16800*/  ISETP.GE.OR P2, PT, R16.reuse, R212, !P4 ;  /* 0x000000d41000720c */ /* 0x040fe40006746670 */
[----:B------:R-:W-:Y:S01]  /*16810*/  ISETP.GE.OR P5, PT, R16, R211, !P3 ;  /* 0x000000d31000720c */ /* 0x000fe20005fa6670 */
[----:B------:R-:W-:Y:S01]  /*16820*/  IMAD.IADD R16, R209, 0x1, -R16 ;  /* 0x00000001d1107824 */ /* 0x000fe200078e0a10 */
[-C--:B------:R-:W-:Y:S02]  /*16830*/  ISETP.GE.OR P0, PT, R11, R213.reuse, !P0 ;  /* 0x000000d50b00720c */ /* 0x080fe40004706670 */
[----:B------:R-:W-:Y:S02]  /*16840*/  FSEL R159, R45, -INF , !P1 ;  /* 0xff8000002d9f7808 */ /* 0x000fe40004800000 */
[----:B------:R-:W-:Y:S02]  /*16850*/  IABS R16, R16 ;  /* 0x0000001000107213 */ /* 0x000fe40000000000 */
[----:B------:R-:W-:Y:S02]  /*16860*/  FSEL R151, R40, -INF , !P0 ;  /* 0xff80000028977808 */ /* 0x000fe40004000000 */
[----:B------:R3:W-:Y:S01]  /*16870*/  I2F R40, R16 ;  /* 0x0000001000287306 */ /* 0x0007e20000201400 */
[----:B-1----:R-:W-:Y:S01]  /*16880*/  IABS R0, R18 ;  /* 0x0000001200007213 */ /* 0x002fe20000000000 */
[----:B------:R-:W-:Y:S01]  /*16890*/  IMAD.IADD R18, R205, 0x1, -R13 ;  /* 0x00000001cd127824 */ /* 0x000fe200078e0a0d */
[C---:B------:R-:W-:Y:S02]  /*168a0*/  ISETP.GE.AND P0, PT, R9.reuse, R208, PT ;  /* 0x000000d00900720c */ /* 0x040fe40003f06270 */
[C---:B------:R-:W-:Y:S02]  /*168b0*/  ISETP.GE.AND P1, PT, R8.reuse, R206, PT ;  /* 0x000000ce0800720c */ /* 0x040fe40003f26270 */
[-C--:B------:R-:W-:Y:S02]  /*168c0*/  ISETP.GE.OR P0, PT, R9, R213.reuse, !P0 ;  /* 0x000000d50900720c */ /* 0x080fe40004706670 */
[----:B------:R-:W-:Y:S01]  /*168d0*/  ISETP.GE.OR P1, PT, R8, R214, !P1 ;  /* 0x000000d60800720c */ /* 0x000fe20004f26670 */
[----:B------:R1:W-:Y:S01]  /*168e0*/  I2F R22, R0 ;  /* 0x0000000000167306 */ /* 0x0003e20000201400 */
[----:B------:R-:W-:Y:S02]  /*168f0*/  FSEL R161, R46, -INF , !P0 ;  /* 0xff8000002ea17808 */ /* 0x000fe40004000000 */
[----:B------:R-:W-:Y:S02]  /*16900*/  ISETP.GE.AND P0, PT, R8, R208, PT ;  /* 0x000000d00800720c */ /* 0x000fe40003f06270 */
[----:B------:R-:W-:Y:S02]  /*16910*/  FSEL R162, R50, -INF , !P1 ;  /* 0xff80000032a27808 */ /* 0x000fe40004800000 */
[-C--:B------:R-:W-:Y:S02]  /*16920*/  ISETP.GE.OR P0, PT, R8, R213.reuse, !P0 ;  /* 0x000000d50800720c */ /* 0x080fe40004706670 */
[----:B------:R-:W-:Y:S02]  /*16930*/  ISETP.GE.AND P1, PT, R7, R206, PT ;  /* 0x000000ce0700720c */ /* 0x000fe40003f26270 */
[----:B------:R-:W-:Y:S02]  /*16940*/  FSEL R221, R49, -INF , !P0 ;  /* 0xff80000031dd7808 */ /* 0x000fe40004000000 */
[----:B------:R-:W-:Y:S01]  /*16950*/  ISETP.GE.AND P0, PT, R7, R208, PT ;  /* 0x000000d00700720c */ /* 0x000fe20003f06270 */
[----:B---3--:R-:W-:Y:S01]  /*16960*/  IMAD.IADD R16, R209, 0x1, -R15 ;  /* 0x00000001d1107824 */ /* 0x008fe200078e0a0f */
[C---:B------:R-:W-:Y:S02]  /*16970*/  ISETP.GE.OR P1, PT, R7.reuse, R214, !P1 ;  /* 0x000000d60700720c */ /* 0x040fe40004f26670 */
[-C--:B------:R-:W-:Y:S02]  /*16980*/  ISETP.GE.OR P0, PT, R7, R213.reuse, !P0 ;  /* 0x000000d50700720c */ /* 0x080fe40004706670 */
[----:B------:R-:W-:Y:S02]  /*16990*/  FSEL R184, R51, -INF , !P1 ;  /* 0xff80000033b87808 */ /* 0x000fe40004800000 */
[----:B------:R-:W-:Y:S02]  /*169a0*/  FSEL R224, R48, -INF , !P0 ;  /* 0xff80000030e07808 */ /* 0x000fe40004000000 */
[C---:B------:R-:W-:Y:S02]  /*169b0*/  ISETP.GE.AND P0, PT, R6.reuse, R208, PT ;  /* 0x000000d00600720c */ /* 0x040fe40003f06270 */
[----:B-1----:R-:W-:Y:S01]  /*169c0*/  IABS R0, R18 ;  /* 0x0000001200007213 */ /* 0x002fe20000000000 */
[----:B------:R-:W-:Y:S01]  /*169d0*/  IMAD.IADD R18, R209, 0x1, -R17 ;  /* 0x00000001d1127824 */ /* 0x000fe200078e0a11 */
[CC--:B------:R-:W-:Y:S01]  /*169e0*/  ISETP.GE.OR P0, PT, R6.reuse, R213.reuse, !P0 ;  /* 0x000000d50600720c */ /* 0x0c0fe20004706670 */
[----:B------:R-:W-:Y:S01]  /*169f0*/  IMAD.IADD R17, R205, 0x1, -R12 ;  /* 0x00000001cd117824 */ /* 0x000fe200078e0a0c */
[----:B------:R1:W-:Y:S01]  /*16a00*/  I2F R21, R0 ;  /* 0x0000000000157306 */ /* 0x0003e20000201400 */
[C---:B------:R-:W-:Y:S02]  /*16a10*/  ISETP.GE.AND P1, PT, R6.reuse, R206, PT ;  /* 0x000000ce0600720c */ /* 0x040fe40003f26270 */
[----:B------:R-:W-:Y:S02]  /*16a20*/  FSEL R232, R43, -INF , !P0 ;  /* 0xff8000002be87808 */ /* 0x000fe40004000000 */
[C---:B------:R-:W-:Y:S02]  /*16a30*/  ISETP.GE.AND P0, PT, R5.reuse, R208, PT ;  /* 0x000000d00500720c */ /* 0x040fe40003f06270 */
[----:B------:R-:W-:Y:S02]  /*16a40*/  ISETP.GE.OR P1, PT, R6, R214, !P1 ;  /* 0x000000d60600720c */ /* 0x000fe40004f26670 */
[-C--:B------:R-:W-:Y:S02]  /*16a50*/  ISETP.GE.OR P0, PT, R5, R213.reuse, !P0 ;  /* 0x000000d50500720c */ /* 0x080fe40004706670 */
[----:B------:R-:W-:Y:S02]  /*16a60*/  FSEL R230, R47, -INF , !P1 ;  /* 0xff8000002fe67808 */ /* 0x000fe40004800000 */
[----:B------:R-:W-:Y:S02]  /*16a70*/  FSEL R233, R38, -INF , !P0 ;  /* 0xff80000026e97808 */ /* 0x000fe40004000000 */
[C---:B------:R-:W-:Y:S02]  /*16a80*/  ISETP.GE.AND P0, PT, R4.reuse, R208, PT ;  /* 0x000000d00400720c */ /* 0x040fe40003f06270 */
[C---:B------:R-:W-:Y:S02]  /*16a90*/  ISETP.GE.AND P1, PT, R5.reuse, R206, PT ;  /* 0x000000ce0500720c */ /* 0x040fe40003f26270 */
[C---:B------:R-:W-:Y:S02]  /*16aa0*/  ISETP.GE.OR P0, PT, R4.reuse, R213, !P0 ;  /* 0x000000d50400720c */ /* 0x040fe40004706670 */
[----:B------:R-:W-:Y:S02]  /*16ab0*/  ISETP.GE.OR P1, PT, R5, R214, !P1 ;  /* 0x000000d60500720c */ /* 0x000fe40004f26670 */
[----:B------:R-:W-:Y:S02]  /*16ac0*/  FSEL R236, R35, -INF , !P0 ;  /* 0xff80000023ec7808 */ /* 0x000fe40004000000 */
[----:B-1----:R-:W-:Y:S02]  /*16ad0*/  IABS R0, R17 ;  /* 0x0000001100007213 */ /* 0x002fe40000000000 */
[----:B------:R-:W-:Y:S02]  /*16ae0*/  FSEL R231, R41, -INF , !P1 ;  /* 0xff80000029e77808 */ /* 0x000fe40004800000 */
[----:B------:R1:W3:Y:S01]  /*16af0*/  I2F R19, R0 ;  /* 0x0000000000137306 */ /* 0x0002e20000201400 */
[----:B------:R-:W-:Y:S02]  /*16b00*/  ISETP.GE.AND P1, PT, R4, R206, PT ;  /* 0x000000ce0400720c */ /* 0x000fe40003f26270 */
[----:B------:R-:W-:Y:S02]  /*16b10*/  ISETP.GE.AND P0, PT, R2, R208, PT ;  /* 0x000000d00200720c */ /* 0x000fe40003f06270 */
[----:B------:R-:W-:Y:S02]  /*16b20*/  ISETP.GE.OR P1, PT, R4, R214, !P1 ;  /* 0x000000d60400720c */ /* 0x000fe40004f26670 */
[----:B------:R-:W-:Y:S02]  /*16b30*/  ISETP.GE.OR P0, PT, R2, R213, !P0 ;  /* 0x000000d50200720c */ /* 0x000fe40004706670 */
[----:B------:R-:W-:Y:S02]  /*16b40*/  FSEL R234, R52, -INF , !P1 ;  /* 0xff80000034ea7808 */ /* 0x000fe40004800000 */
[C---:B------:R-:W-:Y:S02]  /*16b50*/  ISETP.GE.AND P1, PT, R2.reuse, R206, PT ;  /* 0x000000ce0200720c */ /* 0x040fe40003f26270 */
[----:B------:R-:W-:Y:S02]  /*16b60*/  FSEL R237, R31, -INF , !P0 ;  /* 0xff8000001fed7808 */ /* 0x000fe40004000000 */
[----:B------:R-:W-:Y:S02]  /*16b70*/  ISETP.GE.OR P1, PT, R2, R214, !P1 ;  /* 0x000000d60200720c */ /* 0x000fe40004f26670 */
[----:B------:R-:W-:Y:S02]  /*16b80*/  ISETP.GE.AND P0, PT, R15, R203, PT ;  /* 0x000000cb0f00720c */ /* 0x000fe40003f06270 */
[----:B------:R-:W-:Y:S02]  /*16b90*/  FSEL R235, R37, -INF , !P1 ;  /* 0xff80000025eb7808 */ /* 0x000fe40004800000 */
[C---:B------:R-:W-:Y:S02]  /*16ba0*/  ISETP.GE.AND P1, PT, R15.reuse, R204, PT ;  /* 0x000000cc0f00720c */ /* 0x040fe40003f26270 */
[----:B------:R-:W-:Y:S01]  /*16bb0*/  ISETP.GE.OR P4, PT, R15, R211, !P0 ;  /* 0x000000d30f00720c */ /* 0x000fe20004786670 */
[----:B-1----:R-:W-:Y:S01]  /*16bc0*/  IMAD.IADD R0, R205, 0x1, -R11 ;  /* 0x00000001cd007824 */ /* 0x002fe200078e0a0b */
[----:B------:R-:W-:Y:S01]  /*16bd0*/  ISETP.GE.OR P3, PT, R15, R212, !P1 ;  /* 0x000000d40f00720c */ /* 0x000fe20004f66670 */
[----:B--2---:R-:W-:Y:S01]  /*16be0*/  FFMA.FTZ R15, R25, -UR20, R181 ;  /* 0x80000014190f7c23 */ /* 0x004fe200080100b5 */
[C---:B------:R-:W-:Y:S02]  /*16bf0*/  ISETP.GE.AND P1, PT, R14.reuse, R204, PT ;  /* 0x000000cc0e00720c */ /* 0x040fe40003f26270 */
[----:B------:R-:W-:Y:S02]  /*16c00*/  IABS R0, R0 ;  /* 0x0000000000007213 */ /* 0x000fe40000000000 */
[----:B------:R-:W-:Y:S01]  /*16c10*/  FSEL R33, R15, -INF , !P2 ;  /* 0xff8000000f217808 */ /* 0x000fe20005000000 */
[----:B------:R-:W-:Y:S01]  /*16c20*/  IMAD.IADD R15, R205, 0x1, -R7 ;  /* 0x00000001cd0f7824 */ /* 0x000fe200078e0a07 */
[----:B------:R1:W2:Y:S01]  /*16c30*/  I2F R20, R0 ;  /* 0x0000000000147306 */ /* 0x0002a20000201400 */
[C---:B------:R-:W-:Y:S02]  /*16c40*/  ISETP.GE.AND P0, PT, R14.reuse, R203, PT ;  /* 0x000000cb0e00720c */ /* 0x040fe40003f06270 */
[C---:B------:R-:W-:Y:S02]  /*16c50*/  ISETP.GE.OR P2, PT, R14.reuse, R212, !P1 ;  /* 0x000000d40e00720c */ /* 0x040fe40004f46670 */
[----:B------:R-:W-:Y:S02]  /*16c60*/  ISETP.GE.OR P6, PT, R14, R211, !P0 ;  /* 0x000000d30e00720c */ /* 0x000fe400047c6670 */
[----:B------:R-:W-:Y:S01]  /*16c70*/  IABS R17, R18 ;  /* 0x0000001200117213 */ /* 0x000fe20000000000 */
[----:B---3--:R-:W-:Y:S01]  /*16c80*/  FFMA.FTZ R18, R19, -UR20, R174 ;  /* 0x8000001413127c23 */ /* 0x008fe200080100ae */
[-C--:B------:R-:W-:Y:S02]  /*16c90*/  ISETP.GE.AND P0, PT, R12, R204.reuse, PT ;  /* 0x000000cc0c00720c */ /* 0x080fe40003f06270 */
[----:B------:R3:W4:Y:S01]  /*16ca0*/  I2F R29, R17 ;  /* 0x00000011001d7306 */ /* 0x0007220000201400 */
[----:B------:R-:W-:Y:S01]  /*16cb0*/  ISETP.GE.AND P1, PT, R13, R204, PT ;  /* 0x000000cc0d00720c */ /* 0x000fe20003f26270 */
[----:B-1----:R-:W-:Y:S02]  /*16cc0*/  IMAD.IADD R0, R205, 0x1, -R10 ;  /* 0x00000001cd007824 */ /* 0x002fe400078e0a0a */
[----:B--2---:R-:W-:Y:S03]  /*16cd0*/  FFMA.FTZ R20, R20, -UR20, R175 ;  /* 0x8000001414147c23 */ /* 0x004fe600080100af */
[----:B------:R-:W-:Y:S04]  /*16ce0*/  IABS R0, R0 ;  /* 0x0000000000007213 */ /* 0x000fe80000000000 */
[----:B------:R1:W-:Y:S01]  /*16cf0*/  I2F R23, R0 ;  /* 0x0000000000177306 */ /* 0x0003e20000201400 */
[----:B---3--:R-:W-:Y:S02]  /*16d00*/  FFMA.FTZ R17, R21, -UR20, R177 ;  /* 0x8000001415117c23 */ /* 0x008fe400080100b1 */
[----:B----4-:R-:W-:Y:S01]  /*16d10*/  FFMA.FTZ R19, R29, -UR20, R216 ;  /* 0x800000141d137c23 */ /* 0x010fe200080100d8 */
[----:B-1----:R-:W-:Y:S01]  /*16d20*/  IABS R0, R16 ;  /* 0x0000001000007213 */ /* 0x002fe20000000000 */
[----:B------:R-:W-:Y:S05]  /*16d30*/  IMAD.IADD R16, R205, 0x1, -R9 ;  /* 0x00000001cd107824 */ /* 0x000fea00078e0a09 */
[----:B------:R1:W-:Y:S02]  /*16d40*/  I2F R26, R0 ;  /* 0x00000000001a7306 */ /* 0x0003e40000201400 */
[----:B-1----:R-:W-:Y:S01]  /*16d50*/  IABS R0, R16 ;  /* 0x0000001000007213 */ /* 0x002fe20000000000 */
[C---:B------:R-:W-:Y:S02]  /*16d60*/  IMAD.IADD R16, R209.reuse, 0x1, -R14 ;  /* 0x00000001d1107824 */ /* 0x040fe400078e0a0e */
[----:B------:R-:W-:Y:S05]  /*16d70*/  IMAD.IADD R14, R209, 0x1, -R12 ;  /* 0x00000001d10e7824 */ /* 0x000fea00078e0a0c */
[----:B------:R1:W2:Y:S02]  /*16d80*/  I2F R28, R0 ;  /* 0x00000000001c7306 */ /* 0x0002a40000201400 */
[----:B-1----:R-:W-:Y:S01]  /*16d90*/  IABS R0, R16 ;  /* 0x0000001000007213 */ /* 0x002fe20000000000 */
[----:B------:R-:W-:Y:S07]  /*16da0*/  IMAD.IADD R16, R205, 0x1, -R8 ;  /* 0x00000001cd107824 */ /* 0x000fee00078e0a08 */
[----:B------:R1:W-:Y:S02]  /*16db0*/  I2F R36, R0 ;  /* 0x0000000000247306 */ /* 0x0003e40000201400 */
[----:B-1----:R-:W-:Y:S01]  /*16dc0*/  IABS R0, R16 ;  /* 0x0000001000007213 */ /* 0x002fe20000000000 */
[----:B------:R-:W-:Y:S07]  /*16dd0*/  IMAD.IADD R16, R209, 0x1, -R13 ;  /* 0x00000001d1107824 */ /* 0x000fee00078e0a0d */
[----:B------:R1:W-:Y:S02]  /*16de0*/  I2F R35, R0 ;  /* 0x0000000000237306 */ /* 0x0003e40000201400 */
[----:B-1----:R-:W-:Y:S01]  /*16df0*/  IABS R0, R16 ;  /* 0x0000001000007213 */ /* 0x002fe20000000000 */
[----:B------:R-:W-:Y:S07]  /*16e00*/  FFMA.FTZ R16, R24, -UR20, R183 ;  /* 0x8000001418107c23 */ /* 0x000fee00080100b7 */
[----:B------:R1:W-:Y:S01]  /*16e10*/  I2F R34, R0 ;  /* 0x0000000000227306 */ /* 0x0003e20000201400 */
[----:B------:R-:W-:Y:S01]  /*16e20*/  FSEL R31, R16, -INF , !P3 ;  /* 0xff800000101f7808 */ /* 0x000fe20005800000 */
[----:B--2---:R-:W-:Y:S01]  /*16e30*/  FFMA.FTZ R16, R28, -UR20, R176 ;  /* 0x800000141c107c23 */ /* 0x004fe200080100b0 */
[----:B------:R-:W-:Y:S04]  /*16e40*/  ISETP.NE.AND P3, PT, R27, RZ, PT ;  /* 0x000000ff1b00720c */ /* 0x000fe80003f65270 */
[----:B------:R-:W-:Y:S02]  /*16e50*/  FSEL R29, R19, -INF , !P3 ;  /* 0xff800000131d7808 */ /* 0x000fe40005800000 */
[----:B-1----:R-:W-:Y:S01]  /*16e60*/  IABS R0, R15 ;  /* 0x0000000f00007213 */ /* 0x002fe20000000000 */
[----:B------:R-:W-:Y:S03]  /*16e70*/  FFMA.FTZ R15, R22, -UR20, R178 ;  /* 0x80000014160f7c23 */ /* 0x000fe600080100b2 */
[----:B------:R1:W-:Y:S02]  /*16e80*/  I2F R32, R0 ;  /* 0x0000000000207306 */ /* 0x0003e40000201400 */
[----:B------:R-:W-:Y:S01]  /*16e90*/  FSEL R42, R15, -INF , !P2 ;  /* 0xff8000000f2a7808 */ /* 0x000fe20005000000 */
[----:B------:R-:W-:Y:S01]  /*16ea0*/  FFMA.FTZ R15, R26, -UR20, R220 ;  /* 0x800000141a0f7c23 */ /* 0x000fe200080100dc */
[-C--:B------:R-:W-:Y:S02]  /*16eb0*/  ISETP.GE.OR P2, PT, R13, R212.reuse, !P1 ;  /* 0x000000d40d00720c */ /* 0x080fe40004f46670 */
[----:B------:R-:W-:Y:S02]  /*16ec0*/  ISETP.GE.OR P1, PT, R12, R212, !P0 ;  /* 0x000000d40c00720c */ /* 0x000fe40004726670 */
[----:B------:R-:W-:Y:S01]  /*16ed0*/  FSEL R43, R17, -INF , !P2 ;  /* 0xff800000112b7808 */ /* 0x000fe20005000000 */
[----:B------:R-:W-:Y:S01]  /*16ee0*/  FFMA.FTZ R17, R23, -UR20, R172 ;  /* 0x8000001417117c23 */ /* 0x000fe200080100ac */
[----:B------:R-:W-:Y:S02]  /*16ef0*/  ISETP.GE.AND P2, PT, R13, R203, PT ;  /* 0x000000cb0d00720c */ /* 0x000fe40003f46270 */
[----:B------:R-:W-:Y:S02]  /*16f00*/  ISETP.GE.AND P0, PT, R11, R204, PT ;  /* 0x000000cc0b00720c */ /* 0x000fe40003f06270 */
[----:B------:R-:W-:Y:S01]  /*16f10*/  ISETP.GE.OR P2, PT, R13, R211, !P2 ;  /* 0x000000d30d00720c */ /* 0x000fe20005746670 */
[----:B------:R-:W-:Y:S01]  /*16f20*/  IMAD.IADD R13, R205, 0x1, -R5 ;  /* 0x00000001cd0d7824 */ /* 0x000fe200078e0a05 */
[C---:B------:R-:W-:Y:S02]  /*16f30*/  ISETP.GE.OR P0, PT, R11.reuse, R212, !P0 ;  /* 0x000000d40b00720c */ /* 0x040fe40004706670 */
[----:B------:R-:W-:Y:S02]  /*16f40*/  FSEL R47, R18, -INF , !P1 ;  /* 0xff800000122f7808 */ /* 0x000fe40004800000 */
[----:B------:R-:W-:Y:S02]  /*16f50*/  FSEL R46, R20, -INF , !P0 ;  /* 0xff800000142e7808 */ /* 0x000fe40004000000 */
[----:B------:R-:W-:Y:S02]  /*16f60*/  ISETP.GE.AND P0, PT, R11, R203, PT ;  /* 0x000000cb0b00720c */ /* 0x000fe40003f06270 */
[----:B-1----:R-:W-:Y:S01]  /*16f70*/  IABS R0, R14 ;  /* 0x0000000e00007213 */ /* 0x002fe20000000000 */
[----:B------:R-:W-:Y:S01]  /*16f80*/  IMAD.IADD R14, R205, 0x1, -R6 ;  /* 0x00000001cd0e7824 */ /* 0x000fe200078e0a06 */
[----:B------:R-:W-:Y:S02]  /*16f90*/  FSEL R23, R15, -INF , !P4 ;  /* 0xff8000000f177808 */ /* 0x000fe40006000000 */
[----:B------:R1:W-:Y:S01]  /*16fa0*/  I2F R30, R0 ;  /* 0x00000000001e7306 */ /* 0x0003e20000201400 */
[----:B------:R-:W-:Y:S02]  /*16fb0*/  ISETP.GE.OR P0, PT, R11, R211, !P0 ;  /* 0x000000d30b00720c */ /* 0x000fe40004706670 */
[C---:B------:R-:W-:Y:S02]  /*16fc0*/  ISETP.GE.AND P1, PT, R12.reuse, R203, PT ;  /* 0x000000cb0c00720c */ /* 0x040fe40003f26270 */
[----:B------:R-:W-:Y:S02]  /*16fd0*/  P2R R18, PR, RZ, 0x1 ;  /* 0x00000001ff127803 */ /* 0x000fe40000000000 */
        /* <DEDUP_REMOVED lines=8> */
[----:B------:R-:W-:Y:S02]  /*17060*/  ISETP.GE.AND P0, PT, R9, R204, PT ;  /* 0x000000cc0900720c */ /* 0x000fe40003f06270 */
[----:B-1----:R-:W-:Y:S01]  /*17070*/  IABS R0, R14 ;  /* 0x0000000e00007213 */ /* 0x002fe20000000000 */
[----:B------:R-:W-:Y:S01]  /*17080*/  IMAD.IADD R14, R209, 0x1, -R11 ;  /* 0x00000001d10e7824 */ /* 0x000fe200078e0a0b */
[----:B------:R-:W-:Y:S02]  /*17090*/  FMNMX.FTZ R11, R59, R68, !PT ;  /* 0x000000443b0b7209 */ /* 0x000fe40007810000 */
        /* <DEDUP_REMOVED lines=11> */
[----:B------:R-:W-:Y:S02]  /*17150*/  ISETP.GE.OR P0, PT, R9, R212, !P0 ;  /* 0x000000d40900720c */ /* 0x000fe40004706670 */
[----:B------:R-:W-:Y:S02]  /*17160*/  FMNMX.FTZ R11, R152, R11, !PT ;  /* 0x0000000b980b7209 */ /* 0x000fe40007810000 */
[----:B-1----:R-:W-:Y:S01]  /*17170*/  IABS R0, R14 ;  /* 0x0000000e00007213 */ /* 0x002fe20000000000 */
[----:B------:R-:W-:Y:S01]  /*17180*/  FFMA.FTZ R14, R40, -UR20, R219 ;  /* 0x80000014280e7c23 */ /* 0x000fe200080100db */
[----:B------:R-:W-:Y:S02]  /*17190*/  FSEL R157, R16, -INF , !P0 ;  /* 0xff800000109d7808 */ /* 0x000fe40004000000 */
[----:B------:R-:W1:Y:S01]  /*171a0*/  I2F R25, R0 ;  /* 0x0000000000197306 */ /* 0x000e620000201400 */
        /* <DEDUP_REMOVED lines=10> */
[----:B------:R-:W-:Y:S02]  /*17250*/  ISETP.NE.AND P4, PT, R18, RZ, PT ;  /* 0x000000ff1200720c */ /* 0x000fe40003f85270 */
[----:B------:R-:W-:Y:S01]  /*17260*/  P2R R18, PR, RZ, 0x1 ;  /* 0x00000001ff127803 */ /* 0x000fe20000000000 */
[----:B-1----:R-:W-:Y:S01]  /*17270*/  FFMA.FTZ R16, R25, -UR20, R222 ;  /* 0x8000001419107c23 */ /* 0x002fe200080100de */
[----:B------:R-:W-:Y:S01]  /*17280*/  IABS R0, R13 ;  /* 0x0000000d00007213 */ /* 0x000fe20000000000 */
[----:B------:R-:W-:Y:S01]  /*17290*/  IMAD.IADD R13, R209, 0x1, -R10 ;  /* 0x00000001d10d7824 */ /* 0x000fe200078e0a0a */
[----:B------:R-:W-:Y:S01]  /*172a0*/  FSEL R24, R14, -INF , !P5 ;  /* 0xff8000000e187808 */ /* 0x000fe20006800000 */
[----:B------:R-:W-:Y:S01]  /*172b0*/  IMAD.IADD R14, R205, 0x1, -R2 ;  /* 0x00000001cd0e7824 */ /* 0x000fe200078e0a02 */
[----:B------:R-:W1:Y:S01]  /*172c0*/  I2F R20, R0 ;  /* 0x0000000000147306 */ /* 0x000e620000201400 */
[----:B------:R-:W-:Y:S02]  /*172d0*/  FMNMX.FTZ R73, R230, R12, !PT ;  /* 0x0000000ce6497209 */ /* 0x000fe40007810000 */
[C---:B------:R-:W-:Y:S02]  /*172e0*/  ISETP.GE.AND P0, PT, R8.reuse, R204, PT ;  /* 0x000000cc0800720c */ /* 0x040fe40003f06270 */
[----:B------:R-:W-:Y:S02]  /*172f0*/  FMNMX.FTZ R73, R231, R73, !PT ;  /* 0x00000049e7497209 */ /* 0x000fe40007810000 */
[----:B------:R-:W-:Y:S02]  /*17300*/  ISETP.GE.OR P0, PT, R8, R212, !P0 ;  /* 0x000000d40800720c */ /* 0x000fe40004706670 */
[----:B------:R-:W-:Y:S02]  /*17310*/  ISETP.GE.AND P1, PT, R10, R203, PT ;  /* 0x000000cb0a00720c */ /* 0x000fe40003f26270 */
[----:B------:R-:W-:Y:S02]  /*17320*/  FMNMX.FTZ R73, R234, R73, !PT ;  /* 0x00000049ea497209 */ /* 0x000fe40007810000 */
[----:B------:R-:W-:Y:S01]  /*17330*/  ISETP.GE.OR P1, PT, R10, R211, !P1 ;  /* 0x000000d30a00720c */ /* 0x000fe20004f26670 */
[----:B------:R-:W-:Y:S01]  /*17340*/  FFMA.FTZ R10, R34, -UR20, R226 ;  /* 0x80000014220a7c23 */ /* 0x000fe200080100e2 */
[----:B------:R-:W-:Y:S01]  /*17350*/  IABS R12, R14 ;  /* 0x0000000e000c7213 */ /* 0x000fe20000000000 */
[----:B------:R-:W-:Y:S01]  /*17360*/  FFMA.FTZ R14, R27, -UR20, R173 ;  /* 0x800000141b0e7c23 */ /* 0x000fe200080100ad */
[----:B------:R-:W-:Y:S02]  /*17370*/  FMNMX.FTZ R73, R235, R73, !PT ;  /* 0x00000049eb497209 */ /* 0x000fe40007810000 */
[----:B------:R-:W-:Y:S02]  /*17380*/  P2R R15, PR, RZ, 0x2 ;  /* 0x00000002ff0f7803 */ /* 0x000fe40000000000 */
[----:B------:R-:W-:Y:S02]  /*17390*/  ISETP.GE.AND P1, PT, R8, R203, PT ;  /* 0x000000cb0800720c */ /* 0x000fe40003f26270 */
[----:B------:R-:W-:Y:S01]  /*173a0*/  FSEL R44, R16, -INF , !P4 ;  /* 0xff800000102c7808 */ /* 0x000fe20006000000 */
[----:B-1----:R-:W-:Y:S01]  /*173b0*/  FFMA.FTZ R20, R20, -UR20, R79 ;  /* 0x8000001414147c23 */ /* 0x002fe2000801004f */
[----:B------:R-:W-:Y:S01]  /*173c0*/  IABS R0, R13 ;  /* 0x0000000d00007213 */ /* 0x000fe20000000000 */
[----:B------:R-:W-:Y:S01]  /*173d0*/  IMAD.IADD R13, R205, 0x1, -R4 ;  /* 0x00000001cd0d7824 */ /* 0x000fe200078e0a04 */
[----:B------:R-:W-:Y:S01]  /*173e0*/  ISETP.GE.OR P5, PT, R8, R211, !P1 ;  /* 0x000000d30800720c */ /* 0x000fe20004fa6670 */
[----:B------:R-:W-:Y:S01]  /*173f0*/  IMAD.IADD R8, R209, 0x1, -R8 ;  /* 0x00000001d1087824 */ /* 0x000fe200078e0a08 */
[----:B------:R1:W2:Y:S01]  /*17400*/  I2F R19, R0 ;  /* 0x0000000000137306 */ /* 0x0002a20000201400 */
[----:B------:R-:W-:Y:S02]  /*17410*/  FSEL R40, R10, -INF , !P2 ;  /* 0xff8000000a287808 */ /* 0x000fe40005000000 */
[----:B------:R-:W-:Y:S02]  /*17420*/  ISETP.NE.AND P2, PT, R15, RZ, PT ;  /* 0x000000ff0f00720c */ /* 0x000fe40003f45270 */
[----:B-1----:R-:W-:Y:S01]  /*17430*/  IABS R0, R13 ;  /* 0x0000000d00007213 */ /* 0x002fe20000000000 */
[----:B--2---:R-:W-:Y:S02]  /*17440*/  FFMA.FTZ R19, R19, -UR20, R185 ;  /* 0x8000001413137c23 */ /* 0x004fe400080100b9 */
[----:B------:R-:W-:Y:S02]  /*17450*/  IMAD.IADD R13, R209, 0x1, -R9 ;  /* 0x00000001d10d7824 */ /* 0x000fe400078e0a09 */
[----:B------:R1:W2:Y:S01]  /*17460*/  I2F R22, R0 ;  /* 0x0000000000167306 */ /* 0x0002a20000201400 */
[----:B------:R-:W-:Y:S01]  /*17470*/  FFMA.FTZ R9, R35, -UR20, R182 ;  /* 0x8000001423097c23 */ /* 0x000fe200080100b6 */
[----:B------:R-:W-:Y:S04]  /*17480*/  FSEL R154, R19, -INF , !P2 ;  /* 0xff800000139a7808 */ /* 0x000fe80005000000 */
[----:B------:R-:W-:Y:S02]  /*17490*/  FSEL R155, R9, -INF , !P0 ;  /* 0xff800000099b7808 */ /* 0x000fe40004000000 */
[C---:B------:R-:W-:Y:S04]  /*174a0*/  ISETP.GE.AND P0, PT, R7.reuse, R204, PT ;  /* 0x000000cc0700720c */ /* 0x040fe80003f06270 */
[----:B------:R-:W-:Y:S02]  /*174b0*/  ISETP.GE.OR P0, PT, R7, R212, !P0 ;  /* 0x000000d40700720c */ /* 0x000fe40004706670 */
[----:B-1----:R-:W-:Y:S01]  /*174c0*/  IABS R0, R13 ;  /* 0x0000000d00007213 */ /* 0x002fe20000000000 */
[----:B--2---:R-:W-:Y:S02]  /*174d0*/  FFMA.FTZ R9, R22, -UR20, R78 ;  /* 0x8000001416097c23 */ /* 0x004fe4000801004e */
[----:B------:R-:W-:Y:S01]  /*174e0*/  FFMA.FTZ R13, R30, -UR20, R223 ;  /* 0x800000141e0d7c23 */ /* 0x000fe200080100df */
[----:B------:R1:W2:Y:S04]  /*174f0*/  I2F R21, R0 ;  /* 0x0000000000157306 */ /* 0x0002a80000201400 */
[----:B------:R-:W-:Y:S02]  /*17500*/  FSEL R45, R13, -INF , !P3 ;  /* 0xff8000000d2d7808 */ /* 0x000fe40005800000 */
[----:B------:R-:W-:Y:S02]  /*17510*/  ISETP.NE.AND P3, PT, R18, RZ, PT ;  /* 0x000000ff1200720c */ /* 0x000fe40003f65270 */
[----:B-1----:R-:W-:Y:S01]  /*17520*/  FMNMX.FTZ R0, R232, R11, !PT ;  /* 0x0000000be8007209 */ /* 0x002fe20007810000 */
[----:B------:R-:W-:Y:S02]  /*17530*/  IMAD.MOV.U32 R11, RZ, RZ, R12 ;  /* 0x000000ffff0b7224 */ /* 0x000fe400078e000c */
[----:B------:R-:W1:Y:S01]  /*17540*/  SHFL.BFLY PT, R12, R73, 0x2, 0x1f ;  /* 0x0c401f00490c7f89 */ /* 0x000e6200000e0000 */
[----:B------:R-:W-:Y:S01]  /*17550*/  FMNMX.FTZ R0, R233, R0, !PT ;  /* 0x00000000e9007209 */ /* 0x000fe20007810000 */
[----:B------:R3:W4:Y:S01]  /*17560*/  I2F R17, R11 ;  /* 0x0000000b00117306 */ /* 0x0007220000201400 */
[----:B--2---:R-:W-:Y:S02]  /*17570*/  FFMA.FTZ R21, R21, -UR20, R186 ;  /* 0x8000001415157c23 */ /* 0x004fe400080100ba */
[----:B------:R-:W-:Y:S03]  /*17580*/  FMNMX.FTZ R0, R236, R0, !PT ;  /* 0x00000000ec007209 */ /* 0x000fe60007810000 */
[----:B------:R-:W-:Y:S02]  /*17590*/  FSEL R153, R21, -INF , !P3 ;  /* 0xff80000015997808 */ /* 0x000fe40005800000 */
[----:B------:R-:W-:Y:S01]  /*175a0*/  FMNMX.FTZ R72, R237, R0, !PT ;  /* 0x00000000ed487209 */ /* 0x000fe20007810000 */
[----:B------:R-:W-:Y:S05]  /*175b0*/  FFMA.FTZ R0, R36, -UR20, R225 ;  /* 0x8000001424007c23 */ /* 0x000fea00080100e1 */
[----:B------:R-:W-:Y:S01]  /*175c0*/  FSEL R41, R0, -INF , !P6 ;  /* 0xff80000000297808 */ /* 0x000fe20007000000 */
[----:B------:R-:W-:Y:S05]  /*175d0*/  FFMA.FTZ R0, R32, -UR20, R180 ;  /* 0x8000001420007c23 */ /* 0x000fea00080100b4 */
[----:B------:R-:W-:Y:S02]  /*175e0*/  FSEL R156, R0, -INF , !P0 ;  /* 0xff800000009c7808 */ /* 0x000fe40004000000 */
[C---:B------:R-:W-:Y:S02]  /*175f0*/  ISETP.GE.AND P0, PT, R6.reuse, R204, PT ;  /* 0x000000cc0600720c */ /* 0x040fe40003f06270 */
[----:B------:R-:W-:Y:S01]  /*17600*/  IABS R0, R8 ;  /* 0x0000000800007213 */ /* 0x000fe20000000000 */
[----:B---3--:R-:W2:Y:S01]  /*17610*/  SHFL.BFLY PT, R11, R72, 0x2, 0x1f ;  /* 0x0c401f00480b7f89 */ /* 0x008ea200000e0000 */
[----:B------:R-:W-:Y:S01]  /*17620*/  ISETP.GE.OR P1, PT, R6, R212, !P0 ;  /* 0x000000d40600720c */ /* 0x000fe20004726670 */
[----:B----4-:R-:W-:Y:S01]  /*17630*/  FFMA.FTZ R17, R17, -UR20, R77 ;  /* 0x8000001411117c23 */ /* 0x010fe2000801004d */
[C---:B------:R-:W-:Y:S02]  /*17640*/  ISETP.GE.AND P0, PT, R7.reuse, R203, PT ;  /* 0x000000cb0700720c */ /* 0x040fe40003f06270 */
[----:B------:R-:W-:Y:S02]  /*17650*/  FSEL R220, R14, -INF , !P1 ;  /* 0xff8000000edc7808 */ /* 0x000fe40004800000 */
[----:B------:R3:W-:Y:S01]  /*17660*/  I2F R14, R0 ;  /* 0x00000000000e7306 */ /* 0x0007e20000201400 */
[----:B------:R-:W-:Y:S01]  /*17670*/  ISETP.GE.OR P6, PT, R7, R211, !P0 ;  /* 0x000000d30700720c */ /* 0x000fe200047c6670 */
[----:B------:R-:W-:Y:S01]  /*17680*/  IMAD.IADD R7, R209, 0x1, -R7 ;  /* 0x00000001d1077824 */ /* 0x000fe200078e0a07 */
[C---:B------:R-:W-:Y:S02]  /*17690*/  ISETP.GE.AND P0, PT, R6.reuse, R203, PT ;  /* 0x000000cb0600720c */ /* 0x040fe40003f06270 */
[----:B-1----:R-:W-:Y:S02]  /*176a0*/  FMNMX.FTZ R73, R73, R12, !PT ;  /* 0x0000000c49497209 */ /* 0x002fe40007810000 */
[----:B------:R-:W-:Y:S01]  /*176b0*/  ISETP.GE.OR P4, PT, R6, R211, !P0 ;  /* 0x000000d30600720c */ /* 0x000fe20004786670 */
[----:B------:R-:W-:Y:S01]  /*176c0*/  IMAD.IADD R6, R209, 0x1, -R6 ;  /* 0x00000001d1067824 */ /* 0x000fe200078e0a06 */
[C---:B------:R-:W-:Y:S02]  /*176d0*/  ISETP.GE.AND P1, PT, R5.reuse, R204, PT ;  /* 0x000000cc0500720c */ /* 0x040fe40003f26270 */
[----:B------:R-:W-:Y:S02]  /*176e0*/  IABS R7, R7 ;  /* 0x0000000700077213 */ /* 0x000fe40000000000 */
[----:B------:R-:W-:Y:S02]  /*176f0*/  IABS R6, R6 ;  /* 0x0000000600067213 */ /* 0x000fe40000000000 */
[----:B------:R-:W-:Y:S01]  /*17700*/  I2F R13, R7 ;  /* 0x00000007000d7306 */ /* 0x000fe20000201400 */
[C---:B------:R-:W-:Y:S02]  /*17710*/  ISETP.GE.OR P1, PT, R5.reuse, R212, !P1 ;  /* 0x000000d40500720c */ /* 0x040fe40004f26670 */
[----:B--2---:R-:W-:Y:S02]  /*17720*/  FMNMX.FTZ R72, R72, R11, !PT ;  /* 0x0000000b48487209 */ /* 0x004fe40007810000 */
[----:B------:R-:W-:Y:S02]  /*17730*/  FSEL R223, R20, -INF , !P1 ;  /* 0xff80000014df7808 */ /* 0x000fe40004800000 */
[----:B------:R-:W-:Y:S01]  /*17740*/  ISETP.GE.AND P1, PT, R5, R203, PT ;  /* 0x000000cb0500720c */ /* 0x000fe20003f26270 */
[----:B------:R-:W-:Y:S01]  /*17750*/  SHFL.BFLY PT, R8, R72, 0x1, 0x1f ;  /* 0x0c201f0048087f89 */ /* 0x000fe200000e0000 */
[----:B---3--:R-:W-:Y:S01]  /*17760*/  FMNMX.FTZ R0, R65, R74, !PT ;  /* 0x0000004a41007209 */ /* 0x008fe20007810000 */
[----:B------:R1:W2:Y:S01]  /*17770*/  I2F R12, R6 ;  /* 0x00000006000c7306 */ /* 0x0002a20000201400 */
[C---:B------:R-:W-:Y:S02]  /*17780*/  ISETP.GE.AND P0, PT, R4.reuse, R204, PT ;  /* 0x000000cc0400720c */ /* 0x040fe40003f06270 */
[----:B------:R-:W-:Y:S02]  /*17790*/  FMNMX.FTZ R0, R53, R0, !PT ;  /* 0x0000000035007209 */ /* 0x000fe40007810000 */
[----:B------:R-:W-:Y:S01]  /*177a0*/  ISETP.GE.OR P2, PT, R5, R211, !P1 ;  /* 0x000000d30500720c */ /* 0x000fe20004f46670 */
[----:B------:R-:W-:Y:S01]  /*177b0*/  IMAD.IADD R5, R209, 0x1, -R5 ;  /* 0x00000001d1057824 */ /* 0x000fe200078e0a05 */
[----:B------:R-:W-:Y:S02]  /*177c0*/  FMNMX.FTZ R0, R33, R0, !PT ;  /* 0x0000000021007209 */ /* 0x000fe40007810000 */
[----:B------:R-:W-:Y:S02]  /*177d0*/  ISETP.GE.OR P0, PT, R4, R212, !P0 ;  /* 0x000000d40400720c */ /* 0x000fe40004706670 */
[----:B------:R-:W-:Y:S02]  /*177e0*/  FMNMX.FTZ R0, R31, R0, !PT ;  /* 0x000000001f007209 */ /* 0x000fe40007810000 */
[----:B------:R-:W-:Y:S02]  /*177f0*/  FSEL R219, R9, -INF , !P0 ;  /* 0xff80000009db7808 */ /* 0x000fe40004000000 */
[----:B------:R-:W-:Y:S02]  /*17800*/  FMNMX.FTZ R0, R42, R0, !PT ;  /* 0x000000002a007209 */ /* 0x000fe40007810000 */
[C---:B------:R-:W-:Y:S04]  /*17810*/  ISETP.GE.AND P0, PT, R4.reuse, R203, PT ;  /* 0x000000cb0400720c */ /* 0x040fe80003f06270 */
[----:B------:R-:W-:Y:S02]  /*17820*/  ISETP.GE.OR P1, PT, R4, R211, !P0 ;  /* 0x000000d30400720c */ /* 0x000fe40004726670 */
[----:B------:R-:W-:Y:S02]  /*17830*/  ISETP.GE.AND P0, PT, R2, R204, PT ;  /* 0x000000cc0200720c */ /* 0x000fe40003f06270 */
[----:B-1----:R-:W-:Y:S01]  /*17840*/  IABS R6, R5 ;  /* 0x0000000500067213 */ /* 0x002fe20000000000 */
[----:B------:R-:W-:Y:S01]  /*17850*/  IMAD.IADD R5, R209, 0x1, -R4 ;  /* 0x00000001d1057824 */ /* 0x000fe200078e0a04 */
[----:B------:R-:W-:Y:S02]  /*17860*/  FMNMX.FTZ R4, R43, R0, !PT ;  /* 0x000000002b047209 */ /* 0x000fe40007810000 */
[----:B------:R1:W-:Y:S01]  /*17870*/  I2F R11, R6 ;  /* 0x00000006000b7306 */ /* 0x0003e20000201400 */
[----:B------:R-:W-:Y:S02]  /*17880*/  FMNMX.FTZ R0, R69, R75, !PT ;  /* 0x0000004b45007209 */ /* 0x000fe40007810000 */
[----:B------:R-:W-:Y:S02]  /*17890*/  FMNMX.FTZ R4, R47, R4, !PT ;  /* 0x000000042f047209 */ /* 0x000fe40007810000 */
[----:B------:R-:W-:Y:S01]  /*178a0*/  IABS R7, R5 ;  /* 0x0000000500077213 */ /* 0x000fe20000000000 */
[----:B------:R-:W-:Y:S01]  /*178b0*/  IMAD.IADD R5, R209, 0x1, -R2 ;  /* 0x00000001d1057824 */ /* 0x000fe200078e0a02 */
[----:B------:R-:W-:Y:S02]  /*178c0*/  FMNMX.FTZ R4, R46, R4, !PT ;  /* 0x000000042e047209 */ /* 0x000fe40007810000 */
[----:B------:R-:W-:Y:S01]  /*178d0*/  FMNMX.FTZ R0, R29, R0, !PT ;  /* 0x000000001d007209 */ /* 0x000fe20007810000 */
[----:B------:R2:W-:Y:S01]  /*178e0*/  I2F R10, R7 ;  /* 0x00000007000a7306 */ /* 0x0005e20000201400 */
[----:B------:R-:W-:Y:S02]  /*178f0*/  FMNMX.FTZ R4, R169, R4, !PT ;  /* 0x00000004a9047209 */ /* 0x000fe40007810000 */
[----:B------:R-:W-:Y:S02]  /*17900*/  IABS R5, R5 ;  /* 0x0000000500057213 */ /* 0x000fe40000000000 */
[----:B------:R-:W-:Y:S02]  /*17910*/  FMNMX.FTZ R0, R24, R0, !PT ;  /* 0x0000000018007209 */ /* 0x000fe40007810000 */
[----:B------:R-:W-:Y:S02]  /*17920*/  FMNMX.FTZ R4, R157, R4, !PT ;  /* 0x000000049d047209 */ /* 0x000fe40007810000 */
[----:B------:R-:W-:Y:S01]  /*17930*/  FMNMX.FTZ R0, R23, R0, !PT ;  /* 0x0000000017007209 */ /* 0x000fe20007810000 */
[----:B------:R3:W4:Y:S01]  /*17940*/  I2F R9, R5 ;  /* 0x0000000500097306 */ /* 0x0007220000201400 */
[----:B------:R-:W-:Y:S02]  /*17950*/  ISETP.GE.OR P0, PT, R2, R212, !P0 ;  /* 0x000000d40200720c */ /* 0x000fe40004706670 */
[----:B------:R-:W-:Y:S01]  /*17960*/  FMNMX.FTZ R4, R155, R4, !PT ;  /* 0x000000049b047209 */ /* 0x000fe20007810000 */
[----:B-1----:R-:W1:Y:S01]  /*17970*/  SHFL.BFLY PT, R6, R73, 0x1, 0x1f ;  /* 0x0c201f0049067f89 */ /* 0x002e6200000e0000 */
[----:B------:R-:W-:Y:S02]  /*17980*/  FMNMX.FTZ R0, R41, R0, !PT ;  /* 0x0000000029007209 */ /* 0x000fe40007810000 */
[----:B------:R-:W-:Y:S02]  /*17990*/  FSEL R182, R17, -INF , !P0 ;  /* 0xff80000011b67808 */ /* 0x000fe40004000000 */
[----:B------:R-:W-:Y:S02]  /*179a0*/  FMNMX.FTZ R4, R156, R4, !PT ;  /* 0x000000049c047209 */ /* 0x000fe40007810000 */
[----:B------:R-:W-:Y:S02]  /*179b0*/  ISETP.GE.AND P0, PT, R2, R203, PT ;  /* 0x000000cb0200720c */ /* 0x000fe40003f06270 */
[----:B------:R-:W-:Y:S01]  /*179c0*/  FMNMX.FTZ R0, R40, R0, !PT ;  /* 0x0000000028007209 */ /* 0x000fe20007810000 */
[----:B--2---:R-:W-:Y:S01]  /*179d0*/  FFMA.FTZ R7, R12, -UR20, R217 ;  /* 0x800000140c077c23 */ /* 0x004fe200080100d9 */
[----:B------:R-:W-:Y:S02]  /*179e0*/  ISETP.GE.OR P0, PT, R2, R211, !P0 ;  /* 0x000000d30200720c */ /* 0x000fe40004706670 */
[----:B------:R-:W-:Y:S01]  /*179f0*/  FMNMX.FTZ R2, R220, R4, !PT ;  /* 0x00000004dc027209 */ /* 0x000fe20007810000 */
[----:B------:R-:W-:Y:S01]  /*17a00*/  FFMA.FTZ R4, R14, -UR20, R228 ;  /* 0x800000140e047c23 */ /* 0x000fe200080100e4 */
[----:B------:R-:W-:Y:S02]  /*17a10*/  FMNMX.FTZ R0, R45, R0, !PT ;  /* 0x000000002d007209 */ /* 0x000fe40007810000 */
[----:B------:R-:W-:Y:S02]  /*17a20*/  FMNMX.FTZ R2, R223, R2, !PT ;  /* 0x00000002df027209 */ /* 0x000fe40007810000 */
[----:B------:R-:W-:Y:S01]  /*17a30*/  FMNMX.FTZ R0, R44, R0, !PT ;  /* 0x000000002c007209 */ /* 0x000fe20007810000 */
[----:B---3--:R-:W-:Y:S01]  /*17a40*/  FFMA.FTZ R5, R13, -UR20, R227 ;  /* 0x800000140d057c23 */ /* 0x008fe200080100e3 */
[----:B------:R-:W-:Y:S01]  /*17a50*/  FMNMX.FTZ R2, R219, R2, !PT ;  /* 0x00000002db027209 */ /* 0x000fe20007810000 */
[----:B----4-:R-:W-:Y:S01]  /*17a60*/  FFMA.FTZ R76, R9, -UR20, R76 ;  /* 0x80000014094c7c23 */ /* 0x010fe2000801004c */
[----:B------:R-:W-:Y:S02]  /*17a70*/  FMNMX.FTZ R0, R154, R0, !PT ;  /* 0x000000009a007209 */ /* 0x000fe40007810000 */
[----:B------:R-:W-:Y:S02]  /*17a80*/  FMNMX.FTZ R2, R182, R2, !PT ;  /* 0x00000002b6027209 */ /* 0x000fe40007810000 */
[----:B------:R-:W-:Y:S02]  /*17a90*/  FSEL R149, R4, -INF , !P5 ;  /* 0xff80000004957808 */ /* 0x000fe40006800000 */
[----:B------:R-:W-:Y:S01]  /*17aa0*/  FMNMX.FTZ R0, R153, R0, !PT ;  /* 0x0000000099007209 */ /* 0x000fe20007810000 */
[----:B------:R-:W2:Y:S01]  /*17ab0*/  SHFL.BFLY PT, R71, R2, 0x2, 0x1f ;  /* 0x0c401f0002477f89 */ /* 0x000ea200000e0000 */
[----:B------:R-:W-:Y:S01]  /*17ac0*/  FSEL R150, R5, -INF , !P6 ;  /* 0xff80000005967808 */ /* 0x000fe20007000000 */
[----:B------:R-:W-:Y:S01]  /*17ad0*/  FFMA.FTZ R5, R10, -UR20, R187 ;  /* 0x800000140a057c23 */ /* 0x000fe200080100bb */
[----:B------:R-:W-:Y:S02]  /*17ae0*/  FMNMX.FTZ R0, R149, R0, !PT ;  /* 0x0000000095007209 */ /* 0x000fe40007810000 */
[----:B-1----:R-:W-:Y:S01]  /*17af0*/  FMNMX.FTZ R73, R73, R6, !PT ;  /* 0x0000000649497209 */ /* 0x002fe20007810000 */
[----:B------:R-:W-:Y:S01]  /*17b00*/  FFMA.FTZ R6, R11, -UR20, R218 ;  /* 0x800000140b067c23 */ /* 0x000fe200080100da */
[----:B------:R-:W-:Y:S02]  /*17b10*/  FSEL R176, R7, -INF , !P4 ;  /* 0xff80000007b07808 */ /* 0x000fe40006000000 */
[----:B------:R-:W-:Y:S01]  /*17b20*/  FMNMX.FTZ R0, R150, R0, !PT ;  /* 0x0000000096007209 */ /* 0x000fe20007810000 */
[----:B------:R-:W-:Y:S01]  /*17b30*/  FMUL.FTZ R77, R73, c[0x0][0x23c] ;  /* 0x00008f00494d7a20 */ /* 0x000fe20000410000 */
[----:B------:R-:W-:Y:S02]  /*17b40*/  FSEL R177, R6, -INF , !P2 ;  /* 0xff80000006b17808 */ /* 0x000fe40005000000 */
[----:B------:R-:W-:Y:S02]  /*17b50*/  FMNMX.FTZ R0, R176, R0, !PT ;  /* 0x00000000b0007209 */ /* 0x000fe40007810000 */
[----:B------:R-:W-:Y:S02]  /*17b60*/  ISETP.NE.AND P5, PT, R179, RZ, PT ;  /* 0x000000ffb300720c */ /* 0x000fe40003fa5270 */
[----:B------:R-:W-:Y:S02]  /*17b70*/  FSEL R179, R5, -INF , !P1 ;  /* 0xff80000005b37808 */ /* 0x000fe40004800000 */
[----:B------:R-:W-:Y:S02]  /*17b80*/  FMNMX.FTZ R0, R177, R0, !PT ;  /* 0x00000000b1007209 */ /* 0x000fe40007810000 */
[----:B------:R-:W-:Y:S02]  /*17b90*/  FSEL R76, R76, -INF , !P0 ;  /* 0xff8000004c4c7808 */ /* 0x000fe40004000000 */
[----:B------:R-:W-:Y:S02]  /*17ba0*/  FMNMX.FTZ R0, R179, R0, !PT ;  /* 0x00000000b3007209 */ /* 0x000fe40007810000 */
[----:B--2---:R-:W-:Y:S02]  /*17bb0*/  FMNMX.FTZ R71, R2, R71, !PT ;  /* 0x0000004702477209 */ /* 0x004fe40007810000 */
[----:B------:R-:W-:Y:S02]  /*17bc0*/  FMNMX.FTZ R0, R76, R0, !PT ;  /* 0x000000004c007209 */ /* 0x000fe40007810000 */
[----:B------:R-:W-:Y:S01]  /*17bd0*/  FMNMX.FTZ R72, R72, R8, !PT ;  /* 0x0000000848487209 */ /* 0x000fe20007810000 */
[----:B------:R-:W1:Y:S01]  /*17be0*/  SHFL.BFLY PT, R5, R71, 0x1, 0x1f ;  /* 0x0c201f0047057f89 */ /* 0x000e6200000e0000 */
[----:B------:R-:W-:Y:S02]  /*17bf0*/  FSETP.NEU.FTZ.AND P3, PT, R73, -INF , PT ;  /* 0xff8000004900780b */ /* 0x000fe40003f7d000 */
[C---:B------:R-:W-:Y:S01]  /*17c00*/  FSETP.NEU.FTZ.AND P2, PT, R72.reuse, -INF , PT ;  /* 0xff8000004800780b */ /* 0x040fe20003f5d000 */
[----:B------:R-:W-:Y:S01]  /*17c10*/  FMUL.FTZ R78, R72, c[0x0][0x23c] ;  /* 0x00008f00484e7a20 */ /* 0x000fe20000410000 */
[----:B------:R-:W-:Y:S03]  /*17c20*/  FSEL R77, R77, RZ, P3 ;  /* 0x000000ff4d4d7208 */ /* 0x000fe60001800000 */
[----:B------:R-:W2:Y:S01]  /*17c30*/  SHFL.BFLY PT, R2, R0, 0x2, 0x1f ;  /* 0x0c401f0000027f89 */ /* 0x000ea200000e0000 */
[----:B------:R-:W-:Y:S01]  /*17c40*/  FSEL R78, R78, RZ, P2 ;  /* 0x000000ff4e4e7208 */ /* 0x000fe20001000000 */
[--C-:B------:R-:W-:Y:S04]  /*17c50*/  FFMA.FTZ R4, R54, c[0x0][0x23c], -R77.reuse ;  /* 0x00008f0036047a23 */ /* 0x100fe8000001084d */
[----:B------:R3:W-:Y:S01]  /*17c60*/  MUFU.EX2 R229, R4 ;  /* 0x0000000400e57308 */ /* 0x0007e20000000800 */
[----:B-1----:R-:W-:Y:S01]  /*17c70*/  FMNMX.FTZ R71, R71, R5, !PT ;  /* 0x0000000547477209 */ /* 0x002fe20007810000 */
[--C-:B------:R-:W-:Y:S03]  /*17c80*/  FFMA.FTZ R5, R64, c[0x0][0x23c], -R77.reuse ;  /* 0x00008f0040057a23 */ /* 0x100fe6000001084d */
[C---:B------:R-:W-:Y:S05]  /*17c90*/  FSETP.NEU.FTZ.AND P1, PT, R71.reuse, -INF , PT ;  /* 0xff8000004700780b */ /* 0x040fea0003f3d000 */
[----:B------:R-:W-:Y:S01]  /*17ca0*/  MUFU.EX2 R186, R5 ;  /* 0x0000000500ba7308 */ /* 0x000fe20000000800 */
[----:B------:R-:W-:Y:S01]  /*17cb0*/  FMUL.FTZ R79, R71, c[0x0][0x23c] ;  /* 0x00008f00474f7a20 */ /* 0x000fe20000410000 */
[----:B--2---:R-:W-:Y:S01]  /*17cc0*/  FMNMX.FTZ R0, R0, R2, !PT ;  /* 0x0000000200007209 */ /* 0x004fe20007810000 */
[--C-:B------:R-:W-:Y:S03]  /*17cd0*/  FFMA.FTZ R2, R60, c[0x0][0x23c], -R78.reuse ;  /* 0x00008f003c027a23 */ /* 0x100fe6000001084e */
[----:B------:R-:W-:Y:S01]  /*17ce0*/  FSEL R79, R79, RZ, P1 ;  /* 0x000000ff4f4f7208 */ /* 0x000fe20000800000 */
[----:B---3--:R-:W-:Y:S03]  /*17cf0*/  FFMA.FTZ R4, R55, c[0x0][0x23c], -R77 ;  /* 0x00008f0037047a23 */ /* 0x008fe6000001084d */
[----:B------:R1:W-:Y:S10]  /*17d00*/  MUFU.EX2 R243, R2 ;  /* 0x0000000200f37308 */ /* 0x0003f40000000800 */
[----:B------:R2:W3:Y:S01]  /*17d10*/  MUFU.EX2 R228, R4 ;  /* 0x0000000400e47308 */ /* 0x0004e20000000800 */
[----:B-1----:R-:W1:Y:S01]  /*17d20*/  SHFL.BFLY PT, R2, R0, 0x1, 0x1f ;  /* 0x0c201f0000027f89 */ /* 0x002e6200000e0000 */
[--C-:B--2---:R-:W-:Y:S01]  /*17d30*/  FFMA.FTZ R4, R59, c[0x0][0x23c], -R78.reuse ;  /* 0x00008f003b047a23 */ /* 0x104fe2000001084e */
[----:B---3--:R-:W-:Y:S07]  /*17d40*/  F2FP.BF16.PACK_AB R144, R228, R229 ;  /* 0x000000e5e490723e */ /* 0x008fee00000010ff */
[----:B------:R2:W-:Y:S01]  /*17d50*/  MUFU.EX2 R225, R4 ;  /* 0x0000000400e17308 */ /* 0x0005e20000000800 */
[----:B-1----:R-:W-:Y:S01]  /*17d60*/  FMNMX.FTZ R70, R0, R2, !PT ;  /* 0x0000000200467209 */ /* 0x002fe20007810000 */
[----:B------:R-:W-:Y:S02]  /*17d70*/  FFMA.FTZ R0, R33, c[0x0][0x23c], -R79 ;  /* 0x00008f0021007a23 */ /* 0x000fe4000001084f */
[----:B------:R-:W-:Y:S01]  /*17d80*/  FFMA.FTZ R2, R67, c[0x0][0x23c], -R77 ;  /* 0x00008f0043027a23 */ /* 0x000fe2000001084d */
[C---:B------:R-:W-:Y:S05]  /*17d90*/  FSETP.NEU.FTZ.AND P0, PT, R70.reuse, -INF , PT ;  /* 0xff8000004600780b */ /* 0x040fea0003f1d000 */
[----:B------:R1:W-:Y:S01]  /*17da0*/  MUFU.EX2 R216, R0 ;  /* 0x0000000000d87308 */ /* 0x0003e20000000800 */
[----:B------:R-:W-:Y:S05]  /*17db0*/  FMUL.FTZ R148, R70, c[0x0][0x23c] ;  /* 0x00008f0046947a20 */ /* 0x000fea0000410000 */
[----:B------:R-:W-:Y:S01]  /*17dc0*/  FSEL R148, R148, RZ, P0 ;  /* 0x000000ff94947208 */ /* 0x000fe20000000000 */
[----:B--2---:R-:W-:Y:S03]  /*17dd0*/  FFMA.FTZ R4, R57, c[0x0][0x23c], -R78 ;  /* 0x00008f0039047a23 */ /* 0x004fe6000001084e */
[----:B------:R2:W-:Y:S10]  /*17de0*/  MUFU.EX2 R242, R2 ;  /* 0x0000000200f27308 */ /* 0x0005f40000000800 */
[----:B------:R3:W4:Y:S01]  /*17df0*/  MUFU.EX2 R226, R4 ;  /* 0x0000000400e27308 */ /* 0x0007220000000800 */
[----:B-1----:R-:W-:Y:S09]  /*17e00*/  FFMA.FTZ R0, R31, c[0x0][0x23c], -R79 ;  /* 0x00008f001f007a23 */ /* 0x002ff2000001084f */
[----:B------:R1:W-:Y:S01]  /*17e10*/  MUFU.EX2 R218, R0 ;  /* 0x0000000000da7308 */ /* 0x0003e20000000800 */
[--C-:B--2---:R-:W-:Y:S09]  /*17e20*/  FFMA.FTZ R2, R63, c[0x0][0x23c], -R77.reuse ;  /* 0x00008f003f027a23 */ /* 0x104ff2000001084d */
[----:B------:R2:W-:Y:S01]  /*17e30*/  MUFU.EX2 R183, R2 ;  /* 0x0000000200b77308 */ /* 0x0005e20000000800 */
[--C-:B---3--:R-:W-:Y:S01]  /*17e40*/  FFMA.FTZ R4, R58, c[0x0][0x23c], -R77.reuse ;  /* 0x00008f003a047a23 */ /* 0x108fe2000001084d */
[----:B----4-:R-:W-:Y:S08]  /*17e50*/  F2FP.BF16.PACK_AB R145, R226, R225 ;  /* 0x000000e1e291723e */ /* 0x010ff000000010ff */
[----:B------:R3:W-:Y:S01]  /*17e60*/  MUFU.EX2 R227, R4 ;  /* 0x0000000400e37308 */ /* 0x0007e20000000800 */
[--C-:B-1----:R-:W-:Y:S09]  /*17e70*/  FFMA.FTZ R0, R69, c[0x0][0x23c], -R148.reuse ;  /* 0x00008f0045007a23 */ /* 0x102ff20000010894 */
[----:B------:R1:W-:Y:S01]  /*17e80*/  MUFU.EX2 R180, R0 ;  /* 0x0000000000b47308 */ /* 0x0003e20000000800 */
[----:B--2---:R-:W-:Y:S01]  /*17e90*/  FSEL R2, R72, RZ, P2 ;  /* 0x000000ff48027208 */ /* 0x004fe20001000000 */
[----:B---3--:R-:W-:Y:S08]  /*17ea0*/  FFMA.FTZ R4, R56, c[0x0][0x23c], -R77 ;  /* 0x00008f0038047a23 */ /* 0x008ff0000001084d */
[----:B------:R2:W3:Y:S01]  /*17eb0*/  MUFU.EX2 R244, R4 ;  /* 0x0000000400f47308 */ /* 0x0004e20000000800 */
[----:B-1----:R-:W-:Y:S09]  /*17ec0*/  FFMA.FTZ R0, R29, c[0x0][0x23c], -R148 ;  /* 0x00008f001d007a23 */ /* 0x002ff20000010894 */
[----:B------:R1:W-:Y:S01]  /*17ed0*/  MUFU.EX2 R239, R0 ;  /* 0x0000000000ef7308 */ /* 0x0003e20000000800 */
[----:B--2---:R-:W-:Y:S01]  /*17ee0*/  FFMA.FTZ R4, R61, c[0x0][0x23c], -R78 ;  /* 0x00008f003d047a23 */ /* 0x004fe2000001084e */
[----:B---3--:R-:W-:Y:S08]  /*17ef0*/  F2FP.BF16.PACK_AB R146, R244, R227 ;  /* 0x000000e3f492723e */ /* 0x008ff000000010ff */
[----:B------:R2:W3:Y:S01]  /*17f00*/  MUFU.EX2 R222, R4 ;  /* 0x0000000400de7308 */ /* 0x0004e20000000800 */
[--C-:B-1----:R-:W-:Y:S09]  /*17f10*/  FFMA.FTZ R0, R24, c[0x0][0x23c], -R148.reuse ;  /* 0x00008f0018007a23 */ /* 0x102ff20000010894 */
[----:B------:R1:W-:Y:S01]  /*17f20*/  MUFU.EX2 R240, R0 ;  /* 0x0000000000f07308 */ /* 0x0003e20000000800 */
[--C-:B--2---:R-:W-:Y:S01]  /*17f30*/  FFMA.FTZ R4, R65, c[0x0][0x23c], -R79.reuse ;  /* 0x00008f0041047a23 */ /* 0x104fe2000001084f */
[----:B---3--:R-:W-:Y:S02]  /*17f40*/  F2FP.BF16.PACK_AB R147, R222, R243 ;  /* 0x000000f3de93723e */ /* 0x008fe400000010ff */
[----:B------:R-:W-:Y:S06]  /*17f50*/  F2FP.BF16.PACK_AB R65, R239, R180 ;  /* 0x000000b4ef41723e */ /* 0x000fec00000010ff */
[----:B------:R2:W-:Y:S01]  /*17f60*/  MUFU.EX2 R187, R4 ;  /* 0x0000000400bb7308 */ /* 0x0005e20000000800 */
[----:B-1----:R-:W-:Y:S02]  /*17f70*/  FFMA.FTZ R0, R23, c[0x0][0x23c], -R148 ;  /* 0x00008f0017007a23 */ /* 0x002fe40000010894 */
[----:B------:R-:W1:Y:S07]  /*17f80*/  LDSM.16.MT88.4 R20, [R189+0x6000] ;  /* 0x00600000bd14783b */ /* 0x000e6e0000004200 */
[----:B------:R3:W4:Y:S01]  /*17f90*/  MUFU.EX2 R185, R0 ;  /* 0x0000000000b97308 */ /* 0x0007220000000800 */
[----:B--2---:R-:W-:Y:S02]  /*17fa0*/  FFMA.FTZ R4, R53, c[0x0][0x23c], -R79 ;  /* 0x00008f0035047a23 */ /* 0x004fe4000001084f */
[----:B------:R-:W-:Y:S07]  /*17fb0*/  LDSM.16.MT88.4 R52, [R190+0x6000] ;  /* 0x00600000be34783b */ /* 0x000fee0000004200 */
[----:B------:R2:W5:Y:S01]  /*17fc0*/  MUFU.EX2 R217, R4 ;  /* 0x0000000400d97308 */ /* 0x0005620000000800 */
[--C-:B---3--:R-:W-:Y:S01]  /*17fd0*/  FFMA.FTZ R0, R62, c[0x0][0x23c], -R78.reuse ;  /* 0x00008f003e007a23 */ /* 0x108fe2000001084e */
[----:B----4-:R-:W-:Y:S08]  /*17fe0*/  F2FP.BF16.PACK_AB R67, R185, R240 ;  /* 0x000000f0b943723e */ /* 0x010ff000000010ff */
[----:B------:R3:W-:Y:S01]  /*17ff0*/  MUFU.EX2 R241, R0 ;  /* 0x0000000000f17308 */ /* 0x0007e20000000800 */
[----:B--2---:R-:W-:Y:S01]  /*18000*/  FFMA.FTZ R4, R66, c[0x0][0x23c], -R78 ;  /* 0x00008f0042047a23 */ /* 0x004fe2000001084e */
[----:B-----5:R-:W-:Y:S02]  /*18010*/  F2FP.BF16.PACK_AB R64, R217, R187 ;  /* 0x000000bbd940723e */ /* 0x020fe400000010ff */
[----:B------:R-:W-:Y:S06]  /*18020*/  F2FP.BF16.PACK_AB R66, R218, R216 ;  /* 0x000000d8da42723e */ /* 0x000fec00000010ff */
[----:B------:R-:W-:Y:S01]  /*18030*/  MUFU.EX2 R181, R4 ;  /* 0x0000000400b57308 */ /* 0x000fe20000000800 */
[----:B---3--:R-:W-:Y:S05]  /*18040*/  FSEL R0, R73, RZ, P3 ;  /* 0x000000ff49007208 */ /* 0x008fea0001800000 */
[----:B------:R-:W-:Y:S04]  /*18050*/  FADD.FTZ R0, -R0, R3 ;  /* 0x0000000300007221 */ /* 0x000fe80000010100 */
[----:B------:R-:W-:Y:S04]  /*18060*/  FMUL.FTZ R0, R0, c[0x0][0x23c] ;  /* 0x00008f0000007a20 */ /* 0x000fe80000410000 */
[----:B------:R2:W3:Y:S02]  /*18070*/  MUFU.EX2 R69, R0 ;  /* 0x0000000000457308 */ /* 0x0004e40000000800 */
[----:B--2---:R-:W-:Y:S01]  /*18080*/  FADD.FTZ R0, -R2, R68 ;  /* 0x0000004402007221 */ /* 0x004fe20000010100 */
        /* <DEDUP_REMOVED lines=11> */
[----:B--2---:R-:W-:Y:S01]  /*18140*/  FADD.FTZ R0, -R2, R74 ;  /* 0x0000004a02007221 */ /* 0x004fe20000010100 */
[----:B------:R-:W-:Y:S01]  /*18150*/  FSEL R2, R70, RZ, P0 ;  /* 0x000000ff46027208 */ /* 0x000fe20000000000 */
[----:B---3--:R-:W-:Y:S01]  /*18160*/  FMUL.FTZ R6, R68, R82 ;  /* 0x0000005244067220 */ /* 0x008fe20000410000 */
[----:B------:R-:W-:Y:S01]  /*18170*/  PLOP3.LUT P0, PT, PT, PT, UP0, 0x80, 0x0 ;  /* 0x000000000000781c */ /* 0x000fe20003f0f008 */
[----:B------:R-:W-:Y:S02]  /*18180*/  FMUL.FTZ R0, R0, c[0x0][0x23c] ;  /* 0x00008f0000007a20 */ /* 0x000fe40000410000 */
[C---:B------:R-:W-:Y:S02]  /*18190*/  FMUL.FTZ R7, R68.reuse, R83 ;  /* 0x0000005344077220 */ /* 0x040fe40000410000 */
[----:B------:R2:W3:Y:S01]  /*181a0*/  MUFU.EX2 R3, R0 ;  /* 0x0000000000037308 */ /* 0x0004e20000000800 */
[----:B------:R-:W-:Y:S01]  /*181b0*/  LDSM.16.MT88.4 R80, [R191+0x6000] ;  /* 0x00600000bf50783b */ /* 0x000fe20000004200 */
[C---:B------:R-:W-:Y:S02]  /*181c0*/  FMUL.FTZ R18, R68.reuse, R94 ;  /* 0x0000005e44127220 */ /* 0x040fe40000410000 */
[C---:B------:R-:W-:Y:S01]  /*181d0*/  FMUL.FTZ R19, R68.reuse, R95 ;  /* 0x0000005f44137220 */ /* 0x040fe20000410000 */
[-C--:B-1----:R-:W-:Y:S04]  /*181e0*/  HMMA.16816.F32.BF16 R4, R144, R20.reuse, R4 ;  /* 0x000000149004723c */ /* 0x082fe80000041804 */
[----:B------:R-:W-:Y:S01]  /*181f0*/  LDSM.16.MT88.4 R92, [R192+0x6800] ;  /* 0x00680000c05c783b */ /* 0x000fe20000004200 */
[C---:B------:R-:W-:Y:S02]  /*18200*/  FMUL.FTZ R34, R68.reuse, R110 ;  /* 0x0000006e44227220 */ /* 0x040fe40000410000 */
[C---:B------:R-:W-:Y:S02]  /*18210*/  FMUL.FTZ R35, R68.reuse, R111 ;  /* 0x0000006f44237220 */ /* 0x040fe40000410000 */
[C---:B------:R-:W-:Y:S03]  /*18220*/  FMUL.FTZ R50, R68.reuse, R126 ;  /* 0x0000007e44327220 */ /* 0x040fe60000410000 */
[----:B------:R-:W-:Y:S01]  /*18230*/  LDSM.16.MT88.4 R108, [R192+0x7800] ;  /* 0x00780000c06c783b */ /* 0x000fe20000004200 */
[----:B------:R-:W-:Y:S02]  /*18240*/  FMUL.FTZ R51, R68, R127 ;  /* 0x0000007f44337220 */ /* 0x000fe40000410000 */
[----:B------:R-:W-:Y:S02]  /*18250*/  FFMA.FTZ R74, R156, c[0x0][0x23c], -R79 ;  /* 0x00008f009c4a7a23 */ /* 0x000fe4000001084f */
[----:B--2---:R-:W-:Y:S03]  /*18260*/  FADD.FTZ R0, -R2, R75 ;  /* 0x0000004b02007221 */ /* 0x004fe60000010100 */
[----:B------:R-:W-:Y:S01]  /*18270*/  LDSM.16.MT88.4 R124, [R190+0x7800] ;  /* 0x00780000be7c783b */ /* 0x000fe20000004200 */
[----:B------:R-:W-:Y:S01]  /*18280*/  FFMA.FTZ R2, R39, c[0x0][0x23c], -R77 ;  /* 0x00008f0027027a23 */ /* 0x000fe2000001084d */
[----:B------:R-:W-:Y:S01]  /*18290*/  MUFU.EX2 R156, R74 ;  /* 0x0000004a009c7308 */ /* 0x000fe20000000800 */
[----:B------:R-:W-:Y:S02]  /*182a0*/  FMUL.FTZ R0, R0, c[0x0][0x23c] ;  /* 0x00008f0000007a20 */ /* 0x000fe40000410000 */
[C---:B---3--:R-:W-:Y:S02]  /*182b0*/  FMUL.FTZ R57, R3.reuse, R133 ;  /* 0x0000008503397220 */ /* 0x048fe40000410000 */
[C---:B------:R-:W-:Y:S01]  /*182c0*/  FMUL.FTZ R8, R3.reuse, R84 ;  /* 0x0000005403087220 */ /* 0x040fe20000410000 */
[----:B------:R-:W1:Y:S01]  /*182d0*/  LDSM.16.MT88.4 R36, [R192+0x6000] ;  /* 0x00600000c024783b */ /* 0x000e620000004200 */
        /* <DEDUP_REMOVED lines=8> */
[----:B------:R-:W3:Y:S01]  /*18360*/  MUFU.EX2 R0, R0 ;  /* 0x0000000000007308 */ /* 0x000ee20000000800 */
[C---:B------:R-:W-:Y:S02]  /*18370*/  FMUL.FTZ R29, R3.reuse, R105 ;  /* 0x00000069031d7220 */ /* 0x040fe40000410000 */
[C---:B------:R-:W-:Y:S02]  /*18380*/  FMUL.FTZ R60, R3.reuse, R136 ;  /* 0x00000088033c7220 */ /* 0x040fe40000410000 */
[----:B------:R-:W-:Y:S02]  /*18390*/  FMUL.FTZ R61, R3, R137 ;  /* 0x00000089033d7220 */ /* 0x000fe40000410000 */
[--C-:B--2---:R-:W-:Y:S04]  /*183a0*/  FFMA.FTZ R2, R152, c[0x0][0x23c], -R78.reuse ;  /* 0x00008f0098027a23 */ /* 0x104fe8000001084e */
[----:B------:R2:W-:Y:S01]  /*183b0*/  MUFU.EX2 R238, R2 ;  /* 0x0000000200ee7308 */ /* 0x0005e20000000800 */
[C---:B---3--:R-:W-:Y:S02]  /*183c0*/  FMUL.FTZ R59, R0.reuse, R135 ;  /* 0x00000087003b7220 */ /* 0x048fe40000410000 */
[C---:B------:R-:W-:Y:S02]  /*183d0*/  FMUL.FTZ R58, R0.reuse, R134 ;  /* 0x00000086003a7220 */ /* 0x040fe40000410000 */
[C---:B------:R-:W-:Y:S02]  /*183e0*/  FMUL.FTZ R10, R0.reuse, R86 ;  /* 0x00000056000a7220 */ /* 0x040fe40000410000 */
[C---:B------:R-:W-:Y:S02]  /*183f0*/  FMUL.FTZ R11, R0.reuse, R87 ;  /* 0x00000057000b7220 */ /* 0x040fe40000410000 */
[----:B------:R-:W3:Y:S01]  /*18400*/  LDSM.16.MT88.4 R84, [R189+0x6800] ;  /* 0x00680000bd54783b */ /* 0x000ee20000004200 */
[C---:B------:R-:W-:Y:S02]  /*18410*/  FMUL.FTZ R26, R0.reuse, R102 ;  /* 0x00000066001a7220 */ /* 0x040fe40000410000 */
[C---:B------:R-:W-:Y:S02]  /*18420*/  FMUL.FTZ R27, R0.reuse, R103 ;  /* 0x00000067001b7220 */ /* 0x040fe40000410000 */
[C---:B------:R-:W-:Y:S03]  /*18430*/  HMMA.16816.F32.BF16 R8, R64.reuse, R20, R8 ;  /* 0x000000144008723c */ /* 0x040fe60000041808 */
[----:B------:R-:W-:Y:S01]  /*18440*/  LDSM.16.MT88.4 R100, [R189+0x7800] ;  /* 0x00780000bd64783b */ /* 0x000fe20000004200 */
[C---:B------:R-:W-:Y:S02]  /*18450*/  FMUL.FTZ R14, R0.reuse, R90 ;  /* 0x0000005a000e7220 */ /* 0x040fe40000410000 */
[----:B--2---:R-:W-:Y:S02]  /*18460*/  FFMA.FTZ R2, R151, c[0x0][0x23c], -R78 ;  /* 0x00008f0097027a23 */ /* 0x004fe4000001084e */
[C---:B------:R-:W-:Y:S02]  /*18470*/  FMUL.FTZ R15, R0.reuse, R91 ;  /* 0x0000005b000f7220 */ /* 0x040fe40000410000 */
[----:B------:R2:W-:Y:S02]  /*18480*/  MUFU.EX2 R175, R2 ;  /* 0x0000000200af7308 */ /* 0x0005e40000000800 */
[C---:B------:R-:W-:Y:S02]  /*18490*/  FMUL.FTZ R20, R69.reuse, R96 ;  /* 0x0000006045147220 */ /* 0x040fe40000410000 */
[C---:B------:R-:W-:Y:S01]  /*184a0*/  FMUL.FTZ R21, R69.reuse, R97 ;  /* 0x0000006145157220 */ /* 0x040fe20000410000 */
[-C--:B------:R-:W-:Y:S03]  /*184b0*/  HMMA.16816.F32.BF16 R12, R64, R22.reuse, R12 ;  /* 0x00000016400c723c */ /* 0x080fe6000004180c */
[C---:B------:R-:W-:Y:S02]  /*184c0*/  FMUL.FTZ R30, R0.reuse, R106 ;  /* 0x0000006a001e7220 */ /* 0x040fe40000410000 */
[C---:B------:R-:W-:Y:S02]  /*184d0*/  FMUL.FTZ R31, R0.reuse, R107 ;  /* 0x0000006b001f7220 */ /* 0x040fe40000410000 */
[C---:B------:R-:W-:Y:S01]  /*184e0*/  FMUL.FTZ R62, R0.reuse, R138 ;  /* 0x0000008a003e7220 */ /* 0x040fe20000410000 */
[C---:B------:R-:W-:Y:S04]  /*184f0*/  HMMA.16816.F32.BF16 R16, R144.reuse, R22, R16 ;  /* 0x000000169010723c */ /* 0x040fe80000041810 */
[----:B------:R-:W-:Y:S03]  /*18500*/  FMUL.FTZ R63, R0, R139 ;  /* 0x0000008b003f7220 */ /* 0x000fe60000410000 */
[C---:B------:R-:W-:Y:S02]  /*18510*/  FMUL.FTZ R22, R68.reuse, R98 ;  /* 0x0000006244167220 */ /* 0x040fe40000410000 */
[----:B------:R-:W-:Y:S02]  /*18520*/  FMUL.FTZ R23, R68, R99 ;  /* 0x0000006344177220 */ /* 0x000fe40000410000 */
[----:B------:R-:W4:Y:S01]  /*18530*/  LDSM.16.MT88.4 R96, [R190+0x6800] ;  /* 0x00680000be60783b */ /* 0x000f220000004200 */
[--C-:B--2---:R-:W-:Y:S02]  /*18540*/  FFMA.FTZ R2, R42, c[0x0][0x23c], -R79.reuse ;  /* 0x00008f002a027a23 */ /* 0x104fe4000001084f */
[C---:B------:R-:W-:Y:S02]  /*18550*/  FMUL.FTZ R42, R0.reuse, R118 ;  /* 0x00000076002a7220 */ /* 0x040fe40000410000 */
[-C--:B-1----:R-:W-:Y:S01]  /*18560*/  HMMA.16816.F32.BF16 R20, R144, R36.reuse, R20 ;  /* 0x000000249014723c */ /* 0x082fe20000041814 */
[----:B------:R1:W-:Y:S07]  /*18570*/  MUFU.EX2 R174, R2 ;  /* 0x0000000200ae7308 */ /* 0x0003ee0000000800 */
[C---:B------:R-:W-:Y:S07]  /*18580*/  HMMA.16816.F32.BF16 R24, R64.reuse, R36, R24 ;  /* 0x000000244018723c */ /* 0x040fee0000041818 */
[C---:B------:R-:W-:Y:S01]  /*18590*/  FMUL.FTZ R36, R69.reuse, R112 ;  /* 0x0000007045247220 */ /* 0x040fe20000410000 */
[-C--:B------:R-:W-:Y:S04]  /*185a0*/  HMMA.16816.F32.BF16 R28, R64, R38.reuse, R28 ;  /* 0x00000026401c723c */ /* 0x080fe8000004181c */
[----:B------:R-:W-:Y:S04]  /*185b0*/  FMUL.FTZ R37, R69, R113 ;  /* 0x0000007145257220 */ /* 0x000fe80000410000 */
[C---:B------:R-:W-:Y:S04]  /*185c0*/  HMMA.16816.F32.BF16 R32, R144.reuse, R38, R32 ;  /* 0x000000269020723c */ /* 0x040fe80000041820 */
[--C-:B-1----:R-:W-:Y:S02]  /*185d0*/  FFMA.FTZ R2, R43, c[0x0][0x23c], -R79.reuse ;  /* 0x00008f002b027a23 */ /* 0x102fe4000001084f */
[----:B------:R-:W-:Y:S02]  /*185e0*/  FMUL.FTZ R43, R0, R119 ;  /* 0x00000077002b7220 */ /* 0x000fe40000410000 */
[----:B------:R1:W2:Y:S01]  /*185f0*/  MUFU.EX2 R173, R2 ;  /* 0x0000000200ad7308 */ /* 0x0002a20000000800 */
[C---:B------:R-:W-:Y:S03]  /*18600*/  FMUL.FTZ R38, R68.reuse, R114 ;  /* 0x0000007244267220 */ /* 0x040fe60000410000 */
[----:B------:R-:W-:Y:S07]  /*18610*/  FMUL.FTZ R39, R68, R115 ;  /* 0x0000007344277220 */ /* 0x000fee0000410000 */
[-C--:B------:R-:W-:Y:S03]  /*18620*/  HMMA.16816.F32.BF16 R36, R144, R52.reuse, R36 ;  /* 0x000000349024723c */ /* 0x080fe60000041824 */
[--C-:B-1----:R-:W-:Y:S01]  /*18630*/  FFMA.FTZ R2, R47, c[0x0][0x23c], -R79.reuse ;  /* 0x00008f002f027a23 */ /* 0x102fe2000001084f */
[----:B--2---:R-:W-:Y:S01]  /*18640*/  F2FP.BF16.PACK_AB R88, R173, R174 ;  /* 0x000000aead58723e */ /* 0x004fe200000010ff */
[----:B------:R-:W-:Y:S02]  /*18650*/  FMUL.FTZ R47, R0, R123 ;  /* 0x0000007b002f7220 */ /* 0x000fe40000410000 */
[----:B------:R1:W-:Y:S02]  /*18660*/  MUFU.EX2 R172, R2 ;  /* 0x0000000200ac7308 */ /* 0x0003e40000000800 */
[----:B-1----:R-:W-:Y:S03]  /*18670*/  FFMA.FTZ R2, R46, c[0x0][0x23c], -R79 ;  /* 0x00008f002e027a23 */ /* 0x002fe6000001084f */
[C---:B------:R-:W-:Y:S05]  /*18680*/  FMUL.FTZ R46, R0.reuse, R122 ;  /* 0x0000007a002e7220 */ /* 0x040fea0000410000 */
[----:B------:R1:W2:Y:S01]  /*18690*/  MUFU.EX2 R171, R2 ;  /* 0x0000000200ab7308 */ /* 0x0002a20000000800 */
[----:B------:R-:W-:Y:S04]  /*186a0*/  FFMA.FTZ R0, R0, R247, R180 ;  /* 0x000000f700007223 */ /* 0x000fe800000100b4 */
[----:B------:R-:W-:Y:S02]  /*186b0*/  FADD.FTZ R0, R239, R0 ;  /* 0x00000000ef007221 */ /* 0x000fe40000010000 */
[--C-:B-1----:R-:W-:Y:S01]  /*186c0*/  FFMA.FTZ R2, R41, c[0x0][0x23c], -R148.reuse ;  /* 0x00008f0029027a23 */ /* 0x102fe20000010894 */
[----:B--2---:R-:W-:Y:S01]  /*186d0*/  F2FP.BF16.PACK_AB R90, R171, R172 ;  /* 0x000000acab5a723e */ /* 0x004fe200000010ff */
[C---:B------:R-:W-:Y:S02]  /*186e0*/  FMUL.FTZ R41, R3.reuse, R117 ;  /* 0x0000007503297220 */ /* 0x040fe40000410000 */
        /* <DEDUP_REMOVED lines=9> */
[C---:B------:R-:W-:Y:S02]  /*18780*/  FMUL.FTZ R45, R3.reuse, R121 ;  /* 0x00000079032d7220 */ /* 0x040fe40000410000 */
[----:B------:R1:W-:Y:S02]  /*18790*/  MUFU.EX2 R167, R2 ;  /* 0x0000000200a77308 */ /* 0x0003e40000000800 */
[----:B-1----:R-:W-:Y:S02]  /*187a0*/  FFMA.FTZ R2, R44, c[0x0][0x23c], -R148 ;  /* 0x00008f002c027a23 */ /* 0x002fe40000010894 */
[----:B------:R-:W-:Y:S06]  /*187b0*/  FMUL.FTZ R44, R3, R120 ;  /* 0x00000078032c7220 */ /* 0x000fec0000410000 */
[----:B------:R1:W2:Y:S01]  /*187c0*/  MUFU.EX2 R166, R2 ;  /* 0x0000000200a67308 */ /* 0x0002a20000000800 */
[-C--:B------:R-:W-:Y:S08]  /*187d0*/  HMMA.16816.F32.BF16 R44, R64, R54.reuse, R44 ;  /* 0x00000036402c723c */ /* 0x080ff0000004182c */
[C---:B------:R-:W-:Y:S07]  /*187e0*/  HMMA.16816.F32.BF16 R48, R144.reuse, R54, R48 ;  /* 0x000000369030723c */ /* 0x040fee0000041830 */
[C---:B------:R-:W-:Y:S02]  /*187f0*/  FMUL.FTZ R54, R68.reuse, R130 ;  /* 0x0000008244367220 */ /* 0x040fe40000410000 */
[----:B------:R-:W-:Y:S03]  /*18800*/  FMUL.FTZ R55, R68, R131 ;  /* 0x0000008344377220 */ /* 0x000fe60000410000 */
[--C-:B-1----:R-:W-:Y:S01]  /*18810*/  FFMA.FTZ R2, R158, c[0x0][0x23c], -R77.reuse ;  /* 0x00008f009e027a23 */ /* 0x102fe2000001084d */
[----:B--2---:R-:W-:Y:S03]  /*18820*/  F2FP.BF16.PACK_AB R91, R166, R167 ;  /* 0x000000a7a65b723e */ /* 0x004fe600000010ff */
[-C--:B------:R-:W-:Y:S01]  /*18830*/  HMMA.16816.F32.BF16 R52, R144, R80.reuse, R52 ;  /* 0x000000509034723c */ /* 0x080fe20000041834 */
[----:B------:R1:W-:Y:S07]  /*18840*/  MUFU.EX2 R165, R2 ;  /* 0x0000000200a57308 */ /* 0x0003ee0000000800 */
[C---:B------:R-:W-:Y:S07]  /*18850*/  HMMA.16816.F32.BF16 R56, R64.reuse, R80, R56 ;  /* 0x000000504038723c */ /* 0x040fee0000041838 */
[----:B------:R-:W-:Y:S01]  /*18860*/  F2FP.BF16.PACK_AB R80, R186, R242 ;  /* 0x000000f2ba50723e */ /* 0x000fe200000010ff */
[-C--:B------:R-:W-:Y:S04]  /*18870*/  HMMA.16816.F32.BF16 R60, R64, R82.reuse, R60 ;  /* 0x00000052403c723c */ /* 0x080fe8000004183c */
[----:B------:R-:W-:Y:S03]  /*18880*/  F2FP.BF16.PACK_AB R81, R241, R181 ;  /* 0x000000b5f151723e */ /* 0x000fe600000010ff */
[----:B------:R-:W-:Y:S02]  /*18890*/  FMUL.FTZ R64, R69, R140 ;  /* 0x0000008c45407220 */ /* 0x000fe40000410000 */
[----:B-1----:R-:W-:Y:S03]  /*188a0*/  FFMA.FTZ R2, R159, c[0x0][0x23c], -R77 ;  /* 0x00008f009f027a23 */ /* 0x002fe6000001084d */
[C---:B------:R-:W-:Y:S01]  /*188b0*/  FMUL.FTZ R65, R69.reuse, R141 ;  /* 0x0000008d45417220 */ /* 0x040fe20000410000 */
[----:B------:R1:W2:Y:S01]  /*188c0*/  MUFU.EX2 R164, R2 ;  /* 0x0000000200a47308 */ /* 0x0002a20000000800 */
[C---:B------:R-:W-:Y:S02]  /*188d0*/  FMUL.FTZ R66, R68.reuse, R142 ;  /* 0x0000008e44427220 */ /* 0x040fe40000410000 */
[C---:B------:R-:W-:Y:S02]  /*188e0*/  FMUL.FTZ R67, R68.reuse, R143 ;  /* 0x0000008f44437220 */ /* 0x040fe40000410000 */
[----:B------:R-:W-:Y:S02]  /*188f0*/  FFMA.FTZ R68, R68, R246, R225 ;  /* 0x000000f644447223 */ /* 0x000fe400000100e1 */
[----:B------:R-:W-:Y:S03]  /*18900*/  FFMA.FTZ R69, R69, R245, R229 ;  /* 0x000000f545457223 */ /* 0x000fe600000100e5 */
[----:B------:R-:W-:Y:S07]  /*18910*/  HMMA.16816.F32.BF16 R64, R144, R82, R64 ;  /* 0x000000529040723c */ /* 0x000fee0000041840 */
[----:B------:R-:W-:Y:S02]  /*18920*/  F2FP.BF16.PACK_AB R82, R178, R183 ;  /* 0x000000b7b252723e */ /* 0x000fe400000010ff */
[----:B------:R-:W-:Y:S03]  /*18930*/  F2FP.BF16.PACK_AB R83, R175, R238 ;  /* 0x000000eeaf53723e */ /* 0x000fe600000010ff */
[--C-:B-1----:R-:W-:Y:S04]  /*18940*/  FFMA.FTZ R2, R160, c[0x0][0x23c], -R78.reuse ;  /* 0x00008f00a0027a23 */ /* 0x102fe8000001084e */
[-C--:B---3--:R-:W-:Y:S01]  /*18950*/  HMMA.16816.F32.BF16 R4, R80, R84.reuse, R4 ;  /* 0x000000545004723c */ /* 0x088fe20000041804 */
[----:B------:R1:W-:Y:S07]  /*18960*/  MUFU.EX2 R163, R2 ;  /* 0x0000000200a37308 */ /* 0x0003ee0000000800 */
[C---:B------:R-:W-:Y:S08]  /*18970*/  HMMA.16816.F32.BF16 R8, R88.reuse, R84, R8 ;  /* 0x000000545808723c */ /* 0x040ff00000041808 */
[-C--:B------:R-:W-:Y:S08]  /*18980*/  HMMA.16816.F32.BF16 R12, R88, R86.reuse, R12 ;  /* 0x00000056580c723c */ /* 0x080ff0000004180c */
[C---:B------:R-:W-:Y:S01]  /*18990*/  HMMA.16816.F32.BF16 R16, R80.reuse, R86, R16 ;  /* 0x000000565010723c */ /* 0x040fe20000041810 */
[----:B------:R-:W3:Y:S03]  /*189a0*/  LDSM.16.MT88.4 R84, [R191+0x6800] ;  /* 0x00680000bf54783b */ /* 0x000ee60000004200 */
[--C-:B-1----:R-:W-:Y:S04]  /*189b0*/  FFMA.FTZ R2, R161, c[0x0][0x23c], -R78.reuse ;  /* 0x00008f00a1027a23 */ /* 0x102fe8000001084e */
[-C--:B------:R-:W-:Y:S01]  /*189c0*/  HMMA.16816.F32.BF16 R20, R80, R92.reuse, R20 ;  /* 0x0000005c5014723c */ /* 0x080fe20000041814 */
[----:B------:R1:W5:Y:S07]  /*189d0*/  MUFU.EX2 R161, R2 ;  /* 0x0000000200a17308 */ /* 0x00036e0000000800 */
[C---:B------:R-:W-:Y:S08]  /*189e0*/  HMMA.16816.F32.BF16 R24, R88.reuse, R92, R24 ;  /* 0x0000005c5818723c */ /* 0x040ff00000041818 */
[-C--:B------:R-:W-:Y:S08]  /*189f0*/  HMMA.16816.F32.BF16 R28, R88, R94.reuse, R28 ;  /* 0x0000005e581c723c */ /* 0x080ff0000004181c */
[C---:B------:R-:W-:Y:S01]  /*18a00*/  HMMA.16816.F32.BF16 R32, R80.reuse, R94, R32 ;  /* 0x0000005e5020723c */ /* 0x040fe20000041820 */
[----:B------:R-:W2:Y:S03]  /*18a10*/  LDSM.16.MT88.4 R92, [R189+0x7000] ;  /* 0x00700000bd5c783b */ /* 0x000ea60000004200 */
[--C-:B-1----:R-:W-:Y:S04]  /*18a20*/  FFMA.FTZ R2, R162, c[0x0][0x23c], -R77.reuse ;  /* 0x00008f00a2027a23 */ /* 0x102fe8000001084d */
[-C--:B----4-:R-:W-:Y:S01]  /*18a30*/  HMMA.16816.F32.BF16 R36, R80, R96.reuse, R36 ;  /* 0x000000605024723c */ /* 0x090fe20000041824 */
[----:B------:R1:W-:Y:S07]  /*18a40*/  MUFU.EX2 R162, R2 ;  /* 0x0000000200a27308 */ /* 0x0003ee0000000800 */
[C---:B------:R-:W-:Y:S08]  /*18a50*/  HMMA.16816.F32.BF16 R40, R88.reuse, R96, R40 ;  /* 0x000000605828723c */ /* 0x040ff00000041828 */
[-C--:B------:R-:W-:Y:S08]  /*18a60*/  HMMA.16816.F32.BF16 R44, R88, R98.reuse, R44 ;  /* 0x00000062582c723c */ /* 0x080ff0000004182c */
[C---:B------:R-:W-:Y:S01]  /*18a70*/  HMMA.16816.F32.BF16 R48, R80.reuse, R98, R48 ;  /* 0x000000625030723c */ /* 0x040fe20000041830 */
[----:B------:R-:W-:Y:S03]  /*18a80*/  LDSM.16.MT88.4 R96, [R190+0x7000] ;  /* 0x00700000be60783b */ /* 0x000fe60000004200 */
[----:B-1----:R-:W-:Y:S04]  /*18a90*/  FFMA.FTZ R2, R184, c[0x0][0x23c], -R77 ;  /* 0x00008f00b8027a23 */ /* 0x002fe8000001084d */
[-C--:B---3--:R-:W-:Y:S01]  /*18aa0*/  HMMA.16816.F32.BF16 R52, R80, R84.reuse, R52 ;  /* 0x000000545034723c */ /* 0x088fe20000041834 */
[----:B------:R1:W3:Y:S07]  /*18ab0*/  MUFU.EX2 R160, R2 ;  /* 0x0000000200a07308 */ /* 0x0002ee0000000800 */
[C---:B------:R-:W-:Y:S08]  /*18ac0*/  HMMA.16816.F32.BF16 R56, R88.reuse, R84, R56 ;  /* 0x000000545838723c */ /* 0x040ff00000041838 */
[-C--:B------:R-:W-:Y:S01]  /*18ad0*/  HMMA.16816.F32.BF16 R60, R88, R86.reuse, R60 ;  /* 0x00000056583c723c */ /* 0x080fe2000004183c */
[----:B------:R-:W4:Y:S07]  /*18ae0*/  LDSM.16.MT88.4 R88, [R192+0x7000] ;  /* 0x00700000c058783b */ /* 0x000f2e0000004200 */
[----:B------:R-:W-:Y:S04]  /*18af0*/  HMMA.16816.F32.BF16 R64, R80, R86, R64 ;  /* 0x000000565040723c */ /* 0x000fe80000041840 */
[--C-:B-1----:R-:W-:Y:S03]  /*18b00*/  FFMA.FTZ R2, R221, c[0x0][0x23c], -R78.reuse ;  /* 0x00008f00dd027a23 */ /* 0x102fe6000001084e */
[----:B--2---:R-:W-:Y:S01]  /*18b10*/  F2FP.BF16.PACK_AB R80, R164, R165 ;  /* 0x000000a5a450723e */ /* 0x004fe200000010ff */
[----:B------:R1:W-:Y:S01]  /*18b20*/  MUFU.EX2 R159, R2 ;  /* 0x00000002009f7308 */ /* 0x0003e20000000800 */
[----:B-----5:R-:W-:Y:S03]  /*18b30*/  F2FP.BF16.PACK_AB R81, R161, R163 ;  /* 0x000000a3a151723e */ /* 0x020fe600000010ff */
[----:B---3--:R-:W-:Y:S01]  /*18b40*/  F2FP.BF16.PACK_AB R82, R160, R162 ;  /* 0x000000a2a052723e */ /* 0x008fe200000010ff */
[----:B-1----:R-:W-:Y:S05]  /*18b50*/  FFMA.FTZ R2, R224, c[0x0][0x23c], -R78 ;  /* 0x00008f00e0027a23 */ /* 0x002fea000001084e */
[----:B------:R1:W2:Y:S02]  /*18b60*/  MUFU.EX2 R158, R2 ;  /* 0x00000002009e7308 */ /* 0x0002a40000000800 */
[--C-:B-1----:R-:W-:Y:S01]  /*18b70*/  FFMA.FTZ R2, R169, c[0x0][0x23c], -R79.reuse ;  /* 0x00008f00a9027a23 */ /* 0x102fe2000001084f */
[----:B--2---:R-:W-:Y:S07]  /*18b80*/  F2FP.BF16.PACK_AB R83, R158, R159 ;  /* 0x0000009f9e53723e */ /* 0x004fee00000010ff */
[----:B------:R1:W-:Y:S01]  /*18b90*/  MUFU.EX2 R135, R2 ;  /* 0x0000000200877308 */ /* 0x0003e20000000800 */
[-C--:B------:R-:W-:Y:S03]  /*18ba0*/  HMMA.16816.F32.BF16 R4, R80, R92.reuse, R4 ;  /* 0x0000005c5004723c */ /* 0x080fe60000041804 */
[--C-:B-1----:R-:W-:Y:S06]  /*18bb0*/  FFMA.FTZ R2, R157, c[0x0][0x23c], -R79.reuse ;  /* 0x00008f009d027a23 */ /* 0x102fec000001084f */
[----:B------:R1:W2:Y:S03]  /*18bc0*/  MUFU.EX2 R134, R2 ;  /* 0x0000000200867308 */ /* 0x0002a60000000800 */
[----:B-1----:R-:W-:Y:S01]  /*18bd0*/  FFMA.FTZ R2, R155, c[0x0][0x23c], -R79 ;  /* 0x00008f009b027a23 */ /* 0x002fe2000001084f */
[----:B--2---:R-:W-:Y:S06]  /*18be0*/  F2FP.BF16.PACK_AB R84, R134, R135 ;  /* 0x000000878654723e */ /* 0x004fec00000010ff */
[----:B------:R1:W2:Y:S02]  /*18bf0*/  MUFU.EX2 R157, R2 ;  /* 0x00000002009d7308 */ /* 0x0002a40000000800 */
[--C-:B-1----:R-:W-:Y:S01]  /*18c00*/  FFMA.FTZ R2, R154, c[0x0][0x23c], -R148.reuse ;  /* 0x00008f009a027a23 */ /* 0x102fe20000010894 */
[----:B--2---:R-:W-:Y:S07]  /*18c10*/  F2FP.BF16.PACK_AB R86, R156, R157 ;  /* 0x0000009d9c56723e */ /* 0x004fee00000010ff */
[----:B------:R1:W-:Y:S02]  /*18c20*/  MUFU.EX2 R133, R2 ;  /* 0x0000000200857308 */ /* 0x0003e40000000800 */
[--C-:B-1----:R-:W-:Y:S08]  /*18c30*/  FFMA.FTZ R2, R153, c[0x0][0x23c], -R148.reuse ;  /* 0x00008f0099027a23 */ /* 0x102ff00000010894 */
[----:B------:R1:W2:Y:S02]  /*18c40*/  MUFU.EX2 R132, R2 ;  /* 0x0000000200847308 */ /* 0x0002a40000000800 */
[--C-:B-1----:R-:W-:Y:S01]  /*18c50*/  FFMA.FTZ R2, R149, c[0x0][0x23c], -R148.reuse ;  /* 0x00008f0095027a23 */ /* 0x102fe20000010894 */
[----:B--2---:R-:W-:Y:S07]  /*18c60*/  F2FP.BF16.PACK_AB R85, R132, R133 ;  /* 0x000000858455723e */ /* 0x004fee00000010ff */
[----:B------:R1:W-:Y:S02]  /*18c70*/  MUFU.EX2 R169, R2 ;  /* 0x0000000200a97308 */ /* 0x0003e40000000800 */
[----:B-1----:R-:W-:Y:S08]  /*18c80*/  FFMA.FTZ R2, R150, c[0x0][0x23c], -R148 ;  /* 0x00008f0096027a23 */ /* 0x002ff00000010894 */
[----:B------:R1:W2:Y:S02]  /*18c90*/  MUFU.EX2 R155, R2 ;  /* 0x00000002009b7308 */ /* 0x0002a40000000800 */
[--C-:B-1----:R-:W-:Y:S01]  /*18ca0*/  FFMA.FTZ R2, R230, c[0x0][0x23c], -R77.reuse ;  /* 0x00008f00e6027a23 */ /* 0x102fe2000001084d */
[----:B--2---:R-:W-:Y:S07]  /*18cb0*/  F2FP.BF16.PACK_AB R87, R155, R169 ;  /* 0x000000a99b57723e */ /* 0x004fee00000010ff */
[----:B------:R1:W-:Y:S01]  /*18cc0*/  MUFU.EX2 R154, R2 ;  /* 0x00000002009a7308 */ /* 0x0003e20000000800 */
[C---:B------:R-:W-:Y:S08]  /*18cd0*/  HMMA.16816.F32.BF16 R8, R84.reuse, R92, R8 ;  /* 0x0000005c5408723c */ /* 0x040ff00000041808 */
[-C--:B------:R-:W-:Y:S08]  /*18ce0*/  HMMA.16816.F32.BF16 R12, R84, R94.reuse, R12 ;  /* 0x0000005e540c723c */ /* 0x080ff0000004180c */
[C---:B------:R-:W-:Y:S01]  /*18cf0*/  HMMA.16816.F32.BF16 R16, R80.reuse, R94, R16 ;  /* 0x0000005e5010723c */ /* 0x040fe20000041810 */
[----:B------:R-:W2:Y:S03]  /*18d00*/  LDSM.16.MT88.4 R92, [R191+0x7000] ;  /* 0x00700000bf5c783b */ /* 0x000ea60000004200 */
[--C-:B-1----:R-:W-:Y:S04]  /*18d10*/  FFMA.FTZ R2, R231, c[0x0][0x23c], -R77.reuse ;  /* 0x00008f00e7027a23 */ /* 0x102fe8000001084d */
[-C--:B----4-:R-:W-:Y:S01]  /*18d20*/  HMMA.16816.F32.BF16 R20, R80, R88.reuse, R20 ;  /* 0x000000585014723c */ /* 0x090fe20000041814 */
[----:B------:R1:W3:Y:S07]  /*18d30*/  MUFU.EX2 R153, R2 ;  /* 0x0000000200997308 */ /* 0x0002ee0000000800 */
[C---:B------:R-:W-:Y:S08]  /*18d40*/  HMMA.16816.F32.BF16 R24, R84.reuse, R88, R24 ;  /* 0x000000585418723c */ /* 0x040ff00000041818 */
[-C--:B------:R-:W-:Y:S08]  /*18d50*/  HMMA.16816.F32.BF16 R28, R84, R90.reuse, R28 ;  /* 0x0000005a541c723c */ /* 0x080ff0000004181c */
[C---:B------:R-:W-:Y:S04]  /*18d60*/  HMMA.16816.F32.BF16 R32, R80.reuse, R90, R32 ;  /* 0x0000005a5020723c */ /* 0x040fe80000041820 */
[--C-:B-1----:R-:W-:Y:S01]  /*18d70*/  FFMA.FTZ R2, R232, c[0x0][0x23c], -R78.reuse ;  /* 0x00008f00e8027a23 */ /* 0x102fe2000001084e */
[----:B---3--:R-:W-:Y:S03]  /*18d80*/  F2FP.BF16.PACK_AB R140, R153, R154 ;  /* 0x0000009a998c723e */ /* 0x008fe600000010ff */
[-C--:B------:R-:W-:Y:S01]  /*18d90*/  HMMA.16816.F32.BF16 R36, R80, R96.reuse, R36 ;  /* 0x000000605024723c */ /* 0x080fe20000041824 */
[----:B------:R1:W-:Y:S07]  /*18da0*/  MUFU.EX2 R152, R2 ;  /* 0x0000000200987308 */ /* 0x0003ee0000000800 */
[C---:B------:R-:W-:Y:S08]  /*18db0*/  HMMA.16816.F32.BF16 R40, R84.reuse, R96, R40 ;  /* 0x000000605428723c */ /* 0x040ff00000041828 */
[-C--:B------:R-:W-:Y:S08]  /*18dc0*/  HMMA.16816.F32.BF16 R44, R84, R98.reuse, R44 ;  /* 0x00000062542c723c */ /* 0x080ff0000004182c */
[C---:B------:R-:W-:Y:S04]  /*18dd0*/  HMMA.16816.F32.BF16 R48, R80.reuse, R98, R48 ;  /* 0x000000625030723c */ /* 0x040fe80000041830 */
[--C-:B-1----:R-:W-:Y:S04]  /*18de0*/  FFMA.FTZ R2, R233, c[0x0][0x23c], -R78.reuse ;  /* 0x00008f00e9027a23 */ /* 0x102fe8000001084e */
[-C--:B--2---:R-:W-:Y:S01]  /*18df0*/  HMMA.16816.F32.BF16 R52, R80, R92.reuse, R52 ;  /* 0x0000005c5034723c */ /* 0x084fe20000041834 */
[----:B------:R1:W2:Y:S07]  /*18e00*/  MUFU.EX2 R151, R2 ;  /* 0x0000000200977308 */ /* 0x0002ae0000000800 */
[C---:B------:R-:W-:Y:S08]  /*18e10*/  HMMA.16816.F32.BF16 R56, R84.reuse, R92, R56 ;  /* 0x0000005c5438723c */ /* 0x040ff00000041838 */
[-C--:B------:R-:W-:Y:S08]  /*18e20*/  HMMA.16816.F32.BF16 R60, R84, R94.reuse, R60 ;  /* 0x0000005e543c723c */ /* 0x080ff0000004183c */
[----:B------:R-:W-:Y:S04]  /*18e30*/  HMMA.16816.F32.BF16 R64, R80, R94, R64 ;  /* 0x0000005e5040723c */ /* 0x000fe80000041840 */
[--C-:B-1----:R-:W-:Y:S01]  /*18e40*/  FFMA.FTZ R2, R234, c[0x0][0x23c], -R77.reuse ;  /* 0x00008f00ea027a23 */ /* 0x102fe2000001084d */
[----:B--2---:R-:W-:Y:S01]  /*18e50*/  F2FP.BF16.PACK_AB R141, R151, R152 ;  /* 0x00000098978d723e */ /* 0x004fe200000010ff */
[----:B------:R-:W-:Y:S02]  /*18e60*/  FFMA.FTZ R77, R235, c[0x0][0x23c], -R77 ;  /* 0x00008f00eb4d7a23 */ /* 0x000fe4000001084d */
[----:B------:R1:W-:Y:S10]  /*18e70*/  MUFU.EX2 R150, R2 ;  /* 0x0000000200967308 */ /* 0x0003f40000000800 */
[----:B------:R-:W2:Y:S01]  /*18e80*/  MUFU.EX2 R149, R77 ;  /* 0x0000004d00957308 */ /* 0x000ea20000000800 */
[--C-:B-1----:R-:W-:Y:S02]  /*18e90*/  FFMA.FTZ R2, R236, c[0x0][0x23c], -R78.reuse ;  /* 0x00008f00ec027a23 */ /* 0x102fe4000001084e */
[----:B------:R-:W-:Y:S07]  /*18ea0*/  FFMA.FTZ R78, R237, c[0x0][0x23c], -R78 ;  /* 0x00008f00ed4e7a23 */ /* 0x000fee000001084e */
[----:B------:R1:W-:Y:S01]  /*18eb0*/  MUFU.EX2 R147, R2 ;  /* 0x0000000200937308 */ /* 0x0003e20000000800 */
[----:B--2---:R-:W-:Y:S09]  /*18ec0*/  F2FP.BF16.PACK_AB R142, R149, R150 ;  /* 0x00000096958e723e */ /* 0x004ff200000010ff */
[----:B------:R-:W2:Y:S01]  /*18ed0*/  MUFU.EX2 R146, R78 ;  /* 0x0000004e00927308 */ /* 0x000ea20000000800 */
[--C-:B-1----:R-:W-:Y:S09]  /*18ee0*/  FFMA.FTZ R2, R220, c[0x0][0x23c], -R79.reuse ;  /* 0x00008f00dc027a23 */ /* 0x102ff2000001084f */
[----:B------:R1:W-:Y:S01]  /*18ef0*/  MUFU.EX2 R144, R2 ;  /* 0x0000000200907308 */ /* 0x0003e20000000800 */
[----:B--2---:R-:W-:Y:S07]  /*18f00*/  F2FP.BF16.PACK_AB R143, R146, R147 ;  /* 0x00000093928f723e */ /* 0x004fee00000010ff */
[-C--:B------:R-:W-:Y:S01]  /*18f10*/  HMMA.16816.F32.BF16 R80, R140, R100.reuse, R4 ;  /* 0x000000648c50723c */ /* 0x080fe20000041804 */
[----:B------:R-:W2:Y:S04]  /*18f20*/  LDSM.16.MT88.4 R4, [R191+0x7800] ;  /* 0x00780000bf04783b */ /* 0x000ea80000004200 */
[--C-:B-1----:R-:W-:Y:S04]  /*18f30*/  FFMA.FTZ R2, R223, c[0x0][0x23c], -R79.reuse ;  /* 0x00008f00df027a23 */ /* 0x102fe8000001084f */
[----:B------:R1:W3:Y:S03]  /*18f40*/  MUFU.EX2 R145, R2 ;  /* 0x0000000200917308 */ /* 0x0002e60000000800 */
[--C-:B-1----:R-:W-:Y:S01]  /*18f50*/  FFMA.FTZ R2, R219, c[0x0][0x23c], -R79.reuse ;  /* 0x00008f00db027a23 */ /* 0x102fe2000001084f */
[----:B---3--:R-:W-:Y:S01]  /*18f60*/  F2FP.BF16.PACK_AB R136, R145, R144 ;  /* 0x000000909188723e */ /* 0x008fe200000010ff */
[----:B------:R-:W-:Y:S05]  /*18f70*/  FFMA.FTZ R79, R182, c[0x0][0x23c], -R79 ;  /* 0x00008f00b64f7a23 */ /* 0x000fea000001084f */
        /* <DEDUP_REMOVED lines=93> */
.L_x_2091:
[----:B------:R-:W1:Y:S01]  /*19550*/  SHFL.BFLY PT, R2, R245, 0x2, 0x1f ;  /* 0x0c401f00f5027f89 */ /* 0x000e6200000e0000 */
[----:B------:R-:W2:Y:S01]  /*19560*/  S2UR UR6, SR_CTAID.Y ;  /* 0x00000000000679c3 */ /* 0x000ea20000002600 */
[----:B------:R-:W-:Y:S01]  /*19570*/  UISETP.NE.AND UP4, UPT, UR11, -0x1, UPT ;  /* 0xffffffff0b00788c */ /* 0x000fe2000bf85270 */
[----:B------:R-:W-:Y:S01]  /*19580*/  BSSY B0, `(.L_x_2095) ;  /* 0x0000128000007945 */ /* 0x000fe20003800000 */
[----:B------:R-:W3:Y:S01]  /*19590*/  SHFL.BFLY PT, R0, R246, 0x2, 0x1f ;  /* 0x0c401f00f6007f89 */ /* 0x000ee200000e0000 */
[----:B------:R-:W-:-:S02]  /*195a0*/  ULDC.64 UR4, c[0x0][0x1e8] ;  /* 0x00007a0000047ab9 */ /* 0x000fc40000000a00 */
[----:B------:R-:W-:Y:S01]  /*195b0*/  ULDC.U8 UR9, c[0x0][0x329] ;  /* 0x0000ca4000097ab9 */ /* 0x000fe20000000000 */
[----:B------:R-:W4:Y:S01]  /*195c0*/  SHFL.BFLY PT, R3, R248, 0x2, 0x1f ;  /* 0x0c401f00f8037f89 */ /* 0x000f2200000e0000 */
[----:B------:R-:W-:Y:S01]  /*195d0*/  UISETP.NE.AND UP1, UPT, UR9, URZ, UPT ;  /* 0x0000003f0900728c */ /* 0x000fe2000bf25270 */
[----:B------:R-:W5:Y:S01]  /*195e0*/  S2UR UR10, SR_CTAID.Z ;  /* 0x00000000000a79c3 */ /* 0x000f620000002700 */
[----:B------:R-:W-:Y:S01]  /*195f0*/  ULDC UR8, c[0x0][0x214] ;  /* 0x0000850000087ab9 */ /* 0x000fe20000000800 */
[----:B------:R-:W5:Y:S01]  /*19600*/  SHFL.BFLY PT, R4, R247, 0x2, 0x1f ;  /* 0x0c401f00f7047f89 */ /* 0x000f6200000e0000 */
[----:B------:R-:W-:Y:S02]  /*19610*/  @UP4 UIMAD.WIDE.U32 UR14, UR11, UR4, URZ ;  /* 0x000000040b0e42a5 */ /* 0x000fe4000f8e003f */
[----:B------:R-:W-:Y:S01]  /*19620*/  UMOV UR24, URZ ;  /* 0x0000003f00187c82 */ /* 0x000fe20008000000 */
[----:B------:R-:W5:Y:S01]  /*19630*/  S2R R42, SR_TID.X ;  /* 0x00000000002a7919 */ /* 0x000f620000002100 */
[----:B------:R-:W-:-:S02]  /*19640*/  @UP4 UIMAD UR7, UR11, UR5, UR15 ;  /* 0x000000050b0742a4 */ /* 0x000fc4000f8e020f */
[----:B------:R-:W-:Y:S02]  /*19650*/  UMOV UR25, URZ ;  /* 0x0000003f00197c82 */ /* 0x000fe40008000000 */
[----:B------:R-:W-:Y:S02]  /*19660*/  ULDC.64 UR4, c[0x0][0x1e0] ;  /* 0x0000780000047ab9 */ /* 0x000fe40000000a00 */
[----:B------:R-:W-:Y:S01]  /*19670*/  @UP1 ULDC UR13, c[0x0][0x210] ;  /* 0x00008400000d1ab9 */ /* 0x000fe20000000800 */
[----:B-1----:R-:W-:Y:S01]  /*19680*/  FADD.FTZ R2, R2, R245 ;  /* 0x000000f502027221 */ /* 0x002fe20000010000 */
[----:B--2---:R-:W-:Y:S02]  /*19690*/  @!UP4 USHF.R.S32.HI UR12, URZ, 0x1f, UR6 ;  /* 0x0000001f3f0cc899 */ /* 0x004fe40008011406 */
[----:B------:R-:W-:Y:S01]  /*196a0*/  @!UP4 UIMAD.WIDE.U32 UR22, UR6, UR4, URZ ;  /* 0x000000040616c2a5 */ /* 0x000fe2000f8e003f */
[----:B---3--:R-:W-:Y:S01]  /*196b0*/  FADD.FTZ R0, R0, R246 ;  /* 0x000000f600007221 */ /* 0x008fe20000010000 */
[----:B------:R-:W1:Y:S01]  /*196c0*/  SHFL.BFLY PT, R5, R2, 0x1, 0x1f ;  /* 0x0c201f0002057f89 */ /* 0x000e6200000e0000 */
[----:B------:R-:W-:Y:S01]  /*196d0*/  @!UP4 UIMAD UR12, UR12, UR4, URZ ;  /* 0x000000040c0cc2a4 */ /* 0x000fe2000f8e023f */
[----:B----4-:R-:W-:-:S02]  /*196e0*/  FADD.FTZ R3, R3, R248 ;  /* 0x000000f803037221 */ /* 0x010fc40000010000 */
[----:B------:R-:W2:Y:S01]  /*196f0*/  SHFL.BFLY PT, R6, R0, 0x1, 0x1f ;  /* 0x0c201f0000067f89 */ /* 0x000ea200000e0000 */
[----:B------:R-:W-:Y:S01]  /*19700*/  ULDC.U8 UR4, c[0x0][0x328] ;  /* 0x0000ca0000047ab9 */ /* 0x000fe20000000000 */
[----:B-----5:R-:W-:Y:S01]  /*19710*/  FADD.FTZ R4, R4, R247 ;  /* 0x000000f704047221 */ /* 0x020fe20000010000 */
[----:B------:R-:W-:Y:S02]  /*19720*/  UISETP.NE.AND UP3, UPT, UR4, URZ, UPT ;  /* 0x0000003f0400728c */ /* 0x000fe4000bf65270 */
[----:B------:R-:W-:Y:S01]  /*19730*/  @!UP4 UIMAD UR12, UR6, UR5, UR12 ;  /* 0x00000005060cc2a4 */ /* 0x000fe2000f8e020c */
[----:B------:R-:W-:Y:S01]  /*19740*/  SHF.R.S32.HI R41, RZ, 0x1f, R42 ;  /* 0x0000001fff297819 */ /* 0x000fe2000001142a */
[----:B------:R-:W-:Y:S01]  /*19750*/  UISETP.NE.OR UP2, UPT, UR9, URZ, !UP3 ;  /* 0x0000003f0900728c */ /* 0x000fe2000df45670 */
[----:B------:R-:W3:Y:S01]  /*19760*/  S2UR UR9, SR_CTAID.X ;  /* 0x00000000000979c3 */ /* 0x000ee20000002500 */
[----:B------:R-:W-:Y:S01]  /*19770*/  ULDC UR5, c[0x0][0x234] ;  /* 0x00008d0000057ab9 */ /* 0x000fe20000000800 */
[CC--:B------:R-:W-:Y:S01]  /*19780*/  LEA.HI R14, R41.reuse, R42.reuse, RZ, 0x2 ;  /* 0x0000002a290e7211 */ /* 0x0c0fe200078f10ff */
[----:B------:R-:W-:Y:S01]  /*19790*/  @UP1 UIMAD UR13, UR13, UR8, URZ ;  /* 0x000000080d0d12a4 */ /* 0x000fe2000f8e023f */
[----:B------:R-:W-:Y:S01]  /*197a0*/  LEA.HI R41, R41, R42, RZ, 0x5 ;  /* 0x0000002a29297211 */ /* 0x000fe200078f28ff */
[----:B------:R-:W-:-:S02]  /*197b0*/  UISETP.NE.OR UP0, UPT, UR11, -0x1, UP2 ;  /* 0xffffffff0b00788c */ /* 0x000fc40009705670 */
[----:B------:R-:W-:Y:S01]  /*197c0*/  @!UP1 USEL UR13, UR8, UR5, !UP3 ;  /* 0x00000005080d9287 */ /* 0x000fe2000d800000 */
[----:B------:R-:W-:Y:S01]  /*197d0*/  SHF.R.S32.HI R7, RZ, 0x5, R41 ;  /* 0x00000005ff077819 */ /* 0x000fe20000011429 */
[----:B------:R-:W-:Y:S01]  /*197e0*/  ULDC UR4, c[0x0][0x1c0] ;  /* 0x0000700000047ab9 */ /* 0x000fe20000000800 */
[----:B-1----:R-:W-:Y:S01]  /*197f0*/  FADD.FTZ R38, R2, R5 ;  /* 0x0000000502267221 */ /* 0x002fe20000010000 */
[----:B------:R-:W-:Y:S01]  /*19800*/  @UP1 UMOV UR15, 0x1 ;  /* 0x00000001000f1882 */ /* 0x000fe20000000000 */
[----:B------:R-:W1:Y:S01]  /*19810*/  SHFL.BFLY PT, R2, R3, 0x1, 0x1f ;  /* 0x0c201f0003027f89 */ /* 0x000e6200000e0000 */
[----:B------:R-:W-:Y:S01]  /*19820*/  @!UP1 UIMAD UR15, UR13, UR4, URZ ;  /* 0x000000040d0f92a4 */ /* 0x000fe2000f8e023f */
[----:B--2---:R-:W-:Y:S01]  /*19830*/  FADD.FTZ R37, R0, R6 ;  /* 0x0000000600257221 */ /* 0x004fe20000010000 */
[----:B------:R-:W-:Y:S01]  /*19840*/  FSETP.NE.FTZ.AND P5, PT, R38, RZ, PT ;  /* 0x000000ff2600720b */ /* 0x000fe20003fb5000 */
[----:B------:R-:W2:Y:S01]  /*19850*/  SHFL.BFLY PT, R5, R4, 0x1, 0x1f ;  /* 0x0c201f0004057f89 */ /* 0x000ea200000e0000 */
[----:B------:R-:W-:Y:S01]  /*19860*/  MOV R0, 0x3f800000 ;  /* 0x3f80000000007802 */ /* 0x000fe20000000f00 */
[----:B------:R-:W-:Y:S01]  /*19870*/  @UP1 ULDC UR16, c[0x0][0x210] ;  /* 0x0000840000101ab9 */ /* 0x000fe20000000800 */
[----:B------:R-:W-:Y:S01]  /*19880*/  LOP3.LUT R6, R14, 0x3ffffffc, RZ, 0xc0, !PT ;  /* 0x3ffffffc0e067812 */ /* 0x000fe200078ec0ff */
[----:B------:R-:W-:Y:S01]  /*19890*/  UIMAD UR4, UR6, UR15, URZ ;  /* 0x0000000f060472a4 */ /* 0x000fe2000f8e023f */
[----:B------:R-:W-:Y:S01]  /*198a0*/  FSETP.NE.FTZ.AND P4, PT, R37, RZ, PT ;  /* 0x000000ff2500720b */ /* 0x000fe20003f95000 */
[----:B------:R-:W-:-:S02]  /*198b0*/  @!UP1 UMOV UR16, 0x1 ;  /* 0x0000000100109882 */ /* 0x000fc40000000000 */
[----:B------:R-:W-:Y:S02]  /*198c0*/  @!UP0 UIMAD UR11, UR6, UR8, URZ ;  /* 0x00000008060b82a4 */ /* 0x000fe4000f8e023f */
[----:B---3--:R-:W-:Y:S02]  /*198d0*/  UIMAD UR9, UR9, UR16, URZ ;  /* 0x00000010090972a4 */ /* 0x008fe4000f8e023f */
[----:B------:R-:W3:Y:S01]  /*198e0*/  @P5 MUFU.RCP R0, R38 ;  /* 0x0000002600005308 */ /* 0x000ee20000001000 */
[----:B------:R-:W-:Y:S02]  /*198f0*/  USEL UR4, UR4, URZ, UP2 ;  /* 0x0000003f04047287 */ /* 0x000fe40009000000 */
[----:B------:R-:W-:Y:S02]  /*19900*/  USHF.L.U32 UR9, UR9, 0x7, URZ ;  /* 0x0000000709097899 */ /* 0x000fe4000800063f */
[----:B------:R-:W-:Y:S02]  /*19910*/  UIMAD UR13, UR10, UR13, UR4 ;  /* 0x0000000d0a0d72a4 */ /* 0x000fe4000f8e0204 */
[----:B------:R-:W-:Y:S01]  /*19920*/  @!UP2 UMOV UR24, UR11 ;  /* 0x0000000b0018ac82 */ /* 0x000fe20008000000 */
[----:B-1----:R-:W-:Y:S01]  /*19930*/  FADD.FTZ R40, R3, R2 ;  /* 0x0000000203287221 */ /* 0x002fe20000010000 */
[----:B------:R-:W-:Y:S01]  /*19940*/  IADD3 R2, -R6, R42, RZ ;  /* 0x0000002a06027210 */ /* 0x000fe20007ffe1ff */
[----:B------:R-:W-:Y:S01]  /*19950*/  USHF.R.S32.HI UR4, URZ, 0x1f, UR9 ;  /* 0x0000001f3f047899 */ /* 0x000fe20008011409 */
[----:B------:R-:W-:Y:S01]  /*19960*/  MOV R3, 0x3f800000 ;  /* 0x3f80000000037802 */ /* 0x000fe20000000f00 */
[----:B--2---:R-:W-:Y:S01]  /*19970*/  FADD.FTZ R39, R4, R5 ;  /* 0x0000000504277221 */ /* 0x004fe20000010000 */
[----:B------:R-:W-:Y:S01]  /*19980*/  FSETP.NE.FTZ.AND P3, PT, R40, RZ, PT ;  /* 0x000000ff2800720b */ /* 0x000fe20003f75000 */
[----:B------:R-:W-:Y:S01]  /*19990*/  @!UP2 USHF.R.S32.HI UR25, URZ, 0x1f, UR11 ;  /* 0x0000001f3f19a899 */ /* 0x000fe2000801140b */
[----:B------:R-:W-:Y:S01]  /*199a0*/  LEA R8, R7, R2, 0x9 ;  /* 0x0000000207087211 */ /* 0x000fe200078e48ff */
[C---:B---3--:R-:W-:Y:S01]  /*199b0*/  FMUL.FTZ R80, R0.reuse, R80 ;  /* 0x0000005000507220 */ /* 0x048fe20000410000 */
[----:B------:R-:W-:Y:S01]  /*199c0*/  MOV R2, 0x3f800000 ;  /* 0x3f80000000027802 */ /* 0x000fe20000000f00 */
[----:B------:R-:W1:Y:S01]  /*199d0*/  @P4 MUFU.RCP R3, R37 ;  /* 0x0000002500034308 */ /* 0x000e620000001000 */
[----:B------:R-:W-:Y:S01]  /*199e0*/  FSETP.NE.FTZ.AND P0, PT, R39, RZ, PT ;  /* 0x000000ff2700720b */ /* 0x000fe20003f15000 */
[C---:B------:R-:W-:Y:S01]  /*199f0*/  FMUL.FTZ R7, R0.reuse, R81 ;  /* 0x0000005100077220 */ /* 0x040fe20000410000 */
[----:B------:R-:W-:Y:S01]  /*19a00*/  USHF.R.S32.HI UR5, URZ, 0x1f, UR13 ;  /* 0x0000001f3f057899 */ /* 0x000fe2000801140d */
[C---:B------:R-:W-:Y:S01]  /*19a10*/  FMUL.FTZ R92, R0.reuse, R92 ;  /* 0x0000005c005c7220 */ /* 0x040fe20000410000 */
[----:B------:R-:W-:Y:S01]  /*19a20*/  UIADD3 UR9, UP1, UP0, UR9, UR24, UR13 ;  /* 0x0000001809097290 */ /* 0x000fe2000f83e00d */
[C---:B------:R-:W-:Y:S01]  /*19a30*/  FMUL.FTZ R5, R0.reuse, R93 ;  /* 0x0000005d00057220 */ /* 0x040fe20000410000 */
[----:B------:R-:W-:Y:S01]  /*19a40*/  F2FP.BF16.PACK_AB R7, R7, R80 ;  /* 0x000000500707723e */ /* 0x000fe200000010ff */
[----:B------:R-:W2:Y:S01]  /*19a50*/  @P3 MUFU.RCP R2, R40 ;  /* 0x0000002800023308 */ /* 0x000ea20000001000 */
[C---:B------:R-:W-:Y:S01]  /*19a60*/  FMUL.FTZ R96, R0.reuse, R96 ;  /* 0x0000006000607220 */ /* 0x040fe20000410000 */
[----:B------:R-:W-:Y:S01]  /*19a70*/  @!UP4 UIADD3 UR7, UR23, UR12, URZ ;  /* 0x0000000c1707c290 */ /* 0x000fe2000fffe03f */
        /* <DEDUP_REMOVED lines=216> */
.L_x_2096:
[----:B------:R-:W-:Y:S05]  /*1a800*/  BSYNC B0 ;  /* 0x0000000000007941 */ /* 0x000fea0003800000 */
.L_x_2095:
[----:B----4-:R-:W4:Y:S04]  /*1a810*/  LDL.LU.64 R4, [R1+0x8] ;  /* 0x0000080001047983 */ /* 0x010f280000300a00 */
[----:B------:R-:W3:Y:S04]  /*1a820*/  S2R R3, SR_TID.X ;  /* 0x0000000000037919 */ /* 0x000ee80000002100 */
[----:B------:R-:W2:Y:S01]  /*1a830*/  S2R R8, SR_CTAID.Z ;  /* 0x0000000000087919 */ /* 0x000ea20000002700 */
[----:B------:R-:W-:-:S02]  /*1a840*/  USHF.R.S32.HI UR6, URZ, 0x1f, UR10 ;  /* 0x0000001f3f067899 */ /* 0x000fc4000801140a */
[----:B------:R-:W-:Y:S01]  /*1a850*/  ULDC.64 UR4, c[0x0][0x1f0] ;  /* 0x00007c0000047ab9 */ /* 0x000fe20000000a00 */
[----:B------:R1:W5:Y:S01]  /*1a860*/  LDL.64 R12, [R1] ;  /* 0x00000000010c7983 */ /* 0x0003620000100a00 */
        /* <DEDUP_REMOVED lines=21> */
.L_x_2098:
[----:B-1----:R-:W-:Y:S05]  /*1a9c0*/  BSYNC B0 ;  /* 0x0000000000007941 */ /* 0x002fea0003800000 */
.L_x_2097:
        /* <DEDUP_REMOVED lines=15> */
.L_x_2100:
[----:B------:R-:W-:Y:S05]  /*1aac0*/  BSYNC B0 ;  /* 0x0000000000007941 */ /* 0x000fea0003800000 */
.L_x_2099:
        /* <DEDUP_REMOVED lines=15> */
.L_x_2102:
[----:B------:R-:W-:Y:S05]  /*1abc0*/  BSYNC B0 ;  /* 0x0000000000007941 */ /* 0x000fea0003800000 */
.L_x_2101:
        /* <DEDUP_REMOVED lines=15> */
.L_x_2104:
[----:B------:R-:W-:Y:S05]  /*1acc0*/  BSYNC B0 ;  /* 0x0000000000007941 */ /* 0x000fea0003800000 */
.L_x_2103:
        /* <DEDUP_REMOVED lines=15> */
.L_x_2106:
[----:B------:R-:W-:Y:S05]  /*1adc0*/  BSYNC B0 ;  /* 0x0000000000007941 */ /* 0x000fea0003800000 */
.L_x_2105:
        /* <DEDUP_REMOVED lines=15> */
.L_x_2108:
[----:B------:R-:W-:Y:S05]  /*1aec0*/  BSYNC B0 ;  /* 0x0000000000007941 */ /* 0x000fea0003800000 */
.L_x_2107:
        /* <DEDUP_REMOVED lines=15> */
.L_x_2110:
[----:B------:R-:W-:Y:S05]  /*1afc0*/  BSYNC B0 ;  /* 0x0000000000007941 */ /* 0x000fea0003800000 */
.L_x_2109:
        /* <DEDUP_REMOVED lines=15> */
.L_x_2111:
        /* <DEDUP_REMOVED lines=12> */
.L_x_2143:


//--------------------- .nv.shared._ZN5flash16flash_fwd_kernelI23Flash_fwd_kernel_traitsILi64ELi128ELi128ELi4ELb0ELb0EN7cutlass10bfloat16_tE19Flash_kernel_traitsILi64ELi128ELi128ELi4ES3_EELb0ELb0ELb0ELb0ELb0ELb1ELb0ELb0EEEvNS_16Flash_fwd_paramsE --------------------------
	.section	.nv.shared._ZN5flash16flash_fwd_kernelI23Flash_fwd_kernel_traitsILi64ELi128ELi128ELi4ELb0ELb0EN7cutlass10bfloat16_tE19Flash_kernel_traitsILi64ELi128ELi128ELi4ES3_EELb0ELb0ELb0ELb0ELb0ELb1ELb0ELb0EEEvNS_16Flash_fwd_paramsE,"aw",@nobits
	.sectionflags	@""
	.align	16


//--------------------- .nv.global                --------------------------
	.section	.nv.global,"aw",@nobits
.nv.global:
	.type		_ZN65_INTERNAL_23b8c448_29_flash_fwd_hdim64_bf16_sm80_cu_348dd9ca_28444cute1_E,@object
	.size		_ZN65_INTERNAL_23b8c448_29_flash_fwd_hdim64_bf16_sm80_cu_348dd9ca_28444cute1_E,(_ZN65_INTERNAL_23b8c448_29_flash_fwd_hdim64_bf16_sm80_cu_348dd9ca_28444cuda3std3__45__cpo6cbeginE - _ZN65_INTERNAL_23b8c448_29_flash_fwd_hdim64_bf16_sm80_cu_348dd9ca_28444cute1_E)
_ZN65_INTERNAL_23b8c448_29_flash_fwd_hdim64_bf16_sm80_cu_348dd9ca_28444cute1_E:
	.zero		1
	.type		_ZN65_INTERNAL_23b8c448_29_flash_fwd_hdim64_bf16_sm80_cu_348dd9ca_28444cuda3std3__45__cpo6cbeginE,@object
	.size		_ZN65_INTERNAL_23b8c448_29_flash_fwd_hdim64_bf16_sm80_cu_348dd9ca_28444cuda3std3__45__cpo6cbeginE,(_ZN65_INTERNAL_23b8c448_29_flash_fwd_hdim64_bf16_sm80_cu_348dd9ca_28444cuda3std3__48in_placeE - _ZN65_INTERNAL_23b8c448_29_flash_fwd_hdim64_bf16_sm80_cu_348dd9ca_28444cuda3std3__45__cpo6cbeginE)
_ZN65_INTERNAL_23b8c448_29_flash_fwd_hdim64_bf16_sm80_cu_348dd9ca_28444cuda3std3__45__cpo6cbeginE:
	.zero		1
	.type		_ZN65_INTERNAL_23b8c448_29_flash_fwd_hdim64_bf16_sm80_cu_348dd9ca_28444cuda3std3__48in_placeE,@object
	.size		_ZN65_INTERNAL_23b8c448_29_flash_fwd_hdim64_bf16_sm80_cu_348dd9ca_28444cuda3std3__48in_placeE,(_ZN65_INTERNAL_23b8c448_29_flash_fwd_hdim64_bf16_sm80_cu_348dd9ca_28444cuda3std6ranges3__45__cpo9iter_moveE - _ZN65_INTERNAL_23b8c448_29_flash_fwd_hdim64_bf16_sm80_cu_348dd9ca_28444cuda3std3__48in_placeE)
_ZN65_INTERNAL_23b8c448_29_flash_fwd_hdim64_bf16_sm80_cu_348dd9ca_28444cuda3std3__48in_placeE:
	.zero		1
	.type		_ZN65_INTERNAL_23b8c448_29_flash_fwd_hdim64_bf16_sm80_cu_348dd9ca_28444cuda3std6ranges3__45__cpo9iter_moveE,@object
	.size		_ZN65_INTERNAL_23b8c448_29_flash_fwd_hdim64_bf16_sm80_cu_348dd9ca_28444cuda3std6ranges3__45__cpo9iter_moveE,(_ZN65_INTERNAL_23b8c448_29_flash_fwd_hdim64_bf16_sm80_cu_348dd9ca_28444cuda3std3__45__cpo5beginE - _ZN65_INTERNAL_23b8c448_29_flash_fwd_hdim64_bf16_sm80_cu_348dd9ca_28444cuda3std6ranges3__45__cpo9iter_moveE)
_ZN65_INTERNAL_23b8c448_29_flash_fwd_hdim64_bf16_sm80_cu_348dd9ca_28444cuda3std6ranges3__45__cpo9iter_moveE:
	.zero		1
	.type		_ZN65_INTERNAL_23b8c448_29_flash_fwd_hdim64_bf16_sm80_cu_348dd9ca_28444cuda3std3__45__cpo5beginE,@object
	.size		_ZN65_INTERNAL_23b8c448_29_flash_fwd_hdim64_bf16_sm80_cu_348dd9ca_28444cuda3std3__45__cpo5beginE,(_ZN65_INTERNAL_23b8c448_29_flash_fwd_hdim64_bf16_sm80_cu_348dd9ca_28444cuda3std3__467_GLOBAL__N__23b8c448_29_flash_fwd_hdim64_bf16_sm80_cu_348dd9ca_28446ignoreE - _ZN65_INTERNAL_23b8c448_29_flash_fwd_hdim64_bf16_sm80_cu_348dd9ca_28444cuda3std3__45__cpo5beginE)
_ZN65_INTERNAL_23b8c448_29_flash_fwd_hdim64_bf16_sm80_cu_348dd9ca_28444cuda3std3__45__cpo5beginE:
	.zero		1
	.type		_ZN65_INTERNAL_23b8c448_29_flash_fwd_hdim64_bf16_sm80_cu_348dd9ca_28444cuda3std3__467_GLOBAL__N__23b8c448_29_flash_fwd_hdim64_bf16_sm80_cu_348dd9ca_28446ignoreE,@object
	.size		_ZN65_INTERNAL_23b8c448_29_flash_fwd_hdim64_bf16_sm80_cu_348dd9ca_28444cuda3std3__467_GLOBAL__N__23b8c448_29_flash_fwd_hdim64_bf16_sm80_cu_348dd9ca_28446ignoreE,(_ZN65_INTERNAL_23b8c448_29_flash_fwd_hdim64_bf16_sm80_cu_348dd9ca_28444cute7productE - _ZN65_INTERNAL_23b8c448_29_flash_fwd_hdim64_bf16_sm80_cu_348dd9ca_28444cuda3std3__467_GLOBAL__N__23b8c448_29_flash_fwd_hdim64_bf16_sm80_cu_348dd9ca_28446ignoreE)
_ZN65_INTERNAL_23b8c448_29_flash_fwd_hdim64_bf16_sm80_cu_348dd9ca_28444cuda3std3__467_GLOBAL__N__23b8c448_29_flash_fwd_hdim64_bf16_sm80_cu_348dd9ca_28446ignoreE:
	.zero		1
	.type		_ZN65_INTERNAL_23b8c448_29_flash_fwd_hdim64_bf16_sm80_cu_348dd9ca_28444cute7productE,@object
	.size		_ZN65_INTERNAL_23b8c448_29_flash_fwd_hdim64_bf16_sm80_cu_348dd9ca_28444cute7productE,(_ZN65_INTERNAL_23b8c448_29_flash_fwd_hdim64_bf16_sm80_cu_348dd9ca_28444cuda3std3__45__cpo3endE - _ZN65_INTERNAL_23b8c448_29_flash_fwd_hdim64_bf16_sm80_cu_348dd9ca_28444cute7productE)
_ZN65_INTERNAL_23b8c448_29_flash_fwd_hdim64_bf16_sm80_cu_348dd9ca_28444cute7productE:
	.zero		1
	.type		_ZN65_INTERNAL_23b8c448_29_flash_fwd_hdim64_bf16_sm80_cu_348dd9ca_28444cuda3std3__45__cpo3endE,@object
	.size		_ZN65_INTERNAL_23b8c448_29_flash_fwd_hdim64_bf16_sm80_cu_348dd9ca_28444cuda3std3__45__cpo3endE,(_ZN65_INTERNAL_23b8c448_29_flash_fwd_hdim64_bf16_sm80_cu_348dd9ca_28444cuda3std3__419piecewise_constructE - _ZN65_INTERNAL_23b8c448_29_flash_fwd_hdim64_bf16_sm80_cu_348dd9ca_28444cuda3std3__45__cpo3endE)
_ZN65_INTERNAL_23b8c448_29_flash_fwd_hdim64_bf16_sm80_cu_348dd9ca_28444cuda3std3__45__cpo3endE:
	.zero		1
	.type		_ZN65_INTERNAL_23b8c448_29_flash_fwd_hdim64_bf16_sm80_cu_348dd9ca_28444cuda3std3__419piecewise_constructE,@object
	.size		_ZN65_INTERNAL_23b8c448_29_flash_fwd_hdim64_bf16_sm80_cu_348dd9ca_28444cuda3std3__419piecewise_constructE,(_ZN65_INTERNAL_23b8c448_29_flash_fwd_hdim64_bf16_sm80_cu_348dd9ca_28444cuda3std3__45__cpo4cendE - _ZN65_INTERNAL_23b8c448_29_flash_fwd_hdim64_bf16_sm80_cu_348dd9ca_28444cuda3std3__419piecewise_constructE)
_ZN65_INTERNAL_23b8c448_29_flash_fwd_hdim64_bf16_sm80_cu_348dd9ca_28444cuda3std3__419piecewise_constructE:
	.zero		1
	.type		_ZN65_INTERNAL_23b8c448_29_flash_fwd_hdim64_bf16_sm80_cu_348dd9ca_28444cuda3std3__45__cpo4cendE,@object
	.size		_ZN65_INTERNAL_23b8c448_29_flash_fwd_hdim64_bf16_sm80_cu_348dd9ca_28444cuda3std3__45__cpo4cendE,(_ZN65_INTERNAL_23b8c448_29_flash_fwd_hdim64_bf16_sm80_cu_348dd9ca_28444cuda3std6ranges3__45__cpo4swapE - _ZN65_INTERNAL_23b8c448_29_flash_fwd_hdim64_bf16_sm80_cu_348dd9ca_28444cuda3std3__45__cpo4cendE)
_ZN65_INTERNAL_23b8c448_29_flash_fwd_hdim64_bf16_sm80_cu_348dd9ca_28444cuda3std3__45__cpo4cendE:
	.zero		1
	.type		_ZN65_INTERNAL_23b8c448_29_flash_fwd_hdim64_bf16_sm80_cu_348dd9ca_28444cuda3std6ranges3__45__cpo4swapE,@object
	.size		_ZN65_INTERNAL_23b8c448_29_flash_fwd_hdim64_bf16_sm80_cu_348dd9ca_28444cuda3std6ranges3__45__cpo4swapE,(.L_7 - _ZN65_INTERNAL_23b8c448_29_flash_fwd_hdim64_bf16_sm80_cu_348dd9ca_28444cuda3std6ranges3__45__cpo4swapE)
_ZN65_INTERNAL_23b8c448_29_flash_fwd_hdim64_bf16_sm80_cu_348dd9ca_28444cuda3std6ranges3__45__cpo4swapE:
	.zero		1
.L_7:


//--------------------- .nv.shared._ZN5flash16flash_fwd_kernelI23Flash_fwd_kernel_traitsILi64ELi128ELi128ELi4ELb0ELb0EN7cutlass10bfloat16_tE19Flash_kernel_traitsILi64ELi128ELi128ELi4ES3_EELb0ELb0ELb0ELb0ELb0ELb1ELb1ELb0EEEvNS_16Flash_fwd_paramsE --------------------------
	.section	.nv.shared._ZN5flash16flash_fwd_kernelI23Flash_fwd_kernel_traitsILi64ELi128ELi128ELi4ELb0ELb0EN7cutlass10bfloat16_tE19Flash_kernel_traitsILi64ELi128ELi128ELi4ES3_EELb0ELb0ELb0ELb0ELb0ELb1ELb1ELb0EEEvNS_16Flash_fwd_paramsE,"aw",@nobits
	.sectionflags	@""
	.align	16


//--------------------- .nv.shared._ZN5flash16flash_fwd_kernelI23Flash_fwd_kernel_traitsILi64ELi128ELi128ELi4ELb0ELb0EN7cutlass10bfloat16_tE19Flash_kernel_traitsILi64ELi128ELi128ELi4ES3_EELb0ELb0ELb0ELb0ELb1ELb1ELb0ELb0EEEvNS_16Flash_fwd_paramsE --------------------------
	.section	.nv.shared._ZN5flash16flash_fwd_kernelI23Flash_fwd_kernel_traitsILi64ELi128ELi128ELi4ELb0ELb0EN7cutlass10bfloat16_tE19Flash_kernel_traitsILi64ELi128ELi128ELi4ES3_EELb0ELb0ELb0ELb0ELb1ELb1ELb0ELb0EEEvNS_16Flash_fwd_paramsE,"aw",@nobits
	.sectionflags	@""
	.align	16


//--------------------- .nv.shared._ZN5flash16flash_fwd_kernelI23Flash_fwd_kernel_traitsILi64ELi128ELi128ELi4ELb0ELb0EN7cutlass10bfloat16_tE19Flash_kernel_traitsILi64ELi128ELi128ELi4ES3_EELb0ELb0ELb0ELb0ELb1ELb1ELb1ELb0EEEvNS_16Flash_fwd_paramsE --------------------------
	.section	.nv.shared._ZN5flash16flash_fwd_kernelI23Flash_fwd_kernel_traitsILi64ELi128ELi128ELi4ELb0ELb0EN7cutlass10bfloat16_tE19Flash_kernel_traitsILi64ELi128ELi128ELi4ES3_EELb0ELb0ELb0ELb0ELb1ELb1ELb1ELb0EEEvNS_16Flash_fwd_paramsE,"aw",@nobits
	.sectionflags	@""
	.align	16


//--------------------- .nv.shared._ZN5flash16flash_fwd_kernelI23Flash_fwd_kernel_traitsILi64ELi128ELi128ELi4ELb0ELb0EN7cutlass10bfloat16_tE19Flash_kernel_traitsILi64ELi128ELi128ELi4ES3_EELb0ELb0ELb0ELb0ELb0ELb0ELb0ELb0EEEvNS_16Flash_fwd_paramsE --------------------------
	.section	.nv.shared._ZN5flash16flash_fwd_kernelI23Flash_fwd_kernel_traitsILi64ELi128ELi128ELi4ELb0ELb0EN7cutlass10bfloat16_tE19Flash_kernel_traitsILi64ELi128ELi128ELi4ES3_EELb0ELb0ELb0ELb0ELb0ELb0ELb0ELb0EEEvNS_16Flash_fwd_paramsE,"aw",@nobits
	.sectionflags	@""
	.align	16


//--------------------- .nv.shared._ZN5flash16flash_fwd_kernelI23Flash_fwd_kernel_traitsILi64ELi128ELi128ELi4ELb0ELb0EN7cutlass10bfloat16_tE19Flash_kernel_traitsILi64ELi128ELi128ELi4ES3_EELb0ELb0ELb0ELb0ELb0ELb0ELb1ELb0EEEvNS_16Flash_fwd_paramsE --------------------------
	.section	.nv.shared._ZN5flash16flash_fwd_kernelI23Flash_fwd_kernel_traitsILi64ELi128ELi128ELi4ELb0ELb0EN7cutlass10bfloat16_tE19Flash_kernel_traitsILi64ELi128ELi128ELi4ES3_EELb0ELb0ELb0ELb0ELb0ELb0ELb1ELb0EEEvNS_16Flash_fwd_paramsE,"aw",@nobits
	.sectionflags	@""
	.align	16


//--------------------- .nv.shared._ZN5flash16flash_fwd_kernelI23Flash_fwd_kernel_traitsILi64ELi128ELi128ELi4ELb0ELb0EN7cutlass10bfloat16_tE19Flash_kernel_traitsILi64ELi128ELi128ELi4ES3_EELb0ELb0ELb0ELb1ELb0ELb0ELb0ELb0EEEvNS_16Flash_fwd_paramsE --------------------------
	.section	.nv.shared._ZN5flash16flash_fwd_kernelI23Flash_fwd_kernel_traitsILi64ELi128ELi128ELi4ELb0ELb0EN7cutlass10bfloat16_tE19Flash_kernel_traitsILi64ELi128ELi128ELi4ES3_EELb0ELb0ELb0ELb1ELb0ELb0ELb0ELb0EEEvNS_16Flash_fwd_paramsE,"aw",@nobits
	.sectionflags	@""
	.align	16


//--------------------- .nv.shared._ZN5flash16flash_fwd_kernelI23Flash_fwd_kernel_traitsILi64ELi128ELi128ELi4ELb0ELb0EN7cutlass10bfloat16_tE19Flash_kernel_traitsILi64ELi128ELi128ELi4ES3_EELb0ELb0ELb0ELb1ELb0ELb0ELb1ELb0EEEvNS_16Flash_fwd_paramsE --------------------------
	.section	.nv.shared._ZN5flash16flash_fwd_kernelI23Flash_fwd_kernel_traitsILi64ELi128ELi128ELi4ELb0ELb0EN7cutlass10bfloat16_tE19Flash_kernel_traitsILi64ELi128ELi128ELi4ES3_EELb0ELb0ELb0ELb1ELb0ELb0ELb1ELb0EEEvNS_16Flash_fwd_paramsE,"aw",@nobits
	.sectionflags	@""
	.align	16


//--------------------- .nv.shared._ZN5flash16flash_fwd_kernelI23Flash_fwd_kernel_traitsILi64ELi128ELi128ELi4ELb0ELb0EN7cutlass10bfloat16_tE19Flash_kernel_traitsILi64ELi128ELi128ELi4ES3_EELb0ELb0ELb1ELb0ELb0ELb1ELb0ELb0EEEvNS_16Flash_fwd_paramsE --------------------------
	.section	.nv.shared._ZN5flash16flash_fwd_kernelI23Flash_fwd_kernel_traitsILi64ELi128ELi128ELi4ELb0ELb0EN7cutlass10bfloat16_tE19Flash_kernel_traitsILi64ELi128ELi128ELi4ES3_EELb0ELb0ELb1ELb0ELb0ELb1ELb0ELb0EEEvNS_16Flash_fwd_paramsE,"aw",@nobits
	.sectionflags	@""
	.align	16


//--------------------- .nv.shared._ZN5flash16flash_fwd_kernelI23Flash_fwd_kernel_traitsILi64ELi128ELi128ELi4ELb0ELb0EN7cutlass10bfloat16_tE19Flash_kernel_traitsILi64ELi128ELi128ELi4ES3_EELb0ELb0ELb1ELb0ELb0ELb1ELb1ELb0EEEvNS_16Flash_fwd_paramsE --------------------------
	.section	.nv.shared._ZN5flash16flash_fwd_kernelI23Flash_fwd_kernel_traitsILi64ELi128ELi128ELi4ELb0ELb0EN7cutlass10bfloat16_tE19Flash_kernel_traitsILi64ELi128ELi128ELi4ES3_EELb0ELb0ELb1ELb0ELb0ELb1ELb1ELb0EEEvNS_16Flash_fwd_paramsE,"aw",@nobits
	.sectionflags	@""
	.align	16


//--------------------- .nv.shared._ZN5flash16flash_fwd_kernelI23Flash_fwd_kernel_traitsILi64ELi128ELi128ELi4ELb0ELb0EN7cutlass10bfloat16_tE19Flash_kernel_traitsILi64ELi128ELi128ELi4ES3_EELb0ELb0ELb1ELb0ELb0ELb0ELb0ELb0EEEvNS_16Flash_fwd_paramsE --------------------------
	.section	.nv.shared._ZN5flash16flash_fwd_kernelI23Flash_fwd_kernel_traitsILi64ELi128ELi128ELi4ELb0ELb0EN7cutlass10bfloat16_tE19Flash_kernel_traitsILi64ELi128ELi128ELi4ES3_EELb0ELb0ELb1ELb0ELb0ELb0ELb0ELb0EEEvNS_16Flash_fwd_paramsE,"aw",@nobits
	.sectionflags	@""
	.align	16


//--------------------- .nv.shared._ZN5flash16flash_fwd_kernelI23Flash_fwd_kernel_traitsILi64ELi128ELi128ELi4ELb0ELb0EN7cutlass10bfloat16_tE19Flash_kernel_traitsILi64ELi128ELi128ELi4ES3_EELb0ELb0ELb1ELb0ELb0ELb0ELb1ELb0EEEvNS_16Flash_fwd_paramsE --------------------------
	.section	.nv.shared._ZN5flash16flash_fwd_kernelI23Flash_fwd_kernel_traitsILi64ELi128ELi128ELi4ELb0ELb0EN7cutlass10bfloat16_tE19Flash_kernel_traitsILi64ELi128ELi128ELi4ES3_EELb0ELb0ELb1ELb0ELb0ELb0ELb1ELb0EEEvNS_16Flash_fwd_paramsE,"aw",@nobits
	.sectionflags	@""
	.align	16


//--------------------- .nv.shared._ZN5flash16flash_fwd_kernelI23Flash_fwd_kernel_traitsILi64ELi128ELi128ELi4ELb0ELb0EN7cutlass10bfloat16_tE19Flash_kernel_traitsILi64ELi128ELi128ELi4ES3_EELb0ELb0ELb1ELb1ELb0ELb0ELb0ELb0EEEvNS_16Flash_fwd_paramsE --------------------------
	.section	.nv.shared._ZN5flash16flash_fwd_kernelI23Flash_fwd_kernel_traitsILi64ELi128ELi128ELi4ELb0ELb0EN7cutlass10bfloat16_tE19Flash_kernel_traitsILi64ELi128ELi128ELi4ES3_EELb0ELb0ELb1ELb1ELb0ELb0ELb0ELb0EEEvNS_16Flash_fwd_paramsE,"aw",@nobits
	.sectionflags	@""
	.align	16


//--------------------- .nv.shared._ZN5flash16flash_fwd_kernelI23Flash_fwd_kernel_traitsILi64ELi128ELi128ELi4ELb0ELb0EN7cutlass10bfloat16_tE19Flash_kernel_traitsILi64ELi128ELi128ELi4ES3_EELb0ELb0ELb1ELb1ELb0ELb0ELb1ELb0EEEvNS_16Flash_fwd_paramsE --------------------------
	.section	.nv.shared._ZN5flash16flash_fwd_kernelI23Flash_fwd_kernel_traitsILi64ELi128ELi128ELi4ELb0ELb0EN7cutlass10bfloat16_tE19Flash_kernel_traitsILi64ELi128ELi128ELi4ES3_EELb0ELb0ELb1ELb1ELb0ELb0ELb1ELb0EEEvNS_16Flash_fwd_paramsE,"aw",@nobits
	.sectionflags	@""
	.align	16


//--------------------- .nv.shared._ZN5flash16flash_fwd_kernelI23Flash_fwd_kernel_traitsILi64ELi128ELi64ELi4ELb0ELb0EN7cutlass10bfloat16_tE19Flash_kernel_traitsILi64ELi128ELi64ELi4ES3_EELb1ELb0ELb0ELb0ELb0ELb1ELb0ELb0EEEvNS_16Flash_fwd_paramsE --------------------------
	.section	.nv.shared._ZN5flash16flash_fwd_kernelI23Flash_fwd_kernel_traitsILi64ELi128ELi64ELi4ELb0ELb0EN7cutlass10bfloat16_tE19Flash_kernel_traitsILi64ELi128ELi64ELi4ES3_EELb1ELb0ELb0ELb0ELb0ELb1ELb0ELb0EEEvNS_16Flash_fwd_paramsE,"aw",@nobits
	.sectionflags	@""
	.align	16


//--------------------- .nv.shared._ZN5flash16flash_fwd_kernelI23Flash_fwd_kernel_traitsILi64ELi128ELi64ELi4ELb0ELb0EN7cutlass10bfloat16_tE19Flash_kernel_traitsILi64ELi128ELi64ELi4ES3_EELb0ELb0ELb0ELb0ELb0ELb1ELb1ELb0EEEvNS_16Flash_fwd_paramsE --------------------------
	.section	.nv.shared._ZN5flash16flash_fwd_kernelI23Flash_fwd_kernel_traitsILi64ELi128ELi64ELi4ELb0ELb0EN7cutlass10bfloat16_tE19Flash_kernel_traitsILi64ELi128ELi64ELi4ES3_EELb0ELb0ELb0ELb0ELb0ELb1ELb1ELb0EEEvNS_16Flash_fwd_paramsE,"aw",@nobits
	.sectionflags	@""
	.align	16


//--------------------- .nv.shared._ZN5flash16flash_fwd_kernelI23Flash_fwd_kernel_traitsILi64ELi128ELi64ELi4ELb0ELb0EN7cutlass10bfloat16_tE19Flash_kernel_traitsILi64ELi128ELi64ELi4ES3_EELb1ELb0ELb0ELb0ELb0ELb0ELb0ELb0EEEvNS_16Flash_fwd_paramsE --------------------------
	.section	.nv.shared._ZN5flash16flash_fwd_kernelI23Flash_fwd_kernel_traitsILi64ELi128ELi64ELi4ELb0ELb0EN7cutlass10bfloat16_tE19Flash_kernel_traitsILi64ELi128ELi64ELi4ES3_EELb1ELb0ELb0ELb0ELb0ELb0ELb0ELb0EEEvNS_16Flash_fwd_paramsE,"aw",@nobits
	.sectionflags	@""
	.align	16


//--------------------- .nv.shared._ZN5flash16flash_fwd_kernelI23Flash_fwd_kernel_traitsILi64ELi128ELi64ELi4ELb0ELb0EN7cutlass10bfloat16_tE19Flash_kernel_traitsILi64ELi128ELi64ELi4ES3_EELb1ELb0ELb1ELb0ELb0ELb0ELb0ELb0EEEvNS_16Flash_fwd_paramsE --------------------------
	.section	.nv.shared._ZN5flash16flash_fwd_kernelI23Flash_fwd_kernel_traitsILi64ELi128ELi64ELi4ELb0ELb0EN7cutlass10bfloat16_tE19Flash_kernel_traitsILi64ELi128ELi64ELi4ES3_EELb1ELb0ELb1ELb0ELb0ELb0ELb0ELb0EEEvNS_16Flash_fwd_paramsE,"aw",@nobits
	.sectionflags	@""
	.align	16


//--------------------- .nv.shared._ZN5flash16flash_fwd_kernelI23Flash_fwd_kernel_traitsILi64ELi128ELi64ELi4ELb0ELb0EN7cutlass10bfloat16_tE19Flash_kernel_traitsILi64ELi128ELi64ELi4ES3_EELb1ELb0ELb0ELb0ELb1ELb1ELb0ELb0EEEvNS_16Flash_fwd_paramsE --------------------------
	.section	.nv.shared._ZN5flash16flash_fwd_kernelI23Flash_fwd_kernel_traitsILi64ELi128ELi64ELi4ELb0ELb0EN7cutlass10bfloat16_tE19Flash_kernel_traitsILi64ELi128ELi64ELi4ES3_EELb1ELb0ELb0ELb0ELb1ELb1ELb0ELb0EEEvNS_16Flash_fwd_paramsE,"aw",@nobits
	.sectionflags	@""
	.align	16


//--------------------- .nv.shared._ZN5flash16flash_fwd_kernelI23Flash_fwd_kernel_traitsILi64ELi128ELi64ELi4ELb0ELb0EN7cutlass10bfloat16_tE19Flash_kernel_traitsILi64ELi128ELi64ELi4ES3_EELb0ELb0ELb0ELb0ELb1ELb1ELb1ELb0EEEvNS_16Flash_fwd_paramsE --------------------------
	.section	.nv.shared._ZN5flash16flash_fwd_kernelI23Flash_fwd_kernel_traitsILi64ELi128ELi64ELi4ELb0ELb0EN7cutlass10bfloat16_tE19Flash_kernel_traitsILi64ELi128ELi64ELi4ES3_EELb0ELb0ELb0ELb0ELb1ELb1ELb1ELb0EEEvNS_16Flash_fwd_paramsE,"aw",@nobits
	.sectionflags	@""
	.align	16


//--------------------- .nv.shared._ZN5flash16flash_fwd_kernelI23Flash_fwd_kernel_traitsILi64ELi128ELi64ELi4ELb0ELb0EN7cutlass10bfloat16_tE19Flash_kernel_traitsILi64ELi128ELi64ELi4ES3_EELb1ELb0ELb0ELb1ELb0ELb0ELb0ELb0EEEvNS_16Flash_fwd_paramsE --------------------------
	.section	.nv.shared._ZN5flash16flash_fwd_kernelI23Flash_fwd_kernel_traitsILi64ELi128ELi64ELi4ELb0ELb0EN7cutlass10bfloat16_tE19Flash_kernel_traitsILi64ELi128ELi64ELi4ES3_EELb1ELb0ELb0ELb1ELb0ELb0ELb0ELb0EEEvNS_16Flash_fwd_paramsE,"aw",@nobits
	.sectionflags	@""
	.align	16


//--------------------- .nv.shared._ZN5flash16flash_fwd_kernelI23Flash_fwd_kernel_traitsILi64ELi128ELi64ELi4ELb0ELb0EN7cutlass10bfloat16_tE19Flash_kernel_traitsILi64ELi128ELi64ELi4ES3_EELb1ELb0ELb0ELb0ELb0ELb0ELb0ELb1EEEvNS_16Flash_fwd_paramsE --------------------------
	.section	.nv.shared._ZN5flash16flash_fwd_kernelI23Flash_fwd_kernel_traitsILi64ELi128ELi64ELi4ELb0ELb0EN7cutlass10bfloat16_tE19Flash_kernel_traitsILi64ELi128ELi64ELi4ES3_EELb1ELb0ELb0ELb0ELb0ELb0ELb0ELb1EEEvNS_16Flash_fwd_paramsE,"aw",@nobits
	.sectionflags	@""
	.align	16


//--------------------- .nv.shared._ZN5flash16flash_fwd_kernelI23Flash_fwd_kernel_traitsILi64ELi128ELi64ELi4ELb0ELb0EN7cutlass10bfloat16_tE19Flash_kernel_traitsILi64ELi128ELi64ELi4ES3_EELb0ELb0ELb0ELb0ELb0ELb0ELb1ELb0EEEvNS_16Flash_fwd_paramsE --------------------------
	.section	.nv.shared._ZN5flash16flash_fwd_kernelI23Flash_fwd_kernel_traitsILi64ELi128ELi64ELi4ELb0ELb0EN7cutlass10bfloat16_tE19Flash_kernel_traitsILi64ELi128ELi64ELi4ES3_EELb0ELb0ELb0ELb0ELb0ELb0ELb1ELb0EEEvNS_16Flash_fwd_paramsE,"aw",@nobits
	.sectionflags	@""
	.align	16


//--------------------- .nv.shared._ZN5flash16flash_fwd_kernelI23Flash_fwd_kernel_traitsILi64ELi128ELi64ELi4ELb0ELb0EN7cutlass10bfloat16_tE19Flash_kernel_traitsILi64ELi128ELi64ELi4ES3_EELb1ELb0ELb0ELb1ELb0ELb0ELb0ELb1EEEvNS_16Flash_fwd_paramsE --------------------------
	.section	.nv.shared._ZN5flash16flash_fwd_kernelI23Flash_fwd_kernel_traitsILi64ELi128ELi64ELi4ELb0ELb0EN7cutlass10bfloat16_tE19Flash_kernel_traitsILi64ELi128ELi64ELi4ES3_EELb1ELb0ELb0ELb1ELb0ELb0ELb0ELb1EEEvNS_16Flash_fwd_paramsE,"aw",@nobits
	.sectionflags	@""
	.align	16


//--------------------- .nv.shared._ZN5flash16flash_fwd_kernelI23Flash_fwd_kernel_traitsILi64ELi128ELi64ELi4ELb0ELb0EN7cutlass10bfloat16_tE19Flash_kernel_traitsILi64ELi128ELi64ELi4ES3_EELb0ELb0ELb0ELb1ELb0ELb0ELb1ELb0EEEvNS_16Flash_fwd_paramsE --------------------------
	.section	.nv.shared._ZN5flash16flash_fwd_kernelI23Flash_fwd_kernel_traitsILi64ELi128ELi64ELi4ELb0ELb0EN7cutlass10bfloat16_tE19Flash_kernel_traitsILi64ELi128ELi64ELi4ES3_EELb0ELb0ELb0ELb1ELb0ELb0ELb1ELb0EEEvNS_16Flash_fwd_paramsE,"aw",@nobits
	.sectionflags	@""
	.align	16


//--------------------- .nv.shared._ZN5flash16flash_fwd_kernelI23Flash_fwd_kernel_traitsILi64ELi128ELi64ELi4ELb0ELb0EN7cutlass10bfloat16_tE19Flash_kernel_traitsILi64ELi128ELi64ELi4ES3_EELb1ELb0ELb1ELb0ELb0ELb1ELb0ELb0EEEvNS_16Flash_fwd_paramsE --------------------------
	.section	.nv.shared._ZN5flash16flash_fwd_kernelI23Flash_fwd_kernel_traitsILi64ELi128ELi64ELi4ELb0ELb0EN7cutlass10bfloat16_tE19Flash_kernel_traitsILi64ELi128ELi64ELi4ES3_EELb1ELb0ELb1ELb0ELb0ELb1ELb0ELb0EEEvNS_16Flash_fwd_paramsE,"aw",@nobits
	.sectionflags	@""
	.align	16


//--------------------- .nv.shared._ZN5flash16flash_fwd_kernelI23Flash_fwd_kernel_traitsILi64ELi128ELi64ELi4ELb0ELb0EN7cutlass10bfloat16_tE19Flash_kernel_traitsILi64ELi128ELi64ELi4ES3_EELb0ELb0ELb1ELb0ELb0ELb1ELb1ELb0EEEvNS_16Flash_fwd_paramsE --------------------------
	.section	.nv.shared._ZN5flash16flash_fwd_kernelI23Flash_fwd_kernel_traitsILi64ELi128ELi64ELi4ELb0ELb0EN7cutlass10bfloat16_tE19Flash_kernel_traitsILi64ELi128ELi64ELi4ES3_EELb0ELb0ELb1ELb0ELb0ELb1ELb1ELb0EEEvNS_16Flash_fwd_paramsE,"aw",@nobits
	.sectionflags	@""
	.align	16


//--------------------- .nv.shared._ZN5flash16flash_fwd_kernelI23Flash_fwd_kernel_traitsILi64ELi128ELi64ELi4ELb0ELb0EN7cutlass10bfloat16_tE19Flash_kernel_traitsILi64ELi128ELi64ELi4ES3_EELb1ELb0ELb1ELb1ELb0ELb0ELb0ELb0EEEvNS_16Flash_fwd_paramsE --------------------------
	.section	.nv.shared._ZN5flash16flash_fwd_kernelI23Flash_fwd_kernel_traitsILi64ELi128ELi64ELi4ELb0ELb0EN7cutlass10bfloat16_tE19Flash_kernel_traitsILi64ELi128ELi64ELi4ES3_EELb1ELb0ELb1ELb1ELb0ELb0ELb0ELb0EEEvNS_16Flash_fwd_paramsE,"aw",@nobits
	.sectionflags	@""
	.align	16


//--------------------- .nv.shared._ZN5flash16flash_fwd_kernelI23Flash_fwd_kernel_traitsILi64ELi128ELi64ELi4ELb0ELb0EN7cutlass10bfloat16_tE19Flash_kernel_traitsILi64ELi128ELi64ELi4ES3_EELb1ELb0ELb1ELb0ELb0ELb0ELb0ELb1EEEvNS_16Flash_fwd_paramsE --------------------------
	.section	.nv.shared._ZN5flash16flash_fwd_kernelI23Flash_fwd_kernel_traitsILi64ELi128ELi64ELi4ELb0ELb0EN7cutlass10bfloat16_tE19Flash_kernel_traitsILi64ELi128ELi64ELi4ES3_EELb1ELb0ELb1ELb0ELb0ELb0ELb0ELb1EEEvNS_16Flash_fwd_paramsE,"aw",@nobits
	.sectionflags	@""
	.align	16


//--------------------- .nv.shared._ZN5flash16flash_fwd_kernelI23Flash_fwd_kernel_traitsILi64ELi128ELi64ELi4ELb0ELb0EN7cutlass10bfloat16_tE19Flash_kernel_traitsILi64ELi128ELi64ELi4ES3_EELb0ELb0ELb1ELb0ELb0ELb0ELb1ELb0EEEvNS_16Flash_fwd_paramsE --------------------------
	.section	.nv.shared._ZN5flash16flash_fwd_kernelI23Flash_fwd_kernel_traitsILi64ELi128ELi64ELi4ELb0ELb0EN7cutlass10bfloat16_tE19Flash_kernel_traitsILi64ELi128ELi64ELi4ES3_EELb0ELb0ELb1ELb0ELb0ELb0ELb1ELb0EEEvNS_16Flash_fwd_paramsE,"aw",@nobits
	.sectionflags	@""
	.align	16


//--------------------- .nv.shared._ZN5flash16flash_fwd_kernelI23Flash_fwd_kernel_traitsILi64ELi128ELi64ELi4ELb0ELb0EN7cutlass10bfloat16_tE19Flash_kernel_traitsILi64ELi128ELi64ELi4ES3_EELb1ELb0ELb1ELb1ELb0ELb0ELb0ELb1EEEvNS_16Flash_fwd_paramsE --------------------------
	.section	.nv.shared._ZN5flash16flash_fwd_kernelI23Flash_fwd_kernel_traitsILi64ELi128ELi64ELi4ELb0ELb0EN7cutlass10bfloat16_tE19Flash_kernel_traitsILi64ELi128ELi64ELi4ES3_EELb1ELb0ELb1ELb1ELb0ELb0ELb0ELb1EEEvNS_16Flash_fwd_paramsE,"aw",@nobits
	.sectionflags	@""
	.align	16


//--------------------- .nv.shared._ZN5flash16flash_fwd_kernelI23Flash_fwd_kernel_traitsILi64ELi128ELi64ELi4ELb0ELb0EN7cutlass10bfloat16_tE19Flash_kernel_traitsILi64ELi128ELi64ELi4ES3_EELb0ELb0ELb1ELb1ELb0ELb0ELb1ELb0EEEvNS_16Flash_fwd_paramsE --------------------------
	.section	.nv.shared._ZN5flash16flash_fwd_kernelI23Flash_fwd_kernel_traitsILi64ELi128ELi64ELi4ELb0ELb0EN7cutlass10bfloat16_tE19Flash_kernel_traitsILi64ELi128ELi64ELi4ES3_EELb0ELb0ELb1ELb1ELb0ELb0ELb1ELb0EEEvNS_16Flash_fwd_paramsE,"aw",@nobits
	.sectionflags	@""
	.align	16
